	.target	sm_90

	.elftype	@"ET_EXEC"


//--------------------- .note.nv.tkinfo           --------------------------
	.section	.note.nv.tkinfo,"",@"SHT_NOTE"
	.sectionflags	@"SHF_NOTE_NV_TKINFO"
	.tkinfo
        /*0018*/ 	.word	0x00000002
        /*0030*/ 	.string	""
        /*0030*/ 	.string	"ptxas"
        /*0030*/ 	.string	"Cuda compilation tools, release 13.0, V13.0.88"
        /*0030*/ 	.string	"Build cuda_13.0.r13.0/compiler.36424714_0"
        /*0030*/ 	.string	"-arch sm_90 -m 64 "



//--------------------- .note.nv.cuinfo           --------------------------
	.section	.note.nv.cuinfo,"",@"SHT_NOTE"
	.sectionflags	@"SHF_NOTE_NV_CUINFO"
        /*0018*/ 	.short	0x0002
        /*001a*/ 	.short	0x005a
        /*001c*/ 	.short	0x0082
	.zero		2


//--------------------- .nv.info                  --------------------------
	.section	.nv.info,"",@"SHT_CUDA_INFO"
	.align	4


	//----- nvinfo : EIATTR_REGCOUNT
	.align		4
        /*0000*/ 	.byte	0x04, 0x2f
        /*0002*/ 	.short	(.L_80 - .L_79)
	.align		4
.L_79:
        /*0004*/ 	.word	index@(_ZN2at6native25_assert_async_cuda_kernelEPKN3c107complexIfEENS0_3MsgE)
        /*0008*/ 	.word	0x0000001f


	//----- nvinfo : EIATTR_FRAME_SIZE
	.align		4
.L_80:
        /*000c*/ 	.byte	0x04, 0x11
        /*000e*/ 	.short	(.L_82 - .L_81)
	.align		4
.L_81:
        /*0010*/ 	.word	index@(_ZN2at6native25_assert_async_cuda_kernelEPKN3c107complexIfEENS0_3MsgE)
        /*0014*/ 	.word	0x00000100


	//----- nvinfo : EIATTR_REGCOUNT
	.align		4
.L_82:
        /*0018*/ 	.byte	0x04, 0x2f
        /*001a*/ 	.short	(.L_84 - .L_83)
	.align		4
.L_83:
        /*001c*/ 	.word	index@(_ZN2at6native25_assert_async_cuda_kernelEPKN3c107complexIdEENS0_3MsgE)
        /*0020*/ 	.word	0x0000001f


	//----- nvinfo : EIATTR_FRAME_SIZE
	.align		4
.L_84:
        /*0024*/ 	.byte	0x04, 0x11
        /*0026*/ 	.short	(.L_86 - .L_85)
	.align		4
.L_85:
        /*0028*/ 	.word	index@(_ZN2at6native25_assert_async_cuda_kernelEPKN3c107complexIdEENS0_3MsgE)
        /*002c*/ 	.word	0x00000100


	//----- nvinfo : EIATTR_REGCOUNT
	.align		4
.L_86:
        /*0030*/ 	.byte	0x04, 0x2f
        /*0032*/ 	.short	(.L_88 - .L_87)
	.align		4
.L_87:
        /*0034*/ 	.word	index@(_ZN2at6native25_assert_async_cuda_kernelIhEEvPKT_NS0_3MsgE)
        /*0038*/ 	.word	0x0000001f


	//----- nvinfo : EIATTR_FRAME_SIZE
	.align		4
.L_88:
        /*003c*/ 	.byte	0x04, 0x11
        /*003e*/ 	.short	(.L_90 - .L_89)
	.align		4
.L_89:
        /*0040*/ 	.word	index@(_ZN2at6native25_assert_async_cuda_kernelIhEEvPKT_NS0_3MsgE)
        /*0044*/ 	.word	0x00000100


	//----- nvinfo : EIATTR_REGCOUNT
	.align		4
.L_90:
        /*0048*/ 	.byte	0x04, 0x2f
        /*004a*/ 	.short	(.L_92 - .L_91)
	.align		4
.L_91:
        /*004c*/ 	.word	index@(_ZN2at6native25_assert_async_cuda_kernelIaEEvPKT_NS0_3MsgE)
        /*0050*/ 	.word	0x0000001f


	//----- nvinfo : EIATTR_FRAME_SIZE
	.align		4
.L_92:
        /*0054*/ 	.byte	0x04, 0x11
        /*0056*/ 	.short	(.L_94 - .L_93)
	.align		4
.L_93:
        /*0058*/ 	.word	index@(_ZN2at6native25_assert_async_cuda_kernelIaEEvPKT_NS0_3MsgE)
        /*005c*/ 	.word	0x00000100


	//----- nvinfo : EIATTR_REGCOUNT
	.align		4
.L_94:
        /*0060*/ 	.byte	0x04, 0x2f
        /*0062*/ 	.short	(.L_96 - .L_95)
	.align		4
.L_95:
        /*0064*/ 	.word	index@(_ZN2at6native25_assert_async_cuda_kernelIiEEvPKT_NS0_3MsgE)
        /*0068*/ 	.word	0x0000001f


	//----- nvinfo : EIATTR_FRAME_SIZE
	.align		4
.L_96:
        /*006c*/ 	.byte	0x04, 0x11
        /*006e*/ 	.short	(.L_98 - .L_97)
	.align		4
.L_97:
        /*0070*/ 	.word	index@(_ZN2at6native25_assert_async_cuda_kernelIiEEvPKT_NS0_3MsgE)
        /*0074*/ 	.word	0x00000100


	//----- nvinfo : EIATTR_REGCOUNT
	.align		4
.L_98:
        /*0078*/ 	.byte	0x04, 0x2f
        /*007a*/ 	.short	(.L_100 - .L_99)
	.align		4
.L_99:
        /*007c*/ 	.word	index@(_ZN2at6native25_assert_async_cuda_kernelIlEEvPKT_NS0_3MsgE)
        /*0080*/ 	.word	0x0000001f


	//----- nvinfo : EIATTR_FRAME_SIZE
	.align		4
.L_100:
        /*0084*/ 	.byte	0x04, 0x11
        /*0086*/ 	.short	(.L_102 - .L_101)
	.align		4
.L_101:
        /*0088*/ 	.word	index@(_ZN2at6native25_assert_async_cuda_kernelIlEEvPKT_NS0_3MsgE)
        /*008c*/ 	.word	0x00000100


	//----- nvinfo : EIATTR_REGCOUNT
	.align		4
.L_102:
        /*0090*/ 	.byte	0x04, 0x2f
        /*0092*/ 	.short	(.L_104 - .L_103)
	.align		4
.L_103:
        /*0094*/ 	.word	index@(_ZN2at6native25_assert_async_cuda_kernelIsEEvPKT_NS0_3MsgE)
        /*0098*/ 	.word	0x0000001f


	//----- nvinfo : EIATTR_FRAME_SIZE
	.align		4
.L_104:
        /*009c*/ 	.byte	0x04, 0x11
        /*009e*/ 	.short	(.L_106 - .L_105)
	.align		4
.L_105:
        /*00a0*/ 	.word	index@(_ZN2at6native25_assert_async_cuda_kernelIsEEvPKT_NS0_3MsgE)
        /*00a4*/ 	.word	0x00000100


	//----- nvinfo : EIATTR_REGCOUNT
	.align		4
.L_106:
        /*00a8*/ 	.byte	0x04, 0x2f
        /*00aa*/ 	.short	(.L_108 - .L_107)
	.align		4
.L_107:
        /*00ac*/ 	.word	index@(_ZN2at6native25_assert_async_cuda_kernelIdEEvPKT_NS0_3MsgE)
        /*00b0*/ 	.word	0x0000001f


	//----- nvinfo : EIATTR_FRAME_SIZE
	.align		4
.L_108:
        /*00b4*/ 	.byte	0x04, 0x11
        /*00b6*/ 	.short	(.L_110 - .L_109)
	.align		4
.L_109:
        /*00b8*/ 	.word	index@(_ZN2at6native25_assert_async_cuda_kernelIdEEvPKT_NS0_3MsgE)
        /*00bc*/ 	.word	0x00000100


	//----- nvinfo : EIATTR_REGCOUNT
	.align		4
.L_110:
        /*00c0*/ 	.byte	0x04, 0x2f
        /*00c2*/ 	.short	(.L_112 - .L_111)
	.align		4
.L_111:
        /*00c4*/ 	.word	index@(_ZN2at6native25_assert_async_cuda_kernelIfEEvPKT_NS0_3MsgE)
        /*00c8*/ 	.word	0x0000001f


	//----- nvinfo : EIATTR_FRAME_SIZE
	.align		4
.L_112:
        /*00cc*/ 	.byte	0x04, 0x11
        /*00ce*/ 	.short	(.L_114 - .L_113)
	.align		4
.L_113:
        /*00d0*/ 	.word	index@(_ZN2at6native25_assert_async_cuda_kernelIfEEvPKT_NS0_3MsgE)
        /*00d4*/ 	.word	0x00000100


	//----- nvinfo : EIATTR_REGCOUNT
	.align		4
.L_114:
        /*00d8*/ 	.byte	0x04, 0x2f
        /*00da*/ 	.short	(.L_116 - .L_115)
	.align		4
.L_115:
        /*00dc*/ 	.word	index@(_ZN2at6native25_assert_async_cuda_kernelIN3c104HalfEEEvPKT_NS0_3MsgE)
        /*00e0*/ 	.word	0x0000001f


	//----- nvinfo : EIATTR_FRAME_SIZE
	.align		4
.L_116:
        /*00e4*/ 	.byte	0x04, 0x11
        /*00e6*/ 	.short	(.L_118 - .L_117)
	.align		4
.L_117:
        /*00e8*/ 	.word	index@(_ZN2at6native25_assert_async_cuda_kernelIN3c104HalfEEEvPKT_NS0_3MsgE)
        /*00ec*/ 	.word	0x00000100


	//----- nvinfo : EIATTR_REGCOUNT
	.align		4
.L_118:
        /*00f0*/ 	.byte	0x04, 0x2f
        /*00f2*/ 	.short	(.L_120 - .L_119)
	.align		4
.L_119:
        /*00f4*/ 	.word	index@(_ZN2at6native25_assert_async_cuda_kernelIbEEvPKT_NS0_3MsgE)
        /*00f8*/ 	.word	0x0000001f


	//----- nvinfo : EIATTR_FRAME_SIZE
	.align		4
.L_120:
        /*00fc*/ 	.byte	0x04, 0x11
        /*00fe*/ 	.short	(.L_122 - .L_121)
	.align		4
.L_121:
        /*0100*/ 	.word	index@(_ZN2at6native25_assert_async_cuda_kernelIbEEvPKT_NS0_3MsgE)
        /*0104*/ 	.word	0x00000100


	//----- nvinfo : EIATTR_REGCOUNT
	.align		4
.L_122:
        /*0108*/ 	.byte	0x04, 0x2f
        /*010a*/ 	.short	(.L_124 - .L_123)
	.align		4
.L_123:
        /*010c*/ 	.word	index@(_ZN2at6native25_assert_async_cuda_kernelIN3c108BFloat16EEEvPKT_NS0_3MsgE)
        /*0110*/ 	.word	0x0000001f


	//----- nvinfo : EIATTR_FRAME_SIZE
	.align		4
.L_124:
        /*0114*/ 	.byte	0x04, 0x11
        /*0116*/ 	.short	(.L_126 - .L_125)
	.align		4
.L_125:
        /*0118*/ 	.word	index@(_ZN2at6native25_assert_async_cuda_kernelIN3c108BFloat16EEEvPKT_NS0_3MsgE)
        /*011c*/ 	.word	0x00000100


	//----- nvinfo : EIATTR_REGCOUNT
	.align		4
.L_126:
        /*0120*/ 	.byte	0x04, 0x2f
        /*0122*/ 	.short	(.L_128 - .L_127)
	.align		4
.L_127:
        /*0124*/ 	.word	index@(_ZN2at6native29vectorized_elementwise_kernelILi8EZZZNS0_49_GLOBAL__N__657f93f7_16_TensorCompare_cu_71e06f4e17where_kernel_implERNS_14TensorIteratorEENKUlvE_clEvENKUlvE_clEvEUlbN3c107complexINS7_4HalfEEESA_E_St5arrayIPcLm4EEEEviT0_T1_)
        /*0128*/ 	.word	0x00000036


	//----- nvinfo : EIATTR_FRAME_SIZE
	.align		4
.L_128:
        /*012c*/ 	.byte	0x04, 0x11
        /*012e*/ 	.short	(.L_130 - .L_129)
	.align		4
.L_129:
        /*0130*/ 	.word	index@(_ZN2at6native29vectorized_elementwise_kernelILi8EZZZNS0_49_GLOBAL__N__657f93f7_16_TensorCompare_cu_71e06f4e17where_kernel_implERNS_14TensorIteratorEENKUlvE_clEvENKUlvE_clEvEUlbN3c107complexINS7_4HalfEEESA_E_St5arrayIPcLm4EEEEviT0_T1_)
        /*0134*/ 	.word	0x00000000


	//----- nvinfo : EIATTR_REGCOUNT
	.align		4
.L_130:
        /*0138*/ 	.byte	0x04, 0x2f
        /*013a*/ 	.short	(.L_132 - .L_131)
	.align		4
.L_131:
        /*013c*/ 	.word	index@(_ZN2at6native29vectorized_elementwise_kernelILi4EZZZNS0_49_GLOBAL__N__657f93f7_16_TensorCompare_cu_71e06f4e17where_kernel_implERNS_14TensorIteratorEENKUlvE_clEvENKUlvE_clEvEUlbN3c107complexINS7_4HalfEEESA_E_St5arrayIPcLm4EEEEviT0_T1_)
        /*0140*/ 	.word	0x00000036


	//----- nvinfo : EIATTR_FRAME_SIZE
	.align		4
.L_132:
        /*0144*/ 	.byte	0x04, 0x11
        /*0146*/ 	.short	(.L_134 - .L_133)
	.align		4
.L_133:
        /*0148*/ 	.word	index@(_ZN2at6native29vectorized_elementwise_kernelILi4EZZZNS0_49_GLOBAL__N__657f93f7_16_TensorCompare_cu_71e06f4e17where_kernel_implERNS_14TensorIteratorEENKUlvE_clEvENKUlvE_clEvEUlbN3c107complexINS7_4HalfEEESA_E_St5arrayIPcLm4EEEEviT0_T1_)
        /*014c*/ 	.word	0x00000000


	//----- nvinfo : EIATTR_REGCOUNT
	.align		4
.L_134:
        /*0150*/ 	.byte	0x04, 0x2f
        /*0152*/ 	.short	(.L_136 - .L_135)
	.align		4
.L_135:
        /*0154*/ 	.word	index@(_ZN2at6native29vectorized_elementwise_kernelILi2EZZZNS0_49_GLOBAL__N__657f93f7_16_TensorCompare_cu_71e06f4e17where_kernel_implERNS_14TensorIteratorEENKUlvE_clEvENKUlvE_clEvEUlbN3c107complexINS7_4HalfEEESA_E_St5arrayIPcLm4EEEEviT0_T1_)
        /*0158*/ 	.word	0x00000036


	//----- nvinfo : EIATTR_FRAME_SIZE
	.align		4
.L_136:
        /*015c*/ 	.byte	0x04, 0x11
        /*015e*/ 	.short	(.L_138 - .L_137)
	.align		4
.L_137:
        /*0160*/ 	.word	index@(_ZN2at6native29vectorized_elementwise_kernelILi2EZZZNS0_49_GLOBAL__N__657f93f7_16_TensorCompare_cu_71e06f4e17where_kernel_implERNS_14TensorIteratorEENKUlvE_clEvENKUlvE_clEvEUlbN3c107complexINS7_4HalfEEESA_E_St5arrayIPcLm4EEEEviT0_T1_)
        /*0164*/ 	.word	0x00000000


	//----- nvinfo : EIATTR_REGCOUNT
	.align		4
.L_138:
        /*0168*/ 	.byte	0x04, 0x2f
        /*016a*/ 	.short	(.L_140 - .L_139)
	.align		4
.L_139:
        /*016c*/ 	.word	index@(_ZN2at6native27unrolled_elementwise_kernelIZZZNS0_49_GLOBAL__N__657f93f7_16_TensorCompare_cu_71e06f4e17where_kernel_implERNS_14TensorIteratorEENKUlvE_clEvENKUlvE_clEvEUlbN3c107complexINS7_4HalfEEESA_E_St5arrayIPcLm4EELi4E23TrivialOffsetCalculatorILi3EjESF_ILi1EjENS0_6memory15LoadWithoutCastENSI_16StoreWithoutCastEEEviT_T0_T2_T3_T4_T5_)
        /*0170*/ 	.word	0x00000020


	//----- nvinfo : EIATTR_FRAME_SIZE
	.align		4
.L_140:
        /*0174*/ 	.byte	0x04, 0x11
        /*0176*/ 	.short	(.L_142 - .L_141)
	.align		4
.L_141:
        /*0178*/ 	.word	index@(_ZN2at6native27unrolled_elementwise_kernelIZZZNS0_49_GLOBAL__N__657f93f7_16_TensorCompare_cu_71e06f4e17where_kernel_implERNS_14TensorIteratorEENKUlvE_clEvENKUlvE_clEvEUlbN3c107complexINS7_4HalfEEESA_E_St5arrayIPcLm4EELi4E23TrivialOffsetCalculatorILi3EjESF_ILi1EjENS0_6memory15LoadWithoutCastENSI_16StoreWithoutCastEEEviT_T0_T2_T3_T4_T5_)
        /*017c*/ 	.word	0x00000000


	//----- nvinfo : EIATTR_REGCOUNT
	.align		4
.L_142:
        /*0180*/ 	.byte	0x04, 0x2f
        /*0182*/ 	.short	(.L_144 - .L_143)
	.align		4
.L_143:
        /*0184*/ 	.word	index@(_ZN2at6native18elementwise_kernelILi128ELi2EZNS0_22gpu_kernel_impl_nocastIZZZNS0_49_GLOBAL__N__657f93f7_16_TensorCompare_cu_71e06f4e17where_kernel_implERNS_14TensorIteratorEENKUlvE_clEvENKUlvE_clEvEUlbN3c107complexINS8_4HalfEEESB_E_EEvRNS_18TensorIteratorBaseERKT_EUliE_EEviT1_)
        /*0188*/ 	.word	0x00000014


	//----- nvinfo : EIATTR_FRAME_SIZE
	.align		4
.L_144:
        /*018c*/ 	.byte	0x04, 0x11
        /*018e*/ 	.short	(.L_146 - .L_145)
	.align		4
.L_145:
        /*0190*/ 	.word	index@(_ZN2at6native18elementwise_kernelILi128ELi2EZNS0_22gpu_kernel_impl_nocastIZZZNS0_49_GLOBAL__N__657f93f7_16_TensorCompare_cu_71e06f4e17where_kernel_implERNS_14TensorIteratorEENKUlvE_clEvENKUlvE_clEvEUlbN3c107complexINS8_4HalfEEESB_E_EEvRNS_18TensorIteratorBaseERKT_EUliE_EEviT1_)
        /*0194*/ 	.word	0x00000000


	//----- nvinfo : EIATTR_REGCOUNT
	.align		4
.L_146:
        /*0198*/ 	.byte	0x04, 0x2f
        /*019a*/ 	.short	(.L_148 - .L_147)
	.align		4
.L_147:
        /*019c*/ 	.word	index@(_ZN2at6native27unrolled_elementwise_kernelIZZZNS0_49_GLOBAL__N__657f93f7_16_TensorCompare_cu_71e06f4e17where_kernel_implERNS_14TensorIteratorEENKUlvE_clEvENKUlvE_clEvEUlbN3c107complexINS7_4HalfEEESA_E_St5arrayIPcLm4EELi4E23TrivialOffsetCalculatorILi3EjESF_ILi1EjENS0_6memory12LoadWithCastILi3EEENSI_13StoreWithCastILi1EEEEEviT_T0_T2_T3_T4_T5_)
        /*01a0*/ 	.word	0x00000028


	//----- nvinfo : EIATTR_FRAME_SIZE
	.align		4
.L_148:
        /*01a4*/ 	.byte	0x04, 0x11
        /*01a6*/ 	.short	(.L_150 - .L_149)
	.align		4
.L_149:
        /*01a8*/ 	.word	index@(_ZN2at6native27unrolled_elementwise_kernelIZZZNS0_49_GLOBAL__N__657f93f7_16_TensorCompare_cu_71e06f4e17where_kernel_implERNS_14TensorIteratorEENKUlvE_clEvENKUlvE_clEvEUlbN3c107complexINS7_4HalfEEESA_E_St5arrayIPcLm4EELi4E23TrivialOffsetCalculatorILi3EjESF_ILi1EjENS0_6memory12LoadWithCastILi3EEENSI_13StoreWithCastILi1EEEEEviT_T0_T2_T3_T4_T5_)
        /*01ac*/ 	.word	0x00000000


	//----- nvinfo : EIATTR_REGCOUNT
	.align		4
.L_150:
        /*01b0*/ 	.byte	0x04, 0x2f
        /*01b2*/ 	.short	(.L_152 - .L_151)
	.align		4
.L_151:
        /*01b4*/ 	.word	index@(_ZN2at6native18elementwise_kernelILi128ELi4EZNS0_15gpu_kernel_implIZZZNS0_49_GLOBAL__N__657f93f7_16_TensorCompare_cu_71e06f4e17where_kernel_implERNS_14TensorIteratorEENKUlvE_clEvENKUlvE_clEvEUlbN3c107complexINS8_4HalfEEESB_E_EEvRNS_18TensorIteratorBaseERKT_EUliE_EEviT1_)
        /*01b8*/ 	.word	0x0000001b


	//----- nvinfo : EIATTR_FRAME_SIZE
	.align		4
.L_152:
        /*01bc*/ 	.byte	0x04, 0x11
        /*01be*/ 	.short	(.L_154 - .L_153)
	.align		4
.L_153:
        /*01c0*/ 	.word	index@(_ZN2at6native18elementwise_kernelILi128ELi4EZNS0_15gpu_kernel_implIZZZNS0_49_GLOBAL__N__657f93f7_16_TensorCompare_cu_71e06f4e17where_kernel_implERNS_14TensorIteratorEENKUlvE_clEvENKUlvE_clEvEUlbN3c107complexINS8_4HalfEEESB_E_EEvRNS_18TensorIteratorBaseERKT_EUliE_EEviT1_)
        /*01c4*/ 	.word	0x00000000


	//----- nvinfo : EIATTR_REGCOUNT
	.align		4
.L_154:
        /*01c8*/ 	.byte	0x04, 0x2f
        /*01ca*/ 	.short	(.L_156 - .L_155)
	.align		4
.L_155:
        /*01cc*/ 	.word	index@(_ZN2at6native29vectorized_elementwise_kernelILi8EZZZNS0_49_GLOBAL__N__657f93f7_16_TensorCompare_cu_71e06f4e17where_kernel_implERNS_14TensorIteratorEENKUlvE_clEvENKUlvE0_clEvEUlbN3c104HalfES8_E_St5arrayIPcLm4EEEEviT0_T1_)
        /*01d0*/ 	.word	0x00000020


	//----- nvinfo : EIATTR_FRAME_SIZE
	.align		4
.L_156:
        /*01d4*/ 	.byte	0x04, 0x11
        /*01d6*/ 	.short	(.L_158 - .L_157)
	.align		4
.L_157:
        /*01d8*/ 	.word	index@(_ZN2at6native29vectorized_elementwise_kernelILi8EZZZNS0_49_GLOBAL__N__657f93f7_16_TensorCompare_cu_71e06f4e17where_kernel_implERNS_14TensorIteratorEENKUlvE_clEvENKUlvE0_clEvEUlbN3c104HalfES8_E_St5arrayIPcLm4EEEEviT0_T1_)
        /*01dc*/ 	.word	0x00000000


	//----- nvinfo : EIATTR_REGCOUNT
	.align		4
.L_158:
        /*01e0*/ 	.byte	0x04, 0x2f
        /*01e2*/ 	.short	(.L_160 - .L_159)
	.align		4
.L_159:
        /*01e4*/ 	.word	index@(_ZN2at6native29vectorized_elementwise_kernelILi4EZZZNS0_49_GLOBAL__N__657f93f7_16_TensorCompare_cu_71e06f4e17where_kernel_implERNS_14TensorIteratorEENKUlvE_clEvENKUlvE0_clEvEUlbN3c104HalfES8_E_St5arrayIPcLm4EEEEviT0_T1_)
        /*01e8*/ 	.word	0x00000020


	//----- nvinfo : EIATTR_FRAME_SIZE
	.align		4
.L_160:
        /*01ec*/ 	.byte	0x04, 0x11
        /*01ee*/ 	.short	(.L_162 - .L_161)
	.align		4
.L_161:
        /*01f0*/ 	.word	index@(_ZN2at6native29vectorized_elementwise_kernelILi4EZZZNS0_49_GLOBAL__N__657f93f7_16_TensorCompare_cu_71e06f4e17where_kernel_implERNS_14TensorIteratorEENKUlvE_clEvENKUlvE0_clEvEUlbN3c104HalfES8_E_St5arrayIPcLm4EEEEviT0_T1_)
        /*01f4*/ 	.word	0x00000000


	//----- nvinfo : EIATTR_REGCOUNT
	.align		4
.L_162:
        /*01f8*/ 	.byte	0x04, 0x2f
        /*01fa*/ 	.short	(.L_164 - .L_163)
	.align		4
.L_163:
        /*01fc*/ 	.word	index@(_ZN2at6native29vectorized_elementwise_kernelILi2EZZZNS0_49_GLOBAL__N__657f93f7_16_TensorCompare_cu_71e06f4e17where_kernel_implERNS_14TensorIteratorEENKUlvE_clEvENKUlvE0_clEvEUlbN3c104HalfES8_E_St5arrayIPcLm4EEEEviT0_T1_)
        /*0200*/ 	.word	0x00000020


	//----- nvinfo : EIATTR_FRAME_SIZE
	.align		4
.L_164:
        /*0204*/ 	.byte	0x04, 0x11
        /*0206*/ 	.short	(.L_166 - .L_165)
	.align		4
.L_165:
        /*0208*/ 	.word	index@(_ZN2at6native29vectorized_elementwise_kernelILi2EZZZNS0_49_GLOBAL__N__657f93f7_16_TensorCompare_cu_71e06f4e17where_kernel_implERNS_14TensorIteratorEENKUlvE_clEvENKUlvE0_clEvEUlbN3c104HalfES8_E_St5arrayIPcLm4EEEEviT0_T1_)
        /*020c*/ 	.word	0x00000000


	//----- nvinfo : EIATTR_REGCOUNT
	.align		4
.L_166:
        /*0210*/ 	.byte	0x04, 0x2f
        /*0212*/ 	.short	(.L_168 - .L_167)
	.align		4
.L_167:
        /*0214*/ 	.word	index@(_ZN2at6native27unrolled_elementwise_kernelIZZZNS0_49_GLOBAL__N__657f93f7_16_TensorCompare_cu_71e06f4e17where_kernel_implERNS_14TensorIteratorEENKUlvE_clEvENKUlvE0_clEvEUlbN3c104HalfES8_E_St5arrayIPcLm4EELi4E23TrivialOffsetCalculatorILi3EjESD_ILi1EjENS0_6memory15LoadWithoutCastENSG_16StoreWithoutCastEEEviT_T0_T2_T3_T4_T5_)
        /*0218*/ 	.word	0x00000020


	//----- nvinfo : EIATTR_FRAME_SIZE
	.align		4
.L_168:
        /*021c*/ 	.byte	0x04, 0x11
        /*021e*/ 	.short	(.L_170 - .L_169)
	.align		4
.L_169:
        /*0220*/ 	.word	index@(_ZN2at6native27unrolled_elementwise_kernelIZZZNS0_49_GLOBAL__N__657f93f7_16_TensorCompare_cu_71e06f4e17where_kernel_implERNS_14TensorIteratorEENKUlvE_clEvENKUlvE0_clEvEUlbN3c104HalfES8_E_St5arrayIPcLm4EELi4E23TrivialOffsetCalculatorILi3EjESD_ILi1EjENS0_6memory15LoadWithoutCastENSG_16StoreWithoutCastEEEviT_T0_T2_T3_T4_T5_)
        /*0224*/ 	.word	0x00000000


	//----- nvinfo : EIATTR_REGCOUNT
	.align		4
.L_170:
        /*0228*/ 	.byte	0x04, 0x2f
        /*022a*/ 	.short	(.L_172 - .L_171)
	.align		4
.L_171:
        /*022c*/ 	.word	index@(_ZN2at6native18elementwise_kernelILi128ELi4EZNS0_22gpu_kernel_impl_nocastIZZZNS0_49_GLOBAL__N__657f93f7_16_TensorCompare_cu_71e06f4e17where_kernel_implERNS_14TensorIteratorEENKUlvE_clEvENKUlvE0_clEvEUlbN3c104HalfES9_E_EEvRNS_18TensorIteratorBaseERKT_EUliE_EEviT1_)
        /*0230*/ 	.word	0x00000016


	//----- nvinfo : EIATTR_FRAME_SIZE
	.align		4
.L_172:
        /*0234*/ 	.byte	0x04, 0x11
        /*0236*/ 	.short	(.L_174 - .L_173)
	.align		4
.L_173:
        /*0238*/ 	.word	index@(_ZN2at6native18elementwise_kernelILi128ELi4EZNS0_22gpu_kernel_impl_nocastIZZZNS0_49_GLOBAL__N__657f93f7_16_TensorCompare_cu_71e06f4e17where_kernel_implERNS_14TensorIteratorEENKUlvE_clEvENKUlvE0_clEvEUlbN3c104HalfES9_E_EEvRNS_18TensorIteratorBaseERKT_EUliE_EEviT1_)
        /*023c*/ 	.word	0x00000000


	//----- nvinfo : EIATTR_REGCOUNT
	.align		4
.L_174:
        /*0240*/ 	.byte	0x04, 0x2f
        /*0242*/ 	.short	(.L_176 - .L_175)
	.align		4
.L_175:
        /*0244*/ 	.word	index@(_ZN2at6native27unrolled_elementwise_kernelIZZZNS0_49_GLOBAL__N__657f93f7_16_TensorCompare_cu_71e06f4e17where_kernel_implERNS_14TensorIteratorEENKUlvE_clEvENKUlvE0_clEvEUlbN3c104HalfES8_E_St5arrayIPcLm4EELi4E23TrivialOffsetCalculatorILi3EjESD_ILi1EjENS0_6memory12LoadWithCastILi3EEENSG_13StoreWithCastILi1EEEEEviT_T0_T2_T3_T4_T5_)
        /*0248*/ 	.word	0x00000020


	//----- nvinfo : EIATTR_FRAME_SIZE
	.align		4
.L_176:
        /*024c*/ 	.byte	0x04, 0x11
        /*024e*/ 	.short	(.L_178 - .L_177)
	.align		4
.L_177:
        /*0250*/ 	.word	index@(_ZN2at6native27unrolled_elementwise_kernelIZZZNS0_49_GLOBAL__N__657f93f7_16_TensorCompare_cu_71e06f4e17where_kernel_implERNS_14TensorIteratorEENKUlvE_clEvENKUlvE0_clEvEUlbN3c104HalfES8_E_St5arrayIPcLm4EELi4E23TrivialOffsetCalculatorILi3EjESD_ILi1EjENS0_6memory12LoadWithCastILi3EEENSG_13StoreWithCastILi1EEEEEviT_T0_T2_T3_T4_T5_)
        /*0254*/ 	.word	0x00000000


	//----- nvinfo : EIATTR_REGCOUNT
	.align		4
.L_178:
        /*0258*/ 	.byte	0x04, 0x2f
        /*025a*/ 	.short	(.L_180 - .L_179)
	.align		4
.L_179:
        /*025c*/ 	.word	index@(_ZN2at6native18elementwise_kernelILi128ELi4EZNS0_15gpu_kernel_implIZZZNS0_49_GLOBAL__N__657f93f7_16_TensorCompare_cu_71e06f4e17where_kernel_implERNS_14TensorIteratorEENKUlvE_clEvENKUlvE0_clEvEUlbN3c104HalfES9_E_EEvRNS_18TensorIteratorBaseERKT_EUliE_EEviT1_)
        /*0260*/ 	.word	0x0000001b


	//----- nvinfo : EIATTR_FRAME_SIZE
	.align		4
.L_180:
        /*0264*/ 	.byte	0x04, 0x11
        /*0266*/ 	.short	(.L_182 - .L_181)
	.align		4
.L_181:
        /*0268*/ 	.word	index@(_ZN2at6native18elementwise_kernelILi128ELi4EZNS0_15gpu_kernel_implIZZZNS0_49_GLOBAL__N__657f93f7_16_TensorCompare_cu_71e06f4e17where_kernel_implERNS_14TensorIteratorEENKUlvE_clEvENKUlvE0_clEvEUlbN3c104HalfES9_E_EEvRNS_18TensorIteratorBaseERKT_EUliE_EEviT1_)
        /*026c*/ 	.word	0x00000000


	//----- nvinfo : EIATTR_REGCOUNT
	.align		4
.L_182:
        /*0270*/ 	.byte	0x04, 0x2f
        /*0272*/ 	.short	(.L_184 - .L_183)
	.align		4
.L_183:
        /*0274*/ 	.word	index@(_ZN2at6native29vectorized_elementwise_kernelILi8EZZZNS0_49_GLOBAL__N__657f93f7_16_TensorCompare_cu_71e06f4e17where_kernel_implERNS_14TensorIteratorEENKUlvE_clEvENKUlvE1_clEvEUlbN3c108BFloat16ES8_E_St5arrayIPcLm4EEEEviT0_T1_)
        /*0278*/ 	.word	0x00000020


	//----- nvinfo : EIATTR_FRAME_SIZE
	.align		4
.L_184:
        /*027c*/ 	.byte	0x04, 0x11
        /*027e*/ 	.short	(.L_186 - .L_185)
	.align		4
.L_185:
        /*0280*/ 	.word	index@(_ZN2at6native29vectorized_elementwise_kernelILi8EZZZNS0_49_GLOBAL__N__657f93f7_16_TensorCompare_cu_71e06f4e17where_kernel_implERNS_14TensorIteratorEENKUlvE_clEvENKUlvE1_clEvEUlbN3c108BFloat16ES8_E_St5arrayIPcLm4EEEEviT0_T1_)
        /*0284*/ 	.word	0x00000000


	//----- nvinfo : EIATTR_REGCOUNT
	.align		4
.L_186:
        /*0288*/ 	.byte	0x04, 0x2f
        /*028a*/ 	.short	(.L_188 - .L_187)
	.align		4
.L_187:
        /*028c*/ 	.word	index@(_ZN2at6native29vectorized_elementwise_kernelILi4EZZZNS0_49_GLOBAL__N__657f93f7_16_TensorCompare_cu_71e06f4e17where_kernel_implERNS_14TensorIteratorEENKUlvE_clEvENKUlvE1_clEvEUlbN3c108BFloat16ES8_E_St5arrayIPcLm4EEEEviT0_T1_)
        /*0290*/ 	.word	0x00000020


	//----- nvinfo : EIATTR_FRAME_SIZE
	.align		4
.L_188:
        /*0294*/ 	.byte	0x04, 0x11
        /*0296*/ 	.short	(.L_190 - .L_189)
	.align		4
.L_189:
        /*0298*/ 	.word	index@(_ZN2at6native29vectorized_elementwise_kernelILi4EZZZNS0_49_GLOBAL__N__657f93f7_16_TensorCompare_cu_71e06f4e17where_kernel_implERNS_14TensorIteratorEENKUlvE_clEvENKUlvE1_clEvEUlbN3c108BFloat16ES8_E_St5arrayIPcLm4EEEEviT0_T1_)
        /*029c*/ 	.word	0x00000000


	//----- nvinfo : EIATTR_REGCOUNT
	.align		4
.L_190:
        /*02a0*/ 	.byte	0x04, 0x2f
        /*02a2*/ 	.short	(.L_192 - .L_191)
	.align		4
.L_191:
        /*02a4*/ 	.word	index@(_ZN2at6native29vectorized_elementwise_kernelILi2EZZZNS0_49_GLOBAL__N__657f93f7_16_TensorCompare_cu_71e06f4e17where_kernel_implERNS_14TensorIteratorEENKUlvE_clEvENKUlvE1_clEvEUlbN3c108BFloat16ES8_E_St5arrayIPcLm4EEEEviT0_T1_)
        /*02a8*/ 	.word	0x00000020


	//----- nvinfo : EIATTR_FRAME_SIZE
	.align		4
.L_192:
        /*02ac*/ 	.byte	0x04, 0x11
        /*02ae*/ 	.short	(.L_194 - .L_193)
	.align		4
.L_193:
        /*02b0*/ 	.word	index@(_ZN2at6native29vectorized_elementwise_kernelILi2EZZZNS0_49_GLOBAL__N__657f93f7_16_TensorCompare_cu_71e06f4e17where_kernel_implERNS_14TensorIteratorEENKUlvE_clEvENKUlvE1_clEvEUlbN3c108BFloat16ES8_E_St5arrayIPcLm4EEEEviT0_T1_)
        /*02b4*/ 	.word	0x00000000


	//----- nvinfo : EIATTR_REGCOUNT
	.align		4
.L_194:
        /*02b8*/ 	.byte	0x04, 0x2f
        /*02ba*/ 	.short	(.L_196 - .L_195)
	.align		4
.L_195:
        /*02bc*/ 	.word	index@(_ZN2at6native27unrolled_elementwise_kernelIZZZNS0_49_GLOBAL__N__657f93f7_16_TensorCompare_cu_71e06f4e17where_kernel_implERNS_14TensorIteratorEENKUlvE_clEvENKUlvE1_clEvEUlbN3c108BFloat16ES8_E_St5arrayIPcLm4EELi4E23TrivialOffsetCalculatorILi3EjESD_ILi1EjENS0_6memory15LoadWithoutCastENSG_16StoreWithoutCastEEEviT_T0_T2_T3_T4_T5_)
        /*02c0*/ 	.word	0x00000020


	//----- nvinfo : EIATTR_FRAME_SIZE
	.align		4
.L_196:
        /*02c4*/ 	.byte	0x04, 0x11
        /*02c6*/ 	.short	(.L_198 - .L_197)
	.align		4
.L_197:
        /*02c8*/ 	.word	index@(_ZN2at6native27unrolled_elementwise_kernelIZZZNS0_49_GLOBAL__N__657f93f7_16_TensorCompare_cu_71e06f4e17where_kernel_implERNS_14TensorIteratorEENKUlvE_clEvENKUlvE1_clEvEUlbN3c108BFloat16ES8_E_St5arrayIPcLm4EELi4E23TrivialOffsetCalculatorILi3EjESD_ILi1EjENS0_6memory15LoadWithoutCastENSG_16StoreWithoutCastEEEviT_T0_T2_T3_T4_T5_)
        /*02cc*/ 	.word	0x00000000


	//----- nvinfo : EIATTR_REGCOUNT
	.align		4
.L_198:
        /*02d0*/ 	.byte	0x04, 0x2f
        /*02d2*/ 	.short	(.L_200 - .L_199)
	.align		4
.L_199:
        /*02d4*/ 	.word	index@(_ZN2at6native18elementwise_kernelILi128ELi4EZNS0_22gpu_kernel_impl_nocastIZZZNS0_49_GLOBAL__N__657f93f7_16_TensorCompare_cu_71e06f4e17where_kernel_implERNS_14TensorIteratorEENKUlvE_clEvENKUlvE1_clEvEUlbN3c108BFloat16ES9_E_EEvRNS_18TensorIteratorBaseERKT_EUliE_EEviT1_)
        /*02d8*/ 	.word	0x00000016


	//----- nvinfo : EIATTR_FRAME_SIZE
	.align		4
.L_200:
        /*02dc*/ 	.byte	0x04, 0x11
        /*02de*/ 	.short	(.L_202 - .L_201)
	.align		4
.L_201:
        /*02e0*/ 	.word	index@(_ZN2at6native18elementwise_kernelILi128ELi4EZNS0_22gpu_kernel_impl_nocastIZZZNS0_49_GLOBAL__N__657f93f7_16_TensorCompare_cu_71e06f4e17where_kernel_implERNS_14TensorIteratorEENKUlvE_clEvENKUlvE1_clEvEUlbN3c108BFloat16ES9_E_EEvRNS_18TensorIteratorBaseERKT_EUliE_EEviT1_)
        /*02e4*/ 	.word	0x00000000


	//----- nvinfo : EIATTR_REGCOUNT
	.align		4
.L_202:
        /*02e8*/ 	.byte	0x04, 0x2f
        /*02ea*/ 	.short	(.L_204 - .L_203)
	.align		4
.L_203:
        /*02ec*/ 	.word	index@(_ZN2at6native27unrolled_elementwise_kernelIZZZNS0_49_GLOBAL__N__657f93f7_16_TensorCompare_cu_71e06f4e17where_kernel_implERNS_14TensorIteratorEENKUlvE_clEvENKUlvE1_clEvEUlbN3c108BFloat16ES8_E_St5arrayIPcLm4EELi4E23TrivialOffsetCalculatorILi3EjESD_ILi1EjENS0_6memory12LoadWithCastILi3EEENSG_13StoreWithCastILi1EEEEEviT_T0_T2_T3_T4_T5_)
        /*02f0*/ 	.word	0x00000020


	//----- nvinfo : EIATTR_FRAME_SIZE
	.align		4
.L_204:
        /*02f4*/ 	.byte	0x04, 0x11
        /*02f6*/ 	.short	(.L_206 - .L_205)
	.align		4
.L_205:
        /*02f8*/ 	.word	index@(_ZN2at6native27unrolled_elementwise_kernelIZZZNS0_49_GLOBAL__N__657f93f7_16_TensorCompare_cu_71e06f4e17where_kernel_implERNS_14TensorIteratorEENKUlvE_clEvENKUlvE1_clEvEUlbN3c108BFloat16ES8_E_St5arrayIPcLm4EELi4E23TrivialOffsetCalculatorILi3EjESD_ILi1EjENS0_6memory12LoadWithCastILi3EEENSG_13StoreWithCastILi1EEEEEviT_T0_T2_T3_T4_T5_)
        /*02fc*/ 	.word	0x00000000


	//----- nvinfo : EIATTR_REGCOUNT
	.align		4
.L_206:
        /*0300*/ 	.byte	0x04, 0x2f
        /*0302*/ 	.short	(.L_208 - .L_207)
	.align		4
.L_207:
        /*0304*/ 	.word	index@(_ZN2at6native18elementwise_kernelILi128ELi4EZNS0_15gpu_kernel_implIZZZNS0_49_GLOBAL__N__657f93f7_16_TensorCompare_cu_71e06f4e17where_kernel_implERNS_14TensorIteratorEENKUlvE_clEvENKUlvE1_clEvEUlbN3c108BFloat16ES9_E_EEvRNS_18TensorIteratorBaseERKT_EUliE_EEviT1_)
        /*0308*/ 	.word	0x0000001b


	//----- nvinfo : EIATTR_FRAME_SIZE
	.align		4
.L_208:
        /*030c*/ 	.byte	0x04, 0x11
        /*030e*/ 	.short	(.L_210 - .L_209)
	.align		4
.L_209:
        /*0310*/ 	.word	index@(_ZN2at6native18elementwise_kernelILi128ELi4EZNS0_15gpu_kernel_implIZZZNS0_49_GLOBAL__N__657f93f7_16_TensorCompare_cu_71e06f4e17where_kernel_implERNS_14TensorIteratorEENKUlvE_clEvENKUlvE1_clEvEUlbN3c108BFloat16ES9_E_EEvRNS_18TensorIteratorBaseERKT_EUliE_EEviT1_)
        /*0314*/ 	.word	0x00000000


	//----- nvinfo : EIATTR_REGCOUNT
	.align		4
.L_210:
        /*0318*/ 	.byte	0x04, 0x2f
        /*031a*/ 	.short	(.L_212 - .L_211)
	.align		4
.L_211:
        /*031c*/ 	.word	index@(_ZN2at6native29vectorized_elementwise_kernelILi8EZZZNS0_49_GLOBAL__N__657f93f7_16_TensorCompare_cu_71e06f4e17where_kernel_implERNS_14TensorIteratorEENKUlvE_clEvENKUlvE2_clEvEUlbbbE_St5arrayIPcLm4EEEEviT0_T1_)
        /*0320*/ 	.word	0x00000020


	//----- nvinfo : EIATTR_FRAME_SIZE
	.align		4
.L_212:
        /*0324*/ 	.byte	0x04, 0x11
        /*0326*/ 	.short	(.L_214 - .L_213)
	.align		4
.L_213:
        /*0328*/ 	.word	index@(_ZN2at6native29vectorized_elementwise_kernelILi8EZZZNS0_49_GLOBAL__N__657f93f7_16_TensorCompare_cu_71e06f4e17where_kernel_implERNS_14TensorIteratorEENKUlvE_clEvENKUlvE2_clEvEUlbbbE_St5arrayIPcLm4EEEEviT0_T1_)
        /*032c*/ 	.word	0x00000000


	//----- nvinfo : EIATTR_REGCOUNT
	.align		4
.L_214:
        /*0330*/ 	.byte	0x04, 0x2f
        /*0332*/ 	.short	(.L_216 - .L_215)
	.align		4
.L_215:
        /*0334*/ 	.word	index@(_ZN2at6native29vectorized_elementwise_kernelILi4EZZZNS0_49_GLOBAL__N__657f93f7_16_TensorCompare_cu_71e06f4e17where_kernel_implERNS_14TensorIteratorEENKUlvE_clEvENKUlvE2_clEvEUlbbbE_St5arrayIPcLm4EEEEviT0_T1_)
        /*0338*/ 	.word	0x00000020


	//----- nvinfo : EIATTR_FRAME_SIZE
	.align		4
.L_216:
        /*033c*/ 	.byte	0x04, 0x11
        /*033e*/ 	.short	(.L_218 - .L_217)
	.align		4
.L_217:
        /*0340*/ 	.word	index@(_ZN2at6native29vectorized_elementwise_kernelILi4EZZZNS0_49_GLOBAL__N__657f93f7_16_TensorCompare_cu_71e06f4e17where_kernel_implERNS_14TensorIteratorEENKUlvE_clEvENKUlvE2_clEvEUlbbbE_St5arrayIPcLm4EEEEviT0_T1_)
        /*0344*/ 	.word	0x00000000


	//----- nvinfo : EIATTR_REGCOUNT
	.align		4
.L_218:
        /*0348*/ 	.byte	0x04, 0x2f
        /*034a*/ 	.short	(.L_220 - .L_219)
	.align		4
.L_219:
        /*034c*/ 	.word	index@(_ZN2at6native29vectorized_elementwise_kernelILi2EZZZNS0_49_GLOBAL__N__657f93f7_16_TensorCompare_cu_71e06f4e17where_kernel_implERNS_14TensorIteratorEENKUlvE_clEvENKUlvE2_clEvEUlbbbE_St5arrayIPcLm4EEEEviT0_T1_)
        /*0350*/ 	.word	0x00000020


	//----- nvinfo : EIATTR_FRAME_SIZE
	.align		4
.L_220:
        /*0354*/ 	.byte	0x04, 0x11
        /*0356*/ 	.short	(.L_222 - .L_221)
	.align		4
.L_221:
        /*0358*/ 	.word	index@(_ZN2at6native29vectorized_elementwise_kernelILi2EZZZNS0_49_GLOBAL__N__657f93f7_16_TensorCompare_cu_71e06f4e17where_kernel_implERNS_14TensorIteratorEENKUlvE_clEvENKUlvE2_clEvEUlbbbE_St5arrayIPcLm4EEEEviT0_T1_)
        /*035c*/ 	.word	0x00000000


	//----- nvinfo : EIATTR_REGCOUNT
	.align		4
.L_222:
        /*0360*/ 	.byte	0x04, 0x2f
        /*0362*/ 	.short	(.L_224 - .L_223)
	.align		4
.L_223:
        /*0364*/ 	.word	index@(_ZN2at6native27unrolled_elementwise_kernelIZZZNS0_49_GLOBAL__N__657f93f7_16_TensorCompare_cu_71e06f4e17where_kernel_implERNS_14TensorIteratorEENKUlvE_clEvENKUlvE2_clEvEUlbbbE_St5arrayIPcLm4EELi4E23TrivialOffsetCalculatorILi3EjESB_ILi1EjENS0_6memory15LoadWithoutCastENSE_16StoreWithoutCastEEEviT_T0_T2_T3_T4_T5_)
        /*0368*/ 	.word	0x00000019


	//----- nvinfo : EIATTR_FRAME_SIZE
	.align		4
.L_224:
        /*036c*/ 	.byte	0x04, 0x11
        /*036e*/ 	.short	(.L_226 - .L_225)
	.align		4
.L_225:
        /*0370*/ 	.word	index@(_ZN2at6native27unrolled_elementwise_kernelIZZZNS0_49_GLOBAL__N__657f93f7_16_TensorCompare_cu_71e06f4e17where_kernel_implERNS_14TensorIteratorEENKUlvE_clEvENKUlvE2_clEvEUlbbbE_St5arrayIPcLm4EELi4E23TrivialOffsetCalculatorILi3EjESB_ILi1EjENS0_6memory15LoadWithoutCastENSE_16StoreWithoutCastEEEviT_T0_T2_T3_T4_T5_)
        /*0374*/ 	.word	0x00000000


	//----- nvinfo : EIATTR_REGCOUNT
	.align		4
.L_226:
        /*0378*/ 	.byte	0x04, 0x2f
        /*037a*/ 	.short	(.L_228 - .L_227)
	.align		4
.L_227:
        /*037c*/ 	.word	index@(_ZN2at6native18elementwise_kernelILi128ELi4EZNS0_22gpu_kernel_impl_nocastIZZZNS0_49_GLOBAL__N__657f93f7_16_TensorCompare_cu_71e06f4e17where_kernel_implERNS_14TensorIteratorEENKUlvE_clEvENKUlvE2_clEvEUlbbbE_EEvRNS_18TensorIteratorBaseERKT_EUliE_EEviT1_)
        /*0380*/ 	.word	0x00000016


	//----- nvinfo : EIATTR_FRAME_SIZE
	.align		4
.L_228:
        /*0384*/ 	.byte	0x04, 0x11
        /*0386*/ 	.short	(.L_230 - .L_229)
	.align		4
.L_229:
        /*0388*/ 	.word	index@(_ZN2at6native18elementwise_kernelILi128ELi4EZNS0_22gpu_kernel_impl_nocastIZZZNS0_49_GLOBAL__N__657f93f7_16_TensorCompare_cu_71e06f4e17where_kernel_implERNS_14TensorIteratorEENKUlvE_clEvENKUlvE2_clEvEUlbbbE_EEvRNS_18TensorIteratorBaseERKT_EUliE_EEviT1_)
        /*038c*/ 	.word	0x00000000


	//----- nvinfo : EIATTR_REGCOUNT
	.align		4
.L_230:
        /*0390*/ 	.byte	0x04, 0x2f
        /*0392*/ 	.short	(.L_232 - .L_231)
	.align		4
.L_231:
        /*0394*/ 	.word	index@(_ZN2at6native27unrolled_elementwise_kernelIZZZNS0_49_GLOBAL__N__657f93f7_16_TensorCompare_cu_71e06f4e17where_kernel_implERNS_14TensorIteratorEENKUlvE_clEvENKUlvE2_clEvEUlbbbE_St5arrayIPcLm4EELi4E23TrivialOffsetCalculatorILi3EjESB_ILi1EjENS0_6memory12LoadWithCastILi3EEENSE_13StoreWithCastILi1EEEEEviT_T0_T2_T3_T4_T5_)
        /*0398*/ 	.word	0x00000020


	//----- nvinfo : EIATTR_FRAME_SIZE
	.align		4
.L_232:
        /*039c*/ 	.byte	0x04, 0x11
        /*039e*/ 	.short	(.L_234 - .L_233)
	.align		4
.L_233:
        /*03a0*/ 	.word	index@(_ZN2at6native27unrolled_elementwise_kernelIZZZNS0_49_GLOBAL__N__657f93f7_16_TensorCompare_cu_71e06f4e17where_kernel_implERNS_14TensorIteratorEENKUlvE_clEvENKUlvE2_clEvEUlbbbE_St5arrayIPcLm4EELi4E23TrivialOffsetCalculatorILi3EjESB_ILi1EjENS0_6memory12LoadWithCastILi3EEENSE_13StoreWithCastILi1EEEEEviT_T0_T2_T3_T4_T5_)
        /*03a4*/ 	.word	0x00000000


	//----- nvinfo : EIATTR_REGCOUNT
	.align		4
.L_234:
        /*03a8*/ 	.byte	0x04, 0x2f
        /*03aa*/ 	.short	(.L_236 - .L_235)
	.align		4
.L_235:
        /*03ac*/ 	.word	index@(_ZN2at6native18elementwise_kernelILi128ELi4EZNS0_15gpu_kernel_implIZZZNS0_49_GLOBAL__N__657f93f7_16_TensorCompare_cu_71e06f4e17where_kernel_implERNS_14TensorIteratorEENKUlvE_clEvENKUlvE2_clEvEUlbbbE_EEvRNS_18TensorIteratorBaseERKT_EUliE_EEviT1_)
        /*03b0*/ 	.word	0x0000001b


	//----- nvinfo : EIATTR_FRAME_SIZE
	.align		4
.L_236:
        /*03b4*/ 	.byte	0x04, 0x11
        /*03b6*/ 	.short	(.L_238 - .L_237)
	.align		4
.L_237:
        /*03b8*/ 	.word	index@(_ZN2at6native18elementwise_kernelILi128ELi4EZNS0_15gpu_kernel_implIZZZNS0_49_GLOBAL__N__657f93f7_16_TensorCompare_cu_71e06f4e17where_kernel_implERNS_14TensorIteratorEENKUlvE_clEvENKUlvE2_clEvEUlbbbE_EEvRNS_18TensorIteratorBaseERKT_EUliE_EEviT1_)
        /*03bc*/ 	.word	0x00000000


	//----- nvinfo : EIATTR_REGCOUNT
	.align		4
.L_238:
        /*03c0*/ 	.byte	0x04, 0x2f
        /*03c2*/ 	.short	(.L_240 - .L_239)
	.align		4
.L_239:
        /*03c4*/ 	.word	index@(_ZN2at6native29vectorized_elementwise_kernelILi8EZZZNS0_49_GLOBAL__N__657f93f7_16_TensorCompare_cu_71e06f4e17where_kernel_implERNS_14TensorIteratorEENKUlvE_clEvENKUlvE3_clEvEUlbhhE_St5arrayIPcLm4EEEEviT0_T1_)
        /*03c8*/ 	.word	0x00000028


	//----- nvinfo : EIATTR_FRAME_SIZE
	.align		4
.L_240:
        /*03cc*/ 	.byte	0x04, 0x11
        /*03ce*/ 	.short	(.L_242 - .L_241)
	.align		4
.L_241:
        /*03d0*/ 	.word	index@(_ZN2at6native29vectorized_elementwise_kernelILi8EZZZNS0_49_GLOBAL__N__657f93f7_16_TensorCompare_cu_71e06f4e17where_kernel_implERNS_14TensorIteratorEENKUlvE_clEvENKUlvE3_clEvEUlbhhE_St5arrayIPcLm4EEEEviT0_T1_)
        /*03d4*/ 	.word	0x00000000


	//----- nvinfo : EIATTR_REGCOUNT
	.align		4
.L_242:
        /*03d8*/ 	.byte	0x04, 0x2f
        /*03da*/ 	.short	(.L_244 - .L_243)
	.align		4
.L_243:
        /*03dc*/ 	.word	index@(_ZN2at6native29vectorized_elementwise_kernelILi4EZZZNS0_49_GLOBAL__N__657f93f7_16_TensorCompare_cu_71e06f4e17where_kernel_implERNS_14TensorIteratorEENKUlvE_clEvENKUlvE3_clEvEUlbhhE_St5arrayIPcLm4EEEEviT0_T1_)
        /*03e0*/ 	.word	0x00000028


	//----- nvinfo : EIATTR_FRAME_SIZE
	.align		4
.L_244:
        /*03e4*/ 	.byte	0x04, 0x11
        /*03e6*/ 	.short	(.L_246 - .L_245)
	.align		4
.L_245:
        /*03e8*/ 	.word	index@(_ZN2at6native29vectorized_elementwise_kernelILi4EZZZNS0_49_GLOBAL__N__657f93f7_16_TensorCompare_cu_71e06f4e17where_kernel_implERNS_14TensorIteratorEENKUlvE_clEvENKUlvE3_clEvEUlbhhE_St5arrayIPcLm4EEEEviT0_T1_)
        /*03ec*/ 	.word	0x00000000


	//----- nvinfo : EIATTR_REGCOUNT
	.align		4
.L_246:
        /*03f0*/ 	.byte	0x04, 0x2f
        /*03f2*/ 	.short	(.L_248 - .L_247)
	.align		4
.L_247:
        /*03f4*/ 	.word	index@(_ZN2at6native29vectorized_elementwise_kernelILi2EZZZNS0_49_GLOBAL__N__657f93f7_16_TensorCompare_cu_71e06f4e17where_kernel_implERNS_14TensorIteratorEENKUlvE_clEvENKUlvE3_clEvEUlbhhE_St5arrayIPcLm4EEEEviT0_T1_)
        /*03f8*/ 	.word	0x00000028


	//----- nvinfo : EIATTR_FRAME_SIZE
	.align		4
.L_248:
        /*03fc*/ 	.byte	0x04, 0x11
        /*03fe*/ 	.short	(.L_250 - .L_249)
	.align		4
.L_249:
        /*0400*/ 	.word	index@(_ZN2at6native29vectorized_elementwise_kernelILi2EZZZNS0_49_GLOBAL__N__657f93f7_16_TensorCompare_cu_71e06f4e17where_kernel_implERNS_14TensorIteratorEENKUlvE_clEvENKUlvE3_clEvEUlbhhE_St5arrayIPcLm4EEEEviT0_T1_)
        /*0404*/ 	.word	0x00000000


	//----- nvinfo : EIATTR_REGCOUNT
	.align		4
.L_250:
        /*0408*/ 	.byte	0x04, 0x2f
        /*040a*/ 	.short	(.L_252 - .L_251)
	.align		4
.L_251:
        /*040c*/ 	.word	index@(_ZN2at6native27unrolled_elementwise_kernelIZZZNS0_49_GLOBAL__N__657f93f7_16_TensorCompare_cu_71e06f4e17where_kernel_implERNS_14TensorIteratorEENKUlvE_clEvENKUlvE3_clEvEUlbhhE_St5arrayIPcLm4EELi4E23TrivialOffsetCalculatorILi3EjESB_ILi1EjENS0_6memory15LoadWithoutCastENSE_16StoreWithoutCastEEEviT_T0_T2_T3_T4_T5_)
        /*0410*/ 	.word	0x00000020


	//----- nvinfo : EIATTR_FRAME_SIZE
	.align		4
.L_252:
        /*0414*/ 	.byte	0x04, 0x11
        /*0416*/ 	.short	(.L_254 - .L_253)
	.align		4
.L_253:
        /*0418*/ 	.word	index@(_ZN2at6native27unrolled_elementwise_kernelIZZZNS0_49_GLOBAL__N__657f93f7_16_TensorCompare_cu_71e06f4e17where_kernel_implERNS_14TensorIteratorEENKUlvE_clEvENKUlvE3_clEvEUlbhhE_St5arrayIPcLm4EELi4E23TrivialOffsetCalculatorILi3EjESB_ILi1EjENS0_6memory15LoadWithoutCastENSE_16StoreWithoutCastEEEviT_T0_T2_T3_T4_T5_)
        /*041c*/ 	.word	0x00000000


	//----- nvinfo : EIATTR_REGCOUNT
	.align		4
.L_254:
        /*0420*/ 	.byte	0x04, 0x2f
        /*0422*/ 	.short	(.L_256 - .L_255)
	.align		4
.L_255:
        /*0424*/ 	.word	index@(_ZN2at6native18elementwise_kernelILi128ELi4EZNS0_22gpu_kernel_impl_nocastIZZZNS0_49_GLOBAL__N__657f93f7_16_TensorCompare_cu_71e06f4e17where_kernel_implERNS_14TensorIteratorEENKUlvE_clEvENKUlvE3_clEvEUlbhhE_EEvRNS_18TensorIteratorBaseERKT_EUliE_EEviT1_)
        /*0428*/ 	.word	0x00000016


	//----- nvinfo : EIATTR_FRAME_SIZE
	.align		4
.L_256:
        /*042c*/ 	.byte	0x04, 0x11
        /*042e*/ 	.short	(.L_258 - .L_257)
	.align		4
.L_257:
        /*0430*/ 	.word	index@(_ZN2at6native18elementwise_kernelILi128ELi4EZNS0_22gpu_kernel_impl_nocastIZZZNS0_49_GLOBAL__N__657f93f7_16_TensorCompare_cu_71e06f4e17where_kernel_implERNS_14TensorIteratorEENKUlvE_clEvENKUlvE3_clEvEUlbhhE_EEvRNS_18TensorIteratorBaseERKT_EUliE_EEviT1_)
        /*0434*/ 	.word	0x00000000


	//----- nvinfo : EIATTR_REGCOUNT
	.align		4
.L_258:
        /*0438*/ 	.byte	0x04, 0x2f
        /*043a*/ 	.short	(.L_260 - .L_259)
	.align		4
.L_259:
        /*043c*/ 	.word	index@(_ZN2at6native27unrolled_elementwise_kernelIZZZNS0_49_GLOBAL__N__657f93f7_16_TensorCompare_cu_71e06f4e17where_kernel_implERNS_14TensorIteratorEENKUlvE_clEvENKUlvE3_clEvEUlbhhE_St5arrayIPcLm4EELi4E23TrivialOffsetCalculatorILi3EjESB_ILi1EjENS0_6memory12LoadWithCastILi3EEENSE_13StoreWithCastILi1EEEEEviT_T0_T2_T3_T4_T5_)
        /*0440*/ 	.word	0x00000020


	//----- nvinfo : EIATTR_FRAME_SIZE
	.align		4
.L_260:
        /*0444*/ 	.byte	0x04, 0x11
        /*0446*/ 	.short	(.L_262 - .L_261)
	.align		4
.L_261:
        /*0448*/ 	.word	index@(_ZN2at6native27unrolled_elementwise_kernelIZZZNS0_49_GLOBAL__N__657f93f7_16_TensorCompare_cu_71e06f4e17where_kernel_implERNS_14TensorIteratorEENKUlvE_clEvENKUlvE3_clEvEUlbhhE_St5arrayIPcLm4EELi4E23TrivialOffsetCalculatorILi3EjESB_ILi1EjENS0_6memory12LoadWithCastILi3EEENSE_13StoreWithCastILi1EEEEEviT_T0_T2_T3_T4_T5_)
        /*044c*/ 	.word	0x00000000


	//----- nvinfo : EIATTR_REGCOUNT
	.align		4
.L_262:
        /*0450*/ 	.byte	0x04, 0x2f
        /*0452*/ 	.short	(.L_264 - .L_263)
	.align		4
.L_263:
        /*0454*/ 	.word	index@(_ZN2at6native18elementwise_kernelILi128ELi4EZNS0_15gpu_kernel_implIZZZNS0_49_GLOBAL__N__657f93f7_16_TensorCompare_cu_71e06f4e17where_kernel_implERNS_14TensorIteratorEENKUlvE_clEvENKUlvE3_clEvEUlbhhE_EEvRNS_18TensorIteratorBaseERKT_EUliE_EEviT1_)
        /*0458*/ 	.word	0x0000001b


	//----- nvinfo : EIATTR_FRAME_SIZE
	.align		4
.L_264:
        /*045c*/ 	.byte	0x04, 0x11
        /*045e*/ 	.short	(.L_266 - .L_265)
	.align		4
.L_265:
        /*0460*/ 	.word	index@(_ZN2at6native18elementwise_kernelILi128ELi4EZNS0_15gpu_kernel_implIZZZNS0_49_GLOBAL__N__657f93f7_16_TensorCompare_cu_71e06f4e17where_kernel_implERNS_14TensorIteratorEENKUlvE_clEvENKUlvE3_clEvEUlbhhE_EEvRNS_18TensorIteratorBaseERKT_EUliE_EEviT1_)
        /*0464*/ 	.word	0x00000000


	//----- nvinfo : EIATTR_REGCOUNT
	.align		4
.L_266:
        /*0468*/ 	.byte	0x04, 0x2f
        /*046a*/ 	.short	(.L_268 - .L_267)
	.align		4
.L_267:
        /*046c*/ 	.word	index@(_ZN2at6native29vectorized_elementwise_kernelILi8EZZZNS0_49_GLOBAL__N__657f93f7_16_TensorCompare_cu_71e06f4e17where_kernel_implERNS_14TensorIteratorEENKUlvE_clEvENKUlvE4_clEvEUlbaaE_St5arrayIPcLm4EEEEviT0_T1_)
        /*0470*/ 	.word	0x00000028


	//----- nvinfo : EIATTR_FRAME_SIZE
	.align		4
.L_268:
        /*0474*/ 	.byte	0x04, 0x11
        /*0476*/ 	.short	(.L_270 - .L_269)
	.align		4
.L_269:
        /*0478*/ 	.word	index@(_ZN2at6native29vectorized_elementwise_kernelILi8EZZZNS0_49_GLOBAL__N__657f93f7_16_TensorCompare_cu_71e06f4e17where_kernel_implERNS_14TensorIteratorEENKUlvE_clEvENKUlvE4_clEvEUlbaaE_St5arrayIPcLm4EEEEviT0_T1_)
        /*047c*/ 	.word	0x00000000


	//----- nvinfo : EIATTR_REGCOUNT
	.align		4
.L_270:
        /*0480*/ 	.byte	0x04, 0x2f
        /*0482*/ 	.short	(.L_272 - .L_271)
	.align		4
.L_271:
        /*0484*/ 	.word	index@(_ZN2at6native29vectorized_elementwise_kernelILi4EZZZNS0_49_GLOBAL__N__657f93f7_16_TensorCompare_cu_71e06f4e17where_kernel_implERNS_14TensorIteratorEENKUlvE_clEvENKUlvE4_clEvEUlbaaE_St5arrayIPcLm4EEEEviT0_T1_)
        /*0488*/ 	.word	0x00000028


	//----- nvinfo : EIATTR_FRAME_SIZE
	.align		4
.L_272:
        /*048c*/ 	.byte	0x04, 0x11
        /*048e*/ 	.short	(.L_274 - .L_273)
	.align		4
.L_273:
        /*0490*/ 	.word	index@(_ZN2at6native29vectorized_elementwise_kernelILi4EZZZNS0_49_GLOBAL__N__657f93f7_16_TensorCompare_cu_71e06f4e17where_kernel_implERNS_14TensorIteratorEENKUlvE_clEvENKUlvE4_clEvEUlbaaE_St5arrayIPcLm4EEEEviT0_T1_)
        /*0494*/ 	.word	0x00000000


	//----- nvinfo : EIATTR_REGCOUNT
	.align		4
.L_274:
        /*0498*/ 	.byte	0x04, 0x2f
        /*049a*/ 	.short	(.L_276 - .L_275)
	.align		4
.L_275:
        /*049c*/ 	.word	index@(_ZN2at6native29vectorized_elementwise_kernelILi2EZZZNS0_49_GLOBAL__N__657f93f7_16_TensorCompare_cu_71e06f4e17where_kernel_implERNS_14TensorIteratorEENKUlvE_clEvENKUlvE4_clEvEUlbaaE_St5arrayIPcLm4EEEEviT0_T1_)
        /*04a0*/ 	.word	0x00000028


	//----- nvinfo : EIATTR_FRAME_SIZE
	.align		4
.L_276:
        /*04a4*/ 	.byte	0x04, 0x11
        /*04a6*/ 	.short	(.L_278 - .L_277)
	.align		4
.L_277:
        /*04a8*/ 	.word	index@(_ZN2at6native29vectorized_elementwise_kernelILi2EZZZNS0_49_GLOBAL__N__657f93f7_16_TensorCompare_cu_71e06f4e17where_kernel_implERNS_14TensorIteratorEENKUlvE_clEvENKUlvE4_clEvEUlbaaE_St5arrayIPcLm4EEEEviT0_T1_)
        /*04ac*/ 	.word	0x00000000


	//----- nvinfo : EIATTR_REGCOUNT
	.align		4
.L_278:
        /*04b0*/ 	.byte	0x04, 0x2f
        /*04b2*/ 	.short	(.L_280 - .L_279)
	.align		4
.L_279:
        /*04b4*/ 	.word	index@(_ZN2at6native27unrolled_elementwise_kernelIZZZNS0_49_GLOBAL__N__657f93f7_16_TensorCompare_cu_71e06f4e17where_kernel_implERNS_14TensorIteratorEENKUlvE_clEvENKUlvE4_clEvEUlbaaE_St5arrayIPcLm4EELi4E23TrivialOffsetCalculatorILi3EjESB_ILi1EjENS0_6memory15LoadWithoutCastENSE_16StoreWithoutCastEEEviT_T0_T2_T3_T4_T5_)
        /*04b8*/ 	.word	0x00000020


	//----- nvinfo : EIATTR_FRAME_SIZE
	.align		4
.L_280:
        /*04bc*/ 	.byte	0x04, 0x11
        /*04be*/ 	.short	(.L_282 - .L_281)
	.align		4
.L_281:
        /*04c0*/ 	.word	index@(_ZN2at6native27unrolled_elementwise_kernelIZZZNS0_49_GLOBAL__N__657f93f7_16_TensorCompare_cu_71e06f4e17where_kernel_implERNS_14TensorIteratorEENKUlvE_clEvENKUlvE4_clEvEUlbaaE_St5arrayIPcLm4EELi4E23TrivialOffsetCalculatorILi3EjESB_ILi1EjENS0_6memory15LoadWithoutCastENSE_16StoreWithoutCastEEEviT_T0_T2_T3_T4_T5_)
        /*04c4*/ 	.word	0x00000000


	//----- nvinfo : EIATTR_REGCOUNT
	.align		4
.L_282:
        /*04c8*/ 	.byte	0x04, 0x2f
        /*04ca*/ 	.short	(.L_284 - .L_283)
	.align		4
.L_283:
        /*04cc*/ 	.word	index@(_ZN2at6native18elementwise_kernelILi128ELi4EZNS0_22gpu_kernel_impl_nocastIZZZNS0_49_GLOBAL__N__657f93f7_16_TensorCompare_cu_71e06f4e17where_kernel_implERNS_14TensorIteratorEENKUlvE_clEvENKUlvE4_clEvEUlbaaE_EEvRNS_18TensorIteratorBaseERKT_EUliE_EEviT1_)
        /*04d0*/ 	.word	0x00000016


	//----- nvinfo : EIATTR_FRAME_SIZE
	.align		4
.L_284:
        /*04d4*/ 	.byte	0x04, 0x11
        /*04d6*/ 	.short	(.L_286 - .L_285)
	.align		4
.L_285:
        /*04d8*/ 	.word	index@(_ZN2at6native18elementwise_kernelILi128ELi4EZNS0_22gpu_kernel_impl_nocastIZZZNS0_49_GLOBAL__N__657f93f7_16_TensorCompare_cu_71e06f4e17where_kernel_implERNS_14TensorIteratorEENKUlvE_clEvENKUlvE4_clEvEUlbaaE_EEvRNS_18TensorIteratorBaseERKT_EUliE_EEviT1_)
        /*04dc*/ 	.word	0x00000000


	//----- nvinfo : EIATTR_REGCOUNT
	.align		4
.L_286:
        /*04e0*/ 	.byte	0x04, 0x2f
        /*04e2*/ 	.short	(.L_288 - .L_287)
	.align		4
.L_287:
        /*04e4*/ 	.word	index@(_ZN2at6native27unrolled_elementwise_kernelIZZZNS0_49_GLOBAL__N__657f93f7_16_TensorCompare_cu_71e06f4e17where_kernel_implERNS_14TensorIteratorEENKUlvE_clEvENKUlvE4_clEvEUlbaaE_St5arrayIPcLm4EELi4E23TrivialOffsetCalculatorILi3EjESB_ILi1EjENS0_6memory12LoadWithCastILi3EEENSE_13StoreWithCastILi1EEEEEviT_T0_T2_T3_T4_T5_)
        /*04e8*/ 	.word	0x00000020


	//----- nvinfo : EIATTR_FRAME_SIZE
	.align		4
.L_288:
        /*04ec*/ 	.byte	0x04, 0x11
        /*04ee*/ 	.short	(.L_290 - .L_289)
	.align		4
.L_289:
        /*04f0*/ 	.word	index@(_ZN2at6native27unrolled_elementwise_kernelIZZZNS0_49_GLOBAL__N__657f93f7_16_TensorCompare_cu_71e06f4e17where_kernel_implERNS_14TensorIteratorEENKUlvE_clEvENKUlvE4_clEvEUlbaaE_St5arrayIPcLm4EELi4E23TrivialOffsetCalculatorILi3EjESB_ILi1EjENS0_6memory12LoadWithCastILi3EEENSE_13StoreWithCastILi1EEEEEviT_T0_T2_T3_T4_T5_)
        /*04f4*/ 	.word	0x00000000


	//----- nvinfo : EIATTR_REGCOUNT
	.align		4
.L_290:
        /*04f8*/ 	.byte	0x04, 0x2f
        /*04fa*/ 	.short	(.L_292 - .L_291)
	.align		4
.L_291:
        /*04fc*/ 	.word	index@(_ZN2at6native18elementwise_kernelILi128ELi4EZNS0_15gpu_kernel_implIZZZNS0_49_GLOBAL__N__657f93f7_16_TensorCompare_cu_71e06f4e17where_kernel_implERNS_14TensorIteratorEENKUlvE_clEvENKUlvE4_clEvEUlbaaE_EEvRNS_18TensorIteratorBaseERKT_EUliE_EEviT1_)
        /*0500*/ 	.word	0x0000001b


	//----- nvinfo : EIATTR_FRAME_SIZE
	.align		4
.L_292:
        /*0504*/ 	.byte	0x04, 0x11
        /*0506*/ 	.short	(.L_294 - .L_293)
	.align		4
.L_293:
        /*0508*/ 	.word	index@(_ZN2at6native18elementwise_kernelILi128ELi4EZNS0_15gpu_kernel_implIZZZNS0_49_GLOBAL__N__657f93f7_16_TensorCompare_cu_71e06f4e17where_kernel_implERNS_14TensorIteratorEENKUlvE_clEvENKUlvE4_clEvEUlbaaE_EEvRNS_18TensorIteratorBaseERKT_EUliE_EEviT1_)
        /*050c*/ 	.word	0x00000000


	//----- nvinfo : EIATTR_REGCOUNT
	.align		4
.L_294:
        /*0510*/ 	.byte	0x04, 0x2f
        /*0512*/ 	.short	(.L_296 - .L_295)
	.align		4
.L_295:
        /*0514*/ 	.word	index@(_ZN2at6native29vectorized_elementwise_kernelILi8EZZZNS0_49_GLOBAL__N__657f93f7_16_TensorCompare_cu_71e06f4e17where_kernel_implERNS_14TensorIteratorEENKUlvE_clEvENKUlvE5_clEvEUlbiiE_St5arrayIPcLm4EEEEviT0_T1_)
        /*0518*/ 	.word	0x00000020


	//----- nvinfo : EIATTR_FRAME_SIZE
	.align		4
.L_296:
        /*051c*/ 	.byte	0x04, 0x11
        /*051e*/ 	.short	(.L_298 - .L_297)
	.align		4
.L_297:
        /*0520*/ 	.word	index@(_ZN2at6native29vectorized_elementwise_kernelILi8EZZZNS0_49_GLOBAL__N__657f93f7_16_TensorCompare_cu_71e06f4e17where_kernel_implERNS_14TensorIteratorEENKUlvE_clEvENKUlvE5_clEvEUlbiiE_St5arrayIPcLm4EEEEviT0_T1_)
        /*0524*/ 	.word	0x00000000


	//----- nvinfo : EIATTR_REGCOUNT
	.align		4
.L_298:
        /*0528*/ 	.byte	0x04, 0x2f
        /*052a*/ 	.short	(.L_300 - .L_299)
	.align		4
.L_299:
        /*052c*/ 	.word	index@(_ZN2at6native29vectorized_elementwise_kernelILi4EZZZNS0_49_GLOBAL__N__657f93f7_16_TensorCompare_cu_71e06f4e17where_kernel_implERNS_14TensorIteratorEENKUlvE_clEvENKUlvE5_clEvEUlbiiE_St5arrayIPcLm4EEEEviT0_T1_)
        /*0530*/ 	.word	0x00000020


	//----- nvinfo : EIATTR_FRAME_SIZE
	.align		4
.L_300:
        /*0534*/ 	.byte	0x04, 0x11
        /*0536*/ 	.short	(.L_302 - .L_301)
	.align		4
.L_301:
        /*0538*/ 	.word	index@(_ZN2at6native29vectorized_elementwise_kernelILi4EZZZNS0_49_GLOBAL__N__657f93f7_16_TensorCompare_cu_71e06f4e17where_kernel_implERNS_14TensorIteratorEENKUlvE_clEvENKUlvE5_clEvEUlbiiE_St5arrayIPcLm4EEEEviT0_T1_)
        /*053c*/ 	.word	0x00000000


	//----- nvinfo : EIATTR_REGCOUNT
	.align		4
.L_302:
        /*0540*/ 	.byte	0x04, 0x2f
        /*0542*/ 	.short	(.L_304 - .L_303)
	.align		4
.L_303:
        /*0544*/ 	.word	index@(_ZN2at6native29vectorized_elementwise_kernelILi2EZZZNS0_49_GLOBAL__N__657f93f7_16_TensorCompare_cu_71e06f4e17where_kernel_implERNS_14TensorIteratorEENKUlvE_clEvENKUlvE5_clEvEUlbiiE_St5arrayIPcLm4EEEEviT0_T1_)
        /*0548*/ 	.word	0x00000020


	//----- nvinfo : EIATTR_FRAME_SIZE
	.align		4
.L_304:
        /*054c*/ 	.byte	0x04, 0x11
        /*054e*/ 	.short	(.L_306 - .L_305)
	.align		4
.L_305:
        /*0550*/ 	.word	index@(_ZN2at6native29vectorized_elementwise_kernelILi2EZZZNS0_49_GLOBAL__N__657f93f7_16_TensorCompare_cu_71e06f4e17where_kernel_implERNS_14TensorIteratorEENKUlvE_clEvENKUlvE5_clEvEUlbiiE_St5arrayIPcLm4EEEEviT0_T1_)
        /*0554*/ 	.word	0x00000000


	//----- nvinfo : EIATTR_REGCOUNT
	.align		4
.L_306:
        /*0558*/ 	.byte	0x04, 0x2f
        /*055a*/ 	.short	(.L_308 - .L_307)
	.align		4
.L_307:
        /*055c*/ 	.word	index@(_ZN2at6native27unrolled_elementwise_kernelIZZZNS0_49_GLOBAL__N__657f93f7_16_TensorCompare_cu_71e06f4e17where_kernel_implERNS_14TensorIteratorEENKUlvE_clEvENKUlvE5_clEvEUlbiiE_St5arrayIPcLm4EELi4E23TrivialOffsetCalculatorILi3EjESB_ILi1EjENS0_6memory15LoadWithoutCastENSE_16StoreWithoutCastEEEviT_T0_T2_T3_T4_T5_)
        /*0560*/ 	.word	0x00000020


	//----- nvinfo : EIATTR_FRAME_SIZE
	.align		4
.L_308:
        /*0564*/ 	.byte	0x04, 0x11
        /*0566*/ 	.short	(.L_310 - .L_309)
	.align		4
.L_309:
        /*0568*/ 	.word	index@(_ZN2at6native27unrolled_elementwise_kernelIZZZNS0_49_GLOBAL__N__657f93f7_16_TensorCompare_cu_71e06f4e17where_kernel_implERNS_14TensorIteratorEENKUlvE_clEvENKUlvE5_clEvEUlbiiE_St5arrayIPcLm4EELi4E23TrivialOffsetCalculatorILi3EjESB_ILi1EjENS0_6memory15LoadWithoutCastENSE_16StoreWithoutCastEEEviT_T0_T2_T3_T4_T5_)
        /*056c*/ 	.word	0x00000000


	//----- nvinfo : EIATTR_REGCOUNT
	.align		4
.L_310:
        /*0570*/ 	.byte	0x04, 0x2f
        /*0572*/ 	.short	(.L_312 - .L_311)
	.align		4
.L_311:
        /*0574*/ 	.word	index@(_ZN2at6native18elementwise_kernelILi128ELi2EZNS0_22gpu_kernel_impl_nocastIZZZNS0_49_GLOBAL__N__657f93f7_16_TensorCompare_cu_71e06f4e17where_kernel_implERNS_14TensorIteratorEENKUlvE_clEvENKUlvE5_clEvEUlbiiE_EEvRNS_18TensorIteratorBaseERKT_EUliE_EEviT1_)
        /*0578*/ 	.word	0x00000014


	//----- nvinfo : EIATTR_FRAME_SIZE
	.align		4
.L_312:
        /*057c*/ 	.byte	0x04, 0x11
        /*057e*/ 	.short	(.L_314 - .L_313)
	.align		4
.L_313:
        /*0580*/ 	.word	index@(_ZN2at6native18elementwise_kernelILi128ELi2EZNS0_22gpu_kernel_impl_nocastIZZZNS0_49_GLOBAL__N__657f93f7_16_TensorCompare_cu_71e06f4e17where_kernel_implERNS_14TensorIteratorEENKUlvE_clEvENKUlvE5_clEvEUlbiiE_EEvRNS_18TensorIteratorBaseERKT_EUliE_EEviT1_)
        /*0584*/ 	.word	0x00000000


	//----- nvinfo : EIATTR_REGCOUNT
	.align		4
.L_314:
        /*0588*/ 	.byte	0x04, 0x2f
        /*058a*/ 	.short	(.L_316 - .L_315)
	.align		4
.L_315:
        /*058c*/ 	.word	index@(_ZN2at6native27unrolled_elementwise_kernelIZZZNS0_49_GLOBAL__N__657f93f7_16_TensorCompare_cu_71e06f4e17where_kernel_implERNS_14TensorIteratorEENKUlvE_clEvENKUlvE5_clEvEUlbiiE_St5arrayIPcLm4EELi4E23TrivialOffsetCalculatorILi3EjESB_ILi1EjENS0_6memory12LoadWithCastILi3EEENSE_13StoreWithCastILi1EEEEEviT_T0_T2_T3_T4_T5_)
        /*0590*/ 	.word	0x00000020


	//----- nvinfo : EIATTR_FRAME_SIZE
	.align		4
.L_316:
        /*0594*/ 	.byte	0x04, 0x11
        /*0596*/ 	.short	(.L_318 - .L_317)
	.align		4
.L_317:
        /*0598*/ 	.word	index@(_ZN2at6native27unrolled_elementwise_kernelIZZZNS0_49_GLOBAL__N__657f93f7_16_TensorCompare_cu_71e06f4e17where_kernel_implERNS_14TensorIteratorEENKUlvE_clEvENKUlvE5_clEvEUlbiiE_St5arrayIPcLm4EELi4E23TrivialOffsetCalculatorILi3EjESB_ILi1EjENS0_6memory12LoadWithCastILi3EEENSE_13StoreWithCastILi1EEEEEviT_T0_T2_T3_T4_T5_)
        /*059c*/ 	.word	0x00000000


	//----- nvinfo : EIATTR_REGCOUNT
	.align		4
.L_318:
        /*05a0*/ 	.byte	0x04, 0x2f
        /*05a2*/ 	.short	(.L_320 - .L_319)
	.align		4
.L_319:
        /*05a4*/ 	.word	index@(_ZN2at6native18elementwise_kernelILi128ELi4EZNS0_15gpu_kernel_implIZZZNS0_49_GLOBAL__N__657f93f7_16_TensorCompare_cu_71e06f4e17where_kernel_implERNS_14TensorIteratorEENKUlvE_clEvENKUlvE5_clEvEUlbiiE_EEvRNS_18TensorIteratorBaseERKT_EUliE_EEviT1_)
        /*05a8*/ 	.word	0x0000001c


	//----- nvinfo : EIATTR_FRAME_SIZE
	.align		4
.L_320:
        /*05ac*/ 	.byte	0x04, 0x11
        /*05ae*/ 	.short	(.L_322 - .L_321)
	.align		4
.L_321:
        /*05b0*/ 	.word	index@(_ZN2at6native18elementwise_kernelILi128ELi4EZNS0_15gpu_kernel_implIZZZNS0_49_GLOBAL__N__657f93f7_16_TensorCompare_cu_71e06f4e17where_kernel_implERNS_14TensorIteratorEENKUlvE_clEvENKUlvE5_clEvEUlbiiE_EEvRNS_18TensorIteratorBaseERKT_EUliE_EEviT1_)
        /*05b4*/ 	.word	0x00000000


	//----- nvinfo : EIATTR_REGCOUNT
	.align		4
.L_322:
        /*05b8*/ 	.byte	0x04, 0x2f
        /*05ba*/ 	.short	(.L_324 - .L_323)
	.align		4
.L_323:
        /*05bc*/ 	.word	index@(_ZN2at6native29vectorized_elementwise_kernelILi8EZZZNS0_49_GLOBAL__N__657f93f7_16_TensorCompare_cu_71e06f4e17where_kernel_implERNS_14TensorIteratorEENKUlvE_clEvENKUlvE6_clEvEUlbllE_St5arrayIPcLm4EEEEviT0_T1_)
        /*05c0*/ 	.word	0x00000026


	//----- nvinfo : EIATTR_FRAME_SIZE
	.align		4
.L_324:
        /*05c4*/ 	.byte	0x04, 0x11
        /*05c6*/ 	.short	(.L_326 - .L_325)
	.align		4
.L_325:
        /*05c8*/ 	.word	index@(_ZN2at6native29vectorized_elementwise_kernelILi8EZZZNS0_49_GLOBAL__N__657f93f7_16_TensorCompare_cu_71e06f4e17where_kernel_implERNS_14TensorIteratorEENKUlvE_clEvENKUlvE6_clEvEUlbllE_St5arrayIPcLm4EEEEviT0_T1_)
        /*05cc*/ 	.word	0x00000000


	//----- nvinfo : EIATTR_REGCOUNT
	.align		4
.L_326:
        /*05d0*/ 	.byte	0x04, 0x2f
        /*05d2*/ 	.short	(.L_328 - .L_327)
	.align		4
.L_327:
        /*05d4*/ 	.word	index@(_ZN2at6native29vectorized_elementwise_kernelILi4EZZZNS0_49_GLOBAL__N__657f93f7_16_TensorCompare_cu_71e06f4e17where_kernel_implERNS_14TensorIteratorEENKUlvE_clEvENKUlvE6_clEvEUlbllE_St5arrayIPcLm4EEEEviT0_T1_)
        /*05d8*/ 	.word	0x00000026


	//----- nvinfo : EIATTR_FRAME_SIZE
	.align		4
.L_328:
        /*05dc*/ 	.byte	0x04, 0x11
        /*05de*/ 	.short	(.L_330 - .L_329)
	.align		4
.L_329:
        /*05e0*/ 	.word	index@(_ZN2at6native29vectorized_elementwise_kernelILi4EZZZNS0_49_GLOBAL__N__657f93f7_16_TensorCompare_cu_71e06f4e17where_kernel_implERNS_14TensorIteratorEENKUlvE_clEvENKUlvE6_clEvEUlbllE_St5arrayIPcLm4EEEEviT0_T1_)
        /*05e4*/ 	.word	0x00000000


	//----- nvinfo : EIATTR_REGCOUNT
	.align		4
.L_330:
        /*05e8*/ 	.byte	0x04, 0x2f
        /*05ea*/ 	.short	(.L_332 - .L_331)
	.align		4
.L_331:
        /*05ec*/ 	.word	index@(_ZN2at6native29vectorized_elementwise_kernelILi2EZZZNS0_49_GLOBAL__N__657f93f7_16_TensorCompare_cu_71e06f4e17where_kernel_implERNS_14TensorIteratorEENKUlvE_clEvENKUlvE6_clEvEUlbllE_St5arrayIPcLm4EEEEviT0_T1_)
        /*05f0*/ 	.word	0x00000026


	//----- nvinfo : EIATTR_FRAME_SIZE
	.align		4
.L_332:
        /*05f4*/ 	.byte	0x04, 0x11
        /*05f6*/ 	.short	(.L_334 - .L_333)
	.align		4
.L_333:
        /*05f8*/ 	.word	index@(_ZN2at6native29vectorized_elementwise_kernelILi2EZZZNS0_49_GLOBAL__N__657f93f7_16_TensorCompare_cu_71e06f4e17where_kernel_implERNS_14TensorIteratorEENKUlvE_clEvENKUlvE6_clEvEUlbllE_St5arrayIPcLm4EEEEviT0_T1_)
        /*05fc*/ 	.word	0x00000000


	//----- nvinfo : EIATTR_REGCOUNT
	.align		4
.L_334:
        /*0600*/ 	.byte	0x04, 0x2f
        /*0602*/ 	.short	(.L_336 - .L_335)
	.align		4
.L_335:
        /*0604*/ 	.word	index@(_ZN2at6native27unrolled_elementwise_kernelIZZZNS0_49_GLOBAL__N__657f93f7_16_TensorCompare_cu_71e06f4e17where_kernel_implERNS_14TensorIteratorEENKUlvE_clEvENKUlvE6_clEvEUlbllE_St5arrayIPcLm4EELi4E23TrivialOffsetCalculatorILi3EjESB_ILi1EjENS0_6memory15LoadWithoutCastENSE_16StoreWithoutCastEEEviT_T0_T2_T3_T4_T5_)
        /*0608*/ 	.word	0x00000020


	//----- nvinfo : EIATTR_FRAME_SIZE
	.align		4
.L_336:
        /*060c*/ 	.byte	0x04, 0x11
        /*060e*/ 	.short	(.L_338 - .L_337)
	.align		4
.L_337:
        /*0610*/ 	.word	index@(_ZN2at6native27unrolled_elementwise_kernelIZZZNS0_49_GLOBAL__N__657f93f7_16_TensorCompare_cu_71e06f4e17where_kernel_implERNS_14TensorIteratorEENKUlvE_clEvENKUlvE6_clEvEUlbllE_St5arrayIPcLm4EELi4E23TrivialOffsetCalculatorILi3EjESB_ILi1EjENS0_6memory15LoadWithoutCastENSE_16StoreWithoutCastEEEviT_T0_T2_T3_T4_T5_)
        /*0614*/ 	.word	0x00000000


	//----- nvinfo : EIATTR_REGCOUNT
	.align		4
.L_338:
        /*0618*/ 	.byte	0x04, 0x2f
        /*061a*/ 	.short	(.L_340 - .L_339)
	.align		4
.L_339:
        /*061c*/ 	.word	index@(_ZN2at6native18elementwise_kernelILi128ELi2EZNS0_22gpu_kernel_impl_nocastIZZZNS0_49_GLOBAL__N__657f93f7_16_TensorCompare_cu_71e06f4e17where_kernel_implERNS_14TensorIteratorEENKUlvE_clEvENKUlvE6_clEvEUlbllE_EEvRNS_18TensorIteratorBaseERKT_EUliE_EEviT1_)
        /*0620*/ 	.word	0x00000014


	//----- nvinfo : EIATTR_FRAME_SIZE
	.align		4
.L_340:
        /*0624*/ 	.byte	0x04, 0x11
        /*0626*/ 	.short	(.L_342 - .L_341)
	.align		4
.L_341:
        /*0628*/ 	.word	index@(_ZN2at6native18elementwise_kernelILi128ELi2EZNS0_22gpu_kernel_impl_nocastIZZZNS0_49_GLOBAL__N__657f93f7_16_TensorCompare_cu_71e06f4e17where_kernel_implERNS_14TensorIteratorEENKUlvE_clEvENKUlvE6_clEvEUlbllE_EEvRNS_18TensorIteratorBaseERKT_EUliE_EEviT1_)
        /*062c*/ 	.word	0x00000000


	//----- nvinfo : EIATTR_REGCOUNT
	.align		4
.L_342:
        /*0630*/ 	.byte	0x04, 0x2f
        /*0632*/ 	.short	(.L_344 - .L_343)
	.align		4
.L_343:
        /*0634*/ 	.word	index@(_ZN2at6native27unrolled_elementwise_kernelIZZZNS0_49_GLOBAL__N__657f93f7_16_TensorCompare_cu_71e06f4e17where_kernel_implERNS_14TensorIteratorEENKUlvE_clEvENKUlvE6_clEvEUlbllE_St5arrayIPcLm4EELi4E23TrivialOffsetCalculatorILi3EjESB_ILi1EjENS0_6memory12LoadWithCastILi3EEENSE_13StoreWithCastILi1EEEEEviT_T0_T2_T3_T4_T5_)
        /*0638*/ 	.word	0x00000028


	//----- nvinfo : EIATTR_FRAME_SIZE
	.align		4
.L_344:
        /*063c*/ 	.byte	0x04, 0x11
        /*063e*/ 	.short	(.L_346 - .L_345)
	.align		4
.L_345:
        /*0640*/ 	.word	index@(_ZN2at6native27unrolled_elementwise_kernelIZZZNS0_49_GLOBAL__N__657f93f7_16_TensorCompare_cu_71e06f4e17where_kernel_implERNS_14TensorIteratorEENKUlvE_clEvENKUlvE6_clEvEUlbllE_St5arrayIPcLm4EELi4E23TrivialOffsetCalculatorILi3EjESB_ILi1EjENS0_6memory12LoadWithCastILi3EEENSE_13StoreWithCastILi1EEEEEviT_T0_T2_T3_T4_T5_)
        /*0644*/ 	.word	0x00000008


	//----- nvinfo : EIATTR_REGCOUNT
	.align		4
.L_346:
        /*0648*/ 	.byte	0x04, 0x2f
        /*064a*/ 	.short	(.L_348 - .L_347)
	.align		4
.L_347:
        /*064c*/ 	.word	index@(_ZN2at6native18elementwise_kernelILi128ELi4EZNS0_15gpu_kernel_implIZZZNS0_49_GLOBAL__N__657f93f7_16_TensorCompare_cu_71e06f4e17where_kernel_implERNS_14TensorIteratorEENKUlvE_clEvENKUlvE6_clEvEUlbllE_EEvRNS_18TensorIteratorBaseERKT_EUliE_EEviT1_)
        /*0650*/ 	.word	0x0000001e


	//----- nvinfo : EIATTR_FRAME_SIZE
	.align		4
.L_348:
        /*0654*/ 	.byte	0x04, 0x11
        /*0656*/ 	.short	(.L_350 - .L_349)
	.align		4
.L_349:
        /*0658*/ 	.word	index@(_ZN2at6native18elementwise_kernelILi128ELi4EZNS0_15gpu_kernel_implIZZZNS0_49_GLOBAL__N__657f93f7_16_TensorCompare_cu_71e06f4e17where_kernel_implERNS_14TensorIteratorEENKUlvE_clEvENKUlvE6_clEvEUlbllE_EEvRNS_18TensorIteratorBaseERKT_EUliE_EEviT1_)
        /*065c*/ 	.word	0x00000000


	//----- nvinfo : EIATTR_REGCOUNT
	.align		4
.L_350:
        /*0660*/ 	.byte	0x04, 0x2f
        /*0662*/ 	.short	(.L_352 - .L_351)
	.align		4
.L_351:
        /*0664*/ 	.word	index@(_ZN2at6native29vectorized_elementwise_kernelILi8EZZZNS0_49_GLOBAL__N__657f93f7_16_TensorCompare_cu_71e06f4e17where_kernel_implERNS_14TensorIteratorEENKUlvE_clEvENKUlvE7_clEvEUlbssE_St5arrayIPcLm4EEEEviT0_T1_)
        /*0668*/ 	.word	0x00000020


	//----- nvinfo : EIATTR_FRAME_SIZE
	.align		4
.L_352:
        /*066c*/ 	.byte	0x04, 0x11
        /*066e*/ 	.short	(.L_354 - .L_353)
	.align		4
.L_353:
        /*0670*/ 	.word	index@(_ZN2at6native29vectorized_elementwise_kernelILi8EZZZNS0_49_GLOBAL__N__657f93f7_16_TensorCompare_cu_71e06f4e17where_kernel_implERNS_14TensorIteratorEENKUlvE_clEvENKUlvE7_clEvEUlbssE_St5arrayIPcLm4EEEEviT0_T1_)
        /*0674*/ 	.word	0x00000000


	//----- nvinfo : EIATTR_REGCOUNT
	.align		4
.L_354:
        /*0678*/ 	.byte	0x04, 0x2f
        /*067a*/ 	.short	(.L_356 - .L_355)
	.align		4
.L_355:
        /*067c*/ 	.word	index@(_ZN2at6native29vectorized_elementwise_kernelILi4EZZZNS0_49_GLOBAL__N__657f93f7_16_TensorCompare_cu_71e06f4e17where_kernel_implERNS_14TensorIteratorEENKUlvE_clEvENKUlvE7_clEvEUlbssE_St5arrayIPcLm4EEEEviT0_T1_)
        /*0680*/ 	.word	0x00000020


	//----- nvinfo : EIATTR_FRAME_SIZE
	.align		4
.L_356:
        /*0684*/ 	.byte	0x04, 0x11
        /*0686*/ 	.short	(.L_358 - .L_357)
	.align		4
.L_357:
        /*0688*/ 	.word	index@(_ZN2at6native29vectorized_elementwise_kernelILi4EZZZNS0_49_GLOBAL__N__657f93f7_16_TensorCompare_cu_71e06f4e17where_kernel_implERNS_14TensorIteratorEENKUlvE_clEvENKUlvE7_clEvEUlbssE_St5arrayIPcLm4EEEEviT0_T1_)
        /*068c*/ 	.word	0x00000000


	//----- nvinfo : EIATTR_REGCOUNT
	.align		4
.L_358:
        /*0690*/ 	.byte	0x04, 0x2f
        /*0692*/ 	.short	(.L_360 - .L_359)
	.align		4
.L_359:
        /*0694*/ 	.word	index@(_ZN2at6native29vectorized_elementwise_kernelILi2EZZZNS0_49_GLOBAL__N__657f93f7_16_TensorCompare_cu_71e06f4e17where_kernel_implERNS_14TensorIteratorEENKUlvE_clEvENKUlvE7_clEvEUlbssE_St5arrayIPcLm4EEEEviT0_T1_)
        /*0698*/ 	.word	0x00000020


	//----- nvinfo : EIATTR_FRAME_SIZE
	.align		4
.L_360:
        /*069c*/ 	.byte	0x04, 0x11
        /*069e*/ 	.short	(.L_362 - .L_361)
	.align		4
.L_361:
        /*06a0*/ 	.word	index@(_ZN2at6native29vectorized_elementwise_kernelILi2EZZZNS0_49_GLOBAL__N__657f93f7_16_TensorCompare_cu_71e06f4e17where_kernel_implERNS_14TensorIteratorEENKUlvE_clEvENKUlvE7_clEvEUlbssE_St5arrayIPcLm4EEEEviT0_T1_)
        /*06a4*/ 	.word	0x00000000


	//----- nvinfo : EIATTR_REGCOUNT
	.align		4
.L_362:
        /*06a8*/ 	.byte	0x04, 0x2f
        /*06aa*/ 	.short	(.L_364 - .L_363)
	.align		4
.L_363:
        /*06ac*/ 	.word	index@(_ZN2at6native27unrolled_elementwise_kernelIZZZNS0_49_GLOBAL__N__657f93f7_16_TensorCompare_cu_71e06f4e17where_kernel_implERNS_14TensorIteratorEENKUlvE_clEvENKUlvE7_clEvEUlbssE_St5arrayIPcLm4EELi4E23TrivialOffsetCalculatorILi3EjESB_ILi1EjENS0_6memory15LoadWithoutCastENSE_16StoreWithoutCastEEEviT_T0_T2_T3_T4_T5_)
        /*06b0*/ 	.word	0x00000020


	//----- nvinfo : EIATTR_FRAME_SIZE
	.align		4
.L_364:
        /*06b4*/ 	.byte	0x04, 0x11
        /*06b6*/ 	.short	(.L_366 - .L_365)
	.align		4
.L_365:
        /*06b8*/ 	.word	index@(_ZN2at6native27unrolled_elementwise_kernelIZZZNS0_49_GLOBAL__N__657f93f7_16_TensorCompare_cu_71e06f4e17where_kernel_implERNS_14TensorIteratorEENKUlvE_clEvENKUlvE7_clEvEUlbssE_St5arrayIPcLm4EELi4E23TrivialOffsetCalculatorILi3EjESB_ILi1EjENS0_6memory15LoadWithoutCastENSE_16StoreWithoutCastEEEviT_T0_T2_T3_T4_T5_)
        /*06bc*/ 	.word	0x00000000


	//----- nvinfo : EIATTR_REGCOUNT
	.align		4
.L_366:
        /*06c0*/ 	.byte	0x04, 0x2f
        /*06c2*/ 	.short	(.L_368 - .L_367)
	.align		4
.L_367:
        /*06c4*/ 	.word	index@(_ZN2at6native18elementwise_kernelILi128ELi4EZNS0_22gpu_kernel_impl_nocastIZZZNS0_49_GLOBAL__N__657f93f7_16_TensorCompare_cu_71e06f4e17where_kernel_implERNS_14TensorIteratorEENKUlvE_clEvENKUlvE7_clEvEUlbssE_EEvRNS_18TensorIteratorBaseERKT_EUliE_EEviT1_)
        /*06c8*/ 	.word	0x00000016


	//----- nvinfo : EIATTR_FRAME_SIZE
	.align		4
.L_368:
        /*06cc*/ 	.byte	0x04, 0x11
        /*06ce*/ 	.short	(.L_370 - .L_369)
	.align		4
.L_369:
        /*06d0*/ 	.word	index@(_ZN2at6native18elementwise_kernelILi128ELi4EZNS0_22gpu_kernel_impl_nocastIZZZNS0_49_GLOBAL__N__657f93f7_16_TensorCompare_cu_71e06f4e17where_kernel_implERNS_14TensorIteratorEENKUlvE_clEvENKUlvE7_clEvEUlbssE_EEvRNS_18TensorIteratorBaseERKT_EUliE_EEviT1_)
        /*06d4*/ 	.word	0x00000000


	//----- nvinfo : EIATTR_REGCOUNT
	.align		4
.L_370:
        /*06d8*/ 	.byte	0x04, 0x2f
        /*06da*/ 	.short	(.L_372 - .L_371)
	.align		4
.L_371:
        /*06dc*/ 	.word	index@(_ZN2at6native27unrolled_elementwise_kernelIZZZNS0_49_GLOBAL__N__657f93f7_16_TensorCompare_cu_71e06f4e17where_kernel_implERNS_14TensorIteratorEENKUlvE_clEvENKUlvE7_clEvEUlbssE_St5arrayIPcLm4EELi4E23TrivialOffsetCalculatorILi3EjESB_ILi1EjENS0_6memory12LoadWithCastILi3EEENSE_13StoreWithCastILi1EEEEEviT_T0_T2_T3_T4_T5_)
        /*06e0*/ 	.word	0x00000020


	//----- nvinfo : EIATTR_FRAME_SIZE
	.align		4
.L_372:
        /*06e4*/ 	.byte	0x04, 0x11
        /*06e6*/ 	.short	(.L_374 - .L_373)
	.align		4
.L_373:
        /*06e8*/ 	.word	index@(_ZN2at6native27unrolled_elementwise_kernelIZZZNS0_49_GLOBAL__N__657f93f7_16_TensorCompare_cu_71e06f4e17where_kernel_implERNS_14TensorIteratorEENKUlvE_clEvENKUlvE7_clEvEUlbssE_St5arrayIPcLm4EELi4E23TrivialOffsetCalculatorILi3EjESB_ILi1EjENS0_6memory12LoadWithCastILi3EEENSE_13StoreWithCastILi1EEEEEviT_T0_T2_T3_T4_T5_)
        /*06ec*/ 	.word	0x00000000


	//----- nvinfo : EIATTR_REGCOUNT
	.align		4
.L_374:
        /*06f0*/ 	.byte	0x04, 0x2f
        /*06f2*/ 	.short	(.L_376 - .L_375)
	.align		4
.L_375:
        /*06f4*/ 	.word	index@(_ZN2at6native18elementwise_kernelILi128ELi4EZNS0_15gpu_kernel_implIZZZNS0_49_GLOBAL__N__657f93f7_16_TensorCompare_cu_71e06f4e17where_kernel_implERNS_14TensorIteratorEENKUlvE_clEvENKUlvE7_clEvEUlbssE_EEvRNS_18TensorIteratorBaseERKT_EUliE_EEviT1_)
        /*06f8*/ 	.word	0x0000001b


	//----- nvinfo : EIATTR_FRAME_SIZE
	.align		4
.L_376:
        /*06fc*/ 	.byte	0x04, 0x11
        /*06fe*/ 	.short	(.L_378 - .L_377)
	.align		4
.L_377:
        /*0700*/ 	.word	index@(_ZN2at6native18elementwise_kernelILi128ELi4EZNS0_15gpu_kernel_implIZZZNS0_49_GLOBAL__N__657f93f7_16_TensorCompare_cu_71e06f4e17where_kernel_implERNS_14TensorIteratorEENKUlvE_clEvENKUlvE7_clEvEUlbssE_EEvRNS_18TensorIteratorBaseERKT_EUliE_EEviT1_)
        /*0704*/ 	.word	0x00000000


	//----- nvinfo : EIATTR_REGCOUNT
	.align		4
.L_378:
        /*0708*/ 	.byte	0x04, 0x2f
        /*070a*/ 	.short	(.L_380 - .L_379)
	.align		4
.L_379:
        /*070c*/ 	.word	index@(_ZN2at6native29vectorized_elementwise_kernelILi8EZZZNS0_49_GLOBAL__N__657f93f7_16_TensorCompare_cu_71e06f4e17where_kernel_implERNS_14TensorIteratorEENKUlvE_clEvENKUlvE8_clEvEUlbddE_St5arrayIPcLm4EEEEviT0_T1_)
        /*0710*/ 	.word	0x00000030


	//----- nvinfo : EIATTR_FRAME_SIZE
	.align		4
.L_380:
        /*0714*/ 	.byte	0x04, 0x11
        /*0716*/ 	.short	(.L_382 - .L_381)
	.align		4
.L_381:
        /*0718*/ 	.word	index@(_ZN2at6native29vectorized_elementwise_kernelILi8EZZZNS0_49_GLOBAL__N__657f93f7_16_TensorCompare_cu_71e06f4e17where_kernel_implERNS_14TensorIteratorEENKUlvE_clEvENKUlvE8_clEvEUlbddE_St5arrayIPcLm4EEEEviT0_T1_)
        /*071c*/ 	.word	0x00000000


	//----- nvinfo : EIATTR_REGCOUNT
	.align		4
.L_382:
        /*0720*/ 	.byte	0x04, 0x2f
        /*0722*/ 	.short	(.L_384 - .L_383)
	.align		4
.L_383:
        /*0724*/ 	.word	index@(_ZN2at6native29vectorized_elementwise_kernelILi4EZZZNS0_49_GLOBAL__N__657f93f7_16_TensorCompare_cu_71e06f4e17where_kernel_implERNS_14TensorIteratorEENKUlvE_clEvENKUlvE8_clEvEUlbddE_St5arrayIPcLm4EEEEviT0_T1_)
        /*0728*/ 	.word	0x00000030


	//----- nvinfo : EIATTR_FRAME_SIZE
	.align		4
.L_384:
        /*072c*/ 	.byte	0x04, 0x11
        /*072e*/ 	.short	(.L_386 - .L_385)
	.align		4
.L_385:
        /*0730*/ 	.word	index@(_ZN2at6native29vectorized_elementwise_kernelILi4EZZZNS0_49_GLOBAL__N__657f93f7_16_TensorCompare_cu_71e06f4e17where_kernel_implERNS_14TensorIteratorEENKUlvE_clEvENKUlvE8_clEvEUlbddE_St5arrayIPcLm4EEEEviT0_T1_)
        /*0734*/ 	.word	0x00000000


	//----- nvinfo : EIATTR_REGCOUNT
	.align		4
.L_386:
        /*0738*/ 	.byte	0x04, 0x2f
        /*073a*/ 	.short	(.L_388 - .L_387)
	.align		4
.L_387:
        /*073c*/ 	.word	index@(_ZN2at6native29vectorized_elementwise_kernelILi2EZZZNS0_49_GLOBAL__N__657f93f7_16_TensorCompare_cu_71e06f4e17where_kernel_implERNS_14TensorIteratorEENKUlvE_clEvENKUlvE8_clEvEUlbddE_St5arrayIPcLm4EEEEviT0_T1_)
        /*0740*/ 	.word	0x00000030


	//----- nvinfo : EIATTR_FRAME_SIZE
	.align		4
.L_388:
        /*0744*/ 	.byte	0x04, 0x11
        /*0746*/ 	.short	(.L_390 - .L_389)
	.align		4
.L_389:
        /*0748*/ 	.word	index@(_ZN2at6native29vectorized_elementwise_kernelILi2EZZZNS0_49_GLOBAL__N__657f93f7_16_TensorCompare_cu_71e06f4e17where_kernel_implERNS_14TensorIteratorEENKUlvE_clEvENKUlvE8_clEvEUlbddE_St5arrayIPcLm4EEEEviT0_T1_)
        /*074c*/ 	.word	0x00000000


	//----- nvinfo : EIATTR_REGCOUNT
	.align		4
.L_390:
        /*0750*/ 	.byte	0x04, 0x2f
        /*0752*/ 	.short	(.L_392 - .L_391)
	.align		4
.L_391:
        /*0754*/ 	.word	index@(_ZN2at6native27unrolled_elementwise_kernelIZZZNS0_49_GLOBAL__N__657f93f7_16_TensorCompare_cu_71e06f4e17where_kernel_implERNS_14TensorIteratorEENKUlvE_clEvENKUlvE8_clEvEUlbddE_St5arrayIPcLm4EELi4E23TrivialOffsetCalculatorILi3EjESB_ILi1EjENS0_6memory15LoadWithoutCastENSE_16StoreWithoutCastEEEviT_T0_T2_T3_T4_T5_)
        /*0758*/ 	.word	0x00000020


	//----- nvinfo : EIATTR_FRAME_SIZE
	.align		4
.L_392:
        /*075c*/ 	.byte	0x04, 0x11
        /*075e*/ 	.short	(.L_394 - .L_393)
	.align		4
.L_393:
        /*0760*/ 	.word	index@(_ZN2at6native27unrolled_elementwise_kernelIZZZNS0_49_GLOBAL__N__657f93f7_16_TensorCompare_cu_71e06f4e17where_kernel_implERNS_14TensorIteratorEENKUlvE_clEvENKUlvE8_clEvEUlbddE_St5arrayIPcLm4EELi4E23TrivialOffsetCalculatorILi3EjESB_ILi1EjENS0_6memory15LoadWithoutCastENSE_16StoreWithoutCastEEEviT_T0_T2_T3_T4_T5_)
        /*0764*/ 	.word	0x00000000


	//----- nvinfo : EIATTR_REGCOUNT
	.align		4
.L_394:
        /*0768*/ 	.byte	0x04, 0x2f
        /*076a*/ 	.short	(.L_396 - .L_395)
	.align		4
.L_395:
        /*076c*/ 	.word	index@(_ZN2at6native18elementwise_kernelILi128ELi2EZNS0_22gpu_kernel_impl_nocastIZZZNS0_49_GLOBAL__N__657f93f7_16_TensorCompare_cu_71e06f4e17where_kernel_implERNS_14TensorIteratorEENKUlvE_clEvENKUlvE8_clEvEUlbddE_EEvRNS_18TensorIteratorBaseERKT_EUliE_EEviT1_)
        /*0770*/ 	.word	0x00000014


	//----- nvinfo : EIATTR_FRAME_SIZE
	.align		4
.L_396:
        /*0774*/ 	.byte	0x04, 0x11
        /*0776*/ 	.short	(.L_398 - .L_397)
	.align		4
.L_397:
        /*0778*/ 	.word	index@(_ZN2at6native18elementwise_kernelILi128ELi2EZNS0_22gpu_kernel_impl_nocastIZZZNS0_49_GLOBAL__N__657f93f7_16_TensorCompare_cu_71e06f4e17where_kernel_implERNS_14TensorIteratorEENKUlvE_clEvENKUlvE8_clEvEUlbddE_EEvRNS_18TensorIteratorBaseERKT_EUliE_EEviT1_)
        /*077c*/ 	.word	0x00000000


	//----- nvinfo : EIATTR_REGCOUNT
	.align		4
.L_398:
        /*0780*/ 	.byte	0x04, 0x2f
        /*0782*/ 	.short	(.L_400 - .L_399)
	.align		4
.L_399:
        /*0784*/ 	.word	index@(_ZN2at6native27unrolled_elementwise_kernelIZZZNS0_49_GLOBAL__N__657f93f7_16_TensorCompare_cu_71e06f4e17where_kernel_implERNS_14TensorIteratorEENKUlvE_clEvENKUlvE8_clEvEUlbddE_St5arrayIPcLm4EELi4E23TrivialOffsetCalculatorILi3EjESB_ILi1EjENS0_6memory12LoadWithCastILi3EEENSE_13StoreWithCastILi1EEEEEviT_T0_T2_T3_T4_T5_)
        /*0788*/ 	.word	0x00000028


	//----- nvinfo : EIATTR_FRAME_SIZE
	.align		4
.L_400:
        /*078c*/ 	.byte	0x04, 0x11
        /*078e*/ 	.short	(.L_402 - .L_401)
	.align		4
.L_401:
        /*0790*/ 	.word	index@(_ZN2at6native27unrolled_elementwise_kernelIZZZNS0_49_GLOBAL__N__657f93f7_16_TensorCompare_cu_71e06f4e17where_kernel_implERNS_14TensorIteratorEENKUlvE_clEvENKUlvE8_clEvEUlbddE_St5arrayIPcLm4EELi4E23TrivialOffsetCalculatorILi3EjESB_ILi1EjENS0_6memory12LoadWithCastILi3EEENSE_13StoreWithCastILi1EEEEEviT_T0_T2_T3_T4_T5_)
        /*0794*/ 	.word	0x00000008


	//----- nvinfo : EIATTR_REGCOUNT
	.align		4
.L_402:
        /*0798*/ 	.byte	0x04, 0x2f
        /*079a*/ 	.short	(.L_404 - .L_403)
	.align		4
.L_403:
        /*079c*/ 	.word	index@(_ZN2at6native18elementwise_kernelILi128ELi4EZNS0_15gpu_kernel_implIZZZNS0_49_GLOBAL__N__657f93f7_16_TensorCompare_cu_71e06f4e17where_kernel_implERNS_14TensorIteratorEENKUlvE_clEvENKUlvE8_clEvEUlbddE_EEvRNS_18TensorIteratorBaseERKT_EUliE_EEviT1_)
        /*07a0*/ 	.word	0x0000001e


	//----- nvinfo : EIATTR_FRAME_SIZE
	.align		4
.L_404:
        /*07a4*/ 	.byte	0x04, 0x11
        /*07a6*/ 	.short	(.L_406 - .L_405)
	.align		4
.L_405:
        /*07a8*/ 	.word	index@(_ZN2at6native18elementwise_kernelILi128ELi4EZNS0_15gpu_kernel_implIZZZNS0_49_GLOBAL__N__657f93f7_16_TensorCompare_cu_71e06f4e17where_kernel_implERNS_14TensorIteratorEENKUlvE_clEvENKUlvE8_clEvEUlbddE_EEvRNS_18TensorIteratorBaseERKT_EUliE_EEviT1_)
        /*07ac*/ 	.word	0x00000000


	//----- nvinfo : EIATTR_REGCOUNT
	.align		4
.L_406:
        /*07b0*/ 	.byte	0x04, 0x2f
        /*07b2*/ 	.short	(.L_408 - .L_407)
	.align		4
.L_407:
        /*07b4*/ 	.word	index@(_ZN2at6native29vectorized_elementwise_kernelILi8EZZZNS0_49_GLOBAL__N__657f93f7_16_TensorCompare_cu_71e06f4e17where_kernel_implERNS_14TensorIteratorEENKUlvE_clEvENKUlvE9_clEvEUlbffE_St5arrayIPcLm4EEEEviT0_T1_)
        /*07b8*/ 	.word	0x00000020


	//----- nvinfo : EIATTR_FRAME_SIZE
	.align		4
.L_408:
        /*07bc*/ 	.byte	0x04, 0x11
        /*07be*/ 	.short	(.L_410 - .L_409)
	.align		4
.L_409:
        /*07c0*/ 	.word	index@(_ZN2at6native29vectorized_elementwise_kernelILi8EZZZNS0_49_GLOBAL__N__657f93f7_16_TensorCompare_cu_71e06f4e17where_kernel_implERNS_14TensorIteratorEENKUlvE_clEvENKUlvE9_clEvEUlbffE_St5arrayIPcLm4EEEEviT0_T1_)
        /*07c4*/ 	.word	0x00000000


	//----- nvinfo : EIATTR_REGCOUNT
	.align		4
.L_410:
        /*07c8*/ 	.byte	0x04, 0x2f
        /*07ca*/ 	.short	(.L_412 - .L_411)
	.align		4
.L_411:
        /*07cc*/ 	.word	index@(_ZN2at6native29vectorized_elementwise_kernelILi4EZZZNS0_49_GLOBAL__N__657f93f7_16_TensorCompare_cu_71e06f4e17where_kernel_implERNS_14TensorIteratorEENKUlvE_clEvENKUlvE9_clEvEUlbffE_St5arrayIPcLm4EEEEviT0_T1_)
        /*07d0*/ 	.word	0x00000020


	//----- nvinfo : EIATTR_FRAME_SIZE
	.align		4
.L_412:
        /*07d4*/ 	.byte	0x04, 0x11
        /*07d6*/ 	.short	(.L_414 - .L_413)
	.align		4
.L_413:
        /*07d8*/ 	.word	index@(_ZN2at6native29vectorized_elementwise_kernelILi4EZZZNS0_49_GLOBAL__N__657f93f7_16_TensorCompare_cu_71e06f4e17where_kernel_implERNS_14TensorIteratorEENKUlvE_clEvENKUlvE9_clEvEUlbffE_St5arrayIPcLm4EEEEviT0_T1_)
        /*07dc*/ 	.word	0x00000000


	//----- nvinfo : EIATTR_REGCOUNT
	.align		4
.L_414:
        /*07e0*/ 	.byte	0x04, 0x2f
        /*07e2*/ 	.short	(.L_416 - .L_415)
	.align		4
.L_415:
        /*07e4*/ 	.word	index@(_ZN2at6native29vectorized_elementwise_kernelILi2EZZZNS0_49_GLOBAL__N__657f93f7_16_TensorCompare_cu_71e06f4e17where_kernel_implERNS_14TensorIteratorEENKUlvE_clEvENKUlvE9_clEvEUlbffE_St5arrayIPcLm4EEEEviT0_T1_)
        /*07e8*/ 	.word	0x00000020


	//----- nvinfo : EIATTR_FRAME_SIZE
	.align		4
.L_416:
        /*07ec*/ 	.byte	0x04, 0x11
        /*07ee*/ 	.short	(.L_418 - .L_417)
	.align		4
.L_417:
        /*07f0*/ 	.word	index@(_ZN2at6native29vectorized_elementwise_kernelILi2EZZZNS0_49_GLOBAL__N__657f93f7_16_TensorCompare_cu_71e06f4e17where_kernel_implERNS_14TensorIteratorEENKUlvE_clEvENKUlvE9_clEvEUlbffE_St5arrayIPcLm4EEEEviT0_T1_)
        /*07f4*/ 	.word	0x00000000


	//----- nvinfo : EIATTR_REGCOUNT
	.align		4
.L_418:
        /*07f8*/ 	.byte	0x04, 0x2f
        /*07fa*/ 	.short	(.L_420 - .L_419)
	.align		4
.L_419:
        /*07fc*/ 	.word	index@(_ZN2at6native27unrolled_elementwise_kernelIZZZNS0_49_GLOBAL__N__657f93f7_16_TensorCompare_cu_71e06f4e17where_kernel_implERNS_14TensorIteratorEENKUlvE_clEvENKUlvE9_clEvEUlbffE_St5arrayIPcLm4EELi4E23TrivialOffsetCalculatorILi3EjESB_ILi1EjENS0_6memory15LoadWithoutCastENSE_16StoreWithoutCastEEEviT_T0_T2_T3_T4_T5_)
        /*0800*/ 	.word	0x00000020


	//----- nvinfo : EIATTR_FRAME_SIZE
	.align		4
.L_420:
        /*0804*/ 	.byte	0x04, 0x11
        /*0806*/ 	.short	(.L_422 - .L_421)
	.align		4
.L_421:
        /*0808*/ 	.word	index@(_ZN2at6native27unrolled_elementwise_kernelIZZZNS0_49_GLOBAL__N__657f93f7_16_TensorCompare_cu_71e06f4e17where_kernel_implERNS_14TensorIteratorEENKUlvE_clEvENKUlvE9_clEvEUlbffE_St5arrayIPcLm4EELi4E23TrivialOffsetCalculatorILi3EjESB_ILi1EjENS0_6memory15LoadWithoutCastENSE_16StoreWithoutCastEEEviT_T0_T2_T3_T4_T5_)
        /*080c*/ 	.word	0x00000000


	//----- nvinfo : EIATTR_REGCOUNT
	.align		4
.L_422:
        /*0810*/ 	.byte	0x04, 0x2f
        /*0812*/ 	.short	(.L_424 - .L_423)
	.align		4
.L_423:
        /*0814*/ 	.word	index@(_ZN2at6native18elementwise_kernelILi128ELi2EZNS0_22gpu_kernel_impl_nocastIZZZNS0_49_GLOBAL__N__657f93f7_16_TensorCompare_cu_71e06f4e17where_kernel_implERNS_14TensorIteratorEENKUlvE_clEvENKUlvE9_clEvEUlbffE_EEvRNS_18TensorIteratorBaseERKT_EUliE_EEviT1_)
        /*0818*/ 	.word	0x00000014


	//----- nvinfo : EIATTR_FRAME_SIZE
	.align		4
.L_424:
        /*081c*/ 	.byte	0x04, 0x11
        /*081e*/ 	.short	(.L_426 - .L_425)
	.align		4
.L_425:
        /*0820*/ 	.word	index@(_ZN2at6native18elementwise_kernelILi128ELi2EZNS0_22gpu_kernel_impl_nocastIZZZNS0_49_GLOBAL__N__657f93f7_16_TensorCompare_cu_71e06f4e17where_kernel_implERNS_14TensorIteratorEENKUlvE_clEvENKUlvE9_clEvEUlbffE_EEvRNS_18TensorIteratorBaseERKT_EUliE_EEviT1_)
        /*0824*/ 	.word	0x00000000


	//----- nvinfo : EIATTR_REGCOUNT
	.align		4
.L_426:
        /*0828*/ 	.byte	0x04, 0x2f
        /*082a*/ 	.short	(.L_428 - .L_427)
	.align		4
.L_427:
        /*082c*/ 	.word	index@(_ZN2at6native27unrolled_elementwise_kernelIZZZNS0_49_GLOBAL__N__657f93f7_16_TensorCompare_cu_71e06f4e17where_kernel_implERNS_14TensorIteratorEENKUlvE_clEvENKUlvE9_clEvEUlbffE_St5arrayIPcLm4EELi4E23TrivialOffsetCalculatorILi3EjESB_ILi1EjENS0_6memory12LoadWithCastILi3EEENSE_13StoreWithCastILi1EEEEEviT_T0_T2_T3_T4_T5_)
        /*0830*/ 	.word	0x00000020


	//----- nvinfo : EIATTR_FRAME_SIZE
	.align		4
.L_428:
        /*0834*/ 	.byte	0x04, 0x11
        /*0836*/ 	.short	(.L_430 - .L_429)
	.align		4
.L_429:
        /*0838*/ 	.word	index@(_ZN2at6native27unrolled_elementwise_kernelIZZZNS0_49_GLOBAL__N__657f93f7_16_TensorCompare_cu_71e06f4e17where_kernel_implERNS_14TensorIteratorEENKUlvE_clEvENKUlvE9_clEvEUlbffE_St5arrayIPcLm4EELi4E23TrivialOffsetCalculatorILi3EjESB_ILi1EjENS0_6memory12LoadWithCastILi3EEENSE_13StoreWithCastILi1EEEEEviT_T0_T2_T3_T4_T5_)
        /*083c*/ 	.word	0x00000008


	//----- nvinfo : EIATTR_REGCOUNT
	.align		4
.L_430:
        /*0840*/ 	.byte	0x04, 0x2f
        /*0842*/ 	.short	(.L_432 - .L_431)
	.align		4
.L_431:
        /*0844*/ 	.word	index@(_ZN2at6native18elementwise_kernelILi128ELi4EZNS0_15gpu_kernel_implIZZZNS0_49_GLOBAL__N__657f93f7_16_TensorCompare_cu_71e06f4e17where_kernel_implERNS_14TensorIteratorEENKUlvE_clEvENKUlvE9_clEvEUlbffE_EEvRNS_18TensorIteratorBaseERKT_EUliE_EEviT1_)
        /*0848*/ 	.word	0x0000001c


	//----- nvinfo : EIATTR_FRAME_SIZE
	.align		4
.L_432:
        /*084c*/ 	.byte	0x04, 0x11
        /*084e*/ 	.short	(.L_434 - .L_433)
	.align		4
.L_433:
        /*0850*/ 	.word	index@(_ZN2at6native18elementwise_kernelILi128ELi4EZNS0_15gpu_kernel_implIZZZNS0_49_GLOBAL__N__657f93f7_16_TensorCompare_cu_71e06f4e17where_kernel_implERNS_14TensorIteratorEENKUlvE_clEvENKUlvE9_clEvEUlbffE_EEvRNS_18TensorIteratorBaseERKT_EUliE_EEviT1_)
        /*0854*/ 	.word	0x00000000


	//----- nvinfo : EIATTR_REGCOUNT
	.align		4
.L_434:
        /*0858*/ 	.byte	0x04, 0x2f
        /*085a*/ 	.short	(.L_436 - .L_435)
	.align		4
.L_435:
        /*085c*/ 	.word	index@(_ZN2at6native29vectorized_elementwise_kernelILi8EZZZNS0_49_GLOBAL__N__657f93f7_16_TensorCompare_cu_71e06f4e17where_kernel_implERNS_14TensorIteratorEENKUlvE_clEvENKUlvE10_clEvEUlbN3c107complexIdEES9_E_St5arrayIPcLm4EEEEviT0_T1_)
        /*0860*/ 	.word	0x00000042


	//----- nvinfo : EIATTR_FRAME_SIZE
	.align		4
.L_436:
        /*0864*/ 	.byte	0x04, 0x11
        /*0866*/ 	.short	(.L_438 - .L_437)
	.align		4
.L_437:
        /*0868*/ 	.word	index@(_ZN2at6native29vectorized_elementwise_kernelILi8EZZZNS0_49_GLOBAL__N__657f93f7_16_TensorCompare_cu_71e06f4e17where_kernel_implERNS_14TensorIteratorEENKUlvE_clEvENKUlvE10_clEvEUlbN3c107complexIdEES9_E_St5arrayIPcLm4EEEEviT0_T1_)
        /*086c*/ 	.word	0x00000000


	//----- nvinfo : EIATTR_REGCOUNT
	.align		4
.L_438:
        /*0870*/ 	.byte	0x04, 0x2f
        /*0872*/ 	.short	(.L_440 - .L_439)
	.align		4
.L_439:
        /*0874*/ 	.word	index@(_ZN2at6native29vectorized_elementwise_kernelILi4EZZZNS0_49_GLOBAL__N__657f93f7_16_TensorCompare_cu_71e06f4e17where_kernel_implERNS_14TensorIteratorEENKUlvE_clEvENKUlvE10_clEvEUlbN3c107complexIdEES9_E_St5arrayIPcLm4EEEEviT0_T1_)
        /*0878*/ 	.word	0x00000042


	//----- nvinfo : EIATTR_FRAME_SIZE
	.align		4
.L_440:
        /*087c*/ 	.byte	0x04, 0x11
        /*087e*/ 	.short	(.L_442 - .L_441)
	.align		4
.L_441:
        /*0880*/ 	.word	index@(_ZN2at6native29vectorized_elementwise_kernelILi4EZZZNS0_49_GLOBAL__N__657f93f7_16_TensorCompare_cu_71e06f4e17where_kernel_implERNS_14TensorIteratorEENKUlvE_clEvENKUlvE10_clEvEUlbN3c107complexIdEES9_E_St5arrayIPcLm4EEEEviT0_T1_)
        /*0884*/ 	.word	0x00000000


	//----- nvinfo : EIATTR_REGCOUNT
	.align		4
.L_442:
        /*0888*/ 	.byte	0x04, 0x2f
        /*088a*/ 	.short	(.L_444 - .L_443)
	.align		4
.L_443:
        /*088c*/ 	.word	index@(_ZN2at6native29vectorized_elementwise_kernelILi2EZZZNS0_49_GLOBAL__N__657f93f7_16_TensorCompare_cu_71e06f4e17where_kernel_implERNS_14TensorIteratorEENKUlvE_clEvENKUlvE10_clEvEUlbN3c107complexIdEES9_E_St5arrayIPcLm4EEEEviT0_T1_)
        /*0890*/ 	.word	0x00000042


	//----- nvinfo : EIATTR_FRAME_SIZE
	.align		4
.L_444:
        /*0894*/ 	.byte	0x04, 0x11
        /*0896*/ 	.short	(.L_446 - .L_445)
	.align		4
.L_445:
        /*0898*/ 	.word	index@(_ZN2at6native29vectorized_elementwise_kernelILi2EZZZNS0_49_GLOBAL__N__657f93f7_16_TensorCompare_cu_71e06f4e17where_kernel_implERNS_14TensorIteratorEENKUlvE_clEvENKUlvE10_clEvEUlbN3c107complexIdEES9_E_St5arrayIPcLm4EEEEviT0_T1_)
        /*089c*/ 	.word	0x00000000


	//----- nvinfo : EIATTR_REGCOUNT
	.align		4
.L_446:
        /*08a0*/ 	.byte	0x04, 0x2f
        /*08a2*/ 	.short	(.L_448 - .L_447)
	.align		4
.L_447:
        /*08a4*/ 	.word	index@(_ZN2at6native27unrolled_elementwise_kernelIZZZNS0_49_GLOBAL__N__657f93f7_16_TensorCompare_cu_71e06f4e17where_kernel_implERNS_14TensorIteratorEENKUlvE_clEvENKUlvE10_clEvEUlbN3c107complexIdEES9_E_St5arrayIPcLm4EELi4E23TrivialOffsetCalculatorILi3EjESE_ILi1EjENS0_6memory15LoadWithoutCastENSH_16StoreWithoutCastEEEviT_T0_T2_T3_T4_T5_)
        /*08a8*/ 	.word	0x00000020


	//----- nvinfo : EIATTR_FRAME_SIZE
	.align		4
.L_448:
        /*08ac*/ 	.byte	0x04, 0x11
        /*08ae*/ 	.short	(.L_450 - .L_449)
	.align		4
.L_449:
        /*08b0*/ 	.word	index@(_ZN2at6native27unrolled_elementwise_kernelIZZZNS0_49_GLOBAL__N__657f93f7_16_TensorCompare_cu_71e06f4e17where_kernel_implERNS_14TensorIteratorEENKUlvE_clEvENKUlvE10_clEvEUlbN3c107complexIdEES9_E_St5arrayIPcLm4EELi4E23TrivialOffsetCalculatorILi3EjESE_ILi1EjENS0_6memory15LoadWithoutCastENSH_16StoreWithoutCastEEEviT_T0_T2_T3_T4_T5_)
        /*08b4*/ 	.word	0x00000000


	//----- nvinfo : EIATTR_REGCOUNT
	.align		4
.L_450:
        /*08b8*/ 	.byte	0x04, 0x2f
        /*08ba*/ 	.short	(.L_452 - .L_451)
	.align		4
.L_451:
        /*08bc*/ 	.word	index@(_ZN2at6native18elementwise_kernelILi128ELi2EZNS0_22gpu_kernel_impl_nocastIZZZNS0_49_GLOBAL__N__657f93f7_16_TensorCompare_cu_71e06f4e17where_kernel_implERNS_14TensorIteratorEENKUlvE_clEvENKUlvE10_clEvEUlbN3c107complexIdEESA_E_EEvRNS_18TensorIteratorBaseERKT_EUliE_EEviT1_)
        /*08c0*/ 	.word	0x00000014


	//----- nvinfo : EIATTR_FRAME_SIZE
	.align		4
.L_452:
        /*08c4*/ 	.byte	0x04, 0x11
        /*08c6*/ 	.short	(.L_454 - .L_453)
	.align		4
.L_453:
        /*08c8*/ 	.word	index@(_ZN2at6native18elementwise_kernelILi128ELi2EZNS0_22gpu_kernel_impl_nocastIZZZNS0_49_GLOBAL__N__657f93f7_16_TensorCompare_cu_71e06f4e17where_kernel_implERNS_14TensorIteratorEENKUlvE_clEvENKUlvE10_clEvEUlbN3c107complexIdEESA_E_EEvRNS_18TensorIteratorBaseERKT_EUliE_EEviT1_)
        /*08cc*/ 	.word	0x00000000


	//----- nvinfo : EIATTR_REGCOUNT
	.align		4
.L_454:
        /*08d0*/ 	.byte	0x04, 0x2f
        /*08d2*/ 	.short	(.L_456 - .L_455)
	.align		4
.L_455:
        /*08d4*/ 	.word	index@(_ZN2at6native27unrolled_elementwise_kernelIZZZNS0_49_GLOBAL__N__657f93f7_16_TensorCompare_cu_71e06f4e17where_kernel_implERNS_14TensorIteratorEENKUlvE_clEvENKUlvE10_clEvEUlbN3c107complexIdEES9_E_St5arrayIPcLm4EELi4E23TrivialOffsetCalculatorILi3EjESE_ILi1EjENS0_6memory12LoadWithCastILi3EEENSH_13StoreWithCastILi1EEEEEviT_T0_T2_T3_T4_T5_)
        /*08d8*/ 	.word	0x0000003b


	//----- nvinfo : EIATTR_FRAME_SIZE
	.align		4
.L_456:
        /*08dc*/ 	.byte	0x04, 0x11
        /*08de*/ 	.short	(.L_458 - .L_457)
	.align		4
.L_457:
        /*08e0*/ 	.word	index@(_ZN2at6native27unrolled_elementwise_kernelIZZZNS0_49_GLOBAL__N__657f93f7_16_TensorCompare_cu_71e06f4e17where_kernel_implERNS_14TensorIteratorEENKUlvE_clEvENKUlvE10_clEvEUlbN3c107complexIdEES9_E_St5arrayIPcLm4EELi4E23TrivialOffsetCalculatorILi3EjESE_ILi1EjENS0_6memory12LoadWithCastILi3EEENSH_13StoreWithCastILi1EEEEEviT_T0_T2_T3_T4_T5_)
        /*08e4*/ 	.word	0x00000000


	//----- nvinfo : EIATTR_REGCOUNT
	.align		4
.L_458:
        /*08e8*/ 	.byte	0x04, 0x2f
        /*08ea*/ 	.short	(.L_460 - .L_459)
	.align		4
.L_459:
        /*08ec*/ 	.word	index@(_ZN2at6native18elementwise_kernelILi128ELi4EZNS0_15gpu_kernel_implIZZZNS0_49_GLOBAL__N__657f93f7_16_TensorCompare_cu_71e06f4e17where_kernel_implERNS_14TensorIteratorEENKUlvE_clEvENKUlvE10_clEvEUlbN3c107complexIdEESA_E_EEvRNS_18TensorIteratorBaseERKT_EUliE_EEviT1_)
        /*08f0*/ 	.word	0x0000001e


	//----- nvinfo : EIATTR_FRAME_SIZE
	.align		4
.L_460:
        /*08f4*/ 	.byte	0x04, 0x11
        /*08f6*/ 	.short	(.L_462 - .L_461)
	.align		4
.L_461:
        /*08f8*/ 	.word	index@(_ZN2at6native18elementwise_kernelILi128ELi4EZNS0_15gpu_kernel_implIZZZNS0_49_GLOBAL__N__657f93f7_16_TensorCompare_cu_71e06f4e17where_kernel_implERNS_14TensorIteratorEENKUlvE_clEvENKUlvE10_clEvEUlbN3c107complexIdEESA_E_EEvRNS_18TensorIteratorBaseERKT_EUliE_EEviT1_)
        /*08fc*/ 	.word	0x00000000


	//----- nvinfo : EIATTR_REGCOUNT
	.align		4
.L_462:
        /*0900*/ 	.byte	0x04, 0x2f
        /*0902*/ 	.short	(.L_464 - .L_463)
	.align		4
.L_463:
        /*0904*/ 	.word	index@(_ZN2at6native29vectorized_elementwise_kernelILi8EZZZNS0_49_GLOBAL__N__657f93f7_16_TensorCompare_cu_71e06f4e17where_kernel_implERNS_14TensorIteratorEENKUlvE_clEvENKUlvE11_clEvEUlbN3c107complexIfEES9_E_St5arrayIPcLm4EEEEviT0_T1_)
        /*0908*/ 	.word	0x00000030


	//----- nvinfo : EIATTR_FRAME_SIZE
	.align		4
.L_464:
        /*090c*/ 	.byte	0x04, 0x11
        /*090e*/ 	.short	(.L_466 - .L_465)
	.align		4
.L_465:
        /*0910*/ 	.word	index@(_ZN2at6native29vectorized_elementwise_kernelILi8EZZZNS0_49_GLOBAL__N__657f93f7_16_TensorCompare_cu_71e06f4e17where_kernel_implERNS_14TensorIteratorEENKUlvE_clEvENKUlvE11_clEvEUlbN3c107complexIfEES9_E_St5arrayIPcLm4EEEEviT0_T1_)
        /*0914*/ 	.word	0x00000000


	//----- nvinfo : EIATTR_REGCOUNT
	.align		4
.L_466:
        /*0918*/ 	.byte	0x04, 0x2f
        /*091a*/ 	.short	(.L_468 - .L_467)
	.align		4
.L_467:
        /*091c*/ 	.word	index@(_ZN2at6native29vectorized_elementwise_kernelILi4EZZZNS0_49_GLOBAL__N__657f93f7_16_TensorCompare_cu_71e06f4e17where_kernel_implERNS_14TensorIteratorEENKUlvE_clEvENKUlvE11_clEvEUlbN3c107complexIfEES9_E_St5arrayIPcLm4EEEEviT0_T1_)
        /*0920*/ 	.word	0x00000030


	//----- nvinfo : EIATTR_FRAME_SIZE
	.align		4
.L_468:
        /*0924*/ 	.byte	0x04, 0x11
        /*0926*/ 	.short	(.L_470 - .L_469)
	.align		4
.L_469:
        /*0928*/ 	.word	index@(_ZN2at6native29vectorized_elementwise_kernelILi4EZZZNS0_49_GLOBAL__N__657f93f7_16_TensorCompare_cu_71e06f4e17where_kernel_implERNS_14TensorIteratorEENKUlvE_clEvENKUlvE11_clEvEUlbN3c107complexIfEES9_E_St5arrayIPcLm4EEEEviT0_T1_)
        /*092c*/ 	.word	0x00000000


	//----- nvinfo : EIATTR_REGCOUNT
	.align		4
.L_470:
        /*0930*/ 	.byte	0x04, 0x2f
        /*0932*/ 	.short	(.L_472 - .L_471)
	.align		4
.L_471:
        /*0934*/ 	.word	index@(_ZN2at6native29vectorized_elementwise_kernelILi2EZZZNS0_49_GLOBAL__N__657f93f7_16_TensorCompare_cu_71e06f4e17where_kernel_implERNS_14TensorIteratorEENKUlvE_clEvENKUlvE11_clEvEUlbN3c107complexIfEES9_E_St5arrayIPcLm4EEEEviT0_T1_)
        /*0938*/ 	.word	0x00000030


	//----- nvinfo : EIATTR_FRAME_SIZE
	.align		4
.L_472:
        /*093c*/ 	.byte	0x04, 0x11
        /*093e*/ 	.short	(.L_474 - .L_473)
	.align		4
.L_473:
        /*0940*/ 	.word	index@(_ZN2at6native29vectorized_elementwise_kernelILi2EZZZNS0_49_GLOBAL__N__657f93f7_16_TensorCompare_cu_71e06f4e17where_kernel_implERNS_14TensorIteratorEENKUlvE_clEvENKUlvE11_clEvEUlbN3c107complexIfEES9_E_St5arrayIPcLm4EEEEviT0_T1_)
        /*0944*/ 	.word	0x00000000


	//----- nvinfo : EIATTR_REGCOUNT
	.align		4
.L_474:
        /*0948*/ 	.byte	0x04, 0x2f
        /*094a*/ 	.short	(.L_476 - .L_475)
	.align		4
.L_475:
        /*094c*/ 	.word	index@(_ZN2at6native27unrolled_elementwise_kernelIZZZNS0_49_GLOBAL__N__657f93f7_16_TensorCompare_cu_71e06f4e17where_kernel_implERNS_14TensorIteratorEENKUlvE_clEvENKUlvE11_clEvEUlbN3c107complexIfEES9_E_St5arrayIPcLm4EELi4E23TrivialOffsetCalculatorILi3EjESE_ILi1EjENS0_6memory15LoadWithoutCastENSH_16StoreWithoutCastEEEviT_T0_T2_T3_T4_T5_)
        /*0950*/ 	.word	0x00000020


	//----- nvinfo : EIATTR_FRAME_SIZE
	.align		4
.L_476:
        /*0954*/ 	.byte	0x04, 0x11
        /*0956*/ 	.short	(.L_478 - .L_477)
	.align		4
.L_477:
        /*0958*/ 	.word	index@(_ZN2at6native27unrolled_elementwise_kernelIZZZNS0_49_GLOBAL__N__657f93f7_16_TensorCompare_cu_71e06f4e17where_kernel_implERNS_14TensorIteratorEENKUlvE_clEvENKUlvE11_clEvEUlbN3c107complexIfEES9_E_St5arrayIPcLm4EELi4E23TrivialOffsetCalculatorILi3EjESE_ILi1EjENS0_6memory15LoadWithoutCastENSH_16StoreWithoutCastEEEviT_T0_T2_T3_T4_T5_)
        /*095c*/ 	.word	0x00000000


	//----- nvinfo : EIATTR_REGCOUNT
	.align		4
.L_478:
        /*0960*/ 	.byte	0x04, 0x2f
        /*0962*/ 	.short	(.L_480 - .L_479)
	.align		4
.L_479:
        /*0964*/ 	.word	index@(_ZN2at6native18elementwise_kernelILi128ELi2EZNS0_22gpu_kernel_impl_nocastIZZZNS0_49_GLOBAL__N__657f93f7_16_TensorCompare_cu_71e06f4e17where_kernel_implERNS_14TensorIteratorEENKUlvE_clEvENKUlvE11_clEvEUlbN3c107complexIfEESA_E_EEvRNS_18TensorIteratorBaseERKT_EUliE_EEviT1_)
        /*0968*/ 	.word	0x00000014


	//----- nvinfo : EIATTR_FRAME_SIZE
	.align		4
.L_480:
        /*096c*/ 	.byte	0x04, 0x11
        /*096e*/ 	.short	(.L_482 - .L_481)
	.align		4
.L_481:
        /*0970*/ 	.word	index@(_ZN2at6native18elementwise_kernelILi128ELi2EZNS0_22gpu_kernel_impl_nocastIZZZNS0_49_GLOBAL__N__657f93f7_16_TensorCompare_cu_71e06f4e17where_kernel_implERNS_14TensorIteratorEENKUlvE_clEvENKUlvE11_clEvEUlbN3c107complexIfEESA_E_EEvRNS_18TensorIteratorBaseERKT_EUliE_EEviT1_)
        /*0974*/ 	.word	0x00000000


	//----- nvinfo : EIATTR_REGCOUNT
	.align		4
.L_482:
        /*0978*/ 	.byte	0x04, 0x2f
        /*097a*/ 	.short	(.L_484 - .L_483)
	.align		4
.L_483:
        /*097c*/ 	.word	index@(_ZN2at6native27unrolled_elementwise_kernelIZZZNS0_49_GLOBAL__N__657f93f7_16_TensorCompare_cu_71e06f4e17where_kernel_implERNS_14TensorIteratorEENKUlvE_clEvENKUlvE11_clEvEUlbN3c107complexIfEES9_E_St5arrayIPcLm4EELi4E23TrivialOffsetCalculatorILi3EjESE_ILi1EjENS0_6memory12LoadWithCastILi3EEENSH_13StoreWithCastILi1EEEEEviT_T0_T2_T3_T4_T5_)
        /*0980*/ 	.word	0x00000028


	//----- nvinfo : EIATTR_FRAME_SIZE
	.align		4
.L_484:
        /*0984*/ 	.byte	0x04, 0x11
        /*0986*/ 	.short	(.L_486 - .L_485)
	.align		4
.L_485:
        /*0988*/ 	.word	index@(_ZN2at6native27unrolled_elementwise_kernelIZZZNS0_49_GLOBAL__N__657f93f7_16_TensorCompare_cu_71e06f4e17where_kernel_implERNS_14TensorIteratorEENKUlvE_clEvENKUlvE11_clEvEUlbN3c107complexIfEES9_E_St5arrayIPcLm4EELi4E23TrivialOffsetCalculatorILi3EjESE_ILi1EjENS0_6memory12LoadWithCastILi3EEENSH_13StoreWithCastILi1EEEEEviT_T0_T2_T3_T4_T5_)
        /*098c*/ 	.word	0x00000008


	//----- nvinfo : EIATTR_REGCOUNT
	.align		4
.L_486:
        /*0990*/ 	.byte	0x04, 0x2f
        /*0992*/ 	.short	(.L_488 - .L_487)
	.align		4
.L_487:
        /*0994*/ 	.word	index@(_ZN2at6native18elementwise_kernelILi128ELi4EZNS0_15gpu_kernel_implIZZZNS0_49_GLOBAL__N__657f93f7_16_TensorCompare_cu_71e06f4e17where_kernel_implERNS_14TensorIteratorEENKUlvE_clEvENKUlvE11_clEvEUlbN3c107complexIfEESA_E_EEvRNS_18TensorIteratorBaseERKT_EUliE_EEviT1_)
        /*0998*/ 	.word	0x0000001c


	//----- nvinfo : EIATTR_FRAME_SIZE
	.align		4
.L_488:
        /*099c*/ 	.byte	0x04, 0x11
        /*099e*/ 	.short	(.L_490 - .L_489)
	.align		4
.L_489:
        /*09a0*/ 	.word	index@(_ZN2at6native18elementwise_kernelILi128ELi4EZNS0_15gpu_kernel_implIZZZNS0_49_GLOBAL__N__657f93f7_16_TensorCompare_cu_71e06f4e17where_kernel_implERNS_14TensorIteratorEENKUlvE_clEvENKUlvE11_clEvEUlbN3c107complexIfEESA_E_EEvRNS_18TensorIteratorBaseERKT_EUliE_EEviT1_)
        /*09a4*/ 	.word	0x00000000


	//----- nvinfo : EIATTR_REGCOUNT
	.align		4
.L_490:
        /*09a8*/ 	.byte	0x04, 0x2f
        /*09aa*/ 	.short	(.L_492 - .L_491)
	.align		4
.L_491:
        /*09ac*/ 	.word	index@(_ZN2at6native29vectorized_elementwise_kernelILi8EZZZNS0_49_GLOBAL__N__657f93f7_16_TensorCompare_cu_71e06f4e17where_kernel_implERNS_14TensorIteratorEENKUlvE_clEvENKUlvE12_clEvEUlbN3c1011Float8_e5m2ES8_E_St5arrayIPcLm4EEEEviT0_T1_)
        /*09b0*/ 	.word	0x00000022


	//----- nvinfo : EIATTR_FRAME_SIZE
	.align		4
.L_492:
        /*09b4*/ 	.byte	0x04, 0x11
        /*09b6*/ 	.short	(.L_494 - .L_493)
	.align		4
.L_493:
        /*09b8*/ 	.word	index@(_ZN2at6native29vectorized_elementwise_kernelILi8EZZZNS0_49_GLOBAL__N__657f93f7_16_TensorCompare_cu_71e06f4e17where_kernel_implERNS_14TensorIteratorEENKUlvE_clEvENKUlvE12_clEvEUlbN3c1011Float8_e5m2ES8_E_St5arrayIPcLm4EEEEviT0_T1_)
        /*09bc*/ 	.word	0x00000000


	//----- nvinfo : EIATTR_REGCOUNT
	.align		4
.L_494:
        /*09c0*/ 	.byte	0x04, 0x2f
        /*09c2*/ 	.short	(.L_496 - .L_495)
	.align		4
.L_495:
        /*09c4*/ 	.word	index@(_ZN2at6native29vectorized_elementwise_kernelILi4EZZZNS0_49_GLOBAL__N__657f93f7_16_TensorCompare_cu_71e06f4e17where_kernel_implERNS_14TensorIteratorEENKUlvE_clEvENKUlvE12_clEvEUlbN3c1011Float8_e5m2ES8_E_St5arrayIPcLm4EEEEviT0_T1_)
        /*09c8*/ 	.word	0x00000022


	//----- nvinfo : EIATTR_FRAME_SIZE
	.align		4
.L_496:
        /*09cc*/ 	.byte	0x04, 0x11
        /*09ce*/ 	.short	(.L_498 - .L_497)
	.align		4
.L_497:
        /*09d0*/ 	.word	index@(_ZN2at6native29vectorized_elementwise_kernelILi4EZZZNS0_49_GLOBAL__N__657f93f7_16_TensorCompare_cu_71e06f4e17where_kernel_implERNS_14TensorIteratorEENKUlvE_clEvENKUlvE12_clEvEUlbN3c1011Float8_e5m2ES8_E_St5arrayIPcLm4EEEEviT0_T1_)
        /*09d4*/ 	.word	0x00000000


	//----- nvinfo : EIATTR_REGCOUNT
	.align		4
.L_498:
        /*09d8*/ 	.byte	0x04, 0x2f
        /*09da*/ 	.short	(.L_500 - .L_499)
	.align		4
.L_499:
        /*09dc*/ 	.word	index@(_ZN2at6native29vectorized_elementwise_kernelILi2EZZZNS0_49_GLOBAL__N__657f93f7_16_TensorCompare_cu_71e06f4e17where_kernel_implERNS_14TensorIteratorEENKUlvE_clEvENKUlvE12_clEvEUlbN3c1011Float8_e5m2ES8_E_St5arrayIPcLm4EEEEviT0_T1_)
        /*09e0*/ 	.word	0x00000022


	//----- nvinfo : EIATTR_FRAME_SIZE
	.align		4
.L_500:
        /*09e4*/ 	.byte	0x04, 0x11
        /*09e6*/ 	.short	(.L_502 - .L_501)
	.align		4
.L_501:
        /*09e8*/ 	.word	index@(_ZN2at6native29vectorized_elementwise_kernelILi2EZZZNS0_49_GLOBAL__N__657f93f7_16_TensorCompare_cu_71e06f4e17where_kernel_implERNS_14TensorIteratorEENKUlvE_clEvENKUlvE12_clEvEUlbN3c1011Float8_e5m2ES8_E_St5arrayIPcLm4EEEEviT0_T1_)
        /*09ec*/ 	.word	0x00000000


	//----- nvinfo : EIATTR_REGCOUNT
	.align		4
.L_502:
        /*09f0*/ 	.byte	0x04, 0x2f
        /*09f2*/ 	.short	(.L_504 - .L_503)
	.align		4
.L_503:
        /*09f4*/ 	.word	index@(_ZN2at6native27unrolled_elementwise_kernelIZZZNS0_49_GLOBAL__N__657f93f7_16_TensorCompare_cu_71e06f4e17where_kernel_implERNS_14TensorIteratorEENKUlvE_clEvENKUlvE12_clEvEUlbN3c1011Float8_e5m2ES8_E_St5arrayIPcLm4EELi4E23TrivialOffsetCalculatorILi3EjESD_ILi1EjENS0_6memory15LoadWithoutCastENSG_16StoreWithoutCastEEEviT_T0_T2_T3_T4_T5_)
        /*09f8*/ 	.word	0x00000020


	//----- nvinfo : EIATTR_FRAME_SIZE
	.align		4
.L_504:
        /*09fc*/ 	.byte	0x04, 0x11
        /*09fe*/ 	.short	(.L_506 - .L_505)
	.align		4
.L_505:
        /*0a00*/ 	.word	index@(_ZN2at6native27unrolled_elementwise_kernelIZZZNS0_49_GLOBAL__N__657f93f7_16_TensorCompare_cu_71e06f4e17where_kernel_implERNS_14TensorIteratorEENKUlvE_clEvENKUlvE12_clEvEUlbN3c1011Float8_e5m2ES8_E_St5arrayIPcLm4EELi4E23TrivialOffsetCalculatorILi3EjESD_ILi1EjENS0_6memory15LoadWithoutCastENSG_16StoreWithoutCastEEEviT_T0_T2_T3_T4_T5_)
        /*0a04*/ 	.word	0x00000000


	//----- nvinfo : EIATTR_REGCOUNT
	.align		4
.L_506:
        /*0a08*/ 	.byte	0x04, 0x2f
        /*0a0a*/ 	.short	(.L_508 - .L_507)
	.align		4
.L_507:
        /*0a0c*/ 	.word	index@(_ZN2at6native18elementwise_kernelILi128ELi4EZNS0_22gpu_kernel_impl_nocastIZZZNS0_49_GLOBAL__N__657f93f7_16_TensorCompare_cu_71e06f4e17where_kernel_implERNS_14TensorIteratorEENKUlvE_clEvENKUlvE12_clEvEUlbN3c1011Float8_e5m2ES9_E_EEvRNS_18TensorIteratorBaseERKT_EUliE_EEviT1_)
        /*0a10*/ 	.word	0x00000016


	//----- nvinfo : EIATTR_FRAME_SIZE
	.align		4
.L_508:
        /*0a14*/ 	.byte	0x04, 0x11
        /*0a16*/ 	.short	(.L_510 - .L_509)
	.align		4
.L_509:
        /*0a18*/ 	.word	index@(_ZN2at6native18elementwise_kernelILi128ELi4EZNS0_22gpu_kernel_impl_nocastIZZZNS0_49_GLOBAL__N__657f93f7_16_TensorCompare_cu_71e06f4e17where_kernel_implERNS_14TensorIteratorEENKUlvE_clEvENKUlvE12_clEvEUlbN3c1011Float8_e5m2ES9_E_EEvRNS_18TensorIteratorBaseERKT_EUliE_EEviT1_)
        /*0a1c*/ 	.word	0x00000000


	//----- nvinfo : EIATTR_REGCOUNT
	.align		4
.L_510:
        /*0a20*/ 	.byte	0x04, 0x2f
        /*0a22*/ 	.short	(.L_512 - .L_511)
	.align		4
.L_511:
        /*0a24*/ 	.word	index@(_ZN2at6native27unrolled_elementwise_kernelIZZZNS0_49_GLOBAL__N__657f93f7_16_TensorCompare_cu_71e06f4e17where_kernel_implERNS_14TensorIteratorEENKUlvE_clEvENKUlvE12_clEvEUlbN3c1011Float8_e5m2ES8_E_St5arrayIPcLm4EELi4E23TrivialOffsetCalculatorILi3EjESD_ILi1EjENS0_6memory12LoadWithCastILi3EEENSG_13StoreWithCastILi1EEEEEviT_T0_T2_T3_T4_T5_)
        /*0a28*/ 	.word	0x00000020


	//----- nvinfo : EIATTR_FRAME_SIZE
	.align		4
.L_512:
        /*0a2c*/ 	.byte	0x04, 0x11
        /*0a2e*/ 	.short	(.L_514 - .L_513)
	.align		4
.L_513:
        /*0a30*/ 	.word	index@(_ZN2at6native27unrolled_elementwise_kernelIZZZNS0_49_GLOBAL__N__657f93f7_16_TensorCompare_cu_71e06f4e17where_kernel_implERNS_14TensorIteratorEENKUlvE_clEvENKUlvE12_clEvEUlbN3c1011Float8_e5m2ES8_E_St5arrayIPcLm4EELi4E23TrivialOffsetCalculatorILi3EjESD_ILi1EjENS0_6memory12LoadWithCastILi3EEENSG_13StoreWithCastILi1EEEEEviT_T0_T2_T3_T4_T5_)
        /*0a34*/ 	.word	0x00000000


	//----- nvinfo : EIATTR_REGCOUNT
	.align		4
.L_514:
        /*0a38*/ 	.byte	0x04, 0x2f
        /*0a3a*/ 	.short	(.L_516 - .L_515)
	.align		4
.L_515:
        /*0a3c*/ 	.word	index@(_ZN2at6native18elementwise_kernelILi128ELi4EZNS0_15gpu_kernel_implIZZZNS0_49_GLOBAL__N__657f93f7_16_TensorCompare_cu_71e06f4e17where_kernel_implERNS_14TensorIteratorEENKUlvE_clEvENKUlvE12_clEvEUlbN3c1011Float8_e5m2ES9_E_EEvRNS_18TensorIteratorBaseERKT_EUliE_EEviT1_)
        /*0a40*/ 	.word	0x0000001b


	//----- nvinfo : EIATTR_FRAME_SIZE
	.align		4
.L_516:
        /*0a44*/ 	.byte	0x04, 0x11
        /*0a46*/ 	.short	(.L_518 - .L_517)
	.align		4
.L_517:
        /*0a48*/ 	.word	index@(_ZN2at6native18elementwise_kernelILi128ELi4EZNS0_15gpu_kernel_implIZZZNS0_49_GLOBAL__N__657f93f7_16_TensorCompare_cu_71e06f4e17where_kernel_implERNS_14TensorIteratorEENKUlvE_clEvENKUlvE12_clEvEUlbN3c1011Float8_e5m2ES9_E_EEvRNS_18TensorIteratorBaseERKT_EUliE_EEviT1_)
        /*0a4c*/ 	.word	0x00000000


	//----- nvinfo : EIATTR_REGCOUNT
	.align		4
.L_518:
        /*0a50*/ 	.byte	0x04, 0x2f
        /*0a52*/ 	.short	(.L_520 - .L_519)
	.align		4
.L_519:
        /*0a54*/ 	.word	index@(_ZN2at6native29vectorized_elementwise_kernelILi8EZZZNS0_49_GLOBAL__N__657f93f7_16_TensorCompare_cu_71e06f4e17where_kernel_implERNS_14TensorIteratorEENKUlvE_clEvENKUlvE13_clEvEUlbN3c1015Float8_e5m2fnuzES8_E_St5arrayIPcLm4EEEEviT0_T1_)
        /*0a58*/ 	.word	0x00000022


	//----- nvinfo : EIATTR_FRAME_SIZE
	.align		4
.L_520:
        /*0a5c*/ 	.byte	0x04, 0x11
        /*0a5e*/ 	.short	(.L_522 - .L_521)
	.align		4
.L_521:
        /*0a60*/ 	.word	index@(_ZN2at6native29vectorized_elementwise_kernelILi8EZZZNS0_49_GLOBAL__N__657f93f7_16_TensorCompare_cu_71e06f4e17where_kernel_implERNS_14TensorIteratorEENKUlvE_clEvENKUlvE13_clEvEUlbN3c1015Float8_e5m2fnuzES8_E_St5arrayIPcLm4EEEEviT0_T1_)
        /*0a64*/ 	.word	0x00000000


	//----- nvinfo : EIATTR_REGCOUNT
	.align		4
.L_522:
        /*0a68*/ 	.byte	0x04, 0x2f
        /*0a6a*/ 	.short	(.L_524 - .L_523)
	.align		4
.L_523:
        /*0a6c*/ 	.word	index@(_ZN2at6native29vectorized_elementwise_kernelILi4EZZZNS0_49_GLOBAL__N__657f93f7_16_TensorCompare_cu_71e06f4e17where_kernel_implERNS_14TensorIteratorEENKUlvE_clEvENKUlvE13_clEvEUlbN3c1015Float8_e5m2fnuzES8_E_St5arrayIPcLm4EEEEviT0_T1_)
        /*0a70*/ 	.word	0x00000022


	//----- nvinfo : EIATTR_FRAME_SIZE
	.align		4
.L_524:
        /*0a74*/ 	.byte	0x04, 0x11
        /*0a76*/ 	.short	(.L_526 - .L_525)
	.align		4
.L_525:
        /*0a78*/ 	.word	index@(_ZN2at6native29vectorized_elementwise_kernelILi4EZZZNS0_49_GLOBAL__N__657f93f7_16_TensorCompare_cu_71e06f4e17where_kernel_implERNS_14TensorIteratorEENKUlvE_clEvENKUlvE13_clEvEUlbN3c1015Float8_e5m2fnuzES8_E_St5arrayIPcLm4EEEEviT0_T1_)
        /*0a7c*/ 	.word	0x00000000


	//----- nvinfo : EIATTR_REGCOUNT
	.align		4
.L_526:
        /*0a80*/ 	.byte	0x04, 0x2f
        /*0a82*/ 	.short	(.L_528 - .L_527)
	.align		4
.L_527:
        /*0a84*/ 	.word	index@(_ZN2at6native29vectorized_elementwise_kernelILi2EZZZNS0_49_GLOBAL__N__657f93f7_16_TensorCompare_cu_71e06f4e17where_kernel_implERNS_14TensorIteratorEENKUlvE_clEvENKUlvE13_clEvEUlbN3c1015Float8_e5m2fnuzES8_E_St5arrayIPcLm4EEEEviT0_T1_)
        /*0a88*/ 	.word	0x00000022


	//----- nvinfo : EIATTR_FRAME_SIZE
	.align		4
.L_528:
        /*0a8c*/ 	.byte	0x04, 0x11
        /*0a8e*/ 	.short	(.L_530 - .L_529)
	.align		4
.L_529:
        /*0a90*/ 	.word	index@(_ZN2at6native29vectorized_elementwise_kernelILi2EZZZNS0_49_GLOBAL__N__657f93f7_16_TensorCompare_cu_71e06f4e17where_kernel_implERNS_14TensorIteratorEENKUlvE_clEvENKUlvE13_clEvEUlbN3c1015Float8_e5m2fnuzES8_E_St5arrayIPcLm4EEEEviT0_T1_)
        /*0a94*/ 	.word	0x00000000


	//----- nvinfo : EIATTR_REGCOUNT
	.align		4
.L_530:
        /*0a98*/ 	.byte	0x04, 0x2f
        /*0a9a*/ 	.short	(.L_532 - .L_531)
	.align		4
.L_531:
        /*0a9c*/ 	.word	index@(_ZN2at6native27unrolled_elementwise_kernelIZZZNS0_49_GLOBAL__N__657f93f7_16_TensorCompare_cu_71e06f4e17where_kernel_implERNS_14TensorIteratorEENKUlvE_clEvENKUlvE13_clEvEUlbN3c1015Float8_e5m2fnuzES8_E_St5arrayIPcLm4EELi4E23TrivialOffsetCalculatorILi3EjESD_ILi1EjENS0_6memory15LoadWithoutCastENSG_16StoreWithoutCastEEEviT_T0_T2_T3_T4_T5_)
        /*0aa0*/ 	.word	0x00000020


	//----- nvinfo : EIATTR_FRAME_SIZE
	.align		4
.L_532:
        /*0aa4*/ 	.byte	0x04, 0x11
        /*0aa6*/ 	.short	(.L_534 - .L_533)
	.align		4
.L_533:
        /*0aa8*/ 	.word	index@(_ZN2at6native27unrolled_elementwise_kernelIZZZNS0_49_GLOBAL__N__657f93f7_16_TensorCompare_cu_71e06f4e17where_kernel_implERNS_14TensorIteratorEENKUlvE_clEvENKUlvE13_clEvEUlbN3c1015Float8_e5m2fnuzES8_E_St5arrayIPcLm4EELi4E23TrivialOffsetCalculatorILi3EjESD_ILi1EjENS0_6memory15LoadWithoutCastENSG_16StoreWithoutCastEEEviT_T0_T2_T3_T4_T5_)
        /*0aac*/ 	.word	0x00000000


	//----- nvinfo : EIATTR_REGCOUNT
	.align		4
.L_534:
        /*0ab0*/ 	.byte	0x04, 0x2f
        /*0ab2*/ 	.short	(.L_536 - .L_535)
	.align		4
.L_535:
        /*0ab4*/ 	.word	index@(_ZN2at6native18elementwise_kernelILi128ELi4EZNS0_22gpu_kernel_impl_nocastIZZZNS0_49_GLOBAL__N__657f93f7_16_TensorCompare_cu_71e06f4e17where_kernel_implERNS_14TensorIteratorEENKUlvE_clEvENKUlvE13_clEvEUlbN3c1015Float8_e5m2fnuzES9_E_EEvRNS_18TensorIteratorBaseERKT_EUliE_EEviT1_)
        /*0ab8*/ 	.word	0x00000016


	//----- nvinfo : EIATTR_FRAME_SIZE
	.align		4
.L_536:
        /*0abc*/ 	.byte	0x04, 0x11
        /*0abe*/ 	.short	(.L_538 - .L_537)
	.align		4
.L_537:
        /*0ac0*/ 	.word	index@(_ZN2at6native18elementwise_kernelILi128ELi4EZNS0_22gpu_kernel_impl_nocastIZZZNS0_49_GLOBAL__N__657f93f7_16_TensorCompare_cu_71e06f4e17where_kernel_implERNS_14TensorIteratorEENKUlvE_clEvENKUlvE13_clEvEUlbN3c1015Float8_e5m2fnuzES9_E_EEvRNS_18TensorIteratorBaseERKT_EUliE_EEviT1_)
        /*0ac4*/ 	.word	0x00000000


	//----- nvinfo : EIATTR_REGCOUNT
	.align		4
.L_538:
        /*0ac8*/ 	.byte	0x04, 0x2f
        /*0aca*/ 	.short	(.L_540 - .L_539)
	.align		4
.L_539:
        /*0acc*/ 	.word	index@(_ZN2at6native27unrolled_elementwise_kernelIZZZNS0_49_GLOBAL__N__657f93f7_16_TensorCompare_cu_71e06f4e17where_kernel_implERNS_14TensorIteratorEENKUlvE_clEvENKUlvE13_clEvEUlbN3c1015Float8_e5m2fnuzES8_E_St5arrayIPcLm4EELi4E23TrivialOffsetCalculatorILi3EjESD_ILi1EjENS0_6memory12LoadWithCastILi3EEENSG_13StoreWithCastILi1EEEEEviT_T0_T2_T3_T4_T5_)
        /*0ad0*/ 	.word	0x00000020


	//----- nvinfo : EIATTR_FRAME_SIZE
	.align		4
.L_540:
        /*0ad4*/ 	.byte	0x04, 0x11
        /*0ad6*/ 	.short	(.L_542 - .L_541)
	.align		4
.L_541:
        /*0ad8*/ 	.word	index@(_ZN2at6native27unrolled_elementwise_kernelIZZZNS0_49_GLOBAL__N__657f93f7_16_TensorCompare_cu_71e06f4e17where_kernel_implERNS_14TensorIteratorEENKUlvE_clEvENKUlvE13_clEvEUlbN3c1015Float8_e5m2fnuzES8_E_St5arrayIPcLm4EELi4E23TrivialOffsetCalculatorILi3EjESD_ILi1EjENS0_6memory12LoadWithCastILi3EEENSG_13StoreWithCastILi1EEEEEviT_T0_T2_T3_T4_T5_)
        /*0adc*/ 	.word	0x00000008


	//----- nvinfo : EIATTR_REGCOUNT
	.align		4
.L_542:
        /*0ae0*/ 	.byte	0x04, 0x2f
        /*0ae2*/ 	.short	(.L_544 - .L_543)
	.align		4
.L_543:
        /*0ae4*/ 	.word	index@(_ZN2at6native18elementwise_kernelILi128ELi4EZNS0_15gpu_kernel_implIZZZNS0_49_GLOBAL__N__657f93f7_16_TensorCompare_cu_71e06f4e17where_kernel_implERNS_14TensorIteratorEENKUlvE_clEvENKUlvE13_clEvEUlbN3c1015Float8_e5m2fnuzES9_E_EEvRNS_18TensorIteratorBaseERKT_EUliE_EEviT1_)
        /*0ae8*/ 	.word	0x0000001a


	//----- nvinfo : EIATTR_FRAME_SIZE
	.align		4
.L_544:
        /*0aec*/ 	.byte	0x04, 0x11
        /*0aee*/ 	.short	(.L_546 - .L_545)
	.align		4
.L_545:
        /*0af0*/ 	.word	index@(_ZN2at6native18elementwise_kernelILi128ELi4EZNS0_15gpu_kernel_implIZZZNS0_49_GLOBAL__N__657f93f7_16_TensorCompare_cu_71e06f4e17where_kernel_implERNS_14TensorIteratorEENKUlvE_clEvENKUlvE13_clEvEUlbN3c1015Float8_e5m2fnuzES9_E_EEvRNS_18TensorIteratorBaseERKT_EUliE_EEviT1_)
        /*0af4*/ 	.word	0x00000000


	//----- nvinfo : EIATTR_REGCOUNT
	.align		4
.L_546:
        /*0af8*/ 	.byte	0x04, 0x2f
        /*0afa*/ 	.short	(.L_548 - .L_547)
	.align		4
.L_547:
        /*0afc*/ 	.word	index@(_ZN2at6native29vectorized_elementwise_kernelILi8EZZZNS0_49_GLOBAL__N__657f93f7_16_TensorCompare_cu_71e06f4e17where_kernel_implERNS_14TensorIteratorEENKUlvE_clEvENKUlvE14_clEvEUlbN3c1013Float8_e4m3fnES8_E_St5arrayIPcLm4EEEEviT0_T1_)
        /*0b00*/ 	.word	0x00000022


	//----- nvinfo : EIATTR_FRAME_SIZE
	.align		4
.L_548:
        /*0b04*/ 	.byte	0x04, 0x11
        /*0b06*/ 	.short	(.L_550 - .L_549)
	.align		4
.L_549:
        /*0b08*/ 	.word	index@(_ZN2at6native29vectorized_elementwise_kernelILi8EZZZNS0_49_GLOBAL__N__657f93f7_16_TensorCompare_cu_71e06f4e17where_kernel_implERNS_14TensorIteratorEENKUlvE_clEvENKUlvE14_clEvEUlbN3c1013Float8_e4m3fnES8_E_St5arrayIPcLm4EEEEviT0_T1_)
        /*0b0c*/ 	.word	0x00000000


	//----- nvinfo : EIATTR_REGCOUNT
	.align		4
.L_550:
        /*0b10*/ 	.byte	0x04, 0x2f
        /*0b12*/ 	.short	(.L_552 - .L_551)
	.align		4
.L_551:
        /*0b14*/ 	.word	index@(_ZN2at6native29vectorized_elementwise_kernelILi4EZZZNS0_49_GLOBAL__N__657f93f7_16_TensorCompare_cu_71e06f4e17where_kernel_implERNS_14TensorIteratorEENKUlvE_clEvENKUlvE14_clEvEUlbN3c1013Float8_e4m3fnES8_E_St5arrayIPcLm4EEEEviT0_T1_)
        /*0b18*/ 	.word	0x00000022


	//----- nvinfo : EIATTR_FRAME_SIZE
	.align		4
.L_552:
        /*0b1c*/ 	.byte	0x04, 0x11
        /*0b1e*/ 	.short	(.L_554 - .L_553)
	.align		4
.L_553:
        /*0b20*/ 	.word	index@(_ZN2at6native29vectorized_elementwise_kernelILi4EZZZNS0_49_GLOBAL__N__657f93f7_16_TensorCompare_cu_71e06f4e17where_kernel_implERNS_14TensorIteratorEENKUlvE_clEvENKUlvE14_clEvEUlbN3c1013Float8_e4m3fnES8_E_St5arrayIPcLm4EEEEviT0_T1_)
        /*0b24*/ 	.word	0x00000000


	//----- nvinfo : EIATTR_REGCOUNT
	.align		4
.L_554:
        /*0b28*/ 	.byte	0x04, 0x2f
        /*0b2a*/ 	.short	(.L_556 - .L_555)
	.align		4
.L_555:
        /*0b2c*/ 	.word	index@(_ZN2at6native29vectorized_elementwise_kernelILi2EZZZNS0_49_GLOBAL__N__657f93f7_16_TensorCompare_cu_71e06f4e17where_kernel_implERNS_14TensorIteratorEENKUlvE_clEvENKUlvE14_clEvEUlbN3c1013Float8_e4m3fnES8_E_St5arrayIPcLm4EEEEviT0_T1_)
        /*0b30*/ 	.word	0x00000022


	//----- nvinfo : EIATTR_FRAME_SIZE
	.align		4
.L_556:
        /*0b34*/ 	.byte	0x04, 0x11
        /*0b36*/ 	.short	(.L_558 - .L_557)
	.align		4
.L_557:
        /*0b38*/ 	.word	index@(_ZN2at6native29vectorized_elementwise_kernelILi2EZZZNS0_49_GLOBAL__N__657f93f7_16_TensorCompare_cu_71e06f4e17where_kernel_implERNS_14TensorIteratorEENKUlvE_clEvENKUlvE14_clEvEUlbN3c1013Float8_e4m3fnES8_E_St5arrayIPcLm4EEEEviT0_T1_)
        /*0b3c*/ 	.word	0x00000000


	//----- nvinfo : EIATTR_REGCOUNT
	.align		4
.L_558:
        /*0b40*/ 	.byte	0x04, 0x2f
        /*0b42*/ 	.short	(.L_560 - .L_559)
	.align		4
.L_559:
        /*0b44*/ 	.word	index@(_ZN2at6native27unrolled_elementwise_kernelIZZZNS0_49_GLOBAL__N__657f93f7_16_TensorCompare_cu_71e06f4e17where_kernel_implERNS_14TensorIteratorEENKUlvE_clEvENKUlvE14_clEvEUlbN3c1013Float8_e4m3fnES8_E_St5arrayIPcLm4EELi4E23TrivialOffsetCalculatorILi3EjESD_ILi1EjENS0_6memory15LoadWithoutCastENSG_16StoreWithoutCastEEEviT_T0_T2_T3_T4_T5_)
        /*0b48*/ 	.word	0x00000020


	//----- nvinfo : EIATTR_FRAME_SIZE
	.align		4
.L_560:
        /*0b4c*/ 	.byte	0x04, 0x11
        /*0b4e*/ 	.short	(.L_562 - .L_561)
	.align		4
.L_561:
        /*0b50*/ 	.word	index@(_ZN2at6native27unrolled_elementwise_kernelIZZZNS0_49_GLOBAL__N__657f93f7_16_TensorCompare_cu_71e06f4e17where_kernel_implERNS_14TensorIteratorEENKUlvE_clEvENKUlvE14_clEvEUlbN3c1013Float8_e4m3fnES8_E_St5arrayIPcLm4EELi4E23TrivialOffsetCalculatorILi3EjESD_ILi1EjENS0_6memory15LoadWithoutCastENSG_16StoreWithoutCastEEEviT_T0_T2_T3_T4_T5_)
        /*0b54*/ 	.word	0x00000000


	//----- nvinfo : EIATTR_REGCOUNT
	.align		4
.L_562:
        /*0b58*/ 	.byte	0x04, 0x2f
        /*0b5a*/ 	.short	(.L_564 - .L_563)
	.align		4
.L_563:
        /*0b5c*/ 	.word	index@(_ZN2at6native18elementwise_kernelILi128ELi4EZNS0_22gpu_kernel_impl_nocastIZZZNS0_49_GLOBAL__N__657f93f7_16_TensorCompare_cu_71e06f4e17where_kernel_implERNS_14TensorIteratorEENKUlvE_clEvENKUlvE14_clEvEUlbN3c1013Float8_e4m3fnES9_E_EEvRNS_18TensorIteratorBaseERKT_EUliE_EEviT1_)
        /*0b60*/ 	.word	0x00000016


	//----- nvinfo : EIATTR_FRAME_SIZE
	.align		4
.L_564:
        /*0b64*/ 	.byte	0x04, 0x11
        /*0b66*/ 	.short	(.L_566 - .L_565)
	.align		4
.L_565:
        /*0b68*/ 	.word	index@(_ZN2at6native18elementwise_kernelILi128ELi4EZNS0_22gpu_kernel_impl_nocastIZZZNS0_49_GLOBAL__N__657f93f7_16_TensorCompare_cu_71e06f4e17where_kernel_implERNS_14TensorIteratorEENKUlvE_clEvENKUlvE14_clEvEUlbN3c1013Float8_e4m3fnES9_E_EEvRNS_18TensorIteratorBaseERKT_EUliE_EEviT1_)
        /*0b6c*/ 	.word	0x00000000


	//----- nvinfo : EIATTR_REGCOUNT
	.align		4
.L_566:
        /*0b70*/ 	.byte	0x04, 0x2f
        /*0b72*/ 	.short	(.L_568 - .L_567)
	.align		4
.L_567:
        /*0b74*/ 	.word	index@(_ZN2at6native27unrolled_elementwise_kernelIZZZNS0_49_GLOBAL__N__657f93f7_16_TensorCompare_cu_71e06f4e17where_kernel_implERNS_14TensorIteratorEENKUlvE_clEvENKUlvE14_clEvEUlbN3c1013Float8_e4m3fnES8_E_St5arrayIPcLm4EELi4E23TrivialOffsetCalculatorILi3EjESD_ILi1EjENS0_6memory12LoadWithCastILi3EEENSG_13StoreWithCastILi1EEEEEviT_T0_T2_T3_T4_T5_)
        /*0b78*/ 	.word	0x00000020


	//----- nvinfo : EIATTR_FRAME_SIZE
	.align		4
.L_568:
        /*0b7c*/ 	.byte	0x04, 0x11
        /*0b7e*/ 	.short	(.L_570 - .L_569)
	.align		4
.L_569:
        /*0b80*/ 	.word	index@(_ZN2at6native27unrolled_elementwise_kernelIZZZNS0_49_GLOBAL__N__657f93f7_16_TensorCompare_cu_71e06f4e17where_kernel_implERNS_14TensorIteratorEENKUlvE_clEvENKUlvE14_clEvEUlbN3c1013Float8_e4m3fnES8_E_St5arrayIPcLm4EELi4E23TrivialOffsetCalculatorILi3EjESD_ILi1EjENS0_6memory12LoadWithCastILi3EEENSG_13StoreWithCastILi1EEEEEviT_T0_T2_T3_T4_T5_)
        /*0b84*/ 	.word	0x00000000


	//----- nvinfo : EIATTR_REGCOUNT
	.align		4
.L_570:
        /*0b88*/ 	.byte	0x04, 0x2f
        /*0b8a*/ 	.short	(.L_572 - .L_571)
	.align		4
.L_571:
        /*0b8c*/ 	.word	index@(_ZN2at6native18elementwise_kernelILi128ELi4EZNS0_15gpu_kernel_implIZZZNS0_49_GLOBAL__N__657f93f7_16_TensorCompare_cu_71e06f4e17where_kernel_implERNS_14TensorIteratorEENKUlvE_clEvENKUlvE14_clEvEUlbN3c1013Float8_e4m3fnES9_E_EEvRNS_18TensorIteratorBaseERKT_EUliE_EEviT1_)
        /*0b90*/ 	.word	0x0000001b


	//----- nvinfo : EIATTR_FRAME_SIZE
	.align		4
.L_572:
        /*0b94*/ 	.byte	0x04, 0x11
        /*0b96*/ 	.short	(.L_574 - .L_573)
	.align		4
.L_573:
        /*0b98*/ 	.word	index@(_ZN2at6native18elementwise_kernelILi128ELi4EZNS0_15gpu_kernel_implIZZZNS0_49_GLOBAL__N__657f93f7_16_TensorCompare_cu_71e06f4e17where_kernel_implERNS_14TensorIteratorEENKUlvE_clEvENKUlvE14_clEvEUlbN3c1013Float8_e4m3fnES9_E_EEvRNS_18TensorIteratorBaseERKT_EUliE_EEviT1_)
        /*0b9c*/ 	.word	0x00000000


	//----- nvinfo : EIATTR_REGCOUNT
	.align		4
.L_574:
        /*0ba0*/ 	.byte	0x04, 0x2f
        /*0ba2*/ 	.short	(.L_576 - .L_575)
	.align		4
.L_575:
        /*0ba4*/ 	.word	index@(_ZN2at6native29vectorized_elementwise_kernelILi8EZZZNS0_49_GLOBAL__N__657f93f7_16_TensorCompare_cu_71e06f4e17where_kernel_implERNS_14TensorIteratorEENKUlvE_clEvENKUlvE15_clEvEUlbN3c1015Float8_e4m3fnuzES8_E_St5arrayIPcLm4EEEEviT0_T1_)
        /*0ba8*/ 	.word	0x00000022


	//----- nvinfo : EIATTR_FRAME_SIZE
	.align		4
.L_576:
        /*0bac*/ 	.byte	0x04, 0x11
        /*0bae*/ 	.short	(.L_578 - .L_577)
	.align		4
.L_577:
        /*0bb0*/ 	.word	index@(_ZN2at6native29vectorized_elementwise_kernelILi8EZZZNS0_49_GLOBAL__N__657f93f7_16_TensorCompare_cu_71e06f4e17where_kernel_implERNS_14TensorIteratorEENKUlvE_clEvENKUlvE15_clEvEUlbN3c1015Float8_e4m3fnuzES8_E_St5arrayIPcLm4EEEEviT0_T1_)
        /*0bb4*/ 	.word	0x00000000


	//----- nvinfo : EIATTR_REGCOUNT
	.align		4
.L_578:
        /*0bb8*/ 	.byte	0x04, 0x2f
        /*0bba*/ 	.short	(.L_580 - .L_579)
	.align		4
.L_579:
        /*0bbc*/ 	.word	index@(_ZN2at6native29vectorized_elementwise_kernelILi4EZZZNS0_49_GLOBAL__N__657f93f7_16_TensorCompare_cu_71e06f4e17where_kernel_implERNS_14TensorIteratorEENKUlvE_clEvENKUlvE15_clEvEUlbN3c1015Float8_e4m3fnuzES8_E_St5arrayIPcLm4EEEEviT0_T1_)
        /*0bc0*/ 	.word	0x00000022


	//----- nvinfo : EIATTR_FRAME_SIZE
	.align		4
.L_580:
        /*0bc4*/ 	.byte	0x04, 0x11
        /*0bc6*/ 	.short	(.L_582 - .L_581)
	.align		4
.L_581:
        /*0bc8*/ 	.word	index@(_ZN2at6native29vectorized_elementwise_kernelILi4EZZZNS0_49_GLOBAL__N__657f93f7_16_TensorCompare_cu_71e06f4e17where_kernel_implERNS_14TensorIteratorEENKUlvE_clEvENKUlvE15_clEvEUlbN3c1015Float8_e4m3fnuzES8_E_St5arrayIPcLm4EEEEviT0_T1_)
        /*0bcc*/ 	.word	0x00000000


	//----- nvinfo : EIATTR_REGCOUNT
	.align		4
.L_582:
        /*0bd0*/ 	.byte	0x04, 0x2f
        /*0bd2*/ 	.short	(.L_584 - .L_583)
	.align		4
.L_583:
        /*0bd4*/ 	.word	index@(_ZN2at6native29vectorized_elementwise_kernelILi2EZZZNS0_49_GLOBAL__N__657f93f7_16_TensorCompare_cu_71e06f4e17where_kernel_implERNS_14TensorIteratorEENKUlvE_clEvENKUlvE15_clEvEUlbN3c1015Float8_e4m3fnuzES8_E_St5arrayIPcLm4EEEEviT0_T1_)
        /*0bd8*/ 	.word	0x00000022


	//----- nvinfo : EIATTR_FRAME_SIZE
	.align		4
.L_584:
        /*0bdc*/ 	.byte	0x04, 0x11
        /*0bde*/ 	.short	(.L_586 - .L_585)
	.align		4
.L_585:
        /*0be0*/ 	.word	index@(_ZN2at6native29vectorized_elementwise_kernelILi2EZZZNS0_49_GLOBAL__N__657f93f7_16_TensorCompare_cu_71e06f4e17where_kernel_implERNS_14TensorIteratorEENKUlvE_clEvENKUlvE15_clEvEUlbN3c1015Float8_e4m3fnuzES8_E_St5arrayIPcLm4EEEEviT0_T1_)
        /*0be4*/ 	.word	0x00000000


	//----- nvinfo : EIATTR_REGCOUNT
	.align		4
.L_586:
        /*0be8*/ 	.byte	0x04, 0x2f
        /*0bea*/ 	.short	(.L_588 - .L_587)
	.align		4
.L_587:
        /*0bec*/ 	.word	index@(_ZN2at6native27unrolled_elementwise_kernelIZZZNS0_49_GLOBAL__N__657f93f7_16_TensorCompare_cu_71e06f4e17where_kernel_implERNS_14TensorIteratorEENKUlvE_clEvENKUlvE15_clEvEUlbN3c1015Float8_e4m3fnuzES8_E_St5arrayIPcLm4EELi4E23TrivialOffsetCalculatorILi3EjESD_ILi1EjENS0_6memory15LoadWithoutCastENSG_16StoreWithoutCastEEEviT_T0_T2_T3_T4_T5_)
        /*0bf0*/ 	.word	0x00000020


	//----- nvinfo : EIATTR_FRAME_SIZE
	.align		4
.L_588:
        /*0bf4*/ 	.byte	0x04, 0x11
        /*0bf6*/ 	.short	(.L_590 - .L_589)
	.align		4
.L_589:
        /*0bf8*/ 	.word	index@(_ZN2at6native27unrolled_elementwise_kernelIZZZNS0_49_GLOBAL__N__657f93f7_16_TensorCompare_cu_71e06f4e17where_kernel_implERNS_14TensorIteratorEENKUlvE_clEvENKUlvE15_clEvEUlbN3c1015Float8_e4m3fnuzES8_E_St5arrayIPcLm4EELi4E23TrivialOffsetCalculatorILi3EjESD_ILi1EjENS0_6memory15LoadWithoutCastENSG_16StoreWithoutCastEEEviT_T0_T2_T3_T4_T5_)
        /*0bfc*/ 	.word	0x00000000


	//----- nvinfo : EIATTR_REGCOUNT
	.align		4
.L_590:
        /*0c00*/ 	.byte	0x04, 0x2f
        /*0c02*/ 	.short	(.L_592 - .L_591)
	.align		4
.L_591:
        /*0c04*/ 	.word	index@(_ZN2at6native18elementwise_kernelILi128ELi4EZNS0_22gpu_kernel_impl_nocastIZZZNS0_49_GLOBAL__N__657f93f7_16_TensorCompare_cu_71e06f4e17where_kernel_implERNS_14TensorIteratorEENKUlvE_clEvENKUlvE15_clEvEUlbN3c1015Float8_e4m3fnuzES9_E_EEvRNS_18TensorIteratorBaseERKT_EUliE_EEviT1_)
        /*0c08*/ 	.word	0x00000016


	//----- nvinfo : EIATTR_FRAME_SIZE
	.align		4
.L_592:
        /*0c0c*/ 	.byte	0x04, 0x11
        /*0c0e*/ 	.short	(.L_594 - .L_593)
	.align		4
.L_593:
        /*0c10*/ 	.word	index@(_ZN2at6native18elementwise_kernelILi128ELi4EZNS0_22gpu_kernel_impl_nocastIZZZNS0_49_GLOBAL__N__657f93f7_16_TensorCompare_cu_71e06f4e17where_kernel_implERNS_14TensorIteratorEENKUlvE_clEvENKUlvE15_clEvEUlbN3c1015Float8_e4m3fnuzES9_E_EEvRNS_18TensorIteratorBaseERKT_EUliE_EEviT1_)
        /*0c14*/ 	.word	0x00000000


	//----- nvinfo : EIATTR_REGCOUNT
	.align		4
.L_594:
        /*0c18*/ 	.byte	0x04, 0x2f
        /*0c1a*/ 	.short	(.L_596 - .L_595)
	.align		4
.L_595:
        /*0c1c*/ 	.word	index@(_ZN2at6native27unrolled_elementwise_kernelIZZZNS0_49_GLOBAL__N__657f93f7_16_TensorCompare_cu_71e06f4e17where_kernel_implERNS_14TensorIteratorEENKUlvE_clEvENKUlvE15_clEvEUlbN3c1015Float8_e4m3fnuzES8_E_St5arrayIPcLm4EELi4E23TrivialOffsetCalculatorILi3EjESD_ILi1EjENS0_6memory12LoadWithCastILi3EEENSG_13StoreWithCastILi1EEEEEviT_T0_T2_T3_T4_T5_)
        /*0c20*/ 	.word	0x00000020


	//----- nvinfo : EIATTR_FRAME_SIZE
	.align		4
.L_596:
        /*0c24*/ 	.byte	0x04, 0x11
        /*0c26*/ 	.short	(.L_598 - .L_597)
	.align		4
.L_597:
        /*0c28*/ 	.word	index@(_ZN2at6native27unrolled_elementwise_kernelIZZZNS0_49_GLOBAL__N__657f93f7_16_TensorCompare_cu_71e06f4e17where_kernel_implERNS_14TensorIteratorEENKUlvE_clEvENKUlvE15_clEvEUlbN3c1015Float8_e4m3fnuzES8_E_St5arrayIPcLm4EELi4E23TrivialOffsetCalculatorILi3EjESD_ILi1EjENS0_6memory12LoadWithCastILi3EEENSG_13StoreWithCastILi1EEEEEviT_T0_T2_T3_T4_T5_)
        /*0c2c*/ 	.word	0x00000008


	//----- nvinfo : EIATTR_REGCOUNT
	.align		4
.L_598:
        /*0c30*/ 	.byte	0x04, 0x2f
        /*0c32*/ 	.short	(.L_600 - .L_599)
	.align		4
.L_599:
        /*0c34*/ 	.word	index@(_ZN2at6native18elementwise_kernelILi128ELi4EZNS0_15gpu_kernel_implIZZZNS0_49_GLOBAL__N__657f93f7_16_TensorCompare_cu_71e06f4e17where_kernel_implERNS_14TensorIteratorEENKUlvE_clEvENKUlvE15_clEvEUlbN3c1015Float8_e4m3fnuzES9_E_EEvRNS_18TensorIteratorBaseERKT_EUliE_EEviT1_)
        /*0c38*/ 	.word	0x0000001a


	//----- nvinfo : EIATTR_FRAME_SIZE
	.align		4
.L_600:
        /*0c3c*/ 	.byte	0x04, 0x11
        /*0c3e*/ 	.short	(.L_602 - .L_601)
	.align		4
.L_601:
        /*0c40*/ 	.word	index@(_ZN2at6native18elementwise_kernelILi128ELi4EZNS0_15gpu_kernel_implIZZZNS0_49_GLOBAL__N__657f93f7_16_TensorCompare_cu_71e06f4e17where_kernel_implERNS_14TensorIteratorEENKUlvE_clEvENKUlvE15_clEvEUlbN3c1015Float8_e4m3fnuzES9_E_EEvRNS_18TensorIteratorBaseERKT_EUliE_EEviT1_)
        /*0c44*/ 	.word	0x00000000


	//----- nvinfo : EIATTR_REGCOUNT
	.align		4
.L_602:
        /*0c48*/ 	.byte	0x04, 0x2f
        /*0c4a*/ 	.short	(.L_604 - .L_603)
	.align		4
.L_603:
        /*0c4c*/ 	.word	index@(_ZN2at6native29vectorized_elementwise_kernelILi8EZZZNS0_49_GLOBAL__N__657f93f7_16_TensorCompare_cu_71e06f4e17where_kernel_implERNS_14TensorIteratorEENKUlvE_clEvENKUlvE16_clEvEUlbN3c1014Float8_e8m0fnuES8_E_St5arrayIPcLm4EEEEviT0_T1_)
        /*0c50*/ 	.word	0x00000022


	//----- nvinfo : EIATTR_FRAME_SIZE
	.align		4
.L_604:
        /*0c54*/ 	.byte	0x04, 0x11
        /*0c56*/ 	.short	(.L_606 - .L_605)
	.align		4
.L_605:
        /*0c58*/ 	.word	index@(_ZN2at6native29vectorized_elementwise_kernelILi8EZZZNS0_49_GLOBAL__N__657f93f7_16_TensorCompare_cu_71e06f4e17where_kernel_implERNS_14TensorIteratorEENKUlvE_clEvENKUlvE16_clEvEUlbN3c1014Float8_e8m0fnuES8_E_St5arrayIPcLm4EEEEviT0_T1_)
        /*0c5c*/ 	.word	0x00000000


	//----- nvinfo : EIATTR_REGCOUNT
	.align		4
.L_606:
        /*0c60*/ 	.byte	0x04, 0x2f
        /*0c62*/ 	.short	(.L_608 - .L_607)
	.align		4
.L_607:
        /*0c64*/ 	.word	index@(_ZN2at6native29vectorized_elementwise_kernelILi4EZZZNS0_49_GLOBAL__N__657f93f7_16_TensorCompare_cu_71e06f4e17where_kernel_implERNS_14TensorIteratorEENKUlvE_clEvENKUlvE16_clEvEUlbN3c1014Float8_e8m0fnuES8_E_St5arrayIPcLm4EEEEviT0_T1_)
        /*0c68*/ 	.word	0x00000022


	//----- nvinfo : EIATTR_FRAME_SIZE
	.align		4
.L_608:
        /*0c6c*/ 	.byte	0x04, 0x11
        /*0c6e*/ 	.short	(.L_610 - .L_609)
	.align		4
.L_609:
        /*0c70*/ 	.word	index@(_ZN2at6native29vectorized_elementwise_kernelILi4EZZZNS0_49_GLOBAL__N__657f93f7_16_TensorCompare_cu_71e06f4e17where_kernel_implERNS_14TensorIteratorEENKUlvE_clEvENKUlvE16_clEvEUlbN3c1014Float8_e8m0fnuES8_E_St5arrayIPcLm4EEEEviT0_T1_)
        /*0c74*/ 	.word	0x00000000


	//----- nvinfo : EIATTR_REGCOUNT
	.align		4
.L_610:
        /*0c78*/ 	.byte	0x04, 0x2f
        /*0c7a*/ 	.short	(.L_612 - .L_611)
	.align		4
.L_611:
        /*0c7c*/ 	.word	index@(_ZN2at6native29vectorized_elementwise_kernelILi2EZZZNS0_49_GLOBAL__N__657f93f7_16_TensorCompare_cu_71e06f4e17where_kernel_implERNS_14TensorIteratorEENKUlvE_clEvENKUlvE16_clEvEUlbN3c1014Float8_e8m0fnuES8_E_St5arrayIPcLm4EEEEviT0_T1_)
        /*0c80*/ 	.word	0x00000022


	//----- nvinfo : EIATTR_FRAME_SIZE
	.align		4
.L_612:
        /*0c84*/ 	.byte	0x04, 0x11
        /*0c86*/ 	.short	(.L_614 - .L_613)
	.align		4
.L_613:
        /*0c88*/ 	.word	index@(_ZN2at6native29vectorized_elementwise_kernelILi2EZZZNS0_49_GLOBAL__N__657f93f7_16_TensorCompare_cu_71e06f4e17where_kernel_implERNS_14TensorIteratorEENKUlvE_clEvENKUlvE16_clEvEUlbN3c1014Float8_e8m0fnuES8_E_St5arrayIPcLm4EEEEviT0_T1_)
        /*0c8c*/ 	.word	0x00000000


	//----- nvinfo : EIATTR_REGCOUNT
	.align		4
.L_614:
        /*0c90*/ 	.byte	0x04, 0x2f
        /*0c92*/ 	.short	(.L_616 - .L_615)
	.align		4
.L_615:
        /*0c94*/ 	.word	index@(_ZN2at6native27unrolled_elementwise_kernelIZZZNS0_49_GLOBAL__N__657f93f7_16_TensorCompare_cu_71e06f4e17where_kernel_implERNS_14TensorIteratorEENKUlvE_clEvENKUlvE16_clEvEUlbN3c1014Float8_e8m0fnuES8_E_St5arrayIPcLm4EELi4E23TrivialOffsetCalculatorILi3EjESD_ILi1EjENS0_6memory15LoadWithoutCastENSG_16StoreWithoutCastEEEviT_T0_T2_T3_T4_T5_)
        /*0c98*/ 	.word	0x00000020


	//----- nvinfo : EIATTR_FRAME_SIZE
	.align		4
.L_616:
        /*0c9c*/ 	.byte	0x04, 0x11
        /*0c9e*/ 	.short	(.L_618 - .L_617)
	.align		4
.L_617:
        /*0ca0*/ 	.word	index@(_ZN2at6native27unrolled_elementwise_kernelIZZZNS0_49_GLOBAL__N__657f93f7_16_TensorCompare_cu_71e06f4e17where_kernel_implERNS_14TensorIteratorEENKUlvE_clEvENKUlvE16_clEvEUlbN3c1014Float8_e8m0fnuES8_E_St5arrayIPcLm4EELi4E23TrivialOffsetCalculatorILi3EjESD_ILi1EjENS0_6memory15LoadWithoutCastENSG_16StoreWithoutCastEEEviT_T0_T2_T3_T4_T5_)
        /*0ca4*/ 	.word	0x00000000


	//----- nvinfo : EIATTR_REGCOUNT
	.align		4
.L_618:
        /*0ca8*/ 	.byte	0x04, 0x2f
        /*0caa*/ 	.short	(.L_620 - .L_619)
	.align		4
.L_619:
        /*0cac*/ 	.word	index@(_ZN2at6native18elementwise_kernelILi128ELi4EZNS0_22gpu_kernel_impl_nocastIZZZNS0_49_GLOBAL__N__657f93f7_16_TensorCompare_cu_71e06f4e17where_kernel_implERNS_14TensorIteratorEENKUlvE_clEvENKUlvE16_clEvEUlbN3c1014Float8_e8m0fnuES9_E_EEvRNS_18TensorIteratorBaseERKT_EUliE_EEviT1_)
        /*0cb0*/ 	.word	0x00000016


	//----- nvinfo : EIATTR_FRAME_SIZE
	.align		4
.L_620:
        /*0cb4*/ 	.byte	0x04, 0x11
        /*0cb6*/ 	.short	(.L_622 - .L_621)
	.align		4
.L_621:
        /*0cb8*/ 	.word	index@(_ZN2at6native18elementwise_kernelILi128ELi4EZNS0_22gpu_kernel_impl_nocastIZZZNS0_49_GLOBAL__N__657f93f7_16_TensorCompare_cu_71e06f4e17where_kernel_implERNS_14TensorIteratorEENKUlvE_clEvENKUlvE16_clEvEUlbN3c1014Float8_e8m0fnuES9_E_EEvRNS_18TensorIteratorBaseERKT_EUliE_EEviT1_)
        /*0cbc*/ 	.word	0x00000000


	//----- nvinfo : EIATTR_REGCOUNT
	.align		4
.L_622:
        /*0cc0*/ 	.byte	0x04, 0x2f
        /*0cc2*/ 	.short	(.L_624 - .L_623)
	.align		4
.L_623:
        /*0cc4*/ 	.word	index@(_ZN2at6native27unrolled_elementwise_kernelIZZZNS0_49_GLOBAL__N__657f93f7_16_TensorCompare_cu_71e06f4e17where_kernel_implERNS_14TensorIteratorEENKUlvE_clEvENKUlvE16_clEvEUlbN3c1014Float8_e8m0fnuES8_E_St5arrayIPcLm4EELi4E23TrivialOffsetCalculatorILi3EjESD_ILi1EjENS0_6memory12LoadWithCastILi3EEENSG_13StoreWithCastILi1EEEEEviT_T0_T2_T3_T4_T5_)
        /*0cc8*/ 	.word	0x00000020


	//----- nvinfo : EIATTR_FRAME_SIZE
	.align		4
.L_624:
        /*0ccc*/ 	.byte	0x04, 0x11
        /*0cce*/ 	.short	(.L_626 - .L_625)
	.align		4
.L_625:
        /*0cd0*/ 	.word	index@(_ZN2at6native27unrolled_elementwise_kernelIZZZNS0_49_GLOBAL__N__657f93f7_16_TensorCompare_cu_71e06f4e17where_kernel_implERNS_14TensorIteratorEENKUlvE_clEvENKUlvE16_clEvEUlbN3c1014Float8_e8m0fnuES8_E_St5arrayIPcLm4EELi4E23TrivialOffsetCalculatorILi3EjESD_ILi1EjENS0_6memory12LoadWithCastILi3EEENSG_13StoreWithCastILi1EEEEEviT_T0_T2_T3_T4_T5_)
        /*0cd4*/ 	.word	0x00000008


	//----- nvinfo : EIATTR_REGCOUNT
	.align		4
.L_626:
        /*0cd8*/ 	.byte	0x04, 0x2f
        /*0cda*/ 	.short	(.L_628 - .L_627)
	.align		4
.L_627:
        /*0cdc*/ 	.word	index@(_ZN2at6native18elementwise_kernelILi128ELi4EZNS0_15gpu_kernel_implIZZZNS0_49_GLOBAL__N__657f93f7_16_TensorCompare_cu_71e06f4e17where_kernel_implERNS_14TensorIteratorEENKUlvE_clEvENKUlvE16_clEvEUlbN3c1014Float8_e8m0fnuES9_E_EEvRNS_18TensorIteratorBaseERKT_EUliE_EEviT1_)
        /*0ce0*/ 	.word	0x0000001a


	//----- nvinfo : EIATTR_FRAME_SIZE
	.align		4
.L_628:
        /*0ce4*/ 	.byte	0x04, 0x11
        /*0ce6*/ 	.short	(.L_630 - .L_629)
	.align		4
.L_629:
        /*0ce8*/ 	.word	index@(_ZN2at6native18elementwise_kernelILi128ELi4EZNS0_15gpu_kernel_implIZZZNS0_49_GLOBAL__N__657f93f7_16_TensorCompare_cu_71e06f4e17where_kernel_implERNS_14TensorIteratorEENKUlvE_clEvENKUlvE16_clEvEUlbN3c1014Float8_e8m0fnuES9_E_EEvRNS_18TensorIteratorBaseERKT_EUliE_EEviT1_)
        /*0cec*/ 	.word	0x00000000


	//----- nvinfo : EIATTR_REGCOUNT
	.align		4
.L_630:
        /*0cf0*/ 	.byte	0x04, 0x2f
        /*0cf2*/ 	.short	(.L_632 - .L_631)
	.align		4
.L_631:
        /*0cf4*/ 	.word	index@(_ZN2at6native29vectorized_elementwise_kernelILi8EZZZNS0_49_GLOBAL__N__657f93f7_16_TensorCompare_cu_71e06f4e20isposinf_kernel_implERNS_18TensorIteratorBaseEENKUlvE_clEvENKUlvE_clEvEUldE_St5arrayIPcLm2EEEEviT0_T1_)
        /*0cf8*/ 	.word	0x00000020


	//----- nvinfo : EIATTR_FRAME_SIZE
	.align		4
.L_632:
        /*0cfc*/ 	.byte	0x04, 0x11
        /*0cfe*/ 	.short	(.L_634 - .L_633)
	.align		4
.L_633:
        /*0d00*/ 	.word	index@(_ZN2at6native29vectorized_elementwise_kernelILi8EZZZNS0_49_GLOBAL__N__657f93f7_16_TensorCompare_cu_71e06f4e20isposinf_kernel_implERNS_18TensorIteratorBaseEENKUlvE_clEvENKUlvE_clEvEUldE_St5arrayIPcLm2EEEEviT0_T1_)
        /*0d04*/ 	.word	0x00000000


	//----- nvinfo : EIATTR_REGCOUNT
	.align		4
.L_634:
        /*0d08*/ 	.byte	0x04, 0x2f
        /*0d0a*/ 	.short	(.L_636 - .L_635)
	.align		4
.L_635:
        /*0d0c*/ 	.word	index@(_ZN2at6native29vectorized_elementwise_kernelILi4EZZZNS0_49_GLOBAL__N__657f93f7_16_TensorCompare_cu_71e06f4e20isposinf_kernel_implERNS_18TensorIteratorBaseEENKUlvE_clEvENKUlvE_clEvEUldE_St5arrayIPcLm2EEEEviT0_T1_)
        /*0d10*/ 	.word	0x00000020


	//----- nvinfo : EIATTR_FRAME_SIZE
	.align		4
.L_636:
        /*0d14*/ 	.byte	0x04, 0x11
        /*0d16*/ 	.short	(.L_638 - .L_637)
	.align		4
.L_637:
        /*0d18*/ 	.word	index@(_ZN2at6native29vectorized_elementwise_kernelILi4EZZZNS0_49_GLOBAL__N__657f93f7_16_TensorCompare_cu_71e06f4e20isposinf_kernel_implERNS_18TensorIteratorBaseEENKUlvE_clEvENKUlvE_clEvEUldE_St5arrayIPcLm2EEEEviT0_T1_)
        /*0d1c*/ 	.word	0x00000000


	//----- nvinfo : EIATTR_REGCOUNT
	.align		4
.L_638:
        /*0d20*/ 	.byte	0x04, 0x2f
        /*0d22*/ 	.short	(.L_640 - .L_639)
	.align		4
.L_639:
        /*0d24*/ 	.word	index@(_ZN2at6native29vectorized_elementwise_kernelILi2EZZZNS0_49_GLOBAL__N__657f93f7_16_TensorCompare_cu_71e06f4e20isposinf_kernel_implERNS_18TensorIteratorBaseEENKUlvE_clEvENKUlvE_clEvEUldE_St5arrayIPcLm2EEEEviT0_T1_)
        /*0d28*/ 	.word	0x00000020


	//----- nvinfo : EIATTR_FRAME_SIZE
	.align		4
.L_640:
        /*0d2c*/ 	.byte	0x04, 0x11
        /*0d2e*/ 	.short	(.L_642 - .L_641)
	.align		4
.L_641:
        /*0d30*/ 	.word	index@(_ZN2at6native29vectorized_elementwise_kernelILi2EZZZNS0_49_GLOBAL__N__657f93f7_16_TensorCompare_cu_71e06f4e20isposinf_kernel_implERNS_18TensorIteratorBaseEENKUlvE_clEvENKUlvE_clEvEUldE_St5arrayIPcLm2EEEEviT0_T1_)
        /*0d34*/ 	.word	0x00000000


	//----- nvinfo : EIATTR_REGCOUNT
	.align		4
.L_642:
        /*0d38*/ 	.byte	0x04, 0x2f
        /*0d3a*/ 	.short	(.L_644 - .L_643)
	.align		4
.L_643:
        /*0d3c*/ 	.word	index@(_ZN2at6native27unrolled_elementwise_kernelIZZZNS0_49_GLOBAL__N__657f93f7_16_TensorCompare_cu_71e06f4e20isposinf_kernel_implERNS_18TensorIteratorBaseEENKUlvE_clEvENKUlvE_clEvEUldE_St5arrayIPcLm2EELi4E23TrivialOffsetCalculatorILi1EjESC_NS0_6memory15LoadWithoutCastENSD_16StoreWithoutCastEEEviT_T0_T2_T3_T4_T5_)
        /*0d40*/ 	.word	0x00000014


	//----- nvinfo : EIATTR_FRAME_SIZE
	.align		4
.L_644:
        /*0d44*/ 	.byte	0x04, 0x11
        /*0d46*/ 	.short	(.L_646 - .L_645)
	.align		4
.L_645:
        /*0d48*/ 	.word	index@(_ZN2at6native27unrolled_elementwise_kernelIZZZNS0_49_GLOBAL__N__657f93f7_16_TensorCompare_cu_71e06f4e20isposinf_kernel_implERNS_18TensorIteratorBaseEENKUlvE_clEvENKUlvE_clEvEUldE_St5arrayIPcLm2EELi4E23TrivialOffsetCalculatorILi1EjESC_NS0_6memory15LoadWithoutCastENSD_16StoreWithoutCastEEEviT_T0_T2_T3_T4_T5_)
        /*0d4c*/ 	.word	0x00000000


	//----- nvinfo : EIATTR_REGCOUNT
	.align		4
.L_646:
        /*0d50*/ 	.byte	0x04, 0x2f
        /*0d52*/ 	.short	(.L_648 - .L_647)
	.align		4
.L_647:
        /*0d54*/ 	.word	index@(_ZN2at6native18elementwise_kernelILi128ELi4EZNS0_22gpu_kernel_impl_nocastIZZZNS0_49_GLOBAL__N__657f93f7_16_TensorCompare_cu_71e06f4e20isposinf_kernel_implERNS_18TensorIteratorBaseEENKUlvE_clEvENKUlvE_clEvEUldE_EEvS5_RKT_EUliE_EEviT1_)
        /*0d58*/ 	.word	0x00000012


	//----- nvinfo : EIATTR_FRAME_SIZE
	.align		4
.L_648:
        /*0d5c*/ 	.byte	0x04, 0x11
        /*0d5e*/ 	.short	(.L_650 - .L_649)
	.align		4
.L_649:
        /*0d60*/ 	.word	index@(_ZN2at6native18elementwise_kernelILi128ELi4EZNS0_22gpu_kernel_impl_nocastIZZZNS0_49_GLOBAL__N__657f93f7_16_TensorCompare_cu_71e06f4e20isposinf_kernel_implERNS_18TensorIteratorBaseEENKUlvE_clEvENKUlvE_clEvEUldE_EEvS5_RKT_EUliE_EEviT1_)
        /*0d64*/ 	.word	0x00000000


	//----- nvinfo : EIATTR_REGCOUNT
	.align		4
.L_650:
        /*0d68*/ 	.byte	0x04, 0x2f
        /*0d6a*/ 	.short	(.L_652 - .L_651)
	.align		4
.L_651:
        /*0d6c*/ 	.word	index@(_ZN2at6native27unrolled_elementwise_kernelIZZZNS0_49_GLOBAL__N__657f93f7_16_TensorCompare_cu_71e06f4e20isposinf_kernel_implERNS_18TensorIteratorBaseEENKUlvE_clEvENKUlvE_clEvEUldE_St5arrayIPcLm2EELi4E23TrivialOffsetCalculatorILi1EjESC_NS0_6memory12LoadWithCastILi1EEENSD_13StoreWithCastILi1EEEEEviT_T0_T2_T3_T4_T5_)
        /*0d70*/ 	.word	0x00000020


	//----- nvinfo : EIATTR_FRAME_SIZE
	.align		4
.L_652:
        /*0d74*/ 	.byte	0x04, 0x11
        /*0d76*/ 	.short	(.L_654 - .L_653)
	.align		4
.L_653:
        /*0d78*/ 	.word	index@(_ZN2at6native27unrolled_elementwise_kernelIZZZNS0_49_GLOBAL__N__657f93f7_16_TensorCompare_cu_71e06f4e20isposinf_kernel_implERNS_18TensorIteratorBaseEENKUlvE_clEvENKUlvE_clEvEUldE_St5arrayIPcLm2EELi4E23TrivialOffsetCalculatorILi1EjESC_NS0_6memory12LoadWithCastILi1EEENSD_13StoreWithCastILi1EEEEEviT_T0_T2_T3_T4_T5_)
        /*0d7c*/ 	.word	0x00000000


	//----- nvinfo : EIATTR_REGCOUNT
	.align		4
.L_654:
        /*0d80*/ 	.byte	0x04, 0x2f
        /*0d82*/ 	.short	(.L_656 - .L_655)
	.align		4
.L_655:
        /*0d84*/ 	.word	index@(_ZN2at6native18elementwise_kernelILi128ELi4EZNS0_15gpu_kernel_implIZZZNS0_49_GLOBAL__N__657f93f7_16_TensorCompare_cu_71e06f4e20isposinf_kernel_implERNS_18TensorIteratorBaseEENKUlvE_clEvENKUlvE_clEvEUldE_EEvS5_RKT_EUliE_EEviT1_)
        /*0d88*/ 	.word	0x0000001a


	//----- nvinfo : EIATTR_FRAME_SIZE
	.align		4
.L_656:
        /*0d8c*/ 	.byte	0x04, 0x11
        /*0d8e*/ 	.short	(.L_658 - .L_657)
	.align		4
.L_657:
        /*0d90*/ 	.word	index@(_ZN2at6native18elementwise_kernelILi128ELi4EZNS0_15gpu_kernel_implIZZZNS0_49_GLOBAL__N__657f93f7_16_TensorCompare_cu_71e06f4e20isposinf_kernel_implERNS_18TensorIteratorBaseEENKUlvE_clEvENKUlvE_clEvEUldE_EEvS5_RKT_EUliE_EEviT1_)
        /*0d94*/ 	.word	0x00000000


	//----- nvinfo : EIATTR_REGCOUNT
	.align		4
.L_658:
        /*0d98*/ 	.byte	0x04, 0x2f
        /*0d9a*/ 	.short	(.L_660 - .L_659)
	.align		4
.L_659:
        /*0d9c*/ 	.word	index@(_ZN2at6native29vectorized_elementwise_kernelILi8EZZZNS0_49_GLOBAL__N__657f93f7_16_TensorCompare_cu_71e06f4e20isposinf_kernel_implERNS_18TensorIteratorBaseEENKUlvE_clEvENKUlvE0_clEvEUlfE_St5arrayIPcLm2EEEEviT0_T1_)
        /*0da0*/ 	.word	0x00000020


	//----- nvinfo : EIATTR_FRAME_SIZE
	.align		4
.L_660:
        /*0da4*/ 	.byte	0x04, 0x11
        /*0da6*/ 	.short	(.L_662 - .L_661)
	.align		4
.L_661:
        /*0da8*/ 	.word	index@(_ZN2at6native29vectorized_elementwise_kernelILi8EZZZNS0_49_GLOBAL__N__657f93f7_16_TensorCompare_cu_71e06f4e20isposinf_kernel_implERNS_18TensorIteratorBaseEENKUlvE_clEvENKUlvE0_clEvEUlfE_St5arrayIPcLm2EEEEviT0_T1_)
        /*0dac*/ 	.word	0x00000000


	//----- nvinfo : EIATTR_REGCOUNT
	.align		4
.L_662:
        /*0db0*/ 	.byte	0x04, 0x2f
        /*0db2*/ 	.short	(.L_664 - .L_663)
	.align		4
.L_663:
        /*0db4*/ 	.word	index@(_ZN2at6native29vectorized_elementwise_kernelILi4EZZZNS0_49_GLOBAL__N__657f93f7_16_TensorCompare_cu_71e06f4e20isposinf_kernel_implERNS_18TensorIteratorBaseEENKUlvE_clEvENKUlvE0_clEvEUlfE_St5arrayIPcLm2EEEEviT0_T1_)
        /*0db8*/ 	.word	0x00000020


	//----- nvinfo : EIATTR_FRAME_SIZE
	.align		4
.L_664:
        /*0dbc*/ 	.byte	0x04, 0x11
        /*0dbe*/ 	.short	(.L_666 - .L_665)
	.align		4
.L_665:
        /*0dc0*/ 	.word	index@(_ZN2at6native29vectorized_elementwise_kernelILi4EZZZNS0_49_GLOBAL__N__657f93f7_16_TensorCompare_cu_71e06f4e20isposinf_kernel_implERNS_18TensorIteratorBaseEENKUlvE_clEvENKUlvE0_clEvEUlfE_St5arrayIPcLm2EEEEviT0_T1_)
        /*0dc4*/ 	.word	0x00000000


	//----- nvinfo : EIATTR_REGCOUNT
	.align		4
.L_666:
        /*0dc8*/ 	.byte	0x04, 0x2f
        /*0dca*/ 	.short	(.L_668 - .L_667)
	.align		4
.L_667:
        /*0dcc*/ 	.word	index@(_ZN2at6native29vectorized_elementwise_kernelILi2EZZZNS0_49_GLOBAL__N__657f93f7_16_TensorCompare_cu_71e06f4e20isposinf_kernel_implERNS_18TensorIteratorBaseEENKUlvE_clEvENKUlvE0_clEvEUlfE_St5arrayIPcLm2EEEEviT0_T1_)
        /*0dd0*/ 	.word	0x00000020


	//----- nvinfo : EIATTR_FRAME_SIZE
	.align		4
.L_668:
        /*0dd4*/ 	.byte	0x04, 0x11
        /*0dd6*/ 	.short	(.L_670 - .L_669)
	.align		4
.L_669:
        /*0dd8*/ 	.word	index@(_ZN2at6native29vectorized_elementwise_kernelILi2EZZZNS0_49_GLOBAL__N__657f93f7_16_TensorCompare_cu_71e06f4e20isposinf_kernel_implERNS_18TensorIteratorBaseEENKUlvE_clEvENKUlvE0_clEvEUlfE_St5arrayIPcLm2EEEEviT0_T1_)
        /*0ddc*/ 	.word	0x00000000


	//----- nvinfo : EIATTR_REGCOUNT
	.align		4
.L_670:
        /*0de0*/ 	.byte	0x04, 0x2f
        /*0de2*/ 	.short	(.L_672 - .L_671)
	.align		4
.L_671:
        /*0de4*/ 	.word	index@(_ZN2at6native27unrolled_elementwise_kernelIZZZNS0_49_GLOBAL__N__657f93f7_16_TensorCompare_cu_71e06f4e20isposinf_kernel_implERNS_18TensorIteratorBaseEENKUlvE_clEvENKUlvE0_clEvEUlfE_St5arrayIPcLm2EELi4E23TrivialOffsetCalculatorILi1EjESC_NS0_6memory15LoadWithoutCastENSD_16StoreWithoutCastEEEviT_T0_T2_T3_T4_T5_)
        /*0de8*/ 	.word	0x00000014


	//----- nvinfo : EIATTR_FRAME_SIZE
	.align		4
.L_672:
        /*0dec*/ 	.byte	0x04, 0x11
        /*0dee*/ 	.short	(.L_674 - .L_673)
	.align		4
.L_673:
        /*0df0*/ 	.word	index@(_ZN2at6native27unrolled_elementwise_kernelIZZZNS0_49_GLOBAL__N__657f93f7_16_TensorCompare_cu_71e06f4e20isposinf_kernel_implERNS_18TensorIteratorBaseEENKUlvE_clEvENKUlvE0_clEvEUlfE_St5arrayIPcLm2EELi4E23TrivialOffsetCalculatorILi1EjESC_NS0_6memory15LoadWithoutCastENSD_16StoreWithoutCastEEEviT_T0_T2_T3_T4_T5_)
        /*0df4*/ 	.word	0x00000000


	//----- nvinfo : EIATTR_REGCOUNT
	.align		4
.L_674:
        /*0df8*/ 	.byte	0x04, 0x2f
        /*0dfa*/ 	.short	(.L_676 - .L_675)
	.align		4
.L_675:
        /*0dfc*/ 	.word	index@(_ZN2at6native18elementwise_kernelILi128ELi4EZNS0_22gpu_kernel_impl_nocastIZZZNS0_49_GLOBAL__N__657f93f7_16_TensorCompare_cu_71e06f4e20isposinf_kernel_implERNS_18TensorIteratorBaseEENKUlvE_clEvENKUlvE0_clEvEUlfE_EEvS5_RKT_EUliE_EEviT1_)
        /*0e00*/ 	.word	0x00000012


	//----- nvinfo : EIATTR_FRAME_SIZE
	.align		4
.L_676:
        /*0e04*/ 	.byte	0x04, 0x11
        /*0e06*/ 	.short	(.L_678 - .L_677)
	.align		4
.L_677:
        /*0e08*/ 	.word	index@(_ZN2at6native18elementwise_kernelILi128ELi4EZNS0_22gpu_kernel_impl_nocastIZZZNS0_49_GLOBAL__N__657f93f7_16_TensorCompare_cu_71e06f4e20isposinf_kernel_implERNS_18TensorIteratorBaseEENKUlvE_clEvENKUlvE0_clEvEUlfE_EEvS5_RKT_EUliE_EEviT1_)
        /*0e0c*/ 	.word	0x00000000


	//----- nvinfo : EIATTR_REGCOUNT
	.align		4
.L_678:
        /*0e10*/ 	.byte	0x04, 0x2f
        /*0e12*/ 	.short	(.L_680 - .L_679)
	.align		4
.L_679:
        /*0e14*/ 	.word	index@(_ZN2at6native27unrolled_elementwise_kernelIZZZNS0_49_GLOBAL__N__657f93f7_16_TensorCompare_cu_71e06f4e20isposinf_kernel_implERNS_18TensorIteratorBaseEENKUlvE_clEvENKUlvE0_clEvEUlfE_St5arrayIPcLm2EELi4E23TrivialOffsetCalculatorILi1EjESC_NS0_6memory12LoadWithCastILi1EEENSD_13StoreWithCastILi1EEEEEviT_T0_T2_T3_T4_T5_)
        /*0e18*/ 	.word	0x0000001d


	//----- nvinfo : EIATTR_FRAME_SIZE
	.align		4
.L_680:
        /*0e1c*/ 	.byte	0x04, 0x11
        /*0e1e*/ 	.short	(.L_682 - .L_681)
	.align		4
.L_681:
        /*0e20*/ 	.word	index@(_ZN2at6native27unrolled_elementwise_kernelIZZZNS0_49_GLOBAL__N__657f93f7_16_TensorCompare_cu_71e06f4e20isposinf_kernel_implERNS_18TensorIteratorBaseEENKUlvE_clEvENKUlvE0_clEvEUlfE_St5arrayIPcLm2EELi4E23TrivialOffsetCalculatorILi1EjESC_NS0_6memory12LoadWithCastILi1EEENSD_13StoreWithCastILi1EEEEEviT_T0_T2_T3_T4_T5_)
        /*0e24*/ 	.word	0x00000000


	//----- nvinfo : EIATTR_REGCOUNT
	.align		4
.L_682:
        /*0e28*/ 	.byte	0x04, 0x2f
        /*0e2a*/ 	.short	(.L_684 - .L_683)
	.align		4
.L_683:
        /*0e2c*/ 	.word	index@(_ZN2at6native18elementwise_kernelILi128ELi4EZNS0_15gpu_kernel_implIZZZNS0_49_GLOBAL__N__657f93f7_16_TensorCompare_cu_71e06f4e20isposinf_kernel_implERNS_18TensorIteratorBaseEENKUlvE_clEvENKUlvE0_clEvEUlfE_EEvS5_RKT_EUliE_EEviT1_)
        /*0e30*/ 	.word	0x0000001a


	//----- nvinfo : EIATTR_FRAME_SIZE
	.align		4
.L_684:
        /*0e34*/ 	.byte	0x04, 0x11
        /*0e36*/ 	.short	(.L_686 - .L_685)
	.align		4
.L_685:
        /*0e38*/ 	.word	index@(_ZN2at6native18elementwise_kernelILi128ELi4EZNS0_15gpu_kernel_implIZZZNS0_49_GLOBAL__N__657f93f7_16_TensorCompare_cu_71e06f4e20isposinf_kernel_implERNS_18TensorIteratorBaseEENKUlvE_clEvENKUlvE0_clEvEUlfE_EEvS5_RKT_EUliE_EEviT1_)
        /*0e3c*/ 	.word	0x00000000


	//----- nvinfo : EIATTR_REGCOUNT
	.align		4
.L_686:
        /*0e40*/ 	.byte	0x04, 0x2f
        /*0e42*/ 	.short	(.L_688 - .L_687)
	.align		4
.L_687:
        /*0e44*/ 	.word	index@(_ZN2at6native29vectorized_elementwise_kernelILi8EZZZNS0_49_GLOBAL__N__657f93f7_16_TensorCompare_cu_71e06f4e20isposinf_kernel_implERNS_18TensorIteratorBaseEENKUlvE_clEvENKUlvE1_clEvEUlN3c104HalfEE_St5arrayIPcLm2EEEEviT0_T1_)
        /*0e48*/ 	.word	0x00000020


	//----- nvinfo : EIATTR_FRAME_SIZE
	.align		4
.L_688:
        /*0e4c*/ 	.byte	0x04, 0x11
        /*0e4e*/ 	.short	(.L_690 - .L_689)
	.align		4
.L_689:
        /*0e50*/ 	.word	index@(_ZN2at6native29vectorized_elementwise_kernelILi8EZZZNS0_49_GLOBAL__N__657f93f7_16_TensorCompare_cu_71e06f4e20isposinf_kernel_implERNS_18TensorIteratorBaseEENKUlvE_clEvENKUlvE1_clEvEUlN3c104HalfEE_St5arrayIPcLm2EEEEviT0_T1_)
        /*0e54*/ 	.word	0x00000000


	//----- nvinfo : EIATTR_REGCOUNT
	.align		4
.L_690:
        /*0e58*/ 	.byte	0x04, 0x2f
        /*0e5a*/ 	.short	(.L_692 - .L_691)
	.align		4
.L_691:
        /*0e5c*/ 	.word	index@(_ZN2at6native29vectorized_elementwise_kernelILi4EZZZNS0_49_GLOBAL__N__657f93f7_16_TensorCompare_cu_71e06f4e20isposinf_kernel_implERNS_18TensorIteratorBaseEENKUlvE_clEvENKUlvE1_clEvEUlN3c104HalfEE_St5arrayIPcLm2EEEEviT0_T1_)
        /*0e60*/ 	.word	0x00000020


	//----- nvinfo : EIATTR_FRAME_SIZE
	.align		4
.L_692:
        /*0e64*/ 	.byte	0x04, 0x11
        /*0e66*/ 	.short	(.L_694 - .L_693)
	.align		4
.L_693:
        /*0e68*/ 	.word	index@(_ZN2at6native29vectorized_elementwise_kernelILi4EZZZNS0_49_GLOBAL__N__657f93f7_16_TensorCompare_cu_71e06f4e20isposinf_kernel_implERNS_18TensorIteratorBaseEENKUlvE_clEvENKUlvE1_clEvEUlN3c104HalfEE_St5arrayIPcLm2EEEEviT0_T1_)
        /*0e6c*/ 	.word	0x00000000


	//----- nvinfo : EIATTR_REGCOUNT
	.align		4
.L_694:
        /*0e70*/ 	.byte	0x04, 0x2f
        /*0e72*/ 	.short	(.L_696 - .L_695)
	.align		4
.L_695:
        /*0e74*/ 	.word	index@(_ZN2at6native29vectorized_elementwise_kernelILi2EZZZNS0_49_GLOBAL__N__657f93f7_16_TensorCompare_cu_71e06f4e20isposinf_kernel_implERNS_18TensorIteratorBaseEENKUlvE_clEvENKUlvE1_clEvEUlN3c104HalfEE_St5arrayIPcLm2EEEEviT0_T1_)
        /*0e78*/ 	.word	0x00000020


	//----- nvinfo : EIATTR_FRAME_SIZE
	.align		4
.L_696:
        /*0e7c*/ 	.byte	0x04, 0x11
        /*0e7e*/ 	.short	(.L_698 - .L_697)
	.align		4
.L_697:
        /*0e80*/ 	.word	index@(_ZN2at6native29vectorized_elementwise_kernelILi2EZZZNS0_49_GLOBAL__N__657f93f7_16_TensorCompare_cu_71e06f4e20isposinf_kernel_implERNS_18TensorIteratorBaseEENKUlvE_clEvENKUlvE1_clEvEUlN3c104HalfEE_St5arrayIPcLm2EEEEviT0_T1_)
        /*0e84*/ 	.word	0x00000000


	//----- nvinfo : EIATTR_REGCOUNT
	.align		4
.L_698:
        /*0e88*/ 	.byte	0x04, 0x2f
        /*0e8a*/ 	.short	(.L_700 - .L_699)
	.align		4
.L_699:
        /*0e8c*/ 	.word	index@(_ZN2at6native27unrolled_elementwise_kernelIZZZNS0_49_GLOBAL__N__657f93f7_16_TensorCompare_cu_71e06f4e20isposinf_kernel_implERNS_18TensorIteratorBaseEENKUlvE_clEvENKUlvE1_clEvEUlN3c104HalfEE_St5arrayIPcLm2EELi4E23TrivialOffsetCalculatorILi1EjESE_NS0_6memory15LoadWithoutCastENSF_16StoreWithoutCastEEEviT_T0_T2_T3_T4_T5_)
        /*0e90*/ 	.word	0x0000001a


	//----- nvinfo : EIATTR_FRAME_SIZE
	.align		4
.L_700:
        /*0e94*/ 	.byte	0x04, 0x11
        /*0e96*/ 	.short	(.L_702 - .L_701)
	.align		4
.L_701:
        /*0e98*/ 	.word	index@(_ZN2at6native27unrolled_elementwise_kernelIZZZNS0_49_GLOBAL__N__657f93f7_16_TensorCompare_cu_71e06f4e20isposinf_kernel_implERNS_18TensorIteratorBaseEENKUlvE_clEvENKUlvE1_clEvEUlN3c104HalfEE_St5arrayIPcLm2EELi4E23TrivialOffsetCalculatorILi1EjESE_NS0_6memory15LoadWithoutCastENSF_16StoreWithoutCastEEEviT_T0_T2_T3_T4_T5_)
        /*0e9c*/ 	.word	0x00000000


	//----- nvinfo : EIATTR_REGCOUNT
	.align		4
.L_702:
        /*0ea0*/ 	.byte	0x04, 0x2f
        /*0ea2*/ 	.short	(.L_704 - .L_703)
	.align		4
.L_703:
        /*0ea4*/ 	.word	index@(_ZN2at6native18elementwise_kernelILi128ELi4EZNS0_22gpu_kernel_impl_nocastIZZZNS0_49_GLOBAL__N__657f93f7_16_TensorCompare_cu_71e06f4e20isposinf_kernel_implERNS_18TensorIteratorBaseEENKUlvE_clEvENKUlvE1_clEvEUlN3c104HalfEE_EEvS5_RKT_EUliE_EEviT1_)
        /*0ea8*/ 	.word	0x00000012


	//----- nvinfo : EIATTR_FRAME_SIZE
	.align		4
.L_704:
        /*0eac*/ 	.byte	0x04, 0x11
        /*0eae*/ 	.short	(.L_706 - .L_705)
	.align		4
.L_705:
        /*0eb0*/ 	.word	index@(_ZN2at6native18elementwise_kernelILi128ELi4EZNS0_22gpu_kernel_impl_nocastIZZZNS0_49_GLOBAL__N__657f93f7_16_TensorCompare_cu_71e06f4e20isposinf_kernel_implERNS_18TensorIteratorBaseEENKUlvE_clEvENKUlvE1_clEvEUlN3c104HalfEE_EEvS5_RKT_EUliE_EEviT1_)
        /*0eb4*/ 	.word	0x00000000


	//----- nvinfo : EIATTR_REGCOUNT
	.align		4
.L_706:
        /*0eb8*/ 	.byte	0x04, 0x2f
        /*0eba*/ 	.short	(.L_708 - .L_707)
	.align		4
.L_707:
        /*0ebc*/ 	.word	index@(_ZN2at6native27unrolled_elementwise_kernelIZZZNS0_49_GLOBAL__N__657f93f7_16_TensorCompare_cu_71e06f4e20isposinf_kernel_implERNS_18TensorIteratorBaseEENKUlvE_clEvENKUlvE1_clEvEUlN3c104HalfEE_St5arrayIPcLm2EELi4E23TrivialOffsetCalculatorILi1EjESE_NS0_6memory12LoadWithCastILi1EEENSF_13StoreWithCastILi1EEEEEviT_T0_T2_T3_T4_T5_)
        /*0ec0*/ 	.word	0x0000001e


	//----- nvinfo : EIATTR_FRAME_SIZE
	.align		4
.L_708:
        /*0ec4*/ 	.byte	0x04, 0x11
        /*0ec6*/ 	.short	(.L_710 - .L_709)
	.align		4
.L_709:
        /*0ec8*/ 	.word	index@(_ZN2at6native27unrolled_elementwise_kernelIZZZNS0_49_GLOBAL__N__657f93f7_16_TensorCompare_cu_71e06f4e20isposinf_kernel_implERNS_18TensorIteratorBaseEENKUlvE_clEvENKUlvE1_clEvEUlN3c104HalfEE_St5arrayIPcLm2EELi4E23TrivialOffsetCalculatorILi1EjESE_NS0_6memory12LoadWithCastILi1EEENSF_13StoreWithCastILi1EEEEEviT_T0_T2_T3_T4_T5_)
        /*0ecc*/ 	.word	0x00000000


	//----- nvinfo : EIATTR_REGCOUNT
	.align		4
.L_710:
        /*0ed0*/ 	.byte	0x04, 0x2f
        /*0ed2*/ 	.short	(.L_712 - .L_711)
	.align		4
.L_711:
        /*0ed4*/ 	.word	index@(_ZN2at6native18elementwise_kernelILi128ELi4EZNS0_15gpu_kernel_implIZZZNS0_49_GLOBAL__N__657f93f7_16_TensorCompare_cu_71e06f4e20isposinf_kernel_implERNS_18TensorIteratorBaseEENKUlvE_clEvENKUlvE1_clEvEUlN3c104HalfEE_EEvS5_RKT_EUliE_EEviT1_)
        /*0ed8*/ 	.word	0x0000001a


	//----- nvinfo : EIATTR_FRAME_SIZE
	.align		4
.L_712:
        /*0edc*/ 	.byte	0x04, 0x11
        /*0ede*/ 	.short	(.L_714 - .L_713)
	.align		4
.L_713:
        /*0ee0*/ 	.word	index@(_ZN2at6native18elementwise_kernelILi128ELi4EZNS0_15gpu_kernel_implIZZZNS0_49_GLOBAL__N__657f93f7_16_TensorCompare_cu_71e06f4e20isposinf_kernel_implERNS_18TensorIteratorBaseEENKUlvE_clEvENKUlvE1_clEvEUlN3c104HalfEE_EEvS5_RKT_EUliE_EEviT1_)
        /*0ee4*/ 	.word	0x00000000


	//----- nvinfo : EIATTR_REGCOUNT
	.align		4
.L_714:
        /*0ee8*/ 	.byte	0x04, 0x2f
        /*0eea*/ 	.short	(.L_716 - .L_715)
	.align		4
.L_715:
        /*0eec*/ 	.word	index@(_ZN2at6native29vectorized_elementwise_kernelILi8EZZZNS0_49_GLOBAL__N__657f93f7_16_TensorCompare_cu_71e06f4e20isposinf_kernel_implERNS_18TensorIteratorBaseEENKUlvE_clEvENKUlvE2_clEvEUlN3c108BFloat16EE_St5arrayIPcLm2EEEEviT0_T1_)
        /*0ef0*/ 	.word	0x00000020


	//----- nvinfo : EIATTR_FRAME_SIZE
	.align		4
.L_716:
        /*0ef4*/ 	.byte	0x04, 0x11
        /*0ef6*/ 	.short	(.L_718 - .L_717)
	.align		4
.L_717:
        /*0ef8*/ 	.word	index@(_ZN2at6native29vectorized_elementwise_kernelILi8EZZZNS0_49_GLOBAL__N__657f93f7_16_TensorCompare_cu_71e06f4e20isposinf_kernel_implERNS_18TensorIteratorBaseEENKUlvE_clEvENKUlvE2_clEvEUlN3c108BFloat16EE_St5arrayIPcLm2EEEEviT0_T1_)
        /*0efc*/ 	.word	0x00000000


	//----- nvinfo : EIATTR_REGCOUNT
	.align		4
.L_718:
        /*0f00*/ 	.byte	0x04, 0x2f
        /*0f02*/ 	.short	(.L_720 - .L_719)
	.align		4
.L_719:
        /*0f04*/ 	.word	index@(_ZN2at6native29vectorized_elementwise_kernelILi4EZZZNS0_49_GLOBAL__N__657f93f7_16_TensorCompare_cu_71e06f4e20isposinf_kernel_implERNS_18TensorIteratorBaseEENKUlvE_clEvENKUlvE2_clEvEUlN3c108BFloat16EE_St5arrayIPcLm2EEEEviT0_T1_)
        /*0f08*/ 	.word	0x00000020


	//----- nvinfo : EIATTR_FRAME_SIZE
	.align		4
.L_720:
        /*0f0c*/ 	.byte	0x04, 0x11
        /*0f0e*/ 	.short	(.L_722 - .L_721)
	.align		4
.L_721:
        /*0f10*/ 	.word	index@(_ZN2at6native29vectorized_elementwise_kernelILi4EZZZNS0_49_GLOBAL__N__657f93f7_16_TensorCompare_cu_71e06f4e20isposinf_kernel_implERNS_18TensorIteratorBaseEENKUlvE_clEvENKUlvE2_clEvEUlN3c108BFloat16EE_St5arrayIPcLm2EEEEviT0_T1_)
        /*0f14*/ 	.word	0x00000000


	//----- nvinfo : EIATTR_REGCOUNT
	.align		4
.L_722:
        /*0f18*/ 	.byte	0x04, 0x2f
        /*0f1a*/ 	.short	(.L_724 - .L_723)
	.align		4
.L_723:
        /*0f1c*/ 	.word	index@(_ZN2at6native29vectorized_elementwise_kernelILi2EZZZNS0_49_GLOBAL__N__657f93f7_16_TensorCompare_cu_71e06f4e20isposinf_kernel_implERNS_18TensorIteratorBaseEENKUlvE_clEvENKUlvE2_clEvEUlN3c108BFloat16EE_St5arrayIPcLm2EEEEviT0_T1_)
        /*0f20*/ 	.word	0x00000020


	//----- nvinfo : EIATTR_FRAME_SIZE
	.align		4
.L_724:
        /*0f24*/ 	.byte	0x04, 0x11
        /*0f26*/ 	.short	(.L_726 - .L_725)
	.align		4
.L_725:
        /*0f28*/ 	.word	index@(_ZN2at6native29vectorized_elementwise_kernelILi2EZZZNS0_49_GLOBAL__N__657f93f7_16_TensorCompare_cu_71e06f4e20isposinf_kernel_implERNS_18TensorIteratorBaseEENKUlvE_clEvENKUlvE2_clEvEUlN3c108BFloat16EE_St5arrayIPcLm2EEEEviT0_T1_)
        /*0f2c*/ 	.word	0x00000000


	//----- nvinfo : EIATTR_REGCOUNT
	.align		4
.L_726:
        /*0f30*/ 	.byte	0x04, 0x2f
        /*0f32*/ 	.short	(.L_728 - .L_727)
	.align		4
.L_727:
        /*0f34*/ 	.word	index@(_ZN2at6native27unrolled_elementwise_kernelIZZZNS0_49_GLOBAL__N__657f93f7_16_TensorCompare_cu_71e06f4e20isposinf_kernel_implERNS_18TensorIteratorBaseEENKUlvE_clEvENKUlvE2_clEvEUlN3c108BFloat16EE_St5arrayIPcLm2EELi4E23TrivialOffsetCalculatorILi1EjESE_NS0_6memory15LoadWithoutCastENSF_16StoreWithoutCastEEEviT_T0_T2_T3_T4_T5_)
        /*0f38*/ 	.word	0x0000001a


	//----- nvinfo : EIATTR_FRAME_SIZE
	.align		4
.L_728:
        /*0f3c*/ 	.byte	0x04, 0x11
        /*0f3e*/ 	.short	(.L_730 - .L_729)
	.align		4
.L_729:
        /*0f40*/ 	.word	index@(_ZN2at6native27unrolled_elementwise_kernelIZZZNS0_49_GLOBAL__N__657f93f7_16_TensorCompare_cu_71e06f4e20isposinf_kernel_implERNS_18TensorIteratorBaseEENKUlvE_clEvENKUlvE2_clEvEUlN3c108BFloat16EE_St5arrayIPcLm2EELi4E23TrivialOffsetCalculatorILi1EjESE_NS0_6memory15LoadWithoutCastENSF_16StoreWithoutCastEEEviT_T0_T2_T3_T4_T5_)
        /*0f44*/ 	.word	0x00000000


	//----- nvinfo : EIATTR_REGCOUNT
	.align		4
.L_730:
        /*0f48*/ 	.byte	0x04, 0x2f
        /*0f4a*/ 	.short	(.L_732 - .L_731)
	.align		4
.L_731:
        /*0f4c*/ 	.word	index@(_ZN2at6native18elementwise_kernelILi128ELi4EZNS0_22gpu_kernel_impl_nocastIZZZNS0_49_GLOBAL__N__657f93f7_16_TensorCompare_cu_71e06f4e20isposinf_kernel_implERNS_18TensorIteratorBaseEENKUlvE_clEvENKUlvE2_clEvEUlN3c108BFloat16EE_EEvS5_RKT_EUliE_EEviT1_)
        /*0f50*/ 	.word	0x00000012


	//----- nvinfo : EIATTR_FRAME_SIZE
	.align		4
.L_732:
        /*0f54*/ 	.byte	0x04, 0x11
        /*0f56*/ 	.short	(.L_734 - .L_733)
	.align		4
.L_733:
        /*0f58*/ 	.word	index@(_ZN2at6native18elementwise_kernelILi128ELi4EZNS0_22gpu_kernel_impl_nocastIZZZNS0_49_GLOBAL__N__657f93f7_16_TensorCompare_cu_71e06f4e20isposinf_kernel_implERNS_18TensorIteratorBaseEENKUlvE_clEvENKUlvE2_clEvEUlN3c108BFloat16EE_EEvS5_RKT_EUliE_EEviT1_)
        /*0f5c*/ 	.word	0x00000000


	//----- nvinfo : EIATTR_REGCOUNT
	.align		4
.L_734:
        /*0f60*/ 	.byte	0x04, 0x2f
        /*0f62*/ 	.short	(.L_736 - .L_735)
	.align		4
.L_735:
        /*0f64*/ 	.word	index@(_ZN2at6native27unrolled_elementwise_kernelIZZZNS0_49_GLOBAL__N__657f93f7_16_TensorCompare_cu_71e06f4e20isposinf_kernel_implERNS_18TensorIteratorBaseEENKUlvE_clEvENKUlvE2_clEvEUlN3c108BFloat16EE_St5arrayIPcLm2EELi4E23TrivialOffsetCalculatorILi1EjESE_NS0_6memory12LoadWithCastILi1EEENSF_13StoreWithCastILi1EEEEEviT_T0_T2_T3_T4_T5_)
        /*0f68*/ 	.word	0x0000001e


	//----- nvinfo : EIATTR_FRAME_SIZE
	.align		4
.L_736:
        /*0f6c*/ 	.byte	0x04, 0x11
        /*0f6e*/ 	.short	(.L_738 - .L_737)
	.align		4
.L_737:
        /*0f70*/ 	.word	index@(_ZN2at6native27unrolled_elementwise_kernelIZZZNS0_49_GLOBAL__N__657f93f7_16_TensorCompare_cu_71e06f4e20isposinf_kernel_implERNS_18TensorIteratorBaseEENKUlvE_clEvENKUlvE2_clEvEUlN3c108BFloat16EE_St5arrayIPcLm2EELi4E23TrivialOffsetCalculatorILi1EjESE_NS0_6memory12LoadWithCastILi1EEENSF_13StoreWithCastILi1EEEEEviT_T0_T2_T3_T4_T5_)
        /*0f74*/ 	.word	0x00000000


	//----- nvinfo : EIATTR_REGCOUNT
	.align		4
.L_738:
        /*0f78*/ 	.byte	0x04, 0x2f
        /*0f7a*/ 	.short	(.L_740 - .L_739)
	.align		4
.L_739:
        /*0f7c*/ 	.word	index@(_ZN2at6native18elementwise_kernelILi128ELi4EZNS0_15gpu_kernel_implIZZZNS0_49_GLOBAL__N__657f93f7_16_TensorCompare_cu_71e06f4e20isposinf_kernel_implERNS_18TensorIteratorBaseEENKUlvE_clEvENKUlvE2_clEvEUlN3c108BFloat16EE_EEvS5_RKT_EUliE_EEviT1_)
        /*0f80*/ 	.word	0x0000001a


	//----- nvinfo : EIATTR_FRAME_SIZE
	.align		4
.L_740:
        /*0f84*/ 	.byte	0x04, 0x11
        /*0f86*/ 	.short	(.L_742 - .L_741)
	.align		4
.L_741:
        /*0f88*/ 	.word	index@(_ZN2at6native18elementwise_kernelILi128ELi4EZNS0_15gpu_kernel_implIZZZNS0_49_GLOBAL__N__657f93f7_16_TensorCompare_cu_71e06f4e20isposinf_kernel_implERNS_18TensorIteratorBaseEENKUlvE_clEvENKUlvE2_clEvEUlN3c108BFloat16EE_EEvS5_RKT_EUliE_EEviT1_)
        /*0f8c*/ 	.word	0x00000000


	//----- nvinfo : EIATTR_REGCOUNT
	.align		4
.L_742:
        /*0f90*/ 	.byte	0x04, 0x2f
        /*0f92*/ 	.short	(.L_744 - .L_743)
	.align		4
.L_743:
        /*0f94*/ 	.word	index@(_ZN2at6native29vectorized_elementwise_kernelILi8EZZZNS0_49_GLOBAL__N__657f93f7_16_TensorCompare_cu_71e06f4e20isneginf_kernel_implERNS_18TensorIteratorBaseEENKUlvE_clEvENKUlvE_clEvEUldE_St5arrayIPcLm2EEEEviT0_T1_)
        /*0f98*/ 	.word	0x00000020


	//----- nvinfo : EIATTR_FRAME_SIZE
	.align		4
.L_744:
        /*0f9c*/ 	.byte	0x04, 0x11
        /*0f9e*/ 	.short	(.L_746 - .L_745)
	.align		4
.L_745:
        /*0fa0*/ 	.word	index@(_ZN2at6native29vectorized_elementwise_kernelILi8EZZZNS0_49_GLOBAL__N__657f93f7_16_TensorCompare_cu_71e06f4e20isneginf_kernel_implERNS_18TensorIteratorBaseEENKUlvE_clEvENKUlvE_clEvEUldE_St5arrayIPcLm2EEEEviT0_T1_)
        /*0fa4*/ 	.word	0x00000000


	//----- nvinfo : EIATTR_REGCOUNT
	.align		4
.L_746:
        /*0fa8*/ 	.byte	0x04, 0x2f
        /*0faa*/ 	.short	(.L_748 - .L_747)
	.align		4
.L_747:
        /*0fac*/ 	.word	index@(_ZN2at6native29vectorized_elementwise_kernelILi4EZZZNS0_49_GLOBAL__N__657f93f7_16_TensorCompare_cu_71e06f4e20isneginf_kernel_implERNS_18TensorIteratorBaseEENKUlvE_clEvENKUlvE_clEvEUldE_St5arrayIPcLm2EEEEviT0_T1_)
        /*0fb0*/ 	.word	0x00000020


	//----- nvinfo : EIATTR_FRAME_SIZE
	.align		4
.L_748:
        /*0fb4*/ 	.byte	0x04, 0x11
        /*0fb6*/ 	.short	(.L_750 - .L_749)
	.align		4
.L_749:
        /*0fb8*/ 	.word	index@(_ZN2at6native29vectorized_elementwise_kernelILi4EZZZNS0_49_GLOBAL__N__657f93f7_16_TensorCompare_cu_71e06f4e20isneginf_kernel_implERNS_18TensorIteratorBaseEENKUlvE_clEvENKUlvE_clEvEUldE_St5arrayIPcLm2EEEEviT0_T1_)
        /*0fbc*/ 	.word	0x00000000


	//----- nvinfo : EIATTR_REGCOUNT
	.align		4
.L_750:
        /*0fc0*/ 	.byte	0x04, 0x2f
        /*0fc2*/ 	.short	(.L_752 - .L_751)
	.align		4
.L_751:
        /*0fc4*/ 	.word	index@(_ZN2at6native29vectorized_elementwise_kernelILi2EZZZNS0_49_GLOBAL__N__657f93f7_16_TensorCompare_cu_71e06f4e20isneginf_kernel_implERNS_18TensorIteratorBaseEENKUlvE_clEvENKUlvE_clEvEUldE_St5arrayIPcLm2EEEEviT0_T1_)
        /*0fc8*/ 	.word	0x00000020


	//----- nvinfo : EIATTR_FRAME_SIZE
	.align		4
.L_752:
        /*0fcc*/ 	.byte	0x04, 0x11
        /*0fce*/ 	.short	(.L_754 - .L_753)
	.align		4
.L_753:
        /*0fd0*/ 	.word	index@(_ZN2at6native29vectorized_elementwise_kernelILi2EZZZNS0_49_GLOBAL__N__657f93f7_16_TensorCompare_cu_71e06f4e20isneginf_kernel_implERNS_18TensorIteratorBaseEENKUlvE_clEvENKUlvE_clEvEUldE_St5arrayIPcLm2EEEEviT0_T1_)
        /*0fd4*/ 	.word	0x00000000


	//----- nvinfo : EIATTR_REGCOUNT
	.align		4
.L_754:
        /*0fd8*/ 	.byte	0x04, 0x2f
        /*0fda*/ 	.short	(.L_756 - .L_755)
	.align		4
.L_755:
        /*0fdc*/ 	.word	index@(_ZN2at6native27unrolled_elementwise_kernelIZZZNS0_49_GLOBAL__N__657f93f7_16_TensorCompare_cu_71e06f4e20isneginf_kernel_implERNS_18TensorIteratorBaseEENKUlvE_clEvENKUlvE_clEvEUldE_St5arrayIPcLm2EELi4E23TrivialOffsetCalculatorILi1EjESC_NS0_6memory15LoadWithoutCastENSD_16StoreWithoutCastEEEviT_T0_T2_T3_T4_T5_)
        /*0fe0*/ 	.word	0x00000014


	//----- nvinfo : EIATTR_FRAME_SIZE
	.align		4
.L_756:
        /*0fe4*/ 	.byte	0x04, 0x11
        /*0fe6*/ 	.short	(.L_758 - .L_757)
	.align		4
.L_757:
        /*0fe8*/ 	.word	index@(_ZN2at6native27unrolled_elementwise_kernelIZZZNS0_49_GLOBAL__N__657f93f7_16_TensorCompare_cu_71e06f4e20isneginf_kernel_implERNS_18TensorIteratorBaseEENKUlvE_clEvENKUlvE_clEvEUldE_St5arrayIPcLm2EELi4E23TrivialOffsetCalculatorILi1EjESC_NS0_6memory15LoadWithoutCastENSD_16StoreWithoutCastEEEviT_T0_T2_T3_T4_T5_)
        /*0fec*/ 	.word	0x00000000


	//----- nvinfo : EIATTR_REGCOUNT
	.align		4
.L_758:
        /*0ff0*/ 	.byte	0x04, 0x2f
        /*0ff2*/ 	.short	(.L_760 - .L_759)
	.align		4
.L_759:
        /*0ff4*/ 	.word	index@(_ZN2at6native18elementwise_kernelILi128ELi4EZNS0_22gpu_kernel_impl_nocastIZZZNS0_49_GLOBAL__N__657f93f7_16_TensorCompare_cu_71e06f4e20isneginf_kernel_implERNS_18TensorIteratorBaseEENKUlvE_clEvENKUlvE_clEvEUldE_EEvS5_RKT_EUliE_EEviT1_)
        /*0ff8*/ 	.word	0x00000012


	//----- nvinfo : EIATTR_FRAME_SIZE
	.align		4
.L_760:
        /*0ffc*/ 	.byte	0x04, 0x11
        /*0ffe*/ 	.short	(.L_762 - .L_761)
	.align		4
.L_761:
        /*1000*/ 	.word	index@(_ZN2at6native18elementwise_kernelILi128ELi4EZNS0_22gpu_kernel_impl_nocastIZZZNS0_49_GLOBAL__N__657f93f7_16_TensorCompare_cu_71e06f4e20isneginf_kernel_implERNS_18TensorIteratorBaseEENKUlvE_clEvENKUlvE_clEvEUldE_EEvS5_RKT_EUliE_EEviT1_)
        /*1004*/ 	.word	0x00000000


	//----- nvinfo : EIATTR_REGCOUNT
	.align		4
.L_762:
        /*1008*/ 	.byte	0x04, 0x2f
        /*100a*/ 	.short	(.L_764 - .L_763)
	.align		4
.L_763:
        /*100c*/ 	.word	index@(_ZN2at6native27unrolled_elementwise_kernelIZZZNS0_49_GLOBAL__N__657f93f7_16_TensorCompare_cu_71e06f4e20isneginf_kernel_implERNS_18TensorIteratorBaseEENKUlvE_clEvENKUlvE_clEvEUldE_St5arrayIPcLm2EELi4E23TrivialOffsetCalculatorILi1EjESC_NS0_6memory12LoadWithCastILi1EEENSD_13StoreWithCastILi1EEEEEviT_T0_T2_T3_T4_T5_)
        /*1010*/ 	.word	0x00000020


	//----- nvinfo : EIATTR_FRAME_SIZE
	.align		4
.L_764:
        /*1014*/ 	.byte	0x04, 0x11
        /*1016*/ 	.short	(.L_766 - .L_765)
	.align		4
.L_765:
        /*1018*/ 	.word	index@(_ZN2at6native27unrolled_elementwise_kernelIZZZNS0_49_GLOBAL__N__657f93f7_16_TensorCompare_cu_71e06f4e20isneginf_kernel_implERNS_18TensorIteratorBaseEENKUlvE_clEvENKUlvE_clEvEUldE_St5arrayIPcLm2EELi4E23TrivialOffsetCalculatorILi1EjESC_NS0_6memory12LoadWithCastILi1EEENSD_13StoreWithCastILi1EEEEEviT_T0_T2_T3_T4_T5_)
        /*101c*/ 	.word	0x00000000


	//----- nvinfo : EIATTR_REGCOUNT
	.align		4
.L_766:
        /*1020*/ 	.byte	0x04, 0x2f
        /*1022*/ 	.short	(.L_768 - .L_767)
	.align		4
.L_767:
        /*1024*/ 	.word	index@(_ZN2at6native18elementwise_kernelILi128ELi4EZNS0_15gpu_kernel_implIZZZNS0_49_GLOBAL__N__657f93f7_16_TensorCompare_cu_71e06f4e20isneginf_kernel_implERNS_18TensorIteratorBaseEENKUlvE_clEvENKUlvE_clEvEUldE_EEvS5_RKT_EUliE_EEviT1_)
        /*1028*/ 	.word	0x0000001a


	//----- nvinfo : EIATTR_FRAME_SIZE
	.align		4
.L_768:
        /*102c*/ 	.byte	0x04, 0x11
        /*102e*/ 	.short	(.L_770 - .L_769)
	.align		4
.L_769:
        /*1030*/ 	.word	index@(_ZN2at6native18elementwise_kernelILi128ELi4EZNS0_15gpu_kernel_implIZZZNS0_49_GLOBAL__N__657f93f7_16_TensorCompare_cu_71e06f4e20isneginf_kernel_implERNS_18TensorIteratorBaseEENKUlvE_clEvENKUlvE_clEvEUldE_EEvS5_RKT_EUliE_EEviT1_)
        /*1034*/ 	.word	0x00000000


	//----- nvinfo : EIATTR_REGCOUNT
	.align		4
.L_770:
        /*1038*/ 	.byte	0x04, 0x2f
        /*103a*/ 	.short	(.L_772 - .L_771)
	.align		4
.L_771:
        /*103c*/ 	.word	index@(_ZN2at6native29vectorized_elementwise_kernelILi8EZZZNS0_49_GLOBAL__N__657f93f7_16_TensorCompare_cu_71e06f4e20isneginf_kernel_implERNS_18TensorIteratorBaseEENKUlvE_clEvENKUlvE0_clEvEUlfE_St5arrayIPcLm2EEEEviT0_T1_)
        /*1040*/ 	.word	0x00000020


	//----- nvinfo : EIATTR_FRAME_SIZE
	.align		4
.L_772:
        /*1044*/ 	.byte	0x04, 0x11
        /*1046*/ 	.short	(.L_774 - .L_773)
	.align		4
.L_773:
        /*1048*/ 	.word	index@(_ZN2at6native29vectorized_elementwise_kernelILi8EZZZNS0_49_GLOBAL__N__657f93f7_16_TensorCompare_cu_71e06f4e20isneginf_kernel_implERNS_18TensorIteratorBaseEENKUlvE_clEvENKUlvE0_clEvEUlfE_St5arrayIPcLm2EEEEviT0_T1_)
        /*104c*/ 	.word	0x00000000


	//----- nvinfo : EIATTR_REGCOUNT
	.align		4
.L_774:
        /*1050*/ 	.byte	0x04, 0x2f
        /*1052*/ 	.short	(.L_776 - .L_775)
	.align		4
.L_775:
        /*1054*/ 	.word	index@(_ZN2at6native29vectorized_elementwise_kernelILi4EZZZNS0_49_GLOBAL__N__657f93f7_16_TensorCompare_cu_71e06f4e20isneginf_kernel_implERNS_18TensorIteratorBaseEENKUlvE_clEvENKUlvE0_clEvEUlfE_St5arrayIPcLm2EEEEviT0_T1_)
        /*1058*/ 	.word	0x00000020


	//----- nvinfo : EIATTR_FRAME_SIZE
	.align		4
.L_776:
        /*105c*/ 	.byte	0x04, 0x11
        /*105e*/ 	.short	(.L_778 - .L_777)
	.align		4
.L_777:
        /*1060*/ 	.word	index@(_ZN2at6native29vectorized_elementwise_kernelILi4EZZZNS0_49_GLOBAL__N__657f93f7_16_TensorCompare_cu_71e06f4e20isneginf_kernel_implERNS_18TensorIteratorBaseEENKUlvE_clEvENKUlvE0_clEvEUlfE_St5arrayIPcLm2EEEEviT0_T1_)
        /*1064*/ 	.word	0x00000000


	//----- nvinfo : EIATTR_REGCOUNT
	.align		4
.L_778:
        /*1068*/ 	.byte	0x04, 0x2f
        /*106a*/ 	.short	(.L_780 - .L_779)
	.align		4
.L_779:
        /*106c*/ 	.word	index@(_ZN2at6native29vectorized_elementwise_kernelILi2EZZZNS0_49_GLOBAL__N__657f93f7_16_TensorCompare_cu_71e06f4e20isneginf_kernel_implERNS_18TensorIteratorBaseEENKUlvE_clEvENKUlvE0_clEvEUlfE_St5arrayIPcLm2EEEEviT0_T1_)
        /*1070*/ 	.word	0x00000020


	//----- nvinfo : EIATTR_FRAME_SIZE
	.align		4
.L_780:
        /*1074*/ 	.byte	0x04, 0x11
        /*1076*/ 	.short	(.L_782 - .L_781)
	.align		4
.L_781:
        /*1078*/ 	.word	index@(_ZN2at6native29vectorized_elementwise_kernelILi2EZZZNS0_49_GLOBAL__N__657f93f7_16_TensorCompare_cu_71e06f4e20isneginf_kernel_implERNS_18TensorIteratorBaseEENKUlvE_clEvENKUlvE0_clEvEUlfE_St5arrayIPcLm2EEEEviT0_T1_)
        /*107c*/ 	.word	0x00000000


	//----- nvinfo : EIATTR_REGCOUNT
	.align		4
.L_782:
        /*1080*/ 	.byte	0x04, 0x2f
        /*1082*/ 	.short	(.L_784 - .L_783)
	.align		4
.L_783:
        /*1084*/ 	.word	index@(_ZN2at6native27unrolled_elementwise_kernelIZZZNS0_49_GLOBAL__N__657f93f7_16_TensorCompare_cu_71e06f4e20isneginf_kernel_implERNS_18TensorIteratorBaseEENKUlvE_clEvENKUlvE0_clEvEUlfE_St5arrayIPcLm2EELi4E23TrivialOffsetCalculatorILi1EjESC_NS0_6memory15LoadWithoutCastENSD_16StoreWithoutCastEEEviT_T0_T2_T3_T4_T5_)
        /*1088*/ 	.word	0x00000014


	//----- nvinfo : EIATTR_FRAME_SIZE
	.align		4
.L_784:
        /*108c*/ 	.byte	0x04, 0x11
        /*108e*/ 	.short	(.L_786 - .L_785)
	.align		4
.L_785:
        /*1090*/ 	.word	index@(_ZN2at6native27unrolled_elementwise_kernelIZZZNS0_49_GLOBAL__N__657f93f7_16_TensorCompare_cu_71e06f4e20isneginf_kernel_implERNS_18TensorIteratorBaseEENKUlvE_clEvENKUlvE0_clEvEUlfE_St5arrayIPcLm2EELi4E23TrivialOffsetCalculatorILi1EjESC_NS0_6memory15LoadWithoutCastENSD_16StoreWithoutCastEEEviT_T0_T2_T3_T4_T5_)
        /*1094*/ 	.word	0x00000000


	//----- nvinfo : EIATTR_REGCOUNT
	.align		4
.L_786:
        /*1098*/ 	.byte	0x04, 0x2f
        /*109a*/ 	.short	(.L_788 - .L_787)
	.align		4
.L_787:
        /*109c*/ 	.word	index@(_ZN2at6native18elementwise_kernelILi128ELi4EZNS0_22gpu_kernel_impl_nocastIZZZNS0_49_GLOBAL__N__657f93f7_16_TensorCompare_cu_71e06f4e20isneginf_kernel_implERNS_18TensorIteratorBaseEENKUlvE_clEvENKUlvE0_clEvEUlfE_EEvS5_RKT_EUliE_EEviT1_)
        /*10a0*/ 	.word	0x00000012


	//----- nvinfo : EIATTR_FRAME_SIZE
	.align		4
.L_788:
        /*10a4*/ 	.byte	0x04, 0x11
        /*10a6*/ 	.short	(.L_790 - .L_789)
	.align		4
.L_789:
        /*10a8*/ 	.word	index@(_ZN2at6native18elementwise_kernelILi128ELi4EZNS0_22gpu_kernel_impl_nocastIZZZNS0_49_GLOBAL__N__657f93f7_16_TensorCompare_cu_71e06f4e20isneginf_kernel_implERNS_18TensorIteratorBaseEENKUlvE_clEvENKUlvE0_clEvEUlfE_EEvS5_RKT_EUliE_EEviT1_)
        /*10ac*/ 	.word	0x00000000


	//----- nvinfo : EIATTR_REGCOUNT
	.align		4
.L_790:
        /*10b0*/ 	.byte	0x04, 0x2f
        /*10b2*/ 	.short	(.L_792 - .L_791)
	.align		4
.L_791:
        /*10b4*/ 	.word	index@(_ZN2at6native27unrolled_elementwise_kernelIZZZNS0_49_GLOBAL__N__657f93f7_16_TensorCompare_cu_71e06f4e20isneginf_kernel_implERNS_18TensorIteratorBaseEENKUlvE_clEvENKUlvE0_clEvEUlfE_St5arrayIPcLm2EELi4E23TrivialOffsetCalculatorILi1EjESC_NS0_6memory12LoadWithCastILi1EEENSD_13StoreWithCastILi1EEEEEviT_T0_T2_T3_T4_T5_)
        /*10b8*/ 	.word	0x0000001d


	//----- nvinfo : EIATTR_FRAME_SIZE
	.align		4
.L_792:
        /*10bc*/ 	.byte	0x04, 0x11
        /*10be*/ 	.short	(.L_794 - .L_793)
	.align		4
.L_793:
        /*10c0*/ 	.word	index@(_ZN2at6native27unrolled_elementwise_kernelIZZZNS0_49_GLOBAL__N__657f93f7_16_TensorCompare_cu_71e06f4e20isneginf_kernel_implERNS_18TensorIteratorBaseEENKUlvE_clEvENKUlvE0_clEvEUlfE_St5arrayIPcLm2EELi4E23TrivialOffsetCalculatorILi1EjESC_NS0_6memory12LoadWithCastILi1EEENSD_13StoreWithCastILi1EEEEEviT_T0_T2_T3_T4_T5_)
        /*10c4*/ 	.word	0x00000000


	//----- nvinfo : EIATTR_REGCOUNT
	.align		4
.L_794:
        /*10c8*/ 	.byte	0x04, 0x2f
        /*10ca*/ 	.short	(.L_796 - .L_795)
	.align		4
.L_795:
        /*10cc*/ 	.word	index@(_ZN2at6native18elementwise_kernelILi128ELi4EZNS0_15gpu_kernel_implIZZZNS0_49_GLOBAL__N__657f93f7_16_TensorCompare_cu_71e06f4e20isneginf_kernel_implERNS_18TensorIteratorBaseEENKUlvE_clEvENKUlvE0_clEvEUlfE_EEvS5_RKT_EUliE_EEviT1_)
        /*10d0*/ 	.word	0x0000001a


	//----- nvinfo : EIATTR_FRAME_SIZE
	.align		4
.L_796:
        /*10d4*/ 	.byte	0x04, 0x11
        /*10d6*/ 	.short	(.L_798 - .L_797)
	.align		4
.L_797:
        /*10d8*/ 	.word	index@(_ZN2at6native18elementwise_kernelILi128ELi4EZNS0_15gpu_kernel_implIZZZNS0_49_GLOBAL__N__657f93f7_16_TensorCompare_cu_71e06f4e20isneginf_kernel_implERNS_18TensorIteratorBaseEENKUlvE_clEvENKUlvE0_clEvEUlfE_EEvS5_RKT_EUliE_EEviT1_)
        /*10dc*/ 	.word	0x00000000


	//----- nvinfo : EIATTR_REGCOUNT
	.align		4
.L_798:
        /*10e0*/ 	.byte	0x04, 0x2f
        /*10e2*/ 	.short	(.L_800 - .L_799)
	.align		4
.L_799:
        /*10e4*/ 	.word	index@(_ZN2at6native29vectorized_elementwise_kernelILi8EZZZNS0_49_GLOBAL__N__657f93f7_16_TensorCompare_cu_71e06f4e20isneginf_kernel_implERNS_18TensorIteratorBaseEENKUlvE_clEvENKUlvE1_clEvEUlN3c104HalfEE_St5arrayIPcLm2EEEEviT0_T1_)
        /*10e8*/ 	.word	0x00000020


	//----- nvinfo : EIATTR_FRAME_SIZE
	.align		4
.L_800:
        /*10ec*/ 	.byte	0x04, 0x11
        /*10ee*/ 	.short	(.L_802 - .L_801)
	.align		4
.L_801:
        /*10f0*/ 	.word	index@(_ZN2at6native29vectorized_elementwise_kernelILi8EZZZNS0_49_GLOBAL__N__657f93f7_16_TensorCompare_cu_71e06f4e20isneginf_kernel_implERNS_18TensorIteratorBaseEENKUlvE_clEvENKUlvE1_clEvEUlN3c104HalfEE_St5arrayIPcLm2EEEEviT0_T1_)
        /*10f4*/ 	.word	0x00000000


	//----- nvinfo : EIATTR_REGCOUNT
	.align		4
.L_802:
        /*10f8*/ 	.byte	0x04, 0x2f
        /*10fa*/ 	.short	(.L_804 - .L_803)
	.align		4
.L_803:
        /*10fc*/ 	.word	index@(_ZN2at6native29vectorized_elementwise_kernelILi4EZZZNS0_49_GLOBAL__N__657f93f7_16_TensorCompare_cu_71e06f4e20isneginf_kernel_implERNS_18TensorIteratorBaseEENKUlvE_clEvENKUlvE1_clEvEUlN3c104HalfEE_St5arrayIPcLm2EEEEviT0_T1_)
        /*1100*/ 	.word	0x00000020


	//----- nvinfo : EIATTR_FRAME_SIZE
	.align		4
.L_804:
        /*1104*/ 	.byte	0x04, 0x11
        /*1106*/ 	.short	(.L_806 - .L_805)
	.align		4
.L_805:
        /*1108*/ 	.word	index@(_ZN2at6native29vectorized_elementwise_kernelILi4EZZZNS0_49_GLOBAL__N__657f93f7_16_TensorCompare_cu_71e06f4e20isneginf_kernel_implERNS_18TensorIteratorBaseEENKUlvE_clEvENKUlvE1_clEvEUlN3c104HalfEE_St5arrayIPcLm2EEEEviT0_T1_)
        /*110c*/ 	.word	0x00000000


	//----- nvinfo : EIATTR_REGCOUNT
	.align		4
.L_806:
        /*1110*/ 	.byte	0x04, 0x2f
        /*1112*/ 	.short	(.L_808 - .L_807)
	.align		4
.L_807:
        /*1114*/ 	.word	index@(_ZN2at6native29vectorized_elementwise_kernelILi2EZZZNS0_49_GLOBAL__N__657f93f7_16_TensorCompare_cu_71e06f4e20isneginf_kernel_implERNS_18TensorIteratorBaseEENKUlvE_clEvENKUlvE1_clEvEUlN3c104HalfEE_St5arrayIPcLm2EEEEviT0_T1_)
        /*1118*/ 	.word	0x00000020


	//----- nvinfo : EIATTR_FRAME_SIZE
	.align		4
.L_808:
        /*111c*/ 	.byte	0x04, 0x11
        /*111e*/ 	.short	(.L_810 - .L_809)
	.align		4
.L_809:
        /*1120*/ 	.word	index@(_ZN2at6native29vectorized_elementwise_kernelILi2EZZZNS0_49_GLOBAL__N__657f93f7_16_TensorCompare_cu_71e06f4e20isneginf_kernel_implERNS_18TensorIteratorBaseEENKUlvE_clEvENKUlvE1_clEvEUlN3c104HalfEE_St5arrayIPcLm2EEEEviT0_T1_)
        /*1124*/ 	.word	0x00000000


	//----- nvinfo : EIATTR_REGCOUNT
	.align		4
.L_810:
        /*1128*/ 	.byte	0x04, 0x2f
        /*112a*/ 	.short	(.L_812 - .L_811)
	.align		4
.L_811:
        /*112c*/ 	.word	index@(_ZN2at6native27unrolled_elementwise_kernelIZZZNS0_49_GLOBAL__N__657f93f7_16_TensorCompare_cu_71e06f4e20isneginf_kernel_implERNS_18TensorIteratorBaseEENKUlvE_clEvENKUlvE1_clEvEUlN3c104HalfEE_St5arrayIPcLm2EELi4E23TrivialOffsetCalculatorILi1EjESE_NS0_6memory15LoadWithoutCastENSF_16StoreWithoutCastEEEviT_T0_T2_T3_T4_T5_)
        /*1130*/ 	.word	0x0000001a


	//----- nvinfo : EIATTR_FRAME_SIZE
	.align		4
.L_812:
        /*1134*/ 	.byte	0x04, 0x11
        /*1136*/ 	.short	(.L_814 - .L_813)
	.align		4
.L_813:
        /*1138*/ 	.word	index@(_ZN2at6native27unrolled_elementwise_kernelIZZZNS0_49_GLOBAL__N__657f93f7_16_TensorCompare_cu_71e06f4e20isneginf_kernel_implERNS_18TensorIteratorBaseEENKUlvE_clEvENKUlvE1_clEvEUlN3c104HalfEE_St5arrayIPcLm2EELi4E23TrivialOffsetCalculatorILi1EjESE_NS0_6memory15LoadWithoutCastENSF_16StoreWithoutCastEEEviT_T0_T2_T3_T4_T5_)
        /*113c*/ 	.word	0x00000000


	//----- nvinfo : EIATTR_REGCOUNT
	.align		4
.L_814:
        /*1140*/ 	.byte	0x04, 0x2f
        /*1142*/ 	.short	(.L_816 - .L_815)
	.align		4
.L_815:
        /*1144*/ 	.word	index@(_ZN2at6native18elementwise_kernelILi128ELi4EZNS0_22gpu_kernel_impl_nocastIZZZNS0_49_GLOBAL__N__657f93f7_16_TensorCompare_cu_71e06f4e20isneginf_kernel_implERNS_18TensorIteratorBaseEENKUlvE_clEvENKUlvE1_clEvEUlN3c104HalfEE_EEvS5_RKT_EUliE_EEviT1_)
        /*1148*/ 	.word	0x00000012


	//----- nvinfo : EIATTR_FRAME_SIZE
	.align		4
.L_816:
        /*114c*/ 	.byte	0x04, 0x11
        /*114e*/ 	.short	(.L_818 - .L_817)
	.align		4
.L_817:
        /*1150*/ 	.word	index@(_ZN2at6native18elementwise_kernelILi128ELi4EZNS0_22gpu_kernel_impl_nocastIZZZNS0_49_GLOBAL__N__657f93f7_16_TensorCompare_cu_71e06f4e20isneginf_kernel_implERNS_18TensorIteratorBaseEENKUlvE_clEvENKUlvE1_clEvEUlN3c104HalfEE_EEvS5_RKT_EUliE_EEviT1_)
        /*1154*/ 	.word	0x00000000


	//----- nvinfo : EIATTR_REGCOUNT
	.align		4
.L_818:
        /*1158*/ 	.byte	0x04, 0x2f
        /*115a*/ 	.short	(.L_820 - .L_819)
	.align		4
.L_819:
        /*115c*/ 	.word	index@(_ZN2at6native27unrolled_elementwise_kernelIZZZNS0_49_GLOBAL__N__657f93f7_16_TensorCompare_cu_71e06f4e20isneginf_kernel_implERNS_18TensorIteratorBaseEENKUlvE_clEvENKUlvE1_clEvEUlN3c104HalfEE_St5arrayIPcLm2EELi4E23TrivialOffsetCalculatorILi1EjESE_NS0_6memory12LoadWithCastILi1EEENSF_13StoreWithCastILi1EEEEEviT_T0_T2_T3_T4_T5_)
        /*1160*/ 	.word	0x0000001e


	//----- nvinfo : EIATTR_FRAME_SIZE
	.align		4
.L_820:
        /*1164*/ 	.byte	0x04, 0x11
        /*1166*/ 	.short	(.L_822 - .L_821)
	.align		4
.L_821:
        /*1168*/ 	.word	index@(_ZN2at6native27unrolled_elementwise_kernelIZZZNS0_49_GLOBAL__N__657f93f7_16_TensorCompare_cu_71e06f4e20isneginf_kernel_implERNS_18TensorIteratorBaseEENKUlvE_clEvENKUlvE1_clEvEUlN3c104HalfEE_St5arrayIPcLm2EELi4E23TrivialOffsetCalculatorILi1EjESE_NS0_6memory12LoadWithCastILi1EEENSF_13StoreWithCastILi1EEEEEviT_T0_T2_T3_T4_T5_)
        /*116c*/ 	.word	0x00000000


	//----- nvinfo : EIATTR_REGCOUNT
	.align		4
.L_822:
        /*1170*/ 	.byte	0x04, 0x2f
        /*1172*/ 	.short	(.L_824 - .L_823)
	.align		4
.L_823:
        /*1174*/ 	.word	index@(_ZN2at6native18elementwise_kernelILi128ELi4EZNS0_15gpu_kernel_implIZZZNS0_49_GLOBAL__N__657f93f7_16_TensorCompare_cu_71e06f4e20isneginf_kernel_implERNS_18TensorIteratorBaseEENKUlvE_clEvENKUlvE1_clEvEUlN3c104HalfEE_EEvS5_RKT_EUliE_EEviT1_)
        /*1178*/ 	.word	0x0000001a


	//----- nvinfo : EIATTR_FRAME_SIZE
	.align		4
.L_824:
        /*117c*/ 	.byte	0x04, 0x11
        /*117e*/ 	.short	(.L_826 - .L_825)
	.align		4
.L_825:
        /*1180*/ 	.word	index@(_ZN2at6native18elementwise_kernelILi128ELi4EZNS0_15gpu_kernel_implIZZZNS0_49_GLOBAL__N__657f93f7_16_TensorCompare_cu_71e06f4e20isneginf_kernel_implERNS_18TensorIteratorBaseEENKUlvE_clEvENKUlvE1_clEvEUlN3c104HalfEE_EEvS5_RKT_EUliE_EEviT1_)
        /*1184*/ 	.word	0x00000000


	//----- nvinfo : EIATTR_REGCOUNT
	.align		4
.L_826:
        /*1188*/ 	.byte	0x04, 0x2f
        /*118a*/ 	.short	(.L_828 - .L_827)
	.align		4
.L_827:
        /*118c*/ 	.word	index@(_ZN2at6native29vectorized_elementwise_kernelILi8EZZZNS0_49_GLOBAL__N__657f93f7_16_TensorCompare_cu_71e06f4e20isneginf_kernel_implERNS_18TensorIteratorBaseEENKUlvE_clEvENKUlvE2_clEvEUlN3c108BFloat16EE_St5arrayIPcLm2EEEEviT0_T1_)
        /*1190*/ 	.word	0x00000020


	//----- nvinfo : EIATTR_FRAME_SIZE
	.align		4
.L_828:
        /*1194*/ 	.byte	0x04, 0x11
        /*1196*/ 	.short	(.L_830 - .L_829)
	.align		4
.L_829:
        /*1198*/ 	.word	index@(_ZN2at6native29vectorized_elementwise_kernelILi8EZZZNS0_49_GLOBAL__N__657f93f7_16_TensorCompare_cu_71e06f4e20isneginf_kernel_implERNS_18TensorIteratorBaseEENKUlvE_clEvENKUlvE2_clEvEUlN3c108BFloat16EE_St5arrayIPcLm2EEEEviT0_T1_)
        /*119c*/ 	.word	0x00000000


	//----- nvinfo : EIATTR_REGCOUNT
	.align		4
.L_830:
        /*11a0*/ 	.byte	0x04, 0x2f
        /*11a2*/ 	.short	(.L_832 - .L_831)
	.align		4
.L_831:
        /*11a4*/ 	.word	index@(_ZN2at6native29vectorized_elementwise_kernelILi4EZZZNS0_49_GLOBAL__N__657f93f7_16_TensorCompare_cu_71e06f4e20isneginf_kernel_implERNS_18TensorIteratorBaseEENKUlvE_clEvENKUlvE2_clEvEUlN3c108BFloat16EE_St5arrayIPcLm2EEEEviT0_T1_)
        /*11a8*/ 	.word	0x00000020


	//----- nvinfo : EIATTR_FRAME_SIZE
	.align		4
.L_832:
        /*11ac*/ 	.byte	0x04, 0x11
        /*11ae*/ 	.short	(.L_834 - .L_833)
	.align		4
.L_833:
        /*11b0*/ 	.word	index@(_ZN2at6native29vectorized_elementwise_kernelILi4EZZZNS0_49_GLOBAL__N__657f93f7_16_TensorCompare_cu_71e06f4e20isneginf_kernel_implERNS_18TensorIteratorBaseEENKUlvE_clEvENKUlvE2_clEvEUlN3c108BFloat16EE_St5arrayIPcLm2EEEEviT0_T1_)
        /*11b4*/ 	.word	0x00000000


	//----- nvinfo : EIATTR_REGCOUNT
	.align		4
.L_834:
        /*11b8*/ 	.byte	0x04, 0x2f
        /*11ba*/ 	.short	(.L_836 - .L_835)
	.align		4
.L_835:
        /*11bc*/ 	.word	index@(_ZN2at6native29vectorized_elementwise_kernelILi2EZZZNS0_49_GLOBAL__N__657f93f7_16_TensorCompare_cu_71e06f4e20isneginf_kernel_implERNS_18TensorIteratorBaseEENKUlvE_clEvENKUlvE2_clEvEUlN3c108BFloat16EE_St5arrayIPcLm2EEEEviT0_T1_)
        /*11c0*/ 	.word	0x00000020


	//----- nvinfo : EIATTR_FRAME_SIZE
	.align		4
.L_836:
        /*11c4*/ 	.byte	0x04, 0x11
        /*11c6*/ 	.short	(.L_838 - .L_837)
	.align		4
.L_837:
        /*11c8*/ 	.word	index@(_ZN2at6native29vectorized_elementwise_kernelILi2EZZZNS0_49_GLOBAL__N__657f93f7_16_TensorCompare_cu_71e06f4e20isneginf_kernel_implERNS_18TensorIteratorBaseEENKUlvE_clEvENKUlvE2_clEvEUlN3c108BFloat16EE_St5arrayIPcLm2EEEEviT0_T1_)
        /*11cc*/ 	.word	0x00000000


	//----- nvinfo : EIATTR_REGCOUNT
	.align		4
.L_838:
        /*11d0*/ 	.byte	0x04, 0x2f
        /*11d2*/ 	.short	(.L_840 - .L_839)
	.align		4
.L_839:
        /*11d4*/ 	.word	index@(_ZN2at6native27unrolled_elementwise_kernelIZZZNS0_49_GLOBAL__N__657f93f7_16_TensorCompare_cu_71e06f4e20isneginf_kernel_implERNS_18TensorIteratorBaseEENKUlvE_clEvENKUlvE2_clEvEUlN3c108BFloat16EE_St5arrayIPcLm2EELi4E23TrivialOffsetCalculatorILi1EjESE_NS0_6memory15LoadWithoutCastENSF_16StoreWithoutCastEEEviT_T0_T2_T3_T4_T5_)
        /*11d8*/ 	.word	0x0000001a


	//----- nvinfo : EIATTR_FRAME_SIZE
	.align		4
.L_840:
        /*11dc*/ 	.byte	0x04, 0x11
        /*11de*/ 	.short	(.L_842 - .L_841)
	.align		4
.L_841:
        /*11e0*/ 	.word	index@(_ZN2at6native27unrolled_elementwise_kernelIZZZNS0_49_GLOBAL__N__657f93f7_16_TensorCompare_cu_71e06f4e20isneginf_kernel_implERNS_18TensorIteratorBaseEENKUlvE_clEvENKUlvE2_clEvEUlN3c108BFloat16EE_St5arrayIPcLm2EELi4E23TrivialOffsetCalculatorILi1EjESE_NS0_6memory15LoadWithoutCastENSF_16StoreWithoutCastEEEviT_T0_T2_T3_T4_T5_)
        /*11e4*/ 	.word	0x00000000


	//----- nvinfo : EIATTR_REGCOUNT
	.align		4
.L_842:
        /*11e8*/ 	.byte	0x04, 0x2f
        /*11ea*/ 	.short	(.L_844 - .L_843)
	.align		4
.L_843:
        /*11ec*/ 	.word	index@(_ZN2at6native18elementwise_kernelILi128ELi4EZNS0_22gpu_kernel_impl_nocastIZZZNS0_49_GLOBAL__N__657f93f7_16_TensorCompare_cu_71e06f4e20isneginf_kernel_implERNS_18TensorIteratorBaseEENKUlvE_clEvENKUlvE2_clEvEUlN3c108BFloat16EE_EEvS5_RKT_EUliE_EEviT1_)
        /*11f0*/ 	.word	0x00000012


	//----- nvinfo : EIATTR_FRAME_SIZE
	.align		4
.L_844:
        /*11f4*/ 	.byte	0x04, 0x11
        /*11f6*/ 	.short	(.L_846 - .L_845)
	.align		4
.L_845:
        /*11f8*/ 	.word	index@(_ZN2at6native18elementwise_kernelILi128ELi4EZNS0_22gpu_kernel_impl_nocastIZZZNS0_49_GLOBAL__N__657f93f7_16_TensorCompare_cu_71e06f4e20isneginf_kernel_implERNS_18TensorIteratorBaseEENKUlvE_clEvENKUlvE2_clEvEUlN3c108BFloat16EE_EEvS5_RKT_EUliE_EEviT1_)
        /*11fc*/ 	.word	0x00000000


	//----- nvinfo : EIATTR_REGCOUNT
	.align		4
.L_846:
        /*1200*/ 	.byte	0x04, 0x2f
        /*1202*/ 	.short	(.L_848 - .L_847)
	.align		4
.L_847:
        /*1204*/ 	.word	index@(_ZN2at6native27unrolled_elementwise_kernelIZZZNS0_49_GLOBAL__N__657f93f7_16_TensorCompare_cu_71e06f4e20isneginf_kernel_implERNS_18TensorIteratorBaseEENKUlvE_clEvENKUlvE2_clEvEUlN3c108BFloat16EE_St5arrayIPcLm2EELi4E23TrivialOffsetCalculatorILi1EjESE_NS0_6memory12LoadWithCastILi1EEENSF_13StoreWithCastILi1EEEEEviT_T0_T2_T3_T4_T5_)
        /*1208*/ 	.word	0x0000001e


	//----- nvinfo : EIATTR_FRAME_SIZE
	.align		4
.L_848:
        /*120c*/ 	.byte	0x04, 0x11
        /*120e*/ 	.short	(.L_850 - .L_849)
	.align		4
.L_849:
        /*1210*/ 	.word	index@(_ZN2at6native27unrolled_elementwise_kernelIZZZNS0_49_GLOBAL__N__657f93f7_16_TensorCompare_cu_71e06f4e20isneginf_kernel_implERNS_18TensorIteratorBaseEENKUlvE_clEvENKUlvE2_clEvEUlN3c108BFloat16EE_St5arrayIPcLm2EELi4E23TrivialOffsetCalculatorILi1EjESE_NS0_6memory12LoadWithCastILi1EEENSF_13StoreWithCastILi1EEEEEviT_T0_T2_T3_T4_T5_)
        /*1214*/ 	.word	0x00000000


	//----- nvinfo : EIATTR_REGCOUNT
	.align		4
.L_850:
        /*1218*/ 	.byte	0x04, 0x2f
        /*121a*/ 	.short	(.L_852 - .L_851)
	.align		4
.L_851:
        /*121c*/ 	.word	index@(_ZN2at6native18elementwise_kernelILi128ELi4EZNS0_15gpu_kernel_implIZZZNS0_49_GLOBAL__N__657f93f7_16_TensorCompare_cu_71e06f4e20isneginf_kernel_implERNS_18TensorIteratorBaseEENKUlvE_clEvENKUlvE2_clEvEUlN3c108BFloat16EE_EEvS5_RKT_EUliE_EEviT1_)
        /*1220*/ 	.word	0x0000001a


	//----- nvinfo : EIATTR_FRAME_SIZE
	.align		4
.L_852:
        /*1224*/ 	.byte	0x04, 0x11
        /*1226*/ 	.short	(.L_854 - .L_853)
	.align		4
.L_853:
        /*1228*/ 	.word	index@(_ZN2at6native18elementwise_kernelILi128ELi4EZNS0_15gpu_kernel_implIZZZNS0_49_GLOBAL__N__657f93f7_16_TensorCompare_cu_71e06f4e20isneginf_kernel_implERNS_18TensorIteratorBaseEENKUlvE_clEvENKUlvE2_clEvEUlN3c108BFloat16EE_EEvS5_RKT_EUliE_EEviT1_)
        /*122c*/ 	.word	0x00000000


	//----- nvinfo : EIATTR_REGCOUNT
	.align		4
.L_854:
        /*1230*/ 	.byte	0x04, 0x2f
        /*1232*/ 	.short	(.L_856 - .L_855)
	.align		4
.L_855:
        /*1234*/ 	.word	index@(_ZN2at6native29vectorized_elementwise_kernelILi8EZZZNS0_49_GLOBAL__N__657f93f7_16_TensorCompare_cu_71e06f4e17clamp_kernel_implERNS_18TensorIteratorBaseEENKUlvE_clEvENKUlvE_clEvEUlhhhE_St5arrayIPcLm4EEEEviT0_T1_)
        /*1238*/ 	.word	0x00000020


	//----- nvinfo : EIATTR_FRAME_SIZE
	.align		4
.L_856:
        /*123c*/ 	.byte	0x04, 0x11
        /*123e*/ 	.short	(.L_858 - .L_857)
	.align		4
.L_857:
        /*1240*/ 	.word	index@(_ZN2at6native29vectorized_elementwise_kernelILi8EZZZNS0_49_GLOBAL__N__657f93f7_16_TensorCompare_cu_71e06f4e17clamp_kernel_implERNS_18TensorIteratorBaseEENKUlvE_clEvENKUlvE_clEvEUlhhhE_St5arrayIPcLm4EEEEviT0_T1_)
        /*1244*/ 	.word	0x00000000


	//----- nvinfo : EIATTR_REGCOUNT
	.align		4
.L_858:
        /*1248*/ 	.byte	0x04, 0x2f
        /*124a*/ 	.short	(.L_860 - .L_859)
	.align		4
.L_859:
        /*124c*/ 	.word	index@(_ZN2at6native29vectorized_elementwise_kernelILi4EZZZNS0_49_GLOBAL__N__657f93f7_16_TensorCompare_cu_71e06f4e17clamp_kernel_implERNS_18TensorIteratorBaseEENKUlvE_clEvENKUlvE_clEvEUlhhhE_St5arrayIPcLm4EEEEviT0_T1_)
        /*1250*/ 	.word	0x00000020


	//----- nvinfo : EIATTR_FRAME_SIZE
	.align		4
.L_860:
        /*1254*/ 	.byte	0x04, 0x11
        /*1256*/ 	.short	(.L_862 - .L_861)
	.align		4
.L_861:
        /*1258*/ 	.word	index@(_ZN2at6native29vectorized_elementwise_kernelILi4EZZZNS0_49_GLOBAL__N__657f93f7_16_TensorCompare_cu_71e06f4e17clamp_kernel_implERNS_18TensorIteratorBaseEENKUlvE_clEvENKUlvE_clEvEUlhhhE_St5arrayIPcLm4EEEEviT0_T1_)
        /*125c*/ 	.word	0x00000000


	//----- nvinfo : EIATTR_REGCOUNT
	.align		4
.L_862:
        /*1260*/ 	.byte	0x04, 0x2f
        /*1262*/ 	.short	(.L_864 - .L_863)
	.align		4
.L_863:
        /*1264*/ 	.word	index@(_ZN2at6native29vectorized_elementwise_kernelILi2EZZZNS0_49_GLOBAL__N__657f93f7_16_TensorCompare_cu_71e06f4e17clamp_kernel_implERNS_18TensorIteratorBaseEENKUlvE_clEvENKUlvE_clEvEUlhhhE_St5arrayIPcLm4EEEEviT0_T1_)
        /*1268*/ 	.word	0x00000020


	//----- nvinfo : EIATTR_FRAME_SIZE
	.align		4
.L_864:
        /*126c*/ 	.byte	0x04, 0x11
        /*126e*/ 	.short	(.L_866 - .L_865)
	.align		4
.L_865:
        /*1270*/ 	.word	index@(_ZN2at6native29vectorized_elementwise_kernelILi2EZZZNS0_49_GLOBAL__N__657f93f7_16_TensorCompare_cu_71e06f4e17clamp_kernel_implERNS_18TensorIteratorBaseEENKUlvE_clEvENKUlvE_clEvEUlhhhE_St5arrayIPcLm4EEEEviT0_T1_)
        /*1274*/ 	.word	0x00000000


	//----- nvinfo : EIATTR_REGCOUNT
	.align		4
.L_866:
        /*1278*/ 	.byte	0x04, 0x2f
        /*127a*/ 	.short	(.L_868 - .L_867)
	.align		4
.L_867:
        /*127c*/ 	.word	index@(_ZN2at6native27unrolled_elementwise_kernelIZZZNS0_49_GLOBAL__N__657f93f7_16_TensorCompare_cu_71e06f4e17clamp_kernel_implERNS_18TensorIteratorBaseEENKUlvE_clEvENKUlvE_clEvEUlhhhE_St5arrayIPcLm4EELi4E23TrivialOffsetCalculatorILi3EjESB_ILi1EjENS0_6memory15LoadWithoutCastENSE_16StoreWithoutCastEEEviT_T0_T2_T3_T4_T5_)
        /*1280*/ 	.word	0x00000020


	//----- nvinfo : EIATTR_FRAME_SIZE
	.align		4
.L_868:
        /*1284*/ 	.byte	0x04, 0x11
        /*1286*/ 	.short	(.L_870 - .L_869)
	.align		4
.L_869:
        /*1288*/ 	.word	index@(_ZN2at6native27unrolled_elementwise_kernelIZZZNS0_49_GLOBAL__N__657f93f7_16_TensorCompare_cu_71e06f4e17clamp_kernel_implERNS_18TensorIteratorBaseEENKUlvE_clEvENKUlvE_clEvEUlhhhE_St5arrayIPcLm4EELi4E23TrivialOffsetCalculatorILi3EjESB_ILi1EjENS0_6memory15LoadWithoutCastENSE_16StoreWithoutCastEEEviT_T0_T2_T3_T4_T5_)
        /*128c*/ 	.word	0x00000000


	//----- nvinfo : EIATTR_REGCOUNT
	.align		4
.L_870:
        /*1290*/ 	.byte	0x04, 0x2f
        /*1292*/ 	.short	(.L_872 - .L_871)
	.align		4
.L_871:
        /*1294*/ 	.word	index@(_ZN2at6native18elementwise_kernelILi128ELi4EZNS0_22gpu_kernel_impl_nocastIZZZNS0_49_GLOBAL__N__657f93f7_16_TensorCompare_cu_71e06f4e17clamp_kernel_implERNS_18TensorIteratorBaseEENKUlvE_clEvENKUlvE_clEvEUlhhhE_EEvS5_RKT_EUliE_EEviT1_)
        /*1298*/ 	.word	0x00000016


	//----- nvinfo : EIATTR_FRAME_SIZE
	.align		4
.L_872:
        /*129c*/ 	.byte	0x04, 0x11
        /*129e*/ 	.short	(.L_874 - .L_873)
	.align		4
.L_873:
        /*12a0*/ 	.word	index@(_ZN2at6native18elementwise_kernelILi128ELi4EZNS0_22gpu_kernel_impl_nocastIZZZNS0_49_GLOBAL__N__657f93f7_16_TensorCompare_cu_71e06f4e17clamp_kernel_implERNS_18TensorIteratorBaseEENKUlvE_clEvENKUlvE_clEvEUlhhhE_EEvS5_RKT_EUliE_EEviT1_)
        /*12a4*/ 	.word	0x00000000


	//----- nvinfo : EIATTR_REGCOUNT
	.align		4
.L_874:
        /*12a8*/ 	.byte	0x04, 0x2f
        /*12aa*/ 	.short	(.L_876 - .L_875)
	.align		4
.L_875:
        /*12ac*/ 	.word	index@(_ZN2at6native27unrolled_elementwise_kernelIZZZNS0_49_GLOBAL__N__657f93f7_16_TensorCompare_cu_71e06f4e17clamp_kernel_implERNS_18TensorIteratorBaseEENKUlvE_clEvENKUlvE_clEvEUlhhhE_St5arrayIPcLm4EELi4E23TrivialOffsetCalculatorILi3EjESB_ILi1EjENS0_6memory12LoadWithCastILi3EEENSE_13StoreWithCastILi1EEEEEviT_T0_T2_T3_T4_T5_)
        /*12b0*/ 	.word	0x00000024


	//----- nvinfo : EIATTR_FRAME_SIZE
	.align		4
.L_876:
        /*12b4*/ 	.byte	0x04, 0x11
        /*12b6*/ 	.short	(.L_878 - .L_877)
	.align		4
.L_877:
        /*12b8*/ 	.word	index@(_ZN2at6native27unrolled_elementwise_kernelIZZZNS0_49_GLOBAL__N__657f93f7_16_TensorCompare_cu_71e06f4e17clamp_kernel_implERNS_18TensorIteratorBaseEENKUlvE_clEvENKUlvE_clEvEUlhhhE_St5arrayIPcLm4EELi4E23TrivialOffsetCalculatorILi3EjESB_ILi1EjENS0_6memory12LoadWithCastILi3EEENSE_13StoreWithCastILi1EEEEEviT_T0_T2_T3_T4_T5_)
        /*12bc*/ 	.word	0x00000000


	//----- nvinfo : EIATTR_REGCOUNT
	.align		4
.L_878:
        /*12c0*/ 	.byte	0x04, 0x2f
        /*12c2*/ 	.short	(.L_880 - .L_879)
	.align		4
.L_879:
        /*12c4*/ 	.word	index@(_ZN2at6native18elementwise_kernelILi128ELi4EZNS0_15gpu_kernel_implIZZZNS0_49_GLOBAL__N__657f93f7_16_TensorCompare_cu_71e06f4e17clamp_kernel_implERNS_18TensorIteratorBaseEENKUlvE_clEvENKUlvE_clEvEUlhhhE_EEvS5_RKT_EUliE_EEviT1_)
        /*12c8*/ 	.word	0x0000001b


	//----- nvinfo : EIATTR_FRAME_SIZE
	.align		4
.L_880:
        /*12cc*/ 	.byte	0x04, 0x11
        /*12ce*/ 	.short	(.L_882 - .L_881)
	.align		4
.L_881:
        /*12d0*/ 	.word	index@(_ZN2at6native18elementwise_kernelILi128ELi4EZNS0_15gpu_kernel_implIZZZNS0_49_GLOBAL__N__657f93f7_16_TensorCompare_cu_71e06f4e17clamp_kernel_implERNS_18TensorIteratorBaseEENKUlvE_clEvENKUlvE_clEvEUlhhhE_EEvS5_RKT_EUliE_EEviT1_)
        /*12d4*/ 	.word	0x00000000


	//----- nvinfo : EIATTR_REGCOUNT
	.align		4
.L_882:
        /*12d8*/ 	.byte	0x04, 0x2f
        /*12da*/ 	.short	(.L_884 - .L_883)
	.align		4
.L_883:
        /*12dc*/ 	.word	index@(_ZN2at6native29vectorized_elementwise_kernelILi8EZZZNS0_49_GLOBAL__N__657f93f7_16_TensorCompare_cu_71e06f4e17clamp_kernel_implERNS_18TensorIteratorBaseEENKUlvE_clEvENKUlvE0_clEvEUlaaaE_St5arrayIPcLm4EEEEviT0_T1_)
        /*12e0*/ 	.word	0x00000020


	//----- nvinfo : EIATTR_FRAME_SIZE
	.align		4
.L_884:
        /*12e4*/ 	.byte	0x04, 0x11
        /*12e6*/ 	.short	(.L_886 - .L_885)
	.align		4
.L_885:
        /*12e8*/ 	.word	index@(_ZN2at6native29vectorized_elementwise_kernelILi8EZZZNS0_49_GLOBAL__N__657f93f7_16_TensorCompare_cu_71e06f4e17clamp_kernel_implERNS_18TensorIteratorBaseEENKUlvE_clEvENKUlvE0_clEvEUlaaaE_St5arrayIPcLm4EEEEviT0_T1_)
        /*12ec*/ 	.word	0x00000000


	//----- nvinfo : EIATTR_REGCOUNT
	.align		4
.L_886:
        /*12f0*/ 	.byte	0x04, 0x2f
        /*12f2*/ 	.short	(.L_888 - .L_887)
	.align		4
.L_887:
        /*12f4*/ 	.word	index@(_ZN2at6native29vectorized_elementwise_kernelILi4EZZZNS0_49_GLOBAL__N__657f93f7_16_TensorCompare_cu_71e06f4e17clamp_kernel_implERNS_18TensorIteratorBaseEENKUlvE_clEvENKUlvE0_clEvEUlaaaE_St5arrayIPcLm4EEEEviT0_T1_)
        /*12f8*/ 	.word	0x00000020


	//----- nvinfo : EIATTR_FRAME_SIZE
	.align		4
.L_888:
        /*12fc*/ 	.byte	0x04, 0x11
        /*12fe*/ 	.short	(.L_890 - .L_889)
	.align		4
.L_889:
        /*1300*/ 	.word	index@(_ZN2at6native29vectorized_elementwise_kernelILi4EZZZNS0_49_GLOBAL__N__657f93f7_16_TensorCompare_cu_71e06f4e17clamp_kernel_implERNS_18TensorIteratorBaseEENKUlvE_clEvENKUlvE0_clEvEUlaaaE_St5arrayIPcLm4EEEEviT0_T1_)
        /*1304*/ 	.word	0x00000000


	//----- nvinfo : EIATTR_REGCOUNT
	.align		4
.L_890:
        /*1308*/ 	.byte	0x04, 0x2f
        /*130a*/ 	.short	(.L_892 - .L_891)
	.align		4
.L_891:
        /*130c*/ 	.word	index@(_ZN2at6native29vectorized_elementwise_kernelILi2EZZZNS0_49_GLOBAL__N__657f93f7_16_TensorCompare_cu_71e06f4e17clamp_kernel_implERNS_18TensorIteratorBaseEENKUlvE_clEvENKUlvE0_clEvEUlaaaE_St5arrayIPcLm4EEEEviT0_T1_)
        /*1310*/ 	.word	0x00000020


	//----- nvinfo : EIATTR_FRAME_SIZE
	.align		4
.L_892:
        /*1314*/ 	.byte	0x04, 0x11
        /*1316*/ 	.short	(.L_894 - .L_893)
	.align		4
.L_893:
        /*1318*/ 	.word	index@(_ZN2at6native29vectorized_elementwise_kernelILi2EZZZNS0_49_GLOBAL__N__657f93f7_16_TensorCompare_cu_71e06f4e17clamp_kernel_implERNS_18TensorIteratorBaseEENKUlvE_clEvENKUlvE0_clEvEUlaaaE_St5arrayIPcLm4EEEEviT0_T1_)
        /*131c*/ 	.word	0x00000000


	//----- nvinfo : EIATTR_REGCOUNT
	.align		4
.L_894:
        /*1320*/ 	.byte	0x04, 0x2f
        /*1322*/ 	.short	(.L_896 - .L_895)
	.align		4
.L_895:
        /*1324*/ 	.word	index@(_ZN2at6native27unrolled_elementwise_kernelIZZZNS0_49_GLOBAL__N__657f93f7_16_TensorCompare_cu_71e06f4e17clamp_kernel_implERNS_18TensorIteratorBaseEENKUlvE_clEvENKUlvE0_clEvEUlaaaE_St5arrayIPcLm4EELi4E23TrivialOffsetCalculatorILi3EjESB_ILi1EjENS0_6memory15LoadWithoutCastENSE_16StoreWithoutCastEEEviT_T0_T2_T3_T4_T5_)
        /*1328*/ 	.word	0x00000020


	//----- nvinfo : EIATTR_FRAME_SIZE
	.align		4
.L_896:
        /*132c*/ 	.byte	0x04, 0x11
        /*132e*/ 	.short	(.L_898 - .L_897)
	.align		4
.L_897:
        /*1330*/ 	.word	index@(_ZN2at6native27unrolled_elementwise_kernelIZZZNS0_49_GLOBAL__N__657f93f7_16_TensorCompare_cu_71e06f4e17clamp_kernel_implERNS_18TensorIteratorBaseEENKUlvE_clEvENKUlvE0_clEvEUlaaaE_St5arrayIPcLm4EELi4E23TrivialOffsetCalculatorILi3EjESB_ILi1EjENS0_6memory15LoadWithoutCastENSE_16StoreWithoutCastEEEviT_T0_T2_T3_T4_T5_)
        /*1334*/ 	.word	0x00000000


	//----- nvinfo : EIATTR_REGCOUNT
	.align		4
.L_898:
        /*1338*/ 	.byte	0x04, 0x2f
        /*133a*/ 	.short	(.L_900 - .L_899)
	.align		4
.L_899:
        /*133c*/ 	.word	index@(_ZN2at6native18elementwise_kernelILi128ELi4EZNS0_22gpu_kernel_impl_nocastIZZZNS0_49_GLOBAL__N__657f93f7_16_TensorCompare_cu_71e06f4e17clamp_kernel_implERNS_18TensorIteratorBaseEENKUlvE_clEvENKUlvE0_clEvEUlaaaE_EEvS5_RKT_EUliE_EEviT1_)
        /*1340*/ 	.word	0x00000016


	//----- nvinfo : EIATTR_FRAME_SIZE
	.align		4
.L_900:
        /*1344*/ 	.byte	0x04, 0x11
        /*1346*/ 	.short	(.L_902 - .L_901)
	.align		4
.L_901:
        /*1348*/ 	.word	index@(_ZN2at6native18elementwise_kernelILi128ELi4EZNS0_22gpu_kernel_impl_nocastIZZZNS0_49_GLOBAL__N__657f93f7_16_TensorCompare_cu_71e06f4e17clamp_kernel_implERNS_18TensorIteratorBaseEENKUlvE_clEvENKUlvE0_clEvEUlaaaE_EEvS5_RKT_EUliE_EEviT1_)
        /*134c*/ 	.word	0x00000000


	//----- nvinfo : EIATTR_REGCOUNT
	.align		4
.L_902:
        /*1350*/ 	.byte	0x04, 0x2f
        /*1352*/ 	.short	(.L_904 - .L_903)
	.align		4
.L_903:
        /*1354*/ 	.word	index@(_ZN2at6native27unrolled_elementwise_kernelIZZZNS0_49_GLOBAL__N__657f93f7_16_TensorCompare_cu_71e06f4e17clamp_kernel_implERNS_18TensorIteratorBaseEENKUlvE_clEvENKUlvE0_clEvEUlaaaE_St5arrayIPcLm4EELi4E23TrivialOffsetCalculatorILi3EjESB_ILi1EjENS0_6memory12LoadWithCastILi3EEENSE_13StoreWithCastILi1EEEEEviT_T0_T2_T3_T4_T5_)
        /*1358*/ 	.word	0x00000023


	//----- nvinfo : EIATTR_FRAME_SIZE
	.align		4
.L_904:
        /*135c*/ 	.byte	0x04, 0x11
        /*135e*/ 	.short	(.L_906 - .L_905)
	.align		4
.L_905:
        /*1360*/ 	.word	index@(_ZN2at6native27unrolled_elementwise_kernelIZZZNS0_49_GLOBAL__N__657f93f7_16_TensorCompare_cu_71e06f4e17clamp_kernel_implERNS_18TensorIteratorBaseEENKUlvE_clEvENKUlvE0_clEvEUlaaaE_St5arrayIPcLm4EELi4E23TrivialOffsetCalculatorILi3EjESB_ILi1EjENS0_6memory12LoadWithCastILi3EEENSE_13StoreWithCastILi1EEEEEviT_T0_T2_T3_T4_T5_)
        /*1364*/ 	.word	0x00000000


	//----- nvinfo : EIATTR_REGCOUNT
	.align		4
.L_906:
        /*1368*/ 	.byte	0x04, 0x2f
        /*136a*/ 	.short	(.L_908 - .L_907)
	.align		4
.L_907:
        /*136c*/ 	.word	index@(_ZN2at6native18elementwise_kernelILi128ELi4EZNS0_15gpu_kernel_implIZZZNS0_49_GLOBAL__N__657f93f7_16_TensorCompare_cu_71e06f4e17clamp_kernel_implERNS_18TensorIteratorBaseEENKUlvE_clEvENKUlvE0_clEvEUlaaaE_EEvS5_RKT_EUliE_EEviT1_)
        /*1370*/ 	.word	0x0000001b


	//----- nvinfo : EIATTR_FRAME_SIZE
	.align		4
.L_908:
        /*1374*/ 	.byte	0x04, 0x11
        /*1376*/ 	.short	(.L_910 - .L_909)
	.align		4
.L_909:
        /*1378*/ 	.word	index@(_ZN2at6native18elementwise_kernelILi128ELi4EZNS0_15gpu_kernel_implIZZZNS0_49_GLOBAL__N__657f93f7_16_TensorCompare_cu_71e06f4e17clamp_kernel_implERNS_18TensorIteratorBaseEENKUlvE_clEvENKUlvE0_clEvEUlaaaE_EEvS5_RKT_EUliE_EEviT1_)
        /*137c*/ 	.word	0x00000000


	//----- nvinfo : EIATTR_REGCOUNT
	.align		4
.L_910:
        /*1380*/ 	.byte	0x04, 0x2f
        /*1382*/ 	.short	(.L_912 - .L_911)
	.align		4
.L_911:
        /*1384*/ 	.word	index@(_ZN2at6native29vectorized_elementwise_kernelILi8EZZZNS0_49_GLOBAL__N__657f93f7_16_TensorCompare_cu_71e06f4e17clamp_kernel_implERNS_18TensorIteratorBaseEENKUlvE_clEvENKUlvE1_clEvEUliiiE_St5arrayIPcLm4EEEEviT0_T1_)
        /*1388*/ 	.word	0x00000026


	//----- nvinfo : EIATTR_FRAME_SIZE
	.align		4
.L_912:
        /*138c*/ 	.byte	0x04, 0x11
        /*138e*/ 	.short	(.L_914 - .L_913)
	.align		4
.L_913:
        /*1390*/ 	.word	index@(_ZN2at6native29vectorized_elementwise_kernelILi8EZZZNS0_49_GLOBAL__N__657f93f7_16_TensorCompare_cu_71e06f4e17clamp_kernel_implERNS_18TensorIteratorBaseEENKUlvE_clEvENKUlvE1_clEvEUliiiE_St5arrayIPcLm4EEEEviT0_T1_)
        /*1394*/ 	.word	0x00000000


	//----- nvinfo : EIATTR_REGCOUNT
	.align		4
.L_914:
        /*1398*/ 	.byte	0x04, 0x2f
        /*139a*/ 	.short	(.L_916 - .L_915)
	.align		4
.L_915:
        /*139c*/ 	.word	index@(_ZN2at6native29vectorized_elementwise_kernelILi4EZZZNS0_49_GLOBAL__N__657f93f7_16_TensorCompare_cu_71e06f4e17clamp_kernel_implERNS_18TensorIteratorBaseEENKUlvE_clEvENKUlvE1_clEvEUliiiE_St5arrayIPcLm4EEEEviT0_T1_)
        /*13a0*/ 	.word	0x00000026


	//----- nvinfo : EIATTR_FRAME_SIZE
	.align		4
.L_916:
        /*13a4*/ 	.byte	0x04, 0x11
        /*13a6*/ 	.short	(.L_918 - .L_917)
	.align		4
.L_917:
        /*13a8*/ 	.word	index@(_ZN2at6native29vectorized_elementwise_kernelILi4EZZZNS0_49_GLOBAL__N__657f93f7_16_TensorCompare_cu_71e06f4e17clamp_kernel_implERNS_18TensorIteratorBaseEENKUlvE_clEvENKUlvE1_clEvEUliiiE_St5arrayIPcLm4EEEEviT0_T1_)
        /*13ac*/ 	.word	0x00000000


	//----- nvinfo : EIATTR_REGCOUNT
	.align		4
.L_918:
        /*13b0*/ 	.byte	0x04, 0x2f
        /*13b2*/ 	.short	(.L_920 - .L_919)
	.align		4
.L_919:
        /*13b4*/ 	.word	index@(_ZN2at6native29vectorized_elementwise_kernelILi2EZZZNS0_49_GLOBAL__N__657f93f7_16_TensorCompare_cu_71e06f4e17clamp_kernel_implERNS_18TensorIteratorBaseEENKUlvE_clEvENKUlvE1_clEvEUliiiE_St5arrayIPcLm4EEEEviT0_T1_)
        /*13b8*/ 	.word	0x00000026


	//----- nvinfo : EIATTR_FRAME_SIZE
	.align		4
.L_920:
        /*13bc*/ 	.byte	0x04, 0x11
        /*13be*/ 	.short	(.L_922 - .L_921)
	.align		4
.L_921:
        /*13c0*/ 	.word	index@(_ZN2at6native29vectorized_elementwise_kernelILi2EZZZNS0_49_GLOBAL__N__657f93f7_16_TensorCompare_cu_71e06f4e17clamp_kernel_implERNS_18TensorIteratorBaseEENKUlvE_clEvENKUlvE1_clEvEUliiiE_St5arrayIPcLm4EEEEviT0_T1_)
        /*13c4*/ 	.word	0x00000000


	//----- nvinfo : EIATTR_REGCOUNT
	.align		4
.L_922:
        /*13c8*/ 	.byte	0x04, 0x2f
        /*13ca*/ 	.short	(.L_924 - .L_923)
	.align		4
.L_923:
        /*13cc*/ 	.word	index@(_ZN2at6native27unrolled_elementwise_kernelIZZZNS0_49_GLOBAL__N__657f93f7_16_TensorCompare_cu_71e06f4e17clamp_kernel_implERNS_18TensorIteratorBaseEENKUlvE_clEvENKUlvE1_clEvEUliiiE_St5arrayIPcLm4EELi4E23TrivialOffsetCalculatorILi3EjESB_ILi1EjENS0_6memory15LoadWithoutCastENSE_16StoreWithoutCastEEEviT_T0_T2_T3_T4_T5_)
        /*13d0*/ 	.word	0x00000020


	//----- nvinfo : EIATTR_FRAME_SIZE
	.align		4
.L_924:
        /*13d4*/ 	.byte	0x04, 0x11
        /*13d6*/ 	.short	(.L_926 - .L_925)
	.align		4
.L_925:
        /*13d8*/ 	.word	index@(_ZN2at6native27unrolled_elementwise_kernelIZZZNS0_49_GLOBAL__N__657f93f7_16_TensorCompare_cu_71e06f4e17clamp_kernel_implERNS_18TensorIteratorBaseEENKUlvE_clEvENKUlvE1_clEvEUliiiE_St5arrayIPcLm4EELi4E23TrivialOffsetCalculatorILi3EjESB_ILi1EjENS0_6memory15LoadWithoutCastENSE_16StoreWithoutCastEEEviT_T0_T2_T3_T4_T5_)
        /*13dc*/ 	.word	0x00000000


	//----- nvinfo : EIATTR_REGCOUNT
	.align		4
.L_926:
        /*13e0*/ 	.byte	0x04, 0x2f
        /*13e2*/ 	.short	(.L_928 - .L_927)
	.align		4
.L_927:
        /*13e4*/ 	.word	index@(_ZN2at6native18elementwise_kernelILi128ELi2EZNS0_22gpu_kernel_impl_nocastIZZZNS0_49_GLOBAL__N__657f93f7_16_TensorCompare_cu_71e06f4e17clamp_kernel_implERNS_18TensorIteratorBaseEENKUlvE_clEvENKUlvE1_clEvEUliiiE_EEvS5_RKT_EUliE_EEviT1_)
        /*13e8*/ 	.word	0x00000014


	//----- nvinfo : EIATTR_FRAME_SIZE
	.align		4
.L_928:
        /*13ec*/ 	.byte	0x04, 0x11
        /*13ee*/ 	.short	(.L_930 - .L_929)
	.align		4
.L_929:
        /*13f0*/ 	.word	index@(_ZN2at6native18elementwise_kernelILi128ELi2EZNS0_22gpu_kernel_impl_nocastIZZZNS0_49_GLOBAL__N__657f93f7_16_TensorCompare_cu_71e06f4e17clamp_kernel_implERNS_18TensorIteratorBaseEENKUlvE_clEvENKUlvE1_clEvEUliiiE_EEvS5_RKT_EUliE_EEviT1_)
        /*13f4*/ 	.word	0x00000000


	//----- nvinfo : EIATTR_REGCOUNT
	.align		4
.L_930:
        /*13f8*/ 	.byte	0x04, 0x2f
        /*13fa*/ 	.short	(.L_932 - .L_931)
	.align		4
.L_931:
        /*13fc*/ 	.word	index@(_ZN2at6native27unrolled_elementwise_kernelIZZZNS0_49_GLOBAL__N__657f93f7_16_TensorCompare_cu_71e06f4e17clamp_kernel_implERNS_18TensorIteratorBaseEENKUlvE_clEvENKUlvE1_clEvEUliiiE_St5arrayIPcLm4EELi4E23TrivialOffsetCalculatorILi3EjESB_ILi1EjENS0_6memory12LoadWithCastILi3EEENSE_13StoreWithCastILi1EEEEEviT_T0_T2_T3_T4_T5_)
        /*1400*/ 	.word	0x00000020


	//----- nvinfo : EIATTR_FRAME_SIZE
	.align		4
.L_932:
        /*1404*/ 	.byte	0x04, 0x11
        /*1406*/ 	.short	(.L_934 - .L_933)
	.align		4
.L_933:
        /*1408*/ 	.word	index@(_ZN2at6native27unrolled_elementwise_kernelIZZZNS0_49_GLOBAL__N__657f93f7_16_TensorCompare_cu_71e06f4e17clamp_kernel_implERNS_18TensorIteratorBaseEENKUlvE_clEvENKUlvE1_clEvEUliiiE_St5arrayIPcLm4EELi4E23TrivialOffsetCalculatorILi3EjESB_ILi1EjENS0_6memory12LoadWithCastILi3EEENSE_13StoreWithCastILi1EEEEEviT_T0_T2_T3_T4_T5_)
        /*140c*/ 	.word	0x00000000


	//----- nvinfo : EIATTR_REGCOUNT
	.align		4
.L_934:
        /*1410*/ 	.byte	0x04, 0x2f
        /*1412*/ 	.short	(.L_936 - .L_935)
	.align		4
.L_935:
        /*1414*/ 	.word	index@(_ZN2at6native18elementwise_kernelILi128ELi4EZNS0_15gpu_kernel_implIZZZNS0_49_GLOBAL__N__657f93f7_16_TensorCompare_cu_71e06f4e17clamp_kernel_implERNS_18TensorIteratorBaseEENKUlvE_clEvENKUlvE1_clEvEUliiiE_EEvS5_RKT_EUliE_EEviT1_)
        /*1418*/ 	.word	0x0000001c


	//----- nvinfo : EIATTR_FRAME_SIZE
	.align		4
.L_936:
        /*141c*/ 	.byte	0x04, 0x11
        /*141e*/ 	.short	(.L_938 - .L_937)
	.align		4
.L_937:
        /*1420*/ 	.word	index@(_ZN2at6native18elementwise_kernelILi128ELi4EZNS0_15gpu_kernel_implIZZZNS0_49_GLOBAL__N__657f93f7_16_TensorCompare_cu_71e06f4e17clamp_kernel_implERNS_18TensorIteratorBaseEENKUlvE_clEvENKUlvE1_clEvEUliiiE_EEvS5_RKT_EUliE_EEviT1_)
        /*1424*/ 	.word	0x00000000


	//----- nvinfo : EIATTR_REGCOUNT
	.align		4
.L_938:
        /*1428*/ 	.byte	0x04, 0x2f
        /*142a*/ 	.short	(.L_940 - .L_939)
	.align		4
.L_939:
        /*142c*/ 	.word	index@(_ZN2at6native29vectorized_elementwise_kernelILi8EZZZNS0_49_GLOBAL__N__657f93f7_16_TensorCompare_cu_71e06f4e17clamp_kernel_implERNS_18TensorIteratorBaseEENKUlvE_clEvENKUlvE2_clEvEUllllE_St5arrayIPcLm4EEEEviT0_T1_)
        /*1430*/ 	.word	0x00000038


	//----- nvinfo : EIATTR_FRAME_SIZE
	.align		4
.L_940:
        /*1434*/ 	.byte	0x04, 0x11
        /*1436*/ 	.short	(.L_942 - .L_941)
	.align		4
.L_941:
        /*1438*/ 	.word	index@(_ZN2at6native29vectorized_elementwise_kernelILi8EZZZNS0_49_GLOBAL__N__657f93f7_16_TensorCompare_cu_71e06f4e17clamp_kernel_implERNS_18TensorIteratorBaseEENKUlvE_clEvENKUlvE2_clEvEUllllE_St5arrayIPcLm4EEEEviT0_T1_)
        /*143c*/ 	.word	0x00000000


	//----- nvinfo : EIATTR_REGCOUNT
	.align		4
.L_942:
        /*1440*/ 	.byte	0x04, 0x2f
        /*1442*/ 	.short	(.L_944 - .L_943)
	.align		4
.L_943:
        /*1444*/ 	.word	index@(_ZN2at6native29vectorized_elementwise_kernelILi4EZZZNS0_49_GLOBAL__N__657f93f7_16_TensorCompare_cu_71e06f4e17clamp_kernel_implERNS_18TensorIteratorBaseEENKUlvE_clEvENKUlvE2_clEvEUllllE_St5arrayIPcLm4EEEEviT0_T1_)
        /*1448*/ 	.word	0x00000038


	//----- nvinfo : EIATTR_FRAME_SIZE
	.align		4
.L_944:
        /*144c*/ 	.byte	0x04, 0x11
        /*144e*/ 	.short	(.L_946 - .L_945)
	.align		4
.L_945:
        /*1450*/ 	.word	index@(_ZN2at6native29vectorized_elementwise_kernelILi4EZZZNS0_49_GLOBAL__N__657f93f7_16_TensorCompare_cu_71e06f4e17clamp_kernel_implERNS_18TensorIteratorBaseEENKUlvE_clEvENKUlvE2_clEvEUllllE_St5arrayIPcLm4EEEEviT0_T1_)
        /*1454*/ 	.word	0x00000000


	//----- nvinfo : EIATTR_REGCOUNT
	.align		4
.L_946:
        /*1458*/ 	.byte	0x04, 0x2f
        /*145a*/ 	.short	(.L_948 - .L_947)
	.align		4
.L_947:
        /*145c*/ 	.word	index@(_ZN2at6native29vectorized_elementwise_kernelILi2EZZZNS0_49_GLOBAL__N__657f93f7_16_TensorCompare_cu_71e06f4e17clamp_kernel_implERNS_18TensorIteratorBaseEENKUlvE_clEvENKUlvE2_clEvEUllllE_St5arrayIPcLm4EEEEviT0_T1_)
        /*1460*/ 	.word	0x00000038


	//----- nvinfo : EIATTR_FRAME_SIZE
	.align		4
.L_948:
        /*1464*/ 	.byte	0x04, 0x11
        /*1466*/ 	.short	(.L_950 - .L_949)
	.align		4
.L_949:
        /*1468*/ 	.word	index@(_ZN2at6native29vectorized_elementwise_kernelILi2EZZZNS0_49_GLOBAL__N__657f93f7_16_TensorCompare_cu_71e06f4e17clamp_kernel_implERNS_18TensorIteratorBaseEENKUlvE_clEvENKUlvE2_clEvEUllllE_St5arrayIPcLm4EEEEviT0_T1_)
        /*146c*/ 	.word	0x00000000


	//----- nvinfo : EIATTR_REGCOUNT
	.align		4
.L_950:
        /*1470*/ 	.byte	0x04, 0x2f
        /*1472*/ 	.short	(.L_952 - .L_951)
	.align		4
.L_951:
        /*1474*/ 	.word	index@(_ZN2at6native27unrolled_elementwise_kernelIZZZNS0_49_GLOBAL__N__657f93f7_16_TensorCompare_cu_71e06f4e17clamp_kernel_implERNS_18TensorIteratorBaseEENKUlvE_clEvENKUlvE2_clEvEUllllE_St5arrayIPcLm4EELi4E23TrivialOffsetCalculatorILi3EjESB_ILi1EjENS0_6memory15LoadWithoutCastENSE_16StoreWithoutCastEEEviT_T0_T2_T3_T4_T5_)
        /*1478*/ 	.word	0x00000020


	//----- nvinfo : EIATTR_FRAME_SIZE
	.align		4
.L_952:
        /*147c*/ 	.byte	0x04, 0x11
        /*147e*/ 	.short	(.L_954 - .L_953)
	.align		4
.L_953:
        /*1480*/ 	.word	index@(_ZN2at6native27unrolled_elementwise_kernelIZZZNS0_49_GLOBAL__N__657f93f7_16_TensorCompare_cu_71e06f4e17clamp_kernel_implERNS_18TensorIteratorBaseEENKUlvE_clEvENKUlvE2_clEvEUllllE_St5arrayIPcLm4EELi4E23TrivialOffsetCalculatorILi3EjESB_ILi1EjENS0_6memory15LoadWithoutCastENSE_16StoreWithoutCastEEEviT_T0_T2_T3_T4_T5_)
        /*1484*/ 	.word	0x00000000


	//----- nvinfo : EIATTR_REGCOUNT
	.align		4
.L_954:
        /*1488*/ 	.byte	0x04, 0x2f
        /*148a*/ 	.short	(.L_956 - .L_955)
	.align		4
.L_955:
        /*148c*/ 	.word	index@(_ZN2at6native18elementwise_kernelILi128ELi2EZNS0_22gpu_kernel_impl_nocastIZZZNS0_49_GLOBAL__N__657f93f7_16_TensorCompare_cu_71e06f4e17clamp_kernel_implERNS_18TensorIteratorBaseEENKUlvE_clEvENKUlvE2_clEvEUllllE_EEvS5_RKT_EUliE_EEviT1_)
        /*1490*/ 	.word	0x00000014


	//----- nvinfo : EIATTR_FRAME_SIZE
	.align		4
.L_956:
        /*1494*/ 	.byte	0x04, 0x11
        /*1496*/ 	.short	(.L_958 - .L_957)
	.align		4
.L_957:
        /*1498*/ 	.word	index@(_ZN2at6native18elementwise_kernelILi128ELi2EZNS0_22gpu_kernel_impl_nocastIZZZNS0_49_GLOBAL__N__657f93f7_16_TensorCompare_cu_71e06f4e17clamp_kernel_implERNS_18TensorIteratorBaseEENKUlvE_clEvENKUlvE2_clEvEUllllE_EEvS5_RKT_EUliE_EEviT1_)
        /*149c*/ 	.word	0x00000000


	//----- nvinfo : EIATTR_REGCOUNT
	.align		4
.L_958:
        /*14a0*/ 	.byte	0x04, 0x2f
        /*14a2*/ 	.short	(.L_960 - .L_959)
	.align		4
.L_959:
        /*14a4*/ 	.word	index@(_ZN2at6native27unrolled_elementwise_kernelIZZZNS0_49_GLOBAL__N__657f93f7_16_TensorCompare_cu_71e06f4e17clamp_kernel_implERNS_18TensorIteratorBaseEENKUlvE_clEvENKUlvE2_clEvEUllllE_St5arrayIPcLm4EELi4E23TrivialOffsetCalculatorILi3EjESB_ILi1EjENS0_6memory12LoadWithCastILi3EEENSE_13StoreWithCastILi1EEEEEviT_T0_T2_T3_T4_T5_)
        /*14a8*/ 	.word	0x00000030


	//----- nvinfo : EIATTR_FRAME_SIZE
	.align		4
.L_960:
        /*14ac*/ 	.byte	0x04, 0x11
        /*14ae*/ 	.short	(.L_962 - .L_961)
	.align		4
.L_961:
        /*14b0*/ 	.word	index@(_ZN2at6native27unrolled_elementwise_kernelIZZZNS0_49_GLOBAL__N__657f93f7_16_TensorCompare_cu_71e06f4e17clamp_kernel_implERNS_18TensorIteratorBaseEENKUlvE_clEvENKUlvE2_clEvEUllllE_St5arrayIPcLm4EELi4E23TrivialOffsetCalculatorILi3EjESB_ILi1EjENS0_6memory12LoadWithCastILi3EEENSE_13StoreWithCastILi1EEEEEviT_T0_T2_T3_T4_T5_)
        /*14b4*/ 	.word	0x00000000


	//----- nvinfo : EIATTR_REGCOUNT
	.align		4
.L_962:
        /*14b8*/ 	.byte	0x04, 0x2f
        /*14ba*/ 	.short	(.L_964 - .L_963)
	.align		4
.L_963:
        /*14bc*/ 	.word	index@(_ZN2at6native18elementwise_kernelILi128ELi4EZNS0_15gpu_kernel_implIZZZNS0_49_GLOBAL__N__657f93f7_16_TensorCompare_cu_71e06f4e17clamp_kernel_implERNS_18TensorIteratorBaseEENKUlvE_clEvENKUlvE2_clEvEUllllE_EEvS5_RKT_EUliE_EEviT1_)
        /*14c0*/ 	.word	0x0000001e


	//----- nvinfo : EIATTR_FRAME_SIZE
	.align		4
.L_964:
        /*14c4*/ 	.byte	0x04, 0x11
        /*14c6*/ 	.short	(.L_966 - .L_965)
	.align		4
.L_965:
        /*14c8*/ 	.word	index@(_ZN2at6native18elementwise_kernelILi128ELi4EZNS0_15gpu_kernel_implIZZZNS0_49_GLOBAL__N__657f93f7_16_TensorCompare_cu_71e06f4e17clamp_kernel_implERNS_18TensorIteratorBaseEENKUlvE_clEvENKUlvE2_clEvEUllllE_EEvS5_RKT_EUliE_EEviT1_)
        /*14cc*/ 	.word	0x00000000


	//----- nvinfo : EIATTR_REGCOUNT
	.align		4
.L_966:
        /*14d0*/ 	.byte	0x04, 0x2f
        /*14d2*/ 	.short	(.L_968 - .L_967)
	.align		4
.L_967:
        /*14d4*/ 	.word	index@(_ZN2at6native29vectorized_elementwise_kernelILi8EZZZNS0_49_GLOBAL__N__657f93f7_16_TensorCompare_cu_71e06f4e17clamp_kernel_implERNS_18TensorIteratorBaseEENKUlvE_clEvENKUlvE3_clEvEUlsssE_St5arrayIPcLm4EEEEviT0_T1_)
        /*14d8*/ 	.word	0x00000020


	//----- nvinfo : EIATTR_FRAME_SIZE
	.align		4
.L_968:
        /*14dc*/ 	.byte	0x04, 0x11
        /*14de*/ 	.short	(.L_970 - .L_969)
	.align		4
.L_969:
        /*14e0*/ 	.word	index@(_ZN2at6native29vectorized_elementwise_kernelILi8EZZZNS0_49_GLOBAL__N__657f93f7_16_TensorCompare_cu_71e06f4e17clamp_kernel_implERNS_18TensorIteratorBaseEENKUlvE_clEvENKUlvE3_clEvEUlsssE_St5arrayIPcLm4EEEEviT0_T1_)
        /*14e4*/ 	.word	0x00000000


	//----- nvinfo : EIATTR_REGCOUNT
	.align		4
.L_970:
        /*14e8*/ 	.byte	0x04, 0x2f
        /*14ea*/ 	.short	(.L_972 - .L_971)
	.align		4
.L_971:
        /*14ec*/ 	.word	index@(_ZN2at6native29vectorized_elementwise_kernelILi4EZZZNS0_49_GLOBAL__N__657f93f7_16_TensorCompare_cu_71e06f4e17clamp_kernel_implERNS_18TensorIteratorBaseEENKUlvE_clEvENKUlvE3_clEvEUlsssE_St5arrayIPcLm4EEEEviT0_T1_)
        /*14f0*/ 	.word	0x00000020


	//----- nvinfo : EIATTR_FRAME_SIZE
	.align		4
.L_972:
        /*14f4*/ 	.byte	0x04, 0x11
        /*14f6*/ 	.short	(.L_974 - .L_973)
	.align		4
.L_973:
        /*14f8*/ 	.word	index@(_ZN2at6native29vectorized_elementwise_kernelILi4EZZZNS0_49_GLOBAL__N__657f93f7_16_TensorCompare_cu_71e06f4e17clamp_kernel_implERNS_18TensorIteratorBaseEENKUlvE_clEvENKUlvE3_clEvEUlsssE_St5arrayIPcLm4EEEEviT0_T1_)
        /*14fc*/ 	.word	0x00000000


	//----- nvinfo : EIATTR_REGCOUNT
	.align		4
.L_974:
        /*1500*/ 	.byte	0x04, 0x2f
        /*1502*/ 	.short	(.L_976 - .L_975)
	.align		4
.L_975:
        /*1504*/ 	.word	index@(_ZN2at6native29vectorized_elementwise_kernelILi2EZZZNS0_49_GLOBAL__N__657f93f7_16_TensorCompare_cu_71e06f4e17clamp_kernel_implERNS_18TensorIteratorBaseEENKUlvE_clEvENKUlvE3_clEvEUlsssE_St5arrayIPcLm4EEEEviT0_T1_)
        /*1508*/ 	.word	0x00000020


	//----- nvinfo : EIATTR_FRAME_SIZE
	.align		4
.L_976:
        /*150c*/ 	.byte	0x04, 0x11
        /*150e*/ 	.short	(.L_978 - .L_977)
	.align		4
.L_977:
        /*1510*/ 	.word	index@(_ZN2at6native29vectorized_elementwise_kernelILi2EZZZNS0_49_GLOBAL__N__657f93f7_16_TensorCompare_cu_71e06f4e17clamp_kernel_implERNS_18TensorIteratorBaseEENKUlvE_clEvENKUlvE3_clEvEUlsssE_St5arrayIPcLm4EEEEviT0_T1_)
        /*1514*/ 	.word	0x00000000


	//----- nvinfo : EIATTR_REGCOUNT
	.align		4
.L_978:
        /*1518*/ 	.byte	0x04, 0x2f
        /*151a*/ 	.short	(.L_980 - .L_979)
	.align		4
.L_979:
        /*151c*/ 	.word	index@(_ZN2at6native27unrolled_elementwise_kernelIZZZNS0_49_GLOBAL__N__657f93f7_16_TensorCompare_cu_71e06f4e17clamp_kernel_implERNS_18TensorIteratorBaseEENKUlvE_clEvENKUlvE3_clEvEUlsssE_St5arrayIPcLm4EELi4E23TrivialOffsetCalculatorILi3EjESB_ILi1EjENS0_6memory15LoadWithoutCastENSE_16StoreWithoutCastEEEviT_T0_T2_T3_T4_T5_)
        /*1520*/ 	.word	0x00000020


	//----- nvinfo : EIATTR_FRAME_SIZE
	.align		4
.L_980:
        /*1524*/ 	.byte	0x04, 0x11
        /*1526*/ 	.short	(.L_982 - .L_981)
	.align		4
.L_981:
        /*1528*/ 	.word	index@(_ZN2at6native27unrolled_elementwise_kernelIZZZNS0_49_GLOBAL__N__657f93f7_16_TensorCompare_cu_71e06f4e17clamp_kernel_implERNS_18TensorIteratorBaseEENKUlvE_clEvENKUlvE3_clEvEUlsssE_St5arrayIPcLm4EELi4E23TrivialOffsetCalculatorILi3EjESB_ILi1EjENS0_6memory15LoadWithoutCastENSE_16StoreWithoutCastEEEviT_T0_T2_T3_T4_T5_)
        /*152c*/ 	.word	0x00000000


	//----- nvinfo : EIATTR_REGCOUNT
	.align		4
.L_982:
        /*1530*/ 	.byte	0x04, 0x2f
        /*1532*/ 	.short	(.L_984 - .L_983)
	.align		4
.L_983:
        /*1534*/ 	.word	index@(_ZN2at6native18elementwise_kernelILi128ELi4EZNS0_22gpu_kernel_impl_nocastIZZZNS0_49_GLOBAL__N__657f93f7_16_TensorCompare_cu_71e06f4e17clamp_kernel_implERNS_18TensorIteratorBaseEENKUlvE_clEvENKUlvE3_clEvEUlsssE_EEvS5_RKT_EUliE_EEviT1_)
        /*1538*/ 	.word	0x00000016


	//----- nvinfo : EIATTR_FRAME_SIZE
	.align		4
.L_984:
        /*153c*/ 	.byte	0x04, 0x11
        /*153e*/ 	.short	(.L_986 - .L_985)
	.align		4
.L_985:
        /*1540*/ 	.word	index@(_ZN2at6native18elementwise_kernelILi128ELi4EZNS0_22gpu_kernel_impl_nocastIZZZNS0_49_GLOBAL__N__657f93f7_16_TensorCompare_cu_71e06f4e17clamp_kernel_implERNS_18TensorIteratorBaseEENKUlvE_clEvENKUlvE3_clEvEUlsssE_EEvS5_RKT_EUliE_EEviT1_)
        /*1544*/ 	.word	0x00000000


	//----- nvinfo : EIATTR_REGCOUNT
	.align		4
.L_986:
        /*1548*/ 	.byte	0x04, 0x2f
        /*154a*/ 	.short	(.L_988 - .L_987)
	.align		4
.L_987:
        /*154c*/ 	.word	index@(_ZN2at6native27unrolled_elementwise_kernelIZZZNS0_49_GLOBAL__N__657f93f7_16_TensorCompare_cu_71e06f4e17clamp_kernel_implERNS_18TensorIteratorBaseEENKUlvE_clEvENKUlvE3_clEvEUlsssE_St5arrayIPcLm4EELi4E23TrivialOffsetCalculatorILi3EjESB_ILi1EjENS0_6memory12LoadWithCastILi3EEENSE_13StoreWithCastILi1EEEEEviT_T0_T2_T3_T4_T5_)
        /*1550*/ 	.word	0x00000023


	//----- nvinfo : EIATTR_FRAME_SIZE
	.align		4
.L_988:
        /*1554*/ 	.byte	0x04, 0x11
        /*1556*/ 	.short	(.L_990 - .L_989)
	.align		4
.L_989:
        /*1558*/ 	.word	index@(_ZN2at6native27unrolled_elementwise_kernelIZZZNS0_49_GLOBAL__N__657f93f7_16_TensorCompare_cu_71e06f4e17clamp_kernel_implERNS_18TensorIteratorBaseEENKUlvE_clEvENKUlvE3_clEvEUlsssE_St5arrayIPcLm4EELi4E23TrivialOffsetCalculatorILi3EjESB_ILi1EjENS0_6memory12LoadWithCastILi3EEENSE_13StoreWithCastILi1EEEEEviT_T0_T2_T3_T4_T5_)
        /*155c*/ 	.word	0x00000000


	//----- nvinfo : EIATTR_REGCOUNT
	.align		4
.L_990:
        /*1560*/ 	.byte	0x04, 0x2f
        /*1562*/ 	.short	(.L_992 - .L_991)
	.align		4
.L_991:
        /*1564*/ 	.word	index@(_ZN2at6native18elementwise_kernelILi128ELi4EZNS0_15gpu_kernel_implIZZZNS0_49_GLOBAL__N__657f93f7_16_TensorCompare_cu_71e06f4e17clamp_kernel_implERNS_18TensorIteratorBaseEENKUlvE_clEvENKUlvE3_clEvEUlsssE_EEvS5_RKT_EUliE_EEviT1_)
        /*1568*/ 	.word	0x0000001b


	//----- nvinfo : EIATTR_FRAME_SIZE
	.align		4
.L_992:
        /*156c*/ 	.byte	0x04, 0x11
        /*156e*/ 	.short	(.L_994 - .L_993)
	.align		4
.L_993:
        /*1570*/ 	.word	index@(_ZN2at6native18elementwise_kernelILi128ELi4EZNS0_15gpu_kernel_implIZZZNS0_49_GLOBAL__N__657f93f7_16_TensorCompare_cu_71e06f4e17clamp_kernel_implERNS_18TensorIteratorBaseEENKUlvE_clEvENKUlvE3_clEvEUlsssE_EEvS5_RKT_EUliE_EEviT1_)
        /*1574*/ 	.word	0x00000000


	//----- nvinfo : EIATTR_REGCOUNT
	.align		4
.L_994:
        /*1578*/ 	.byte	0x04, 0x2f
        /*157a*/ 	.short	(.L_996 - .L_995)
	.align		4
.L_995:
        /*157c*/ 	.word	index@(_ZN2at6native29vectorized_elementwise_kernelILi8EZZZNS0_49_GLOBAL__N__657f93f7_16_TensorCompare_cu_71e06f4e17clamp_kernel_implERNS_18TensorIteratorBaseEENKUlvE_clEvENKUlvE4_clEvEUldddE_St5arrayIPcLm4EEEEviT0_T1_)
        /*1580*/ 	.word	0x00000040


	//----- nvinfo : EIATTR_FRAME_SIZE
	.align		4
.L_996:
        /*1584*/ 	.byte	0x04, 0x11
        /*1586*/ 	.short	(.L_998 - .L_997)
	.align		4
.L_997:
        /*1588*/ 	.word	index@(_ZN2at6native29vectorized_elementwise_kernelILi8EZZZNS0_49_GLOBAL__N__657f93f7_16_TensorCompare_cu_71e06f4e17clamp_kernel_implERNS_18TensorIteratorBaseEENKUlvE_clEvENKUlvE4_clEvEUldddE_St5arrayIPcLm4EEEEviT0_T1_)
        /*158c*/ 	.word	0x00000000


	//----- nvinfo : EIATTR_REGCOUNT
	.align		4
.L_998:
        /*1590*/ 	.byte	0x04, 0x2f
        /*1592*/ 	.short	(.L_1000 - .L_999)
	.align		4
.L_999:
        /*1594*/ 	.word	index@(_ZN2at6native29vectorized_elementwise_kernelILi4EZZZNS0_49_GLOBAL__N__657f93f7_16_TensorCompare_cu_71e06f4e17clamp_kernel_implERNS_18TensorIteratorBaseEENKUlvE_clEvENKUlvE4_clEvEUldddE_St5arrayIPcLm4EEEEviT0_T1_)
        /*1598*/ 	.word	0x00000040


	//----- nvinfo : EIATTR_FRAME_SIZE
	.align		4
.L_1000:
        /*159c*/ 	.byte	0x04, 0x11
        /*159e*/ 	.short	(.L_1002 - .L_1001)
	.align		4
.L_1001:
        /*15a0*/ 	.word	index@(_ZN2at6native29vectorized_elementwise_kernelILi4EZZZNS0_49_GLOBAL__N__657f93f7_16_TensorCompare_cu_71e06f4e17clamp_kernel_implERNS_18TensorIteratorBaseEENKUlvE_clEvENKUlvE4_clEvEUldddE_St5arrayIPcLm4EEEEviT0_T1_)
        /*15a4*/ 	.word	0x00000000


	//----- nvinfo : EIATTR_REGCOUNT
	.align		4
.L_1002:
        /*15a8*/ 	.byte	0x04, 0x2f
        /*15aa*/ 	.short	(.L_1004 - .L_1003)
	.align		4
.L_1003:
        /*15ac*/ 	.word	index@(_ZN2at6native29vectorized_elementwise_kernelILi2EZZZNS0_49_GLOBAL__N__657f93f7_16_TensorCompare_cu_71e06f4e17clamp_kernel_implERNS_18TensorIteratorBaseEENKUlvE_clEvENKUlvE4_clEvEUldddE_St5arrayIPcLm4EEEEviT0_T1_)
        /*15b0*/ 	.word	0x00000040


	//----- nvinfo : EIATTR_FRAME_SIZE
	.align		4
.L_1004:
        /*15b4*/ 	.byte	0x04, 0x11
        /*15b6*/ 	.short	(.L_1006 - .L_1005)
	.align		4
.L_1005:
        /*15b8*/ 	.word	index@(_ZN2at6native29vectorized_elementwise_kernelILi2EZZZNS0_49_GLOBAL__N__657f93f7_16_TensorCompare_cu_71e06f4e17clamp_kernel_implERNS_18TensorIteratorBaseEENKUlvE_clEvENKUlvE4_clEvEUldddE_St5arrayIPcLm4EEEEviT0_T1_)
        /*15bc*/ 	.word	0x00000000


	//----- nvinfo : EIATTR_REGCOUNT
	.align		4
.L_1006:
        /*15c0*/ 	.byte	0x04, 0x2f
        /*15c2*/ 	.short	(.L_1008 - .L_1007)
	.align		4
.L_1007:
        /*15c4*/ 	.word	index@(_ZN2at6native27unrolled_elementwise_kernelIZZZNS0_49_GLOBAL__N__657f93f7_16_TensorCompare_cu_71e06f4e17clamp_kernel_implERNS_18TensorIteratorBaseEENKUlvE_clEvENKUlvE4_clEvEUldddE_St5arrayIPcLm4EELi4E23TrivialOffsetCalculatorILi3EjESB_ILi1EjENS0_6memory15LoadWithoutCastENSE_16StoreWithoutCastEEEviT_T0_T2_T3_T4_T5_)
        /*15c8*/ 	.word	0x00000028


	//----- nvinfo : EIATTR_FRAME_SIZE
	.align		4
.L_1008:
        /*15cc*/ 	.byte	0x04, 0x11
        /*15ce*/ 	.short	(.L_1010 - .L_1009)
	.align		4
.L_1009:
        /*15d0*/ 	.word	index@(_ZN2at6native27unrolled_elementwise_kernelIZZZNS0_49_GLOBAL__N__657f93f7_16_TensorCompare_cu_71e06f4e17clamp_kernel_implERNS_18TensorIteratorBaseEENKUlvE_clEvENKUlvE4_clEvEUldddE_St5arrayIPcLm4EELi4E23TrivialOffsetCalculatorILi3EjESB_ILi1EjENS0_6memory15LoadWithoutCastENSE_16StoreWithoutCastEEEviT_T0_T2_T3_T4_T5_)
        /*15d4*/ 	.word	0x00000000


	//----- nvinfo : EIATTR_REGCOUNT
	.align		4
.L_1010:
        /*15d8*/ 	.byte	0x04, 0x2f
        /*15da*/ 	.short	(.L_1012 - .L_1011)
	.align		4
.L_1011:
        /*15dc*/ 	.word	index@(_ZN2at6native18elementwise_kernelILi128ELi2EZNS0_22gpu_kernel_impl_nocastIZZZNS0_49_GLOBAL__N__657f93f7_16_TensorCompare_cu_71e06f4e17clamp_kernel_implERNS_18TensorIteratorBaseEENKUlvE_clEvENKUlvE4_clEvEUldddE_EEvS5_RKT_EUliE_EEviT1_)
        /*15e0*/ 	.word	0x00000014


	//----- nvinfo : EIATTR_FRAME_SIZE
	.align		4
.L_1012:
        /*15e4*/ 	.byte	0x04, 0x11
        /*15e6*/ 	.short	(.L_1014 - .L_1013)
	.align		4
.L_1013:
        /*15e8*/ 	.word	index@(_ZN2at6native18elementwise_kernelILi128ELi2EZNS0_22gpu_kernel_impl_nocastIZZZNS0_49_GLOBAL__N__657f93f7_16_TensorCompare_cu_71e06f4e17clamp_kernel_implERNS_18TensorIteratorBaseEENKUlvE_clEvENKUlvE4_clEvEUldddE_EEvS5_RKT_EUliE_EEviT1_)
        /*15ec*/ 	.word	0x00000000


	//----- nvinfo : EIATTR_REGCOUNT
	.align		4
.L_1014:
        /*15f0*/ 	.byte	0x04, 0x2f
        /*15f2*/ 	.short	(.L_1016 - .L_1015)
	.align		4
.L_1015:
        /*15f4*/ 	.word	index@(_ZN2at6native27unrolled_elementwise_kernelIZZZNS0_49_GLOBAL__N__657f93f7_16_TensorCompare_cu_71e06f4e17clamp_kernel_implERNS_18TensorIteratorBaseEENKUlvE_clEvENKUlvE4_clEvEUldddE_St5arrayIPcLm4EELi4E23TrivialOffsetCalculatorILi3EjESB_ILi1EjENS0_6memory12LoadWithCastILi3EEENSE_13StoreWithCastILi1EEEEEviT_T0_T2_T3_T4_T5_)
        /*15f8*/ 	.word	0x00000030


	//----- nvinfo : EIATTR_FRAME_SIZE
	.align		4
.L_1016:
        /*15fc*/ 	.byte	0x04, 0x11
        /*15fe*/ 	.short	(.L_1018 - .L_1017)
	.align		4
.L_1017:
        /*1600*/ 	.word	index@(_ZN2at6native27unrolled_elementwise_kernelIZZZNS0_49_GLOBAL__N__657f93f7_16_TensorCompare_cu_71e06f4e17clamp_kernel_implERNS_18TensorIteratorBaseEENKUlvE_clEvENKUlvE4_clEvEUldddE_St5arrayIPcLm4EELi4E23TrivialOffsetCalculatorILi3EjESB_ILi1EjENS0_6memory12LoadWithCastILi3EEENSE_13StoreWithCastILi1EEEEEviT_T0_T2_T3_T4_T5_)
        /*1604*/ 	.word	0x00000000


	//----- nvinfo : EIATTR_REGCOUNT
	.align		4
.L_1018:
        /*1608*/ 	.byte	0x04, 0x2f
        /*160a*/ 	.short	(.L_1020 - .L_1019)
	.align		4
.L_1019:
        /*160c*/ 	.word	index@(_ZN2at6native18elementwise_kernelILi128ELi4EZNS0_15gpu_kernel_implIZZZNS0_49_GLOBAL__N__657f93f7_16_TensorCompare_cu_71e06f4e17clamp_kernel_implERNS_18TensorIteratorBaseEENKUlvE_clEvENKUlvE4_clEvEUldddE_EEvS5_RKT_EUliE_EEviT1_)
        /*1610*/ 	.word	0x0000001e


	//----- nvinfo : EIATTR_FRAME_SIZE
	.align		4
.L_1020:
        /*1614*/ 	.byte	0x04, 0x11
        /*1616*/ 	.short	(.L_1022 - .L_1021)
	.align		4
.L_1021:
        /*1618*/ 	.word	index@(_ZN2at6native18elementwise_kernelILi128ELi4EZNS0_15gpu_kernel_implIZZZNS0_49_GLOBAL__N__657f93f7_16_TensorCompare_cu_71e06f4e17clamp_kernel_implERNS_18TensorIteratorBaseEENKUlvE_clEvENKUlvE4_clEvEUldddE_EEvS5_RKT_EUliE_EEviT1_)
        /*161c*/ 	.word	0x00000000


	//----- nvinfo : EIATTR_REGCOUNT
	.align		4
.L_1022:
        /*1620*/ 	.byte	0x04, 0x2f
        /*1622*/ 	.short	(.L_1024 - .L_1023)
	.align		4
.L_1023:
        /*1624*/ 	.word	index@(_ZN2at6native29vectorized_elementwise_kernelILi8EZZZNS0_49_GLOBAL__N__657f93f7_16_TensorCompare_cu_71e06f4e17clamp_kernel_implERNS_18TensorIteratorBaseEENKUlvE_clEvENKUlvE5_clEvEUlfffE_St5arrayIPcLm4EEEEviT0_T1_)
        /*1628*/ 	.word	0x00000028


	//----- nvinfo : EIATTR_FRAME_SIZE
	.align		4
.L_1024:
        /*162c*/ 	.byte	0x04, 0x11
        /*162e*/ 	.short	(.L_1026 - .L_1025)
	.align		4
.L_1025:
        /*1630*/ 	.word	index@(_ZN2at6native29vectorized_elementwise_kernelILi8EZZZNS0_49_GLOBAL__N__657f93f7_16_TensorCompare_cu_71e06f4e17clamp_kernel_implERNS_18TensorIteratorBaseEENKUlvE_clEvENKUlvE5_clEvEUlfffE_St5arrayIPcLm4EEEEviT0_T1_)
        /*1634*/ 	.word	0x00000000


	//----- nvinfo : EIATTR_REGCOUNT
	.align		4
.L_1026:
        /*1638*/ 	.byte	0x04, 0x2f
        /*163a*/ 	.short	(.L_1028 - .L_1027)
	.align		4
.L_1027:
        /*163c*/ 	.word	index@(_ZN2at6native29vectorized_elementwise_kernelILi4EZZZNS0_49_GLOBAL__N__657f93f7_16_TensorCompare_cu_71e06f4e17clamp_kernel_implERNS_18TensorIteratorBaseEENKUlvE_clEvENKUlvE5_clEvEUlfffE_St5arrayIPcLm4EEEEviT0_T1_)
        /*1640*/ 	.word	0x00000028


	//----- nvinfo : EIATTR_FRAME_SIZE
	.align		4
.L_1028:
        /*1644*/ 	.byte	0x04, 0x11
        /*1646*/ 	.short	(.L_1030 - .L_1029)
	.align		4
.L_1029:
        /*1648*/ 	.word	index@(_ZN2at6native29vectorized_elementwise_kernelILi4EZZZNS0_49_GLOBAL__N__657f93f7_16_TensorCompare_cu_71e06f4e17clamp_kernel_implERNS_18TensorIteratorBaseEENKUlvE_clEvENKUlvE5_clEvEUlfffE_St5arrayIPcLm4EEEEviT0_T1_)
        /*164c*/ 	.word	0x00000000


	//----- nvinfo : EIATTR_REGCOUNT
	.align		4
.L_1030:
        /*1650*/ 	.byte	0x04, 0x2f
        /*1652*/ 	.short	(.L_1032 - .L_1031)
	.align		4
.L_1031:
        /*1654*/ 	.word	index@(_ZN2at6native29vectorized_elementwise_kernelILi2EZZZNS0_49_GLOBAL__N__657f93f7_16_TensorCompare_cu_71e06f4e17clamp_kernel_implERNS_18TensorIteratorBaseEENKUlvE_clEvENKUlvE5_clEvEUlfffE_St5arrayIPcLm4EEEEviT0_T1_)
        /*1658*/ 	.word	0x00000028


	//----- nvinfo : EIATTR_FRAME_SIZE
	.align		4
.L_1032:
        /*165c*/ 	.byte	0x04, 0x11
        /*165e*/ 	.short	(.L_1034 - .L_1033)
	.align		4
.L_1033:
        /*1660*/ 	.word	index@(_ZN2at6native29vectorized_elementwise_kernelILi2EZZZNS0_49_GLOBAL__N__657f93f7_16_TensorCompare_cu_71e06f4e17clamp_kernel_implERNS_18TensorIteratorBaseEENKUlvE_clEvENKUlvE5_clEvEUlfffE_St5arrayIPcLm4EEEEviT0_T1_)
        /*1664*/ 	.word	0x00000000


	//----- nvinfo : EIATTR_REGCOUNT
	.align		4
.L_1034:
        /*1668*/ 	.byte	0x04, 0x2f
        /*166a*/ 	.short	(.L_1036 - .L_1035)
	.align		4
.L_1035:
        /*166c*/ 	.word	index@(_ZN2at6native27unrolled_elementwise_kernelIZZZNS0_49_GLOBAL__N__657f93f7_16_TensorCompare_cu_71e06f4e17clamp_kernel_implERNS_18TensorIteratorBaseEENKUlvE_clEvENKUlvE5_clEvEUlfffE_St5arrayIPcLm4EELi4E23TrivialOffsetCalculatorILi3EjESB_ILi1EjENS0_6memory15LoadWithoutCastENSE_16StoreWithoutCastEEEviT_T0_T2_T3_T4_T5_)
        /*1670*/ 	.word	0x00000020


	//----- nvinfo : EIATTR_FRAME_SIZE
	.align		4
.L_1036:
        /*1674*/ 	.byte	0x04, 0x11
        /*1676*/ 	.short	(.L_1038 - .L_1037)
	.align		4
.L_1037:
        /*1678*/ 	.word	index@(_ZN2at6native27unrolled_elementwise_kernelIZZZNS0_49_GLOBAL__N__657f93f7_16_TensorCompare_cu_71e06f4e17clamp_kernel_implERNS_18TensorIteratorBaseEENKUlvE_clEvENKUlvE5_clEvEUlfffE_St5arrayIPcLm4EELi4E23TrivialOffsetCalculatorILi3EjESB_ILi1EjENS0_6memory15LoadWithoutCastENSE_16StoreWithoutCastEEEviT_T0_T2_T3_T4_T5_)
        /*167c*/ 	.word	0x00000000


	//----- nvinfo : EIATTR_REGCOUNT
	.align		4
.L_1038:
        /*1680*/ 	.byte	0x04, 0x2f
        /*1682*/ 	.short	(.L_1040 - .L_1039)
	.align		4
.L_1039:
        /*1684*/ 	.word	index@(_ZN2at6native18elementwise_kernelILi128ELi2EZNS0_22gpu_kernel_impl_nocastIZZZNS0_49_GLOBAL__N__657f93f7_16_TensorCompare_cu_71e06f4e17clamp_kernel_implERNS_18TensorIteratorBaseEENKUlvE_clEvENKUlvE5_clEvEUlfffE_EEvS5_RKT_EUliE_EEviT1_)
        /*1688*/ 	.word	0x00000014


	//----- nvinfo : EIATTR_FRAME_SIZE
	.align		4
.L_1040:
        /*168c*/ 	.byte	0x04, 0x11
        /*168e*/ 	.short	(.L_1042 - .L_1041)
	.align		4
.L_1041:
        /*1690*/ 	.word	index@(_ZN2at6native18elementwise_kernelILi128ELi2EZNS0_22gpu_kernel_impl_nocastIZZZNS0_49_GLOBAL__N__657f93f7_16_TensorCompare_cu_71e06f4e17clamp_kernel_implERNS_18TensorIteratorBaseEENKUlvE_clEvENKUlvE5_clEvEUlfffE_EEvS5_RKT_EUliE_EEviT1_)
        /*1694*/ 	.word	0x00000000


	//----- nvinfo : EIATTR_REGCOUNT
	.align		4
.L_1042:
        /*1698*/ 	.byte	0x04, 0x2f
        /*169a*/ 	.short	(.L_1044 - .L_1043)
	.align		4
.L_1043:
        /*169c*/ 	.word	index@(_ZN2at6native27unrolled_elementwise_kernelIZZZNS0_49_GLOBAL__N__657f93f7_16_TensorCompare_cu_71e06f4e17clamp_kernel_implERNS_18TensorIteratorBaseEENKUlvE_clEvENKUlvE5_clEvEUlfffE_St5arrayIPcLm4EELi4E23TrivialOffsetCalculatorILi3EjESB_ILi1EjENS0_6memory12LoadWithCastILi3EEENSE_13StoreWithCastILi1EEEEEviT_T0_T2_T3_T4_T5_)
        /*16a0*/ 	.word	0x00000020


	//----- nvinfo : EIATTR_FRAME_SIZE
	.align		4
.L_1044:
        /*16a4*/ 	.byte	0x04, 0x11
        /*16a6*/ 	.short	(.L_1046 - .L_1045)
	.align		4
.L_1045:
        /*16a8*/ 	.word	index@(_ZN2at6native27unrolled_elementwise_kernelIZZZNS0_49_GLOBAL__N__657f93f7_16_TensorCompare_cu_71e06f4e17clamp_kernel_implERNS_18TensorIteratorBaseEENKUlvE_clEvENKUlvE5_clEvEUlfffE_St5arrayIPcLm4EELi4E23TrivialOffsetCalculatorILi3EjESB_ILi1EjENS0_6memory12LoadWithCastILi3EEENSE_13StoreWithCastILi1EEEEEviT_T0_T2_T3_T4_T5_)
        /*16ac*/ 	.word	0x00000008


	//----- nvinfo : EIATTR_REGCOUNT
	.align		4
.L_1046:
        /*16b0*/ 	.byte	0x04, 0x2f
        /*16b2*/ 	.short	(.L_1048 - .L_1047)
	.align		4
.L_1047:
        /*16b4*/ 	.word	index@(_ZN2at6native18elementwise_kernelILi128ELi4EZNS0_15gpu_kernel_implIZZZNS0_49_GLOBAL__N__657f93f7_16_TensorCompare_cu_71e06f4e17clamp_kernel_implERNS_18TensorIteratorBaseEENKUlvE_clEvENKUlvE5_clEvEUlfffE_EEvS5_RKT_EUliE_EEviT1_)
        /*16b8*/ 	.word	0x0000001c


	//----- nvinfo : EIATTR_FRAME_SIZE
	.align		4
.L_1048:
        /*16bc*/ 	.byte	0x04, 0x11
        /*16be*/ 	.short	(.L_1050 - .L_1049)
	.align		4
.L_1049:
        /*16c0*/ 	.word	index@(_ZN2at6native18elementwise_kernelILi128ELi4EZNS0_15gpu_kernel_implIZZZNS0_49_GLOBAL__N__657f93f7_16_TensorCompare_cu_71e06f4e17clamp_kernel_implERNS_18TensorIteratorBaseEENKUlvE_clEvENKUlvE5_clEvEUlfffE_EEvS5_RKT_EUliE_EEviT1_)
        /*16c4*/ 	.word	0x00000000


	//----- nvinfo : EIATTR_REGCOUNT
	.align		4
.L_1050:
        /*16c8*/ 	.byte	0x04, 0x2f
        /*16ca*/ 	.short	(.L_1052 - .L_1051)
	.align		4
.L_1051:
        /*16cc*/ 	.word	index@(_ZN2at6native29vectorized_elementwise_kernelILi8EZZZNS0_49_GLOBAL__N__657f93f7_16_TensorCompare_cu_71e06f4e17clamp_kernel_implERNS_18TensorIteratorBaseEENKUlvE_clEvENKUlvE6_clEvEUlN3c104HalfES8_S8_E_St5arrayIPcLm4EEEEviT0_T1_)
        /*16d0*/ 	.word	0x00000026


	//----- nvinfo : EIATTR_FRAME_SIZE
	.align		4
.L_1052:
        /*16d4*/ 	.byte	0x04, 0x11
        /*16d6*/ 	.short	(.L_1054 - .L_1053)
	.align		4
.L_1053:
        /*16d8*/ 	.word	index@(_ZN2at6native29vectorized_elementwise_kernelILi8EZZZNS0_49_GLOBAL__N__657f93f7_16_TensorCompare_cu_71e06f4e17clamp_kernel_implERNS_18TensorIteratorBaseEENKUlvE_clEvENKUlvE6_clEvEUlN3c104HalfES8_S8_E_St5arrayIPcLm4EEEEviT0_T1_)
        /*16dc*/ 	.word	0x00000000


	//----- nvinfo : EIATTR_REGCOUNT
	.align		4
.L_1054:
        /*16e0*/ 	.byte	0x04, 0x2f
        /*16e2*/ 	.short	(.L_1056 - .L_1055)
	.align		4
.L_1055:
        /*16e4*/ 	.word	index@(_ZN2at6native29vectorized_elementwise_kernelILi4EZZZNS0_49_GLOBAL__N__657f93f7_16_TensorCompare_cu_71e06f4e17clamp_kernel_implERNS_18TensorIteratorBaseEENKUlvE_clEvENKUlvE6_clEvEUlN3c104HalfES8_S8_E_St5arrayIPcLm4EEEEviT0_T1_)
        /*16e8*/ 	.word	0x00000026


	//----- nvinfo : EIATTR_FRAME_SIZE
	.align		4
.L_1056:
        /*16ec*/ 	.byte	0x04, 0x11
        /*16ee*/ 	.short	(.L_1058 - .L_1057)
	.align		4
.L_1057:
        /*16f0*/ 	.word	index@(_ZN2at6native29vectorized_elementwise_kernelILi4EZZZNS0_49_GLOBAL__N__657f93f7_16_TensorCompare_cu_71e06f4e17clamp_kernel_implERNS_18TensorIteratorBaseEENKUlvE_clEvENKUlvE6_clEvEUlN3c104HalfES8_S8_E_St5arrayIPcLm4EEEEviT0_T1_)
        /*16f4*/ 	.word	0x00000000


	//----- nvinfo : EIATTR_REGCOUNT
	.align		4
.L_1058:
        /*16f8*/ 	.byte	0x04, 0x2f
        /*16fa*/ 	.short	(.L_1060 - .L_1059)
	.align		4
.L_1059:
        /*16fc*/ 	.word	index@(_ZN2at6native29vectorized_elementwise_kernelILi2EZZZNS0_49_GLOBAL__N__657f93f7_16_TensorCompare_cu_71e06f4e17clamp_kernel_implERNS_18TensorIteratorBaseEENKUlvE_clEvENKUlvE6_clEvEUlN3c104HalfES8_S8_E_St5arrayIPcLm4EEEEviT0_T1_)
        /*1700*/ 	.word	0x00000026


	//----- nvinfo : EIATTR_FRAME_SIZE
	.align		4
.L_1060:
        /*1704*/ 	.byte	0x04, 0x11
        /*1706*/ 	.short	(.L_1062 - .L_1061)
	.align		4
.L_1061:
        /*1708*/ 	.word	index@(_ZN2at6native29vectorized_elementwise_kernelILi2EZZZNS0_49_GLOBAL__N__657f93f7_16_TensorCompare_cu_71e06f4e17clamp_kernel_implERNS_18TensorIteratorBaseEENKUlvE_clEvENKUlvE6_clEvEUlN3c104HalfES8_S8_E_St5arrayIPcLm4EEEEviT0_T1_)
        /*170c*/ 	.word	0x00000000


	//----- nvinfo : EIATTR_REGCOUNT
	.align		4
.L_1062:
        /*1710*/ 	.byte	0x04, 0x2f
        /*1712*/ 	.short	(.L_1064 - .L_1063)
	.align		4
.L_1063:
        /*1714*/ 	.word	index@(_ZN2at6native27unrolled_elementwise_kernelIZZZNS0_49_GLOBAL__N__657f93f7_16_TensorCompare_cu_71e06f4e17clamp_kernel_implERNS_18TensorIteratorBaseEENKUlvE_clEvENKUlvE6_clEvEUlN3c104HalfES8_S8_E_St5arrayIPcLm4EELi4E23TrivialOffsetCalculatorILi3EjESD_ILi1EjENS0_6memory15LoadWithoutCastENSG_16StoreWithoutCastEEEviT_T0_T2_T3_T4_T5_)
        /*1718*/ 	.word	0x00000020


	//----- nvinfo : EIATTR_FRAME_SIZE
	.align		4
.L_1064:
        /*171c*/ 	.byte	0x04, 0x11
        /*171e*/ 	.short	(.L_1066 - .L_1065)
	.align		4
.L_1065:
        /*1720*/ 	.word	index@(_ZN2at6native27unrolled_elementwise_kernelIZZZNS0_49_GLOBAL__N__657f93f7_16_TensorCompare_cu_71e06f4e17clamp_kernel_implERNS_18TensorIteratorBaseEENKUlvE_clEvENKUlvE6_clEvEUlN3c104HalfES8_S8_E_St5arrayIPcLm4EELi4E23TrivialOffsetCalculatorILi3EjESD_ILi1EjENS0_6memory15LoadWithoutCastENSG_16StoreWithoutCastEEEviT_T0_T2_T3_T4_T5_)
        /*1724*/ 	.word	0x00000000


	//----- nvinfo : EIATTR_REGCOUNT
	.align		4
.L_1066:
        /*1728*/ 	.byte	0x04, 0x2f
        /*172a*/ 	.short	(.L_1068 - .L_1067)
	.align		4
.L_1067:
        /*172c*/ 	.word	index@(_ZN2at6native18elementwise_kernelILi128ELi4EZNS0_22gpu_kernel_impl_nocastIZZZNS0_49_GLOBAL__N__657f93f7_16_TensorCompare_cu_71e06f4e17clamp_kernel_implERNS_18TensorIteratorBaseEENKUlvE_clEvENKUlvE6_clEvEUlN3c104HalfES9_S9_E_EEvS5_RKT_EUliE_EEviT1_)
        /*1730*/ 	.word	0x00000016


	//----- nvinfo : EIATTR_FRAME_SIZE
	.align		4
.L_1068:
        /*1734*/ 	.byte	0x04, 0x11
        /*1736*/ 	.short	(.L_1070 - .L_1069)
	.align		4
.L_1069:
        /*1738*/ 	.word	index@(_ZN2at6native18elementwise_kernelILi128ELi4EZNS0_22gpu_kernel_impl_nocastIZZZNS0_49_GLOBAL__N__657f93f7_16_TensorCompare_cu_71e06f4e17clamp_kernel_implERNS_18TensorIteratorBaseEENKUlvE_clEvENKUlvE6_clEvEUlN3c104HalfES9_S9_E_EEvS5_RKT_EUliE_EEviT1_)
        /*173c*/ 	.word	0x00000000


	//----- nvinfo : EIATTR_REGCOUNT
	.align		4
.L_1070:
        /*1740*/ 	.byte	0x04, 0x2f
        /*1742*/ 	.short	(.L_1072 - .L_1071)
	.align		4
.L_1071:
        /*1744*/ 	.word	index@(_ZN2at6native27unrolled_elementwise_kernelIZZZNS0_49_GLOBAL__N__657f93f7_16_TensorCompare_cu_71e06f4e17clamp_kernel_implERNS_18TensorIteratorBaseEENKUlvE_clEvENKUlvE6_clEvEUlN3c104HalfES8_S8_E_St5arrayIPcLm4EELi4E23TrivialOffsetCalculatorILi3EjESD_ILi1EjENS0_6memory12LoadWithCastILi3EEENSG_13StoreWithCastILi1EEEEEviT_T0_T2_T3_T4_T5_)
        /*1748*/ 	.word	0x00000020


	//----- nvinfo : EIATTR_FRAME_SIZE
	.align		4
.L_1072:
        /*174c*/ 	.byte	0x04, 0x11
        /*174e*/ 	.short	(.L_1074 - .L_1073)
	.align		4
.L_1073:
        /*1750*/ 	.word	index@(_ZN2at6native27unrolled_elementwise_kernelIZZZNS0_49_GLOBAL__N__657f93f7_16_TensorCompare_cu_71e06f4e17clamp_kernel_implERNS_18TensorIteratorBaseEENKUlvE_clEvENKUlvE6_clEvEUlN3c104HalfES8_S8_E_St5arrayIPcLm4EELi4E23TrivialOffsetCalculatorILi3EjESD_ILi1EjENS0_6memory12LoadWithCastILi3EEENSG_13StoreWithCastILi1EEEEEviT_T0_T2_T3_T4_T5_)
        /*1754*/ 	.word	0x00000000


	//----- nvinfo : EIATTR_REGCOUNT
	.align		4
.L_1074:
        /*1758*/ 	.byte	0x04, 0x2f
        /*175a*/ 	.short	(.L_1076 - .L_1075)
	.align		4
.L_1075:
        /*175c*/ 	.word	index@(_ZN2at6native18elementwise_kernelILi128ELi4EZNS0_15gpu_kernel_implIZZZNS0_49_GLOBAL__N__657f93f7_16_TensorCompare_cu_71e06f4e17clamp_kernel_implERNS_18TensorIteratorBaseEENKUlvE_clEvENKUlvE6_clEvEUlN3c104HalfES9_S9_E_EEvS5_RKT_EUliE_EEviT1_)
        /*1760*/ 	.word	0x0000001b


	//----- nvinfo : EIATTR_FRAME_SIZE
	.align		4
.L_1076:
        /*1764*/ 	.byte	0x04, 0x11
        /*1766*/ 	.short	(.L_1078 - .L_1077)
	.align		4
.L_1077:
        /*1768*/ 	.word	index@(_ZN2at6native18elementwise_kernelILi128ELi4EZNS0_15gpu_kernel_implIZZZNS0_49_GLOBAL__N__657f93f7_16_TensorCompare_cu_71e06f4e17clamp_kernel_implERNS_18TensorIteratorBaseEENKUlvE_clEvENKUlvE6_clEvEUlN3c104HalfES9_S9_E_EEvS5_RKT_EUliE_EEviT1_)
        /*176c*/ 	.word	0x00000000


	//----- nvinfo : EIATTR_REGCOUNT
	.align		4
.L_1078:
        /*1770*/ 	.byte	0x04, 0x2f
        /*1772*/ 	.short	(.L_1080 - .L_1079)
	.align		4
.L_1079:
        /*1774*/ 	.word	index@(_ZN2at6native29vectorized_elementwise_kernelILi8EZZZNS0_49_GLOBAL__N__657f93f7_16_TensorCompare_cu_71e06f4e17clamp_kernel_implERNS_18TensorIteratorBaseEENKUlvE_clEvENKUlvE7_clEvEUlN3c108BFloat16ES8_S8_E_St5arrayIPcLm4EEEEviT0_T1_)
        /*1778*/ 	.word	0x00000026


	//----- nvinfo : EIATTR_FRAME_SIZE
	.align		4
.L_1080:
        /*177c*/ 	.byte	0x04, 0x11
        /*177e*/ 	.short	(.L_1082 - .L_1081)
	.align		4
.L_1081:
        /*1780*/ 	.word	index@(_ZN2at6native29vectorized_elementwise_kernelILi8EZZZNS0_49_GLOBAL__N__657f93f7_16_TensorCompare_cu_71e06f4e17clamp_kernel_implERNS_18TensorIteratorBaseEENKUlvE_clEvENKUlvE7_clEvEUlN3c108BFloat16ES8_S8_E_St5arrayIPcLm4EEEEviT0_T1_)
        /*1784*/ 	.word	0x00000000


	//----- nvinfo : EIATTR_REGCOUNT
	.align		4
.L_1082:
        /*1788*/ 	.byte	0x04, 0x2f
        /*178a*/ 	.short	(.L_1084 - .L_1083)
	.align		4
.L_1083:
        /*178c*/ 	.word	index@(_ZN2at6native29vectorized_elementwise_kernelILi4EZZZNS0_49_GLOBAL__N__657f93f7_16_TensorCompare_cu_71e06f4e17clamp_kernel_implERNS_18TensorIteratorBaseEENKUlvE_clEvENKUlvE7_clEvEUlN3c108BFloat16ES8_S8_E_St5arrayIPcLm4EEEEviT0_T1_)
        /*1790*/ 	.word	0x00000026


	//----- nvinfo : EIATTR_FRAME_SIZE
	.align		4
.L_1084:
        /*1794*/ 	.byte	0x04, 0x11
        /*1796*/ 	.short	(.L_1086 - .L_1085)
	.align		4
.L_1085:
        /*1798*/ 	.word	index@(_ZN2at6native29vectorized_elementwise_kernelILi4EZZZNS0_49_GLOBAL__N__657f93f7_16_TensorCompare_cu_71e06f4e17clamp_kernel_implERNS_18TensorIteratorBaseEENKUlvE_clEvENKUlvE7_clEvEUlN3c108BFloat16ES8_S8_E_St5arrayIPcLm4EEEEviT0_T1_)
        /*179c*/ 	.word	0x00000000


	//----- nvinfo : EIATTR_REGCOUNT
	.align		4
.L_1086:
        /*17a0*/ 	.byte	0x04, 0x2f
        /*17a2*/ 	.short	(.L_1088 - .L_1087)
	.align		4
.L_1087:
        /*17a4*/ 	.word	index@(_ZN2at6native29vectorized_elementwise_kernelILi2EZZZNS0_49_GLOBAL__N__657f93f7_16_TensorCompare_cu_71e06f4e17clamp_kernel_implERNS_18TensorIteratorBaseEENKUlvE_clEvENKUlvE7_clEvEUlN3c108BFloat16ES8_S8_E_St5arrayIPcLm4EEEEviT0_T1_)
        /*17a8*/ 	.word	0x00000026


	//----- nvinfo : EIATTR_FRAME_SIZE
	.align		4
.L_1088:
        /*17ac*/ 	.byte	0x04, 0x11
        /*17ae*/ 	.short	(.L_1090 - .L_1089)
	.align		4
.L_1089:
        /*17b0*/ 	.word	index@(_ZN2at6native29vectorized_elementwise_kernelILi2EZZZNS0_49_GLOBAL__N__657f93f7_16_TensorCompare_cu_71e06f4e17clamp_kernel_implERNS_18TensorIteratorBaseEENKUlvE_clEvENKUlvE7_clEvEUlN3c108BFloat16ES8_S8_E_St5arrayIPcLm4EEEEviT0_T1_)
        /*17b4*/ 	.word	0x00000000


	//----- nvinfo : EIATTR_REGCOUNT
	.align		4
.L_1090:
        /*17b8*/ 	.byte	0x04, 0x2f
        /*17ba*/ 	.short	(.L_1092 - .L_1091)
	.align		4
.L_1091:
        /*17bc*/ 	.word	index@(_ZN2at6native27unrolled_elementwise_kernelIZZZNS0_49_GLOBAL__N__657f93f7_16_TensorCompare_cu_71e06f4e17clamp_kernel_implERNS_18TensorIteratorBaseEENKUlvE_clEvENKUlvE7_clEvEUlN3c108BFloat16ES8_S8_E_St5arrayIPcLm4EELi4E23TrivialOffsetCalculatorILi3EjESD_ILi1EjENS0_6memory15LoadWithoutCastENSG_16StoreWithoutCastEEEviT_T0_T2_T3_T4_T5_)
        /*17c0*/ 	.word	0x00000020


	//----- nvinfo : EIATTR_FRAME_SIZE
	.align		4
.L_1092:
        /*17c4*/ 	.byte	0x04, 0x11
        /*17c6*/ 	.short	(.L_1094 - .L_1093)
	.align		4
.L_1093:
        /*17c8*/ 	.word	index@(_ZN2at6native27unrolled_elementwise_kernelIZZZNS0_49_GLOBAL__N__657f93f7_16_TensorCompare_cu_71e06f4e17clamp_kernel_implERNS_18TensorIteratorBaseEENKUlvE_clEvENKUlvE7_clEvEUlN3c108BFloat16ES8_S8_E_St5arrayIPcLm4EELi4E23TrivialOffsetCalculatorILi3EjESD_ILi1EjENS0_6memory15LoadWithoutCastENSG_16StoreWithoutCastEEEviT_T0_T2_T3_T4_T5_)
        /*17cc*/ 	.word	0x00000000


	//----- nvinfo : EIATTR_REGCOUNT
	.align		4
.L_1094:
        /*17d0*/ 	.byte	0x04, 0x2f
        /*17d2*/ 	.short	(.L_1096 - .L_1095)
	.align		4
.L_1095:
        /*17d4*/ 	.word	index@(_ZN2at6native18elementwise_kernelILi128ELi4EZNS0_22gpu_kernel_impl_nocastIZZZNS0_49_GLOBAL__N__657f93f7_16_TensorCompare_cu_71e06f4e17clamp_kernel_implERNS_18TensorIteratorBaseEENKUlvE_clEvENKUlvE7_clEvEUlN3c108BFloat16ES9_S9_E_EEvS5_RKT_EUliE_EEviT1_)
        /*17d8*/ 	.word	0x00000016


	//----- nvinfo : EIATTR_FRAME_SIZE
	.align		4
.L_1096:
        /*17dc*/ 	.byte	0x04, 0x11
        /*17de*/ 	.short	(.L_1098 - .L_1097)
	.align		4
.L_1097:
        /*17e0*/ 	.word	index@(_ZN2at6native18elementwise_kernelILi128ELi4EZNS0_22gpu_kernel_impl_nocastIZZZNS0_49_GLOBAL__N__657f93f7_16_TensorCompare_cu_71e06f4e17clamp_kernel_implERNS_18TensorIteratorBaseEENKUlvE_clEvENKUlvE7_clEvEUlN3c108BFloat16ES9_S9_E_EEvS5_RKT_EUliE_EEviT1_)
        /*17e4*/ 	.word	0x00000000


	//----- nvinfo : EIATTR_REGCOUNT
	.align		4
.L_1098:
        /*17e8*/ 	.byte	0x04, 0x2f
        /*17ea*/ 	.short	(.L_1100 - .L_1099)
	.align		4
.L_1099:
        /*17ec*/ 	.word	index@(_ZN2at6native27unrolled_elementwise_kernelIZZZNS0_49_GLOBAL__N__657f93f7_16_TensorCompare_cu_71e06f4e17clamp_kernel_implERNS_18TensorIteratorBaseEENKUlvE_clEvENKUlvE7_clEvEUlN3c108BFloat16ES8_S8_E_St5arrayIPcLm4EELi4E23TrivialOffsetCalculatorILi3EjESD_ILi1EjENS0_6memory12LoadWithCastILi3EEENSG_13StoreWithCastILi1EEEEEviT_T0_T2_T3_T4_T5_)
        /*17f0*/ 	.word	0x00000020


	//----- nvinfo : EIATTR_FRAME_SIZE
	.align		4
.L_1100:
        /*17f4*/ 	.byte	0x04, 0x11
        /*17f6*/ 	.short	(.L_1102 - .L_1101)
	.align		4
.L_1101:
        /*17f8*/ 	.word	index@(_ZN2at6native27unrolled_elementwise_kernelIZZZNS0_49_GLOBAL__N__657f93f7_16_TensorCompare_cu_71e06f4e17clamp_kernel_implERNS_18TensorIteratorBaseEENKUlvE_clEvENKUlvE7_clEvEUlN3c108BFloat16ES8_S8_E_St5arrayIPcLm4EELi4E23TrivialOffsetCalculatorILi3EjESD_ILi1EjENS0_6memory12LoadWithCastILi3EEENSG_13StoreWithCastILi1EEEEEviT_T0_T2_T3_T4_T5_)
        /*17fc*/ 	.word	0x00000000


	//----- nvinfo : EIATTR_REGCOUNT
	.align		4
.L_1102:
        /*1800*/ 	.byte	0x04, 0x2f
        /*1802*/ 	.short	(.L_1104 - .L_1103)
	.align		4
.L_1103:
        /*1804*/ 	.word	index@(_ZN2at6native18elementwise_kernelILi128ELi4EZNS0_15gpu_kernel_implIZZZNS0_49_GLOBAL__N__657f93f7_16_TensorCompare_cu_71e06f4e17clamp_kernel_implERNS_18TensorIteratorBaseEENKUlvE_clEvENKUlvE7_clEvEUlN3c108BFloat16ES9_S9_E_EEvS5_RKT_EUliE_EEviT1_)
        /*1808*/ 	.word	0x0000001b


	//----- nvinfo : EIATTR_FRAME_SIZE
	.align		4
.L_1104:
        /*180c*/ 	.byte	0x04, 0x11
        /*180e*/ 	.short	(.L_1106 - .L_1105)
	.align		4
.L_1105:
        /*1810*/ 	.word	index@(_ZN2at6native18elementwise_kernelILi128ELi4EZNS0_15gpu_kernel_implIZZZNS0_49_GLOBAL__N__657f93f7_16_TensorCompare_cu_71e06f4e17clamp_kernel_implERNS_18TensorIteratorBaseEENKUlvE_clEvENKUlvE7_clEvEUlN3c108BFloat16ES9_S9_E_EEvS5_RKT_EUliE_EEviT1_)
        /*1814*/ 	.word	0x00000000


	//----- nvinfo : EIATTR_REGCOUNT
	.align		4
.L_1106:
        /*1818*/ 	.byte	0x04, 0x2f
        /*181a*/ 	.short	(.L_1108 - .L_1107)
	.align		4
.L_1107:
        /*181c*/ 	.word	index@(_ZN2at6native29vectorized_elementwise_kernelILi8EZZZNS0_49_GLOBAL__N__657f93f7_16_TensorCompare_cu_71e06f4e19launch_clamp_scalarERNS_18TensorIteratorBaseEN3c106ScalarES6_NS0_6detail11ClampLimitsEENKUlvE_clEvENKUlvE_clEvEUlhE_St5arrayIPcLm2EEEEviT0_T1_)
        /*1820*/ 	.word	0x0000001e


	//----- nvinfo : EIATTR_FRAME_SIZE
	.align		4
.L_1108:
        /*1824*/ 	.byte	0x04, 0x11
        /*1826*/ 	.short	(.L_1110 - .L_1109)
	.align		4
.L_1109:
        /*1828*/ 	.word	index@(_ZN2at6native29vectorized_elementwise_kernelILi8EZZZNS0_49_GLOBAL__N__657f93f7_16_TensorCompare_cu_71e06f4e19launch_clamp_scalarERNS_18TensorIteratorBaseEN3c106ScalarES6_NS0_6detail11ClampLimitsEENKUlvE_clEvENKUlvE_clEvEUlhE_St5arrayIPcLm2EEEEviT0_T1_)
        /*182c*/ 	.word	0x00000000


	//----- nvinfo : EIATTR_REGCOUNT
	.align		4
.L_1110:
        /*1830*/ 	.byte	0x04, 0x2f
        /*1832*/ 	.short	(.L_1112 - .L_1111)
	.align		4
.L_1111:
        /*1834*/ 	.word	index@(_ZN2at6native29vectorized_elementwise_kernelILi4EZZZNS0_49_GLOBAL__N__657f93f7_16_TensorCompare_cu_71e06f4e19launch_clamp_scalarERNS_18TensorIteratorBaseEN3c106ScalarES6_NS0_6detail11ClampLimitsEENKUlvE_clEvENKUlvE_clEvEUlhE_St5arrayIPcLm2EEEEviT0_T1_)
        /*1838*/ 	.word	0x0000001e


	//----- nvinfo : EIATTR_FRAME_SIZE
	.align		4
.L_1112:
        /*183c*/ 	.byte	0x04, 0x11
        /*183e*/ 	.short	(.L_1114 - .L_1113)
	.align		4
.L_1113:
        /*1840*/ 	.word	index@(_ZN2at6native29vectorized_elementwise_kernelILi4EZZZNS0_49_GLOBAL__N__657f93f7_16_TensorCompare_cu_71e06f4e19launch_clamp_scalarERNS_18TensorIteratorBaseEN3c106ScalarES6_NS0_6detail11ClampLimitsEENKUlvE_clEvENKUlvE_clEvEUlhE_St5arrayIPcLm2EEEEviT0_T1_)
        /*1844*/ 	.word	0x00000000


	//----- nvinfo : EIATTR_REGCOUNT
	.align		4
.L_1114:
        /*1848*/ 	.byte	0x04, 0x2f
        /*184a*/ 	.short	(.L_1116 - .L_1115)
	.align		4
.L_1115:
        /*184c*/ 	.word	index@(_ZN2at6native29vectorized_elementwise_kernelILi2EZZZNS0_49_GLOBAL__N__657f93f7_16_TensorCompare_cu_71e06f4e19launch_clamp_scalarERNS_18TensorIteratorBaseEN3c106ScalarES6_NS0_6detail11ClampLimitsEENKUlvE_clEvENKUlvE_clEvEUlhE_St5arrayIPcLm2EEEEviT0_T1_)
        /*1850*/ 	.word	0x0000001e


	//----- nvinfo : EIATTR_FRAME_SIZE
	.align		4
.L_1116:
        /*1854*/ 	.byte	0x04, 0x11
        /*1856*/ 	.short	(.L_1118 - .L_1117)
	.align		4
.L_1117:
        /*1858*/ 	.word	index@(_ZN2at6native29vectorized_elementwise_kernelILi2EZZZNS0_49_GLOBAL__N__657f93f7_16_TensorCompare_cu_71e06f4e19launch_clamp_scalarERNS_18TensorIteratorBaseEN3c106ScalarES6_NS0_6detail11ClampLimitsEENKUlvE_clEvENKUlvE_clEvEUlhE_St5arrayIPcLm2EEEEviT0_T1_)
        /*185c*/ 	.word	0x00000000


	//----- nvinfo : EIATTR_REGCOUNT
	.align		4
.L_1118:
        /*1860*/ 	.byte	0x04, 0x2f
        /*1862*/ 	.short	(.L_1120 - .L_1119)
	.align		4
.L_1119:
        /*1864*/ 	.word	index@(_ZN2at6native27unrolled_elementwise_kernelIZZZNS0_49_GLOBAL__N__657f93f7_16_TensorCompare_cu_71e06f4e19launch_clamp_scalarERNS_18TensorIteratorBaseEN3c106ScalarES6_NS0_6detail11ClampLimitsEENKUlvE_clEvENKUlvE_clEvEUlhE_St5arrayIPcLm2EELi4E23TrivialOffsetCalculatorILi1EjESG_NS0_6memory15LoadWithoutCastENSH_16StoreWithoutCastEEEviT_T0_T2_T3_T4_T5_)
        /*1868*/ 	.word	0x00000016


	//----- nvinfo : EIATTR_FRAME_SIZE
	.align		4
.L_1120:
        /*186c*/ 	.byte	0x04, 0x11
        /*186e*/ 	.short	(.L_1122 - .L_1121)
	.align		4
.L_1121:
        /*1870*/ 	.word	index@(_ZN2at6native27unrolled_elementwise_kernelIZZZNS0_49_GLOBAL__N__657f93f7_16_TensorCompare_cu_71e06f4e19launch_clamp_scalarERNS_18TensorIteratorBaseEN3c106ScalarES6_NS0_6detail11ClampLimitsEENKUlvE_clEvENKUlvE_clEvEUlhE_St5arrayIPcLm2EELi4E23TrivialOffsetCalculatorILi1EjESG_NS0_6memory15LoadWithoutCastENSH_16StoreWithoutCastEEEviT_T0_T2_T3_T4_T5_)
        /*1874*/ 	.word	0x00000000


	//----- nvinfo : EIATTR_REGCOUNT
	.align		4
.L_1122:
        /*1878*/ 	.byte	0x04, 0x2f
        /*187a*/ 	.short	(.L_1124 - .L_1123)
	.align		4
.L_1123:
        /*187c*/ 	.word	index@(_ZN2at6native18elementwise_kernelILi128ELi4EZNS0_22gpu_kernel_impl_nocastIZZZNS0_49_GLOBAL__N__657f93f7_16_TensorCompare_cu_71e06f4e19launch_clamp_scalarERNS_18TensorIteratorBaseEN3c106ScalarES7_NS0_6detail11ClampLimitsEENKUlvE_clEvENKUlvE_clEvEUlhE_EEvS5_RKT_EUliE_EEviT1_)
        /*1880*/ 	.word	0x00000012


	//----- nvinfo : EIATTR_FRAME_SIZE
	.align		4
.L_1124:
        /*1884*/ 	.byte	0x04, 0x11
        /*1886*/ 	.short	(.L_1126 - .L_1125)
	.align		4
.L_1125:
        /*1888*/ 	.word	index@(_ZN2at6native18elementwise_kernelILi128ELi4EZNS0_22gpu_kernel_impl_nocastIZZZNS0_49_GLOBAL__N__657f93f7_16_TensorCompare_cu_71e06f4e19launch_clamp_scalarERNS_18TensorIteratorBaseEN3c106ScalarES7_NS0_6detail11ClampLimitsEENKUlvE_clEvENKUlvE_clEvEUlhE_EEvS5_RKT_EUliE_EEviT1_)
        /*188c*/ 	.word	0x00000000


	//----- nvinfo : EIATTR_REGCOUNT
	.align		4
.L_1126:
        /*1890*/ 	.byte	0x04, 0x2f
        /*1892*/ 	.short	(.L_1128 - .L_1127)
	.align		4
.L_1127:
        /*1894*/ 	.word	index@(_ZN2at6native27unrolled_elementwise_kernelIZZZNS0_49_GLOBAL__N__657f93f7_16_TensorCompare_cu_71e06f4e19launch_clamp_scalarERNS_18TensorIteratorBaseEN3c106ScalarES6_NS0_6detail11ClampLimitsEENKUlvE_clEvENKUlvE_clEvEUlhE_St5arrayIPcLm2EELi4E23TrivialOffsetCalculatorILi1EjESG_NS0_6memory12LoadWithCastILi1EEENSH_13StoreWithCastILi1EEEEEviT_T0_T2_T3_T4_T5_)
        /*1898*/ 	.word	0x0000001d


	//----- nvinfo : EIATTR_FRAME_SIZE
	.align		4
.L_1128:
        /*189c*/ 	.byte	0x04, 0x11
        /*189e*/ 	.short	(.L_1130 - .L_1129)
	.align		4
.L_1129:
        /*18a0*/ 	.word	index@(_ZN2at6native27unrolled_elementwise_kernelIZZZNS0_49_GLOBAL__N__657f93f7_16_TensorCompare_cu_71e06f4e19launch_clamp_scalarERNS_18TensorIteratorBaseEN3c106ScalarES6_NS0_6detail11ClampLimitsEENKUlvE_clEvENKUlvE_clEvEUlhE_St5arrayIPcLm2EELi4E23TrivialOffsetCalculatorILi1EjESG_NS0_6memory12LoadWithCastILi1EEENSH_13StoreWithCastILi1EEEEEviT_T0_T2_T3_T4_T5_)
        /*18a4*/ 	.word	0x00000000


	//----- nvinfo : EIATTR_REGCOUNT
	.align		4
.L_1130:
        /*18a8*/ 	.byte	0x04, 0x2f
        /*18aa*/ 	.short	(.L_1132 - .L_1131)
	.align		4
.L_1131:
        /*18ac*/ 	.word	index@(_ZN2at6native18elementwise_kernelILi128ELi4EZNS0_15gpu_kernel_implIZZZNS0_49_GLOBAL__N__657f93f7_16_TensorCompare_cu_71e06f4e19launch_clamp_scalarERNS_18TensorIteratorBaseEN3c106ScalarES7_NS0_6detail11ClampLimitsEENKUlvE_clEvENKUlvE_clEvEUlhE_EEvS5_RKT_EUliE_EEviT1_)
        /*18b0*/ 	.word	0x0000001a


	//----- nvinfo : EIATTR_FRAME_SIZE
	.align		4
.L_1132:
        /*18b4*/ 	.byte	0x04, 0x11
        /*18b6*/ 	.short	(.L_1134 - .L_1133)
	.align		4
.L_1133:
        /*18b8*/ 	.word	index@(_ZN2at6native18elementwise_kernelILi128ELi4EZNS0_15gpu_kernel_implIZZZNS0_49_GLOBAL__N__657f93f7_16_TensorCompare_cu_71e06f4e19launch_clamp_scalarERNS_18TensorIteratorBaseEN3c106ScalarES7_NS0_6detail11ClampLimitsEENKUlvE_clEvENKUlvE_clEvEUlhE_EEvS5_RKT_EUliE_EEviT1_)
        /*18bc*/ 	.word	0x00000000


	//----- nvinfo : EIATTR_REGCOUNT
	.align		4
.L_1134:
        /*18c0*/ 	.byte	0x04, 0x2f
        /*18c2*/ 	.short	(.L_1136 - .L_1135)
	.align		4
.L_1135:
        /*18c4*/ 	.word	index@(_ZN2at6native29vectorized_elementwise_kernelILi8EZZZNS0_49_GLOBAL__N__657f93f7_16_TensorCompare_cu_71e06f4e19launch_clamp_scalarERNS_18TensorIteratorBaseEN3c106ScalarES6_NS0_6detail11ClampLimitsEENKUlvE_clEvENKUlvE0_clEvEUlaE_St5arrayIPcLm2EEEEviT0_T1_)
        /*18c8*/ 	.word	0x0000001e


	//----- nvinfo : EIATTR_FRAME_SIZE
	.align		4
.L_1136:
        /*18cc*/ 	.byte	0x04, 0x11
        /*18ce*/ 	.short	(.L_1138 - .L_1137)
	.align		4
.L_1137:
        /*18d0*/ 	.word	index@(_ZN2at6native29vectorized_elementwise_kernelILi8EZZZNS0_49_GLOBAL__N__657f93f7_16_TensorCompare_cu_71e06f4e19launch_clamp_scalarERNS_18TensorIteratorBaseEN3c106ScalarES6_NS0_6detail11ClampLimitsEENKUlvE_clEvENKUlvE0_clEvEUlaE_St5arrayIPcLm2EEEEviT0_T1_)
        /*18d4*/ 	.word	0x00000000


	//----- nvinfo : EIATTR_REGCOUNT
	.align		4
.L_1138:
        /*18d8*/ 	.byte	0x04, 0x2f
        /*18da*/ 	.short	(.L_1140 - .L_1139)
	.align		4
.L_1139:
        /*18dc*/ 	.word	index@(_ZN2at6native29vectorized_elementwise_kernelILi4EZZZNS0_49_GLOBAL__N__657f93f7_16_TensorCompare_cu_71e06f4e19launch_clamp_scalarERNS_18TensorIteratorBaseEN3c106ScalarES6_NS0_6detail11ClampLimitsEENKUlvE_clEvENKUlvE0_clEvEUlaE_St5arrayIPcLm2EEEEviT0_T1_)
        /*18e0*/ 	.word	0x0000001e


	//----- nvinfo : EIATTR_FRAME_SIZE
	.align		4
.L_1140:
        /*18e4*/ 	.byte	0x04, 0x11
        /*18e6*/ 	.short	(.L_1142 - .L_1141)
	.align		4
.L_1141:
        /*18e8*/ 	.word	index@(_ZN2at6native29vectorized_elementwise_kernelILi4EZZZNS0_49_GLOBAL__N__657f93f7_16_TensorCompare_cu_71e06f4e19launch_clamp_scalarERNS_18TensorIteratorBaseEN3c106ScalarES6_NS0_6detail11ClampLimitsEENKUlvE_clEvENKUlvE0_clEvEUlaE_St5arrayIPcLm2EEEEviT0_T1_)
        /*18ec*/ 	.word	0x00000000


	//----- nvinfo : EIATTR_REGCOUNT
	.align		4
.L_1142:
        /*18f0*/ 	.byte	0x04, 0x2f
        /*18f2*/ 	.short	(.L_1144 - .L_1143)
	.align		4
.L_1143:
        /*18f4*/ 	.word	index@(_ZN2at6native29vectorized_elementwise_kernelILi2EZZZNS0_49_GLOBAL__N__657f93f7_16_TensorCompare_cu_71e06f4e19launch_clamp_scalarERNS_18TensorIteratorBaseEN3c106ScalarES6_NS0_6detail11ClampLimitsEENKUlvE_clEvENKUlvE0_clEvEUlaE_St5arrayIPcLm2EEEEviT0_T1_)
        /*18f8*/ 	.word	0x0000001e


	//----- nvinfo : EIATTR_FRAME_SIZE
	.align		4
.L_1144:
        /*18fc*/ 	.byte	0x04, 0x11
        /*18fe*/ 	.short	(.L_1146 - .L_1145)
	.align		4
.L_1145:
        /*1900*/ 	.word	index@(_ZN2at6native29vectorized_elementwise_kernelILi2EZZZNS0_49_GLOBAL__N__657f93f7_16_TensorCompare_cu_71e06f4e19launch_clamp_scalarERNS_18TensorIteratorBaseEN3c106ScalarES6_NS0_6detail11ClampLimitsEENKUlvE_clEvENKUlvE0_clEvEUlaE_St5arrayIPcLm2EEEEviT0_T1_)
        /*1904*/ 	.word	0x00000000


	//----- nvinfo : EIATTR_REGCOUNT
	.align		4
.L_1146:
        /*1908*/ 	.byte	0x04, 0x2f
        /*190a*/ 	.short	(.L_1148 - .L_1147)
	.align		4
.L_1147:
        /*190c*/ 	.word	index@(_ZN2at6native27unrolled_elementwise_kernelIZZZNS0_49_GLOBAL__N__657f93f7_16_TensorCompare_cu_71e06f4e19launch_clamp_scalarERNS_18TensorIteratorBaseEN3c106ScalarES6_NS0_6detail11ClampLimitsEENKUlvE_clEvENKUlvE0_clEvEUlaE_St5arrayIPcLm2EELi4E23TrivialOffsetCalculatorILi1EjESG_NS0_6memory15LoadWithoutCastENSH_16StoreWithoutCastEEEviT_T0_T2_T3_T4_T5_)
        /*1910*/ 	.word	0x00000016


	//----- nvinfo : EIATTR_FRAME_SIZE
	.align		4
.L_1148:
        /*1914*/ 	.byte	0x04, 0x11
        /*1916*/ 	.short	(.L_1150 - .L_1149)
	.align		4
.L_1149:
        /*1918*/ 	.word	index@(_ZN2at6native27unrolled_elementwise_kernelIZZZNS0_49_GLOBAL__N__657f93f7_16_TensorCompare_cu_71e06f4e19launch_clamp_scalarERNS_18TensorIteratorBaseEN3c106ScalarES6_NS0_6detail11ClampLimitsEENKUlvE_clEvENKUlvE0_clEvEUlaE_St5arrayIPcLm2EELi4E23TrivialOffsetCalculatorILi1EjESG_NS0_6memory15LoadWithoutCastENSH_16StoreWithoutCastEEEviT_T0_T2_T3_T4_T5_)
        /*191c*/ 	.word	0x00000000


	//----- nvinfo : EIATTR_REGCOUNT
	.align		4
.L_1150:
        /*1920*/ 	.byte	0x04, 0x2f
        /*1922*/ 	.short	(.L_1152 - .L_1151)
	.align		4
.L_1151:
        /*1924*/ 	.word	index@(_ZN2at6native18elementwise_kernelILi128ELi4EZNS0_22gpu_kernel_impl_nocastIZZZNS0_49_GLOBAL__N__657f93f7_16_TensorCompare_cu_71e06f4e19launch_clamp_scalarERNS_18TensorIteratorBaseEN3c106ScalarES7_NS0_6detail11ClampLimitsEENKUlvE_clEvENKUlvE0_clEvEUlaE_EEvS5_RKT_EUliE_EEviT1_)
        /*1928*/ 	.word	0x00000012


	//----- nvinfo : EIATTR_FRAME_SIZE
	.align		4
.L_1152:
        /*192c*/ 	.byte	0x04, 0x11
        /*192e*/ 	.short	(.L_1154 - .L_1153)
	.align		4
.L_1153:
        /*1930*/ 	.word	index@(_ZN2at6native18elementwise_kernelILi128ELi4EZNS0_22gpu_kernel_impl_nocastIZZZNS0_49_GLOBAL__N__657f93f7_16_TensorCompare_cu_71e06f4e19launch_clamp_scalarERNS_18TensorIteratorBaseEN3c106ScalarES7_NS0_6detail11ClampLimitsEENKUlvE_clEvENKUlvE0_clEvEUlaE_EEvS5_RKT_EUliE_EEviT1_)
        /*1934*/ 	.word	0x00000000


	//----- nvinfo : EIATTR_REGCOUNT
	.align		4
.L_1154:
        /*1938*/ 	.byte	0x04, 0x2f
        /*193a*/ 	.short	(.L_1156 - .L_1155)
	.align		4
.L_1155:
        /*193c*/ 	.word	index@(_ZN2at6native27unrolled_elementwise_kernelIZZZNS0_49_GLOBAL__N__657f93f7_16_TensorCompare_cu_71e06f4e19launch_clamp_scalarERNS_18TensorIteratorBaseEN3c106ScalarES6_NS0_6detail11ClampLimitsEENKUlvE_clEvENKUlvE0_clEvEUlaE_St5arrayIPcLm2EELi4E23TrivialOffsetCalculatorILi1EjESG_NS0_6memory12LoadWithCastILi1EEENSH_13StoreWithCastILi1EEEEEviT_T0_T2_T3_T4_T5_)
        /*1940*/ 	.word	0x0000001d


	//----- nvinfo : EIATTR_FRAME_SIZE
	.align		4
.L_1156:
        /*1944*/ 	.byte	0x04, 0x11
        /*1946*/ 	.short	(.L_1158 - .L_1157)
	.align		4
.L_1157:
        /*1948*/ 	.word	index@(_ZN2at6native27unrolled_elementwise_kernelIZZZNS0_49_GLOBAL__N__657f93f7_16_TensorCompare_cu_71e06f4e19launch_clamp_scalarERNS_18TensorIteratorBaseEN3c106ScalarES6_NS0_6detail11ClampLimitsEENKUlvE_clEvENKUlvE0_clEvEUlaE_St5arrayIPcLm2EELi4E23TrivialOffsetCalculatorILi1EjESG_NS0_6memory12LoadWithCastILi1EEENSH_13StoreWithCastILi1EEEEEviT_T0_T2_T3_T4_T5_)
        /*194c*/ 	.word	0x00000000


	//----- nvinfo : EIATTR_REGCOUNT
	.align		4
.L_1158:
        /*1950*/ 	.byte	0x04, 0x2f
        /*1952*/ 	.short	(.L_1160 - .L_1159)
	.align		4
.L_1159:
        /*1954*/ 	.word	index@(_ZN2at6native18elementwise_kernelILi128ELi4EZNS0_15gpu_kernel_implIZZZNS0_49_GLOBAL__N__657f93f7_16_TensorCompare_cu_71e06f4e19launch_clamp_scalarERNS_18TensorIteratorBaseEN3c106ScalarES7_NS0_6detail11ClampLimitsEENKUlvE_clEvENKUlvE0_clEvEUlaE_EEvS5_RKT_EUliE_EEviT1_)
        /*1958*/ 	.word	0x0000001a


	//----- nvinfo : EIATTR_FRAME_SIZE
	.align		4
.L_1160:
        /*195c*/ 	.byte	0x04, 0x11
        /*195e*/ 	.short	(.L_1162 - .L_1161)
	.align		4
.L_1161:
        /*1960*/ 	.word	index@(_ZN2at6native18elementwise_kernelILi128ELi4EZNS0_15gpu_kernel_implIZZZNS0_49_GLOBAL__N__657f93f7_16_TensorCompare_cu_71e06f4e19launch_clamp_scalarERNS_18TensorIteratorBaseEN3c106ScalarES7_NS0_6detail11ClampLimitsEENKUlvE_clEvENKUlvE0_clEvEUlaE_EEvS5_RKT_EUliE_EEviT1_)
        /*1964*/ 	.word	0x00000000


	//----- nvinfo : EIATTR_REGCOUNT
	.align		4
.L_1162:
        /*1968*/ 	.byte	0x04, 0x2f
        /*196a*/ 	.short	(.L_1164 - .L_1163)
	.align		4
.L_1163:
        /*196c*/ 	.word	index@(_ZN2at6native29vectorized_elementwise_kernelILi8EZZZNS0_49_GLOBAL__N__657f93f7_16_TensorCompare_cu_71e06f4e19launch_clamp_scalarERNS_18TensorIteratorBaseEN3c106ScalarES6_NS0_6detail11ClampLimitsEENKUlvE_clEvENKUlvE1_clEvEUliE_St5arrayIPcLm2EEEEviT0_T1_)
        /*1970*/ 	.word	0x00000020


	//----- nvinfo : EIATTR_FRAME_SIZE
	.align		4
.L_1164:
        /*1974*/ 	.byte	0x04, 0x11
        /*1976*/ 	.short	(.L_1166 - .L_1165)
	.align		4
.L_1165:
        /*1978*/ 	.word	index@(_ZN2at6native29vectorized_elementwise_kernelILi8EZZZNS0_49_GLOBAL__N__657f93f7_16_TensorCompare_cu_71e06f4e19launch_clamp_scalarERNS_18TensorIteratorBaseEN3c106ScalarES6_NS0_6detail11ClampLimitsEENKUlvE_clEvENKUlvE1_clEvEUliE_St5arrayIPcLm2EEEEviT0_T1_)
        /*197c*/ 	.word	0x00000000


	//----- nvinfo : EIATTR_REGCOUNT
	.align		4
.L_1166:
        /*1980*/ 	.byte	0x04, 0x2f
        /*1982*/ 	.short	(.L_1168 - .L_1167)
	.align		4
.L_1167:
        /*1984*/ 	.word	index@(_ZN2at6native29vectorized_elementwise_kernelILi4EZZZNS0_49_GLOBAL__N__657f93f7_16_TensorCompare_cu_71e06f4e19launch_clamp_scalarERNS_18TensorIteratorBaseEN3c106ScalarES6_NS0_6detail11ClampLimitsEENKUlvE_clEvENKUlvE1_clEvEUliE_St5arrayIPcLm2EEEEviT0_T1_)
        /*1988*/ 	.word	0x00000020


	//----- nvinfo : EIATTR_FRAME_SIZE
	.align		4
.L_1168:
        /*198c*/ 	.byte	0x04, 0x11
        /*198e*/ 	.short	(.L_1170 - .L_1169)
	.align		4
.L_1169:
        /*1990*/ 	.word	index@(_ZN2at6native29vectorized_elementwise_kernelILi4EZZZNS0_49_GLOBAL__N__657f93f7_16_TensorCompare_cu_71e06f4e19launch_clamp_scalarERNS_18TensorIteratorBaseEN3c106ScalarES6_NS0_6detail11ClampLimitsEENKUlvE_clEvENKUlvE1_clEvEUliE_St5arrayIPcLm2EEEEviT0_T1_)
        /*1994*/ 	.word	0x00000000


	//----- nvinfo : EIATTR_REGCOUNT
	.align		4
.L_1170:
        /*1998*/ 	.byte	0x04, 0x2f
        /*199a*/ 	.short	(.L_1172 - .L_1171)
	.align		4
.L_1171:
        /*199c*/ 	.word	index@(_ZN2at6native29vectorized_elementwise_kernelILi2EZZZNS0_49_GLOBAL__N__657f93f7_16_TensorCompare_cu_71e06f4e19launch_clamp_scalarERNS_18TensorIteratorBaseEN3c106ScalarES6_NS0_6detail11ClampLimitsEENKUlvE_clEvENKUlvE1_clEvEUliE_St5arrayIPcLm2EEEEviT0_T1_)
        /*19a0*/ 	.word	0x00000020


	//----- nvinfo : EIATTR_FRAME_SIZE
	.align		4
.L_1172:
        /*19a4*/ 	.byte	0x04, 0x11
        /*19a6*/ 	.short	(.L_1174 - .L_1173)
	.align		4
.L_1173:
        /*19a8*/ 	.word	index@(_ZN2at6native29vectorized_elementwise_kernelILi2EZZZNS0_49_GLOBAL__N__657f93f7_16_TensorCompare_cu_71e06f4e19launch_clamp_scalarERNS_18TensorIteratorBaseEN3c106ScalarES6_NS0_6detail11ClampLimitsEENKUlvE_clEvENKUlvE1_clEvEUliE_St5arrayIPcLm2EEEEviT0_T1_)
        /*19ac*/ 	.word	0x00000000


	//----- nvinfo : EIATTR_REGCOUNT
	.align		4
.L_1174:
        /*19b0*/ 	.byte	0x04, 0x2f
        /*19b2*/ 	.short	(.L_1176 - .L_1175)
	.align		4
.L_1175:
        /*19b4*/ 	.word	index@(_ZN2at6native27unrolled_elementwise_kernelIZZZNS0_49_GLOBAL__N__657f93f7_16_TensorCompare_cu_71e06f4e19launch_clamp_scalarERNS_18TensorIteratorBaseEN3c106ScalarES6_NS0_6detail11ClampLimitsEENKUlvE_clEvENKUlvE1_clEvEUliE_St5arrayIPcLm2EELi4E23TrivialOffsetCalculatorILi1EjESG_NS0_6memory15LoadWithoutCastENSH_16StoreWithoutCastEEEviT_T0_T2_T3_T4_T5_)
        /*19b8*/ 	.word	0x00000016


	//----- nvinfo : EIATTR_FRAME_SIZE
	.align		4
.L_1176:
        /*19bc*/ 	.byte	0x04, 0x11
        /*19be*/ 	.short	(.L_1178 - .L_1177)
	.align		4
.L_1177:
        /*19c0*/ 	.word	index@(_ZN2at6native27unrolled_elementwise_kernelIZZZNS0_49_GLOBAL__N__657f93f7_16_TensorCompare_cu_71e06f4e19launch_clamp_scalarERNS_18TensorIteratorBaseEN3c106ScalarES6_NS0_6detail11ClampLimitsEENKUlvE_clEvENKUlvE1_clEvEUliE_St5arrayIPcLm2EELi4E23TrivialOffsetCalculatorILi1EjESG_NS0_6memory15LoadWithoutCastENSH_16StoreWithoutCastEEEviT_T0_T2_T3_T4_T5_)
        /*19c4*/ 	.word	0x00000000


	//----- nvinfo : EIATTR_REGCOUNT
	.align		4
.L_1178:
        /*19c8*/ 	.byte	0x04, 0x2f
        /*19ca*/ 	.short	(.L_1180 - .L_1179)
	.align		4
.L_1179:
        /*19cc*/ 	.word	index@(_ZN2at6native18elementwise_kernelILi128ELi2EZNS0_22gpu_kernel_impl_nocastIZZZNS0_49_GLOBAL__N__657f93f7_16_TensorCompare_cu_71e06f4e19launch_clamp_scalarERNS_18TensorIteratorBaseEN3c106ScalarES7_NS0_6detail11ClampLimitsEENKUlvE_clEvENKUlvE1_clEvEUliE_EEvS5_RKT_EUliE_EEviT1_)
        /*19d0*/ 	.word	0x00000012


	//----- nvinfo : EIATTR_FRAME_SIZE
	.align		4
.L_1180:
        /*19d4*/ 	.byte	0x04, 0x11
        /*19d6*/ 	.short	(.L_1182 - .L_1181)
	.align		4
.L_1181:
        /*19d8*/ 	.word	index@(_ZN2at6native18elementwise_kernelILi128ELi2EZNS0_22gpu_kernel_impl_nocastIZZZNS0_49_GLOBAL__N__657f93f7_16_TensorCompare_cu_71e06f4e19launch_clamp_scalarERNS_18TensorIteratorBaseEN3c106ScalarES7_NS0_6detail11ClampLimitsEENKUlvE_clEvENKUlvE1_clEvEUliE_EEvS5_RKT_EUliE_EEviT1_)
        /*19dc*/ 	.word	0x00000000


	//----- nvinfo : EIATTR_REGCOUNT
	.align		4
.L_1182:
        /*19e0*/ 	.byte	0x04, 0x2f
        /*19e2*/ 	.short	(.L_1184 - .L_1183)
	.align		4
.L_1183:
        /*19e4*/ 	.word	index@(_ZN2at6native27unrolled_elementwise_kernelIZZZNS0_49_GLOBAL__N__657f93f7_16_TensorCompare_cu_71e06f4e19launch_clamp_scalarERNS_18TensorIteratorBaseEN3c106ScalarES6_NS0_6detail11ClampLimitsEENKUlvE_clEvENKUlvE1_clEvEUliE_St5arrayIPcLm2EELi4E23TrivialOffsetCalculatorILi1EjESG_NS0_6memory12LoadWithCastILi1EEENSH_13StoreWithCastILi1EEEEEviT_T0_T2_T3_T4_T5_)
        /*19e8*/ 	.word	0x0000001d


	//----- nvinfo : EIATTR_FRAME_SIZE
	.align		4
.L_1184:
        /*19ec*/ 	.byte	0x04, 0x11
        /*19ee*/ 	.short	(.L_1186 - .L_1185)
	.align		4
.L_1185:
        /*19f0*/ 	.word	index@(_ZN2at6native27unrolled_elementwise_kernelIZZZNS0_49_GLOBAL__N__657f93f7_16_TensorCompare_cu_71e06f4e19launch_clamp_scalarERNS_18TensorIteratorBaseEN3c106ScalarES6_NS0_6detail11ClampLimitsEENKUlvE_clEvENKUlvE1_clEvEUliE_St5arrayIPcLm2EELi4E23TrivialOffsetCalculatorILi1EjESG_NS0_6memory12LoadWithCastILi1EEENSH_13StoreWithCastILi1EEEEEviT_T0_T2_T3_T4_T5_)
        /*19f4*/ 	.word	0x00000000


	//----- nvinfo : EIATTR_REGCOUNT
	.align		4
.L_1186:
        /*19f8*/ 	.byte	0x04, 0x2f
        /*19fa*/ 	.short	(.L_1188 - .L_1187)
	.align		4
.L_1187:
        /*19fc*/ 	.word	index@(_ZN2at6native18elementwise_kernelILi128ELi4EZNS0_15gpu_kernel_implIZZZNS0_49_GLOBAL__N__657f93f7_16_TensorCompare_cu_71e06f4e19launch_clamp_scalarERNS_18TensorIteratorBaseEN3c106ScalarES7_NS0_6detail11ClampLimitsEENKUlvE_clEvENKUlvE1_clEvEUliE_EEvS5_RKT_EUliE_EEviT1_)
        /*1a00*/ 	.word	0x0000001a


	//----- nvinfo : EIATTR_FRAME_SIZE
	.align		4
.L_1188:
        /*1a04*/ 	.byte	0x04, 0x11
        /*1a06*/ 	.short	(.L_1190 - .L_1189)
	.align		4
.L_1189:
        /*1a08*/ 	.word	index@(_ZN2at6native18elementwise_kernelILi128ELi4EZNS0_15gpu_kernel_implIZZZNS0_49_GLOBAL__N__657f93f7_16_TensorCompare_cu_71e06f4e19launch_clamp_scalarERNS_18TensorIteratorBaseEN3c106ScalarES7_NS0_6detail11ClampLimitsEENKUlvE_clEvENKUlvE1_clEvEUliE_EEvS5_RKT_EUliE_EEviT1_)
        /*1a0c*/ 	.word	0x00000000


	//----- nvinfo : EIATTR_REGCOUNT
	.align		4
.L_1190:
        /*1a10*/ 	.byte	0x04, 0x2f
        /*1a12*/ 	.short	(.L_1192 - .L_1191)
	.align		4
.L_1191:
        /*1a14*/ 	.word	index@(_ZN2at6native29vectorized_elementwise_kernelILi8EZZZNS0_49_GLOBAL__N__657f93f7_16_TensorCompare_cu_71e06f4e19launch_clamp_scalarERNS_18TensorIteratorBaseEN3c106ScalarES6_NS0_6detail11ClampLimitsEENKUlvE_clEvENKUlvE2_clEvEUllE_St5arrayIPcLm2EEEEviT0_T1_)
        /*1a18*/ 	.word	0x00000020


	//----- nvinfo : EIATTR_FRAME_SIZE
	.align		4
.L_1192:
        /*1a1c*/ 	.byte	0x04, 0x11
        /*1a1e*/ 	.short	(.L_1194 - .L_1193)
	.align		4
.L_1193:
        /*1a20*/ 	.word	index@(_ZN2at6native29vectorized_elementwise_kernelILi8EZZZNS0_49_GLOBAL__N__657f93f7_16_TensorCompare_cu_71e06f4e19launch_clamp_scalarERNS_18TensorIteratorBaseEN3c106ScalarES6_NS0_6detail11ClampLimitsEENKUlvE_clEvENKUlvE2_clEvEUllE_St5arrayIPcLm2EEEEviT0_T1_)
        /*1a24*/ 	.word	0x00000000


	//----- nvinfo : EIATTR_REGCOUNT
	.align		4
.L_1194:
        /*1a28*/ 	.byte	0x04, 0x2f
        /*1a2a*/ 	.short	(.L_1196 - .L_1195)
	.align		4
.L_1195:
        /*1a2c*/ 	.word	index@(_ZN2at6native29vectorized_elementwise_kernelILi4EZZZNS0_49_GLOBAL__N__657f93f7_16_TensorCompare_cu_71e06f4e19launch_clamp_scalarERNS_18TensorIteratorBaseEN3c106ScalarES6_NS0_6detail11ClampLimitsEENKUlvE_clEvENKUlvE2_clEvEUllE_St5arrayIPcLm2EEEEviT0_T1_)
        /*1a30*/ 	.word	0x00000020


	//----- nvinfo : EIATTR_FRAME_SIZE
	.align		4
.L_1196:
        /*1a34*/ 	.byte	0x04, 0x11
        /*1a36*/ 	.short	(.L_1198 - .L_1197)
	.align		4
.L_1197:
        /*1a38*/ 	.word	index@(_ZN2at6native29vectorized_elementwise_kernelILi4EZZZNS0_49_GLOBAL__N__657f93f7_16_TensorCompare_cu_71e06f4e19launch_clamp_scalarERNS_18TensorIteratorBaseEN3c106ScalarES6_NS0_6detail11ClampLimitsEENKUlvE_clEvENKUlvE2_clEvEUllE_St5arrayIPcLm2EEEEviT0_T1_)
        /*1a3c*/ 	.word	0x00000000


	//----- nvinfo : EIATTR_REGCOUNT
	.align		4
.L_1198:
        /*1a40*/ 	.byte	0x04, 0x2f
        /*1a42*/ 	.short	(.L_1200 - .L_1199)
	.align		4
.L_1199:
        /*1a44*/ 	.word	index@(_ZN2at6native29vectorized_elementwise_kernelILi2EZZZNS0_49_GLOBAL__N__657f93f7_16_TensorCompare_cu_71e06f4e19launch_clamp_scalarERNS_18TensorIteratorBaseEN3c106ScalarES6_NS0_6detail11ClampLimitsEENKUlvE_clEvENKUlvE2_clEvEUllE_St5arrayIPcLm2EEEEviT0_T1_)
        /*1a48*/ 	.word	0x00000020


	//----- nvinfo : EIATTR_FRAME_SIZE
	.align		4
.L_1200:
        /*1a4c*/ 	.byte	0x04, 0x11
        /*1a4e*/ 	.short	(.L_1202 - .L_1201)
	.align		4
.L_1201:
        /*1a50*/ 	.word	index@(_ZN2at6native29vectorized_elementwise_kernelILi2EZZZNS0_49_GLOBAL__N__657f93f7_16_TensorCompare_cu_71e06f4e19launch_clamp_scalarERNS_18TensorIteratorBaseEN3c106ScalarES6_NS0_6detail11ClampLimitsEENKUlvE_clEvENKUlvE2_clEvEUllE_St5arrayIPcLm2EEEEviT0_T1_)
        /*1a54*/ 	.word	0x00000000


	//----- nvinfo : EIATTR_REGCOUNT
	.align		4
.L_1202:
        /*1a58*/ 	.byte	0x04, 0x2f
        /*1a5a*/ 	.short	(.L_1204 - .L_1203)
	.align		4
.L_1203:
        /*1a5c*/ 	.word	index@(_ZN2at6native27unrolled_elementwise_kernelIZZZNS0_49_GLOBAL__N__657f93f7_16_TensorCompare_cu_71e06f4e19launch_clamp_scalarERNS_18TensorIteratorBaseEN3c106ScalarES6_NS0_6detail11ClampLimitsEENKUlvE_clEvENKUlvE2_clEvEUllE_St5arrayIPcLm2EELi4E23TrivialOffsetCalculatorILi1EjESG_NS0_6memory15LoadWithoutCastENSH_16StoreWithoutCastEEEviT_T0_T2_T3_T4_T5_)
        /*1a60*/ 	.word	0x00000018


	//----- nvinfo : EIATTR_FRAME_SIZE
	.align		4
.L_1204:
        /*1a64*/ 	.byte	0x04, 0x11
        /*1a66*/ 	.short	(.L_1206 - .L_1205)
	.align		4
.L_1205:
        /*1a68*/ 	.word	index@(_ZN2at6native27unrolled_elementwise_kernelIZZZNS0_49_GLOBAL__N__657f93f7_16_TensorCompare_cu_71e06f4e19launch_clamp_scalarERNS_18TensorIteratorBaseEN3c106ScalarES6_NS0_6detail11ClampLimitsEENKUlvE_clEvENKUlvE2_clEvEUllE_St5arrayIPcLm2EELi4E23TrivialOffsetCalculatorILi1EjESG_NS0_6memory15LoadWithoutCastENSH_16StoreWithoutCastEEEviT_T0_T2_T3_T4_T5_)
        /*1a6c*/ 	.word	0x00000000


	//----- nvinfo : EIATTR_REGCOUNT
	.align		4
.L_1206:
        /*1a70*/ 	.byte	0x04, 0x2f
        /*1a72*/ 	.short	(.L_1208 - .L_1207)
	.align		4
.L_1207:
        /*1a74*/ 	.word	index@(_ZN2at6native18elementwise_kernelILi128ELi2EZNS0_22gpu_kernel_impl_nocastIZZZNS0_49_GLOBAL__N__657f93f7_16_TensorCompare_cu_71e06f4e19launch_clamp_scalarERNS_18TensorIteratorBaseEN3c106ScalarES7_NS0_6detail11ClampLimitsEENKUlvE_clEvENKUlvE2_clEvEUllE_EEvS5_RKT_EUliE_EEviT1_)
        /*1a78*/ 	.word	0x00000012


	//----- nvinfo : EIATTR_FRAME_SIZE
	.align		4
.L_1208:
        /*1a7c*/ 	.byte	0x04, 0x11
        /*1a7e*/ 	.short	(.L_1210 - .L_1209)
	.align		4
.L_1209:
        /*1a80*/ 	.word	index@(_ZN2at6native18elementwise_kernelILi128ELi2EZNS0_22gpu_kernel_impl_nocastIZZZNS0_49_GLOBAL__N__657f93f7_16_TensorCompare_cu_71e06f4e19launch_clamp_scalarERNS_18TensorIteratorBaseEN3c106ScalarES7_NS0_6detail11ClampLimitsEENKUlvE_clEvENKUlvE2_clEvEUllE_EEvS5_RKT_EUliE_EEviT1_)
        /*1a84*/ 	.word	0x00000000


	//----- nvinfo : EIATTR_REGCOUNT
	.align		4
.L_1210:
        /*1a88*/ 	.byte	0x04, 0x2f
        /*1a8a*/ 	.short	(.L_1212 - .L_1211)
	.align		4
.L_1211:
        /*1a8c*/ 	.word	index@(_ZN2at6native27unrolled_elementwise_kernelIZZZNS0_49_GLOBAL__N__657f93f7_16_TensorCompare_cu_71e06f4e19launch_clamp_scalarERNS_18TensorIteratorBaseEN3c106ScalarES6_NS0_6detail11ClampLimitsEENKUlvE_clEvENKUlvE2_clEvEUllE_St5arrayIPcLm2EELi4E23TrivialOffsetCalculatorILi1EjESG_NS0_6memory12LoadWithCastILi1EEENSH_13StoreWithCastILi1EEEEEviT_T0_T2_T3_T4_T5_)
        /*1a90*/ 	.word	0x00000020


	//----- nvinfo : EIATTR_FRAME_SIZE
	.align		4
.L_1212:
        /*1a94*/ 	.byte	0x04, 0x11
        /*1a96*/ 	.short	(.L_1214 - .L_1213)
	.align		4
.L_1213:
        /*1a98*/ 	.word	index@(_ZN2at6native27unrolled_elementwise_kernelIZZZNS0_49_GLOBAL__N__657f93f7_16_TensorCompare_cu_71e06f4e19launch_clamp_scalarERNS_18TensorIteratorBaseEN3c106ScalarES6_NS0_6detail11ClampLimitsEENKUlvE_clEvENKUlvE2_clEvEUllE_St5arrayIPcLm2EELi4E23TrivialOffsetCalculatorILi1EjESG_NS0_6memory12LoadWithCastILi1EEENSH_13StoreWithCastILi1EEEEEviT_T0_T2_T3_T4_T5_)
        /*1a9c*/ 	.word	0x00000000


	//----- nvinfo : EIATTR_REGCOUNT
	.align		4
.L_1214:
        /*1aa0*/ 	.byte	0x04, 0x2f
        /*1aa2*/ 	.short	(.L_1216 - .L_1215)
	.align		4
.L_1215:
        /*1aa4*/ 	.word	index@(_ZN2at6native18elementwise_kernelILi128ELi4EZNS0_15gpu_kernel_implIZZZNS0_49_GLOBAL__N__657f93f7_16_TensorCompare_cu_71e06f4e19launch_clamp_scalarERNS_18TensorIteratorBaseEN3c106ScalarES7_NS0_6detail11ClampLimitsEENKUlvE_clEvENKUlvE2_clEvEUllE_EEvS5_RKT_EUliE_EEviT1_)
        /*1aa8*/ 	.word	0x0000001a


	//----- nvinfo : EIATTR_FRAME_SIZE
	.align		4
.L_1216:
        /*1aac*/ 	.byte	0x04, 0x11
        /*1aae*/ 	.short	(.L_1218 - .L_1217)
	.align		4
.L_1217:
        /*1ab0*/ 	.word	index@(_ZN2at6native18elementwise_kernelILi128ELi4EZNS0_15gpu_kernel_implIZZZNS0_49_GLOBAL__N__657f93f7_16_TensorCompare_cu_71e06f4e19launch_clamp_scalarERNS_18TensorIteratorBaseEN3c106ScalarES7_NS0_6detail11ClampLimitsEENKUlvE_clEvENKUlvE2_clEvEUllE_EEvS5_RKT_EUliE_EEviT1_)
        /*1ab4*/ 	.word	0x00000000


	//----- nvinfo : EIATTR_REGCOUNT
	.align		4
.L_1218:
        /*1ab8*/ 	.byte	0x04, 0x2f
        /*1aba*/ 	.short	(.L_1220 - .L_1219)
	.align		4
.L_1219:
        /*1abc*/ 	.word	index@(_ZN2at6native29vectorized_elementwise_kernelILi8EZZZNS0_49_GLOBAL__N__657f93f7_16_TensorCompare_cu_71e06f4e19launch_clamp_scalarERNS_18TensorIteratorBaseEN3c106ScalarES6_NS0_6detail11ClampLimitsEENKUlvE_clEvENKUlvE3_clEvEUlsE_St5arrayIPcLm2EEEEviT0_T1_)
        /*1ac0*/ 	.word	0x00000020


	//----- nvinfo : EIATTR_FRAME_SIZE
	.align		4
.L_1220:
        /*1ac4*/ 	.byte	0x04, 0x11
        /*1ac6*/ 	.short	(.L_1222 - .L_1221)
	.align		4
.L_1221:
        /*1ac8*/ 	.word	index@(_ZN2at6native29vectorized_elementwise_kernelILi8EZZZNS0_49_GLOBAL__N__657f93f7_16_TensorCompare_cu_71e06f4e19launch_clamp_scalarERNS_18TensorIteratorBaseEN3c106ScalarES6_NS0_6detail11ClampLimitsEENKUlvE_clEvENKUlvE3_clEvEUlsE_St5arrayIPcLm2EEEEviT0_T1_)
        /*1acc*/ 	.word	0x00000000


	//----- nvinfo : EIATTR_REGCOUNT
	.align		4
.L_1222:
        /*1ad0*/ 	.byte	0x04, 0x2f
        /*1ad2*/ 	.short	(.L_1224 - .L_1223)
	.align		4
.L_1223:
        /*1ad4*/ 	.word	index@(_ZN2at6native29vectorized_elementwise_kernelILi4EZZZNS0_49_GLOBAL__N__657f93f7_16_TensorCompare_cu_71e06f4e19launch_clamp_scalarERNS_18TensorIteratorBaseEN3c106ScalarES6_NS0_6detail11ClampLimitsEENKUlvE_clEvENKUlvE3_clEvEUlsE_St5arrayIPcLm2EEEEviT0_T1_)
        /*1ad8*/ 	.word	0x00000020


	//----- nvinfo : EIATTR_FRAME_SIZE
	.align		4
.L_1224:
        /*1adc*/ 	.byte	0x04, 0x11
        /*1ade*/ 	.short	(.L_1226 - .L_1225)
	.align		4
.L_1225:
        /*1ae0*/ 	.word	index@(_ZN2at6native29vectorized_elementwise_kernelILi4EZZZNS0_49_GLOBAL__N__657f93f7_16_TensorCompare_cu_71e06f4e19launch_clamp_scalarERNS_18TensorIteratorBaseEN3c106ScalarES6_NS0_6detail11ClampLimitsEENKUlvE_clEvENKUlvE3_clEvEUlsE_St5arrayIPcLm2EEEEviT0_T1_)
        /*1ae4*/ 	.word	0x00000000


	//----- nvinfo : EIATTR_REGCOUNT
	.align		4
.L_1226:
        /*1ae8*/ 	.byte	0x04, 0x2f
        /*1aea*/ 	.short	(.L_1228 - .L_1227)
	.align		4
.L_1227:
        /*1aec*/ 	.word	index@(_ZN2at6native29vectorized_elementwise_kernelILi2EZZZNS0_49_GLOBAL__N__657f93f7_16_TensorCompare_cu_71e06f4e19launch_clamp_scalarERNS_18TensorIteratorBaseEN3c106ScalarES6_NS0_6detail11ClampLimitsEENKUlvE_clEvENKUlvE3_clEvEUlsE_St5arrayIPcLm2EEEEviT0_T1_)
        /*1af0*/ 	.word	0x00000020


	//----- nvinfo : EIATTR_FRAME_SIZE
	.align		4
.L_1228:
        /*1af4*/ 	.byte	0x04, 0x11
        /*1af6*/ 	.short	(.L_1230 - .L_1229)
	.align		4
.L_1229:
        /*1af8*/ 	.word	index@(_ZN2at6native29vectorized_elementwise_kernelILi2EZZZNS0_49_GLOBAL__N__657f93f7_16_TensorCompare_cu_71e06f4e19launch_clamp_scalarERNS_18TensorIteratorBaseEN3c106ScalarES6_NS0_6detail11ClampLimitsEENKUlvE_clEvENKUlvE3_clEvEUlsE_St5arrayIPcLm2EEEEviT0_T1_)
        /*1afc*/ 	.word	0x00000000


	//----- nvinfo : EIATTR_REGCOUNT
	.align		4
.L_1230:
        /*1b00*/ 	.byte	0x04, 0x2f
        /*1b02*/ 	.short	(.L_1232 - .L_1231)
	.align		4
.L_1231:
        /*1b04*/ 	.word	index@(_ZN2at6native27unrolled_elementwise_kernelIZZZNS0_49_GLOBAL__N__657f93f7_16_TensorCompare_cu_71e06f4e19launch_clamp_scalarERNS_18TensorIteratorBaseEN3c106ScalarES6_NS0_6detail11ClampLimitsEENKUlvE_clEvENKUlvE3_clEvEUlsE_St5arrayIPcLm2EELi4E23TrivialOffsetCalculatorILi1EjESG_NS0_6memory15LoadWithoutCastENSH_16StoreWithoutCastEEEviT_T0_T2_T3_T4_T5_)
        /*1b08*/ 	.word	0x00000018


	//----- nvinfo : EIATTR_FRAME_SIZE
	.align		4
.L_1232:
        /*1b0c*/ 	.byte	0x04, 0x11
        /*1b0e*/ 	.short	(.L_1234 - .L_1233)
	.align		4
.L_1233:
        /*1b10*/ 	.word	index@(_ZN2at6native27unrolled_elementwise_kernelIZZZNS0_49_GLOBAL__N__657f93f7_16_TensorCompare_cu_71e06f4e19launch_clamp_scalarERNS_18TensorIteratorBaseEN3c106ScalarES6_NS0_6detail11ClampLimitsEENKUlvE_clEvENKUlvE3_clEvEUlsE_St5arrayIPcLm2EELi4E23TrivialOffsetCalculatorILi1EjESG_NS0_6memory15LoadWithoutCastENSH_16StoreWithoutCastEEEviT_T0_T2_T3_T4_T5_)
        /*1b14*/ 	.word	0x00000000


	//----- nvinfo : EIATTR_REGCOUNT
	.align		4
.L_1234:
        /*1b18*/ 	.byte	0x04, 0x2f
        /*1b1a*/ 	.short	(.L_1236 - .L_1235)
	.align		4
.L_1235:
        /*1b1c*/ 	.word	index@(_ZN2at6native18elementwise_kernelILi128ELi4EZNS0_22gpu_kernel_impl_nocastIZZZNS0_49_GLOBAL__N__657f93f7_16_TensorCompare_cu_71e06f4e19launch_clamp_scalarERNS_18TensorIteratorBaseEN3c106ScalarES7_NS0_6detail11ClampLimitsEENKUlvE_clEvENKUlvE3_clEvEUlsE_EEvS5_RKT_EUliE_EEviT1_)
        /*1b20*/ 	.word	0x00000012


	//----- nvinfo : EIATTR_FRAME_SIZE
	.align		4
.L_1236:
        /*1b24*/ 	.byte	0x04, 0x11
        /*1b26*/ 	.short	(.L_1238 - .L_1237)
	.align		4
.L_1237:
        /*1b28*/ 	.word	index@(_ZN2at6native18elementwise_kernelILi128ELi4EZNS0_22gpu_kernel_impl_nocastIZZZNS0_49_GLOBAL__N__657f93f7_16_TensorCompare_cu_71e06f4e19launch_clamp_scalarERNS_18TensorIteratorBaseEN3c106ScalarES7_NS0_6detail11ClampLimitsEENKUlvE_clEvENKUlvE3_clEvEUlsE_EEvS5_RKT_EUliE_EEviT1_)
        /*1b2c*/ 	.word	0x00000000


	//----- nvinfo : EIATTR_REGCOUNT
	.align		4
.L_1238:
        /*1b30*/ 	.byte	0x04, 0x2f
        /*1b32*/ 	.short	(.L_1240 - .L_1239)
	.align		4
.L_1239:
        /*1b34*/ 	.word	index@(_ZN2at6native27unrolled_elementwise_kernelIZZZNS0_49_GLOBAL__N__657f93f7_16_TensorCompare_cu_71e06f4e19launch_clamp_scalarERNS_18TensorIteratorBaseEN3c106ScalarES6_NS0_6detail11ClampLimitsEENKUlvE_clEvENKUlvE3_clEvEUlsE_St5arrayIPcLm2EELi4E23TrivialOffsetCalculatorILi1EjESG_NS0_6memory12LoadWithCastILi1EEENSH_13StoreWithCastILi1EEEEEviT_T0_T2_T3_T4_T5_)
        /*1b38*/ 	.word	0x0000001c


	//----- nvinfo : EIATTR_FRAME_SIZE
	.align		4
.L_1240:
        /*1b3c*/ 	.byte	0x04, 0x11
        /*1b3e*/ 	.short	(.L_1242 - .L_1241)
	.align		4
.L_1241:
        /*1b40*/ 	.word	index@(_ZN2at6native27unrolled_elementwise_kernelIZZZNS0_49_GLOBAL__N__657f93f7_16_TensorCompare_cu_71e06f4e19launch_clamp_scalarERNS_18TensorIteratorBaseEN3c106ScalarES6_NS0_6detail11ClampLimitsEENKUlvE_clEvENKUlvE3_clEvEUlsE_St5arrayIPcLm2EELi4E23TrivialOffsetCalculatorILi1EjESG_NS0_6memory12LoadWithCastILi1EEENSH_13StoreWithCastILi1EEEEEviT_T0_T2_T3_T4_T5_)
        /*1b44*/ 	.word	0x00000000


	//----- nvinfo : EIATTR_REGCOUNT
	.align		4
.L_1242:
        /*1b48*/ 	.byte	0x04, 0x2f
        /*1b4a*/ 	.short	(.L_1244 - .L_1243)
	.align		4
.L_1243:
        /*1b4c*/ 	.word	index@(_ZN2at6native18elementwise_kernelILi128ELi4EZNS0_15gpu_kernel_implIZZZNS0_49_GLOBAL__N__657f93f7_16_TensorCompare_cu_71e06f4e19launch_clamp_scalarERNS_18TensorIteratorBaseEN3c106ScalarES7_NS0_6detail11ClampLimitsEENKUlvE_clEvENKUlvE3_clEvEUlsE_EEvS5_RKT_EUliE_EEviT1_)
        /*1b50*/ 	.word	0x0000001a


	//----- nvinfo : EIATTR_FRAME_SIZE
	.align		4
.L_1244:
        /*1b54*/ 	.byte	0x04, 0x11
        /*1b56*/ 	.short	(.L_1246 - .L_1245)
	.align		4
.L_1245:
        /*1b58*/ 	.word	index@(_ZN2at6native18elementwise_kernelILi128ELi4EZNS0_15gpu_kernel_implIZZZNS0_49_GLOBAL__N__657f93f7_16_TensorCompare_cu_71e06f4e19launch_clamp_scalarERNS_18TensorIteratorBaseEN3c106ScalarES7_NS0_6detail11ClampLimitsEENKUlvE_clEvENKUlvE3_clEvEUlsE_EEvS5_RKT_EUliE_EEviT1_)
        /*1b5c*/ 	.word	0x00000000


	//----- nvinfo : EIATTR_REGCOUNT
	.align		4
.L_1246:
        /*1b60*/ 	.byte	0x04, 0x2f
        /*1b62*/ 	.short	(.L_1248 - .L_1247)
	.align		4
.L_1247:
        /*1b64*/ 	.word	index@(_ZN2at6native29vectorized_elementwise_kernelILi8EZZZNS0_49_GLOBAL__N__657f93f7_16_TensorCompare_cu_71e06f4e19launch_clamp_scalarERNS_18TensorIteratorBaseEN3c106ScalarES6_NS0_6detail11ClampLimitsEENKUlvE_clEvENKUlvE4_clEvEUldE_St5arrayIPcLm2EEEEviT0_T1_)
        /*1b68*/ 	.word	0x0000001f


	//----- nvinfo : EIATTR_FRAME_SIZE
	.align		4
.L_1248:
        /*1b6c*/ 	.byte	0x04, 0x11
        /*1b6e*/ 	.short	(.L_1250 - .L_1249)
	.align		4
.L_1249:
        /*1b70*/ 	.word	index@(_ZN2at6native29vectorized_elementwise_kernelILi8EZZZNS0_49_GLOBAL__N__657f93f7_16_TensorCompare_cu_71e06f4e19launch_clamp_scalarERNS_18TensorIteratorBaseEN3c106ScalarES6_NS0_6detail11ClampLimitsEENKUlvE_clEvENKUlvE4_clEvEUldE_St5arrayIPcLm2EEEEviT0_T1_)
        /*1b74*/ 	.word	0x00000000


	//----- nvinfo : EIATTR_REGCOUNT
	.align		4
.L_1250:
        /*1b78*/ 	.byte	0x04, 0x2f
        /*1b7a*/ 	.short	(.L_1252 - .L_1251)
	.align		4
.L_1251:
        /*1b7c*/ 	.word	index@(_ZN2at6native29vectorized_elementwise_kernelILi4EZZZNS0_49_GLOBAL__N__657f93f7_16_TensorCompare_cu_71e06f4e19launch_clamp_scalarERNS_18TensorIteratorBaseEN3c106ScalarES6_NS0_6detail11ClampLimitsEENKUlvE_clEvENKUlvE4_clEvEUldE_St5arrayIPcLm2EEEEviT0_T1_)
        /*1b80*/ 	.word	0x0000001f


	//----- nvinfo : EIATTR_FRAME_SIZE
	.align		4
.L_1252:
        /*1b84*/ 	.byte	0x04, 0x11
        /*1b86*/ 	.short	(.L_1254 - .L_1253)
	.align		4
.L_1253:
        /*1b88*/ 	.word	index@(_ZN2at6native29vectorized_elementwise_kernelILi4EZZZNS0_49_GLOBAL__N__657f93f7_16_TensorCompare_cu_71e06f4e19launch_clamp_scalarERNS_18TensorIteratorBaseEN3c106ScalarES6_NS0_6detail11ClampLimitsEENKUlvE_clEvENKUlvE4_clEvEUldE_St5arrayIPcLm2EEEEviT0_T1_)
        /*1b8c*/ 	.word	0x00000000


	//----- nvinfo : EIATTR_REGCOUNT
	.align		4
.L_1254:
        /*1b90*/ 	.byte	0x04, 0x2f
        /*1b92*/ 	.short	(.L_1256 - .L_1255)
	.align		4
.L_1255:
        /*1b94*/ 	.word	index@(_ZN2at6native29vectorized_elementwise_kernelILi2EZZZNS0_49_GLOBAL__N__657f93f7_16_TensorCompare_cu_71e06f4e19launch_clamp_scalarERNS_18TensorIteratorBaseEN3c106ScalarES6_NS0_6detail11ClampLimitsEENKUlvE_clEvENKUlvE4_clEvEUldE_St5arrayIPcLm2EEEEviT0_T1_)
        /*1b98*/ 	.word	0x0000001f


	//----- nvinfo : EIATTR_FRAME_SIZE
	.align		4
.L_1256:
        /*1b9c*/ 	.byte	0x04, 0x11
        /*1b9e*/ 	.short	(.L_1258 - .L_1257)
	.align		4
.L_1257:
        /*1ba0*/ 	.word	index@(_ZN2at6native29vectorized_elementwise_kernelILi2EZZZNS0_49_GLOBAL__N__657f93f7_16_TensorCompare_cu_71e06f4e19launch_clamp_scalarERNS_18TensorIteratorBaseEN3c106ScalarES6_NS0_6detail11ClampLimitsEENKUlvE_clEvENKUlvE4_clEvEUldE_St5arrayIPcLm2EEEEviT0_T1_)
        /*1ba4*/ 	.word	0x00000000


	//----- nvinfo : EIATTR_REGCOUNT
	.align		4
.L_1258:
        /*1ba8*/ 	.byte	0x04, 0x2f
        /*1baa*/ 	.short	(.L_1260 - .L_1259)
	.align		4
.L_1259:
        /*1bac*/ 	.word	index@(_ZN2at6native27unrolled_elementwise_kernelIZZZNS0_49_GLOBAL__N__657f93f7_16_TensorCompare_cu_71e06f4e19launch_clamp_scalarERNS_18TensorIteratorBaseEN3c106ScalarES6_NS0_6detail11ClampLimitsEENKUlvE_clEvENKUlvE4_clEvEUldE_St5arrayIPcLm2EELi4E23TrivialOffsetCalculatorILi1EjESG_NS0_6memory15LoadWithoutCastENSH_16StoreWithoutCastEEEviT_T0_T2_T3_T4_T5_)
        /*1bb0*/ 	.word	0x0000001a


	//----- nvinfo : EIATTR_FRAME_SIZE
	.align		4
.L_1260:
        /*1bb4*/ 	.byte	0x04, 0x11
        /*1bb6*/ 	.short	(.L_1262 - .L_1261)
	.align		4
.L_1261:
        /*1bb8*/ 	.word	index@(_ZN2at6native27unrolled_elementwise_kernelIZZZNS0_49_GLOBAL__N__657f93f7_16_TensorCompare_cu_71e06f4e19launch_clamp_scalarERNS_18TensorIteratorBaseEN3c106ScalarES6_NS0_6detail11ClampLimitsEENKUlvE_clEvENKUlvE4_clEvEUldE_St5arrayIPcLm2EELi4E23TrivialOffsetCalculatorILi1EjESG_NS0_6memory15LoadWithoutCastENSH_16StoreWithoutCastEEEviT_T0_T2_T3_T4_T5_)
        /*1bbc*/ 	.word	0x00000000


	//----- nvinfo : EIATTR_REGCOUNT
	.align		4
.L_1262:
        /*1bc0*/ 	.byte	0x04, 0x2f
        /*1bc2*/ 	.short	(.L_1264 - .L_1263)
	.align		4
.L_1263:
        /*1bc4*/ 	.word	index@(_ZN2at6native18elementwise_kernelILi128ELi2EZNS0_22gpu_kernel_impl_nocastIZZZNS0_49_GLOBAL__N__657f93f7_16_TensorCompare_cu_71e06f4e19launch_clamp_scalarERNS_18TensorIteratorBaseEN3c106ScalarES7_NS0_6detail11ClampLimitsEENKUlvE_clEvENKUlvE4_clEvEUldE_EEvS5_RKT_EUliE_EEviT1_)
        /*1bc8*/ 	.word	0x00000012


	//----- nvinfo : EIATTR_FRAME_SIZE
	.align		4
.L_1264:
        /*1bcc*/ 	.byte	0x04, 0x11
        /*1bce*/ 	.short	(.L_1266 - .L_1265)
	.align		4
.L_1265:
        /*1bd0*/ 	.word	index@(_ZN2at6native18elementwise_kernelILi128ELi2EZNS0_22gpu_kernel_impl_nocastIZZZNS0_49_GLOBAL__N__657f93f7_16_TensorCompare_cu_71e06f4e19launch_clamp_scalarERNS_18TensorIteratorBaseEN3c106ScalarES7_NS0_6detail11ClampLimitsEENKUlvE_clEvENKUlvE4_clEvEUldE_EEvS5_RKT_EUliE_EEviT1_)
        /*1bd4*/ 	.word	0x00000000


	//----- nvinfo : EIATTR_REGCOUNT
	.align		4
.L_1266:
        /*1bd8*/ 	.byte	0x04, 0x2f
        /*1bda*/ 	.short	(.L_1268 - .L_1267)
	.align		4
.L_1267:
        /*1bdc*/ 	.word	index@(_ZN2at6native27unrolled_elementwise_kernelIZZZNS0_49_GLOBAL__N__657f93f7_16_TensorCompare_cu_71e06f4e19launch_clamp_scalarERNS_18TensorIteratorBaseEN3c106ScalarES6_NS0_6detail11ClampLimitsEENKUlvE_clEvENKUlvE4_clEvEUldE_St5arrayIPcLm2EELi4E23TrivialOffsetCalculatorILi1EjESG_NS0_6memory12LoadWithCastILi1EEENSH_13StoreWithCastILi1EEEEEviT_T0_T2_T3_T4_T5_)
        /*1be0*/ 	.word	0x00000026


	//----- nvinfo : EIATTR_FRAME_SIZE
	.align		4
.L_1268:
        /*1be4*/ 	.byte	0x04, 0x11
        /*1be6*/ 	.short	(.L_1270 - .L_1269)
	.align		4
.L_1269:
        /*1be8*/ 	.word	index@(_ZN2at6native27unrolled_elementwise_kernelIZZZNS0_49_GLOBAL__N__657f93f7_16_TensorCompare_cu_71e06f4e19launch_clamp_scalarERNS_18TensorIteratorBaseEN3c106ScalarES6_NS0_6detail11ClampLimitsEENKUlvE_clEvENKUlvE4_clEvEUldE_St5arrayIPcLm2EELi4E23TrivialOffsetCalculatorILi1EjESG_NS0_6memory12LoadWithCastILi1EEENSH_13StoreWithCastILi1EEEEEviT_T0_T2_T3_T4_T5_)
        /*1bec*/ 	.word	0x00000000


	//----- nvinfo : EIATTR_REGCOUNT
	.align		4
.L_1270:
        /*1bf0*/ 	.byte	0x04, 0x2f
        /*1bf2*/ 	.short	(.L_1272 - .L_1271)
	.align		4
.L_1271:
        /*1bf4*/ 	.word	index@(_ZN2at6native18elementwise_kernelILi128ELi4EZNS0_15gpu_kernel_implIZZZNS0_49_GLOBAL__N__657f93f7_16_TensorCompare_cu_71e06f4e19launch_clamp_scalarERNS_18TensorIteratorBaseEN3c106ScalarES7_NS0_6detail11ClampLimitsEENKUlvE_clEvENKUlvE4_clEvEUldE_EEvS5_RKT_EUliE_EEviT1_)
        /*1bf8*/ 	.word	0x0000001a


	//----- nvinfo : EIATTR_FRAME_SIZE
	.align		4
.L_1272:
        /*1bfc*/ 	.byte	0x04, 0x11
        /*1bfe*/ 	.short	(.L_1274 - .L_1273)
	.align		4
.L_1273:
        /*1c00*/ 	.word	index@(_ZN2at6native18elementwise_kernelILi128ELi4EZNS0_15gpu_kernel_implIZZZNS0_49_GLOBAL__N__657f93f7_16_TensorCompare_cu_71e06f4e19launch_clamp_scalarERNS_18TensorIteratorBaseEN3c106ScalarES7_NS0_6detail11ClampLimitsEENKUlvE_clEvENKUlvE4_clEvEUldE_EEvS5_RKT_EUliE_EEviT1_)
        /*1c04*/ 	.word	0x00000000


	//----- nvinfo : EIATTR_REGCOUNT
	.align		4
.L_1274:
        /*1c08*/ 	.byte	0x04, 0x2f
        /*1c0a*/ 	.short	(.L_1276 - .L_1275)
	.align		4
.L_1275:
        /*1c0c*/ 	.word	index@(_ZN2at6native29vectorized_elementwise_kernelILi8EZZZNS0_49_GLOBAL__N__657f93f7_16_TensorCompare_cu_71e06f4e19launch_clamp_scalarERNS_18TensorIteratorBaseEN3c106ScalarES6_NS0_6detail11ClampLimitsEENKUlvE_clEvENKUlvE5_clEvEUlfE_St5arrayIPcLm2EEEEviT0_T1_)
        /*1c10*/ 	.word	0x0000001d


	//----- nvinfo : EIATTR_FRAME_SIZE
	.align		4
.L_1276:
        /*1c14*/ 	.byte	0x04, 0x11
        /*1c16*/ 	.short	(.L_1278 - .L_1277)
	.align		4
.L_1277:
        /*1c18*/ 	.word	index@(_ZN2at6native29vectorized_elementwise_kernelILi8EZZZNS0_49_GLOBAL__N__657f93f7_16_TensorCompare_cu_71e06f4e19launch_clamp_scalarERNS_18TensorIteratorBaseEN3c106ScalarES6_NS0_6detail11ClampLimitsEENKUlvE_clEvENKUlvE5_clEvEUlfE_St5arrayIPcLm2EEEEviT0_T1_)
        /*1c1c*/ 	.word	0x00000000


	//----- nvinfo : EIATTR_REGCOUNT
	.align		4
.L_1278:
        /*1c20*/ 	.byte	0x04, 0x2f
        /*1c22*/ 	.short	(.L_1280 - .L_1279)
	.align		4
.L_1279:
        /*1c24*/ 	.word	index@(_ZN2at6native29vectorized_elementwise_kernelILi4EZZZNS0_49_GLOBAL__N__657f93f7_16_TensorCompare_cu_71e06f4e19launch_clamp_scalarERNS_18TensorIteratorBaseEN3c106ScalarES6_NS0_6detail11ClampLimitsEENKUlvE_clEvENKUlvE5_clEvEUlfE_St5arrayIPcLm2EEEEviT0_T1_)
        /*1c28*/ 	.word	0x0000001d


	//----- nvinfo : EIATTR_FRAME_SIZE
	.align		4
.L_1280:
        /*1c2c*/ 	.byte	0x04, 0x11
        /*1c2e*/ 	.short	(.L_1282 - .L_1281)
	.align		4
.L_1281:
        /*1c30*/ 	.word	index@(_ZN2at6native29vectorized_elementwise_kernelILi4EZZZNS0_49_GLOBAL__N__657f93f7_16_TensorCompare_cu_71e06f4e19launch_clamp_scalarERNS_18TensorIteratorBaseEN3c106ScalarES6_NS0_6detail11ClampLimitsEENKUlvE_clEvENKUlvE5_clEvEUlfE_St5arrayIPcLm2EEEEviT0_T1_)
        /*1c34*/ 	.word	0x00000000


	//----- nvinfo : EIATTR_REGCOUNT
	.align		4
.L_1282:
        /*1c38*/ 	.byte	0x04, 0x2f
        /*1c3a*/ 	.short	(.L_1284 - .L_1283)
	.align		4
.L_1283:
        /*1c3c*/ 	.word	index@(_ZN2at6native29vectorized_elementwise_kernelILi2EZZZNS0_49_GLOBAL__N__657f93f7_16_TensorCompare_cu_71e06f4e19launch_clamp_scalarERNS_18TensorIteratorBaseEN3c106ScalarES6_NS0_6detail11ClampLimitsEENKUlvE_clEvENKUlvE5_clEvEUlfE_St5arrayIPcLm2EEEEviT0_T1_)
        /*1c40*/ 	.word	0x0000001d


	//----- nvinfo : EIATTR_FRAME_SIZE
	.align		4
.L_1284:
        /*1c44*/ 	.byte	0x04, 0x11
        /*1c46*/ 	.short	(.L_1286 - .L_1285)
	.align		4
.L_1285:
        /*1c48*/ 	.word	index@(_ZN2at6native29vectorized_elementwise_kernelILi2EZZZNS0_49_GLOBAL__N__657f93f7_16_TensorCompare_cu_71e06f4e19launch_clamp_scalarERNS_18TensorIteratorBaseEN3c106ScalarES6_NS0_6detail11ClampLimitsEENKUlvE_clEvENKUlvE5_clEvEUlfE_St5arrayIPcLm2EEEEviT0_T1_)
        /*1c4c*/ 	.word	0x00000000


	//----- nvinfo : EIATTR_REGCOUNT
	.align		4
.L_1286:
        /*1c50*/ 	.byte	0x04, 0x2f
        /*1c52*/ 	.short	(.L_1288 - .L_1287)
	.align		4
.L_1287:
        /*1c54*/ 	.word	index@(_ZN2at6native27unrolled_elementwise_kernelIZZZNS0_49_GLOBAL__N__657f93f7_16_TensorCompare_cu_71e06f4e19launch_clamp_scalarERNS_18TensorIteratorBaseEN3c106ScalarES6_NS0_6detail11ClampLimitsEENKUlvE_clEvENKUlvE5_clEvEUlfE_St5arrayIPcLm2EELi4E23TrivialOffsetCalculatorILi1EjESG_NS0_6memory15LoadWithoutCastENSH_16StoreWithoutCastEEEviT_T0_T2_T3_T4_T5_)
        /*1c58*/ 	.word	0x00000016


	//----- nvinfo : EIATTR_FRAME_SIZE
	.align		4
.L_1288:
        /*1c5c*/ 	.byte	0x04, 0x11
        /*1c5e*/ 	.short	(.L_1290 - .L_1289)
	.align		4
.L_1289:
        /*1c60*/ 	.word	index@(_ZN2at6native27unrolled_elementwise_kernelIZZZNS0_49_GLOBAL__N__657f93f7_16_TensorCompare_cu_71e06f4e19launch_clamp_scalarERNS_18TensorIteratorBaseEN3c106ScalarES6_NS0_6detail11ClampLimitsEENKUlvE_clEvENKUlvE5_clEvEUlfE_St5arrayIPcLm2EELi4E23TrivialOffsetCalculatorILi1EjESG_NS0_6memory15LoadWithoutCastENSH_16StoreWithoutCastEEEviT_T0_T2_T3_T4_T5_)
        /*1c64*/ 	.word	0x00000000


	//----- nvinfo : EIATTR_REGCOUNT
	.align		4
.L_1290:
        /*1c68*/ 	.byte	0x04, 0x2f
        /*1c6a*/ 	.short	(.L_1292 - .L_1291)
	.align		4
.L_1291:
        /*1c6c*/ 	.word	index@(_ZN2at6native18elementwise_kernelILi128ELi2EZNS0_22gpu_kernel_impl_nocastIZZZNS0_49_GLOBAL__N__657f93f7_16_TensorCompare_cu_71e06f4e19launch_clamp_scalarERNS_18TensorIteratorBaseEN3c106ScalarES7_NS0_6detail11ClampLimitsEENKUlvE_clEvENKUlvE5_clEvEUlfE_EEvS5_RKT_EUliE_EEviT1_)
        /*1c70*/ 	.word	0x00000012


	//----- nvinfo : EIATTR_FRAME_SIZE
	.align		4
.L_1292:
        /*1c74*/ 	.byte	0x04, 0x11
        /*1c76*/ 	.short	(.L_1294 - .L_1293)
	.align		4
.L_1293:
        /*1c78*/ 	.word	index@(_ZN2at6native18elementwise_kernelILi128ELi2EZNS0_22gpu_kernel_impl_nocastIZZZNS0_49_GLOBAL__N__657f93f7_16_TensorCompare_cu_71e06f4e19launch_clamp_scalarERNS_18TensorIteratorBaseEN3c106ScalarES7_NS0_6detail11ClampLimitsEENKUlvE_clEvENKUlvE5_clEvEUlfE_EEvS5_RKT_EUliE_EEviT1_)
        /*1c7c*/ 	.word	0x00000000


	//----- nvinfo : EIATTR_REGCOUNT
	.align		4
.L_1294:
        /*1c80*/ 	.byte	0x04, 0x2f
        /*1c82*/ 	.short	(.L_1296 - .L_1295)
	.align		4
.L_1295:
        /*1c84*/ 	.word	index@(_ZN2at6native27unrolled_elementwise_kernelIZZZNS0_49_GLOBAL__N__657f93f7_16_TensorCompare_cu_71e06f4e19launch_clamp_scalarERNS_18TensorIteratorBaseEN3c106ScalarES6_NS0_6detail11ClampLimitsEENKUlvE_clEvENKUlvE5_clEvEUlfE_St5arrayIPcLm2EELi4E23TrivialOffsetCalculatorILi1EjESG_NS0_6memory12LoadWithCastILi1EEENSH_13StoreWithCastILi1EEEEEviT_T0_T2_T3_T4_T5_)
        /*1c88*/ 	.word	0x0000001d


	//----- nvinfo : EIATTR_FRAME_SIZE
	.align		4
.L_1296:
        /*1c8c*/ 	.byte	0x04, 0x11
        /*1c8e*/ 	.short	(.L_1298 - .L_1297)
	.align		4
.L_1297:
        /*1c90*/ 	.word	index@(_ZN2at6native27unrolled_elementwise_kernelIZZZNS0_49_GLOBAL__N__657f93f7_16_TensorCompare_cu_71e06f4e19launch_clamp_scalarERNS_18TensorIteratorBaseEN3c106ScalarES6_NS0_6detail11ClampLimitsEENKUlvE_clEvENKUlvE5_clEvEUlfE_St5arrayIPcLm2EELi4E23TrivialOffsetCalculatorILi1EjESG_NS0_6memory12LoadWithCastILi1EEENSH_13StoreWithCastILi1EEEEEviT_T0_T2_T3_T4_T5_)
        /*1c94*/ 	.word	0x00000000


	//----- nvinfo : EIATTR_REGCOUNT
	.align		4
.L_1298:
        /*1c98*/ 	.byte	0x04, 0x2f
        /*1c9a*/ 	.short	(.L_1300 - .L_1299)
	.align		4
.L_1299:
        /*1c9c*/ 	.word	index@(_ZN2at6native18elementwise_kernelILi128ELi4EZNS0_15gpu_kernel_implIZZZNS0_49_GLOBAL__N__657f93f7_16_TensorCompare_cu_71e06f4e19launch_clamp_scalarERNS_18TensorIteratorBaseEN3c106ScalarES7_NS0_6detail11ClampLimitsEENKUlvE_clEvENKUlvE5_clEvEUlfE_EEvS5_RKT_EUliE_EEviT1_)
        /*1ca0*/ 	.word	0x0000001a


	//----- nvinfo : EIATTR_FRAME_SIZE
	.align		4
.L_1300:
        /*1ca4*/ 	.byte	0x04, 0x11
        /*1ca6*/ 	.short	(.L_1302 - .L_1301)
	.align		4
.L_1301:
        /*1ca8*/ 	.word	index@(_ZN2at6native18elementwise_kernelILi128ELi4EZNS0_15gpu_kernel_implIZZZNS0_49_GLOBAL__N__657f93f7_16_TensorCompare_cu_71e06f4e19launch_clamp_scalarERNS_18TensorIteratorBaseEN3c106ScalarES7_NS0_6detail11ClampLimitsEENKUlvE_clEvENKUlvE5_clEvEUlfE_EEvS5_RKT_EUliE_EEviT1_)
        /*1cac*/ 	.word	0x00000000


	//----- nvinfo : EIATTR_REGCOUNT
	.align		4
.L_1302:
        /*1cb0*/ 	.byte	0x04, 0x2f
        /*1cb2*/ 	.short	(.L_1304 - .L_1303)
	.align		4
.L_1303:
        /*1cb4*/ 	.word	index@(_ZN2at6native29vectorized_elementwise_kernelILi8EZZZNS0_49_GLOBAL__N__657f93f7_16_TensorCompare_cu_71e06f4e19launch_clamp_scalarERNS_18TensorIteratorBaseEN3c106ScalarES6_NS0_6detail11ClampLimitsEENKUlvE_clEvENKUlvE6_clEvEUlNS5_4HalfEE_St5arrayIPcLm2EEEEviT0_T1_)
        /*1cb8*/ 	.word	0x00000021


	//----- nvinfo : EIATTR_FRAME_SIZE
	.align		4
.L_1304:
        /*1cbc*/ 	.byte	0x04, 0x11
        /*1cbe*/ 	.short	(.L_1306 - .L_1305)
	.align		4
.L_1305:
        /*1cc0*/ 	.word	index@(_ZN2at6native29vectorized_elementwise_kernelILi8EZZZNS0_49_GLOBAL__N__657f93f7_16_TensorCompare_cu_71e06f4e19launch_clamp_scalarERNS_18TensorIteratorBaseEN3c106ScalarES6_NS0_6detail11ClampLimitsEENKUlvE_clEvENKUlvE6_clEvEUlNS5_4HalfEE_St5arrayIPcLm2EEEEviT0_T1_)
        /*1cc4*/ 	.word	0x00000000


	//----- nvinfo : EIATTR_REGCOUNT
	.align		4
.L_1306:
        /*1cc8*/ 	.byte	0x04, 0x2f
        /*1cca*/ 	.short	(.L_1308 - .L_1307)
	.align		4
.L_1307:
        /*1ccc*/ 	.word	index@(_ZN2at6native29vectorized_elementwise_kernelILi4EZZZNS0_49_GLOBAL__N__657f93f7_16_TensorCompare_cu_71e06f4e19launch_clamp_scalarERNS_18TensorIteratorBaseEN3c106ScalarES6_NS0_6detail11ClampLimitsEENKUlvE_clEvENKUlvE6_clEvEUlNS5_4HalfEE_St5arrayIPcLm2EEEEviT0_T1_)
        /*1cd0*/ 	.word	0x00000022


	//----- nvinfo : EIATTR_FRAME_SIZE
	.align		4
.L_1308:
        /*1cd4*/ 	.byte	0x04, 0x11
        /*1cd6*/ 	.short	(.L_1310 - .L_1309)
	.align		4
.L_1309:
        /*1cd8*/ 	.word	index@(_ZN2at6native29vectorized_elementwise_kernelILi4EZZZNS0_49_GLOBAL__N__657f93f7_16_TensorCompare_cu_71e06f4e19launch_clamp_scalarERNS_18TensorIteratorBaseEN3c106ScalarES6_NS0_6detail11ClampLimitsEENKUlvE_clEvENKUlvE6_clEvEUlNS5_4HalfEE_St5arrayIPcLm2EEEEviT0_T1_)
        /*1cdc*/ 	.word	0x00000000


	//----- nvinfo : EIATTR_REGCOUNT
	.align		4
.L_1310:
        /*1ce0*/ 	.byte	0x04, 0x2f
        /*1ce2*/ 	.short	(.L_1312 - .L_1311)
	.align		4
.L_1311:
        /*1ce4*/ 	.word	index@(_ZN2at6native29vectorized_elementwise_kernelILi2EZZZNS0_49_GLOBAL__N__657f93f7_16_TensorCompare_cu_71e06f4e19launch_clamp_scalarERNS_18TensorIteratorBaseEN3c106ScalarES6_NS0_6detail11ClampLimitsEENKUlvE_clEvENKUlvE6_clEvEUlNS5_4HalfEE_St5arrayIPcLm2EEEEviT0_T1_)
        /*1ce8*/ 	.word	0x00000022


	//----- nvinfo : EIATTR_FRAME_SIZE
	.align		4
.L_1312:
        /*1cec*/ 	.byte	0x04, 0x11
        /*1cee*/ 	.short	(.L_1314 - .L_1313)
	.align		4
.L_1313:
        /*1cf0*/ 	.word	index@(_ZN2at6native29vectorized_elementwise_kernelILi2EZZZNS0_49_GLOBAL__N__657f93f7_16_TensorCompare_cu_71e06f4e19launch_clamp_scalarERNS_18TensorIteratorBaseEN3c106ScalarES6_NS0_6detail11ClampLimitsEENKUlvE_clEvENKUlvE6_clEvEUlNS5_4HalfEE_St5arrayIPcLm2EEEEviT0_T1_)
        /*1cf4*/ 	.word	0x00000000


	//----- nvinfo : EIATTR_REGCOUNT
	.align		4
.L_1314:
        /*1cf8*/ 	.byte	0x04, 0x2f
        /*1cfa*/ 	.short	(.L_1316 - .L_1315)
	.align		4
.L_1315:
        /*1cfc*/ 	.word	index@(_ZN2at6native27unrolled_elementwise_kernelIZZZNS0_49_GLOBAL__N__657f93f7_16_TensorCompare_cu_71e06f4e19launch_clamp_scalarERNS_18TensorIteratorBaseEN3c106ScalarES6_NS0_6detail11ClampLimitsEENKUlvE_clEvENKUlvE6_clEvEUlNS5_4HalfEE_St5arrayIPcLm2EELi4E23TrivialOffsetCalculatorILi1EjESH_NS0_6memory15LoadWithoutCastENSI_16StoreWithoutCastEEEviT_T0_T2_T3_T4_T5_)
        /*1d00*/ 	.word	0x00000016


	//----- nvinfo : EIATTR_FRAME_SIZE
	.align		4
.L_1316:
        /*1d04*/ 	.byte	0x04, 0x11
        /*1d06*/ 	.short	(.L_1318 - .L_1317)
	.align		4
.L_1317:
        /*1d08*/ 	.word	index@(_ZN2at6native27unrolled_elementwise_kernelIZZZNS0_49_GLOBAL__N__657f93f7_16_TensorCompare_cu_71e06f4e19launch_clamp_scalarERNS_18TensorIteratorBaseEN3c106ScalarES6_NS0_6detail11ClampLimitsEENKUlvE_clEvENKUlvE6_clEvEUlNS5_4HalfEE_St5arrayIPcLm2EELi4E23TrivialOffsetCalculatorILi1EjESH_NS0_6memory15LoadWithoutCastENSI_16StoreWithoutCastEEEviT_T0_T2_T3_T4_T5_)
        /*1d0c*/ 	.word	0x00000000


	//----- nvinfo : EIATTR_REGCOUNT
	.align		4
.L_1318:
        /*1d10*/ 	.byte	0x04, 0x2f
        /*1d12*/ 	.short	(.L_1320 - .L_1319)
	.align		4
.L_1319:
        /*1d14*/ 	.word	index@(_ZN2at6native18elementwise_kernelILi128ELi4EZNS0_22gpu_kernel_impl_nocastIZZZNS0_49_GLOBAL__N__657f93f7_16_TensorCompare_cu_71e06f4e19launch_clamp_scalarERNS_18TensorIteratorBaseEN3c106ScalarES7_NS0_6detail11ClampLimitsEENKUlvE_clEvENKUlvE6_clEvEUlNS6_4HalfEE_EEvS5_RKT_EUliE_EEviT1_)
        /*1d18*/ 	.word	0x00000012


	//----- nvinfo : EIATTR_FRAME_SIZE
	.align		4
.L_1320:
        /*1d1c*/ 	.byte	0x04, 0x11
        /*1d1e*/ 	.short	(.L_1322 - .L_1321)
	.align		4
.L_1321:
        /*1d20*/ 	.word	index@(_ZN2at6native18elementwise_kernelILi128ELi4EZNS0_22gpu_kernel_impl_nocastIZZZNS0_49_GLOBAL__N__657f93f7_16_TensorCompare_cu_71e06f4e19launch_clamp_scalarERNS_18TensorIteratorBaseEN3c106ScalarES7_NS0_6detail11ClampLimitsEENKUlvE_clEvENKUlvE6_clEvEUlNS6_4HalfEE_EEvS5_RKT_EUliE_EEviT1_)
        /*1d24*/ 	.word	0x00000000


	//----- nvinfo : EIATTR_REGCOUNT
	.align		4
.L_1322:
        /*1d28*/ 	.byte	0x04, 0x2f
        /*1d2a*/ 	.short	(.L_1324 - .L_1323)
	.align		4
.L_1323:
        /*1d2c*/ 	.word	index@(_ZN2at6native27unrolled_elementwise_kernelIZZZNS0_49_GLOBAL__N__657f93f7_16_TensorCompare_cu_71e06f4e19launch_clamp_scalarERNS_18TensorIteratorBaseEN3c106ScalarES6_NS0_6detail11ClampLimitsEENKUlvE_clEvENKUlvE6_clEvEUlNS5_4HalfEE_St5arrayIPcLm2EELi4E23TrivialOffsetCalculatorILi1EjESH_NS0_6memory12LoadWithCastILi1EEENSI_13StoreWithCastILi1EEEEEviT_T0_T2_T3_T4_T5_)
        /*1d30*/ 	.word	0x0000001c


	//----- nvinfo : EIATTR_FRAME_SIZE
	.align		4
.L_1324:
        /*1d34*/ 	.byte	0x04, 0x11
        /*1d36*/ 	.short	(.L_1326 - .L_1325)
	.align		4
.L_1325:
        /*1d38*/ 	.word	index@(_ZN2at6native27unrolled_elementwise_kernelIZZZNS0_49_GLOBAL__N__657f93f7_16_TensorCompare_cu_71e06f4e19launch_clamp_scalarERNS_18TensorIteratorBaseEN3c106ScalarES6_NS0_6detail11ClampLimitsEENKUlvE_clEvENKUlvE6_clEvEUlNS5_4HalfEE_St5arrayIPcLm2EELi4E23TrivialOffsetCalculatorILi1EjESH_NS0_6memory12LoadWithCastILi1EEENSI_13StoreWithCastILi1EEEEEviT_T0_T2_T3_T4_T5_)
        /*1d3c*/ 	.word	0x00000000


	//----- nvinfo : EIATTR_REGCOUNT
	.align		4
.L_1326:
        /*1d40*/ 	.byte	0x04, 0x2f
        /*1d42*/ 	.short	(.L_1328 - .L_1327)
	.align		4
.L_1327:
        /*1d44*/ 	.word	index@(_ZN2at6native18elementwise_kernelILi128ELi4EZNS0_15gpu_kernel_implIZZZNS0_49_GLOBAL__N__657f93f7_16_TensorCompare_cu_71e06f4e19launch_clamp_scalarERNS_18TensorIteratorBaseEN3c106ScalarES7_NS0_6detail11ClampLimitsEENKUlvE_clEvENKUlvE6_clEvEUlNS6_4HalfEE_EEvS5_RKT_EUliE_EEviT1_)
        /*1d48*/ 	.word	0x0000001a


	//----- nvinfo : EIATTR_FRAME_SIZE
	.align		4
.L_1328:
        /*1d4c*/ 	.byte	0x04, 0x11
        /*1d4e*/ 	.short	(.L_1330 - .L_1329)
	.align		4
.L_1329:
        /*1d50*/ 	.word	index@(_ZN2at6native18elementwise_kernelILi128ELi4EZNS0_15gpu_kernel_implIZZZNS0_49_GLOBAL__N__657f93f7_16_TensorCompare_cu_71e06f4e19launch_clamp_scalarERNS_18TensorIteratorBaseEN3c106ScalarES7_NS0_6detail11ClampLimitsEENKUlvE_clEvENKUlvE6_clEvEUlNS6_4HalfEE_EEvS5_RKT_EUliE_EEviT1_)
        /*1d54*/ 	.word	0x00000000


	//----- nvinfo : EIATTR_REGCOUNT
	.align		4
.L_1330:
        /*1d58*/ 	.byte	0x04, 0x2f
        /*1d5a*/ 	.short	(.L_1332 - .L_1331)
	.align		4
.L_1331:
        /*1d5c*/ 	.word	index@(_ZN2at6native29vectorized_elementwise_kernelILi8EZZZNS0_49_GLOBAL__N__657f93f7_16_TensorCompare_cu_71e06f4e19launch_clamp_scalarERNS_18TensorIteratorBaseEN3c106ScalarES6_NS0_6detail11ClampLimitsEENKUlvE_clEvENKUlvE7_clEvEUlNS5_8BFloat16EE_St5arrayIPcLm2EEEEviT0_T1_)
        /*1d60*/ 	.word	0x00000020


	//----- nvinfo : EIATTR_FRAME_SIZE
	.align		4
.L_1332:
        /*1d64*/ 	.byte	0x04, 0x11
        /*1d66*/ 	.short	(.L_1334 - .L_1333)
	.align		4
.L_1333:
        /*1d68*/ 	.word	index@(_ZN2at6native29vectorized_elementwise_kernelILi8EZZZNS0_49_GLOBAL__N__657f93f7_16_TensorCompare_cu_71e06f4e19launch_clamp_scalarERNS_18TensorIteratorBaseEN3c106ScalarES6_NS0_6detail11ClampLimitsEENKUlvE_clEvENKUlvE7_clEvEUlNS5_8BFloat16EE_St5arrayIPcLm2EEEEviT0_T1_)
        /*1d6c*/ 	.word	0x00000000


	//----- nvinfo : EIATTR_REGCOUNT
	.align		4
.L_1334:
        /*1d70*/ 	.byte	0x04, 0x2f
        /*1d72*/ 	.short	(.L_1336 - .L_1335)
	.align		4
.L_1335:
        /*1d74*/ 	.word	index@(_ZN2at6native29vectorized_elementwise_kernelILi4EZZZNS0_49_GLOBAL__N__657f93f7_16_TensorCompare_cu_71e06f4e19launch_clamp_scalarERNS_18TensorIteratorBaseEN3c106ScalarES6_NS0_6detail11ClampLimitsEENKUlvE_clEvENKUlvE7_clEvEUlNS5_8BFloat16EE_St5arrayIPcLm2EEEEviT0_T1_)
        /*1d78*/ 	.word	0x00000020


	//----- nvinfo : EIATTR_FRAME_SIZE
	.align		4
.L_1336:
        /*1d7c*/ 	.byte	0x04, 0x11
        /*1d7e*/ 	.short	(.L_1338 - .L_1337)
	.align		4
.L_1337:
        /*1d80*/ 	.word	index@(_ZN2at6native29vectorized_elementwise_kernelILi4EZZZNS0_49_GLOBAL__N__657f93f7_16_TensorCompare_cu_71e06f4e19launch_clamp_scalarERNS_18TensorIteratorBaseEN3c106ScalarES6_NS0_6detail11ClampLimitsEENKUlvE_clEvENKUlvE7_clEvEUlNS5_8BFloat16EE_St5arrayIPcLm2EEEEviT0_T1_)
        /*1d84*/ 	.word	0x00000000


	//----- nvinfo : EIATTR_REGCOUNT
	.align		4
.L_1338:
        /*1d88*/ 	.byte	0x04, 0x2f
        /*1d8a*/ 	.short	(.L_1340 - .L_1339)
	.align		4
.L_1339:
        /*1d8c*/ 	.word	index@(_ZN2at6native29vectorized_elementwise_kernelILi2EZZZNS0_49_GLOBAL__N__657f93f7_16_TensorCompare_cu_71e06f4e19launch_clamp_scalarERNS_18TensorIteratorBaseEN3c106ScalarES6_NS0_6detail11ClampLimitsEENKUlvE_clEvENKUlvE7_clEvEUlNS5_8BFloat16EE_St5arrayIPcLm2EEEEviT0_T1_)
        /*1d90*/ 	.word	0x00000020


	//----- nvinfo : EIATTR_FRAME_SIZE
	.align		4
.L_1340:
        /*1d94*/ 	.byte	0x04, 0x11
        /*1d96*/ 	.short	(.L_1342 - .L_1341)
	.align		4
.L_1341:
        /*1d98*/ 	.word	index@(_ZN2at6native29vectorized_elementwise_kernelILi2EZZZNS0_49_GLOBAL__N__657f93f7_16_TensorCompare_cu_71e06f4e19launch_clamp_scalarERNS_18TensorIteratorBaseEN3c106ScalarES6_NS0_6detail11ClampLimitsEENKUlvE_clEvENKUlvE7_clEvEUlNS5_8BFloat16EE_St5arrayIPcLm2EEEEviT0_T1_)
        /*1d9c*/ 	.word	0x00000000


	//----- nvinfo : EIATTR_REGCOUNT
	.align		4
.L_1342:
        /*1da0*/ 	.byte	0x04, 0x2f
        /*1da2*/ 	.short	(.L_1344 - .L_1343)
	.align		4
.L_1343:
        /*1da4*/ 	.word	index@(_ZN2at6native27unrolled_elementwise_kernelIZZZNS0_49_GLOBAL__N__657f93f7_16_TensorCompare_cu_71e06f4e19launch_clamp_scalarERNS_18TensorIteratorBaseEN3c106ScalarES6_NS0_6detail11ClampLimitsEENKUlvE_clEvENKUlvE7_clEvEUlNS5_8BFloat16EE_St5arrayIPcLm2EELi4E23TrivialOffsetCalculatorILi1EjESH_NS0_6memory15LoadWithoutCastENSI_16StoreWithoutCastEEEviT_T0_T2_T3_T4_T5_)
        /*1da8*/ 	.word	0x00000016


	//----- nvinfo : EIATTR_FRAME_SIZE
	.align		4
.L_1344:
        /*1dac*/ 	.byte	0x04, 0x11
        /*1dae*/ 	.short	(.L_1346 - .L_1345)
	.align		4
.L_1345:
        /*1db0*/ 	.word	index@(_ZN2at6native27unrolled_elementwise_kernelIZZZNS0_49_GLOBAL__N__657f93f7_16_TensorCompare_cu_71e06f4e19launch_clamp_scalarERNS_18TensorIteratorBaseEN3c106ScalarES6_NS0_6detail11ClampLimitsEENKUlvE_clEvENKUlvE7_clEvEUlNS5_8BFloat16EE_St5arrayIPcLm2EELi4E23TrivialOffsetCalculatorILi1EjESH_NS0_6memory15LoadWithoutCastENSI_16StoreWithoutCastEEEviT_T0_T2_T3_T4_T5_)
        /*1db4*/ 	.word	0x00000000


	//----- nvinfo : EIATTR_REGCOUNT
	.align		4
.L_1346:
        /*1db8*/ 	.byte	0x04, 0x2f
        /*1dba*/ 	.short	(.L_1348 - .L_1347)
	.align		4
.L_1347:
        /*1dbc*/ 	.word	index@(_ZN2at6native18elementwise_kernelILi128ELi4EZNS0_22gpu_kernel_impl_nocastIZZZNS0_49_GLOBAL__N__657f93f7_16_TensorCompare_cu_71e06f4e19launch_clamp_scalarERNS_18TensorIteratorBaseEN3c106ScalarES7_NS0_6detail11ClampLimitsEENKUlvE_clEvENKUlvE7_clEvEUlNS6_8BFloat16EE_EEvS5_RKT_EUliE_EEviT1_)
        /*1dc0*/ 	.word	0x00000012


	//----- nvinfo : EIATTR_FRAME_SIZE
	.align		4
.L_1348:
        /*1dc4*/ 	.byte	0x04, 0x11
        /*1dc6*/ 	.short	(.L_1350 - .L_1349)
	.align		4
.L_1349:
        /*1dc8*/ 	.word	index@(_ZN2at6native18elementwise_kernelILi128ELi4EZNS0_22gpu_kernel_impl_nocastIZZZNS0_49_GLOBAL__N__657f93f7_16_TensorCompare_cu_71e06f4e19launch_clamp_scalarERNS_18TensorIteratorBaseEN3c106ScalarES7_NS0_6detail11ClampLimitsEENKUlvE_clEvENKUlvE7_clEvEUlNS6_8BFloat16EE_EEvS5_RKT_EUliE_EEviT1_)
        /*1dcc*/ 	.word	0x00000000


	//----- nvinfo : EIATTR_REGCOUNT
	.align		4
.L_1350:
        /*1dd0*/ 	.byte	0x04, 0x2f
        /*1dd2*/ 	.short	(.L_1352 - .L_1351)
	.align		4
.L_1351:
        /*1dd4*/ 	.word	index@(_ZN2at6native27unrolled_elementwise_kernelIZZZNS0_49_GLOBAL__N__657f93f7_16_TensorCompare_cu_71e06f4e19launch_clamp_scalarERNS_18TensorIteratorBaseEN3c106ScalarES6_NS0_6detail11ClampLimitsEENKUlvE_clEvENKUlvE7_clEvEUlNS5_8BFloat16EE_St5arrayIPcLm2EELi4E23TrivialOffsetCalculatorILi1EjESH_NS0_6memory12LoadWithCastILi1EEENSI_13StoreWithCastILi1EEEEEviT_T0_T2_T3_T4_T5_)
        /*1dd8*/ 	.word	0x0000001c


	//----- nvinfo : EIATTR_FRAME_SIZE
	.align		4
.L_1352:
        /*1ddc*/ 	.byte	0x04, 0x11
        /*1dde*/ 	.short	(.L_1354 - .L_1353)
	.align		4
.L_1353:
        /*1de0*/ 	.word	index@(_ZN2at6native27unrolled_elementwise_kernelIZZZNS0_49_GLOBAL__N__657f93f7_16_TensorCompare_cu_71e06f4e19launch_clamp_scalarERNS_18TensorIteratorBaseEN3c106ScalarES6_NS0_6detail11ClampLimitsEENKUlvE_clEvENKUlvE7_clEvEUlNS5_8BFloat16EE_St5arrayIPcLm2EELi4E23TrivialOffsetCalculatorILi1EjESH_NS0_6memory12LoadWithCastILi1EEENSI_13StoreWithCastILi1EEEEEviT_T0_T2_T3_T4_T5_)
        /*1de4*/ 	.word	0x00000000


	//----- nvinfo : EIATTR_REGCOUNT
	.align		4
.L_1354:
        /*1de8*/ 	.byte	0x04, 0x2f
        /*1dea*/ 	.short	(.L_1356 - .L_1355)
	.align		4
.L_1355:
        /*1dec*/ 	.word	index@(_ZN2at6native18elementwise_kernelILi128ELi4EZNS0_15gpu_kernel_implIZZZNS0_49_GLOBAL__N__657f93f7_16_TensorCompare_cu_71e06f4e19launch_clamp_scalarERNS_18TensorIteratorBaseEN3c106ScalarES7_NS0_6detail11ClampLimitsEENKUlvE_clEvENKUlvE7_clEvEUlNS6_8BFloat16EE_EEvS5_RKT_EUliE_EEviT1_)
        /*1df0*/ 	.word	0x0000001a


	//----- nvinfo : EIATTR_FRAME_SIZE
	.align		4
.L_1356:
        /*1df4*/ 	.byte	0x04, 0x11
        /*1df6*/ 	.short	(.L_1358 - .L_1357)
	.align		4
.L_1357:
        /*1df8*/ 	.word	index@(_ZN2at6native18elementwise_kernelILi128ELi4EZNS0_15gpu_kernel_implIZZZNS0_49_GLOBAL__N__657f93f7_16_TensorCompare_cu_71e06f4e19launch_clamp_scalarERNS_18TensorIteratorBaseEN3c106ScalarES7_NS0_6detail11ClampLimitsEENKUlvE_clEvENKUlvE7_clEvEUlNS6_8BFloat16EE_EEvS5_RKT_EUliE_EEviT1_)
        /*1dfc*/ 	.word	0x00000000


	//----- nvinfo : EIATTR_MIN_STACK_SIZE
	.align		4
.L_1358:
        /*1e00*/ 	.byte	0x04, 0x12
        /*1e02*/ 	.short	(.L_1360 - .L_1359)
	.align		4
.L_1359:
        /*1e04*/ 	.word	index@(_ZN2at6native18elementwise_kernelILi128ELi4EZNS0_15gpu_kernel_implIZZZNS0_49_GLOBAL__N__657f93f7_16_TensorCompare_cu_71e06f4e19launch_clamp_scalarERNS_18TensorIteratorBaseEN3c106ScalarES7_NS0_6detail11ClampLimitsEENKUlvE_clEvENKUlvE7_clEvEUlNS6_8BFloat16EE_EEvS5_RKT_EUliE_EEviT1_)
        /*1e08*/ 	.word	0x00000000


	//----- nvinfo : EIATTR_MIN_STACK_SIZE
	.align		4
.L_1360:
        /*1e0c*/ 	.byte	0x04, 0x12
        /*1e0e*/ 	.short	(.L_1362 - .L_1361)
	.align		4
.L_1361:
        /*1e10*/ 	.word	index@(_ZN2at6native27unrolled_elementwise_kernelIZZZNS0_49_GLOBAL__N__657f93f7_16_TensorCompare_cu_71e06f4e19launch_clamp_scalarERNS_18TensorIteratorBaseEN3c106ScalarES6_NS0_6detail11ClampLimitsEENKUlvE_clEvENKUlvE7_clEvEUlNS5_8BFloat16EE_St5arrayIPcLm2EELi4E23TrivialOffsetCalculatorILi1EjESH_NS0_6memory12LoadWithCastILi1EEENSI_13StoreWithCastILi1EEEEEviT_T0_T2_T3_T4_T5_)
        /*1e14*/ 	.word	0x00000000


	//----- nvinfo : EIATTR_MIN_STACK_SIZE
	.align		4
.L_1362:
        /*1e18*/ 	.byte	0x04, 0x12
        /*1e1a*/ 	.short	(.L_1364 - .L_1363)
	.align		4
.L_1363:
        /*1e1c*/ 	.word	index@(_ZN2at6native18elementwise_kernelILi128ELi4EZNS0_22gpu_kernel_impl_nocastIZZZNS0_49_GLOBAL__N__657f93f7_16_TensorCompare_cu_71e06f4e19launch_clamp_scalarERNS_18TensorIteratorBaseEN3c106ScalarES7_NS0_6detail11ClampLimitsEENKUlvE_clEvENKUlvE7_clEvEUlNS6_8BFloat16EE_EEvS5_RKT_EUliE_EEviT1_)
        /*1e20*/ 	.word	0x00000000


	//----- nvinfo : EIATTR_MIN_STACK_SIZE
	.align		4
.L_1364:
        /*1e24*/ 	.byte	0x04, 0x12
        /*1e26*/ 	.short	(.L_1366 - .L_1365)
	.align		4
.L_1365:
        /*1e28*/ 	.word	index@(_ZN2at6native27unrolled_elementwise_kernelIZZZNS0_49_GLOBAL__N__657f93f7_16_TensorCompare_cu_71e06f4e19launch_clamp_scalarERNS_18TensorIteratorBaseEN3c106ScalarES6_NS0_6detail11ClampLimitsEENKUlvE_clEvENKUlvE7_clEvEUlNS5_8BFloat16EE_St5arrayIPcLm2EELi4E23TrivialOffsetCalculatorILi1EjESH_NS0_6memory15LoadWithoutCastENSI_16StoreWithoutCastEEEviT_T0_T2_T3_T4_T5_)
        /*1e2c*/ 	.word	0x00000000


	//----- nvinfo : EIATTR_MIN_STACK_SIZE
	.align		4
.L_1366:
        /*1e30*/ 	.byte	0x04, 0x12
        /*1e32*/ 	.short	(.L_1368 - .L_1367)
	.align		4
.L_1367:
        /*1e34*/ 	.word	index@(_ZN2at6native29vectorized_elementwise_kernelILi2EZZZNS0_49_GLOBAL__N__657f93f7_16_TensorCompare_cu_71e06f4e19launch_clamp_scalarERNS_18TensorIteratorBaseEN3c106ScalarES6_NS0_6detail11ClampLimitsEENKUlvE_clEvENKUlvE7_clEvEUlNS5_8BFloat16EE_St5arrayIPcLm2EEEEviT0_T1_)
        /*1e38*/ 	.word	0x00000000


	//----- nvinfo : EIATTR_MIN_STACK_SIZE
	.align		4
.L_1368:
        /*1e3c*/ 	.byte	0x04, 0x12
        /*1e3e*/ 	.short	(.L_1370 - .L_1369)
	.align		4
.L_1369:
        /*1e40*/ 	.word	index@(_ZN2at6native29vectorized_elementwise_kernelILi4EZZZNS0_49_GLOBAL__N__657f93f7_16_TensorCompare_cu_71e06f4e19launch_clamp_scalarERNS_18TensorIteratorBaseEN3c106ScalarES6_NS0_6detail11ClampLimitsEENKUlvE_clEvENKUlvE7_clEvEUlNS5_8BFloat16EE_St5arrayIPcLm2EEEEviT0_T1_)
        /*1e44*/ 	.word	0x00000000


	//----- nvinfo : EIATTR_MIN_STACK_SIZE
	.align		4
.L_1370:
        /*1e48*/ 	.byte	0x04, 0x12
        /*1e4a*/ 	.short	(.L_1372 - .L_1371)
	.align		4
.L_1371:
        /*1e4c*/ 	.word	index@(_ZN2at6native29vectorized_elementwise_kernelILi8EZZZNS0_49_GLOBAL__N__657f93f7_16_TensorCompare_cu_71e06f4e19launch_clamp_scalarERNS_18TensorIteratorBaseEN3c106ScalarES6_NS0_6detail11ClampLimitsEENKUlvE_clEvENKUlvE7_clEvEUlNS5_8BFloat16EE_St5arrayIPcLm2EEEEviT0_T1_)
        /*1e50*/ 	.word	0x00000000


	//----- nvinfo : EIATTR_MIN_STACK_SIZE
	.align		4
.L_1372:
        /*1e54*/ 	.byte	0x04, 0x12
        /*1e56*/ 	.short	(.L_1374 - .L_1373)
	.align		4
.L_1373:
        /*1e58*/ 	.word	index@(_ZN2at6native18elementwise_kernelILi128ELi4EZNS0_15gpu_kernel_implIZZZNS0_49_GLOBAL__N__657f93f7_16_TensorCompare_cu_71e06f4e19launch_clamp_scalarERNS_18TensorIteratorBaseEN3c106ScalarES7_NS0_6detail11ClampLimitsEENKUlvE_clEvENKUlvE6_clEvEUlNS6_4HalfEE_EEvS5_RKT_EUliE_EEviT1_)
        /*1e5c*/ 	.word	0x00000000


	//----- nvinfo : EIATTR_MIN_STACK_SIZE
	.align		4
.L_1374:
        /*1e60*/ 	.byte	0x04, 0x12
        /*1e62*/ 	.short	(.L_1376 - .L_1375)
	.align		4
.L_1375:
        /*1e64*/ 	.word	index@(_ZN2at6native27unrolled_elementwise_kernelIZZZNS0_49_GLOBAL__N__657f93f7_16_TensorCompare_cu_71e06f4e19launch_clamp_scalarERNS_18TensorIteratorBaseEN3c106ScalarES6_NS0_6detail11ClampLimitsEENKUlvE_clEvENKUlvE6_clEvEUlNS5_4HalfEE_St5arrayIPcLm2EELi4E23TrivialOffsetCalculatorILi1EjESH_NS0_6memory12LoadWithCastILi1EEENSI_13StoreWithCastILi1EEEEEviT_T0_T2_T3_T4_T5_)
        /*1e68*/ 	.word	0x00000000


	//----- nvinfo : EIATTR_MIN_STACK_SIZE
	.align		4
.L_1376:
        /*1e6c*/ 	.byte	0x04, 0x12
        /*1e6e*/ 	.short	(.L_1378 - .L_1377)
	.align		4
.L_1377:
        /*1e70*/ 	.word	index@(_ZN2at6native18elementwise_kernelILi128ELi4EZNS0_22gpu_kernel_impl_nocastIZZZNS0_49_GLOBAL__N__657f93f7_16_TensorCompare_cu_71e06f4e19launch_clamp_scalarERNS_18TensorIteratorBaseEN3c106ScalarES7_NS0_6detail11ClampLimitsEENKUlvE_clEvENKUlvE6_clEvEUlNS6_4HalfEE_EEvS5_RKT_EUliE_EEviT1_)
        /*1e74*/ 	.word	0x00000000


	//----- nvinfo : EIATTR_MIN_STACK_SIZE
	.align		4
.L_1378:
        /*1e78*/ 	.byte	0x04, 0x12
        /*1e7a*/ 	.short	(.L_1380 - .L_1379)
	.align		4
.L_1379:
        /*1e7c*/ 	.word	index@(_ZN2at6native27unrolled_elementwise_kernelIZZZNS0_49_GLOBAL__N__657f93f7_16_TensorCompare_cu_71e06f4e19launch_clamp_scalarERNS_18TensorIteratorBaseEN3c106ScalarES6_NS0_6detail11ClampLimitsEENKUlvE_clEvENKUlvE6_clEvEUlNS5_4HalfEE_St5arrayIPcLm2EELi4E23TrivialOffsetCalculatorILi1EjESH_NS0_6memory15LoadWithoutCastENSI_16StoreWithoutCastEEEviT_T0_T2_T3_T4_T5_)
        /*1e80*/ 	.word	0x00000000


	//----- nvinfo : EIATTR_MIN_STACK_SIZE
	.align		4
.L_1380:
        /*1e84*/ 	.byte	0x04, 0x12
        /*1e86*/ 	.short	(.L_1382 - .L_1381)
	.align		4
.L_1381:
        /*1e88*/ 	.word	index@(_ZN2at6native29vectorized_elementwise_kernelILi2EZZZNS0_49_GLOBAL__N__657f93f7_16_TensorCompare_cu_71e06f4e19launch_clamp_scalarERNS_18TensorIteratorBaseEN3c106ScalarES6_NS0_6detail11ClampLimitsEENKUlvE_clEvENKUlvE6_clEvEUlNS5_4HalfEE_St5arrayIPcLm2EEEEviT0_T1_)
        /*1e8c*/ 	.word	0x00000000


	//----- nvinfo : EIATTR_MIN_STACK_SIZE
	.align		4
.L_1382:
        /*1e90*/ 	.byte	0x04, 0x12
        /*1e92*/ 	.short	(.L_1384 - .L_1383)
	.align		4
.L_1383:
        /*1e94*/ 	.word	index@(_ZN2at6native29vectorized_elementwise_kernelILi4EZZZNS0_49_GLOBAL__N__657f93f7_16_TensorCompare_cu_71e06f4e19launch_clamp_scalarERNS_18TensorIteratorBaseEN3c106ScalarES6_NS0_6detail11ClampLimitsEENKUlvE_clEvENKUlvE6_clEvEUlNS5_4HalfEE_St5arrayIPcLm2EEEEviT0_T1_)
        /*1e98*/ 	.word	0x00000000


	//----- nvinfo : EIATTR_MIN_STACK_SIZE
	.align		4
.L_1384:
        /*1e9c*/ 	.byte	0x04, 0x12
        /*1e9e*/ 	.short	(.L_1386 - .L_1385)
	.align		4
.L_1385:
        /*1ea0*/ 	.word	index@(_ZN2at6native29vectorized_elementwise_kernelILi8EZZZNS0_49_GLOBAL__N__657f93f7_16_TensorCompare_cu_71e06f4e19launch_clamp_scalarERNS_18TensorIteratorBaseEN3c106ScalarES6_NS0_6detail11ClampLimitsEENKUlvE_clEvENKUlvE6_clEvEUlNS5_4HalfEE_St5arrayIPcLm2EEEEviT0_T1_)
        /*1ea4*/ 	.word	0x00000000


	//----- nvinfo : EIATTR_MIN_STACK_SIZE
	.align		4
.L_1386:
        /*1ea8*/ 	.byte	0x04, 0x12
        /*1eaa*/ 	.short	(.L_1388 - .L_1387)
	.align		4
.L_1387:
        /*1eac*/ 	.word	index@(_ZN2at6native18elementwise_kernelILi128ELi4EZNS0_15gpu_kernel_implIZZZNS0_49_GLOBAL__N__657f93f7_16_TensorCompare_cu_71e06f4e19launch_clamp_scalarERNS_18TensorIteratorBaseEN3c106ScalarES7_NS0_6detail11ClampLimitsEENKUlvE_clEvENKUlvE5_clEvEUlfE_EEvS5_RKT_EUliE_EEviT1_)
        /*1eb0*/ 	.word	0x00000000


	//----- nvinfo : EIATTR_MIN_STACK_SIZE
	.align		4
.L_1388:
        /*1eb4*/ 	.byte	0x04, 0x12
        /*1eb6*/ 	.short	(.L_1390 - .L_1389)
	.align		4
.L_1389:
        /*1eb8*/ 	.word	index@(_ZN2at6native27unrolled_elementwise_kernelIZZZNS0_49_GLOBAL__N__657f93f7_16_TensorCompare_cu_71e06f4e19launch_clamp_scalarERNS_18TensorIteratorBaseEN3c106ScalarES6_NS0_6detail11ClampLimitsEENKUlvE_clEvENKUlvE5_clEvEUlfE_St5arrayIPcLm2EELi4E23TrivialOffsetCalculatorILi1EjESG_NS0_6memory12LoadWithCastILi1EEENSH_13StoreWithCastILi1EEEEEviT_T0_T2_T3_T4_T5_)
        /*1ebc*/ 	.word	0x00000000


	//----- nvinfo : EIATTR_MIN_STACK_SIZE
	.align		4
.L_1390:
        /*1ec0*/ 	.byte	0x04, 0x12
        /*1ec2*/ 	.short	(.L_1392 - .L_1391)
	.align		4
.L_1391:
        /*1ec4*/ 	.word	index@(_ZN2at6native18elementwise_kernelILi128ELi2EZNS0_22gpu_kernel_impl_nocastIZZZNS0_49_GLOBAL__N__657f93f7_16_TensorCompare_cu_71e06f4e19launch_clamp_scalarERNS_18TensorIteratorBaseEN3c106ScalarES7_NS0_6detail11ClampLimitsEENKUlvE_clEvENKUlvE5_clEvEUlfE_EEvS5_RKT_EUliE_EEviT1_)
        /*1ec8*/ 	.word	0x00000000


	//----- nvinfo : EIATTR_MIN_STACK_SIZE
	.align		4
.L_1392:
        /*1ecc*/ 	.byte	0x04, 0x12
        /*1ece*/ 	.short	(.L_1394 - .L_1393)
	.align		4
.L_1393:
        /*1ed0*/ 	.word	index@(_ZN2at6native27unrolled_elementwise_kernelIZZZNS0_49_GLOBAL__N__657f93f7_16_TensorCompare_cu_71e06f4e19launch_clamp_scalarERNS_18TensorIteratorBaseEN3c106ScalarES6_NS0_6detail11ClampLimitsEENKUlvE_clEvENKUlvE5_clEvEUlfE_St5arrayIPcLm2EELi4E23TrivialOffsetCalculatorILi1EjESG_NS0_6memory15LoadWithoutCastENSH_16StoreWithoutCastEEEviT_T0_T2_T3_T4_T5_)
        /*1ed4*/ 	.word	0x00000000


	//----- nvinfo : EIATTR_MIN_STACK_SIZE
	.align		4
.L_1394:
        /*1ed8*/ 	.byte	0x04, 0x12
        /*1eda*/ 	.short	(.L_1396 - .L_1395)
	.align		4
.L_1395:
        /*1edc*/ 	.word	index@(_ZN2at6native29vectorized_elementwise_kernelILi2EZZZNS0_49_GLOBAL__N__657f93f7_16_TensorCompare_cu_71e06f4e19launch_clamp_scalarERNS_18TensorIteratorBaseEN3c106ScalarES6_NS0_6detail11ClampLimitsEENKUlvE_clEvENKUlvE5_clEvEUlfE_St5arrayIPcLm2EEEEviT0_T1_)
        /*1ee0*/ 	.word	0x00000000


	//----- nvinfo : EIATTR_MIN_STACK_SIZE
	.align		4
.L_1396:
        /*1ee4*/ 	.byte	0x04, 0x12
        /*1ee6*/ 	.short	(.L_1398 - .L_1397)
	.align		4
.L_1397:
        /*1ee8*/ 	.word	index@(_ZN2at6native29vectorized_elementwise_kernelILi4EZZZNS0_49_GLOBAL__N__657f93f7_16_TensorCompare_cu_71e06f4e19launch_clamp_scalarERNS_18TensorIteratorBaseEN3c106ScalarES6_NS0_6detail11ClampLimitsEENKUlvE_clEvENKUlvE5_clEvEUlfE_St5arrayIPcLm2EEEEviT0_T1_)
        /*1eec*/ 	.word	0x00000000


	//----- nvinfo : EIATTR_MIN_STACK_SIZE
	.align		4
.L_1398:
        /*1ef0*/ 	.byte	0x04, 0x12
        /*1ef2*/ 	.short	(.L_1400 - .L_1399)
	.align		4
.L_1399:
        /*1ef4*/ 	.word	index@(_ZN2at6native29vectorized_elementwise_kernelILi8EZZZNS0_49_GLOBAL__N__657f93f7_16_TensorCompare_cu_71e06f4e19launch_clamp_scalarERNS_18TensorIteratorBaseEN3c106ScalarES6_NS0_6detail11ClampLimitsEENKUlvE_clEvENKUlvE5_clEvEUlfE_St5arrayIPcLm2EEEEviT0_T1_)
        /*1ef8*/ 	.word	0x00000000


	//----- nvinfo : EIATTR_MIN_STACK_SIZE
	.align		4
.L_1400:
        /*1efc*/ 	.byte	0x04, 0x12
        /*1efe*/ 	.short	(.L_1402 - .L_1401)
	.align		4
.L_1401:
        /*1f00*/ 	.word	index@(_ZN2at6native18elementwise_kernelILi128ELi4EZNS0_15gpu_kernel_implIZZZNS0_49_GLOBAL__N__657f93f7_16_TensorCompare_cu_71e06f4e19launch_clamp_scalarERNS_18TensorIteratorBaseEN3c106ScalarES7_NS0_6detail11ClampLimitsEENKUlvE_clEvENKUlvE4_clEvEUldE_EEvS5_RKT_EUliE_EEviT1_)
        /*1f04*/ 	.word	0x00000000


	//----- nvinfo : EIATTR_MIN_STACK_SIZE
	.align		4
.L_1402:
        /*1f08*/ 	.byte	0x04, 0x12
        /*1f0a*/ 	.short	(.L_1404 - .L_1403)
	.align		4
.L_1403:
        /*1f0c*/ 	.word	index@(_ZN2at6native27unrolled_elementwise_kernelIZZZNS0_49_GLOBAL__N__657f93f7_16_TensorCompare_cu_71e06f4e19launch_clamp_scalarERNS_18TensorIteratorBaseEN3c106ScalarES6_NS0_6detail11ClampLimitsEENKUlvE_clEvENKUlvE4_clEvEUldE_St5arrayIPcLm2EELi4E23TrivialOffsetCalculatorILi1EjESG_NS0_6memory12LoadWithCastILi1EEENSH_13StoreWithCastILi1EEEEEviT_T0_T2_T3_T4_T5_)
        /*1f10*/ 	.word	0x00000000


	//----- nvinfo : EIATTR_MIN_STACK_SIZE
	.align		4
.L_1404:
        /*1f14*/ 	.byte	0x04, 0x12
        /*1f16*/ 	.short	(.L_1406 - .L_1405)
	.align		4
.L_1405:
        /*1f18*/ 	.word	index@(_ZN2at6native18elementwise_kernelILi128ELi2EZNS0_22gpu_kernel_impl_nocastIZZZNS0_49_GLOBAL__N__657f93f7_16_TensorCompare_cu_71e06f4e19launch_clamp_scalarERNS_18TensorIteratorBaseEN3c106ScalarES7_NS0_6detail11ClampLimitsEENKUlvE_clEvENKUlvE4_clEvEUldE_EEvS5_RKT_EUliE_EEviT1_)
        /*1f1c*/ 	.word	0x00000000


	//----- nvinfo : EIATTR_MIN_STACK_SIZE
	.align		4
.L_1406:
        /*1f20*/ 	.byte	0x04, 0x12
        /*1f22*/ 	.short	(.L_1408 - .L_1407)
	.align		4
.L_1407:
        /*1f24*/ 	.word	index@(_ZN2at6native27unrolled_elementwise_kernelIZZZNS0_49_GLOBAL__N__657f93f7_16_TensorCompare_cu_71e06f4e19launch_clamp_scalarERNS_18TensorIteratorBaseEN3c106ScalarES6_NS0_6detail11ClampLimitsEENKUlvE_clEvENKUlvE4_clEvEUldE_St5arrayIPcLm2EELi4E23TrivialOffsetCalculatorILi1EjESG_NS0_6memory15LoadWithoutCastENSH_16StoreWithoutCastEEEviT_T0_T2_T3_T4_T5_)
        /*1f28*/ 	.word	0x00000000


	//----- nvinfo : EIATTR_MIN_STACK_SIZE
	.align		4
.L_1408:
        /*1f2c*/ 	.byte	0x04, 0x12
        /*1f2e*/ 	.short	(.L_1410 - .L_1409)
	.align		4
.L_1409:
        /*1f30*/ 	.word	index@(_ZN2at6native29vectorized_elementwise_kernelILi2EZZZNS0_49_GLOBAL__N__657f93f7_16_TensorCompare_cu_71e06f4e19launch_clamp_scalarERNS_18TensorIteratorBaseEN3c106ScalarES6_NS0_6detail11ClampLimitsEENKUlvE_clEvENKUlvE4_clEvEUldE_St5arrayIPcLm2EEEEviT0_T1_)
        /*1f34*/ 	.word	0x00000000


	//----- nvinfo : EIATTR_MIN_STACK_SIZE
	.align		4
.L_1410:
        /*1f38*/ 	.byte	0x04, 0x12
        /*1f3a*/ 	.short	(.L_1412 - .L_1411)
	.align		4
.L_1411:
        /*1f3c*/ 	.word	index@(_ZN2at6native29vectorized_elementwise_kernelILi4EZZZNS0_49_GLOBAL__N__657f93f7_16_TensorCompare_cu_71e06f4e19launch_clamp_scalarERNS_18TensorIteratorBaseEN3c106ScalarES6_NS0_6detail11ClampLimitsEENKUlvE_clEvENKUlvE4_clEvEUldE_St5arrayIPcLm2EEEEviT0_T1_)
        /*1f40*/ 	.word	0x00000000


	//----- nvinfo : EIATTR_MIN_STACK_SIZE
	.align		4
.L_1412:
        /*1f44*/ 	.byte	0x04, 0x12
        /*1f46*/ 	.short	(.L_1414 - .L_1413)
	.align		4
.L_1413:
        /*1f48*/ 	.word	index@(_ZN2at6native29vectorized_elementwise_kernelILi8EZZZNS0_49_GLOBAL__N__657f93f7_16_TensorCompare_cu_71e06f4e19launch_clamp_scalarERNS_18TensorIteratorBaseEN3c106ScalarES6_NS0_6detail11ClampLimitsEENKUlvE_clEvENKUlvE4_clEvEUldE_St5arrayIPcLm2EEEEviT0_T1_)
        /*1f4c*/ 	.word	0x00000000


	//----- nvinfo : EIATTR_MIN_STACK_SIZE
	.align		4
.L_1414:
        /*1f50*/ 	.byte	0x04, 0x12
        /*1f52*/ 	.short	(.L_1416 - .L_1415)
	.align		4
.L_1415:
        /*1f54*/ 	.word	index@(_ZN2at6native18elementwise_kernelILi128ELi4EZNS0_15gpu_kernel_implIZZZNS0_49_GLOBAL__N__657f93f7_16_TensorCompare_cu_71e06f4e19launch_clamp_scalarERNS_18TensorIteratorBaseEN3c106ScalarES7_NS0_6detail11ClampLimitsEENKUlvE_clEvENKUlvE3_clEvEUlsE_EEvS5_RKT_EUliE_EEviT1_)
        /*1f58*/ 	.word	0x00000000


	//----- nvinfo : EIATTR_MIN_STACK_SIZE
	.align		4
.L_1416:
        /*1f5c*/ 	.byte	0x04, 0x12
        /*1f5e*/ 	.short	(.L_1418 - .L_1417)
	.align		4
.L_1417:
        /*1f60*/ 	.word	index@(_ZN2at6native27unrolled_elementwise_kernelIZZZNS0_49_GLOBAL__N__657f93f7_16_TensorCompare_cu_71e06f4e19launch_clamp_scalarERNS_18TensorIteratorBaseEN3c106ScalarES6_NS0_6detail11ClampLimitsEENKUlvE_clEvENKUlvE3_clEvEUlsE_St5arrayIPcLm2EELi4E23TrivialOffsetCalculatorILi1EjESG_NS0_6memory12LoadWithCastILi1EEENSH_13StoreWithCastILi1EEEEEviT_T0_T2_T3_T4_T5_)
        /*1f64*/ 	.word	0x00000000


	//----- nvinfo : EIATTR_MIN_STACK_SIZE
	.align		4
.L_1418:
        /*1f68*/ 	.byte	0x04, 0x12
        /*1f6a*/ 	.short	(.L_1420 - .L_1419)
	.align		4
.L_1419:
        /*1f6c*/ 	.word	index@(_ZN2at6native18elementwise_kernelILi128ELi4EZNS0_22gpu_kernel_impl_nocastIZZZNS0_49_GLOBAL__N__657f93f7_16_TensorCompare_cu_71e06f4e19launch_clamp_scalarERNS_18TensorIteratorBaseEN3c106ScalarES7_NS0_6detail11ClampLimitsEENKUlvE_clEvENKUlvE3_clEvEUlsE_EEvS5_RKT_EUliE_EEviT1_)
        /*1f70*/ 	.word	0x00000000


	//----- nvinfo : EIATTR_MIN_STACK_SIZE
	.align		4
.L_1420:
        /*1f74*/ 	.byte	0x04, 0x12
        /*1f76*/ 	.short	(.L_1422 - .L_1421)
	.align		4
.L_1421:
        /*1f78*/ 	.word	index@(_ZN2at6native27unrolled_elementwise_kernelIZZZNS0_49_GLOBAL__N__657f93f7_16_TensorCompare_cu_71e06f4e19launch_clamp_scalarERNS_18TensorIteratorBaseEN3c106ScalarES6_NS0_6detail11ClampLimitsEENKUlvE_clEvENKUlvE3_clEvEUlsE_St5arrayIPcLm2EELi4E23TrivialOffsetCalculatorILi1EjESG_NS0_6memory15LoadWithoutCastENSH_16StoreWithoutCastEEEviT_T0_T2_T3_T4_T5_)
        /*1f7c*/ 	.word	0x00000000


	//----- nvinfo : EIATTR_MIN_STACK_SIZE
	.align		4
.L_1422:
        /*1f80*/ 	.byte	0x04, 0x12
        /*1f82*/ 	.short	(.L_1424 - .L_1423)
	.align		4
.L_1423:
        /*1f84*/ 	.word	index@(_ZN2at6native29vectorized_elementwise_kernelILi2EZZZNS0_49_GLOBAL__N__657f93f7_16_TensorCompare_cu_71e06f4e19launch_clamp_scalarERNS_18TensorIteratorBaseEN3c106ScalarES6_NS0_6detail11ClampLimitsEENKUlvE_clEvENKUlvE3_clEvEUlsE_St5arrayIPcLm2EEEEviT0_T1_)
        /*1f88*/ 	.word	0x00000000


	//----- nvinfo : EIATTR_MIN_STACK_SIZE
	.align		4
.L_1424:
        /*1f8c*/ 	.byte	0x04, 0x12
        /*1f8e*/ 	.short	(.L_1426 - .L_1425)
	.align		4
.L_1425:
        /*1f90*/ 	.word	index@(_ZN2at6native29vectorized_elementwise_kernelILi4EZZZNS0_49_GLOBAL__N__657f93f7_16_TensorCompare_cu_71e06f4e19launch_clamp_scalarERNS_18TensorIteratorBaseEN3c106ScalarES6_NS0_6detail11ClampLimitsEENKUlvE_clEvENKUlvE3_clEvEUlsE_St5arrayIPcLm2EEEEviT0_T1_)
        /*1f94*/ 	.word	0x00000000


	//----- nvinfo : EIATTR_MIN_STACK_SIZE
	.align		4
.L_1426:
        /*1f98*/ 	.byte	0x04, 0x12
        /*1f9a*/ 	.short	(.L_1428 - .L_1427)
	.align		4
.L_1427:
        /*1f9c*/ 	.word	index@(_ZN2at6native29vectorized_elementwise_kernelILi8EZZZNS0_49_GLOBAL__N__657f93f7_16_TensorCompare_cu_71e06f4e19launch_clamp_scalarERNS_18TensorIteratorBaseEN3c106ScalarES6_NS0_6detail11ClampLimitsEENKUlvE_clEvENKUlvE3_clEvEUlsE_St5arrayIPcLm2EEEEviT0_T1_)
        /*1fa0*/ 	.word	0x00000000


	//----- nvinfo : EIATTR_MIN_STACK_SIZE
	.align		4
.L_1428:
        /*1fa4*/ 	.byte	0x04, 0x12
        /*1fa6*/ 	.short	(.L_1430 - .L_1429)
	.align		4
.L_1429:
        /*1fa8*/ 	.word	index@(_ZN2at6native18elementwise_kernelILi128ELi4EZNS0_15gpu_kernel_implIZZZNS0_49_GLOBAL__N__657f93f7_16_TensorCompare_cu_71e06f4e19launch_clamp_scalarERNS_18TensorIteratorBaseEN3c106ScalarES7_NS0_6detail11ClampLimitsEENKUlvE_clEvENKUlvE2_clEvEUllE_EEvS5_RKT_EUliE_EEviT1_)
        /*1fac*/ 	.word	0x00000000


	//----- nvinfo : EIATTR_MIN_STACK_SIZE
	.align		4
.L_1430:
        /*1fb0*/ 	.byte	0x04, 0x12
        /*1fb2*/ 	.short	(.L_1432 - .L_1431)
	.align		4
.L_1431:
        /*1fb4*/ 	.word	index@(_ZN2at6native27unrolled_elementwise_kernelIZZZNS0_49_GLOBAL__N__657f93f7_16_TensorCompare_cu_71e06f4e19launch_clamp_scalarERNS_18TensorIteratorBaseEN3c106ScalarES6_NS0_6detail11ClampLimitsEENKUlvE_clEvENKUlvE2_clEvEUllE_St5arrayIPcLm2EELi4E23TrivialOffsetCalculatorILi1EjESG_NS0_6memory12LoadWithCastILi1EEENSH_13StoreWithCastILi1EEEEEviT_T0_T2_T3_T4_T5_)
        /*1fb8*/ 	.word	0x00000000


	//----- nvinfo : EIATTR_MIN_STACK_SIZE
	.align		4
.L_1432:
        /*1fbc*/ 	.byte	0x04, 0x12
        /*1fbe*/ 	.short	(.L_1434 - .L_1433)
	.align		4
.L_1433:
        /*1fc0*/ 	.word	index@(_ZN2at6native18elementwise_kernelILi128ELi2EZNS0_22gpu_kernel_impl_nocastIZZZNS0_49_GLOBAL__N__657f93f7_16_TensorCompare_cu_71e06f4e19launch_clamp_scalarERNS_18TensorIteratorBaseEN3c106ScalarES7_NS0_6detail11ClampLimitsEENKUlvE_clEvENKUlvE2_clEvEUllE_EEvS5_RKT_EUliE_EEviT1_)
        /*1fc4*/ 	.word	0x00000000


	//----- nvinfo : EIATTR_MIN_STACK_SIZE
	.align		4
.L_1434:
        /*1fc8*/ 	.byte	0x04, 0x12
        /*1fca*/ 	.short	(.L_1436 - .L_1435)
	.align		4
.L_1435:
        /*1fcc*/ 	.word	index@(_ZN2at6native27unrolled_elementwise_kernelIZZZNS0_49_GLOBAL__N__657f93f7_16_TensorCompare_cu_71e06f4e19launch_clamp_scalarERNS_18TensorIteratorBaseEN3c106ScalarES6_NS0_6detail11ClampLimitsEENKUlvE_clEvENKUlvE2_clEvEUllE_St5arrayIPcLm2EELi4E23TrivialOffsetCalculatorILi1EjESG_NS0_6memory15LoadWithoutCastENSH_16StoreWithoutCastEEEviT_T0_T2_T3_T4_T5_)
        /*1fd0*/ 	.word	0x00000000


	//----- nvinfo : EIATTR_MIN_STACK_SIZE
	.align		4
.L_1436:
        /*1fd4*/ 	.byte	0x04, 0x12
        /*1fd6*/ 	.short	(.L_1438 - .L_1437)
	.align		4
.L_1437:
        /*1fd8*/ 	.word	index@(_ZN2at6native29vectorized_elementwise_kernelILi2EZZZNS0_49_GLOBAL__N__657f93f7_16_TensorCompare_cu_71e06f4e19launch_clamp_scalarERNS_18TensorIteratorBaseEN3c106ScalarES6_NS0_6detail11ClampLimitsEENKUlvE_clEvENKUlvE2_clEvEUllE_St5arrayIPcLm2EEEEviT0_T1_)
        /*1fdc*/ 	.word	0x00000000


	//----- nvinfo : EIATTR_MIN_STACK_SIZE
	.align		4
.L_1438:
        /*1fe0*/ 	.byte	0x04, 0x12
        /*1fe2*/ 	.short	(.L_1440 - .L_1439)
	.align		4
.L_1439:
        /*1fe4*/ 	.word	index@(_ZN2at6native29vectorized_elementwise_kernelILi4EZZZNS0_49_GLOBAL__N__657f93f7_16_TensorCompare_cu_71e06f4e19launch_clamp_scalarERNS_18TensorIteratorBaseEN3c106ScalarES6_NS0_6detail11ClampLimitsEENKUlvE_clEvENKUlvE2_clEvEUllE_St5arrayIPcLm2EEEEviT0_T1_)
        /*1fe8*/ 	.word	0x00000000


	//----- nvinfo : EIATTR_MIN_STACK_SIZE
	.align		4
.L_1440:
        /*1fec*/ 	.byte	0x04, 0x12
        /*1fee*/ 	.short	(.L_1442 - .L_1441)
	.align		4
.L_1441:
        /*1ff0*/ 	.word	index@(_ZN2at6native29vectorized_elementwise_kernelILi8EZZZNS0_49_GLOBAL__N__657f93f7_16_TensorCompare_cu_71e06f4e19launch_clamp_scalarERNS_18TensorIteratorBaseEN3c106ScalarES6_NS0_6detail11ClampLimitsEENKUlvE_clEvENKUlvE2_clEvEUllE_St5arrayIPcLm2EEEEviT0_T1_)
        /*1ff4*/ 	.word	0x00000000


	//----- nvinfo : EIATTR_MIN_STACK_SIZE
	.align		4
.L_1442:
        /*1ff8*/ 	.byte	0x04, 0x12
        /*1ffa*/ 	.short	(.L_1444 - .L_1443)
	.align		4
.L_1443:
        /*1ffc*/ 	.word	index@(_ZN2at6native18elementwise_kernelILi128ELi4EZNS0_15gpu_kernel_implIZZZNS0_49_GLOBAL__N__657f93f7_16_TensorCompare_cu_71e06f4e19launch_clamp_scalarERNS_18TensorIteratorBaseEN3c106ScalarES7_NS0_6detail11ClampLimitsEENKUlvE_clEvENKUlvE1_clEvEUliE_EEvS5_RKT_EUliE_EEviT1_)
        /*2000*/ 	.word	0x00000000


	//----- nvinfo : EIATTR_MIN_STACK_SIZE
	.align		4
.L_1444:
        /*2004*/ 	.byte	0x04, 0x12
        /*2006*/ 	.short	(.L_1446 - .L_1445)
	.align		4
.L_1445:
        /*2008*/ 	.word	index@(_ZN2at6native27unrolled_elementwise_kernelIZZZNS0_49_GLOBAL__N__657f93f7_16_TensorCompare_cu_71e06f4e19launch_clamp_scalarERNS_18TensorIteratorBaseEN3c106ScalarES6_NS0_6detail11ClampLimitsEENKUlvE_clEvENKUlvE1_clEvEUliE_St5arrayIPcLm2EELi4E23TrivialOffsetCalculatorILi1EjESG_NS0_6memory12LoadWithCastILi1EEENSH_13StoreWithCastILi1EEEEEviT_T0_T2_T3_T4_T5_)
        /*200c*/ 	.word	0x00000000


	//----- nvinfo : EIATTR_MIN_STACK_SIZE
	.align		4
.L_1446:
        /*2010*/ 	.byte	0x04, 0x12
        /*2012*/ 	.short	(.L_1448 - .L_1447)
	.align		4
.L_1447:
        /*2014*/ 	.word	index@(_ZN2at6native18elementwise_kernelILi128ELi2EZNS0_22gpu_kernel_impl_nocastIZZZNS0_49_GLOBAL__N__657f93f7_16_TensorCompare_cu_71e06f4e19launch_clamp_scalarERNS_18TensorIteratorBaseEN3c106ScalarES7_NS0_6detail11ClampLimitsEENKUlvE_clEvENKUlvE1_clEvEUliE_EEvS5_RKT_EUliE_EEviT1_)
        /*2018*/ 	.word	0x00000000


	//----- nvinfo : EIATTR_MIN_STACK_SIZE
	.align		4
.L_1448:
        /*201c*/ 	.byte	0x04, 0x12
        /*201e*/ 	.short	(.L_1450 - .L_1449)
	.align		4
.L_1449:
        /*2020*/ 	.word	index@(_ZN2at6native27unrolled_elementwise_kernelIZZZNS0_49_GLOBAL__N__657f93f7_16_TensorCompare_cu_71e06f4e19launch_clamp_scalarERNS_18TensorIteratorBaseEN3c106ScalarES6_NS0_6detail11ClampLimitsEENKUlvE_clEvENKUlvE1_clEvEUliE_St5arrayIPcLm2EELi4E23TrivialOffsetCalculatorILi1EjESG_NS0_6memory15LoadWithoutCastENSH_16StoreWithoutCastEEEviT_T0_T2_T3_T4_T5_)
        /*2024*/ 	.word	0x00000000


	//----- nvinfo : EIATTR_MIN_STACK_SIZE
	.align		4
.L_1450:
        /*2028*/ 	.byte	0x04, 0x12
        /*202a*/ 	.short	(.L_1452 - .L_1451)
	.align		4
.L_1451:
        /*202c*/ 	.word	index@(_ZN2at6native29vectorized_elementwise_kernelILi2EZZZNS0_49_GLOBAL__N__657f93f7_16_TensorCompare_cu_71e06f4e19launch_clamp_scalarERNS_18TensorIteratorBaseEN3c106ScalarES6_NS0_6detail11ClampLimitsEENKUlvE_clEvENKUlvE1_clEvEUliE_St5arrayIPcLm2EEEEviT0_T1_)
        /*2030*/ 	.word	0x00000000


	//----- nvinfo : EIATTR_MIN_STACK_SIZE
	.align		4
.L_1452:
        /*2034*/ 	.byte	0x04, 0x12
        /*2036*/ 	.short	(.L_1454 - .L_1453)
	.align		4
.L_1453:
        /*2038*/ 	.word	index@(_ZN2at6native29vectorized_elementwise_kernelILi4EZZZNS0_49_GLOBAL__N__657f93f7_16_TensorCompare_cu_71e06f4e19launch_clamp_scalarERNS_18TensorIteratorBaseEN3c106ScalarES6_NS0_6detail11ClampLimitsEENKUlvE_clEvENKUlvE1_clEvEUliE_St5arrayIPcLm2EEEEviT0_T1_)
        /*203c*/ 	.word	0x00000000


	//----- nvinfo : EIATTR_MIN_STACK_SIZE
	.align		4
.L_1454:
        /*2040*/ 	.byte	0x04, 0x12
        /*2042*/ 	.short	(.L_1456 - .L_1455)
	.align		4
.L_1455:
        /*2044*/ 	.word	index@(_ZN2at6native29vectorized_elementwise_kernelILi8EZZZNS0_49_GLOBAL__N__657f93f7_16_TensorCompare_cu_71e06f4e19launch_clamp_scalarERNS_18TensorIteratorBaseEN3c106ScalarES6_NS0_6detail11ClampLimitsEENKUlvE_clEvENKUlvE1_clEvEUliE_St5arrayIPcLm2EEEEviT0_T1_)
        /*2048*/ 	.word	0x00000000


	//----- nvinfo : EIATTR_MIN_STACK_SIZE
	.align		4
.L_1456:
        /*204c*/ 	.byte	0x04, 0x12
        /*204e*/ 	.short	(.L_1458 - .L_1457)
	.align		4
.L_1457:
        /*2050*/ 	.word	index@(_ZN2at6native18elementwise_kernelILi128ELi4EZNS0_15gpu_kernel_implIZZZNS0_49_GLOBAL__N__657f93f7_16_TensorCompare_cu_71e06f4e19launch_clamp_scalarERNS_18TensorIteratorBaseEN3c106ScalarES7_NS0_6detail11ClampLimitsEENKUlvE_clEvENKUlvE0_clEvEUlaE_EEvS5_RKT_EUliE_EEviT1_)
        /*2054*/ 	.word	0x00000000


	//----- nvinfo : EIATTR_MIN_STACK_SIZE
	.align		4
.L_1458:
        /*2058*/ 	.byte	0x04, 0x12
        /*205a*/ 	.short	(.L_1460 - .L_1459)
	.align		4
.L_1459:
        /*205c*/ 	.word	index@(_ZN2at6native27unrolled_elementwise_kernelIZZZNS0_49_GLOBAL__N__657f93f7_16_TensorCompare_cu_71e06f4e19launch_clamp_scalarERNS_18TensorIteratorBaseEN3c106ScalarES6_NS0_6detail11ClampLimitsEENKUlvE_clEvENKUlvE0_clEvEUlaE_St5arrayIPcLm2EELi4E23TrivialOffsetCalculatorILi1EjESG_NS0_6memory12LoadWithCastILi1EEENSH_13StoreWithCastILi1EEEEEviT_T0_T2_T3_T4_T5_)
        /*2060*/ 	.word	0x00000000


	//----- nvinfo : EIATTR_MIN_STACK_SIZE
	.align		4
.L_1460:
        /*2064*/ 	.byte	0x04, 0x12
        /*2066*/ 	.short	(.L_1462 - .L_1461)
	.align		4
.L_1461:
        /*2068*/ 	.word	index@(_ZN2at6native18elementwise_kernelILi128ELi4EZNS0_22gpu_kernel_impl_nocastIZZZNS0_49_GLOBAL__N__657f93f7_16_TensorCompare_cu_71e06f4e19launch_clamp_scalarERNS_18TensorIteratorBaseEN3c106ScalarES7_NS0_6detail11ClampLimitsEENKUlvE_clEvENKUlvE0_clEvEUlaE_EEvS5_RKT_EUliE_EEviT1_)
        /*206c*/ 	.word	0x00000000


	//----- nvinfo : EIATTR_MIN_STACK_SIZE
	.align		4
.L_1462:
        /*2070*/ 	.byte	0x04, 0x12
        /*2072*/ 	.short	(.L_1464 - .L_1463)
	.align		4
.L_1463:
        /*2074*/ 	.word	index@(_ZN2at6native27unrolled_elementwise_kernelIZZZNS0_49_GLOBAL__N__657f93f7_16_TensorCompare_cu_71e06f4e19launch_clamp_scalarERNS_18TensorIteratorBaseEN3c106ScalarES6_NS0_6detail11ClampLimitsEENKUlvE_clEvENKUlvE0_clEvEUlaE_St5arrayIPcLm2EELi4E23TrivialOffsetCalculatorILi1EjESG_NS0_6memory15LoadWithoutCastENSH_16StoreWithoutCastEEEviT_T0_T2_T3_T4_T5_)
        /*2078*/ 	.word	0x00000000


	//----- nvinfo : EIATTR_MIN_STACK_SIZE
	.align		4
.L_1464:
        /*207c*/ 	.byte	0x04, 0x12
        /*207e*/ 	.short	(.L_1466 - .L_1465)
	.align		4
.L_1465:
        /*2080*/ 	.word	index@(_ZN2at6native29vectorized_elementwise_kernelILi2EZZZNS0_49_GLOBAL__N__657f93f7_16_TensorCompare_cu_71e06f4e19launch_clamp_scalarERNS_18TensorIteratorBaseEN3c106ScalarES6_NS0_6detail11ClampLimitsEENKUlvE_clEvENKUlvE0_clEvEUlaE_St5arrayIPcLm2EEEEviT0_T1_)
        /*2084*/ 	.word	0x00000000


	//----- nvinfo : EIATTR_MIN_STACK_SIZE
	.align		4
.L_1466:
        /*2088*/ 	.byte	0x04, 0x12
        /*208a*/ 	.short	(.L_1468 - .L_1467)
	.align		4
.L_1467:
        /*208c*/ 	.word	index@(_ZN2at6native29vectorized_elementwise_kernelILi4EZZZNS0_49_GLOBAL__N__657f93f7_16_TensorCompare_cu_71e06f4e19launch_clamp_scalarERNS_18TensorIteratorBaseEN3c106ScalarES6_NS0_6detail11ClampLimitsEENKUlvE_clEvENKUlvE0_clEvEUlaE_St5arrayIPcLm2EEEEviT0_T1_)
        /*2090*/ 	.word	0x00000000


	//----- nvinfo : EIATTR_MIN_STACK_SIZE
	.align		4
.L_1468:
        /*2094*/ 	.byte	0x04, 0x12
        /*2096*/ 	.short	(.L_1470 - .L_1469)
	.align		4
.L_1469:
        /*2098*/ 	.word	index@(_ZN2at6native29vectorized_elementwise_kernelILi8EZZZNS0_49_GLOBAL__N__657f93f7_16_TensorCompare_cu_71e06f4e19launch_clamp_scalarERNS_18TensorIteratorBaseEN3c106ScalarES6_NS0_6detail11ClampLimitsEENKUlvE_clEvENKUlvE0_clEvEUlaE_St5arrayIPcLm2EEEEviT0_T1_)
        /*209c*/ 	.word	0x00000000


	//----- nvinfo : EIATTR_MIN_STACK_SIZE
	.align		4
.L_1470:
        /*20a0*/ 	.byte	0x04, 0x12
        /*20a2*/ 	.short	(.L_1472 - .L_1471)
	.align		4
.L_1471:
        /*20a4*/ 	.word	index@(_ZN2at6native18elementwise_kernelILi128ELi4EZNS0_15gpu_kernel_implIZZZNS0_49_GLOBAL__N__657f93f7_16_TensorCompare_cu_71e06f4e19launch_clamp_scalarERNS_18TensorIteratorBaseEN3c106ScalarES7_NS0_6detail11ClampLimitsEENKUlvE_clEvENKUlvE_clEvEUlhE_EEvS5_RKT_EUliE_EEviT1_)
        /*20a8*/ 	.word	0x00000000


	//----- nvinfo : EIATTR_MIN_STACK_SIZE
	.align		4
.L_1472:
        /*20ac*/ 	.byte	0x04, 0x12
        /*20ae*/ 	.short	(.L_1474 - .L_1473)
	.align		4
.L_1473:
        /*20b0*/ 	.word	index@(_ZN2at6native27unrolled_elementwise_kernelIZZZNS0_49_GLOBAL__N__657f93f7_16_TensorCompare_cu_71e06f4e19launch_clamp_scalarERNS_18TensorIteratorBaseEN3c106ScalarES6_NS0_6detail11ClampLimitsEENKUlvE_clEvENKUlvE_clEvEUlhE_St5arrayIPcLm2EELi4E23TrivialOffsetCalculatorILi1EjESG_NS0_6memory12LoadWithCastILi1EEENSH_13StoreWithCastILi1EEEEEviT_T0_T2_T3_T4_T5_)
        /*20b4*/ 	.word	0x00000000


	//----- nvinfo : EIATTR_MIN_STACK_SIZE
	.align		4
.L_1474:
        /*20b8*/ 	.byte	0x04, 0x12
        /*20ba*/ 	.short	(.L_1476 - .L_1475)
	.align		4
.L_1475:
        /*20bc*/ 	.word	index@(_ZN2at6native18elementwise_kernelILi128ELi4EZNS0_22gpu_kernel_impl_nocastIZZZNS0_49_GLOBAL__N__657f93f7_16_TensorCompare_cu_71e06f4e19launch_clamp_scalarERNS_18TensorIteratorBaseEN3c106ScalarES7_NS0_6detail11ClampLimitsEENKUlvE_clEvENKUlvE_clEvEUlhE_EEvS5_RKT_EUliE_EEviT1_)
        /*20c0*/ 	.word	0x00000000


	//----- nvinfo : EIATTR_MIN_STACK_SIZE
	.align		4
.L_1476:
        /*20c4*/ 	.byte	0x04, 0x12
        /*20c6*/ 	.short	(.L_1478 - .L_1477)
	.align		4
.L_1477:
        /*20c8*/ 	.word	index@(_ZN2at6native27unrolled_elementwise_kernelIZZZNS0_49_GLOBAL__N__657f93f7_16_TensorCompare_cu_71e06f4e19launch_clamp_scalarERNS_18TensorIteratorBaseEN3c106ScalarES6_NS0_6detail11ClampLimitsEENKUlvE_clEvENKUlvE_clEvEUlhE_St5arrayIPcLm2EELi4E23TrivialOffsetCalculatorILi1EjESG_NS0_6memory15LoadWithoutCastENSH_16StoreWithoutCastEEEviT_T0_T2_T3_T4_T5_)
        /*20cc*/ 	.word	0x00000000


	//----- nvinfo : EIATTR_MIN_STACK_SIZE
	.align		4
.L_1478:
        /*20d0*/ 	.byte	0x04, 0x12
        /*20d2*/ 	.short	(.L_1480 - .L_1479)
	.align		4
.L_1479:
        /*20d4*/ 	.word	index@(_ZN2at6native29vectorized_elementwise_kernelILi2EZZZNS0_49_GLOBAL__N__657f93f7_16_TensorCompare_cu_71e06f4e19launch_clamp_scalarERNS_18TensorIteratorBaseEN3c106ScalarES6_NS0_6detail11ClampLimitsEENKUlvE_clEvENKUlvE_clEvEUlhE_St5arrayIPcLm2EEEEviT0_T1_)
        /*20d8*/ 	.word	0x00000000


	//----- nvinfo : EIATTR_MIN_STACK_SIZE
	.align		4
.L_1480:
        /*20dc*/ 	.byte	0x04, 0x12
        /*20de*/ 	.short	(.L_1482 - .L_1481)
	.align		4
.L_1481:
        /*20e0*/ 	.word	index@(_ZN2at6native29vectorized_elementwise_kernelILi4EZZZNS0_49_GLOBAL__N__657f93f7_16_TensorCompare_cu_71e06f4e19launch_clamp_scalarERNS_18TensorIteratorBaseEN3c106ScalarES6_NS0_6detail11ClampLimitsEENKUlvE_clEvENKUlvE_clEvEUlhE_St5arrayIPcLm2EEEEviT0_T1_)
        /*20e4*/ 	.word	0x00000000


	//----- nvinfo : EIATTR_MIN_STACK_SIZE
	.align		4
.L_1482:
        /*20e8*/ 	.byte	0x04, 0x12
        /*20ea*/ 	.short	(.L_1484 - .L_1483)
	.align		4
.L_1483:
        /*20ec*/ 	.word	index@(_ZN2at6native29vectorized_elementwise_kernelILi8EZZZNS0_49_GLOBAL__N__657f93f7_16_TensorCompare_cu_71e06f4e19launch_clamp_scalarERNS_18TensorIteratorBaseEN3c106ScalarES6_NS0_6detail11ClampLimitsEENKUlvE_clEvENKUlvE_clEvEUlhE_St5arrayIPcLm2EEEEviT0_T1_)
        /*20f0*/ 	.word	0x00000000


	//----- nvinfo : EIATTR_MIN_STACK_SIZE
	.align		4
.L_1484:
        /*20f4*/ 	.byte	0x04, 0x12
        /*20f6*/ 	.short	(.L_1486 - .L_1485)
	.align		4
.L_1485:
        /*20f8*/ 	.word	index@(_ZN2at6native18elementwise_kernelILi128ELi4EZNS0_15gpu_kernel_implIZZZNS0_49_GLOBAL__N__657f93f7_16_TensorCompare_cu_71e06f4e17clamp_kernel_implERNS_18TensorIteratorBaseEENKUlvE_clEvENKUlvE7_clEvEUlN3c108BFloat16ES9_S9_E_EEvS5_RKT_EUliE_EEviT1_)
        /*20fc*/ 	.word	0x00000000


	//----- nvinfo : EIATTR_MIN_STACK_SIZE
	.align		4
.L_1486:
        /*2100*/ 	.byte	0x04, 0x12
        /*2102*/ 	.short	(.L_1488 - .L_1487)
	.align		4
.L_1487:
        /*2104*/ 	.word	index@(_ZN2at6native27unrolled_elementwise_kernelIZZZNS0_49_GLOBAL__N__657f93f7_16_TensorCompare_cu_71e06f4e17clamp_kernel_implERNS_18TensorIteratorBaseEENKUlvE_clEvENKUlvE7_clEvEUlN3c108BFloat16ES8_S8_E_St5arrayIPcLm4EELi4E23TrivialOffsetCalculatorILi3EjESD_ILi1EjENS0_6memory12LoadWithCastILi3EEENSG_13StoreWithCastILi1EEEEEviT_T0_T2_T3_T4_T5_)
        /*2108*/ 	.word	0x00000000


	//----- nvinfo : EIATTR_MIN_STACK_SIZE
	.align		4
.L_1488:
        /*210c*/ 	.byte	0x04, 0x12
        /*210e*/ 	.short	(.L_1490 - .L_1489)
	.align		4
.L_1489:
        /*2110*/ 	.word	index@(_ZN2at6native18elementwise_kernelILi128ELi4EZNS0_22gpu_kernel_impl_nocastIZZZNS0_49_GLOBAL__N__657f93f7_16_TensorCompare_cu_71e06f4e17clamp_kernel_implERNS_18TensorIteratorBaseEENKUlvE_clEvENKUlvE7_clEvEUlN3c108BFloat16ES9_S9_E_EEvS5_RKT_EUliE_EEviT1_)
        /*2114*/ 	.word	0x00000000


	//----- nvinfo : EIATTR_MIN_STACK_SIZE
	.align		4
.L_1490:
        /*2118*/ 	.byte	0x04, 0x12
        /*211a*/ 	.short	(.L_1492 - .L_1491)
	.align		4
.L_1491:
        /*211c*/ 	.word	index@(_ZN2at6native27unrolled_elementwise_kernelIZZZNS0_49_GLOBAL__N__657f93f7_16_TensorCompare_cu_71e06f4e17clamp_kernel_implERNS_18TensorIteratorBaseEENKUlvE_clEvENKUlvE7_clEvEUlN3c108BFloat16ES8_S8_E_St5arrayIPcLm4EELi4E23TrivialOffsetCalculatorILi3EjESD_ILi1EjENS0_6memory15LoadWithoutCastENSG_16StoreWithoutCastEEEviT_T0_T2_T3_T4_T5_)
        /*2120*/ 	.word	0x00000000


	//----- nvinfo : EIATTR_MIN_STACK_SIZE
	.align		4
.L_1492:
        /*2124*/ 	.byte	0x04, 0x12
        /*2126*/ 	.short	(.L_1494 - .L_1493)
	.align		4
.L_1493:
        /*2128*/ 	.word	index@(_ZN2at6native29vectorized_elementwise_kernelILi2EZZZNS0_49_GLOBAL__N__657f93f7_16_TensorCompare_cu_71e06f4e17clamp_kernel_implERNS_18TensorIteratorBaseEENKUlvE_clEvENKUlvE7_clEvEUlN3c108BFloat16ES8_S8_E_St5arrayIPcLm4EEEEviT0_T1_)
        /*212c*/ 	.word	0x00000000


	//----- nvinfo : EIATTR_MIN_STACK_SIZE
	.align		4
.L_1494:
        /*2130*/ 	.byte	0x04, 0x12
        /*2132*/ 	.short	(.L_1496 - .L_1495)
	.align		4
.L_1495:
        /*2134*/ 	.word	index@(_ZN2at6native29vectorized_elementwise_kernelILi4EZZZNS0_49_GLOBAL__N__657f93f7_16_TensorCompare_cu_71e06f4e17clamp_kernel_implERNS_18TensorIteratorBaseEENKUlvE_clEvENKUlvE7_clEvEUlN3c108BFloat16ES8_S8_E_St5arrayIPcLm4EEEEviT0_T1_)
        /*2138*/ 	.word	0x00000000


	//----- nvinfo : EIATTR_MIN_STACK_SIZE
	.align		4
.L_1496:
        /*213c*/ 	.byte	0x04, 0x12
        /*213e*/ 	.short	(.L_1498 - .L_1497)
	.align		4
.L_1497:
        /*2140*/ 	.word	index@(_ZN2at6native29vectorized_elementwise_kernelILi8EZZZNS0_49_GLOBAL__N__657f93f7_16_TensorCompare_cu_71e06f4e17clamp_kernel_implERNS_18TensorIteratorBaseEENKUlvE_clEvENKUlvE7_clEvEUlN3c108BFloat16ES8_S8_E_St5arrayIPcLm4EEEEviT0_T1_)
        /*2144*/ 	.word	0x00000000


	//----- nvinfo : EIATTR_MIN_STACK_SIZE
	.align		4
.L_1498:
        /*2148*/ 	.byte	0x04, 0x12
        /*214a*/ 	.short	(.L_1500 - .L_1499)
	.align		4
.L_1499:
        /*214c*/ 	.word	index@(_ZN2at6native18elementwise_kernelILi128ELi4EZNS0_15gpu_kernel_implIZZZNS0_49_GLOBAL__N__657f93f7_16_TensorCompare_cu_71e06f4e17clamp_kernel_implERNS_18TensorIteratorBaseEENKUlvE_clEvENKUlvE6_clEvEUlN3c104HalfES9_S9_E_EEvS5_RKT_EUliE_EEviT1_)
        /*2150*/ 	.word	0x00000000


	//----- nvinfo : EIATTR_MIN_STACK_SIZE
	.align		4
.L_1500:
        /*2154*/ 	.byte	0x04, 0x12
        /*2156*/ 	.short	(.L_1502 - .L_1501)
	.align		4
.L_1501:
        /*2158*/ 	.word	index@(_ZN2at6native27unrolled_elementwise_kernelIZZZNS0_49_GLOBAL__N__657f93f7_16_TensorCompare_cu_71e06f4e17clamp_kernel_implERNS_18TensorIteratorBaseEENKUlvE_clEvENKUlvE6_clEvEUlN3c104HalfES8_S8_E_St5arrayIPcLm4EELi4E23TrivialOffsetCalculatorILi3EjESD_ILi1EjENS0_6memory12LoadWithCastILi3EEENSG_13StoreWithCastILi1EEEEEviT_T0_T2_T3_T4_T5_)
        /*215c*/ 	.word	0x00000000


	//----- nvinfo : EIATTR_MIN_STACK_SIZE
	.align		4
.L_1502:
        /*2160*/ 	.byte	0x04, 0x12
        /*2162*/ 	.short	(.L_1504 - .L_1503)
	.align		4
.L_1503:
        /*2164*/ 	.word	index@(_ZN2at6native18elementwise_kernelILi128ELi4EZNS0_22gpu_kernel_impl_nocastIZZZNS0_49_GLOBAL__N__657f93f7_16_TensorCompare_cu_71e06f4e17clamp_kernel_implERNS_18TensorIteratorBaseEENKUlvE_clEvENKUlvE6_clEvEUlN3c104HalfES9_S9_E_EEvS5_RKT_EUliE_EEviT1_)
        /*2168*/ 	.word	0x00000000


	//----- nvinfo : EIATTR_MIN_STACK_SIZE
	.align		4
.L_1504:
        /*216c*/ 	.byte	0x04, 0x12
        /*216e*/ 	.short	(.L_1506 - .L_1505)
	.align		4
.L_1505:
        /*2170*/ 	.word	index@(_ZN2at6native27unrolled_elementwise_kernelIZZZNS0_49_GLOBAL__N__657f93f7_16_TensorCompare_cu_71e06f4e17clamp_kernel_implERNS_18TensorIteratorBaseEENKUlvE_clEvENKUlvE6_clEvEUlN3c104HalfES8_S8_E_St5arrayIPcLm4EELi4E23TrivialOffsetCalculatorILi3EjESD_ILi1EjENS0_6memory15LoadWithoutCastENSG_16StoreWithoutCastEEEviT_T0_T2_T3_T4_T5_)
        /*2174*/ 	.word	0x00000000


	//----- nvinfo : EIATTR_MIN_STACK_SIZE
	.align		4
.L_1506:
        /*2178*/ 	.byte	0x04, 0x12
        /*217a*/ 	.short	(.L_1508 - .L_1507)
	.align		4
.L_1507:
        /*217c*/ 	.word	index@(_ZN2at6native29vectorized_elementwise_kernelILi2EZZZNS0_49_GLOBAL__N__657f93f7_16_TensorCompare_cu_71e06f4e17clamp_kernel_implERNS_18TensorIteratorBaseEENKUlvE_clEvENKUlvE6_clEvEUlN3c104HalfES8_S8_E_St5arrayIPcLm4EEEEviT0_T1_)
        /*2180*/ 	.word	0x00000000


	//----- nvinfo : EIATTR_MIN_STACK_SIZE
	.align		4
.L_1508:
        /*2184*/ 	.byte	0x04, 0x12
        /*2186*/ 	.short	(.L_1510 - .L_1509)
	.align		4
.L_1509:
        /*2188*/ 	.word	index@(_ZN2at6native29vectorized_elementwise_kernelILi4EZZZNS0_49_GLOBAL__N__657f93f7_16_TensorCompare_cu_71e06f4e17clamp_kernel_implERNS_18TensorIteratorBaseEENKUlvE_clEvENKUlvE6_clEvEUlN3c104HalfES8_S8_E_St5arrayIPcLm4EEEEviT0_T1_)
        /*218c*/ 	.word	0x00000000


	//----- nvinfo : EIATTR_MIN_STACK_SIZE
	.align		4
.L_1510:
        /*2190*/ 	.byte	0x04, 0x12
        /*2192*/ 	.short	(.L_1512 - .L_1511)
	.align		4
.L_1511:
        /*2194*/ 	.word	index@(_ZN2at6native29vectorized_elementwise_kernelILi8EZZZNS0_49_GLOBAL__N__657f93f7_16_TensorCompare_cu_71e06f4e17clamp_kernel_implERNS_18TensorIteratorBaseEENKUlvE_clEvENKUlvE6_clEvEUlN3c104HalfES8_S8_E_St5arrayIPcLm4EEEEviT0_T1_)
        /*2198*/ 	.word	0x00000000


	//----- nvinfo : EIATTR_MIN_STACK_SIZE
	.align		4
.L_1512:
        /*219c*/ 	.byte	0x04, 0x12
        /*219e*/ 	.short	(.L_1514 - .L_1513)
	.align		4
.L_1513:
        /*21a0*/ 	.word	index@(_ZN2at6native18elementwise_kernelILi128ELi4EZNS0_15gpu_kernel_implIZZZNS0_49_GLOBAL__N__657f93f7_16_TensorCompare_cu_71e06f4e17clamp_kernel_implERNS_18TensorIteratorBaseEENKUlvE_clEvENKUlvE5_clEvEUlfffE_EEvS5_RKT_EUliE_EEviT1_)
        /*21a4*/ 	.word	0x00000000


	//----- nvinfo : EIATTR_MIN_STACK_SIZE
	.align		4
.L_1514:
        /*21a8*/ 	.byte	0x04, 0x12
        /*21aa*/ 	.short	(.L_1516 - .L_1515)
	.align		4
.L_1515:
        /*21ac*/ 	.word	index@(_ZN2at6native27unrolled_elementwise_kernelIZZZNS0_49_GLOBAL__N__657f93f7_16_TensorCompare_cu_71e06f4e17clamp_kernel_implERNS_18TensorIteratorBaseEENKUlvE_clEvENKUlvE5_clEvEUlfffE_St5arrayIPcLm4EELi4E23TrivialOffsetCalculatorILi3EjESB_ILi1EjENS0_6memory12LoadWithCastILi3EEENSE_13StoreWithCastILi1EEEEEviT_T0_T2_T3_T4_T5_)
        /*21b0*/ 	.word	0x00000008


	//----- nvinfo : EIATTR_MIN_STACK_SIZE
	.align		4
.L_1516:
        /*21b4*/ 	.byte	0x04, 0x12
        /*21b6*/ 	.short	(.L_1518 - .L_1517)
	.align		4
.L_1517:
        /*21b8*/ 	.word	index@(_ZN2at6native18elementwise_kernelILi128ELi2EZNS0_22gpu_kernel_impl_nocastIZZZNS0_49_GLOBAL__N__657f93f7_16_TensorCompare_cu_71e06f4e17clamp_kernel_implERNS_18TensorIteratorBaseEENKUlvE_clEvENKUlvE5_clEvEUlfffE_EEvS5_RKT_EUliE_EEviT1_)
        /*21bc*/ 	.word	0x00000000


	//----- nvinfo : EIATTR_MIN_STACK_SIZE
	.align		4
.L_1518:
        /*21c0*/ 	.byte	0x04, 0x12
        /*21c2*/ 	.short	(.L_1520 - .L_1519)
	.align		4
.L_1519:
        /*21c4*/ 	.word	index@(_ZN2at6native27unrolled_elementwise_kernelIZZZNS0_49_GLOBAL__N__657f93f7_16_TensorCompare_cu_71e06f4e17clamp_kernel_implERNS_18TensorIteratorBaseEENKUlvE_clEvENKUlvE5_clEvEUlfffE_St5arrayIPcLm4EELi4E23TrivialOffsetCalculatorILi3EjESB_ILi1EjENS0_6memory15LoadWithoutCastENSE_16StoreWithoutCastEEEviT_T0_T2_T3_T4_T5_)
        /*21c8*/ 	.word	0x00000000


	//----- nvinfo : EIATTR_MIN_STACK_SIZE
	.align		4
.L_1520:
        /*21cc*/ 	.byte	0x04, 0x12
        /*21ce*/ 	.short	(.L_1522 - .L_1521)
	.align		4
.L_1521:
        /*21d0*/ 	.word	index@(_ZN2at6native29vectorized_elementwise_kernelILi2EZZZNS0_49_GLOBAL__N__657f93f7_16_TensorCompare_cu_71e06f4e17clamp_kernel_implERNS_18TensorIteratorBaseEENKUlvE_clEvENKUlvE5_clEvEUlfffE_St5arrayIPcLm4EEEEviT0_T1_)
        /*21d4*/ 	.word	0x00000000


	//----- nvinfo : EIATTR_MIN_STACK_SIZE
	.align		4
.L_1522:
        /*21d8*/ 	.byte	0x04, 0x12
        /*21da*/ 	.short	(.L_1524 - .L_1523)
	.align		4
.L_1523:
        /*21dc*/ 	.word	index@(_ZN2at6native29vectorized_elementwise_kernelILi4EZZZNS0_49_GLOBAL__N__657f93f7_16_TensorCompare_cu_71e06f4e17clamp_kernel_implERNS_18TensorIteratorBaseEENKUlvE_clEvENKUlvE5_clEvEUlfffE_St5arrayIPcLm4EEEEviT0_T1_)
        /*21e0*/ 	.word	0x00000000


	//----- nvinfo : EIATTR_MIN_STACK_SIZE
	.align		4
.L_1524:
        /*21e4*/ 	.byte	0x04, 0x12
        /*21e6*/ 	.short	(.L_1526 - .L_1525)
	.align		4
.L_1525:
        /*21e8*/ 	.word	index@(_ZN2at6native29vectorized_elementwise_kernelILi8EZZZNS0_49_GLOBAL__N__657f93f7_16_TensorCompare_cu_71e06f4e17clamp_kernel_implERNS_18TensorIteratorBaseEENKUlvE_clEvENKUlvE5_clEvEUlfffE_St5arrayIPcLm4EEEEviT0_T1_)
        /*21ec*/ 	.word	0x00000000


	//----- nvinfo : EIATTR_MIN_STACK_SIZE
	.align		4
.L_1526:
        /*21f0*/ 	.byte	0x04, 0x12
        /*21f2*/ 	.short	(.L_1528 - .L_1527)
	.align		4
.L_1527:
        /*21f4*/ 	.word	index@(_ZN2at6native18elementwise_kernelILi128ELi4EZNS0_15gpu_kernel_implIZZZNS0_49_GLOBAL__N__657f93f7_16_TensorCompare_cu_71e06f4e17clamp_kernel_implERNS_18TensorIteratorBaseEENKUlvE_clEvENKUlvE4_clEvEUldddE_EEvS5_RKT_EUliE_EEviT1_)
        /*21f8*/ 	.word	0x00000000


	//----- nvinfo : EIATTR_MIN_STACK_SIZE
	.align		4
.L_1528:
        /*21fc*/ 	.byte	0x04, 0x12
        /*21fe*/ 	.short	(.L_1530 - .L_1529)
	.align		4
.L_1529:
        /*2200*/ 	.word	index@(_ZN2at6native27unrolled_elementwise_kernelIZZZNS0_49_GLOBAL__N__657f93f7_16_TensorCompare_cu_71e06f4e17clamp_kernel_implERNS_18TensorIteratorBaseEENKUlvE_clEvENKUlvE4_clEvEUldddE_St5arrayIPcLm4EELi4E23TrivialOffsetCalculatorILi3EjESB_ILi1EjENS0_6memory12LoadWithCastILi3EEENSE_13StoreWithCastILi1EEEEEviT_T0_T2_T3_T4_T5_)
        /*2204*/ 	.word	0x00000000


	//----- nvinfo : EIATTR_MIN_STACK_SIZE
	.align		4
.L_1530:
        /*2208*/ 	.byte	0x04, 0x12
        /*220a*/ 	.short	(.L_1532 - .L_1531)
	.align		4
.L_1531:
        /*220c*/ 	.word	index@(_ZN2at6native18elementwise_kernelILi128ELi2EZNS0_22gpu_kernel_impl_nocastIZZZNS0_49_GLOBAL__N__657f93f7_16_TensorCompare_cu_71e06f4e17clamp_kernel_implERNS_18TensorIteratorBaseEENKUlvE_clEvENKUlvE4_clEvEUldddE_EEvS5_RKT_EUliE_EEviT1_)
        /*2210*/ 	.word	0x00000000


	//----- nvinfo : EIATTR_MIN_STACK_SIZE
	.align		4
.L_1532:
        /*2214*/ 	.byte	0x04, 0x12
        /*2216*/ 	.short	(.L_1534 - .L_1533)
	.align		4
.L_1533:
        /*2218*/ 	.word	index@(_ZN2at6native27unrolled_elementwise_kernelIZZZNS0_49_GLOBAL__N__657f93f7_16_TensorCompare_cu_71e06f4e17clamp_kernel_implERNS_18TensorIteratorBaseEENKUlvE_clEvENKUlvE4_clEvEUldddE_St5arrayIPcLm4EELi4E23TrivialOffsetCalculatorILi3EjESB_ILi1EjENS0_6memory15LoadWithoutCastENSE_16StoreWithoutCastEEEviT_T0_T2_T3_T4_T5_)
        /*221c*/ 	.word	0x00000000


	//----- nvinfo : EIATTR_MIN_STACK_SIZE
	.align		4
.L_1534:
        /*2220*/ 	.byte	0x04, 0x12
        /*2222*/ 	.short	(.L_1536 - .L_1535)
	.align		4
.L_1535:
        /*2224*/ 	.word	index@(_ZN2at6native29vectorized_elementwise_kernelILi2EZZZNS0_49_GLOBAL__N__657f93f7_16_TensorCompare_cu_71e06f4e17clamp_kernel_implERNS_18TensorIteratorBaseEENKUlvE_clEvENKUlvE4_clEvEUldddE_St5arrayIPcLm4EEEEviT0_T1_)
        /*2228*/ 	.word	0x00000000


	//----- nvinfo : EIATTR_MIN_STACK_SIZE
	.align		4
.L_1536:
        /*222c*/ 	.byte	0x04, 0x12
        /*222e*/ 	.short	(.L_1538 - .L_1537)
	.align		4
.L_1537:
        /*2230*/ 	.word	index@(_ZN2at6native29vectorized_elementwise_kernelILi4EZZZNS0_49_GLOBAL__N__657f93f7_16_TensorCompare_cu_71e06f4e17clamp_kernel_implERNS_18TensorIteratorBaseEENKUlvE_clEvENKUlvE4_clEvEUldddE_St5arrayIPcLm4EEEEviT0_T1_)
        /*2234*/ 	.word	0x00000000


	//----- nvinfo : EIATTR_MIN_STACK_SIZE
	.align		4
.L_1538:
        /*2238*/ 	.byte	0x04, 0x12
        /*223a*/ 	.short	(.L_1540 - .L_1539)
	.align		4
.L_1539:
        /*223c*/ 	.word	index@(_ZN2at6native29vectorized_elementwise_kernelILi8EZZZNS0_49_GLOBAL__N__657f93f7_16_TensorCompare_cu_71e06f4e17clamp_kernel_implERNS_18TensorIteratorBaseEENKUlvE_clEvENKUlvE4_clEvEUldddE_St5arrayIPcLm4EEEEviT0_T1_)
        /*2240*/ 	.word	0x00000000


	//----- nvinfo : EIATTR_MIN_STACK_SIZE
	.align		4
.L_1540:
        /*2244*/ 	.byte	0x04, 0x12
        /*2246*/ 	.short	(.L_1542 - .L_1541)
	.align		4
.L_1541:
        /*2248*/ 	.word	index@(_ZN2at6native18elementwise_kernelILi128ELi4EZNS0_15gpu_kernel_implIZZZNS0_49_GLOBAL__N__657f93f7_16_TensorCompare_cu_71e06f4e17clamp_kernel_implERNS_18TensorIteratorBaseEENKUlvE_clEvENKUlvE3_clEvEUlsssE_EEvS5_RKT_EUliE_EEviT1_)
        /*224c*/ 	.word	0x00000000


	//----- nvinfo : EIATTR_MIN_STACK_SIZE
	.align		4
.L_1542:
        /*2250*/ 	.byte	0x04, 0x12
        /*2252*/ 	.short	(.L_1544 - .L_1543)
	.align		4
.L_1543:
        /*2254*/ 	.word	index@(_ZN2at6native27unrolled_elementwise_kernelIZZZNS0_49_GLOBAL__N__657f93f7_16_TensorCompare_cu_71e06f4e17clamp_kernel_implERNS_18TensorIteratorBaseEENKUlvE_clEvENKUlvE3_clEvEUlsssE_St5arrayIPcLm4EELi4E23TrivialOffsetCalculatorILi3EjESB_ILi1EjENS0_6memory12LoadWithCastILi3EEENSE_13StoreWithCastILi1EEEEEviT_T0_T2_T3_T4_T5_)
        /*2258*/ 	.word	0x00000000


	//----- nvinfo : EIATTR_MIN_STACK_SIZE
	.align		4
.L_1544:
        /*225c*/ 	.byte	0x04, 0x12
        /*225e*/ 	.short	(.L_1546 - .L_1545)
	.align		4
.L_1545:
        /*2260*/ 	.word	index@(_ZN2at6native18elementwise_kernelILi128ELi4EZNS0_22gpu_kernel_impl_nocastIZZZNS0_49_GLOBAL__N__657f93f7_16_TensorCompare_cu_71e06f4e17clamp_kernel_implERNS_18TensorIteratorBaseEENKUlvE_clEvENKUlvE3_clEvEUlsssE_EEvS5_RKT_EUliE_EEviT1_)
        /*2264*/ 	.word	0x00000000


	//----- nvinfo : EIATTR_MIN_STACK_SIZE
	.align		4
.L_1546:
        /*2268*/ 	.byte	0x04, 0x12
        /*226a*/ 	.short	(.L_1548 - .L_1547)
	.align		4
.L_1547:
        /*226c*/ 	.word	index@(_ZN2at6native27unrolled_elementwise_kernelIZZZNS0_49_GLOBAL__N__657f93f7_16_TensorCompare_cu_71e06f4e17clamp_kernel_implERNS_18TensorIteratorBaseEENKUlvE_clEvENKUlvE3_clEvEUlsssE_St5arrayIPcLm4EELi4E23TrivialOffsetCalculatorILi3EjESB_ILi1EjENS0_6memory15LoadWithoutCastENSE_16StoreWithoutCastEEEviT_T0_T2_T3_T4_T5_)
        /*2270*/ 	.word	0x00000000


	//----- nvinfo : EIATTR_MIN_STACK_SIZE
	.align		4
.L_1548:
        /*2274*/ 	.byte	0x04, 0x12
        /*2276*/ 	.short	(.L_1550 - .L_1549)
	.align		4
.L_1549:
        /*2278*/ 	.word	index@(_ZN2at6native29vectorized_elementwise_kernelILi2EZZZNS0_49_GLOBAL__N__657f93f7_16_TensorCompare_cu_71e06f4e17clamp_kernel_implERNS_18TensorIteratorBaseEENKUlvE_clEvENKUlvE3_clEvEUlsssE_St5arrayIPcLm4EEEEviT0_T1_)
        /*227c*/ 	.word	0x00000000


	//----- nvinfo : EIATTR_MIN_STACK_SIZE
	.align		4
.L_1550:
        /*2280*/ 	.byte	0x04, 0x12
        /*2282*/ 	.short	(.L_1552 - .L_1551)
	.align		4
.L_1551:
        /*2284*/ 	.word	index@(_ZN2at6native29vectorized_elementwise_kernelILi4EZZZNS0_49_GLOBAL__N__657f93f7_16_TensorCompare_cu_71e06f4e17clamp_kernel_implERNS_18TensorIteratorBaseEENKUlvE_clEvENKUlvE3_clEvEUlsssE_St5arrayIPcLm4EEEEviT0_T1_)
        /*2288*/ 	.word	0x00000000


	//----- nvinfo : EIATTR_MIN_STACK_SIZE
	.align		4
.L_1552:
        /*228c*/ 	.byte	0x04, 0x12
        /*228e*/ 	.short	(.L_1554 - .L_1553)
	.align		4
.L_1553:
        /*2290*/ 	.word	index@(_ZN2at6native29vectorized_elementwise_kernelILi8EZZZNS0_49_GLOBAL__N__657f93f7_16_TensorCompare_cu_71e06f4e17clamp_kernel_implERNS_18TensorIteratorBaseEENKUlvE_clEvENKUlvE3_clEvEUlsssE_St5arrayIPcLm4EEEEviT0_T1_)
        /*2294*/ 	.word	0x00000000


	//----- nvinfo : EIATTR_MIN_STACK_SIZE
	.align		4
.L_1554:
        /*2298*/ 	.byte	0x04, 0x12
        /*229a*/ 	.short	(.L_1556 - .L_1555)
	.align		4
.L_1555:
        /*229c*/ 	.word	index@(_ZN2at6native18elementwise_kernelILi128ELi4EZNS0_15gpu_kernel_implIZZZNS0_49_GLOBAL__N__657f93f7_16_TensorCompare_cu_71e06f4e17clamp_kernel_implERNS_18TensorIteratorBaseEENKUlvE_clEvENKUlvE2_clEvEUllllE_EEvS5_RKT_EUliE_EEviT1_)
        /*22a0*/ 	.word	0x00000000


	//----- nvinfo : EIATTR_MIN_STACK_SIZE
	.align		4
.L_1556:
        /*22a4*/ 	.byte	0x04, 0x12
        /*22a6*/ 	.short	(.L_1558 - .L_1557)
	.align		4
.L_1557:
        /*22a8*/ 	.word	index@(_ZN2at6native27unrolled_elementwise_kernelIZZZNS0_49_GLOBAL__N__657f93f7_16_TensorCompare_cu_71e06f4e17clamp_kernel_implERNS_18TensorIteratorBaseEENKUlvE_clEvENKUlvE2_clEvEUllllE_St5arrayIPcLm4EELi4E23TrivialOffsetCalculatorILi3EjESB_ILi1EjENS0_6memory12LoadWithCastILi3EEENSE_13StoreWithCastILi1EEEEEviT_T0_T2_T3_T4_T5_)
        /*22ac*/ 	.word	0x00000000


	//----- nvinfo : EIATTR_MIN_STACK_SIZE
	.align		4
.L_1558:
        /*22b0*/ 	.byte	0x04, 0x12
        /*22b2*/ 	.short	(.L_1560 - .L_1559)
	.align		4
.L_1559:
        /*22b4*/ 	.word	index@(_ZN2at6native18elementwise_kernelILi128ELi2EZNS0_22gpu_kernel_impl_nocastIZZZNS0_49_GLOBAL__N__657f93f7_16_TensorCompare_cu_71e06f4e17clamp_kernel_implERNS_18TensorIteratorBaseEENKUlvE_clEvENKUlvE2_clEvEUllllE_EEvS5_RKT_EUliE_EEviT1_)
        /*22b8*/ 	.word	0x00000000


	//----- nvinfo : EIATTR_MIN_STACK_SIZE
	.align		4
.L_1560:
        /*22bc*/ 	.byte	0x04, 0x12
        /*22be*/ 	.short	(.L_1562 - .L_1561)
	.align		4
.L_1561:
        /*22c0*/ 	.word	index@(_ZN2at6native27unrolled_elementwise_kernelIZZZNS0_49_GLOBAL__N__657f93f7_16_TensorCompare_cu_71e06f4e17clamp_kernel_implERNS_18TensorIteratorBaseEENKUlvE_clEvENKUlvE2_clEvEUllllE_St5arrayIPcLm4EELi4E23TrivialOffsetCalculatorILi3EjESB_ILi1EjENS0_6memory15LoadWithoutCastENSE_16StoreWithoutCastEEEviT_T0_T2_T3_T4_T5_)
        /*22c4*/ 	.word	0x00000000


	//----- nvinfo : EIATTR_MIN_STACK_SIZE
	.align		4
.L_1562:
        /*22c8*/ 	.byte	0x04, 0x12
        /*22ca*/ 	.short	(.L_1564 - .L_1563)
	.align		4
.L_1563:
        /*22cc*/ 	.word	index@(_ZN2at6native29vectorized_elementwise_kernelILi2EZZZNS0_49_GLOBAL__N__657f93f7_16_TensorCompare_cu_71e06f4e17clamp_kernel_implERNS_18TensorIteratorBaseEENKUlvE_clEvENKUlvE2_clEvEUllllE_St5arrayIPcLm4EEEEviT0_T1_)
        /*22d0*/ 	.word	0x00000000


	//----- nvinfo : EIATTR_MIN_STACK_SIZE
	.align		4
.L_1564:
        /*22d4*/ 	.byte	0x04, 0x12
        /*22d6*/ 	.short	(.L_1566 - .L_1565)
	.align		4
.L_1565:
        /*22d8*/ 	.word	index@(_ZN2at6native29vectorized_elementwise_kernelILi4EZZZNS0_49_GLOBAL__N__657f93f7_16_TensorCompare_cu_71e06f4e17clamp_kernel_implERNS_18TensorIteratorBaseEENKUlvE_clEvENKUlvE2_clEvEUllllE_St5arrayIPcLm4EEEEviT0_T1_)
        /*22dc*/ 	.word	0x00000000


	//----- nvinfo : EIATTR_MIN_STACK_SIZE
	.align		4
.L_1566:
        /*22e0*/ 	.byte	0x04, 0x12
        /*22e2*/ 	.short	(.L_1568 - .L_1567)
	.align		4
.L_1567:
        /*22e4*/ 	.word	index@(_ZN2at6native29vectorized_elementwise_kernelILi8EZZZNS0_49_GLOBAL__N__657f93f7_16_TensorCompare_cu_71e06f4e17clamp_kernel_implERNS_18TensorIteratorBaseEENKUlvE_clEvENKUlvE2_clEvEUllllE_St5arrayIPcLm4EEEEviT0_T1_)
        /*22e8*/ 	.word	0x00000000


	//----- nvinfo : EIATTR_MIN_STACK_SIZE
	.align		4
.L_1568:
        /*22ec*/ 	.byte	0x04, 0x12
        /*22ee*/ 	.short	(.L_1570 - .L_1569)
	.align		4
.L_1569:
        /*22f0*/ 	.word	index@(_ZN2at6native18elementwise_kernelILi128ELi4EZNS0_15gpu_kernel_implIZZZNS0_49_GLOBAL__N__657f93f7_16_TensorCompare_cu_71e06f4e17clamp_kernel_implERNS_18TensorIteratorBaseEENKUlvE_clEvENKUlvE1_clEvEUliiiE_EEvS5_RKT_EUliE_EEviT1_)
        /*22f4*/ 	.word	0x00000000


	//----- nvinfo : EIATTR_MIN_STACK_SIZE
	.align		4
.L_1570:
        /*22f8*/ 	.byte	0x04, 0x12
        /*22fa*/ 	.short	(.L_1572 - .L_1571)
	.align		4
.L_1571:
        /*22fc*/ 	.word	index@(_ZN2at6native27unrolled_elementwise_kernelIZZZNS0_49_GLOBAL__N__657f93f7_16_TensorCompare_cu_71e06f4e17clamp_kernel_implERNS_18TensorIteratorBaseEENKUlvE_clEvENKUlvE1_clEvEUliiiE_St5arrayIPcLm4EELi4E23TrivialOffsetCalculatorILi3EjESB_ILi1EjENS0_6memory12LoadWithCastILi3EEENSE_13StoreWithCastILi1EEEEEviT_T0_T2_T3_T4_T5_)
        /*2300*/ 	.word	0x00000000


	//----- nvinfo : EIATTR_MIN_STACK_SIZE
	.align		4
.L_1572:
        /*2304*/ 	.byte	0x04, 0x12
        /*2306*/ 	.short	(.L_1574 - .L_1573)
	.align		4
.L_1573:
        /*2308*/ 	.word	index@(_ZN2at6native18elementwise_kernelILi128ELi2EZNS0_22gpu_kernel_impl_nocastIZZZNS0_49_GLOBAL__N__657f93f7_16_TensorCompare_cu_71e06f4e17clamp_kernel_implERNS_18TensorIteratorBaseEENKUlvE_clEvENKUlvE1_clEvEUliiiE_EEvS5_RKT_EUliE_EEviT1_)
        /*230c*/ 	.word	0x00000000


	//----- nvinfo : EIATTR_MIN_STACK_SIZE
	.align		4
.L_1574:
        /*2310*/ 	.byte	0x04, 0x12
        /*2312*/ 	.short	(.L_1576 - .L_1575)
	.align		4
.L_1575:
        /*2314*/ 	.word	index@(_ZN2at6native27unrolled_elementwise_kernelIZZZNS0_49_GLOBAL__N__657f93f7_16_TensorCompare_cu_71e06f4e17clamp_kernel_implERNS_18TensorIteratorBaseEENKUlvE_clEvENKUlvE1_clEvEUliiiE_St5arrayIPcLm4EELi4E23TrivialOffsetCalculatorILi3EjESB_ILi1EjENS0_6memory15LoadWithoutCastENSE_16StoreWithoutCastEEEviT_T0_T2_T3_T4_T5_)
        /*2318*/ 	.word	0x00000000


	//----- nvinfo : EIATTR_MIN_STACK_SIZE
	.align		4
.L_1576:
        /*231c*/ 	.byte	0x04, 0x12
        /*231e*/ 	.short	(.L_1578 - .L_1577)
	.align		4
.L_1577:
        /*2320*/ 	.word	index@(_ZN2at6native29vectorized_elementwise_kernelILi2EZZZNS0_49_GLOBAL__N__657f93f7_16_TensorCompare_cu_71e06f4e17clamp_kernel_implERNS_18TensorIteratorBaseEENKUlvE_clEvENKUlvE1_clEvEUliiiE_St5arrayIPcLm4EEEEviT0_T1_)
        /*2324*/ 	.word	0x00000000


	//----- nvinfo : EIATTR_MIN_STACK_SIZE
	.align		4
.L_1578:
        /*2328*/ 	.byte	0x04, 0x12
        /*232a*/ 	.short	(.L_1580 - .L_1579)
	.align		4
.L_1579:
        /*232c*/ 	.word	index@(_ZN2at6native29vectorized_elementwise_kernelILi4EZZZNS0_49_GLOBAL__N__657f93f7_16_TensorCompare_cu_71e06f4e17clamp_kernel_implERNS_18TensorIteratorBaseEENKUlvE_clEvENKUlvE1_clEvEUliiiE_St5arrayIPcLm4EEEEviT0_T1_)
        /*2330*/ 	.word	0x00000000


	//----- nvinfo : EIATTR_MIN_STACK_SIZE
	.align		4
.L_1580:
        /*2334*/ 	.byte	0x04, 0x12
        /*2336*/ 	.short	(.L_1582 - .L_1581)
	.align		4
.L_1581:
        /*2338*/ 	.word	index@(_ZN2at6native29vectorized_elementwise_kernelILi8EZZZNS0_49_GLOBAL__N__657f93f7_16_TensorCompare_cu_71e06f4e17clamp_kernel_implERNS_18TensorIteratorBaseEENKUlvE_clEvENKUlvE1_clEvEUliiiE_St5arrayIPcLm4EEEEviT0_T1_)
        /*233c*/ 	.word	0x00000000


	//----- nvinfo : EIATTR_MIN_STACK_SIZE
	.align		4
.L_1582:
        /*2340*/ 	.byte	0x04, 0x12
        /*2342*/ 	.short	(.L_1584 - .L_1583)
	.align		4
.L_1583:
        /*2344*/ 	.word	index@(_ZN2at6native18elementwise_kernelILi128ELi4EZNS0_15gpu_kernel_implIZZZNS0_49_GLOBAL__N__657f93f7_16_TensorCompare_cu_71e06f4e17clamp_kernel_implERNS_18TensorIteratorBaseEENKUlvE_clEvENKUlvE0_clEvEUlaaaE_EEvS5_RKT_EUliE_EEviT1_)
        /*2348*/ 	.word	0x00000000


	//----- nvinfo : EIATTR_MIN_STACK_SIZE
	.align		4
.L_1584:
        /*234c*/ 	.byte	0x04, 0x12
        /*234e*/ 	.short	(.L_1586 - .L_1585)
	.align		4
.L_1585:
        /*2350*/ 	.word	index@(_ZN2at6native27unrolled_elementwise_kernelIZZZNS0_49_GLOBAL__N__657f93f7_16_TensorCompare_cu_71e06f4e17clamp_kernel_implERNS_18TensorIteratorBaseEENKUlvE_clEvENKUlvE0_clEvEUlaaaE_St5arrayIPcLm4EELi4E23TrivialOffsetCalculatorILi3EjESB_ILi1EjENS0_6memory12LoadWithCastILi3EEENSE_13StoreWithCastILi1EEEEEviT_T0_T2_T3_T4_T5_)
        /*2354*/ 	.word	0x00000000


	//----- nvinfo : EIATTR_MIN_STACK_SIZE
	.align		4
.L_1586:
        /*2358*/ 	.byte	0x04, 0x12
        /*235a*/ 	.short	(.L_1588 - .L_1587)
	.align		4
.L_1587:
        /*235c*/ 	.word	index@(_ZN2at6native18elementwise_kernelILi128ELi4EZNS0_22gpu_kernel_impl_nocastIZZZNS0_49_GLOBAL__N__657f93f7_16_TensorCompare_cu_71e06f4e17clamp_kernel_implERNS_18TensorIteratorBaseEENKUlvE_clEvENKUlvE0_clEvEUlaaaE_EEvS5_RKT_EUliE_EEviT1_)
        /*2360*/ 	.word	0x00000000


	//----- nvinfo : EIATTR_MIN_STACK_SIZE
	.align		4
.L_1588:
        /*2364*/ 	.byte	0x04, 0x12
        /*2366*/ 	.short	(.L_1590 - .L_1589)
	.align		4
.L_1589:
        /*2368*/ 	.word	index@(_ZN2at6native27unrolled_elementwise_kernelIZZZNS0_49_GLOBAL__N__657f93f7_16_TensorCompare_cu_71e06f4e17clamp_kernel_implERNS_18TensorIteratorBaseEENKUlvE_clEvENKUlvE0_clEvEUlaaaE_St5arrayIPcLm4EELi4E23TrivialOffsetCalculatorILi3EjESB_ILi1EjENS0_6memory15LoadWithoutCastENSE_16StoreWithoutCastEEEviT_T0_T2_T3_T4_T5_)
        /*236c*/ 	.word	0x00000000


	//----- nvinfo : EIATTR_MIN_STACK_SIZE
	.align		4
.L_1590:
        /*2370*/ 	.byte	0x04, 0x12
        /*2372*/ 	.short	(.L_1592 - .L_1591)
	.align		4
.L_1591:
        /*2374*/ 	.word	index@(_ZN2at6native29vectorized_elementwise_kernelILi2EZZZNS0_49_GLOBAL__N__657f93f7_16_TensorCompare_cu_71e06f4e17clamp_kernel_implERNS_18TensorIteratorBaseEENKUlvE_clEvENKUlvE0_clEvEUlaaaE_St5arrayIPcLm4EEEEviT0_T1_)
        /*2378*/ 	.word	0x00000000


	//----- nvinfo : EIATTR_MIN_STACK_SIZE
	.align		4
.L_1592:
        /*237c*/ 	.byte	0x04, 0x12
        /*237e*/ 	.short	(.L_1594 - .L_1593)
	.align		4
.L_1593:
        /*2380*/ 	.word	index@(_ZN2at6native29vectorized_elementwise_kernelILi4EZZZNS0_49_GLOBAL__N__657f93f7_16_TensorCompare_cu_71e06f4e17clamp_kernel_implERNS_18TensorIteratorBaseEENKUlvE_clEvENKUlvE0_clEvEUlaaaE_St5arrayIPcLm4EEEEviT0_T1_)
        /*2384*/ 	.word	0x00000000


	//----- nvinfo : EIATTR_MIN_STACK_SIZE
	.align		4
.L_1594:
        /*2388*/ 	.byte	0x04, 0x12
        /*238a*/ 	.short	(.L_1596 - .L_1595)
	.align		4
.L_1595:
        /*238c*/ 	.word	index@(_ZN2at6native29vectorized_elementwise_kernelILi8EZZZNS0_49_GLOBAL__N__657f93f7_16_TensorCompare_cu_71e06f4e17clamp_kernel_implERNS_18TensorIteratorBaseEENKUlvE_clEvENKUlvE0_clEvEUlaaaE_St5arrayIPcLm4EEEEviT0_T1_)
        /*2390*/ 	.word	0x00000000


	//----- nvinfo : EIATTR_MIN_STACK_SIZE
	.align		4
.L_1596:
        /*2394*/ 	.byte	0x04, 0x12
        /*2396*/ 	.short	(.L_1598 - .L_1597)
	.align		4
.L_1597:
        /*2398*/ 	.word	index@(_ZN2at6native18elementwise_kernelILi128ELi4EZNS0_15gpu_kernel_implIZZZNS0_49_GLOBAL__N__657f93f7_16_TensorCompare_cu_71e06f4e17clamp_kernel_implERNS_18TensorIteratorBaseEENKUlvE_clEvENKUlvE_clEvEUlhhhE_EEvS5_RKT_EUliE_EEviT1_)
        /*239c*/ 	.word	0x00000000


	//----- nvinfo : EIATTR_MIN_STACK_SIZE
	.align		4
.L_1598:
        /*23a0*/ 	.byte	0x04, 0x12
        /*23a2*/ 	.short	(.L_1600 - .L_1599)
	.align		4
.L_1599:
        /*23a4*/ 	.word	index@(_ZN2at6native27unrolled_elementwise_kernelIZZZNS0_49_GLOBAL__N__657f93f7_16_TensorCompare_cu_71e06f4e17clamp_kernel_implERNS_18TensorIteratorBaseEENKUlvE_clEvENKUlvE_clEvEUlhhhE_St5arrayIPcLm4EELi4E23TrivialOffsetCalculatorILi3EjESB_ILi1EjENS0_6memory12LoadWithCastILi3EEENSE_13StoreWithCastILi1EEEEEviT_T0_T2_T3_T4_T5_)
        /*23a8*/ 	.word	0x00000000


	//----- nvinfo : EIATTR_MIN_STACK_SIZE
	.align		4
.L_1600:
        /*23ac*/ 	.byte	0x04, 0x12
        /*23ae*/ 	.short	(.L_1602 - .L_1601)
	.align		4
.L_1601:
        /*23b0*/ 	.word	index@(_ZN2at6native18elementwise_kernelILi128ELi4EZNS0_22gpu_kernel_impl_nocastIZZZNS0_49_GLOBAL__N__657f93f7_16_TensorCompare_cu_71e06f4e17clamp_kernel_implERNS_18TensorIteratorBaseEENKUlvE_clEvENKUlvE_clEvEUlhhhE_EEvS5_RKT_EUliE_EEviT1_)
        /*23b4*/ 	.word	0x00000000


	//----- nvinfo : EIATTR_MIN_STACK_SIZE
	.align		4
.L_1602:
        /*23b8*/ 	.byte	0x04, 0x12
        /*23ba*/ 	.short	(.L_1604 - .L_1603)
	.align		4
.L_1603:
        /*23bc*/ 	.word	index@(_ZN2at6native27unrolled_elementwise_kernelIZZZNS0_49_GLOBAL__N__657f93f7_16_TensorCompare_cu_71e06f4e17clamp_kernel_implERNS_18TensorIteratorBaseEENKUlvE_clEvENKUlvE_clEvEUlhhhE_St5arrayIPcLm4EELi4E23TrivialOffsetCalculatorILi3EjESB_ILi1EjENS0_6memory15LoadWithoutCastENSE_16StoreWithoutCastEEEviT_T0_T2_T3_T4_T5_)
        /*23c0*/ 	.word	0x00000000


	//----- nvinfo : EIATTR_MIN_STACK_SIZE
	.align		4
.L_1604:
        /*23c4*/ 	.byte	0x04, 0x12
        /*23c6*/ 	.short	(.L_1606 - .L_1605)
	.align		4
.L_1605:
        /*23c8*/ 	.word	index@(_ZN2at6native29vectorized_elementwise_kernelILi2EZZZNS0_49_GLOBAL__N__657f93f7_16_TensorCompare_cu_71e06f4e17clamp_kernel_implERNS_18TensorIteratorBaseEENKUlvE_clEvENKUlvE_clEvEUlhhhE_St5arrayIPcLm4EEEEviT0_T1_)
        /*23cc*/ 	.word	0x00000000


	//----- nvinfo : EIATTR_MIN_STACK_SIZE
	.align		4
.L_1606:
        /*23d0*/ 	.byte	0x04, 0x12
        /*23d2*/ 	.short	(.L_1608 - .L_1607)
	.align		4
.L_1607:
        /*23d4*/ 	.word	index@(_ZN2at6native29vectorized_elementwise_kernelILi4EZZZNS0_49_GLOBAL__N__657f93f7_16_TensorCompare_cu_71e06f4e17clamp_kernel_implERNS_18TensorIteratorBaseEENKUlvE_clEvENKUlvE_clEvEUlhhhE_St5arrayIPcLm4EEEEviT0_T1_)
        /*23d8*/ 	.word	0x00000000


	//----- nvinfo : EIATTR_MIN_STACK_SIZE
	.align		4
.L_1608:
        /*23dc*/ 	.byte	0x04, 0x12
        /*23de*/ 	.short	(.L_1610 - .L_1609)
	.align		4
.L_1609:
        /*23e0*/ 	.word	index@(_ZN2at6native29vectorized_elementwise_kernelILi8EZZZNS0_49_GLOBAL__N__657f93f7_16_TensorCompare_cu_71e06f4e17clamp_kernel_implERNS_18TensorIteratorBaseEENKUlvE_clEvENKUlvE_clEvEUlhhhE_St5arrayIPcLm4EEEEviT0_T1_)
        /*23e4*/ 	.word	0x00000000


	//----- nvinfo : EIATTR_MIN_STACK_SIZE
	.align		4
.L_1610:
        /*23e8*/ 	.byte	0x04, 0x12
        /*23ea*/ 	.short	(.L_1612 - .L_1611)
	.align		4
.L_1611:
        /*23ec*/ 	.word	index@(_ZN2at6native18elementwise_kernelILi128ELi4EZNS0_15gpu_kernel_implIZZZNS0_49_GLOBAL__N__657f93f7_16_TensorCompare_cu_71e06f4e20isneginf_kernel_implERNS_18TensorIteratorBaseEENKUlvE_clEvENKUlvE2_clEvEUlN3c108BFloat16EE_EEvS5_RKT_EUliE_EEviT1_)
        /*23f0*/ 	.word	0x00000000


	//----- nvinfo : EIATTR_MIN_STACK_SIZE
	.align		4
.L_1612:
        /*23f4*/ 	.byte	0x04, 0x12
        /*23f6*/ 	.short	(.L_1614 - .L_1613)
	.align		4
.L_1613:
        /*23f8*/ 	.word	index@(_ZN2at6native27unrolled_elementwise_kernelIZZZNS0_49_GLOBAL__N__657f93f7_16_TensorCompare_cu_71e06f4e20isneginf_kernel_implERNS_18TensorIteratorBaseEENKUlvE_clEvENKUlvE2_clEvEUlN3c108BFloat16EE_St5arrayIPcLm2EELi4E23TrivialOffsetCalculatorILi1EjESE_NS0_6memory12LoadWithCastILi1EEENSF_13StoreWithCastILi1EEEEEviT_T0_T2_T3_T4_T5_)
        /*23fc*/ 	.word	0x00000000


	//----- nvinfo : EIATTR_MIN_STACK_SIZE
	.align		4
.L_1614:
        /*2400*/ 	.byte	0x04, 0x12
        /*2402*/ 	.short	(.L_1616 - .L_1615)
	.align		4
.L_1615:
        /*2404*/ 	.word	index@(_ZN2at6native18elementwise_kernelILi128ELi4EZNS0_22gpu_kernel_impl_nocastIZZZNS0_49_GLOBAL__N__657f93f7_16_TensorCompare_cu_71e06f4e20isneginf_kernel_implERNS_18TensorIteratorBaseEENKUlvE_clEvENKUlvE2_clEvEUlN3c108BFloat16EE_EEvS5_RKT_EUliE_EEviT1_)
        /*2408*/ 	.word	0x00000000


	//----- nvinfo : EIATTR_MIN_STACK_SIZE
	.align		4
.L_1616:
        /*240c*/ 	.byte	0x04, 0x12
        /*240e*/ 	.short	(.L_1618 - .L_1617)
	.align		4
.L_1617:
        /*2410*/ 	.word	index@(_ZN2at6native27unrolled_elementwise_kernelIZZZNS0_49_GLOBAL__N__657f93f7_16_TensorCompare_cu_71e06f4e20isneginf_kernel_implERNS_18TensorIteratorBaseEENKUlvE_clEvENKUlvE2_clEvEUlN3c108BFloat16EE_St5arrayIPcLm2EELi4E23TrivialOffsetCalculatorILi1EjESE_NS0_6memory15LoadWithoutCastENSF_16StoreWithoutCastEEEviT_T0_T2_T3_T4_T5_)
        /*2414*/ 	.word	0x00000000


	//----- nvinfo : EIATTR_MIN_STACK_SIZE
	.align		4
.L_1618:
        /*2418*/ 	.byte	0x04, 0x12
        /*241a*/ 	.short	(.L_1620 - .L_1619)
	.align		4
.L_1619:
        /*241c*/ 	.word	index@(_ZN2at6native29vectorized_elementwise_kernelILi2EZZZNS0_49_GLOBAL__N__657f93f7_16_TensorCompare_cu_71e06f4e20isneginf_kernel_implERNS_18TensorIteratorBaseEENKUlvE_clEvENKUlvE2_clEvEUlN3c108BFloat16EE_St5arrayIPcLm2EEEEviT0_T1_)
        /*2420*/ 	.word	0x00000000


	//----- nvinfo : EIATTR_MIN_STACK_SIZE
	.align		4
.L_1620:
        /*2424*/ 	.byte	0x04, 0x12
        /*2426*/ 	.short	(.L_1622 - .L_1621)
	.align		4
.L_1621:
        /*2428*/ 	.word	index@(_ZN2at6native29vectorized_elementwise_kernelILi4EZZZNS0_49_GLOBAL__N__657f93f7_16_TensorCompare_cu_71e06f4e20isneginf_kernel_implERNS_18TensorIteratorBaseEENKUlvE_clEvENKUlvE2_clEvEUlN3c108BFloat16EE_St5arrayIPcLm2EEEEviT0_T1_)
        /*242c*/ 	.word	0x00000000


	//----- nvinfo : EIATTR_MIN_STACK_SIZE
	.align		4
.L_1622:
        /*2430*/ 	.byte	0x04, 0x12
        /*2432*/ 	.short	(.L_1624 - .L_1623)
	.align		4
.L_1623:
        /*2434*/ 	.word	index@(_ZN2at6native29vectorized_elementwise_kernelILi8EZZZNS0_49_GLOBAL__N__657f93f7_16_TensorCompare_cu_71e06f4e20isneginf_kernel_implERNS_18TensorIteratorBaseEENKUlvE_clEvENKUlvE2_clEvEUlN3c108BFloat16EE_St5arrayIPcLm2EEEEviT0_T1_)
        /*2438*/ 	.word	0x00000000


	//----- nvinfo : EIATTR_MIN_STACK_SIZE
	.align		4
.L_1624:
        /*243c*/ 	.byte	0x04, 0x12
        /*243e*/ 	.short	(.L_1626 - .L_1625)
	.align		4
.L_1625:
        /*2440*/ 	.word	index@(_ZN2at6native18elementwise_kernelILi128ELi4EZNS0_15gpu_kernel_implIZZZNS0_49_GLOBAL__N__657f93f7_16_TensorCompare_cu_71e06f4e20isneginf_kernel_implERNS_18TensorIteratorBaseEENKUlvE_clEvENKUlvE1_clEvEUlN3c104HalfEE_EEvS5_RKT_EUliE_EEviT1_)
        /*2444*/ 	.word	0x00000000


	//----- nvinfo : EIATTR_MIN_STACK_SIZE
	.align		4
.L_1626:
        /*2448*/ 	.byte	0x04, 0x12
        /*244a*/ 	.short	(.L_1628 - .L_1627)
	.align		4
.L_1627:
        /*244c*/ 	.word	index@(_ZN2at6native27unrolled_elementwise_kernelIZZZNS0_49_GLOBAL__N__657f93f7_16_TensorCompare_cu_71e06f4e20isneginf_kernel_implERNS_18TensorIteratorBaseEENKUlvE_clEvENKUlvE1_clEvEUlN3c104HalfEE_St5arrayIPcLm2EELi4E23TrivialOffsetCalculatorILi1EjESE_NS0_6memory12LoadWithCastILi1EEENSF_13StoreWithCastILi1EEEEEviT_T0_T2_T3_T4_T5_)
        /*2450*/ 	.word	0x00000000


	//----- nvinfo : EIATTR_MIN_STACK_SIZE
	.align		4
.L_1628:
        /*2454*/ 	.byte	0x04, 0x12
        /*2456*/ 	.short	(.L_1630 - .L_1629)
	.align		4
.L_1629:
        /*2458*/ 	.word	index@(_ZN2at6native18elementwise_kernelILi128ELi4EZNS0_22gpu_kernel_impl_nocastIZZZNS0_49_GLOBAL__N__657f93f7_16_TensorCompare_cu_71e06f4e20isneginf_kernel_implERNS_18TensorIteratorBaseEENKUlvE_clEvENKUlvE1_clEvEUlN3c104HalfEE_EEvS5_RKT_EUliE_EEviT1_)
        /*245c*/ 	.word	0x00000000


	//----- nvinfo : EIATTR_MIN_STACK_SIZE
	.align		4
.L_1630:
        /*2460*/ 	.byte	0x04, 0x12
        /*2462*/ 	.short	(.L_1632 - .L_1631)
	.align		4
.L_1631:
        /*2464*/ 	.word	index@(_ZN2at6native27unrolled_elementwise_kernelIZZZNS0_49_GLOBAL__N__657f93f7_16_TensorCompare_cu_71e06f4e20isneginf_kernel_implERNS_18TensorIteratorBaseEENKUlvE_clEvENKUlvE1_clEvEUlN3c104HalfEE_St5arrayIPcLm2EELi4E23TrivialOffsetCalculatorILi1EjESE_NS0_6memory15LoadWithoutCastENSF_16StoreWithoutCastEEEviT_T0_T2_T3_T4_T5_)
        /*2468*/ 	.word	0x00000000


	//----- nvinfo : EIATTR_MIN_STACK_SIZE
	.align		4
.L_1632:
        /*246c*/ 	.byte	0x04, 0x12
        /*246e*/ 	.short	(.L_1634 - .L_1633)
	.align		4
.L_1633:
        /*2470*/ 	.word	index@(_ZN2at6native29vectorized_elementwise_kernelILi2EZZZNS0_49_GLOBAL__N__657f93f7_16_TensorCompare_cu_71e06f4e20isneginf_kernel_implERNS_18TensorIteratorBaseEENKUlvE_clEvENKUlvE1_clEvEUlN3c104HalfEE_St5arrayIPcLm2EEEEviT0_T1_)
        /*2474*/ 	.word	0x00000000


	//----- nvinfo : EIATTR_MIN_STACK_SIZE
	.align		4
.L_1634:
        /*2478*/ 	.byte	0x04, 0x12
        /*247a*/ 	.short	(.L_1636 - .L_1635)
	.align		4
.L_1635:
        /*247c*/ 	.word	index@(_ZN2at6native29vectorized_elementwise_kernelILi4EZZZNS0_49_GLOBAL__N__657f93f7_16_TensorCompare_cu_71e06f4e20isneginf_kernel_implERNS_18TensorIteratorBaseEENKUlvE_clEvENKUlvE1_clEvEUlN3c104HalfEE_St5arrayIPcLm2EEEEviT0_T1_)
        /*2480*/ 	.word	0x00000000


	//----- nvinfo : EIATTR_MIN_STACK_SIZE
	.align		4
.L_1636:
        /*2484*/ 	.byte	0x04, 0x12
        /*2486*/ 	.short	(.L_1638 - .L_1637)
	.align		4
.L_1637:
        /*2488*/ 	.word	index@(_ZN2at6native29vectorized_elementwise_kernelILi8EZZZNS0_49_GLOBAL__N__657f93f7_16_TensorCompare_cu_71e06f4e20isneginf_kernel_implERNS_18TensorIteratorBaseEENKUlvE_clEvENKUlvE1_clEvEUlN3c104HalfEE_St5arrayIPcLm2EEEEviT0_T1_)
        /*248c*/ 	.word	0x00000000


	//----- nvinfo : EIATTR_MIN_STACK_SIZE
	.align		4
.L_1638:
        /*2490*/ 	.byte	0x04, 0x12
        /*2492*/ 	.short	(.L_1640 - .L_1639)
	.align		4
.L_1639:
        /*2494*/ 	.word	index@(_ZN2at6native18elementwise_kernelILi128ELi4EZNS0_15gpu_kernel_implIZZZNS0_49_GLOBAL__N__657f93f7_16_TensorCompare_cu_71e06f4e20isneginf_kernel_implERNS_18TensorIteratorBaseEENKUlvE_clEvENKUlvE0_clEvEUlfE_EEvS5_RKT_EUliE_EEviT1_)
        /*2498*/ 	.word	0x00000000


	//----- nvinfo : EIATTR_MIN_STACK_SIZE
	.align		4
.L_1640:
        /*249c*/ 	.byte	0x04, 0x12
        /*249e*/ 	.short	(.L_1642 - .L_1641)
	.align		4
.L_1641:
        /*24a0*/ 	.word	index@(_ZN2at6native27unrolled_elementwise_kernelIZZZNS0_49_GLOBAL__N__657f93f7_16_TensorCompare_cu_71e06f4e20isneginf_kernel_implERNS_18TensorIteratorBaseEENKUlvE_clEvENKUlvE0_clEvEUlfE_St5arrayIPcLm2EELi4E23TrivialOffsetCalculatorILi1EjESC_NS0_6memory12LoadWithCastILi1EEENSD_13StoreWithCastILi1EEEEEviT_T0_T2_T3_T4_T5_)
        /*24a4*/ 	.word	0x00000000


	//----- nvinfo : EIATTR_MIN_STACK_SIZE
	.align		4
.L_1642:
        /*24a8*/ 	.byte	0x04, 0x12
        /*24aa*/ 	.short	(.L_1644 - .L_1643)
	.align		4
.L_1643:
        /*24ac*/ 	.word	index@(_ZN2at6native18elementwise_kernelILi128ELi4EZNS0_22gpu_kernel_impl_nocastIZZZNS0_49_GLOBAL__N__657f93f7_16_TensorCompare_cu_71e06f4e20isneginf_kernel_implERNS_18TensorIteratorBaseEENKUlvE_clEvENKUlvE0_clEvEUlfE_EEvS5_RKT_EUliE_EEviT1_)
        /*24b0*/ 	.word	0x00000000


	//----- nvinfo : EIATTR_MIN_STACK_SIZE
	.align		4
.L_1644:
        /*24b4*/ 	.byte	0x04, 0x12
        /*24b6*/ 	.short	(.L_1646 - .L_1645)
	.align		4
.L_1645:
        /*24b8*/ 	.word	index@(_ZN2at6native27unrolled_elementwise_kernelIZZZNS0_49_GLOBAL__N__657f93f7_16_TensorCompare_cu_71e06f4e20isneginf_kernel_implERNS_18TensorIteratorBaseEENKUlvE_clEvENKUlvE0_clEvEUlfE_St5arrayIPcLm2EELi4E23TrivialOffsetCalculatorILi1EjESC_NS0_6memory15LoadWithoutCastENSD_16StoreWithoutCastEEEviT_T0_T2_T3_T4_T5_)
        /*24bc*/ 	.word	0x00000000


	//----- nvinfo : EIATTR_MIN_STACK_SIZE
	.align		4
.L_1646:
        /*24c0*/ 	.byte	0x04, 0x12
        /*24c2*/ 	.short	(.L_1648 - .L_1647)
	.align		4
.L_1647:
        /*24c4*/ 	.word	index@(_ZN2at6native29vectorized_elementwise_kernelILi2EZZZNS0_49_GLOBAL__N__657f93f7_16_TensorCompare_cu_71e06f4e20isneginf_kernel_implERNS_18TensorIteratorBaseEENKUlvE_clEvENKUlvE0_clEvEUlfE_St5arrayIPcLm2EEEEviT0_T1_)
        /*24c8*/ 	.word	0x00000000


	//----- nvinfo : EIATTR_MIN_STACK_SIZE
	.align		4
.L_1648:
        /*24cc*/ 	.byte	0x04, 0x12
        /*24ce*/ 	.short	(.L_1650 - .L_1649)
	.align		4
.L_1649:
        /*24d0*/ 	.word	index@(_ZN2at6native29vectorized_elementwise_kernelILi4EZZZNS0_49_GLOBAL__N__657f93f7_16_TensorCompare_cu_71e06f4e20isneginf_kernel_implERNS_18TensorIteratorBaseEENKUlvE_clEvENKUlvE0_clEvEUlfE_St5arrayIPcLm2EEEEviT0_T1_)
        /*24d4*/ 	.word	0x00000000


	//----- nvinfo : EIATTR_MIN_STACK_SIZE
	.align		4
.L_1650:
        /*24d8*/ 	.byte	0x04, 0x12
        /*24da*/ 	.short	(.L_1652 - .L_1651)
	.align		4
.L_1651:
        /*24dc*/ 	.word	index@(_ZN2at6native29vectorized_elementwise_kernelILi8EZZZNS0_49_GLOBAL__N__657f93f7_16_TensorCompare_cu_71e06f4e20isneginf_kernel_implERNS_18TensorIteratorBaseEENKUlvE_clEvENKUlvE0_clEvEUlfE_St5arrayIPcLm2EEEEviT0_T1_)
        /*24e0*/ 	.word	0x00000000


	//----- nvinfo : EIATTR_MIN_STACK_SIZE
	.align		4
.L_1652:
        /*24e4*/ 	.byte	0x04, 0x12
        /*24e6*/ 	.short	(.L_1654 - .L_1653)
	.align		4
.L_1653:
        /*24e8*/ 	.word	index@(_ZN2at6native18elementwise_kernelILi128ELi4EZNS0_15gpu_kernel_implIZZZNS0_49_GLOBAL__N__657f93f7_16_TensorCompare_cu_71e06f4e20isneginf_kernel_implERNS_18TensorIteratorBaseEENKUlvE_clEvENKUlvE_clEvEUldE_EEvS5_RKT_EUliE_EEviT1_)
        /*24ec*/ 	.word	0x00000000


	//----- nvinfo : EIATTR_MIN_STACK_SIZE
	.align		4
.L_1654:
        /*24f0*/ 	.byte	0x04, 0x12
        /*24f2*/ 	.short	(.L_1656 - .L_1655)
	.align		4
.L_1655:
        /*24f4*/ 	.word	index@(_ZN2at6native27unrolled_elementwise_kernelIZZZNS0_49_GLOBAL__N__657f93f7_16_TensorCompare_cu_71e06f4e20isneginf_kernel_implERNS_18TensorIteratorBaseEENKUlvE_clEvENKUlvE_clEvEUldE_St5arrayIPcLm2EELi4E23TrivialOffsetCalculatorILi1EjESC_NS0_6memory12LoadWithCastILi1EEENSD_13StoreWithCastILi1EEEEEviT_T0_T2_T3_T4_T5_)
        /*24f8*/ 	.word	0x00000000


	//----- nvinfo : EIATTR_MIN_STACK_SIZE
	.align		4
.L_1656:
        /*24fc*/ 	.byte	0x04, 0x12
        /*24fe*/ 	.short	(.L_1658 - .L_1657)
	.align		4
.L_1657:
        /*2500*/ 	.word	index@(_ZN2at6native18elementwise_kernelILi128ELi4EZNS0_22gpu_kernel_impl_nocastIZZZNS0_49_GLOBAL__N__657f93f7_16_TensorCompare_cu_71e06f4e20isneginf_kernel_implERNS_18TensorIteratorBaseEENKUlvE_clEvENKUlvE_clEvEUldE_EEvS5_RKT_EUliE_EEviT1_)
        /*2504*/ 	.word	0x00000000


	//----- nvinfo : EIATTR_MIN_STACK_SIZE
	.align		4
.L_1658:
        /*2508*/ 	.byte	0x04, 0x12
        /*250a*/ 	.short	(.L_1660 - .L_1659)
	.align		4
.L_1659:
        /*250c*/ 	.word	index@(_ZN2at6native27unrolled_elementwise_kernelIZZZNS0_49_GLOBAL__N__657f93f7_16_TensorCompare_cu_71e06f4e20isneginf_kernel_implERNS_18TensorIteratorBaseEENKUlvE_clEvENKUlvE_clEvEUldE_St5arrayIPcLm2EELi4E23TrivialOffsetCalculatorILi1EjESC_NS0_6memory15LoadWithoutCastENSD_16StoreWithoutCastEEEviT_T0_T2_T3_T4_T5_)
        /*2510*/ 	.word	0x00000000


	//----- nvinfo : EIATTR_MIN_STACK_SIZE
	.align		4
.L_1660:
        /*2514*/ 	.byte	0x04, 0x12
        /*2516*/ 	.short	(.L_1662 - .L_1661)
	.align		4
.L_1661:
        /*2518*/ 	.word	index@(_ZN2at6native29vectorized_elementwise_kernelILi2EZZZNS0_49_GLOBAL__N__657f93f7_16_TensorCompare_cu_71e06f4e20isneginf_kernel_implERNS_18TensorIteratorBaseEENKUlvE_clEvENKUlvE_clEvEUldE_St5arrayIPcLm2EEEEviT0_T1_)
        /*251c*/ 	.word	0x00000000


	//----- nvinfo : EIATTR_MIN_STACK_SIZE
	.align		4
.L_1662:
        /*2520*/ 	.byte	0x04, 0x12
        /*2522*/ 	.short	(.L_1664 - .L_1663)
	.align		4
.L_1663:
        /*2524*/ 	.word	index@(_ZN2at6native29vectorized_elementwise_kernelILi4EZZZNS0_49_GLOBAL__N__657f93f7_16_TensorCompare_cu_71e06f4e20isneginf_kernel_implERNS_18TensorIteratorBaseEENKUlvE_clEvENKUlvE_clEvEUldE_St5arrayIPcLm2EEEEviT0_T1_)
        /*2528*/ 	.word	0x00000000


	//----- nvinfo : EIATTR_MIN_STACK_SIZE
	.align		4
.L_1664:
        /*252c*/ 	.byte	0x04, 0x12
        /*252e*/ 	.short	(.L_1666 - .L_1665)
	.align		4
.L_1665:
        /*2530*/ 	.word	index@(_ZN2at6native29vectorized_elementwise_kernelILi8EZZZNS0_49_GLOBAL__N__657f93f7_16_TensorCompare_cu_71e06f4e20isneginf_kernel_implERNS_18TensorIteratorBaseEENKUlvE_clEvENKUlvE_clEvEUldE_St5arrayIPcLm2EEEEviT0_T1_)
        /*2534*/ 	.word	0x00000000


	//----- nvinfo : EIATTR_MIN_STACK_SIZE
	.align		4
.L_1666:
        /*2538*/ 	.byte	0x04, 0x12
        /*253a*/ 	.short	(.L_1668 - .L_1667)
	.align		4
.L_1667:
        /*253c*/ 	.word	index@(_ZN2at6native18elementwise_kernelILi128ELi4EZNS0_15gpu_kernel_implIZZZNS0_49_GLOBAL__N__657f93f7_16_TensorCompare_cu_71e06f4e20isposinf_kernel_implERNS_18TensorIteratorBaseEENKUlvE_clEvENKUlvE2_clEvEUlN3c108BFloat16EE_EEvS5_RKT_EUliE_EEviT1_)
        /*2540*/ 	.word	0x00000000


	//----- nvinfo : EIATTR_MIN_STACK_SIZE
	.align		4
.L_1668:
        /*2544*/ 	.byte	0x04, 0x12
        /*2546*/ 	.short	(.L_1670 - .L_1669)
	.align		4
.L_1669:
        /*2548*/ 	.word	index@(_ZN2at6native27unrolled_elementwise_kernelIZZZNS0_49_GLOBAL__N__657f93f7_16_TensorCompare_cu_71e06f4e20isposinf_kernel_implERNS_18TensorIteratorBaseEENKUlvE_clEvENKUlvE2_clEvEUlN3c108BFloat16EE_St5arrayIPcLm2EELi4E23TrivialOffsetCalculatorILi1EjESE_NS0_6memory12LoadWithCastILi1EEENSF_13StoreWithCastILi1EEEEEviT_T0_T2_T3_T4_T5_)
        /*254c*/ 	.word	0x00000000


	//----- nvinfo : EIATTR_MIN_STACK_SIZE
	.align		4
.L_1670:
        /*2550*/ 	.byte	0x04, 0x12
        /*2552*/ 	.short	(.L_1672 - .L_1671)
	.align		4
.L_1671:
        /*2554*/ 	.word	index@(_ZN2at6native18elementwise_kernelILi128ELi4EZNS0_22gpu_kernel_impl_nocastIZZZNS0_49_GLOBAL__N__657f93f7_16_TensorCompare_cu_71e06f4e20isposinf_kernel_implERNS_18TensorIteratorBaseEENKUlvE_clEvENKUlvE2_clEvEUlN3c108BFloat16EE_EEvS5_RKT_EUliE_EEviT1_)
        /*2558*/ 	.word	0x00000000


	//----- nvinfo : EIATTR_MIN_STACK_SIZE
	.align		4
.L_1672:
        /*255c*/ 	.byte	0x04, 0x12
        /*255e*/ 	.short	(.L_1674 - .L_1673)
	.align		4
.L_1673:
        /*2560*/ 	.word	index@(_ZN2at6native27unrolled_elementwise_kernelIZZZNS0_49_GLOBAL__N__657f93f7_16_TensorCompare_cu_71e06f4e20isposinf_kernel_implERNS_18TensorIteratorBaseEENKUlvE_clEvENKUlvE2_clEvEUlN3c108BFloat16EE_St5arrayIPcLm2EELi4E23TrivialOffsetCalculatorILi1EjESE_NS0_6memory15LoadWithoutCastENSF_16StoreWithoutCastEEEviT_T0_T2_T3_T4_T5_)
        /*2564*/ 	.word	0x00000000


	//----- nvinfo : EIATTR_MIN_STACK_SIZE
	.align		4
.L_1674:
        /*2568*/ 	.byte	0x04, 0x12
        /*256a*/ 	.short	(.L_1676 - .L_1675)
	.align		4
.L_1675:
        /*256c*/ 	.word	index@(_ZN2at6native29vectorized_elementwise_kernelILi2EZZZNS0_49_GLOBAL__N__657f93f7_16_TensorCompare_cu_71e06f4e20isposinf_kernel_implERNS_18TensorIteratorBaseEENKUlvE_clEvENKUlvE2_clEvEUlN3c108BFloat16EE_St5arrayIPcLm2EEEEviT0_T1_)
        /*2570*/ 	.word	0x00000000


	//----- nvinfo : EIATTR_MIN_STACK_SIZE
	.align		4
.L_1676:
        /*2574*/ 	.byte	0x04, 0x12
        /*2576*/ 	.short	(.L_1678 - .L_1677)
	.align		4
.L_1677:
        /*2578*/ 	.word	index@(_ZN2at6native29vectorized_elementwise_kernelILi4EZZZNS0_49_GLOBAL__N__657f93f7_16_TensorCompare_cu_71e06f4e20isposinf_kernel_implERNS_18TensorIteratorBaseEENKUlvE_clEvENKUlvE2_clEvEUlN3c108BFloat16EE_St5arrayIPcLm2EEEEviT0_T1_)
        /*257c*/ 	.word	0x00000000


	//----- nvinfo : EIATTR_MIN_STACK_SIZE
	.align		4
.L_1678:
        /*2580*/ 	.byte	0x04, 0x12
        /*2582*/ 	.short	(.L_1680 - .L_1679)
	.align		4
.L_1679:
        /*2584*/ 	.word	index@(_ZN2at6native29vectorized_elementwise_kernelILi8EZZZNS0_49_GLOBAL__N__657f93f7_16_TensorCompare_cu_71e06f4e20isposinf_kernel_implERNS_18TensorIteratorBaseEENKUlvE_clEvENKUlvE2_clEvEUlN3c108BFloat16EE_St5arrayIPcLm2EEEEviT0_T1_)
        /*2588*/ 	.word	0x00000000


	//----- nvinfo : EIATTR_MIN_STACK_SIZE
	.align		4
.L_1680:
        /*258c*/ 	.byte	0x04, 0x12
        /*258e*/ 	.short	(.L_1682 - .L_1681)
	.align		4
.L_1681:
        /*2590*/ 	.word	index@(_ZN2at6native18elementwise_kernelILi128ELi4EZNS0_15gpu_kernel_implIZZZNS0_49_GLOBAL__N__657f93f7_16_TensorCompare_cu_71e06f4e20isposinf_kernel_implERNS_18TensorIteratorBaseEENKUlvE_clEvENKUlvE1_clEvEUlN3c104HalfEE_EEvS5_RKT_EUliE_EEviT1_)
        /*2594*/ 	.word	0x00000000


	//----- nvinfo : EIATTR_MIN_STACK_SIZE
	.align		4
.L_1682:
        /*2598*/ 	.byte	0x04, 0x12
        /*259a*/ 	.short	(.L_1684 - .L_1683)
	.align		4
.L_1683:
        /*259c*/ 	.word	index@(_ZN2at6native27unrolled_elementwise_kernelIZZZNS0_49_GLOBAL__N__657f93f7_16_TensorCompare_cu_71e06f4e20isposinf_kernel_implERNS_18TensorIteratorBaseEENKUlvE_clEvENKUlvE1_clEvEUlN3c104HalfEE_St5arrayIPcLm2EELi4E23TrivialOffsetCalculatorILi1EjESE_NS0_6memory12LoadWithCastILi1EEENSF_13StoreWithCastILi1EEEEEviT_T0_T2_T3_T4_T5_)
        /*25a0*/ 	.word	0x00000000


	//----- nvinfo : EIATTR_MIN_STACK_SIZE
	.align		4
.L_1684:
        /*25a4*/ 	.byte	0x04, 0x12
        /*25a6*/ 	.short	(.L_1686 - .L_1685)
	.align		4
.L_1685:
        /*25a8*/ 	.word	index@(_ZN2at6native18elementwise_kernelILi128ELi4EZNS0_22gpu_kernel_impl_nocastIZZZNS0_49_GLOBAL__N__657f93f7_16_TensorCompare_cu_71e06f4e20isposinf_kernel_implERNS_18TensorIteratorBaseEENKUlvE_clEvENKUlvE1_clEvEUlN3c104HalfEE_EEvS5_RKT_EUliE_EEviT1_)
        /*25ac*/ 	.word	0x00000000


	//----- nvinfo : EIATTR_MIN_STACK_SIZE
	.align		4
.L_1686:
        /*25b0*/ 	.byte	0x04, 0x12
        /*25b2*/ 	.short	(.L_1688 - .L_1687)
	.align		4
.L_1687:
        /*25b4*/ 	.word	index@(_ZN2at6native27unrolled_elementwise_kernelIZZZNS0_49_GLOBAL__N__657f93f7_16_TensorCompare_cu_71e06f4e20isposinf_kernel_implERNS_18TensorIteratorBaseEENKUlvE_clEvENKUlvE1_clEvEUlN3c104HalfEE_St5arrayIPcLm2EELi4E23TrivialOffsetCalculatorILi1EjESE_NS0_6memory15LoadWithoutCastENSF_16StoreWithoutCastEEEviT_T0_T2_T3_T4_T5_)
        /*25b8*/ 	.word	0x00000000


	//----- nvinfo : EIATTR_MIN_STACK_SIZE
	.align		4
.L_1688:
        /*25bc*/ 	.byte	0x04, 0x12
        /*25be*/ 	.short	(.L_1690 - .L_1689)
	.align		4
.L_1689:
        /*25c0*/ 	.word	index@(_ZN2at6native29vectorized_elementwise_kernelILi2EZZZNS0_49_GLOBAL__N__657f93f7_16_TensorCompare_cu_71e06f4e20isposinf_kernel_implERNS_18TensorIteratorBaseEENKUlvE_clEvENKUlvE1_clEvEUlN3c104HalfEE_St5arrayIPcLm2EEEEviT0_T1_)
        /*25c4*/ 	.word	0x00000000


	//----- nvinfo : EIATTR_MIN_STACK_SIZE
	.align		4
.L_1690:
        /*25c8*/ 	.byte	0x04, 0x12
        /*25ca*/ 	.short	(.L_1692 - .L_1691)
	.align		4
.L_1691:
        /*25cc*/ 	.word	index@(_ZN2at6native29vectorized_elementwise_kernelILi4EZZZNS0_49_GLOBAL__N__657f93f7_16_TensorCompare_cu_71e06f4e20isposinf_kernel_implERNS_18TensorIteratorBaseEENKUlvE_clEvENKUlvE1_clEvEUlN3c104HalfEE_St5arrayIPcLm2EEEEviT0_T1_)
        /*25d0*/ 	.word	0x00000000


	//----- nvinfo : EIATTR_MIN_STACK_SIZE
	.align		4
.L_1692:
        /*25d4*/ 	.byte	0x04, 0x12
        /*25d6*/ 	.short	(.L_1694 - .L_1693)
	.align		4
.L_1693:
        /*25d8*/ 	.word	index@(_ZN2at6native29vectorized_elementwise_kernelILi8EZZZNS0_49_GLOBAL__N__657f93f7_16_TensorCompare_cu_71e06f4e20isposinf_kernel_implERNS_18TensorIteratorBaseEENKUlvE_clEvENKUlvE1_clEvEUlN3c104HalfEE_St5arrayIPcLm2EEEEviT0_T1_)
        /*25dc*/ 	.word	0x00000000


	//----- nvinfo : EIATTR_MIN_STACK_SIZE
	.align		4
.L_1694:
        /*25e0*/ 	.byte	0x04, 0x12
        /*25e2*/ 	.short	(.L_1696 - .L_1695)
	.align		4
.L_1695:
        /*25e4*/ 	.word	index@(_ZN2at6native18elementwise_kernelILi128ELi4EZNS0_15gpu_kernel_implIZZZNS0_49_GLOBAL__N__657f93f7_16_TensorCompare_cu_71e06f4e20isposinf_kernel_implERNS_18TensorIteratorBaseEENKUlvE_clEvENKUlvE0_clEvEUlfE_EEvS5_RKT_EUliE_EEviT1_)
        /*25e8*/ 	.word	0x00000000


	//----- nvinfo : EIATTR_MIN_STACK_SIZE
	.align		4
.L_1696:
        /*25ec*/ 	.byte	0x04, 0x12
        /*25ee*/ 	.short	(.L_1698 - .L_1697)
	.align		4
.L_1697:
        /*25f0*/ 	.word	index@(_ZN2at6native27unrolled_elementwise_kernelIZZZNS0_49_GLOBAL__N__657f93f7_16_TensorCompare_cu_71e06f4e20isposinf_kernel_implERNS_18TensorIteratorBaseEENKUlvE_clEvENKUlvE0_clEvEUlfE_St5arrayIPcLm2EELi4E23TrivialOffsetCalculatorILi1EjESC_NS0_6memory12LoadWithCastILi1EEENSD_13StoreWithCastILi1EEEEEviT_T0_T2_T3_T4_T5_)
        /*25f4*/ 	.word	0x00000000


	//----- nvinfo : EIATTR_MIN_STACK_SIZE
	.align		4
.L_1698:
        /*25f8*/ 	.byte	0x04, 0x12
        /*25fa*/ 	.short	(.L_1700 - .L_1699)
	.align		4
.L_1699:
        /*25fc*/ 	.word	index@(_ZN2at6native18elementwise_kernelILi128ELi4EZNS0_22gpu_kernel_impl_nocastIZZZNS0_49_GLOBAL__N__657f93f7_16_TensorCompare_cu_71e06f4e20isposinf_kernel_implERNS_18TensorIteratorBaseEENKUlvE_clEvENKUlvE0_clEvEUlfE_EEvS5_RKT_EUliE_EEviT1_)
        /*2600*/ 	.word	0x00000000


	//----- nvinfo : EIATTR_MIN_STACK_SIZE
	.align		4
.L_1700:
        /*2604*/ 	.byte	0x04, 0x12
        /*2606*/ 	.short	(.L_1702 - .L_1701)
	.align		4
.L_1701:
        /*2608*/ 	.word	index@(_ZN2at6native27unrolled_elementwise_kernelIZZZNS0_49_GLOBAL__N__657f93f7_16_TensorCompare_cu_71e06f4e20isposinf_kernel_implERNS_18TensorIteratorBaseEENKUlvE_clEvENKUlvE0_clEvEUlfE_St5arrayIPcLm2EELi4E23TrivialOffsetCalculatorILi1EjESC_NS0_6memory15LoadWithoutCastENSD_16StoreWithoutCastEEEviT_T0_T2_T3_T4_T5_)
        /*260c*/ 	.word	0x00000000


	//----- nvinfo : EIATTR_MIN_STACK_SIZE
	.align		4
.L_1702:
        /*2610*/ 	.byte	0x04, 0x12
        /*2612*/ 	.short	(.L_1704 - .L_1703)
	.align		4
.L_1703:
        /*2614*/ 	.word	index@(_ZN2at6native29vectorized_elementwise_kernelILi2EZZZNS0_49_GLOBAL__N__657f93f7_16_TensorCompare_cu_71e06f4e20isposinf_kernel_implERNS_18TensorIteratorBaseEENKUlvE_clEvENKUlvE0_clEvEUlfE_St5arrayIPcLm2EEEEviT0_T1_)
        /*2618*/ 	.word	0x00000000


	//----- nvinfo : EIATTR_MIN_STACK_SIZE
	.align		4
.L_1704:
        /*261c*/ 	.byte	0x04, 0x12
        /*261e*/ 	.short	(.L_1706 - .L_1705)
	.align		4
.L_1705:
        /*2620*/ 	.word	index@(_ZN2at6native29vectorized_elementwise_kernelILi4EZZZNS0_49_GLOBAL__N__657f93f7_16_TensorCompare_cu_71e06f4e20isposinf_kernel_implERNS_18TensorIteratorBaseEENKUlvE_clEvENKUlvE0_clEvEUlfE_St5arrayIPcLm2EEEEviT0_T1_)
        /*2624*/ 	.word	0x00000000


	//----- nvinfo : EIATTR_MIN_STACK_SIZE
	.align		4
.L_1706:
        /*2628*/ 	.byte	0x04, 0x12
        /*262a*/ 	.short	(.L_1708 - .L_1707)
	.align		4
.L_1707:
        /*262c*/ 	.word	index@(_ZN2at6native29vectorized_elementwise_kernelILi8EZZZNS0_49_GLOBAL__N__657f93f7_16_TensorCompare_cu_71e06f4e20isposinf_kernel_implERNS_18TensorIteratorBaseEENKUlvE_clEvENKUlvE0_clEvEUlfE_St5arrayIPcLm2EEEEviT0_T1_)
        /*2630*/ 	.word	0x00000000


	//----- nvinfo : EIATTR_MIN_STACK_SIZE
	.align		4
.L_1708:
        /*2634*/ 	.byte	0x04, 0x12
        /*2636*/ 	.short	(.L_1710 - .L_1709)
	.align		4
.L_1709:
        /*2638*/ 	.word	index@(_ZN2at6native18elementwise_kernelILi128ELi4EZNS0_15gpu_kernel_implIZZZNS0_49_GLOBAL__N__657f93f7_16_TensorCompare_cu_71e06f4e20isposinf_kernel_implERNS_18TensorIteratorBaseEENKUlvE_clEvENKUlvE_clEvEUldE_EEvS5_RKT_EUliE_EEviT1_)
        /*263c*/ 	.word	0x00000000


	//----- nvinfo : EIATTR_MIN_STACK_SIZE
	.align		4
.L_1710:
        /*2640*/ 	.byte	0x04, 0x12
        /*2642*/ 	.short	(.L_1712 - .L_1711)
	.align		4
.L_1711:
        /*2644*/ 	.word	index@(_ZN2at6native27unrolled_elementwise_kernelIZZZNS0_49_GLOBAL__N__657f93f7_16_TensorCompare_cu_71e06f4e20isposinf_kernel_implERNS_18TensorIteratorBaseEENKUlvE_clEvENKUlvE_clEvEUldE_St5arrayIPcLm2EELi4E23TrivialOffsetCalculatorILi1EjESC_NS0_6memory12LoadWithCastILi1EEENSD_13StoreWithCastILi1EEEEEviT_T0_T2_T3_T4_T5_)
        /*2648*/ 	.word	0x00000000


	//----- nvinfo : EIATTR_MIN_STACK_SIZE
	.align		4
.L_1712:
        /*264c*/ 	.byte	0x04, 0x12
        /*264e*/ 	.short	(.L_1714 - .L_1713)
	.align		4
.L_1713:
        /*2650*/ 	.word	index@(_ZN2at6native18elementwise_kernelILi128ELi4EZNS0_22gpu_kernel_impl_nocastIZZZNS0_49_GLOBAL__N__657f93f7_16_TensorCompare_cu_71e06f4e20isposinf_kernel_implERNS_18TensorIteratorBaseEENKUlvE_clEvENKUlvE_clEvEUldE_EEvS5_RKT_EUliE_EEviT1_)
        /*2654*/ 	.word	0x00000000


	//----- nvinfo : EIATTR_MIN_STACK_SIZE
	.align		4
.L_1714:
        /*2658*/ 	.byte	0x04, 0x12
        /*265a*/ 	.short	(.L_1716 - .L_1715)
	.align		4
.L_1715:
        /*265c*/ 	.word	index@(_ZN2at6native27unrolled_elementwise_kernelIZZZNS0_49_GLOBAL__N__657f93f7_16_TensorCompare_cu_71e06f4e20isposinf_kernel_implERNS_18TensorIteratorBaseEENKUlvE_clEvENKUlvE_clEvEUldE_St5arrayIPcLm2EELi4E23TrivialOffsetCalculatorILi1EjESC_NS0_6memory15LoadWithoutCastENSD_16StoreWithoutCastEEEviT_T0_T2_T3_T4_T5_)
        /*2660*/ 	.word	0x00000000


	//----- nvinfo : EIATTR_MIN_STACK_SIZE
	.align		4
.L_1716:
        /*2664*/ 	.byte	0x04, 0x12
        /*2666*/ 	.short	(.L_1718 - .L_1717)
	.align		4
.L_1717:
        /*2668*/ 	.word	index@(_ZN2at6native29vectorized_elementwise_kernelILi2EZZZNS0_49_GLOBAL__N__657f93f7_16_TensorCompare_cu_71e06f4e20isposinf_kernel_implERNS_18TensorIteratorBaseEENKUlvE_clEvENKUlvE_clEvEUldE_St5arrayIPcLm2EEEEviT0_T1_)
        /*266c*/ 	.word	0x00000000


	//----- nvinfo : EIATTR_MIN_STACK_SIZE
	.align		4
.L_1718:
        /*2670*/ 	.byte	0x04, 0x12
        /*2672*/ 	.short	(.L_1720 - .L_1719)
	.align		4
.L_1719:
        /*2674*/ 	.word	index@(_ZN2at6native29vectorized_elementwise_kernelILi4EZZZNS0_49_GLOBAL__N__657f93f7_16_TensorCompare_cu_71e06f4e20isposinf_kernel_implERNS_18TensorIteratorBaseEENKUlvE_clEvENKUlvE_clEvEUldE_St5arrayIPcLm2EEEEviT0_T1_)
        /*2678*/ 	.word	0x00000000


	//----- nvinfo : EIATTR_MIN_STACK_SIZE
	.align		4
.L_1720:
        /*267c*/ 	.byte	0x04, 0x12
        /*267e*/ 	.short	(.L_1722 - .L_1721)
	.align		4
.L_1721:
        /*2680*/ 	.word	index@(_ZN2at6native29vectorized_elementwise_kernelILi8EZZZNS0_49_GLOBAL__N__657f93f7_16_TensorCompare_cu_71e06f4e20isposinf_kernel_implERNS_18TensorIteratorBaseEENKUlvE_clEvENKUlvE_clEvEUldE_St5arrayIPcLm2EEEEviT0_T1_)
        /*2684*/ 	.word	0x00000000


	//----- nvinfo : EIATTR_MIN_STACK_SIZE
	.align		4
.L_1722:
        /*2688*/ 	.byte	0x04, 0x12
        /*268a*/ 	.short	(.L_1724 - .L_1723)
	.align		4
.L_1723:
        /*268c*/ 	.word	index@(_ZN2at6native18elementwise_kernelILi128ELi4EZNS0_15gpu_kernel_implIZZZNS0_49_GLOBAL__N__657f93f7_16_TensorCompare_cu_71e06f4e17where_kernel_implERNS_14TensorIteratorEENKUlvE_clEvENKUlvE16_clEvEUlbN3c1014Float8_e8m0fnuES9_E_EEvRNS_18TensorIteratorBaseERKT_EUliE_EEviT1_)
        /*2690*/ 	.word	0x00000000


	//----- nvinfo : EIATTR_MIN_STACK_SIZE
	.align		4
.L_1724:
        /*2694*/ 	.byte	0x04, 0x12
        /*2696*/ 	.short	(.L_1726 - .L_1725)
	.align		4
.L_1725:
        /*2698*/ 	.word	index@(_ZN2at6native27unrolled_elementwise_kernelIZZZNS0_49_GLOBAL__N__657f93f7_16_TensorCompare_cu_71e06f4e17where_kernel_implERNS_14TensorIteratorEENKUlvE_clEvENKUlvE16_clEvEUlbN3c1014Float8_e8m0fnuES8_E_St5arrayIPcLm4EELi4E23TrivialOffsetCalculatorILi3EjESD_ILi1EjENS0_6memory12LoadWithCastILi3EEENSG_13StoreWithCastILi1EEEEEviT_T0_T2_T3_T4_T5_)
        /*269c*/ 	.word	0x00000008


	//----- nvinfo : EIATTR_MIN_STACK_SIZE
	.align		4
.L_1726:
        /*26a0*/ 	.byte	0x04, 0x12
        /*26a2*/ 	.short	(.L_1728 - .L_1727)
	.align		4
.L_1727:
        /*26a4*/ 	.word	index@(_ZN2at6native18elementwise_kernelILi128ELi4EZNS0_22gpu_kernel_impl_nocastIZZZNS0_49_GLOBAL__N__657f93f7_16_TensorCompare_cu_71e06f4e17where_kernel_implERNS_14TensorIteratorEENKUlvE_clEvENKUlvE16_clEvEUlbN3c1014Float8_e8m0fnuES9_E_EEvRNS_18TensorIteratorBaseERKT_EUliE_EEviT1_)
        /*26a8*/ 	.word	0x00000000


	//----- nvinfo : EIATTR_MIN_STACK_SIZE
	.align		4
.L_1728:
        /*26ac*/ 	.byte	0x04, 0x12
        /*26ae*/ 	.short	(.L_1730 - .L_1729)
	.align		4
.L_1729:
        /*26b0*/ 	.word	index@(_ZN2at6native27unrolled_elementwise_kernelIZZZNS0_49_GLOBAL__N__657f93f7_16_TensorCompare_cu_71e06f4e17where_kernel_implERNS_14TensorIteratorEENKUlvE_clEvENKUlvE16_clEvEUlbN3c1014Float8_e8m0fnuES8_E_St5arrayIPcLm4EELi4E23TrivialOffsetCalculatorILi3EjESD_ILi1EjENS0_6memory15LoadWithoutCastENSG_16StoreWithoutCastEEEviT_T0_T2_T3_T4_T5_)
        /*26b4*/ 	.word	0x00000000


	//----- nvinfo : EIATTR_MIN_STACK_SIZE
	.align		4
.L_1730:
        /*26b8*/ 	.byte	0x04, 0x12
        /*26ba*/ 	.short	(.L_1732 - .L_1731)
	.align		4
.L_1731:
        /*26bc*/ 	.word	index@(_ZN2at6native29vectorized_elementwise_kernelILi2EZZZNS0_49_GLOBAL__N__657f93f7_16_TensorCompare_cu_71e06f4e17where_kernel_implERNS_14TensorIteratorEENKUlvE_clEvENKUlvE16_clEvEUlbN3c1014Float8_e8m0fnuES8_E_St5arrayIPcLm4EEEEviT0_T1_)
        /*26c0*/ 	.word	0x00000000


	//----- nvinfo : EIATTR_MIN_STACK_SIZE
	.align		4
.L_1732:
        /*26c4*/ 	.byte	0x04, 0x12
        /*26c6*/ 	.short	(.L_1734 - .L_1733)
	.align		4
.L_1733:
        /*26c8*/ 	.word	index@(_ZN2at6native29vectorized_elementwise_kernelILi4EZZZNS0_49_GLOBAL__N__657f93f7_16_TensorCompare_cu_71e06f4e17where_kernel_implERNS_14TensorIteratorEENKUlvE_clEvENKUlvE16_clEvEUlbN3c1014Float8_e8m0fnuES8_E_St5arrayIPcLm4EEEEviT0_T1_)
        /*26cc*/ 	.word	0x00000000


	//----- nvinfo : EIATTR_MIN_STACK_SIZE
	.align		4
.L_1734:
        /*26d0*/ 	.byte	0x04, 0x12
        /*26d2*/ 	.short	(.L_1736 - .L_1735)
	.align		4
.L_1735:
        /*26d4*/ 	.word	index@(_ZN2at6native29vectorized_elementwise_kernelILi8EZZZNS0_49_GLOBAL__N__657f93f7_16_TensorCompare_cu_71e06f4e17where_kernel_implERNS_14TensorIteratorEENKUlvE_clEvENKUlvE16_clEvEUlbN3c1014Float8_e8m0fnuES8_E_St5arrayIPcLm4EEEEviT0_T1_)
        /*26d8*/ 	.word	0x00000000


	//----- nvinfo : EIATTR_MIN_STACK_SIZE
	.align		4
.L_1736:
        /*26dc*/ 	.byte	0x04, 0x12
        /*26de*/ 	.short	(.L_1738 - .L_1737)
	.align		4
.L_1737:
        /*26e0*/ 	.word	index@(_ZN2at6native18elementwise_kernelILi128ELi4EZNS0_15gpu_kernel_implIZZZNS0_49_GLOBAL__N__657f93f7_16_TensorCompare_cu_71e06f4e17where_kernel_implERNS_14TensorIteratorEENKUlvE_clEvENKUlvE15_clEvEUlbN3c1015Float8_e4m3fnuzES9_E_EEvRNS_18TensorIteratorBaseERKT_EUliE_EEviT1_)
        /*26e4*/ 	.word	0x00000000


	//----- nvinfo : EIATTR_MIN_STACK_SIZE
	.align		4
.L_1738:
        /*26e8*/ 	.byte	0x04, 0x12
        /*26ea*/ 	.short	(.L_1740 - .L_1739)
	.align		4
.L_1739:
        /*26ec*/ 	.word	index@(_ZN2at6native27unrolled_elementwise_kernelIZZZNS0_49_GLOBAL__N__657f93f7_16_TensorCompare_cu_71e06f4e17where_kernel_implERNS_14TensorIteratorEENKUlvE_clEvENKUlvE15_clEvEUlbN3c1015Float8_e4m3fnuzES8_E_St5arrayIPcLm4EELi4E23TrivialOffsetCalculatorILi3EjESD_ILi1EjENS0_6memory12LoadWithCastILi3EEENSG_13StoreWithCastILi1EEEEEviT_T0_T2_T3_T4_T5_)
        /*26f0*/ 	.word	0x00000008


	//----- nvinfo : EIATTR_MIN_STACK_SIZE
	.align		4
.L_1740:
        /*26f4*/ 	.byte	0x04, 0x12
        /*26f6*/ 	.short	(.L_1742 - .L_1741)
	.align		4
.L_1741:
        /*26f8*/ 	.word	index@(_ZN2at6native18elementwise_kernelILi128ELi4EZNS0_22gpu_kernel_impl_nocastIZZZNS0_49_GLOBAL__N__657f93f7_16_TensorCompare_cu_71e06f4e17where_kernel_implERNS_14TensorIteratorEENKUlvE_clEvENKUlvE15_clEvEUlbN3c1015Float8_e4m3fnuzES9_E_EEvRNS_18TensorIteratorBaseERKT_EUliE_EEviT1_)
        /*26fc*/ 	.word	0x00000000


	//----- nvinfo : EIATTR_MIN_STACK_SIZE
	.align		4
.L_1742:
        /*2700*/ 	.byte	0x04, 0x12
        /*2702*/ 	.short	(.L_1744 - .L_1743)
	.align		4
.L_1743:
        /*2704*/ 	.word	index@(_ZN2at6native27unrolled_elementwise_kernelIZZZNS0_49_GLOBAL__N__657f93f7_16_TensorCompare_cu_71e06f4e17where_kernel_implERNS_14TensorIteratorEENKUlvE_clEvENKUlvE15_clEvEUlbN3c1015Float8_e4m3fnuzES8_E_St5arrayIPcLm4EELi4E23TrivialOffsetCalculatorILi3EjESD_ILi1EjENS0_6memory15LoadWithoutCastENSG_16StoreWithoutCastEEEviT_T0_T2_T3_T4_T5_)
        /*2708*/ 	.word	0x00000000


	//----- nvinfo : EIATTR_MIN_STACK_SIZE
	.align		4
.L_1744:
        /*270c*/ 	.byte	0x04, 0x12
        /*270e*/ 	.short	(.L_1746 - .L_1745)
	.align		4
.L_1745:
        /*2710*/ 	.word	index@(_ZN2at6native29vectorized_elementwise_kernelILi2EZZZNS0_49_GLOBAL__N__657f93f7_16_TensorCompare_cu_71e06f4e17where_kernel_implERNS_14TensorIteratorEENKUlvE_clEvENKUlvE15_clEvEUlbN3c1015Float8_e4m3fnuzES8_E_St5arrayIPcLm4EEEEviT0_T1_)
        /*2714*/ 	.word	0x00000000


	//----- nvinfo : EIATTR_MIN_STACK_SIZE
	.align		4
.L_1746:
        /*2718*/ 	.byte	0x04, 0x12
        /*271a*/ 	.short	(.L_1748 - .L_1747)
	.align		4
.L_1747:
        /*271c*/ 	.word	index@(_ZN2at6native29vectorized_elementwise_kernelILi4EZZZNS0_49_GLOBAL__N__657f93f7_16_TensorCompare_cu_71e06f4e17where_kernel_implERNS_14TensorIteratorEENKUlvE_clEvENKUlvE15_clEvEUlbN3c1015Float8_e4m3fnuzES8_E_St5arrayIPcLm4EEEEviT0_T1_)
        /*2720*/ 	.word	0x00000000


	//----- nvinfo : EIATTR_MIN_STACK_SIZE
	.align		4
.L_1748:
        /*2724*/ 	.byte	0x04, 0x12
        /*2726*/ 	.short	(.L_1750 - .L_1749)
	.align		4
.L_1749:
        /*2728*/ 	.word	index@(_ZN2at6native29vectorized_elementwise_kernelILi8EZZZNS0_49_GLOBAL__N__657f93f7_16_TensorCompare_cu_71e06f4e17where_kernel_implERNS_14TensorIteratorEENKUlvE_clEvENKUlvE15_clEvEUlbN3c1015Float8_e4m3fnuzES8_E_St5arrayIPcLm4EEEEviT0_T1_)
        /*272c*/ 	.word	0x00000000


	//----- nvinfo : EIATTR_MIN_STACK_SIZE
	.align		4
.L_1750:
        /*2730*/ 	.byte	0x04, 0x12
        /*2732*/ 	.short	(.L_1752 - .L_1751)
	.align		4
.L_1751:
        /*2734*/ 	.word	index@(_ZN2at6native18elementwise_kernelILi128ELi4EZNS0_15gpu_kernel_implIZZZNS0_49_GLOBAL__N__657f93f7_16_TensorCompare_cu_71e06f4e17where_kernel_implERNS_14TensorIteratorEENKUlvE_clEvENKUlvE14_clEvEUlbN3c1013Float8_e4m3fnES9_E_EEvRNS_18TensorIteratorBaseERKT_EUliE_EEviT1_)
        /*2738*/ 	.word	0x00000000


	//----- nvinfo : EIATTR_MIN_STACK_SIZE
	.align		4
.L_1752:
        /*273c*/ 	.byte	0x04, 0x12
        /*273e*/ 	.short	(.L_1754 - .L_1753)
	.align		4
.L_1753:
        /*2740*/ 	.word	index@(_ZN2at6native27unrolled_elementwise_kernelIZZZNS0_49_GLOBAL__N__657f93f7_16_TensorCompare_cu_71e06f4e17where_kernel_implERNS_14TensorIteratorEENKUlvE_clEvENKUlvE14_clEvEUlbN3c1013Float8_e4m3fnES8_E_St5arrayIPcLm4EELi4E23TrivialOffsetCalculatorILi3EjESD_ILi1EjENS0_6memory12LoadWithCastILi3EEENSG_13StoreWithCastILi1EEEEEviT_T0_T2_T3_T4_T5_)
        /*2744*/ 	.word	0x00000000


	//----- nvinfo : EIATTR_MIN_STACK_SIZE
	.align		4
.L_1754:
        /*2748*/ 	.byte	0x04, 0x12
        /*274a*/ 	.short	(.L_1756 - .L_1755)
	.align		4
.L_1755:
        /*274c*/ 	.word	index@(_ZN2at6native18elementwise_kernelILi128ELi4EZNS0_22gpu_kernel_impl_nocastIZZZNS0_49_GLOBAL__N__657f93f7_16_TensorCompare_cu_71e06f4e17where_kernel_implERNS_14TensorIteratorEENKUlvE_clEvENKUlvE14_clEvEUlbN3c1013Float8_e4m3fnES9_E_EEvRNS_18TensorIteratorBaseERKT_EUliE_EEviT1_)
        /*2750*/ 	.word	0x00000000


	//----- nvinfo : EIATTR_MIN_STACK_SIZE
	.align		4
.L_1756:
        /*2754*/ 	.byte	0x04, 0x12
        /*2756*/ 	.short	(.L_1758 - .L_1757)
	.align		4
.L_1757:
        /*2758*/ 	.word	index@(_ZN2at6native27unrolled_elementwise_kernelIZZZNS0_49_GLOBAL__N__657f93f7_16_TensorCompare_cu_71e06f4e17where_kernel_implERNS_14TensorIteratorEENKUlvE_clEvENKUlvE14_clEvEUlbN3c1013Float8_e4m3fnES8_E_St5arrayIPcLm4EELi4E23TrivialOffsetCalculatorILi3EjESD_ILi1EjENS0_6memory15LoadWithoutCastENSG_16StoreWithoutCastEEEviT_T0_T2_T3_T4_T5_)
        /*275c*/ 	.word	0x00000000


	//----- nvinfo : EIATTR_MIN_STACK_SIZE
	.align		4
.L_1758:
        /*2760*/ 	.byte	0x04, 0x12
        /*2762*/ 	.short	(.L_1760 - .L_1759)
	.align		4
.L_1759:
        /*2764*/ 	.word	index@(_ZN2at6native29vectorized_elementwise_kernelILi2EZZZNS0_49_GLOBAL__N__657f93f7_16_TensorCompare_cu_71e06f4e17where_kernel_implERNS_14TensorIteratorEENKUlvE_clEvENKUlvE14_clEvEUlbN3c1013Float8_e4m3fnES8_E_St5arrayIPcLm4EEEEviT0_T1_)
        /*2768*/ 	.word	0x00000000


	//----- nvinfo : EIATTR_MIN_STACK_SIZE
	.align		4
.L_1760:
        /*276c*/ 	.byte	0x04, 0x12
        /*276e*/ 	.short	(.L_1762 - .L_1761)
	.align		4
.L_1761:
        /*2770*/ 	.word	index@(_ZN2at6native29vectorized_elementwise_kernelILi4EZZZNS0_49_GLOBAL__N__657f93f7_16_TensorCompare_cu_71e06f4e17where_kernel_implERNS_14TensorIteratorEENKUlvE_clEvENKUlvE14_clEvEUlbN3c1013Float8_e4m3fnES8_E_St5arrayIPcLm4EEEEviT0_T1_)
        /*2774*/ 	.word	0x00000000


	//----- nvinfo : EIATTR_MIN_STACK_SIZE
	.align		4
.L_1762:
        /*2778*/ 	.byte	0x04, 0x12
        /*277a*/ 	.short	(.L_1764 - .L_1763)
	.align		4
.L_1763:
        /*277c*/ 	.word	index@(_ZN2at6native29vectorized_elementwise_kernelILi8EZZZNS0_49_GLOBAL__N__657f93f7_16_TensorCompare_cu_71e06f4e17where_kernel_implERNS_14TensorIteratorEENKUlvE_clEvENKUlvE14_clEvEUlbN3c1013Float8_e4m3fnES8_E_St5arrayIPcLm4EEEEviT0_T1_)
        /*2780*/ 	.word	0x00000000


	//----- nvinfo : EIATTR_MIN_STACK_SIZE
	.align		4
.L_1764:
        /*2784*/ 	.byte	0x04, 0x12
        /*2786*/ 	.short	(.L_1766 - .L_1765)
	.align		4
.L_1765:
        /*2788*/ 	.word	index@(_ZN2at6native18elementwise_kernelILi128ELi4EZNS0_15gpu_kernel_implIZZZNS0_49_GLOBAL__N__657f93f7_16_TensorCompare_cu_71e06f4e17where_kernel_implERNS_14TensorIteratorEENKUlvE_clEvENKUlvE13_clEvEUlbN3c1015Float8_e5m2fnuzES9_E_EEvRNS_18TensorIteratorBaseERKT_EUliE_EEviT1_)
        /*278c*/ 	.word	0x00000000


	//----- nvinfo : EIATTR_MIN_STACK_SIZE
	.align		4
.L_1766:
        /*2790*/ 	.byte	0x04, 0x12
        /*2792*/ 	.short	(.L_1768 - .L_1767)
	.align		4
.L_1767:
        /*2794*/ 	.word	index@(_ZN2at6native27unrolled_elementwise_kernelIZZZNS0_49_GLOBAL__N__657f93f7_16_TensorCompare_cu_71e06f4e17where_kernel_implERNS_14TensorIteratorEENKUlvE_clEvENKUlvE13_clEvEUlbN3c1015Float8_e5m2fnuzES8_E_St5arrayIPcLm4EELi4E23TrivialOffsetCalculatorILi3EjESD_ILi1EjENS0_6memory12LoadWithCastILi3EEENSG_13StoreWithCastILi1EEEEEviT_T0_T2_T3_T4_T5_)
        /*2798*/ 	.word	0x00000008


	//----- nvinfo : EIATTR_MIN_STACK_SIZE
	.align		4
.L_1768:
        /*279c*/ 	.byte	0x04, 0x12
        /*279e*/ 	.short	(.L_1770 - .L_1769)
	.align		4
.L_1769:
        /*27a0*/ 	.word	index@(_ZN2at6native18elementwise_kernelILi128ELi4EZNS0_22gpu_kernel_impl_nocastIZZZNS0_49_GLOBAL__N__657f93f7_16_TensorCompare_cu_71e06f4e17where_kernel_implERNS_14TensorIteratorEENKUlvE_clEvENKUlvE13_clEvEUlbN3c1015Float8_e5m2fnuzES9_E_EEvRNS_18TensorIteratorBaseERKT_EUliE_EEviT1_)
        /*27a4*/ 	.word	0x00000000


	//----- nvinfo : EIATTR_MIN_STACK_SIZE
	.align		4
.L_1770:
        /*27a8*/ 	.byte	0x04, 0x12
        /*27aa*/ 	.short	(.L_1772 - .L_1771)
	.align		4
.L_1771:
        /*27ac*/ 	.word	index@(_ZN2at6native27unrolled_elementwise_kernelIZZZNS0_49_GLOBAL__N__657f93f7_16_TensorCompare_cu_71e06f4e17where_kernel_implERNS_14TensorIteratorEENKUlvE_clEvENKUlvE13_clEvEUlbN3c1015Float8_e5m2fnuzES8_E_St5arrayIPcLm4EELi4E23TrivialOffsetCalculatorILi3EjESD_ILi1EjENS0_6memory15LoadWithoutCastENSG_16StoreWithoutCastEEEviT_T0_T2_T3_T4_T5_)
        /*27b0*/ 	.word	0x00000000


	//----- nvinfo : EIATTR_MIN_STACK_SIZE
	.align		4
.L_1772:
        /*27b4*/ 	.byte	0x04, 0x12
        /*27b6*/ 	.short	(.L_1774 - .L_1773)
	.align		4
.L_1773:
        /*27b8*/ 	.word	index@(_ZN2at6native29vectorized_elementwise_kernelILi2EZZZNS0_49_GLOBAL__N__657f93f7_16_TensorCompare_cu_71e06f4e17where_kernel_implERNS_14TensorIteratorEENKUlvE_clEvENKUlvE13_clEvEUlbN3c1015Float8_e5m2fnuzES8_E_St5arrayIPcLm4EEEEviT0_T1_)
        /*27bc*/ 	.word	0x00000000


	//----- nvinfo : EIATTR_MIN_STACK_SIZE
	.align		4
.L_1774:
        /*27c0*/ 	.byte	0x04, 0x12
        /*27c2*/ 	.short	(.L_1776 - .L_1775)
	.align		4
.L_1775:
        /*27c4*/ 	.word	index@(_ZN2at6native29vectorized_elementwise_kernelILi4EZZZNS0_49_GLOBAL__N__657f93f7_16_TensorCompare_cu_71e06f4e17where_kernel_implERNS_14TensorIteratorEENKUlvE_clEvENKUlvE13_clEvEUlbN3c1015Float8_e5m2fnuzES8_E_St5arrayIPcLm4EEEEviT0_T1_)
        /*27c8*/ 	.word	0x00000000


	//----- nvinfo : EIATTR_MIN_STACK_SIZE
	.align		4
.L_1776:
        /*27cc*/ 	.byte	0x04, 0x12
        /*27ce*/ 	.short	(.L_1778 - .L_1777)
	.align		4
.L_1777:
        /*27d0*/ 	.word	index@(_ZN2at6native29vectorized_elementwise_kernelILi8EZZZNS0_49_GLOBAL__N__657f93f7_16_TensorCompare_cu_71e06f4e17where_kernel_implERNS_14TensorIteratorEENKUlvE_clEvENKUlvE13_clEvEUlbN3c1015Float8_e5m2fnuzES8_E_St5arrayIPcLm4EEEEviT0_T1_)
        /*27d4*/ 	.word	0x00000000


	//----- nvinfo : EIATTR_MIN_STACK_SIZE
	.align		4
.L_1778:
        /*27d8*/ 	.byte	0x04, 0x12
        /*27da*/ 	.short	(.L_1780 - .L_1779)
	.align		4
.L_1779:
        /*27dc*/ 	.word	index@(_ZN2at6native18elementwise_kernelILi128ELi4EZNS0_15gpu_kernel_implIZZZNS0_49_GLOBAL__N__657f93f7_16_TensorCompare_cu_71e06f4e17where_kernel_implERNS_14TensorIteratorEENKUlvE_clEvENKUlvE12_clEvEUlbN3c1011Float8_e5m2ES9_E_EEvRNS_18TensorIteratorBaseERKT_EUliE_EEviT1_)
        /*27e0*/ 	.word	0x00000000


	//----- nvinfo : EIATTR_MIN_STACK_SIZE
	.align		4
.L_1780:
        /*27e4*/ 	.byte	0x04, 0x12
        /*27e6*/ 	.short	(.L_1782 - .L_1781)
	.align		4
.L_1781:
        /*27e8*/ 	.word	index@(_ZN2at6native27unrolled_elementwise_kernelIZZZNS0_49_GLOBAL__N__657f93f7_16_TensorCompare_cu_71e06f4e17where_kernel_implERNS_14TensorIteratorEENKUlvE_clEvENKUlvE12_clEvEUlbN3c1011Float8_e5m2ES8_E_St5arrayIPcLm4EELi4E23TrivialOffsetCalculatorILi3EjESD_ILi1EjENS0_6memory12LoadWithCastILi3EEENSG_13StoreWithCastILi1EEEEEviT_T0_T2_T3_T4_T5_)
        /*27ec*/ 	.word	0x00000000


	//----- nvinfo : EIATTR_MIN_STACK_SIZE
	.align		4
.L_1782:
        /*27f0*/ 	.byte	0x04, 0x12
        /*27f2*/ 	.short	(.L_1784 - .L_1783)
	.align		4
.L_1783:
        /*27f4*/ 	.word	index@(_ZN2at6native18elementwise_kernelILi128ELi4EZNS0_22gpu_kernel_impl_nocastIZZZNS0_49_GLOBAL__N__657f93f7_16_TensorCompare_cu_71e06f4e17where_kernel_implERNS_14TensorIteratorEENKUlvE_clEvENKUlvE12_clEvEUlbN3c1011Float8_e5m2ES9_E_EEvRNS_18TensorIteratorBaseERKT_EUliE_EEviT1_)
        /*27f8*/ 	.word	0x00000000


	//----- nvinfo : EIATTR_MIN_STACK_SIZE
	.align		4
.L_1784:
        /*27fc*/ 	.byte	0x04, 0x12
        /*27fe*/ 	.short	(.L_1786 - .L_1785)
	.align		4
.L_1785:
        /*2800*/ 	.word	index@(_ZN2at6native27unrolled_elementwise_kernelIZZZNS0_49_GLOBAL__N__657f93f7_16_TensorCompare_cu_71e06f4e17where_kernel_implERNS_14TensorIteratorEENKUlvE_clEvENKUlvE12_clEvEUlbN3c1011Float8_e5m2ES8_E_St5arrayIPcLm4EELi4E23TrivialOffsetCalculatorILi3EjESD_ILi1EjENS0_6memory15LoadWithoutCastENSG_16StoreWithoutCastEEEviT_T0_T2_T3_T4_T5_)
        /*2804*/ 	.word	0x00000000


	//----- nvinfo : EIATTR_MIN_STACK_SIZE
	.align		4
.L_1786:
        /*2808*/ 	.byte	0x04, 0x12
        /*280a*/ 	.short	(.L_1788 - .L_1787)
	.align		4
.L_1787:
        /*280c*/ 	.word	index@(_ZN2at6native29vectorized_elementwise_kernelILi2EZZZNS0_49_GLOBAL__N__657f93f7_16_TensorCompare_cu_71e06f4e17where_kernel_implERNS_14TensorIteratorEENKUlvE_clEvENKUlvE12_clEvEUlbN3c1011Float8_e5m2ES8_E_St5arrayIPcLm4EEEEviT0_T1_)
        /*2810*/ 	.word	0x00000000


	//----- nvinfo : EIATTR_MIN_STACK_SIZE
	.align		4
.L_1788:
        /*2814*/ 	.byte	0x04, 0x12
        /*2816*/ 	.short	(.L_1790 - .L_1789)
	.align		4
.L_1789:
        /*2818*/ 	.word	index@(_ZN2at6native29vectorized_elementwise_kernelILi4EZZZNS0_49_GLOBAL__N__657f93f7_16_TensorCompare_cu_71e06f4e17where_kernel_implERNS_14TensorIteratorEENKUlvE_clEvENKUlvE12_clEvEUlbN3c1011Float8_e5m2ES8_E_St5arrayIPcLm4EEEEviT0_T1_)
        /*281c*/ 	.word	0x00000000


	//----- nvinfo : EIATTR_MIN_STACK_SIZE
	.align		4
.L_1790:
        /*2820*/ 	.byte	0x04, 0x12
        /*2822*/ 	.short	(.L_1792 - .L_1791)
	.align		4
.L_1791:
        /*2824*/ 	.word	index@(_ZN2at6native29vectorized_elementwise_kernelILi8EZZZNS0_49_GLOBAL__N__657f93f7_16_TensorCompare_cu_71e06f4e17where_kernel_implERNS_14TensorIteratorEENKUlvE_clEvENKUlvE12_clEvEUlbN3c1011Float8_e5m2ES8_E_St5arrayIPcLm4EEEEviT0_T1_)
        /*2828*/ 	.word	0x00000000


	//----- nvinfo : EIATTR_MIN_STACK_SIZE
	.align		4
.L_1792:
        /*282c*/ 	.byte	0x04, 0x12
        /*282e*/ 	.short	(.L_1794 - .L_1793)
	.align		4
.L_1793:
        /*2830*/ 	.word	index@(_ZN2at6native18elementwise_kernelILi128ELi4EZNS0_15gpu_kernel_implIZZZNS0_49_GLOBAL__N__657f93f7_16_TensorCompare_cu_71e06f4e17where_kernel_implERNS_14TensorIteratorEENKUlvE_clEvENKUlvE11_clEvEUlbN3c107complexIfEESA_E_EEvRNS_18TensorIteratorBaseERKT_EUliE_EEviT1_)
        /*2834*/ 	.word	0x00000000


	//----- nvinfo : EIATTR_MIN_STACK_SIZE
	.align		4
.L_1794:
        /*2838*/ 	.byte	0x04, 0x12
        /*283a*/ 	.short	(.L_1796 - .L_1795)
	.align		4
.L_1795:
        /*283c*/ 	.word	index@(_ZN2at6native27unrolled_elementwise_kernelIZZZNS0_49_GLOBAL__N__657f93f7_16_TensorCompare_cu_71e06f4e17where_kernel_implERNS_14TensorIteratorEENKUlvE_clEvENKUlvE11_clEvEUlbN3c107complexIfEES9_E_St5arrayIPcLm4EELi4E23TrivialOffsetCalculatorILi3EjESE_ILi1EjENS0_6memory12LoadWithCastILi3EEENSH_13StoreWithCastILi1EEEEEviT_T0_T2_T3_T4_T5_)
        /*2840*/ 	.word	0x00000008


	//----- nvinfo : EIATTR_MIN_STACK_SIZE
	.align		4
.L_1796:
        /*2844*/ 	.byte	0x04, 0x12
        /*2846*/ 	.short	(.L_1798 - .L_1797)
	.align		4
.L_1797:
        /*2848*/ 	.word	index@(_ZN2at6native18elementwise_kernelILi128ELi2EZNS0_22gpu_kernel_impl_nocastIZZZNS0_49_GLOBAL__N__657f93f7_16_TensorCompare_cu_71e06f4e17where_kernel_implERNS_14TensorIteratorEENKUlvE_clEvENKUlvE11_clEvEUlbN3c107complexIfEESA_E_EEvRNS_18TensorIteratorBaseERKT_EUliE_EEviT1_)
        /*284c*/ 	.word	0x00000000


	//----- nvinfo : EIATTR_MIN_STACK_SIZE
	.align		4
.L_1798:
        /*2850*/ 	.byte	0x04, 0x12
        /*2852*/ 	.short	(.L_1800 - .L_1799)
	.align		4
.L_1799:
        /*2854*/ 	.word	index@(_ZN2at6native27unrolled_elementwise_kernelIZZZNS0_49_GLOBAL__N__657f93f7_16_TensorCompare_cu_71e06f4e17where_kernel_implERNS_14TensorIteratorEENKUlvE_clEvENKUlvE11_clEvEUlbN3c107complexIfEES9_E_St5arrayIPcLm4EELi4E23TrivialOffsetCalculatorILi3EjESE_ILi1EjENS0_6memory15LoadWithoutCastENSH_16StoreWithoutCastEEEviT_T0_T2_T3_T4_T5_)
        /*2858*/ 	.word	0x00000000


	//----- nvinfo : EIATTR_MIN_STACK_SIZE
	.align		4
.L_1800:
        /*285c*/ 	.byte	0x04, 0x12
        /*285e*/ 	.short	(.L_1802 - .L_1801)
	.align		4
.L_1801:
        /*2860*/ 	.word	index@(_ZN2at6native29vectorized_elementwise_kernelILi2EZZZNS0_49_GLOBAL__N__657f93f7_16_TensorCompare_cu_71e06f4e17where_kernel_implERNS_14TensorIteratorEENKUlvE_clEvENKUlvE11_clEvEUlbN3c107complexIfEES9_E_St5arrayIPcLm4EEEEviT0_T1_)
        /*2864*/ 	.word	0x00000000


	//----- nvinfo : EIATTR_MIN_STACK_SIZE
	.align		4
.L_1802:
        /*2868*/ 	.byte	0x04, 0x12
        /*286a*/ 	.short	(.L_1804 - .L_1803)
	.align		4
.L_1803:
        /*286c*/ 	.word	index@(_ZN2at6native29vectorized_elementwise_kernelILi4EZZZNS0_49_GLOBAL__N__657f93f7_16_TensorCompare_cu_71e06f4e17where_kernel_implERNS_14TensorIteratorEENKUlvE_clEvENKUlvE11_clEvEUlbN3c107complexIfEES9_E_St5arrayIPcLm4EEEEviT0_T1_)
        /*2870*/ 	.word	0x00000000


	//----- nvinfo : EIATTR_MIN_STACK_SIZE
	.align		4
.L_1804:
        /*2874*/ 	.byte	0x04, 0x12
        /*2876*/ 	.short	(.L_1806 - .L_1805)
	.align		4
.L_1805:
        /*2878*/ 	.word	index@(_ZN2at6native29vectorized_elementwise_kernelILi8EZZZNS0_49_GLOBAL__N__657f93f7_16_TensorCompare_cu_71e06f4e17where_kernel_implERNS_14TensorIteratorEENKUlvE_clEvENKUlvE11_clEvEUlbN3c107complexIfEES9_E_St5arrayIPcLm4EEEEviT0_T1_)
        /*287c*/ 	.word	0x00000000


	//----- nvinfo : EIATTR_MIN_STACK_SIZE
	.align		4
.L_1806:
        /*2880*/ 	.byte	0x04, 0x12
        /*2882*/ 	.short	(.L_1808 - .L_1807)
	.align		4
.L_1807:
        /*2884*/ 	.word	index@(_ZN2at6native18elementwise_kernelILi128ELi4EZNS0_15gpu_kernel_implIZZZNS0_49_GLOBAL__N__657f93f7_16_TensorCompare_cu_71e06f4e17where_kernel_implERNS_14TensorIteratorEENKUlvE_clEvENKUlvE10_clEvEUlbN3c107complexIdEESA_E_EEvRNS_18TensorIteratorBaseERKT_EUliE_EEviT1_)
        /*2888*/ 	.word	0x00000000


	//----- nvinfo : EIATTR_MIN_STACK_SIZE
	.align		4
.L_1808:
        /*288c*/ 	.byte	0x04, 0x12
        /*288e*/ 	.short	(.L_1810 - .L_1809)
	.align		4
.L_1809:
        /*2890*/ 	.word	index@(_ZN2at6native27unrolled_elementwise_kernelIZZZNS0_49_GLOBAL__N__657f93f7_16_TensorCompare_cu_71e06f4e17where_kernel_implERNS_14TensorIteratorEENKUlvE_clEvENKUlvE10_clEvEUlbN3c107complexIdEES9_E_St5arrayIPcLm4EELi4E23TrivialOffsetCalculatorILi3EjESE_ILi1EjENS0_6memory12LoadWithCastILi3EEENSH_13StoreWithCastILi1EEEEEviT_T0_T2_T3_T4_T5_)
        /*2894*/ 	.word	0x00000000


	//----- nvinfo : EIATTR_MIN_STACK_SIZE
	.align		4
.L_1810:
        /*2898*/ 	.byte	0x04, 0x12
        /*289a*/ 	.short	(.L_1812 - .L_1811)
	.align		4
.L_1811:
        /*289c*/ 	.word	index@(_ZN2at6native18elementwise_kernelILi128ELi2EZNS0_22gpu_kernel_impl_nocastIZZZNS0_49_GLOBAL__N__657f93f7_16_TensorCompare_cu_71e06f4e17where_kernel_implERNS_14TensorIteratorEENKUlvE_clEvENKUlvE10_clEvEUlbN3c107complexIdEESA_E_EEvRNS_18TensorIteratorBaseERKT_EUliE_EEviT1_)
        /*28a0*/ 	.word	0x00000000


	//----- nvinfo : EIATTR_MIN_STACK_SIZE
	.align		4
.L_1812:
        /*28a4*/ 	.byte	0x04, 0x12
        /*28a6*/ 	.short	(.L_1814 - .L_1813)
	.align		4
.L_1813:
        /*28a8*/ 	.word	index@(_ZN2at6native27unrolled_elementwise_kernelIZZZNS0_49_GLOBAL__N__657f93f7_16_TensorCompare_cu_71e06f4e17where_kernel_implERNS_14TensorIteratorEENKUlvE_clEvENKUlvE10_clEvEUlbN3c107complexIdEES9_E_St5arrayIPcLm4EELi4E23TrivialOffsetCalculatorILi3EjESE_ILi1EjENS0_6memory15LoadWithoutCastENSH_16StoreWithoutCastEEEviT_T0_T2_T3_T4_T5_)
        /*28ac*/ 	.word	0x00000000


	//----- nvinfo : EIATTR_MIN_STACK_SIZE
	.align		4
.L_1814:
        /*28b0*/ 	.byte	0x04, 0x12
        /*28b2*/ 	.short	(.L_1816 - .L_1815)
	.align		4
.L_1815:
        /*28b4*/ 	.word	index@(_ZN2at6native29vectorized_elementwise_kernelILi2EZZZNS0_49_GLOBAL__N__657f93f7_16_TensorCompare_cu_71e06f4e17where_kernel_implERNS_14TensorIteratorEENKUlvE_clEvENKUlvE10_clEvEUlbN3c107complexIdEES9_E_St5arrayIPcLm4EEEEviT0_T1_)
        /*28b8*/ 	.word	0x00000000


	//----- nvinfo : EIATTR_MIN_STACK_SIZE
	.align		4
.L_1816:
        /*28bc*/ 	.byte	0x04, 0x12
        /*28be*/ 	.short	(.L_1818 - .L_1817)
	.align		4
.L_1817:
        /*28c0*/ 	.word	index@(_ZN2at6native29vectorized_elementwise_kernelILi4EZZZNS0_49_GLOBAL__N__657f93f7_16_TensorCompare_cu_71e06f4e17where_kernel_implERNS_14TensorIteratorEENKUlvE_clEvENKUlvE10_clEvEUlbN3c107complexIdEES9_E_St5arrayIPcLm4EEEEviT0_T1_)
        /*28c4*/ 	.word	0x00000000


	//----- nvinfo : EIATTR_MIN_STACK_SIZE
	.align		4
.L_1818:
        /*28c8*/ 	.byte	0x04, 0x12
        /*28ca*/ 	.short	(.L_1820 - .L_1819)
	.align		4
.L_1819:
        /*28cc*/ 	.word	index@(_ZN2at6native29vectorized_elementwise_kernelILi8EZZZNS0_49_GLOBAL__N__657f93f7_16_TensorCompare_cu_71e06f4e17where_kernel_implERNS_14TensorIteratorEENKUlvE_clEvENKUlvE10_clEvEUlbN3c107complexIdEES9_E_St5arrayIPcLm4EEEEviT0_T1_)
        /*28d0*/ 	.word	0x00000000


	//----- nvinfo : EIATTR_MIN_STACK_SIZE
	.align		4
.L_1820:
        /*28d4*/ 	.byte	0x04, 0x12
        /*28d6*/ 	.short	(.L_1822 - .L_1821)
	.align		4
.L_1821:
        /*28d8*/ 	.word	index@(_ZN2at6native18elementwise_kernelILi128ELi4EZNS0_15gpu_kernel_implIZZZNS0_49_GLOBAL__N__657f93f7_16_TensorCompare_cu_71e06f4e17where_kernel_implERNS_14TensorIteratorEENKUlvE_clEvENKUlvE9_clEvEUlbffE_EEvRNS_18TensorIteratorBaseERKT_EUliE_EEviT1_)
        /*28dc*/ 	.word	0x00000000


	//----- nvinfo : EIATTR_MIN_STACK_SIZE
	.align		4
.L_1822:
        /*28e0*/ 	.byte	0x04, 0x12
        /*28e2*/ 	.short	(.L_1824 - .L_1823)
	.align		4
.L_1823:
        /*28e4*/ 	.word	index@(_ZN2at6native27unrolled_elementwise_kernelIZZZNS0_49_GLOBAL__N__657f93f7_16_TensorCompare_cu_71e06f4e17where_kernel_implERNS_14TensorIteratorEENKUlvE_clEvENKUlvE9_clEvEUlbffE_St5arrayIPcLm4EELi4E23TrivialOffsetCalculatorILi3EjESB_ILi1EjENS0_6memory12LoadWithCastILi3EEENSE_13StoreWithCastILi1EEEEEviT_T0_T2_T3_T4_T5_)
        /*28e8*/ 	.word	0x00000008


	//----- nvinfo : EIATTR_MIN_STACK_SIZE
	.align		4
.L_1824:
        /*28ec*/ 	.byte	0x04, 0x12
        /*28ee*/ 	.short	(.L_1826 - .L_1825)
	.align		4
.L_1825:
        /*28f0*/ 	.word	index@(_ZN2at6native18elementwise_kernelILi128ELi2EZNS0_22gpu_kernel_impl_nocastIZZZNS0_49_GLOBAL__N__657f93f7_16_TensorCompare_cu_71e06f4e17where_kernel_implERNS_14TensorIteratorEENKUlvE_clEvENKUlvE9_clEvEUlbffE_EEvRNS_18TensorIteratorBaseERKT_EUliE_EEviT1_)
        /*28f4*/ 	.word	0x00000000


	//----- nvinfo : EIATTR_MIN_STACK_SIZE
	.align		4
.L_1826:
        /*28f8*/ 	.byte	0x04, 0x12
        /*28fa*/ 	.short	(.L_1828 - .L_1827)
	.align		4
.L_1827:
        /*28fc*/ 	.word	index@(_ZN2at6native27unrolled_elementwise_kernelIZZZNS0_49_GLOBAL__N__657f93f7_16_TensorCompare_cu_71e06f4e17where_kernel_implERNS_14TensorIteratorEENKUlvE_clEvENKUlvE9_clEvEUlbffE_St5arrayIPcLm4EELi4E23TrivialOffsetCalculatorILi3EjESB_ILi1EjENS0_6memory15LoadWithoutCastENSE_16StoreWithoutCastEEEviT_T0_T2_T3_T4_T5_)
        /*2900*/ 	.word	0x00000000


	//----- nvinfo : EIATTR_MIN_STACK_SIZE
	.align		4
.L_1828:
        /*2904*/ 	.byte	0x04, 0x12
        /*2906*/ 	.short	(.L_1830 - .L_1829)
	.align		4
.L_1829:
        /*2908*/ 	.word	index@(_ZN2at6native29vectorized_elementwise_kernelILi2EZZZNS0_49_GLOBAL__N__657f93f7_16_TensorCompare_cu_71e06f4e17where_kernel_implERNS_14TensorIteratorEENKUlvE_clEvENKUlvE9_clEvEUlbffE_St5arrayIPcLm4EEEEviT0_T1_)
        /*290c*/ 	.word	0x00000000


	//----- nvinfo : EIATTR_MIN_STACK_SIZE
	.align		4
.L_1830:
        /*2910*/ 	.byte	0x04, 0x12
        /*2912*/ 	.short	(.L_1832 - .L_1831)
	.align		4
.L_1831:
        /*2914*/ 	.word	index@(_ZN2at6native29vectorized_elementwise_kernelILi4EZZZNS0_49_GLOBAL__N__657f93f7_16_TensorCompare_cu_71e06f4e17where_kernel_implERNS_14TensorIteratorEENKUlvE_clEvENKUlvE9_clEvEUlbffE_St5arrayIPcLm4EEEEviT0_T1_)
        /*2918*/ 	.word	0x00000000


	//----- nvinfo : EIATTR_MIN_STACK_SIZE
	.align		4
.L_1832:
        /*291c*/ 	.byte	0x04, 0x12
        /*291e*/ 	.short	(.L_1834 - .L_1833)
	.align		4
.L_1833:
        /*2920*/ 	.word	index@(_ZN2at6native29vectorized_elementwise_kernelILi8EZZZNS0_49_GLOBAL__N__657f93f7_16_TensorCompare_cu_71e06f4e17where_kernel_implERNS_14TensorIteratorEENKUlvE_clEvENKUlvE9_clEvEUlbffE_St5arrayIPcLm4EEEEviT0_T1_)
        /*2924*/ 	.word	0x00000000


	//----- nvinfo : EIATTR_MIN_STACK_SIZE
	.align		4
.L_1834:
        /*2928*/ 	.byte	0x04, 0x12
        /*292a*/ 	.short	(.L_1836 - .L_1835)
	.align		4
.L_1835:
        /*292c*/ 	.word	index@(_ZN2at6native18elementwise_kernelILi128ELi4EZNS0_15gpu_kernel_implIZZZNS0_49_GLOBAL__N__657f93f7_16_TensorCompare_cu_71e06f4e17where_kernel_implERNS_14TensorIteratorEENKUlvE_clEvENKUlvE8_clEvEUlbddE_EEvRNS_18TensorIteratorBaseERKT_EUliE_EEviT1_)
        /*2930*/ 	.word	0x00000000


	//----- nvinfo : EIATTR_MIN_STACK_SIZE
	.align		4
.L_1836:
        /*2934*/ 	.byte	0x04, 0x12
        /*2936*/ 	.short	(.L_1838 - .L_1837)
	.align		4
.L_1837:
        /*2938*/ 	.word	index@(_ZN2at6native27unrolled_elementwise_kernelIZZZNS0_49_GLOBAL__N__657f93f7_16_TensorCompare_cu_71e06f4e17where_kernel_implERNS_14TensorIteratorEENKUlvE_clEvENKUlvE8_clEvEUlbddE_St5arrayIPcLm4EELi4E23TrivialOffsetCalculatorILi3EjESB_ILi1EjENS0_6memory12LoadWithCastILi3EEENSE_13StoreWithCastILi1EEEEEviT_T0_T2_T3_T4_T5_)
        /*293c*/ 	.word	0x00000008


	//----- nvinfo : EIATTR_MIN_STACK_SIZE
	.align		4
.L_1838:
        /*2940*/ 	.byte	0x04, 0x12
        /*2942*/ 	.short	(.L_1840 - .L_1839)
	.align		4
.L_1839:
        /*2944*/ 	.word	index@(_ZN2at6native18elementwise_kernelILi128ELi2EZNS0_22gpu_kernel_impl_nocastIZZZNS0_49_GLOBAL__N__657f93f7_16_TensorCompare_cu_71e06f4e17where_kernel_implERNS_14TensorIteratorEENKUlvE_clEvENKUlvE8_clEvEUlbddE_EEvRNS_18TensorIteratorBaseERKT_EUliE_EEviT1_)
        /*2948*/ 	.word	0x00000000


	//----- nvinfo : EIATTR_MIN_STACK_SIZE
	.align		4
.L_1840:
        /*294c*/ 	.byte	0x04, 0x12
        /*294e*/ 	.short	(.L_1842 - .L_1841)
	.align		4
.L_1841:
        /*2950*/ 	.word	index@(_ZN2at6native27unrolled_elementwise_kernelIZZZNS0_49_GLOBAL__N__657f93f7_16_TensorCompare_cu_71e06f4e17where_kernel_implERNS_14TensorIteratorEENKUlvE_clEvENKUlvE8_clEvEUlbddE_St5arrayIPcLm4EELi4E23TrivialOffsetCalculatorILi3EjESB_ILi1EjENS0_6memory15LoadWithoutCastENSE_16StoreWithoutCastEEEviT_T0_T2_T3_T4_T5_)
        /*2954*/ 	.word	0x00000000


	//----- nvinfo : EIATTR_MIN_STACK_SIZE
	.align		4
.L_1842:
        /*2958*/ 	.byte	0x04, 0x12
        /*295a*/ 	.short	(.L_1844 - .L_1843)
	.align		4
.L_1843:
        /*295c*/ 	.word	index@(_ZN2at6native29vectorized_elementwise_kernelILi2EZZZNS0_49_GLOBAL__N__657f93f7_16_TensorCompare_cu_71e06f4e17where_kernel_implERNS_14TensorIteratorEENKUlvE_clEvENKUlvE8_clEvEUlbddE_St5arrayIPcLm4EEEEviT0_T1_)
        /*2960*/ 	.word	0x00000000


	//----- nvinfo : EIATTR_MIN_STACK_SIZE
	.align		4
.L_1844:
        /*2964*/ 	.byte	0x04, 0x12
        /*2966*/ 	.short	(.L_1846 - .L_1845)
	.align		4
.L_1845:
        /*2968*/ 	.word	index@(_ZN2at6native29vectorized_elementwise_kernelILi4EZZZNS0_49_GLOBAL__N__657f93f7_16_TensorCompare_cu_71e06f4e17where_kernel_implERNS_14TensorIteratorEENKUlvE_clEvENKUlvE8_clEvEUlbddE_St5arrayIPcLm4EEEEviT0_T1_)
        /*296c*/ 	.word	0x00000000


	//----- nvinfo : EIATTR_MIN_STACK_SIZE
	.align		4
.L_1846:
        /*2970*/ 	.byte	0x04, 0x12
        /*2972*/ 	.short	(.L_1848 - .L_1847)
	.align		4
.L_1847:
        /*2974*/ 	.word	index@(_ZN2at6native29vectorized_elementwise_kernelILi8EZZZNS0_49_GLOBAL__N__657f93f7_16_TensorCompare_cu_71e06f4e17where_kernel_implERNS_14TensorIteratorEENKUlvE_clEvENKUlvE8_clEvEUlbddE_St5arrayIPcLm4EEEEviT0_T1_)
        /*2978*/ 	.word	0x00000000


	//----- nvinfo : EIATTR_MIN_STACK_SIZE
	.align		4
.L_1848:
        /*297c*/ 	.byte	0x04, 0x12
        /*297e*/ 	.short	(.L_1850 - .L_1849)
	.align		4
.L_1849:
        /*2980*/ 	.word	index@(_ZN2at6native18elementwise_kernelILi128ELi4EZNS0_15gpu_kernel_implIZZZNS0_49_GLOBAL__N__657f93f7_16_TensorCompare_cu_71e06f4e17where_kernel_implERNS_14TensorIteratorEENKUlvE_clEvENKUlvE7_clEvEUlbssE_EEvRNS_18TensorIteratorBaseERKT_EUliE_EEviT1_)
        /*2984*/ 	.word	0x00000000


	//----- nvinfo : EIATTR_MIN_STACK_SIZE
	.align		4
.L_1850:
        /*2988*/ 	.byte	0x04, 0x12
        /*298a*/ 	.short	(.L_1852 - .L_1851)
	.align		4
.L_1851:
        /*298c*/ 	.word	index@(_ZN2at6native27unrolled_elementwise_kernelIZZZNS0_49_GLOBAL__N__657f93f7_16_TensorCompare_cu_71e06f4e17where_kernel_implERNS_14TensorIteratorEENKUlvE_clEvENKUlvE7_clEvEUlbssE_St5arrayIPcLm4EELi4E23TrivialOffsetCalculatorILi3EjESB_ILi1EjENS0_6memory12LoadWithCastILi3EEENSE_13StoreWithCastILi1EEEEEviT_T0_T2_T3_T4_T5_)
        /*2990*/ 	.word	0x00000000


	//----- nvinfo : EIATTR_MIN_STACK_SIZE
	.align		4
.L_1852:
        /*2994*/ 	.byte	0x04, 0x12
        /*2996*/ 	.short	(.L_1854 - .L_1853)
	.align		4
.L_1853:
        /*2998*/ 	.word	index@(_ZN2at6native18elementwise_kernelILi128ELi4EZNS0_22gpu_kernel_impl_nocastIZZZNS0_49_GLOBAL__N__657f93f7_16_TensorCompare_cu_71e06f4e17where_kernel_implERNS_14TensorIteratorEENKUlvE_clEvENKUlvE7_clEvEUlbssE_EEvRNS_18TensorIteratorBaseERKT_EUliE_EEviT1_)
        /*299c*/ 	.word	0x00000000


	//----- nvinfo : EIATTR_MIN_STACK_SIZE
	.align		4
.L_1854:
        /*29a0*/ 	.byte	0x04, 0x12
        /*29a2*/ 	.short	(.L_1856 - .L_1855)
	.align		4
.L_1855:
        /*29a4*/ 	.word	index@(_ZN2at6native27unrolled_elementwise_kernelIZZZNS0_49_GLOBAL__N__657f93f7_16_TensorCompare_cu_71e06f4e17where_kernel_implERNS_14TensorIteratorEENKUlvE_clEvENKUlvE7_clEvEUlbssE_St5arrayIPcLm4EELi4E23TrivialOffsetCalculatorILi3EjESB_ILi1EjENS0_6memory15LoadWithoutCastENSE_16StoreWithoutCastEEEviT_T0_T2_T3_T4_T5_)
        /*29a8*/ 	.word	0x00000000


	//----- nvinfo : EIATTR_MIN_STACK_SIZE
	.align		4
.L_1856:
        /*29ac*/ 	.byte	0x04, 0x12
        /*29ae*/ 	.short	(.L_1858 - .L_1857)
	.align		4
.L_1857:
        /*29b0*/ 	.word	index@(_ZN2at6native29vectorized_elementwise_kernelILi2EZZZNS0_49_GLOBAL__N__657f93f7_16_TensorCompare_cu_71e06f4e17where_kernel_implERNS_14TensorIteratorEENKUlvE_clEvENKUlvE7_clEvEUlbssE_St5arrayIPcLm4EEEEviT0_T1_)
        /*29b4*/ 	.word	0x00000000


	//----- nvinfo : EIATTR_MIN_STACK_SIZE
	.align		4
.L_1858:
        /*29b8*/ 	.byte	0x04, 0x12
        /*29ba*/ 	.short	(.L_1860 - .L_1859)
	.align		4
.L_1859:
        /*29bc*/ 	.word	index@(_ZN2at6native29vectorized_elementwise_kernelILi4EZZZNS0_49_GLOBAL__N__657f93f7_16_TensorCompare_cu_71e06f4e17where_kernel_implERNS_14TensorIteratorEENKUlvE_clEvENKUlvE7_clEvEUlbssE_St5arrayIPcLm4EEEEviT0_T1_)
        /*29c0*/ 	.word	0x00000000


	//----- nvinfo : EIATTR_MIN_STACK_SIZE
	.align		4
.L_1860:
        /*29c4*/ 	.byte	0x04, 0x12
        /*29c6*/ 	.short	(.L_1862 - .L_1861)
	.align		4
.L_1861:
        /*29c8*/ 	.word	index@(_ZN2at6native29vectorized_elementwise_kernelILi8EZZZNS0_49_GLOBAL__N__657f93f7_16_TensorCompare_cu_71e06f4e17where_kernel_implERNS_14TensorIteratorEENKUlvE_clEvENKUlvE7_clEvEUlbssE_St5arrayIPcLm4EEEEviT0_T1_)
        /*29cc*/ 	.word	0x00000000


	//----- nvinfo : EIATTR_MIN_STACK_SIZE
	.align		4
.L_1862:
        /*29d0*/ 	.byte	0x04, 0x12
        /*29d2*/ 	.short	(.L_1864 - .L_1863)
	.align		4
.L_1863:
        /*29d4*/ 	.word	index@(_ZN2at6native18elementwise_kernelILi128ELi4EZNS0_15gpu_kernel_implIZZZNS0_49_GLOBAL__N__657f93f7_16_TensorCompare_cu_71e06f4e17where_kernel_implERNS_14TensorIteratorEENKUlvE_clEvENKUlvE6_clEvEUlbllE_EEvRNS_18TensorIteratorBaseERKT_EUliE_EEviT1_)
        /*29d8*/ 	.word	0x00000000


	//----- nvinfo : EIATTR_MIN_STACK_SIZE
	.align		4
.L_1864:
        /*29dc*/ 	.byte	0x04, 0x12
        /*29de*/ 	.short	(.L_1866 - .L_1865)
	.align		4
.L_1865:
        /*29e0*/ 	.word	index@(_ZN2at6native27unrolled_elementwise_kernelIZZZNS0_49_GLOBAL__N__657f93f7_16_TensorCompare_cu_71e06f4e17where_kernel_implERNS_14TensorIteratorEENKUlvE_clEvENKUlvE6_clEvEUlbllE_St5arrayIPcLm4EELi4E23TrivialOffsetCalculatorILi3EjESB_ILi1EjENS0_6memory12LoadWithCastILi3EEENSE_13StoreWithCastILi1EEEEEviT_T0_T2_T3_T4_T5_)
        /*29e4*/ 	.word	0x00000008


	//----- nvinfo : EIATTR_MIN_STACK_SIZE
	.align		4
.L_1866:
        /*29e8*/ 	.byte	0x04, 0x12
        /*29ea*/ 	.short	(.L_1868 - .L_1867)
	.align		4
.L_1867:
        /*29ec*/ 	.word	index@(_ZN2at6native18elementwise_kernelILi128ELi2EZNS0_22gpu_kernel_impl_nocastIZZZNS0_49_GLOBAL__N__657f93f7_16_TensorCompare_cu_71e06f4e17where_kernel_implERNS_14TensorIteratorEENKUlvE_clEvENKUlvE6_clEvEUlbllE_EEvRNS_18TensorIteratorBaseERKT_EUliE_EEviT1_)
        /*29f0*/ 	.word	0x00000000


	//----- nvinfo : EIATTR_MIN_STACK_SIZE
	.align		4
.L_1868:
        /*29f4*/ 	.byte	0x04, 0x12
        /*29f6*/ 	.short	(.L_1870 - .L_1869)
	.align		4
.L_1869:
        /*29f8*/ 	.word	index@(_ZN2at6native27unrolled_elementwise_kernelIZZZNS0_49_GLOBAL__N__657f93f7_16_TensorCompare_cu_71e06f4e17where_kernel_implERNS_14TensorIteratorEENKUlvE_clEvENKUlvE6_clEvEUlbllE_St5arrayIPcLm4EELi4E23TrivialOffsetCalculatorILi3EjESB_ILi1EjENS0_6memory15LoadWithoutCastENSE_16StoreWithoutCastEEEviT_T0_T2_T3_T4_T5_)
        /*29fc*/ 	.word	0x00000000


	//----- nvinfo : EIATTR_MIN_STACK_SIZE
	.align		4
.L_1870:
        /*2a00*/ 	.byte	0x04, 0x12
        /*2a02*/ 	.short	(.L_1872 - .L_1871)
	.align		4
.L_1871:
        /*2a04*/ 	.word	index@(_ZN2at6native29vectorized_elementwise_kernelILi2EZZZNS0_49_GLOBAL__N__657f93f7_16_TensorCompare_cu_71e06f4e17where_kernel_implERNS_14TensorIteratorEENKUlvE_clEvENKUlvE6_clEvEUlbllE_St5arrayIPcLm4EEEEviT0_T1_)
        /*2a08*/ 	.word	0x00000000


	//----- nvinfo : EIATTR_MIN_STACK_SIZE
	.align		4
.L_1872:
        /*2a0c*/ 	.byte	0x04, 0x12
        /*2a0e*/ 	.short	(.L_1874 - .L_1873)
	.align		4
.L_1873:
        /*2a10*/ 	.word	index@(_ZN2at6native29vectorized_elementwise_kernelILi4EZZZNS0_49_GLOBAL__N__657f93f7_16_TensorCompare_cu_71e06f4e17where_kernel_implERNS_14TensorIteratorEENKUlvE_clEvENKUlvE6_clEvEUlbllE_St5arrayIPcLm4EEEEviT0_T1_)
        /*2a14*/ 	.word	0x00000000


	//----- nvinfo : EIATTR_MIN_STACK_SIZE
	.align		4
.L_1874:
        /*2a18*/ 	.byte	0x04, 0x12
        /*2a1a*/ 	.short	(.L_1876 - .L_1875)
	.align		4
.L_1875:
        /*2a1c*/ 	.word	index@(_ZN2at6native29vectorized_elementwise_kernelILi8EZZZNS0_49_GLOBAL__N__657f93f7_16_TensorCompare_cu_71e06f4e17where_kernel_implERNS_14TensorIteratorEENKUlvE_clEvENKUlvE6_clEvEUlbllE_St5arrayIPcLm4EEEEviT0_T1_)
        /*2a20*/ 	.word	0x00000000


	//----- nvinfo : EIATTR_MIN_STACK_SIZE
	.align		4
.L_1876:
        /*2a24*/ 	.byte	0x04, 0x12
        /*2a26*/ 	.short	(.L_1878 - .L_1877)
	.align		4
.L_1877:
        /*2a28*/ 	.word	index@(_ZN2at6native18elementwise_kernelILi128ELi4EZNS0_15gpu_kernel_implIZZZNS0_49_GLOBAL__N__657f93f7_16_TensorCompare_cu_71e06f4e17where_kernel_implERNS_14TensorIteratorEENKUlvE_clEvENKUlvE5_clEvEUlbiiE_EEvRNS_18TensorIteratorBaseERKT_EUliE_EEviT1_)
        /*2a2c*/ 	.word	0x00000000


	//----- nvinfo : EIATTR_MIN_STACK_SIZE
	.align		4
.L_1878:
        /*2a30*/ 	.byte	0x04, 0x12
        /*2a32*/ 	.short	(.L_1880 - .L_1879)
	.align		4
.L_1879:
        /*2a34*/ 	.word	index@(_ZN2at6native27unrolled_elementwise_kernelIZZZNS0_49_GLOBAL__N__657f93f7_16_TensorCompare_cu_71e06f4e17where_kernel_implERNS_14TensorIteratorEENKUlvE_clEvENKUlvE5_clEvEUlbiiE_St5arrayIPcLm4EELi4E23TrivialOffsetCalculatorILi3EjESB_ILi1EjENS0_6memory12LoadWithCastILi3EEENSE_13StoreWithCastILi1EEEEEviT_T0_T2_T3_T4_T5_)
        /*2a38*/ 	.word	0x00000000


	//----- nvinfo : EIATTR_MIN_STACK_SIZE
	.align		4
.L_1880:
        /*2a3c*/ 	.byte	0x04, 0x12
        /*2a3e*/ 	.short	(.L_1882 - .L_1881)
	.align		4
.L_1881:
        /*2a40*/ 	.word	index@(_ZN2at6native18elementwise_kernelILi128ELi2EZNS0_22gpu_kernel_impl_nocastIZZZNS0_49_GLOBAL__N__657f93f7_16_TensorCompare_cu_71e06f4e17where_kernel_implERNS_14TensorIteratorEENKUlvE_clEvENKUlvE5_clEvEUlbiiE_EEvRNS_18TensorIteratorBaseERKT_EUliE_EEviT1_)
        /*2a44*/ 	.word	0x00000000


	//----- nvinfo : EIATTR_MIN_STACK_SIZE
	.align		4
.L_1882:
        /*2a48*/ 	.byte	0x04, 0x12
        /*2a4a*/ 	.short	(.L_1884 - .L_1883)
	.align		4
.L_1883:
        /*2a4c*/ 	.word	index@(_ZN2at6native27unrolled_elementwise_kernelIZZZNS0_49_GLOBAL__N__657f93f7_16_TensorCompare_cu_71e06f4e17where_kernel_implERNS_14TensorIteratorEENKUlvE_clEvENKUlvE5_clEvEUlbiiE_St5arrayIPcLm4EELi4E23TrivialOffsetCalculatorILi3EjESB_ILi1EjENS0_6memory15LoadWithoutCastENSE_16StoreWithoutCastEEEviT_T0_T2_T3_T4_T5_)
        /*2a50*/ 	.word	0x00000000


	//----- nvinfo : EIATTR_MIN_STACK_SIZE
	.align		4
.L_1884:
        /*2a54*/ 	.byte	0x04, 0x12
        /*2a56*/ 	.short	(.L_1886 - .L_1885)
	.align		4
.L_1885:
        /*2a58*/ 	.word	index@(_ZN2at6native29vectorized_elementwise_kernelILi2EZZZNS0_49_GLOBAL__N__657f93f7_16_TensorCompare_cu_71e06f4e17where_kernel_implERNS_14TensorIteratorEENKUlvE_clEvENKUlvE5_clEvEUlbiiE_St5arrayIPcLm4EEEEviT0_T1_)
        /*2a5c*/ 	.word	0x00000000


	//----- nvinfo : EIATTR_MIN_STACK_SIZE
	.align		4
.L_1886:
        /*2a60*/ 	.byte	0x04, 0x12
        /*2a62*/ 	.short	(.L_1888 - .L_1887)
	.align		4
.L_1887:
        /*2a64*/ 	.word	index@(_ZN2at6native29vectorized_elementwise_kernelILi4EZZZNS0_49_GLOBAL__N__657f93f7_16_TensorCompare_cu_71e06f4e17where_kernel_implERNS_14TensorIteratorEENKUlvE_clEvENKUlvE5_clEvEUlbiiE_St5arrayIPcLm4EEEEviT0_T1_)
        /*2a68*/ 	.word	0x00000000


	//----- nvinfo : EIATTR_MIN_STACK_SIZE
	.align		4
.L_1888:
        /*2a6c*/ 	.byte	0x04, 0x12
        /*2a6e*/ 	.short	(.L_1890 - .L_1889)
	.align		4
.L_1889:
        /*2a70*/ 	.word	index@(_ZN2at6native29vectorized_elementwise_kernelILi8EZZZNS0_49_GLOBAL__N__657f93f7_16_TensorCompare_cu_71e06f4e17where_kernel_implERNS_14TensorIteratorEENKUlvE_clEvENKUlvE5_clEvEUlbiiE_St5arrayIPcLm4EEEEviT0_T1_)
        /*2a74*/ 	.word	0x00000000


	//----- nvinfo : EIATTR_MIN_STACK_SIZE
	.align		4
.L_1890:
        /*2a78*/ 	.byte	0x04, 0x12
        /*2a7a*/ 	.short	(.L_1892 - .L_1891)
	.align		4
.L_1891:
        /*2a7c*/ 	.word	index@(_ZN2at6native18elementwise_kernelILi128ELi4EZNS0_15gpu_kernel_implIZZZNS0_49_GLOBAL__N__657f93f7_16_TensorCompare_cu_71e06f4e17where_kernel_implERNS_14TensorIteratorEENKUlvE_clEvENKUlvE4_clEvEUlbaaE_EEvRNS_18TensorIteratorBaseERKT_EUliE_EEviT1_)
        /*2a80*/ 	.word	0x00000000


	//----- nvinfo : EIATTR_MIN_STACK_SIZE
	.align		4
.L_1892:
        /*2a84*/ 	.byte	0x04, 0x12
        /*2a86*/ 	.short	(.L_1894 - .L_1893)
	.align		4
.L_1893:
        /*2a88*/ 	.word	index@(_ZN2at6native27unrolled_elementwise_kernelIZZZNS0_49_GLOBAL__N__657f93f7_16_TensorCompare_cu_71e06f4e17where_kernel_implERNS_14TensorIteratorEENKUlvE_clEvENKUlvE4_clEvEUlbaaE_St5arrayIPcLm4EELi4E23TrivialOffsetCalculatorILi3EjESB_ILi1EjENS0_6memory12LoadWithCastILi3EEENSE_13StoreWithCastILi1EEEEEviT_T0_T2_T3_T4_T5_)
        /*2a8c*/ 	.word	0x00000000


	//----- nvinfo : EIATTR_MIN_STACK_SIZE
	.align		4
.L_1894:
        /*2a90*/ 	.byte	0x04, 0x12
        /*2a92*/ 	.short	(.L_1896 - .L_1895)
	.align		4
.L_1895:
        /*2a94*/ 	.word	index@(_ZN2at6native18elementwise_kernelILi128ELi4EZNS0_22gpu_kernel_impl_nocastIZZZNS0_49_GLOBAL__N__657f93f7_16_TensorCompare_cu_71e06f4e17where_kernel_implERNS_14TensorIteratorEENKUlvE_clEvENKUlvE4_clEvEUlbaaE_EEvRNS_18TensorIteratorBaseERKT_EUliE_EEviT1_)
        /*2a98*/ 	.word	0x00000000


	//----- nvinfo : EIATTR_MIN_STACK_SIZE
	.align		4
.L_1896:
        /*2a9c*/ 	.byte	0x04, 0x12
        /*2a9e*/ 	.short	(.L_1898 - .L_1897)
	.align		4
.L_1897:
        /*2aa0*/ 	.word	index@(_ZN2at6native27unrolled_elementwise_kernelIZZZNS0_49_GLOBAL__N__657f93f7_16_TensorCompare_cu_71e06f4e17where_kernel_implERNS_14TensorIteratorEENKUlvE_clEvENKUlvE4_clEvEUlbaaE_St5arrayIPcLm4EELi4E23TrivialOffsetCalculatorILi3EjESB_ILi1EjENS0_6memory15LoadWithoutCastENSE_16StoreWithoutCastEEEviT_T0_T2_T3_T4_T5_)
        /*2aa4*/ 	.word	0x00000000


	//----- nvinfo : EIATTR_MIN_STACK_SIZE
	.align		4
.L_1898:
        /*2aa8*/ 	.byte	0x04, 0x12
        /*2aaa*/ 	.short	(.L_1900 - .L_1899)
	.align		4
.L_1899:
        /*2aac*/ 	.word	index@(_ZN2at6native29vectorized_elementwise_kernelILi2EZZZNS0_49_GLOBAL__N__657f93f7_16_TensorCompare_cu_71e06f4e17where_kernel_implERNS_14TensorIteratorEENKUlvE_clEvENKUlvE4_clEvEUlbaaE_St5arrayIPcLm4EEEEviT0_T1_)
        /*2ab0*/ 	.word	0x00000000


	//----- nvinfo : EIATTR_MIN_STACK_SIZE
	.align		4
.L_1900:
        /*2ab4*/ 	.byte	0x04, 0x12
        /*2ab6*/ 	.short	(.L_1902 - .L_1901)
	.align		4
.L_1901:
        /*2ab8*/ 	.word	index@(_ZN2at6native29vectorized_elementwise_kernelILi4EZZZNS0_49_GLOBAL__N__657f93f7_16_TensorCompare_cu_71e06f4e17where_kernel_implERNS_14TensorIteratorEENKUlvE_clEvENKUlvE4_clEvEUlbaaE_St5arrayIPcLm4EEEEviT0_T1_)
        /*2abc*/ 	.word	0x00000000


	//----- nvinfo : EIATTR_MIN_STACK_SIZE
	.align		4
.L_1902:
        /*2ac0*/ 	.byte	0x04, 0x12
        /*2ac2*/ 	.short	(.L_1904 - .L_1903)
	.align		4
.L_1903:
        /*2ac4*/ 	.word	index@(_ZN2at6native29vectorized_elementwise_kernelILi8EZZZNS0_49_GLOBAL__N__657f93f7_16_TensorCompare_cu_71e06f4e17where_kernel_implERNS_14TensorIteratorEENKUlvE_clEvENKUlvE4_clEvEUlbaaE_St5arrayIPcLm4EEEEviT0_T1_)
        /*2ac8*/ 	.word	0x00000000


	//----- nvinfo : EIATTR_MIN_STACK_SIZE
	.align		4
.L_1904:
        /*2acc*/ 	.byte	0x04, 0x12
        /*2ace*/ 	.short	(.L_1906 - .L_1905)
	.align		4
.L_1905:
        /*2ad0*/ 	.word	index@(_ZN2at6native18elementwise_kernelILi128ELi4EZNS0_15gpu_kernel_implIZZZNS0_49_GLOBAL__N__657f93f7_16_TensorCompare_cu_71e06f4e17where_kernel_implERNS_14TensorIteratorEENKUlvE_clEvENKUlvE3_clEvEUlbhhE_EEvRNS_18TensorIteratorBaseERKT_EUliE_EEviT1_)
        /*2ad4*/ 	.word	0x00000000


	//----- nvinfo : EIATTR_MIN_STACK_SIZE
	.align		4
.L_1906:
        /*2ad8*/ 	.byte	0x04, 0x12
        /*2ada*/ 	.short	(.L_1908 - .L_1907)
	.align		4
.L_1907:
        /*2adc*/ 	.word	index@(_ZN2at6native27unrolled_elementwise_kernelIZZZNS0_49_GLOBAL__N__657f93f7_16_TensorCompare_cu_71e06f4e17where_kernel_implERNS_14TensorIteratorEENKUlvE_clEvENKUlvE3_clEvEUlbhhE_St5arrayIPcLm4EELi4E23TrivialOffsetCalculatorILi3EjESB_ILi1EjENS0_6memory12LoadWithCastILi3EEENSE_13StoreWithCastILi1EEEEEviT_T0_T2_T3_T4_T5_)
        /*2ae0*/ 	.word	0x00000000


	//----- nvinfo : EIATTR_MIN_STACK_SIZE
	.align		4
.L_1908:
        /*2ae4*/ 	.byte	0x04, 0x12
        /*2ae6*/ 	.short	(.L_1910 - .L_1909)
	.align		4
.L_1909:
        /*2ae8*/ 	.word	index@(_ZN2at6native18elementwise_kernelILi128ELi4EZNS0_22gpu_kernel_impl_nocastIZZZNS0_49_GLOBAL__N__657f93f7_16_TensorCompare_cu_71e06f4e17where_kernel_implERNS_14TensorIteratorEENKUlvE_clEvENKUlvE3_clEvEUlbhhE_EEvRNS_18TensorIteratorBaseERKT_EUliE_EEviT1_)
        /*2aec*/ 	.word	0x00000000


	//----- nvinfo : EIATTR_MIN_STACK_SIZE
	.align		4
.L_1910:
        /*2af0*/ 	.byte	0x04, 0x12
        /*2af2*/ 	.short	(.L_1912 - .L_1911)
	.align		4
.L_1911:
        /*2af4*/ 	.word	index@(_ZN2at6native27unrolled_elementwise_kernelIZZZNS0_49_GLOBAL__N__657f93f7_16_TensorCompare_cu_71e06f4e17where_kernel_implERNS_14TensorIteratorEENKUlvE_clEvENKUlvE3_clEvEUlbhhE_St5arrayIPcLm4EELi4E23TrivialOffsetCalculatorILi3EjESB_ILi1EjENS0_6memory15LoadWithoutCastENSE_16StoreWithoutCastEEEviT_T0_T2_T3_T4_T5_)
        /*2af8*/ 	.word	0x00000000


	//----- nvinfo : EIATTR_MIN_STACK_SIZE
	.align		4
.L_1912:
        /*2afc*/ 	.byte	0x04, 0x12
        /*2afe*/ 	.short	(.L_1914 - .L_1913)
	.align		4
.L_1913:
        /*2b00*/ 	.word	index@(_ZN2at6native29vectorized_elementwise_kernelILi2EZZZNS0_49_GLOBAL__N__657f93f7_16_TensorCompare_cu_71e06f4e17where_kernel_implERNS_14TensorIteratorEENKUlvE_clEvENKUlvE3_clEvEUlbhhE_St5arrayIPcLm4EEEEviT0_T1_)
        /*2b04*/ 	.word	0x00000000


	//----- nvinfo : EIATTR_MIN_STACK_SIZE
	.align		4
.L_1914:
        /*2b08*/ 	.byte	0x04, 0x12
        /*2b0a*/ 	.short	(.L_1916 - .L_1915)
	.align		4
.L_1915:
        /*2b0c*/ 	.word	index@(_ZN2at6native29vectorized_elementwise_kernelILi4EZZZNS0_49_GLOBAL__N__657f93f7_16_TensorCompare_cu_71e06f4e17where_kernel_implERNS_14TensorIteratorEENKUlvE_clEvENKUlvE3_clEvEUlbhhE_St5arrayIPcLm4EEEEviT0_T1_)
        /*2b10*/ 	.word	0x00000000


	//----- nvinfo : EIATTR_MIN_STACK_SIZE
	.align		4
.L_1916:
        /*2b14*/ 	.byte	0x04, 0x12
        /*2b16*/ 	.short	(.L_1918 - .L_1917)
	.align		4
.L_1917:
        /*2b18*/ 	.word	index@(_ZN2at6native29vectorized_elementwise_kernelILi8EZZZNS0_49_GLOBAL__N__657f93f7_16_TensorCompare_cu_71e06f4e17where_kernel_implERNS_14TensorIteratorEENKUlvE_clEvENKUlvE3_clEvEUlbhhE_St5arrayIPcLm4EEEEviT0_T1_)
        /*2b1c*/ 	.word	0x00000000


	//----- nvinfo : EIATTR_MIN_STACK_SIZE
	.align		4
.L_1918:
        /*2b20*/ 	.byte	0x04, 0x12
        /*2b22*/ 	.short	(.L_1920 - .L_1919)
	.align		4
.L_1919:
        /*2b24*/ 	.word	index@(_ZN2at6native18elementwise_kernelILi128ELi4EZNS0_15gpu_kernel_implIZZZNS0_49_GLOBAL__N__657f93f7_16_TensorCompare_cu_71e06f4e17where_kernel_implERNS_14TensorIteratorEENKUlvE_clEvENKUlvE2_clEvEUlbbbE_EEvRNS_18TensorIteratorBaseERKT_EUliE_EEviT1_)
        /*2b28*/ 	.word	0x00000000


	//----- nvinfo : EIATTR_MIN_STACK_SIZE
	.align		4
.L_1920:
        /*2b2c*/ 	.byte	0x04, 0x12
        /*2b2e*/ 	.short	(.L_1922 - .L_1921)
	.align		4
.L_1921:
        /*2b30*/ 	.word	index@(_ZN2at6native27unrolled_elementwise_kernelIZZZNS0_49_GLOBAL__N__657f93f7_16_TensorCompare_cu_71e06f4e17where_kernel_implERNS_14TensorIteratorEENKUlvE_clEvENKUlvE2_clEvEUlbbbE_St5arrayIPcLm4EELi4E23TrivialOffsetCalculatorILi3EjESB_ILi1EjENS0_6memory12LoadWithCastILi3EEENSE_13StoreWithCastILi1EEEEEviT_T0_T2_T3_T4_T5_)
        /*2b34*/ 	.word	0x00000000


	//----- nvinfo : EIATTR_MIN_STACK_SIZE
	.align		4
.L_1922:
        /*2b38*/ 	.byte	0x04, 0x12
        /*2b3a*/ 	.short	(.L_1924 - .L_1923)
	.align		4
.L_1923:
        /*2b3c*/ 	.word	index@(_ZN2at6native18elementwise_kernelILi128ELi4EZNS0_22gpu_kernel_impl_nocastIZZZNS0_49_GLOBAL__N__657f93f7_16_TensorCompare_cu_71e06f4e17where_kernel_implERNS_14TensorIteratorEENKUlvE_clEvENKUlvE2_clEvEUlbbbE_EEvRNS_18TensorIteratorBaseERKT_EUliE_EEviT1_)
        /*2b40*/ 	.word	0x00000000


	//----- nvinfo : EIATTR_MIN_STACK_SIZE
	.align		4
.L_1924:
        /*2b44*/ 	.byte	0x04, 0x12
        /*2b46*/ 	.short	(.L_1926 - .L_1925)
	.align		4
.L_1925:
        /*2b48*/ 	.word	index@(_ZN2at6native27unrolled_elementwise_kernelIZZZNS0_49_GLOBAL__N__657f93f7_16_TensorCompare_cu_71e06f4e17where_kernel_implERNS_14TensorIteratorEENKUlvE_clEvENKUlvE2_clEvEUlbbbE_St5arrayIPcLm4EELi4E23TrivialOffsetCalculatorILi3EjESB_ILi1EjENS0_6memory15LoadWithoutCastENSE_16StoreWithoutCastEEEviT_T0_T2_T3_T4_T5_)
        /*2b4c*/ 	.word	0x00000000


	//----- nvinfo : EIATTR_MIN_STACK_SIZE
	.align		4
.L_1926:
        /*2b50*/ 	.byte	0x04, 0x12
        /*2b52*/ 	.short	(.L_1928 - .L_1927)
	.align		4
.L_1927:
        /*2b54*/ 	.word	index@(_ZN2at6native29vectorized_elementwise_kernelILi2EZZZNS0_49_GLOBAL__N__657f93f7_16_TensorCompare_cu_71e06f4e17where_kernel_implERNS_14TensorIteratorEENKUlvE_clEvENKUlvE2_clEvEUlbbbE_St5arrayIPcLm4EEEEviT0_T1_)
        /*2b58*/ 	.word	0x00000000


	//----- nvinfo : EIATTR_MIN_STACK_SIZE
	.align		4
.L_1928:
        /*2b5c*/ 	.byte	0x04, 0x12
        /*2b5e*/ 	.short	(.L_1930 - .L_1929)
	.align		4
.L_1929:
        /*2b60*/ 	.word	index@(_ZN2at6native29vectorized_elementwise_kernelILi4EZZZNS0_49_GLOBAL__N__657f93f7_16_TensorCompare_cu_71e06f4e17where_kernel_implERNS_14TensorIteratorEENKUlvE_clEvENKUlvE2_clEvEUlbbbE_St5arrayIPcLm4EEEEviT0_T1_)
        /*2b64*/ 	.word	0x00000000


	//----- nvinfo : EIATTR_MIN_STACK_SIZE
	.align		4
.L_1930:
        /*2b68*/ 	.byte	0x04, 0x12
        /*2b6a*/ 	.short	(.L_1932 - .L_1931)
	.align		4
.L_1931:
        /*2b6c*/ 	.word	index@(_ZN2at6native29vectorized_elementwise_kernelILi8EZZZNS0_49_GLOBAL__N__657f93f7_16_TensorCompare_cu_71e06f4e17where_kernel_implERNS_14TensorIteratorEENKUlvE_clEvENKUlvE2_clEvEUlbbbE_St5arrayIPcLm4EEEEviT0_T1_)
        /*2b70*/ 	.word	0x00000000


	//----- nvinfo : EIATTR_MIN_STACK_SIZE
	.align		4
.L_1932:
        /*2b74*/ 	.byte	0x04, 0x12
        /*2b76*/ 	.short	(.L_1934 - .L_1933)
	.align		4
.L_1933:
        /*2b78*/ 	.word	index@(_ZN2at6native18elementwise_kernelILi128ELi4EZNS0_15gpu_kernel_implIZZZNS0_49_GLOBAL__N__657f93f7_16_TensorCompare_cu_71e06f4e17where_kernel_implERNS_14TensorIteratorEENKUlvE_clEvENKUlvE1_clEvEUlbN3c108BFloat16ES9_E_EEvRNS_18TensorIteratorBaseERKT_EUliE_EEviT1_)
        /*2b7c*/ 	.word	0x00000000


	//----- nvinfo : EIATTR_MIN_STACK_SIZE
	.align		4
.L_1934:
        /*2b80*/ 	.byte	0x04, 0x12
        /*2b82*/ 	.short	(.L_1936 - .L_1935)
	.align		4
.L_1935:
        /*2b84*/ 	.word	index@(_ZN2at6native27unrolled_elementwise_kernelIZZZNS0_49_GLOBAL__N__657f93f7_16_TensorCompare_cu_71e06f4e17where_kernel_implERNS_14TensorIteratorEENKUlvE_clEvENKUlvE1_clEvEUlbN3c108BFloat16ES8_E_St5arrayIPcLm4EELi4E23TrivialOffsetCalculatorILi3EjESD_ILi1EjENS0_6memory12LoadWithCastILi3EEENSG_13StoreWithCastILi1EEEEEviT_T0_T2_T3_T4_T5_)
        /*2b88*/ 	.word	0x00000000


	//----- nvinfo : EIATTR_MIN_STACK_SIZE
	.align		4
.L_1936:
        /*2b8c*/ 	.byte	0x04, 0x12
        /*2b8e*/ 	.short	(.L_1938 - .L_1937)
	.align		4
.L_1937:
        /*2b90*/ 	.word	index@(_ZN2at6native18elementwise_kernelILi128ELi4EZNS0_22gpu_kernel_impl_nocastIZZZNS0_49_GLOBAL__N__657f93f7_16_TensorCompare_cu_71e06f4e17where_kernel_implERNS_14TensorIteratorEENKUlvE_clEvENKUlvE1_clEvEUlbN3c108BFloat16ES9_E_EEvRNS_18TensorIteratorBaseERKT_EUliE_EEviT1_)
        /*2b94*/ 	.word	0x00000000


	//----- nvinfo : EIATTR_MIN_STACK_SIZE
	.align		4
.L_1938:
        /*2b98*/ 	.byte	0x04, 0x12
        /*2b9a*/ 	.short	(.L_1940 - .L_1939)
	.align		4
.L_1939:
        /*2b9c*/ 	.word	index@(_ZN2at6native27unrolled_elementwise_kernelIZZZNS0_49_GLOBAL__N__657f93f7_16_TensorCompare_cu_71e06f4e17where_kernel_implERNS_14TensorIteratorEENKUlvE_clEvENKUlvE1_clEvEUlbN3c108BFloat16ES8_E_St5arrayIPcLm4EELi4E23TrivialOffsetCalculatorILi3EjESD_ILi1EjENS0_6memory15LoadWithoutCastENSG_16StoreWithoutCastEEEviT_T0_T2_T3_T4_T5_)
        /*2ba0*/ 	.word	0x00000000


	//----- nvinfo : EIATTR_MIN_STACK_SIZE
	.align		4
.L_1940:
        /*2ba4*/ 	.byte	0x04, 0x12
        /*2ba6*/ 	.short	(.L_1942 - .L_1941)
	.align		4
.L_1941:
        /*2ba8*/ 	.word	index@(_ZN2at6native29vectorized_elementwise_kernelILi2EZZZNS0_49_GLOBAL__N__657f93f7_16_TensorCompare_cu_71e06f4e17where_kernel_implERNS_14TensorIteratorEENKUlvE_clEvENKUlvE1_clEvEUlbN3c108BFloat16ES8_E_St5arrayIPcLm4EEEEviT0_T1_)
        /*2bac*/ 	.word	0x00000000


	//----- nvinfo : EIATTR_MIN_STACK_SIZE
	.align		4
.L_1942:
        /*2bb0*/ 	.byte	0x04, 0x12
        /*2bb2*/ 	.short	(.L_1944 - .L_1943)
	.align		4
.L_1943:
        /*2bb4*/ 	.word	index@(_ZN2at6native29vectorized_elementwise_kernelILi4EZZZNS0_49_GLOBAL__N__657f93f7_16_TensorCompare_cu_71e06f4e17where_kernel_implERNS_14TensorIteratorEENKUlvE_clEvENKUlvE1_clEvEUlbN3c108BFloat16ES8_E_St5arrayIPcLm4EEEEviT0_T1_)
        /*2bb8*/ 	.word	0x00000000


	//----- nvinfo : EIATTR_MIN_STACK_SIZE
	.align		4
.L_1944:
        /*2bbc*/ 	.byte	0x04, 0x12
        /*2bbe*/ 	.short	(.L_1946 - .L_1945)
	.align		4
.L_1945:
        /*2bc0*/ 	.word	index@(_ZN2at6native29vectorized_elementwise_kernelILi8EZZZNS0_49_GLOBAL__N__657f93f7_16_TensorCompare_cu_71e06f4e17where_kernel_implERNS_14TensorIteratorEENKUlvE_clEvENKUlvE1_clEvEUlbN3c108BFloat16ES8_E_St5arrayIPcLm4EEEEviT0_T1_)
        /*2bc4*/ 	.word	0x00000000


	//----- nvinfo : EIATTR_MIN_STACK_SIZE
	.align		4
.L_1946:
        /*2bc8*/ 	.byte	0x04, 0x12
        /*2bca*/ 	.short	(.L_1948 - .L_1947)
	.align		4
.L_1947:
        /*2bcc*/ 	.word	index@(_ZN2at6native18elementwise_kernelILi128ELi4EZNS0_15gpu_kernel_implIZZZNS0_49_GLOBAL__N__657f93f7_16_TensorCompare_cu_71e06f4e17where_kernel_implERNS_14TensorIteratorEENKUlvE_clEvENKUlvE0_clEvEUlbN3c104HalfES9_E_EEvRNS_18TensorIteratorBaseERKT_EUliE_EEviT1_)
        /*2bd0*/ 	.word	0x00000000


	//----- nvinfo : EIATTR_MIN_STACK_SIZE
	.align		4
.L_1948:
        /*2bd4*/ 	.byte	0x04, 0x12
        /*2bd6*/ 	.short	(.L_1950 - .L_1949)
	.align		4
.L_1949:
        /*2bd8*/ 	.word	index@(_ZN2at6native27unrolled_elementwise_kernelIZZZNS0_49_GLOBAL__N__657f93f7_16_TensorCompare_cu_71e06f4e17where_kernel_implERNS_14TensorIteratorEENKUlvE_clEvENKUlvE0_clEvEUlbN3c104HalfES8_E_St5arrayIPcLm4EELi4E23TrivialOffsetCalculatorILi3EjESD_ILi1EjENS0_6memory12LoadWithCastILi3EEENSG_13StoreWithCastILi1EEEEEviT_T0_T2_T3_T4_T5_)
        /*2bdc*/ 	.word	0x00000000


	//----- nvinfo : EIATTR_MIN_STACK_SIZE
	.align		4
.L_1950:
        /*2be0*/ 	.byte	0x04, 0x12
        /*2be2*/ 	.short	(.L_1952 - .L_1951)
	.align		4
.L_1951:
        /*2be4*/ 	.word	index@(_ZN2at6native18elementwise_kernelILi128ELi4EZNS0_22gpu_kernel_impl_nocastIZZZNS0_49_GLOBAL__N__657f93f7_16_TensorCompare_cu_71e06f4e17where_kernel_implERNS_14TensorIteratorEENKUlvE_clEvENKUlvE0_clEvEUlbN3c104HalfES9_E_EEvRNS_18TensorIteratorBaseERKT_EUliE_EEviT1_)
        /*2be8*/ 	.word	0x00000000


	//----- nvinfo : EIATTR_MIN_STACK_SIZE
	.align		4
.L_1952:
        /*2bec*/ 	.byte	0x04, 0x12
        /*2bee*/ 	.short	(.L_1954 - .L_1953)
	.align		4
.L_1953:
        /*2bf0*/ 	.word	index@(_ZN2at6native27unrolled_elementwise_kernelIZZZNS0_49_GLOBAL__N__657f93f7_16_TensorCompare_cu_71e06f4e17where_kernel_implERNS_14TensorIteratorEENKUlvE_clEvENKUlvE0_clEvEUlbN3c104HalfES8_E_St5arrayIPcLm4EELi4E23TrivialOffsetCalculatorILi3EjESD_ILi1EjENS0_6memory15LoadWithoutCastENSG_16StoreWithoutCastEEEviT_T0_T2_T3_T4_T5_)
        /*2bf4*/ 	.word	0x00000000


	//----- nvinfo : EIATTR_MIN_STACK_SIZE
	.align		4
.L_1954:
        /*2bf8*/ 	.byte	0x04, 0x12
        /*2bfa*/ 	.short	(.L_1956 - .L_1955)
	.align		4
.L_1955:
        /*2bfc*/ 	.word	index@(_ZN2at6native29vectorized_elementwise_kernelILi2EZZZNS0_49_GLOBAL__N__657f93f7_16_TensorCompare_cu_71e06f4e17where_kernel_implERNS_14TensorIteratorEENKUlvE_clEvENKUlvE0_clEvEUlbN3c104HalfES8_E_St5arrayIPcLm4EEEEviT0_T1_)
        /*2c00*/ 	.word	0x00000000


	//----- nvinfo : EIATTR_MIN_STACK_SIZE
	.align		4
.L_1956:
        /*2c04*/ 	.byte	0x04, 0x12
        /*2c06*/ 	.short	(.L_1958 - .L_1957)
	.align		4
.L_1957:
        /*2c08*/ 	.word	index@(_ZN2at6native29vectorized_elementwise_kernelILi4EZZZNS0_49_GLOBAL__N__657f93f7_16_TensorCompare_cu_71e06f4e17where_kernel_implERNS_14TensorIteratorEENKUlvE_clEvENKUlvE0_clEvEUlbN3c104HalfES8_E_St5arrayIPcLm4EEEEviT0_T1_)
        /*2c0c*/ 	.word	0x00000000


	//----- nvinfo : EIATTR_MIN_STACK_SIZE
	.align		4
.L_1958:
        /*2c10*/ 	.byte	0x04, 0x12
        /*2c12*/ 	.short	(.L_1960 - .L_1959)
	.align		4
.L_1959:
        /*2c14*/ 	.word	index@(_ZN2at6native29vectorized_elementwise_kernelILi8EZZZNS0_49_GLOBAL__N__657f93f7_16_TensorCompare_cu_71e06f4e17where_kernel_implERNS_14TensorIteratorEENKUlvE_clEvENKUlvE0_clEvEUlbN3c104HalfES8_E_St5arrayIPcLm4EEEEviT0_T1_)
        /*2c18*/ 	.word	0x00000000


	//----- nvinfo : EIATTR_MIN_STACK_SIZE
	.align		4
.L_1960:
        /*2c1c*/ 	.byte	0x04, 0x12
        /*2c1e*/ 	.short	(.L_1962 - .L_1961)
	.align		4
.L_1961:
        /*2c20*/ 	.word	index@(_ZN2at6native18elementwise_kernelILi128ELi4EZNS0_15gpu_kernel_implIZZZNS0_49_GLOBAL__N__657f93f7_16_TensorCompare_cu_71e06f4e17where_kernel_implERNS_14TensorIteratorEENKUlvE_clEvENKUlvE_clEvEUlbN3c107complexINS8_4HalfEEESB_E_EEvRNS_18TensorIteratorBaseERKT_EUliE_EEviT1_)
        /*2c24*/ 	.word	0x00000000


	//----- nvinfo : EIATTR_MIN_STACK_SIZE
	.align		4
.L_1962:
        /*2c28*/ 	.byte	0x04, 0x12
        /*2c2a*/ 	.short	(.L_1964 - .L_1963)
	.align		4
.L_1963:
        /*2c2c*/ 	.word	index@(_ZN2at6native27unrolled_elementwise_kernelIZZZNS0_49_GLOBAL__N__657f93f7_16_TensorCompare_cu_71e06f4e17where_kernel_implERNS_14TensorIteratorEENKUlvE_clEvENKUlvE_clEvEUlbN3c107complexINS7_4HalfEEESA_E_St5arrayIPcLm4EELi4E23TrivialOffsetCalculatorILi3EjESF_ILi1EjENS0_6memory12LoadWithCastILi3EEENSI_13StoreWithCastILi1EEEEEviT_T0_T2_T3_T4_T5_)
        /*2c30*/ 	.word	0x00000000


	//----- nvinfo : EIATTR_MIN_STACK_SIZE
	.align		4
.L_1964:
        /*2c34*/ 	.byte	0x04, 0x12
        /*2c36*/ 	.short	(.L_1966 - .L_1965)
	.align		4
.L_1965:
        /*2c38*/ 	.word	index@(_ZN2at6native18elementwise_kernelILi128ELi2EZNS0_22gpu_kernel_impl_nocastIZZZNS0_49_GLOBAL__N__657f93f7_16_TensorCompare_cu_71e06f4e17where_kernel_implERNS_14TensorIteratorEENKUlvE_clEvENKUlvE_clEvEUlbN3c107complexINS8_4HalfEEESB_E_EEvRNS_18TensorIteratorBaseERKT_EUliE_EEviT1_)
        /*2c3c*/ 	.word	0x00000000


	//----- nvinfo : EIATTR_MIN_STACK_SIZE
	.align		4
.L_1966:
        /*2c40*/ 	.byte	0x04, 0x12
        /*2c42*/ 	.short	(.L_1968 - .L_1967)
	.align		4
.L_1967:
        /*2c44*/ 	.word	index@(_ZN2at6native27unrolled_elementwise_kernelIZZZNS0_49_GLOBAL__N__657f93f7_16_TensorCompare_cu_71e06f4e17where_kernel_implERNS_14TensorIteratorEENKUlvE_clEvENKUlvE_clEvEUlbN3c107complexINS7_4HalfEEESA_E_St5arrayIPcLm4EELi4E23TrivialOffsetCalculatorILi3EjESF_ILi1EjENS0_6memory15LoadWithoutCastENSI_16StoreWithoutCastEEEviT_T0_T2_T3_T4_T5_)
        /*2c48*/ 	.word	0x00000000


	//----- nvinfo : EIATTR_MIN_STACK_SIZE
	.align		4
.L_1968:
        /*2c4c*/ 	.byte	0x04, 0x12
        /*2c4e*/ 	.short	(.L_1970 - .L_1969)
	.align		4
.L_1969:
        /*2c50*/ 	.word	index@(_ZN2at6native29vectorized_elementwise_kernelILi2EZZZNS0_49_GLOBAL__N__657f93f7_16_TensorCompare_cu_71e06f4e17where_kernel_implERNS_14TensorIteratorEENKUlvE_clEvENKUlvE_clEvEUlbN3c107complexINS7_4HalfEEESA_E_St5arrayIPcLm4EEEEviT0_T1_)
        /*2c54*/ 	.word	0x00000000


	//----- nvinfo : EIATTR_MIN_STACK_SIZE
	.align		4
.L_1970:
        /*2c58*/ 	.byte	0x04, 0x12
        /*2c5a*/ 	.short	(.L_1972 - .L_1971)
	.align		4
.L_1971:
        /*2c5c*/ 	.word	index@(_ZN2at6native29vectorized_elementwise_kernelILi4EZZZNS0_49_GLOBAL__N__657f93f7_16_TensorCompare_cu_71e06f4e17where_kernel_implERNS_14TensorIteratorEENKUlvE_clEvENKUlvE_clEvEUlbN3c107complexINS7_4HalfEEESA_E_St5arrayIPcLm4EEEEviT0_T1_)
        /*2c60*/ 	.word	0x00000000


	//----- nvinfo : EIATTR_MIN_STACK_SIZE
	.align		4
.L_1972:
        /*2c64*/ 	.byte	0x04, 0x12
        /*2c66*/ 	.short	(.L_1974 - .L_1973)
	.align		4
.L_1973:
        /*2c68*/ 	.word	index@(_ZN2at6native29vectorized_elementwise_kernelILi8EZZZNS0_49_GLOBAL__N__657f93f7_16_TensorCompare_cu_71e06f4e17where_kernel_implERNS_14TensorIteratorEENKUlvE_clEvENKUlvE_clEvEUlbN3c107complexINS7_4HalfEEESA_E_St5arrayIPcLm4EEEEviT0_T1_)
        /*2c6c*/ 	.word	0x00000000


	//----- nvinfo : EIATTR_MIN_STACK_SIZE
	.align		4
.L_1974:
        /*2c70*/ 	.byte	0x04, 0x12
        /*2c72*/ 	.short	(.L_1976 - .L_1975)
	.align		4
.L_1975:
        /*2c74*/ 	.word	index@(_ZN2at6native25_assert_async_cuda_kernelIN3c108BFloat16EEEvPKT_NS0_3MsgE)
        /*2c78*/ 	.word	0x00000100


	//----- nvinfo : EIATTR_MIN_STACK_SIZE
	.align		4
.L_1976:
        /*2c7c*/ 	.byte	0x04, 0x12
        /*2c7e*/ 	.short	(.L_1978 - .L_1977)
	.align		4
.L_1977:
        /*2c80*/ 	.word	index@(_ZN2at6native25_assert_async_cuda_kernelIbEEvPKT_NS0_3MsgE)
        /*2c84*/ 	.word	0x00000100


	//----- nvinfo : EIATTR_MIN_STACK_SIZE
	.align		4
.L_1978:
        /*2c88*/ 	.byte	0x04, 0x12
        /*2c8a*/ 	.short	(.L_1980 - .L_1979)
	.align		4
.L_1979:
        /*2c8c*/ 	.word	index@(_ZN2at6native25_assert_async_cuda_kernelIN3c104HalfEEEvPKT_NS0_3MsgE)
        /*2c90*/ 	.word	0x00000100


	//----- nvinfo : EIATTR_MIN_STACK_SIZE
	.align		4
.L_1980:
        /*2c94*/ 	.byte	0x04, 0x12
        /*2c96*/ 	.short	(.L_1982 - .L_1981)
	.align		4
.L_1981:
        /*2c98*/ 	.word	index@(_ZN2at6native25_assert_async_cuda_kernelIfEEvPKT_NS0_3MsgE)
        /*2c9c*/ 	.word	0x00000100


	//----- nvinfo : EIATTR_MIN_STACK_SIZE
	.align		4
.L_1982:
        /*2ca0*/ 	.byte	0x04, 0x12
        /*2ca2*/ 	.short	(.L_1984 - .L_1983)
	.align		4
.L_1983:
        /*2ca4*/ 	.word	index@(_ZN2at6native25_assert_async_cuda_kernelIdEEvPKT_NS0_3MsgE)
        /*2ca8*/ 	.word	0x00000100


	//----- nvinfo : EIATTR_MIN_STACK_SIZE
	.align		4
.L_1984:
        /*2cac*/ 	.byte	0x04, 0x12
        /*2cae*/ 	.short	(.L_1986 - .L_1985)
	.align		4
.L_1985:
        /*2cb0*/ 	.word	index@(_ZN2at6native25_assert_async_cuda_kernelIsEEvPKT_NS0_3MsgE)
        /*2cb4*/ 	.word	0x00000100


	//----- nvinfo : EIATTR_MIN_STACK_SIZE
	.align		4
.L_1986:
        /*2cb8*/ 	.byte	0x04, 0x12
        /*2cba*/ 	.short	(.L_1988 - .L_1987)
	.align		4
.L_1987:
        /*2cbc*/ 	.word	index@(_ZN2at6native25_assert_async_cuda_kernelIlEEvPKT_NS0_3MsgE)
        /*2cc0*/ 	.word	0x00000100


	//----- nvinfo : EIATTR_MIN_STACK_SIZE
	.align		4
.L_1988:
        /*2cc4*/ 	.byte	0x04, 0x12
        /*2cc6*/ 	.short	(.L_1990 - .L_1989)
	.align		4
.L_1989:
        /*2cc8*/ 	.word	index@(_ZN2at6native25_assert_async_cuda_kernelIiEEvPKT_NS0_3MsgE)
        /*2ccc*/ 	.word	0x00000100


	//----- nvinfo : EIATTR_MIN_STACK_SIZE
	.align		4
.L_1990:
        /*2cd0*/ 	.byte	0x04, 0x12
        /*2cd2*/ 	.short	(.L_1992 - .L_1991)
	.align		4
.L_1991:
        /*2cd4*/ 	.word	index@(_ZN2at6native25_assert_async_cuda_kernelIaEEvPKT_NS0_3MsgE)
        /*2cd8*/ 	.word	0x00000100


	//----- nvinfo : EIATTR_MIN_STACK_SIZE
	.align		4
.L_1992:
        /*2cdc*/ 	.byte	0x04, 0x12
        /*2cde*/ 	.short	(.L_1994 - .L_1993)
	.align		4
.L_1993:
        /*2ce0*/ 	.word	index@(_ZN2at6native25_assert_async_cuda_kernelIhEEvPKT_NS0_3MsgE)
        /*2ce4*/ 	.word	0x00000100


	//----- nvinfo : EIATTR_MIN_STACK_SIZE
	.align		4
.L_1994:
        /*2ce8*/ 	.byte	0x04, 0x12
        /*2cea*/ 	.short	(.L_1996 - .L_1995)
	.align		4
.L_1995:
        /*2cec*/ 	.word	index@(_ZN2at6native25_assert_async_cuda_kernelEPKN3c107complexIdEENS0_3MsgE)
        /*2cf0*/ 	.word	0x00000100


	//----- nvinfo : EIATTR_MIN_STACK_SIZE
	.align		4
.L_1996:
        /*2cf4*/ 	.byte	0x04, 0x12
        /*2cf6*/ 	.short	(.L_1998 - .L_1997)
	.align		4
.L_1997:
        /*2cf8*/ 	.word	index@(_ZN2at6native25_assert_async_cuda_kernelEPKN3c107complexIfEENS0_3MsgE)
        /*2cfc*/ 	.word	0x00000100
.L_1998:


//--------------------- .nv.compat                --------------------------
	.section	.nv.compat,"",@"SHT_CUDA_COMPAT_INFO"
	.align	4
        /*0000*/ 	.byte	0x02, 0x09, 0x00, 0x00, 0x02, 0x02, 0x01, 0x00, 0x02, 0x05, 0x05, 0x00, 0x03, 0x07, 0x01, 0x01
        /*0010*/ 	.byte	0x02, 0x03, 0x00, 0x00, 0x02, 0x06, 0x01, 0x00, 0x04, 0x0b, 0x08, 0x00, 0x00, 0x00, 0x00, 0x00
        /*0020*/ 	.byte	0x00, 0x00, 0x00, 0x00


//--------------------- .nv.info._ZN2at6native18elementwise_kernelILi128ELi4EZNS0_15gpu_kernel_implIZZZNS0_49_GLOBAL__N__657f93f7_16_TensorCompare_cu_71e06f4e19launch_clamp_scalarERNS_18TensorIteratorBaseEN3c106ScalarES7_NS0_6detail11ClampLimitsEENKUlvE_clEvENKUlvE7_clEvEUlNS6_8BFloat16EE_EEvS5_RKT_EUliE_EEviT1_ --------------------------
	.section	.nv.info._ZN2at6native18elementwise_kernelILi128ELi4EZNS0_15gpu_kernel_implIZZZNS0_49_GLOBAL__N__657f93f7_16_TensorCompare_cu_71e06f4e19launch_clamp_scalarERNS_18TensorIteratorBaseEN3c106ScalarES7_NS0_6detail11ClampLimitsEENKUlvE_clEvENKUlvE7_clEvEUlNS6_8BFloat16EE_EEvS5_RKT_EUliE_EEviT1_,"",@"SHT_CUDA_INFO"
	.sectionflags	@""
	.align	4


	//----- nvinfo : EIATTR_CUDA_API_VERSION
	.align		4
        /*0000*/ 	.byte	0x04, 0x37
        /*0002*/ 	.short	(.L_2000 - .L_1999)
.L_1999:
        /*0004*/ 	.word	0x00000082


	//----- nvinfo : EIATTR_KPARAM_INFO
	.align		4
.L_2000:
        /*0008*/ 	.byte	0x04, 0x17
        /*000a*/ 	.short	(.L_2002 - .L_2001)
.L_2001:
        /*000c*/ 	.word	0x00000000
        /*0010*/ 	.short	0x0001
        /*0012*/ 	.short	0x0008
        /*0014*/ 	.byte	0x00, 0xf0, 0xc1, 0x08


	//----- nvinfo : EIATTR_KPARAM_INFO
	.align		4
.L_2002:
        /*0018*/ 	.byte	0x04, 0x17
        /*001a*/ 	.short	(.L_2004 - .L_2003)
.L_2003:
        /*001c*/ 	.word	0x00000000
        /*0020*/ 	.short	0x0000
        /*0022*/ 	.short	0x0000
        /*0024*/ 	.byte	0x00, 0xf0, 0x11, 0x00


	//----- nvinfo : EIATTR_SPARSE_MMA_MASK
	.align		4
.L_2004:
        /*0028*/ 	.byte	0x03, 0x50
        /*002a*/ 	.short	0x0000


	//----- nvinfo : EIATTR_MAXREG_COUNT
	.align		4
        /*002c*/ 	.byte	0x03, 0x1b
        /*002e*/ 	.short	0x0080


	//----- nvinfo : EIATTR_EXTERNS
	.align		4
        /*0030*/ 	.byte	0x04, 0x0f
        /*0032*/ 	.short	(.L_2006 - .L_2005)


	//   ....[0]....
	.align		4
.L_2005:
        /*0034*/ 	.word	index@(__assertfail)


	//----- nvinfo : EIATTR_MERCURY_ISA_VERSION
	.align		4
.L_2006:
        /*0038*/ 	.byte	0x03, 0x5f
        /*003a*/ 	.short	0x0101


	//----- nvinfo : EIATTR_SYSCALL_OFFSETS
	.align		4
        /*003c*/ 	.byte	0x04, 0x46
        /*003e*/ 	.short	(.L_2008 - .L_2007)


	//   ....[0]....
.L_2007:
        /*0040*/ 	.word	0x000023a0


	//   ....[1]....
        /*0044*/ 	.word	0x00003490


	//   ....[2]....
        /*0048*/ 	.word	0x00005890


	//   ....[3]....
        /*004c*/ 	.word	0x00006980


	//   ....[4]....
        /*0050*/ 	.word	0x00008d70


	//   ....[5]....
        /*0054*/ 	.word	0x00009e60


	//   ....[6]....
        /*0058*/ 	.word	0x0000c240


	//   ....[7]....
        /*005c*/ 	.word	0x0000d330


	//----- nvinfo : EIATTR_EXIT_INSTR_OFFSETS
	.align		4
.L_2008:
        /*0060*/ 	.byte	0x04, 0x1c
        /*0062*/ 	.short	(.L_2010 - .L_2009)


	//   ....[0]....
.L_2009:
        /*0064*/ 	.word	0x00009f30


	//   ....[1]....
        /*0068*/ 	.word	0x0000c560


	//   ....[2]....
        /*006c*/ 	.word	0x0000c5a0


	//   ....[3]....
        /*0070*/ 	.word	0x0000c640


	//   ....[4]....
        /*0074*/ 	.word	0x0000c680


	//   ....[5]....
        /*0078*/ 	.word	0x0000c6c0


	//   ....[6]....
        /*007c*/ 	.word	0x0000c750


	//   ....[7]....
        /*0080*/ 	.word	0x0000c790


	//   ....[8]....
        /*0084*/ 	.word	0x0000c830


	//   ....[9]....
        /*0088*/ 	.word	0x0000c880


	//   ....[10]....
        /*008c*/ 	.word	0x0000c8d0


	//   ....[11]....
        /*0090*/ 	.word	0x0000c9a0


	//   ....[12]....
        /*0094*/ 	.word	0x0000ca00


	//   ....[13]....
        /*0098*/ 	.word	0x0000cb90


	//   ....[14]....
        /*009c*/ 	.word	0x0000ccf0


	//   ....[15]....
        /*00a0*/ 	.word	0x0000cd10


	//   ....[16]....
        /*00a4*/ 	.word	0x0000cdd0


	//   ....[17]....
        /*00a8*/ 	.word	0x0000cf50


	//   ....[18]....
        /*00ac*/ 	.word	0x0000d0d0


	//   ....[19]....
        /*00b0*/ 	.word	0x0000d230


	//   ....[20]....
        /*00b4*/ 	.word	0x0000d340


	//   ....[21]....
        /*00b8*/ 	.word	0x0000d380


	//   ....[22]....
        /*00bc*/ 	.word	0x0000d3c0


	//----- nvinfo : EIATTR_MAX_THREADS
	.align		4
.L_2010:
        /*00c0*/ 	.byte	0x04, 0x05
        /*00c2*/ 	.short	(.L_2012 - .L_2011)
.L_2011:
        /*00c4*/ 	.word	0x00000080
        /*00c8*/ 	.word	0x00000001
        /*00cc*/ 	.word	0x00000001


	//----- nvinfo : EIATTR_CRS_STACK_SIZE
	.align		4
.L_2012:
        /*00d0*/ 	.byte	0x04, 0x1e
        /*00d2*/ 	.short	(.L_2014 - .L_2013)
.L_2013:
        /*00d4*/ 	.word	0x00000000


	//----- nvinfo : EIATTR_CBANK_PARAM_SIZE
	.align		4
.L_2014:
        /*00d8*/ 	.byte	0x03, 0x19
        /*00da*/ 	.short	0x0238


	//----- nvinfo : EIATTR_PARAM_CBANK
	.align		4
        /*00dc*/ 	.byte	0x04, 0x0a
        /*00de*/ 	.short	(.L_2016 - .L_2015)
	.align		4
.L_2015:
        /*00e0*/ 	.word	index@(.nv.constant0._ZN2at6native18elementwise_kernelILi128ELi4EZNS0_15gpu_kernel_implIZZZNS0_49_GLOBAL__N__657f93f7_16_TensorCompare_cu_71e06f4e19launch_clamp_scalarERNS_18TensorIteratorBaseEN3c106ScalarES7_NS0_6detail11ClampLimitsEENKUlvE_clEvENKUlvE7_clEvEUlNS6_8BFloat16EE_EEvS5_RKT_EUliE_EEviT1_)
        /*00e4*/ 	.short	0x0210
        /*00e6*/ 	.short	0x0238


	//----- nvinfo : EIATTR_SW_WAR
	.align		4
.L_2016:
        /*00e8*/ 	.byte	0x04, 0x36
        /*00ea*/ 	.short	(.L_2018 - .L_2017)
.L_2017:
        /*00ec*/ 	.word	0x00000008
.L_2018:


//--------------------- .nv.info._ZN2at6native27unrolled_elementwise_kernelIZZZNS0_49_GLOBAL__N__657f93f7_16_TensorCompare_cu_71e06f4e19launch_clamp_scalarERNS_18TensorIteratorBaseEN3c106ScalarES6_NS0_6detail11ClampLimitsEENKUlvE_clEvENKUlvE7_clEvEUlNS5_8BFloat16EE_St5arrayIPcLm2EELi4E23TrivialOffsetCalculatorILi1EjESH_NS0_6memory12LoadWithCastILi1EEENSI_13StoreWithCastILi1EEEEEviT_T0_T2_T3_T4_T5_ --------------------------
	.section	.nv.info._ZN2at6native27unrolled_elementwise_kernelIZZZNS0_49_GLOBAL__N__657f93f7_16_TensorCompare_cu_71e06f4e19launch_clamp_scalarERNS_18TensorIteratorBaseEN3c106ScalarES6_NS0_6detail11ClampLimitsEENKUlvE_clEvENKUlvE7_clEvEUlNS5_8BFloat16EE_St5arrayIPcLm2EELi4E23TrivialOffsetCalculatorILi1EjESH_NS0_6memory12LoadWithCastILi1EEENSI_13StoreWithCastILi1EEEEEviT_T0_T2_T3_T4_T5_,"",@"SHT_CUDA_INFO"
	.sectionflags	@""
	.align	4


	//----- nvinfo : EIATTR_CUDA_API_VERSION
	.align		4
        /*0000*/ 	.byte	0x04, 0x37
        /*0002*/ 	.short	(.L_2020 - .L_2019)
.L_2019:
        /*0004*/ 	.word	0x00000082


	//----- nvinfo : EIATTR_KPARAM_INFO
	.align		4
.L_2020:
        /*0008*/ 	.byte	0x04, 0x17
        /*000a*/ 	.short	(.L_2022 - .L_2021)
.L_2021:
        /*000c*/ 	.word	0x00000000
        /*0010*/ 	.short	0x0006
        /*0012*/ 	.short	0x003c
        /*0014*/ 	.byte	0x00, 0xf0, 0x21, 0x00


	//----- nvinfo : EIATTR_KPARAM_INFO
	.align		4
.L_2022:
        /*0018*/ 	.byte	0x04, 0x17
        /*001a*/ 	.short	(.L_2024 - .L_2023)
.L_2023:
        /*001c*/ 	.word	0x00000000
        /*0020*/ 	.short	0x0005
        /*0022*/ 	.short	0x0034
        /*0024*/ 	.byte	0x00, 0xf0, 0x21, 0x00


	//----- nvinfo : EIATTR_KPARAM_INFO
	.align		4
.L_2024:
        /*0028*/ 	.byte	0x04, 0x17
        /*002a*/ 	.short	(.L_2026 - .L_2025)
.L_2025:
        /*002c*/ 	.word	0x00000000
        /*0030*/ 	.short	0x0004
        /*0032*/ 	.short	0x0031
        /*0034*/ 	.byte	0x00, 0xf0, 0x05, 0x00


	//----- nvinfo : EIATTR_KPARAM_INFO
	.align		4
.L_2026:
        /*0038*/ 	.byte	0x04, 0x17
        /*003a*/ 	.short	(.L_2028 - .L_2027)
.L_2027:
        /*003c*/ 	.word	0x00000000
        /*0040*/ 	.short	0x0003
        /*0042*/ 	.short	0x0030
        /*0044*/ 	.byte	0x00, 0xf0, 0x05, 0x00


	//----- nvinfo : EIATTR_KPARAM_INFO
	.align		4
.L_2028:
        /*0048*/ 	.byte	0x04, 0x17
        /*004a*/ 	.short	(.L_2030 - .L_2029)
.L_2029:
        /*004c*/ 	.word	0x00000000
        /*0050*/ 	.short	0x0002
        /*0052*/ 	.short	0x0020
        /*0054*/ 	.byte	0x00, 0xf0, 0x41, 0x00


	//----- nvinfo : EIATTR_KPARAM_INFO
	.align		4
.L_2030:
        /*0058*/ 	.byte	0x04, 0x17
        /*005a*/ 	.short	(.L_2032 - .L_2031)
.L_2031:
        /*005c*/ 	.word	0x00000000
        /*0060*/ 	.short	0x0001
        /*0062*/ 	.short	0x0008
        /*0064*/ 	.byte	0x00, 0xf0, 0x61, 0x00


	//----- nvinfo : EIATTR_KPARAM_INFO
	.align		4
.L_2032:
        /*0068*/ 	.byte	0x04, 0x17
        /*006a*/ 	.short	(.L_2034 - .L_2033)
.L_2033:
        /*006c*/ 	.word	0x00000000
        /*0070*/ 	.short	0x0000
        /*0072*/ 	.short	0x0000
        /*0074*/ 	.byte	0x00, 0xf0, 0x11, 0x00


	//----- nvinfo : EIATTR_SPARSE_MMA_MASK
	.align		4
.L_2034:
        /*0078*/ 	.byte	0x03, 0x50
        /*007a*/ 	.short	0x0000


	//----- nvinfo : EIATTR_MAXREG_COUNT
	.align		4
        /*007c*/ 	.byte	0x03, 0x1b
        /*007e*/ 	.short	0x00ff


	//----- nvinfo : EIATTR_EXTERNS
	.align		4
        /*0080*/ 	.byte	0x04, 0x0f
        /*0082*/ 	.short	(.L_2036 - .L_2035)


	//   ....[0]....
	.align		4
.L_2035:
        /*0084*/ 	.word	index@(__assertfail)


	//----- nvinfo : EIATTR_MERCURY_ISA_VERSION
	.align		4
.L_2036:
        /*0088*/ 	.byte	0x03, 0x5f
        /*008a*/ 	.short	0x0101


	//----- nvinfo : EIATTR_SYSCALL_OFFSETS
	.align		4
        /*008c*/ 	.byte	0x04, 0x46
        /*008e*/ 	.short	(.L_2038 - .L_2037)


	//   ....[0]....
.L_2037:
        /*0090*/ 	.word	0x000010e0


	//   ....[1]....
        /*0094*/ 	.word	0x00002220


	//   ....[2]....
        /*0098*/ 	.word	0x00003370


	//   ....[3]....
        /*009c*/ 	.word	0x00004490


	//   ....[4]....
        /*00a0*/ 	.word	0x00005c10


	//   ....[5]....
        /*00a4*/ 	.word	0x00006c10


	//   ....[6]....
        /*00a8*/ 	.word	0x00007bf0


	//   ....[7]....
        /*00ac*/ 	.word	0x00008bd0


	//----- nvinfo : EIATTR_EXIT_INSTR_OFFSETS
	.align		4
.L_2038:
        /*00b0*/ 	.byte	0x04, 0x1c
        /*00b2*/ 	.short	(.L_2040 - .L_2039)


	//   ....[0]....
.L_2039:
        /*00b4*/ 	.word	0x00007cb0


	//   ....[1]....
        /*00b8*/ 	.word	0x00007e00


	//   ....[2]....
        /*00bc*/ 	.word	0x00007e40


	//   ....[3]....
        /*00c0*/ 	.word	0x00007ee0


	//   ....[4]....
        /*00c4*/ 	.word	0x00007f20


	//   ....[5]....
        /*00c8*/ 	.word	0x00007f60


	//   ....[6]....
        /*00cc*/ 	.word	0x00007ff0


	//   ....[7]....
        /*00d0*/ 	.word	0x00008030


	//   ....[8]....
        /*00d4*/ 	.word	0x000080d0


	//   ....[9]....
        /*00d8*/ 	.word	0x00008120


	//   ....[10]....
        /*00dc*/ 	.word	0x00008170


	//   ....[11]....
        /*00e0*/ 	.word	0x00008240


	//   ....[12]....
        /*00e4*/ 	.word	0x000082a0


	//   ....[13]....
        /*00e8*/ 	.word	0x00008430


	//   ....[14]....
        /*00ec*/ 	.word	0x00008590


	//   ....[15]....
        /*00f0*/ 	.word	0x000085b0


	//   ....[16]....
        /*00f4*/ 	.word	0x00008670


	//   ....[17]....
        /*00f8*/ 	.word	0x000087f0


	//   ....[18]....
        /*00fc*/ 	.word	0x00008970


	//   ....[19]....
        /*0100*/ 	.word	0x00008ad0


	//   ....[20]....
        /*0104*/ 	.word	0x00008be0


	//   ....[21]....
        /*0108*/ 	.word	0x00008c20


	//   ....[22]....
        /*010c*/ 	.word	0x00008c60


	//----- nvinfo : EIATTR_MAX_THREADS
	.align		4
.L_2040:
        /*0110*/ 	.byte	0x04, 0x05
        /*0112*/ 	.short	(.L_2042 - .L_2041)
.L_2041:
        /*0114*/ 	.word	0x00000080
        /*0118*/ 	.word	0x00000001
        /*011c*/ 	.word	0x00000001


	//----- nvinfo : EIATTR_CRS_STACK_SIZE
	.align		4
.L_2042:
        /*0120*/ 	.byte	0x04, 0x1e
        /*0122*/ 	.short	(.L_2044 - .L_2043)
.L_2043:
        /*0124*/ 	.word	0x00000000


	//----- nvinfo : EIATTR_CBANK_PARAM_SIZE
	.align		4
.L_2044:
        /*0128*/ 	.byte	0x03, 0x19
        /*012a*/ 	.short	0x0044


	//----- nvinfo : EIATTR_PARAM_CBANK
	.align		4
        /*012c*/ 	.byte	0x04, 0x0a
        /*012e*/ 	.short	(.L_2046 - .L_2045)
	.align		4
.L_2045:
        /*0130*/ 	.word	index@(.nv.constant0._ZN2at6native27unrolled_elementwise_kernelIZZZNS0_49_GLOBAL__N__657f93f7_16_TensorCompare_cu_71e06f4e19launch_clamp_scalarERNS_18TensorIteratorBaseEN3c106ScalarES6_NS0_6detail11ClampLimitsEENKUlvE_clEvENKUlvE7_clEvEUlNS5_8BFloat16EE_St5arrayIPcLm2EELi4E23TrivialOffsetCalculatorILi1EjESH_NS0_6memory12LoadWithCastILi1EEENSI_13StoreWithCastILi1EEEEEviT_T0_T2_T3_T4_T5_)
        /*0134*/ 	.short	0x0210
        /*0136*/ 	.short	0x0044


	//----- nvinfo : EIATTR_SW_WAR
	.align		4
.L_2046:
        /*0138*/ 	.byte	0x04, 0x36
        /*013a*/ 	.short	(.L_2048 - .L_2047)
.L_2047:
        /*013c*/ 	.word	0x00000008
.L_2048:


//--------------------- .nv.info._ZN2at6native18elementwise_kernelILi128ELi4EZNS0_22gpu_kernel_impl_nocastIZZZNS0_49_GLOBAL__N__657f93f7_16_TensorCompare_cu_71e06f4e19launch_clamp_scalarERNS_18TensorIteratorBaseEN3c106ScalarES7_NS0_6detail11ClampLimitsEENKUlvE_clEvENKUlvE7_clEvEUlNS6_8BFloat16EE_EEvS5_RKT_EUliE_EEviT1_ --------------------------
	.section	.nv.info._ZN2at6native18elementwise_kernelILi128ELi4EZNS0_22gpu_kernel_impl_nocastIZZZNS0_49_GLOBAL__N__657f93f7_16_TensorCompare_cu_71e06f4e19launch_clamp_scalarERNS_18TensorIteratorBaseEN3c106ScalarES7_NS0_6detail11ClampLimitsEENKUlvE_clEvENKUlvE7_clEvEUlNS6_8BFloat16EE_EEvS5_RKT_EUliE_EEviT1_,"",@"SHT_CUDA_INFO"
	.sectionflags	@""
	.align	4


	//----- nvinfo : EIATTR_CUDA_API_VERSION
	.align		4
        /*0000*/ 	.byte	0x04, 0x37
        /*0002*/ 	.short	(.L_2050 - .L_2049)
.L_2049:
        /*0004*/ 	.word	0x00000082


	//----- nvinfo : EIATTR_KPARAM_INFO
	.align		4
.L_2050:
        /*0008*/ 	.byte	0x04, 0x17
        /*000a*/ 	.short	(.L_2052 - .L_2051)
.L_2051:
        /*000c*/ 	.word	0x00000000
        /*0010*/ 	.short	0x0001
        /*0012*/ 	.short	0x0008
        /*0014*/ 	.byte	0x00, 0xf0, 0xa1, 0x08


	//----- nvinfo : EIATTR_KPARAM_INFO
	.align		4
.L_2052:
        /*0018*/ 	.byte	0x04, 0x17
        /*001a*/ 	.short	(.L_2054 - .L_2053)
.L_2053:
        /*001c*/ 	.word	0x00000000
        /*0020*/ 	.short	0x0000
        /*0022*/ 	.short	0x0000
        /*0024*/ 	.byte	0x00, 0xf0, 0x11, 0x00


	//----- nvinfo : EIATTR_SPARSE_MMA_MASK
	.align		4
.L_2054:
        /*0028*/ 	.byte	0x03, 0x50
        /*002a*/ 	.short	0x0000


	//----- nvinfo : EIATTR_MAXREG_COUNT
	.align		4
        /*002c*/ 	.byte	0x03, 0x1b
        /*002e*/ 	.short	0x0080


	//----- nvinfo : EIATTR_MERCURY_ISA_VERSION
	.align		4
        /*0030*/ 	.byte	0x03, 0x5f
        /*0032*/ 	.short	0x0101


	//----- nvinfo : EIATTR_EXIT_INSTR_OFFSETS
	.align		4
        /*0034*/ 	.byte	0x04, 0x1c
        /*0036*/ 	.short	(.L_2056 - .L_2055)


	//   ....[0]....
.L_2055:
        /*0038*/ 	.word	0x00003fb0


	//   ....[1]....
        /*003c*/ 	.word	0x00005490


	//----- nvinfo : EIATTR_MAX_THREADS
	.align		4
.L_2056:
        /*0040*/ 	.byte	0x04, 0x05
        /*0042*/ 	.short	(.L_2058 - .L_2057)
.L_2057:
        /*0044*/ 	.word	0x00000080
        /*0048*/ 	.word	0x00000001
        /*004c*/ 	.word	0x00000001


	//----- nvinfo : EIATTR_CRS_STACK_SIZE
	.align		4
.L_2058:
        /*0050*/ 	.byte	0x04, 0x1e
        /*0052*/ 	.short	(.L_2060 - .L_2059)
.L_2059:
        /*0054*/ 	.word	0x00000000


	//----- nvinfo : EIATTR_CBANK_PARAM_SIZE
	.align		4
.L_2060:
        /*0058*/ 	.byte	0x03, 0x19
        /*005a*/ 	.short	0x0230


	//----- nvinfo : EIATTR_PARAM_CBANK
	.align		4
        /*005c*/ 	.byte	0x04, 0x0a
        /*005e*/ 	.short	(.L_2062 - .L_2061)
	.align		4
.L_2061:
        /*0060*/ 	.word	index@(.nv.constant0._ZN2at6native18elementwise_kernelILi128ELi4EZNS0_22gpu_kernel_impl_nocastIZZZNS0_49_GLOBAL__N__657f93f7_16_TensorCompare_cu_71e06f4e19launch_clamp_scalarERNS_18TensorIteratorBaseEN3c106ScalarES7_NS0_6detail11ClampLimitsEENKUlvE_clEvENKUlvE7_clEvEUlNS6_8BFloat16EE_EEvS5_RKT_EUliE_EEviT1_)
        /*0064*/ 	.short	0x0210
        /*0066*/ 	.short	0x0230


	//----- nvinfo : EIATTR_SW_WAR
	.align		4
.L_2062:
        /*0068*/ 	.byte	0x04, 0x36
        /*006a*/ 	.short	(.L_2064 - .L_2063)
.L_2063:
        /*006c*/ 	.word	0x00000008
.L_2064:


//--------------------- .nv.info._ZN2at6native27unrolled_elementwise_kernelIZZZNS0_49_GLOBAL__N__657f93f7_16_TensorCompare_cu_71e06f4e19launch_clamp_scalarERNS_18TensorIteratorBaseEN3c106ScalarES6_NS0_6detail11ClampLimitsEENKUlvE_clEvENKUlvE7_clEvEUlNS5_8BFloat16EE_St5arrayIPcLm2EELi4E23TrivialOffsetCalculatorILi1EjESH_NS0_6memory15LoadWithoutCastENSI_16StoreWithoutCastEEEviT_T0_T2_T3_T4_T5_ --------------------------
	.section	.nv.info._ZN2at6native27unrolled_elementwise_kernelIZZZNS0_49_GLOBAL__N__657f93f7_16_TensorCompare_cu_71e06f4e19launch_clamp_scalarERNS_18TensorIteratorBaseEN3c106ScalarES6_NS0_6detail11ClampLimitsEENKUlvE_clEvENKUlvE7_clEvEUlNS5_8BFloat16EE_St5arrayIPcLm2EELi4E23TrivialOffsetCalculatorILi1EjESH_NS0_6memory15LoadWithoutCastENSI_16StoreWithoutCastEEEviT_T0_T2_T3_T4_T5_,"",@"SHT_CUDA_INFO"
	.sectionflags	@""
	.align	4


	//----- nvinfo : EIATTR_CUDA_API_VERSION
	.align		4
        /*0000*/ 	.byte	0x04, 0x37
        /*0002*/ 	.short	(.L_2066 - .L_2065)
.L_2065:
        /*0004*/ 	.word	0x00000082


	//----- nvinfo : EIATTR_KPARAM_INFO
	.align		4
.L_2066:
        /*0008*/ 	.byte	0x04, 0x17
        /*000a*/ 	.short	(.L_2068 - .L_2067)
.L_2067:
        /*000c*/ 	.word	0x00000000
        /*0010*/ 	.short	0x0006
        /*0012*/ 	.short	0x0033
        /*0014*/ 	.byte	0x00, 0xf0, 0x05, 0x00


	//----- nvinfo : EIATTR_KPARAM_INFO
	.align		4
.L_2068:
        /*0018*/ 	.byte	0x04, 0x17
        /*001a*/ 	.short	(.L_2070 - .L_2069)
.L_2069:
        /*001c*/ 	.word	0x00000000
        /*0020*/ 	.short	0x0005
        /*0022*/ 	.short	0x0032
        /*0024*/ 	.byte	0x00, 0xf0, 0x05, 0x00


	//----- nvinfo : EIATTR_KPARAM_INFO
	.align		4
.L_2070:
        /*0028*/ 	.byte	0x04, 0x17
        /*002a*/ 	.short	(.L_2072 - .L_2071)
.L_2071:
        /*002c*/ 	.word	0x00000000
        /*0030*/ 	.short	0x0004
        /*0032*/ 	.short	0x0031
        /*0034*/ 	.byte	0x00, 0xf0, 0x05, 0x00


	//----- nvinfo : EIATTR_KPARAM_INFO
	.align		4
.L_2072:
        /*0038*/ 	.byte	0x04, 0x17
        /*003a*/ 	.short	(.L_2074 - .L_2073)
.L_2073:
        /*003c*/ 	.word	0x00000000
        /*0040*/ 	.short	0x0003
        /*0042*/ 	.short	0x0030
        /*0044*/ 	.byte	0x00, 0xf0, 0x05, 0x00


	//----- nvinfo : EIATTR_KPARAM_INFO
	.align		4
.L_2074:
        /*0048*/ 	.byte	0x04, 0x17
        /*004a*/ 	.short	(.L_2076 - .L_2075)
.L_2075:
        /*004c*/ 	.word	0x00000000
        /*0050*/ 	.short	0x0002
        /*0052*/ 	.short	0x0020
        /*0054*/ 	.byte	0x00, 0xf0, 0x41, 0x00


	//----- nvinfo : EIATTR_KPARAM_INFO
	.align		4
.L_2076:
        /*0058*/ 	.byte	0x04, 0x17
        /*005a*/ 	.short	(.L_2078 - .L_2077)
.L_2077:
        /*005c*/ 	.word	0x00000000
        /*0060*/ 	.short	0x0001
        /*0062*/ 	.short	0x0008
        /*0064*/ 	.byte	0x00, 0xf0, 0x61, 0x00


	//----- nvinfo : EIATTR_KPARAM_INFO
	.align		4
.L_2078:
        /*0068*/ 	.byte	0x04, 0x17
        /*006a*/ 	.short	(.L_2080 - .L_2079)
.L_2079:
        /*006c*/ 	.word	0x00000000
        /*0070*/ 	.short	0x0000
        /*0072*/ 	.short	0x0000
        /*0074*/ 	.byte	0x00, 0xf0, 0x11, 0x00


	//----- nvinfo : EIATTR_SPARSE_MMA_MASK
	.align		4
.L_2080:
        /*0078*/ 	.byte	0x03, 0x50
        /*007a*/ 	.short	0x0000


	//----- nvinfo : EIATTR_MAXREG_COUNT
	.align		4
        /*007c*/ 	.byte	0x03, 0x1b
        /*007e*/ 	.short	0x00ff


	//----- nvinfo : EIATTR_MERCURY_ISA_VERSION
	.align		4
        /*0080*/ 	.byte	0x03, 0x5f
        /*0082*/ 	.short	0x0101


	//----- nvinfo : EIATTR_EXIT_INSTR_OFFSETS
	.align		4
        /*0084*/ 	.byte	0x04, 0x1c
        /*0086*/ 	.short	(.L_2082 - .L_2081)


	//   ....[0]....
.L_2081:
        /*0088*/ 	.word	0x00000a90


	//   ....[1]....
        /*008c*/ 	.word	0x00000ae0


	//----- nvinfo : EIATTR_MAX_THREADS
	.align		4
.L_2082:
        /*0090*/ 	.byte	0x04, 0x05
        /*0092*/ 	.short	(.L_2084 - .L_2083)
.L_2083:
        /*0094*/ 	.word	0x00000080
        /*0098*/ 	.word	0x00000001
        /*009c*/ 	.word	0x00000001


	//----- nvinfo : EIATTR_CRS_STACK_SIZE
	.align		4
.L_2084:
        /*00a0*/ 	.byte	0x04, 0x1e
        /*00a2*/ 	.short	(.L_2086 - .L_2085)
.L_2085:
        /*00a4*/ 	.word	0x00000000


	//----- nvinfo : EIATTR_CBANK_PARAM_SIZE
	.align		4
.L_2086:
        /*00a8*/ 	.byte	0x03, 0x19
        /*00aa*/ 	.short	0x0034


	//----- nvinfo : EIATTR_PARAM_CBANK
	.align		4
        /*00ac*/ 	.byte	0x04, 0x0a
        /*00ae*/ 	.short	(.L_2088 - .L_2087)
	.align		4
.L_2087:
        /*00b0*/ 	.word	index@(.nv.constant0._ZN2at6native27unrolled_elementwise_kernelIZZZNS0_49_GLOBAL__N__657f93f7_16_TensorCompare_cu_71e06f4e19launch_clamp_scalarERNS_18TensorIteratorBaseEN3c106ScalarES6_NS0_6detail11ClampLimitsEENKUlvE_clEvENKUlvE7_clEvEUlNS5_8BFloat16EE_St5arrayIPcLm2EELi4E23TrivialOffsetCalculatorILi1EjESH_NS0_6memory15LoadWithoutCastENSI_16StoreWithoutCastEEEviT_T0_T2_T3_T4_T5_)
        /*00b4*/ 	.short	0x0210
        /*00b6*/ 	.short	0x0034


	//----- nvinfo : EIATTR_SW_WAR
	.align		4
.L_2088:
        /*00b8*/ 	.byte	0x04, 0x36
        /*00ba*/ 	.short	(.L_2090 - .L_2089)
.L_2089:
        /*00bc*/ 	.word	0x00000008
.L_2090:


//--------------------- .nv.info._ZN2at6native29vectorized_elementwise_kernelILi2EZZZNS0_49_GLOBAL__N__657f93f7_16_TensorCompare_cu_71e06f4e19launch_clamp_scalarERNS_18TensorIteratorBaseEN3c106ScalarES6_NS0_6detail11ClampLimitsEENKUlvE_clEvENKUlvE7_clEvEUlNS5_8BFloat16EE_St5arrayIPcLm2EEEEviT0_T1_ --------------------------
	.section	.nv.info._ZN2at6native29vectorized_elementwise_kernelILi2EZZZNS0_49_GLOBAL__N__657f93f7_16_TensorCompare_cu_71e06f4e19launch_clamp_scalarERNS_18TensorIteratorBaseEN3c106ScalarES6_NS0_6detail11ClampLimitsEENKUlvE_clEvENKUlvE7_clEvEUlNS5_8BFloat16EE_St5arrayIPcLm2EEEEviT0_T1_,"",@"SHT_CUDA_INFO"
	.sectionflags	@""
	.align	4


	//----- nvinfo : EIATTR_CUDA_API_VERSION
	.align		4
        /*0000*/ 	.byte	0x04, 0x37
        /*0002*/ 	.short	(.L_2092 - .L_2091)
.L_2091:
        /*0004*/ 	.word	0x00000082


	//----- nvinfo : EIATTR_KPARAM_INFO
	.align		4
.L_2092:
        /*0008*/ 	.byte	0x04, 0x17
        /*000a*/ 	.short	(.L_2094 - .L_2093)
.L_2093:
        /*000c*/ 	.word	0x00000000
        /*0010*/ 	.short	0x0002
        /*0012*/ 	.short	0x0020
        /*0014*/ 	.byte	0x00, 0xf0, 0x41, 0x00


	//----- nvinfo : EIATTR_KPARAM_INFO
	.align		4
.L_2094:
        /*0018*/ 	.byte	0x04, 0x17
        /*001a*/ 	.short	(.L_2096 - .L_2095)
.L_2095:
        /*001c*/ 	.word	0x00000000
        /*0020*/ 	.short	0x0001
        /*0022*/ 	.short	0x0008
        /*0024*/ 	.byte	0x00, 0xf0, 0x61, 0x00


	//----- nvinfo : EIATTR_KPARAM_INFO
	.align		4
.L_2096:
        /*0028*/ 	.byte	0x04, 0x17
        /*002a*/ 	.short	(.L_2098 - .L_2097)
.L_2097:
        /*002c*/ 	.word	0x00000000
        /*0030*/ 	.short	0x0000
        /*0032*/ 	.short	0x0000
        /*0034*/ 	.byte	0x00, 0xf0, 0x11, 0x00


	//----- nvinfo : EIATTR_SPARSE_MMA_MASK
	.align		4
.L_2098:
        /*0038*/ 	.byte	0x03, 0x50
        /*003a*/ 	.short	0x0000


	//----- nvinfo : EIATTR_MAXREG_COUNT
	.align		4
        /*003c*/ 	.byte	0x03, 0x1b
        /*003e*/ 	.short	0x00ff


	//----- nvinfo : EIATTR_MERCURY_ISA_VERSION
	.align		4
        /*0040*/ 	.byte	0x03, 0x5f
        /*0042*/ 	.short	0x0101


	//----- nvinfo : EIATTR_EXIT_INSTR_OFFSETS
	.align		4
        /*0044*/ 	.byte	0x04, 0x1c
        /*0046*/ 	.short	(.L_2100 - .L_2099)


	//   ....[0]....
.L_2099:
        /*0048*/ 	.word	0x00000ce0


	//   ....[1]....
        /*004c*/ 	.word	0x000021c0


	//   ....[2]....
        /*0050*/ 	.word	0x00002210


	//----- nvinfo : EIATTR_MAX_THREADS
	.align		4
.L_2100:
        /*0054*/ 	.byte	0x04, 0x05
        /*0056*/ 	.short	(.L_2102 - .L_2101)
.L_2101:
        /*0058*/ 	.word	0x00000080
        /*005c*/ 	.word	0x00000001
        /*0060*/ 	.word	0x00000001


	//----- nvinfo : EIATTR_CRS_STACK_SIZE
	.align		4
.L_2102:
        /*0064*/ 	.byte	0x04, 0x1e
        /*0066*/ 	.short	(.L_2104 - .L_2103)
.L_2103:
        /*0068*/ 	.word	0x00000000


	//----- nvinfo : EIATTR_CBANK_PARAM_SIZE
	.align		4
.L_2104:
        /*006c*/ 	.byte	0x03, 0x19
        /*006e*/ 	.short	0x0030


	//----- nvinfo : EIATTR_PARAM_CBANK
	.align		4
        /*0070*/ 	.byte	0x04, 0x0a
        /*0072*/ 	.short	(.L_2106 - .L_2105)
	.align		4
.L_2105:
        /*0074*/ 	.word	index@(.nv.constant0._ZN2at6native29vectorized_elementwise_kernelILi2EZZZNS0_49_GLOBAL__N__657f93f7_16_TensorCompare_cu_71e06f4e19launch_clamp_scalarERNS_18TensorIteratorBaseEN3c106ScalarES6_NS0_6detail11ClampLimitsEENKUlvE_clEvENKUlvE7_clEvEUlNS5_8BFloat16EE_St5arrayIPcLm2EEEEviT0_T1_)
        /*0078*/ 	.short	0x0210
        /*007a*/ 	.short	0x0030


	//----- nvinfo : EIATTR_SW_WAR
	.align		4
.L_2106:
        /*007c*/ 	.byte	0x04, 0x36
        /*007e*/ 	.short	(.L_2108 - .L_2107)
.L_2107:
        /*0080*/ 	.word	0x00000008
.L_2108:


//--------------------- .nv.info._ZN2at6native29vectorized_elementwise_kernelILi4EZZZNS0_49_GLOBAL__N__657f93f7_16_TensorCompare_cu_71e06f4e19launch_clamp_scalarERNS_18TensorIteratorBaseEN3c106ScalarES6_NS0_6detail11ClampLimitsEENKUlvE_clEvENKUlvE7_clEvEUlNS5_8BFloat16EE_St5arrayIPcLm2EEEEviT0_T1_ --------------------------
	.section	.nv.info._ZN2at6native29vectorized_elementwise_kernelILi4EZZZNS0_49_GLOBAL__N__657f93f7_16_TensorCompare_cu_71e06f4e19launch_clamp_scalarERNS_18TensorIteratorBaseEN3c106ScalarES6_NS0_6detail11ClampLimitsEENKUlvE_clEvENKUlvE7_clEvEUlNS5_8BFloat16EE_St5arrayIPcLm2EEEEviT0_T1_,"",@"SHT_CUDA_INFO"
	.sectionflags	@""
	.align	4


	//----- nvinfo : EIATTR_CUDA_API_VERSION
	.align		4
        /*0000*/ 	.byte	0x04, 0x37
        /*0002*/ 	.short	(.L_2110 - .L_2109)
.L_2109:
        /*0004*/ 	.word	0x00000082


	//----- nvinfo : EIATTR_KPARAM_INFO
	.align		4
.L_2110:
        /*0008*/ 	.byte	0x04, 0x17
        /*000a*/ 	.short	(.L_2112 - .L_2111)
.L_2111:
        /*000c*/ 	.word	0x00000000
        /*0010*/ 	.short	0x0002
        /*0012*/ 	.short	0x0020
        /*0014*/ 	.byte	0x00, 0xf0, 0x41, 0x00


	//----- nvinfo : EIATTR_KPARAM_INFO
	.align		4
.L_2112:
        /*0018*/ 	.byte	0x04, 0x17
        /*001a*/ 	.short	(.L_2114 - .L_2113)
.L_2113:
        /*001c*/ 	.word	0x00000000
        /*0020*/ 	.short	0x0001
        /*0022*/ 	.short	0x0008
        /*0024*/ 	.byte	0x00, 0xf0, 0x61, 0x00


	//----- nvinfo : EIATTR_KPARAM_INFO
	.align		4
.L_2114:
        /*0028*/ 	.byte	0x04, 0x17
        /*002a*/ 	.short	(.L_2116 - .L_2115)
.L_2115:
        /*002c*/ 	.word	0x00000000
        /*0030*/ 	.short	0x0000
        /*0032*/ 	.short	0x0000
        /*0034*/ 	.byte	0x00, 0xf0, 0x11, 0x00


	//----- nvinfo : EIATTR_SPARSE_MMA_MASK
	.align		4
.L_2116:
        /*0038*/ 	.byte	0x03, 0x50
        /*003a*/ 	.short	0x0000


	//----- nvinfo : EIATTR_MAXREG_COUNT
	.align		4
        /*003c*/ 	.byte	0x03, 0x1b
        /*003e*/ 	.short	0x00ff


	//----- nvinfo : EIATTR_MERCURY_ISA_VERSION
	.align		4
        /*0040*/ 	.byte	0x03, 0x5f
        /*0042*/ 	.short	0x0101


	//----- nvinfo : EIATTR_EXIT_INSTR_OFFSETS
	.align		4
        /*0044*/ 	.byte	0x04, 0x1c
        /*0046*/ 	.short	(.L_2118 - .L_2117)


	//   ....[0]....
.L_2117:
        /*0048*/ 	.word	0x00000ca0


	//   ....[1]....
        /*004c*/ 	.word	0x00002180


	//   ....[2]....
        /*0050*/ 	.word	0x000021d0


	//----- nvinfo : EIATTR_MAX_THREADS
	.align		4
.L_2118:
        /*0054*/ 	.byte	0x04, 0x05
        /*0056*/ 	.short	(.L_2120 - .L_2119)
.L_2119:
        /*0058*/ 	.word	0x00000080
        /*005c*/ 	.word	0x00000001
        /*0060*/ 	.word	0x00000001


	//----- nvinfo : EIATTR_CRS_STACK_SIZE
	.align		4
.L_2120:
        /*0064*/ 	.byte	0x04, 0x1e
        /*0066*/ 	.short	(.L_2122 - .L_2121)
.L_2121:
        /*0068*/ 	.word	0x00000000


	//----- nvinfo : EIATTR_CBANK_PARAM_SIZE
	.align		4
.L_2122:
        /*006c*/ 	.byte	0x03, 0x19
        /*006e*/ 	.short	0x0030


	//----- nvinfo : EIATTR_PARAM_CBANK
	.align		4
        /*0070*/ 	.byte	0x04, 0x0a
        /*0072*/ 	.short	(.L_2124 - .L_2123)
	.align		4
.L_2123:
        /*0074*/ 	.word	index@(.nv.constant0._ZN2at6native29vectorized_elementwise_kernelILi4EZZZNS0_49_GLOBAL__N__657f93f7_16_TensorCompare_cu_71e06f4e19launch_clamp_scalarERNS_18TensorIteratorBaseEN3c106ScalarES6_NS0_6detail11ClampLimitsEENKUlvE_clEvENKUlvE7_clEvEUlNS5_8BFloat16EE_St5arrayIPcLm2EEEEviT0_T1_)
        /*0078*/ 	.short	0x0210
        /*007a*/ 	.short	0x0030


	//----- nvinfo : EIATTR_SW_WAR
	.align		4
.L_2124:
        /*007c*/ 	.byte	0x04, 0x36
        /*007e*/ 	.short	(.L_2126 - .L_2125)
.L_2125:
        /*0080*/ 	.word	0x00000008
.L_2126:


//--------------------- .nv.info._ZN2at6native29vectorized_elementwise_kernelILi8EZZZNS0_49_GLOBAL__N__657f93f7_16_TensorCompare_cu_71e06f4e19launch_clamp_scalarERNS_18TensorIteratorBaseEN3c106ScalarES6_NS0_6detail11ClampLimitsEENKUlvE_clEvENKUlvE7_clEvEUlNS5_8BFloat16EE_St5arrayIPcLm2EEEEviT0_T1_ --------------------------
	.section	.nv.info._ZN2at6native29vectorized_elementwise_kernelILi8EZZZNS0_49_GLOBAL__N__657f93f7_16_TensorCompare_cu_71e06f4e19launch_clamp_scalarERNS_18TensorIteratorBaseEN3c106ScalarES6_NS0_6detail11ClampLimitsEENKUlvE_clEvENKUlvE7_clEvEUlNS5_8BFloat16EE_St5arrayIPcLm2EEEEviT0_T1_,"",@"SHT_CUDA_INFO"
	.sectionflags	@""
	.align	4


	//----- nvinfo : EIATTR_CUDA_API_VERSION
	.align		4
        /*0000*/ 	.byte	0x04, 0x37
        /*0002*/ 	.short	(.L_2128 - .L_2127)
.L_2127:
        /*0004*/ 	.word	0x00000082


	//----- nvinfo : EIATTR_KPARAM_INFO
	.align		4
.L_2128:
        /*0008*/ 	.byte	0x04, 0x17
        /*000a*/ 	.short	(.L_2130 - .L_2129)
.L_2129:
        /*000c*/ 	.word	0x00000000
        /*0010*/ 	.short	0x0002
        /*0012*/ 	.short	0x0020
        /*0014*/ 	.byte	0x00, 0xf0, 0x41, 0x00


	//----- nvinfo : EIATTR_KPARAM_INFO
	.align		4
.L_2130:
        /*0018*/ 	.byte	0x04, 0x17
        /*001a*/ 	.short	(.L_2132 - .L_2131)
.L_2131:
        /*001c*/ 	.word	0x00000000
        /*0020*/ 	.short	0x0001
        /*0022*/ 	.short	0x0008
        /*0024*/ 	.byte	0x00, 0xf0, 0x61, 0x00


	//----- nvinfo : EIATTR_KPARAM_INFO
	.align		4
.L_2132:
        /*0028*/ 	.byte	0x04, 0x17
        /*002a*/ 	.short	(.L_2134 - .L_2133)
.L_2133:
        /*002c*/ 	.word	0x00000000
        /*0030*/ 	.short	0x0000
        /*0032*/ 	.short	0x0000
        /*0034*/ 	.byte	0x00, 0xf0, 0x11, 0x00


	//----- nvinfo : EIATTR_SPARSE_MMA_MASK
	.align		4
.L_2134:
        /*0038*/ 	.byte	0x03, 0x50
        /*003a*/ 	.short	0x0000


	//----- nvinfo : EIATTR_MAXREG_COUNT
	.align		4
        /*003c*/ 	.byte	0x03, 0x1b
        /*003e*/ 	.short	0x00ff


	//----- nvinfo : EIATTR_MERCURY_ISA_VERSION
	.align		4
        /*0040*/ 	.byte	0x03, 0x5f
        /*0042*/ 	.short	0x0101


	//----- nvinfo : EIATTR_EXIT_INSTR_OFFSETS
	.align		4
        /*0044*/ 	.byte	0x04, 0x1c
        /*0046*/ 	.short	(.L_2136 - .L_2135)


	//   ....[0]....
.L_2135:
        /*0048*/ 	.word	0x00000c40


	//   ....[1]....
        /*004c*/ 	.word	0x00002120


	//   ....[2]....
        /*0050*/ 	.word	0x00002170


	//----- nvinfo : EIATTR_MAX_THREADS
	.align		4
.L_2136:
        /*0054*/ 	.byte	0x04, 0x05
        /*0056*/ 	.short	(.L_2138 - .L_2137)
.L_2137:
        /*0058*/ 	.word	0x00000080
        /*005c*/ 	.word	0x00000001
        /*0060*/ 	.word	0x00000001


	//----- nvinfo : EIATTR_CRS_STACK_SIZE
	.align		4
.L_2138:
        /*0064*/ 	.byte	0x04, 0x1e
        /*0066*/ 	.short	(.L_2140 - .L_2139)
.L_2139:
        /*0068*/ 	.word	0x00000000


	//----- nvinfo : EIATTR_CBANK_PARAM_SIZE
	.align		4
.L_2140:
        /*006c*/ 	.byte	0x03, 0x19
        /*006e*/ 	.short	0x0030


	//----- nvinfo : EIATTR_PARAM_CBANK
	.align		4
        /*0070*/ 	.byte	0x04, 0x0a
        /*0072*/ 	.short	(.L_2142 - .L_2141)
	.align		4
.L_2141:
        /*0074*/ 	.word	index@(.nv.constant0._ZN2at6native29vectorized_elementwise_kernelILi8EZZZNS0_49_GLOBAL__N__657f93f7_16_TensorCompare_cu_71e06f4e19launch_clamp_scalarERNS_18TensorIteratorBaseEN3c106ScalarES6_NS0_6detail11ClampLimitsEENKUlvE_clEvENKUlvE7_clEvEUlNS5_8BFloat16EE_St5arrayIPcLm2EEEEviT0_T1_)
        /*0078*/ 	.short	0x0210
        /*007a*/ 	.short	0x0030


	//----- nvinfo : EIATTR_SW_WAR
	.align		4
.L_2142:
        /*007c*/ 	.byte	0x04, 0x36
        /*007e*/ 	.short	(.L_2144 - .L_2143)
.L_2143:
        /*0080*/ 	.word	0x00000008
.L_2144:


//--------------------- .nv.info._ZN2at6native18elementwise_kernelILi128ELi4EZNS0_15gpu_kernel_implIZZZNS0_49_GLOBAL__N__657f93f7_16_TensorCompare_cu_71e06f4e19launch_clamp_scalarERNS_18TensorIteratorBaseEN3c106ScalarES7_NS0_6detail11ClampLimitsEENKUlvE_clEvENKUlvE6_clEvEUlNS6_4HalfEE_EEvS5_RKT_EUliE_EEviT1_ --------------------------
	.section	.nv.info._ZN2at6native18elementwise_kernelILi128ELi4EZNS0_15gpu_kernel_implIZZZNS0_49_GLOBAL__N__657f93f7_16_TensorCompare_cu_71e06f4e19launch_clamp_scalarERNS_18TensorIteratorBaseEN3c106ScalarES7_NS0_6detail11ClampLimitsEENKUlvE_clEvENKUlvE6_clEvEUlNS6_4HalfEE_EEvS5_RKT_EUliE_EEviT1_,"",@"SHT_CUDA_INFO"
	.sectionflags	@""
	.align	4


	//----- nvinfo : EIATTR_CUDA_API_VERSION
	.align		4
        /*0000*/ 	.byte	0x04, 0x37
        /*0002*/ 	.short	(.L_2146 - .L_2145)
.L_2145:
        /*0004*/ 	.word	0x00000082


	//----- nvinfo : EIATTR_KPARAM_INFO
	.align		4
.L_2146:
        /*0008*/ 	.byte	0x04, 0x17
        /*000a*/ 	.short	(.L_2148 - .L_2147)
.L_2147:
        /*000c*/ 	.word	0x00000000
        /*0010*/ 	.short	0x0001
        /*0012*/ 	.short	0x0008
        /*0014*/ 	.byte	0x00, 0xf0, 0xc1, 0x08


	//----- nvinfo : EIATTR_KPARAM_INFO
	.align		4
.L_2148:
        /*0018*/ 	.byte	0x04, 0x17
        /*001a*/ 	.short	(.L_2150 - .L_2149)
.L_2149:
        /*001c*/ 	.word	0x00000000
        /*0020*/ 	.short	0x0000
        /*0022*/ 	.short	0x0000
        /*0024*/ 	.byte	0x00, 0xf0, 0x11, 0x00


	//----- nvinfo : EIATTR_SPARSE_MMA_MASK
	.align		4
.L_2150:
        /*0028*/ 	.byte	0x03, 0x50
        /*002a*/ 	.short	0x0000


	//----- nvinfo : EIATTR_MAXREG_COUNT
	.align		4
        /*002c*/ 	.byte	0x03, 0x1b
        /*002e*/ 	.short	0x0080


	//----- nvinfo : EIATTR_EXTERNS
	.align		4
        /*0030*/ 	.byte	0x04, 0x0f
        /*0032*/ 	.short	(.L_2152 - .L_2151)


	//   ....[0]....
	.align		4
.L_2151:
        /*0034*/ 	.word	index@(__assertfail)


	//----- nvinfo : EIATTR_MERCURY_ISA_VERSION
	.align		4
.L_2152:
        /*0038*/ 	.byte	0x03, 0x5f
        /*003a*/ 	.short	0x0101


	//----- nvinfo : EIATTR_SYSCALL_OFFSETS
	.align		4
        /*003c*/ 	.byte	0x04, 0x46
        /*003e*/ 	.short	(.L_2154 - .L_2153)


	//   ....[0]....
.L_2153:
        /*0040*/ 	.word	0x00002370


	//   ....[1]....
        /*0044*/ 	.word	0x00003460


	//   ....[2]....
        /*0048*/ 	.word	0x00005830


	//   ....[3]....
        /*004c*/ 	.word	0x00006920


	//   ....[4]....
        /*0050*/ 	.word	0x00008ce0


	//   ....[5]....
        /*0054*/ 	.word	0x00009dd0


	//   ....[6]....
        /*0058*/ 	.word	0x0000c180


	//   ....[7]....
        /*005c*/ 	.word	0x0000d270


	//----- nvinfo : EIATTR_EXIT_INSTR_OFFSETS
	.align		4
.L_2154:
        /*0060*/ 	.byte	0x04, 0x1c
        /*0062*/ 	.short	(.L_2156 - .L_2155)


	//   ....[0]....
.L_2155:
        /*0064*/ 	.word	0x00009ea0


	//   ....[1]....
        /*0068*/ 	.word	0x0000c4a0


	//   ....[2]....
        /*006c*/ 	.word	0x0000c4e0


	//   ....[3]....
        /*0070*/ 	.word	0x0000c580


	//   ....[4]....
        /*0074*/ 	.word	0x0000c5c0


	//   ....[5]....
        /*0078*/ 	.word	0x0000c600


	//   ....[6]....
        /*007c*/ 	.word	0x0000c690


	//   ....[7]....
        /*0080*/ 	.word	0x0000c6b0


	//   ....[8]....
        /*0084*/ 	.word	0x0000c750


	//   ....[9]....
        /*0088*/ 	.word	0x0000c7a0


	//   ....[10]....
        /*008c*/ 	.word	0x0000c7f0


	//   ....[11]....
        /*0090*/ 	.word	0x0000c8c0


	//   ....[12]....
        /*0094*/ 	.word	0x0000c920


	//   ....[13]....
        /*0098*/ 	.word	0x0000cab0


	//   ....[14]....
        /*009c*/ 	.word	0x0000cc10


	//   ....[15]....
        /*00a0*/ 	.word	0x0000cc50


	//   ....[16]....
        /*00a4*/ 	.word	0x0000cd10


	//   ....[17]....
        /*00a8*/ 	.word	0x0000ce90


	//   ....[18]....
        /*00ac*/ 	.word	0x0000d010


	//   ....[19]....
        /*00b0*/ 	.word	0x0000d170


	//   ....[20]....
        /*00b4*/ 	.word	0x0000d280


	//   ....[21]....
        /*00b8*/ 	.word	0x0000d2c0


	//   ....[22]....
        /*00bc*/ 	.word	0x0000d300


	//----- nvinfo : EIATTR_MAX_THREADS
	.align		4
.L_2156:
        /*00c0*/ 	.byte	0x04, 0x05
        /*00c2*/ 	.short	(.L_2158 - .L_2157)
.L_2157:
        /*00c4*/ 	.word	0x00000080
        /*00c8*/ 	.word	0x00000001
        /*00cc*/ 	.word	0x00000001


	//----- nvinfo : EIATTR_CRS_STACK_SIZE
	.align		4
.L_2158:
        /*00d0*/ 	.byte	0x04, 0x1e
        /*00d2*/ 	.short	(.L_2160 - .L_2159)
.L_2159:
        /*00d4*/ 	.word	0x00000000


	//----- nvinfo : EIATTR_CBANK_PARAM_SIZE
	.align		4
.L_2160:
        /*00d8*/ 	.byte	0x03, 0x19
        /*00da*/ 	.short	0x0238


	//----- nvinfo : EIATTR_PARAM_CBANK
	.align		4
        /*00dc*/ 	.byte	0x04, 0x0a
        /*00de*/ 	.short	(.L_2162 - .L_2161)
	.align		4
.L_2161:
        /*00e0*/ 	.word	index@(.nv.constant0._ZN2at6native18elementwise_kernelILi128ELi4EZNS0_15gpu_kernel_implIZZZNS0_49_GLOBAL__N__657f93f7_16_TensorCompare_cu_71e06f4e19launch_clamp_scalarERNS_18TensorIteratorBaseEN3c106ScalarES7_NS0_6detail11ClampLimitsEENKUlvE_clEvENKUlvE6_clEvEUlNS6_4HalfEE_EEvS5_RKT_EUliE_EEviT1_)
        /*00e4*/ 	.short	0x0210
        /*00e6*/ 	.short	0x0238


	//----- nvinfo : EIATTR_SW_WAR
	.align		4
.L_2162:
        /*00e8*/ 	.byte	0x04, 0x36
        /*00ea*/ 	.short	(.L_2164 - .L_2163)
.L_2163:
        /*00ec*/ 	.word	0x00000008
.L_2164:


//--------------------- .nv.info._ZN2at6native27unrolled_elementwise_kernelIZZZNS0_49_GLOBAL__N__657f93f7_16_TensorCompare_cu_71e06f4e19launch_clamp_scalarERNS_18TensorIteratorBaseEN3c106ScalarES6_NS0_6detail11ClampLimitsEENKUlvE_clEvENKUlvE6_clEvEUlNS5_4HalfEE_St5arrayIPcLm2EELi4E23TrivialOffsetCalculatorILi1EjESH_NS0_6memory12LoadWithCastILi1EEENSI_13StoreWithCastILi1EEEEEviT_T0_T2_T3_T4_T5_ --------------------------
	.section	.nv.info._ZN2at6native27unrolled_elementwise_kernelIZZZNS0_49_GLOBAL__N__657f93f7_16_TensorCompare_cu_71e06f4e19launch_clamp_scalarERNS_18TensorIteratorBaseEN3c106ScalarES6_NS0_6detail11ClampLimitsEENKUlvE_clEvENKUlvE6_clEvEUlNS5_4HalfEE_St5arrayIPcLm2EELi4E23TrivialOffsetCalculatorILi1EjESH_NS0_6memory12LoadWithCastILi1EEENSI_13StoreWithCastILi1EEEEEviT_T0_T2_T3_T4_T5_,"",@"SHT_CUDA_INFO"
	.sectionflags	@""
	.align	4


	//----- nvinfo : EIATTR_CUDA_API_VERSION
	.align		4
        /*0000*/ 	.byte	0x04, 0x37
        /*0002*/ 	.short	(.L_2166 - .L_2165)
.L_2165:
        /*0004*/ 	.word	0x00000082


	//----- nvinfo : EIATTR_KPARAM_INFO
	.align		4
.L_2166:
        /*0008*/ 	.byte	0x04, 0x17
        /*000a*/ 	.short	(.L_2168 - .L_2167)
.L_2167:
        /*000c*/ 	.word	0x00000000
        /*0010*/ 	.short	0x0006
        /*0012*/ 	.short	0x003c
        /*0014*/ 	.byte	0x00, 0xf0, 0x21, 0x00


	//----- nvinfo : EIATTR_KPARAM_INFO
	.align		4
.L_2168:
        /*0018*/ 	.byte	0x04, 0x17
        /*001a*/ 	.short	(.L_2170 - .L_2169)
.L_2169:
        /*001c*/ 	.word	0x00000000
        /*0020*/ 	.short	0x0005
        /*0022*/ 	.short	0x0034
        /*0024*/ 	.byte	0x00, 0xf0, 0x21, 0x00


	//----- nvinfo : EIATTR_KPARAM_INFO
	.align		4
.L_2170:
        /*0028*/ 	.byte	0x04, 0x17
        /*002a*/ 	.short	(.L_2172 - .L_2171)
.L_2171:
        /*002c*/ 	.word	0x00000000
        /*0030*/ 	.short	0x0004
        /*0032*/ 	.short	0x0031
        /*0034*/ 	.byte	0x00, 0xf0, 0x05, 0x00


	//----- nvinfo : EIATTR_KPARAM_INFO
	.align		4
.L_2172:
        /*0038*/ 	.byte	0x04, 0x17
        /*003a*/ 	.short	(.L_2174 - .L_2173)
.L_2173:
        /*003c*/ 	.word	0x00000000
        /*0040*/ 	.short	0x0003
        /*0042*/ 	.short	0x0030
        /*0044*/ 	.byte	0x00, 0xf0, 0x05, 0x00


	//----- nvinfo : EIATTR_KPARAM_INFO
	.align		4
.L_2174:
        /*0048*/ 	.byte	0x04, 0x17
        /*004a*/ 	.short	(.L_2176 - .L_2175)
.L_2175:
        /*004c*/ 	.word	0x00000000
        /*0050*/ 	.short	0x0002
        /*0052*/ 	.short	0x0020
        /*0054*/ 	.byte	0x00, 0xf0, 0x41, 0x00


	//----- nvinfo : EIATTR_KPARAM_INFO
	.align		4
.L_2176:
        /*0058*/ 	.byte	0x04, 0x17
        /*005a*/ 	.short	(.L_2178 - .L_2177)
.L_2177:
        /*005c*/ 	.word	0x00000000
        /*0060*/ 	.short	0x0001
        /*0062*/ 	.short	0x0008
        /*0064*/ 	.byte	0x00, 0xf0, 0x61, 0x00


	//----- nvinfo : EIATTR_KPARAM_INFO
	.align		4
.L_2178:
        /*0068*/ 	.byte	0x04, 0x17
        /*006a*/ 	.short	(.L_2180 - .L_2179)
.L_2179:
        /*006c*/ 	.word	0x00000000
        /*0070*/ 	.short	0x0000
        /*0072*/ 	.short	0x0000
        /*0074*/ 	.byte	0x00, 0xf0, 0x11, 0x00


	//----- nvinfo : EIATTR_SPARSE_MMA_MASK
	.align		4
.L_2180:
        /*0078*/ 	.byte	0x03, 0x50
        /*007a*/ 	.short	0x0000


	//----- nvinfo : EIATTR_MAXREG_COUNT
	.align		4
        /*007c*/ 	.byte	0x03, 0x1b
        /*007e*/ 	.short	0x00ff


	//----- nvinfo : EIATTR_EXTERNS
	.align		4
        /*0080*/ 	.byte	0x04, 0x0f
        /*0082*/ 	.short	(.L_2182 - .L_2181)


	//   ....[0]....
	.align		4
.L_2181:
        /*0084*/ 	.word	index@(__assertfail)


	//----- nvinfo : EIATTR_MERCURY_ISA_VERSION
	.align		4
.L_2182:
        /*0088*/ 	.byte	0x03, 0x5f
        /*008a*/ 	.short	0x0101


	//----- nvinfo : EIATTR_SYSCALL_OFFSETS
	.align		4
        /*008c*/ 	.byte	0x04, 0x46
        /*008e*/ 	.short	(.L_2184 - .L_2183)


	//   ....[0]....
.L_2183:
        /*0090*/ 	.word	0x000010b0


	//   ....[1]....
        /*0094*/ 	.word	0x000021c0


	//   ....[2]....
        /*0098*/ 	.word	0x000032e0


	//   ....[3]....
        /*009c*/ 	.word	0x000043d0


	//   ....[4]....
        /*00a0*/ 	.word	0x00005b50


	//   ....[5]....
        /*00a4*/ 	.word	0x00006b50


	//   ....[6]....
        /*00a8*/ 	.word	0x00007b30


	//   ....[7]....
        /*00ac*/ 	.word	0x00008b10


	//----- nvinfo : EIATTR_EXIT_INSTR_OFFSETS
	.align		4
.L_2184:
        /*00b0*/ 	.byte	0x04, 0x1c
        /*00b2*/ 	.short	(.L_2186 - .L_2185)


	//   ....[0]....
.L_2185:
        /*00b4*/ 	.word	0x00007bf0


	//   ....[1]....
        /*00b8*/ 	.word	0x00007d40


	//   ....[2]....
        /*00bc*/ 	.word	0x00007d80


	//   ....[3]....
        /*00c0*/ 	.word	0x00007e20


	//   ....[4]....
        /*00c4*/ 	.word	0x00007e60


	//   ....[5]....
        /*00c8*/ 	.word	0x00007ea0


	//   ....[6]....
        /*00cc*/ 	.word	0x00007f30


	//   ....[7]....
        /*00d0*/ 	.word	0x00007f50


	//   ....[8]....
        /*00d4*/ 	.word	0x00007ff0


	//   ....[9]....
        /*00d8*/ 	.word	0x00008040


	//   ....[10]....
        /*00dc*/ 	.word	0x00008090


	//   ....[11]....
        /*00e0*/ 	.word	0x00008160


	//   ....[12]....
        /*00e4*/ 	.word	0x000081c0


	//   ....[13]....
        /*00e8*/ 	.word	0x00008350


	//   ....[14]....
        /*00ec*/ 	.word	0x000084b0


	//   ....[15]....
        /*00f0*/ 	.word	0x000084f0


	//   ....[16]....
        /*00f4*/ 	.word	0x000085b0


	//   ....[17]....
        /*00f8*/ 	.word	0x00008730


	//   ....[18]....
        /*00fc*/ 	.word	0x000088b0


	//   ....[19]....
        /*0100*/ 	.word	0x00008a10


	//   ....[20]....
        /*0104*/ 	.word	0x00008b20


	//   ....[21]....
        /*0108*/ 	.word	0x00008b60


	//   ....[22]....
        /*010c*/ 	.word	0x00008ba0


	//----- nvinfo : EIATTR_MAX_THREADS
	.align		4
.L_2186:
        /*0110*/ 	.byte	0x04, 0x05
        /*0112*/ 	.short	(.L_2188 - .L_2187)
.L_2187:
        /*0114*/ 	.word	0x00000080
        /*0118*/ 	.word	0x00000001
        /*011c*/ 	.word	0x00000001


	//----- nvinfo : EIATTR_CRS_STACK_SIZE
	.align		4
.L_2188:
        /*0120*/ 	.byte	0x04, 0x1e
        /*0122*/ 	.short	(.L_2190 - .L_2189)
.L_2189:
        /*0124*/ 	.word	0x00000000


	//----- nvinfo : EIATTR_CBANK_PARAM_SIZE
	.align		4
.L_2190:
        /*0128*/ 	.byte	0x03, 0x19
        /*012a*/ 	.short	0x0044


	//----- nvinfo : EIATTR_PARAM_CBANK
	.align		4
        /*012c*/ 	.byte	0x04, 0x0a
        /*012e*/ 	.short	(.L_2192 - .L_2191)
	.align		4
.L_2191:
        /*0130*/ 	.word	index@(.nv.constant0._ZN2at6native27unrolled_elementwise_kernelIZZZNS0_49_GLOBAL__N__657f93f7_16_TensorCompare_cu_71e06f4e19launch_clamp_scalarERNS_18TensorIteratorBaseEN3c106ScalarES6_NS0_6detail11ClampLimitsEENKUlvE_clEvENKUlvE6_clEvEUlNS5_4HalfEE_St5arrayIPcLm2EELi4E23TrivialOffsetCalculatorILi1EjESH_NS0_6memory12LoadWithCastILi1EEENSI_13StoreWithCastILi1EEEEEviT_T0_T2_T3_T4_T5_)
        /*0134*/ 	.short	0x0210
        /*0136*/ 	.short	0x0044


	//----- nvinfo : EIATTR_SW_WAR
	.align		4
.L_2192:
        /*0138*/ 	.byte	0x04, 0x36
        /*013a*/ 	.short	(.L_2194 - .L_2193)
.L_2193:
        /*013c*/ 	.word	0x00000008
.L_2194:


//--------------------- .nv.info._ZN2at6native18elementwise_kernelILi128ELi4EZNS0_22gpu_kernel_impl_nocastIZZZNS0_49_GLOBAL__N__657f93f7_16_TensorCompare_cu_71e06f4e19launch_clamp_scalarERNS_18TensorIteratorBaseEN3c106ScalarES7_NS0_6detail11ClampLimitsEENKUlvE_clEvENKUlvE6_clEvEUlNS6_4HalfEE_EEvS5_RKT_EUliE_EEviT1_ --------------------------
	.section	.nv.info._ZN2at6native18elementwise_kernelILi128ELi4EZNS0_22gpu_kernel_impl_nocastIZZZNS0_49_GLOBAL__N__657f93f7_16_TensorCompare_cu_71e06f4e19launch_clamp_scalarERNS_18TensorIteratorBaseEN3c106ScalarES7_NS0_6detail11ClampLimitsEENKUlvE_clEvENKUlvE6_clEvEUlNS6_4HalfEE_EEvS5_RKT_EUliE_EEviT1_,"",@"SHT_CUDA_INFO"
	.sectionflags	@""
	.align	4


	//----- nvinfo : EIATTR_CUDA_API_VERSION
	.align		4
        /*0000*/ 	.byte	0x04, 0x37
        /*0002*/ 	.short	(.L_2196 - .L_2195)
.L_2195:
        /*0004*/ 	.word	0x00000082


	//----- nvinfo : EIATTR_KPARAM_INFO
	.align		4
.L_2196:
        /*0008*/ 	.byte	0x04, 0x17
        /*000a*/ 	.short	(.L_2198 - .L_2197)
.L_2197:
        /*000c*/ 	.word	0x00000000
        /*0010*/ 	.short	0x0001
        /*0012*/ 	.short	0x0008
        /*0014*/ 	.byte	0x00, 0xf0, 0xa1, 0x08


	//----- nvinfo : EIATTR_KPARAM_INFO
	.align		4
.L_2198:
        /*0018*/ 	.byte	0x04, 0x17
        /*001a*/ 	.short	(.L_2200 - .L_2199)
.L_2199:
        /*001c*/ 	.word	0x00000000
        /*0020*/ 	.short	0x0000
        /*0022*/ 	.short	0x0000
        /*0024*/ 	.byte	0x00, 0xf0, 0x11, 0x00


	//----- nvinfo : EIATTR_SPARSE_MMA_MASK
	.align		4
.L_2200:
        /*0028*/ 	.byte	0x03, 0x50
        /*002a*/ 	.short	0x0000


	//----- nvinfo : EIATTR_MAXREG_COUNT
	.align		4
        /*002c*/ 	.byte	0x03, 0x1b
        /*002e*/ 	.short	0x0080


	//----- nvinfo : EIATTR_MERCURY_ISA_VERSION
	.align		4
        /*0030*/ 	.byte	0x03, 0x5f
        /*0032*/ 	.short	0x0101


	//----- nvinfo : EIATTR_EXIT_INSTR_OFFSETS
	.align		4
        /*0034*/ 	.byte	0x04, 0x1c
        /*0036*/ 	.short	(.L_2202 - .L_2201)


	//   ....[0]....
.L_2201:
        /*0038*/ 	.word	0x00003fb0


	//   ....[1]....
        /*003c*/ 	.word	0x00005490


	//----- nvinfo : EIATTR_MAX_THREADS
	.align		4
.L_2202:
        /*0040*/ 	.byte	0x04, 0x05
        /*0042*/ 	.short	(.L_2204 - .L_2203)
.L_2203:
        /*0044*/ 	.word	0x00000080
        /*0048*/ 	.word	0x00000001
        /*004c*/ 	.word	0x00000001


	//----- nvinfo : EIATTR_CRS_STACK_SIZE
	.align		4
.L_2204:
        /*0050*/ 	.byte	0x04, 0x1e
        /*0052*/ 	.short	(.L_2206 - .L_2205)
.L_2205:
        /*0054*/ 	.word	0x00000000


	//----- nvinfo : EIATTR_CBANK_PARAM_SIZE
	.align		4
.L_2206:
        /*0058*/ 	.byte	0x03, 0x19
        /*005a*/ 	.short	0x0230


	//----- nvinfo : EIATTR_PARAM_CBANK
	.align		4
        /*005c*/ 	.byte	0x04, 0x0a
        /*005e*/ 	.short	(.L_2208 - .L_2207)
	.align		4
.L_2207:
        /*0060*/ 	.word	index@(.nv.constant0._ZN2at6native18elementwise_kernelILi128ELi4EZNS0_22gpu_kernel_impl_nocastIZZZNS0_49_GLOBAL__N__657f93f7_16_TensorCompare_cu_71e06f4e19launch_clamp_scalarERNS_18TensorIteratorBaseEN3c106ScalarES7_NS0_6detail11ClampLimitsEENKUlvE_clEvENKUlvE6_clEvEUlNS6_4HalfEE_EEvS5_RKT_EUliE_EEviT1_)
        /*0064*/ 	.short	0x0210
        /*0066*/ 	.short	0x0230


	//----- nvinfo : EIATTR_SW_WAR
	.align		4
.L_2208:
        /*0068*/ 	.byte	0x04, 0x36
        /*006a*/ 	.short	(.L_2210 - .L_2209)
.L_2209:
        /*006c*/ 	.word	0x00000008
.L_2210:


//--------------------- .nv.info._ZN2at6native27unrolled_elementwise_kernelIZZZNS0_49_GLOBAL__N__657f93f7_16_TensorCompare_cu_71e06f4e19launch_clamp_scalarERNS_18TensorIteratorBaseEN3c106ScalarES6_NS0_6detail11ClampLimitsEENKUlvE_clEvENKUlvE6_clEvEUlNS5_4HalfEE_St5arrayIPcLm2EELi4E23TrivialOffsetCalculatorILi1EjESH_NS0_6memory15LoadWithoutCastENSI_16StoreWithoutCastEEEviT_T0_T2_T3_T4_T5_ --------------------------
	.section	.nv.info._ZN2at6native27unrolled_elementwise_kernelIZZZNS0_49_GLOBAL__N__657f93f7_16_TensorCompare_cu_71e06f4e19launch_clamp_scalarERNS_18TensorIteratorBaseEN3c106ScalarES6_NS0_6detail11ClampLimitsEENKUlvE_clEvENKUlvE6_clEvEUlNS5_4HalfEE_St5arrayIPcLm2EELi4E23TrivialOffsetCalculatorILi1EjESH_NS0_6memory15LoadWithoutCastENSI_16StoreWithoutCastEEEviT_T0_T2_T3_T4_T5_,"",@"SHT_CUDA_INFO"
	.sectionflags	@""
	.align	4


	//----- nvinfo : EIATTR_CUDA_API_VERSION
	.align		4
        /*0000*/ 	.byte	0x04, 0x37
        /*0002*/ 	.short	(.L_2212 - .L_2211)
.L_2211:
        /*0004*/ 	.word	0x00000082


	//----- nvinfo : EIATTR_KPARAM_INFO
	.align		4
.L_2212:
        /*0008*/ 	.byte	0x04, 0x17
        /*000a*/ 	.short	(.L_2214 - .L_2213)
.L_2213:
        /*000c*/ 	.word	0x00000000
        /*0010*/ 	.short	0x0006
        /*0012*/ 	.short	0x0033
        /*0014*/ 	.byte	0x00, 0xf0, 0x05, 0x00


	//----- nvinfo : EIATTR_KPARAM_INFO
	.align		4
.L_2214:
        /*0018*/ 	.byte	0x04, 0x17
        /*001a*/ 	.short	(.L_2216 - .L_2215)
.L_2215:
        /*001c*/ 	.word	0x00000000
        /*0020*/ 	.short	0x0005
        /*0022*/ 	.short	0x0032
        /*0024*/ 	.byte	0x00, 0xf0, 0x05, 0x00


	//----- nvinfo : EIATTR_KPARAM_INFO
	.align		4
.L_2216:
        /*0028*/ 	.byte	0x04, 0x17
        /*002a*/ 	.short	(.L_2218 - .L_2217)
.L_2217:
        /*002c*/ 	.word	0x00000000
        /*0030*/ 	.short	0x0004
        /*0032*/ 	.short	0x0031
        /*0034*/ 	.byte	0x00, 0xf0, 0x05, 0x00


	//----- nvinfo : EIATTR_KPARAM_INFO
	.align		4
.L_2218:
        /*0038*/ 	.byte	0x04, 0x17
        /*003a*/ 	.short	(.L_2220 - .L_2219)
.L_2219:
        /*003c*/ 	.word	0x00000000
        /*0040*/ 	.short	0x0003
        /*0042*/ 	.short	0x0030
        /*0044*/ 	.byte	0x00, 0xf0, 0x05, 0x00


	//----- nvinfo : EIATTR_KPARAM_INFO
	.align		4
.L_2220:
        /*0048*/ 	.byte	0x04, 0x17
        /*004a*/ 	.short	(.L_2222 - .L_2221)
.L_2221:
        /*004c*/ 	.word	0x00000000
        /*0050*/ 	.short	0x0002
        /*0052*/ 	.short	0x0020
        /*0054*/ 	.byte	0x00, 0xf0, 0x41, 0x00


	//----- nvinfo : EIATTR_KPARAM_INFO
	.align		4
.L_2222:
        /*0058*/ 	.byte	0x04, 0x17
        /*005a*/ 	.short	(.L_2224 - .L_2223)
.L_2223:
        /*005c*/ 	.word	0x00000000
        /*0060*/ 	.short	0x0001
        /*0062*/ 	.short	0x0008
        /*0064*/ 	.byte	0x00, 0xf0, 0x61, 0x00


	//----- nvinfo : EIATTR_KPARAM_INFO
	.align		4
.L_2224:
        /*0068*/ 	.byte	0x04, 0x17
        /*006a*/ 	.short	(.L_2226 - .L_2225)
.L_2225:
        /*006c*/ 	.word	0x00000000
        /*0070*/ 	.short	0x0000
        /*0072*/ 	.short	0x0000
        /*0074*/ 	.byte	0x00, 0xf0, 0x11, 0x00


	//----- nvinfo : EIATTR_SPARSE_MMA_MASK
	.align		4
.L_2226:
        /*0078*/ 	.byte	0x03, 0x50
        /*007a*/ 	.short	0x0000


	//----- nvinfo : EIATTR_MAXREG_COUNT
	.align		4
        /*007c*/ 	.byte	0x03, 0x1b
        /*007e*/ 	.short	0x00ff


	//----- nvinfo : EIATTR_MERCURY_ISA_VERSION
	.align		4
        /*0080*/ 	.byte	0x03, 0x5f
        /*0082*/ 	.short	0x0101


	//----- nvinfo : EIATTR_EXIT_INSTR_OFFSETS
	.align		4
        /*0084*/ 	.byte	0x04, 0x1c
        /*0086*/ 	.short	(.L_2228 - .L_2227)


	//   ....[0]....
.L_2227:
        /*0088*/ 	.word	0x00000a90


	//   ....[1]....
        /*008c*/ 	.word	0x00000ae0


	//----- nvinfo : EIATTR_MAX_THREADS
	.align		4
.L_2228:
        /*0090*/ 	.byte	0x04, 0x05
        /*0092*/ 	.short	(.L_2230 - .L_2229)
.L_2229:
        /*0094*/ 	.word	0x00000080
        /*0098*/ 	.word	0x00000001
        /*009c*/ 	.word	0x00000001


	//----- nvinfo : EIATTR_CRS_STACK_SIZE
	.align		4
.L_2230:
        /*00a0*/ 	.byte	0x04, 0x1e
        /*00a2*/ 	.short	(.L_2232 - .L_2231)
.L_2231:
        /*00a4*/ 	.word	0x00000000


	//----- nvinfo : EIATTR_CBANK_PARAM_SIZE
	.align		4
.L_2232:
        /*00a8*/ 	.byte	0x03, 0x19
        /*00aa*/ 	.short	0x0034


	//----- nvinfo : EIATTR_PARAM_CBANK
	.align		4
        /*00ac*/ 	.byte	0x04, 0x0a
        /*00ae*/ 	.short	(.L_2234 - .L_2233)
	.align		4
.L_2233:
        /*00b0*/ 	.word	index@(.nv.constant0._ZN2at6native27unrolled_elementwise_kernelIZZZNS0_49_GLOBAL__N__657f93f7_16_TensorCompare_cu_71e06f4e19launch_clamp_scalarERNS_18TensorIteratorBaseEN3c106ScalarES6_NS0_6detail11ClampLimitsEENKUlvE_clEvENKUlvE6_clEvEUlNS5_4HalfEE_St5arrayIPcLm2EELi4E23TrivialOffsetCalculatorILi1EjESH_NS0_6memory15LoadWithoutCastENSI_16StoreWithoutCastEEEviT_T0_T2_T3_T4_T5_)
        /*00b4*/ 	.short	0x0210
        /*00b6*/ 	.short	0x0034


	//----- nvinfo : EIATTR_SW_WAR
	.align		4
.L_2234:
        /*00b8*/ 	.byte	0x04, 0x36
        /*00ba*/ 	.short	(.L_2236 - .L_2235)
.L_2235:
        /*00bc*/ 	.word	0x00000008
.L_2236:


//--------------------- .nv.info._ZN2at6native29vectorized_elementwise_kernelILi2EZZZNS0_49_GLOBAL__N__657f93f7_16_TensorCompare_cu_71e06f4e19launch_clamp_scalarERNS_18TensorIteratorBaseEN3c106ScalarES6_NS0_6detail11ClampLimitsEENKUlvE_clEvENKUlvE6_clEvEUlNS5_4HalfEE_St5arrayIPcLm2EEEEviT0_T1_ --------------------------
	.section	.nv.info._ZN2at6native29vectorized_elementwise_kernelILi2EZZZNS0_49_GLOBAL__N__657f93f7_16_TensorCompare_cu_71e06f4e19launch_clamp_scalarERNS_18TensorIteratorBaseEN3c106ScalarES6_NS0_6detail11ClampLimitsEENKUlvE_clEvENKUlvE6_clEvEUlNS5_4HalfEE_St5arrayIPcLm2EEEEviT0_T1_,"",@"SHT_CUDA_INFO"
	.sectionflags	@""
	.align	4


	//----- nvinfo : EIATTR_CUDA_API_VERSION
	.align		4
        /*0000*/ 	.byte	0x04, 0x37
        /*0002*/ 	.short	(.L_2238 - .L_2237)
.L_2237:
        /*0004*/ 	.word	0x00000082


	//----- nvinfo : EIATTR_KPARAM_INFO
	.align		4
.L_2238:
        /*0008*/ 	.byte	0x04, 0x17
        /*000a*/ 	.short	(.L_2240 - .L_2239)
.L_2239:
        /*000c*/ 	.word	0x00000000
        /*0010*/ 	.short	0x0002
        /*0012*/ 	.short	0x0020
        /*0014*/ 	.byte	0x00, 0xf0, 0x41, 0x00


	//----- nvinfo : EIATTR_KPARAM_INFO
	.align		4
.L_2240:
        /*0018*/ 	.byte	0x04, 0x17
        /*001a*/ 	.short	(.L_2242 - .L_2241)
.L_2241:
        /*001c*/ 	.word	0x00000000
        /*0020*/ 	.short	0x0001
        /*0022*/ 	.short	0x0008
        /*0024*/ 	.byte	0x00, 0xf0, 0x61, 0x00


	//----- nvinfo : EIATTR_KPARAM_INFO
	.align		4
.L_2242:
        /*0028*/ 	.byte	0x04, 0x17
        /*002a*/ 	.short	(.L_2244 - .L_2243)
.L_2243:
        /*002c*/ 	.word	0x00000000
        /*0030*/ 	.short	0x0000
        /*0032*/ 	.short	0x0000
        /*0034*/ 	.byte	0x00, 0xf0, 0x11, 0x00


	//----- nvinfo : EIATTR_SPARSE_MMA_MASK
	.align		4
.L_2244:
        /*0038*/ 	.byte	0x03, 0x50
        /*003a*/ 	.short	0x0000


	//----- nvinfo : EIATTR_MAXREG_COUNT
	.align		4
        /*003c*/ 	.byte	0x03, 0x1b
        /*003e*/ 	.short	0x00ff


	//----- nvinfo : EIATTR_MERCURY_ISA_VERSION
	.align		4
        /*0040*/ 	.byte	0x03, 0x5f
        /*0042*/ 	.short	0x0101


	//----- nvinfo : EIATTR_EXIT_INSTR_OFFSETS
	.align		4
        /*0044*/ 	.byte	0x04, 0x1c
        /*0046*/ 	.short	(.L_2246 - .L_2245)


	//   ....[0]....
.L_2245:
        /*0048*/ 	.word	0x00000b60


	//   ....[1]....
        /*004c*/ 	.word	0x00002040


	//   ....[2]....
        /*0050*/ 	.word	0x00002090


	//----- nvinfo : EIATTR_MAX_THREADS
	.align		4
.L_2246:
        /*0054*/ 	.byte	0x04, 0x05
        /*0056*/ 	.short	(.L_2248 - .L_2247)
.L_2247:
        /*0058*/ 	.word	0x00000080
        /*005c*/ 	.word	0x00000001
        /*0060*/ 	.word	0x00000001


	//----- nvinfo : EIATTR_CRS_STACK_SIZE
	.align		4
.L_2248:
        /*0064*/ 	.byte	0x04, 0x1e
        /*0066*/ 	.short	(.L_2250 - .L_2249)
.L_2249:
        /*0068*/ 	.word	0x00000000


	//----- nvinfo : EIATTR_CBANK_PARAM_SIZE
	.align		4
.L_2250:
        /*006c*/ 	.byte	0x03, 0x19
        /*006e*/ 	.short	0x0030


	//----- nvinfo : EIATTR_PARAM_CBANK
	.align		4
        /*0070*/ 	.byte	0x04, 0x0a
        /*0072*/ 	.short	(.L_2252 - .L_2251)
	.align		4
.L_2251:
        /*0074*/ 	.word	index@(.nv.constant0._ZN2at6native29vectorized_elementwise_kernelILi2EZZZNS0_49_GLOBAL__N__657f93f7_16_TensorCompare_cu_71e06f4e19launch_clamp_scalarERNS_18TensorIteratorBaseEN3c106ScalarES6_NS0_6detail11ClampLimitsEENKUlvE_clEvENKUlvE6_clEvEUlNS5_4HalfEE_St5arrayIPcLm2EEEEviT0_T1_)
        /*0078*/ 	.short	0x0210
        /*007a*/ 	.short	0x0030


	//----- nvinfo : EIATTR_SW_WAR
	.align		4
.L_2252:
        /*007c*/ 	.byte	0x04, 0x36
        /*007e*/ 	.short	(.L_2254 - .L_2253)
.L_2253:
        /*0080*/ 	.word	0x00000008
.L_2254:


//--------------------- .nv.info._ZN2at6native29vectorized_elementwise_kernelILi4EZZZNS0_49_GLOBAL__N__657f93f7_16_TensorCompare_cu_71e06f4e19launch_clamp_scalarERNS_18TensorIteratorBaseEN3c106ScalarES6_NS0_6detail11ClampLimitsEENKUlvE_clEvENKUlvE6_clEvEUlNS5_4HalfEE_St5arrayIPcLm2EEEEviT0_T1_ --------------------------
	.section	.nv.info._ZN2at6native29vectorized_elementwise_kernelILi4EZZZNS0_49_GLOBAL__N__657f93f7_16_TensorCompare_cu_71e06f4e19launch_clamp_scalarERNS_18TensorIteratorBaseEN3c106ScalarES6_NS0_6detail11ClampLimitsEENKUlvE_clEvENKUlvE6_clEvEUlNS5_4HalfEE_St5arrayIPcLm2EEEEviT0_T1_,"",@"SHT_CUDA_INFO"
	.sectionflags	@""
	.align	4


	//----- nvinfo : EIATTR_CUDA_API_VERSION
	.align		4
        /*0000*/ 	.byte	0x04, 0x37
        /*0002*/ 	.short	(.L_2256 - .L_2255)
.L_2255:
        /*0004*/ 	.word	0x00000082


	//----- nvinfo : EIATTR_KPARAM_INFO
	.align		4
.L_2256:
        /*0008*/ 	.byte	0x04, 0x17
        /*000a*/ 	.short	(.L_2258 - .L_2257)
.L_2257:
        /*000c*/ 	.word	0x00000000
        /*0010*/ 	.short	0x0002
        /*0012*/ 	.short	0x0020
        /*0014*/ 	.byte	0x00, 0xf0, 0x41, 0x00


	//----- nvinfo : EIATTR_KPARAM_INFO
	.align		4
.L_2258:
        /*0018*/ 	.byte	0x04, 0x17
        /*001a*/ 	.short	(.L_2260 - .L_2259)
.L_2259:
        /*001c*/ 	.word	0x00000000
        /*0020*/ 	.short	0x0001
        /*0022*/ 	.short	0x0008
        /*0024*/ 	.byte	0x00, 0xf0, 0x61, 0x00


	//----- nvinfo : EIATTR_KPARAM_INFO
	.align		4
.L_2260:
        /*0028*/ 	.byte	0x04, 0x17
        /*002a*/ 	.short	(.L_2262 - .L_2261)
.L_2261:
        /*002c*/ 	.word	0x00000000
        /*0030*/ 	.short	0x0000
        /*0032*/ 	.short	0x0000
        /*0034*/ 	.byte	0x00, 0xf0, 0x11, 0x00


	//----- nvinfo : EIATTR_SPARSE_MMA_MASK
	.align		4
.L_2262:
        /*0038*/ 	.byte	0x03, 0x50
        /*003a*/ 	.short	0x0000


	//----- nvinfo : EIATTR_MAXREG_COUNT
	.align		4
        /*003c*/ 	.byte	0x03, 0x1b
        /*003e*/ 	.short	0x00ff


	//----- nvinfo : EIATTR_MERCURY_ISA_VERSION
	.align		4
        /*0040*/ 	.byte	0x03, 0x5f
        /*0042*/ 	.short	0x0101


	//----- nvinfo : EIATTR_EXIT_INSTR_OFFSETS
	.align		4
        /*0044*/ 	.byte	0x04, 0x1c
        /*0046*/ 	.short	(.L_2264 - .L_2263)


	//   ....[0]....
.L_2263:
        /*0048*/ 	.word	0x00000b20


	//   ....[1]....
        /*004c*/ 	.word	0x00002000


	//   ....[2]....
        /*0050*/ 	.word	0x00002050


	//----- nvinfo : EIATTR_MAX_THREADS
	.align		4
.L_2264:
        /*0054*/ 	.byte	0x04, 0x05
        /*0056*/ 	.short	(.L_2266 - .L_2265)
.L_2265:
        /*0058*/ 	.word	0x00000080
        /*005c*/ 	.word	0x00000001
        /*0060*/ 	.word	0x00000001


	//----- nvinfo : EIATTR_CRS_STACK_SIZE
	.align		4
.L_2266:
        /*0064*/ 	.byte	0x04, 0x1e
        /*0066*/ 	.short	(.L_2268 - .L_2267)
.L_2267:
        /*0068*/ 	.word	0x00000000


	//----- nvinfo : EIATTR_CBANK_PARAM_SIZE
	.align		4
.L_2268:
        /*006c*/ 	.byte	0x03, 0x19
        /*006e*/ 	.short	0x0030


	//----- nvinfo : EIATTR_PARAM_CBANK
	.align		4
        /*0070*/ 	.byte	0x04, 0x0a
        /*0072*/ 	.short	(.L_2270 - .L_2269)
	.align		4
.L_2269:
        /*0074*/ 	.word	index@(.nv.constant0._ZN2at6native29vectorized_elementwise_kernelILi4EZZZNS0_49_GLOBAL__N__657f93f7_16_TensorCompare_cu_71e06f4e19launch_clamp_scalarERNS_18TensorIteratorBaseEN3c106ScalarES6_NS0_6detail11ClampLimitsEENKUlvE_clEvENKUlvE6_clEvEUlNS5_4HalfEE_St5arrayIPcLm2EEEEviT0_T1_)
        /*0078*/ 	.short	0x0210
        /*007a*/ 	.short	0x0030


	//----- nvinfo : EIATTR_SW_WAR
	.align		4
.L_2270:
        /*007c*/ 	.byte	0x04, 0x36
        /*007e*/ 	.short	(.L_2272 - .L_2271)
.L_2271:
        /*0080*/ 	.word	0x00000008
.L_2272:


//--------------------- .nv.info._ZN2at6native29vectorized_elementwise_kernelILi8EZZZNS0_49_GLOBAL__N__657f93f7_16_TensorCompare_cu_71e06f4e19launch_clamp_scalarERNS_18TensorIteratorBaseEN3c106ScalarES6_NS0_6detail11ClampLimitsEENKUlvE_clEvENKUlvE6_clEvEUlNS5_4HalfEE_St5arrayIPcLm2EEEEviT0_T1_ --------------------------
	.section	.nv.info._ZN2at6native29vectorized_elementwise_kernelILi8EZZZNS0_49_GLOBAL__N__657f93f7_16_TensorCompare_cu_71e06f4e19launch_clamp_scalarERNS_18TensorIteratorBaseEN3c106ScalarES6_NS0_6detail11ClampLimitsEENKUlvE_clEvENKUlvE6_clEvEUlNS5_4HalfEE_St5arrayIPcLm2EEEEviT0_T1_,"",@"SHT_CUDA_INFO"
	.sectionflags	@""
	.align	4


	//----- nvinfo : EIATTR_CUDA_API_VERSION
	.align		4
        /*0000*/ 	.byte	0x04, 0x37
        /*0002*/ 	.short	(.L_2274 - .L_2273)
.L_2273:
        /*0004*/ 	.word	0x00000082


	//----- nvinfo : EIATTR_KPARAM_INFO
	.align		4
.L_2274:
        /*0008*/ 	.byte	0x04, 0x17
        /*000a*/ 	.short	(.L_2276 - .L_2275)
.L_2275:
        /*000c*/ 	.word	0x00000000
        /*0010*/ 	.short	0x0002
        /*0012*/ 	.short	0x0020
        /*0014*/ 	.byte	0x00, 0xf0, 0x41, 0x00


	//----- nvinfo : EIATTR_KPARAM_INFO
	.align		4
.L_2276:
        /*0018*/ 	.byte	0x04, 0x17
        /*001a*/ 	.short	(.L_2278 - .L_2277)
.L_2277:
        /*001c*/ 	.word	0x00000000
        /*0020*/ 	.short	0x0001
        /*0022*/ 	.short	0x0008
        /*0024*/ 	.byte	0x00, 0xf0, 0x61, 0x00


	//----- nvinfo : EIATTR_KPARAM_INFO
	.align		4
.L_2278:
        /*0028*/ 	.byte	0x04, 0x17
        /*002a*/ 	.short	(.L_2280 - .L_2279)
.L_2279:
        /*002c*/ 	.word	0x00000000
        /*0030*/ 	.short	0x0000
        /*0032*/ 	.short	0x0000
        /*0034*/ 	.byte	0x00, 0xf0, 0x11, 0x00


	//----- nvinfo : EIATTR_SPARSE_MMA_MASK
	.align		4
.L_2280:
        /*0038*/ 	.byte	0x03, 0x50
        /*003a*/ 	.short	0x0000


	//----- nvinfo : EIATTR_MAXREG_COUNT
	.align		4
        /*003c*/ 	.byte	0x03, 0x1b
        /*003e*/ 	.short	0x00ff


	//----- nvinfo : EIATTR_MERCURY_ISA_VERSION
	.align		4
        /*0040*/ 	.byte	0x03, 0x5f
        /*0042*/ 	.short	0x0101


	//----- nvinfo : EIATTR_EXIT_INSTR_OFFSETS
	.align		4
        /*0044*/ 	.byte	0x04, 0x1c
        /*0046*/ 	.short	(.L_2282 - .L_2281)


	//   ....[0]....
.L_2281:
        /*0048*/ 	.word	0x00000b00


	//   ....[1]....
        /*004c*/ 	.word	0x00001fe0


	//   ....[2]....
        /*0050*/ 	.word	0x00002030


	//----- nvinfo : EIATTR_MAX_THREADS
	.align		4
.L_2282:
        /*0054*/ 	.byte	0x04, 0x05
        /*0056*/ 	.short	(.L_2284 - .L_2283)
.L_2283:
        /*0058*/ 	.word	0x00000080
        /*005c*/ 	.word	0x00000001
        /*0060*/ 	.word	0x00000001


	//----- nvinfo : EIATTR_CRS_STACK_SIZE
	.align		4
.L_2284:
        /*0064*/ 	.byte	0x04, 0x1e
        /*0066*/ 	.short	(.L_2286 - .L_2285)
.L_2285:
        /*0068*/ 	.word	0x00000000


	//----- nvinfo : EIATTR_CBANK_PARAM_SIZE
	.align		4
.L_2286:
        /*006c*/ 	.byte	0x03, 0x19
        /*006e*/ 	.short	0x0030


	//----- nvinfo : EIATTR_PARAM_CBANK
	.align		4
        /*0070*/ 	.byte	0x04, 0x0a
        /*0072*/ 	.short	(.L_2288 - .L_2287)
	.align		4
.L_2287:
        /*0074*/ 	.word	index@(.nv.constant0._ZN2at6native29vectorized_elementwise_kernelILi8EZZZNS0_49_GLOBAL__N__657f93f7_16_TensorCompare_cu_71e06f4e19launch_clamp_scalarERNS_18TensorIteratorBaseEN3c106ScalarES6_NS0_6detail11ClampLimitsEENKUlvE_clEvENKUlvE6_clEvEUlNS5_4HalfEE_St5arrayIPcLm2EEEEviT0_T1_)
        /*0078*/ 	.short	0x0210
        /*007a*/ 	.short	0x0030


	//----- nvinfo : EIATTR_SW_WAR
	.align		4
.L_2288:
        /*007c*/ 	.byte	0x04, 0x36
        /*007e*/ 	.short	(.L_2290 - .L_2289)
.L_2289:
        /*0080*/ 	.word	0x00000008
.L_2290:


//--------------------- .nv.info._ZN2at6native18elementwise_kernelILi128ELi4EZNS0_15gpu_kernel_implIZZZNS0_49_GLOBAL__N__657f93f7_16_TensorCompare_cu_71e06f4e19launch_clamp_scalarERNS_18TensorIteratorBaseEN3c106ScalarES7_NS0_6detail11ClampLimitsEENKUlvE_clEvENKUlvE5_clEvEUlfE_EEvS5_RKT_EUliE_EEviT1_ --------------------------
	.section	.nv.info._ZN2at6native18elementwise_kernelILi128ELi4EZNS0_15gpu_kernel_implIZZZNS0_49_GLOBAL__N__657f93f7_16_TensorCompare_cu_71e06f4e19launch_clamp_scalarERNS_18TensorIteratorBaseEN3c106ScalarES7_NS0_6detail11ClampLimitsEENKUlvE_clEvENKUlvE5_clEvEUlfE_EEvS5_RKT_EUliE_EEviT1_,"",@"SHT_CUDA_INFO"
	.sectionflags	@""
	.align	4


	//----- nvinfo : EIATTR_CUDA_API_VERSION
	.align		4
        /*0000*/ 	.byte	0x04, 0x37
        /*0002*/ 	.short	(.L_2292 - .L_2291)
.L_2291:
        /*0004*/ 	.word	0x00000082


	//----- nvinfo : EIATTR_KPARAM_INFO
	.align		4
.L_2292:
        /*0008*/ 	.byte	0x04, 0x17
        /*000a*/ 	.short	(.L_2294 - .L_2293)
.L_2293:
        /*000c*/ 	.word	0x00000000
        /*0010*/ 	.short	0x0001
        /*0012*/ 	.short	0x0008
        /*0014*/ 	.byte	0x00, 0xf0, 0xc1, 0x08


	//----- nvinfo : EIATTR_KPARAM_INFO
	.align		4
.L_2294:
        /*0018*/ 	.byte	0x04, 0x17
        /*001a*/ 	.short	(.L_2296 - .L_2295)
.L_2295:
        /*001c*/ 	.word	0x00000000
        /*0020*/ 	.short	0x0000
        /*0022*/ 	.short	0x0000
        /*0024*/ 	.byte	0x00, 0xf0, 0x11, 0x00


	//----- nvinfo : EIATTR_SPARSE_MMA_MASK
	.align		4
.L_2296:
        /*0028*/ 	.byte	0x03, 0x50
        /*002a*/ 	.short	0x0000


	//----- nvinfo : EIATTR_MAXREG_COUNT
	.align		4
        /*002c*/ 	.byte	0x03, 0x1b
        /*002e*/ 	.short	0x0080


	//----- nvinfo : EIATTR_EXTERNS
	.align		4
        /*0030*/ 	.byte	0x04, 0x0f
        /*0032*/ 	.short	(.L_2298 - .L_2297)


	//   ....[0]....
	.align		4
.L_2297:
        /*0034*/ 	.word	index@(__assertfail)


	//----- nvinfo : EIATTR_MERCURY_ISA_VERSION
	.align		4
.L_2298:
        /*0038*/ 	.byte	0x03, 0x5f
        /*003a*/ 	.short	0x0101


	//----- nvinfo : EIATTR_SYSCALL_OFFSETS
	.align		4
        /*003c*/ 	.byte	0x04, 0x46
        /*003e*/ 	.short	(.L_2300 - .L_2299)


	//   ....[0]....
.L_2299:
        /*0040*/ 	.word	0x00002150


	//   ....[1]....
        /*0044*/ 	.word	0x000030a0


	//   ....[2]....
        /*0048*/ 	.word	0x00005230


	//   ....[3]....
        /*004c*/ 	.word	0x00006180


	//   ....[4]....
        /*0050*/ 	.word	0x00008300


	//   ....[5]....
        /*0054*/ 	.word	0x00009250


	//   ....[6]....
        /*0058*/ 	.word	0x0000b3c0


	//   ....[7]....
        /*005c*/ 	.word	0x0000c310


	//----- nvinfo : EIATTR_EXIT_INSTR_OFFSETS
	.align		4
.L_2300:
        /*0060*/ 	.byte	0x04, 0x1c
        /*0062*/ 	.short	(.L_2302 - .L_2301)


	//   ....[0]....
.L_2301:
        /*0064*/ 	.word	0x00009300


	//   ....[1]....
        /*0068*/ 	.word	0x0000b630


	//   ....[2]....
        /*006c*/ 	.word	0x0000b670


	//   ....[3]....
        /*0070*/ 	.word	0x0000b700


	//   ....[4]....
        /*0074*/ 	.word	0x0000b730


	//   ....[5]....
        /*0078*/ 	.word	0x0000b760


	//   ....[6]....
        /*007c*/ 	.word	0x0000b7e0


	//   ....[7]....
        /*0080*/ 	.word	0x0000b810


	//   ....[8]....
        /*0084*/ 	.word	0x0000b8a0


	//   ....[9]....
        /*0088*/ 	.word	0x0000b8e0


	//   ....[10]....
        /*008c*/ 	.word	0x0000b920


	//   ....[11]....
        /*0090*/ 	.word	0x0000b9e0


	//   ....[12]....
        /*0094*/ 	.word	0x0000ba30


	//   ....[13]....
        /*0098*/ 	.word	0x0000bbb0


	//   ....[14]....
        /*009c*/ 	.word	0x0000bd00


	//   ....[15]....
        /*00a0*/ 	.word	0x0000bd30


	//   ....[16]....
        /*00a4*/ 	.word	0x0000bde0


	//   ....[17]....
        /*00a8*/ 	.word	0x0000bf50


	//   ....[18]....
        /*00ac*/ 	.word	0x0000c0c0


	//   ....[19]....
        /*00b0*/ 	.word	0x0000c210


	//   ....[20]....
        /*00b4*/ 	.word	0x0000c320


	//   ....[21]....
        /*00b8*/ 	.word	0x0000c350


	//   ....[22]....
        /*00bc*/ 	.word	0x0000c380


	//----- nvinfo : EIATTR_MAX_THREADS
	.align		4
.L_2302:
        /*00c0*/ 	.byte	0x04, 0x05
        /*00c2*/ 	.short	(.L_2304 - .L_2303)
.L_2303:
        /*00c4*/ 	.word	0x00000080
        /*00c8*/ 	.word	0x00000001
        /*00cc*/ 	.word	0x00000001


	//----- nvinfo : EIATTR_CRS_STACK_SIZE
	.align		4
.L_2304:
        /*00d0*/ 	.byte	0x04, 0x1e
        /*00d2*/ 	.short	(.L_2306 - .L_2305)
.L_2305:
        /*00d4*/ 	.word	0x00000000


	//----- nvinfo : EIATTR_CBANK_PARAM_SIZE
	.align		4
.L_2306:
        /*00d8*/ 	.byte	0x03, 0x19
        /*00da*/ 	.short	0x0238


	//----- nvinfo : EIATTR_PARAM_CBANK
	.align		4
        /*00dc*/ 	.byte	0x04, 0x0a
        /*00de*/ 	.short	(.L_2308 - .L_2307)
	.align		4
.L_2307:
        /*00e0*/ 	.word	index@(.nv.constant0._ZN2at6native18elementwise_kernelILi128ELi4EZNS0_15gpu_kernel_implIZZZNS0_49_GLOBAL__N__657f93f7_16_TensorCompare_cu_71e06f4e19launch_clamp_scalarERNS_18TensorIteratorBaseEN3c106ScalarES7_NS0_6detail11ClampLimitsEENKUlvE_clEvENKUlvE5_clEvEUlfE_EEvS5_RKT_EUliE_EEviT1_)
        /*00e4*/ 	.short	0x0210
        /*00e6*/ 	.short	0x0238


	//----- nvinfo : EIATTR_SW_WAR
	.align		4
.L_2308:
        /*00e8*/ 	.byte	0x04, 0x36
        /*00ea*/ 	.short	(.L_2310 - .L_2309)
.L_2309:
        /*00ec*/ 	.word	0x00000008
.L_2310:


//--------------------- .nv.info._ZN2at6native27unrolled_elementwise_kernelIZZZNS0_49_GLOBAL__N__657f93f7_16_TensorCompare_cu_71e06f4e19launch_clamp_scalarERNS_18TensorIteratorBaseEN3c106ScalarES6_NS0_6detail11ClampLimitsEENKUlvE_clEvENKUlvE5_clEvEUlfE_St5arrayIPcLm2EELi4E23TrivialOffsetCalculatorILi1EjESG_NS0_6memory12LoadWithCastILi1EEENSH_13StoreWithCastILi1EEEEEviT_T0_T2_T3_T4_T5_ --------------------------
	.section	.nv.info._ZN2at6native27unrolled_elementwise_kernelIZZZNS0_49_GLOBAL__N__657f93f7_16_TensorCompare_cu_71e06f4e19launch_clamp_scalarERNS_18TensorIteratorBaseEN3c106ScalarES6_NS0_6detail11ClampLimitsEENKUlvE_clEvENKUlvE5_clEvEUlfE_St5arrayIPcLm2EELi4E23TrivialOffsetCalculatorILi1EjESG_NS0_6memory12LoadWithCastILi1EEENSH_13StoreWithCastILi1EEEEEviT_T0_T2_T3_T4_T5_,"",@"SHT_CUDA_INFO"
	.sectionflags	@""
	.align	4


	//----- nvinfo : EIATTR_CUDA_API_VERSION
	.align		4
        /*0000*/ 	.byte	0x04, 0x37
        /*0002*/ 	.short	(.L_2312 - .L_2311)
.L_2311:
        /*0004*/ 	.word	0x00000082


	//----- nvinfo : EIATTR_KPARAM_INFO
	.align		4
.L_2312:
        /*0008*/ 	.byte	0x04, 0x17
        /*000a*/ 	.short	(.L_2314 - .L_2313)
.L_2313:
        /*000c*/ 	.word	0x00000000
        /*0010*/ 	.short	0x0006
        /*0012*/ 	.short	0x003c
        /*0014*/ 	.byte	0x00, 0xf0, 0x21, 0x00


	//----- nvinfo : EIATTR_KPARAM_INFO
	.align		4
.L_2314:
        /*0018*/ 	.byte	0x04, 0x17
        /*001a*/ 	.short	(.L_2316 - .L_2315)
.L_2315:
        /*001c*/ 	.word	0x00000000
        /*0020*/ 	.short	0x0005
        /*0022*/ 	.short	0x0034
        /*0024*/ 	.byte	0x00, 0xf0, 0x21, 0x00


	//----- nvinfo : EIATTR_KPARAM_INFO
	.align		4
.L_2316:
        /*0028*/ 	.byte	0x04, 0x17
        /*002a*/ 	.short	(.L_2318 - .L_2317)
.L_2317:
        /*002c*/ 	.word	0x00000000
        /*0030*/ 	.short	0x0004
        /*0032*/ 	.short	0x0031
        /*0034*/ 	.byte	0x00, 0xf0, 0x05, 0x00


	//----- nvinfo : EIATTR_KPARAM_INFO
	.align		4
.L_2318:
        /*0038*/ 	.byte	0x04, 0x17
        /*003a*/ 	.short	(.L_2320 - .L_2319)
.L_2319:
        /*003c*/ 	.word	0x00000000
        /*0040*/ 	.short	0x0003
        /*0042*/ 	.short	0x0030
        /*0044*/ 	.byte	0x00, 0xf0, 0x05, 0x00


	//----- nvinfo : EIATTR_KPARAM_INFO
	.align		4
.L_2320:
        /*0048*/ 	.byte	0x04, 0x17
        /*004a*/ 	.short	(.L_2322 - .L_2321)
.L_2321:
        /*004c*/ 	.word	0x00000000
        /*0050*/ 	.short	0x0002
        /*0052*/ 	.short	0x0020
        /*0054*/ 	.byte	0x00, 0xf0, 0x41, 0x00


	//----- nvinfo : EIATTR_KPARAM_INFO
	.align		4
.L_2322:
        /*0058*/ 	.byte	0x04, 0x17
        /*005a*/ 	.short	(.L_2324 - .L_2323)
.L_2323:
        /*005c*/ 	.word	0x00000000
        /*0060*/ 	.short	0x0001
        /*0062*/ 	.short	0x0008
        /*0064*/ 	.byte	0x00, 0xf0, 0x61, 0x00


	//----- nvinfo : EIATTR_KPARAM_INFO
	.align		4
.L_2324:
        /*0068*/ 	.byte	0x04, 0x17
        /*006a*/ 	.short	(.L_2326 - .L_2325)
.L_2325:
        /*006c*/ 	.word	0x00000000
        /*0070*/ 	.short	0x0000
        /*0072*/ 	.short	0x0000
        /*0074*/ 	.byte	0x00, 0xf0, 0x11, 0x00


	//----- nvinfo : EIATTR_SPARSE_MMA_MASK
	.align		4
.L_2326:
        /*0078*/ 	.byte	0x03, 0x50
        /*007a*/ 	.short	0x0000


	//----- nvinfo : EIATTR_MAXREG_COUNT
	.align		4
        /*007c*/ 	.byte	0x03, 0x1b
        /*007e*/ 	.short	0x00ff


	//----- nvinfo : EIATTR_EXTERNS
	.align		4
        /*0080*/ 	.byte	0x04, 0x0f
        /*0082*/ 	.short	(.L_2328 - .L_2327)


	//   ....[0]....
	.align		4
.L_2327:
        /*0084*/ 	.word	index@(__assertfail)


	//----- nvinfo : EIATTR_MERCURY_ISA_VERSION
	.align		4
.L_2328:
        /*0088*/ 	.byte	0x03, 0x5f
        /*008a*/ 	.short	0x0101


	//----- nvinfo : EIATTR_SYSCALL_OFFSETS
	.align		4
        /*008c*/ 	.byte	0x04, 0x46
        /*008e*/ 	.short	(.L_2330 - .L_2329)


	//   ....[0]....
.L_2329:
        /*0090*/ 	.word	0x00000e80


	//   ....[1]....
        /*0094*/ 	.word	0x00001d30


	//   ....[2]....
        /*0098*/ 	.word	0x00002bf0


	//   ....[3]....
        /*009c*/ 	.word	0x00003a50


	//   ....[4]....
        /*00a0*/ 	.word	0x00004e50


	//   ....[5]....
        /*00a4*/ 	.word	0x00005d30


	//   ....[6]....
        /*00a8*/ 	.word	0x00006bf0


	//   ....[7]....
        /*00ac*/ 	.word	0x00007ab0


	//----- nvinfo : EIATTR_EXIT_INSTR_OFFSETS
	.align		4
.L_2330:
        /*00b0*/ 	.byte	0x04, 0x1c
        /*00b2*/ 	.short	(.L_2332 - .L_2331)


	//   ....[0]....
.L_2331:
        /*00b4*/ 	.word	0x00006c90


	//   ....[1]....
        /*00b8*/ 	.word	0x00006dd0


	//   ....[2]....
        /*00bc*/ 	.word	0x00006e10


	//   ....[3]....
        /*00c0*/ 	.word	0x00006ea0


	//   ....[4]....
        /*00c4*/ 	.word	0x00006ed0


	//   ....[5]....
        /*00c8*/ 	.word	0x00006f00


	//   ....[6]....
        /*00cc*/ 	.word	0x00006f80


	//   ....[7]....
        /*00d0*/ 	.word	0x00006fb0


	//   ....[8]....
        /*00d4*/ 	.word	0x00007040


	//   ....[9]....
        /*00d8*/ 	.word	0x00007080


	//   ....[10]....
        /*00dc*/ 	.word	0x000070c0


	//   ....[11]....
        /*00e0*/ 	.word	0x00007180


	//   ....[12]....
        /*00e4*/ 	.word	0x000071d0


	//   ....[13]....
        /*00e8*/ 	.word	0x00007350


	//   ....[14]....
        /*00ec*/ 	.word	0x000074a0


	//   ....[15]....
        /*00f0*/ 	.word	0x000074d0


	//   ....[16]....
        /*00f4*/ 	.word	0x00007580


	//   ....[17]....
        /*00f8*/ 	.word	0x000076f0


	//   ....[18]....
        /*00fc*/ 	.word	0x00007860


	//   ....[19]....
        /*0100*/ 	.word	0x000079b0


	//   ....[20]....
        /*0104*/ 	.word	0x00007ac0


	//   ....[21]....
        /*0108*/ 	.word	0x00007af0


	//   ....[22]....
        /*010c*/ 	.word	0x00007b20


	//----- nvinfo : EIATTR_MAX_THREADS
	.align		4
.L_2332:
        /*0110*/ 	.byte	0x04, 0x05
        /*0112*/ 	.short	(.L_2334 - .L_2333)
.L_2333:
        /*0114*/ 	.word	0x00000080
        /*0118*/ 	.word	0x00000001
        /*011c*/ 	.word	0x00000001


	//----- nvinfo : EIATTR_CRS_STACK_SIZE
	.align		4
.L_2334:
        /*0120*/ 	.byte	0x04, 0x1e
        /*0122*/ 	.short	(.L_2336 - .L_2335)
.L_2335:
        /*0124*/ 	.word	0x00000000


	//----- nvinfo : EIATTR_CBANK_PARAM_SIZE
	.align		4
.L_2336:
        /*0128*/ 	.byte	0x03, 0x19
        /*012a*/ 	.short	0x0044


	//----- nvinfo : EIATTR_PARAM_CBANK
	.align		4
        /*012c*/ 	.byte	0x04, 0x0a
        /*012e*/ 	.short	(.L_2338 - .L_2337)
	.align		4
.L_2337:
        /*0130*/ 	.word	index@(.nv.constant0._ZN2at6native27unrolled_elementwise_kernelIZZZNS0_49_GLOBAL__N__657f93f7_16_TensorCompare_cu_71e06f4e19launch_clamp_scalarERNS_18TensorIteratorBaseEN3c106ScalarES6_NS0_6detail11ClampLimitsEENKUlvE_clEvENKUlvE5_clEvEUlfE_St5arrayIPcLm2EELi4E23TrivialOffsetCalculatorILi1EjESG_NS0_6memory12LoadWithCastILi1EEENSH_13StoreWithCastILi1EEEEEviT_T0_T2_T3_T4_T5_)
        /*0134*/ 	.short	0x0210
        /*0136*/ 	.short	0x0044


	//----- nvinfo : EIATTR_SW_WAR
	.align		4
.L_2338:
        /*0138*/ 	.byte	0x04, 0x36
        /*013a*/ 	.short	(.L_2340 - .L_2339)
.L_2339:
        /*013c*/ 	.word	0x00000008
.L_2340:


//--------------------- .nv.info._ZN2at6native18elementwise_kernelILi128ELi2EZNS0_22gpu_kernel_impl_nocastIZZZNS0_49_GLOBAL__N__657f93f7_16_TensorCompare_cu_71e06f4e19launch_clamp_scalarERNS_18TensorIteratorBaseEN3c106ScalarES7_NS0_6detail11ClampLimitsEENKUlvE_clEvENKUlvE5_clEvEUlfE_EEvS5_RKT_EUliE_EEviT1_ --------------------------
	.section	.nv.info._ZN2at6native18elementwise_kernelILi128ELi2EZNS0_22gpu_kernel_impl_nocastIZZZNS0_49_GLOBAL__N__657f93f7_16_TensorCompare_cu_71e06f4e19launch_clamp_scalarERNS_18TensorIteratorBaseEN3c106ScalarES7_NS0_6detail11ClampLimitsEENKUlvE_clEvENKUlvE5_clEvEUlfE_EEvS5_RKT_EUliE_EEviT1_,"",@"SHT_CUDA_INFO"
	.sectionflags	@""
	.align	4


	//----- nvinfo : EIATTR_CUDA_API_VERSION
	.align		4
        /*0000*/ 	.byte	0x04, 0x37
        /*0002*/ 	.short	(.L_2342 - .L_2341)
.L_2341:
        /*0004*/ 	.word	0x00000082


	//----- nvinfo : EIATTR_KPARAM_INFO
	.align		4
.L_2342:
        /*0008*/ 	.byte	0x04, 0x17
        /*000a*/ 	.short	(.L_2344 - .L_2343)
.L_2343:
        /*000c*/ 	.word	0x00000000
        /*0010*/ 	.short	0x0001
        /*0012*/ 	.short	0x0008
        /*0014*/ 	.byte	0x00, 0xf0, 0xa1, 0x08


	//----- nvinfo : EIATTR_KPARAM_INFO
	.align		4
.L_2344:
        /*0018*/ 	.byte	0x04, 0x17
        /*001a*/ 	.short	(.L_2346 - .L_2345)
.L_2345:
        /*001c*/ 	.word	0x00000000
        /*0020*/ 	.short	0x0000
        /*0022*/ 	.short	0x0000
        /*0024*/ 	.byte	0x00, 0xf0, 0x11, 0x00


	//----- nvinfo : EIATTR_SPARSE_MMA_MASK
	.align		4
.L_2346:
        /*0028*/ 	.byte	0x03, 0x50
        /*002a*/ 	.short	0x0000


	//----- nvinfo : EIATTR_MAXREG_COUNT
	.align		4
        /*002c*/ 	.byte	0x03, 0x1b
        /*002e*/ 	.short	0x0080


	//----- nvinfo : EIATTR_MERCURY_ISA_VERSION
	.align		4
        /*0030*/ 	.byte	0x03, 0x5f
        /*0032*/ 	.short	0x0101


	//----- nvinfo : EIATTR_EXIT_INSTR_OFFSETS
	.align		4
        /*0034*/ 	.byte	0x04, 0x1c
        /*0036*/ 	.short	(.L_2348 - .L_2347)


	//   ....[0]....
.L_2347:
        /*0038*/ 	.word	0x00001570


	//   ....[1]....
        /*003c*/ 	.word	0x00002a30


	//----- nvinfo : EIATTR_INDIRECT_BRANCH_TARGETS
	.align		4
.L_2348:
        /*0040*/ 	.byte	0x04, 0x34
        /*0042*/ 	.short	(.L_2350 - .L_2349)


	//   ....[0]....
.L_2349:
        /*0044*/ 	.word	.L_x_44359@srel
        /*0048*/ 	.short	0x0
        /*004a*/ 	.short	0x0
        /*004c*/ 	.word	0x3
        /*0050*/ 	.word	.L_x_44360@srel
        /*0054*/ 	.word	.L_x_44361@srel
        /*0058*/ 	.word	.L_x_44362@srel


	//   ....[1]....
        /*005c*/ 	.word	.L_x_44363@srel
        /*0060*/ 	.short	0x0
        /*0062*/ 	.short	0x0
        /*0064*/ 	.word	0x3
        /*0068*/ 	.word	.L_x_44364@srel
        /*006c*/ 	.word	.L_x_44365@srel
        /*0070*/ 	.word	.L_x_44366@srel


	//----- nvinfo : EIATTR_MAX_THREADS
	.align		4
.L_2350:
        /*0074*/ 	.byte	0x04, 0x05
        /*0076*/ 	.short	(.L_2352 - .L_2351)
.L_2351:
        /*0078*/ 	.word	0x00000080
        /*007c*/ 	.word	0x00000001
        /*0080*/ 	.word	0x00000001


	//----- nvinfo : EIATTR_CRS_STACK_SIZE
	.align		4
.L_2352:
        /*0084*/ 	.byte	0x04, 0x1e
        /*0086*/ 	.short	(.L_2354 - .L_2353)
.L_2353:
        /*0088*/ 	.word	0x00000000


	//----- nvinfo : EIATTR_CBANK_PARAM_SIZE
	.align		4
.L_2354:
        /*008c*/ 	.byte	0x03, 0x19
        /*008e*/ 	.short	0x0230


	//----- nvinfo : EIATTR_PARAM_CBANK
	.align		4
        /*0090*/ 	.byte	0x04, 0x0a
        /*0092*/ 	.short	(.L_2356 - .L_2355)
	.align		4
.L_2355:
        /*0094*/ 	.word	index@(.nv.constant0._ZN2at6native18elementwise_kernelILi128ELi2EZNS0_22gpu_kernel_impl_nocastIZZZNS0_49_GLOBAL__N__657f93f7_16_TensorCompare_cu_71e06f4e19launch_clamp_scalarERNS_18TensorIteratorBaseEN3c106ScalarES7_NS0_6detail11ClampLimitsEENKUlvE_clEvENKUlvE5_clEvEUlfE_EEvS5_RKT_EUliE_EEviT1_)
        /*0098*/ 	.short	0x0210
        /*009a*/ 	.short	0x0230


	//----- nvinfo : EIATTR_SW_WAR
	.align		4
.L_2356:
        /*009c*/ 	.byte	0x04, 0x36
        /*009e*/ 	.short	(.L_2358 - .L_2357)
.L_2357:
        /*00a0*/ 	.word	0x00000008
.L_2358:


//--------------------- .nv.info._ZN2at6native27unrolled_elementwise_kernelIZZZNS0_49_GLOBAL__N__657f93f7_16_TensorCompare_cu_71e06f4e19launch_clamp_scalarERNS_18TensorIteratorBaseEN3c106ScalarES6_NS0_6detail11ClampLimitsEENKUlvE_clEvENKUlvE5_clEvEUlfE_St5arrayIPcLm2EELi4E23TrivialOffsetCalculatorILi1EjESG_NS0_6memory15LoadWithoutCastENSH_16StoreWithoutCastEEEviT_T0_T2_T3_T4_T5_ --------------------------
	.section	.nv.info._ZN2at6native27unrolled_elementwise_kernelIZZZNS0_49_GLOBAL__N__657f93f7_16_TensorCompare_cu_71e06f4e19launch_clamp_scalarERNS_18TensorIteratorBaseEN3c106ScalarES6_NS0_6detail11ClampLimitsEENKUlvE_clEvENKUlvE5_clEvEUlfE_St5arrayIPcLm2EELi4E23TrivialOffsetCalculatorILi1EjESG_NS0_6memory15LoadWithoutCastENSH_16StoreWithoutCastEEEviT_T0_T2_T3_T4_T5_,"",@"SHT_CUDA_INFO"
	.sectionflags	@""
	.align	4


	//----- nvinfo : EIATTR_CUDA_API_VERSION
	.align		4
        /*0000*/ 	.byte	0x04, 0x37
        /*0002*/ 	.short	(.L_2360 - .L_2359)
.L_2359:
        /*0004*/ 	.word	0x00000082


	//----- nvinfo : EIATTR_KPARAM_INFO
	.align		4
.L_2360:
        /*0008*/ 	.byte	0x04, 0x17
        /*000a*/ 	.short	(.L_2362 - .L_2361)
.L_2361:
        /*000c*/ 	.word	0x00000000
        /*0010*/ 	.short	0x0006
        /*0012*/ 	.short	0x0033
        /*0014*/ 	.byte	0x00, 0xf0, 0x05, 0x00


	//----- nvinfo : EIATTR_KPARAM_INFO
	.align		4
.L_2362:
        /*0018*/ 	.byte	0x04, 0x17
        /*001a*/ 	.short	(.L_2364 - .L_2363)
.L_2363:
        /*001c*/ 	.word	0x00000000
        /*0020*/ 	.short	0x0005
        /*0022*/ 	.short	0x0032
        /*0024*/ 	.byte	0x00, 0xf0, 0x05, 0x00


	//----- nvinfo : EIATTR_KPARAM_INFO
	.align		4
.L_2364:
        /*0028*/ 	.byte	0x04, 0x17
        /*002a*/ 	.short	(.L_2366 - .L_2365)
.L_2365:
        /*002c*/ 	.word	0x00000000
        /*0030*/ 	.short	0x0004
        /*0032*/ 	.short	0x0031
        /*0034*/ 	.byte	0x00, 0xf0, 0x05, 0x00


	//----- nvinfo : EIATTR_KPARAM_INFO
	.align		4
.L_2366:
        /*0038*/ 	.byte	0x04, 0x17
        /*003a*/ 	.short	(.L_2368 - .L_2367)
.L_2367:
        /*003c*/ 	.word	0x00000000
        /*0040*/ 	.short	0x0003
        /*0042*/ 	.short	0x0030
        /*0044*/ 	.byte	0x00, 0xf0, 0x05, 0x00


	//----- nvinfo : EIATTR_KPARAM_INFO
	.align		4
.L_2368:
        /*0048*/ 	.byte	0x04, 0x17
        /*004a*/ 	.short	(.L_2370 - .L_2369)
.L_2369:
        /*004c*/ 	.word	0x00000000
        /*0050*/ 	.short	0x0002
        /*0052*/ 	.short	0x0020
        /*0054*/ 	.byte	0x00, 0xf0, 0x41, 0x00


	//----- nvinfo : EIATTR_KPARAM_INFO
	.align		4
.L_2370:
        /*0058*/ 	.byte	0x04, 0x17
        /*005a*/ 	.short	(.L_2372 - .L_2371)
.L_2371:
        /*005c*/ 	.word	0x00000000
        /*0060*/ 	.short	0x0001
        /*0062*/ 	.short	0x0008
        /*0064*/ 	.byte	0x00, 0xf0, 0x61, 0x00


	//----- nvinfo : EIATTR_KPARAM_INFO
	.align		4
.L_2372:
        /*0068*/ 	.byte	0x04, 0x17
        /*006a*/ 	.short	(.L_2374 - .L_2373)
.L_2373:
        /*006c*/ 	.word	0x00000000
        /*0070*/ 	.short	0x0000
        /*0072*/ 	.short	0x0000
        /*0074*/ 	.byte	0x00, 0xf0, 0x11, 0x00


	//----- nvinfo : EIATTR_SPARSE_MMA_MASK
	.align		4
.L_2374:
        /*0078*/ 	.byte	0x03, 0x50
        /*007a*/ 	.short	0x0000


	//----- nvinfo : EIATTR_MAXREG_COUNT
	.align		4
        /*007c*/ 	.byte	0x03, 0x1b
        /*007e*/ 	.short	0x00ff


	//----- nvinfo : EIATTR_MERCURY_ISA_VERSION
	.align		4
        /*0080*/ 	.byte	0x03, 0x5f
        /*0082*/ 	.short	0x0101


	//----- nvinfo : EIATTR_EXIT_INSTR_OFFSETS
	.align		4
        /*0084*/ 	.byte	0x04, 0x1c
        /*0086*/ 	.short	(.L_2376 - .L_2375)


	//   ....[0]....
.L_2375:
        /*0088*/ 	.word	0x00000850


	//   ....[1]....
        /*008c*/ 	.word	0x000008a0


	//----- nvinfo : EIATTR_MAX_THREADS
	.align		4
.L_2376:
        /*0090*/ 	.byte	0x04, 0x05
        /*0092*/ 	.short	(.L_2378 - .L_2377)
.L_2377:
        /*0094*/ 	.word	0x00000080
        /*0098*/ 	.word	0x00000001
        /*009c*/ 	.word	0x00000001


	//----- nvinfo : EIATTR_CRS_STACK_SIZE
	.align		4
.L_2378:
        /*00a0*/ 	.byte	0x04, 0x1e
        /*00a2*/ 	.short	(.L_2380 - .L_2379)
.L_2379:
        /*00a4*/ 	.word	0x00000000


	//----- nvinfo : EIATTR_CBANK_PARAM_SIZE
	.align		4
.L_2380:
        /*00a8*/ 	.byte	0x03, 0x19
        /*00aa*/ 	.short	0x0034


	//----- nvinfo : EIATTR_PARAM_CBANK
	.align		4
        /*00ac*/ 	.byte	0x04, 0x0a
        /*00ae*/ 	.short	(.L_2382 - .L_2381)
	.align		4
.L_2381:
        /*00b0*/ 	.word	index@(.nv.constant0._ZN2at6native27unrolled_elementwise_kernelIZZZNS0_49_GLOBAL__N__657f93f7_16_TensorCompare_cu_71e06f4e19launch_clamp_scalarERNS_18TensorIteratorBaseEN3c106ScalarES6_NS0_6detail11ClampLimitsEENKUlvE_clEvENKUlvE5_clEvEUlfE_St5arrayIPcLm2EELi4E23TrivialOffsetCalculatorILi1EjESG_NS0_6memory15LoadWithoutCastENSH_16StoreWithoutCastEEEviT_T0_T2_T3_T4_T5_)
        /*00b4*/ 	.short	0x0210
        /*00b6*/ 	.short	0x0034


	//----- nvinfo : EIATTR_SW_WAR
	.align		4
.L_2382:
        /*00b8*/ 	.byte	0x04, 0x36
        /*00ba*/ 	.short	(.L_2384 - .L_2383)
.L_2383:
        /*00bc*/ 	.word	0x00000008
.L_2384:


//--------------------- .nv.info._ZN2at6native29vectorized_elementwise_kernelILi2EZZZNS0_49_GLOBAL__N__657f93f7_16_TensorCompare_cu_71e06f4e19launch_clamp_scalarERNS_18TensorIteratorBaseEN3c106ScalarES6_NS0_6detail11ClampLimitsEENKUlvE_clEvENKUlvE5_clEvEUlfE_St5arrayIPcLm2EEEEviT0_T1_ --------------------------
	.section	.nv.info._ZN2at6native29vectorized_elementwise_kernelILi2EZZZNS0_49_GLOBAL__N__657f93f7_16_TensorCompare_cu_71e06f4e19launch_clamp_scalarERNS_18TensorIteratorBaseEN3c106ScalarES6_NS0_6detail11ClampLimitsEENKUlvE_clEvENKUlvE5_clEvEUlfE_St5arrayIPcLm2EEEEviT0_T1_,"",@"SHT_CUDA_INFO"
	.sectionflags	@""
	.align	4


	//----- nvinfo : EIATTR_CUDA_API_VERSION
	.align		4
        /*0000*/ 	.byte	0x04, 0x37
        /*0002*/ 	.short	(.L_2386 - .L_2385)
.L_2385:
        /*0004*/ 	.word	0x00000082


	//----- nvinfo : EIATTR_KPARAM_INFO
	.align		4
.L_2386:
        /*0008*/ 	.byte	0x04, 0x17
        /*000a*/ 	.short	(.L_2388 - .L_2387)
.L_2387:
        /*000c*/ 	.word	0x00000000
        /*0010*/ 	.short	0x0002
        /*0012*/ 	.short	0x0020
        /*0014*/ 	.byte	0x00, 0xf0, 0x41, 0x00


	//----- nvinfo : EIATTR_KPARAM_INFO
	.align		4
.L_2388:
        /*0018*/ 	.byte	0x04, 0x17
        /*001a*/ 	.short	(.L_2390 - .L_2389)
.L_2389:
        /*001c*/ 	.word	0x00000000
        /*0020*/ 	.short	0x0001
        /*0022*/ 	.short	0x0008
        /*0024*/ 	.byte	0x00, 0xf0, 0x61, 0x00


	//----- nvinfo : EIATTR_KPARAM_INFO
	.align		4
.L_2390:
        /*0028*/ 	.byte	0x04, 0x17
        /*002a*/ 	.short	(.L_2392 - .L_2391)
.L_2391:
        /*002c*/ 	.word	0x00000000
        /*0030*/ 	.short	0x0000
        /*0032*/ 	.short	0x0000
        /*0034*/ 	.byte	0x00, 0xf0, 0x11, 0x00


	//----- nvinfo : EIATTR_SPARSE_MMA_MASK
	.align		4
.L_2392:
        /*0038*/ 	.byte	0x03, 0x50
        /*003a*/ 	.short	0x0000


	//----- nvinfo : EIATTR_MAXREG_COUNT
	.align		4
        /*003c*/ 	.byte	0x03, 0x1b
        /*003e*/ 	.short	0x00ff


	//----- nvinfo : EIATTR_MERCURY_ISA_VERSION
	.align		4
        /*0040*/ 	.byte	0x03, 0x5f
        /*0042*/ 	.short	0x0101


	//----- nvinfo : EIATTR_EXIT_INSTR_OFFSETS
	.align		4
        /*0044*/ 	.byte	0x04, 0x1c
        /*0046*/ 	.short	(.L_2394 - .L_2393)


	//   ....[0]....
.L_2393:
        /*0048*/ 	.word	0x000007a0


	//   ....[1]....
        /*004c*/ 	.word	0x000017c0


	//   ....[2]....
        /*0050*/ 	.word	0x00001810


	//----- nvinfo : EIATTR_MAX_THREADS
	.align		4
.L_2394:
        /*0054*/ 	.byte	0x04, 0x05
        /*0056*/ 	.short	(.L_2396 - .L_2395)
.L_2395:
        /*0058*/ 	.word	0x00000080
        /*005c*/ 	.word	0x00000001
        /*0060*/ 	.word	0x00000001


	//----- nvinfo : EIATTR_CRS_STACK_SIZE
	.align		4
.L_2396:
        /*0064*/ 	.byte	0x04, 0x1e
        /*0066*/ 	.short	(.L_2398 - .L_2397)
.L_2397:
        /*0068*/ 	.word	0x00000000


	//----- nvinfo : EIATTR_CBANK_PARAM_SIZE
	.align		4
.L_2398:
        /*006c*/ 	.byte	0x03, 0x19
        /*006e*/ 	.short	0x0030


	//----- nvinfo : EIATTR_PARAM_CBANK
	.align		4
        /*0070*/ 	.byte	0x04, 0x0a
        /*0072*/ 	.short	(.L_2400 - .L_2399)
	.align		4
.L_2399:
        /*0074*/ 	.word	index@(.nv.constant0._ZN2at6native29vectorized_elementwise_kernelILi2EZZZNS0_49_GLOBAL__N__657f93f7_16_TensorCompare_cu_71e06f4e19launch_clamp_scalarERNS_18TensorIteratorBaseEN3c106ScalarES6_NS0_6detail11ClampLimitsEENKUlvE_clEvENKUlvE5_clEvEUlfE_St5arrayIPcLm2EEEEviT0_T1_)
        /*0078*/ 	.short	0x0210
        /*007a*/ 	.short	0x0030


	//----- nvinfo : EIATTR_SW_WAR
	.align		4
.L_2400:
        /*007c*/ 	.byte	0x04, 0x36
        /*007e*/ 	.short	(.L_2402 - .L_2401)
.L_2401:
        /*0080*/ 	.word	0x00000008
.L_2402:


//--------------------- .nv.info._ZN2at6native29vectorized_elementwise_kernelILi4EZZZNS0_49_GLOBAL__N__657f93f7_16_TensorCompare_cu_71e06f4e19launch_clamp_scalarERNS_18TensorIteratorBaseEN3c106ScalarES6_NS0_6detail11ClampLimitsEENKUlvE_clEvENKUlvE5_clEvEUlfE_St5arrayIPcLm2EEEEviT0_T1_ --------------------------
	.section	.nv.info._ZN2at6native29vectorized_elementwise_kernelILi4EZZZNS0_49_GLOBAL__N__657f93f7_16_TensorCompare_cu_71e06f4e19launch_clamp_scalarERNS_18TensorIteratorBaseEN3c106ScalarES6_NS0_6detail11ClampLimitsEENKUlvE_clEvENKUlvE5_clEvEUlfE_St5arrayIPcLm2EEEEviT0_T1_,"",@"SHT_CUDA_INFO"
	.sectionflags	@""
	.align	4


	//----- nvinfo : EIATTR_CUDA_API_VERSION
	.align		4
        /*0000*/ 	.byte	0x04, 0x37
        /*0002*/ 	.short	(.L_2404 - .L_2403)
.L_2403:
        /*0004*/ 	.word	0x00000082


	//----- nvinfo : EIATTR_KPARAM_INFO
	.align		4
.L_2404:
        /*0008*/ 	.byte	0x04, 0x17
        /*000a*/ 	.short	(.L_2406 - .L_2405)
.L_2405:
        /*000c*/ 	.word	0x00000000
        /*0010*/ 	.short	0x0002
        /*0012*/ 	.short	0x0020
        /*0014*/ 	.byte	0x00, 0xf0, 0x41, 0x00


	//----- nvinfo : EIATTR_KPARAM_INFO
	.align		4
.L_2406:
        /*0018*/ 	.byte	0x04, 0x17
        /*001a*/ 	.short	(.L_2408 - .L_2407)
.L_2407:
        /*001c*/ 	.word	0x00000000
        /*0020*/ 	.short	0x0001
        /*0022*/ 	.short	0x0008
        /*0024*/ 	.byte	0x00, 0xf0, 0x61, 0x00


	//----- nvinfo : EIATTR_KPARAM_INFO
	.align		4
.L_2408:
        /*0028*/ 	.byte	0x04, 0x17
        /*002a*/ 	.short	(.L_2410 - .L_2409)
.L_2409:
        /*002c*/ 	.word	0x00000000
        /*0030*/ 	.short	0x0000
        /*0032*/ 	.short	0x0000
        /*0034*/ 	.byte	0x00, 0xf0, 0x11, 0x00


	//----- nvinfo : EIATTR_SPARSE_MMA_MASK
	.align		4
.L_2410:
        /*0038*/ 	.byte	0x03, 0x50
        /*003a*/ 	.short	0x0000


	//----- nvinfo : EIATTR_MAXREG_COUNT
	.align		4
        /*003c*/ 	.byte	0x03, 0x1b
        /*003e*/ 	.short	0x00ff


	//----- nvinfo : EIATTR_MERCURY_ISA_VERSION
	.align		4
        /*0040*/ 	.byte	0x03, 0x5f
        /*0042*/ 	.short	0x0101


	//----- nvinfo : EIATTR_EXIT_INSTR_OFFSETS
	.align		4
        /*0044*/ 	.byte	0x04, 0x1c
        /*0046*/ 	.short	(.L_2412 - .L_2411)


	//   ....[0]....
.L_2411:
        /*0048*/ 	.word	0x00000760


	//   ....[1]....
        /*004c*/ 	.word	0x00001780


	//   ....[2]....
        /*0050*/ 	.word	0x000017d0


	//----- nvinfo : EIATTR_MAX_THREADS
	.align		4
.L_2412:
        /*0054*/ 	.byte	0x04, 0x05
        /*0056*/ 	.short	(.L_2414 - .L_2413)
.L_2413:
        /*0058*/ 	.word	0x00000080
        /*005c*/ 	.word	0x00000001
        /*0060*/ 	.word	0x00000001


	//----- nvinfo : EIATTR_CRS_STACK_SIZE
	.align		4
.L_2414:
        /*0064*/ 	.byte	0x04, 0x1e
        /*0066*/ 	.short	(.L_2416 - .L_2415)
.L_2415:
        /*0068*/ 	.word	0x00000000


	//----- nvinfo : EIATTR_CBANK_PARAM_SIZE
	.align		4
.L_2416:
        /*006c*/ 	.byte	0x03, 0x19
        /*006e*/ 	.short	0x0030


	//----- nvinfo : EIATTR_PARAM_CBANK
	.align		4
        /*0070*/ 	.byte	0x04, 0x0a
        /*0072*/ 	.short	(.L_2418 - .L_2417)
	.align		4
.L_2417:
        /*0074*/ 	.word	index@(.nv.constant0._ZN2at6native29vectorized_elementwise_kernelILi4EZZZNS0_49_GLOBAL__N__657f93f7_16_TensorCompare_cu_71e06f4e19launch_clamp_scalarERNS_18TensorIteratorBaseEN3c106ScalarES6_NS0_6detail11ClampLimitsEENKUlvE_clEvENKUlvE5_clEvEUlfE_St5arrayIPcLm2EEEEviT0_T1_)
        /*0078*/ 	.short	0x0210
        /*007a*/ 	.short	0x0030


	//----- nvinfo : EIATTR_SW_WAR
	.align		4
.L_2418:
        /*007c*/ 	.byte	0x04, 0x36
        /*007e*/ 	.short	(.L_2420 - .L_2419)
.L_2419:
        /*0080*/ 	.word	0x00000008
.L_2420:


//--------------------- .nv.info._ZN2at6native29vectorized_elementwise_kernelILi8EZZZNS0_49_GLOBAL__N__657f93f7_16_TensorCompare_cu_71e06f4e19launch_clamp_scalarERNS_18TensorIteratorBaseEN3c106ScalarES6_NS0_6detail11ClampLimitsEENKUlvE_clEvENKUlvE5_clEvEUlfE_St5arrayIPcLm2EEEEviT0_T1_ --------------------------
	.section	.nv.info._ZN2at6native29vectorized_elementwise_kernelILi8EZZZNS0_49_GLOBAL__N__657f93f7_16_TensorCompare_cu_71e06f4e19launch_clamp_scalarERNS_18TensorIteratorBaseEN3c106ScalarES6_NS0_6detail11ClampLimitsEENKUlvE_clEvENKUlvE5_clEvEUlfE_St5arrayIPcLm2EEEEviT0_T1_,"",@"SHT_CUDA_INFO"
	.sectionflags	@""
	.align	4


	//----- nvinfo : EIATTR_CUDA_API_VERSION
	.align		4
        /*0000*/ 	.byte	0x04, 0x37
        /*0002*/ 	.short	(.L_2422 - .L_2421)
.L_2421:
        /*0004*/ 	.word	0x00000082


	//----- nvinfo : EIATTR_KPARAM_INFO
	.align		4
.L_2422:
        /*0008*/ 	.byte	0x04, 0x17
        /*000a*/ 	.short	(.L_2424 - .L_2423)
.L_2423:
        /*000c*/ 	.word	0x00000000
        /*0010*/ 	.short	0x0002
        /*0012*/ 	.short	0x0020
        /*0014*/ 	.byte	0x00, 0xf0, 0x41, 0x00


	//----- nvinfo : EIATTR_KPARAM_INFO
	.align		4
.L_2424:
        /*0018*/ 	.byte	0x04, 0x17
        /*001a*/ 	.short	(.L_2426 - .L_2425)
.L_2425:
        /*001c*/ 	.word	0x00000000
        /*0020*/ 	.short	0x0001
        /*0022*/ 	.short	0x0008
        /*0024*/ 	.byte	0x00, 0xf0, 0x61, 0x00


	//----- nvinfo : EIATTR_KPARAM_INFO
	.align		4
.L_2426:
        /*0028*/ 	.byte	0x04, 0x17
        /*002a*/ 	.short	(.L_2428 - .L_2427)
.L_2427:
        /*002c*/ 	.word	0x00000000
        /*0030*/ 	.short	0x0000
        /*0032*/ 	.short	0x0000
        /*0034*/ 	.byte	0x00, 0xf0, 0x11, 0x00


	//----- nvinfo : EIATTR_SPARSE_MMA_MASK
	.align		4
.L_2428:
        /*0038*/ 	.byte	0x03, 0x50
        /*003a*/ 	.short	0x0000


	//----- nvinfo : EIATTR_MAXREG_COUNT
	.align		4
        /*003c*/ 	.byte	0x03, 0x1b
        /*003e*/ 	.short	0x00ff


	//----- nvinfo : EIATTR_MERCURY_ISA_VERSION
	.align		4
        /*0040*/ 	.byte	0x03, 0x5f
        /*0042*/ 	.short	0x0101


	//----- nvinfo : EIATTR_EXIT_INSTR_OFFSETS
	.align		4
        /*0044*/ 	.byte	0x04, 0x1c
        /*0046*/ 	.short	(.L_2430 - .L_2429)


	//   ....[0]....
.L_2429:
        /*0048*/ 	.word	0x00000760


	//   ....[1]....
        /*004c*/ 	.word	0x00001780


	//   ....[2]....
        /*0050*/ 	.word	0x000017d0


	//----- nvinfo : EIATTR_MAX_THREADS
	.align		4
.L_2430:
        /*0054*/ 	.byte	0x04, 0x05
        /*0056*/ 	.short	(.L_2432 - .L_2431)
.L_2431:
        /*0058*/ 	.word	0x00000080
        /*005c*/ 	.word	0x00000001
        /*0060*/ 	.word	0x00000001


	//----- nvinfo : EIATTR_CRS_STACK_SIZE
	.align		4
.L_2432:
        /*0064*/ 	.byte	0x04, 0x1e
        /*0066*/ 	.short	(.L_2434 - .L_2433)
.L_2433:
        /*0068*/ 	.word	0x00000000


	//----- nvinfo : EIATTR_CBANK_PARAM_SIZE
	.align		4
.L_2434:
        /*006c*/ 	.byte	0x03, 0x19
        /*006e*/ 	.short	0x0030


	//----- nvinfo : EIATTR_PARAM_CBANK
	.align		4
        /*0070*/ 	.byte	0x04, 0x0a
        /*0072*/ 	.short	(.L_2436 - .L_2435)
	.align		4
.L_2435:
        /*0074*/ 	.word	index@(.nv.constant0._ZN2at6native29vectorized_elementwise_kernelILi8EZZZNS0_49_GLOBAL__N__657f93f7_16_TensorCompare_cu_71e06f4e19launch_clamp_scalarERNS_18TensorIteratorBaseEN3c106ScalarES6_NS0_6detail11ClampLimitsEENKUlvE_clEvENKUlvE5_clEvEUlfE_St5arrayIPcLm2EEEEviT0_T1_)
        /*0078*/ 	.short	0x0210
        /*007a*/ 	.short	0x0030


	//----- nvinfo : EIATTR_SW_WAR
	.align		4
.L_2436:
        /*007c*/ 	.byte	0x04, 0x36
        /*007e*/ 	.short	(.L_2438 - .L_2437)
.L_2437:
        /*0080*/ 	.word	0x00000008
.L_2438:


//--------------------- .nv.info._ZN2at6native18elementwise_kernelILi128ELi4EZNS0_15gpu_kernel_implIZZZNS0_49_GLOBAL__N__657f93f7_16_TensorCompare_cu_71e06f4e19launch_clamp_scalarERNS_18TensorIteratorBaseEN3c106ScalarES7_NS0_6detail11ClampLimitsEENKUlvE_clEvENKUlvE4_clEvEUldE_EEvS5_RKT_EUliE_EEviT1_ --------------------------
	.section	.nv.info._ZN2at6native18elementwise_kernelILi128ELi4EZNS0_15gpu_kernel_implIZZZNS0_49_GLOBAL__N__657f93f7_16_TensorCompare_cu_71e06f4e19launch_clamp_scalarERNS_18TensorIteratorBaseEN3c106ScalarES7_NS0_6detail11ClampLimitsEENKUlvE_clEvENKUlvE4_clEvEUldE_EEvS5_RKT_EUliE_EEviT1_,"",@"SHT_CUDA_INFO"
	.sectionflags	@""
	.align	4


	//----- nvinfo : EIATTR_CUDA_API_VERSION
	.align		4
        /*0000*/ 	.byte	0x04, 0x37
        /*0002*/ 	.short	(.L_2440 - .L_2439)
.L_2439:
        /*0004*/ 	.word	0x00000082


	//----- nvinfo : EIATTR_KPARAM_INFO
	.align		4
.L_2440:
        /*0008*/ 	.byte	0x04, 0x17
        /*000a*/ 	.short	(.L_2442 - .L_2441)
.L_2441:
        /*000c*/ 	.word	0x00000000
        /*0010*/ 	.short	0x0001
        /*0012*/ 	.short	0x0008
        /*0014*/ 	.byte	0x00, 0xf0, 0xe1, 0x08


	//----- nvinfo : EIATTR_KPARAM_INFO
	.align		4
.L_2442:
        /*0018*/ 	.byte	0x04, 0x17
        /*001a*/ 	.short	(.L_2444 - .L_2443)
.L_2443:
        /*001c*/ 	.word	0x00000000
        /*0020*/ 	.short	0x0000
        /*0022*/ 	.short	0x0000
        /*0024*/ 	.byte	0x00, 0xf0, 0x11, 0x00


	//----- nvinfo : EIATTR_SPARSE_MMA_MASK
	.align		4
.L_2444:
        /*0028*/ 	.byte	0x03, 0x50
        /*002a*/ 	.short	0x0000


	//----- nvinfo : EIATTR_MAXREG_COUNT
	.align		4
        /*002c*/ 	.byte	0x03, 0x1b
        /*002e*/ 	.short	0x0080


	//----- nvinfo : EIATTR_EXTERNS
	.align		4
        /*0030*/ 	.byte	0x04, 0x0f
        /*0032*/ 	.short	(.L_2446 - .L_2445)


	//   ....[0]....
	.align		4
.L_2445:
        /*0034*/ 	.word	index@(__assertfail)


	//----- nvinfo : EIATTR_MERCURY_ISA_VERSION
	.align		4
.L_2446:
        /*0038*/ 	.byte	0x03, 0x5f
        /*003a*/ 	.short	0x0101


	//----- nvinfo : EIATTR_SYSCALL_OFFSETS
	.align		4
        /*003c*/ 	.byte	0x04, 0x46
        /*003e*/ 	.short	(.L_2448 - .L_2447)


	//   ....[0]....
.L_2447:
        /*0040*/ 	.word	0x00002250


	//   ....[1]....
        /*0044*/ 	.word	0x00003660


	//   ....[2]....
        /*0048*/ 	.word	0x000058f0


	//   ....[3]....
        /*004c*/ 	.word	0x00006d00


	//   ....[4]....
        /*0050*/ 	.word	0x00008f80


	//   ....[5]....
        /*0054*/ 	.word	0x0000a390


	//   ....[6]....
        /*0058*/ 	.word	0x0000c600


	//   ....[7]....
        /*005c*/ 	.word	0x0000da10


	//----- nvinfo : EIATTR_EXIT_INSTR_OFFSETS
	.align		4
.L_2448:
        /*0060*/ 	.byte	0x04, 0x1c
        /*0062*/ 	.short	(.L_2450 - .L_2449)


	//   ....[0]....
.L_2449:
        /*0064*/ 	.word	0x0000a440


	//   ....[1]....
        /*0068*/ 	.word	0x0000ca50


	//   ....[2]....
        /*006c*/ 	.word	0x0000ca90


	//   ....[3]....
        /*0070*/ 	.word	0x0000cb20


	//   ....[4]....
        /*0074*/ 	.word	0x0000cb50


	//   ....[5]....
        /*0078*/ 	.word	0x0000cb80


	//   ....[6]....
        /*007c*/ 	.word	0x0000cc50


	//   ....[7]....
        /*0080*/ 	.word	0x0000ccd0


	//   ....[8]....
        /*0084*/ 	.word	0x0000cdb0


	//   ....[9]....
        /*0088*/ 	.word	0x0000ce40


	//   ....[10]....
        /*008c*/ 	.word	0x0000ce60


	//   ....[11]....
        /*0090*/ 	.word	0x0000cf20


	//   ....[12]....
        /*0094*/ 	.word	0x0000cf50


	//   ....[13]....
        /*0098*/ 	.word	0x0000d120


	//   ....[14]....
        /*009c*/ 	.word	0x0000d2c0


	//   ....[15]....
        /*00a0*/ 	.word	0x0000d340


	//   ....[16]....
        /*00a4*/ 	.word	0x0000d3f0


	//   ....[17]....
        /*00a8*/ 	.word	0x0000d5b0


	//   ....[18]....
        /*00ac*/ 	.word	0x0000d770


	//   ....[19]....
        /*00b0*/ 	.word	0x0000d910


	//   ....[20]....
        /*00b4*/ 	.word	0x0000da20


	//   ....[21]....
        /*00b8*/ 	.word	0x0000da50


	//   ....[22]....
        /*00bc*/ 	.word	0x0000da80


	//----- nvinfo : EIATTR_MAX_THREADS
	.align		4
.L_2450:
        /*00c0*/ 	.byte	0x04, 0x05
        /*00c2*/ 	.short	(.L_2452 - .L_2451)
.L_2451:
        /*00c4*/ 	.word	0x00000080
        /*00c8*/ 	.word	0x00000001
        /*00cc*/ 	.word	0x00000001


	//----- nvinfo : EIATTR_CRS_STACK_SIZE
	.align		4
.L_2452:
        /*00d0*/ 	.byte	0x04, 0x1e
        /*00d2*/ 	.short	(.L_2454 - .L_2453)
.L_2453:
        /*00d4*/ 	.word	0x00000000


	//----- nvinfo : EIATTR_CBANK_PARAM_SIZE
	.align		4
.L_2454:
        /*00d8*/ 	.byte	0x03, 0x19
        /*00da*/ 	.short	0x0240


	//----- nvinfo : EIATTR_PARAM_CBANK
	.align		4
        /*00dc*/ 	.byte	0x04, 0x0a
        /*00de*/ 	.short	(.L_2456 - .L_2455)
	.align		4
.L_2455:
        /*00e0*/ 	.word	index@(.nv.constant0._ZN2at6native18elementwise_kernelILi128ELi4EZNS0_15gpu_kernel_implIZZZNS0_49_GLOBAL__N__657f93f7_16_TensorCompare_cu_71e06f4e19launch_clamp_scalarERNS_18TensorIteratorBaseEN3c106ScalarES7_NS0_6detail11ClampLimitsEENKUlvE_clEvENKUlvE4_clEvEUldE_EEvS5_RKT_EUliE_EEviT1_)
        /*00e4*/ 	.short	0x0210
        /*00e6*/ 	.short	0x0240


	//----- nvinfo : EIATTR_SW_WAR
	.align		4
.L_2456:
        /*00e8*/ 	.byte	0x04, 0x36
        /*00ea*/ 	.short	(.L_2458 - .L_2457)
.L_2457:
        /*00ec*/ 	.word	0x00000008
.L_2458:


//--------------------- .nv.info._ZN2at6native27unrolled_elementwise_kernelIZZZNS0_49_GLOBAL__N__657f93f7_16_TensorCompare_cu_71e06f4e19launch_clamp_scalarERNS_18TensorIteratorBaseEN3c106ScalarES6_NS0_6detail11ClampLimitsEENKUlvE_clEvENKUlvE4_clEvEUldE_St5arrayIPcLm2EELi4E23TrivialOffsetCalculatorILi1EjESG_NS0_6memory12LoadWithCastILi1EEENSH_13StoreWithCastILi1EEEEEviT_T0_T2_T3_T4_T5_ --------------------------
	.section	.nv.info._ZN2at6native27unrolled_elementwise_kernelIZZZNS0_49_GLOBAL__N__657f93f7_16_TensorCompare_cu_71e06f4e19launch_clamp_scalarERNS_18TensorIteratorBaseEN3c106ScalarES6_NS0_6detail11ClampLimitsEENKUlvE_clEvENKUlvE4_clEvEUldE_St5arrayIPcLm2EELi4E23TrivialOffsetCalculatorILi1EjESG_NS0_6memory12LoadWithCastILi1EEENSH_13StoreWithCastILi1EEEEEviT_T0_T2_T3_T4_T5_,"",@"SHT_CUDA_INFO"
	.sectionflags	@""
	.align	4


	//----- nvinfo : EIATTR_CUDA_API_VERSION
	.align		4
        /*0000*/ 	.byte	0x04, 0x37
        /*0002*/ 	.short	(.L_2460 - .L_2459)
.L_2459:
        /*0004*/ 	.word	0x00000082


	//----- nvinfo : EIATTR_KPARAM_INFO
	.align		4
.L_2460:
        /*0008*/ 	.byte	0x04, 0x17
        /*000a*/ 	.short	(.L_2462 - .L_2461)
.L_2461:
        /*000c*/ 	.word	0x00000000
        /*0010*/ 	.short	0x0006
        /*0012*/ 	.short	0x0044
        /*0014*/ 	.byte	0x00, 0xf0, 0x21, 0x00


	//----- nvinfo : EIATTR_KPARAM_INFO
	.align		4
.L_2462:
        /*0018*/ 	.byte	0x04, 0x17
        /*001a*/ 	.short	(.L_2464 - .L_2463)
.L_2463:
        /*001c*/ 	.word	0x00000000
        /*0020*/ 	.short	0x0005
        /*0022*/ 	.short	0x003c
        /*0024*/ 	.byte	0x00, 0xf0, 0x21, 0x00


	//----- nvinfo : EIATTR_KPARAM_INFO
	.align		4
.L_2464:
        /*0028*/ 	.byte	0x04, 0x17
        /*002a*/ 	.short	(.L_2466 - .L_2465)
.L_2465:
        /*002c*/ 	.word	0x00000000
        /*0030*/ 	.short	0x0004
        /*0032*/ 	.short	0x0039
        /*0034*/ 	.byte	0x00, 0xf0, 0x05, 0x00


	//----- nvinfo : EIATTR_KPARAM_INFO
	.align		4
.L_2466:
        /*0038*/ 	.byte	0x04, 0x17
        /*003a*/ 	.short	(.L_2468 - .L_2467)
.L_2467:
        /*003c*/ 	.word	0x00000000
        /*0040*/ 	.short	0x0003
        /*0042*/ 	.short	0x0038
        /*0044*/ 	.byte	0x00, 0xf0, 0x05, 0x00


	//----- nvinfo : EIATTR_KPARAM_INFO
	.align		4
.L_2468:
        /*0048*/ 	.byte	0x04, 0x17
        /*004a*/ 	.short	(.L_2470 - .L_2469)
.L_2469:
        /*004c*/ 	.word	0x00000000
        /*0050*/ 	.short	0x0002
        /*0052*/ 	.short	0x0028
        /*0054*/ 	.byte	0x00, 0xf0, 0x41, 0x00


	//----- nvinfo : EIATTR_KPARAM_INFO
	.align		4
.L_2470:
        /*0058*/ 	.byte	0x04, 0x17
        /*005a*/ 	.short	(.L_2472 - .L_2471)
.L_2471:
        /*005c*/ 	.word	0x00000000
        /*0060*/ 	.short	0x0001
        /*0062*/ 	.short	0x0008
        /*0064*/ 	.byte	0x00, 0xf0, 0x81, 0x00


	//----- nvinfo : EIATTR_KPARAM_INFO
	.align		4
.L_2472:
        /*0068*/ 	.byte	0x04, 0x17
        /*006a*/ 	.short	(.L_2474 - .L_2473)
.L_2473:
        /*006c*/ 	.word	0x00000000
        /*0070*/ 	.short	0x0000
        /*0072*/ 	.short	0x0000
        /*0074*/ 	.byte	0x00, 0xf0, 0x11, 0x00


	//----- nvinfo : EIATTR_SPARSE_MMA_MASK
	.align		4
.L_2474:
        /*0078*/ 	.byte	0x03, 0x50
        /*007a*/ 	.short	0x0000


	//----- nvinfo : EIATTR_MAXREG_COUNT
	.align		4
        /*007c*/ 	.byte	0x03, 0x1b
        /*007e*/ 	.short	0x00ff


	//----- nvinfo : EIATTR_EXTERNS
	.align		4
        /*0080*/ 	.byte	0x04, 0x0f
        /*0082*/ 	.short	(.L_2476 - .L_2475)


	//   ....[0]....
	.align		4
.L_2475:
        /*0084*/ 	.word	index@(__assertfail)


	//----- nvinfo : EIATTR_MERCURY_ISA_VERSION
	.align		4
.L_2476:
        /*0088*/ 	.byte	0x03, 0x5f
        /*008a*/ 	.short	0x0101


	//----- nvinfo : EIATTR_SYSCALL_OFFSETS
	.align		4
        /*008c*/ 	.byte	0x04, 0x46
        /*008e*/ 	.short	(.L_2478 - .L_2477)


	//   ....[0]....
.L_2477:
        /*0090*/ 	.word	0x00000f80


	//   ....[1]....
        /*0094*/ 	.word	0x00001f20


	//   ....[2]....
        /*0098*/ 	.word	0x00002ed0


	//   ....[3]....
        /*009c*/ 	.word	0x00003e50


	//   ....[4]....
        /*00a0*/ 	.word	0x00005d20


	//   ....[5]....
        /*00a4*/ 	.word	0x00006ec0


	//   ....[6]....
        /*00a8*/ 	.word	0x00008040


	//   ....[7]....
        /*00ac*/ 	.word	0x000091e0


	//----- nvinfo : EIATTR_EXIT_INSTR_OFFSETS
	.align		4
.L_2478:
        /*00b0*/ 	.byte	0x04, 0x1c
        /*00b2*/ 	.short	(.L_2480 - .L_2479)


	//   ....[0]....
.L_2479:
        /*00b4*/ 	.word	0x000080e0


	//   ....[1]....
        /*00b8*/ 	.word	0x00008220


	//   ....[2]....
        /*00bc*/ 	.word	0x00008260


	//   ....[3]....
        /*00c0*/ 	.word	0x000082f0


	//   ....[4]....
        /*00c4*/ 	.word	0x00008320


	//   ....[5]....
        /*00c8*/ 	.word	0x00008350


	//   ....[6]....
        /*00cc*/ 	.word	0x00008420


	//   ....[7]....
        /*00d0*/ 	.word	0x000084a0


	//   ....[8]....
        /*00d4*/ 	.word	0x00008580


	//   ....[9]....
        /*00d8*/ 	.word	0x00008610


	//   ....[10]....
        /*00dc*/ 	.word	0x00008630


	//   ....[11]....
        /*00e0*/ 	.word	0x000086f0


	//   ....[12]....
        /*00e4*/ 	.word	0x00008720


	//   ....[13]....
        /*00e8*/ 	.word	0x000088f0


	//   ....[14]....
        /*00ec*/ 	.word	0x00008a90


	//   ....[15]....
        /*00f0*/ 	.word	0x00008b10


	//   ....[16]....
        /*00f4*/ 	.word	0x00008bc0


	//   ....[17]....
        /*00f8*/ 	.word	0x00008d80


	//   ....[18]....
        /*00fc*/ 	.word	0x00008f40


	//   ....[19]....
        /*0100*/ 	.word	0x000090e0


	//   ....[20]....
        /*0104*/ 	.word	0x000091f0


	//   ....[21]....
        /*0108*/ 	.word	0x00009220


	//   ....[22]....
        /*010c*/ 	.word	0x00009250


	//----- nvinfo : EIATTR_MAX_THREADS
	.align		4
.L_2480:
        /*0110*/ 	.byte	0x04, 0x05
        /*0112*/ 	.short	(.L_2482 - .L_2481)
.L_2481:
        /*0114*/ 	.word	0x00000080
        /*0118*/ 	.word	0x00000001
        /*011c*/ 	.word	0x00000001


	//----- nvinfo : EIATTR_CRS_STACK_SIZE
	.align		4
.L_2482:
        /*0120*/ 	.byte	0x04, 0x1e
        /*0122*/ 	.short	(.L_2484 - .L_2483)
.L_2483:
        /*0124*/ 	.word	0x00000000


	//----- nvinfo : EIATTR_CBANK_PARAM_SIZE
	.align		4
.L_2484:
        /*0128*/ 	.byte	0x03, 0x19
        /*012a*/ 	.short	0x004c


	//----- nvinfo : EIATTR_PARAM_CBANK
	.align		4
        /*012c*/ 	.byte	0x04, 0x0a
        /*012e*/ 	.short	(.L_2486 - .L_2485)
	.align		4
.L_2485:
        /*0130*/ 	.word	index@(.nv.constant0._ZN2at6native27unrolled_elementwise_kernelIZZZNS0_49_GLOBAL__N__657f93f7_16_TensorCompare_cu_71e06f4e19launch_clamp_scalarERNS_18TensorIteratorBaseEN3c106ScalarES6_NS0_6detail11ClampLimitsEENKUlvE_clEvENKUlvE4_clEvEUldE_St5arrayIPcLm2EELi4E23TrivialOffsetCalculatorILi1EjESG_NS0_6memory12LoadWithCastILi1EEENSH_13StoreWithCastILi1EEEEEviT_T0_T2_T3_T4_T5_)
        /*0134*/ 	.short	0x0210
        /*0136*/ 	.short	0x004c


	//----- nvinfo : EIATTR_SW_WAR
	.align		4
.L_2486:
        /*0138*/ 	.byte	0x04, 0x36
        /*013a*/ 	.short	(.L_2488 - .L_2487)
.L_2487:
        /*013c*/ 	.word	0x00000008
.L_2488:


//--------------------- .nv.info._ZN2at6native18elementwise_kernelILi128ELi2EZNS0_22gpu_kernel_impl_nocastIZZZNS0_49_GLOBAL__N__657f93f7_16_TensorCompare_cu_71e06f4e19launch_clamp_scalarERNS_18TensorIteratorBaseEN3c106ScalarES7_NS0_6detail11ClampLimitsEENKUlvE_clEvENKUlvE4_clEvEUldE_EEvS5_RKT_EUliE_EEviT1_ --------------------------
	.section	.nv.info._ZN2at6native18elementwise_kernelILi128ELi2EZNS0_22gpu_kernel_impl_nocastIZZZNS0_49_GLOBAL__N__657f93f7_16_TensorCompare_cu_71e06f4e19launch_clamp_scalarERNS_18TensorIteratorBaseEN3c106ScalarES7_NS0_6detail11ClampLimitsEENKUlvE_clEvENKUlvE4_clEvEUldE_EEvS5_RKT_EUliE_EEviT1_,"",@"SHT_CUDA_INFO"
	.sectionflags	@""
	.align	4


	//----- nvinfo : EIATTR_CUDA_API_VERSION
	.align		4
        /*0000*/ 	.byte	0x04, 0x37
        /*0002*/ 	.short	(.L_2490 - .L_2489)
.L_2489:
        /*0004*/ 	.word	0x00000082


	//----- nvinfo : EIATTR_KPARAM_INFO
	.align		4
.L_2490:
        /*0008*/ 	.byte	0x04, 0x17
        /*000a*/ 	.short	(.L_2492 - .L_2491)
.L_2491:
        /*000c*/ 	.word	0x00000000
        /*0010*/ 	.short	0x0001
        /*0012*/ 	.short	0x0008
        /*0014*/ 	.byte	0x00, 0xf0, 0xc1, 0x08


	//----- nvinfo : EIATTR_KPARAM_INFO
	.align		4
.L_2492:
        /*0018*/ 	.byte	0x04, 0x17
        /*001a*/ 	.short	(.L_2494 - .L_2493)
.L_2493:
        /*001c*/ 	.word	0x00000000
        /*0020*/ 	.short	0x0000
        /*0022*/ 	.short	0x0000
        /*0024*/ 	.byte	0x00, 0xf0, 0x11, 0x00


	//----- nvinfo : EIATTR_SPARSE_MMA_MASK
	.align		4
.L_2494:
        /*0028*/ 	.byte	0x03, 0x50
        /*002a*/ 	.short	0x0000


	//----- nvinfo : EIATTR_MAXREG_COUNT
	.align		4
        /*002c*/ 	.byte	0x03, 0x1b
        /*002e*/ 	.short	0x0080


	//----- nvinfo : EIATTR_MERCURY_ISA_VERSION
	.align		4
        /*0030*/ 	.byte	0x03, 0x5f
        /*0032*/ 	.short	0x0101


	//----- nvinfo : EIATTR_EXIT_INSTR_OFFSETS
	.align		4
        /*0034*/ 	.byte	0x04, 0x1c
        /*0036*/ 	.short	(.L_2496 - .L_2495)


	//   ....[0]....
.L_2495:
        /*0038*/ 	.word	0x00001740


	//   ....[1]....
        /*003c*/ 	.word	0x00002dd0


	//----- nvinfo : EIATTR_INDIRECT_BRANCH_TARGETS
	.align		4
.L_2496:
        /*0040*/ 	.byte	0x04, 0x34
        /*0042*/ 	.short	(.L_2498 - .L_2497)


	//   ....[0]....
.L_2497:
        /*0044*/ 	.word	.L_x_44367@srel
        /*0048*/ 	.short	0x0
        /*004a*/ 	.short	0x0
        /*004c*/ 	.word	0x3
        /*0050*/ 	.word	.L_x_44368@srel
        /*0054*/ 	.word	.L_x_44369@srel
        /*0058*/ 	.word	.L_x_44370@srel


	//   ....[1]....
        /*005c*/ 	.word	.L_x_44371@srel
        /*0060*/ 	.short	0x0
        /*0062*/ 	.short	0x0
        /*0064*/ 	.word	0x3
        /*0068*/ 	.word	.L_x_44372@srel
        /*006c*/ 	.word	.L_x_44373@srel
        /*0070*/ 	.word	.L_x_44374@srel


	//----- nvinfo : EIATTR_MAX_THREADS
	.align		4
.L_2498:
        /*0074*/ 	.byte	0x04, 0x05
        /*0076*/ 	.short	(.L_2500 - .L_2499)
.L_2499:
        /*0078*/ 	.word	0x00000080
        /*007c*/ 	.word	0x00000001
        /*0080*/ 	.word	0x00000001


	//----- nvinfo : EIATTR_CRS_STACK_SIZE
	.align		4
.L_2500:
        /*0084*/ 	.byte	0x04, 0x1e
        /*0086*/ 	.short	(.L_2502 - .L_2501)
.L_2501:
        /*0088*/ 	.word	0x00000000


	//----- nvinfo : EIATTR_CBANK_PARAM_SIZE
	.align		4
.L_2502:
        /*008c*/ 	.byte	0x03, 0x19
        /*008e*/ 	.short	0x0238


	//----- nvinfo : EIATTR_PARAM_CBANK
	.align		4
        /*0090*/ 	.byte	0x04, 0x0a
        /*0092*/ 	.short	(.L_2504 - .L_2503)
	.align		4
.L_2503:
        /*0094*/ 	.word	index@(.nv.constant0._ZN2at6native18elementwise_kernelILi128ELi2EZNS0_22gpu_kernel_impl_nocastIZZZNS0_49_GLOBAL__N__657f93f7_16_TensorCompare_cu_71e06f4e19launch_clamp_scalarERNS_18TensorIteratorBaseEN3c106ScalarES7_NS0_6detail11ClampLimitsEENKUlvE_clEvENKUlvE4_clEvEUldE_EEvS5_RKT_EUliE_EEviT1_)
        /*0098*/ 	.short	0x0210
        /*009a*/ 	.short	0x0238


	//----- nvinfo : EIATTR_SW_WAR
	.align		4
.L_2504:
        /*009c*/ 	.byte	0x04, 0x36
        /*009e*/ 	.short	(.L_2506 - .L_2505)
.L_2505:
        /*00a0*/ 	.word	0x00000008
.L_2506:


//--------------------- .nv.info._ZN2at6native27unrolled_elementwise_kernelIZZZNS0_49_GLOBAL__N__657f93f7_16_TensorCompare_cu_71e06f4e19launch_clamp_scalarERNS_18TensorIteratorBaseEN3c106ScalarES6_NS0_6detail11ClampLimitsEENKUlvE_clEvENKUlvE4_clEvEUldE_St5arrayIPcLm2EELi4E23TrivialOffsetCalculatorILi1EjESG_NS0_6memory15LoadWithoutCastENSH_16StoreWithoutCastEEEviT_T0_T2_T3_T4_T5_ --------------------------
	.section	.nv.info._ZN2at6native27unrolled_elementwise_kernelIZZZNS0_49_GLOBAL__N__657f93f7_16_TensorCompare_cu_71e06f4e19launch_clamp_scalarERNS_18TensorIteratorBaseEN3c106ScalarES6_NS0_6detail11ClampLimitsEENKUlvE_clEvENKUlvE4_clEvEUldE_St5arrayIPcLm2EELi4E23TrivialOffsetCalculatorILi1EjESG_NS0_6memory15LoadWithoutCastENSH_16StoreWithoutCastEEEviT_T0_T2_T3_T4_T5_,"",@"SHT_CUDA_INFO"
	.sectionflags	@""
	.align	4


	//----- nvinfo : EIATTR_CUDA_API_VERSION
	.align		4
        /*0000*/ 	.byte	0x04, 0x37
        /*0002*/ 	.short	(.L_2508 - .L_2507)
.L_2507:
        /*0004*/ 	.word	0x00000082


	//----- nvinfo : EIATTR_KPARAM_INFO
	.align		4
.L_2508:
        /*0008*/ 	.byte	0x04, 0x17
        /*000a*/ 	.short	(.L_2510 - .L_2509)
.L_2509:
        /*000c*/ 	.word	0x00000000
        /*0010*/ 	.short	0x0006
        /*0012*/ 	.short	0x003b
        /*0014*/ 	.byte	0x00, 0xf0, 0x05, 0x00


	//----- nvinfo : EIATTR_KPARAM_INFO
	.align		4
.L_2510:
        /*0018*/ 	.byte	0x04, 0x17
        /*001a*/ 	.short	(.L_2512 - .L_2511)
.L_2511:
        /*001c*/ 	.word	0x00000000
        /*0020*/ 	.short	0x0005
        /*0022*/ 	.short	0x003a
        /*0024*/ 	.byte	0x00, 0xf0, 0x05, 0x00


	//----- nvinfo : EIATTR_KPARAM_INFO
	.align		4
.L_2512:
        /*0028*/ 	.byte	0x04, 0x17
        /*002a*/ 	.short	(.L_2514 - .L_2513)
.L_2513:
        /*002c*/ 	.word	0x00000000
        /*0030*/ 	.short	0x0004
        /*0032*/ 	.short	0x0039
        /*0034*/ 	.byte	0x00, 0xf0, 0x05, 0x00


	//----- nvinfo : EIATTR_KPARAM_INFO
	.align		4
.L_2514:
        /*0038*/ 	.byte	0x04, 0x17
        /*003a*/ 	.short	(.L_2516 - .L_2515)
.L_2515:
        /*003c*/ 	.word	0x00000000
        /*0040*/ 	.short	0x0003
        /*0042*/ 	.short	0x0038
        /*0044*/ 	.byte	0x00, 0xf0, 0x05, 0x00


	//----- nvinfo : EIATTR_KPARAM_INFO
	.align		4
.L_2516:
        /*0048*/ 	.byte	0x04, 0x17
        /*004a*/ 	.short	(.L_2518 - .L_2517)
.L_2517:
        /*004c*/ 	.word	0x00000000
        /*0050*/ 	.short	0x0002
        /*0052*/ 	.short	0x0028
        /*0054*/ 	.byte	0x00, 0xf0, 0x41, 0x00


	//----- nvinfo : EIATTR_KPARAM_INFO
	.align		4
.L_2518:
        /*0058*/ 	.byte	0x04, 0x17
        /*005a*/ 	.short	(.L_2520 - .L_2519)
.L_2519:
        /*005c*/ 	.word	0x00000000
        /*0060*/ 	.short	0x0001
        /*0062*/ 	.short	0x0008
        /*0064*/ 	.byte	0x00, 0xf0, 0x81, 0x00


	//----- nvinfo : EIATTR_KPARAM_INFO
	.align		4
.L_2520:
        /*0068*/ 	.byte	0x04, 0x17
        /*006a*/ 	.short	(.L_2522 - .L_2521)
.L_2521:
        /*006c*/ 	.word	0x00000000
        /*0070*/ 	.short	0x0000
        /*0072*/ 	.short	0x0000
        /*0074*/ 	.byte	0x00, 0xf0, 0x11, 0x00


	//----- nvinfo : EIATTR_SPARSE_MMA_MASK
	.align		4
.L_2522:
        /*0078*/ 	.byte	0x03, 0x50
        /*007a*/ 	.short	0x0000


	//----- nvinfo : EIATTR_MAXREG_COUNT
	.align		4
        /*007c*/ 	.byte	0x03, 0x1b
        /*007e*/ 	.short	0x00ff


	//----- nvinfo : EIATTR_MERCURY_ISA_VERSION
	.align		4
        /*0080*/ 	.byte	0x03, 0x5f
        /*0082*/ 	.short	0x0101


	//----- nvinfo : EIATTR_EXIT_INSTR_OFFSETS
	.align		4
        /*0084*/ 	.byte	0x04, 0x1c
        /*0086*/ 	.short	(.L_2524 - .L_2523)


	//   ....[0]....
.L_2523:
        /*0088*/ 	.word	0x00000f60


	//   ....[1]....
        /*008c*/ 	.word	0x00000fb0


	//----- nvinfo : EIATTR_MAX_THREADS
	.align		4
.L_2524:
        /*0090*/ 	.byte	0x04, 0x05
        /*0092*/ 	.short	(.L_2526 - .L_2525)
.L_2525:
        /*0094*/ 	.word	0x00000080
        /*0098*/ 	.word	0x00000001
        /*009c*/ 	.word	0x00000001


	//----- nvinfo : EIATTR_CRS_STACK_SIZE
	.align		4
.L_2526:
        /*00a0*/ 	.byte	0x04, 0x1e
        /*00a2*/ 	.short	(.L_2528 - .L_2527)
.L_2527:
        /*00a4*/ 	.word	0x00000000


	//----- nvinfo : EIATTR_CBANK_PARAM_SIZE
	.align		4
.L_2528:
        /*00a8*/ 	.byte	0x03, 0x19
        /*00aa*/ 	.short	0x003c


	//----- nvinfo : EIATTR_PARAM_CBANK
	.align		4
        /*00ac*/ 	.byte	0x04, 0x0a
        /*00ae*/ 	.short	(.L_2530 - .L_2529)
	.align		4
.L_2529:
        /*00b0*/ 	.word	index@(.nv.constant0._ZN2at6native27unrolled_elementwise_kernelIZZZNS0_49_GLOBAL__N__657f93f7_16_TensorCompare_cu_71e06f4e19launch_clamp_scalarERNS_18TensorIteratorBaseEN3c106ScalarES6_NS0_6detail11ClampLimitsEENKUlvE_clEvENKUlvE4_clEvEUldE_St5arrayIPcLm2EELi4E23TrivialOffsetCalculatorILi1EjESG_NS0_6memory15LoadWithoutCastENSH_16StoreWithoutCastEEEviT_T0_T2_T3_T4_T5_)
        /*00b4*/ 	.short	0x0210
        /*00b6*/ 	.short	0x003c


	//----- nvinfo : EIATTR_SW_WAR
	.align		4
.L_2530:
        /*00b8*/ 	.byte	0x04, 0x36
        /*00ba*/ 	.short	(.L_2532 - .L_2531)
.L_2531:
        /*00bc*/ 	.word	0x00000008
.L_2532:


//--------------------- .nv.info._ZN2at6native29vectorized_elementwise_kernelILi2EZZZNS0_49_GLOBAL__N__657f93f7_16_TensorCompare_cu_71e06f4e19launch_clamp_scalarERNS_18TensorIteratorBaseEN3c106ScalarES6_NS0_6detail11ClampLimitsEENKUlvE_clEvENKUlvE4_clEvEUldE_St5arrayIPcLm2EEEEviT0_T1_ --------------------------
	.section	.nv.info._ZN2at6native29vectorized_elementwise_kernelILi2EZZZNS0_49_GLOBAL__N__657f93f7_16_TensorCompare_cu_71e06f4e19launch_clamp_scalarERNS_18TensorIteratorBaseEN3c106ScalarES6_NS0_6detail11ClampLimitsEENKUlvE_clEvENKUlvE4_clEvEUldE_St5arrayIPcLm2EEEEviT0_T1_,"",@"SHT_CUDA_INFO"
	.sectionflags	@""
	.align	4


	//----- nvinfo : EIATTR_CUDA_API_VERSION
	.align		4
        /*0000*/ 	.byte	0x04, 0x37
        /*0002*/ 	.short	(.L_2534 - .L_2533)
.L_2533:
        /*0004*/ 	.word	0x00000082


	//----- nvinfo : EIATTR_KPARAM_INFO
	.align		4
.L_2534:
        /*0008*/ 	.byte	0x04, 0x17
        /*000a*/ 	.short	(.L_2536 - .L_2535)
.L_2535:
        /*000c*/ 	.word	0x00000000
        /*0010*/ 	.short	0x0002
        /*0012*/ 	.short	0x0028
        /*0014*/ 	.byte	0x00, 0xf0, 0x41, 0x00


	//----- nvinfo : EIATTR_KPARAM_INFO
	.align		4
.L_2536:
        /*0018*/ 	.byte	0x04, 0x17
        /*001a*/ 	.short	(.L_2538 - .L_2537)
.L_2537:
        /*001c*/ 	.word	0x00000000
        /*0020*/ 	.short	0x0001
        /*0022*/ 	.short	0x0008
        /*0024*/ 	.byte	0x00, 0xf0, 0x81, 0x00


	//----- nvinfo : EIATTR_KPARAM_INFO
	.align		4
.L_2538:
        /*0028*/ 	.byte	0x04, 0x17
        /*002a*/ 	.short	(.L_2540 - .L_2539)
.L_2539:
        /*002c*/ 	.word	0x00000000
        /*0030*/ 	.short	0x0000
        /*0032*/ 	.short	0x0000
        /*0034*/ 	.byte	0x00, 0xf0, 0x11, 0x00


	//----- nvinfo : EIATTR_SPARSE_MMA_MASK
	.align		4
.L_2540:
        /*0038*/ 	.byte	0x03, 0x50
        /*003a*/ 	.short	0x0000


	//----- nvinfo : EIATTR_MAXREG_COUNT
	.align		4
        /*003c*/ 	.byte	0x03, 0x1b
        /*003e*/ 	.short	0x00ff


	//----- nvinfo : EIATTR_MERCURY_ISA_VERSION
	.align		4
        /*0040*/ 	.byte	0x03, 0x5f
        /*0042*/ 	.short	0x0101


	//----- nvinfo : EIATTR_EXIT_INSTR_OFFSETS
	.align		4
        /*0044*/ 	.byte	0x04, 0x1c
        /*0046*/ 	.short	(.L_2542 - .L_2541)


	//   ....[0]....
.L_2541:
        /*0048*/ 	.word	0x000018b0


	//   ....[1]....
        /*004c*/ 	.word	0x00003700


	//   ....[2]....
        /*0050*/ 	.word	0x00003750


	//----- nvinfo : EIATTR_MAX_THREADS
	.align		4
.L_2542:
        /*0054*/ 	.byte	0x04, 0x05
        /*0056*/ 	.short	(.L_2544 - .L_2543)
.L_2543:
        /*0058*/ 	.word	0x00000080
        /*005c*/ 	.word	0x00000001
        /*0060*/ 	.word	0x00000001


	//----- nvinfo : EIATTR_CRS_STACK_SIZE
	.align		4
.L_2544:
        /*0064*/ 	.byte	0x04, 0x1e
        /*0066*/ 	.short	(.L_2546 - .L_2545)
.L_2545:
        /*0068*/ 	.word	0x00000000


	//----- nvinfo : EIATTR_CBANK_PARAM_SIZE
	.align		4
.L_2546:
        /*006c*/ 	.byte	0x03, 0x19
        /*006e*/ 	.short	0x0038


	//----- nvinfo : EIATTR_PARAM_CBANK
	.align		4
        /*0070*/ 	.byte	0x04, 0x0a
        /*0072*/ 	.short	(.L_2548 - .L_2547)
	.align		4
.L_2547:
        /*0074*/ 	.word	index@(.nv.constant0._ZN2at6native29vectorized_elementwise_kernelILi2EZZZNS0_49_GLOBAL__N__657f93f7_16_TensorCompare_cu_71e06f4e19launch_clamp_scalarERNS_18TensorIteratorBaseEN3c106ScalarES6_NS0_6detail11ClampLimitsEENKUlvE_clEvENKUlvE4_clEvEUldE_St5arrayIPcLm2EEEEviT0_T1_)
        /*0078*/ 	.short	0x0210
        /*007a*/ 	.short	0x0038


	//----- nvinfo : EIATTR_SW_WAR
	.align		4
.L_2548:
        /*007c*/ 	.byte	0x04, 0x36
        /*007e*/ 	.short	(.L_2550 - .L_2549)
.L_2549:
        /*0080*/ 	.word	0x00000008
.L_2550:


//--------------------- .nv.info._ZN2at6native29vectorized_elementwise_kernelILi4EZZZNS0_49_GLOBAL__N__657f93f7_16_TensorCompare_cu_71e06f4e19launch_clamp_scalarERNS_18TensorIteratorBaseEN3c106ScalarES6_NS0_6detail11ClampLimitsEENKUlvE_clEvENKUlvE4_clEvEUldE_St5arrayIPcLm2EEEEviT0_T1_ --------------------------
	.section	.nv.info._ZN2at6native29vectorized_elementwise_kernelILi4EZZZNS0_49_GLOBAL__N__657f93f7_16_TensorCompare_cu_71e06f4e19launch_clamp_scalarERNS_18TensorIteratorBaseEN3c106ScalarES6_NS0_6detail11ClampLimitsEENKUlvE_clEvENKUlvE4_clEvEUldE_St5arrayIPcLm2EEEEviT0_T1_,"",@"SHT_CUDA_INFO"
	.sectionflags	@""
	.align	4


	//----- nvinfo : EIATTR_CUDA_API_VERSION
	.align		4
        /*0000*/ 	.byte	0x04, 0x37
        /*0002*/ 	.short	(.L_2552 - .L_2551)
.L_2551:
        /*0004*/ 	.word	0x00000082


	//----- nvinfo : EIATTR_KPARAM_INFO
	.align		4
.L_2552:
        /*0008*/ 	.byte	0x04, 0x17
        /*000a*/ 	.short	(.L_2554 - .L_2553)
.L_2553:
        /*000c*/ 	.word	0x00000000
        /*0010*/ 	.short	0x0002
        /*0012*/ 	.short	0x0028
        /*0014*/ 	.byte	0x00, 0xf0, 0x41, 0x00


	//----- nvinfo : EIATTR_KPARAM_INFO
	.align		4
.L_2554:
        /*0018*/ 	.byte	0x04, 0x17
        /*001a*/ 	.short	(.L_2556 - .L_2555)
.L_2555:
        /*001c*/ 	.word	0x00000000
        /*0020*/ 	.short	0x0001
        /*0022*/ 	.short	0x0008
        /*0024*/ 	.byte	0x00, 0xf0, 0x81, 0x00


	//----- nvinfo : EIATTR_KPARAM_INFO
	.align		4
.L_2556:
        /*0028*/ 	.byte	0x04, 0x17
        /*002a*/ 	.short	(.L_2558 - .L_2557)
.L_2557:
        /*002c*/ 	.word	0x00000000
        /*0030*/ 	.short	0x0000
        /*0032*/ 	.short	0x0000
        /*0034*/ 	.byte	0x00, 0xf0, 0x11, 0x00


	//----- nvinfo : EIATTR_SPARSE_MMA_MASK
	.align		4
.L_2558:
        /*0038*/ 	.byte	0x03, 0x50
        /*003a*/ 	.short	0x0000


	//----- nvinfo : EIATTR_MAXREG_COUNT
	.align		4
        /*003c*/ 	.byte	0x03, 0x1b
        /*003e*/ 	.short	0x00ff


	//----- nvinfo : EIATTR_MERCURY_ISA_VERSION
	.align		4
        /*0040*/ 	.byte	0x03, 0x5f
        /*0042*/ 	.short	0x0101


	//----- nvinfo : EIATTR_EXIT_INSTR_OFFSETS
	.align		4
        /*0044*/ 	.byte	0x04, 0x1c
        /*0046*/ 	.short	(.L_2560 - .L_2559)


	//   ....[0]....
.L_2559:
        /*0048*/ 	.word	0x000018b0


	//   ....[1]....
        /*004c*/ 	.word	0x00003700


	//   ....[2]....
        /*0050*/ 	.word	0x00003750


	//----- nvinfo : EIATTR_MAX_THREADS
	.align		4
.L_2560:
        /*0054*/ 	.byte	0x04, 0x05
        /*0056*/ 	.short	(.L_2562 - .L_2561)
.L_2561:
        /*0058*/ 	.word	0x00000080
        /*005c*/ 	.word	0x00000001
        /*0060*/ 	.word	0x00000001


	//----- nvinfo : EIATTR_CRS_STACK_SIZE
	.align		4
.L_2562:
        /*0064*/ 	.byte	0x04, 0x1e
        /*0066*/ 	.short	(.L_2564 - .L_2563)
.L_2563:
        /*0068*/ 	.word	0x00000000


	//----- nvinfo : EIATTR_CBANK_PARAM_SIZE
	.align		4
.L_2564:
        /*006c*/ 	.byte	0x03, 0x19
        /*006e*/ 	.short	0x0038


	//----- nvinfo : EIATTR_PARAM_CBANK
	.align		4
        /*0070*/ 	.byte	0x04, 0x0a
        /*0072*/ 	.short	(.L_2566 - .L_2565)
	.align		4
.L_2565:
        /*0074*/ 	.word	index@(.nv.constant0._ZN2at6native29vectorized_elementwise_kernelILi4EZZZNS0_49_GLOBAL__N__657f93f7_16_TensorCompare_cu_71e06f4e19launch_clamp_scalarERNS_18TensorIteratorBaseEN3c106ScalarES6_NS0_6detail11ClampLimitsEENKUlvE_clEvENKUlvE4_clEvEUldE_St5arrayIPcLm2EEEEviT0_T1_)
        /*0078*/ 	.short	0x0210
        /*007a*/ 	.short	0x0038


	//----- nvinfo : EIATTR_SW_WAR
	.align		4
.L_2566:
        /*007c*/ 	.byte	0x04, 0x36
        /*007e*/ 	.short	(.L_2568 - .L_2567)
.L_2567:
        /*0080*/ 	.word	0x00000008
.L_2568:


//--------------------- .nv.info._ZN2at6native29vectorized_elementwise_kernelILi8EZZZNS0_49_GLOBAL__N__657f93f7_16_TensorCompare_cu_71e06f4e19launch_clamp_scalarERNS_18TensorIteratorBaseEN3c106ScalarES6_NS0_6detail11ClampLimitsEENKUlvE_clEvENKUlvE4_clEvEUldE_St5arrayIPcLm2EEEEviT0_T1_ --------------------------
	.section	.nv.info._ZN2at6native29vectorized_elementwise_kernelILi8EZZZNS0_49_GLOBAL__N__657f93f7_16_TensorCompare_cu_71e06f4e19launch_clamp_scalarERNS_18TensorIteratorBaseEN3c106ScalarES6_NS0_6detail11ClampLimitsEENKUlvE_clEvENKUlvE4_clEvEUldE_St5arrayIPcLm2EEEEviT0_T1_,"",@"SHT_CUDA_INFO"
	.sectionflags	@""
	.align	4


	//----- nvinfo : EIATTR_CUDA_API_VERSION
	.align		4
        /*0000*/ 	.byte	0x04, 0x37
        /*0002*/ 	.short	(.L_2570 - .L_2569)
.L_2569:
        /*0004*/ 	.word	0x00000082


	//----- nvinfo : EIATTR_KPARAM_INFO
	.align		4
.L_2570:
        /*0008*/ 	.byte	0x04, 0x17
        /*000a*/ 	.short	(.L_2572 - .L_2571)
.L_2571:
        /*000c*/ 	.word	0x00000000
        /*0010*/ 	.short	0x0002
        /*0012*/ 	.short	0x0028
        /*0014*/ 	.byte	0x00, 0xf0, 0x41, 0x00


	//----- nvinfo : EIATTR_KPARAM_INFO
	.align		4
.L_2572:
        /*0018*/ 	.byte	0x04, 0x17
        /*001a*/ 	.short	(.L_2574 - .L_2573)
.L_2573:
        /*001c*/ 	.word	0x00000000
        /*0020*/ 	.short	0x0001
        /*0022*/ 	.short	0x0008
        /*0024*/ 	.byte	0x00, 0xf0, 0x81, 0x00


	//----- nvinfo : EIATTR_KPARAM_INFO
	.align		4
.L_2574:
        /*0028*/ 	.byte	0x04, 0x17
        /*002a*/ 	.short	(.L_2576 - .L_2575)
.L_2575:
        /*002c*/ 	.word	0x00000000
        /*0030*/ 	.short	0x0000
        /*0032*/ 	.short	0x0000
        /*0034*/ 	.byte	0x00, 0xf0, 0x11, 0x00


	//----- nvinfo : EIATTR_SPARSE_MMA_MASK
	.align		4
.L_2576:
        /*0038*/ 	.byte	0x03, 0x50
        /*003a*/ 	.short	0x0000


	//----- nvinfo : EIATTR_MAXREG_COUNT
	.align		4
        /*003c*/ 	.byte	0x03, 0x1b
        /*003e*/ 	.short	0x00ff


	//----- nvinfo : EIATTR_MERCURY_ISA_VERSION
	.align		4
        /*0040*/ 	.byte	0x03, 0x5f
        /*0042*/ 	.short	0x0101


	//----- nvinfo : EIATTR_EXIT_INSTR_OFFSETS
	.align		4
        /*0044*/ 	.byte	0x04, 0x1c
        /*0046*/ 	.short	(.L_2578 - .L_2577)


	//   ....[0]....
.L_2577:
        /*0048*/ 	.word	0x000018b0


	//   ....[1]....
        /*004c*/ 	.word	0x00003700


	//   ....[2]....
        /*0050*/ 	.word	0x00003750


	//----- nvinfo : EIATTR_MAX_THREADS
	.align		4
.L_2578:
        /*0054*/ 	.byte	0x04, 0x05
        /*0056*/ 	.short	(.L_2580 - .L_2579)
.L_2579:
        /*0058*/ 	.word	0x00000080
        /*005c*/ 	.word	0x00000001
        /*0060*/ 	.word	0x00000001


	//----- nvinfo : EIATTR_CRS_STACK_SIZE
	.align		4
.L_2580:
        /*0064*/ 	.byte	0x04, 0x1e
        /*0066*/ 	.short	(.L_2582 - .L_2581)
.L_2581:
        /*0068*/ 	.word	0x00000000


	//----- nvinfo : EIATTR_CBANK_PARAM_SIZE
	.align		4
.L_2582:
        /*006c*/ 	.byte	0x03, 0x19
        /*006e*/ 	.short	0x0038


	//----- nvinfo : EIATTR_PARAM_CBANK
	.align		4
        /*0070*/ 	.byte	0x04, 0x0a
        /*0072*/ 	.short	(.L_2584 - .L_2583)
	.align		4
.L_2583:
        /*0074*/ 	.word	index@(.nv.constant0._ZN2at6native29vectorized_elementwise_kernelILi8EZZZNS0_49_GLOBAL__N__657f93f7_16_TensorCompare_cu_71e06f4e19launch_clamp_scalarERNS_18TensorIteratorBaseEN3c106ScalarES6_NS0_6detail11ClampLimitsEENKUlvE_clEvENKUlvE4_clEvEUldE_St5arrayIPcLm2EEEEviT0_T1_)
        /*0078*/ 	.short	0x0210
        /*007a*/ 	.short	0x0038


	//----- nvinfo : EIATTR_SW_WAR
	.align		4
.L_2584:
        /*007c*/ 	.byte	0x04, 0x36
        /*007e*/ 	.short	(.L_2586 - .L_2585)
.L_2585:
        /*0080*/ 	.word	0x00000008
.L_2586:


//--------------------- .nv.info._ZN2at6native18elementwise_kernelILi128ELi4EZNS0_15gpu_kernel_implIZZZNS0_49_GLOBAL__N__657f93f7_16_TensorCompare_cu_71e06f4e19launch_clamp_scalarERNS_18TensorIteratorBaseEN3c106ScalarES7_NS0_6detail11ClampLimitsEENKUlvE_clEvENKUlvE3_clEvEUlsE_EEvS5_RKT_EUliE_EEviT1_ --------------------------
	.section	.nv.info._ZN2at6native18elementwise_kernelILi128ELi4EZNS0_15gpu_kernel_implIZZZNS0_49_GLOBAL__N__657f93f7_16_TensorCompare_cu_71e06f4e19launch_clamp_scalarERNS_18TensorIteratorBaseEN3c106ScalarES7_NS0_6detail11ClampLimitsEENKUlvE_clEvENKUlvE3_clEvEUlsE_EEvS5_RKT_EUliE_EEviT1_,"",@"SHT_CUDA_INFO"
	.sectionflags	@""
	.align	4


	//----- nvinfo : EIATTR_CUDA_API_VERSION
	.align		4
        /*0000*/ 	.byte	0x04, 0x37
        /*0002*/ 	.short	(.L_2588 - .L_2587)
.L_2587:
        /*0004*/ 	.word	0x00000082


	//----- nvinfo : EIATTR_KPARAM_INFO
	.align		4
.L_2588:
        /*0008*/ 	.byte	0x04, 0x17
        /*000a*/ 	.short	(.L_2590 - .L_2589)
.L_2589:
        /*000c*/ 	.word	0x00000000
        /*0010*/ 	.short	0x0001
        /*0012*/ 	.short	0x0008
        /*0014*/ 	.byte	0x00, 0xf0, 0xa1, 0x08


	//----- nvinfo : EIATTR_KPARAM_INFO
	.align		4
.L_2590:
        /*0018*/ 	.byte	0x04, 0x17
        /*001a*/ 	.short	(.L_2592 - .L_2591)
.L_2591:
        /*001c*/ 	.word	0x00000000
        /*0020*/ 	.short	0x0000
        /*0022*/ 	.short	0x0000
        /*0024*/ 	.byte	0x00, 0xf0, 0x11, 0x00


	//----- nvinfo : EIATTR_SPARSE_MMA_MASK
	.align		4
.L_2592:
        /*0028*/ 	.byte	0x03, 0x50
        /*002a*/ 	.short	0x0000


	//----- nvinfo : EIATTR_MAXREG_COUNT
	.align		4
        /*002c*/ 	.byte	0x03, 0x1b
        /*002e*/ 	.short	0x0080


	//----- nvinfo : EIATTR_EXTERNS
	.align		4
        /*0030*/ 	.byte	0x04, 0x0f
        /*0032*/ 	.short	(.L_2594 - .L_2593)


	//   ....[0]....
	.align		4
.L_2593:
        /*0034*/ 	.word	index@(__assertfail)


	//----- nvinfo : EIATTR_MERCURY_ISA_VERSION
	.align		4
.L_2594:
        /*0038*/ 	.byte	0x03, 0x5f
        /*003a*/ 	.short	0x0101


	//----- nvinfo : EIATTR_SYSCALL_OFFSETS
	.align		4
        /*003c*/ 	.byte	0x04, 0x46
        /*003e*/ 	.short	(.L_2596 - .L_2595)


	//   ....[0]....
.L_2595:
        /*0040*/ 	.word	0x000021e0


	//   ....[1]....
        /*0044*/ 	.word	0x00003170


	//   ....[2]....
        /*0048*/ 	.word	0x000053a0


	//   ....[3]....
        /*004c*/ 	.word	0x00006330


	//   ....[4]....
        /*0050*/ 	.word	0x00008550


	//   ....[5]....
        /*0054*/ 	.word	0x000094e0


	//   ....[6]....
        /*0058*/ 	.word	0x0000b6f0


	//   ....[7]....
        /*005c*/ 	.word	0x0000c680


	//----- nvinfo : EIATTR_EXIT_INSTR_OFFSETS
	.align		4
.L_2596:
        /*0060*/ 	.byte	0x04, 0x1c
        /*0062*/ 	.short	(.L_2598 - .L_2597)


	//   ....[0]....
.L_2597:
        /*0064*/ 	.word	0x000095a0


	//   ....[1]....
        /*0068*/ 	.word	0x0000b930


	//   ....[2]....
        /*006c*/ 	.word	0x0000b950


	//   ....[3]....
        /*0070*/ 	.word	0x0000ba00


	//   ....[4]....
        /*0074*/ 	.word	0x0000ba20


	//   ....[5]....
        /*0078*/ 	.word	0x0000ba40


	//   ....[6]....
        /*007c*/ 	.word	0x0000bad0


	//   ....[7]....
        /*0080*/ 	.word	0x0000bb10


	//   ....[8]....
        /*0084*/ 	.word	0x0000bbb0


	//   ....[9]....
        /*0088*/ 	.word	0x0000bc00


	//   ....[10]....
        /*008c*/ 	.word	0x0000bc30


	//   ....[11]....
        /*0090*/ 	.word	0x0000bd00


	//   ....[12]....
        /*0094*/ 	.word	0x0000bd40


	//   ....[13]....
        /*0098*/ 	.word	0x0000bed0


	//   ....[14]....
        /*009c*/ 	.word	0x0000c030


	//   ....[15]....
        /*00a0*/ 	.word	0x0000c070


	//   ....[16]....
        /*00a4*/ 	.word	0x0000c110


	//   ....[17]....
        /*00a8*/ 	.word	0x0000c290


	//   ....[18]....
        /*00ac*/ 	.word	0x0000c410


	//   ....[19]....
        /*00b0*/ 	.word	0x0000c580


	//   ....[20]....
        /*00b4*/ 	.word	0x0000c690


	//   ....[21]....
        /*00b8*/ 	.word	0x0000c6e0


	//   ....[22]....
        /*00bc*/ 	.word	0x0000c700


	//----- nvinfo : EIATTR_MAX_THREADS
	.align		4
.L_2598:
        /*00c0*/ 	.byte	0x04, 0x05
        /*00c2*/ 	.short	(.L_2600 - .L_2599)
.L_2599:
        /*00c4*/ 	.word	0x00000080
        /*00c8*/ 	.word	0x00000001
        /*00cc*/ 	.word	0x00000001


	//----- nvinfo : EIATTR_CRS_STACK_SIZE
	.align		4
.L_2600:
        /*00d0*/ 	.byte	0x04, 0x1e
        /*00d2*/ 	.short	(.L_2602 - .L_2601)
.L_2601:
        /*00d4*/ 	.word	0x00000000


	//----- nvinfo : EIATTR_CBANK_PARAM_SIZE
	.align		4
.L_2602:
        /*00d8*/ 	.byte	0x03, 0x19
        /*00da*/ 	.short	0x0230


	//----- nvinfo : EIATTR_PARAM_CBANK
	.align		4
        /*00dc*/ 	.byte	0x04, 0x0a
        /*00de*/ 	.short	(.L_2604 - .L_2603)
	.align		4
.L_2603:
        /*00e0*/ 	.word	index@(.nv.constant0._ZN2at6native18elementwise_kernelILi128ELi4EZNS0_15gpu_kernel_implIZZZNS0_49_GLOBAL__N__657f93f7_16_TensorCompare_cu_71e06f4e19launch_clamp_scalarERNS_18TensorIteratorBaseEN3c106ScalarES7_NS0_6detail11ClampLimitsEENKUlvE_clEvENKUlvE3_clEvEUlsE_EEvS5_RKT_EUliE_EEviT1_)
        /*00e4*/ 	.short	0x0210
        /*00e6*/ 	.short	0x0230


	//----- nvinfo : EIATTR_SW_WAR
	.align		4
.L_2604:
        /*00e8*/ 	.byte	0x04, 0x36
        /*00ea*/ 	.short	(.L_2606 - .L_2605)
.L_2605:
        /*00ec*/ 	.word	0x00000008
.L_2606:


//--------------------- .nv.info._ZN2at6native27unrolled_elementwise_kernelIZZZNS0_49_GLOBAL__N__657f93f7_16_TensorCompare_cu_71e06f4e19launch_clamp_scalarERNS_18TensorIteratorBaseEN3c106ScalarES6_NS0_6detail11ClampLimitsEENKUlvE_clEvENKUlvE3_clEvEUlsE_St5arrayIPcLm2EELi4E23TrivialOffsetCalculatorILi1EjESG_NS0_6memory12LoadWithCastILi1EEENSH_13StoreWithCastILi1EEEEEviT_T0_T2_T3_T4_T5_ --------------------------
	.section	.nv.info._ZN2at6native27unrolled_elementwise_kernelIZZZNS0_49_GLOBAL__N__657f93f7_16_TensorCompare_cu_71e06f4e19launch_clamp_scalarERNS_18TensorIteratorBaseEN3c106ScalarES6_NS0_6detail11ClampLimitsEENKUlvE_clEvENKUlvE3_clEvEUlsE_St5arrayIPcLm2EELi4E23TrivialOffsetCalculatorILi1EjESG_NS0_6memory12LoadWithCastILi1EEENSH_13StoreWithCastILi1EEEEEviT_T0_T2_T3_T4_T5_,"",@"SHT_CUDA_INFO"
	.sectionflags	@""
	.align	4


	//----- nvinfo : EIATTR_CUDA_API_VERSION
	.align		4
        /*0000*/ 	.byte	0x04, 0x37
        /*0002*/ 	.short	(.L_2608 - .L_2607)
.L_2607:
        /*0004*/ 	.word	0x00000082


	//----- nvinfo : EIATTR_KPARAM_INFO
	.align		4
.L_2608:
        /*0008*/ 	.byte	0x04, 0x17
        /*000a*/ 	.short	(.L_2610 - .L_2609)
.L_2609:
        /*000c*/ 	.word	0x00000000
        /*0010*/ 	.short	0x0006
        /*0012*/ 	.short	0x0034
        /*0014*/ 	.byte	0x00, 0xf0, 0x21, 0x00


	//----- nvinfo : EIATTR_KPARAM_INFO
	.align		4
.L_2610:
        /*0018*/ 	.byte	0x04, 0x17
        /*001a*/ 	.short	(.L_2612 - .L_2611)
.L_2611:
        /*001c*/ 	.word	0x00000000
        /*0020*/ 	.short	0x0005
        /*0022*/ 	.short	0x002c
        /*0024*/ 	.byte	0x00, 0xf0, 0x21, 0x00


	//----- nvinfo : EIATTR_KPARAM_INFO
	.align		4
.L_2612:
        /*0028*/ 	.byte	0x04, 0x17
        /*002a*/ 	.short	(.L_2614 - .L_2613)
.L_2613:
        /*002c*/ 	.word	0x00000000
        /*0030*/ 	.short	0x0004
        /*0032*/ 	.short	0x0029
        /*0034*/ 	.byte	0x00, 0xf0, 0x05, 0x00


	//----- nvinfo : EIATTR_KPARAM_INFO
	.align		4
.L_2614:
        /*0038*/ 	.byte	0x04, 0x17
        /*003a*/ 	.short	(.L_2616 - .L_2615)
.L_2615:
        /*003c*/ 	.word	0x00000000
        /*0040*/ 	.short	0x0003
        /*0042*/ 	.short	0x0028
        /*0044*/ 	.byte	0x00, 0xf0, 0x05, 0x00


	//----- nvinfo : EIATTR_KPARAM_INFO
	.align		4
.L_2616:
        /*0048*/ 	.byte	0x04, 0x17
        /*004a*/ 	.short	(.L_2618 - .L_2617)
.L_2617:
        /*004c*/ 	.word	0x00000000
        /*0050*/ 	.short	0x0002
        /*0052*/ 	.short	0x0018
        /*0054*/ 	.byte	0x00, 0xf0, 0x41, 0x00


	//----- nvinfo : EIATTR_KPARAM_INFO
	.align		4
.L_2618:
        /*0058*/ 	.byte	0x04, 0x17
        /*005a*/ 	.short	(.L_2620 - .L_2619)
.L_2619:
        /*005c*/ 	.word	0x00000000
        /*0060*/ 	.short	0x0001
        /*0062*/ 	.short	0x0008
        /*0064*/ 	.byte	0x00, 0xf0, 0x41, 0x00


	//----- nvinfo : EIATTR_KPARAM_INFO
	.align		4
.L_2620:
        /*0068*/ 	.byte	0x04, 0x17
        /*006a*/ 	.short	(.L_2622 - .L_2621)
.L_2621:
        /*006c*/ 	.word	0x00000000
        /*0070*/ 	.short	0x0000
        /*0072*/ 	.short	0x0000
        /*0074*/ 	.byte	0x00, 0xf0, 0x11, 0x00


	//----- nvinfo : EIATTR_SPARSE_MMA_MASK
	.align		4
.L_2622:
        /*0078*/ 	.byte	0x03, 0x50
        /*007a*/ 	.short	0x0000


	//----- nvinfo : EIATTR_MAXREG_COUNT
	.align		4
        /*007c*/ 	.byte	0x03, 0x1b
        /*007e*/ 	.short	0x00ff


	//----- nvinfo : EIATTR_EXTERNS
	.align		4
        /*0080*/ 	.byte	0x04, 0x0f
        /*0082*/ 	.short	(.L_2624 - .L_2623)


	//   ....[0]....
	.align		4
.L_2623:
        /*0084*/ 	.word	index@(__assertfail)


	//----- nvinfo : EIATTR_MERCURY_ISA_VERSION
	.align		4
.L_2624:
        /*0088*/ 	.byte	0x03, 0x5f
        /*008a*/ 	.short	0x0101


	//----- nvinfo : EIATTR_SYSCALL_OFFSETS
	.align		4
        /*008c*/ 	.byte	0x04, 0x46
        /*008e*/ 	.short	(.L_2626 - .L_2625)


	//   ....[0]....
.L_2625:
        /*0090*/ 	.word	0x00000f10


	//   ....[1]....
        /*0094*/ 	.word	0x00001e20


	//   ....[2]....
        /*0098*/ 	.word	0x00002d40


	//   ....[3]....
        /*009c*/ 	.word	0x00003c30


	//   ....[4]....
        /*00a0*/ 	.word	0x00004f80


	//   ....[5]....
        /*00a4*/ 	.word	0x00005ed0


	//   ....[6]....
        /*00a8*/ 	.word	0x00006df0


	//   ....[7]....
        /*00ac*/ 	.word	0x00007d10


	//----- nvinfo : EIATTR_EXIT_INSTR_OFFSETS
	.align		4
.L_2626:
        /*00b0*/ 	.byte	0x04, 0x1c
        /*00b2*/ 	.short	(.L_2628 - .L_2627)


	//   ....[0]....
.L_2627:
        /*00b4*/ 	.word	0x00006ea0


	//   ....[1]....
        /*00b8*/ 	.word	0x00006fd0


	//   ....[2]....
        /*00bc*/ 	.word	0x00006ff0


	//   ....[3]....
        /*00c0*/ 	.word	0x00007090


	//   ....[4]....
        /*00c4*/ 	.word	0x000070c0


	//   ....[5]....
        /*00c8*/ 	.word	0x000070e0


	//   ....[6]....
        /*00cc*/ 	.word	0x00007170


	//   ....[7]....
        /*00d0*/ 	.word	0x000071b0


	//   ....[8]....
        /*00d4*/ 	.word	0x00007250


	//   ....[9]....
        /*00d8*/ 	.word	0x000072a0


	//   ....[10]....
        /*00dc*/ 	.word	0x000072d0


	//   ....[11]....
        /*00e0*/ 	.word	0x000073a0


	//   ....[12]....
        /*00e4*/ 	.word	0x000073e0


	//   ....[13]....
        /*00e8*/ 	.word	0x00007570


	//   ....[14]....
        /*00ec*/ 	.word	0x000076d0


	//   ....[15]....
        /*00f0*/ 	.word	0x00007710


	//   ....[16]....
        /*00f4*/ 	.word	0x000077b0


	//   ....[17]....
        /*00f8*/ 	.word	0x00007930


	//   ....[18]....
        /*00fc*/ 	.word	0x00007ab0


	//   ....[19]....
        /*0100*/ 	.word	0x00007c10


	//   ....[20]....
        /*0104*/ 	.word	0x00007d20


	//   ....[21]....
        /*0108*/ 	.word	0x00007d60


	//   ....[22]....
        /*010c*/ 	.word	0x00007d90


	//----- nvinfo : EIATTR_MAX_THREADS
	.align		4
.L_2628:
        /*0110*/ 	.byte	0x04, 0x05
        /*0112*/ 	.short	(.L_2630 - .L_2629)
.L_2629:
        /*0114*/ 	.word	0x00000080
        /*0118*/ 	.word	0x00000001
        /*011c*/ 	.word	0x00000001


	//----- nvinfo : EIATTR_CRS_STACK_SIZE
	.align		4
.L_2630:
        /*0120*/ 	.byte	0x04, 0x1e
        /*0122*/ 	.short	(.L_2632 - .L_2631)
.L_2631:
        /*0124*/ 	.word	0x00000000


	//----- nvinfo : EIATTR_CBANK_PARAM_SIZE
	.align		4
.L_2632:
        /*0128*/ 	.byte	0x03, 0x19
        /*012a*/ 	.short	0x003c


	//----- nvinfo : EIATTR_PARAM_CBANK
	.align		4
        /*012c*/ 	.byte	0x04, 0x0a
        /*012e*/ 	.short	(.L_2634 - .L_2633)
	.align		4
.L_2633:
        /*0130*/ 	.word	index@(.nv.constant0._ZN2at6native27unrolled_elementwise_kernelIZZZNS0_49_GLOBAL__N__657f93f7_16_TensorCompare_cu_71e06f4e19launch_clamp_scalarERNS_18TensorIteratorBaseEN3c106ScalarES6_NS0_6detail11ClampLimitsEENKUlvE_clEvENKUlvE3_clEvEUlsE_St5arrayIPcLm2EELi4E23TrivialOffsetCalculatorILi1EjESG_NS0_6memory12LoadWithCastILi1EEENSH_13StoreWithCastILi1EEEEEviT_T0_T2_T3_T4_T5_)
        /*0134*/ 	.short	0x0210
        /*0136*/ 	.short	0x003c


	//----- nvinfo : EIATTR_SW_WAR
	.align		4
.L_2634:
        /*0138*/ 	.byte	0x04, 0x36
        /*013a*/ 	.short	(.L_2636 - .L_2635)
.L_2635:
        /*013c*/ 	.word	0x00000008
.L_2636:


//--------------------- .nv.info._ZN2at6native18elementwise_kernelILi128ELi4EZNS0_22gpu_kernel_impl_nocastIZZZNS0_49_GLOBAL__N__657f93f7_16_TensorCompare_cu_71e06f4e19launch_clamp_scalarERNS_18TensorIteratorBaseEN3c106ScalarES7_NS0_6detail11ClampLimitsEENKUlvE_clEvENKUlvE3_clEvEUlsE_EEvS5_RKT_EUliE_EEviT1_ --------------------------
	.section	.nv.info._ZN2at6native18elementwise_kernelILi128ELi4EZNS0_22gpu_kernel_impl_nocastIZZZNS0_49_GLOBAL__N__657f93f7_16_TensorCompare_cu_71e06f4e19launch_clamp_scalarERNS_18TensorIteratorBaseEN3c106ScalarES7_NS0_6detail11ClampLimitsEENKUlvE_clEvENKUlvE3_clEvEUlsE_EEvS5_RKT_EUliE_EEviT1_,"",@"SHT_CUDA_INFO"
	.sectionflags	@""
	.align	4


	//----- nvinfo : EIATTR_CUDA_API_VERSION
	.align		4
        /*0000*/ 	.byte	0x04, 0x37
        /*0002*/ 	.short	(.L_2638 - .L_2637)
.L_2637:
        /*0004*/ 	.word	0x00000082


	//----- nvinfo : EIATTR_KPARAM_INFO
	.align		4
.L_2638:
        /*0008*/ 	.byte	0x04, 0x17
        /*000a*/ 	.short	(.L_2640 - .L_2639)
.L_2639:
        /*000c*/ 	.word	0x00000000
        /*0010*/ 	.short	0x0001
        /*0012*/ 	.short	0x0008
        /*0014*/ 	.byte	0x00, 0xf0, 0x81, 0x08


	//----- nvinfo : EIATTR_KPARAM_INFO
	.align		4
.L_2640:
        /*0018*/ 	.byte	0x04, 0x17
        /*001a*/ 	.short	(.L_2642 - .L_2641)
.L_2641:
        /*001c*/ 	.word	0x00000000
        /*0020*/ 	.short	0x0000
        /*0022*/ 	.short	0x0000
        /*0024*/ 	.byte	0x00, 0xf0, 0x11, 0x00


	//----- nvinfo : EIATTR_SPARSE_MMA_MASK
	.align		4
.L_2642:
        /*0028*/ 	.byte	0x03, 0x50
        /*002a*/ 	.short	0x0000


	//----- nvinfo : EIATTR_MAXREG_COUNT
	.align		4
        /*002c*/ 	.byte	0x03, 0x1b
        /*002e*/ 	.short	0x0080


	//----- nvinfo : EIATTR_MERCURY_ISA_VERSION
	.align		4
        /*0030*/ 	.byte	0x03, 0x5f
        /*0032*/ 	.short	0x0101


	//----- nvinfo : EIATTR_EXIT_INSTR_OFFSETS
	.align		4
        /*0034*/ 	.byte	0x04, 0x1c
        /*0036*/ 	.short	(.L_2644 - .L_2643)


	//   ....[0]....
.L_2643:
        /*0038*/ 	.word	0x00003d50


	//   ....[1]....
        /*003c*/ 	.word	0x00005150


	//----- nvinfo : EIATTR_MAX_THREADS
	.align		4
.L_2644:
        /*0040*/ 	.byte	0x04, 0x05
        /*0042*/ 	.short	(.L_2646 - .L_2645)
.L_2645:
        /*0044*/ 	.word	0x00000080
        /*0048*/ 	.word	0x00000001
        /*004c*/ 	.word	0x00000001


	//----- nvinfo : EIATTR_CRS_STACK_SIZE
	.align		4
.L_2646:
        /*0050*/ 	.byte	0x04, 0x1e
        /*0052*/ 	.short	(.L_2648 - .L_2647)
.L_2647:
        /*0054*/ 	.word	0x00000000


	//----- nvinfo : EIATTR_CBANK_PARAM_SIZE
	.align		4
.L_2648:
        /*0058*/ 	.byte	0x03, 0x19
        /*005a*/ 	.short	0x0228


	//----- nvinfo : EIATTR_PARAM_CBANK
	.align		4
        /*005c*/ 	.byte	0x04, 0x0a
        /*005e*/ 	.short	(.L_2650 - .L_2649)
	.align		4
.L_2649:
        /*0060*/ 	.word	index@(.nv.constant0._ZN2at6native18elementwise_kernelILi128ELi4EZNS0_22gpu_kernel_impl_nocastIZZZNS0_49_GLOBAL__N__657f93f7_16_TensorCompare_cu_71e06f4e19launch_clamp_scalarERNS_18TensorIteratorBaseEN3c106ScalarES7_NS0_6detail11ClampLimitsEENKUlvE_clEvENKUlvE3_clEvEUlsE_EEvS5_RKT_EUliE_EEviT1_)
        /*0064*/ 	.short	0x0210
        /*0066*/ 	.short	0x0228


	//----- nvinfo : EIATTR_SW_WAR
	.align		4
.L_2650:
        /*0068*/ 	.byte	0x04, 0x36
        /*006a*/ 	.short	(.L_2652 - .L_2651)
.L_2651:
        /*006c*/ 	.word	0x00000008
.L_2652:


//--------------------- .nv.info._ZN2at6native27unrolled_elementwise_kernelIZZZNS0_49_GLOBAL__N__657f93f7_16_TensorCompare_cu_71e06f4e19launch_clamp_scalarERNS_18TensorIteratorBaseEN3c106ScalarES6_NS0_6detail11ClampLimitsEENKUlvE_clEvENKUlvE3_clEvEUlsE_St5arrayIPcLm2EELi4E23TrivialOffsetCalculatorILi1EjESG_NS0_6memory15LoadWithoutCastENSH_16StoreWithoutCastEEEviT_T0_T2_T3_T4_T5_ --------------------------
	.section	.nv.info._ZN2at6native27unrolled_elementwise_kernelIZZZNS0_49_GLOBAL__N__657f93f7_16_TensorCompare_cu_71e06f4e19launch_clamp_scalarERNS_18TensorIteratorBaseEN3c106ScalarES6_NS0_6detail11ClampLimitsEENKUlvE_clEvENKUlvE3_clEvEUlsE_St5arrayIPcLm2EELi4E23TrivialOffsetCalculatorILi1EjESG_NS0_6memory15LoadWithoutCastENSH_16StoreWithoutCastEEEviT_T0_T2_T3_T4_T5_,"",@"SHT_CUDA_INFO"
	.sectionflags	@""
	.align	4


	//----- nvinfo : EIATTR_CUDA_API_VERSION
	.align		4
        /*0000*/ 	.byte	0x04, 0x37
        /*0002*/ 	.short	(.L_2654 - .L_2653)
.L_2653:
        /*0004*/ 	.word	0x00000082


	//----- nvinfo : EIATTR_KPARAM_INFO
	.align		4
.L_2654:
        /*0008*/ 	.byte	0x04, 0x17
        /*000a*/ 	.short	(.L_2656 - .L_2655)
.L_2655:
        /*000c*/ 	.word	0x00000000
        /*0010*/ 	.short	0x0006
        /*0012*/ 	.short	0x002b
        /*0014*/ 	.byte	0x00, 0xf0, 0x05, 0x00


	//----- nvinfo : EIATTR_KPARAM_INFO
	.align		4
.L_2656:
        /*0018*/ 	.byte	0x04, 0x17
        /*001a*/ 	.short	(.L_2658 - .L_2657)
.L_2657:
        /*001c*/ 	.word	0x00000000
        /*0020*/ 	.short	0x0005
        /*0022*/ 	.short	0x002a
        /*0024*/ 	.byte	0x00, 0xf0, 0x05, 0x00


	//----- nvinfo : EIATTR_KPARAM_INFO
	.align		4
.L_2658:
        /*0028*/ 	.byte	0x04, 0x17
        /*002a*/ 	.short	(.L_2660 - .L_2659)
.L_2659:
        /*002c*/ 	.word	0x00000000
        /*0030*/ 	.short	0x0004
        /*0032*/ 	.short	0x0029
        /*0034*/ 	.byte	0x00, 0xf0, 0x05, 0x00


	//----- nvinfo : EIATTR_KPARAM_INFO
	.align		4
.L_2660:
        /*0038*/ 	.byte	0x04, 0x17
        /*003a*/ 	.short	(.L_2662 - .L_2661)
.L_2661:
        /*003c*/ 	.word	0x00000000
        /*0040*/ 	.short	0x0003
        /*0042*/ 	.short	0x0028
        /*0044*/ 	.byte	0x00, 0xf0, 0x05, 0x00


	//----- nvinfo : EIATTR_KPARAM_INFO
	.align		4
.L_2662:
        /*0048*/ 	.byte	0x04, 0x17
        /*004a*/ 	.short	(.L_2664 - .L_2663)
.L_2663:
        /*004c*/ 	.word	0x00000000
        /*0050*/ 	.short	0x0002
        /*0052*/ 	.short	0x0018
        /*0054*/ 	.byte	0x00, 0xf0, 0x41, 0x00


	//----- nvinfo : EIATTR_KPARAM_INFO
	.align		4
.L_2664:
        /*0058*/ 	.byte	0x04, 0x17
        /*005a*/ 	.short	(.L_2666 - .L_2665)
.L_2665:
        /*005c*/ 	.word	0x00000000
        /*0060*/ 	.short	0x0001
        /*0062*/ 	.short	0x0008
        /*0064*/ 	.byte	0x00, 0xf0, 0x41, 0x00


	//----- nvinfo : EIATTR_KPARAM_INFO
	.align		4
.L_2666:
        /*0068*/ 	.byte	0x04, 0x17
        /*006a*/ 	.short	(.L_2668 - .L_2667)
.L_2667:
        /*006c*/ 	.word	0x00000000
        /*0070*/ 	.short	0x0000
        /*0072*/ 	.short	0x0000
        /*0074*/ 	.byte	0x00, 0xf0, 0x11, 0x00


	//----- nvinfo : EIATTR_SPARSE_MMA_MASK
	.align		4
.L_2668:
        /*0078*/ 	.byte	0x03, 0x50
        /*007a*/ 	.short	0x0000


	//----- nvinfo : EIATTR_MAXREG_COUNT
	.align		4
        /*007c*/ 	.byte	0x03, 0x1b
        /*007e*/ 	.short	0x00ff


	//----- nvinfo : EIATTR_MERCURY_ISA_VERSION
	.align		4
        /*0080*/ 	.byte	0x03, 0x5f
        /*0082*/ 	.short	0x0101


	//----- nvinfo : EIATTR_EXIT_INSTR_OFFSETS
	.align		4
        /*0084*/ 	.byte	0x04, 0x1c
        /*0086*/ 	.short	(.L_2670 - .L_2669)


	//   ....[0]....
.L_2669:
        /*0088*/ 	.word	0x000005e0


	//   ....[1]....
        /*008c*/ 	.word	0x00000630


	//----- nvinfo : EIATTR_MAX_THREADS
	.align		4
.L_2670:
        /*0090*/ 	.byte	0x04, 0x05
        /*0092*/ 	.short	(.L_2672 - .L_2671)
.L_2671:
        /*0094*/ 	.word	0x00000080
        /*0098*/ 	.word	0x00000001
        /*009c*/ 	.word	0x00000001


	//----- nvinfo : EIATTR_CRS_STACK_SIZE
	.align		4
.L_2672:
        /*00a0*/ 	.byte	0x04, 0x1e
        /*00a2*/ 	.short	(.L_2674 - .L_2673)
.L_2673:
        /*00a4*/ 	.word	0x00000000


	//----- nvinfo : EIATTR_CBANK_PARAM_SIZE
	.align		4
.L_2674:
        /*00a8*/ 	.byte	0x03, 0x19
        /*00aa*/ 	.short	0x002c


	//----- nvinfo : EIATTR_PARAM_CBANK
	.align		4
        /*00ac*/ 	.byte	0x04, 0x0a
        /*00ae*/ 	.short	(.L_2676 - .L_2675)
	.align		4
.L_2675:
        /*00b0*/ 	.word	index@(.nv.constant0._ZN2at6native27unrolled_elementwise_kernelIZZZNS0_49_GLOBAL__N__657f93f7_16_TensorCompare_cu_71e06f4e19launch_clamp_scalarERNS_18TensorIteratorBaseEN3c106ScalarES6_NS0_6detail11ClampLimitsEENKUlvE_clEvENKUlvE3_clEvEUlsE_St5arrayIPcLm2EELi4E23TrivialOffsetCalculatorILi1EjESG_NS0_6memory15LoadWithoutCastENSH_16StoreWithoutCastEEEviT_T0_T2_T3_T4_T5_)
        /*00b4*/ 	.short	0x0210
        /*00b6*/ 	.short	0x002c


	//----- nvinfo : EIATTR_SW_WAR
	.align		4
.L_2676:
        /*00b8*/ 	.byte	0x04, 0x36
        /*00ba*/ 	.short	(.L_2678 - .L_2677)
.L_2677:
        /*00bc*/ 	.word	0x00000008
.L_2678:


//--------------------- .nv.info._ZN2at6native29vectorized_elementwise_kernelILi2EZZZNS0_49_GLOBAL__N__657f93f7_16_TensorCompare_cu_71e06f4e19launch_clamp_scalarERNS_18TensorIteratorBaseEN3c106ScalarES6_NS0_6detail11ClampLimitsEENKUlvE_clEvENKUlvE3_clEvEUlsE_St5arrayIPcLm2EEEEviT0_T1_ --------------------------
	.section	.nv.info._ZN2at6native29vectorized_elementwise_kernelILi2EZZZNS0_49_GLOBAL__N__657f93f7_16_TensorCompare_cu_71e06f4e19launch_clamp_scalarERNS_18TensorIteratorBaseEN3c106ScalarES6_NS0_6detail11ClampLimitsEENKUlvE_clEvENKUlvE3_clEvEUlsE_St5arrayIPcLm2EEEEviT0_T1_,"",@"SHT_CUDA_INFO"
	.sectionflags	@""
	.align	4


	//----- nvinfo : EIATTR_CUDA_API_VERSION
	.align		4
        /*0000*/ 	.byte	0x04, 0x37
        /*0002*/ 	.short	(.L_2680 - .L_2679)
.L_2679:
        /*0004*/ 	.word	0x00000082


	//----- nvinfo : EIATTR_KPARAM_INFO
	.align		4
.L_2680:
        /*0008*/ 	.byte	0x04, 0x17
        /*000a*/ 	.short	(.L_2682 - .L_2681)
.L_2681:
        /*000c*/ 	.word	0x00000000
        /*0010*/ 	.short	0x0002
        /*0012*/ 	.short	0x0018
        /*0014*/ 	.byte	0x00, 0xf0, 0x41, 0x00


	//----- nvinfo : EIATTR_KPARAM_INFO
	.align		4
.L_2682:
        /*0018*/ 	.byte	0x04, 0x17
        /*001a*/ 	.short	(.L_2684 - .L_2683)
.L_2683:
        /*001c*/ 	.word	0x00000000
        /*0020*/ 	.short	0x0001
        /*0022*/ 	.short	0x0008
        /*0024*/ 	.byte	0x00, 0xf0, 0x41, 0x00


	//----- nvinfo : EIATTR_KPARAM_INFO
	.align		4
.L_2684:
        /*0028*/ 	.byte	0x04, 0x17
        /*002a*/ 	.short	(.L_2686 - .L_2685)
.L_2685:
        /*002c*/ 	.word	0x00000000
        /*0030*/ 	.short	0x0000
        /*0032*/ 	.short	0x0000
        /*0034*/ 	.byte	0x00, 0xf0, 0x11, 0x00


	//----- nvinfo : EIATTR_SPARSE_MMA_MASK
	.align		4
.L_2686:
        /*0038*/ 	.byte	0x03, 0x50
        /*003a*/ 	.short	0x0000


	//----- nvinfo : EIATTR_MAXREG_COUNT
	.align		4
        /*003c*/ 	.byte	0x03, 0x1b
        /*003e*/ 	.short	0x00ff


	//----- nvinfo : EIATTR_MERCURY_ISA_VERSION
	.align		4
        /*0040*/ 	.byte	0x03, 0x5f
        /*0042*/ 	.short	0x0101


	//----- nvinfo : EIATTR_EXIT_INSTR_OFFSETS
	.align		4
        /*0044*/ 	.byte	0x04, 0x1c
        /*0046*/ 	.short	(.L_2688 - .L_2687)


	//   ....[0]....
.L_2687:
        /*0048*/ 	.word	0x000006f0


	//   ....[1]....
        /*004c*/ 	.word	0x000011b0


	//   ....[2]....
        /*0050*/ 	.word	0x00001200


	//----- nvinfo : EIATTR_MAX_THREADS
	.align		4
.L_2688:
        /*0054*/ 	.byte	0x04, 0x05
        /*0056*/ 	.short	(.L_2690 - .L_2689)
.L_2689:
        /*0058*/ 	.word	0x00000080
        /*005c*/ 	.word	0x00000001
        /*0060*/ 	.word	0x00000001


	//----- nvinfo : EIATTR_CRS_STACK_SIZE
	.align		4
.L_2690:
        /*0064*/ 	.byte	0x04, 0x1e
        /*0066*/ 	.short	(.L_2692 - .L_2691)
.L_2691:
        /*0068*/ 	.word	0x00000000


	//----- nvinfo : EIATTR_CBANK_PARAM_SIZE
	.align		4
.L_2692:
        /*006c*/ 	.byte	0x03, 0x19
        /*006e*/ 	.short	0x0028


	//----- nvinfo : EIATTR_PARAM_CBANK
	.align		4
        /*0070*/ 	.byte	0x04, 0x0a
        /*0072*/ 	.short	(.L_2694 - .L_2693)
	.align		4
.L_2693:
        /*0074*/ 	.word	index@(.nv.constant0._ZN2at6native29vectorized_elementwise_kernelILi2EZZZNS0_49_GLOBAL__N__657f93f7_16_TensorCompare_cu_71e06f4e19launch_clamp_scalarERNS_18TensorIteratorBaseEN3c106ScalarES6_NS0_6detail11ClampLimitsEENKUlvE_clEvENKUlvE3_clEvEUlsE_St5arrayIPcLm2EEEEviT0_T1_)
        /*0078*/ 	.short	0x0210
        /*007a*/ 	.short	0x0028


	//----- nvinfo : EIATTR_SW_WAR
	.align		4
.L_2694:
        /*007c*/ 	.byte	0x04, 0x36
        /*007e*/ 	.short	(.L_2696 - .L_2695)
.L_2695:
        /*0080*/ 	.word	0x00000008
.L_2696:


//--------------------- .nv.info._ZN2at6native29vectorized_elementwise_kernelILi4EZZZNS0_49_GLOBAL__N__657f93f7_16_TensorCompare_cu_71e06f4e19launch_clamp_scalarERNS_18TensorIteratorBaseEN3c106ScalarES6_NS0_6detail11ClampLimitsEENKUlvE_clEvENKUlvE3_clEvEUlsE_St5arrayIPcLm2EEEEviT0_T1_ --------------------------
	.section	.nv.info._ZN2at6native29vectorized_elementwise_kernelILi4EZZZNS0_49_GLOBAL__N__657f93f7_16_TensorCompare_cu_71e06f4e19launch_clamp_scalarERNS_18TensorIteratorBaseEN3c106ScalarES6_NS0_6detail11ClampLimitsEENKUlvE_clEvENKUlvE3_clEvEUlsE_St5arrayIPcLm2EEEEviT0_T1_,"",@"SHT_CUDA_INFO"
	.sectionflags	@""
	.align	4


	//----- nvinfo : EIATTR_CUDA_API_VERSION
	.align		4
        /*0000*/ 	.byte	0x04, 0x37
        /*0002*/ 	.short	(.L_2698 - .L_2697)
.L_2697:
        /*0004*/ 	.word	0x00000082


	//----- nvinfo : EIATTR_KPARAM_INFO
	.align		4
.L_2698:
        /*0008*/ 	.byte	0x04, 0x17
        /*000a*/ 	.short	(.L_2700 - .L_2699)
.L_2699:
        /*000c*/ 	.word	0x00000000
        /*0010*/ 	.short	0x0002
        /*0012*/ 	.short	0x0018
        /*0014*/ 	.byte	0x00, 0xf0, 0x41, 0x00


	//----- nvinfo : EIATTR_KPARAM_INFO
	.align		4
.L_2700:
        /*0018*/ 	.byte	0x04, 0x17
        /*001a*/ 	.short	(.L_2702 - .L_2701)
.L_2701:
        /*001c*/ 	.word	0x00000000
        /*0020*/ 	.short	0x0001
        /*0022*/ 	.short	0x0008
        /*0024*/ 	.byte	0x00, 0xf0, 0x41, 0x00


	//----- nvinfo : EIATTR_KPARAM_INFO
	.align		4
.L_2702:
        /*0028*/ 	.byte	0x04, 0x17
        /*002a*/ 	.short	(.L_2704 - .L_2703)
.L_2703:
        /*002c*/ 	.word	0x00000000
        /*0030*/ 	.short	0x0000
        /*0032*/ 	.short	0x0000
        /*0034*/ 	.byte	0x00, 0xf0, 0x11, 0x00


	//----- nvinfo : EIATTR_SPARSE_MMA_MASK
	.align		4
.L_2704:
        /*0038*/ 	.byte	0x03, 0x50
        /*003a*/ 	.short	0x0000


	//----- nvinfo : EIATTR_MAXREG_COUNT
	.align		4
        /*003c*/ 	.byte	0x03, 0x1b
        /*003e*/ 	.short	0x00ff


	//----- nvinfo : EIATTR_MERCURY_ISA_VERSION
	.align		4
        /*0040*/ 	.byte	0x03, 0x5f
        /*0042*/ 	.short	0x0101


	//----- nvinfo : EIATTR_EXIT_INSTR_OFFSETS
	.align		4
        /*0044*/ 	.byte	0x04, 0x1c
        /*0046*/ 	.short	(.L_2706 - .L_2705)


	//   ....[0]....
.L_2705:
        /*0048*/ 	.word	0x00000670


	//   ....[1]....
        /*004c*/ 	.word	0x00001130


	//   ....[2]....
        /*0050*/ 	.word	0x00001180


	//----- nvinfo : EIATTR_MAX_THREADS
	.align		4
.L_2706:
        /*0054*/ 	.byte	0x04, 0x05
        /*0056*/ 	.short	(.L_2708 - .L_2707)
.L_2707:
        /*0058*/ 	.word	0x00000080
        /*005c*/ 	.word	0x00000001
        /*0060*/ 	.word	0x00000001


	//----- nvinfo : EIATTR_CRS_STACK_SIZE
	.align		4
.L_2708:
        /*0064*/ 	.byte	0x04, 0x1e
        /*0066*/ 	.short	(.L_2710 - .L_2709)
.L_2709:
        /*0068*/ 	.word	0x00000000


	//----- nvinfo : EIATTR_CBANK_PARAM_SIZE
	.align		4
.L_2710:
        /*006c*/ 	.byte	0x03, 0x19
        /*006e*/ 	.short	0x0028


	//----- nvinfo : EIATTR_PARAM_CBANK
	.align		4
        /*0070*/ 	.byte	0x04, 0x0a
        /*0072*/ 	.short	(.L_2712 - .L_2711)
	.align		4
.L_2711:
        /*0074*/ 	.word	index@(.nv.constant0._ZN2at6native29vectorized_elementwise_kernelILi4EZZZNS0_49_GLOBAL__N__657f93f7_16_TensorCompare_cu_71e06f4e19launch_clamp_scalarERNS_18TensorIteratorBaseEN3c106ScalarES6_NS0_6detail11ClampLimitsEENKUlvE_clEvENKUlvE3_clEvEUlsE_St5arrayIPcLm2EEEEviT0_T1_)
        /*0078*/ 	.short	0x0210
        /*007a*/ 	.short	0x0028


	//----- nvinfo : EIATTR_SW_WAR
	.align		4
.L_2712:
        /*007c*/ 	.byte	0x04, 0x36
        /*007e*/ 	.short	(.L_2714 - .L_2713)
.L_2713:
        /*0080*/ 	.word	0x00000008
.L_2714:


//--------------------- .nv.info._ZN2at6native29vectorized_elementwise_kernelILi8EZZZNS0_49_GLOBAL__N__657f93f7_16_TensorCompare_cu_71e06f4e19launch_clamp_scalarERNS_18TensorIteratorBaseEN3c106ScalarES6_NS0_6detail11ClampLimitsEENKUlvE_clEvENKUlvE3_clEvEUlsE_St5arrayIPcLm2EEEEviT0_T1_ --------------------------
	.section	.nv.info._ZN2at6native29vectorized_elementwise_kernelILi8EZZZNS0_49_GLOBAL__N__657f93f7_16_TensorCompare_cu_71e06f4e19launch_clamp_scalarERNS_18TensorIteratorBaseEN3c106ScalarES6_NS0_6detail11ClampLimitsEENKUlvE_clEvENKUlvE3_clEvEUlsE_St5arrayIPcLm2EEEEviT0_T1_,"",@"SHT_CUDA_INFO"
	.sectionflags	@""
	.align	4


	//----- nvinfo : EIATTR_CUDA_API_VERSION
	.align		4
        /*0000*/ 	.byte	0x04, 0x37
        /*0002*/ 	.short	(.L_2716 - .L_2715)
.L_2715:
        /*0004*/ 	.word	0x00000082


	//----- nvinfo : EIATTR_KPARAM_INFO
	.align		4
.L_2716:
        /*0008*/ 	.byte	0x04, 0x17
        /*000a*/ 	.short	(.L_2718 - .L_2717)
.L_2717:
        /*000c*/ 	.word	0x00000000
        /*0010*/ 	.short	0x0002
        /*0012*/ 	.short	0x0018
        /*0014*/ 	.byte	0x00, 0xf0, 0x41, 0x00


	//----- nvinfo : EIATTR_KPARAM_INFO
	.align		4
.L_2718:
        /*0018*/ 	.byte	0x04, 0x17
        /*001a*/ 	.short	(.L_2720 - .L_2719)
.L_2719:
        /*001c*/ 	.word	0x00000000
        /*0020*/ 	.short	0x0001
        /*0022*/ 	.short	0x0008
        /*0024*/ 	.byte	0x00, 0xf0, 0x41, 0x00


	//----- nvinfo : EIATTR_KPARAM_INFO
	.align		4
.L_2720:
        /*0028*/ 	.byte	0x04, 0x17
        /*002a*/ 	.short	(.L_2722 - .L_2721)
.L_2721:
        /*002c*/ 	.word	0x00000000
        /*0030*/ 	.short	0x0000
        /*0032*/ 	.short	0x0000
        /*0034*/ 	.byte	0x00, 0xf0, 0x11, 0x00


	//----- nvinfo : EIATTR_SPARSE_MMA_MASK
	.align		4
.L_2722:
        /*0038*/ 	.byte	0x03, 0x50
        /*003a*/ 	.short	0x0000


	//----- nvinfo : EIATTR_MAXREG_COUNT
	.align		4
        /*003c*/ 	.byte	0x03, 0x1b
        /*003e*/ 	.short	0x00ff


	//----- nvinfo : EIATTR_MERCURY_ISA_VERSION
	.align		4
        /*0040*/ 	.byte	0x03, 0x5f
        /*0042*/ 	.short	0x0101


	//----- nvinfo : EIATTR_EXIT_INSTR_OFFSETS
	.align		4
        /*0044*/ 	.byte	0x04, 0x1c
        /*0046*/ 	.short	(.L_2724 - .L_2723)


	//   ....[0]....
.L_2723:
        /*0048*/ 	.word	0x000006e0


	//   ....[1]....
        /*004c*/ 	.word	0x000011a0


	//   ....[2]....
        /*0050*/ 	.word	0x000011f0


	//----- nvinfo : EIATTR_MAX_THREADS
	.align		4
.L_2724:
        /*0054*/ 	.byte	0x04, 0x05
        /*0056*/ 	.short	(.L_2726 - .L_2725)
.L_2725:
        /*0058*/ 	.word	0x00000080
        /*005c*/ 	.word	0x00000001
        /*0060*/ 	.word	0x00000001


	//----- nvinfo : EIATTR_CRS_STACK_SIZE
	.align		4
.L_2726:
        /*0064*/ 	.byte	0x04, 0x1e
        /*0066*/ 	.short	(.L_2728 - .L_2727)
.L_2727:
        /*0068*/ 	.word	0x00000000


	//----- nvinfo : EIATTR_CBANK_PARAM_SIZE
	.align		4
.L_2728:
        /*006c*/ 	.byte	0x03, 0x19
        /*006e*/ 	.short	0x0028


	//----- nvinfo : EIATTR_PARAM_CBANK
	.align		4
        /*0070*/ 	.byte	0x04, 0x0a
        /*0072*/ 	.short	(.L_2730 - .L_2729)
	.align		4
.L_2729:
        /*0074*/ 	.word	index@(.nv.constant0._ZN2at6native29vectorized_elementwise_kernelILi8EZZZNS0_49_GLOBAL__N__657f93f7_16_TensorCompare_cu_71e06f4e19launch_clamp_scalarERNS_18TensorIteratorBaseEN3c106ScalarES6_NS0_6detail11ClampLimitsEENKUlvE_clEvENKUlvE3_clEvEUlsE_St5arrayIPcLm2EEEEviT0_T1_)
        /*0078*/ 	.short	0x0210
        /*007a*/ 	.short	0x0028


	//----- nvinfo : EIATTR_SW_WAR
	.align		4
.L_2730:
        /*007c*/ 	.byte	0x04, 0x36
        /*007e*/ 	.short	(.L_2732 - .L_2731)
.L_2731:
        /*0080*/ 	.word	0x00000008
.L_2732:


//--------------------- .nv.info._ZN2at6native18elementwise_kernelILi128ELi4EZNS0_15gpu_kernel_implIZZZNS0_49_GLOBAL__N__657f93f7_16_TensorCompare_cu_71e06f4e19launch_clamp_scalarERNS_18TensorIteratorBaseEN3c106ScalarES7_NS0_6detail11ClampLimitsEENKUlvE_clEvENKUlvE2_clEvEUllE_EEvS5_RKT_EUliE_EEviT1_ --------------------------
	.section	.nv.info._ZN2at6native18elementwise_kernelILi128ELi4EZNS0_15gpu_kernel_implIZZZNS0_49_GLOBAL__N__657f93f7_16_TensorCompare_cu_71e06f4e19launch_clamp_scalarERNS_18TensorIteratorBaseEN3c106ScalarES7_NS0_6detail11ClampLimitsEENKUlvE_clEvENKUlvE2_clEvEUllE_EEvS5_RKT_EUliE_EEviT1_,"",@"SHT_CUDA_INFO"
	.sectionflags	@""
	.align	4


	//----- nvinfo : EIATTR_CUDA_API_VERSION
	.align		4
        /*0000*/ 	.byte	0x04, 0x37
        /*0002*/ 	.short	(.L_2734 - .L_2733)
.L_2733:
        /*0004*/ 	.word	0x00000082


	//----- nvinfo : EIATTR_KPARAM_INFO
	.align		4
.L_2734:
        /*0008*/ 	.byte	0x04, 0x17
        /*000a*/ 	.short	(.L_2736 - .L_2735)
.L_2735:
        /*000c*/ 	.word	0x00000000
        /*0010*/ 	.short	0x0001
        /*0012*/ 	.short	0x0008
        /*0014*/ 	.byte	0x00, 0xf0, 0xe1, 0x08


	//----- nvinfo : EIATTR_KPARAM_INFO
	.align		4
.L_2736:
        /*0018*/ 	.byte	0x04, 0x17
        /*001a*/ 	.short	(.L_2738 - .L_2737)
.L_2737:
        /*001c*/ 	.word	0x00000000
        /*0020*/ 	.short	0x0000
        /*0022*/ 	.short	0x0000
        /*0024*/ 	.byte	0x00, 0xf0, 0x11, 0x00


	//----- nvinfo : EIATTR_SPARSE_MMA_MASK
	.align		4
.L_2738:
        /*0028*/ 	.byte	0x03, 0x50
        /*002a*/ 	.short	0x0000


	//----- nvinfo : EIATTR_MAXREG_COUNT
	.align		4
        /*002c*/ 	.byte	0x03, 0x1b
        /*002e*/ 	.short	0x0080


	//----- nvinfo : EIATTR_EXTERNS
	.align		4
        /*0030*/ 	.byte	0x04, 0x0f
        /*0032*/ 	.short	(.L_2740 - .L_2739)


	//   ....[0]....
	.align		4
.L_2739:
        /*0034*/ 	.word	index@(__assertfail)


	//----- nvinfo : EIATTR_MERCURY_ISA_VERSION
	.align		4
.L_2740:
        /*0038*/ 	.byte	0x03, 0x5f
        /*003a*/ 	.short	0x0101


	//----- nvinfo : EIATTR_SYSCALL_OFFSETS
	.align		4
        /*003c*/ 	.byte	0x04, 0x46
        /*003e*/ 	.short	(.L_2742 - .L_2741)


	//   ....[0]....
.L_2741:
        /*0040*/ 	.word	0x000021c0


	//   ....[1]....
        /*0044*/ 	.word	0x000031e0


	//   ....[2]....
        /*0048*/ 	.word	0x000053c0


	//   ....[3]....
        /*004c*/ 	.word	0x000063e0


	//   ....[4]....
        /*0050*/ 	.word	0x000085b0


	//   ....[5]....
        /*0054*/ 	.word	0x000095d0


	//   ....[6]....
        /*0058*/ 	.word	0x0000b790


	//   ....[7]....
        /*005c*/ 	.word	0x0000c7b0


	//----- nvinfo : EIATTR_EXIT_INSTR_OFFSETS
	.align		4
.L_2742:
        /*0060*/ 	.byte	0x04, 0x1c
        /*0062*/ 	.short	(.L_2744 - .L_2743)


	//   ....[0]....
.L_2743:
        /*0064*/ 	.word	0x00009660


	//   ....[1]....
        /*0068*/ 	.word	0x0000ba90


	//   ....[2]....
        /*006c*/ 	.word	0x0000bab0


	//   ....[3]....
        /*0070*/ 	.word	0x0000bb30


	//   ....[4]....
        /*0074*/ 	.word	0x0000bb50


	//   ....[5]....
        /*0078*/ 	.word	0x0000bb70


	//   ....[6]....
        /*007c*/ 	.word	0x0000bc00


	//   ....[7]....
        /*0080*/ 	.word	0x0000bc40


	//   ....[8]....
        /*0084*/ 	.word	0x0000bce0


	//   ....[9]....
        /*0088*/ 	.word	0x0000bd30


	//   ....[10]....
        /*008c*/ 	.word	0x0000bd60


	//   ....[11]....
        /*0090*/ 	.word	0x0000be30


	//   ....[12]....
        /*0094*/ 	.word	0x0000be70


	//   ....[13]....
        /*0098*/ 	.word	0x0000c000


	//   ....[14]....
        /*009c*/ 	.word	0x0000c160


	//   ....[15]....
        /*00a0*/ 	.word	0x0000c1a0


	//   ....[16]....
        /*00a4*/ 	.word	0x0000c240


	//   ....[17]....
        /*00a8*/ 	.word	0x0000c3c0


	//   ....[18]....
        /*00ac*/ 	.word	0x0000c540


	//   ....[19]....
        /*00b0*/ 	.word	0x0000c6b0


	//   ....[20]....
        /*00b4*/ 	.word	0x0000c7c0


	//   ....[21]....
        /*00b8*/ 	.word	0x0000c7e0


	//   ....[22]....
        /*00bc*/ 	.word	0x0000c800


	//----- nvinfo : EIATTR_MAX_THREADS
	.align		4
.L_2744:
        /*00c0*/ 	.byte	0x04, 0x05
        /*00c2*/ 	.short	(.L_2746 - .L_2745)
.L_2745:
        /*00c4*/ 	.word	0x00000080
        /*00c8*/ 	.word	0x00000001
        /*00cc*/ 	.word	0x00000001


	//----- nvinfo : EIATTR_CRS_STACK_SIZE
	.align		4
.L_2746:
        /*00d0*/ 	.byte	0x04, 0x1e
        /*00d2*/ 	.short	(.L_2748 - .L_2747)
.L_2747:
        /*00d4*/ 	.word	0x00000000


	//----- nvinfo : EIATTR_CBANK_PARAM_SIZE
	.align		4
.L_2748:
        /*00d8*/ 	.byte	0x03, 0x19
        /*00da*/ 	.short	0x0240


	//----- nvinfo : EIATTR_PARAM_CBANK
	.align		4
        /*00dc*/ 	.byte	0x04, 0x0a
        /*00de*/ 	.short	(.L_2750 - .L_2749)
	.align		4
.L_2749:
        /*00e0*/ 	.word	index@(.nv.constant0._ZN2at6native18elementwise_kernelILi128ELi4EZNS0_15gpu_kernel_implIZZZNS0_49_GLOBAL__N__657f93f7_16_TensorCompare_cu_71e06f4e19launch_clamp_scalarERNS_18TensorIteratorBaseEN3c106ScalarES7_NS0_6detail11ClampLimitsEENKUlvE_clEvENKUlvE2_clEvEUllE_EEvS5_RKT_EUliE_EEviT1_)
        /*00e4*/ 	.short	0x0210
        /*00e6*/ 	.short	0x0240


	//----- nvinfo : EIATTR_SW_WAR
	.align		4
.L_2750:
        /*00e8*/ 	.byte	0x04, 0x36
        /*00ea*/ 	.short	(.L_2752 - .L_2751)
.L_2751:
        /*00ec*/ 	.word	0x00000008
.L_2752:


//--------------------- .nv.info._ZN2at6native27unrolled_elementwise_kernelIZZZNS0_49_GLOBAL__N__657f93f7_16_TensorCompare_cu_71e06f4e19launch_clamp_scalarERNS_18TensorIteratorBaseEN3c106ScalarES6_NS0_6detail11ClampLimitsEENKUlvE_clEvENKUlvE2_clEvEUllE_St5arrayIPcLm2EELi4E23TrivialOffsetCalculatorILi1EjESG_NS0_6memory12LoadWithCastILi1EEENSH_13StoreWithCastILi1EEEEEviT_T0_T2_T3_T4_T5_ --------------------------
	.section	.nv.info._ZN2at6native27unrolled_elementwise_kernelIZZZNS0_49_GLOBAL__N__657f93f7_16_TensorCompare_cu_71e06f4e19launch_clamp_scalarERNS_18TensorIteratorBaseEN3c106ScalarES6_NS0_6detail11ClampLimitsEENKUlvE_clEvENKUlvE2_clEvEUllE_St5arrayIPcLm2EELi4E23TrivialOffsetCalculatorILi1EjESG_NS0_6memory12LoadWithCastILi1EEENSH_13StoreWithCastILi1EEEEEviT_T0_T2_T3_T4_T5_,"",@"SHT_CUDA_INFO"
	.sectionflags	@""
	.align	4


	//----- nvinfo : EIATTR_CUDA_API_VERSION
	.align		4
        /*0000*/ 	.byte	0x04, 0x37
        /*0002*/ 	.short	(.L_2754 - .L_2753)
.L_2753:
        /*0004*/ 	.word	0x00000082


	//----- nvinfo : EIATTR_KPARAM_INFO
	.align		4
.L_2754:
        /*0008*/ 	.byte	0x04, 0x17
        /*000a*/ 	.short	(.L_2756 - .L_2755)
.L_2755:
        /*000c*/ 	.word	0x00000000
        /*0010*/ 	.short	0x0006
        /*0012*/ 	.short	0x0044
        /*0014*/ 	.byte	0x00, 0xf0, 0x21, 0x00


	//----- nvinfo : EIATTR_KPARAM_INFO
	.align		4
.L_2756:
        /*0018*/ 	.byte	0x04, 0x17
        /*001a*/ 	.short	(.L_2758 - .L_2757)
.L_2757:
        /*001c*/ 	.word	0x00000000
        /*0020*/ 	.short	0x0005
        /*0022*/ 	.short	0x003c
        /*0024*/ 	.byte	0x00, 0xf0, 0x21, 0x00


	//----- nvinfo : EIATTR_KPARAM_INFO
	.align		4
.L_2758:
        /*0028*/ 	.byte	0x04, 0x17
        /*002a*/ 	.short	(.L_2760 - .L_2759)
.L_2759:
        /*002c*/ 	.word	0x00000000
        /*0030*/ 	.short	0x0004
        /*0032*/ 	.short	0x0039
        /*0034*/ 	.byte	0x00, 0xf0, 0x05, 0x00


	//----- nvinfo : EIATTR_KPARAM_INFO
	.align		4
.L_2760:
        /*0038*/ 	.byte	0x04, 0x17
        /*003a*/ 	.short	(.L_2762 - .L_2761)
.L_2761:
        /*003c*/ 	.word	0x00000000
        /*0040*/ 	.short	0x0003
        /*0042*/ 	.short	0x0038
        /*0044*/ 	.byte	0x00, 0xf0, 0x05, 0x00


	//----- nvinfo : EIATTR_KPARAM_INFO
	.align		4
.L_2762:
        /*0048*/ 	.byte	0x04, 0x17
        /*004a*/ 	.short	(.L_2764 - .L_2763)
.L_2763:
        /*004c*/ 	.word	0x00000000
        /*0050*/ 	.short	0x0002
        /*0052*/ 	.short	0x0028
        /*0054*/ 	.byte	0x00, 0xf0, 0x41, 0x00


	//----- nvinfo : EIATTR_KPARAM_INFO
	.align		4
.L_2764:
        /*0058*/ 	.byte	0x04, 0x17
        /*005a*/ 	.short	(.L_2766 - .L_2765)
.L_2765:
        /*005c*/ 	.word	0x00000000
        /*0060*/ 	.short	0x0001
        /*0062*/ 	.short	0x0008
        /*0064*/ 	.byte	0x00, 0xf0, 0x81, 0x00


	//----- nvinfo : EIATTR_KPARAM_INFO
	.align		4
.L_2766:
        /*0068*/ 	.byte	0x04, 0x17
        /*006a*/ 	.short	(.L_2768 - .L_2767)
.L_2767:
        /*006c*/ 	.word	0x00000000
        /*0070*/ 	.short	0x0000
        /*0072*/ 	.short	0x0000
        /*0074*/ 	.byte	0x00, 0xf0, 0x11, 0x00


	//----- nvinfo : EIATTR_SPARSE_MMA_MASK
	.align		4
.L_2768:
        /*0078*/ 	.byte	0x03, 0x50
        /*007a*/ 	.short	0x0000


	//----- nvinfo : EIATTR_MAXREG_COUNT
	.align		4
        /*007c*/ 	.byte	0x03, 0x1b
        /*007e*/ 	.short	0x00ff


	//----- nvinfo : EIATTR_EXTERNS
	.align		4
        /*0080*/ 	.byte	0x04, 0x0f
        /*0082*/ 	.short	(.L_2770 - .L_2769)


	//   ....[0]....
	.align		4
.L_2769:
        /*0084*/ 	.word	index@(__assertfail)


	//----- nvinfo : EIATTR_MERCURY_ISA_VERSION
	.align		4
.L_2770:
        /*0088*/ 	.byte	0x03, 0x5f
        /*008a*/ 	.short	0x0101


	//----- nvinfo : EIATTR_SYSCALL_OFFSETS
	.align		4
        /*008c*/ 	.byte	0x04, 0x46
        /*008e*/ 	.short	(.L_2772 - .L_2771)


	//   ....[0]....
.L_2771:
        /*0090*/ 	.word	0x00000ef0


	//   ....[1]....
        /*0094*/ 	.word	0x00001df0


	//   ....[2]....
        /*0098*/ 	.word	0x00002d00


	//   ....[3]....
        /*009c*/ 	.word	0x00003be0


	//   ....[4]....
        /*00a0*/ 	.word	0x00005080


	//   ....[5]....
        /*00a4*/ 	.word	0x00005f60


	//   ....[6]....
        /*00a8*/ 	.word	0x00006e00


	//   ....[7]....
        /*00ac*/ 	.word	0x00007cc0


	//----- nvinfo : EIATTR_EXIT_INSTR_OFFSETS
	.align		4
.L_2772:
        /*00b0*/ 	.byte	0x04, 0x1c
        /*00b2*/ 	.short	(.L_2774 - .L_2773)


	//   ....[0]....
.L_2773:
        /*00b4*/ 	.word	0x00006e80


	//   ....[1]....
        /*00b8*/ 	.word	0x00006fb0


	//   ....[2]....
        /*00bc*/ 	.word	0x00006fd0


	//   ....[3]....
        /*00c0*/ 	.word	0x00007050


	//   ....[4]....
        /*00c4*/ 	.word	0x00007070


	//   ....[5]....
        /*00c8*/ 	.word	0x00007090


	//   ....[6]....
        /*00cc*/ 	.word	0x00007120


	//   ....[7]....
        /*00d0*/ 	.word	0x00007160


	//   ....[8]....
        /*00d4*/ 	.word	0x00007200


	//   ....[9]....
        /*00d8*/ 	.word	0x00007250


	//   ....[10]....
        /*00dc*/ 	.word	0x00007280


	//   ....[11]....
        /*00e0*/ 	.word	0x00007350


	//   ....[12]....
        /*00e4*/ 	.word	0x00007390


	//   ....[13]....
        /*00e8*/ 	.word	0x00007520


	//   ....[14]....
        /*00ec*/ 	.word	0x00007680


	//   ....[15]....
        /*00f0*/ 	.word	0x000076c0


	//   ....[16]....
        /*00f4*/ 	.word	0x00007760


	//   ....[17]....
        /*00f8*/ 	.word	0x000078e0


	//   ....[18]....
        /*00fc*/ 	.word	0x00007a60


	//   ....[19]....
        /*0100*/ 	.word	0x00007bc0


	//   ....[20]....
        /*0104*/ 	.word	0x00007cd0


	//   ....[21]....
        /*0108*/ 	.word	0x00007cf0


	//   ....[22]....
        /*010c*/ 	.word	0x00007d10


	//----- nvinfo : EIATTR_MAX_THREADS
	.align		4
.L_2774:
        /*0110*/ 	.byte	0x04, 0x05
        /*0112*/ 	.short	(.L_2776 - .L_2775)
.L_2775:
        /*0114*/ 	.word	0x00000080
        /*0118*/ 	.word	0x00000001
        /*011c*/ 	.word	0x00000001


	//----- nvinfo : EIATTR_CRS_STACK_SIZE
	.align		4
.L_2776:
        /*0120*/ 	.byte	0x04, 0x1e
        /*0122*/ 	.short	(.L_2778 - .L_2777)
.L_2777:
        /*0124*/ 	.word	0x00000000


	//----- nvinfo : EIATTR_CBANK_PARAM_SIZE
	.align		4
.L_2778:
        /*0128*/ 	.byte	0x03, 0x19
        /*012a*/ 	.short	0x004c


	//----- nvinfo : EIATTR_PARAM_CBANK
	.align		4
        /*012c*/ 	.byte	0x04, 0x0a
        /*012e*/ 	.short	(.L_2780 - .L_2779)
	.align		4
.L_2779:
        /*0130*/ 	.word	index@(.nv.constant0._ZN2at6native27unrolled_elementwise_kernelIZZZNS0_49_GLOBAL__N__657f93f7_16_TensorCompare_cu_71e06f4e19launch_clamp_scalarERNS_18TensorIteratorBaseEN3c106ScalarES6_NS0_6detail11ClampLimitsEENKUlvE_clEvENKUlvE2_clEvEUllE_St5arrayIPcLm2EELi4E23TrivialOffsetCalculatorILi1EjESG_NS0_6memory12LoadWithCastILi1EEENSH_13StoreWithCastILi1EEEEEviT_T0_T2_T3_T4_T5_)
        /*0134*/ 	.short	0x0210
        /*0136*/ 	.short	0x004c


	//----- nvinfo : EIATTR_SW_WAR
	.align		4
.L_2780:
        /*0138*/ 	.byte	0x04, 0x36
        /*013a*/ 	.short	(.L_2782 - .L_2781)
.L_2781:
        /*013c*/ 	.word	0x00000008
.L_2782:


//--------------------- .nv.info._ZN2at6native18elementwise_kernelILi128ELi2EZNS0_22gpu_kernel_impl_nocastIZZZNS0_49_GLOBAL__N__657f93f7_16_TensorCompare_cu_71e06f4e19launch_clamp_scalarERNS_18TensorIteratorBaseEN3c106ScalarES7_NS0_6detail11ClampLimitsEENKUlvE_clEvENKUlvE2_clEvEUllE_EEvS5_RKT_EUliE_EEviT1_ --------------------------
	.section	.nv.info._ZN2at6native18elementwise_kernelILi128ELi2EZNS0_22gpu_kernel_impl_nocastIZZZNS0_49_GLOBAL__N__657f93f7_16_TensorCompare_cu_71e06f4e19launch_clamp_scalarERNS_18TensorIteratorBaseEN3c106ScalarES7_NS0_6detail11ClampLimitsEENKUlvE_clEvENKUlvE2_clEvEUllE_EEvS5_RKT_EUliE_EEviT1_,"",@"SHT_CUDA_INFO"
	.sectionflags	@""
	.align	4


	//----- nvinfo : EIATTR_CUDA_API_VERSION
	.align		4
        /*0000*/ 	.byte	0x04, 0x37
        /*0002*/ 	.short	(.L_2784 - .L_2783)
.L_2783:
        /*0004*/ 	.word	0x00000082


	//----- nvinfo : EIATTR_KPARAM_INFO
	.align		4
.L_2784:
        /*0008*/ 	.byte	0x04, 0x17
        /*000a*/ 	.short	(.L_2786 - .L_2785)
.L_2785:
        /*000c*/ 	.word	0x00000000
        /*0010*/ 	.short	0x0001
        /*0012*/ 	.short	0x0008
        /*0014*/ 	.byte	0x00, 0xf0, 0xc1, 0x08


	//----- nvinfo : EIATTR_KPARAM_INFO
	.align		4
.L_2786:
        /*0018*/ 	.byte	0x04, 0x17
        /*001a*/ 	.short	(.L_2788 - .L_2787)
.L_2787:
        /*001c*/ 	.word	0x00000000
        /*0020*/ 	.short	0x0000
        /*0022*/ 	.short	0x0000
        /*0024*/ 	.byte	0x00, 0xf0, 0x11, 0x00


	//----- nvinfo : EIATTR_SPARSE_MMA_MASK
	.align		4
.L_2788:
        /*0028*/ 	.byte	0x03, 0x50
        /*002a*/ 	.short	0x0000


	//----- nvinfo : EIATTR_MAXREG_COUNT
	.align		4
        /*002c*/ 	.byte	0x03, 0x1b
        /*002e*/ 	.short	0x0080


	//----- nvinfo : EIATTR_MERCURY_ISA_VERSION
	.align		4
        /*0030*/ 	.byte	0x03, 0x5f
        /*0032*/ 	.short	0x0101


	//----- nvinfo : EIATTR_EXIT_INSTR_OFFSETS
	.align		4
        /*0034*/ 	.byte	0x04, 0x1c
        /*0036*/ 	.short	(.L_2790 - .L_2789)


	//   ....[0]....
.L_2789:
        /*0038*/ 	.word	0x000015e0


	//   ....[1]....
        /*003c*/ 	.word	0x00002b10


	//----- nvinfo : EIATTR_MAX_THREADS
	.align		4
.L_2790:
        /*0040*/ 	.byte	0x04, 0x05
        /*0042*/ 	.short	(.L_2792 - .L_2791)
.L_2791:
        /*0044*/ 	.word	0x00000080
        /*0048*/ 	.word	0x00000001
        /*004c*/ 	.word	0x00000001


	//----- nvinfo : EIATTR_CRS_STACK_SIZE
	.align		4
.L_2792:
        /*0050*/ 	.byte	0x04, 0x1e
        /*0052*/ 	.short	(.L_2794 - .L_2793)
.L_2793:
        /*0054*/ 	.word	0x00000000


	//----- nvinfo : EIATTR_CBANK_PARAM_SIZE
	.align		4
.L_2794:
        /*0058*/ 	.byte	0x03, 0x19
        /*005a*/ 	.short	0x0238


	//----- nvinfo : EIATTR_PARAM_CBANK
	.align		4
        /*005c*/ 	.byte	0x04, 0x0a
        /*005e*/ 	.short	(.L_2796 - .L_2795)
	.align		4
.L_2795:
        /*0060*/ 	.word	index@(.nv.constant0._ZN2at6native18elementwise_kernelILi128ELi2EZNS0_22gpu_kernel_impl_nocastIZZZNS0_49_GLOBAL__N__657f93f7_16_TensorCompare_cu_71e06f4e19launch_clamp_scalarERNS_18TensorIteratorBaseEN3c106ScalarES7_NS0_6detail11ClampLimitsEENKUlvE_clEvENKUlvE2_clEvEUllE_EEvS5_RKT_EUliE_EEviT1_)
        /*0064*/ 	.short	0x0210
        /*0066*/ 	.short	0x0238


	//----- nvinfo : EIATTR_SW_WAR
	.align		4
.L_2796:
        /*0068*/ 	.byte	0x04, 0x36
        /*006a*/ 	.short	(.L_2798 - .L_2797)
.L_2797:
        /*006c*/ 	.word	0x00000008
.L_2798:


//--------------------- .nv.info._ZN2at6native27unrolled_elementwise_kernelIZZZNS0_49_GLOBAL__N__657f93f7_16_TensorCompare_cu_71e06f4e19launch_clamp_scalarERNS_18TensorIteratorBaseEN3c106ScalarES6_NS0_6detail11ClampLimitsEENKUlvE_clEvENKUlvE2_clEvEUllE_St5arrayIPcLm2EELi4E23TrivialOffsetCalculatorILi1EjESG_NS0_6memory15LoadWithoutCastENSH_16StoreWithoutCastEEEviT_T0_T2_T3_T4_T5_ --------------------------
	.section	.nv.info._ZN2at6native27unrolled_elementwise_kernelIZZZNS0_49_GLOBAL__N__657f93f7_16_TensorCompare_cu_71e06f4e19launch_clamp_scalarERNS_18TensorIteratorBaseEN3c106ScalarES6_NS0_6detail11ClampLimitsEENKUlvE_clEvENKUlvE2_clEvEUllE_St5arrayIPcLm2EELi4E23TrivialOffsetCalculatorILi1EjESG_NS0_6memory15LoadWithoutCastENSH_16StoreWithoutCastEEEviT_T0_T2_T3_T4_T5_,"",@"SHT_CUDA_INFO"
	.sectionflags	@""
	.align	4


	//----- nvinfo : EIATTR_CUDA_API_VERSION
	.align		4
        /*0000*/ 	.byte	0x04, 0x37
        /*0002*/ 	.short	(.L_2800 - .L_2799)
.L_2799:
        /*0004*/ 	.word	0x00000082


	//----- nvinfo : EIATTR_KPARAM_INFO
	.align		4
.L_2800:
        /*0008*/ 	.byte	0x04, 0x17
        /*000a*/ 	.short	(.L_2802 - .L_2801)
.L_2801:
        /*000c*/ 	.word	0x00000000
        /*0010*/ 	.short	0x0006
        /*0012*/ 	.short	0x003b
        /*0014*/ 	.byte	0x00, 0xf0, 0x05, 0x00


	//----- nvinfo : EIATTR_KPARAM_INFO
	.align		4
.L_2802:
        /*0018*/ 	.byte	0x04, 0x17
        /*001a*/ 	.short	(.L_2804 - .L_2803)
.L_2803:
        /*001c*/ 	.word	0x00000000
        /*0020*/ 	.short	0x0005
        /*0022*/ 	.short	0x003a
        /*0024*/ 	.byte	0x00, 0xf0, 0x05, 0x00


	//----- nvinfo : EIATTR_KPARAM_INFO
	.align		4
.L_2804:
        /*0028*/ 	.byte	0x04, 0x17
        /*002a*/ 	.short	(.L_2806 - .L_2805)
.L_2805:
        /*002c*/ 	.word	0x00000000
        /*0030*/ 	.short	0x0004
        /*0032*/ 	.short	0x0039
        /*0034*/ 	.byte	0x00, 0xf0, 0x05, 0x00


	//----- nvinfo : EIATTR_KPARAM_INFO
	.align		4
.L_2806:
        /*0038*/ 	.byte	0x04, 0x17
        /*003a*/ 	.short	(.L_2808 - .L_2807)
.L_2807:
        /*003c*/ 	.word	0x00000000
        /*0040*/ 	.short	0x0003
        /*0042*/ 	.short	0x0038
        /*0044*/ 	.byte	0x00, 0xf0, 0x05, 0x00


	//----- nvinfo : EIATTR_KPARAM_INFO
	.align		4
.L_2808:
        /*0048*/ 	.byte	0x04, 0x17
        /*004a*/ 	.short	(.L_2810 - .L_2809)
.L_2809:
        /*004c*/ 	.word	0x00000000
        /*0050*/ 	.short	0x0002
        /*0052*/ 	.short	0x0028
        /*0054*/ 	.byte	0x00, 0xf0, 0x41, 0x00


	//----- nvinfo : EIATTR_KPARAM_INFO
	.align		4
.L_2810:
        /*0058*/ 	.byte	0x04, 0x17
        /*005a*/ 	.short	(.L_2812 - .L_2811)
.L_2811:
        /*005c*/ 	.word	0x00000000
        /*0060*/ 	.short	0x0001
        /*0062*/ 	.short	0x0008
        /*0064*/ 	.byte	0x00, 0xf0, 0x81, 0x00


	//----- nvinfo : EIATTR_KPARAM_INFO
	.align		4
.L_2812:
        /*0068*/ 	.byte	0x04, 0x17
        /*006a*/ 	.short	(.L_2814 - .L_2813)
.L_2813:
        /*006c*/ 	.word	0x00000000
        /*0070*/ 	.short	0x0000
        /*0072*/ 	.short	0x0000
        /*0074*/ 	.byte	0x00, 0xf0, 0x11, 0x00


	//----- nvinfo : EIATTR_SPARSE_MMA_MASK
	.align		4
.L_2814:
        /*0078*/ 	.byte	0x03, 0x50
        /*007a*/ 	.short	0x0000


	//----- nvinfo : EIATTR_MAXREG_COUNT
	.align		4
        /*007c*/ 	.byte	0x03, 0x1b
        /*007e*/ 	.short	0x00ff


	//----- nvinfo : EIATTR_MERCURY_ISA_VERSION
	.align		4
        /*0080*/ 	.byte	0x03, 0x5f
        /*0082*/ 	.short	0x0101


	//----- nvinfo : EIATTR_EXIT_INSTR_OFFSETS
	.align		4
        /*0084*/ 	.byte	0x04, 0x1c
        /*0086*/ 	.short	(.L_2816 - .L_2815)


	//   ....[0]....
.L_2815:
        /*0088*/ 	.word	0x00000900


	//   ....[1]....
        /*008c*/ 	.word	0x00000950


	//----- nvinfo : EIATTR_MAX_THREADS
	.align		4
.L_2816:
        /*0090*/ 	.byte	0x04, 0x05
        /*0092*/ 	.short	(.L_2818 - .L_2817)
.L_2817:
        /*0094*/ 	.word	0x00000080
        /*0098*/ 	.word	0x00000001
        /*009c*/ 	.word	0x00000001


	//----- nvinfo : EIATTR_CRS_STACK_SIZE
	.align		4
.L_2818:
        /*00a0*/ 	.byte	0x04, 0x1e
        /*00a2*/ 	.short	(.L_2820 - .L_2819)
.L_2819:
        /*00a4*/ 	.word	0x00000000


	//----- nvinfo : EIATTR_CBANK_PARAM_SIZE
	.align		4
.L_2820:
        /*00a8*/ 	.byte	0x03, 0x19
        /*00aa*/ 	.short	0x003c


	//----- nvinfo : EIATTR_PARAM_CBANK
	.align		4
        /*00ac*/ 	.byte	0x04, 0x0a
        /*00ae*/ 	.short	(.L_2822 - .L_2821)
	.align		4
.L_2821:
        /*00b0*/ 	.word	index@(.nv.constant0._ZN2at6native27unrolled_elementwise_kernelIZZZNS0_49_GLOBAL__N__657f93f7_16_TensorCompare_cu_71e06f4e19launch_clamp_scalarERNS_18TensorIteratorBaseEN3c106ScalarES6_NS0_6detail11ClampLimitsEENKUlvE_clEvENKUlvE2_clEvEUllE_St5arrayIPcLm2EELi4E23TrivialOffsetCalculatorILi1EjESG_NS0_6memory15LoadWithoutCastENSH_16StoreWithoutCastEEEviT_T0_T2_T3_T4_T5_)
        /*00b4*/ 	.short	0x0210
        /*00b6*/ 	.short	0x003c


	//----- nvinfo : EIATTR_SW_WAR
	.align		4
.L_2822:
        /*00b8*/ 	.byte	0x04, 0x36
        /*00ba*/ 	.short	(.L_2824 - .L_2823)
.L_2823:
        /*00bc*/ 	.word	0x00000008
.L_2824:


//--------------------- .nv.info._ZN2at6native29vectorized_elementwise_kernelILi2EZZZNS0_49_GLOBAL__N__657f93f7_16_TensorCompare_cu_71e06f4e19launch_clamp_scalarERNS_18TensorIteratorBaseEN3c106ScalarES6_NS0_6detail11ClampLimitsEENKUlvE_clEvENKUlvE2_clEvEUllE_St5arrayIPcLm2EEEEviT0_T1_ --------------------------
	.section	.nv.info._ZN2at6native29vectorized_elementwise_kernelILi2EZZZNS0_49_GLOBAL__N__657f93f7_16_TensorCompare_cu_71e06f4e19launch_clamp_scalarERNS_18TensorIteratorBaseEN3c106ScalarES6_NS0_6detail11ClampLimitsEENKUlvE_clEvENKUlvE2_clEvEUllE_St5arrayIPcLm2EEEEviT0_T1_,"",@"SHT_CUDA_INFO"
	.sectionflags	@""
	.align	4


	//----- nvinfo : EIATTR_CUDA_API_VERSION
	.align		4
        /*0000*/ 	.byte	0x04, 0x37
        /*0002*/ 	.short	(.L_2826 - .L_2825)
.L_2825:
        /*0004*/ 	.word	0x00000082


	//----- nvinfo : EIATTR_KPARAM_INFO
	.align		4
.L_2826:
        /*0008*/ 	.byte	0x04, 0x17
        /*000a*/ 	.short	(.L_2828 - .L_2827)
.L_2827:
        /*000c*/ 	.word	0x00000000
        /*0010*/ 	.short	0x0002
        /*0012*/ 	.short	0x0028
        /*0014*/ 	.byte	0x00, 0xf0, 0x41, 0x00


	//----- nvinfo : EIATTR_KPARAM_INFO
	.align		4
.L_2828:
        /*0018*/ 	.byte	0x04, 0x17
        /*001a*/ 	.short	(.L_2830 - .L_2829)
.L_2829:
        /*001c*/ 	.word	0x00000000
        /*0020*/ 	.short	0x0001
        /*0022*/ 	.short	0x0008
        /*0024*/ 	.byte	0x00, 0xf0, 0x81, 0x00


	//----- nvinfo : EIATTR_KPARAM_INFO
	.align		4
.L_2830:
        /*0028*/ 	.byte	0x04, 0x17
        /*002a*/ 	.short	(.L_2832 - .L_2831)
.L_2831:
        /*002c*/ 	.word	0x00000000
        /*0030*/ 	.short	0x0000
        /*0032*/ 	.short	0x0000
        /*0034*/ 	.byte	0x00, 0xf0, 0x11, 0x00


	//----- nvinfo : EIATTR_SPARSE_MMA_MASK
	.align		4
.L_2832:
        /*0038*/ 	.byte	0x03, 0x50
        /*003a*/ 	.short	0x0000


	//----- nvinfo : EIATTR_MAXREG_COUNT
	.align		4
        /*003c*/ 	.byte	0x03, 0x1b
        /*003e*/ 	.short	0x00ff


	//----- nvinfo : EIATTR_MERCURY_ISA_VERSION
	.align		4
        /*0040*/ 	.byte	0x03, 0x5f
        /*0042*/ 	.short	0x0101


	//----- nvinfo : EIATTR_EXIT_INSTR_OFFSETS
	.align		4
        /*0044*/ 	.byte	0x04, 0x1c
        /*0046*/ 	.short	(.L_2834 - .L_2833)


	//   ....[0]....
.L_2833:
        /*0048*/ 	.word	0x00000ac0


	//   ....[1]....
        /*004c*/ 	.word	0x00001b20


	//   ....[2]....
        /*0050*/ 	.word	0x00001b70


	//----- nvinfo : EIATTR_MAX_THREADS
	.align		4
.L_2834:
        /*0054*/ 	.byte	0x04, 0x05
        /*0056*/ 	.short	(.L_2836 - .L_2835)
.L_2835:
        /*0058*/ 	.word	0x00000080
        /*005c*/ 	.word	0x00000001
        /*0060*/ 	.word	0x00000001


	//----- nvinfo : EIATTR_CRS_STACK_SIZE
	.align		4
.L_2836:
        /*0064*/ 	.byte	0x04, 0x1e
        /*0066*/ 	.short	(.L_2838 - .L_2837)
.L_2837:
        /*0068*/ 	.word	0x00000000


	//----- nvinfo : EIATTR_CBANK_PARAM_SIZE
	.align		4
.L_2838:
        /*006c*/ 	.byte	0x03, 0x19
        /*006e*/ 	.short	0x0038


	//----- nvinfo : EIATTR_PARAM_CBANK
	.align		4
        /*0070*/ 	.byte	0x04, 0x0a
        /*0072*/ 	.short	(.L_2840 - .L_2839)
	.align		4
.L_2839:
        /*0074*/ 	.word	index@(.nv.constant0._ZN2at6native29vectorized_elementwise_kernelILi2EZZZNS0_49_GLOBAL__N__657f93f7_16_TensorCompare_cu_71e06f4e19launch_clamp_scalarERNS_18TensorIteratorBaseEN3c106ScalarES6_NS0_6detail11ClampLimitsEENKUlvE_clEvENKUlvE2_clEvEUllE_St5arrayIPcLm2EEEEviT0_T1_)
        /*0078*/ 	.short	0x0210
        /*007a*/ 	.short	0x0038


	//----- nvinfo : EIATTR_SW_WAR
	.align		4
.L_2840:
        /*007c*/ 	.byte	0x04, 0x36
        /*007e*/ 	.short	(.L_2842 - .L_2841)
.L_2841:
        /*0080*/ 	.word	0x00000008
.L_2842:


//--------------------- .nv.info._ZN2at6native29vectorized_elementwise_kernelILi4EZZZNS0_49_GLOBAL__N__657f93f7_16_TensorCompare_cu_71e06f4e19launch_clamp_scalarERNS_18TensorIteratorBaseEN3c106ScalarES6_NS0_6detail11ClampLimitsEENKUlvE_clEvENKUlvE2_clEvEUllE_St5arrayIPcLm2EEEEviT0_T1_ --------------------------
	.section	.nv.info._ZN2at6native29vectorized_elementwise_kernelILi4EZZZNS0_49_GLOBAL__N__657f93f7_16_TensorCompare_cu_71e06f4e19launch_clamp_scalarERNS_18TensorIteratorBaseEN3c106ScalarES6_NS0_6detail11ClampLimitsEENKUlvE_clEvENKUlvE2_clEvEUllE_St5arrayIPcLm2EEEEviT0_T1_,"",@"SHT_CUDA_INFO"
	.sectionflags	@""
	.align	4


	//----- nvinfo : EIATTR_CUDA_API_VERSION
	.align		4
        /*0000*/ 	.byte	0x04, 0x37
        /*0002*/ 	.short	(.L_2844 - .L_2843)
.L_2843:
        /*0004*/ 	.word	0x00000082


	//----- nvinfo : EIATTR_KPARAM_INFO
	.align		4
.L_2844:
        /*0008*/ 	.byte	0x04, 0x17
        /*000a*/ 	.short	(.L_2846 - .L_2845)
.L_2845:
        /*000c*/ 	.word	0x00000000
        /*0010*/ 	.short	0x0002
        /*0012*/ 	.short	0x0028
        /*0014*/ 	.byte	0x00, 0xf0, 0x41, 0x00


	//----- nvinfo : EIATTR_KPARAM_INFO
	.align		4
.L_2846:
        /*0018*/ 	.byte	0x04, 0x17
        /*001a*/ 	.short	(.L_2848 - .L_2847)
.L_2847:
        /*001c*/ 	.word	0x00000000
        /*0020*/ 	.short	0x0001
        /*0022*/ 	.short	0x0008
        /*0024*/ 	.byte	0x00, 0xf0, 0x81, 0x00


	//----- nvinfo : EIATTR_KPARAM_INFO
	.align		4
.L_2848:
        /*0028*/ 	.byte	0x04, 0x17
        /*002a*/ 	.short	(.L_2850 - .L_2849)
.L_2849:
        /*002c*/ 	.word	0x00000000
        /*0030*/ 	.short	0x0000
        /*0032*/ 	.short	0x0000
        /*0034*/ 	.byte	0x00, 0xf0, 0x11, 0x00


	//----- nvinfo : EIATTR_SPARSE_MMA_MASK
	.align		4
.L_2850:
        /*0038*/ 	.byte	0x03, 0x50
        /*003a*/ 	.short	0x0000


	//----- nvinfo : EIATTR_MAXREG_COUNT
	.align		4
        /*003c*/ 	.byte	0x03, 0x1b
        /*003e*/ 	.short	0x00ff


	//----- nvinfo : EIATTR_MERCURY_ISA_VERSION
	.align		4
        /*0040*/ 	.byte	0x03, 0x5f
        /*0042*/ 	.short	0x0101


	//----- nvinfo : EIATTR_EXIT_INSTR_OFFSETS
	.align		4
        /*0044*/ 	.byte	0x04, 0x1c
        /*0046*/ 	.short	(.L_2852 - .L_2851)


	//   ....[0]....
.L_2851:
        /*0048*/ 	.word	0x00000ac0


	//   ....[1]....
        /*004c*/ 	.word	0x00001b20


	//   ....[2]....
        /*0050*/ 	.word	0x00001b70


	//----- nvinfo : EIATTR_MAX_THREADS
	.align		4
.L_2852:
        /*0054*/ 	.byte	0x04, 0x05
        /*0056*/ 	.short	(.L_2854 - .L_2853)
.L_2853:
        /*0058*/ 	.word	0x00000080
        /*005c*/ 	.word	0x00000001
        /*0060*/ 	.word	0x00000001


	//----- nvinfo : EIATTR_CRS_STACK_SIZE
	.align		4
.L_2854:
        /*0064*/ 	.byte	0x04, 0x1e
        /*0066*/ 	.short	(.L_2856 - .L_2855)
.L_2855:
        /*0068*/ 	.word	0x00000000


	//----- nvinfo : EIATTR_CBANK_PARAM_SIZE
	.align		4
.L_2856:
        /*006c*/ 	.byte	0x03, 0x19
        /*006e*/ 	.short	0x0038


	//----- nvinfo : EIATTR_PARAM_CBANK
	.align		4
        /*0070*/ 	.byte	0x04, 0x0a
        /*0072*/ 	.short	(.L_2858 - .L_2857)
	.align		4
.L_2857:
        /*0074*/ 	.word	index@(.nv.constant0._ZN2at6native29vectorized_elementwise_kernelILi4EZZZNS0_49_GLOBAL__N__657f93f7_16_TensorCompare_cu_71e06f4e19launch_clamp_scalarERNS_18TensorIteratorBaseEN3c106ScalarES6_NS0_6detail11ClampLimitsEENKUlvE_clEvENKUlvE2_clEvEUllE_St5arrayIPcLm2EEEEviT0_T1_)
        /*0078*/ 	.short	0x0210
        /*007a*/ 	.short	0x0038


	//----- nvinfo : EIATTR_SW_WAR
	.align		4
.L_2858:
        /*007c*/ 	.byte	0x04, 0x36
        /*007e*/ 	.short	(.L_2860 - .L_2859)
.L_2859:
        /*0080*/ 	.word	0x00000008
.L_2860:


//--------------------- .nv.info._ZN2at6native29vectorized_elementwise_kernelILi8EZZZNS0_49_GLOBAL__N__657f93f7_16_TensorCompare_cu_71e06f4e19launch_clamp_scalarERNS_18TensorIteratorBaseEN3c106ScalarES6_NS0_6detail11ClampLimitsEENKUlvE_clEvENKUlvE2_clEvEUllE_St5arrayIPcLm2EEEEviT0_T1_ --------------------------
	.section	.nv.info._ZN2at6native29vectorized_elementwise_kernelILi8EZZZNS0_49_GLOBAL__N__657f93f7_16_TensorCompare_cu_71e06f4e19launch_clamp_scalarERNS_18TensorIteratorBaseEN3c106ScalarES6_NS0_6detail11ClampLimitsEENKUlvE_clEvENKUlvE2_clEvEUllE_St5arrayIPcLm2EEEEviT0_T1_,"",@"SHT_CUDA_INFO"
	.sectionflags	@""
	.align	4


	//----- nvinfo : EIATTR_CUDA_API_VERSION
	.align		4
        /*0000*/ 	.byte	0x04, 0x37
        /*0002*/ 	.short	(.L_2862 - .L_2861)
.L_2861:
        /*0004*/ 	.word	0x00000082


	//----- nvinfo : EIATTR_KPARAM_INFO
	.align		4
.L_2862:
        /*0008*/ 	.byte	0x04, 0x17
        /*000a*/ 	.short	(.L_2864 - .L_2863)
.L_2863:
        /*000c*/ 	.word	0x00000000
        /*0010*/ 	.short	0x0002
        /*0012*/ 	.short	0x0028
        /*0014*/ 	.byte	0x00, 0xf0, 0x41, 0x00


	//----- nvinfo : EIATTR_KPARAM_INFO
	.align		4
.L_2864:
        /*0018*/ 	.byte	0x04, 0x17
        /*001a*/ 	.short	(.L_2866 - .L_2865)
.L_2865:
        /*001c*/ 	.word	0x00000000
        /*0020*/ 	.short	0x0001
        /*0022*/ 	.short	0x0008
        /*0024*/ 	.byte	0x00, 0xf0, 0x81, 0x00


	//----- nvinfo : EIATTR_KPARAM_INFO
	.align		4
.L_2866:
        /*0028*/ 	.byte	0x04, 0x17
        /*002a*/ 	.short	(.L_2868 - .L_2867)
.L_2867:
        /*002c*/ 	.word	0x00000000
        /*0030*/ 	.short	0x0000
        /*0032*/ 	.short	0x0000
        /*0034*/ 	.byte	0x00, 0xf0, 0x11, 0x00


	//----- nvinfo : EIATTR_SPARSE_MMA_MASK
	.align		4
.L_2868:
        /*0038*/ 	.byte	0x03, 0x50
        /*003a*/ 	.short	0x0000


	//----- nvinfo : EIATTR_MAXREG_COUNT
	.align		4
        /*003c*/ 	.byte	0x03, 0x1b
        /*003e*/ 	.short	0x00ff


	//----- nvinfo : EIATTR_MERCURY_ISA_VERSION
	.align		4
        /*0040*/ 	.byte	0x03, 0x5f
        /*0042*/ 	.short	0x0101


	//----- nvinfo : EIATTR_EXIT_INSTR_OFFSETS
	.align		4
        /*0044*/ 	.byte	0x04, 0x1c
        /*0046*/ 	.short	(.L_2870 - .L_2869)


	//   ....[0]....
.L_2869:
        /*0048*/ 	.word	0x00000ac0


	//   ....[1]....
        /*004c*/ 	.word	0x00001b20


	//   ....[2]....
        /*0050*/ 	.word	0x00001b70


	//----- nvinfo : EIATTR_MAX_THREADS
	.align		4
.L_2870:
        /*0054*/ 	.byte	0x04, 0x05
        /*0056*/ 	.short	(.L_2872 - .L_2871)
.L_2871:
        /*0058*/ 	.word	0x00000080
        /*005c*/ 	.word	0x00000001
        /*0060*/ 	.word	0x00000001


	//----- nvinfo : EIATTR_CRS_STACK_SIZE
	.align		4
.L_2872:
        /*0064*/ 	.byte	0x04, 0x1e
        /*0066*/ 	.short	(.L_2874 - .L_2873)
.L_2873:
        /*0068*/ 	.word	0x00000000


	//----- nvinfo : EIATTR_CBANK_PARAM_SIZE
	.align		4
.L_2874:
        /*006c*/ 	.byte	0x03, 0x19
        /*006e*/ 	.short	0x0038


	//----- nvinfo : EIATTR_PARAM_CBANK
	.align		4
        /*0070*/ 	.byte	0x04, 0x0a
        /*0072*/ 	.short	(.L_2876 - .L_2875)
	.align		4
.L_2875:
        /*0074*/ 	.word	index@(.nv.constant0._ZN2at6native29vectorized_elementwise_kernelILi8EZZZNS0_49_GLOBAL__N__657f93f7_16_TensorCompare_cu_71e06f4e19launch_clamp_scalarERNS_18TensorIteratorBaseEN3c106ScalarES6_NS0_6detail11ClampLimitsEENKUlvE_clEvENKUlvE2_clEvEUllE_St5arrayIPcLm2EEEEviT0_T1_)
        /*0078*/ 	.short	0x0210
        /*007a*/ 	.short	0x0038


	//----- nvinfo : EIATTR_SW_WAR
	.align		4
.L_2876:
        /*007c*/ 	.byte	0x04, 0x36
        /*007e*/ 	.short	(.L_2878 - .L_2877)
.L_2877:
        /*0080*/ 	.word	0x00000008
.L_2878:


//--------------------- .nv.info._ZN2at6native18elementwise_kernelILi128ELi4EZNS0_15gpu_kernel_implIZZZNS0_49_GLOBAL__N__657f93f7_16_TensorCompare_cu_71e06f4e19launch_clamp_scalarERNS_18TensorIteratorBaseEN3c106ScalarES7_NS0_6detail11ClampLimitsEENKUlvE_clEvENKUlvE1_clEvEUliE_EEvS5_RKT_EUliE_EEviT1_ --------------------------
	.section	.nv.info._ZN2at6native18elementwise_kernelILi128ELi4EZNS0_15gpu_kernel_implIZZZNS0_49_GLOBAL__N__657f93f7_16_TensorCompare_cu_71e06f4e19launch_clamp_scalarERNS_18TensorIteratorBaseEN3c106ScalarES7_NS0_6detail11ClampLimitsEENKUlvE_clEvENKUlvE1_clEvEUliE_EEvS5_RKT_EUliE_EEviT1_,"",@"SHT_CUDA_INFO"
	.sectionflags	@""
	.align	4


	//----- nvinfo : EIATTR_CUDA_API_VERSION
	.align		4
        /*0000*/ 	.byte	0x04, 0x37
        /*0002*/ 	.short	(.L_2880 - .L_2879)
.L_2879:
        /*0004*/ 	.word	0x00000082


	//----- nvinfo : EIATTR_KPARAM_INFO
	.align		4
.L_2880:
        /*0008*/ 	.byte	0x04, 0x17
        /*000a*/ 	.short	(.L_2882 - .L_2881)
.L_2881:
        /*000c*/ 	.word	0x00000000
        /*0010*/ 	.short	0x0001
        /*0012*/ 	.short	0x0008
        /*0014*/ 	.byte	0x00, 0xf0, 0xc1, 0x08


	//----- nvinfo : EIATTR_KPARAM_INFO
	.align		4
.L_2882:
        /*0018*/ 	.byte	0x04, 0x17
        /*001a*/ 	.short	(.L_2884 - .L_2883)
.L_2883:
        /*001c*/ 	.word	0x00000000
        /*0020*/ 	.short	0x0000
        /*0022*/ 	.short	0x0000
        /*0024*/ 	.byte	0x00, 0xf0, 0x11, 0x00


	//----- nvinfo : EIATTR_SPARSE_MMA_MASK
	.align		4
.L_2884:
        /*0028*/ 	.byte	0x03, 0x50
        /*002a*/ 	.short	0x0000


	//----- nvinfo : EIATTR_MAXREG_COUNT
	.align		4
        /*002c*/ 	.byte	0x03, 0x1b
        /*002e*/ 	.short	0x0080


	//----- nvinfo : EIATTR_EXTERNS
	.align		4
        /*0030*/ 	.byte	0x04, 0x0f
        /*0032*/ 	.short	(.L_2886 - .L_2885)


	//   ....[0]....
	.align		4
.L_2885:
        /*0034*/ 	.word	index@(__assertfail)


	//----- nvinfo : EIATTR_MERCURY_ISA_VERSION
	.align		4
.L_2886:
        /*0038*/ 	.byte	0x03, 0x5f
        /*003a*/ 	.short	0x0101


	//----- nvinfo : EIATTR_SYSCALL_OFFSETS
	.align		4
        /*003c*/ 	.byte	0x04, 0x46
        /*003e*/ 	.short	(.L_2888 - .L_2887)


	//   ....[0]....
.L_2887:
        /*0040*/ 	.word	0x00002170


	//   ....[1]....
        /*0044*/ 	.word	0x00003060


	//   ....[2]....
        /*0048*/ 	.word	0x00005200


	//   ....[3]....
        /*004c*/ 	.word	0x000060f0


	//   ....[4]....
        /*0050*/ 	.word	0x00008280


	//   ....[5]....
        /*0054*/ 	.word	0x00009170


	//   ....[6]....
        /*0058*/ 	.word	0x0000b2f0


	//   ....[7]....
        /*005c*/ 	.word	0x0000c1e0


	//----- nvinfo : EIATTR_EXIT_INSTR_OFFSETS
	.align		4
.L_2888:
        /*0060*/ 	.byte	0x04, 0x1c
        /*0062*/ 	.short	(.L_2890 - .L_2889)


	//   ....[0]....
.L_2889:
        /*0064*/ 	.word	0x00009210


	//   ....[1]....
        /*0068*/ 	.word	0x0000b4d0


	//   ....[2]....
        /*006c*/ 	.word	0x0000b4f0


	//   ....[3]....
        /*0070*/ 	.word	0x0000b580


	//   ....[4]....
        /*0074*/ 	.word	0x0000b5a0


	//   ....[5]....
        /*0078*/ 	.word	0x0000b5c0


	//   ....[6]....
        /*007c*/ 	.word	0x0000b650


	//   ....[7]....
        /*0080*/ 	.word	0x0000b690


	//   ....[8]....
        /*0084*/ 	.word	0x0000b730


	//   ....[9]....
        /*0088*/ 	.word	0x0000b780


	//   ....[10]....
        /*008c*/ 	.word	0x0000b7b0


	//   ....[11]....
        /*0090*/ 	.word	0x0000b870


	//   ....[12]....
        /*0094*/ 	.word	0x0000b8b0


	//   ....[13]....
        /*0098*/ 	.word	0x0000ba40


	//   ....[14]....
        /*009c*/ 	.word	0x0000bba0


	//   ....[15]....
        /*00a0*/ 	.word	0x0000bbe0


	//   ....[16]....
        /*00a4*/ 	.word	0x0000bc80


	//   ....[17]....
        /*00a8*/ 	.word	0x0000be00


	//   ....[18]....
        /*00ac*/ 	.word	0x0000bf80


	//   ....[19]....
        /*00b0*/ 	.word	0x0000c0e0


	//   ....[20]....
        /*00b4*/ 	.word	0x0000c1f0


	//   ....[21]....
        /*00b8*/ 	.word	0x0000c220


	//   ....[22]....
        /*00bc*/ 	.word	0x0000c240


	//----- nvinfo : EIATTR_MAX_THREADS
	.align		4
.L_2890:
        /*00c0*/ 	.byte	0x04, 0x05
        /*00c2*/ 	.short	(.L_2892 - .L_2891)
.L_2891:
        /*00c4*/ 	.word	0x00000080
        /*00c8*/ 	.word	0x00000001
        /*00cc*/ 	.word	0x00000001


	//----- nvinfo : EIATTR_CRS_STACK_SIZE
	.align		4
.L_2892:
        /*00d0*/ 	.byte	0x04, 0x1e
        /*00d2*/ 	.short	(.L_2894 - .L_2893)
.L_2893:
        /*00d4*/ 	.word	0x00000000


	//----- nvinfo : EIATTR_CBANK_PARAM_SIZE
	.align		4
.L_2894:
        /*00d8*/ 	.byte	0x03, 0x19
        /*00da*/ 	.short	0x0238


	//----- nvinfo : EIATTR_PARAM_CBANK
	.align		4
        /*00dc*/ 	.byte	0x04, 0x0a
        /*00de*/ 	.short	(.L_2896 - .L_2895)
	.align		4
.L_2895:
        /*00e0*/ 	.word	index@(.nv.constant0._ZN2at6native18elementwise_kernelILi128ELi4EZNS0_15gpu_kernel_implIZZZNS0_49_GLOBAL__N__657f93f7_16_TensorCompare_cu_71e06f4e19launch_clamp_scalarERNS_18TensorIteratorBaseEN3c106ScalarES7_NS0_6detail11ClampLimitsEENKUlvE_clEvENKUlvE1_clEvEUliE_EEvS5_RKT_EUliE_EEviT1_)
        /*00e4*/ 	.short	0x0210
        /*00e6*/ 	.short	0x0238


	//----- nvinfo : EIATTR_SW_WAR
	.align		4
.L_2896:
        /*00e8*/ 	.byte	0x04, 0x36
        /*00ea*/ 	.short	(.L_2898 - .L_2897)
.L_2897:
        /*00ec*/ 	.word	0x00000008
.L_2898:


//--------------------- .nv.info._ZN2at6native27unrolled_elementwise_kernelIZZZNS0_49_GLOBAL__N__657f93f7_16_TensorCompare_cu_71e06f4e19launch_clamp_scalarERNS_18TensorIteratorBaseEN3c106ScalarES6_NS0_6detail11ClampLimitsEENKUlvE_clEvENKUlvE1_clEvEUliE_St5arrayIPcLm2EELi4E23TrivialOffsetCalculatorILi1EjESG_NS0_6memory12LoadWithCastILi1EEENSH_13StoreWithCastILi1EEEEEviT_T0_T2_T3_T4_T5_ --------------------------
	.section	.nv.info._ZN2at6native27unrolled_elementwise_kernelIZZZNS0_49_GLOBAL__N__657f93f7_16_TensorCompare_cu_71e06f4e19launch_clamp_scalarERNS_18TensorIteratorBaseEN3c106ScalarES6_NS0_6detail11ClampLimitsEENKUlvE_clEvENKUlvE1_clEvEUliE_St5arrayIPcLm2EELi4E23TrivialOffsetCalculatorILi1EjESG_NS0_6memory12LoadWithCastILi1EEENSH_13StoreWithCastILi1EEEEEviT_T0_T2_T3_T4_T5_,"",@"SHT_CUDA_INFO"
	.sectionflags	@""
	.align	4


	//----- nvinfo : EIATTR_CUDA_API_VERSION
	.align		4
        /*0000*/ 	.byte	0x04, 0x37
        /*0002*/ 	.short	(.L_2900 - .L_2899)
.L_2899:
        /*0004*/ 	.word	0x00000082


	//----- nvinfo : EIATTR_KPARAM_INFO
	.align		4
.L_2900:
        /*0008*/ 	.byte	0x04, 0x17
        /*000a*/ 	.short	(.L_2902 - .L_2901)
.L_2901:
        /*000c*/ 	.word	0x00000000
        /*0010*/ 	.short	0x0006
        /*0012*/ 	.short	0x003c
        /*0014*/ 	.byte	0x00, 0xf0, 0x21, 0x00


	//----- nvinfo : EIATTR_KPARAM_INFO
	.align		4
.L_2902:
        /*0018*/ 	.byte	0x04, 0x17
        /*001a*/ 	.short	(.L_2904 - .L_2903)
.L_2903:
        /*001c*/ 	.word	0x00000000
        /*0020*/ 	.short	0x0005
        /*0022*/ 	.short	0x0034
        /*0024*/ 	.byte	0x00, 0xf0, 0x21, 0x00


	//----- nvinfo : EIATTR_KPARAM_INFO
	.align		4
.L_2904:
        /*0028*/ 	.byte	0x04, 0x17
        /*002a*/ 	.short	(.L_2906 - .L_2905)
.L_2905:
        /*002c*/ 	.word	0x00000000
        /*0030*/ 	.short	0x0004
        /*0032*/ 	.short	0x0031
        /*0034*/ 	.byte	0x00, 0xf0, 0x05, 0x00


	//----- nvinfo : EIATTR_KPARAM_INFO
	.align		4
.L_2906:
        /*0038*/ 	.byte	0x04, 0x17
        /*003a*/ 	.short	(.L_2908 - .L_2907)
.L_2907:
        /*003c*/ 	.word	0x00000000
        /*0040*/ 	.short	0x0003
        /*0042*/ 	.short	0x0030
        /*0044*/ 	.byte	0x00, 0xf0, 0x05, 0x00


	//----- nvinfo : EIATTR_KPARAM_INFO
	.align		4
.L_2908:
        /*0048*/ 	.byte	0x04, 0x17
        /*004a*/ 	.short	(.L_2910 - .L_2909)
.L_2909:
        /*004c*/ 	.word	0x00000000
        /*0050*/ 	.short	0x0002
        /*0052*/ 	.short	0x0020
        /*0054*/ 	.byte	0x00, 0xf0, 0x41, 0x00


	//----- nvinfo : EIATTR_KPARAM_INFO
	.align		4
.L_2910:
        /*0058*/ 	.byte	0x04, 0x17
        /*005a*/ 	.short	(.L_2912 - .L_2911)
.L_2911:
        /*005c*/ 	.word	0x00000000
        /*0060*/ 	.short	0x0001
        /*0062*/ 	.short	0x0008
        /*0064*/ 	.byte	0x00, 0xf0, 0x61, 0x00


	//----- nvinfo : EIATTR_KPARAM_INFO
	.align		4
.L_2912:
        /*0068*/ 	.byte	0x04, 0x17
        /*006a*/ 	.short	(.L_2914 - .L_2913)
.L_2913:
        /*006c*/ 	.word	0x00000000
        /*0070*/ 	.short	0x0000
        /*0072*/ 	.short	0x0000
        /*0074*/ 	.byte	0x00, 0xf0, 0x11, 0x00


	//----- nvinfo : EIATTR_SPARSE_MMA_MASK
	.align		4
.L_2914:
        /*0078*/ 	.byte	0x03, 0x50
        /*007a*/ 	.short	0x0000


	//----- nvinfo : EIATTR_MAXREG_COUNT
	.align		4
        /*007c*/ 	.byte	0x03, 0x1b
        /*007e*/ 	.short	0x00ff


	//----- nvinfo : EIATTR_EXTERNS
	.align		4
        /*0080*/ 	.byte	0x04, 0x0f
        /*0082*/ 	.short	(.L_2916 - .L_2915)


	//   ....[0]....
	.align		4
.L_2915:
        /*0084*/ 	.word	index@(__assertfail)


	//----- nvinfo : EIATTR_MERCURY_ISA_VERSION
	.align		4
.L_2916:
        /*0088*/ 	.byte	0x03, 0x5f
        /*008a*/ 	.short	0x0101


	//----- nvinfo : EIATTR_SYSCALL_OFFSETS
	.align		4
        /*008c*/ 	.byte	0x04, 0x46
        /*008e*/ 	.short	(.L_2918 - .L_2917)


	//   ....[0]....
.L_2917:
        /*0090*/ 	.word	0x00000ea0


	//   ....[1]....
        /*0094*/ 	.word	0x00001d30


	//   ....[2]....
        /*0098*/ 	.word	0x00002bd0


	//   ....[3]....
        /*009c*/ 	.word	0x00003a30


	//   ....[4]....
        /*00a0*/ 	.word	0x00004ba0


	//   ....[5]....
        /*00a4*/ 	.word	0x00005aa0


	//   ....[6]....
        /*00a8*/ 	.word	0x00006970


	//   ....[7]....
        /*00ac*/ 	.word	0x00007840


	//----- nvinfo : EIATTR_EXIT_INSTR_OFFSETS
	.align		4
.L_2918:
        /*00b0*/ 	.byte	0x04, 0x1c
        /*00b2*/ 	.short	(.L_2920 - .L_2919)


	//   ....[0]....
.L_2919:
        /*00b4*/ 	.word	0x00006a00


	//   ....[1]....
        /*00b8*/ 	.word	0x00006b30


	//   ....[2]....
        /*00bc*/ 	.word	0x00006b50


	//   ....[3]....
        /*00c0*/ 	.word	0x00006be0


	//   ....[4]....
        /*00c4*/ 	.word	0x00006c00


	//   ....[5]....
        /*00c8*/ 	.word	0x00006c20


	//   ....[6]....
        /*00cc*/ 	.word	0x00006cb0


	//   ....[7]....
        /*00d0*/ 	.word	0x00006cf0


	//   ....[8]....
        /*00d4*/ 	.word	0x00006d90


	//   ....[9]....
        /*00d8*/ 	.word	0x00006de0


	//   ....[10]....
        /*00dc*/ 	.word	0x00006e10


	//   ....[11]....
        /*00e0*/ 	.word	0x00006ed0


	//   ....[12]....
        /*00e4*/ 	.word	0x00006f10


	//   ....[13]....
        /*00e8*/ 	.word	0x000070a0


	//   ....[14]....
        /*00ec*/ 	.word	0x00007200


	//   ....[15]....
        /*00f0*/ 	.word	0x00007240


	//   ....[16]....
        /*00f4*/ 	.word	0x000072e0


	//   ....[17]....
        /*00f8*/ 	.word	0x00007460


	//   ....[18]....
        /*00fc*/ 	.word	0x000075e0


	//   ....[19]....
        /*0100*/ 	.word	0x00007740


	//   ....[20]....
        /*0104*/ 	.word	0x00007850


	//   ....[21]....
        /*0108*/ 	.word	0x00007880


	//   ....[22]....
        /*010c*/ 	.word	0x000078a0


	//----- nvinfo : EIATTR_MAX_THREADS
	.align		4
.L_2920:
        /*0110*/ 	.byte	0x04, 0x05
        /*0112*/ 	.short	(.L_2922 - .L_2921)
.L_2921:
        /*0114*/ 	.word	0x00000080
        /*0118*/ 	.word	0x00000001
        /*011c*/ 	.word	0x00000001


	//----- nvinfo : EIATTR_CRS_STACK_SIZE
	.align		4
.L_2922:
        /*0120*/ 	.byte	0x04, 0x1e
        /*0122*/ 	.short	(.L_2924 - .L_2923)
.L_2923:
        /*0124*/ 	.word	0x00000000


	//----- nvinfo : EIATTR_CBANK_PARAM_SIZE
	.align		4
.L_2924:
        /*0128*/ 	.byte	0x03, 0x19
        /*012a*/ 	.short	0x0044


	//----- nvinfo : EIATTR_PARAM_CBANK
	.align		4
        /*012c*/ 	.byte	0x04, 0x0a
        /*012e*/ 	.short	(.L_2926 - .L_2925)
	.align		4
.L_2925:
        /*0130*/ 	.word	index@(.nv.constant0._ZN2at6native27unrolled_elementwise_kernelIZZZNS0_49_GLOBAL__N__657f93f7_16_TensorCompare_cu_71e06f4e19launch_clamp_scalarERNS_18TensorIteratorBaseEN3c106ScalarES6_NS0_6detail11ClampLimitsEENKUlvE_clEvENKUlvE1_clEvEUliE_St5arrayIPcLm2EELi4E23TrivialOffsetCalculatorILi1EjESG_NS0_6memory12LoadWithCastILi1EEENSH_13StoreWithCastILi1EEEEEviT_T0_T2_T3_T4_T5_)
        /*0134*/ 	.short	0x0210
        /*0136*/ 	.short	0x0044


	//----- nvinfo : EIATTR_SW_WAR
	.align		4
.L_2926:
        /*0138*/ 	.byte	0x04, 0x36
        /*013a*/ 	.short	(.L_2928 - .L_2927)
.L_2927:
        /*013c*/ 	.word	0x00000008
.L_2928:


//--------------------- .nv.info._ZN2at6native18elementwise_kernelILi128ELi2EZNS0_22gpu_kernel_impl_nocastIZZZNS0_49_GLOBAL__N__657f93f7_16_TensorCompare_cu_71e06f4e19launch_clamp_scalarERNS_18TensorIteratorBaseEN3c106ScalarES7_NS0_6detail11ClampLimitsEENKUlvE_clEvENKUlvE1_clEvEUliE_EEvS5_RKT_EUliE_EEviT1_ --------------------------
	.section	.nv.info._ZN2at6native18elementwise_kernelILi128ELi2EZNS0_22gpu_kernel_impl_nocastIZZZNS0_49_GLOBAL__N__657f93f7_16_TensorCompare_cu_71e06f4e19launch_clamp_scalarERNS_18TensorIteratorBaseEN3c106ScalarES7_NS0_6detail11ClampLimitsEENKUlvE_clEvENKUlvE1_clEvEUliE_EEvS5_RKT_EUliE_EEviT1_,"",@"SHT_CUDA_INFO"
	.sectionflags	@""
	.align	4


	//----- nvinfo : EIATTR_CUDA_API_VERSION
	.align		4
        /*0000*/ 	.byte	0x04, 0x37
        /*0002*/ 	.short	(.L_2930 - .L_2929)
.L_2929:
        /*0004*/ 	.word	0x00000082


	//----- nvinfo : EIATTR_KPARAM_INFO
	.align		4
.L_2930:
        /*0008*/ 	.byte	0x04, 0x17
        /*000a*/ 	.short	(.L_2932 - .L_2931)
.L_2931:
        /*000c*/ 	.word	0x00000000
        /*0010*/ 	.short	0x0001
        /*0012*/ 	.short	0x0008
        /*0014*/ 	.byte	0x00, 0xf0, 0xa1, 0x08


	//----- nvinfo : EIATTR_KPARAM_INFO
	.align		4
.L_2932:
        /*0018*/ 	.byte	0x04, 0x17
        /*001a*/ 	.short	(.L_2934 - .L_2933)
.L_2933:
        /*001c*/ 	.word	0x00000000
        /*0020*/ 	.short	0x0000
        /*0022*/ 	.short	0x0000
        /*0024*/ 	.byte	0x00, 0xf0, 0x11, 0x00


	//----- nvinfo : EIATTR_SPARSE_MMA_MASK
	.align		4
.L_2934:
        /*0028*/ 	.byte	0x03, 0x50
        /*002a*/ 	.short	0x0000


	//----- nvinfo : EIATTR_MAXREG_COUNT
	.align		4
        /*002c*/ 	.byte	0x03, 0x1b
        /*002e*/ 	.short	0x0080


	//----- nvinfo : EIATTR_MERCURY_ISA_VERSION
	.align		4
        /*0030*/ 	.byte	0x03, 0x5f
        /*0032*/ 	.short	0x0101


	//----- nvinfo : EIATTR_EXIT_INSTR_OFFSETS
	.align		4
        /*0034*/ 	.byte	0x04, 0x1c
        /*0036*/ 	.short	(.L_2936 - .L_2935)


	//   ....[0]....
.L_2935:
        /*0038*/ 	.word	0x000014f0


	//   ....[1]....
        /*003c*/ 	.word	0x00002930


	//----- nvinfo : EIATTR_MAX_THREADS
	.align		4
.L_2936:
        /*0040*/ 	.byte	0x04, 0x05
        /*0042*/ 	.short	(.L_2938 - .L_2937)
.L_2937:
        /*0044*/ 	.word	0x00000080
        /*0048*/ 	.word	0x00000001
        /*004c*/ 	.word	0x00000001


	//----- nvinfo : EIATTR_CRS_STACK_SIZE
	.align		4
.L_2938:
        /*0050*/ 	.byte	0x04, 0x1e
        /*0052*/ 	.short	(.L_2940 - .L_2939)
.L_2939:
        /*0054*/ 	.word	0x00000000


	//----- nvinfo : EIATTR_CBANK_PARAM_SIZE
	.align		4
.L_2940:
        /*0058*/ 	.byte	0x03, 0x19
        /*005a*/ 	.short	0x0230


	//----- nvinfo : EIATTR_PARAM_CBANK
	.align		4
        /*005c*/ 	.byte	0x04, 0x0a
        /*005e*/ 	.short	(.L_2942 - .L_2941)
	.align		4
.L_2941:
        /*0060*/ 	.word	index@(.nv.constant0._ZN2at6native18elementwise_kernelILi128ELi2EZNS0_22gpu_kernel_impl_nocastIZZZNS0_49_GLOBAL__N__657f93f7_16_TensorCompare_cu_71e06f4e19launch_clamp_scalarERNS_18TensorIteratorBaseEN3c106ScalarES7_NS0_6detail11ClampLimitsEENKUlvE_clEvENKUlvE1_clEvEUliE_EEvS5_RKT_EUliE_EEviT1_)
        /*0064*/ 	.short	0x0210
        /*0066*/ 	.short	0x0230


	//----- nvinfo : EIATTR_SW_WAR
	.align		4
.L_2942:
        /*0068*/ 	.byte	0x04, 0x36
        /*006a*/ 	.short	(.L_2944 - .L_2943)
.L_2943:
        /*006c*/ 	.word	0x00000008
.L_2944:


//--------------------- .nv.info._ZN2at6native27unrolled_elementwise_kernelIZZZNS0_49_GLOBAL__N__657f93f7_16_TensorCompare_cu_71e06f4e19launch_clamp_scalarERNS_18TensorIteratorBaseEN3c106ScalarES6_NS0_6detail11ClampLimitsEENKUlvE_clEvENKUlvE1_clEvEUliE_St5arrayIPcLm2EELi4E23TrivialOffsetCalculatorILi1EjESG_NS0_6memory15LoadWithoutCastENSH_16StoreWithoutCastEEEviT_T0_T2_T3_T4_T5_ --------------------------
	.section	.nv.info._ZN2at6native27unrolled_elementwise_kernelIZZZNS0_49_GLOBAL__N__657f93f7_16_TensorCompare_cu_71e06f4e19launch_clamp_scalarERNS_18TensorIteratorBaseEN3c106ScalarES6_NS0_6detail11ClampLimitsEENKUlvE_clEvENKUlvE1_clEvEUliE_St5arrayIPcLm2EELi4E23TrivialOffsetCalculatorILi1EjESG_NS0_6memory15LoadWithoutCastENSH_16StoreWithoutCastEEEviT_T0_T2_T3_T4_T5_,"",@"SHT_CUDA_INFO"
	.sectionflags	@""
	.align	4


	//----- nvinfo : EIATTR_CUDA_API_VERSION
	.align		4
        /*0000*/ 	.byte	0x04, 0x37
        /*0002*/ 	.short	(.L_2946 - .L_2945)
.L_2945:
        /*0004*/ 	.word	0x00000082


	//----- nvinfo : EIATTR_KPARAM_INFO
	.align		4
.L_2946:
        /*0008*/ 	.byte	0x04, 0x17
        /*000a*/ 	.short	(.L_2948 - .L_2947)
.L_2947:
        /*000c*/ 	.word	0x00000000
        /*0010*/ 	.short	0x0006
        /*0012*/ 	.short	0x0033
        /*0014*/ 	.byte	0x00, 0xf0, 0x05, 0x00


	//----- nvinfo : EIATTR_KPARAM_INFO
	.align		4
.L_2948:
        /*0018*/ 	.byte	0x04, 0x17
        /*001a*/ 	.short	(.L_2950 - .L_2949)
.L_2949:
        /*001c*/ 	.word	0x00000000
        /*0020*/ 	.short	0x0005
        /*0022*/ 	.short	0x0032
        /*0024*/ 	.byte	0x00, 0xf0, 0x05, 0x00


	//----- nvinfo : EIATTR_KPARAM_INFO
	.align		4
.L_2950:
        /*0028*/ 	.byte	0x04, 0x17
        /*002a*/ 	.short	(.L_2952 - .L_2951)
.L_2951:
        /*002c*/ 	.word	0x00000000
        /*0030*/ 	.short	0x0004
        /*0032*/ 	.short	0x0031
        /*0034*/ 	.byte	0x00, 0xf0, 0x05, 0x00


	//----- nvinfo : EIATTR_KPARAM_INFO
	.align		4
.L_2952:
        /*0038*/ 	.byte	0x04, 0x17
        /*003a*/ 	.short	(.L_2954 - .L_2953)
.L_2953:
        /*003c*/ 	.word	0x00000000
        /*0040*/ 	.short	0x0003
        /*0042*/ 	.short	0x0030
        /*0044*/ 	.byte	0x00, 0xf0, 0x05, 0x00


	//----- nvinfo : EIATTR_KPARAM_INFO
	.align		4
.L_2954:
        /*0048*/ 	.byte	0x04, 0x17
        /*004a*/ 	.short	(.L_2956 - .L_2955)
.L_2955:
        /*004c*/ 	.word	0x00000000
        /*0050*/ 	.short	0x0002
        /*0052*/ 	.short	0x0020
        /*0054*/ 	.byte	0x00, 0xf0, 0x41, 0x00


	//----- nvinfo : EIATTR_KPARAM_INFO
	.align		4
.L_2956:
        /*0058*/ 	.byte	0x04, 0x17
        /*005a*/ 	.short	(.L_2958 - .L_2957)
.L_2957:
        /*005c*/ 	.word	0x00000000
        /*0060*/ 	.short	0x0001
        /*0062*/ 	.short	0x0008
        /*0064*/ 	.byte	0x00, 0xf0, 0x61, 0x00


	//----- nvinfo : EIATTR_KPARAM_INFO
	.align		4
.L_2958:
        /*0068*/ 	.byte	0x04, 0x17
        /*006a*/ 	.short	(.L_2960 - .L_2959)
.L_2959:
        /*006c*/ 	.word	0x00000000
        /*0070*/ 	.short	0x0000
        /*0072*/ 	.short	0x0000
        /*0074*/ 	.byte	0x00, 0xf0, 0x11, 0x00


	//----- nvinfo : EIATTR_SPARSE_MMA_MASK
	.align		4
.L_2960:
        /*0078*/ 	.byte	0x03, 0x50
        /*007a*/ 	.short	0x0000


	//----- nvinfo : EIATTR_MAXREG_COUNT
	.align		4
        /*007c*/ 	.byte	0x03, 0x1b
        /*007e*/ 	.short	0x00ff


	//----- nvinfo : EIATTR_MERCURY_ISA_VERSION
	.align		4
        /*0080*/ 	.byte	0x03, 0x5f
        /*0082*/ 	.short	0x0101


	//----- nvinfo : EIATTR_EXIT_INSTR_OFFSETS
	.align		4
        /*0084*/ 	.byte	0x04, 0x1c
        /*0086*/ 	.short	(.L_2962 - .L_2961)


	//   ....[0]....
.L_2961:
        /*0088*/ 	.word	0x000005a0


	//   ....[1]....
        /*008c*/ 	.word	0x000005f0


	//----- nvinfo : EIATTR_MAX_THREADS
	.align		4
.L_2962:
        /*0090*/ 	.byte	0x04, 0x05
        /*0092*/ 	.short	(.L_2964 - .L_2963)
.L_2963:
        /*0094*/ 	.word	0x00000080
        /*0098*/ 	.word	0x00000001
        /*009c*/ 	.word	0x00000001


	//----- nvinfo : EIATTR_CRS_STACK_SIZE
	.align		4
.L_2964:
        /*00a0*/ 	.byte	0x04, 0x1e
        /*00a2*/ 	.short	(.L_2966 - .L_2965)
.L_2965:
        /*00a4*/ 	.word	0x00000000


	//----- nvinfo : EIATTR_CBANK_PARAM_SIZE
	.align		4
.L_2966:
        /*00a8*/ 	.byte	0x03, 0x19
        /*00aa*/ 	.short	0x0034


	//----- nvinfo : EIATTR_PARAM_CBANK
	.align		4
        /*00ac*/ 	.byte	0x04, 0x0a
        /*00ae*/ 	.short	(.L_2968 - .L_2967)
	.align		4
.L_2967:
        /*00b0*/ 	.word	index@(.nv.constant0._ZN2at6native27unrolled_elementwise_kernelIZZZNS0_49_GLOBAL__N__657f93f7_16_TensorCompare_cu_71e06f4e19launch_clamp_scalarERNS_18TensorIteratorBaseEN3c106ScalarES6_NS0_6detail11ClampLimitsEENKUlvE_clEvENKUlvE1_clEvEUliE_St5arrayIPcLm2EELi4E23TrivialOffsetCalculatorILi1EjESG_NS0_6memory15LoadWithoutCastENSH_16StoreWithoutCastEEEviT_T0_T2_T3_T4_T5_)
        /*00b4*/ 	.short	0x0210
        /*00b6*/ 	.short	0x0034


	//----- nvinfo : EIATTR_SW_WAR
	.align		4
.L_2968:
        /*00b8*/ 	.byte	0x04, 0x36
        /*00ba*/ 	.short	(.L_2970 - .L_2969)
.L_2969:
        /*00bc*/ 	.word	0x00000008
.L_2970:


//--------------------- .nv.info._ZN2at6native29vectorized_elementwise_kernelILi2EZZZNS0_49_GLOBAL__N__657f93f7_16_TensorCompare_cu_71e06f4e19launch_clamp_scalarERNS_18TensorIteratorBaseEN3c106ScalarES6_NS0_6detail11ClampLimitsEENKUlvE_clEvENKUlvE1_clEvEUliE_St5arrayIPcLm2EEEEviT0_T1_ --------------------------
	.section	.nv.info._ZN2at6native29vectorized_elementwise_kernelILi2EZZZNS0_49_GLOBAL__N__657f93f7_16_TensorCompare_cu_71e06f4e19launch_clamp_scalarERNS_18TensorIteratorBaseEN3c106ScalarES6_NS0_6detail11ClampLimitsEENKUlvE_clEvENKUlvE1_clEvEUliE_St5arrayIPcLm2EEEEviT0_T1_,"",@"SHT_CUDA_INFO"
	.sectionflags	@""
	.align	4


	//----- nvinfo : EIATTR_CUDA_API_VERSION
	.align		4
        /*0000*/ 	.byte	0x04, 0x37
        /*0002*/ 	.short	(.L_2972 - .L_2971)
.L_2971:
        /*0004*/ 	.word	0x00000082


	//----- nvinfo : EIATTR_KPARAM_INFO
	.align		4
.L_2972:
        /*0008*/ 	.byte	0x04, 0x17
        /*000a*/ 	.short	(.L_2974 - .L_2973)
.L_2973:
        /*000c*/ 	.word	0x00000000
        /*0010*/ 	.short	0x0002
        /*0012*/ 	.short	0x0020
        /*0014*/ 	.byte	0x00, 0xf0, 0x41, 0x00


	//----- nvinfo : EIATTR_KPARAM_INFO
	.align		4
.L_2974:
        /*0018*/ 	.byte	0x04, 0x17
        /*001a*/ 	.short	(.L_2976 - .L_2975)
.L_2975:
        /*001c*/ 	.word	0x00000000
        /*0020*/ 	.short	0x0001
        /*0022*/ 	.short	0x0008
        /*0024*/ 	.byte	0x00, 0xf0, 0x61, 0x00


	//----- nvinfo : EIATTR_KPARAM_INFO
	.align		4
.L_2976:
        /*0028*/ 	.byte	0x04, 0x17
        /*002a*/ 	.short	(.L_2978 - .L_2977)
.L_2977:
        /*002c*/ 	.word	0x00000000
        /*0030*/ 	.short	0x0000
        /*0032*/ 	.short	0x0000
        /*0034*/ 	.byte	0x00, 0xf0, 0x11, 0x00


	//----- nvinfo : EIATTR_SPARSE_MMA_MASK
	.align		4
.L_2978:
        /*0038*/ 	.byte	0x03, 0x50
        /*003a*/ 	.short	0x0000


	//----- nvinfo : EIATTR_MAXREG_COUNT
	.align		4
        /*003c*/ 	.byte	0x03, 0x1b
        /*003e*/ 	.short	0x00ff


	//----- nvinfo : EIATTR_MERCURY_ISA_VERSION
	.align		4
        /*0040*/ 	.byte	0x03, 0x5f
        /*0042*/ 	.short	0x0101


	//----- nvinfo : EIATTR_EXIT_INSTR_OFFSETS
	.align		4
        /*0044*/ 	.byte	0x04, 0x1c
        /*0046*/ 	.short	(.L_2980 - .L_2979)


	//   ....[0]....
.L_2979:
        /*0048*/ 	.word	0x00000420


	//   ....[1]....
        /*004c*/ 	.word	0x00000e50


	//   ....[2]....
        /*0050*/ 	.word	0x00000ea0


	//----- nvinfo : EIATTR_MAX_THREADS
	.align		4
.L_2980:
        /*0054*/ 	.byte	0x04, 0x05
        /*0056*/ 	.short	(.L_2982 - .L_2981)
.L_2981:
        /*0058*/ 	.word	0x00000080
        /*005c*/ 	.word	0x00000001
        /*0060*/ 	.word	0x00000001


	//----- nvinfo : EIATTR_CRS_STACK_SIZE
	.align		4
.L_2982:
        /*0064*/ 	.byte	0x04, 0x1e
        /*0066*/ 	.short	(.L_2984 - .L_2983)
.L_2983:
        /*0068*/ 	.word	0x00000000


	//----- nvinfo : EIATTR_CBANK_PARAM_SIZE
	.align		4
.L_2984:
        /*006c*/ 	.byte	0x03, 0x19
        /*006e*/ 	.short	0x0030


	//----- nvinfo : EIATTR_PARAM_CBANK
	.align		4
        /*0070*/ 	.byte	0x04, 0x0a
        /*0072*/ 	.short	(.L_2986 - .L_2985)
	.align		4
.L_2985:
        /*0074*/ 	.word	index@(.nv.constant0._ZN2at6native29vectorized_elementwise_kernelILi2EZZZNS0_49_GLOBAL__N__657f93f7_16_TensorCompare_cu_71e06f4e19launch_clamp_scalarERNS_18TensorIteratorBaseEN3c106ScalarES6_NS0_6detail11ClampLimitsEENKUlvE_clEvENKUlvE1_clEvEUliE_St5arrayIPcLm2EEEEviT0_T1_)
        /*0078*/ 	.short	0x0210
        /*007a*/ 	.short	0x0030


	//----- nvinfo : EIATTR_SW_WAR
	.align		4
.L_2986:
        /*007c*/ 	.byte	0x04, 0x36
        /*007e*/ 	.short	(.L_2988 - .L_2987)
.L_2987:
        /*0080*/ 	.word	0x00000008
.L_2988:


//--------------------- .nv.info._ZN2at6native29vectorized_elementwise_kernelILi4EZZZNS0_49_GLOBAL__N__657f93f7_16_TensorCompare_cu_71e06f4e19launch_clamp_scalarERNS_18TensorIteratorBaseEN3c106ScalarES6_NS0_6detail11ClampLimitsEENKUlvE_clEvENKUlvE1_clEvEUliE_St5arrayIPcLm2EEEEviT0_T1_ --------------------------
	.section	.nv.info._ZN2at6native29vectorized_elementwise_kernelILi4EZZZNS0_49_GLOBAL__N__657f93f7_16_TensorCompare_cu_71e06f4e19launch_clamp_scalarERNS_18TensorIteratorBaseEN3c106ScalarES6_NS0_6detail11ClampLimitsEENKUlvE_clEvENKUlvE1_clEvEUliE_St5arrayIPcLm2EEEEviT0_T1_,"",@"SHT_CUDA_INFO"
	.sectionflags	@""
	.align	4


	//----- nvinfo : EIATTR_CUDA_API_VERSION
	.align		4
        /*0000*/ 	.byte	0x04, 0x37
        /*0002*/ 	.short	(.L_2990 - .L_2989)
.L_2989:
        /*0004*/ 	.word	0x00000082


	//----- nvinfo : EIATTR_KPARAM_INFO
	.align		4
.L_2990:
        /*0008*/ 	.byte	0x04, 0x17
        /*000a*/ 	.short	(.L_2992 - .L_2991)
.L_2991:
        /*000c*/ 	.word	0x00000000
        /*0010*/ 	.short	0x0002
        /*0012*/ 	.short	0x0020
        /*0014*/ 	.byte	0x00, 0xf0, 0x41, 0x00


	//----- nvinfo : EIATTR_KPARAM_INFO
	.align		4
.L_2992:
        /*0018*/ 	.byte	0x04, 0x17
        /*001a*/ 	.short	(.L_2994 - .L_2993)
.L_2993:
        /*001c*/ 	.word	0x00000000
        /*0020*/ 	.short	0x0001
        /*0022*/ 	.short	0x0008
        /*0024*/ 	.byte	0x00, 0xf0, 0x61, 0x00


	//----- nvinfo : EIATTR_KPARAM_INFO
	.align		4
.L_2994:
        /*0028*/ 	.byte	0x04, 0x17
        /*002a*/ 	.short	(.L_2996 - .L_2995)
.L_2995:
        /*002c*/ 	.word	0x00000000
        /*0030*/ 	.short	0x0000
        /*0032*/ 	.short	0x0000
        /*0034*/ 	.byte	0x00, 0xf0, 0x11, 0x00


	//----- nvinfo : EIATTR_SPARSE_MMA_MASK
	.align		4
.L_2996:
        /*0038*/ 	.byte	0x03, 0x50
        /*003a*/ 	.short	0x0000


	//----- nvinfo : EIATTR_MAXREG_COUNT
	.align		4
        /*003c*/ 	.byte	0x03, 0x1b
        /*003e*/ 	.short	0x00ff


	//----- nvinfo : EIATTR_MERCURY_ISA_VERSION
	.align		4
        /*0040*/ 	.byte	0x03, 0x5f
        /*0042*/ 	.short	0x0101


	//----- nvinfo : EIATTR_EXIT_INSTR_OFFSETS
	.align		4
        /*0044*/ 	.byte	0x04, 0x1c
        /*0046*/ 	.short	(.L_2998 - .L_2997)


	//   ....[0]....
.L_2997:
        /*0048*/ 	.word	0x000003e0


	//   ....[1]....
        /*004c*/ 	.word	0x00000e10


	//   ....[2]....
        /*0050*/ 	.word	0x00000e60


	//----- nvinfo : EIATTR_MAX_THREADS
	.align		4
.L_2998:
        /*0054*/ 	.byte	0x04, 0x05
        /*0056*/ 	.short	(.L_3000 - .L_2999)
.L_2999:
        /*0058*/ 	.word	0x00000080
        /*005c*/ 	.word	0x00000001
        /*0060*/ 	.word	0x00000001


	//----- nvinfo : EIATTR_CRS_STACK_SIZE
	.align		4
.L_3000:
        /*0064*/ 	.byte	0x04, 0x1e
        /*0066*/ 	.short	(.L_3002 - .L_3001)
.L_3001:
        /*0068*/ 	.word	0x00000000


	//----- nvinfo : EIATTR_CBANK_PARAM_SIZE
	.align		4
.L_3002:
        /*006c*/ 	.byte	0x03, 0x19
        /*006e*/ 	.short	0x0030


	//----- nvinfo : EIATTR_PARAM_CBANK
	.align		4
        /*0070*/ 	.byte	0x04, 0x0a
        /*0072*/ 	.short	(.L_3004 - .L_3003)
	.align		4
.L_3003:
        /*0074*/ 	.word	index@(.nv.constant0._ZN2at6native29vectorized_elementwise_kernelILi4EZZZNS0_49_GLOBAL__N__657f93f7_16_TensorCompare_cu_71e06f4e19launch_clamp_scalarERNS_18TensorIteratorBaseEN3c106ScalarES6_NS0_6detail11ClampLimitsEENKUlvE_clEvENKUlvE1_clEvEUliE_St5arrayIPcLm2EEEEviT0_T1_)
        /*0078*/ 	.short	0x0210
        /*007a*/ 	.short	0x0030


	//----- nvinfo : EIATTR_SW_WAR
	.align		4
.L_3004:
        /*007c*/ 	.byte	0x04, 0x36
        /*007e*/ 	.short	(.L_3006 - .L_3005)
.L_3005:
        /*0080*/ 	.word	0x00000008
.L_3006:


//--------------------- .nv.info._ZN2at6native29vectorized_elementwise_kernelILi8EZZZNS0_49_GLOBAL__N__657f93f7_16_TensorCompare_cu_71e06f4e19launch_clamp_scalarERNS_18TensorIteratorBaseEN3c106ScalarES6_NS0_6detail11ClampLimitsEENKUlvE_clEvENKUlvE1_clEvEUliE_St5arrayIPcLm2EEEEviT0_T1_ --------------------------
	.section	.nv.info._ZN2at6native29vectorized_elementwise_kernelILi8EZZZNS0_49_GLOBAL__N__657f93f7_16_TensorCompare_cu_71e06f4e19launch_clamp_scalarERNS_18TensorIteratorBaseEN3c106ScalarES6_NS0_6detail11ClampLimitsEENKUlvE_clEvENKUlvE1_clEvEUliE_St5arrayIPcLm2EEEEviT0_T1_,"",@"SHT_CUDA_INFO"
	.sectionflags	@""
	.align	4


	//----- nvinfo : EIATTR_CUDA_API_VERSION
	.align		4
        /*0000*/ 	.byte	0x04, 0x37
        /*0002*/ 	.short	(.L_3008 - .L_3007)
.L_3007:
        /*0004*/ 	.word	0x00000082


	//----- nvinfo : EIATTR_KPARAM_INFO
	.align		4
.L_3008:
        /*0008*/ 	.byte	0x04, 0x17
        /*000a*/ 	.short	(.L_3010 - .L_3009)
.L_3009:
        /*000c*/ 	.word	0x00000000
        /*0010*/ 	.short	0x0002
        /*0012*/ 	.short	0x0020
        /*0014*/ 	.byte	0x00, 0xf0, 0x41, 0x00


	//----- nvinfo : EIATTR_KPARAM_INFO
	.align		4
.L_3010:
        /*0018*/ 	.byte	0x04, 0x17
        /*001a*/ 	.short	(.L_3012 - .L_3011)
.L_3011:
        /*001c*/ 	.word	0x00000000
        /*0020*/ 	.short	0x0001
        /*0022*/ 	.short	0x0008
        /*0024*/ 	.byte	0x00, 0xf0, 0x61, 0x00


	//----- nvinfo : EIATTR_KPARAM_INFO
	.align		4
.L_3012:
        /*0028*/ 	.byte	0x04, 0x17
        /*002a*/ 	.short	(.L_3014 - .L_3013)
.L_3013:
        /*002c*/ 	.word	0x00000000
        /*0030*/ 	.short	0x0000
        /*0032*/ 	.short	0x0000
        /*0034*/ 	.byte	0x00, 0xf0, 0x11, 0x00


	//----- nvinfo : EIATTR_SPARSE_MMA_MASK
	.align		4
.L_3014:
        /*0038*/ 	.byte	0x03, 0x50
        /*003a*/ 	.short	0x0000


	//----- nvinfo : EIATTR_MAXREG_COUNT
	.align		4
        /*003c*/ 	.byte	0x03, 0x1b
        /*003e*/ 	.short	0x00ff


	//----- nvinfo : EIATTR_MERCURY_ISA_VERSION
	.align		4
        /*0040*/ 	.byte	0x03, 0x5f
        /*0042*/ 	.short	0x0101


	//----- nvinfo : EIATTR_EXIT_INSTR_OFFSETS
	.align		4
        /*0044*/ 	.byte	0x04, 0x1c
        /*0046*/ 	.short	(.L_3016 - .L_3015)


	//   ....[0]....
.L_3015:
        /*0048*/ 	.word	0x000003e0


	//   ....[1]....
        /*004c*/ 	.word	0x00000e10


	//   ....[2]....
        /*0050*/ 	.word	0x00000e60


	//----- nvinfo : EIATTR_MAX_THREADS
	.align		4
.L_3016:
        /*0054*/ 	.byte	0x04, 0x05
        /*0056*/ 	.short	(.L_3018 - .L_3017)
.L_3017:
        /*0058*/ 	.word	0x00000080
        /*005c*/ 	.word	0x00000001
        /*0060*/ 	.word	0x00000001


	//----- nvinfo : EIATTR_CRS_STACK_SIZE
	.align		4
.L_3018:
        /*0064*/ 	.byte	0x04, 0x1e
        /*0066*/ 	.short	(.L_3020 - .L_3019)
.L_3019:
        /*0068*/ 	.word	0x00000000


	//----- nvinfo : EIATTR_CBANK_PARAM_SIZE
	.align		4
.L_3020:
        /*006c*/ 	.byte	0x03, 0x19
        /*006e*/ 	.short	0x0030


	//----- nvinfo : EIATTR_PARAM_CBANK
	.align		4
        /*0070*/ 	.byte	0x04, 0x0a
        /*0072*/ 	.short	(.L_3022 - .L_3021)
	.align		4
.L_3021:
        /*0074*/ 	.word	index@(.nv.constant0._ZN2at6native29vectorized_elementwise_kernelILi8EZZZNS0_49_GLOBAL__N__657f93f7_16_TensorCompare_cu_71e06f4e19launch_clamp_scalarERNS_18TensorIteratorBaseEN3c106ScalarES6_NS0_6detail11ClampLimitsEENKUlvE_clEvENKUlvE1_clEvEUliE_St5arrayIPcLm2EEEEviT0_T1_)
        /*0078*/ 	.short	0x0210
        /*007a*/ 	.short	0x0030


	//----- nvinfo : EIATTR_SW_WAR
	.align		4
.L_3022:
        /*007c*/ 	.byte	0x04, 0x36
        /*007e*/ 	.short	(.L_3024 - .L_3023)
.L_3023:
        /*0080*/ 	.word	0x00000008
.L_3024:


//--------------------- .nv.info._ZN2at6native18elementwise_kernelILi128ELi4EZNS0_15gpu_kernel_implIZZZNS0_49_GLOBAL__N__657f93f7_16_TensorCompare_cu_71e06f4e19launch_clamp_scalarERNS_18TensorIteratorBaseEN3c106ScalarES7_NS0_6detail11ClampLimitsEENKUlvE_clEvENKUlvE0_clEvEUlaE_EEvS5_RKT_EUliE_EEviT1_ --------------------------
	.section	.nv.info._ZN2at6native18elementwise_kernelILi128ELi4EZNS0_15gpu_kernel_implIZZZNS0_49_GLOBAL__N__657f93f7_16_TensorCompare_cu_71e06f4e19launch_clamp_scalarERNS_18TensorIteratorBaseEN3c106ScalarES7_NS0_6detail11ClampLimitsEENKUlvE_clEvENKUlvE0_clEvEUlaE_EEvS5_RKT_EUliE_EEviT1_,"",@"SHT_CUDA_INFO"
	.sectionflags	@""
	.align	4


	//----- nvinfo : EIATTR_CUDA_API_VERSION
	.align		4
        /*0000*/ 	.byte	0x04, 0x37
        /*0002*/ 	.short	(.L_3026 - .L_3025)
.L_3025:
        /*0004*/ 	.word	0x00000082


	//----- nvinfo : EIATTR_KPARAM_INFO
	.align		4
.L_3026:
        /*0008*/ 	.byte	0x04, 0x17
        /*000a*/ 	.short	(.L_3028 - .L_3027)
.L_3027:
        /*000c*/ 	.word	0x00000000
        /*0010*/ 	.short	0x0001
        /*0012*/ 	.short	0x0008
        /*0014*/ 	.byte	0x00, 0xf0, 0xa1, 0x08


	//----- nvinfo : EIATTR_KPARAM_INFO
	.align		4
.L_3028:
        /*0018*/ 	.byte	0x04, 0x17
        /*001a*/ 	.short	(.L_3030 - .L_3029)
.L_3029:
        /*001c*/ 	.word	0x00000000
        /*0020*/ 	.short	0x0000
        /*0022*/ 	.short	0x0000
        /*0024*/ 	.byte	0x00, 0xf0, 0x11, 0x00


	//----- nvinfo : EIATTR_SPARSE_MMA_MASK
	.align		4
.L_3030:
        /*0028*/ 	.byte	0x03, 0x50
        /*002a*/ 	.short	0x0000


	//----- nvinfo : EIATTR_MAXREG_COUNT
	.align		4
        /*002c*/ 	.byte	0x03, 0x1b
        /*002e*/ 	.short	0x0080


	//----- nvinfo : EIATTR_EXTERNS
	.align		4
        /*0030*/ 	.byte	0x04, 0x0f
        /*0032*/ 	.short	(.L_3032 - .L_3031)


	//   ....[0]....
	.align		4
.L_3031:
        /*0034*/ 	.word	index@(__assertfail)


	//----- nvinfo : EIATTR_MERCURY_ISA_VERSION
	.align		4
.L_3032:
        /*0038*/ 	.byte	0x03, 0x5f
        /*003a*/ 	.short	0x0101


	//----- nvinfo : EIATTR_SYSCALL_OFFSETS
	.align		4
        /*003c*/ 	.byte	0x04, 0x46
        /*003e*/ 	.short	(.L_3034 - .L_3033)


	//   ....[0]....
.L_3033:
        /*0040*/ 	.word	0x000021e0


	//   ....[1]....
        /*0044*/ 	.word	0x00003190


	//   ....[2]....
        /*0048*/ 	.word	0x000053c0


	//   ....[3]....
        /*004c*/ 	.word	0x00006360


	//   ....[4]....
        /*0050*/ 	.word	0x00008580


	//   ....[5]....
        /*0054*/ 	.word	0x00009520


	//   ....[6]....
        /*0058*/ 	.word	0x0000b730


	//   ....[7]....
        /*005c*/ 	.word	0x0000c6d0


	//----- nvinfo : EIATTR_EXIT_INSTR_OFFSETS
	.align		4
.L_3034:
        /*0060*/ 	.byte	0x04, 0x1c
        /*0062*/ 	.short	(.L_3036 - .L_3035)


	//   ....[0]....
.L_3035:
        /*0064*/ 	.word	0x000095e0


	//   ....[1]....
        /*0068*/ 	.word	0x0000b980


	//   ....[2]....
        /*006c*/ 	.word	0x0000b9a0


	//   ....[3]....
        /*0070*/ 	.word	0x0000ba50


	//   ....[4]....
        /*0074*/ 	.word	0x0000ba70


	//   ....[5]....
        /*0078*/ 	.word	0x0000ba90


	//   ....[6]....
        /*007c*/ 	.word	0x0000bb20


	//   ....[7]....
        /*0080*/ 	.word	0x0000bb60


	//   ....[8]....
        /*0084*/ 	.word	0x0000bc00


	//   ....[9]....
        /*0088*/ 	.word	0x0000bc50


	//   ....[10]....
        /*008c*/ 	.word	0x0000bc80


	//   ....[11]....
        /*0090*/ 	.word	0x0000bd50


	//   ....[12]....
        /*0094*/ 	.word	0x0000bd90


	//   ....[13]....
        /*0098*/ 	.word	0x0000bf20


	//   ....[14]....
        /*009c*/ 	.word	0x0000c080


	//   ....[15]....
        /*00a0*/ 	.word	0x0000c0c0


	//   ....[16]....
        /*00a4*/ 	.word	0x0000c160


	//   ....[17]....
        /*00a8*/ 	.word	0x0000c2e0


	//   ....[18]....
        /*00ac*/ 	.word	0x0000c460


	//   ....[19]....
        /*00b0*/ 	.word	0x0000c5d0


	//   ....[20]....
        /*00b4*/ 	.word	0x0000c6e0


	//   ....[21]....
        /*00b8*/ 	.word	0x0000c730


	//   ....[22]....
        /*00bc*/ 	.word	0x0000c750


	//----- nvinfo : EIATTR_MAX_THREADS
	.align		4
.L_3036:
        /*00c0*/ 	.byte	0x04, 0x05
        /*00c2*/ 	.short	(.L_3038 - .L_3037)
.L_3037:
        /*00c4*/ 	.word	0x00000080
        /*00c8*/ 	.word	0x00000001
        /*00cc*/ 	.word	0x00000001


	//----- nvinfo : EIATTR_CRS_STACK_SIZE
	.align		4
.L_3038:
        /*00d0*/ 	.byte	0x04, 0x1e
        /*00d2*/ 	.short	(.L_3040 - .L_3039)
.L_3039:
        /*00d4*/ 	.word	0x00000000


	//----- nvinfo : EIATTR_CBANK_PARAM_SIZE
	.align		4
.L_3040:
        /*00d8*/ 	.byte	0x03, 0x19
        /*00da*/ 	.short	0x0230


	//----- nvinfo : EIATTR_PARAM_CBANK
	.align		4
        /*00dc*/ 	.byte	0x04, 0x0a
        /*00de*/ 	.short	(.L_3042 - .L_3041)
	.align		4
.L_3041:
        /*00e0*/ 	.word	index@(.nv.constant0._ZN2at6native18elementwise_kernelILi128ELi4EZNS0_15gpu_kernel_implIZZZNS0_49_GLOBAL__N__657f93f7_16_TensorCompare_cu_71e06f4e19launch_clamp_scalarERNS_18TensorIteratorBaseEN3c106ScalarES7_NS0_6detail11ClampLimitsEENKUlvE_clEvENKUlvE0_clEvEUlaE_EEvS5_RKT_EUliE_EEviT1_)
        /*00e4*/ 	.short	0x0210
        /*00e6*/ 	.short	0x0230


	//----- nvinfo : EIATTR_SW_WAR
	.align		4
.L_3042:
        /*00e8*/ 	.byte	0x04, 0x36
        /*00ea*/ 	.short	(.L_3044 - .L_3043)
.L_3043:
        /*00ec*/ 	.word	0x00000008
.L_3044:


//--------------------- .nv.info._ZN2at6native27unrolled_elementwise_kernelIZZZNS0_49_GLOBAL__N__657f93f7_16_TensorCompare_cu_71e06f4e19launch_clamp_scalarERNS_18TensorIteratorBaseEN3c106ScalarES6_NS0_6detail11ClampLimitsEENKUlvE_clEvENKUlvE0_clEvEUlaE_St5arrayIPcLm2EELi4E23TrivialOffsetCalculatorILi1EjESG_NS0_6memory12LoadWithCastILi1EEENSH_13StoreWithCastILi1EEEEEviT_T0_T2_T3_T4_T5_ --------------------------
	.section	.nv.info._ZN2at6native27unrolled_elementwise_kernelIZZZNS0_49_GLOBAL__N__657f93f7_16_TensorCompare_cu_71e06f4e19launch_clamp_scalarERNS_18TensorIteratorBaseEN3c106ScalarES6_NS0_6detail11ClampLimitsEENKUlvE_clEvENKUlvE0_clEvEUlaE_St5arrayIPcLm2EELi4E23TrivialOffsetCalculatorILi1EjESG_NS0_6memory12LoadWithCastILi1EEENSH_13StoreWithCastILi1EEEEEviT_T0_T2_T3_T4_T5_,"",@"SHT_CUDA_INFO"
	.sectionflags	@""
	.align	4


	//----- nvinfo : EIATTR_CUDA_API_VERSION
	.align		4
        /*0000*/ 	.byte	0x04, 0x37
        /*0002*/ 	.short	(.L_3046 - .L_3045)
.L_3045:
        /*0004*/ 	.word	0x00000082


	//----- nvinfo : EIATTR_KPARAM_INFO
	.align		4
.L_3046:
        /*0008*/ 	.byte	0x04, 0x17
        /*000a*/ 	.short	(.L_3048 - .L_3047)
.L_3047:
        /*000c*/ 	.word	0x00000000
        /*0010*/ 	.short	0x0006
        /*0012*/ 	.short	0x0034
        /*0014*/ 	.byte	0x00, 0xf0, 0x21, 0x00


	//----- nvinfo : EIATTR_KPARAM_INFO
	.align		4
.L_3048:
        /*0018*/ 	.byte	0x04, 0x17
        /*001a*/ 	.short	(.L_3050 - .L_3049)
.L_3049:
        /*001c*/ 	.word	0x00000000
        /*0020*/ 	.short	0x0005
        /*0022*/ 	.short	0x002c
        /*0024*/ 	.byte	0x00, 0xf0, 0x21, 0x00


	//----- nvinfo : EIATTR_KPARAM_INFO
	.align		4
.L_3050:
        /*0028*/ 	.byte	0x04, 0x17
        /*002a*/ 	.short	(.L_3052 - .L_3051)
.L_3051:
        /*002c*/ 	.word	0x00000000
        /*0030*/ 	.short	0x0004
        /*0032*/ 	.short	0x0029
        /*0034*/ 	.byte	0x00, 0xf0, 0x05, 0x00


	//----- nvinfo : EIATTR_KPARAM_INFO
	.align		4
.L_3052:
        /*0038*/ 	.byte	0x04, 0x17
        /*003a*/ 	.short	(.L_3054 - .L_3053)
.L_3053:
        /*003c*/ 	.word	0x00000000
        /*0040*/ 	.short	0x0003
        /*0042*/ 	.short	0x0028
        /*0044*/ 	.byte	0x00, 0xf0, 0x05, 0x00


	//----- nvinfo : EIATTR_KPARAM_INFO
	.align		4
.L_3054:
        /*0048*/ 	.byte	0x04, 0x17
        /*004a*/ 	.short	(.L_3056 - .L_3055)
.L_3055:
        /*004c*/ 	.word	0x00000000
        /*0050*/ 	.short	0x0002
        /*0052*/ 	.short	0x0018
        /*0054*/ 	.byte	0x00, 0xf0, 0x41, 0x00


	//----- nvinfo : EIATTR_KPARAM_INFO
	.align		4
.L_3056:
        /*0058*/ 	.byte	0x04, 0x17
        /*005a*/ 	.short	(.L_3058 - .L_3057)
.L_3057:
        /*005c*/ 	.word	0x00000000
        /*0060*/ 	.short	0x0001
        /*0062*/ 	.short	0x0008
        /*0064*/ 	.byte	0x00, 0xf0, 0x41, 0x00


	//----- nvinfo : EIATTR_KPARAM_INFO
	.align		4
.L_3058:
        /*0068*/ 	.byte	0x04, 0x17
        /*006a*/ 	.short	(.L_3060 - .L_3059)
.L_3059:
        /*006c*/ 	.word	0x00000000
        /*0070*/ 	.short	0x0000
        /*0072*/ 	.short	0x0000
        /*0074*/ 	.byte	0x00, 0xf0, 0x11, 0x00


	//----- nvinfo : EIATTR_SPARSE_MMA_MASK
	.align		4
.L_3060:
        /*0078*/ 	.byte	0x03, 0x50
        /*007a*/ 	.short	0x0000


	//----- nvinfo : EIATTR_MAXREG_COUNT
	.align		4
        /*007c*/ 	.byte	0x03, 0x1b
        /*007e*/ 	.short	0x00ff


	//----- nvinfo : EIATTR_EXTERNS
	.align		4
        /*0080*/ 	.byte	0x04, 0x0f
        /*0082*/ 	.short	(.L_3062 - .L_3061)


	//   ....[0]....
	.align		4
.L_3061:
        /*0084*/ 	.word	index@(__assertfail)


	//----- nvinfo : EIATTR_MERCURY_ISA_VERSION
	.align		4
.L_3062:
        /*0088*/ 	.byte	0x03, 0x5f
        /*008a*/ 	.short	0x0101


	//----- nvinfo : EIATTR_SYSCALL_OFFSETS
	.align		4
        /*008c*/ 	.byte	0x04, 0x46
        /*008e*/ 	.short	(.L_3064 - .L_3063)


	//   ....[0]....
.L_3063:
        /*0090*/ 	.word	0x00000f10


	//   ....[1]....
        /*0094*/ 	.word	0x00001e20


	//   ....[2]....
        /*0098*/ 	.word	0x00002d40


	//   ....[3]....
        /*009c*/ 	.word	0x00003c40


	//   ....[4]....
        /*00a0*/ 	.word	0x000050e0


	//   ....[5]....
        /*00a4*/ 	.word	0x000060f0


	//   ....[6]....
        /*00a8*/ 	.word	0x000070e0


	//   ....[7]....
        /*00ac*/ 	.word	0x000080d0


	//----- nvinfo : EIATTR_EXIT_INSTR_OFFSETS
	.align		4
.L_3064:
        /*00b0*/ 	.byte	0x04, 0x1c
        /*00b2*/ 	.short	(.L_3066 - .L_3065)


	//   ....[0]....
.L_3065:
        /*00b4*/ 	.word	0x000071c0


	//   ....[1]....
        /*00b8*/ 	.word	0x000072f0


	//   ....[2]....
        /*00bc*/ 	.word	0x00007310


	//   ....[3]....
        /*00c0*/ 	.word	0x000073d0


	//   ....[4]....
        /*00c4*/ 	.word	0x00007410


	//   ....[5]....
        /*00c8*/ 	.word	0x00007450


	//   ....[6]....
        /*00cc*/ 	.word	0x000074e0


	//   ....[7]....
        /*00d0*/ 	.word	0x00007520


	//   ....[8]....
        /*00d4*/ 	.word	0x000075c0


	//   ....[9]....
        /*00d8*/ 	.word	0x00007610


	//   ....[10]....
        /*00dc*/ 	.word	0x00007660


	//   ....[11]....
        /*00e0*/ 	.word	0x00007720


	//   ....[12]....
        /*00e4*/ 	.word	0x00007780


	//   ....[13]....
        /*00e8*/ 	.word	0x00007910


	//   ....[14]....
        /*00ec*/ 	.word	0x00007a70


	//   ....[15]....
        /*00f0*/ 	.word	0x00007ab0


	//   ....[16]....
        /*00f4*/ 	.word	0x00007b70


	//   ....[17]....
        /*00f8*/ 	.word	0x00007cf0


	//   ....[18]....
        /*00fc*/ 	.word	0x00007e70


	//   ....[19]....
        /*0100*/ 	.word	0x00007fd0


	//   ....[20]....
        /*0104*/ 	.word	0x000080e0


	//   ....[21]....
        /*0108*/ 	.word	0x00008140


	//   ....[22]....
        /*010c*/ 	.word	0x00008180


	//----- nvinfo : EIATTR_MAX_THREADS
	.align		4
.L_3066:
        /*0110*/ 	.byte	0x04, 0x05
        /*0112*/ 	.short	(.L_3068 - .L_3067)
.L_3067:
        /*0114*/ 	.word	0x00000080
        /*0118*/ 	.word	0x00000001
        /*011c*/ 	.word	0x00000001


	//----- nvinfo : EIATTR_CRS_STACK_SIZE
	.align		4
.L_3068:
        /*0120*/ 	.byte	0x04, 0x1e
        /*0122*/ 	.short	(.L_3070 - .L_3069)
.L_3069:
        /*0124*/ 	.word	0x00000000


	//----- nvinfo : EIATTR_CBANK_PARAM_SIZE
	.align		4
.L_3070:
        /*0128*/ 	.byte	0x03, 0x19
        /*012a*/ 	.short	0x003c


	//----- nvinfo : EIATTR_PARAM_CBANK
	.align		4
        /*012c*/ 	.byte	0x04, 0x0a
        /*012e*/ 	.short	(.L_3072 - .L_3071)
	.align		4
.L_3071:
        /*0130*/ 	.word	index@(.nv.constant0._ZN2at6native27unrolled_elementwise_kernelIZZZNS0_49_GLOBAL__N__657f93f7_16_TensorCompare_cu_71e06f4e19launch_clamp_scalarERNS_18TensorIteratorBaseEN3c106ScalarES6_NS0_6detail11ClampLimitsEENKUlvE_clEvENKUlvE0_clEvEUlaE_St5arrayIPcLm2EELi4E23TrivialOffsetCalculatorILi1EjESG_NS0_6memory12LoadWithCastILi1EEENSH_13StoreWithCastILi1EEEEEviT_T0_T2_T3_T4_T5_)
        /*0134*/ 	.short	0x0210
        /*0136*/ 	.short	0x003c


	//----- nvinfo : EIATTR_SW_WAR
	.align		4
.L_3072:
        /*0138*/ 	.byte	0x04, 0x36
        /*013a*/ 	.short	(.L_3074 - .L_3073)
.L_3073:
        /*013c*/ 	.word	0x00000008
.L_3074:


//--------------------- .nv.info._ZN2at6native18elementwise_kernelILi128ELi4EZNS0_22gpu_kernel_impl_nocastIZZZNS0_49_GLOBAL__N__657f93f7_16_TensorCompare_cu_71e06f4e19launch_clamp_scalarERNS_18TensorIteratorBaseEN3c106ScalarES7_NS0_6detail11ClampLimitsEENKUlvE_clEvENKUlvE0_clEvEUlaE_EEvS5_RKT_EUliE_EEviT1_ --------------------------
	.section	.nv.info._ZN2at6native18elementwise_kernelILi128ELi4EZNS0_22gpu_kernel_impl_nocastIZZZNS0_49_GLOBAL__N__657f93f7_16_TensorCompare_cu_71e06f4e19launch_clamp_scalarERNS_18TensorIteratorBaseEN3c106ScalarES7_NS0_6detail11ClampLimitsEENKUlvE_clEvENKUlvE0_clEvEUlaE_EEvS5_RKT_EUliE_EEviT1_,"",@"SHT_CUDA_INFO"
	.sectionflags	@""
	.align	4


	//----- nvinfo : EIATTR_CUDA_API_VERSION
	.align		4
        /*0000*/ 	.byte	0x04, 0x37
        /*0002*/ 	.short	(.L_3076 - .L_3075)
.L_3075:
        /*0004*/ 	.word	0x00000082


	//----- nvinfo : EIATTR_KPARAM_INFO
	.align		4
.L_3076:
        /*0008*/ 	.byte	0x04, 0x17
        /*000a*/ 	.short	(.L_3078 - .L_3077)
.L_3077:
        /*000c*/ 	.word	0x00000000
        /*0010*/ 	.short	0x0001
        /*0012*/ 	.short	0x0008
        /*0014*/ 	.byte	0x00, 0xf0, 0x81, 0x08


	//----- nvinfo : EIATTR_KPARAM_INFO
	.align		4
.L_3078:
        /*0018*/ 	.byte	0x04, 0x17
        /*001a*/ 	.short	(.L_3080 - .L_3079)
.L_3079:
        /*001c*/ 	.word	0x00000000
        /*0020*/ 	.short	0x0000
        /*0022*/ 	.short	0x0000
        /*0024*/ 	.byte	0x00, 0xf0, 0x11, 0x00


	//----- nvinfo : EIATTR_SPARSE_MMA_MASK
	.align		4
.L_3080:
        /*0028*/ 	.byte	0x03, 0x50
        /*002a*/ 	.short	0x0000


	//----- nvinfo : EIATTR_MAXREG_COUNT
	.align		4
        /*002c*/ 	.byte	0x03, 0x1b
        /*002e*/ 	.short	0x0080


	//----- nvinfo : EIATTR_MERCURY_ISA_VERSION
	.align		4
        /*0030*/ 	.byte	0x03, 0x5f
        /*0032*/ 	.short	0x0101


	//----- nvinfo : EIATTR_EXIT_INSTR_OFFSETS
	.align		4
        /*0034*/ 	.byte	0x04, 0x1c
        /*0036*/ 	.short	(.L_3082 - .L_3081)


	//   ....[0]....
.L_3081:
        /*0038*/ 	.word	0x00003d40


	//   ....[1]....
        /*003c*/ 	.word	0x00005140


	//----- nvinfo : EIATTR_MAX_THREADS
	.align		4
.L_3082:
        /*0040*/ 	.byte	0x04, 0x05
        /*0042*/ 	.short	(.L_3084 - .L_3083)
.L_3083:
        /*0044*/ 	.word	0x00000080
        /*0048*/ 	.word	0x00000001
        /*004c*/ 	.word	0x00000001


	//----- nvinfo : EIATTR_CRS_STACK_SIZE
	.align		4
.L_3084:
        /*0050*/ 	.byte	0x04, 0x1e
        /*0052*/ 	.short	(.L_3086 - .L_3085)
.L_3085:
        /*0054*/ 	.word	0x00000000


	//----- nvinfo : EIATTR_CBANK_PARAM_SIZE
	.align		4
.L_3086:
        /*0058*/ 	.byte	0x03, 0x19
        /*005a*/ 	.short	0x0228


	//----- nvinfo : EIATTR_PARAM_CBANK
	.align		4
        /*005c*/ 	.byte	0x04, 0x0a
        /*005e*/ 	.short	(.L_3088 - .L_3087)
	.align		4
.L_3087:
        /*0060*/ 	.word	index@(.nv.constant0._ZN2at6native18elementwise_kernelILi128ELi4EZNS0_22gpu_kernel_impl_nocastIZZZNS0_49_GLOBAL__N__657f93f7_16_TensorCompare_cu_71e06f4e19launch_clamp_scalarERNS_18TensorIteratorBaseEN3c106ScalarES7_NS0_6detail11ClampLimitsEENKUlvE_clEvENKUlvE0_clEvEUlaE_EEvS5_RKT_EUliE_EEviT1_)
        /*0064*/ 	.short	0x0210
        /*0066*/ 	.short	0x0228


	//----- nvinfo : EIATTR_SW_WAR
	.align		4
.L_3088:
        /*0068*/ 	.byte	0x04, 0x36
        /*006a*/ 	.short	(.L_3090 - .L_3089)
.L_3089:
        /*006c*/ 	.word	0x00000008
.L_3090:


//--------------------- .nv.info._ZN2at6native27unrolled_elementwise_kernelIZZZNS0_49_GLOBAL__N__657f93f7_16_TensorCompare_cu_71e06f4e19launch_clamp_scalarERNS_18TensorIteratorBaseEN3c106ScalarES6_NS0_6detail11ClampLimitsEENKUlvE_clEvENKUlvE0_clEvEUlaE_St5arrayIPcLm2EELi4E23TrivialOffsetCalculatorILi1EjESG_NS0_6memory15LoadWithoutCastENSH_16StoreWithoutCastEEEviT_T0_T2_T3_T4_T5_ --------------------------
	.section	.nv.info._ZN2at6native27unrolled_elementwise_kernelIZZZNS0_49_GLOBAL__N__657f93f7_16_TensorCompare_cu_71e06f4e19launch_clamp_scalarERNS_18TensorIteratorBaseEN3c106ScalarES6_NS0_6detail11ClampLimitsEENKUlvE_clEvENKUlvE0_clEvEUlaE_St5arrayIPcLm2EELi4E23TrivialOffsetCalculatorILi1EjESG_NS0_6memory15LoadWithoutCastENSH_16StoreWithoutCastEEEviT_T0_T2_T3_T4_T5_,"",@"SHT_CUDA_INFO"
	.sectionflags	@""
	.align	4


	//----- nvinfo : EIATTR_CUDA_API_VERSION
	.align		4
        /*0000*/ 	.byte	0x04, 0x37
        /*0002*/ 	.short	(.L_3092 - .L_3091)
.L_3091:
        /*0004*/ 	.word	0x00000082


	//----- nvinfo : EIATTR_KPARAM_INFO
	.align		4
.L_3092:
        /*0008*/ 	.byte	0x04, 0x17
        /*000a*/ 	.short	(.L_3094 - .L_3093)
.L_3093:
        /*000c*/ 	.word	0x00000000
        /*0010*/ 	.short	0x0006
        /*0012*/ 	.short	0x002b
        /*0014*/ 	.byte	0x00, 0xf0, 0x05, 0x00


	//----- nvinfo : EIATTR_KPARAM_INFO
	.align		4
.L_3094:
        /*0018*/ 	.byte	0x04, 0x17
        /*001a*/ 	.short	(.L_3096 - .L_3095)
.L_3095:
        /*001c*/ 	.word	0x00000000
        /*0020*/ 	.short	0x0005
        /*0022*/ 	.short	0x002a
        /*0024*/ 	.byte	0x00, 0xf0, 0x05, 0x00


	//----- nvinfo : EIATTR_KPARAM_INFO
	.align		4
.L_3096:
        /*0028*/ 	.byte	0x04, 0x17
        /*002a*/ 	.short	(.L_3098 - .L_3097)
.L_3097:
        /*002c*/ 	.word	0x00000000
        /*0030*/ 	.short	0x0004
        /*0032*/ 	.short	0x0029
        /*0034*/ 	.byte	0x00, 0xf0, 0x05, 0x00


	//----- nvinfo : EIATTR_KPARAM_INFO
	.align		4
.L_3098:
        /*0038*/ 	.byte	0x04, 0x17
        /*003a*/ 	.short	(.L_3100 - .L_3099)
.L_3099:
        /*003c*/ 	.word	0x00000000
        /*0040*/ 	.short	0x0003
        /*0042*/ 	.short	0x0028
        /*0044*/ 	.byte	0x00, 0xf0, 0x05, 0x00


	//----- nvinfo : EIATTR_KPARAM_INFO
	.align		4
.L_3100:
        /*0048*/ 	.byte	0x04, 0x17
        /*004a*/ 	.short	(.L_3102 - .L_3101)
.L_3101:
        /*004c*/ 	.word	0x00000000
        /*0050*/ 	.short	0x0002
        /*0052*/ 	.short	0x0018
        /*0054*/ 	.byte	0x00, 0xf0, 0x41, 0x00


	//----- nvinfo : EIATTR_KPARAM_INFO
	.align		4
.L_3102:
        /*0058*/ 	.byte	0x04, 0x17
        /*005a*/ 	.short	(.L_3104 - .L_3103)
.L_3103:
        /*005c*/ 	.word	0x00000000
        /*0060*/ 	.short	0x0001
        /*0062*/ 	.short	0x0008
        /*0064*/ 	.byte	0x00, 0xf0, 0x41, 0x00


	//----- nvinfo : EIATTR_KPARAM_INFO
	.align		4
.L_3104:
        /*0068*/ 	.byte	0x04, 0x17
        /*006a*/ 	.short	(.L_3106 - .L_3105)
.L_3105:
        /*006c*/ 	.word	0x00000000
        /*0070*/ 	.short	0x0000
        /*0072*/ 	.short	0x0000
        /*0074*/ 	.byte	0x00, 0xf0, 0x11, 0x00


	//----- nvinfo : EIATTR_SPARSE_MMA_MASK
	.align		4
.L_3106:
        /*0078*/ 	.byte	0x03, 0x50
        /*007a*/ 	.short	0x0000


	//----- nvinfo : EIATTR_MAXREG_COUNT
	.align		4
        /*007c*/ 	.byte	0x03, 0x1b
        /*007e*/ 	.short	0x00ff


	//----- nvinfo : EIATTR_MERCURY_ISA_VERSION
	.align		4
        /*0080*/ 	.byte	0x03, 0x5f
        /*0082*/ 	.short	0x0101


	//----- nvinfo : EIATTR_EXIT_INSTR_OFFSETS
	.align		4
        /*0084*/ 	.byte	0x04, 0x1c
        /*0086*/ 	.short	(.L_3108 - .L_3107)


	//   ....[0]....
.L_3107:
        /*0088*/ 	.word	0x00000600


	//   ....[1]....
        /*008c*/ 	.word	0x00000660


	//----- nvinfo : EIATTR_MAX_THREADS
	.align		4
.L_3108:
        /*0090*/ 	.byte	0x04, 0x05
        /*0092*/ 	.short	(.L_3110 - .L_3109)
.L_3109:
        /*0094*/ 	.word	0x00000080
        /*0098*/ 	.word	0x00000001
        /*009c*/ 	.word	0x00000001


	//----- nvinfo : EIATTR_CRS_STACK_SIZE
	.align		4
.L_3110:
        /*00a0*/ 	.byte	0x04, 0x1e
        /*00a2*/ 	.short	(.L_3112 - .L_3111)
.L_3111:
        /*00a4*/ 	.word	0x00000000


	//----- nvinfo : EIATTR_CBANK_PARAM_SIZE
	.align		4
.L_3112:
        /*00a8*/ 	.byte	0x03, 0x19
        /*00aa*/ 	.short	0x002c


	//----- nvinfo : EIATTR_PARAM_CBANK
	.align		4
        /*00ac*/ 	.byte	0x04, 0x0a
        /*00ae*/ 	.short	(.L_3114 - .L_3113)
	.align		4
.L_3113:
        /*00b0*/ 	.word	index@(.nv.constant0._ZN2at6native27unrolled_elementwise_kernelIZZZNS0_49_GLOBAL__N__657f93f7_16_TensorCompare_cu_71e06f4e19launch_clamp_scalarERNS_18TensorIteratorBaseEN3c106ScalarES6_NS0_6detail11ClampLimitsEENKUlvE_clEvENKUlvE0_clEvEUlaE_St5arrayIPcLm2EELi4E23TrivialOffsetCalculatorILi1EjESG_NS0_6memory15LoadWithoutCastENSH_16StoreWithoutCastEEEviT_T0_T2_T3_T4_T5_)
        /*00b4*/ 	.short	0x0210
        /*00b6*/ 	.short	0x002c


	//----- nvinfo : EIATTR_SW_WAR
	.align		4
.L_3114:
        /*00b8*/ 	.byte	0x04, 0x36
        /*00ba*/ 	.short	(.L_3116 - .L_3115)
.L_3115:
        /*00bc*/ 	.word	0x00000008
.L_3116:


//--------------------- .nv.info._ZN2at6native29vectorized_elementwise_kernelILi2EZZZNS0_49_GLOBAL__N__657f93f7_16_TensorCompare_cu_71e06f4e19launch_clamp_scalarERNS_18TensorIteratorBaseEN3c106ScalarES6_NS0_6detail11ClampLimitsEENKUlvE_clEvENKUlvE0_clEvEUlaE_St5arrayIPcLm2EEEEviT0_T1_ --------------------------
	.section	.nv.info._ZN2at6native29vectorized_elementwise_kernelILi2EZZZNS0_49_GLOBAL__N__657f93f7_16_TensorCompare_cu_71e06f4e19launch_clamp_scalarERNS_18TensorIteratorBaseEN3c106ScalarES6_NS0_6detail11ClampLimitsEENKUlvE_clEvENKUlvE0_clEvEUlaE_St5arrayIPcLm2EEEEviT0_T1_,"",@"SHT_CUDA_INFO"
	.sectionflags	@""
	.align	4


	//----- nvinfo : EIATTR_CUDA_API_VERSION
	.align		4
        /*0000*/ 	.byte	0x04, 0x37
        /*0002*/ 	.short	(.L_3118 - .L_3117)
.L_3117:
        /*0004*/ 	.word	0x00000082


	//----- nvinfo : EIATTR_KPARAM_INFO
	.align		4
.L_3118:
        /*0008*/ 	.byte	0x04, 0x17
        /*000a*/ 	.short	(.L_3120 - .L_3119)
.L_3119:
        /*000c*/ 	.word	0x00000000
        /*0010*/ 	.short	0x0002
        /*0012*/ 	.short	0x0018
        /*0014*/ 	.byte	0x00, 0xf0, 0x41, 0x00


	//----- nvinfo : EIATTR_KPARAM_INFO
	.align		4
.L_3120:
        /*0018*/ 	.byte	0x04, 0x17
        /*001a*/ 	.short	(.L_3122 - .L_3121)
.L_3121:
        /*001c*/ 	.word	0x00000000
        /*0020*/ 	.short	0x0001
        /*0022*/ 	.short	0x0008
        /*0024*/ 	.byte	0x00, 0xf0, 0x41, 0x00


	//----- nvinfo : EIATTR_KPARAM_INFO
	.align		4
.L_3122:
        /*0028*/ 	.byte	0x04, 0x17
        /*002a*/ 	.short	(.L_3124 - .L_3123)
.L_3123:
        /*002c*/ 	.word	0x00000000
        /*0030*/ 	.short	0x0000
        /*0032*/ 	.short	0x0000
        /*0034*/ 	.byte	0x00, 0xf0, 0x11, 0x00


	//----- nvinfo : EIATTR_SPARSE_MMA_MASK
	.align		4
.L_3124:
        /*0038*/ 	.byte	0x03, 0x50
        /*003a*/ 	.short	0x0000


	//----- nvinfo : EIATTR_MAXREG_COUNT
	.align		4
        /*003c*/ 	.byte	0x03, 0x1b
        /*003e*/ 	.short	0x00ff


	//----- nvinfo : EIATTR_MERCURY_ISA_VERSION
	.align		4
        /*0040*/ 	.byte	0x03, 0x5f
        /*0042*/ 	.short	0x0101


	//----- nvinfo : EIATTR_EXIT_INSTR_OFFSETS
	.align		4
        /*0044*/ 	.byte	0x04, 0x1c
        /*0046*/ 	.short	(.L_3126 - .L_3125)


	//   ....[0]....
.L_3125:
        /*0048*/ 	.word	0x000006c0


	//   ....[1]....
        /*004c*/ 	.word	0x00001230


	//   ....[2]....
        /*0050*/ 	.word	0x00001290


	//----- nvinfo : EIATTR_MAX_THREADS
	.align		4
.L_3126:
        /*0054*/ 	.byte	0x04, 0x05
        /*0056*/ 	.short	(.L_3128 - .L_3127)
.L_3127:
        /*0058*/ 	.word	0x00000080
        /*005c*/ 	.word	0x00000001
        /*0060*/ 	.word	0x00000001


	//----- nvinfo : EIATTR_CRS_STACK_SIZE
	.align		4
.L_3128:
        /*0064*/ 	.byte	0x04, 0x1e
        /*0066*/ 	.short	(.L_3130 - .L_3129)
.L_3129:
        /*0068*/ 	.word	0x00000000


	//----- nvinfo : EIATTR_CBANK_PARAM_SIZE
	.align		4
.L_3130:
        /*006c*/ 	.byte	0x03, 0x19
        /*006e*/ 	.short	0x0028


	//----- nvinfo : EIATTR_PARAM_CBANK
	.align		4
        /*0070*/ 	.byte	0x04, 0x0a
        /*0072*/ 	.short	(.L_3132 - .L_3131)
	.align		4
.L_3131:
        /*0074*/ 	.word	index@(.nv.constant0._ZN2at6native29vectorized_elementwise_kernelILi2EZZZNS0_49_GLOBAL__N__657f93f7_16_TensorCompare_cu_71e06f4e19launch_clamp_scalarERNS_18TensorIteratorBaseEN3c106ScalarES6_NS0_6detail11ClampLimitsEENKUlvE_clEvENKUlvE0_clEvEUlaE_St5arrayIPcLm2EEEEviT0_T1_)
        /*0078*/ 	.short	0x0210
        /*007a*/ 	.short	0x0028


	//----- nvinfo : EIATTR_SW_WAR
	.align		4
.L_3132:
        /*007c*/ 	.byte	0x04, 0x36
        /*007e*/ 	.short	(.L_3134 - .L_3133)
.L_3133:
        /*0080*/ 	.word	0x00000008
.L_3134:


//--------------------- .nv.info._ZN2at6native29vectorized_elementwise_kernelILi4EZZZNS0_49_GLOBAL__N__657f93f7_16_TensorCompare_cu_71e06f4e19launch_clamp_scalarERNS_18TensorIteratorBaseEN3c106ScalarES6_NS0_6detail11ClampLimitsEENKUlvE_clEvENKUlvE0_clEvEUlaE_St5arrayIPcLm2EEEEviT0_T1_ --------------------------
	.section	.nv.info._ZN2at6native29vectorized_elementwise_kernelILi4EZZZNS0_49_GLOBAL__N__657f93f7_16_TensorCompare_cu_71e06f4e19launch_clamp_scalarERNS_18TensorIteratorBaseEN3c106ScalarES6_NS0_6detail11ClampLimitsEENKUlvE_clEvENKUlvE0_clEvEUlaE_St5arrayIPcLm2EEEEviT0_T1_,"",@"SHT_CUDA_INFO"
	.sectionflags	@""
	.align	4


	//----- nvinfo : EIATTR_CUDA_API_VERSION
	.align		4
        /*0000*/ 	.byte	0x04, 0x37
        /*0002*/ 	.short	(.L_3136 - .L_3135)
.L_3135:
        /*0004*/ 	.word	0x00000082


	//----- nvinfo : EIATTR_KPARAM_INFO
	.align		4
.L_3136:
        /*0008*/ 	.byte	0x04, 0x17
        /*000a*/ 	.short	(.L_3138 - .L_3137)
.L_3137:
        /*000c*/ 	.word	0x00000000
        /*0010*/ 	.short	0x0002
        /*0012*/ 	.short	0x0018
        /*0014*/ 	.byte	0x00, 0xf0, 0x41, 0x00


	//----- nvinfo : EIATTR_KPARAM_INFO
	.align		4
.L_3138:
        /*0018*/ 	.byte	0x04, 0x17
        /*001a*/ 	.short	(.L_3140 - .L_3139)
.L_3139:
        /*001c*/ 	.word	0x00000000
        /*0020*/ 	.short	0x0001
        /*0022*/ 	.short	0x0008
        /*0024*/ 	.byte	0x00, 0xf0, 0x41, 0x00


	//----- nvinfo : EIATTR_KPARAM_INFO
	.align		4
.L_3140:
        /*0028*/ 	.byte	0x04, 0x17
        /*002a*/ 	.short	(.L_3142 - .L_3141)
.L_3141:
        /*002c*/ 	.word	0x00000000
        /*0030*/ 	.short	0x0000
        /*0032*/ 	.short	0x0000
        /*0034*/ 	.byte	0x00, 0xf0, 0x11, 0x00


	//----- nvinfo : EIATTR_SPARSE_MMA_MASK
	.align		4
.L_3142:
        /*0038*/ 	.byte	0x03, 0x50
        /*003a*/ 	.short	0x0000


	//----- nvinfo : EIATTR_MAXREG_COUNT
	.align		4
        /*003c*/ 	.byte	0x03, 0x1b
        /*003e*/ 	.short	0x00ff


	//----- nvinfo : EIATTR_MERCURY_ISA_VERSION
	.align		4
        /*0040*/ 	.byte	0x03, 0x5f
        /*0042*/ 	.short	0x0101


	//----- nvinfo : EIATTR_EXIT_INSTR_OFFSETS
	.align		4
        /*0044*/ 	.byte	0x04, 0x1c
        /*0046*/ 	.short	(.L_3144 - .L_3143)


	//   ....[0]....
.L_3143:
        /*0048*/ 	.word	0x00000740


	//   ....[1]....
        /*004c*/ 	.word	0x000012b0


	//   ....[2]....
        /*0050*/ 	.word	0x00001310


	//----- nvinfo : EIATTR_MAX_THREADS
	.align		4
.L_3144:
        /*0054*/ 	.byte	0x04, 0x05
        /*0056*/ 	.short	(.L_3146 - .L_3145)
.L_3145:
        /*0058*/ 	.word	0x00000080
        /*005c*/ 	.word	0x00000001
        /*0060*/ 	.word	0x00000001


	//----- nvinfo : EIATTR_CRS_STACK_SIZE
	.align		4
.L_3146:
        /*0064*/ 	.byte	0x04, 0x1e
        /*0066*/ 	.short	(.L_3148 - .L_3147)
.L_3147:
        /*0068*/ 	.word	0x00000000


	//----- nvinfo : EIATTR_CBANK_PARAM_SIZE
	.align		4
.L_3148:
        /*006c*/ 	.byte	0x03, 0x19
        /*006e*/ 	.short	0x0028


	//----- nvinfo : EIATTR_PARAM_CBANK
	.align		4
        /*0070*/ 	.byte	0x04, 0x0a
        /*0072*/ 	.short	(.L_3150 - .L_3149)
	.align		4
.L_3149:
        /*0074*/ 	.word	index@(.nv.constant0._ZN2at6native29vectorized_elementwise_kernelILi4EZZZNS0_49_GLOBAL__N__657f93f7_16_TensorCompare_cu_71e06f4e19launch_clamp_scalarERNS_18TensorIteratorBaseEN3c106ScalarES6_NS0_6detail11ClampLimitsEENKUlvE_clEvENKUlvE0_clEvEUlaE_St5arrayIPcLm2EEEEviT0_T1_)
        /*0078*/ 	.short	0x0210
        /*007a*/ 	.short	0x0028


	//----- nvinfo : EIATTR_SW_WAR
	.align		4
.L_3150:
        /*007c*/ 	.byte	0x04, 0x36
        /*007e*/ 	.short	(.L_3152 - .L_3151)
.L_3151:
        /*0080*/ 	.word	0x00000008
.L_3152:


//--------------------- .nv.info._ZN2at6native29vectorized_elementwise_kernelILi8EZZZNS0_49_GLOBAL__N__657f93f7_16_TensorCompare_cu_71e06f4e19launch_clamp_scalarERNS_18TensorIteratorBaseEN3c106ScalarES6_NS0_6detail11ClampLimitsEENKUlvE_clEvENKUlvE0_clEvEUlaE_St5arrayIPcLm2EEEEviT0_T1_ --------------------------
	.section	.nv.info._ZN2at6native29vectorized_elementwise_kernelILi8EZZZNS0_49_GLOBAL__N__657f93f7_16_TensorCompare_cu_71e06f4e19launch_clamp_scalarERNS_18TensorIteratorBaseEN3c106ScalarES6_NS0_6detail11ClampLimitsEENKUlvE_clEvENKUlvE0_clEvEUlaE_St5arrayIPcLm2EEEEviT0_T1_,"",@"SHT_CUDA_INFO"
	.sectionflags	@""
	.align	4


	//----- nvinfo : EIATTR_CUDA_API_VERSION
	.align		4
        /*0000*/ 	.byte	0x04, 0x37
        /*0002*/ 	.short	(.L_3154 - .L_3153)
.L_3153:
        /*0004*/ 	.word	0x00000082


	//----- nvinfo : EIATTR_KPARAM_INFO
	.align		4
.L_3154:
        /*0008*/ 	.byte	0x04, 0x17
        /*000a*/ 	.short	(.L_3156 - .L_3155)
.L_3155:
        /*000c*/ 	.word	0x00000000
        /*0010*/ 	.short	0x0002
        /*0012*/ 	.short	0x0018
        /*0014*/ 	.byte	0x00, 0xf0, 0x41, 0x00


	//----- nvinfo : EIATTR_KPARAM_INFO
	.align		4
.L_3156:
        /*0018*/ 	.byte	0x04, 0x17
        /*001a*/ 	.short	(.L_3158 - .L_3157)
.L_3157:
        /*001c*/ 	.word	0x00000000
        /*0020*/ 	.short	0x0001
        /*0022*/ 	.short	0x0008
        /*0024*/ 	.byte	0x00, 0xf0, 0x41, 0x00


	//----- nvinfo : EIATTR_KPARAM_INFO
	.align		4
.L_3158:
        /*0028*/ 	.byte	0x04, 0x17
        /*002a*/ 	.short	(.L_3160 - .L_3159)
.L_3159:
        /*002c*/ 	.word	0x00000000
        /*0030*/ 	.short	0x0000
        /*0032*/ 	.short	0x0000
        /*0034*/ 	.byte	0x00, 0xf0, 0x11, 0x00


	//----- nvinfo : EIATTR_SPARSE_MMA_MASK
	.align		4
.L_3160:
        /*0038*/ 	.byte	0x03, 0x50
        /*003a*/ 	.short	0x0000


	//----- nvinfo : EIATTR_MAXREG_COUNT
	.align		4
        /*003c*/ 	.byte	0x03, 0x1b
        /*003e*/ 	.short	0x00ff


	//----- nvinfo : EIATTR_MERCURY_ISA_VERSION
	.align		4
        /*0040*/ 	.byte	0x03, 0x5f
        /*0042*/ 	.short	0x0101


	//----- nvinfo : EIATTR_EXIT_INSTR_OFFSETS
	.align		4
        /*0044*/ 	.byte	0x04, 0x1c
        /*0046*/ 	.short	(.L_3162 - .L_3161)


	//   ....[0]....
.L_3161:
        /*0048*/ 	.word	0x000008b0


	//   ....[1]....
        /*004c*/ 	.word	0x00001420


	//   ....[2]....
        /*0050*/ 	.word	0x00001480


	//----- nvinfo : EIATTR_MAX_THREADS
	.align		4
.L_3162:
        /*0054*/ 	.byte	0x04, 0x05
        /*0056*/ 	.short	(.L_3164 - .L_3163)
.L_3163:
        /*0058*/ 	.word	0x00000080
        /*005c*/ 	.word	0x00000001
        /*0060*/ 	.word	0x00000001


	//----- nvinfo : EIATTR_CRS_STACK_SIZE
	.align		4
.L_3164:
        /*0064*/ 	.byte	0x04, 0x1e
        /*0066*/ 	.short	(.L_3166 - .L_3165)
.L_3165:
        /*0068*/ 	.word	0x00000000


	//----- nvinfo : EIATTR_CBANK_PARAM_SIZE
	.align		4
.L_3166:
        /*006c*/ 	.byte	0x03, 0x19
        /*006e*/ 	.short	0x0028


	//----- nvinfo : EIATTR_PARAM_CBANK
	.align		4
        /*0070*/ 	.byte	0x04, 0x0a
        /*0072*/ 	.short	(.L_3168 - .L_3167)
	.align		4
.L_3167:
        /*0074*/ 	.word	index@(.nv.constant0._ZN2at6native29vectorized_elementwise_kernelILi8EZZZNS0_49_GLOBAL__N__657f93f7_16_TensorCompare_cu_71e06f4e19launch_clamp_scalarERNS_18TensorIteratorBaseEN3c106ScalarES6_NS0_6detail11ClampLimitsEENKUlvE_clEvENKUlvE0_clEvEUlaE_St5arrayIPcLm2EEEEviT0_T1_)
        /*0078*/ 	.short	0x0210
        /*007a*/ 	.short	0x0028


	//----- nvinfo : EIATTR_SW_WAR
	.align		4
.L_3168:
        /*007c*/ 	.byte	0x04, 0x36
        /*007e*/ 	.short	(.L_3170 - .L_3169)
.L_3169:
        /*0080*/ 	.word	0x00000008
.L_3170:


//--------------------- .nv.info._ZN2at6native18elementwise_kernelILi128ELi4EZNS0_15gpu_kernel_implIZZZNS0_49_GLOBAL__N__657f93f7_16_TensorCompare_cu_71e06f4e19launch_clamp_scalarERNS_18TensorIteratorBaseEN3c106ScalarES7_NS0_6detail11ClampLimitsEENKUlvE_clEvENKUlvE_clEvEUlhE_EEvS5_RKT_EUliE_EEviT1_ --------------------------
	.section	.nv.info._ZN2at6native18elementwise_kernelILi128ELi4EZNS0_15gpu_kernel_implIZZZNS0_49_GLOBAL__N__657f93f7_16_TensorCompare_cu_71e06f4e19launch_clamp_scalarERNS_18TensorIteratorBaseEN3c106ScalarES7_NS0_6detail11ClampLimitsEENKUlvE_clEvENKUlvE_clEvEUlhE_EEvS5_RKT_EUliE_EEviT1_,"",@"SHT_CUDA_INFO"
	.sectionflags	@""
	.align	4


	//----- nvinfo : EIATTR_CUDA_API_VERSION
	.align		4
        /*0000*/ 	.byte	0x04, 0x37
        /*0002*/ 	.short	(.L_3172 - .L_3171)
.L_3171:
        /*0004*/ 	.word	0x00000082


	//----- nvinfo : EIATTR_KPARAM_INFO
	.align		4
.L_3172:
        /*0008*/ 	.byte	0x04, 0x17
        /*000a*/ 	.short	(.L_3174 - .L_3173)
.L_3173:
        /*000c*/ 	.word	0x00000000
        /*0010*/ 	.short	0x0001
        /*0012*/ 	.short	0x0008
        /*0014*/ 	.byte	0x00, 0xf0, 0xa1, 0x08


	//----- nvinfo : EIATTR_KPARAM_INFO
	.align		4
.L_3174:
        /*0018*/ 	.byte	0x04, 0x17
        /*001a*/ 	.short	(.L_3176 - .L_3175)
.L_3175:
        /*001c*/ 	.word	0x00000000
        /*0020*/ 	.short	0x0000
        /*0022*/ 	.short	0x0000
        /*0024*/ 	.byte	0x00, 0xf0, 0x11, 0x00


	//----- nvinfo : EIATTR_SPARSE_MMA_MASK
	.align		4
.L_3176:
        /*0028*/ 	.byte	0x03, 0x50
        /*002a*/ 	.short	0x0000


	//----- nvinfo : EIATTR_MAXREG_COUNT
	.align		4
        /*002c*/ 	.byte	0x03, 0x1b
        /*002e*/ 	.short	0x0080


	//----- nvinfo : EIATTR_EXTERNS
	.align		4
        /*0030*/ 	.byte	0x04, 0x0f
        /*0032*/ 	.short	(.L_3178 - .L_3177)


	//   ....[0]....
	.align		4
.L_3177:
        /*0034*/ 	.word	index@(__assertfail)


	//----- nvinfo : EIATTR_MERCURY_ISA_VERSION
	.align		4
.L_3178:
        /*0038*/ 	.byte	0x03, 0x5f
        /*003a*/ 	.short	0x0101


	//----- nvinfo : EIATTR_SYSCALL_OFFSETS
	.align		4
        /*003c*/ 	.byte	0x04, 0x46
        /*003e*/ 	.short	(.L_3180 - .L_3179)


	//   ....[0]....
.L_3179:
        /*0040*/ 	.word	0x00002220


	//   ....[1]....
        /*0044*/ 	.word	0x00003170


	//   ....[2]....
        /*0048*/ 	.word	0x000053c0


	//   ....[3]....
        /*004c*/ 	.word	0x00006310


	//   ....[4]....
        /*0050*/ 	.word	0x00008550


	//   ....[5]....
        /*0054*/ 	.word	0x000094a0


	//   ....[6]....
        /*0058*/ 	.word	0x0000b6d0


	//   ....[7]....
        /*005c*/ 	.word	0x0000c620


	//----- nvinfo : EIATTR_EXIT_INSTR_OFFSETS
	.align		4
.L_3180:
        /*0060*/ 	.byte	0x04, 0x1c
        /*0062*/ 	.short	(.L_3182 - .L_3181)


	//   ....[0]....
.L_3181:
        /*0064*/ 	.word	0x00009540


	//   ....[1]....
        /*0068*/ 	.word	0x0000b900


	//   ....[2]....
        /*006c*/ 	.word	0x0000b920


	//   ....[3]....
        /*0070*/ 	.word	0x0000b9b0


	//   ....[4]....
        /*0074*/ 	.word	0x0000b9d0


	//   ....[5]....
        /*0078*/ 	.word	0x0000b9f0


	//   ....[6]....
        /*007c*/ 	.word	0x0000ba80


	//   ....[7]....
        /*0080*/ 	.word	0x0000bac0


	//   ....[8]....
        /*0084*/ 	.word	0x0000bb60


	//   ....[9]....
        /*0088*/ 	.word	0x0000bbb0


	//   ....[10]....
        /*008c*/ 	.word	0x0000bbe0


	//   ....[11]....
        /*0090*/ 	.word	0x0000bcb0


	//   ....[12]....
        /*0094*/ 	.word	0x0000bcf0


	//   ....[13]....
        /*0098*/ 	.word	0x0000be80


	//   ....[14]....
        /*009c*/ 	.word	0x0000bfe0


	//   ....[15]....
        /*00a0*/ 	.word	0x0000c020


	//   ....[16]....
        /*00a4*/ 	.word	0x0000c0c0


	//   ....[17]....
        /*00a8*/ 	.word	0x0000c240


	//   ....[18]....
        /*00ac*/ 	.word	0x0000c3c0


	//   ....[19]....
        /*00b0*/ 	.word	0x0000c520


	//   ....[20]....
        /*00b4*/ 	.word	0x0000c630


	//   ....[21]....
        /*00b8*/ 	.word	0x0000c660


	//   ....[22]....
        /*00bc*/ 	.word	0x0000c680


	//----- nvinfo : EIATTR_MAX_THREADS
	.align		4
.L_3182:
        /*00c0*/ 	.byte	0x04, 0x05
        /*00c2*/ 	.short	(.L_3184 - .L_3183)
.L_3183:
        /*00c4*/ 	.word	0x00000080
        /*00c8*/ 	.word	0x00000001
        /*00cc*/ 	.word	0x00000001


	//----- nvinfo : EIATTR_CRS_STACK_SIZE
	.align		4
.L_3184:
        /*00d0*/ 	.byte	0x04, 0x1e
        /*00d2*/ 	.short	(.L_3186 - .L_3185)
.L_3185:
        /*00d4*/ 	.word	0x00000000


	//----- nvinfo : EIATTR_CBANK_PARAM_SIZE
	.align		4
.L_3186:
        /*00d8*/ 	.byte	0x03, 0x19
        /*00da*/ 	.short	0x0230


	//----- nvinfo : EIATTR_PARAM_CBANK
	.align		4
        /*00dc*/ 	.byte	0x04, 0x0a
        /*00de*/ 	.short	(.L_3188 - .L_3187)
	.align		4
.L_3187:
        /*00e0*/ 	.word	index@(.nv.constant0._ZN2at6native18elementwise_kernelILi128ELi4EZNS0_15gpu_kernel_implIZZZNS0_49_GLOBAL__N__657f93f7_16_TensorCompare_cu_71e06f4e19launch_clamp_scalarERNS_18TensorIteratorBaseEN3c106ScalarES7_NS0_6detail11ClampLimitsEENKUlvE_clEvENKUlvE_clEvEUlhE_EEvS5_RKT_EUliE_EEviT1_)
        /*00e4*/ 	.short	0x0210
        /*00e6*/ 	.short	0x0230


	//----- nvinfo : EIATTR_SW_WAR
	.align		4
.L_3188:
        /*00e8*/ 	.byte	0x04, 0x36
        /*00ea*/ 	.short	(.L_3190 - .L_3189)
.L_3189:
        /*00ec*/ 	.word	0x00000008
.L_3190:


//--------------------- .nv.info._ZN2at6native27unrolled_elementwise_kernelIZZZNS0_49_GLOBAL__N__657f93f7_16_TensorCompare_cu_71e06f4e19launch_clamp_scalarERNS_18TensorIteratorBaseEN3c106ScalarES6_NS0_6detail11ClampLimitsEENKUlvE_clEvENKUlvE_clEvEUlhE_St5arrayIPcLm2EELi4E23TrivialOffsetCalculatorILi1EjESG_NS0_6memory12LoadWithCastILi1EEENSH_13StoreWithCastILi1EEEEEviT_T0_T2_T3_T4_T5_ --------------------------
	.section	.nv.info._ZN2at6native27unrolled_elementwise_kernelIZZZNS0_49_GLOBAL__N__657f93f7_16_TensorCompare_cu_71e06f4e19launch_clamp_scalarERNS_18TensorIteratorBaseEN3c106ScalarES6_NS0_6detail11ClampLimitsEENKUlvE_clEvENKUlvE_clEvEUlhE_St5arrayIPcLm2EELi4E23TrivialOffsetCalculatorILi1EjESG_NS0_6memory12LoadWithCastILi1EEENSH_13StoreWithCastILi1EEEEEviT_T0_T2_T3_T4_T5_,"",@"SHT_CUDA_INFO"
	.sectionflags	@""
	.align	4


	//----- nvinfo : EIATTR_CUDA_API_VERSION
	.align		4
        /*0000*/ 	.byte	0x04, 0x37
        /*0002*/ 	.short	(.L_3192 - .L_3191)
.L_3191:
        /*0004*/ 	.word	0x00000082


	//----- nvinfo : EIATTR_KPARAM_INFO
	.align		4
.L_3192:
        /*0008*/ 	.byte	0x04, 0x17
        /*000a*/ 	.short	(.L_3194 - .L_3193)
.L_3193:
        /*000c*/ 	.word	0x00000000
        /*0010*/ 	.short	0x0006
        /*0012*/ 	.short	0x0034
        /*0014*/ 	.byte	0x00, 0xf0, 0x21, 0x00


	//----- nvinfo : EIATTR_KPARAM_INFO
	.align		4
.L_3194:
        /*0018*/ 	.byte	0x04, 0x17
        /*001a*/ 	.short	(.L_3196 - .L_3195)
.L_3195:
        /*001c*/ 	.word	0x00000000
        /*0020*/ 	.short	0x0005
        /*0022*/ 	.short	0x002c
        /*0024*/ 	.byte	0x00, 0xf0, 0x21, 0x00


	//----- nvinfo : EIATTR_KPARAM_INFO
	.align		4
.L_3196:
        /*0028*/ 	.byte	0x04, 0x17
        /*002a*/ 	.short	(.L_3198 - .L_3197)
.L_3197:
        /*002c*/ 	.word	0x00000000
        /*0030*/ 	.short	0x0004
        /*0032*/ 	.short	0x0029
        /*0034*/ 	.byte	0x00, 0xf0, 0x05, 0x00


	//----- nvinfo : EIATTR_KPARAM_INFO
	.align		4
.L_3198:
        /*0038*/ 	.byte	0x04, 0x17
        /*003a*/ 	.short	(.L_3200 - .L_3199)
.L_3199:
        /*003c*/ 	.word	0x00000000
        /*0040*/ 	.short	0x0003
        /*0042*/ 	.short	0x0028
        /*0044*/ 	.byte	0x00, 0xf0, 0x05, 0x00


	//----- nvinfo : EIATTR_KPARAM_INFO
	.align		4
.L_3200:
        /*0048*/ 	.byte	0x04, 0x17
        /*004a*/ 	.short	(.L_3202 - .L_3201)
.L_3201:
        /*004c*/ 	.word	0x00000000
        /*0050*/ 	.short	0x0002
        /*0052*/ 	.short	0x0018
        /*0054*/ 	.byte	0x00, 0xf0, 0x41, 0x00


	//----- nvinfo : EIATTR_KPARAM_INFO
	.align		4
.L_3202:
        /*0058*/ 	.byte	0x04, 0x17
        /*005a*/ 	.short	(.L_3204 - .L_3203)
.L_3203:
        /*005c*/ 	.word	0x00000000
        /*0060*/ 	.short	0x0001
        /*0062*/ 	.short	0x0008
        /*0064*/ 	.byte	0x00, 0xf0, 0x41, 0x00


	//----- nvinfo : EIATTR_KPARAM_INFO
	.align		4
.L_3204:
        /*0068*/ 	.byte	0x04, 0x17
        /*006a*/ 	.short	(.L_3206 - .L_3205)
.L_3205:
        /*006c*/ 	.word	0x00000000
        /*0070*/ 	.short	0x0000
        /*0072*/ 	.short	0x0000
        /*0074*/ 	.byte	0x00, 0xf0, 0x11, 0x00


	//----- nvinfo : EIATTR_SPARSE_MMA_MASK
	.align		4
.L_3206:
        /*0078*/ 	.byte	0x03, 0x50
        /*007a*/ 	.short	0x0000


	//----- nvinfo : EIATTR_MAXREG_COUNT
	.align		4
        /*007c*/ 	.byte	0x03, 0x1b
        /*007e*/ 	.short	0x00ff


	//----- nvinfo : EIATTR_EXTERNS
	.align		4
        /*0080*/ 	.byte	0x04, 0x0f
        /*0082*/ 	.short	(.L_3208 - .L_3207)


	//   ....[0]....
	.align		4
.L_3207:
        /*0084*/ 	.word	index@(__assertfail)


	//----- nvinfo : EIATTR_MERCURY_ISA_VERSION
	.align		4
.L_3208:
        /*0088*/ 	.byte	0x03, 0x5f
        /*008a*/ 	.short	0x0101


	//----- nvinfo : EIATTR_SYSCALL_OFFSETS
	.align		4
        /*008c*/ 	.byte	0x04, 0x46
        /*008e*/ 	.short	(.L_3210 - .L_3209)


	//   ....[0]....
.L_3209:
        /*0090*/ 	.word	0x00000f50


	//   ....[1]....
        /*0094*/ 	.word	0x00001ea0


	//   ....[2]....
        /*0098*/ 	.word	0x00002e00


	//   ....[3]....
        /*009c*/ 	.word	0x00003d40


	//   ....[4]....
        /*00a0*/ 	.word	0x00005130


	//   ....[5]....
        /*00a4*/ 	.word	0x00006140


	//   ....[6]....
        /*00a8*/ 	.word	0x00007130


	//   ....[7]....
        /*00ac*/ 	.word	0x00008120


	//----- nvinfo : EIATTR_EXIT_INSTR_OFFSETS
	.align		4
.L_3210:
        /*00b0*/ 	.byte	0x04, 0x1c
        /*00b2*/ 	.short	(.L_3212 - .L_3211)


	//   ....[0]....
.L_3211:
        /*00b4*/ 	.word	0x000071e0


	//   ....[1]....
        /*00b8*/ 	.word	0x00007310


	//   ....[2]....
        /*00bc*/ 	.word	0x00007330


	//   ....[3]....
        /*00c0*/ 	.word	0x000073d0


	//   ....[4]....
        /*00c4*/ 	.word	0x00007400


	//   ....[5]....
        /*00c8*/ 	.word	0x00007430


	//   ....[6]....
        /*00cc*/ 	.word	0x000074d0


	//   ....[7]....
        /*00d0*/ 	.word	0x00007520


	//   ....[8]....
        /*00d4*/ 	.word	0x000075d0


	//   ....[9]....
        /*00d8*/ 	.word	0x00007630


	//   ....[10]....
        /*00dc*/ 	.word	0x00007670


	//   ....[11]....
        /*00e0*/ 	.word	0x00007730


	//   ....[12]....
        /*00e4*/ 	.word	0x00007780


	//   ....[13]....
        /*00e8*/ 	.word	0x00007920


	//   ....[14]....
        /*00ec*/ 	.word	0x00007a90


	//   ....[15]....
        /*00f0*/ 	.word	0x00007ae0


	//   ....[16]....
        /*00f4*/ 	.word	0x00007b90


	//   ....[17]....
        /*00f8*/ 	.word	0x00007d20


	//   ....[18]....
        /*00fc*/ 	.word	0x00007eb0


	//   ....[19]....
        /*0100*/ 	.word	0x00008020


	//   ....[20]....
        /*0104*/ 	.word	0x00008130


	//   ....[21]....
        /*0108*/ 	.word	0x00008170


	//   ....[22]....
        /*010c*/ 	.word	0x000081a0


	//----- nvinfo : EIATTR_MAX_THREADS
	.align		4
.L_3212:
        /*0110*/ 	.byte	0x04, 0x05
        /*0112*/ 	.short	(.L_3214 - .L_3213)
.L_3213:
        /*0114*/ 	.word	0x00000080
        /*0118*/ 	.word	0x00000001
        /*011c*/ 	.word	0x00000001


	//----- nvinfo : EIATTR_CRS_STACK_SIZE
	.align		4
.L_3214:
        /*0120*/ 	.byte	0x04, 0x1e
        /*0122*/ 	.short	(.L_3216 - .L_3215)
.L_3215:
        /*0124*/ 	.word	0x00000000


	//----- nvinfo : EIATTR_CBANK_PARAM_SIZE
	.align		4
.L_3216:
        /*0128*/ 	.byte	0x03, 0x19
        /*012a*/ 	.short	0x003c


	//----- nvinfo : EIATTR_PARAM_CBANK
	.align		4
        /*012c*/ 	.byte	0x04, 0x0a
        /*012e*/ 	.short	(.L_3218 - .L_3217)
	.align		4
.L_3217:
        /*0130*/ 	.word	index@(.nv.constant0._ZN2at6native27unrolled_elementwise_kernelIZZZNS0_49_GLOBAL__N__657f93f7_16_TensorCompare_cu_71e06f4e19launch_clamp_scalarERNS_18TensorIteratorBaseEN3c106ScalarES6_NS0_6detail11ClampLimitsEENKUlvE_clEvENKUlvE_clEvEUlhE_St5arrayIPcLm2EELi4E23TrivialOffsetCalculatorILi1EjESG_NS0_6memory12LoadWithCastILi1EEENSH_13StoreWithCastILi1EEEEEviT_T0_T2_T3_T4_T5_)
        /*0134*/ 	.short	0x0210
        /*0136*/ 	.short	0x003c


	//----- nvinfo : EIATTR_SW_WAR
	.align		4
.L_3218:
        /*0138*/ 	.byte	0x04, 0x36
        /*013a*/ 	.short	(.L_3220 - .L_3219)
.L_3219:
        /*013c*/ 	.word	0x00000008
.L_3220:


//--------------------- .nv.info._ZN2at6native18elementwise_kernelILi128ELi4EZNS0_22gpu_kernel_impl_nocastIZZZNS0_49_GLOBAL__N__657f93f7_16_TensorCompare_cu_71e06f4e19launch_clamp_scalarERNS_18TensorIteratorBaseEN3c106ScalarES7_NS0_6detail11ClampLimitsEENKUlvE_clEvENKUlvE_clEvEUlhE_EEvS5_RKT_EUliE_EEviT1_ --------------------------
	.section	.nv.info._ZN2at6native18elementwise_kernelILi128ELi4EZNS0_22gpu_kernel_impl_nocastIZZZNS0_49_GLOBAL__N__657f93f7_16_TensorCompare_cu_71e06f4e19launch_clamp_scalarERNS_18TensorIteratorBaseEN3c106ScalarES7_NS0_6detail11ClampLimitsEENKUlvE_clEvENKUlvE_clEvEUlhE_EEvS5_RKT_EUliE_EEviT1_,"",@"SHT_CUDA_INFO"
	.sectionflags	@""
	.align	4


	//----- nvinfo : EIATTR_CUDA_API_VERSION
	.align		4
        /*0000*/ 	.byte	0x04, 0x37
        /*0002*/ 	.short	(.L_3222 - .L_3221)
.L_3221:
        /*0004*/ 	.word	0x00000082


	//----- nvinfo : EIATTR_KPARAM_INFO
	.align		4
.L_3222:
        /*0008*/ 	.byte	0x04, 0x17
        /*000a*/ 	.short	(.L_3224 - .L_3223)
.L_3223:
        /*000c*/ 	.word	0x00000000
        /*0010*/ 	.short	0x0001
        /*0012*/ 	.short	0x0008
        /*0014*/ 	.byte	0x00, 0xf0, 0x81, 0x08


	//----- nvinfo : EIATTR_KPARAM_INFO
	.align		4
.L_3224:
        /*0018*/ 	.byte	0x04, 0x17
        /*001a*/ 	.short	(.L_3226 - .L_3225)
.L_3225:
        /*001c*/ 	.word	0x00000000
        /*0020*/ 	.short	0x0000
        /*0022*/ 	.short	0x0000
        /*0024*/ 	.byte	0x00, 0xf0, 0x11, 0x00


	//----- nvinfo : EIATTR_SPARSE_MMA_MASK
	.align		4
.L_3226:
        /*0028*/ 	.byte	0x03, 0x50
        /*002a*/ 	.short	0x0000


	//----- nvinfo : EIATTR_MAXREG_COUNT
	.align		4
        /*002c*/ 	.byte	0x03, 0x1b
        /*002e*/ 	.short	0x0080


	//----- nvinfo : EIATTR_MERCURY_ISA_VERSION
	.align		4
        /*0030*/ 	.byte	0x03, 0x5f
        /*0032*/ 	.short	0x0101


	//----- nvinfo : EIATTR_EXIT_INSTR_OFFSETS
	.align		4
        /*0034*/ 	.byte	0x04, 0x1c
        /*0036*/ 	.short	(.L_3228 - .L_3227)


	//   ....[0]....
.L_3227:
        /*0038*/ 	.word	0x00003d30


	//   ....[1]....
        /*003c*/ 	.word	0x00005130


	//----- nvinfo : EIATTR_MAX_THREADS
	.align		4
.L_3228:
        /*0040*/ 	.byte	0x04, 0x05
        /*0042*/ 	.short	(.L_3230 - .L_3229)
.L_3229:
        /*0044*/ 	.word	0x00000080
        /*0048*/ 	.word	0x00000001
        /*004c*/ 	.word	0x00000001


	//----- nvinfo : EIATTR_CRS_STACK_SIZE
	.align		4
.L_3230:
        /*0050*/ 	.byte	0x04, 0x1e
        /*0052*/ 	.short	(.L_3232 - .L_3231)
.L_3231:
        /*0054*/ 	.word	0x00000000


	//----- nvinfo : EIATTR_CBANK_PARAM_SIZE
	.align		4
.L_3232:
        /*0058*/ 	.byte	0x03, 0x19
        /*005a*/ 	.short	0x0228


	//----- nvinfo : EIATTR_PARAM_CBANK
	.align		4
        /*005c*/ 	.byte	0x04, 0x0a
        /*005e*/ 	.short	(.L_3234 - .L_3233)
	.align		4
.L_3233:
        /*0060*/ 	.word	index@(.nv.constant0._ZN2at6native18elementwise_kernelILi128ELi4EZNS0_22gpu_kernel_impl_nocastIZZZNS0_49_GLOBAL__N__657f93f7_16_TensorCompare_cu_71e06f4e19launch_clamp_scalarERNS_18TensorIteratorBaseEN3c106ScalarES7_NS0_6detail11ClampLimitsEENKUlvE_clEvENKUlvE_clEvEUlhE_EEvS5_RKT_EUliE_EEviT1_)
        /*0064*/ 	.short	0x0210
        /*0066*/ 	.short	0x0228


	//----- nvinfo : EIATTR_SW_WAR
	.align		4
.L_3234:
        /*0068*/ 	.byte	0x04, 0x36
        /*006a*/ 	.short	(.L_3236 - .L_3235)
.L_3235:
        /*006c*/ 	.word	0x00000008
.L_3236:


//--------------------- .nv.info._ZN2at6native27unrolled_elementwise_kernelIZZZNS0_49_GLOBAL__N__657f93f7_16_TensorCompare_cu_71e06f4e19launch_clamp_scalarERNS_18TensorIteratorBaseEN3c106ScalarES6_NS0_6detail11ClampLimitsEENKUlvE_clEvENKUlvE_clEvEUlhE_St5arrayIPcLm2EELi4E23TrivialOffsetCalculatorILi1EjESG_NS0_6memory15LoadWithoutCastENSH_16StoreWithoutCastEEEviT_T0_T2_T3_T4_T5_ --------------------------
	.section	.nv.info._ZN2at6native27unrolled_elementwise_kernelIZZZNS0_49_GLOBAL__N__657f93f7_16_TensorCompare_cu_71e06f4e19launch_clamp_scalarERNS_18TensorIteratorBaseEN3c106ScalarES6_NS0_6detail11ClampLimitsEENKUlvE_clEvENKUlvE_clEvEUlhE_St5arrayIPcLm2EELi4E23TrivialOffsetCalculatorILi1EjESG_NS0_6memory15LoadWithoutCastENSH_16StoreWithoutCastEEEviT_T0_T2_T3_T4_T5_,"",@"SHT_CUDA_INFO"
	.sectionflags	@""
	.align	4


	//----- nvinfo : EIATTR_CUDA_API_VERSION
	.align		4
        /*0000*/ 	.byte	0x04, 0x37
        /*0002*/ 	.short	(.L_3238 - .L_3237)
.L_3237:
        /*0004*/ 	.word	0x00000082


	//----- nvinfo : EIATTR_KPARAM_INFO
	.align		4
.L_3238:
        /*0008*/ 	.byte	0x04, 0x17
        /*000a*/ 	.short	(.L_3240 - .L_3239)
.L_3239:
        /*000c*/ 	.word	0x00000000
        /*0010*/ 	.short	0x0006
        /*0012*/ 	.short	0x002b
        /*0014*/ 	.byte	0x00, 0xf0, 0x05, 0x00


	//----- nvinfo : EIATTR_KPARAM_INFO
	.align		4
.L_3240:
        /*0018*/ 	.byte	0x04, 0x17
        /*001a*/ 	.short	(.L_3242 - .L_3241)
.L_3241:
        /*001c*/ 	.word	0x00000000
        /*0020*/ 	.short	0x0005
        /*0022*/ 	.short	0x002a
        /*0024*/ 	.byte	0x00, 0xf0, 0x05, 0x00


	//----- nvinfo : EIATTR_KPARAM_INFO
	.align		4
.L_3242:
        /*0028*/ 	.byte	0x04, 0x17
        /*002a*/ 	.short	(.L_3244 - .L_3243)
.L_3243:
        /*002c*/ 	.word	0x00000000
        /*0030*/ 	.short	0x0004
        /*0032*/ 	.short	0x0029
        /*0034*/ 	.byte	0x00, 0xf0, 0x05, 0x00


	//----- nvinfo : EIATTR_KPARAM_INFO
	.align		4
.L_3244:
        /*0038*/ 	.byte	0x04, 0x17
        /*003a*/ 	.short	(.L_3246 - .L_3245)
.L_3245:
        /*003c*/ 	.word	0x00000000
        /*0040*/ 	.short	0x0003
        /*0042*/ 	.short	0x0028
        /*0044*/ 	.byte	0x00, 0xf0, 0x05, 0x00


	//----- nvinfo : EIATTR_KPARAM_INFO
	.align		4
.L_3246:
        /*0048*/ 	.byte	0x04, 0x17
        /*004a*/ 	.short	(.L_3248 - .L_3247)
.L_3247:
        /*004c*/ 	.word	0x00000000
        /*0050*/ 	.short	0x0002
        /*0052*/ 	.short	0x0018
        /*0054*/ 	.byte	0x00, 0xf0, 0x41, 0x00


	//----- nvinfo : EIATTR_KPARAM_INFO
	.align		4
.L_3248:
        /*0058*/ 	.byte	0x04, 0x17
        /*005a*/ 	.short	(.L_3250 - .L_3249)
.L_3249:
        /*005c*/ 	.word	0x00000000
        /*0060*/ 	.short	0x0001
        /*0062*/ 	.short	0x0008
        /*0064*/ 	.byte	0x00, 0xf0, 0x41, 0x00


	//----- nvinfo : EIATTR_KPARAM_INFO
	.align		4
.L_3250:
        /*0068*/ 	.byte	0x04, 0x17
        /*006a*/ 	.short	(.L_3252 - .L_3251)
.L_3251:
        /*006c*/ 	.word	0x00000000
        /*0070*/ 	.short	0x0000
        /*0072*/ 	.short	0x0000
        /*0074*/ 	.byte	0x00, 0xf0, 0x11, 0x00


	//----- nvinfo : EIATTR_SPARSE_MMA_MASK
	.align		4
.L_3252:
        /*0078*/ 	.byte	0x03, 0x50
        /*007a*/ 	.short	0x0000


	//----- nvinfo : EIATTR_MAXREG_COUNT
	.align		4
        /*007c*/ 	.byte	0x03, 0x1b
        /*007e*/ 	.short	0x00ff


	//----- nvinfo : EIATTR_MERCURY_ISA_VERSION
	.align		4
        /*0080*/ 	.byte	0x03, 0x5f
        /*0082*/ 	.short	0x0101


	//----- nvinfo : EIATTR_EXIT_INSTR_OFFSETS
	.align		4
        /*0084*/ 	.byte	0x04, 0x1c
        /*0086*/ 	.short	(.L_3254 - .L_3253)


	//   ....[0]....
.L_3253:
        /*0088*/ 	.word	0x000005f0


	//   ....[1]....
        /*008c*/ 	.word	0x00000650


	//----- nvinfo : EIATTR_MAX_THREADS
	.align		4
.L_3254:
        /*0090*/ 	.byte	0x04, 0x05
        /*0092*/ 	.short	(.L_3256 - .L_3255)
.L_3255:
        /*0094*/ 	.word	0x00000080
        /*0098*/ 	.word	0x00000001
        /*009c*/ 	.word	0x00000001


	//----- nvinfo : EIATTR_CRS_STACK_SIZE
	.align		4
.L_3256:
        /*00a0*/ 	.byte	0x04, 0x1e
        /*00a2*/ 	.short	(.L_3258 - .L_3257)
.L_3257:
        /*00a4*/ 	.word	0x00000000


	//----- nvinfo : EIATTR_CBANK_PARAM_SIZE
	.align		4
.L_3258:
        /*00a8*/ 	.byte	0x03, 0x19
        /*00aa*/ 	.short	0x002c


	//----- nvinfo : EIATTR_PARAM_CBANK
	.align		4
        /*00ac*/ 	.byte	0x04, 0x0a
        /*00ae*/ 	.short	(.L_3260 - .L_3259)
	.align		4
.L_3259:
        /*00b0*/ 	.word	index@(.nv.constant0._ZN2at6native27unrolled_elementwise_kernelIZZZNS0_49_GLOBAL__N__657f93f7_16_TensorCompare_cu_71e06f4e19launch_clamp_scalarERNS_18TensorIteratorBaseEN3c106ScalarES6_NS0_6detail11ClampLimitsEENKUlvE_clEvENKUlvE_clEvEUlhE_St5arrayIPcLm2EELi4E23TrivialOffsetCalculatorILi1EjESG_NS0_6memory15LoadWithoutCastENSH_16StoreWithoutCastEEEviT_T0_T2_T3_T4_T5_)
        /*00b4*/ 	.short	0x0210
        /*00b6*/ 	.short	0x002c


	//----- nvinfo : EIATTR_SW_WAR
	.align		4
.L_3260:
        /*00b8*/ 	.byte	0x04, 0x36
        /*00ba*/ 	.short	(.L_3262 - .L_3261)
.L_3261:
        /*00bc*/ 	.word	0x00000008
.L_3262:


//--------------------- .nv.info._ZN2at6native29vectorized_elementwise_kernelILi2EZZZNS0_49_GLOBAL__N__657f93f7_16_TensorCompare_cu_71e06f4e19launch_clamp_scalarERNS_18TensorIteratorBaseEN3c106ScalarES6_NS0_6detail11ClampLimitsEENKUlvE_clEvENKUlvE_clEvEUlhE_St5arrayIPcLm2EEEEviT0_T1_ --------------------------
	.section	.nv.info._ZN2at6native29vectorized_elementwise_kernelILi2EZZZNS0_49_GLOBAL__N__657f93f7_16_TensorCompare_cu_71e06f4e19launch_clamp_scalarERNS_18TensorIteratorBaseEN3c106ScalarES6_NS0_6detail11ClampLimitsEENKUlvE_clEvENKUlvE_clEvEUlhE_St5arrayIPcLm2EEEEviT0_T1_,"",@"SHT_CUDA_INFO"
	.sectionflags	@""
	.align	4


	//----- nvinfo : EIATTR_CUDA_API_VERSION
	.align		4
        /*0000*/ 	.byte	0x04, 0x37
        /*0002*/ 	.short	(.L_3264 - .L_3263)
.L_3263:
        /*0004*/ 	.word	0x00000082


	//----- nvinfo : EIATTR_KPARAM_INFO
	.align		4
.L_3264:
        /*0008*/ 	.byte	0x04, 0x17
        /*000a*/ 	.short	(.L_3266 - .L_3265)
.L_3265:
        /*000c*/ 	.word	0x00000000
        /*0010*/ 	.short	0x0002
        /*0012*/ 	.short	0x0018
        /*0014*/ 	.byte	0x00, 0xf0, 0x41, 0x00


	//----- nvinfo : EIATTR_KPARAM_INFO
	.align		4
.L_3266:
        /*0018*/ 	.byte	0x04, 0x17
        /*001a*/ 	.short	(.L_3268 - .L_3267)
.L_3267:
        /*001c*/ 	.word	0x00000000
        /*0020*/ 	.short	0x0001
        /*0022*/ 	.short	0x0008
        /*0024*/ 	.byte	0x00, 0xf0, 0x41, 0x00


	//----- nvinfo : EIATTR_KPARAM_INFO
	.align		4
.L_3268:
        /*0028*/ 	.byte	0x04, 0x17
        /*002a*/ 	.short	(.L_3270 - .L_3269)
.L_3269:
        /*002c*/ 	.word	0x00000000
        /*0030*/ 	.short	0x0000
        /*0032*/ 	.short	0x0000
        /*0034*/ 	.byte	0x00, 0xf0, 0x11, 0x00


	//----- nvinfo : EIATTR_SPARSE_MMA_MASK
	.align		4
.L_3270:
        /*0038*/ 	.byte	0x03, 0x50
        /*003a*/ 	.short	0x0000


	//----- nvinfo : EIATTR_MAXREG_COUNT
	.align		4
        /*003c*/ 	.byte	0x03, 0x1b
        /*003e*/ 	.short	0x00ff


	//----- nvinfo : EIATTR_MERCURY_ISA_VERSION
	.align		4
        /*0040*/ 	.byte	0x03, 0x5f
        /*0042*/ 	.short	0x0101


	//----- nvinfo : EIATTR_EXIT_INSTR_OFFSETS
	.align		4
        /*0044*/ 	.byte	0x04, 0x1c
        /*0046*/ 	.short	(.L_3272 - .L_3271)


	//   ....[0]....
.L_3271:
        /*0048*/ 	.word	0x00000520


	//   ....[1]....
        /*004c*/ 	.word	0x00001070


	//   ....[2]....
        /*0050*/ 	.word	0x000010d0


	//----- nvinfo : EIATTR_MAX_THREADS
	.align		4
.L_3272:
        /*0054*/ 	.byte	0x04, 0x05
        /*0056*/ 	.short	(.L_3274 - .L_3273)
.L_3273:
        /*0058*/ 	.word	0x00000080
        /*005c*/ 	.word	0x00000001
        /*0060*/ 	.word	0x00000001


	//----- nvinfo : EIATTR_CRS_STACK_SIZE
	.align		4
.L_3274:
        /*0064*/ 	.byte	0x04, 0x1e
        /*0066*/ 	.short	(.L_3276 - .L_3275)
.L_3275:
        /*0068*/ 	.word	0x00000000


	//----- nvinfo : EIATTR_CBANK_PARAM_SIZE
	.align		4
.L_3276:
        /*006c*/ 	.byte	0x03, 0x19
        /*006e*/ 	.short	0x0028


	//----- nvinfo : EIATTR_PARAM_CBANK
	.align		4
        /*0070*/ 	.byte	0x04, 0x0a
        /*0072*/ 	.short	(.L_3278 - .L_3277)
	.align		4
.L_3277:
        /*0074*/ 	.word	index@(.nv.constant0._ZN2at6native29vectorized_elementwise_kernelILi2EZZZNS0_49_GLOBAL__N__657f93f7_16_TensorCompare_cu_71e06f4e19launch_clamp_scalarERNS_18TensorIteratorBaseEN3c106ScalarES6_NS0_6detail11ClampLimitsEENKUlvE_clEvENKUlvE_clEvEUlhE_St5arrayIPcLm2EEEEviT0_T1_)
        /*0078*/ 	.short	0x0210
        /*007a*/ 	.short	0x0028


	//----- nvinfo : EIATTR_SW_WAR
	.align		4
.L_3278:
        /*007c*/ 	.byte	0x04, 0x36
        /*007e*/ 	.short	(.L_3280 - .L_3279)
.L_3279:
        /*0080*/ 	.word	0x00000008
.L_3280:


//--------------------- .nv.info._ZN2at6native29vectorized_elementwise_kernelILi4EZZZNS0_49_GLOBAL__N__657f93f7_16_TensorCompare_cu_71e06f4e19launch_clamp_scalarERNS_18TensorIteratorBaseEN3c106ScalarES6_NS0_6detail11ClampLimitsEENKUlvE_clEvENKUlvE_clEvEUlhE_St5arrayIPcLm2EEEEviT0_T1_ --------------------------
	.section	.nv.info._ZN2at6native29vectorized_elementwise_kernelILi4EZZZNS0_49_GLOBAL__N__657f93f7_16_TensorCompare_cu_71e06f4e19launch_clamp_scalarERNS_18TensorIteratorBaseEN3c106ScalarES6_NS0_6detail11ClampLimitsEENKUlvE_clEvENKUlvE_clEvEUlhE_St5arrayIPcLm2EEEEviT0_T1_,"",@"SHT_CUDA_INFO"
	.sectionflags	@""
	.align	4


	//----- nvinfo : EIATTR_CUDA_API_VERSION
	.align		4
        /*0000*/ 	.byte	0x04, 0x37
        /*0002*/ 	.short	(.L_3282 - .L_3281)
.L_3281:
        /*0004*/ 	.word	0x00000082


	//----- nvinfo : EIATTR_KPARAM_INFO
	.align		4
.L_3282:
        /*0008*/ 	.byte	0x04, 0x17
        /*000a*/ 	.short	(.L_3284 - .L_3283)
.L_3283:
        /*000c*/ 	.word	0x00000000
        /*0010*/ 	.short	0x0002
        /*0012*/ 	.short	0x0018
        /*0014*/ 	.byte	0x00, 0xf0, 0x41, 0x00


	//----- nvinfo : EIATTR_KPARAM_INFO
	.align		4
.L_3284:
        /*0018*/ 	.byte	0x04, 0x17
        /*001a*/ 	.short	(.L_3286 - .L_3285)
.L_3285:
        /*001c*/ 	.word	0x00000000
        /*0020*/ 	.short	0x0001
        /*0022*/ 	.short	0x0008
        /*0024*/ 	.byte	0x00, 0xf0, 0x41, 0x00


	//----- nvinfo : EIATTR_KPARAM_INFO
	.align		4
.L_3286:
        /*0028*/ 	.byte	0x04, 0x17
        /*002a*/ 	.short	(.L_3288 - .L_3287)
.L_3287:
        /*002c*/ 	.word	0x00000000
        /*0030*/ 	.short	0x0000
        /*0032*/ 	.short	0x0000
        /*0034*/ 	.byte	0x00, 0xf0, 0x11, 0x00


	//----- nvinfo : EIATTR_SPARSE_MMA_MASK
	.align		4
.L_3288:
        /*0038*/ 	.byte	0x03, 0x50
        /*003a*/ 	.short	0x0000


	//----- nvinfo : EIATTR_MAXREG_COUNT
	.align		4
        /*003c*/ 	.byte	0x03, 0x1b
        /*003e*/ 	.short	0x00ff


	//----- nvinfo : EIATTR_MERCURY_ISA_VERSION
	.align		4
        /*0040*/ 	.byte	0x03, 0x5f
        /*0042*/ 	.short	0x0101


	//----- nvinfo : EIATTR_EXIT_INSTR_OFFSETS
	.align		4
        /*0044*/ 	.byte	0x04, 0x1c
        /*0046*/ 	.short	(.L_3290 - .L_3289)


	//   ....[0]....
.L_3289:
        /*0048*/ 	.word	0x00000500


	//   ....[1]....
        /*004c*/ 	.word	0x00001050


	//   ....[2]....
        /*0050*/ 	.word	0x000010b0


	//----- nvinfo : EIATTR_MAX_THREADS
	.align		4
.L_3290:
        /*0054*/ 	.byte	0x04, 0x05
        /*0056*/ 	.short	(.L_3292 - .L_3291)
.L_3291:
        /*0058*/ 	.word	0x00000080
        /*005c*/ 	.word	0x00000001
        /*0060*/ 	.word	0x00000001


	//----- nvinfo : EIATTR_CRS_STACK_SIZE
	.align		4
.L_3292:
        /*0064*/ 	.byte	0x04, 0x1e
        /*0066*/ 	.short	(.L_3294 - .L_3293)
.L_3293:
        /*0068*/ 	.word	0x00000000


	//----- nvinfo : EIATTR_CBANK_PARAM_SIZE
	.align		4
.L_3294:
        /*006c*/ 	.byte	0x03, 0x19
        /*006e*/ 	.short	0x0028


	//----- nvinfo : EIATTR_PARAM_CBANK
	.align		4
        /*0070*/ 	.byte	0x04, 0x0a
        /*0072*/ 	.short	(.L_3296 - .L_3295)
	.align		4
.L_3295:
        /*0074*/ 	.word	index@(.nv.constant0._ZN2at6native29vectorized_elementwise_kernelILi4EZZZNS0_49_GLOBAL__N__657f93f7_16_TensorCompare_cu_71e06f4e19launch_clamp_scalarERNS_18TensorIteratorBaseEN3c106ScalarES6_NS0_6detail11ClampLimitsEENKUlvE_clEvENKUlvE_clEvEUlhE_St5arrayIPcLm2EEEEviT0_T1_)
        /*0078*/ 	.short	0x0210
        /*007a*/ 	.short	0x0028


	//----- nvinfo : EIATTR_SW_WAR
	.align		4
.L_3296:
        /*007c*/ 	.byte	0x04, 0x36
        /*007e*/ 	.short	(.L_3298 - .L_3297)
.L_3297:
        /*0080*/ 	.word	0x00000008
.L_3298:


//--------------------- .nv.info._ZN2at6native29vectorized_elementwise_kernelILi8EZZZNS0_49_GLOBAL__N__657f93f7_16_TensorCompare_cu_71e06f4e19launch_clamp_scalarERNS_18TensorIteratorBaseEN3c106ScalarES6_NS0_6detail11ClampLimitsEENKUlvE_clEvENKUlvE_clEvEUlhE_St5arrayIPcLm2EEEEviT0_T1_ --------------------------
	.section	.nv.info._ZN2at6native29vectorized_elementwise_kernelILi8EZZZNS0_49_GLOBAL__N__657f93f7_16_TensorCompare_cu_71e06f4e19launch_clamp_scalarERNS_18TensorIteratorBaseEN3c106ScalarES6_NS0_6detail11ClampLimitsEENKUlvE_clEvENKUlvE_clEvEUlhE_St5arrayIPcLm2EEEEviT0_T1_,"",@"SHT_CUDA_INFO"
	.sectionflags	@""
	.align	4


	//----- nvinfo : EIATTR_CUDA_API_VERSION
	.align		4
        /*0000*/ 	.byte	0x04, 0x37
        /*0002*/ 	.short	(.L_3300 - .L_3299)
.L_3299:
        /*0004*/ 	.word	0x00000082


	//----- nvinfo : EIATTR_KPARAM_INFO
	.align		4
.L_3300:
        /*0008*/ 	.byte	0x04, 0x17
        /*000a*/ 	.short	(.L_3302 - .L_3301)
.L_3301:
        /*000c*/ 	.word	0x00000000
        /*0010*/ 	.short	0x0002
        /*0012*/ 	.short	0x0018
        /*0014*/ 	.byte	0x00, 0xf0, 0x41, 0x00


	//----- nvinfo : EIATTR_KPARAM_INFO
	.align		4
.L_3302:
        /*0018*/ 	.byte	0x04, 0x17
        /*001a*/ 	.short	(.L_3304 - .L_3303)
.L_3303:
        /*001c*/ 	.word	0x00000000
        /*0020*/ 	.short	0x0001
        /*0022*/ 	.short	0x0008
        /*0024*/ 	.byte	0x00, 0xf0, 0x41, 0x00


	//----- nvinfo : EIATTR_KPARAM_INFO
	.align		4
.L_3304:
        /*0028*/ 	.byte	0x04, 0x17
        /*002a*/ 	.short	(.L_3306 - .L_3305)
.L_3305:
        /*002c*/ 	.word	0x00000000
        /*0030*/ 	.short	0x0000
        /*0032*/ 	.short	0x0000
        /*0034*/ 	.byte	0x00, 0xf0, 0x11, 0x00


	//----- nvinfo : EIATTR_SPARSE_MMA_MASK
	.align		4
.L_3306:
        /*0038*/ 	.byte	0x03, 0x50
        /*003a*/ 	.short	0x0000


	//----- nvinfo : EIATTR_MAXREG_COUNT
	.align		4
        /*003c*/ 	.byte	0x03, 0x1b
        /*003e*/ 	.short	0x00ff


	//----- nvinfo : EIATTR_MERCURY_ISA_VERSION
	.align		4
        /*0040*/ 	.byte	0x03, 0x5f
        /*0042*/ 	.short	0x0101


	//----- nvinfo : EIATTR_EXIT_INSTR_OFFSETS
	.align		4
        /*0044*/ 	.byte	0x04, 0x1c
        /*0046*/ 	.short	(.L_3308 - .L_3307)


	//   ....[0]....
.L_3307:
        /*0048*/ 	.word	0x000006a0


	//   ....[1]....
        /*004c*/ 	.word	0x000011f0


	//   ....[2]....
        /*0050*/ 	.word	0x00001250


	//----- nvinfo : EIATTR_MAX_THREADS
	.align		4
.L_3308:
        /*0054*/ 	.byte	0x04, 0x05
        /*0056*/ 	.short	(.L_3310 - .L_3309)
.L_3309:
        /*0058*/ 	.word	0x00000080
        /*005c*/ 	.word	0x00000001
        /*0060*/ 	.word	0x00000001


	//----- nvinfo : EIATTR_CRS_STACK_SIZE
	.align		4
.L_3310:
        /*0064*/ 	.byte	0x04, 0x1e
        /*0066*/ 	.short	(.L_3312 - .L_3311)
.L_3311:
        /*0068*/ 	.word	0x00000000


	//----- nvinfo : EIATTR_CBANK_PARAM_SIZE
	.align		4
.L_3312:
        /*006c*/ 	.byte	0x03, 0x19
        /*006e*/ 	.short	0x0028


	//----- nvinfo : EIATTR_PARAM_CBANK
	.align		4
        /*0070*/ 	.byte	0x04, 0x0a
        /*0072*/ 	.short	(.L_3314 - .L_3313)
	.align		4
.L_3313:
        /*0074*/ 	.word	index@(.nv.constant0._ZN2at6native29vectorized_elementwise_kernelILi8EZZZNS0_49_GLOBAL__N__657f93f7_16_TensorCompare_cu_71e06f4e19launch_clamp_scalarERNS_18TensorIteratorBaseEN3c106ScalarES6_NS0_6detail11ClampLimitsEENKUlvE_clEvENKUlvE_clEvEUlhE_St5arrayIPcLm2EEEEviT0_T1_)
        /*0078*/ 	.short	0x0210
        /*007a*/ 	.short	0x0028


	//----- nvinfo : EIATTR_SW_WAR
	.align		4
.L_3314:
        /*007c*/ 	.byte	0x04, 0x36
        /*007e*/ 	.short	(.L_3316 - .L_3315)
.L_3315:
        /*0080*/ 	.word	0x00000008
.L_3316:


//--------------------- .nv.info._ZN2at6native18elementwise_kernelILi128ELi4EZNS0_15gpu_kernel_implIZZZNS0_49_GLOBAL__N__657f93f7_16_TensorCompare_cu_71e06f4e17clamp_kernel_implERNS_18TensorIteratorBaseEENKUlvE_clEvENKUlvE7_clEvEUlN3c108BFloat16ES9_S9_E_EEvS5_RKT_EUliE_EEviT1_ --------------------------
	.section	.nv.info._ZN2at6native18elementwise_kernelILi128ELi4EZNS0_15gpu_kernel_implIZZZNS0_49_GLOBAL__N__657f93f7_16_TensorCompare_cu_71e06f4e17clamp_kernel_implERNS_18TensorIteratorBaseEENKUlvE_clEvENKUlvE7_clEvEUlN3c108BFloat16ES9_S9_E_EEvS5_RKT_EUliE_EEviT1_,"",@"SHT_CUDA_INFO"
	.sectionflags	@""
	.align	4


	//----- nvinfo : EIATTR_CUDA_API_VERSION
	.align		4
        /*0000*/ 	.byte	0x04, 0x37
        /*0002*/ 	.short	(.L_3318 - .L_3317)
.L_3317:
        /*0004*/ 	.word	0x00000082


	//----- nvinfo : EIATTR_KPARAM_INFO
	.align		4
.L_3318:
        /*0008*/ 	.byte	0x04, 0x17
        /*000a*/ 	.short	(.L_3320 - .L_3319)
.L_3319:
        /*000c*/ 	.word	0x00000000
        /*0010*/ 	.short	0x0001
        /*0012*/ 	.short	0x0008
        /*0014*/ 	.byte	0x00, 0xf0, 0xc1, 0x0b


	//----- nvinfo : EIATTR_KPARAM_INFO
	.align		4
.L_3320:
        /*0018*/ 	.byte	0x04, 0x17
        /*001a*/ 	.short	(.L_3322 - .L_3321)
.L_3321:
        /*001c*/ 	.word	0x00000000
        /*0020*/ 	.short	0x0000
        /*0022*/ 	.short	0x0000
        /*0024*/ 	.byte	0x00, 0xf0, 0x11, 0x00


	//----- nvinfo : EIATTR_SPARSE_MMA_MASK
	.align		4
.L_3322:
        /*0028*/ 	.byte	0x03, 0x50
        /*002a*/ 	.short	0x0000


	//----- nvinfo : EIATTR_MAXREG_COUNT
	.align		4
        /*002c*/ 	.byte	0x03, 0x1b
        /*002e*/ 	.short	0x0080


	//----- nvinfo : EIATTR_EXTERNS
	.align		4
        /*0030*/ 	.byte	0x04, 0x0f
        /*0032*/ 	.short	(.L_3324 - .L_3323)


	//   ....[0]....
	.align		4
.L_3323:
        /*0034*/ 	.word	index@(__assertfail)


	//----- nvinfo : EIATTR_MERCURY_ISA_VERSION
	.align		4
.L_3324:
        /*0038*/ 	.byte	0x03, 0x5f
        /*003a*/ 	.short	0x0101


	//----- nvinfo : EIATTR_SYSCALL_OFFSETS
	.align		4
        /*003c*/ 	.byte	0x04, 0x46
        /*003e*/ 	.short	(.L_3326 - .L_3325)


	//   ....[0]....
.L_3325:
        /*0040*/ 	.word	0x00002890


	//   ....[1]....
        /*0044*/ 	.word	0x00003940


	//   ....[2]....
        /*0048*/ 	.word	0x00004910


	//   ....[3]....
        /*004c*/ 	.word	0x00005930


	//   ....[4]....
        /*0050*/ 	.word	0x00008210


	//   ....[5]....
        /*0054*/ 	.word	0x000092c0


	//   ....[6]....
        /*0058*/ 	.word	0x0000a290


	//   ....[7]....
        /*005c*/ 	.word	0x0000b2b0


	//   ....[8]....
        /*0060*/ 	.word	0x0000db80


	//   ....[9]....
        /*0064*/ 	.word	0x0000ec30


	//   ....[10]....
        /*0068*/ 	.word	0x0000fc00


	//   ....[11]....
        /*006c*/ 	.word	0x00010c20


	//   ....[12]....
        /*0070*/ 	.word	0x000134e0


	//   ....[13]....
        /*0074*/ 	.word	0x00014590


	//   ....[14]....
        /*0078*/ 	.word	0x00015560


	//   ....[15]....
        /*007c*/ 	.word	0x00016580


	//----- nvinfo : EIATTR_EXIT_INSTR_OFFSETS
	.align		4
.L_3326:
        /*0080*/ 	.byte	0x04, 0x1c
        /*0082*/ 	.short	(.L_3328 - .L_3327)


	//   ....[0]....
.L_3327:
        /*0084*/ 	.word	0x00010cf0


	//   ....[1]....
        /*0088*/ 	.word	0x000157b0


	//   ....[2]....
        /*008c*/ 	.word	0x000157f0


	//   ....[3]....
        /*0090*/ 	.word	0x00015890


	//   ....[4]....
        /*0094*/ 	.word	0x000158d0


	//   ....[5]....
        /*0098*/ 	.word	0x00015910


	//   ....[6]....
        /*009c*/ 	.word	0x000159a0


	//   ....[7]....
        /*00a0*/ 	.word	0x000159e0


	//   ....[8]....
        /*00a4*/ 	.word	0x00015a80


	//   ....[9]....
        /*00a8*/ 	.word	0x00015ad0


	//   ....[10]....
        /*00ac*/ 	.word	0x00015b20


	//   ....[11]....
        /*00b0*/ 	.word	0x00015bf0


	//   ....[12]....
        /*00b4*/ 	.word	0x00015c50


	//   ....[13]....
        /*00b8*/ 	.word	0x00015de0


	//   ....[14]....
        /*00bc*/ 	.word	0x00015f40


	//   ....[15]....
        /*00c0*/ 	.word	0x00015f60


	//   ....[16]....
        /*00c4*/ 	.word	0x00016020


	//   ....[17]....
        /*00c8*/ 	.word	0x000161a0


	//   ....[18]....
        /*00cc*/ 	.word	0x00016320


	//   ....[19]....
        /*00d0*/ 	.word	0x00016480


	//   ....[20]....
        /*00d4*/ 	.word	0x00016590


	//   ....[21]....
        /*00d8*/ 	.word	0x000165d0


	//   ....[22]....
        /*00dc*/ 	.word	0x00016610


	//----- nvinfo : EIATTR_MAX_THREADS
	.align		4
.L_3328:
        /*00e0*/ 	.byte	0x04, 0x05
        /*00e2*/ 	.short	(.L_3330 - .L_3329)
.L_3329:
        /*00e4*/ 	.word	0x00000080
        /*00e8*/ 	.word	0x00000001
        /*00ec*/ 	.word	0x00000001


	//----- nvinfo : EIATTR_CRS_STACK_SIZE
	.align		4
.L_3330:
        /*00f0*/ 	.byte	0x04, 0x1e
        /*00f2*/ 	.short	(.L_3332 - .L_3331)
.L_3331:
        /*00f4*/ 	.word	0x00000000


	//----- nvinfo : EIATTR_CBANK_PARAM_SIZE
	.align		4
.L_3332:
        /*00f8*/ 	.byte	0x03, 0x19
        /*00fa*/ 	.short	0x02f8


	//----- nvinfo : EIATTR_PARAM_CBANK
	.align		4
        /*00fc*/ 	.byte	0x04, 0x0a
        /*00fe*/ 	.short	(.L_3334 - .L_3333)
	.align		4
.L_3333:
        /*0100*/ 	.word	index@(.nv.constant0._ZN2at6native18elementwise_kernelILi128ELi4EZNS0_15gpu_kernel_implIZZZNS0_49_GLOBAL__N__657f93f7_16_TensorCompare_cu_71e06f4e17clamp_kernel_implERNS_18TensorIteratorBaseEENKUlvE_clEvENKUlvE7_clEvEUlN3c108BFloat16ES9_S9_E_EEvS5_RKT_EUliE_EEviT1_)
        /*0104*/ 	.short	0x0210
        /*0106*/ 	.short	0x02f8


	//----- nvinfo : EIATTR_SW_WAR
	.align		4
.L_3334:
        /*0108*/ 	.byte	0x04, 0x36
        /*010a*/ 	.short	(.L_3336 - .L_3335)
.L_3335:
        /*010c*/ 	.word	0x00000008
.L_3336:


//--------------------- .nv.info._ZN2at6native27unrolled_elementwise_kernelIZZZNS0_49_GLOBAL__N__657f93f7_16_TensorCompare_cu_71e06f4e17clamp_kernel_implERNS_18TensorIteratorBaseEENKUlvE_clEvENKUlvE7_clEvEUlN3c108BFloat16ES8_S8_E_St5arrayIPcLm4EELi4E23TrivialOffsetCalculatorILi3EjESD_ILi1EjENS0_6memory12LoadWithCastILi3EEENSG_13StoreWithCastILi1EEEEEviT_T0_T2_T3_T4_T5_ --------------------------
	.section	.nv.info._ZN2at6native27unrolled_elementwise_kernelIZZZNS0_49_GLOBAL__N__657f93f7_16_TensorCompare_cu_71e06f4e17clamp_kernel_implERNS_18TensorIteratorBaseEENKUlvE_clEvENKUlvE7_clEvEUlN3c108BFloat16ES8_S8_E_St5arrayIPcLm4EELi4E23TrivialOffsetCalculatorILi3EjESD_ILi1EjENS0_6memory12LoadWithCastILi3EEENSG_13StoreWithCastILi1EEEEEviT_T0_T2_T3_T4_T5_,"",@"SHT_CUDA_INFO"
	.sectionflags	@""
	.align	4


	//----- nvinfo : EIATTR_CUDA_API_VERSION
	.align		4
        /*0000*/ 	.byte	0x04, 0x37
        /*0002*/ 	.short	(.L_3338 - .L_3337)
.L_3337:
        /*0004*/ 	.word	0x00000082


	//----- nvinfo : EIATTR_KPARAM_INFO
	.align		4
.L_3338:
        /*0008*/ 	.byte	0x04, 0x17
        /*000a*/ 	.short	(.L_3340 - .L_3339)
.L_3339:
        /*000c*/ 	.word	0x00000000
        /*0010*/ 	.short	0x0006
        /*0012*/ 	.short	0x003c
        /*0014*/ 	.byte	0x00, 0xf0, 0x21, 0x00


	//----- nvinfo : EIATTR_KPARAM_INFO
	.align		4
.L_3340:
        /*0018*/ 	.byte	0x04, 0x17
        /*001a*/ 	.short	(.L_3342 - .L_3341)
.L_3341:
        /*001c*/ 	.word	0x00000000
        /*0020*/ 	.short	0x0005
        /*0022*/ 	.short	0x002c
        /*0024*/ 	.byte	0x00, 0xf0, 0x41, 0x00


	//----- nvinfo : EIATTR_KPARAM_INFO
	.align		4
.L_3342:
        /*0028*/ 	.byte	0x04, 0x17
        /*002a*/ 	.short	(.L_3344 - .L_3343)
.L_3343:
        /*002c*/ 	.word	0x00000000
        /*0030*/ 	.short	0x0004
        /*0032*/ 	.short	0x0029
        /*0034*/ 	.byte	0x00, 0xf0, 0x05, 0x00


	//----- nvinfo : EIATTR_KPARAM_INFO
	.align		4
.L_3344:
        /*0038*/ 	.byte	0x04, 0x17
        /*003a*/ 	.short	(.L_3346 - .L_3345)
.L_3345:
        /*003c*/ 	.word	0x00000000
        /*0040*/ 	.short	0x0003
        /*0042*/ 	.short	0x0028
        /*0044*/ 	.byte	0x00, 0xf0, 0x05, 0x00


	//----- nvinfo : EIATTR_KPARAM_INFO
	.align		4
.L_3346:
        /*0048*/ 	.byte	0x04, 0x17
        /*004a*/ 	.short	(.L_3348 - .L_3347)
.L_3347:
        /*004c*/ 	.word	0x00000000
        /*0050*/ 	.short	0x0002
        /*0052*/ 	.short	0x0008
        /*0054*/ 	.byte	0x00, 0xf0, 0x81, 0x00


	//----- nvinfo : EIATTR_KPARAM_INFO
	.align		4
.L_3348:
        /*0058*/ 	.byte	0x04, 0x17
        /*005a*/ 	.short	(.L_3350 - .L_3349)
.L_3349:
        /*005c*/ 	.word	0x00000000
        /*0060*/ 	.short	0x0001
        /*0062*/ 	.short	0x0004
        /*0064*/ 	.byte	0x00, 0xf0, 0x05, 0x00


	//----- nvinfo : EIATTR_KPARAM_INFO
	.align		4
.L_3350:
        /*0068*/ 	.byte	0x04, 0x17
        /*006a*/ 	.short	(.L_3352 - .L_3351)
.L_3351:
        /*006c*/ 	.word	0x00000000
        /*0070*/ 	.short	0x0000
        /*0072*/ 	.short	0x0000
        /*0074*/ 	.byte	0x00, 0xf0, 0x11, 0x00


	//----- nvinfo : EIATTR_SPARSE_MMA_MASK
	.align		4
.L_3352:
        /*0078*/ 	.byte	0x03, 0x50
        /*007a*/ 	.short	0x0000


	//----- nvinfo : EIATTR_MAXREG_COUNT
	.align		4
        /*007c*/ 	.byte	0x03, 0x1b
        /*007e*/ 	.short	0x00ff


	//----- nvinfo : EIATTR_EXTERNS
	.align		4
        /*0080*/ 	.byte	0x04, 0x0f
        /*0082*/ 	.short	(.L_3354 - .L_3353)


	//   ....[0]....
	.align		4
.L_3353:
        /*0084*/ 	.word	index@(__assertfail)


	//----- nvinfo : EIATTR_MERCURY_ISA_VERSION
	.align		4
.L_3354:
        /*0088*/ 	.byte	0x03, 0x5f
        /*008a*/ 	.short	0x0101


	//----- nvinfo : EIATTR_SYSCALL_OFFSETS
	.align		4
        /*008c*/ 	.byte	0x04, 0x46
        /*008e*/ 	.short	(.L_3356 - .L_3355)


	//   ....[0]....
.L_3355:
        /*0090*/ 	.word	0x00001110


	//   ....[1]....
        /*0094*/ 	.word	0x000021d0


	//   ....[2]....
        /*0098*/ 	.word	0x00003290


	//   ....[3]....
        /*009c*/ 	.word	0x000043d0


	//   ....[4]....
        /*00a0*/ 	.word	0x00005480


	//   ....[5]....
        /*00a4*/ 	.word	0x00006540


	//   ....[6]....
        /*00a8*/ 	.word	0x000076c0


	//   ....[7]....
        /*00ac*/ 	.word	0x00008790


	//   ....[8]....
        /*00b0*/ 	.word	0x00009860


	//   ....[9]....
        /*00b4*/ 	.word	0x0000a9e0


	//   ....[10]....
        /*00b8*/ 	.word	0x0000bab0


	//   ....[11]....
        /*00bc*/ 	.word	0x0000cb80


	//   ....[12]....
        /*00c0*/ 	.word	0x0000e0c0


	//   ....[13]....
        /*00c4*/ 	.word	0x0000f120


	//   ....[14]....
        /*00c8*/ 	.word	0x00010100


	//   ....[15]....
        /*00cc*/ 	.word	0x00011100


	//----- nvinfo : EIATTR_EXIT_INSTR_OFFSETS
	.align		4
.L_3356:
        /*00d0*/ 	.byte	0x04, 0x1c
        /*00d2*/ 	.short	(.L_3358 - .L_3357)


	//   ....[0]....
.L_3357:
        /*00d4*/ 	.word	0x000101c0


	//   ....[1]....
        /*00d8*/ 	.word	0x00010330


	//   ....[2]....
        /*00dc*/ 	.word	0x00010370


	//   ....[3]....
        /*00e0*/ 	.word	0x00010410


	//   ....[4]....
        /*00e4*/ 	.word	0x00010450


	//   ....[5]....
        /*00e8*/ 	.word	0x00010490


	//   ....[6]....
        /*00ec*/ 	.word	0x00010520


	//   ....[7]....
        /*00f0*/ 	.word	0x00010560


	//   ....[8]....
        /*00f4*/ 	.word	0x00010600


	//   ....[9]....
        /*00f8*/ 	.word	0x00010650


	//   ....[10]....
        /*00fc*/ 	.word	0x000106a0


	//   ....[11]....
        /*0100*/ 	.word	0x00010770


	//   ....[12]....
        /*0104*/ 	.word	0x000107d0


	//   ....[13]....
        /*0108*/ 	.word	0x00010960


	//   ....[14]....
        /*010c*/ 	.word	0x00010ac0


	//   ....[15]....
        /*0110*/ 	.word	0x00010ae0


	//   ....[16]....
        /*0114*/ 	.word	0x00010ba0


	//   ....[17]....
        /*0118*/ 	.word	0x00010d20


	//   ....[18]....
        /*011c*/ 	.word	0x00010ea0


	//   ....[19]....
        /*0120*/ 	.word	0x00011000


	//   ....[20]....
        /*0124*/ 	.word	0x00011110


	//   ....[21]....
        /*0128*/ 	.word	0x00011150


	//   ....[22]....
        /*012c*/ 	.word	0x00011190


	//----- nvinfo : EIATTR_MAX_THREADS
	.align		4
.L_3358:
        /*0130*/ 	.byte	0x04, 0x05
        /*0132*/ 	.short	(.L_3360 - .L_3359)
.L_3359:
        /*0134*/ 	.word	0x00000080
        /*0138*/ 	.word	0x00000001
        /*013c*/ 	.word	0x00000001


	//----- nvinfo : EIATTR_CRS_STACK_SIZE
	.align		4
.L_3360:
        /*0140*/ 	.byte	0x04, 0x1e
        /*0142*/ 	.short	(.L_3362 - .L_3361)
.L_3361:
        /*0144*/ 	.word	0x00000000


	//----- nvinfo : EIATTR_CBANK_PARAM_SIZE
	.align		4
.L_3362:
        /*0148*/ 	.byte	0x03, 0x19
        /*014a*/ 	.short	0x0044


	//----- nvinfo : EIATTR_PARAM_CBANK
	.align		4
        /*014c*/ 	.byte	0x04, 0x0a
        /*014e*/ 	.short	(.L_3364 - .L_3363)
	.align		4
.L_3363:
        /*0150*/ 	.word	index@(.nv.constant0._ZN2at6native27unrolled_elementwise_kernelIZZZNS0_49_GLOBAL__N__657f93f7_16_TensorCompare_cu_71e06f4e17clamp_kernel_implERNS_18TensorIteratorBaseEENKUlvE_clEvENKUlvE7_clEvEUlN3c108BFloat16ES8_S8_E_St5arrayIPcLm4EELi4E23TrivialOffsetCalculatorILi3EjESD_ILi1EjENS0_6memory12LoadWithCastILi3EEENSG_13StoreWithCastILi1EEEEEviT_T0_T2_T3_T4_T5_)
        /*0154*/ 	.short	0x0210
        /*0156*/ 	.short	0x0044


	//----- nvinfo : EIATTR_SW_WAR
	.align		4
.L_3364:
        /*0158*/ 	.byte	0x04, 0x36
        /*015a*/ 	.short	(.L_3366 - .L_3365)
.L_3365:
        /*015c*/ 	.word	0x00000008
.L_3366:


//--------------------- .nv.info._ZN2at6native18elementwise_kernelILi128ELi4EZNS0_22gpu_kernel_impl_nocastIZZZNS0_49_GLOBAL__N__657f93f7_16_TensorCompare_cu_71e06f4e17clamp_kernel_implERNS_18TensorIteratorBaseEENKUlvE_clEvENKUlvE7_clEvEUlN3c108BFloat16ES9_S9_E_EEvS5_RKT_EUliE_EEviT1_ --------------------------
	.section	.nv.info._ZN2at6native18elementwise_kernelILi128ELi4EZNS0_22gpu_kernel_impl_nocastIZZZNS0_49_GLOBAL__N__657f93f7_16_TensorCompare_cu_71e06f4e17clamp_kernel_implERNS_18TensorIteratorBaseEENKUlvE_clEvENKUlvE7_clEvEUlN3c108BFloat16ES9_S9_E_EEvS5_RKT_EUliE_EEviT1_,"",@"SHT_CUDA_INFO"
	.sectionflags	@""
	.align	4


	//----- nvinfo : EIATTR_CUDA_API_VERSION
	.align		4
        /*0000*/ 	.byte	0x04, 0x37
        /*0002*/ 	.short	(.L_3368 - .L_3367)
.L_3367:
        /*0004*/ 	.word	0x00000082


	//----- nvinfo : EIATTR_KPARAM_INFO
	.align		4
.L_3368:
        /*0008*/ 	.byte	0x04, 0x17
        /*000a*/ 	.short	(.L_3370 - .L_3369)
.L_3369:
        /*000c*/ 	.word	0x00000000
        /*0010*/ 	.short	0x0001
        /*0012*/ 	.short	0x0008
        /*0014*/ 	.byte	0x00, 0xf0, 0xc1, 0x0b


	//----- nvinfo : EIATTR_KPARAM_INFO
	.align		4
.L_3370:
        /*0018*/ 	.byte	0x04, 0x17
        /*001a*/ 	.short	(.L_3372 - .L_3371)
.L_3371:
        /*001c*/ 	.word	0x00000000
        /*0020*/ 	.short	0x0000
        /*0022*/ 	.short	0x0000
        /*0024*/ 	.byte	0x00, 0xf0, 0x11, 0x00


	//----- nvinfo : EIATTR_SPARSE_MMA_MASK
	.align		4
.L_3372:
        /*0028*/ 	.byte	0x03, 0x50
        /*002a*/ 	.short	0x0000


	//----- nvinfo : EIATTR_MAXREG_COUNT
	.align		4
        /*002c*/ 	.byte	0x03, 0x1b
        /*002e*/ 	.short	0x0080


	//----- nvinfo : EIATTR_MERCURY_ISA_VERSION
	.align		4
        /*0030*/ 	.byte	0x03, 0x5f
        /*0032*/ 	.short	0x0101


	//----- nvinfo : EIATTR_EXIT_INSTR_OFFSETS
	.align		4
        /*0034*/ 	.byte	0x04, 0x1c
        /*0036*/ 	.short	(.L_3374 - .L_3373)


	//   ....[0]....
.L_3373:
        /*0038*/ 	.word	0x00004d40


	//   ....[1]....
        /*003c*/ 	.word	0x000066a0


	//----- nvinfo : EIATTR_MAX_THREADS
	.align		4
.L_3374:
        /*0040*/ 	.byte	0x04, 0x05
        /*0042*/ 	.short	(.L_3376 - .L_3375)
.L_3375:
        /*0044*/ 	.word	0x00000080
        /*0048*/ 	.word	0x00000001
        /*004c*/ 	.word	0x00000001


	//----- nvinfo : EIATTR_CRS_STACK_SIZE
	.align		4
.L_3376:
        /*0050*/ 	.byte	0x04, 0x1e
        /*0052*/ 	.short	(.L_3378 - .L_3377)
.L_3377:
        /*0054*/ 	.word	0x00000000


	//----- nvinfo : EIATTR_CBANK_PARAM_SIZE
	.align		4
.L_3378:
        /*0058*/ 	.byte	0x03, 0x19
        /*005a*/ 	.short	0x02f8


	//----- nvinfo : EIATTR_PARAM_CBANK
	.align		4
        /*005c*/ 	.byte	0x04, 0x0a
        /*005e*/ 	.short	(.L_3380 - .L_3379)
	.align		4
.L_3379:
        /*0060*/ 	.word	index@(.nv.constant0._ZN2at6native18elementwise_kernelILi128ELi4EZNS0_22gpu_kernel_impl_nocastIZZZNS0_49_GLOBAL__N__657f93f7_16_TensorCompare_cu_71e06f4e17clamp_kernel_implERNS_18TensorIteratorBaseEENKUlvE_clEvENKUlvE7_clEvEUlN3c108BFloat16ES9_S9_E_EEvS5_RKT_EUliE_EEviT1_)
        /*0064*/ 	.short	0x0210
        /*0066*/ 	.short	0x02f8


	//----- nvinfo : EIATTR_SW_WAR
	.align		4
.L_3380:
        /*0068*/ 	.byte	0x04, 0x36
        /*006a*/ 	.short	(.L_3382 - .L_3381)
.L_3381:
        /*006c*/ 	.word	0x00000008
.L_3382:


//--------------------- .nv.info._ZN2at6native27unrolled_elementwise_kernelIZZZNS0_49_GLOBAL__N__657f93f7_16_TensorCompare_cu_71e06f4e17clamp_kernel_implERNS_18TensorIteratorBaseEENKUlvE_clEvENKUlvE7_clEvEUlN3c108BFloat16ES8_S8_E_St5arrayIPcLm4EELi4E23TrivialOffsetCalculatorILi3EjESD_ILi1EjENS0_6memory15LoadWithoutCastENSG_16StoreWithoutCastEEEviT_T0_T2_T3_T4_T5_ --------------------------
	.section	.nv.info._ZN2at6native27unrolled_elementwise_kernelIZZZNS0_49_GLOBAL__N__657f93f7_16_TensorCompare_cu_71e06f4e17clamp_kernel_implERNS_18TensorIteratorBaseEENKUlvE_clEvENKUlvE7_clEvEUlN3c108BFloat16ES8_S8_E_St5arrayIPcLm4EELi4E23TrivialOffsetCalculatorILi3EjESD_ILi1EjENS0_6memory15LoadWithoutCastENSG_16StoreWithoutCastEEEviT_T0_T2_T3_T4_T5_,"",@"SHT_CUDA_INFO"
	.sectionflags	@""
	.align	4


	//----- nvinfo : EIATTR_CUDA_API_VERSION
	.align		4
        /*0000*/ 	.byte	0x04, 0x37
        /*0002*/ 	.short	(.L_3384 - .L_3383)
.L_3383:
        /*0004*/ 	.word	0x00000082


	//----- nvinfo : EIATTR_KPARAM_INFO
	.align		4
.L_3384:
        /*0008*/ 	.byte	0x04, 0x17
        /*000a*/ 	.short	(.L_3386 - .L_3385)
.L_3385:
        /*000c*/ 	.word	0x00000000
        /*0010*/ 	.short	0x0006
        /*0012*/ 	.short	0x002b
        /*0014*/ 	.byte	0x00, 0xf0, 0x05, 0x00


	//----- nvinfo : EIATTR_KPARAM_INFO
	.align		4
.L_3386:
        /*0018*/ 	.byte	0x04, 0x17
        /*001a*/ 	.short	(.L_3388 - .L_3387)
.L_3387:
        /*001c*/ 	.word	0x00000000
        /*0020*/ 	.short	0x0005
        /*0022*/ 	.short	0x002a
        /*0024*/ 	.byte	0x00, 0xf0, 0x05, 0x00


	//----- nvinfo : EIATTR_KPARAM_INFO
	.align		4
.L_3388:
        /*0028*/ 	.byte	0x04, 0x17
        /*002a*/ 	.short	(.L_3390 - .L_3389)
.L_3389:
        /*002c*/ 	.word	0x00000000
        /*0030*/ 	.short	0x0004
        /*0032*/ 	.short	0x0029
        /*0034*/ 	.byte	0x00, 0xf0, 0x05, 0x00


	//----- nvinfo : EIATTR_KPARAM_INFO
	.align		4
.L_3390:
        /*0038*/ 	.byte	0x04, 0x17
        /*003a*/ 	.short	(.L_3392 - .L_3391)
.L_3391:
        /*003c*/ 	.word	0x00000000
        /*0040*/ 	.short	0x0003
        /*0042*/ 	.short	0x0028
        /*0044*/ 	.byte	0x00, 0xf0, 0x05, 0x00


	//----- nvinfo : EIATTR_KPARAM_INFO
	.align		4
.L_3392:
        /*0048*/ 	.byte	0x04, 0x17
        /*004a*/ 	.short	(.L_3394 - .L_3393)
.L_3393:
        /*004c*/ 	.word	0x00000000
        /*0050*/ 	.short	0x0002
        /*0052*/ 	.short	0x0008
        /*0054*/ 	.byte	0x00, 0xf0, 0x81, 0x00


	//----- nvinfo : EIATTR_KPARAM_INFO
	.align		4
.L_3394:
        /*0058*/ 	.byte	0x04, 0x17
        /*005a*/ 	.short	(.L_3396 - .L_3395)
.L_3395:
        /*005c*/ 	.word	0x00000000
        /*0060*/ 	.short	0x0001
        /*0062*/ 	.short	0x0004
        /*0064*/ 	.byte	0x00, 0xf0, 0x05, 0x00


	//----- nvinfo : EIATTR_KPARAM_INFO
	.align		4
.L_3396:
        /*0068*/ 	.byte	0x04, 0x17
        /*006a*/ 	.short	(.L_3398 - .L_3397)
.L_3397:
        /*006c*/ 	.word	0x00000000
        /*0070*/ 	.short	0x0000
        /*0072*/ 	.short	0x0000
        /*0074*/ 	.byte	0x00, 0xf0, 0x11, 0x00


	//----- nvinfo : EIATTR_SPARSE_MMA_MASK
	.align		4
.L_3398:
        /*0078*/ 	.byte	0x03, 0x50
        /*007a*/ 	.short	0x0000


	//----- nvinfo : EIATTR_MAXREG_COUNT
	.align		4
        /*007c*/ 	.byte	0x03, 0x1b
        /*007e*/ 	.short	0x00ff


	//----- nvinfo : EIATTR_MERCURY_ISA_VERSION
	.align		4
        /*0080*/ 	.byte	0x03, 0x5f
        /*0082*/ 	.short	0x0101


	//----- nvinfo : EIATTR_EXIT_INSTR_OFFSETS
	.align		4
        /*0084*/ 	.byte	0x04, 0x1c
        /*0086*/ 	.short	(.L_3400 - .L_3399)


	//   ....[0]....
.L_3399:
        /*0088*/ 	.word	0x00000930


	//   ....[1]....
        /*008c*/ 	.word	0x00000980


	//----- nvinfo : EIATTR_MAX_THREADS
	.align		4
.L_3400:
        /*0090*/ 	.byte	0x04, 0x05
        /*0092*/ 	.short	(.L_3402 - .L_3401)
.L_3401:
        /*0094*/ 	.word	0x00000080
        /*0098*/ 	.word	0x00000001
        /*009c*/ 	.word	0x00000001


	//----- nvinfo : EIATTR_CRS_STACK_SIZE
	.align		4
.L_3402:
        /*00a0*/ 	.byte	0x04, 0x1e
        /*00a2*/ 	.short	(.L_3404 - .L_3403)
.L_3403:
        /*00a4*/ 	.word	0x00000000


	//----- nvinfo : EIATTR_CBANK_PARAM_SIZE
	.align		4
.L_3404:
        /*00a8*/ 	.byte	0x03, 0x19
        /*00aa*/ 	.short	0x002c


	//----- nvinfo : EIATTR_PARAM_CBANK
	.align		4
        /*00ac*/ 	.byte	0x04, 0x0a
        /*00ae*/ 	.short	(.L_3406 - .L_3405)
	.align		4
.L_3405:
        /*00b0*/ 	.word	index@(.nv.constant0._ZN2at6native27unrolled_elementwise_kernelIZZZNS0_49_GLOBAL__N__657f93f7_16_TensorCompare_cu_71e06f4e17clamp_kernel_implERNS_18TensorIteratorBaseEENKUlvE_clEvENKUlvE7_clEvEUlN3c108BFloat16ES8_S8_E_St5arrayIPcLm4EELi4E23TrivialOffsetCalculatorILi3EjESD_ILi1EjENS0_6memory15LoadWithoutCastENSG_16StoreWithoutCastEEEviT_T0_T2_T3_T4_T5_)
        /*00b4*/ 	.short	0x0210
        /*00b6*/ 	.short	0x002c


	//----- nvinfo : EIATTR_SW_WAR
	.align		4
.L_3406:
        /*00b8*/ 	.byte	0x04, 0x36
        /*00ba*/ 	.short	(.L_3408 - .L_3407)
.L_3407:
        /*00bc*/ 	.word	0x00000008
.L_3408:


//--------------------- .nv.info._ZN2at6native29vectorized_elementwise_kernelILi2EZZZNS0_49_GLOBAL__N__657f93f7_16_TensorCompare_cu_71e06f4e17clamp_kernel_implERNS_18TensorIteratorBaseEENKUlvE_clEvENKUlvE7_clEvEUlN3c108BFloat16ES8_S8_E_St5arrayIPcLm4EEEEviT0_T1_ --------------------------
	.section	.nv.info._ZN2at6native29vectorized_elementwise_kernelILi2EZZZNS0_49_GLOBAL__N__657f93f7_16_TensorCompare_cu_71e06f4e17clamp_kernel_implERNS_18TensorIteratorBaseEENKUlvE_clEvENKUlvE7_clEvEUlN3c108BFloat16ES8_S8_E_St5arrayIPcLm4EEEEviT0_T1_,"",@"SHT_CUDA_INFO"
	.sectionflags	@""
	.align	4


	//----- nvinfo : EIATTR_CUDA_API_VERSION
	.align		4
        /*0000*/ 	.byte	0x04, 0x37
        /*0002*/ 	.short	(.L_3410 - .L_3409)
.L_3409:
        /*0004*/ 	.word	0x00000082


	//----- nvinfo : EIATTR_KPARAM_INFO
	.align		4
.L_3410:
        /*0008*/ 	.byte	0x04, 0x17
        /*000a*/ 	.short	(.L_3412 - .L_3411)
.L_3411:
        /*000c*/ 	.word	0x00000000
        /*0010*/ 	.short	0x0002
        /*0012*/ 	.short	0x0008
        /*0014*/ 	.byte	0x00, 0xf0, 0x81, 0x00


	//----- nvinfo : EIATTR_KPARAM_INFO
	.align		4
.L_3412:
        /*0018*/ 	.byte	0x04, 0x17
        /*001a*/ 	.short	(.L_3414 - .L_3413)
.L_3413:
        /*001c*/ 	.word	0x00000000
        /*0020*/ 	.short	0x0001
        /*0022*/ 	.short	0x0004
        /*0024*/ 	.byte	0x00, 0xf0, 0x05, 0x00


	//----- nvinfo : EIATTR_KPARAM_INFO
	.align		4
.L_3414:
        /*0028*/ 	.byte	0x04, 0x17
        /*002a*/ 	.short	(.L_3416 - .L_3415)
.L_3415:
        /*002c*/ 	.word	0x00000000
        /*0030*/ 	.short	0x0000
        /*0032*/ 	.short	0x0000
        /*0034*/ 	.byte	0x00, 0xf0, 0x11, 0x00


	//----- nvinfo : EIATTR_SPARSE_MMA_MASK
	.align		4
.L_3416:
        /*0038*/ 	.byte	0x03, 0x50
        /*003a*/ 	.short	0x0000


	//----- nvinfo : EIATTR_MAXREG_COUNT
	.align		4
        /*003c*/ 	.byte	0x03, 0x1b
        /*003e*/ 	.short	0x00ff


	//----- nvinfo : EIATTR_MERCURY_ISA_VERSION
	.align		4
        /*0040*/ 	.byte	0x03, 0x5f
        /*0042*/ 	.short	0x0101


	//----- nvinfo : EIATTR_EXIT_INSTR_OFFSETS
	.align		4
        /*0044*/ 	.byte	0x04, 0x1c
        /*0046*/ 	.short	(.L_3418 - .L_3417)


	//   ....[0]....
.L_3417:
        /*0048*/ 	.word	0x000008f0


	//   ....[1]....
        /*004c*/ 	.word	0x00001b60


	//   ....[2]....
        /*0050*/ 	.word	0x00001bb0


	//----- nvinfo : EIATTR_MAX_THREADS
	.align		4
.L_3418:
        /*0054*/ 	.byte	0x04, 0x05
        /*0056*/ 	.short	(.L_3420 - .L_3419)
.L_3419:
        /*0058*/ 	.word	0x00000080
        /*005c*/ 	.word	0x00000001
        /*0060*/ 	.word	0x00000001


	//----- nvinfo : EIATTR_CRS_STACK_SIZE
	.align		4
.L_3420:
        /*0064*/ 	.byte	0x04, 0x1e
        /*0066*/ 	.short	(.L_3422 - .L_3421)
.L_3421:
        /*0068*/ 	.word	0x00000000


	//----- nvinfo : EIATTR_CBANK_PARAM_SIZE
	.align		4
.L_3422:
        /*006c*/ 	.byte	0x03, 0x19
        /*006e*/ 	.short	0x0028


	//----- nvinfo : EIATTR_PARAM_CBANK
	.align		4
        /*0070*/ 	.byte	0x04, 0x0a
        /*0072*/ 	.short	(.L_3424 - .L_3423)
	.align		4
.L_3423:
        /*0074*/ 	.word	index@(.nv.constant0._ZN2at6native29vectorized_elementwise_kernelILi2EZZZNS0_49_GLOBAL__N__657f93f7_16_TensorCompare_cu_71e06f4e17clamp_kernel_implERNS_18TensorIteratorBaseEENKUlvE_clEvENKUlvE7_clEvEUlN3c108BFloat16ES8_S8_E_St5arrayIPcLm4EEEEviT0_T1_)
        /*0078*/ 	.short	0x0210
        /*007a*/ 	.short	0x0028


	//----- nvinfo : EIATTR_SW_WAR
	.align		4
.L_3424:
        /*007c*/ 	.byte	0x04, 0x36
        /*007e*/ 	.short	(.L_3426 - .L_3425)
.L_3425:
        /*0080*/ 	.word	0x00000008
.L_3426:


//--------------------- .nv.info._ZN2at6native29vectorized_elementwise_kernelILi4EZZZNS0_49_GLOBAL__N__657f93f7_16_TensorCompare_cu_71e06f4e17clamp_kernel_implERNS_18TensorIteratorBaseEENKUlvE_clEvENKUlvE7_clEvEUlN3c108BFloat16ES8_S8_E_St5arrayIPcLm4EEEEviT0_T1_ --------------------------
	.section	.nv.info._ZN2at6native29vectorized_elementwise_kernelILi4EZZZNS0_49_GLOBAL__N__657f93f7_16_TensorCompare_cu_71e06f4e17clamp_kernel_implERNS_18TensorIteratorBaseEENKUlvE_clEvENKUlvE7_clEvEUlN3c108BFloat16ES8_S8_E_St5arrayIPcLm4EEEEviT0_T1_,"",@"SHT_CUDA_INFO"
	.sectionflags	@""
	.align	4


	//----- nvinfo : EIATTR_CUDA_API_VERSION
	.align		4
        /*0000*/ 	.byte	0x04, 0x37
        /*0002*/ 	.short	(.L_3428 - .L_3427)
.L_3427:
        /*0004*/ 	.word	0x00000082


	//----- nvinfo : EIATTR_KPARAM_INFO
	.align		4
.L_3428:
        /*0008*/ 	.byte	0x04, 0x17
        /*000a*/ 	.short	(.L_3430 - .L_3429)
.L_3429:
        /*000c*/ 	.word	0x00000000
        /*0010*/ 	.short	0x0002
        /*0012*/ 	.short	0x0008
        /*0014*/ 	.byte	0x00, 0xf0, 0x81, 0x00


	//----- nvinfo : EIATTR_KPARAM_INFO
	.align		4
.L_3430:
        /*0018*/ 	.byte	0x04, 0x17
        /*001a*/ 	.short	(.L_3432 - .L_3431)
.L_3431:
        /*001c*/ 	.word	0x00000000
        /*0020*/ 	.short	0x0001
        /*0022*/ 	.short	0x0004
        /*0024*/ 	.byte	0x00, 0xf0, 0x05, 0x00


	//----- nvinfo : EIATTR_KPARAM_INFO
	.align		4
.L_3432:
        /*0028*/ 	.byte	0x04, 0x17
        /*002a*/ 	.short	(.L_3434 - .L_3433)
.L_3433:
        /*002c*/ 	.word	0x00000000
        /*0030*/ 	.short	0x0000
        /*0032*/ 	.short	0x0000
        /*0034*/ 	.byte	0x00, 0xf0, 0x11, 0x00


	//----- nvinfo : EIATTR_SPARSE_MMA_MASK
	.align		4
.L_3434:
        /*0038*/ 	.byte	0x03, 0x50
        /*003a*/ 	.short	0x0000


	//----- nvinfo : EIATTR_MAXREG_COUNT
	.align		4
        /*003c*/ 	.byte	0x03, 0x1b
        /*003e*/ 	.short	0x00ff


	//----- nvinfo : EIATTR_MERCURY_ISA_VERSION
	.align		4
        /*0040*/ 	.byte	0x03, 0x5f
        /*0042*/ 	.short	0x0101


	//----- nvinfo : EIATTR_EXIT_INSTR_OFFSETS
	.align		4
        /*0044*/ 	.byte	0x04, 0x1c
        /*0046*/ 	.short	(.L_3436 - .L_3435)


	//   ....[0]....
.L_3435:
        /*0048*/ 	.word	0x00000870


	//   ....[1]....
        /*004c*/ 	.word	0x00001ae0


	//   ....[2]....
        /*0050*/ 	.word	0x00001b30


	//----- nvinfo : EIATTR_MAX_THREADS
	.align		4
.L_3436:
        /*0054*/ 	.byte	0x04, 0x05
        /*0056*/ 	.short	(.L_3438 - .L_3437)
.L_3437:
        /*0058*/ 	.word	0x00000080
        /*005c*/ 	.word	0x00000001
        /*0060*/ 	.word	0x00000001


	//----- nvinfo : EIATTR_CRS_STACK_SIZE
	.align		4
.L_3438:
        /*0064*/ 	.byte	0x04, 0x1e
        /*0066*/ 	.short	(.L_3440 - .L_3439)
.L_3439:
        /*0068*/ 	.word	0x00000000


	//----- nvinfo : EIATTR_CBANK_PARAM_SIZE
	.align		4
.L_3440:
        /*006c*/ 	.byte	0x03, 0x19
        /*006e*/ 	.short	0x0028


	//----- nvinfo : EIATTR_PARAM_CBANK
	.align		4
        /*0070*/ 	.byte	0x04, 0x0a
        /*0072*/ 	.short	(.L_3442 - .L_3441)
	.align		4
.L_3441:
        /*0074*/ 	.word	index@(.nv.constant0._ZN2at6native29vectorized_elementwise_kernelILi4EZZZNS0_49_GLOBAL__N__657f93f7_16_TensorCompare_cu_71e06f4e17clamp_kernel_implERNS_18TensorIteratorBaseEENKUlvE_clEvENKUlvE7_clEvEUlN3c108BFloat16ES8_S8_E_St5arrayIPcLm4EEEEviT0_T1_)
        /*0078*/ 	.short	0x0210
        /*007a*/ 	.short	0x0028


	//----- nvinfo : EIATTR_SW_WAR
	.align		4
.L_3442:
        /*007c*/ 	.byte	0x04, 0x36
        /*007e*/ 	.short	(.L_3444 - .L_3443)
.L_3443:
        /*0080*/ 	.word	0x00000008
.L_3444:


//--------------------- .nv.info._ZN2at6native29vectorized_elementwise_kernelILi8EZZZNS0_49_GLOBAL__N__657f93f7_16_TensorCompare_cu_71e06f4e17clamp_kernel_implERNS_18TensorIteratorBaseEENKUlvE_clEvENKUlvE7_clEvEUlN3c108BFloat16ES8_S8_E_St5arrayIPcLm4EEEEviT0_T1_ --------------------------
	.section	.nv.info._ZN2at6native29vectorized_elementwise_kernelILi8EZZZNS0_49_GLOBAL__N__657f93f7_16_TensorCompare_cu_71e06f4e17clamp_kernel_implERNS_18TensorIteratorBaseEENKUlvE_clEvENKUlvE7_clEvEUlN3c108BFloat16ES8_S8_E_St5arrayIPcLm4EEEEviT0_T1_,"",@"SHT_CUDA_INFO"
	.sectionflags	@""
	.align	4


	//----- nvinfo : EIATTR_CUDA_API_VERSION
	.align		4
        /*0000*/ 	.byte	0x04, 0x37
        /*0002*/ 	.short	(.L_3446 - .L_3445)
.L_3445:
        /*0004*/ 	.word	0x00000082


	//----- nvinfo : EIATTR_KPARAM_INFO
	.align		4
.L_3446:
        /*0008*/ 	.byte	0x04, 0x17
        /*000a*/ 	.short	(.L_3448 - .L_3447)
.L_3447:
        /*000c*/ 	.word	0x00000000
        /*0010*/ 	.short	0x0002
        /*0012*/ 	.short	0x0008
        /*0014*/ 	.byte	0x00, 0xf0, 0x81, 0x00


	//----- nvinfo : EIATTR_KPARAM_INFO
	.align		4
.L_3448:
        /*0018*/ 	.byte	0x04, 0x17
        /*001a*/ 	.short	(.L_3450 - .L_3449)
.L_3449:
        /*001c*/ 	.word	0x00000000
        /*0020*/ 	.short	0x0001
        /*0022*/ 	.short	0x0004
        /*0024*/ 	.byte	0x00, 0xf0, 0x05, 0x00


	//----- nvinfo : EIATTR_KPARAM_INFO
	.align		4
.L_3450:
        /*0028*/ 	.byte	0x04, 0x17
        /*002a*/ 	.short	(.L_3452 - .L_3451)
.L_3451:
        /*002c*/ 	.word	0x00000000
        /*0030*/ 	.short	0x0000
        /*0032*/ 	.short	0x0000
        /*0034*/ 	.byte	0x00, 0xf0, 0x11, 0x00


	//----- nvinfo : EIATTR_SPARSE_MMA_MASK
	.align		4
.L_3452:
        /*0038*/ 	.byte	0x03, 0x50
        /*003a*/ 	.short	0x0000


	//----- nvinfo : EIATTR_MAXREG_COUNT
	.align		4
        /*003c*/ 	.byte	0x03, 0x1b
        /*003e*/ 	.short	0x00ff


	//----- nvinfo : EIATTR_MERCURY_ISA_VERSION
	.align		4
        /*0040*/ 	.byte	0x03, 0x5f
        /*0042*/ 	.short	0x0101


	//----- nvinfo : EIATTR_EXIT_INSTR_OFFSETS
	.align		4
        /*0044*/ 	.byte	0x04, 0x1c
        /*0046*/ 	.short	(.L_3454 - .L_3453)


	//   ....[0]....
.L_3453:
        /*0048*/ 	.word	0x00000820


	//   ....[1]....
        /*004c*/ 	.word	0x00001a90


	//   ....[2]....
        /*0050*/ 	.word	0x00001ae0


	//----- nvinfo : EIATTR_MAX_THREADS
	.align		4
.L_3454:
        /*0054*/ 	.byte	0x04, 0x05
        /*0056*/ 	.short	(.L_3456 - .L_3455)
.L_3455:
        /*0058*/ 	.word	0x00000080
        /*005c*/ 	.word	0x00000001
        /*0060*/ 	.word	0x00000001


	//----- nvinfo : EIATTR_CRS_STACK_SIZE
	.align		4
.L_3456:
        /*0064*/ 	.byte	0x04, 0x1e
        /*0066*/ 	.short	(.L_3458 - .L_3457)
.L_3457:
        /*0068*/ 	.word	0x00000000


	//----- nvinfo : EIATTR_CBANK_PARAM_SIZE
	.align		4
.L_3458:
        /*006c*/ 	.byte	0x03, 0x19
        /*006e*/ 	.short	0x0028


	//----- nvinfo : EIATTR_PARAM_CBANK
	.align		4
        /*0070*/ 	.byte	0x04, 0x0a
        /*0072*/ 	.short	(.L_3460 - .L_3459)
	.align		4
.L_3459:
        /*0074*/ 	.word	index@(.nv.constant0._ZN2at6native29vectorized_elementwise_kernelILi8EZZZNS0_49_GLOBAL__N__657f93f7_16_TensorCompare_cu_71e06f4e17clamp_kernel_implERNS_18TensorIteratorBaseEENKUlvE_clEvENKUlvE7_clEvEUlN3c108BFloat16ES8_S8_E_St5arrayIPcLm4EEEEviT0_T1_)
        /*0078*/ 	.short	0x0210
        /*007a*/ 	.short	0x0028


	//----- nvinfo : EIATTR_SW_WAR
	.align		4
.L_3460:
        /*007c*/ 	.byte	0x04, 0x36
        /*007e*/ 	.short	(.L_3462 - .L_3461)
.L_3461:
        /*0080*/ 	.word	0x00000008
.L_3462:


//--------------------- .nv.info._ZN2at6native18elementwise_kernelILi128ELi4EZNS0_15gpu_kernel_implIZZZNS0_49_GLOBAL__N__657f93f7_16_TensorCompare_cu_71e06f4e17clamp_kernel_implERNS_18TensorIteratorBaseEENKUlvE_clEvENKUlvE6_clEvEUlN3c104HalfES9_S9_E_EEvS5_RKT_EUliE_EEviT1_ --------------------------
	.section	.nv.info._ZN2at6native18elementwise_kernelILi128ELi4EZNS0_15gpu_kernel_implIZZZNS0_49_GLOBAL__N__657f93f7_16_TensorCompare_cu_71e06f4e17clamp_kernel_implERNS_18TensorIteratorBaseEENKUlvE_clEvENKUlvE6_clEvEUlN3c104HalfES9_S9_E_EEvS5_RKT_EUliE_EEviT1_,"",@"SHT_CUDA_INFO"
	.sectionflags	@""
	.align	4


	//----- nvinfo : EIATTR_CUDA_API_VERSION
	.align		4
        /*0000*/ 	.byte	0x04, 0x37
        /*0002*/ 	.short	(.L_3464 - .L_3463)
.L_3463:
        /*0004*/ 	.word	0x00000082


	//----- nvinfo : EIATTR_KPARAM_INFO
	.align		4
.L_3464:
        /*0008*/ 	.byte	0x04, 0x17
        /*000a*/ 	.short	(.L_3466 - .L_3465)
.L_3465:
        /*000c*/ 	.word	0x00000000
        /*0010*/ 	.short	0x0001
        /*0012*/ 	.short	0x0008
        /*0014*/ 	.byte	0x00, 0xf0, 0xc1, 0x0b


	//----- nvinfo : EIATTR_KPARAM_INFO
	.align		4
.L_3466:
        /*0018*/ 	.byte	0x04, 0x17
        /*001a*/ 	.short	(.L_3468 - .L_3467)
.L_3467:
        /*001c*/ 	.word	0x00000000
        /*0020*/ 	.short	0x0000
        /*0022*/ 	.short	0x0000
        /*0024*/ 	.byte	0x00, 0xf0, 0x11, 0x00


	//----- nvinfo : EIATTR_SPARSE_MMA_MASK
	.align		4
.L_3468:
        /*0028*/ 	.byte	0x03, 0x50
        /*002a*/ 	.short	0x0000


	//----- nvinfo : EIATTR_MAXREG_COUNT
	.align		4
        /*002c*/ 	.byte	0x03, 0x1b
        /*002e*/ 	.short	0x0080


	//----- nvinfo : EIATTR_EXTERNS
	.align		4
        /*0030*/ 	.byte	0x04, 0x0f
        /*0032*/ 	.short	(.L_3470 - .L_3469)


	//   ....[0]....
	.align		4
.L_3469:
        /*0034*/ 	.word	index@(__assertfail)


	//----- nvinfo : EIATTR_MERCURY_ISA_VERSION
	.align		4
.L_3470:
        /*0038*/ 	.byte	0x03, 0x5f
        /*003a*/ 	.short	0x0101


	//----- nvinfo : EIATTR_SYSCALL_OFFSETS
	.align		4
        /*003c*/ 	.byte	0x04, 0x46
        /*003e*/ 	.short	(.L_3472 - .L_3471)


	//   ....[0]....
.L_3471:
        /*0040*/ 	.word	0x00002860


	//   ....[1]....
        /*0044*/ 	.word	0x000038e0


	//   ....[2]....
        /*0048*/ 	.word	0x00004890


	//   ....[3]....
        /*004c*/ 	.word	0x000058b0


	//   ....[4]....
        /*0050*/ 	.word	0x00008160


	//   ....[5]....
        /*0054*/ 	.word	0x000091e0


	//   ....[6]....
        /*0058*/ 	.word	0x0000a190


	//   ....[7]....
        /*005c*/ 	.word	0x0000b1b0


	//   ....[8]....
        /*0060*/ 	.word	0x0000da50


	//   ....[9]....
        /*0064*/ 	.word	0x0000ead0


	//   ....[10]....
        /*0068*/ 	.word	0x0000fa80


	//   ....[11]....
        /*006c*/ 	.word	0x00010aa0


	//   ....[12]....
        /*0070*/ 	.word	0x00013330


	//   ....[13]....
        /*0074*/ 	.word	0x000143b0


	//   ....[14]....
        /*0078*/ 	.word	0x00015360


	//   ....[15]....
        /*007c*/ 	.word	0x00016380


	//----- nvinfo : EIATTR_EXIT_INSTR_OFFSETS
	.align		4
.L_3472:
        /*0080*/ 	.byte	0x04, 0x1c
        /*0082*/ 	.short	(.L_3474 - .L_3473)


	//   ....[0]....
.L_3473:
        /*0084*/ 	.word	0x00010b70


	//   ....[1]....
        /*0088*/ 	.word	0x000155b0


	//   ....[2]....
        /*008c*/ 	.word	0x000155f0


	//   ....[3]....
        /*0090*/ 	.word	0x00015690


	//   ....[4]....
        /*0094*/ 	.word	0x000156d0


	//   ....[5]....
        /*0098*/ 	.word	0x00015710


	//   ....[6]....
        /*009c*/ 	.word	0x000157a0


	//   ....[7]....
        /*00a0*/ 	.word	0x000157c0


	//   ....[8]....
        /*00a4*/ 	.word	0x00015860


	//   ....[9]....
        /*00a8*/ 	.word	0x000158b0


	//   ....[10]....
        /*00ac*/ 	.word	0x00015900


	//   ....[11]....
        /*00b0*/ 	.word	0x000159d0


	//   ....[12]....
        /*00b4*/ 	.word	0x00015a30


	//   ....[13]....
        /*00b8*/ 	.word	0x00015bc0


	//   ....[14]....
        /*00bc*/ 	.word	0x00015d20


	//   ....[15]....
        /*00c0*/ 	.word	0x00015d60


	//   ....[16]....
        /*00c4*/ 	.word	0x00015e20


	//   ....[17]....
        /*00c8*/ 	.word	0x00015fa0


	//   ....[18]....
        /*00cc*/ 	.word	0x00016120


	//   ....[19]....
        /*00d0*/ 	.word	0x00016280


	//   ....[20]....
        /*00d4*/ 	.word	0x00016390


	//   ....[21]....
        /*00d8*/ 	.word	0x000163d0


	//   ....[22]....
        /*00dc*/ 	.word	0x00016410


	//----- nvinfo : EIATTR_MAX_THREADS
	.align		4
.L_3474:
        /*00e0*/ 	.byte	0x04, 0x05
        /*00e2*/ 	.short	(.L_3476 - .L_3475)
.L_3475:
        /*00e4*/ 	.word	0x00000080
        /*00e8*/ 	.word	0x00000001
        /*00ec*/ 	.word	0x00000001


	//----- nvinfo : EIATTR_CRS_STACK_SIZE
	.align		4
.L_3476:
        /*00f0*/ 	.byte	0x04, 0x1e
        /*00f2*/ 	.short	(.L_3478 - .L_3477)
.L_3477:
        /*00f4*/ 	.word	0x00000000


	//----- nvinfo : EIATTR_CBANK_PARAM_SIZE
	.align		4
.L_3478:
        /*00f8*/ 	.byte	0x03, 0x19
        /*00fa*/ 	.short	0x02f8


	//----- nvinfo : EIATTR_PARAM_CBANK
	.align		4
        /*00fc*/ 	.byte	0x04, 0x0a
        /*00fe*/ 	.short	(.L_3480 - .L_3479)
	.align		4
.L_3479:
        /*0100*/ 	.word	index@(.nv.constant0._ZN2at6native18elementwise_kernelILi128ELi4EZNS0_15gpu_kernel_implIZZZNS0_49_GLOBAL__N__657f93f7_16_TensorCompare_cu_71e06f4e17clamp_kernel_implERNS_18TensorIteratorBaseEENKUlvE_clEvENKUlvE6_clEvEUlN3c104HalfES9_S9_E_EEvS5_RKT_EUliE_EEviT1_)
        /*0104*/ 	.short	0x0210
        /*0106*/ 	.short	0x02f8


	//----- nvinfo : EIATTR_SW_WAR
	.align		4
.L_3480:
        /*0108*/ 	.byte	0x04, 0x36
        /*010a*/ 	.short	(.L_3482 - .L_3481)
.L_3481:
        /*010c*/ 	.word	0x00000008
.L_3482:


//--------------------- .nv.info._ZN2at6native27unrolled_elementwise_kernelIZZZNS0_49_GLOBAL__N__657f93f7_16_TensorCompare_cu_71e06f4e17clamp_kernel_implERNS_18TensorIteratorBaseEENKUlvE_clEvENKUlvE6_clEvEUlN3c104HalfES8_S8_E_St5arrayIPcLm4EELi4E23TrivialOffsetCalculatorILi3EjESD_ILi1EjENS0_6memory12LoadWithCastILi3EEENSG_13StoreWithCastILi1EEEEEviT_T0_T2_T3_T4_T5_ --------------------------
	.section	.nv.info._ZN2at6native27unrolled_elementwise_kernelIZZZNS0_49_GLOBAL__N__657f93f7_16_TensorCompare_cu_71e06f4e17clamp_kernel_implERNS_18TensorIteratorBaseEENKUlvE_clEvENKUlvE6_clEvEUlN3c104HalfES8_S8_E_St5arrayIPcLm4EELi4E23TrivialOffsetCalculatorILi3EjESD_ILi1EjENS0_6memory12LoadWithCastILi3EEENSG_13StoreWithCastILi1EEEEEviT_T0_T2_T3_T4_T5_,"",@"SHT_CUDA_INFO"
	.sectionflags	@""
	.align	4


	//----- nvinfo : EIATTR_CUDA_API_VERSION
	.align		4
        /*0000*/ 	.byte	0x04, 0x37
        /*0002*/ 	.short	(.L_3484 - .L_3483)
.L_3483:
        /*0004*/ 	.word	0x00000082


	//----- nvinfo : EIATTR_KPARAM_INFO
	.align		4
.L_3484:
        /*0008*/ 	.byte	0x04, 0x17
        /*000a*/ 	.short	(.L_3486 - .L_3485)
.L_3485:
        /*000c*/ 	.word	0x00000000
        /*0010*/ 	.short	0x0006
        /*0012*/ 	.short	0x003c
        /*0014*/ 	.byte	0x00, 0xf0, 0x21, 0x00


	//----- nvinfo : EIATTR_KPARAM_INFO
	.align		4
.L_3486:
        /*0018*/ 	.byte	0x04, 0x17
        /*001a*/ 	.short	(.L_3488 - .L_3487)
.L_3487:
        /*001c*/ 	.word	0x00000000
        /*0020*/ 	.short	0x0005
        /*0022*/ 	.short	0x002c
        /*0024*/ 	.byte	0x00, 0xf0, 0x41, 0x00


	//----- nvinfo : EIATTR_KPARAM_INFO
	.align		4
.L_3488:
        /*0028*/ 	.byte	0x04, 0x17
        /*002a*/ 	.short	(.L_3490 - .L_3489)
.L_3489:
        /*002c*/ 	.word	0x00000000
        /*0030*/ 	.short	0x0004
        /*0032*/ 	.short	0x0029
        /*0034*/ 	.byte	0x00, 0xf0, 0x05, 0x00


	//----- nvinfo : EIATTR_KPARAM_INFO
	.align		4
.L_3490:
        /*0038*/ 	.byte	0x04, 0x17
        /*003a*/ 	.short	(.L_3492 - .L_3491)
.L_3491:
        /*003c*/ 	.word	0x00000000
        /*0040*/ 	.short	0x0003
        /*0042*/ 	.short	0x0028
        /*0044*/ 	.byte	0x00, 0xf0, 0x05, 0x00


	//----- nvinfo : EIATTR_KPARAM_INFO
	.align		4
.L_3492:
        /*0048*/ 	.byte	0x04, 0x17
        /*004a*/ 	.short	(.L_3494 - .L_3493)
.L_3493:
        /*004c*/ 	.word	0x00000000
        /*0050*/ 	.short	0x0002
        /*0052*/ 	.short	0x0008
        /*0054*/ 	.byte	0x00, 0xf0, 0x81, 0x00


	//----- nvinfo : EIATTR_KPARAM_INFO
	.align		4
.L_3494:
        /*0058*/ 	.byte	0x04, 0x17
        /*005a*/ 	.short	(.L_3496 - .L_3495)
.L_3495:
        /*005c*/ 	.word	0x00000000
        /*0060*/ 	.short	0x0001
        /*0062*/ 	.short	0x0004
        /*0064*/ 	.byte	0x00, 0xf0, 0x05, 0x00


	//----- nvinfo : EIATTR_KPARAM_INFO
	.align		4
.L_3496:
        /*0068*/ 	.byte	0x04, 0x17
        /*006a*/ 	.short	(.L_3498 - .L_3497)
.L_3497:
        /*006c*/ 	.word	0x00000000
        /*0070*/ 	.short	0x0000
        /*0072*/ 	.short	0x0000
        /*0074*/ 	.byte	0x00, 0xf0, 0x11, 0x00


	//----- nvinfo : EIATTR_SPARSE_MMA_MASK
	.align		4
.L_3498:
        /*0078*/ 	.byte	0x03, 0x50
        /*007a*/ 	.short	0x0000


	//----- nvinfo : EIATTR_MAXREG_COUNT
	.align		4
        /*007c*/ 	.byte	0x03, 0x1b
        /*007e*/ 	.short	0x00ff


	//----- nvinfo : EIATTR_EXTERNS
	.align		4
        /*0080*/ 	.byte	0x04, 0x0f
        /*0082*/ 	.short	(.L_3500 - .L_3499)


	//   ....[0]....
	.align		4
.L_3499:
        /*0084*/ 	.word	index@(__assertfail)


	//----- nvinfo : EIATTR_MERCURY_ISA_VERSION
	.align		4
.L_3500:
        /*0088*/ 	.byte	0x03, 0x5f
        /*008a*/ 	.short	0x0101


	//----- nvinfo : EIATTR_SYSCALL_OFFSETS
	.align		4
        /*008c*/ 	.byte	0x04, 0x46
        /*008e*/ 	.short	(.L_3502 - .L_3501)


	//   ....[0]....
.L_3501:
        /*0090*/ 	.word	0x000010e0


	//   ....[1]....
        /*0094*/ 	.word	0x00002170


	//   ....[2]....
        /*0098*/ 	.word	0x00003200


	//   ....[3]....
        /*009c*/ 	.word	0x00004310


	//   ....[4]....
        /*00a0*/ 	.word	0x00005390


	//   ....[5]....
        /*00a4*/ 	.word	0x00006420


	//   ....[6]....
        /*00a8*/ 	.word	0x00007570


	//   ....[7]....
        /*00ac*/ 	.word	0x00008610


	//   ....[8]....
        /*00b0*/ 	.word	0x000096b0


	//   ....[9]....
        /*00b4*/ 	.word	0x0000a800


	//   ....[10]....
        /*00b8*/ 	.word	0x0000b8a0


	//   ....[11]....
        /*00bc*/ 	.word	0x0000c940


	//   ....[12]....
        /*00c0*/ 	.word	0x0000de80


	//   ....[13]....
        /*00c4*/ 	.word	0x0000eee0


	//   ....[14]....
        /*00c8*/ 	.word	0x0000fec0


	//   ....[15]....
        /*00cc*/ 	.word	0x00010ec0


	//----- nvinfo : EIATTR_EXIT_INSTR_OFFSETS
	.align		4
.L_3502:
        /*00d0*/ 	.byte	0x04, 0x1c
        /*00d2*/ 	.short	(.L_3504 - .L_3503)


	//   ....[0]....
.L_3503:
        /*00d4*/ 	.word	0x0000ff80


	//   ....[1]....
        /*00d8*/ 	.word	0x000100f0


	//   ....[2]....
        /*00dc*/ 	.word	0x00010130


	//   ....[3]....
        /*00e0*/ 	.word	0x000101d0


	//   ....[4]....
        /*00e4*/ 	.word	0x00010210


	//   ....[5]....
        /*00e8*/ 	.word	0x00010250


	//   ....[6]....
        /*00ec*/ 	.word	0x000102e0


	//   ....[7]....
        /*00f0*/ 	.word	0x00010300


	//   ....[8]....
        /*00f4*/ 	.word	0x000103a0


	//   ....[9]....
        /*00f8*/ 	.word	0x000103f0


	//   ....[10]....
        /*00fc*/ 	.word	0x00010440


	//   ....[11]....
        /*0100*/ 	.word	0x00010510


	//   ....[12]....
        /*0104*/ 	.word	0x00010570


	//   ....[13]....
        /*0108*/ 	.word	0x00010700


	//   ....[14]....
        /*010c*/ 	.word	0x00010860


	//   ....[15]....
        /*0110*/ 	.word	0x000108a0


	//   ....[16]....
        /*0114*/ 	.word	0x00010960


	//   ....[17]....
        /*0118*/ 	.word	0x00010ae0


	//   ....[18]....
        /*011c*/ 	.word	0x00010c60


	//   ....[19]....
        /*0120*/ 	.word	0x00010dc0


	//   ....[20]....
        /*0124*/ 	.word	0x00010ed0


	//   ....[21]....
        /*0128*/ 	.word	0x00010f10


	//   ....[22]....
        /*012c*/ 	.word	0x00010f50


	//----- nvinfo : EIATTR_MAX_THREADS
	.align		4
.L_3504:
        /*0130*/ 	.byte	0x04, 0x05
        /*0132*/ 	.short	(.L_3506 - .L_3505)
.L_3505:
        /*0134*/ 	.word	0x00000080
        /*0138*/ 	.word	0x00000001
        /*013c*/ 	.word	0x00000001


	//----- nvinfo : EIATTR_CRS_STACK_SIZE
	.align		4
.L_3506:
        /*0140*/ 	.byte	0x04, 0x1e
        /*0142*/ 	.short	(.L_3508 - .L_3507)
.L_3507:
        /*0144*/ 	.word	0x00000000


	//----- nvinfo : EIATTR_CBANK_PARAM_SIZE
	.align		4
.L_3508:
        /*0148*/ 	.byte	0x03, 0x19
        /*014a*/ 	.short	0x0044


	//----- nvinfo : EIATTR_PARAM_CBANK
	.align		4
        /*014c*/ 	.byte	0x04, 0x0a
        /*014e*/ 	.short	(.L_3510 - .L_3509)
	.align		4
.L_3509:
        /*0150*/ 	.word	index@(.nv.constant0._ZN2at6native27unrolled_elementwise_kernelIZZZNS0_49_GLOBAL__N__657f93f7_16_TensorCompare_cu_71e06f4e17clamp_kernel_implERNS_18TensorIteratorBaseEENKUlvE_clEvENKUlvE6_clEvEUlN3c104HalfES8_S8_E_St5arrayIPcLm4EELi4E23TrivialOffsetCalculatorILi3EjESD_ILi1EjENS0_6memory12LoadWithCastILi3EEENSG_13StoreWithCastILi1EEEEEviT_T0_T2_T3_T4_T5_)
        /*0154*/ 	.short	0x0210
        /*0156*/ 	.short	0x0044


	//----- nvinfo : EIATTR_SW_WAR
	.align		4
.L_3510:
        /*0158*/ 	.byte	0x04, 0x36
        /*015a*/ 	.short	(.L_3512 - .L_3511)
.L_3511:
        /*015c*/ 	.word	0x00000008
.L_3512:


//--------------------- .nv.info._ZN2at6native18elementwise_kernelILi128ELi4EZNS0_22gpu_kernel_impl_nocastIZZZNS0_49_GLOBAL__N__657f93f7_16_TensorCompare_cu_71e06f4e17clamp_kernel_implERNS_18TensorIteratorBaseEENKUlvE_clEvENKUlvE6_clEvEUlN3c104HalfES9_S9_E_EEvS5_RKT_EUliE_EEviT1_ --------------------------
	.section	.nv.info._ZN2at6native18elementwise_kernelILi128ELi4EZNS0_22gpu_kernel_impl_nocastIZZZNS0_49_GLOBAL__N__657f93f7_16_TensorCompare_cu_71e06f4e17clamp_kernel_implERNS_18TensorIteratorBaseEENKUlvE_clEvENKUlvE6_clEvEUlN3c104HalfES9_S9_E_EEvS5_RKT_EUliE_EEviT1_,"",@"SHT_CUDA_INFO"
	.sectionflags	@""
	.align	4


	//----- nvinfo : EIATTR_CUDA_API_VERSION
	.align		4
        /*0000*/ 	.byte	0x04, 0x37
        /*0002*/ 	.short	(.L_3514 - .L_3513)
.L_3513:
        /*0004*/ 	.word	0x00000082


	//----- nvinfo : EIATTR_KPARAM_INFO
	.align		4
.L_3514:
        /*0008*/ 	.byte	0x04, 0x17
        /*000a*/ 	.short	(.L_3516 - .L_3515)
.L_3515:
        /*000c*/ 	.word	0x00000000
        /*0010*/ 	.short	0x0001
        /*0012*/ 	.short	0x0008
        /*0014*/ 	.byte	0x00, 0xf0, 0xc1, 0x0b


	//----- nvinfo : EIATTR_KPARAM_INFO
	.align		4
.L_3516:
        /*0018*/ 	.byte	0x04, 0x17
        /*001a*/ 	.short	(.L_3518 - .L_3517)
.L_3517:
        /*001c*/ 	.word	0x00000000
        /*0020*/ 	.short	0x0000
        /*0022*/ 	.short	0x0000
        /*0024*/ 	.byte	0x00, 0xf0, 0x11, 0x00


	//----- nvinfo : EIATTR_SPARSE_MMA_MASK
	.align		4
.L_3518:
        /*0028*/ 	.byte	0x03, 0x50
        /*002a*/ 	.short	0x0000


	//----- nvinfo : EIATTR_MAXREG_COUNT
	.align		4
        /*002c*/ 	.byte	0x03, 0x1b
        /*002e*/ 	.short	0x0080


	//----- nvinfo : EIATTR_MERCURY_ISA_VERSION
	.align		4
        /*0030*/ 	.byte	0x03, 0x5f
        /*0032*/ 	.short	0x0101


	//----- nvinfo : EIATTR_EXIT_INSTR_OFFSETS
	.align		4
        /*0034*/ 	.byte	0x04, 0x1c
        /*0036*/ 	.short	(.L_3520 - .L_3519)


	//   ....[0]....
.L_3519:
        /*0038*/ 	.word	0x00004d40


	//   ....[1]....
        /*003c*/ 	.word	0x000066a0


	//----- nvinfo : EIATTR_MAX_THREADS
	.align		4
.L_3520:
        /*0040*/ 	.byte	0x04, 0x05
        /*0042*/ 	.short	(.L_3522 - .L_3521)
.L_3521:
        /*0044*/ 	.word	0x00000080
        /*0048*/ 	.word	0x00000001
        /*004c*/ 	.word	0x00000001


	//----- nvinfo : EIATTR_CRS_STACK_SIZE
	.align		4
.L_3522:
        /*0050*/ 	.byte	0x04, 0x1e
        /*0052*/ 	.short	(.L_3524 - .L_3523)
.L_3523:
        /*0054*/ 	.word	0x00000000


	//----- nvinfo : EIATTR_CBANK_PARAM_SIZE
	.align		4
.L_3524:
        /*0058*/ 	.byte	0x03, 0x19
        /*005a*/ 	.short	0x02f8


	//----- nvinfo : EIATTR_PARAM_CBANK
	.align		4
        /*005c*/ 	.byte	0x04, 0x0a
        /*005e*/ 	.short	(.L_3526 - .L_3525)
	.align		4
.L_3525:
        /*0060*/ 	.word	index@(.nv.constant0._ZN2at6native18elementwise_kernelILi128ELi4EZNS0_22gpu_kernel_impl_nocastIZZZNS0_49_GLOBAL__N__657f93f7_16_TensorCompare_cu_71e06f4e17clamp_kernel_implERNS_18TensorIteratorBaseEENKUlvE_clEvENKUlvE6_clEvEUlN3c104HalfES9_S9_E_EEvS5_RKT_EUliE_EEviT1_)
        /*0064*/ 	.short	0x0210
        /*0066*/ 	.short	0x02f8


	//----- nvinfo : EIATTR_SW_WAR
	.align		4
.L_3526:
        /*0068*/ 	.byte	0x04, 0x36
        /*006a*/ 	.short	(.L_3528 - .L_3527)
.L_3527:
        /*006c*/ 	.word	0x00000008
.L_3528:


//--------------------- .nv.info._ZN2at6native27unrolled_elementwise_kernelIZZZNS0_49_GLOBAL__N__657f93f7_16_TensorCompare_cu_71e06f4e17clamp_kernel_implERNS_18TensorIteratorBaseEENKUlvE_clEvENKUlvE6_clEvEUlN3c104HalfES8_S8_E_St5arrayIPcLm4EELi4E23TrivialOffsetCalculatorILi3EjESD_ILi1EjENS0_6memory15LoadWithoutCastENSG_16StoreWithoutCastEEEviT_T0_T2_T3_T4_T5_ --------------------------
	.section	.nv.info._ZN2at6native27unrolled_elementwise_kernelIZZZNS0_49_GLOBAL__N__657f93f7_16_TensorCompare_cu_71e06f4e17clamp_kernel_implERNS_18TensorIteratorBaseEENKUlvE_clEvENKUlvE6_clEvEUlN3c104HalfES8_S8_E_St5arrayIPcLm4EELi4E23TrivialOffsetCalculatorILi3EjESD_ILi1EjENS0_6memory15LoadWithoutCastENSG_16StoreWithoutCastEEEviT_T0_T2_T3_T4_T5_,"",@"SHT_CUDA_INFO"
	.sectionflags	@""
	.align	4


	//----- nvinfo : EIATTR_CUDA_API_VERSION
	.align		4
        /*0000*/ 	.byte	0x04, 0x37
        /*0002*/ 	.short	(.L_3530 - .L_3529)
.L_3529:
        /*0004*/ 	.word	0x00000082


	//----- nvinfo : EIATTR_KPARAM_INFO
	.align		4
.L_3530:
        /*0008*/ 	.byte	0x04, 0x17
        /*000a*/ 	.short	(.L_3532 - .L_3531)
.L_3531:
        /*000c*/ 	.word	0x00000000
        /*0010*/ 	.short	0x0006
        /*0012*/ 	.short	0x002b
        /*0014*/ 	.byte	0x00, 0xf0, 0x05, 0x00


	//----- nvinfo : EIATTR_KPARAM_INFO
	.align		4
.L_3532:
        /*0018*/ 	.byte	0x04, 0x17
        /*001a*/ 	.short	(.L_3534 - .L_3533)
.L_3533:
        /*001c*/ 	.word	0x00000000
        /*0020*/ 	.short	0x0005
        /*0022*/ 	.short	0x002a
        /*0024*/ 	.byte	0x00, 0xf0, 0x05, 0x00


	//----- nvinfo : EIATTR_KPARAM_INFO
	.align		4
.L_3534:
        /*0028*/ 	.byte	0x04, 0x17
        /*002a*/ 	.short	(.L_3536 - .L_3535)
.L_3535:
        /*002c*/ 	.word	0x00000000
        /*0030*/ 	.short	0x0004
        /*0032*/ 	.short	0x0029
        /*0034*/ 	.byte	0x00, 0xf0, 0x05, 0x00


	//----- nvinfo : EIATTR_KPARAM_INFO
	.align		4
.L_3536:
        /*0038*/ 	.byte	0x04, 0x17
        /*003a*/ 	.short	(.L_3538 - .L_3537)
.L_3537:
        /*003c*/ 	.word	0x00000000
        /*0040*/ 	.short	0x0003
        /*0042*/ 	.short	0x0028
        /*0044*/ 	.byte	0x00, 0xf0, 0x05, 0x00


	//----- nvinfo : EIATTR_KPARAM_INFO
	.align		4
.L_3538:
        /*0048*/ 	.byte	0x04, 0x17
        /*004a*/ 	.short	(.L_3540 - .L_3539)
.L_3539:
        /*004c*/ 	.word	0x00000000
        /*0050*/ 	.short	0x0002
        /*0052*/ 	.short	0x0008
        /*0054*/ 	.byte	0x00, 0xf0, 0x81, 0x00


	//----- nvinfo : EIATTR_KPARAM_INFO
	.align		4
.L_3540:
        /*0058*/ 	.byte	0x04, 0x17
        /*005a*/ 	.short	(.L_3542 - .L_3541)
.L_3541:
        /*005c*/ 	.word	0x00000000
        /*0060*/ 	.short	0x0001
        /*0062*/ 	.short	0x0004
        /*0064*/ 	.byte	0x00, 0xf0, 0x05, 0x00


	//----- nvinfo : EIATTR_KPARAM_INFO
	.align		4
.L_3542:
        /*0068*/ 	.byte	0x04, 0x17
        /*006a*/ 	.short	(.L_3544 - .L_3543)
.L_3543:
        /*006c*/ 	.word	0x00000000
        /*0070*/ 	.short	0x0000
        /*0072*/ 	.short	0x0000
        /*0074*/ 	.byte	0x00, 0xf0, 0x11, 0x00


	//----- nvinfo : EIATTR_SPARSE_MMA_MASK
	.align		4
.L_3544:
        /*0078*/ 	.byte	0x03, 0x50
        /*007a*/ 	.short	0x0000


	//----- nvinfo : EIATTR_MAXREG_COUNT
	.align		4
        /*007c*/ 	.byte	0x03, 0x1b
        /*007e*/ 	.short	0x00ff


	//----- nvinfo : EIATTR_MERCURY_ISA_VERSION
	.align		4
        /*0080*/ 	.byte	0x03, 0x5f
        /*0082*/ 	.short	0x0101


	//----- nvinfo : EIATTR_EXIT_INSTR_OFFSETS
	.align		4
        /*0084*/ 	.byte	0x04, 0x1c
        /*0086*/ 	.short	(.L_3546 - .L_3545)


	//   ....[0]....
.L_3545:
        /*0088*/ 	.word	0x00000930


	//   ....[1]....
        /*008c*/ 	.word	0x00000980


	//----- nvinfo : EIATTR_MAX_THREADS
	.align		4
.L_3546:
        /*0090*/ 	.byte	0x04, 0x05
        /*0092*/ 	.short	(.L_3548 - .L_3547)
.L_3547:
        /*0094*/ 	.word	0x00000080
        /*0098*/ 	.word	0x00000001
        /*009c*/ 	.word	0x00000001


	//----- nvinfo : EIATTR_CRS_STACK_SIZE
	.align		4
.L_3548:
        /*00a0*/ 	.byte	0x04, 0x1e
        /*00a2*/ 	.short	(.L_3550 - .L_3549)
.L_3549:
        /*00a4*/ 	.word	0x00000000


	//----- nvinfo : EIATTR_CBANK_PARAM_SIZE
	.align		4
.L_3550:
        /*00a8*/ 	.byte	0x03, 0x19
        /*00aa*/ 	.short	0x002c


	//----- nvinfo : EIATTR_PARAM_CBANK
	.align		4
        /*00ac*/ 	.byte	0x04, 0x0a
        /*00ae*/ 	.short	(.L_3552 - .L_3551)
	.align		4
.L_3551:
        /*00b0*/ 	.word	index@(.nv.constant0._ZN2at6native27unrolled_elementwise_kernelIZZZNS0_49_GLOBAL__N__657f93f7_16_TensorCompare_cu_71e06f4e17clamp_kernel_implERNS_18TensorIteratorBaseEENKUlvE_clEvENKUlvE6_clEvEUlN3c104HalfES8_S8_E_St5arrayIPcLm4EELi4E23TrivialOffsetCalculatorILi3EjESD_ILi1EjENS0_6memory15LoadWithoutCastENSG_16StoreWithoutCastEEEviT_T0_T2_T3_T4_T5_)
        /*00b4*/ 	.short	0x0210
        /*00b6*/ 	.short	0x002c


	//----- nvinfo : EIATTR_SW_WAR
	.align		4
.L_3552:
        /*00b8*/ 	.byte	0x04, 0x36
        /*00ba*/ 	.short	(.L_3554 - .L_3553)
.L_3553:
        /*00bc*/ 	.word	0x00000008
.L_3554:


//--------------------- .nv.info._ZN2at6native29vectorized_elementwise_kernelILi2EZZZNS0_49_GLOBAL__N__657f93f7_16_TensorCompare_cu_71e06f4e17clamp_kernel_implERNS_18TensorIteratorBaseEENKUlvE_clEvENKUlvE6_clEvEUlN3c104HalfES8_S8_E_St5arrayIPcLm4EEEEviT0_T1_ --------------------------
	.section	.nv.info._ZN2at6native29vectorized_elementwise_kernelILi2EZZZNS0_49_GLOBAL__N__657f93f7_16_TensorCompare_cu_71e06f4e17clamp_kernel_implERNS_18TensorIteratorBaseEENKUlvE_clEvENKUlvE6_clEvEUlN3c104HalfES8_S8_E_St5arrayIPcLm4EEEEviT0_T1_,"",@"SHT_CUDA_INFO"
	.sectionflags	@""
	.align	4


	//----- nvinfo : EIATTR_CUDA_API_VERSION
	.align		4
        /*0000*/ 	.byte	0x04, 0x37
        /*0002*/ 	.short	(.L_3556 - .L_3555)
.L_3555:
        /*0004*/ 	.word	0x00000082


	//----- nvinfo : EIATTR_KPARAM_INFO
	.align		4
.L_3556:
        /*0008*/ 	.byte	0x04, 0x17
        /*000a*/ 	.short	(.L_3558 - .L_3557)
.L_3557:
        /*000c*/ 	.word	0x00000000
        /*0010*/ 	.short	0x0002
        /*0012*/ 	.short	0x0008
        /*0014*/ 	.byte	0x00, 0xf0, 0x81, 0x00


	//----- nvinfo : EIATTR_KPARAM_INFO
	.align		4
.L_3558:
        /*0018*/ 	.byte	0x04, 0x17
        /*001a*/ 	.short	(.L_3560 - .L_3559)
.L_3559:
        /*001c*/ 	.word	0x00000000
        /*0020*/ 	.short	0x0001
        /*0022*/ 	.short	0x0004
        /*0024*/ 	.byte	0x00, 0xf0, 0x05, 0x00


	//----- nvinfo : EIATTR_KPARAM_INFO
	.align		4
.L_3560:
        /*0028*/ 	.byte	0x04, 0x17
        /*002a*/ 	.short	(.L_3562 - .L_3561)
.L_3561:
        /*002c*/ 	.word	0x00000000
        /*0030*/ 	.short	0x0000
        /*0032*/ 	.short	0x0000
        /*0034*/ 	.byte	0x00, 0xf0, 0x11, 0x00


	//----- nvinfo : EIATTR_SPARSE_MMA_MASK
	.align		4
.L_3562:
        /*0038*/ 	.byte	0x03, 0x50
        /*003a*/ 	.short	0x0000


	//----- nvinfo : EIATTR_MAXREG_COUNT
	.align		4
        /*003c*/ 	.byte	0x03, 0x1b
        /*003e*/ 	.short	0x00ff


	//----- nvinfo : EIATTR_MERCURY_ISA_VERSION
	.align		4
        /*0040*/ 	.byte	0x03, 0x5f
        /*0042*/ 	.short	0x0101


	//----- nvinfo : EIATTR_EXIT_INSTR_OFFSETS
	.align		4
        /*0044*/ 	.byte	0x04, 0x1c
        /*0046*/ 	.short	(.L_3564 - .L_3563)


	//   ....[0]....
.L_3563:
        /*0048*/ 	.word	0x000008b0


	//   ....[1]....
        /*004c*/ 	.word	0x00001b20


	//   ....[2]....
        /*0050*/ 	.word	0x00001b70


	//----- nvinfo : EIATTR_MAX_THREADS
	.align		4
.L_3564:
        /*0054*/ 	.byte	0x04, 0x05
        /*0056*/ 	.short	(.L_3566 - .L_3565)
.L_3565:
        /*0058*/ 	.word	0x00000080
        /*005c*/ 	.word	0x00000001
        /*0060*/ 	.word	0x00000001


	//----- nvinfo : EIATTR_CRS_STACK_SIZE
	.align		4
.L_3566:
        /*0064*/ 	.byte	0x04, 0x1e
        /*0066*/ 	.short	(.L_3568 - .L_3567)
.L_3567:
        /*0068*/ 	.word	0x00000000


	//----- nvinfo : EIATTR_CBANK_PARAM_SIZE
	.align		4
.L_3568:
        /*006c*/ 	.byte	0x03, 0x19
        /*006e*/ 	.short	0x0028


	//----- nvinfo : EIATTR_PARAM_CBANK
	.align		4
        /*0070*/ 	.byte	0x04, 0x0a
        /*0072*/ 	.short	(.L_3570 - .L_3569)
	.align		4
.L_3569:
        /*0074*/ 	.word	index@(.nv.constant0._ZN2at6native29vectorized_elementwise_kernelILi2EZZZNS0_49_GLOBAL__N__657f93f7_16_TensorCompare_cu_71e06f4e17clamp_kernel_implERNS_18TensorIteratorBaseEENKUlvE_clEvENKUlvE6_clEvEUlN3c104HalfES8_S8_E_St5arrayIPcLm4EEEEviT0_T1_)
        /*0078*/ 	.short	0x0210
        /*007a*/ 	.short	0x0028


	//----- nvinfo : EIATTR_SW_WAR
	.align		4
.L_3570:
        /*007c*/ 	.byte	0x04, 0x36
        /*007e*/ 	.short	(.L_3572 - .L_3571)
.L_3571:
        /*0080*/ 	.word	0x00000008
.L_3572:


//--------------------- .nv.info._ZN2at6native29vectorized_elementwise_kernelILi4EZZZNS0_49_GLOBAL__N__657f93f7_16_TensorCompare_cu_71e06f4e17clamp_kernel_implERNS_18TensorIteratorBaseEENKUlvE_clEvENKUlvE6_clEvEUlN3c104HalfES8_S8_E_St5arrayIPcLm4EEEEviT0_T1_ --------------------------
	.section	.nv.info._ZN2at6native29vectorized_elementwise_kernelILi4EZZZNS0_49_GLOBAL__N__657f93f7_16_TensorCompare_cu_71e06f4e17clamp_kernel_implERNS_18TensorIteratorBaseEENKUlvE_clEvENKUlvE6_clEvEUlN3c104HalfES8_S8_E_St5arrayIPcLm4EEEEviT0_T1_,"",@"SHT_CUDA_INFO"
	.sectionflags	@""
	.align	4


	//----- nvinfo : EIATTR_CUDA_API_VERSION
	.align		4
        /*0000*/ 	.byte	0x04, 0x37
        /*0002*/ 	.short	(.L_3574 - .L_3573)
.L_3573:
        /*0004*/ 	.word	0x00000082


	//----- nvinfo : EIATTR_KPARAM_INFO
	.align		4
.L_3574:
        /*0008*/ 	.byte	0x04, 0x17
        /*000a*/ 	.short	(.L_3576 - .L_3575)
.L_3575:
        /*000c*/ 	.word	0x00000000
        /*0010*/ 	.short	0x0002
        /*0012*/ 	.short	0x0008
        /*0014*/ 	.byte	0x00, 0xf0, 0x81, 0x00


	//----- nvinfo : EIATTR_KPARAM_INFO
	.align		4
.L_3576:
        /*0018*/ 	.byte	0x04, 0x17
        /*001a*/ 	.short	(.L_3578 - .L_3577)
.L_3577:
        /*001c*/ 	.word	0x00000000
        /*0020*/ 	.short	0x0001
        /*0022*/ 	.short	0x0004
        /*0024*/ 	.byte	0x00, 0xf0, 0x05, 0x00


	//----- nvinfo : EIATTR_KPARAM_INFO
	.align		4
.L_3578:
        /*0028*/ 	.byte	0x04, 0x17
        /*002a*/ 	.short	(.L_3580 - .L_3579)
.L_3579:
        /*002c*/ 	.word	0x00000000
        /*0030*/ 	.short	0x0000
        /*0032*/ 	.short	0x0000
        /*0034*/ 	.byte	0x00, 0xf0, 0x11, 0x00


	//----- nvinfo : EIATTR_SPARSE_MMA_MASK
	.align		4
.L_3580:
        /*0038*/ 	.byte	0x03, 0x50
        /*003a*/ 	.short	0x0000


	//----- nvinfo : EIATTR_MAXREG_COUNT
	.align		4
        /*003c*/ 	.byte	0x03, 0x1b
        /*003e*/ 	.short	0x00ff


	//----- nvinfo : EIATTR_MERCURY_ISA_VERSION
	.align		4
        /*0040*/ 	.byte	0x03, 0x5f
        /*0042*/ 	.short	0x0101


	//----- nvinfo : EIATTR_EXIT_INSTR_OFFSETS
	.align		4
        /*0044*/ 	.byte	0x04, 0x1c
        /*0046*/ 	.short	(.L_3582 - .L_3581)


	//   ....[0]....
.L_3581:
        /*0048*/ 	.word	0x00000810


	//   ....[1]....
        /*004c*/ 	.word	0x00001a80


	//   ....[2]....
        /*0050*/ 	.word	0x00001ad0


	//----- nvinfo : EIATTR_MAX_THREADS
	.align		4
.L_3582:
        /*0054*/ 	.byte	0x04, 0x05
        /*0056*/ 	.short	(.L_3584 - .L_3583)
.L_3583:
        /*0058*/ 	.word	0x00000080
        /*005c*/ 	.word	0x00000001
        /*0060*/ 	.word	0x00000001


	//----- nvinfo : EIATTR_CRS_STACK_SIZE
	.align		4
.L_3584:
        /*0064*/ 	.byte	0x04, 0x1e
        /*0066*/ 	.short	(.L_3586 - .L_3585)
.L_3585:
        /*0068*/ 	.word	0x00000000


	//----- nvinfo : EIATTR_CBANK_PARAM_SIZE
	.align		4
.L_3586:
        /*006c*/ 	.byte	0x03, 0x19
        /*006e*/ 	.short	0x0028


	//----- nvinfo : EIATTR_PARAM_CBANK
	.align		4
        /*0070*/ 	.byte	0x04, 0x0a
        /*0072*/ 	.short	(.L_3588 - .L_3587)
	.align		4
.L_3587:
        /*0074*/ 	.word	index@(.nv.constant0._ZN2at6native29vectorized_elementwise_kernelILi4EZZZNS0_49_GLOBAL__N__657f93f7_16_TensorCompare_cu_71e06f4e17clamp_kernel_implERNS_18TensorIteratorBaseEENKUlvE_clEvENKUlvE6_clEvEUlN3c104HalfES8_S8_E_St5arrayIPcLm4EEEEviT0_T1_)
        /*0078*/ 	.short	0x0210
        /*007a*/ 	.short	0x0028


	//----- nvinfo : EIATTR_SW_WAR
	.align		4
.L_3588:
        /*007c*/ 	.byte	0x04, 0x36
        /*007e*/ 	.short	(.L_3590 - .L_3589)
.L_3589:
        /*0080*/ 	.word	0x00000008
.L_3590:


//--------------------- .nv.info._ZN2at6native29vectorized_elementwise_kernelILi8EZZZNS0_49_GLOBAL__N__657f93f7_16_TensorCompare_cu_71e06f4e17clamp_kernel_implERNS_18TensorIteratorBaseEENKUlvE_clEvENKUlvE6_clEvEUlN3c104HalfES8_S8_E_St5arrayIPcLm4EEEEviT0_T1_ --------------------------
	.section	.nv.info._ZN2at6native29vectorized_elementwise_kernelILi8EZZZNS0_49_GLOBAL__N__657f93f7_16_TensorCompare_cu_71e06f4e17clamp_kernel_implERNS_18TensorIteratorBaseEENKUlvE_clEvENKUlvE6_clEvEUlN3c104HalfES8_S8_E_St5arrayIPcLm4EEEEviT0_T1_,"",@"SHT_CUDA_INFO"
	.sectionflags	@""
	.align	4


	//----- nvinfo : EIATTR_CUDA_API_VERSION
	.align		4
        /*0000*/ 	.byte	0x04, 0x37
        /*0002*/ 	.short	(.L_3592 - .L_3591)
.L_3591:
        /*0004*/ 	.word	0x00000082


	//----- nvinfo : EIATTR_KPARAM_INFO
	.align		4
.L_3592:
        /*0008*/ 	.byte	0x04, 0x17
        /*000a*/ 	.short	(.L_3594 - .L_3593)
.L_3593:
        /*000c*/ 	.word	0x00000000
        /*0010*/ 	.short	0x0002
        /*0012*/ 	.short	0x0008
        /*0014*/ 	.byte	0x00, 0xf0, 0x81, 0x00


	//----- nvinfo : EIATTR_KPARAM_INFO
	.align		4
.L_3594:
        /*0018*/ 	.byte	0x04, 0x17
        /*001a*/ 	.short	(.L_3596 - .L_3595)
.L_3595:
        /*001c*/ 	.word	0x00000000
        /*0020*/ 	.short	0x0001
        /*0022*/ 	.short	0x0004
        /*0024*/ 	.byte	0x00, 0xf0, 0x05, 0x00


	//----- nvinfo : EIATTR_KPARAM_INFO
	.align		4
.L_3596:
        /*0028*/ 	.byte	0x04, 0x17
        /*002a*/ 	.short	(.L_3598 - .L_3597)
.L_3597:
        /*002c*/ 	.word	0x00000000
        /*0030*/ 	.short	0x0000
        /*0032*/ 	.short	0x0000
        /*0034*/ 	.byte	0x00, 0xf0, 0x11, 0x00


	//----- nvinfo : EIATTR_SPARSE_MMA_MASK
	.align		4
.L_3598:
        /*0038*/ 	.byte	0x03, 0x50
        /*003a*/ 	.short	0x0000


	//----- nvinfo : EIATTR_MAXREG_COUNT
	.align		4
        /*003c*/ 	.byte	0x03, 0x1b
        /*003e*/ 	.short	0x00ff


	//----- nvinfo : EIATTR_MERCURY_ISA_VERSION
	.align		4
        /*0040*/ 	.byte	0x03, 0x5f
        /*0042*/ 	.short	0x0101


	//----- nvinfo : EIATTR_EXIT_INSTR_OFFSETS
	.align		4
        /*0044*/ 	.byte	0x04, 0x1c
        /*0046*/ 	.short	(.L_3600 - .L_3599)


	//   ....[0]....
.L_3599:
        /*0048*/ 	.word	0x00000800


	//   ....[1]....
        /*004c*/ 	.word	0x00001a70


	//   ....[2]....
        /*0050*/ 	.word	0x00001ac0


	//----- nvinfo : EIATTR_MAX_THREADS
	.align		4
.L_3600:
        /*0054*/ 	.byte	0x04, 0x05
        /*0056*/ 	.short	(.L_3602 - .L_3601)
.L_3601:
        /*0058*/ 	.word	0x00000080
        /*005c*/ 	.word	0x00000001
        /*0060*/ 	.word	0x00000001


	//----- nvinfo : EIATTR_CRS_STACK_SIZE
	.align		4
.L_3602:
        /*0064*/ 	.byte	0x04, 0x1e
        /*0066*/ 	.short	(.L_3604 - .L_3603)
.L_3603:
        /*0068*/ 	.word	0x00000000


	//----- nvinfo : EIATTR_CBANK_PARAM_SIZE
	.align		4
.L_3604:
        /*006c*/ 	.byte	0x03, 0x19
        /*006e*/ 	.short	0x0028


	//----- nvinfo : EIATTR_PARAM_CBANK
	.align		4
        /*0070*/ 	.byte	0x04, 0x0a
        /*0072*/ 	.short	(.L_3606 - .L_3605)
	.align		4
.L_3605:
        /*0074*/ 	.word	index@(.nv.constant0._ZN2at6native29vectorized_elementwise_kernelILi8EZZZNS0_49_GLOBAL__N__657f93f7_16_TensorCompare_cu_71e06f4e17clamp_kernel_implERNS_18TensorIteratorBaseEENKUlvE_clEvENKUlvE6_clEvEUlN3c104HalfES8_S8_E_St5arrayIPcLm4EEEEviT0_T1_)
        /*0078*/ 	.short	0x0210
        /*007a*/ 	.short	0x0028


	//----- nvinfo : EIATTR_SW_WAR
	.align		4
.L_3606:
        /*007c*/ 	.byte	0x04, 0x36
        /*007e*/ 	.short	(.L_3608 - .L_3607)
.L_3607:
        /*0080*/ 	.word	0x00000008
.L_3608:


//--------------------- .nv.info._ZN2at6native18elementwise_kernelILi128ELi4EZNS0_15gpu_kernel_implIZZZNS0_49_GLOBAL__N__657f93f7_16_TensorCompare_cu_71e06f4e17clamp_kernel_implERNS_18TensorIteratorBaseEENKUlvE_clEvENKUlvE5_clEvEUlfffE_EEvS5_RKT_EUliE_EEviT1_ --------------------------
	.section	.nv.info._ZN2at6native18elementwise_kernelILi128ELi4EZNS0_15gpu_kernel_implIZZZNS0_49_GLOBAL__N__657f93f7_16_TensorCompare_cu_71e06f4e17clamp_kernel_implERNS_18TensorIteratorBaseEENKUlvE_clEvENKUlvE5_clEvEUlfffE_EEvS5_RKT_EUliE_EEviT1_,"",@"SHT_CUDA_INFO"
	.sectionflags	@""
	.align	4


	//----- nvinfo : EIATTR_CUDA_API_VERSION
	.align		4
        /*0000*/ 	.byte	0x04, 0x37
        /*0002*/ 	.short	(.L_3610 - .L_3609)
.L_3609:
        /*0004*/ 	.word	0x00000082


	//----- nvinfo : EIATTR_KPARAM_INFO
	.align		4
.L_3610:
        /*0008*/ 	.byte	0x04, 0x17
        /*000a*/ 	.short	(.L_3612 - .L_3611)
.L_3611:
        /*000c*/ 	.word	0x00000000
        /*0010*/ 	.short	0x0001
        /*0012*/ 	.short	0x0008
        /*0014*/ 	.byte	0x00, 0xf0, 0xc1, 0x0b


	//----- nvinfo : EIATTR_KPARAM_INFO
	.align		4
.L_3612:
        /*0018*/ 	.byte	0x04, 0x17
        /*001a*/ 	.short	(.L_3614 - .L_3613)
.L_3613:
        /*001c*/ 	.word	0x00000000
        /*0020*/ 	.short	0x0000
        /*0022*/ 	.short	0x0000
        /*0024*/ 	.byte	0x00, 0xf0, 0x11, 0x00


	//----- nvinfo : EIATTR_SPARSE_MMA_MASK
	.align		4
.L_3614:
        /*0028*/ 	.byte	0x03, 0x50
        /*002a*/ 	.short	0x0000


	//----- nvinfo : EIATTR_MAXREG_COUNT
	.align		4
        /*002c*/ 	.byte	0x03, 0x1b
        /*002e*/ 	.short	0x0080


	//----- nvinfo : EIATTR_EXTERNS
	.align		4
        /*0030*/ 	.byte	0x04, 0x0f
        /*0032*/ 	.short	(.L_3616 - .L_3615)


	//   ....[0]....
	.align		4
.L_3615:
        /*0034*/ 	.word	index@(__assertfail)


	//----- nvinfo : EIATTR_MERCURY_ISA_VERSION
	.align		4
.L_3616:
        /*0038*/ 	.byte	0x03, 0x5f
        /*003a*/ 	.short	0x0101


	//----- nvinfo : EIATTR_SYSCALL_OFFSETS
	.align		4
        /*003c*/ 	.byte	0x04, 0x46
        /*003e*/ 	.short	(.L_3618 - .L_3617)


	//   ....[0]....
.L_3617:
        /*0040*/ 	.word	0x00002620


	//   ....[1]....
        /*0044*/ 	.word	0x00003450


	//   ....[2]....
        /*0048*/ 	.word	0x00004270


	//   ....[3]....
        /*004c*/ 	.word	0x00005130


	//   ....[4]....
        /*0050*/ 	.word	0x00007780


	//   ....[5]....
        /*0054*/ 	.word	0x000085b0


	//   ....[6]....
        /*0058*/ 	.word	0x000093d0


	//   ....[7]....
        /*005c*/ 	.word	0x0000a290


	//   ....[8]....
        /*0060*/ 	.word	0x0000c8d0


	//   ....[9]....
        /*0064*/ 	.word	0x0000d700


	//   ....[10]....
        /*0068*/ 	.word	0x0000e520


	//   ....[11]....
        /*006c*/ 	.word	0x0000f3e0


	//   ....[12]....
        /*0070*/ 	.word	0x00011a10


	//   ....[13]....
        /*0074*/ 	.word	0x00012840


	//   ....[14]....
        /*0078*/ 	.word	0x00013660


	//   ....[15]....
        /*007c*/ 	.word	0x00014520


	//----- nvinfo : EIATTR_EXIT_INSTR_OFFSETS
	.align		4
.L_3618:
        /*0080*/ 	.byte	0x04, 0x1c
        /*0082*/ 	.short	(.L_3620 - .L_3619)


	//   ....[0]....
.L_3619:
        /*0084*/ 	.word	0x0000f490


	//   ....[1]....
        /*0088*/ 	.word	0x00013840


	//   ....[2]....
        /*008c*/ 	.word	0x00013880


	//   ....[3]....
        /*0090*/ 	.word	0x00013910


	//   ....[4]....
        /*0094*/ 	.word	0x00013940


	//   ....[5]....
        /*0098*/ 	.word	0x00013970


	//   ....[6]....
        /*009c*/ 	.word	0x000139f0


	//   ....[7]....
        /*00a0*/ 	.word	0x00013a20


	//   ....[8]....
        /*00a4*/ 	.word	0x00013ab0


	//   ....[9]....
        /*00a8*/ 	.word	0x00013af0


	//   ....[10]....
        /*00ac*/ 	.word	0x00013b30


	//   ....[11]....
        /*00b0*/ 	.word	0x00013bf0


	//   ....[12]....
        /*00b4*/ 	.word	0x00013c40


	//   ....[13]....
        /*00b8*/ 	.word	0x00013dc0


	//   ....[14]....
        /*00bc*/ 	.word	0x00013f10


	//   ....[15]....
        /*00c0*/ 	.word	0x00013f40


	//   ....[16]....
        /*00c4*/ 	.word	0x00013ff0


	//   ....[17]....
        /*00c8*/ 	.word	0x00014160


	//   ....[18]....
        /*00cc*/ 	.word	0x000142d0


	//   ....[19]....
        /*00d0*/ 	.word	0x00014420


	//   ....[20]....
        /*00d4*/ 	.word	0x00014530


	//   ....[21]....
        /*00d8*/ 	.word	0x00014560


	//   ....[22]....
        /*00dc*/ 	.word	0x00014590


	//----- nvinfo : EIATTR_MAX_THREADS
	.align		4
.L_3620:
        /*00e0*/ 	.byte	0x04, 0x05
        /*00e2*/ 	.short	(.L_3622 - .L_3621)
.L_3621:
        /*00e4*/ 	.word	0x00000080
        /*00e8*/ 	.word	0x00000001
        /*00ec*/ 	.word	0x00000001


	//----- nvinfo : EIATTR_CRS_STACK_SIZE
	.align		4
.L_3622:
        /*00f0*/ 	.byte	0x04, 0x1e
        /*00f2*/ 	.short	(.L_3624 - .L_3623)
.L_3623:
        /*00f4*/ 	.word	0x00000000


	//----- nvinfo : EIATTR_CBANK_PARAM_SIZE
	.align		4
.L_3624:
        /*00f8*/ 	.byte	0x03, 0x19
        /*00fa*/ 	.short	0x02f8


	//----- nvinfo : EIATTR_PARAM_CBANK
	.align		4
        /*00fc*/ 	.byte	0x04, 0x0a
        /*00fe*/ 	.short	(.L_3626 - .L_3625)
	.align		4
.L_3625:
        /*0100*/ 	.word	index@(.nv.constant0._ZN2at6native18elementwise_kernelILi128ELi4EZNS0_15gpu_kernel_implIZZZNS0_49_GLOBAL__N__657f93f7_16_TensorCompare_cu_71e06f4e17clamp_kernel_implERNS_18TensorIteratorBaseEENKUlvE_clEvENKUlvE5_clEvEUlfffE_EEvS5_RKT_EUliE_EEviT1_)
        /*0104*/ 	.short	0x0210
        /*0106*/ 	.short	0x02f8


	//----- nvinfo : EIATTR_SW_WAR
	.align		4
.L_3626:
        /*0108*/ 	.byte	0x04, 0x36
        /*010a*/ 	.short	(.L_3628 - .L_3627)
.L_3627:
        /*010c*/ 	.word	0x00000008
.L_3628:


//--------------------- .nv.info._ZN2at6native27unrolled_elementwise_kernelIZZZNS0_49_GLOBAL__N__657f93f7_16_TensorCompare_cu_71e06f4e17clamp_kernel_implERNS_18TensorIteratorBaseEENKUlvE_clEvENKUlvE5_clEvEUlfffE_St5arrayIPcLm4EELi4E23TrivialOffsetCalculatorILi3EjESB_ILi1EjENS0_6memory12LoadWithCastILi3EEENSE_13StoreWithCastILi1EEEEEviT_T0_T2_T3_T4_T5_ --------------------------
	.section	.nv.info._ZN2at6native27unrolled_elementwise_kernelIZZZNS0_49_GLOBAL__N__657f93f7_16_TensorCompare_cu_71e06f4e17clamp_kernel_implERNS_18TensorIteratorBaseEENKUlvE_clEvENKUlvE5_clEvEUlfffE_St5arrayIPcLm4EELi4E23TrivialOffsetCalculatorILi3EjESB_ILi1EjENS0_6memory12LoadWithCastILi3EEENSE_13StoreWithCastILi1EEEEEviT_T0_T2_T3_T4_T5_,"",@"SHT_CUDA_INFO"
	.sectionflags	@""
	.align	4


	//----- nvinfo : EIATTR_CUDA_API_VERSION
	.align		4
        /*0000*/ 	.byte	0x04, 0x37
        /*0002*/ 	.short	(.L_3630 - .L_3629)
.L_3629:
        /*0004*/ 	.word	0x00000082


	//----- nvinfo : EIATTR_KPARAM_INFO
	.align		4
.L_3630:
        /*0008*/ 	.byte	0x04, 0x17
        /*000a*/ 	.short	(.L_3632 - .L_3631)
.L_3631:
        /*000c*/ 	.word	0x00000000
        /*0010*/ 	.short	0x0006
        /*0012*/ 	.short	0x003c
        /*0014*/ 	.byte	0x00, 0xf0, 0x21, 0x00


	//----- nvinfo : EIATTR_KPARAM_INFO
	.align		4
.L_3632:
        /*0018*/ 	.byte	0x04, 0x17
        /*001a*/ 	.short	(.L_3634 - .L_3633)
.L_3633:
        /*001c*/ 	.word	0x00000000
        /*0020*/ 	.short	0x0005
        /*0022*/ 	.short	0x002c
        /*0024*/ 	.byte	0x00, 0xf0, 0x41, 0x00


	//----- nvinfo : EIATTR_KPARAM_INFO
	.align		4
.L_3634:
        /*0028*/ 	.byte	0x04, 0x17
        /*002a*/ 	.short	(.L_3636 - .L_3635)
.L_3635:
        /*002c*/ 	.word	0x00000000
        /*0030*/ 	.short	0x0004
        /*0032*/ 	.short	0x0029
        /*0034*/ 	.byte	0x00, 0xf0, 0x05, 0x00


	//----- nvinfo : EIATTR_KPARAM_INFO
	.align		4
.L_3636:
        /*0038*/ 	.byte	0x04, 0x17
        /*003a*/ 	.short	(.L_3638 - .L_3637)
.L_3637:
        /*003c*/ 	.word	0x00000000
        /*0040*/ 	.short	0x0003
        /*0042*/ 	.short	0x0028
        /*0044*/ 	.byte	0x00, 0xf0, 0x05, 0x00


	//----- nvinfo : EIATTR_KPARAM_INFO
	.align		4
.L_3638:
        /*0048*/ 	.byte	0x04, 0x17
        /*004a*/ 	.short	(.L_3640 - .L_3639)
.L_3639:
        /*004c*/ 	.word	0x00000000
        /*0050*/ 	.short	0x0002
        /*0052*/ 	.short	0x0008
        /*0054*/ 	.byte	0x00, 0xf0, 0x81, 0x00


	//----- nvinfo : EIATTR_KPARAM_INFO
	.align		4
.L_3640:
        /*0058*/ 	.byte	0x04, 0x17
        /*005a*/ 	.short	(.L_3642 - .L_3641)
.L_3641:
        /*005c*/ 	.word	0x00000000
        /*0060*/ 	.short	0x0001
        /*0062*/ 	.short	0x0004
        /*0064*/ 	.byte	0x00, 0xf0, 0x05, 0x00


	//----- nvinfo : EIATTR_KPARAM_INFO
	.align		4
.L_3642:
        /*0068*/ 	.byte	0x04, 0x17
        /*006a*/ 	.short	(.L_3644 - .L_3643)
.L_3643:
        /*006c*/ 	.word	0x00000000
        /*0070*/ 	.short	0x0000
        /*0072*/ 	.short	0x0000
        /*0074*/ 	.byte	0x00, 0xf0, 0x11, 0x00


	//----- nvinfo : EIATTR_SPARSE_MMA_MASK
	.align		4
.L_3644:
        /*0078*/ 	.byte	0x03, 0x50
        /*007a*/ 	.short	0x0000


	//----- nvinfo : EIATTR_MAXREG_COUNT
	.align		4
        /*007c*/ 	.byte	0x03, 0x1b
        /*007e*/ 	.short	0x00ff


	//----- nvinfo : EIATTR_EXTERNS
	.align		4
        /*0080*/ 	.byte	0x04, 0x0f
        /*0082*/ 	.short	(.L_3646 - .L_3645)


	//   ....[0]....
	.align		4
.L_3645:
        /*0084*/ 	.word	index@(__assertfail)


	//----- nvinfo : EIATTR_ANNOTATIONS
	.align		4
.L_3646:
        /*0088*/ 	.byte	0x04, 0x55
        /*008a*/ 	.short	(.L_3648 - .L_3647)


	//   ....[0]....
.L_3647:
        /*008c*/ 	.word	0x00000001
        /*0090*/ 	.byte	0xd0, 0x2b, 0x00, 0x00, 0x01, 0x00, 0x00, 0x00, 0x40, 0xad, 0x00, 0x00, 0x01, 0x00, 0x00, 0x00
        /*00a0*/ 	.byte	0x70, 0xae, 0x00, 0x00


	//----- nvinfo : EIATTR_MERCURY_ISA_VERSION
	.align		4
.L_3648:
        /*00a4*/ 	.byte	0x03, 0x5f
        /*00a6*/ 	.short	0x0101


	//----- nvinfo : EIATTR_SYSCALL_OFFSETS
	.align		4
        /*00a8*/ 	.byte	0x04, 0x46
        /*00aa*/ 	.short	(.L_3650 - .L_3649)


	//   ....[0]....
.L_3649:
        /*00ac*/ 	.word	0x00000ec0


	//   ....[1]....
        /*00b0*/ 	.word	0x00001cf0


	//   ....[2]....
        /*00b4*/ 	.word	0x00002b20


	//   ....[3]....
        /*00b8*/ 	.word	0x000039e0


	//   ....[4]....
        /*00bc*/ 	.word	0x00004810


	//   ....[5]....
        /*00c0*/ 	.word	0x00005640


	//   ....[6]....
        /*00c4*/ 	.word	0x00006520


	//   ....[7]....
        /*00c8*/ 	.word	0x00007360


	//   ....[8]....
        /*00cc*/ 	.word	0x000081a0


	//   ....[9]....
        /*00d0*/ 	.word	0x00009070


	//   ....[10]....
        /*00d4*/ 	.word	0x00009eb0


	//   ....[11]....
        /*00d8*/ 	.word	0x0000acc0


	//   ....[12]....
        /*00dc*/ 	.word	0x0000bfa0


	//   ....[13]....
        /*00e0*/ 	.word	0x0000cec0


	//   ....[14]....
        /*00e4*/ 	.word	0x0000dd80


	//   ....[15]....
        /*00e8*/ 	.word	0x0000ec50


	//----- nvinfo : EIATTR_EXIT_INSTR_OFFSETS
	.align		4
.L_3650:
        /*00ec*/ 	.byte	0x04, 0x1c
        /*00ee*/ 	.short	(.L_3652 - .L_3651)


	//   ....[0]....
.L_3651:
        /*00f0*/ 	.word	0x0000de20


	//   ....[1]....
        /*00f4*/ 	.word	0x0000df70


	//   ....[2]....
        /*00f8*/ 	.word	0x0000dfb0


	//   ....[3]....
        /*00fc*/ 	.word	0x0000e040


	//   ....[4]....
        /*0100*/ 	.word	0x0000e070


	//   ....[5]....
        /*0104*/ 	.word	0x0000e0a0


	//   ....[6]....
        /*0108*/ 	.word	0x0000e120


	//   ....[7]....
        /*010c*/ 	.word	0x0000e150


	//   ....[8]....
        /*0110*/ 	.word	0x0000e1e0


	//   ....[9]....
        /*0114*/ 	.word	0x0000e220


	//   ....[10]....
        /*0118*/ 	.word	0x0000e260


	//   ....[11]....
        /*011c*/ 	.word	0x0000e320


	//   ....[12]....
        /*0120*/ 	.word	0x0000e370


	//   ....[13]....
        /*0124*/ 	.word	0x0000e4f0


	//   ....[14]....
        /*0128*/ 	.word	0x0000e640


	//   ....[15]....
        /*012c*/ 	.word	0x0000e670


	//   ....[16]....
        /*0130*/ 	.word	0x0000e720


	//   ....[17]....
        /*0134*/ 	.word	0x0000e890


	//   ....[18]....
        /*0138*/ 	.word	0x0000ea00


	//   ....[19]....
        /*013c*/ 	.word	0x0000eb50


	//   ....[20]....
        /*0140*/ 	.word	0x0000ec60


	//   ....[21]....
        /*0144*/ 	.word	0x0000ec90


	//   ....[22]....
        /*0148*/ 	.word	0x0000ecc0


	//----- nvinfo : EIATTR_MAX_THREADS
	.align		4
.L_3652:
        /*014c*/ 	.byte	0x04, 0x05
        /*014e*/ 	.short	(.L_3654 - .L_3653)
.L_3653:
        /*0150*/ 	.word	0x00000080
        /*0154*/ 	.word	0x00000001
        /*0158*/ 	.word	0x00000001


	//----- nvinfo : EIATTR_CRS_STACK_SIZE
	.align		4
.L_3654:
        /*015c*/ 	.byte	0x04, 0x1e
        /*015e*/ 	.short	(.L_3656 - .L_3655)
.L_3655:
        /*0160*/ 	.word	0x00000000


	//----- nvinfo : EIATTR_CBANK_PARAM_SIZE
	.align		4
.L_3656:
        /*0164*/ 	.byte	0x03, 0x19
        /*0166*/ 	.short	0x0044


	//----- nvinfo : EIATTR_PARAM_CBANK
	.align		4
        /*0168*/ 	.byte	0x04, 0x0a
        /*016a*/ 	.short	(.L_3658 - .L_3657)
	.align		4
.L_3657:
        /*016c*/ 	.word	index@(.nv.constant0._ZN2at6native27unrolled_elementwise_kernelIZZZNS0_49_GLOBAL__N__657f93f7_16_TensorCompare_cu_71e06f4e17clamp_kernel_implERNS_18TensorIteratorBaseEENKUlvE_clEvENKUlvE5_clEvEUlfffE_St5arrayIPcLm4EELi4E23TrivialOffsetCalculatorILi3EjESB_ILi1EjENS0_6memory12LoadWithCastILi3EEENSE_13StoreWithCastILi1EEEEEviT_T0_T2_T3_T4_T5_)
        /*0170*/ 	.short	0x0210
        /*0172*/ 	.short	0x0044


	//----- nvinfo : EIATTR_SW_WAR
	.align		4
.L_3658:
        /*0174*/ 	.byte	0x04, 0x36
        /*0176*/ 	.short	(.L_3660 - .L_3659)
.L_3659:
        /*0178*/ 	.word	0x00000008
.L_3660:


//--------------------- .nv.info._ZN2at6native18elementwise_kernelILi128ELi2EZNS0_22gpu_kernel_impl_nocastIZZZNS0_49_GLOBAL__N__657f93f7_16_TensorCompare_cu_71e06f4e17clamp_kernel_implERNS_18TensorIteratorBaseEENKUlvE_clEvENKUlvE5_clEvEUlfffE_EEvS5_RKT_EUliE_EEviT1_ --------------------------
	.section	.nv.info._ZN2at6native18elementwise_kernelILi128ELi2EZNS0_22gpu_kernel_impl_nocastIZZZNS0_49_GLOBAL__N__657f93f7_16_TensorCompare_cu_71e06f4e17clamp_kernel_implERNS_18TensorIteratorBaseEENKUlvE_clEvENKUlvE5_clEvEUlfffE_EEvS5_RKT_EUliE_EEviT1_,"",@"SHT_CUDA_INFO"
	.sectionflags	@""
	.align	4


	//----- nvinfo : EIATTR_CUDA_API_VERSION
	.align		4
        /*0000*/ 	.byte	0x04, 0x37
        /*0002*/ 	.short	(.L_3662 - .L_3661)
.L_3661:
        /*0004*/ 	.word	0x00000082


	//----- nvinfo : EIATTR_KPARAM_INFO
	.align		4
.L_3662:
        /*0008*/ 	.byte	0x04, 0x17
        /*000a*/ 	.short	(.L_3664 - .L_3663)
.L_3663:
        /*000c*/ 	.word	0x00000000
        /*0010*/ 	.short	0x0001
        /*0012*/ 	.short	0x0008
        /*0014*/ 	.byte	0x00, 0xf0, 0xc1, 0x0b


	//----- nvinfo : EIATTR_KPARAM_INFO
	.align		4
.L_3664:
        /*0018*/ 	.byte	0x04, 0x17
        /*001a*/ 	.short	(.L_3666 - .L_3665)
.L_3665:
        /*001c*/ 	.word	0x00000000
        /*0020*/ 	.short	0x0000
        /*0022*/ 	.short	0x0000
        /*0024*/ 	.byte	0x00, 0xf0, 0x11, 0x00


	//----- nvinfo : EIATTR_SPARSE_MMA_MASK
	.align		4
.L_3666:
        /*0028*/ 	.byte	0x03, 0x50
        /*002a*/ 	.short	0x0000


	//----- nvinfo : EIATTR_MAXREG_COUNT
	.align		4
        /*002c*/ 	.byte	0x03, 0x1b
        /*002e*/ 	.short	0x0080


	//----- nvinfo : EIATTR_MERCURY_ISA_VERSION
	.align		4
        /*0030*/ 	.byte	0x03, 0x5f
        /*0032*/ 	.short	0x0101


	//----- nvinfo : EIATTR_EXIT_INSTR_OFFSETS
	.align		4
        /*0034*/ 	.byte	0x04, 0x1c
        /*0036*/ 	.short	(.L_3668 - .L_3667)


	//   ....[0]....
.L_3667:
        /*0038*/ 	.word	0x000019d0


	//   ....[1]....
        /*003c*/ 	.word	0x000032f0


	//----- nvinfo : EIATTR_MAX_THREADS
	.align		4
.L_3668:
        /*0040*/ 	.byte	0x04, 0x05
        /*0042*/ 	.short	(.L_3670 - .L_3669)
.L_3669:
        /*0044*/ 	.word	0x00000080
        /*0048*/ 	.word	0x00000001
        /*004c*/ 	.word	0x00000001


	//----- nvinfo : EIATTR_CRS_STACK_SIZE
	.align		4
.L_3670:
        /*0050*/ 	.byte	0x04, 0x1e
        /*0052*/ 	.short	(.L_3672 - .L_3671)
.L_3671:
        /*0054*/ 	.word	0x00000000


	//----- nvinfo : EIATTR_CBANK_PARAM_SIZE
	.align		4
.L_3672:
        /*0058*/ 	.byte	0x03, 0x19
        /*005a*/ 	.short	0x02f8


	//----- nvinfo : EIATTR_PARAM_CBANK
	.align		4
        /*005c*/ 	.byte	0x04, 0x0a
        /*005e*/ 	.short	(.L_3674 - .L_3673)
	.align		4
.L_3673:
        /*0060*/ 	.word	index@(.nv.constant0._ZN2at6native18elementwise_kernelILi128ELi2EZNS0_22gpu_kernel_impl_nocastIZZZNS0_49_GLOBAL__N__657f93f7_16_TensorCompare_cu_71e06f4e17clamp_kernel_implERNS_18TensorIteratorBaseEENKUlvE_clEvENKUlvE5_clEvEUlfffE_EEvS5_RKT_EUliE_EEviT1_)
        /*0064*/ 	.short	0x0210
        /*0066*/ 	.short	0x02f8


	//----- nvinfo : EIATTR_SW_WAR
	.align		4
.L_3674:
        /*0068*/ 	.byte	0x04, 0x36
        /*006a*/ 	.short	(.L_3676 - .L_3675)
.L_3675:
        /*006c*/ 	.word	0x00000008
.L_3676:


//--------------------- .nv.info._ZN2at6native27unrolled_elementwise_kernelIZZZNS0_49_GLOBAL__N__657f93f7_16_TensorCompare_cu_71e06f4e17clamp_kernel_implERNS_18TensorIteratorBaseEENKUlvE_clEvENKUlvE5_clEvEUlfffE_St5arrayIPcLm4EELi4E23TrivialOffsetCalculatorILi3EjESB_ILi1EjENS0_6memory15LoadWithoutCastENSE_16StoreWithoutCastEEEviT_T0_T2_T3_T4_T5_ --------------------------
	.section	.nv.info._ZN2at6native27unrolled_elementwise_kernelIZZZNS0_49_GLOBAL__N__657f93f7_16_TensorCompare_cu_71e06f4e17clamp_kernel_implERNS_18TensorIteratorBaseEENKUlvE_clEvENKUlvE5_clEvEUlfffE_St5arrayIPcLm4EELi4E23TrivialOffsetCalculatorILi3EjESB_ILi1EjENS0_6memory15LoadWithoutCastENSE_16StoreWithoutCastEEEviT_T0_T2_T3_T4_T5_,"",@"SHT_CUDA_INFO"
	.sectionflags	@""
	.align	4


	//----- nvinfo : EIATTR_CUDA_API_VERSION
	.align		4
        /*0000*/ 	.byte	0x04, 0x37
        /*0002*/ 	.short	(.L_3678 - .L_3677)
.L_3677:
        /*0004*/ 	.word	0x00000082


	//----- nvinfo : EIATTR_KPARAM_INFO
	.align		4
.L_3678:
        /*0008*/ 	.byte	0x04, 0x17
        /*000a*/ 	.short	(.L_3680 - .L_3679)
.L_3679:
        /*000c*/ 	.word	0x00000000
        /*0010*/ 	.short	0x0006
        /*0012*/ 	.short	0x002b
        /*0014*/ 	.byte	0x00, 0xf0, 0x05, 0x00


	//----- nvinfo : EIATTR_KPARAM_INFO
	.align		4
.L_3680:
        /*0018*/ 	.byte	0x04, 0x17
        /*001a*/ 	.short	(.L_3682 - .L_3681)
.L_3681:
        /*001c*/ 	.word	0x00000000
        /*0020*/ 	.short	0x0005
        /*0022*/ 	.short	0x002a
        /*0024*/ 	.byte	0x00, 0xf0, 0x05, 0x00


	//----- nvinfo : EIATTR_KPARAM_INFO
	.align		4
.L_3682:
        /*0028*/ 	.byte	0x04, 0x17
        /*002a*/ 	.short	(.L_3684 - .L_3683)
.L_3683:
        /*002c*/ 	.word	0x00000000
        /*0030*/ 	.short	0x0004
        /*0032*/ 	.short	0x0029
        /*0034*/ 	.byte	0x00, 0xf0, 0x05, 0x00


	//----- nvinfo : EIATTR_KPARAM_INFO
	.align		4
.L_3684:
        /*0038*/ 	.byte	0x04, 0x17
        /*003a*/ 	.short	(.L_3686 - .L_3685)
.L_3685:
        /*003c*/ 	.word	0x00000000
        /*0040*/ 	.short	0x0003
        /*0042*/ 	.short	0x0028
        /*0044*/ 	.byte	0x00, 0xf0, 0x05, 0x00


	//----- nvinfo : EIATTR_KPARAM_INFO
	.align		4
.L_3686:
        /*0048*/ 	.byte	0x04, 0x17
        /*004a*/ 	.short	(.L_3688 - .L_3687)
.L_3687:
        /*004c*/ 	.word	0x00000000
        /*0050*/ 	.short	0x0002
        /*0052*/ 	.short	0x0008
        /*0054*/ 	.byte	0x00, 0xf0, 0x81, 0x00


	//----- nvinfo : EIATTR_KPARAM_INFO
	.align		4
.L_3688:
        /*0058*/ 	.byte	0x04, 0x17
        /*005a*/ 	.short	(.L_3690 - .L_3689)
.L_3689:
        /*005c*/ 	.word	0x00000000
        /*0060*/ 	.short	0x0001
        /*0062*/ 	.short	0x0004
        /*0064*/ 	.byte	0x00, 0xf0, 0x05, 0x00


	//----- nvinfo : EIATTR_KPARAM_INFO
	.align		4
.L_3690:
        /*0068*/ 	.byte	0x04, 0x17
        /*006a*/ 	.short	(.L_3692 - .L_3691)
.L_3691:
        /*006c*/ 	.word	0x00000000
        /*0070*/ 	.short	0x0000
        /*0072*/ 	.short	0x0000
        /*0074*/ 	.byte	0x00, 0xf0, 0x11, 0x00


	//----- nvinfo : EIATTR_SPARSE_MMA_MASK
	.align		4
.L_3692:
        /*0078*/ 	.byte	0x03, 0x50
        /*007a*/ 	.short	0x0000


	//----- nvinfo : EIATTR_MAXREG_COUNT
	.align		4
        /*007c*/ 	.byte	0x03, 0x1b
        /*007e*/ 	.short	0x00ff


	//----- nvinfo : EIATTR_MERCURY_ISA_VERSION
	.align		4
        /*0080*/ 	.byte	0x03, 0x5f
        /*0082*/ 	.short	0x0101


	//----- nvinfo : EIATTR_EXIT_INSTR_OFFSETS
	.align		4
        /*0084*/ 	.byte	0x04, 0x1c
        /*0086*/ 	.short	(.L_3694 - .L_3693)


	//   ....[0]....
.L_3693:
        /*0088*/ 	.word	0x000007f0


	//   ....[1]....
        /*008c*/ 	.word	0x000008c0


	//----- nvinfo : EIATTR_MAX_THREADS
	.align		4
.L_3694:
        /*0090*/ 	.byte	0x04, 0x05
        /*0092*/ 	.short	(.L_3696 - .L_3695)
.L_3695:
        /*0094*/ 	.word	0x00000080
        /*0098*/ 	.word	0x00000001
        /*009c*/ 	.word	0x00000001


	//----- nvinfo : EIATTR_CRS_STACK_SIZE
	.align		4
.L_3696:
        /*00a0*/ 	.byte	0x04, 0x1e
        /*00a2*/ 	.short	(.L_3698 - .L_3697)
.L_3697:
        /*00a4*/ 	.word	0x00000000


	//----- nvinfo : EIATTR_CBANK_PARAM_SIZE
	.align		4
.L_3698:
        /*00a8*/ 	.byte	0x03, 0x19
        /*00aa*/ 	.short	0x002c


	//----- nvinfo : EIATTR_PARAM_CBANK
	.align		4
        /*00ac*/ 	.byte	0x04, 0x0a
        /*00ae*/ 	.short	(.L_3700 - .L_3699)
	.align		4
.L_3699:
        /*00b0*/ 	.word	index@(.nv.constant0._ZN2at6native27unrolled_elementwise_kernelIZZZNS0_49_GLOBAL__N__657f93f7_16_TensorCompare_cu_71e06f4e17clamp_kernel_implERNS_18TensorIteratorBaseEENKUlvE_clEvENKUlvE5_clEvEUlfffE_St5arrayIPcLm4EELi4E23TrivialOffsetCalculatorILi3EjESB_ILi1EjENS0_6memory15LoadWithoutCastENSE_16StoreWithoutCastEEEviT_T0_T2_T3_T4_T5_)
        /*00b4*/ 	.short	0x0210
        /*00b6*/ 	.short	0x002c


	//----- nvinfo : EIATTR_SW_WAR
	.align		4
.L_3700:
        /*00b8*/ 	.byte	0x04, 0x36
        /*00ba*/ 	.short	(.L_3702 - .L_3701)
.L_3701:
        /*00bc*/ 	.word	0x00000008
.L_3702:


//--------------------- .nv.info._ZN2at6native29vectorized_elementwise_kernelILi2EZZZNS0_49_GLOBAL__N__657f93f7_16_TensorCompare_cu_71e06f4e17clamp_kernel_implERNS_18TensorIteratorBaseEENKUlvE_clEvENKUlvE5_clEvEUlfffE_St5arrayIPcLm4EEEEviT0_T1_ --------------------------
	.section	.nv.info._ZN2at6native29vectorized_elementwise_kernelILi2EZZZNS0_49_GLOBAL__N__657f93f7_16_TensorCompare_cu_71e06f4e17clamp_kernel_implERNS_18TensorIteratorBaseEENKUlvE_clEvENKUlvE5_clEvEUlfffE_St5arrayIPcLm4EEEEviT0_T1_,"",@"SHT_CUDA_INFO"
	.sectionflags	@""
	.align	4


	//----- nvinfo : EIATTR_CUDA_API_VERSION
	.align		4
        /*0000*/ 	.byte	0x04, 0x37
        /*0002*/ 	.short	(.L_3704 - .L_3703)
.L_3703:
        /*0004*/ 	.word	0x00000082


	//----- nvinfo : EIATTR_KPARAM_INFO
	.align		4
.L_3704:
        /*0008*/ 	.byte	0x04, 0x17
        /*000a*/ 	.short	(.L_3706 - .L_3705)
.L_3705:
        /*000c*/ 	.word	0x00000000
        /*0010*/ 	.short	0x0002
        /*0012*/ 	.short	0x0008
        /*0014*/ 	.byte	0x00, 0xf0, 0x81, 0x00


	//----- nvinfo : EIATTR_KPARAM_INFO
	.align		4
.L_3706:
        /*0018*/ 	.byte	0x04, 0x17
        /*001a*/ 	.short	(.L_3708 - .L_3707)
.L_3707:
        /*001c*/ 	.word	0x00000000
        /*0020*/ 	.short	0x0001
        /*0022*/ 	.short	0x0004
        /*0024*/ 	.byte	0x00, 0xf0, 0x05, 0x00


	//----- nvinfo : EIATTR_KPARAM_INFO
	.align		4
.L_3708:
        /*0028*/ 	.byte	0x04, 0x17
        /*002a*/ 	.short	(.L_3710 - .L_3709)
.L_3709:
        /*002c*/ 	.word	0x00000000
        /*0030*/ 	.short	0x0000
        /*0032*/ 	.short	0x0000
        /*0034*/ 	.byte	0x00, 0xf0, 0x11, 0x00


	//----- nvinfo : EIATTR_SPARSE_MMA_MASK
	.align		4
.L_3710:
        /*0038*/ 	.byte	0x03, 0x50
        /*003a*/ 	.short	0x0000


	//----- nvinfo : EIATTR_MAXREG_COUNT
	.align		4
        /*003c*/ 	.byte	0x03, 0x1b
        /*003e*/ 	.short	0x00ff


	//----- nvinfo : EIATTR_MERCURY_ISA_VERSION
	.align		4
        /*0040*/ 	.byte	0x03, 0x5f
        /*0042*/ 	.short	0x0101


	//----- nvinfo : EIATTR_EXIT_INSTR_OFFSETS
	.align		4
        /*0044*/ 	.byte	0x04, 0x1c
        /*0046*/ 	.short	(.L_3712 - .L_3711)


	//   ....[0]....
.L_3711:
        /*0048*/ 	.word	0x00000560


	//   ....[1]....
        /*004c*/ 	.word	0x00001720


	//   ....[2]....
        /*0050*/ 	.word	0x00001770


	//----- nvinfo : EIATTR_MAX_THREADS
	.align		4
.L_3712:
        /*0054*/ 	.byte	0x04, 0x05
        /*0056*/ 	.short	(.L_3714 - .L_3713)
.L_3713:
        /*0058*/ 	.word	0x00000080
        /*005c*/ 	.word	0x00000001
        /*0060*/ 	.word	0x00000001


	//----- nvinfo : EIATTR_CRS_STACK_SIZE
	.align		4
.L_3714:
        /*0064*/ 	.byte	0x04, 0x1e
        /*0066*/ 	.short	(.L_3716 - .L_3715)
.L_3715:
        /*0068*/ 	.word	0x00000000


	//----- nvinfo : EIATTR_CBANK_PARAM_SIZE
	.align		4
.L_3716:
        /*006c*/ 	.byte	0x03, 0x19
        /*006e*/ 	.short	0x0028


	//----- nvinfo : EIATTR_PARAM_CBANK
	.align		4
        /*0070*/ 	.byte	0x04, 0x0a
        /*0072*/ 	.short	(.L_3718 - .L_3717)
	.align		4
.L_3717:
        /*0074*/ 	.word	index@(.nv.constant0._ZN2at6native29vectorized_elementwise_kernelILi2EZZZNS0_49_GLOBAL__N__657f93f7_16_TensorCompare_cu_71e06f4e17clamp_kernel_implERNS_18TensorIteratorBaseEENKUlvE_clEvENKUlvE5_clEvEUlfffE_St5arrayIPcLm4EEEEviT0_T1_)
        /*0078*/ 	.short	0x0210
        /*007a*/ 	.short	0x0028


	//----- nvinfo : EIATTR_SW_WAR
	.align		4
.L_3718:
        /*007c*/ 	.byte	0x04, 0x36
        /*007e*/ 	.short	(.L_3720 - .L_3719)
.L_3719:
        /*0080*/ 	.word	0x00000008
.L_3720:


//--------------------- .nv.info._ZN2at6native29vectorized_elementwise_kernelILi4EZZZNS0_49_GLOBAL__N__657f93f7_16_TensorCompare_cu_71e06f4e17clamp_kernel_implERNS_18TensorIteratorBaseEENKUlvE_clEvENKUlvE5_clEvEUlfffE_St5arrayIPcLm4EEEEviT0_T1_ --------------------------
	.section	.nv.info._ZN2at6native29vectorized_elementwise_kernelILi4EZZZNS0_49_GLOBAL__N__657f93f7_16_TensorCompare_cu_71e06f4e17clamp_kernel_implERNS_18TensorIteratorBaseEENKUlvE_clEvENKUlvE5_clEvEUlfffE_St5arrayIPcLm4EEEEviT0_T1_,"",@"SHT_CUDA_INFO"
	.sectionflags	@""
	.align	4


	//----- nvinfo : EIATTR_CUDA_API_VERSION
	.align		4
        /*0000*/ 	.byte	0x04, 0x37
        /*0002*/ 	.short	(.L_3722 - .L_3721)
.L_3721:
        /*0004*/ 	.word	0x00000082


	//----- nvinfo : EIATTR_KPARAM_INFO
	.align		4
.L_3722:
        /*0008*/ 	.byte	0x04, 0x17
        /*000a*/ 	.short	(.L_3724 - .L_3723)
.L_3723:
        /*000c*/ 	.word	0x00000000
        /*0010*/ 	.short	0x0002
        /*0012*/ 	.short	0x0008
        /*0014*/ 	.byte	0x00, 0xf0, 0x81, 0x00


	//----- nvinfo : EIATTR_KPARAM_INFO
	.align		4
.L_3724:
        /*0018*/ 	.byte	0x04, 0x17
        /*001a*/ 	.short	(.L_3726 - .L_3725)
.L_3725:
        /*001c*/ 	.word	0x00000000
        /*0020*/ 	.short	0x0001
        /*0022*/ 	.short	0x0004
        /*0024*/ 	.byte	0x00, 0xf0, 0x05, 0x00


	//----- nvinfo : EIATTR_KPARAM_INFO
	.align		4
.L_3726:
        /*0028*/ 	.byte	0x04, 0x17
        /*002a*/ 	.short	(.L_3728 - .L_3727)
.L_3727:
        /*002c*/ 	.word	0x00000000
        /*0030*/ 	.short	0x0000
        /*0032*/ 	.short	0x0000
        /*0034*/ 	.byte	0x00, 0xf0, 0x11, 0x00


	//----- nvinfo : EIATTR_SPARSE_MMA_MASK
	.align		4
.L_3728:
        /*0038*/ 	.byte	0x03, 0x50
        /*003a*/ 	.short	0x0000


	//----- nvinfo : EIATTR_MAXREG_COUNT
	.align		4
        /*003c*/ 	.byte	0x03, 0x1b
        /*003e*/ 	.short	0x00ff


	//----- nvinfo : EIATTR_MERCURY_ISA_VERSION
	.align		4
        /*0040*/ 	.byte	0x03, 0x5f
        /*0042*/ 	.short	0x0101


	//----- nvinfo : EIATTR_EXIT_INSTR_OFFSETS
	.align		4
        /*0044*/ 	.byte	0x04, 0x1c
        /*0046*/ 	.short	(.L_3730 - .L_3729)


	//   ....[0]....
.L_3729:
        /*0048*/ 	.word	0x000004e0


	//   ....[1]....
        /*004c*/ 	.word	0x000016a0


	//   ....[2]....
        /*0050*/ 	.word	0x000016f0


	//----- nvinfo : EIATTR_MAX_THREADS
	.align		4
.L_3730:
        /*0054*/ 	.byte	0x04, 0x05
        /*0056*/ 	.short	(.L_3732 - .L_3731)
.L_3731:
        /*0058*/ 	.word	0x00000080
        /*005c*/ 	.word	0x00000001
        /*0060*/ 	.word	0x00000001


	//----- nvinfo : EIATTR_CRS_STACK_SIZE
	.align		4
.L_3732:
        /*0064*/ 	.byte	0x04, 0x1e
        /*0066*/ 	.short	(.L_3734 - .L_3733)
.L_3733:
        /*0068*/ 	.word	0x00000000


	//----- nvinfo : EIATTR_CBANK_PARAM_SIZE
	.align		4
.L_3734:
        /*006c*/ 	.byte	0x03, 0x19
        /*006e*/ 	.short	0x0028


	//----- nvinfo : EIATTR_PARAM_CBANK
	.align		4
        /*0070*/ 	.byte	0x04, 0x0a
        /*0072*/ 	.short	(.L_3736 - .L_3735)
	.align		4
.L_3735:
        /*0074*/ 	.word	index@(.nv.constant0._ZN2at6native29vectorized_elementwise_kernelILi4EZZZNS0_49_GLOBAL__N__657f93f7_16_TensorCompare_cu_71e06f4e17clamp_kernel_implERNS_18TensorIteratorBaseEENKUlvE_clEvENKUlvE5_clEvEUlfffE_St5arrayIPcLm4EEEEviT0_T1_)
        /*0078*/ 	.short	0x0210
        /*007a*/ 	.short	0x0028


	//----- nvinfo : EIATTR_SW_WAR
	.align		4
.L_3736:
        /*007c*/ 	.byte	0x04, 0x36
        /*007e*/ 	.short	(.L_3738 - .L_3737)
.L_3737:
        /*0080*/ 	.word	0x00000008
.L_3738:


//--------------------- .nv.info._ZN2at6native29vectorized_elementwise_kernelILi8EZZZNS0_49_GLOBAL__N__657f93f7_16_TensorCompare_cu_71e06f4e17clamp_kernel_implERNS_18TensorIteratorBaseEENKUlvE_clEvENKUlvE5_clEvEUlfffE_St5arrayIPcLm4EEEEviT0_T1_ --------------------------
	.section	.nv.info._ZN2at6native29vectorized_elementwise_kernelILi8EZZZNS0_49_GLOBAL__N__657f93f7_16_TensorCompare_cu_71e06f4e17clamp_kernel_implERNS_18TensorIteratorBaseEENKUlvE_clEvENKUlvE5_clEvEUlfffE_St5arrayIPcLm4EEEEviT0_T1_,"",@"SHT_CUDA_INFO"
	.sectionflags	@""
	.align	4


	//----- nvinfo : EIATTR_CUDA_API_VERSION
	.align		4
        /*0000*/ 	.byte	0x04, 0x37
        /*0002*/ 	.short	(.L_3740 - .L_3739)
.L_3739:
        /*0004*/ 	.word	0x00000082


	//----- nvinfo : EIATTR_KPARAM_INFO
	.align		4
.L_3740:
        /*0008*/ 	.byte	0x04, 0x17
        /*000a*/ 	.short	(.L_3742 - .L_3741)
.L_3741:
        /*000c*/ 	.word	0x00000000
        /*0010*/ 	.short	0x0002
        /*0012*/ 	.short	0x0008
        /*0014*/ 	.byte	0x00, 0xf0, 0x81, 0x00


	//----- nvinfo : EIATTR_KPARAM_INFO
	.align		4
.L_3742:
        /*0018*/ 	.byte	0x04, 0x17
        /*001a*/ 	.short	(.L_3744 - .L_3743)
.L_3743:
        /*001c*/ 	.word	0x00000000
        /*0020*/ 	.short	0x0001
        /*0022*/ 	.short	0x0004
        /*0024*/ 	.byte	0x00, 0xf0, 0x05, 0x00


	//----- nvinfo : EIATTR_KPARAM_INFO
	.align		4
.L_3744:
        /*0028*/ 	.byte	0x04, 0x17
        /*002a*/ 	.short	(.L_3746 - .L_3745)
.L_3745:
        /*002c*/ 	.word	0x00000000
        /*0030*/ 	.short	0x0000
        /*0032*/ 	.short	0x0000
        /*0034*/ 	.byte	0x00, 0xf0, 0x11, 0x00


	//----- nvinfo : EIATTR_SPARSE_MMA_MASK
	.align		4
.L_3746:
        /*0038*/ 	.byte	0x03, 0x50
        /*003a*/ 	.short	0x0000


	//----- nvinfo : EIATTR_MAXREG_COUNT
	.align		4
        /*003c*/ 	.byte	0x03, 0x1b
        /*003e*/ 	.short	0x00ff


	//----- nvinfo : EIATTR_MERCURY_ISA_VERSION
	.align		4
        /*0040*/ 	.byte	0x03, 0x5f
        /*0042*/ 	.short	0x0101


	//----- nvinfo : EIATTR_EXIT_INSTR_OFFSETS
	.align		4
        /*0044*/ 	.byte	0x04, 0x1c
        /*0046*/ 	.short	(.L_3748 - .L_3747)


	//   ....[0]....
.L_3747:
        /*0048*/ 	.word	0x000004e0


	//   ....[1]....
        /*004c*/ 	.word	0x000016a0


	//   ....[2]....
        /*0050*/ 	.word	0x000016f0


	//----- nvinfo : EIATTR_MAX_THREADS
	.align		4
.L_3748:
        /*0054*/ 	.byte	0x04, 0x05
        /*0056*/ 	.short	(.L_3750 - .L_3749)
.L_3749:
        /*0058*/ 	.word	0x00000080
        /*005c*/ 	.word	0x00000001
        /*0060*/ 	.word	0x00000001


	//----- nvinfo : EIATTR_CRS_STACK_SIZE
	.align		4
.L_3750:
        /*0064*/ 	.byte	0x04, 0x1e
        /*0066*/ 	.short	(.L_3752 - .L_3751)
.L_3751:
        /*0068*/ 	.word	0x00000000


	//----- nvinfo : EIATTR_CBANK_PARAM_SIZE
	.align		4
.L_3752:
        /*006c*/ 	.byte	0x03, 0x19
        /*006e*/ 	.short	0x0028


	//----- nvinfo : EIATTR_PARAM_CBANK
	.align		4
        /*0070*/ 	.byte	0x04, 0x0a
        /*0072*/ 	.short	(.L_3754 - .L_3753)
	.align		4
.L_3753:
        /*0074*/ 	.word	index@(.nv.constant0._ZN2at6native29vectorized_elementwise_kernelILi8EZZZNS0_49_GLOBAL__N__657f93f7_16_TensorCompare_cu_71e06f4e17clamp_kernel_implERNS_18TensorIteratorBaseEENKUlvE_clEvENKUlvE5_clEvEUlfffE_St5arrayIPcLm4EEEEviT0_T1_)
        /*0078*/ 	.short	0x0210
        /*007a*/ 	.short	0x0028


	//----- nvinfo : EIATTR_SW_WAR
	.align		4
.L_3754:
        /*007c*/ 	.byte	0x04, 0x36
        /*007e*/ 	.short	(.L_3756 - .L_3755)
.L_3755:
        /*0080*/ 	.word	0x00000008
.L_3756:


//--------------------- .nv.info._ZN2at6native18elementwise_kernelILi128ELi4EZNS0_15gpu_kernel_implIZZZNS0_49_GLOBAL__N__657f93f7_16_TensorCompare_cu_71e06f4e17clamp_kernel_implERNS_18TensorIteratorBaseEENKUlvE_clEvENKUlvE4_clEvEUldddE_EEvS5_RKT_EUliE_EEviT1_ --------------------------
	.section	.nv.info._ZN2at6native18elementwise_kernelILi128ELi4EZNS0_15gpu_kernel_implIZZZNS0_49_GLOBAL__N__657f93f7_16_TensorCompare_cu_71e06f4e17clamp_kernel_implERNS_18TensorIteratorBaseEENKUlvE_clEvENKUlvE4_clEvEUldddE_EEvS5_RKT_EUliE_EEviT1_,"",@"SHT_CUDA_INFO"
	.sectionflags	@""
	.align	4


	//----- nvinfo : EIATTR_CUDA_API_VERSION
	.align		4
        /*0000*/ 	.byte	0x04, 0x37
        /*0002*/ 	.short	(.L_3758 - .L_3757)
.L_3757:
        /*0004*/ 	.word	0x00000082


	//----- nvinfo : EIATTR_KPARAM_INFO
	.align		4
.L_3758:
        /*0008*/ 	.byte	0x04, 0x17
        /*000a*/ 	.short	(.L_3760 - .L_3759)
.L_3759:
        /*000c*/ 	.word	0x00000000
        /*0010*/ 	.short	0x0001
        /*0012*/ 	.short	0x0008
        /*0014*/ 	.byte	0x00, 0xf0, 0xc1, 0x0b


	//----- nvinfo : EIATTR_KPARAM_INFO
	.align		4
.L_3760:
        /*0018*/ 	.byte	0x04, 0x17
        /*001a*/ 	.short	(.L_3762 - .L_3761)
.L_3761:
        /*001c*/ 	.word	0x00000000
        /*0020*/ 	.short	0x0000
        /*0022*/ 	.short	0x0000
        /*0024*/ 	.byte	0x00, 0xf0, 0x11, 0x00


	//----- nvinfo : EIATTR_SPARSE_MMA_MASK
	.align		4
.L_3762:
        /*0028*/ 	.byte	0x03, 0x50
        /*002a*/ 	.short	0x0000


	//----- nvinfo : EIATTR_MAXREG_COUNT
	.align		4
        /*002c*/ 	.byte	0x03, 0x1b
        /*002e*/ 	.short	0x0080


	//----- nvinfo : EIATTR_EXTERNS
	.align		4
        /*0030*/ 	.byte	0x04, 0x0f
        /*0032*/ 	.short	(.L_3764 - .L_3763)


	//   ....[0]....
	.align		4
.L_3763:
        /*0034*/ 	.word	index@(__assertfail)


	//----- nvinfo : EIATTR_MERCURY_ISA_VERSION
	.align		4
.L_3764:
        /*0038*/ 	.byte	0x03, 0x5f
        /*003a*/ 	.short	0x0101


	//----- nvinfo : EIATTR_SYSCALL_OFFSETS
	.align		4
        /*003c*/ 	.byte	0x04, 0x46
        /*003e*/ 	.short	(.L_3766 - .L_3765)


	//   ....[0]....
.L_3765:
        /*0040*/ 	.word	0x00002730


	//   ....[1]....
        /*0044*/ 	.word	0x00003640


	//   ....[2]....
        /*0048*/ 	.word	0x00004550


	//   ....[3]....
        /*004c*/ 	.word	0x00005810


	//   ....[4]....
        /*0050*/ 	.word	0x00007f70


	//   ....[5]....
        /*0054*/ 	.word	0x00008e80


	//   ....[6]....
        /*0058*/ 	.word	0x00009d90


	//   ....[7]....
        /*005c*/ 	.word	0x0000b050


	//   ....[8]....
        /*0060*/ 	.word	0x0000d7a0


	//   ....[9]....
        /*0064*/ 	.word	0x0000e6b0


	//   ....[10]....
        /*0068*/ 	.word	0x0000f5c0


	//   ....[11]....
        /*006c*/ 	.word	0x00010880


	//   ....[12]....
        /*0070*/ 	.word	0x00012fc0


	//   ....[13]....
        /*0074*/ 	.word	0x00013ed0


	//   ....[14]....
        /*0078*/ 	.word	0x00014de0


	//   ....[15]....
        /*007c*/ 	.word	0x000160a0


	//----- nvinfo : EIATTR_EXIT_INSTR_OFFSETS
	.align		4
.L_3766:
        /*0080*/ 	.byte	0x04, 0x1c
        /*0082*/ 	.short	(.L_3768 - .L_3767)


	//   ....[0]....
.L_3767:
        /*0084*/ 	.word	0x00010930


	//   ....[1]....
        /*0088*/ 	.word	0x000150e0


	//   ....[2]....
        /*008c*/ 	.word	0x00015120


	//   ....[3]....
        /*0090*/ 	.word	0x000151b0


	//   ....[4]....
        /*0094*/ 	.word	0x000151e0


	//   ....[5]....
        /*0098*/ 	.word	0x00015210


	//   ....[6]....
        /*009c*/ 	.word	0x000152e0


	//   ....[7]....
        /*00a0*/ 	.word	0x00015360


	//   ....[8]....
        /*00a4*/ 	.word	0x00015440


	//   ....[9]....
        /*00a8*/ 	.word	0x000154d0


	//   ....[10]....
        /*00ac*/ 	.word	0x000154f0


	//   ....[11]....
        /*00b0*/ 	.word	0x000155b0


	//   ....[12]....
        /*00b4*/ 	.word	0x000155e0


	//   ....[13]....
        /*00b8*/ 	.word	0x000157b0


	//   ....[14]....
        /*00bc*/ 	.word	0x00015950


	//   ....[15]....
        /*00c0*/ 	.word	0x000159d0


	//   ....[16]....
        /*00c4*/ 	.word	0x00015a80


	//   ....[17]....
        /*00c8*/ 	.word	0x00015c40


	//   ....[18]....
        /*00cc*/ 	.word	0x00015e00


	//   ....[19]....
        /*00d0*/ 	.word	0x00015fa0


	//   ....[20]....
        /*00d4*/ 	.word	0x000160b0


	//   ....[21]....
        /*00d8*/ 	.word	0x000160e0


	//   ....[22]....
        /*00dc*/ 	.word	0x00016110


	//----- nvinfo : EIATTR_MAX_THREADS
	.align		4
.L_3768:
        /*00e0*/ 	.byte	0x04, 0x05
        /*00e2*/ 	.short	(.L_3770 - .L_3769)
.L_3769:
        /*00e4*/ 	.word	0x00000080
        /*00e8*/ 	.word	0x00000001
        /*00ec*/ 	.word	0x00000001


	//----- nvinfo : EIATTR_CRS_STACK_SIZE
	.align		4
.L_3770:
        /*00f0*/ 	.byte	0x04, 0x1e
        /*00f2*/ 	.short	(.L_3772 - .L_3771)
.L_3771:
        /*00f4*/ 	.word	0x00000000


	//----- nvinfo : EIATTR_CBANK_PARAM_SIZE
	.align		4
.L_3772:
        /*00f8*/ 	.byte	0x03, 0x19
        /*00fa*/ 	.short	0x02f8


	//----- nvinfo : EIATTR_PARAM_CBANK
	.align		4
        /*00fc*/ 	.byte	0x04, 0x0a
        /*00fe*/ 	.short	(.L_3774 - .L_3773)
	.align		4
.L_3773:
        /*0100*/ 	.word	index@(.nv.constant0._ZN2at6native18elementwise_kernelILi128ELi4EZNS0_15gpu_kernel_implIZZZNS0_49_GLOBAL__N__657f93f7_16_TensorCompare_cu_71e06f4e17clamp_kernel_implERNS_18TensorIteratorBaseEENKUlvE_clEvENKUlvE4_clEvEUldddE_EEvS5_RKT_EUliE_EEviT1_)
        /*0104*/ 	.short	0x0210
        /*0106*/ 	.short	0x02f8


	//----- nvinfo : EIATTR_SW_WAR
	.align		4
.L_3774:
        /*0108*/ 	.byte	0x04, 0x36
        /*010a*/ 	.short	(.L_3776 - .L_3775)
.L_3775:
        /*010c*/ 	.word	0x00000008
.L_3776:


//--------------------- .nv.info._ZN2at6native27unrolled_elementwise_kernelIZZZNS0_49_GLOBAL__N__657f93f7_16_TensorCompare_cu_71e06f4e17clamp_kernel_implERNS_18TensorIteratorBaseEENKUlvE_clEvENKUlvE4_clEvEUldddE_St5arrayIPcLm4EELi4E23TrivialOffsetCalculatorILi3EjESB_ILi1EjENS0_6memory12LoadWithCastILi3EEENSE_13StoreWithCastILi1EEEEEviT_T0_T2_T3_T4_T5_ --------------------------
	.section	.nv.info._ZN2at6native27unrolled_elementwise_kernelIZZZNS0_49_GLOBAL__N__657f93f7_16_TensorCompare_cu_71e06f4e17clamp_kernel_implERNS_18TensorIteratorBaseEENKUlvE_clEvENKUlvE4_clEvEUldddE_St5arrayIPcLm4EELi4E23TrivialOffsetCalculatorILi3EjESB_ILi1EjENS0_6memory12LoadWithCastILi3EEENSE_13StoreWithCastILi1EEEEEviT_T0_T2_T3_T4_T5_,"",@"SHT_CUDA_INFO"
	.sectionflags	@""
	.align	4


	//----- nvinfo : EIATTR_CUDA_API_VERSION
	.align		4
        /*0000*/ 	.byte	0x04, 0x37
        /*0002*/ 	.short	(.L_3778 - .L_3777)
.L_3777:
        /*0004*/ 	.word	0x00000082


	//----- nvinfo : EIATTR_KPARAM_INFO
	.align		4
.L_3778:
        /*0008*/ 	.byte	0x04, 0x17
        /*000a*/ 	.short	(.L_3780 - .L_3779)
.L_3779:
        /*000c*/ 	.word	0x00000000
        /*0010*/ 	.short	0x0006
        /*0012*/ 	.short	0x003c
        /*0014*/ 	.byte	0x00, 0xf0, 0x21, 0x00


	//----- nvinfo : EIATTR_KPARAM_INFO
	.align		4
.L_3780:
        /*0018*/ 	.byte	0x04, 0x17
        /*001a*/ 	.short	(.L_3782 - .L_3781)
.L_3781:
        /*001c*/ 	.word	0x00000000
        /*0020*/ 	.short	0x0005
        /*0022*/ 	.short	0x002c
        /*0024*/ 	.byte	0x00, 0xf0, 0x41, 0x00


	//----- nvinfo : EIATTR_KPARAM_INFO
	.align		4
.L_3782:
        /*0028*/ 	.byte	0x04, 0x17
        /*002a*/ 	.short	(.L_3784 - .L_3783)
.L_3783:
        /*002c*/ 	.word	0x00000000
        /*0030*/ 	.short	0x0004
        /*0032*/ 	.short	0x0029
        /*0034*/ 	.byte	0x00, 0xf0, 0x05, 0x00


	//----- nvinfo : EIATTR_KPARAM_INFO
	.align		4
.L_3784:
        /*0038*/ 	.byte	0x04, 0x17
        /*003a*/ 	.short	(.L_3786 - .L_3785)
.L_3785:
        /*003c*/ 	.word	0x00000000
        /*0040*/ 	.short	0x0003
        /*0042*/ 	.short	0x0028
        /*0044*/ 	.byte	0x00, 0xf0, 0x05, 0x00


	//----- nvinfo : EIATTR_KPARAM_INFO
	.align		4
.L_3786:
        /*0048*/ 	.byte	0x04, 0x17
        /*004a*/ 	.short	(.L_3788 - .L_3787)
.L_3787:
        /*004c*/ 	.word	0x00000000
        /*0050*/ 	.short	0x0002
        /*0052*/ 	.short	0x0008
        /*0054*/ 	.byte	0x00, 0xf0, 0x81, 0x00


	//----- nvinfo : EIATTR_KPARAM_INFO
	.align		4
.L_3788:
        /*0058*/ 	.byte	0x04, 0x17
        /*005a*/ 	.short	(.L_3790 - .L_3789)
.L_3789:
        /*005c*/ 	.word	0x00000000
        /*0060*/ 	.short	0x0001
        /*0062*/ 	.short	0x0004
        /*0064*/ 	.byte	0x00, 0xf0, 0x05, 0x00


	//----- nvinfo : EIATTR_KPARAM_INFO
	.align		4
.L_3790:
        /*0068*/ 	.byte	0x04, 0x17
        /*006a*/ 	.short	(.L_3792 - .L_3791)
.L_3791:
        /*006c*/ 	.word	0x00000000
        /*0070*/ 	.short	0x0000
        /*0072*/ 	.short	0x0000
        /*0074*/ 	.byte	0x00, 0xf0, 0x11, 0x00


	//----- nvinfo : EIATTR_SPARSE_MMA_MASK
	.align		4
.L_3792:
        /*0078*/ 	.byte	0x03, 0x50
        /*007a*/ 	.short	0x0000


	//----- nvinfo : EIATTR_MAXREG_COUNT
	.align		4
        /*007c*/ 	.byte	0x03, 0x1b
        /*007e*/ 	.short	0x00ff


	//----- nvinfo : EIATTR_EXTERNS
	.align		4
        /*0080*/ 	.byte	0x04, 0x0f
        /*0082*/ 	.short	(.L_3794 - .L_3793)


	//   ....[0]....
	.align		4
.L_3793:
        /*0084*/ 	.word	index@(__assertfail)


	//----- nvinfo : EIATTR_MERCURY_ISA_VERSION
	.align		4
.L_3794:
        /*0088*/ 	.byte	0x03, 0x5f
        /*008a*/ 	.short	0x0101


	//----- nvinfo : EIATTR_SYSCALL_OFFSETS
	.align		4
        /*008c*/ 	.byte	0x04, 0x46
        /*008e*/ 	.short	(.L_3796 - .L_3795)


	//   ....[0]....
.L_3795:
        /*0090*/ 	.word	0x00000fb0


	//   ....[1]....
        /*0094*/ 	.word	0x00001ed0


	//   ....[2]....
        /*0098*/ 	.word	0x00002df0


	//   ....[3]....
        /*009c*/ 	.word	0x00003d90


	//   ....[4]....
        /*00a0*/ 	.word	0x00004cb0


	//   ....[5]....
        /*00a4*/ 	.word	0x00005bd0


	//   ....[6]....
        /*00a8*/ 	.word	0x00006b90


	//   ....[7]....
        /*00ac*/ 	.word	0x00007ab0


	//   ....[8]....
        /*00b0*/ 	.word	0x000089d0


	//   ....[9]....
        /*00b4*/ 	.word	0x00009970


	//   ....[10]....
        /*00b8*/ 	.word	0x0000a8a0


	//   ....[11]....
        /*00bc*/ 	.word	0x0000b7c0


	//   ....[12]....
        /*00c0*/ 	.word	0x0000d230


	//   ....[13]....
        /*00c4*/ 	.word	0x0000e3f0


	//   ....[14]....
        /*00c8*/ 	.word	0x0000f570


	//   ....[15]....
        /*00cc*/ 	.word	0x00010710


	//----- nvinfo : EIATTR_EXIT_INSTR_OFFSETS
	.align		4
.L_3796:
        /*00d0*/ 	.byte	0x04, 0x1c
        /*00d2*/ 	.short	(.L_3798 - .L_3797)


	//   ....[0]....
.L_3797:
        /*00d4*/ 	.word	0x0000f610


	//   ....[1]....
        /*00d8*/ 	.word	0x0000f750


	//   ....[2]....
        /*00dc*/ 	.word	0x0000f790


	//   ....[3]....
        /*00e0*/ 	.word	0x0000f820


	//   ....[4]....
        /*00e4*/ 	.word	0x0000f850


	//   ....[5]....
        /*00e8*/ 	.word	0x0000f880


	//   ....[6]....
        /*00ec*/ 	.word	0x0000f950


	//   ....[7]....
        /*00f0*/ 	.word	0x0000f9d0


	//   ....[8]....
        /*00f4*/ 	.word	0x0000fab0


	//   ....[9]....
        /*00f8*/ 	.word	0x0000fb40


	//   ....[10]....
        /*00fc*/ 	.word	0x0000fb60


	//   ....[11]....
        /*0100*/ 	.word	0x0000fc20


	//   ....[12]....
        /*0104*/ 	.word	0x0000fc50


	//   ....[13]....
        /*0108*/ 	.word	0x0000fe20


	//   ....[14]....
        /*010c*/ 	.word	0x0000ffc0


	//   ....[15]....
        /*0110*/ 	.word	0x00010040


	//   ....[16]....
        /*0114*/ 	.word	0x000100f0


	//   ....[17]....
        /*0118*/ 	.word	0x000102b0


	//   ....[18]....
        /*011c*/ 	.word	0x00010470


	//   ....[19]....
        /*0120*/ 	.word	0x00010610


	//   ....[20]....
        /*0124*/ 	.word	0x00010720


	//   ....[21]....
        /*0128*/ 	.word	0x00010750


	//   ....[22]....
        /*012c*/ 	.word	0x00010780


	//----- nvinfo : EIATTR_MAX_THREADS
	.align		4
.L_3798:
        /*0130*/ 	.byte	0x04, 0x05
        /*0132*/ 	.short	(.L_3800 - .L_3799)
.L_3799:
        /*0134*/ 	.word	0x00000080
        /*0138*/ 	.word	0x00000001
        /*013c*/ 	.word	0x00000001


	//----- nvinfo : EIATTR_CRS_STACK_SIZE
	.align		4
.L_3800:
        /*0140*/ 	.byte	0x04, 0x1e
        /*0142*/ 	.short	(.L_3802 - .L_3801)
.L_3801:
        /*0144*/ 	.word	0x00000000


	//----- nvinfo : EIATTR_CBANK_PARAM_SIZE
	.align		4
.L_3802:
        /*0148*/ 	.byte	0x03, 0x19
        /*014a*/ 	.short	0x0044


	//----- nvinfo : EIATTR_PARAM_CBANK
	.align		4
        /*014c*/ 	.byte	0x04, 0x0a
        /*014e*/ 	.short	(.L_3804 - .L_3803)
	.align		4
.L_3803:
        /*0150*/ 	.word	index@(.nv.constant0._ZN2at6native27unrolled_elementwise_kernelIZZZNS0_49_GLOBAL__N__657f93f7_16_TensorCompare_cu_71e06f4e17clamp_kernel_implERNS_18TensorIteratorBaseEENKUlvE_clEvENKUlvE4_clEvEUldddE_St5arrayIPcLm4EELi4E23TrivialOffsetCalculatorILi3EjESB_ILi1EjENS0_6memory12LoadWithCastILi3EEENSE_13StoreWithCastILi1EEEEEviT_T0_T2_T3_T4_T5_)
        /*0154*/ 	.short	0x0210
        /*0156*/ 	.short	0x0044


	//----- nvinfo : EIATTR_SW_WAR
	.align		4
.L_3804:
        /*0158*/ 	.byte	0x04, 0x36
        /*015a*/ 	.short	(.L_3806 - .L_3805)
.L_3805:
        /*015c*/ 	.word	0x00000008
.L_3806:


//--------------------- .nv.info._ZN2at6native18elementwise_kernelILi128ELi2EZNS0_22gpu_kernel_impl_nocastIZZZNS0_49_GLOBAL__N__657f93f7_16_TensorCompare_cu_71e06f4e17clamp_kernel_implERNS_18TensorIteratorBaseEENKUlvE_clEvENKUlvE4_clEvEUldddE_EEvS5_RKT_EUliE_EEviT1_ --------------------------
	.section	.nv.info._ZN2at6native18elementwise_kernelILi128ELi2EZNS0_22gpu_kernel_impl_nocastIZZZNS0_49_GLOBAL__N__657f93f7_16_TensorCompare_cu_71e06f4e17clamp_kernel_implERNS_18TensorIteratorBaseEENKUlvE_clEvENKUlvE4_clEvEUldddE_EEvS5_RKT_EUliE_EEviT1_,"",@"SHT_CUDA_INFO"
	.sectionflags	@""
	.align	4


	//----- nvinfo : EIATTR_CUDA_API_VERSION
	.align		4
        /*0000*/ 	.byte	0x04, 0x37
        /*0002*/ 	.short	(.L_3808 - .L_3807)
.L_3807:
        /*0004*/ 	.word	0x00000082


	//----- nvinfo : EIATTR_KPARAM_INFO
	.align		4
.L_3808:
        /*0008*/ 	.byte	0x04, 0x17
        /*000a*/ 	.short	(.L_3810 - .L_3809)
.L_3809:
        /*000c*/ 	.word	0x00000000
        /*0010*/ 	.short	0x0001
        /*0012*/ 	.short	0x0008
        /*0014*/ 	.byte	0x00, 0xf0, 0xc1, 0x0b


	//----- nvinfo : EIATTR_KPARAM_INFO
	.align		4
.L_3810:
        /*0018*/ 	.byte	0x04, 0x17
        /*001a*/ 	.short	(.L_3812 - .L_3811)
.L_3811:
        /*001c*/ 	.word	0x00000000
        /*0020*/ 	.short	0x0000
        /*0022*/ 	.short	0x0000
        /*0024*/ 	.byte	0x00, 0xf0, 0x11, 0x00


	//----- nvinfo : EIATTR_SPARSE_MMA_MASK
	.align		4
.L_3812:
        /*0028*/ 	.byte	0x03, 0x50
        /*002a*/ 	.short	0x0000


	//----- nvinfo : EIATTR_MAXREG_COUNT
	.align		4
        /*002c*/ 	.byte	0x03, 0x1b
        /*002e*/ 	.short	0x0080


	//----- nvinfo : EIATTR_MERCURY_ISA_VERSION
	.align		4
        /*0030*/ 	.byte	0x03, 0x5f
        /*0032*/ 	.short	0x0101


	//----- nvinfo : EIATTR_EXIT_INSTR_OFFSETS
	.align		4
        /*0034*/ 	.byte	0x04, 0x1c
        /*0036*/ 	.short	(.L_3814 - .L_3813)


	//   ....[0]....
.L_3813:
        /*0038*/ 	.word	0x00001b10


	//   ....[1]....
        /*003c*/ 	.word	0x00003570


	//----- nvinfo : EIATTR_MAX_THREADS
	.align		4
.L_3814:
        /*0040*/ 	.byte	0x04, 0x05
        /*0042*/ 	.short	(.L_3816 - .L_3815)
.L_3815:
        /*0044*/ 	.word	0x00000080
        /*0048*/ 	.word	0x00000001
        /*004c*/ 	.word	0x00000001


	//----- nvinfo : EIATTR_CRS_STACK_SIZE
	.align		4
.L_3816:
        /*0050*/ 	.byte	0x04, 0x1e
        /*0052*/ 	.short	(.L_3818 - .L_3817)
.L_3817:
        /*0054*/ 	.word	0x00000000


	//----- nvinfo : EIATTR_CBANK_PARAM_SIZE
	.align		4
.L_3818:
        /*0058*/ 	.byte	0x03, 0x19
        /*005a*/ 	.short	0x02f8


	//----- nvinfo : EIATTR_PARAM_CBANK
	.align		4
        /*005c*/ 	.byte	0x04, 0x0a
        /*005e*/ 	.short	(.L_3820 - .L_3819)
	.align		4
.L_3819:
        /*0060*/ 	.word	index@(.nv.constant0._ZN2at6native18elementwise_kernelILi128ELi2EZNS0_22gpu_kernel_impl_nocastIZZZNS0_49_GLOBAL__N__657f93f7_16_TensorCompare_cu_71e06f4e17clamp_kernel_implERNS_18TensorIteratorBaseEENKUlvE_clEvENKUlvE4_clEvEUldddE_EEvS5_RKT_EUliE_EEviT1_)
        /*0064*/ 	.short	0x0210
        /*0066*/ 	.short	0x02f8


	//----- nvinfo : EIATTR_SW_WAR
	.align		4
.L_3820:
        /*0068*/ 	.byte	0x04, 0x36
        /*006a*/ 	.short	(.L_3822 - .L_3821)
.L_3821:
        /*006c*/ 	.word	0x00000008
.L_3822:


//--------------------- .nv.info._ZN2at6native27unrolled_elementwise_kernelIZZZNS0_49_GLOBAL__N__657f93f7_16_TensorCompare_cu_71e06f4e17clamp_kernel_implERNS_18TensorIteratorBaseEENKUlvE_clEvENKUlvE4_clEvEUldddE_St5arrayIPcLm4EELi4E23TrivialOffsetCalculatorILi3EjESB_ILi1EjENS0_6memory15LoadWithoutCastENSE_16StoreWithoutCastEEEviT_T0_T2_T3_T4_T5_ --------------------------
	.section	.nv.info._ZN2at6native27unrolled_elementwise_kernelIZZZNS0_49_GLOBAL__N__657f93f7_16_TensorCompare_cu_71e06f4e17clamp_kernel_implERNS_18TensorIteratorBaseEENKUlvE_clEvENKUlvE4_clEvEUldddE_St5arrayIPcLm4EELi4E23TrivialOffsetCalculatorILi3EjESB_ILi1EjENS0_6memory15LoadWithoutCastENSE_16StoreWithoutCastEEEviT_T0_T2_T3_T4_T5_,"",@"SHT_CUDA_INFO"
	.sectionflags	@""
	.align	4


	//----- nvinfo : EIATTR_CUDA_API_VERSION
	.align		4
        /*0000*/ 	.byte	0x04, 0x37
        /*0002*/ 	.short	(.L_3824 - .L_3823)
.L_3823:
        /*0004*/ 	.word	0x00000082


	//----- nvinfo : EIATTR_KPARAM_INFO
	.align		4
.L_3824:
        /*0008*/ 	.byte	0x04, 0x17
        /*000a*/ 	.short	(.L_3826 - .L_3825)
.L_3825:
        /*000c*/ 	.word	0x00000000
        /*0010*/ 	.short	0x0006
        /*0012*/ 	.short	0x002b
        /*0014*/ 	.byte	0x00, 0xf0, 0x05, 0x00


	//----- nvinfo : EIATTR_KPARAM_INFO
	.align		4
.L_3826:
        /*0018*/ 	.byte	0x04, 0x17
        /*001a*/ 	.short	(.L_3828 - .L_3827)
.L_3827:
        /*001c*/ 	.word	0x00000000
        /*0020*/ 	.short	0x0005
        /*0022*/ 	.short	0x002a
        /*0024*/ 	.byte	0x00, 0xf0, 0x05, 0x00


	//----- nvinfo : EIATTR_KPARAM_INFO
	.align		4
.L_3828:
        /*0028*/ 	.byte	0x04, 0x17
        /*002a*/ 	.short	(.L_3830 - .L_3829)
.L_3829:
        /*002c*/ 	.word	0x00000000
        /*0030*/ 	.short	0x0004
        /*0032*/ 	.short	0x0029
        /*0034*/ 	.byte	0x00, 0xf0, 0x05, 0x00


	//----- nvinfo : EIATTR_KPARAM_INFO
	.align		4
.L_3830:
        /*0038*/ 	.byte	0x04, 0x17
        /*003a*/ 	.short	(.L_3832 - .L_3831)
.L_3831:
        /*003c*/ 	.word	0x00000000
        /*0040*/ 	.short	0x0003
        /*0042*/ 	.short	0x0028
        /*0044*/ 	.byte	0x00, 0xf0, 0x05, 0x00


	//----- nvinfo : EIATTR_KPARAM_INFO
	.align		4
.L_3832:
        /*0048*/ 	.byte	0x04, 0x17
        /*004a*/ 	.short	(.L_3834 - .L_3833)
.L_3833:
        /*004c*/ 	.word	0x00000000
        /*0050*/ 	.short	0x0002
        /*0052*/ 	.short	0x0008
        /*0054*/ 	.byte	0x00, 0xf0, 0x81, 0x00


	//----- nvinfo : EIATTR_KPARAM_INFO
	.align		4
.L_3834:
        /*0058*/ 	.byte	0x04, 0x17
        /*005a*/ 	.short	(.L_3836 - .L_3835)
.L_3835:
        /*005c*/ 	.word	0x00000000
        /*0060*/ 	.short	0x0001
        /*0062*/ 	.short	0x0004
        /*0064*/ 	.byte	0x00, 0xf0, 0x05, 0x00


	//----- nvinfo : EIATTR_KPARAM_INFO
	.align		4
.L_3836:
        /*0068*/ 	.byte	0x04, 0x17
        /*006a*/ 	.short	(.L_3838 - .L_3837)
.L_3837:
        /*006c*/ 	.word	0x00000000
        /*0070*/ 	.short	0x0000
        /*0072*/ 	.short	0x0000
        /*0074*/ 	.byte	0x00, 0xf0, 0x11, 0x00


	//----- nvinfo : EIATTR_SPARSE_MMA_MASK
	.align		4
.L_3838:
        /*0078*/ 	.byte	0x03, 0x50
        /*007a*/ 	.short	0x0000


	//----- nvinfo : EIATTR_MAXREG_COUNT
	.align		4
        /*007c*/ 	.byte	0x03, 0x1b
        /*007e*/ 	.short	0x00ff


	//----- nvinfo : EIATTR_MERCURY_ISA_VERSION
	.align		4
        /*0080*/ 	.byte	0x03, 0x5f
        /*0082*/ 	.short	0x0101


	//----- nvinfo : EIATTR_EXIT_INSTR_OFFSETS
	.align		4
        /*0084*/ 	.byte	0x04, 0x1c
        /*0086*/ 	.short	(.L_3840 - .L_3839)


	//   ....[0]....
.L_3839:
        /*0088*/ 	.word	0x00000d00


	//   ....[1]....
        /*008c*/ 	.word	0x00000d70


	//----- nvinfo : EIATTR_MAX_THREADS
	.align		4
.L_3840:
        /*0090*/ 	.byte	0x04, 0x05
        /*0092*/ 	.short	(.L_3842 - .L_3841)
.L_3841:
        /*0094*/ 	.word	0x00000080
        /*0098*/ 	.word	0x00000001
        /*009c*/ 	.word	0x00000001


	//----- nvinfo : EIATTR_CRS_STACK_SIZE
	.align		4
.L_3842:
        /*00a0*/ 	.byte	0x04, 0x1e
        /*00a2*/ 	.short	(.L_3844 - .L_3843)
.L_3843:
        /*00a4*/ 	.word	0x00000000


	//----- nvinfo : EIATTR_CBANK_PARAM_SIZE
	.align		4
.L_3844:
        /*00a8*/ 	.byte	0x03, 0x19
        /*00aa*/ 	.short	0x002c


	//----- nvinfo : EIATTR_PARAM_CBANK
	.align		4
        /*00ac*/ 	.byte	0x04, 0x0a
        /*00ae*/ 	.short	(.L_3846 - .L_3845)
	.align		4
.L_3845:
        /*00b0*/ 	.word	index@(.nv.constant0._ZN2at6native27unrolled_elementwise_kernelIZZZNS0_49_GLOBAL__N__657f93f7_16_TensorCompare_cu_71e06f4e17clamp_kernel_implERNS_18TensorIteratorBaseEENKUlvE_clEvENKUlvE4_clEvEUldddE_St5arrayIPcLm4EELi4E23TrivialOffsetCalculatorILi3EjESB_ILi1EjENS0_6memory15LoadWithoutCastENSE_16StoreWithoutCastEEEviT_T0_T2_T3_T4_T5_)
        /*00b4*/ 	.short	0x0210
        /*00b6*/ 	.short	0x002c


	//----- nvinfo : EIATTR_SW_WAR
	.align		4
.L_3846:
        /*00b8*/ 	.byte	0x04, 0x36
        /*00ba*/ 	.short	(.L_3848 - .L_3847)
.L_3847:
        /*00bc*/ 	.word	0x00000008
.L_3848:


//--------------------- .nv.info._ZN2at6native29vectorized_elementwise_kernelILi2EZZZNS0_49_GLOBAL__N__657f93f7_16_TensorCompare_cu_71e06f4e17clamp_kernel_implERNS_18TensorIteratorBaseEENKUlvE_clEvENKUlvE4_clEvEUldddE_St5arrayIPcLm4EEEEviT0_T1_ --------------------------
	.section	.nv.info._ZN2at6native29vectorized_elementwise_kernelILi2EZZZNS0_49_GLOBAL__N__657f93f7_16_TensorCompare_cu_71e06f4e17clamp_kernel_implERNS_18TensorIteratorBaseEENKUlvE_clEvENKUlvE4_clEvEUldddE_St5arrayIPcLm4EEEEviT0_T1_,"",@"SHT_CUDA_INFO"
	.sectionflags	@""
	.align	4


	//----- nvinfo : EIATTR_CUDA_API_VERSION
	.align		4
        /*0000*/ 	.byte	0x04, 0x37
        /*0002*/ 	.short	(.L_3850 - .L_3849)
.L_3849:
        /*0004*/ 	.word	0x00000082


	//----- nvinfo : EIATTR_KPARAM_INFO
	.align		4
.L_3850:
        /*0008*/ 	.byte	0x04, 0x17
        /*000a*/ 	.short	(.L_3852 - .L_3851)
.L_3851:
        /*000c*/ 	.word	0x00000000
        /*0010*/ 	.short	0x0002
        /*0012*/ 	.short	0x0008
        /*0014*/ 	.byte	0x00, 0xf0, 0x81, 0x00


	//----- nvinfo : EIATTR_KPARAM_INFO
	.align		4
.L_3852:
        /*0018*/ 	.byte	0x04, 0x17
        /*001a*/ 	.short	(.L_3854 - .L_3853)
.L_3853:
        /*001c*/ 	.word	0x00000000
        /*0020*/ 	.short	0x0001
        /*0022*/ 	.short	0x0004
        /*0024*/ 	.byte	0x00, 0xf0, 0x05, 0x00


	//----- nvinfo : EIATTR_KPARAM_INFO
	.align		4
.L_3854:
        /*0028*/ 	.byte	0x04, 0x17
        /*002a*/ 	.short	(.L_3856 - .L_3855)
.L_3855:
        /*002c*/ 	.word	0x00000000
        /*0030*/ 	.short	0x0000
        /*0032*/ 	.short	0x0000
        /*0034*/ 	.byte	0x00, 0xf0, 0x11, 0x00


	//----- nvinfo : EIATTR_SPARSE_MMA_MASK
	.align		4
.L_3856:
        /*0038*/ 	.byte	0x03, 0x50
        /*003a*/ 	.short	0x0000


	//----- nvinfo : EIATTR_MAXREG_COUNT
	.align		4
        /*003c*/ 	.byte	0x03, 0x1b
        /*003e*/ 	.short	0x00ff


	//----- nvinfo : EIATTR_MERCURY_ISA_VERSION
	.align		4
        /*0040*/ 	.byte	0x03, 0x5f
        /*0042*/ 	.short	0x0101


	//----- nvinfo : EIATTR_EXIT_INSTR_OFFSETS
	.align		4
        /*0044*/ 	.byte	0x04, 0x1c
        /*0046*/ 	.short	(.L_3858 - .L_3857)


	//   ....[0]....
.L_3857:
        /*0048*/ 	.word	0x00001030


	//   ....[1]....
        /*004c*/ 	.word	0x00002a80


	//   ....[2]....
        /*0050*/ 	.word	0x00002ad0


	//----- nvinfo : EIATTR_MAX_THREADS
	.align		4
.L_3858:
        /*0054*/ 	.byte	0x04, 0x05
        /*0056*/ 	.short	(.L_3860 - .L_3859)
.L_3859:
        /*0058*/ 	.word	0x00000080
        /*005c*/ 	.word	0x00000001
        /*0060*/ 	.word	0x00000001


	//----- nvinfo : EIATTR_CRS_STACK_SIZE
	.align		4
.L_3860:
        /*0064*/ 	.byte	0x04, 0x1e
        /*0066*/ 	.short	(.L_3862 - .L_3861)
.L_3861:
        /*0068*/ 	.word	0x00000000


	//----- nvinfo : EIATTR_CBANK_PARAM_SIZE
	.align		4
.L_3862:
        /*006c*/ 	.byte	0x03, 0x19
        /*006e*/ 	.short	0x0028


	//----- nvinfo : EIATTR_PARAM_CBANK
	.align		4
        /*0070*/ 	.byte	0x04, 0x0a
        /*0072*/ 	.short	(.L_3864 - .L_3863)
	.align		4
.L_3863:
        /*0074*/ 	.word	index@(.nv.constant0._ZN2at6native29vectorized_elementwise_kernelILi2EZZZNS0_49_GLOBAL__N__657f93f7_16_TensorCompare_cu_71e06f4e17clamp_kernel_implERNS_18TensorIteratorBaseEENKUlvE_clEvENKUlvE4_clEvEUldddE_St5arrayIPcLm4EEEEviT0_T1_)
        /*0078*/ 	.short	0x0210
        /*007a*/ 	.short	0x0028


	//----- nvinfo : EIATTR_SW_WAR
	.align		4
.L_3864:
        /*007c*/ 	.byte	0x04, 0x36
        /*007e*/ 	.short	(.L_3866 - .L_3865)
.L_3865:
        /*0080*/ 	.word	0x00000008
.L_3866:


//--------------------- .nv.info._ZN2at6native29vectorized_elementwise_kernelILi4EZZZNS0_49_GLOBAL__N__657f93f7_16_TensorCompare_cu_71e06f4e17clamp_kernel_implERNS_18TensorIteratorBaseEENKUlvE_clEvENKUlvE4_clEvEUldddE_St5arrayIPcLm4EEEEviT0_T1_ --------------------------
	.section	.nv.info._ZN2at6native29vectorized_elementwise_kernelILi4EZZZNS0_49_GLOBAL__N__657f93f7_16_TensorCompare_cu_71e06f4e17clamp_kernel_implERNS_18TensorIteratorBaseEENKUlvE_clEvENKUlvE4_clEvEUldddE_St5arrayIPcLm4EEEEviT0_T1_,"",@"SHT_CUDA_INFO"
	.sectionflags	@""
	.align	4


	//----- nvinfo : EIATTR_CUDA_API_VERSION
	.align		4
        /*0000*/ 	.byte	0x04, 0x37
        /*0002*/ 	.short	(.L_3868 - .L_3867)
.L_3867:
        /*0004*/ 	.word	0x00000082


	//----- nvinfo : EIATTR_KPARAM_INFO
	.align		4
.L_3868:
        /*0008*/ 	.byte	0x04, 0x17
        /*000a*/ 	.short	(.L_3870 - .L_3869)
.L_3869:
        /*000c*/ 	.word	0x00000000
        /*0010*/ 	.short	0x0002
        /*0012*/ 	.short	0x0008
        /*0014*/ 	.byte	0x00, 0xf0, 0x81, 0x00


	//----- nvinfo : EIATTR_KPARAM_INFO
	.align		4
.L_3870:
        /*0018*/ 	.byte	0x04, 0x17
        /*001a*/ 	.short	(.L_3872 - .L_3871)
.L_3871:
        /*001c*/ 	.word	0x00000000
        /*0020*/ 	.short	0x0001
        /*0022*/ 	.short	0x0004
        /*0024*/ 	.byte	0x00, 0xf0, 0x05, 0x00


	//----- nvinfo : EIATTR_KPARAM_INFO
	.align		4
.L_3872:
        /*0028*/ 	.byte	0x04, 0x17
        /*002a*/ 	.short	(.L_3874 - .L_3873)
.L_3873:
        /*002c*/ 	.word	0x00000000
        /*0030*/ 	.short	0x0000
        /*0032*/ 	.short	0x0000
        /*0034*/ 	.byte	0x00, 0xf0, 0x11, 0x00


	//----- nvinfo : EIATTR_SPARSE_MMA_MASK
	.align		4
.L_3874:
        /*0038*/ 	.byte	0x03, 0x50
        /*003a*/ 	.short	0x0000


	//----- nvinfo : EIATTR_MAXREG_COUNT
	.align		4
        /*003c*/ 	.byte	0x03, 0x1b
        /*003e*/ 	.short	0x00ff


	//----- nvinfo : EIATTR_MERCURY_ISA_VERSION
	.align		4
        /*0040*/ 	.byte	0x03, 0x5f
        /*0042*/ 	.short	0x0101


	//----- nvinfo : EIATTR_EXIT_INSTR_OFFSETS
	.align		4
        /*0044*/ 	.byte	0x04, 0x1c
        /*0046*/ 	.short	(.L_3876 - .L_3875)


	//   ....[0]....
.L_3875:
        /*0048*/ 	.word	0x00001030


	//   ....[1]....
        /*004c*/ 	.word	0x00002a80


	//   ....[2]....
        /*0050*/ 	.word	0x00002ad0


	//----- nvinfo : EIATTR_MAX_THREADS
	.align		4
.L_3876:
        /*0054*/ 	.byte	0x04, 0x05
        /*0056*/ 	.short	(.L_3878 - .L_3877)
.L_3877:
        /*0058*/ 	.word	0x00000080
        /*005c*/ 	.word	0x00000001
        /*0060*/ 	.word	0x00000001


	//----- nvinfo : EIATTR_CRS_STACK_SIZE
	.align		4
.L_3878:
        /*0064*/ 	.byte	0x04, 0x1e
        /*0066*/ 	.short	(.L_3880 - .L_3879)
.L_3879:
        /*0068*/ 	.word	0x00000000


	//----- nvinfo : EIATTR_CBANK_PARAM_SIZE
	.align		4
.L_3880:
        /*006c*/ 	.byte	0x03, 0x19
        /*006e*/ 	.short	0x0028


	//----- nvinfo : EIATTR_PARAM_CBANK
	.align		4
        /*0070*/ 	.byte	0x04, 0x0a
        /*0072*/ 	.short	(.L_3882 - .L_3881)
	.align		4
.L_3881:
        /*0074*/ 	.word	index@(.nv.constant0._ZN2at6native29vectorized_elementwise_kernelILi4EZZZNS0_49_GLOBAL__N__657f93f7_16_TensorCompare_cu_71e06f4e17clamp_kernel_implERNS_18TensorIteratorBaseEENKUlvE_clEvENKUlvE4_clEvEUldddE_St5arrayIPcLm4EEEEviT0_T1_)
        /*0078*/ 	.short	0x0210
        /*007a*/ 	.short	0x0028


	//----- nvinfo : EIATTR_SW_WAR
	.align		4
.L_3882:
        /*007c*/ 	.byte	0x04, 0x36
        /*007e*/ 	.short	(.L_3884 - .L_3883)
.L_3883:
        /*0080*/ 	.word	0x00000008
.L_3884:


//--------------------- .nv.info._ZN2at6native29vectorized_elementwise_kernelILi8EZZZNS0_49_GLOBAL__N__657f93f7_16_TensorCompare_cu_71e06f4e17clamp_kernel_implERNS_18TensorIteratorBaseEENKUlvE_clEvENKUlvE4_clEvEUldddE_St5arrayIPcLm4EEEEviT0_T1_ --------------------------
	.section	.nv.info._ZN2at6native29vectorized_elementwise_kernelILi8EZZZNS0_49_GLOBAL__N__657f93f7_16_TensorCompare_cu_71e06f4e17clamp_kernel_implERNS_18TensorIteratorBaseEENKUlvE_clEvENKUlvE4_clEvEUldddE_St5arrayIPcLm4EEEEviT0_T1_,"",@"SHT_CUDA_INFO"
	.sectionflags	@""
	.align	4


	//----- nvinfo : EIATTR_CUDA_API_VERSION
	.align		4
        /*0000*/ 	.byte	0x04, 0x37
        /*0002*/ 	.short	(.L_3886 - .L_3885)
.L_3885:
        /*0004*/ 	.word	0x00000082


	//----- nvinfo : EIATTR_KPARAM_INFO
	.align		4
.L_3886:
        /*0008*/ 	.byte	0x04, 0x17
        /*000a*/ 	.short	(.L_3888 - .L_3887)
.L_3887:
        /*000c*/ 	.word	0x00000000
        /*0010*/ 	.short	0x0002
        /*0012*/ 	.short	0x0008
        /*0014*/ 	.byte	0x00, 0xf0, 0x81, 0x00


	//----- nvinfo : EIATTR_KPARAM_INFO
	.align		4
.L_3888:
        /*0018*/ 	.byte	0x04, 0x17
        /*001a*/ 	.short	(.L_3890 - .L_3889)
.L_3889:
        /*001c*/ 	.word	0x00000000
        /*0020*/ 	.short	0x0001
        /*0022*/ 	.short	0x0004
        /*0024*/ 	.byte	0x00, 0xf0, 0x05, 0x00


	//----- nvinfo : EIATTR_KPARAM_INFO
	.align		4
.L_3890:
        /*0028*/ 	.byte	0x04, 0x17
        /*002a*/ 	.short	(.L_3892 - .L_3891)
.L_3891:
        /*002c*/ 	.word	0x00000000
        /*0030*/ 	.short	0x0000
        /*0032*/ 	.short	0x0000
        /*0034*/ 	.byte	0x00, 0xf0, 0x11, 0x00


	//----- nvinfo : EIATTR_SPARSE_MMA_MASK
	.align		4
.L_3892:
        /*0038*/ 	.byte	0x03, 0x50
        /*003a*/ 	.short	0x0000


	//----- nvinfo : EIATTR_MAXREG_COUNT
	.align		4
        /*003c*/ 	.byte	0x03, 0x1b
        /*003e*/ 	.short	0x00ff


	//----- nvinfo : EIATTR_MERCURY_ISA_VERSION
	.align		4
        /*0040*/ 	.byte	0x03, 0x5f
        /*0042*/ 	.short	0x0101


	//----- nvinfo : EIATTR_EXIT_INSTR_OFFSETS
	.align		4
        /*0044*/ 	.byte	0x04, 0x1c
        /*0046*/ 	.short	(.L_3894 - .L_3893)


	//   ....[0]....
.L_3893:
        /*0048*/ 	.word	0x00001030


	//   ....[1]....
        /*004c*/ 	.word	0x00002a80


	//   ....[2]....
        /*0050*/ 	.word	0x00002ad0


	//----- nvinfo : EIATTR_MAX_THREADS
	.align		4
.L_3894:
        /*0054*/ 	.byte	0x04, 0x05
        /*0056*/ 	.short	(.L_3896 - .L_3895)
.L_3895:
        /*0058*/ 	.word	0x00000080
        /*005c*/ 	.word	0x00000001
        /*0060*/ 	.word	0x00000001


	//----- nvinfo : EIATTR_CRS_STACK_SIZE
	.align		4
.L_3896:
        /*0064*/ 	.byte	0x04, 0x1e
        /*0066*/ 	.short	(.L_3898 - .L_3897)
.L_3897:
        /*0068*/ 	.word	0x00000000


	//----- nvinfo : EIATTR_CBANK_PARAM_SIZE
	.align		4
.L_3898:
        /*006c*/ 	.byte	0x03, 0x19
        /*006e*/ 	.short	0x0028


	//----- nvinfo : EIATTR_PARAM_CBANK
	.align		4
        /*0070*/ 	.byte	0x04, 0x0a
        /*0072*/ 	.short	(.L_3900 - .L_3899)
	.align		4
.L_3899:
        /*0074*/ 	.word	index@(.nv.constant0._ZN2at6native29vectorized_elementwise_kernelILi8EZZZNS0_49_GLOBAL__N__657f93f7_16_TensorCompare_cu_71e06f4e17clamp_kernel_implERNS_18TensorIteratorBaseEENKUlvE_clEvENKUlvE4_clEvEUldddE_St5arrayIPcLm4EEEEviT0_T1_)
        /*0078*/ 	.short	0x0210
        /*007a*/ 	.short	0x0028


	//----- nvinfo : EIATTR_SW_WAR
	.align		4
.L_3900:
        /*007c*/ 	.byte	0x04, 0x36
        /*007e*/ 	.short	(.L_3902 - .L_3901)
.L_3901:
        /*0080*/ 	.word	0x00000008
.L_3902:


//--------------------- .nv.info._ZN2at6native18elementwise_kernelILi128ELi4EZNS0_15gpu_kernel_implIZZZNS0_49_GLOBAL__N__657f93f7_16_TensorCompare_cu_71e06f4e17clamp_kernel_implERNS_18TensorIteratorBaseEENKUlvE_clEvENKUlvE3_clEvEUlsssE_EEvS5_RKT_EUliE_EEviT1_ --------------------------
	.section	.nv.info._ZN2at6native18elementwise_kernelILi128ELi4EZNS0_15gpu_kernel_implIZZZNS0_49_GLOBAL__N__657f93f7_16_TensorCompare_cu_71e06f4e17clamp_kernel_implERNS_18TensorIteratorBaseEENKUlvE_clEvENKUlvE3_clEvEUlsssE_EEvS5_RKT_EUliE_EEviT1_,"",@"SHT_CUDA_INFO"
	.sectionflags	@""
	.align	4


	//----- nvinfo : EIATTR_CUDA_API_VERSION
	.align		4
        /*0000*/ 	.byte	0x04, 0x37
        /*0002*/ 	.short	(.L_3904 - .L_3903)
.L_3903:
        /*0004*/ 	.word	0x00000082


	//----- nvinfo : EIATTR_KPARAM_INFO
	.align		4
.L_3904:
        /*0008*/ 	.byte	0x04, 0x17
        /*000a*/ 	.short	(.L_3906 - .L_3905)
.L_3905:
        /*000c*/ 	.word	0x00000000
        /*0010*/ 	.short	0x0001
        /*0012*/ 	.short	0x0008
        /*0014*/ 	.byte	0x00, 0xf0, 0xc1, 0x0b


	//----- nvinfo : EIATTR_KPARAM_INFO
	.align		4
.L_3906:
        /*0018*/ 	.byte	0x04, 0x17
        /*001a*/ 	.short	(.L_3908 - .L_3907)
.L_3907:
        /*001c*/ 	.word	0x00000000
        /*0020*/ 	.short	0x0000
        /*0022*/ 	.short	0x0000
        /*0024*/ 	.byte	0x00, 0xf0, 0x11, 0x00


	//----- nvinfo : EIATTR_SPARSE_MMA_MASK
	.align		4
.L_3908:
        /*0028*/ 	.byte	0x03, 0x50
        /*002a*/ 	.short	0x0000


	//----- nvinfo : EIATTR_MAXREG_COUNT
	.align		4
        /*002c*/ 	.byte	0x03, 0x1b
        /*002e*/ 	.short	0x0080


	//----- nvinfo : EIATTR_EXTERNS
	.align		4
        /*0030*/ 	.byte	0x04, 0x0f
        /*0032*/ 	.short	(.L_3910 - .L_3909)


	//   ....[0]....
	.align		4
.L_3909:
        /*0034*/ 	.word	index@(__assertfail)


	//----- nvinfo : EIATTR_MERCURY_ISA_VERSION
	.align		4
.L_3910:
        /*0038*/ 	.byte	0x03, 0x5f
        /*003a*/ 	.short	0x0101


	//----- nvinfo : EIATTR_SYSCALL_OFFSETS
	.align		4
        /*003c*/ 	.byte	0x04, 0x46
        /*003e*/ 	.short	(.L_3912 - .L_3911)


	//   ....[0]....
.L_3911:
        /*0040*/ 	.word	0x000026e0


	//   ....[1]....
        /*0044*/ 	.word	0x00003560


	//   ....[2]....
        /*0048*/ 	.word	0x000043e0


	//   ....[3]....
        /*004c*/ 	.word	0x000052a0


	//   ....[4]....
        /*0050*/ 	.word	0x00007990


	//   ....[5]....
        /*0054*/ 	.word	0x00008810


	//   ....[6]....
        /*0058*/ 	.word	0x00009690


	//   ....[7]....
        /*005c*/ 	.word	0x0000a550


	//   ....[8]....
        /*0060*/ 	.word	0x0000cc30


	//   ....[9]....
        /*0064*/ 	.word	0x0000dab0


	//   ....[10]....
        /*0068*/ 	.word	0x0000e930


	//   ....[11]....
        /*006c*/ 	.word	0x0000f7f0


	//   ....[12]....
        /*0070*/ 	.word	0x00011ec0


	//   ....[13]....
        /*0074*/ 	.word	0x00012d40


	//   ....[14]....
        /*0078*/ 	.word	0x00013bc0


	//   ....[15]....
        /*007c*/ 	.word	0x00014a80


	//----- nvinfo : EIATTR_EXIT_INSTR_OFFSETS
	.align		4
.L_3912:
        /*0080*/ 	.byte	0x04, 0x1c
        /*0082*/ 	.short	(.L_3914 - .L_3913)


	//   ....[0]....
.L_3913:
        /*0084*/ 	.word	0x0000f8a0


	//   ....[1]....
        /*0088*/ 	.word	0x00013d50


	//   ....[2]....
        /*008c*/ 	.word	0x00013d70


	//   ....[3]....
        /*0090*/ 	.word	0x00013e10


	//   ....[4]....
        /*0094*/ 	.word	0x00013e30


	//   ....[5]....
        /*0098*/ 	.word	0x00013e50


	//   ....[6]....
        /*009c*/ 	.word	0x00013ee0


	//   ....[7]....
        /*00a0*/ 	.word	0x00013f20


	//   ....[8]....
        /*00a4*/ 	.word	0x00013fc0


	//   ....[9]....
        /*00a8*/ 	.word	0x00014010


	//   ....[10]....
        /*00ac*/ 	.word	0x00014040


	//   ....[11]....
        /*00b0*/ 	.word	0x00014110


	//   ....[12]....
        /*00b4*/ 	.word	0x00014150


	//   ....[13]....
        /*00b8*/ 	.word	0x000142e0


	//   ....[14]....
        /*00bc*/ 	.word	0x00014440


	//   ....[15]....
        /*00c0*/ 	.word	0x00014480


	//   ....[16]....
        /*00c4*/ 	.word	0x00014520


	//   ....[17]....
        /*00c8*/ 	.word	0x000146a0


	//   ....[18]....
        /*00cc*/ 	.word	0x00014820


	//   ....[19]....
        /*00d0*/ 	.word	0x00014980


	//   ....[20]....
        /*00d4*/ 	.word	0x00014a90


	//   ....[21]....
        /*00d8*/ 	.word	0x00014ad0


	//   ....[22]....
        /*00dc*/ 	.word	0x00014af0


	//----- nvinfo : EIATTR_MAX_THREADS
	.align		4
.L_3914:
        /*00e0*/ 	.byte	0x04, 0x05
        /*00e2*/ 	.short	(.L_3916 - .L_3915)
.L_3915:
        /*00e4*/ 	.word	0x00000080
        /*00e8*/ 	.word	0x00000001
        /*00ec*/ 	.word	0x00000001


	//----- nvinfo : EIATTR_CRS_STACK_SIZE
	.align		4
.L_3916:
        /*00f0*/ 	.byte	0x04, 0x1e
        /*00f2*/ 	.short	(.L_3918 - .L_3917)
.L_3917:
        /*00f4*/ 	.word	0x00000000


	//----- nvinfo : EIATTR_CBANK_PARAM_SIZE
	.align		4
.L_3918:
        /*00f8*/ 	.byte	0x03, 0x19
        /*00fa*/ 	.short	0x02f8


	//----- nvinfo : EIATTR_PARAM_CBANK
	.align		4
        /*00fc*/ 	.byte	0x04, 0x0a
        /*00fe*/ 	.short	(.L_3920 - .L_3919)
	.align		4
.L_3919:
        /*0100*/ 	.word	index@(.nv.constant0._ZN2at6native18elementwise_kernelILi128ELi4EZNS0_15gpu_kernel_implIZZZNS0_49_GLOBAL__N__657f93f7_16_TensorCompare_cu_71e06f4e17clamp_kernel_implERNS_18TensorIteratorBaseEENKUlvE_clEvENKUlvE3_clEvEUlsssE_EEvS5_RKT_EUliE_EEviT1_)
        /*0104*/ 	.short	0x0210
        /*0106*/ 	.short	0x02f8


	//----- nvinfo : EIATTR_SW_WAR
	.align		4
.L_3920:
        /*0108*/ 	.byte	0x04, 0x36
        /*010a*/ 	.short	(.L_3922 - .L_3921)
.L_3921:
        /*010c*/ 	.word	0x00000008
.L_3922:


//--------------------- .nv.info._ZN2at6native27unrolled_elementwise_kernelIZZZNS0_49_GLOBAL__N__657f93f7_16_TensorCompare_cu_71e06f4e17clamp_kernel_implERNS_18TensorIteratorBaseEENKUlvE_clEvENKUlvE3_clEvEUlsssE_St5arrayIPcLm4EELi4E23TrivialOffsetCalculatorILi3EjESB_ILi1EjENS0_6memory12LoadWithCastILi3EEENSE_13StoreWithCastILi1EEEEEviT_T0_T2_T3_T4_T5_ --------------------------
	.section	.nv.info._ZN2at6native27unrolled_elementwise_kernelIZZZNS0_49_GLOBAL__N__657f93f7_16_TensorCompare_cu_71e06f4e17clamp_kernel_implERNS_18TensorIteratorBaseEENKUlvE_clEvENKUlvE3_clEvEUlsssE_St5arrayIPcLm4EELi4E23TrivialOffsetCalculatorILi3EjESB_ILi1EjENS0_6memory12LoadWithCastILi3EEENSE_13StoreWithCastILi1EEEEEviT_T0_T2_T3_T4_T5_,"",@"SHT_CUDA_INFO"
	.sectionflags	@""
	.align	4


	//----- nvinfo : EIATTR_CUDA_API_VERSION
	.align		4
        /*0000*/ 	.byte	0x04, 0x37
        /*0002*/ 	.short	(.L_3924 - .L_3923)
.L_3923:
        /*0004*/ 	.word	0x00000082


	//----- nvinfo : EIATTR_KPARAM_INFO
	.align		4
.L_3924:
        /*0008*/ 	.byte	0x04, 0x17
        /*000a*/ 	.short	(.L_3926 - .L_3925)
.L_3925:
        /*000c*/ 	.word	0x00000000
        /*0010*/ 	.short	0x0006
        /*0012*/ 	.short	0x003c
        /*0014*/ 	.byte	0x00, 0xf0, 0x21, 0x00


	//----- nvinfo : EIATTR_KPARAM_INFO
	.align		4
.L_3926:
        /*0018*/ 	.byte	0x04, 0x17
        /*001a*/ 	.short	(.L_3928 - .L_3927)
.L_3927:
        /*001c*/ 	.word	0x00000000
        /*0020*/ 	.short	0x0005
        /*0022*/ 	.short	0x002c
        /*0024*/ 	.byte	0x00, 0xf0, 0x41, 0x00


	//----- nvinfo : EIATTR_KPARAM_INFO
	.align		4
.L_3928:
        /*0028*/ 	.byte	0x04, 0x17
        /*002a*/ 	.short	(.L_3930 - .L_3929)
.L_3929:
        /*002c*/ 	.word	0x00000000
        /*0030*/ 	.short	0x0004
        /*0032*/ 	.short	0x0029
        /*0034*/ 	.byte	0x00, 0xf0, 0x05, 0x00


	//----- nvinfo : EIATTR_KPARAM_INFO
	.align		4
.L_3930:
        /*0038*/ 	.byte	0x04, 0x17
        /*003a*/ 	.short	(.L_3932 - .L_3931)
.L_3931:
        /*003c*/ 	.word	0x00000000
        /*0040*/ 	.short	0x0003
        /*0042*/ 	.short	0x0028
        /*0044*/ 	.byte	0x00, 0xf0, 0x05, 0x00


	//----- nvinfo : EIATTR_KPARAM_INFO
	.align		4
.L_3932:
        /*0048*/ 	.byte	0x04, 0x17
        /*004a*/ 	.short	(.L_3934 - .L_3933)
.L_3933:
        /*004c*/ 	.word	0x00000000
        /*0050*/ 	.short	0x0002
        /*0052*/ 	.short	0x0008
        /*0054*/ 	.byte	0x00, 0xf0, 0x81, 0x00


	//----- nvinfo : EIATTR_KPARAM_INFO
	.align		4
.L_3934:
        /*0058*/ 	.byte	0x04, 0x17
        /*005a*/ 	.short	(.L_3936 - .L_3935)
.L_3935:
        /*005c*/ 	.word	0x00000000
        /*0060*/ 	.short	0x0001
        /*0062*/ 	.short	0x0004
        /*0064*/ 	.byte	0x00, 0xf0, 0x05, 0x00


	//----- nvinfo : EIATTR_KPARAM_INFO
	.align		4
.L_3936:
        /*0068*/ 	.byte	0x04, 0x17
        /*006a*/ 	.short	(.L_3938 - .L_3937)
.L_3937:
        /*006c*/ 	.word	0x00000000
        /*0070*/ 	.short	0x0000
        /*0072*/ 	.short	0x0000
        /*0074*/ 	.byte	0x00, 0xf0, 0x11, 0x00


	//----- nvinfo : EIATTR_SPARSE_MMA_MASK
	.align		4
.L_3938:
        /*0078*/ 	.byte	0x03, 0x50
        /*007a*/ 	.short	0x0000


	//----- nvinfo : EIATTR_MAXREG_COUNT
	.align		4
        /*007c*/ 	.byte	0x03, 0x1b
        /*007e*/ 	.short	0x00ff


	//----- nvinfo : EIATTR_EXTERNS
	.align		4
        /*0080*/ 	.byte	0x04, 0x0f
        /*0082*/ 	.short	(.L_3940 - .L_3939)


	//   ....[0]....
	.align		4
.L_3939:
        /*0084*/ 	.word	index@(__assertfail)


	//----- nvinfo : EIATTR_MERCURY_ISA_VERSION
	.align		4
.L_3940:
        /*0088*/ 	.byte	0x03, 0x5f
        /*008a*/ 	.short	0x0101


	//----- nvinfo : EIATTR_SYSCALL_OFFSETS
	.align		4
        /*008c*/ 	.byte	0x04, 0x46
        /*008e*/ 	.short	(.L_3942 - .L_3941)


	//   ....[0]....
.L_3941:
        /*0090*/ 	.word	0x00000f40


	//   ....[1]....
        /*0094*/ 	.word	0x00001dd0


	//   ....[2]....
        /*0098*/ 	.word	0x00002c60


	//   ....[3]....
        /*009c*/ 	.word	0x00003b70


	//   ....[4]....
        /*00a0*/ 	.word	0x00004a00


	//   ....[5]....
        /*00a4*/ 	.word	0x00005890


	//   ....[6]....
        /*00a8*/ 	.word	0x000067c0


	//   ....[7]....
        /*00ac*/ 	.word	0x00007660


	//   ....[8]....
        /*00b0*/ 	.word	0x00008500


	//   ....[9]....
        /*00b4*/ 	.word	0x00009410


	//   ....[10]....
        /*00b8*/ 	.word	0x0000a2b0


	//   ....[11]....
        /*00bc*/ 	.word	0x0000b150


	//   ....[12]....
        /*00c0*/ 	.word	0x0000c360


	//   ....[13]....
        /*00c4*/ 	.word	0x0000d2d0


	//   ....[14]....
        /*00c8*/ 	.word	0x0000e1f0


	//   ....[15]....
        /*00cc*/ 	.word	0x0000f110


	//----- nvinfo : EIATTR_EXIT_INSTR_OFFSETS
	.align		4
.L_3942:
        /*00d0*/ 	.byte	0x04, 0x1c
        /*00d2*/ 	.short	(.L_3944 - .L_3943)


	//   ....[0]....
.L_3943:
        /*00d4*/ 	.word	0x0000e2a0


	//   ....[1]....
        /*00d8*/ 	.word	0x0000e3d0


	//   ....[2]....
        /*00dc*/ 	.word	0x0000e3f0


	//   ....[3]....
        /*00e0*/ 	.word	0x0000e490


	//   ....[4]....
        /*00e4*/ 	.word	0x0000e4c0


	//   ....[5]....
        /*00e8*/ 	.word	0x0000e4e0


	//   ....[6]....
        /*00ec*/ 	.word	0x0000e570


	//   ....[7]....
        /*00f0*/ 	.word	0x0000e5b0


	//   ....[8]....
        /*00f4*/ 	.word	0x0000e650


	//   ....[9]....
        /*00f8*/ 	.word	0x0000e6a0


	//   ....[10]....
        /*00fc*/ 	.word	0x0000e6d0


	//   ....[11]....
        /*0100*/ 	.word	0x0000e7a0


	//   ....[12]....
        /*0104*/ 	.word	0x0000e7e0


	//   ....[13]....
        /*0108*/ 	.word	0x0000e970


	//   ....[14]....
        /*010c*/ 	.word	0x0000ead0


	//   ....[15]....
        /*0110*/ 	.word	0x0000eb10


	//   ....[16]....
        /*0114*/ 	.word	0x0000ebb0


	//   ....[17]....
        /*0118*/ 	.word	0x0000ed30


	//   ....[18]....
        /*011c*/ 	.word	0x0000eeb0


	//   ....[19]....
        /*0120*/ 	.word	0x0000f010


	//   ....[20]....
        /*0124*/ 	.word	0x0000f120


	//   ....[21]....
        /*0128*/ 	.word	0x0000f160


	//   ....[22]....
        /*012c*/ 	.word	0x0000f190


	//----- nvinfo : EIATTR_MAX_THREADS
	.align		4
.L_3944:
        /*0130*/ 	.byte	0x04, 0x05
        /*0132*/ 	.short	(.L_3946 - .L_3945)
.L_3945:
        /*0134*/ 	.word	0x00000080
        /*0138*/ 	.word	0x00000001
        /*013c*/ 	.word	0x00000001


	//----- nvinfo : EIATTR_CRS_STACK_SIZE
	.align		4
.L_3946:
        /*0140*/ 	.byte	0x04, 0x1e
        /*0142*/ 	.short	(.L_3948 - .L_3947)
.L_3947:
        /*0144*/ 	.word	0x00000000


	//----- nvinfo : EIATTR_CBANK_PARAM_SIZE
	.align		4
.L_3948:
        /*0148*/ 	.byte	0x03, 0x19
        /*014a*/ 	.short	0x0044


	//----- nvinfo : EIATTR_PARAM_CBANK
	.align		4
        /*014c*/ 	.byte	0x04, 0x0a
        /*014e*/ 	.short	(.L_3950 - .L_3949)
	.align		4
.L_3949:
        /*0150*/ 	.word	index@(.nv.constant0._ZN2at6native27unrolled_elementwise_kernelIZZZNS0_49_GLOBAL__N__657f93f7_16_TensorCompare_cu_71e06f4e17clamp_kernel_implERNS_18TensorIteratorBaseEENKUlvE_clEvENKUlvE3_clEvEUlsssE_St5arrayIPcLm4EELi4E23TrivialOffsetCalculatorILi3EjESB_ILi1EjENS0_6memory12LoadWithCastILi3EEENSE_13StoreWithCastILi1EEEEEviT_T0_T2_T3_T4_T5_)
        /*0154*/ 	.short	0x0210
        /*0156*/ 	.short	0x0044


	//----- nvinfo : EIATTR_SW_WAR
	.align		4
.L_3950:
        /*0158*/ 	.byte	0x04, 0x36
        /*015a*/ 	.short	(.L_3952 - .L_3951)
.L_3951:
        /*015c*/ 	.word	0x00000008
.L_3952:


//--------------------- .nv.info._ZN2at6native18elementwise_kernelILi128ELi4EZNS0_22gpu_kernel_impl_nocastIZZZNS0_49_GLOBAL__N__657f93f7_16_TensorCompare_cu_71e06f4e17clamp_kernel_implERNS_18TensorIteratorBaseEENKUlvE_clEvENKUlvE3_clEvEUlsssE_EEvS5_RKT_EUliE_EEviT1_ --------------------------
	.section	.nv.info._ZN2at6native18elementwise_kernelILi128ELi4EZNS0_22gpu_kernel_impl_nocastIZZZNS0_49_GLOBAL__N__657f93f7_16_TensorCompare_cu_71e06f4e17clamp_kernel_implERNS_18TensorIteratorBaseEENKUlvE_clEvENKUlvE3_clEvEUlsssE_EEvS5_RKT_EUliE_EEviT1_,"",@"SHT_CUDA_INFO"
	.sectionflags	@""
	.align	4


	//----- nvinfo : EIATTR_CUDA_API_VERSION
	.align		4
        /*0000*/ 	.byte	0x04, 0x37
        /*0002*/ 	.short	(.L_3954 - .L_3953)
.L_3953:
        /*0004*/ 	.word	0x00000082


	//----- nvinfo : EIATTR_KPARAM_INFO
	.align		4
.L_3954:
        /*0008*/ 	.byte	0x04, 0x17
        /*000a*/ 	.short	(.L_3956 - .L_3955)
.L_3955:
        /*000c*/ 	.word	0x00000000
        /*0010*/ 	.short	0x0001
        /*0012*/ 	.short	0x0008
        /*0014*/ 	.byte	0x00, 0xf0, 0xc1, 0x0b


	//----- nvinfo : EIATTR_KPARAM_INFO
	.align		4
.L_3956:
        /*0018*/ 	.byte	0x04, 0x17
        /*001a*/ 	.short	(.L_3958 - .L_3957)
.L_3957:
        /*001c*/ 	.word	0x00000000
        /*0020*/ 	.short	0x0000
        /*0022*/ 	.short	0x0000
        /*0024*/ 	.byte	0x00, 0xf0, 0x11, 0x00


	//----- nvinfo : EIATTR_SPARSE_MMA_MASK
	.align		4
.L_3958:
        /*0028*/ 	.byte	0x03, 0x50
        /*002a*/ 	.short	0x0000


	//----- nvinfo : EIATTR_MAXREG_COUNT
	.align		4
        /*002c*/ 	.byte	0x03, 0x1b
        /*002e*/ 	.short	0x0080


	//----- nvinfo : EIATTR_MERCURY_ISA_VERSION
	.align		4
        /*0030*/ 	.byte	0x03, 0x5f
        /*0032*/ 	.short	0x0101


	//----- nvinfo : EIATTR_EXIT_INSTR_OFFSETS
	.align		4
        /*0034*/ 	.byte	0x04, 0x1c
        /*0036*/ 	.short	(.L_3960 - .L_3959)


	//   ....[0]....
.L_3959:
        /*0038*/ 	.word	0x00004bc0


	//   ....[1]....
        /*003c*/ 	.word	0x000064a0


	//----- nvinfo : EIATTR_MAX_THREADS
	.align		4
.L_3960:
        /*0040*/ 	.byte	0x04, 0x05
        /*0042*/ 	.short	(.L_3962 - .L_3961)
.L_3961:
        /*0044*/ 	.word	0x00000080
        /*0048*/ 	.word	0x00000001
        /*004c*/ 	.word	0x00000001


	//----- nvinfo : EIATTR_CRS_STACK_SIZE
	.align		4
.L_3962:
        /*0050*/ 	.byte	0x04, 0x1e
        /*0052*/ 	.short	(.L_3964 - .L_3963)
.L_3963:
        /*0054*/ 	.word	0x00000000


	//----- nvinfo : EIATTR_CBANK_PARAM_SIZE
	.align		4
.L_3964:
        /*0058*/ 	.byte	0x03, 0x19
        /*005a*/ 	.short	0x02f8


	//----- nvinfo : EIATTR_PARAM_CBANK
	.align		4
        /*005c*/ 	.byte	0x04, 0x0a
        /*005e*/ 	.short	(.L_3966 - .L_3965)
	.align		4
.L_3965:
        /*0060*/ 	.word	index@(.nv.constant0._ZN2at6native18elementwise_kernelILi128ELi4EZNS0_22gpu_kernel_impl_nocastIZZZNS0_49_GLOBAL__N__657f93f7_16_TensorCompare_cu_71e06f4e17clamp_kernel_implERNS_18TensorIteratorBaseEENKUlvE_clEvENKUlvE3_clEvEUlsssE_EEvS5_RKT_EUliE_EEviT1_)
        /*0064*/ 	.short	0x0210
        /*0066*/ 	.short	0x02f8


	//----- nvinfo : EIATTR_SW_WAR
	.align		4
.L_3966:
        /*0068*/ 	.byte	0x04, 0x36
        /*006a*/ 	.short	(.L_3968 - .L_3967)
.L_3967:
        /*006c*/ 	.word	0x00000008
.L_3968:


//--------------------- .nv.info._ZN2at6native27unrolled_elementwise_kernelIZZZNS0_49_GLOBAL__N__657f93f7_16_TensorCompare_cu_71e06f4e17clamp_kernel_implERNS_18TensorIteratorBaseEENKUlvE_clEvENKUlvE3_clEvEUlsssE_St5arrayIPcLm4EELi4E23TrivialOffsetCalculatorILi3EjESB_ILi1EjENS0_6memory15LoadWithoutCastENSE_16StoreWithoutCastEEEviT_T0_T2_T3_T4_T5_ --------------------------
	.section	.nv.info._ZN2at6native27unrolled_elementwise_kernelIZZZNS0_49_GLOBAL__N__657f93f7_16_TensorCompare_cu_71e06f4e17clamp_kernel_implERNS_18TensorIteratorBaseEENKUlvE_clEvENKUlvE3_clEvEUlsssE_St5arrayIPcLm4EELi4E23TrivialOffsetCalculatorILi3EjESB_ILi1EjENS0_6memory15LoadWithoutCastENSE_16StoreWithoutCastEEEviT_T0_T2_T3_T4_T5_,"",@"SHT_CUDA_INFO"
	.sectionflags	@""
	.align	4


	//----- nvinfo : EIATTR_CUDA_API_VERSION
	.align		4
        /*0000*/ 	.byte	0x04, 0x37
        /*0002*/ 	.short	(.L_3970 - .L_3969)
.L_3969:
        /*0004*/ 	.word	0x00000082


	//----- nvinfo : EIATTR_KPARAM_INFO
	.align		4
.L_3970:
        /*0008*/ 	.byte	0x04, 0x17
        /*000a*/ 	.short	(.L_3972 - .L_3971)
.L_3971:
        /*000c*/ 	.word	0x00000000
        /*0010*/ 	.short	0x0006
        /*0012*/ 	.short	0x002b
        /*0014*/ 	.byte	0x00, 0xf0, 0x05, 0x00


	//----- nvinfo : EIATTR_KPARAM_INFO
	.align		4
.L_3972:
        /*0018*/ 	.byte	0x04, 0x17
        /*001a*/ 	.short	(.L_3974 - .L_3973)
.L_3973:
        /*001c*/ 	.word	0x00000000
        /*0020*/ 	.short	0x0005
        /*0022*/ 	.short	0x002a
        /*0024*/ 	.byte	0x00, 0xf0, 0x05, 0x00


	//----- nvinfo : EIATTR_KPARAM_INFO
	.align		4
.L_3974:
        /*0028*/ 	.byte	0x04, 0x17
        /*002a*/ 	.short	(.L_3976 - .L_3975)
.L_3975:
        /*002c*/ 	.word	0x00000000
        /*0030*/ 	.short	0x0004
        /*0032*/ 	.short	0x0029
        /*0034*/ 	.byte	0x00, 0xf0, 0x05, 0x00


	//----- nvinfo : EIATTR_KPARAM_INFO
	.align		4
.L_3976:
        /*0038*/ 	.byte	0x04, 0x17
        /*003a*/ 	.short	(.L_3978 - .L_3977)
.L_3977:
        /*003c*/ 	.word	0x00000000
        /*0040*/ 	.short	0x0003
        /*0042*/ 	.short	0x0028
        /*0044*/ 	.byte	0x00, 0xf0, 0x05, 0x00


	//----- nvinfo : EIATTR_KPARAM_INFO
	.align		4
.L_3978:
        /*0048*/ 	.byte	0x04, 0x17
        /*004a*/ 	.short	(.L_3980 - .L_3979)
.L_3979:
        /*004c*/ 	.word	0x00000000
        /*0050*/ 	.short	0x0002
        /*0052*/ 	.short	0x0008
        /*0054*/ 	.byte	0x00, 0xf0, 0x81, 0x00


	//----- nvinfo : EIATTR_KPARAM_INFO
	.align		4
.L_3980:
        /*0058*/ 	.byte	0x04, 0x17
        /*005a*/ 	.short	(.L_3982 - .L_3981)
.L_3981:
        /*005c*/ 	.word	0x00000000
        /*0060*/ 	.short	0x0001
        /*0062*/ 	.short	0x0004
        /*0064*/ 	.byte	0x00, 0xf0, 0x05, 0x00


	//----- nvinfo : EIATTR_KPARAM_INFO
	.align		4
.L_3982:
        /*0068*/ 	.byte	0x04, 0x17
        /*006a*/ 	.short	(.L_3984 - .L_3983)
.L_3983:
        /*006c*/ 	.word	0x00000000
        /*0070*/ 	.short	0x0000
        /*0072*/ 	.short	0x0000
        /*0074*/ 	.byte	0x00, 0xf0, 0x11, 0x00


	//----- nvinfo : EIATTR_SPARSE_MMA_MASK
	.align		4
.L_3984:
        /*0078*/ 	.byte	0x03, 0x50
        /*007a*/ 	.short	0x0000


	//----- nvinfo : EIATTR_MAXREG_COUNT
	.align		4
        /*007c*/ 	.byte	0x03, 0x1b
        /*007e*/ 	.short	0x00ff


	//----- nvinfo : EIATTR_MERCURY_ISA_VERSION
	.align		4
        /*0080*/ 	.byte	0x03, 0x5f
        /*0082*/ 	.short	0x0101


	//----- nvinfo : EIATTR_EXIT_INSTR_OFFSETS
	.align		4
        /*0084*/ 	.byte	0x04, 0x1c
        /*0086*/ 	.short	(.L_3986 - .L_3985)


	//   ....[0]....
.L_3985:
        /*0088*/ 	.word	0x000005a0


	//   ....[1]....
        /*008c*/ 	.word	0x00000610


	//----- nvinfo : EIATTR_MAX_THREADS
	.align		4
.L_3986:
        /*0090*/ 	.byte	0x04, 0x05
        /*0092*/ 	.short	(.L_3988 - .L_3987)
.L_3987:
        /*0094*/ 	.word	0x00000080
        /*0098*/ 	.word	0x00000001
        /*009c*/ 	.word	0x00000001


	//----- nvinfo : EIATTR_CRS_STACK_SIZE
	.align		4
.L_3988:
        /*00a0*/ 	.byte	0x04, 0x1e
        /*00a2*/ 	.short	(.L_3990 - .L_3989)
.L_3989:
        /*00a4*/ 	.word	0x00000000


	//----- nvinfo : EIATTR_CBANK_PARAM_SIZE
	.align		4
.L_3990:
        /*00a8*/ 	.byte	0x03, 0x19
        /*00aa*/ 	.short	0x002c


	//----- nvinfo : EIATTR_PARAM_CBANK
	.align		4
        /*00ac*/ 	.byte	0x04, 0x0a
        /*00ae*/ 	.short	(.L_3992 - .L_3991)
	.align		4
.L_3991:
        /*00b0*/ 	.word	index@(.nv.constant0._ZN2at6native27unrolled_elementwise_kernelIZZZNS0_49_GLOBAL__N__657f93f7_16_TensorCompare_cu_71e06f4e17clamp_kernel_implERNS_18TensorIteratorBaseEENKUlvE_clEvENKUlvE3_clEvEUlsssE_St5arrayIPcLm4EELi4E23TrivialOffsetCalculatorILi3EjESB_ILi1EjENS0_6memory15LoadWithoutCastENSE_16StoreWithoutCastEEEviT_T0_T2_T3_T4_T5_)
        /*00b4*/ 	.short	0x0210
        /*00b6*/ 	.short	0x002c


	//----- nvinfo : EIATTR_SW_WAR
	.align		4
.L_3992:
        /*00b8*/ 	.byte	0x04, 0x36
        /*00ba*/ 	.short	(.L_3994 - .L_3993)
.L_3993:
        /*00bc*/ 	.word	0x00000008
.L_3994:


//--------------------- .nv.info._ZN2at6native29vectorized_elementwise_kernelILi2EZZZNS0_49_GLOBAL__N__657f93f7_16_TensorCompare_cu_71e06f4e17clamp_kernel_implERNS_18TensorIteratorBaseEENKUlvE_clEvENKUlvE3_clEvEUlsssE_St5arrayIPcLm4EEEEviT0_T1_ --------------------------
	.section	.nv.info._ZN2at6native29vectorized_elementwise_kernelILi2EZZZNS0_49_GLOBAL__N__657f93f7_16_TensorCompare_cu_71e06f4e17clamp_kernel_implERNS_18TensorIteratorBaseEENKUlvE_clEvENKUlvE3_clEvEUlsssE_St5arrayIPcLm4EEEEviT0_T1_,"",@"SHT_CUDA_INFO"
	.sectionflags	@""
	.align	4


	//----- nvinfo : EIATTR_CUDA_API_VERSION
	.align		4
        /*0000*/ 	.byte	0x04, 0x37
        /*0002*/ 	.short	(.L_3996 - .L_3995)
.L_3995:
        /*0004*/ 	.word	0x00000082


	//----- nvinfo : EIATTR_KPARAM_INFO
	.align		4
.L_3996:
        /*0008*/ 	.byte	0x04, 0x17
        /*000a*/ 	.short	(.L_3998 - .L_3997)
.L_3997:
        /*000c*/ 	.word	0x00000000
        /*0010*/ 	.short	0x0002
        /*0012*/ 	.short	0x0008
        /*0014*/ 	.byte	0x00, 0xf0, 0x81, 0x00


	//----- nvinfo : EIATTR_KPARAM_INFO
	.align		4
.L_3998:
        /*0018*/ 	.byte	0x04, 0x17
        /*001a*/ 	.short	(.L_4000 - .L_3999)
.L_3999:
        /*001c*/ 	.word	0x00000000
        /*0020*/ 	.short	0x0001
        /*0022*/ 	.short	0x0004
        /*0024*/ 	.byte	0x00, 0xf0, 0x05, 0x00


	//----- nvinfo : EIATTR_KPARAM_INFO
	.align		4
.L_4000:
        /*0028*/ 	.byte	0x04, 0x17
        /*002a*/ 	.short	(.L_4002 - .L_4001)
.L_4001:
        /*002c*/ 	.word	0x00000000
        /*0030*/ 	.short	0x0000
        /*0032*/ 	.short	0x0000
        /*0034*/ 	.byte	0x00, 0xf0, 0x11, 0x00


	//----- nvinfo : EIATTR_SPARSE_MMA_MASK
	.align		4
.L_4002:
        /*0038*/ 	.byte	0x03, 0x50
        /*003a*/ 	.short	0x0000


	//----- nvinfo : EIATTR_MAXREG_COUNT
	.align		4
        /*003c*/ 	.byte	0x03, 0x1b
        /*003e*/ 	.short	0x00ff


	//----- nvinfo : EIATTR_MERCURY_ISA_VERSION
	.align		4
        /*0040*/ 	.byte	0x03, 0x5f
        /*0042*/ 	.short	0x0101


	//----- nvinfo : EIATTR_EXIT_INSTR_OFFSETS
	.align		4
        /*0044*/ 	.byte	0x04, 0x1c
        /*0046*/ 	.short	(.L_4004 - .L_4003)


	//   ....[0]....
.L_4003:
        /*0048*/ 	.word	0x000005d0


	//   ....[1]....
        /*004c*/ 	.word	0x00001160


	//   ....[2]....
        /*0050*/ 	.word	0x000011b0


	//----- nvinfo : EIATTR_MAX_THREADS
	.align		4
.L_4004:
        /*0054*/ 	.byte	0x04, 0x05
        /*0056*/ 	.short	(.L_4006 - .L_4005)
.L_4005:
        /*0058*/ 	.word	0x00000080
        /*005c*/ 	.word	0x00000001
        /*0060*/ 	.word	0x00000001


	//----- nvinfo : EIATTR_CRS_STACK_SIZE
	.align		4
.L_4006:
        /*0064*/ 	.byte	0x04, 0x1e
        /*0066*/ 	.short	(.L_4008 - .L_4007)
.L_4007:
        /*0068*/ 	.word	0x00000000


	//----- nvinfo : EIATTR_CBANK_PARAM_SIZE
	.align		4
.L_4008:
        /*006c*/ 	.byte	0x03, 0x19
        /*006e*/ 	.short	0x0028


	//----- nvinfo : EIATTR_PARAM_CBANK
	.align		4
        /*0070*/ 	.byte	0x04, 0x0a
        /*0072*/ 	.short	(.L_4010 - .L_4009)
	.align		4
.L_4009:
        /*0074*/ 	.word	index@(.nv.constant0._ZN2at6native29vectorized_elementwise_kernelILi2EZZZNS0_49_GLOBAL__N__657f93f7_16_TensorCompare_cu_71e06f4e17clamp_kernel_implERNS_18TensorIteratorBaseEENKUlvE_clEvENKUlvE3_clEvEUlsssE_St5arrayIPcLm4EEEEviT0_T1_)
        /*0078*/ 	.short	0x0210
        /*007a*/ 	.short	0x0028


	//----- nvinfo : EIATTR_SW_WAR
	.align		4
.L_4010:
        /*007c*/ 	.byte	0x04, 0x36
        /*007e*/ 	.short	(.L_4012 - .L_4011)
.L_4011:
        /*0080*/ 	.word	0x00000008
.L_4012:


//--------------------- .nv.info._ZN2at6native29vectorized_elementwise_kernelILi4EZZZNS0_49_GLOBAL__N__657f93f7_16_TensorCompare_cu_71e06f4e17clamp_kernel_implERNS_18TensorIteratorBaseEENKUlvE_clEvENKUlvE3_clEvEUlsssE_St5arrayIPcLm4EEEEviT0_T1_ --------------------------
	.section	.nv.info._ZN2at6native29vectorized_elementwise_kernelILi4EZZZNS0_49_GLOBAL__N__657f93f7_16_TensorCompare_cu_71e06f4e17clamp_kernel_implERNS_18TensorIteratorBaseEENKUlvE_clEvENKUlvE3_clEvEUlsssE_St5arrayIPcLm4EEEEviT0_T1_,"",@"SHT_CUDA_INFO"
	.sectionflags	@""
	.align	4


	//----- nvinfo : EIATTR_CUDA_API_VERSION
	.align		4
        /*0000*/ 	.byte	0x04, 0x37
        /*0002*/ 	.short	(.L_4014 - .L_4013)
.L_4013:
        /*0004*/ 	.word	0x00000082


	//----- nvinfo : EIATTR_KPARAM_INFO
	.align		4
.L_4014:
        /*0008*/ 	.byte	0x04, 0x17
        /*000a*/ 	.short	(.L_4016 - .L_4015)
.L_4015:
        /*000c*/ 	.word	0x00000000
        /*0010*/ 	.short	0x0002
        /*0012*/ 	.short	0x0008
        /*0014*/ 	.byte	0x00, 0xf0, 0x81, 0x00


	//----- nvinfo : EIATTR_KPARAM_INFO
	.align		4
.L_4016:
        /*0018*/ 	.byte	0x04, 0x17
        /*001a*/ 	.short	(.L_4018 - .L_4017)
.L_4017:
        /*001c*/ 	.word	0x00000000
        /*0020*/ 	.short	0x0001
        /*0022*/ 	.short	0x0004
        /*0024*/ 	.byte	0x00, 0xf0, 0x05, 0x00


	//----- nvinfo : EIATTR_KPARAM_INFO
	.align		4
.L_4018:
        /*0028*/ 	.byte	0x04, 0x17
        /*002a*/ 	.short	(.L_4020 - .L_4019)
.L_4019:
        /*002c*/ 	.word	0x00000000
        /*0030*/ 	.short	0x0000
        /*0032*/ 	.short	0x0000
        /*0034*/ 	.byte	0x00, 0xf0, 0x11, 0x00


	//----- nvinfo : EIATTR_SPARSE_MMA_MASK
	.align		4
.L_4020:
        /*0038*/ 	.byte	0x03, 0x50
        /*003a*/ 	.short	0x0000


	//----- nvinfo : EIATTR_MAXREG_COUNT
	.align		4
        /*003c*/ 	.byte	0x03, 0x1b
        /*003e*/ 	.short	0x00ff


	//----- nvinfo : EIATTR_MERCURY_ISA_VERSION
	.align		4
        /*0040*/ 	.byte	0x03, 0x5f
        /*0042*/ 	.short	0x0101


	//----- nvinfo : EIATTR_EXIT_INSTR_OFFSETS
	.align		4
        /*0044*/ 	.byte	0x04, 0x1c
        /*0046*/ 	.short	(.L_4022 - .L_4021)


	//   ....[0]....
.L_4021:
        /*0048*/ 	.word	0x000005b0


	//   ....[1]....
        /*004c*/ 	.word	0x00001140


	//   ....[2]....
        /*0050*/ 	.word	0x00001190


	//----- nvinfo : EIATTR_MAX_THREADS
	.align		4
.L_4022:
        /*0054*/ 	.byte	0x04, 0x05
        /*0056*/ 	.short	(.L_4024 - .L_4023)
.L_4023:
        /*0058*/ 	.word	0x00000080
        /*005c*/ 	.word	0x00000001
        /*0060*/ 	.word	0x00000001


	//----- nvinfo : EIATTR_CRS_STACK_SIZE
	.align		4
.L_4024:
        /*0064*/ 	.byte	0x04, 0x1e
        /*0066*/ 	.short	(.L_4026 - .L_4025)
.L_4025:
        /*0068*/ 	.word	0x00000000


	//----- nvinfo : EIATTR_CBANK_PARAM_SIZE
	.align		4
.L_4026:
        /*006c*/ 	.byte	0x03, 0x19
        /*006e*/ 	.short	0x0028


	//----- nvinfo : EIATTR_PARAM_CBANK
	.align		4
        /*0070*/ 	.byte	0x04, 0x0a
        /*0072*/ 	.short	(.L_4028 - .L_4027)
	.align		4
.L_4027:
        /*0074*/ 	.word	index@(.nv.constant0._ZN2at6native29vectorized_elementwise_kernelILi4EZZZNS0_49_GLOBAL__N__657f93f7_16_TensorCompare_cu_71e06f4e17clamp_kernel_implERNS_18TensorIteratorBaseEENKUlvE_clEvENKUlvE3_clEvEUlsssE_St5arrayIPcLm4EEEEviT0_T1_)
        /*0078*/ 	.short	0x0210
        /*007a*/ 	.short	0x0028


	//----- nvinfo : EIATTR_SW_WAR
	.align		4
.L_4028:
        /*007c*/ 	.byte	0x04, 0x36
        /*007e*/ 	.short	(.L_4030 - .L_4029)
.L_4029:
        /*0080*/ 	.word	0x00000008
.L_4030:


//--------------------- .nv.info._ZN2at6native29vectorized_elementwise_kernelILi8EZZZNS0_49_GLOBAL__N__657f93f7_16_TensorCompare_cu_71e06f4e17clamp_kernel_implERNS_18TensorIteratorBaseEENKUlvE_clEvENKUlvE3_clEvEUlsssE_St5arrayIPcLm4EEEEviT0_T1_ --------------------------
	.section	.nv.info._ZN2at6native29vectorized_elementwise_kernelILi8EZZZNS0_49_GLOBAL__N__657f93f7_16_TensorCompare_cu_71e06f4e17clamp_kernel_implERNS_18TensorIteratorBaseEENKUlvE_clEvENKUlvE3_clEvEUlsssE_St5arrayIPcLm4EEEEviT0_T1_,"",@"SHT_CUDA_INFO"
	.sectionflags	@""
	.align	4


	//----- nvinfo : EIATTR_CUDA_API_VERSION
	.align		4
        /*0000*/ 	.byte	0x04, 0x37
        /*0002*/ 	.short	(.L_4032 - .L_4031)
.L_4031:
        /*0004*/ 	.word	0x00000082


	//----- nvinfo : EIATTR_KPARAM_INFO
	.align		4
.L_4032:
        /*0008*/ 	.byte	0x04, 0x17
        /*000a*/ 	.short	(.L_4034 - .L_4033)
.L_4033:
        /*000c*/ 	.word	0x00000000
        /*0010*/ 	.short	0x0002
        /*0012*/ 	.short	0x0008
        /*0014*/ 	.byte	0x00, 0xf0, 0x81, 0x00


	//----- nvinfo : EIATTR_KPARAM_INFO
	.align		4
.L_4034:
        /*0018*/ 	.byte	0x04, 0x17
        /*001a*/ 	.short	(.L_4036 - .L_4035)
.L_4035:
        /*001c*/ 	.word	0x00000000
        /*0020*/ 	.short	0x0001
        /*0022*/ 	.short	0x0004
        /*0024*/ 	.byte	0x00, 0xf0, 0x05, 0x00


	//----- nvinfo : EIATTR_KPARAM_INFO
	.align		4
.L_4036:
        /*0028*/ 	.byte	0x04, 0x17
        /*002a*/ 	.short	(.L_4038 - .L_4037)
.L_4037:
        /*002c*/ 	.word	0x00000000
        /*0030*/ 	.short	0x0000
        /*0032*/ 	.short	0x0000
        /*0034*/ 	.byte	0x00, 0xf0, 0x11, 0x00


	//----- nvinfo : EIATTR_SPARSE_MMA_MASK
	.align		4
.L_4038:
        /*0038*/ 	.byte	0x03, 0x50
        /*003a*/ 	.short	0x0000


	//----- nvinfo : EIATTR_MAXREG_COUNT
	.align		4
        /*003c*/ 	.byte	0x03, 0x1b
        /*003e*/ 	.short	0x00ff


	//----- nvinfo : EIATTR_MERCURY_ISA_VERSION
	.align		4
        /*0040*/ 	.byte	0x03, 0x5f
        /*0042*/ 	.short	0x0101


	//----- nvinfo : EIATTR_EXIT_INSTR_OFFSETS
	.align		4
        /*0044*/ 	.byte	0x04, 0x1c
        /*0046*/ 	.short	(.L_4040 - .L_4039)


	//   ....[0]....
.L_4039:
        /*0048*/ 	.word	0x00000480


	//   ....[1]....
        /*004c*/ 	.word	0x00001010


	//   ....[2]....
        /*0050*/ 	.word	0x00001060


	//----- nvinfo : EIATTR_MAX_THREADS
	.align		4
.L_4040:
        /*0054*/ 	.byte	0x04, 0x05
        /*0056*/ 	.short	(.L_4042 - .L_4041)
.L_4041:
        /*0058*/ 	.word	0x00000080
        /*005c*/ 	.word	0x00000001
        /*0060*/ 	.word	0x00000001


	//----- nvinfo : EIATTR_CRS_STACK_SIZE
	.align		4
.L_4042:
        /*0064*/ 	.byte	0x04, 0x1e
        /*0066*/ 	.short	(.L_4044 - .L_4043)
.L_4043:
        /*0068*/ 	.word	0x00000000


	//----- nvinfo : EIATTR_CBANK_PARAM_SIZE
	.align		4
.L_4044:
        /*006c*/ 	.byte	0x03, 0x19
        /*006e*/ 	.short	0x0028


	//----- nvinfo : EIATTR_PARAM_CBANK
	.align		4
        /*0070*/ 	.byte	0x04, 0x0a
        /*0072*/ 	.short	(.L_4046 - .L_4045)
	.align		4
.L_4045:
        /*0074*/ 	.word	index@(.nv.constant0._ZN2at6native29vectorized_elementwise_kernelILi8EZZZNS0_49_GLOBAL__N__657f93f7_16_TensorCompare_cu_71e06f4e17clamp_kernel_implERNS_18TensorIteratorBaseEENKUlvE_clEvENKUlvE3_clEvEUlsssE_St5arrayIPcLm4EEEEviT0_T1_)
        /*0078*/ 	.short	0x0210
        /*007a*/ 	.short	0x0028


	//----- nvinfo : EIATTR_SW_WAR
	.align		4
.L_4046:
        /*007c*/ 	.byte	0x04, 0x36
        /*007e*/ 	.short	(.L_4048 - .L_4047)
.L_4047:
        /*0080*/ 	.word	0x00000008
.L_4048:


//--------------------- .nv.info._ZN2at6native18elementwise_kernelILi128ELi4EZNS0_15gpu_kernel_implIZZZNS0_49_GLOBAL__N__657f93f7_16_TensorCompare_cu_71e06f4e17clamp_kernel_implERNS_18TensorIteratorBaseEENKUlvE_clEvENKUlvE2_clEvEUllllE_EEvS5_RKT_EUliE_EEviT1_ --------------------------
	.section	.nv.info._ZN2at6native18elementwise_kernelILi128ELi4EZNS0_15gpu_kernel_implIZZZNS0_49_GLOBAL__N__657f93f7_16_TensorCompare_cu_71e06f4e17clamp_kernel_implERNS_18TensorIteratorBaseEENKUlvE_clEvENKUlvE2_clEvEUllllE_EEvS5_RKT_EUliE_EEviT1_,"",@"SHT_CUDA_INFO"
	.sectionflags	@""
	.align	4


	//----- nvinfo : EIATTR_CUDA_API_VERSION
	.align		4
        /*0000*/ 	.byte	0x04, 0x37
        /*0002*/ 	.short	(.L_4050 - .L_4049)
.L_4049:
        /*0004*/ 	.word	0x00000082


	//----- nvinfo : EIATTR_KPARAM_INFO
	.align		4
.L_4050:
        /*0008*/ 	.byte	0x04, 0x17
        /*000a*/ 	.short	(.L_4052 - .L_4051)
.L_4051:
        /*000c*/ 	.word	0x00000000
        /*0010*/ 	.short	0x0001
        /*0012*/ 	.short	0x0008
        /*0014*/ 	.byte	0x00, 0xf0, 0xc1, 0x0b


	//----- nvinfo : EIATTR_KPARAM_INFO
	.align		4
.L_4052:
        /*0018*/ 	.byte	0x04, 0x17
        /*001a*/ 	.short	(.L_4054 - .L_4053)
.L_4053:
        /*001c*/ 	.word	0x00000000
        /*0020*/ 	.short	0x0000
        /*0022*/ 	.short	0x0000
        /*0024*/ 	.byte	0x00, 0xf0, 0x11, 0x00


	//----- nvinfo : EIATTR_SPARSE_MMA_MASK
	.align		4
.L_4054:
        /*0028*/ 	.byte	0x03, 0x50
        /*002a*/ 	.short	0x0000


	//----- nvinfo : EIATTR_MAXREG_COUNT
	.align		4
        /*002c*/ 	.byte	0x03, 0x1b
        /*002e*/ 	.short	0x0080


	//----- nvinfo : EIATTR_EXTERNS
	.align		4
        /*0030*/ 	.byte	0x04, 0x0f
        /*0032*/ 	.short	(.L_4056 - .L_4055)


	//   ....[0]....
	.align		4
.L_4055:
        /*0034*/ 	.word	index@(__assertfail)


	//----- nvinfo : EIATTR_MERCURY_ISA_VERSION
	.align		4
.L_4056:
        /*0038*/ 	.byte	0x03, 0x5f
        /*003a*/ 	.short	0x0101


	//----- nvinfo : EIATTR_SYSCALL_OFFSETS
	.align		4
        /*003c*/ 	.byte	0x04, 0x46
        /*003e*/ 	.short	(.L_4058 - .L_4057)


	//   ....[0]....
.L_4057:
        /*0040*/ 	.word	0x000026a0


	//   ....[1]....
        /*0044*/ 	.word	0x00003510


	//   ....[2]....
        /*0048*/ 	.word	0x00004380


	//   ....[3]....
        /*004c*/ 	.word	0x00005270


	//   ....[4]....
        /*0050*/ 	.word	0x00007920


	//   ....[5]....
        /*0054*/ 	.word	0x00008790


	//   ....[6]....
        /*0058*/ 	.word	0x00009600


	//   ....[7]....
        /*005c*/ 	.word	0x0000a4f0


	//   ....[8]....
        /*0060*/ 	.word	0x0000cb90


	//   ....[9]....
        /*0064*/ 	.word	0x0000da00


	//   ....[10]....
        /*0068*/ 	.word	0x0000e870


	//   ....[11]....
        /*006c*/ 	.word	0x0000f760


	//   ....[12]....
        /*0070*/ 	.word	0x00011df0


	//   ....[13]....
        /*0074*/ 	.word	0x00012c60


	//   ....[14]....
        /*0078*/ 	.word	0x00013ad0


	//   ....[15]....
        /*007c*/ 	.word	0x000149c0


	//----- nvinfo : EIATTR_EXIT_INSTR_OFFSETS
	.align		4
.L_4058:
        /*0080*/ 	.byte	0x04, 0x1c
        /*0082*/ 	.short	(.L_4060 - .L_4059)


	//   ....[0]....
.L_4059:
        /*0084*/ 	.word	0x0000f7f0


	//   ....[1]....
        /*0088*/ 	.word	0x00013ca0


	//   ....[2]....
        /*008c*/ 	.word	0x00013cc0


	//   ....[3]....
        /*0090*/ 	.word	0x00013d40


	//   ....[4]....
        /*0094*/ 	.word	0x00013d60


	//   ....[5]....
        /*0098*/ 	.word	0x00013d80


	//   ....[6]....
        /*009c*/ 	.word	0x00013e10


	//   ....[7]....
        /*00a0*/ 	.word	0x00013e50


	//   ....[8]....
        /*00a4*/ 	.word	0x00013ef0


	//   ....[9]....
        /*00a8*/ 	.word	0x00013f40


	//   ....[10]....
        /*00ac*/ 	.word	0x00013f70


	//   ....[11]....
        /*00b0*/ 	.word	0x00014040


	//   ....[12]....
        /*00b4*/ 	.word	0x00014080


	//   ....[13]....
        /*00b8*/ 	.word	0x00014210


	//   ....[14]....
        /*00bc*/ 	.word	0x00014370


	//   ....[15]....
        /*00c0*/ 	.word	0x000143b0


	//   ....[16]....
        /*00c4*/ 	.word	0x00014450


	//   ....[17]....
        /*00c8*/ 	.word	0x000145d0


	//   ....[18]....
        /*00cc*/ 	.word	0x00014750


	//   ....[19]....
        /*00d0*/ 	.word	0x000148c0


	//   ....[20]....
        /*00d4*/ 	.word	0x000149d0


	//   ....[21]....
        /*00d8*/ 	.word	0x000149f0


	//   ....[22]....
        /*00dc*/ 	.word	0x00014a10


	//----- nvinfo : EIATTR_MAX_THREADS
	.align		4
.L_4060:
        /*00e0*/ 	.byte	0x04, 0x05
        /*00e2*/ 	.short	(.L_4062 - .L_4061)
.L_4061:
        /*00e4*/ 	.word	0x00000080
        /*00e8*/ 	.word	0x00000001
        /*00ec*/ 	.word	0x00000001


	//----- nvinfo : EIATTR_CRS_STACK_SIZE
	.align		4
.L_4062:
        /*00f0*/ 	.byte	0x04, 0x1e
        /*00f2*/ 	.short	(.L_4064 - .L_4063)
.L_4063:
        /*00f4*/ 	.word	0x00000000


	//----- nvinfo : EIATTR_CBANK_PARAM_SIZE
	.align		4
.L_4064:
        /*00f8*/ 	.byte	0x03, 0x19
        /*00fa*/ 	.short	0x02f8


	//----- nvinfo : EIATTR_PARAM_CBANK
	.align		4
        /*00fc*/ 	.byte	0x04, 0x0a
        /*00fe*/ 	.short	(.L_4066 - .L_4065)
	.align		4
.L_4065:
        /*0100*/ 	.word	index@(.nv.constant0._ZN2at6native18elementwise_kernelILi128ELi4EZNS0_15gpu_kernel_implIZZZNS0_49_GLOBAL__N__657f93f7_16_TensorCompare_cu_71e06f4e17clamp_kernel_implERNS_18TensorIteratorBaseEENKUlvE_clEvENKUlvE2_clEvEUllllE_EEvS5_RKT_EUliE_EEviT1_)
        /*0104*/ 	.short	0x0210
        /*0106*/ 	.short	0x02f8


	//----- nvinfo : EIATTR_SW_WAR
	.align		4
.L_4066:
        /*0108*/ 	.byte	0x04, 0x36
        /*010a*/ 	.short	(.L_4068 - .L_4067)
.L_4067:
        /*010c*/ 	.word	0x00000008
.L_4068:


//--------------------- .nv.info._ZN2at6native27unrolled_elementwise_kernelIZZZNS0_49_GLOBAL__N__657f93f7_16_TensorCompare_cu_71e06f4e17clamp_kernel_implERNS_18TensorIteratorBaseEENKUlvE_clEvENKUlvE2_clEvEUllllE_St5arrayIPcLm4EELi4E23TrivialOffsetCalculatorILi3EjESB_ILi1EjENS0_6memory12LoadWithCastILi3EEENSE_13StoreWithCastILi1EEEEEviT_T0_T2_T3_T4_T5_ --------------------------
	.section	.nv.info._ZN2at6native27unrolled_elementwise_kernelIZZZNS0_49_GLOBAL__N__657f93f7_16_TensorCompare_cu_71e06f4e17clamp_kernel_implERNS_18TensorIteratorBaseEENKUlvE_clEvENKUlvE2_clEvEUllllE_St5arrayIPcLm4EELi4E23TrivialOffsetCalculatorILi3EjESB_ILi1EjENS0_6memory12LoadWithCastILi3EEENSE_13StoreWithCastILi1EEEEEviT_T0_T2_T3_T4_T5_,"",@"SHT_CUDA_INFO"
	.sectionflags	@""
	.align	4


	//----- nvinfo : EIATTR_CUDA_API_VERSION
	.align		4
        /*0000*/ 	.byte	0x04, 0x37
        /*0002*/ 	.short	(.L_4070 - .L_4069)
.L_4069:
        /*0004*/ 	.word	0x00000082


	//----- nvinfo : EIATTR_KPARAM_INFO
	.align		4
.L_4070:
        /*0008*/ 	.byte	0x04, 0x17
        /*000a*/ 	.short	(.L_4072 - .L_4071)
.L_4071:
        /*000c*/ 	.word	0x00000000
        /*0010*/ 	.short	0x0006
        /*0012*/ 	.short	0x003c
        /*0014*/ 	.byte	0x00, 0xf0, 0x21, 0x00


	//----- nvinfo : EIATTR_KPARAM_INFO
	.align		4
.L_4072:
        /*0018*/ 	.byte	0x04, 0x17
        /*001a*/ 	.short	(.L_4074 - .L_4073)
.L_4073:
        /*001c*/ 	.word	0x00000000
        /*0020*/ 	.short	0x0005
        /*0022*/ 	.short	0x002c
        /*0024*/ 	.byte	0x00, 0xf0, 0x41, 0x00


	//----- nvinfo : EIATTR_KPARAM_INFO
	.align		4
.L_4074:
        /*0028*/ 	.byte	0x04, 0x17
        /*002a*/ 	.short	(.L_4076 - .L_4075)
.L_4075:
        /*002c*/ 	.word	0x00000000
        /*0030*/ 	.short	0x0004
        /*0032*/ 	.short	0x0029
        /*0034*/ 	.byte	0x00, 0xf0, 0x05, 0x00


	//----- nvinfo : EIATTR_KPARAM_INFO
	.align		4
.L_4076:
        /*0038*/ 	.byte	0x04, 0x17
        /*003a*/ 	.short	(.L_4078 - .L_4077)
.L_4077:
        /*003c*/ 	.word	0x00000000
        /*0040*/ 	.short	0x0003
        /*0042*/ 	.short	0x0028
        /*0044*/ 	.byte	0x00, 0xf0, 0x05, 0x00


	//----- nvinfo : EIATTR_KPARAM_INFO
	.align		4
.L_4078:
        /*0048*/ 	.byte	0x04, 0x17
        /*004a*/ 	.short	(.L_4080 - .L_4079)
.L_4079:
        /*004c*/ 	.word	0x00000000
        /*0050*/ 	.short	0x0002
        /*0052*/ 	.short	0x0008
        /*0054*/ 	.byte	0x00, 0xf0, 0x81, 0x00


	//----- nvinfo : EIATTR_KPARAM_INFO
	.align		4
.L_4080:
        /*0058*/ 	.byte	0x04, 0x17
        /*005a*/ 	.short	(.L_4082 - .L_4081)
.L_4081:
        /*005c*/ 	.word	0x00000000
        /*0060*/ 	.short	0x0001
        /*0062*/ 	.short	0x0004
        /*0064*/ 	.byte	0x00, 0xf0, 0x05, 0x00


	//----- nvinfo : EIATTR_KPARAM_INFO
	.align		4
.L_4082:
        /*0068*/ 	.byte	0x04, 0x17
        /*006a*/ 	.short	(.L_4084 - .L_4083)
.L_4083:
        /*006c*/ 	.word	0x00000000
        /*0070*/ 	.short	0x0000
        /*0072*/ 	.short	0x0000
        /*0074*/ 	.byte	0x00, 0xf0, 0x11, 0x00


	//----- nvinfo : EIATTR_SPARSE_MMA_MASK
	.align		4
.L_4084:
        /*0078*/ 	.byte	0x03, 0x50
        /*007a*/ 	.short	0x0000


	//----- nvinfo : EIATTR_MAXREG_COUNT
	.align		4
        /*007c*/ 	.byte	0x03, 0x1b
        /*007e*/ 	.short	0x00ff


	//----- nvinfo : EIATTR_EXTERNS
	.align		4
        /*0080*/ 	.byte	0x04, 0x0f
        /*0082*/ 	.short	(.L_4086 - .L_4085)


	//   ....[0]....
	.align		4
.L_4085:
        /*0084*/ 	.word	index@(__assertfail)


	//----- nvinfo : EIATTR_MERCURY_ISA_VERSION
	.align		4
.L_4086:
        /*0088*/ 	.byte	0x03, 0x5f
        /*008a*/ 	.short	0x0101


	//----- nvinfo : EIATTR_SYSCALL_OFFSETS
	.align		4
        /*008c*/ 	.byte	0x04, 0x46
        /*008e*/ 	.short	(.L_4088 - .L_4087)


	//   ....[0]....
.L_4087:
        /*0090*/ 	.word	0x00000f20


	//   ....[1]....
        /*0094*/ 	.word	0x00001da0


	//   ....[2]....
        /*0098*/ 	.word	0x00002c20


	//   ....[3]....
        /*009c*/ 	.word	0x00003b20


	//   ....[4]....
        /*00a0*/ 	.word	0x000049a0


	//   ....[5]....
        /*00a4*/ 	.word	0x00005820


	//   ....[6]....
        /*00a8*/ 	.word	0x00006740


	//   ....[7]....
        /*00ac*/ 	.word	0x000075c0


	//   ....[8]....
        /*00b0*/ 	.word	0x00008440


	//   ....[9]....
        /*00b4*/ 	.word	0x00009340


	//   ....[10]....
        /*00b8*/ 	.word	0x0000a1d0


	//   ....[11]....
        /*00bc*/ 	.word	0x0000b060


	//   ....[12]....
        /*00c0*/ 	.word	0x0000c2b0


	//   ....[13]....
        /*00c4*/ 	.word	0x0000d190


	//   ....[14]....
        /*00c8*/ 	.word	0x0000e030


	//   ....[15]....
        /*00cc*/ 	.word	0x0000eef0


	//----- nvinfo : EIATTR_EXIT_INSTR_OFFSETS
	.align		4
.L_4088:
        /*00d0*/ 	.byte	0x04, 0x1c
        /*00d2*/ 	.short	(.L_4090 - .L_4089)


	//   ....[0]....
.L_4089:
        /*00d4*/ 	.word	0x0000e0b0


	//   ....[1]....
        /*00d8*/ 	.word	0x0000e1e0


	//   ....[2]....
        /*00dc*/ 	.word	0x0000e200


	//   ....[3]....
        /*00e0*/ 	.word	0x0000e280


	//   ....[4]....
        /*00e4*/ 	.word	0x0000e2a0


	//   ....[5]....
        /*00e8*/ 	.word	0x0000e2c0


	//   ....[6]....
        /*00ec*/ 	.word	0x0000e350


	//   ....[7]....
        /*00f0*/ 	.word	0x0000e390


	//   ....[8]....
        /*00f4*/ 	.word	0x0000e430


	//   ....[9]....
        /*00f8*/ 	.word	0x0000e480


	//   ....[10]....
        /*00fc*/ 	.word	0x0000e4b0


	//   ....[11]....
        /*0100*/ 	.word	0x0000e580


	//   ....[12]....
        /*0104*/ 	.word	0x0000e5c0


	//   ....[13]....
        /*0108*/ 	.word	0x0000e750


	//   ....[14]....
        /*010c*/ 	.word	0x0000e8b0


	//   ....[15]....
        /*0110*/ 	.word	0x0000e8f0


	//   ....[16]....
        /*0114*/ 	.word	0x0000e990


	//   ....[17]....
        /*0118*/ 	.word	0x0000eb10


	//   ....[18]....
        /*011c*/ 	.word	0x0000ec90


	//   ....[19]....
        /*0120*/ 	.word	0x0000edf0


	//   ....[20]....
        /*0124*/ 	.word	0x0000ef00


	//   ....[21]....
        /*0128*/ 	.word	0x0000ef20


	//   ....[22]....
        /*012c*/ 	.word	0x0000ef40


	//----- nvinfo : EIATTR_MAX_THREADS
	.align		4
.L_4090:
        /*0130*/ 	.byte	0x04, 0x05
        /*0132*/ 	.short	(.L_4092 - .L_4091)
.L_4091:
        /*0134*/ 	.word	0x00000080
        /*0138*/ 	.word	0x00000001
        /*013c*/ 	.word	0x00000001


	//----- nvinfo : EIATTR_CRS_STACK_SIZE
	.align		4
.L_4092:
        /*0140*/ 	.byte	0x04, 0x1e
        /*0142*/ 	.short	(.L_4094 - .L_4093)
.L_4093:
        /*0144*/ 	.word	0x00000000


	//----- nvinfo : EIATTR_CBANK_PARAM_SIZE
	.align		4
.L_4094:
        /*0148*/ 	.byte	0x03, 0x19
        /*014a*/ 	.short	0x0044


	//----- nvinfo : EIATTR_PARAM_CBANK
	.align		4
        /*014c*/ 	.byte	0x04, 0x0a
        /*014e*/ 	.short	(.L_4096 - .L_4095)
	.align		4
.L_4095:
        /*0150*/ 	.word	index@(.nv.constant0._ZN2at6native27unrolled_elementwise_kernelIZZZNS0_49_GLOBAL__N__657f93f7_16_TensorCompare_cu_71e06f4e17clamp_kernel_implERNS_18TensorIteratorBaseEENKUlvE_clEvENKUlvE2_clEvEUllllE_St5arrayIPcLm4EELi4E23TrivialOffsetCalculatorILi3EjESB_ILi1EjENS0_6memory12LoadWithCastILi3EEENSE_13StoreWithCastILi1EEEEEviT_T0_T2_T3_T4_T5_)
        /*0154*/ 	.short	0x0210
        /*0156*/ 	.short	0x0044


	//----- nvinfo : EIATTR_SW_WAR
	.align		4
.L_4096:
        /*0158*/ 	.byte	0x04, 0x36
        /*015a*/ 	.short	(.L_4098 - .L_4097)
.L_4097:
        /*015c*/ 	.word	0x00000008
.L_4098:


//--------------------- .nv.info._ZN2at6native18elementwise_kernelILi128ELi2EZNS0_22gpu_kernel_impl_nocastIZZZNS0_49_GLOBAL__N__657f93f7_16_TensorCompare_cu_71e06f4e17clamp_kernel_implERNS_18TensorIteratorBaseEENKUlvE_clEvENKUlvE2_clEvEUllllE_EEvS5_RKT_EUliE_EEviT1_ --------------------------
	.section	.nv.info._ZN2at6native18elementwise_kernelILi128ELi2EZNS0_22gpu_kernel_impl_nocastIZZZNS0_49_GLOBAL__N__657f93f7_16_TensorCompare_cu_71e06f4e17clamp_kernel_implERNS_18TensorIteratorBaseEENKUlvE_clEvENKUlvE2_clEvEUllllE_EEvS5_RKT_EUliE_EEviT1_,"",@"SHT_CUDA_INFO"
	.sectionflags	@""
	.align	4


	//----- nvinfo : EIATTR_CUDA_API_VERSION
	.align		4
        /*0000*/ 	.byte	0x04, 0x37
        /*0002*/ 	.short	(.L_4100 - .L_4099)
.L_4099:
        /*0004*/ 	.word	0x00000082


	//----- nvinfo : EIATTR_KPARAM_INFO
	.align		4
.L_4100:
        /*0008*/ 	.byte	0x04, 0x17
        /*000a*/ 	.short	(.L_4102 - .L_4101)
.L_4101:
        /*000c*/ 	.word	0x00000000
        /*0010*/ 	.short	0x0001
        /*0012*/ 	.short	0x0008
        /*0014*/ 	.byte	0x00, 0xf0, 0xc1, 0x0b


	//----- nvinfo : EIATTR_KPARAM_INFO
	.align		4
.L_4102:
        /*0018*/ 	.byte	0x04, 0x17
        /*001a*/ 	.short	(.L_4104 - .L_4103)
.L_4103:
        /*001c*/ 	.word	0x00000000
        /*0020*/ 	.short	0x0000
        /*0022*/ 	.short	0x0000
        /*0024*/ 	.byte	0x00, 0xf0, 0x11, 0x00


	//----- nvinfo : EIATTR_SPARSE_MMA_MASK
	.align		4
.L_4104:
        /*0028*/ 	.byte	0x03, 0x50
        /*002a*/ 	.short	0x0000


	//----- nvinfo : EIATTR_MAXREG_COUNT
	.align		4
        /*002c*/ 	.byte	0x03, 0x1b
        /*002e*/ 	.short	0x0080


	//----- nvinfo : EIATTR_MERCURY_ISA_VERSION
	.align		4
        /*0030*/ 	.byte	0x03, 0x5f
        /*0032*/ 	.short	0x0101


	//----- nvinfo : EIATTR_EXIT_INSTR_OFFSETS
	.align		4
        /*0034*/ 	.byte	0x04, 0x1c
        /*0036*/ 	.short	(.L_4106 - .L_4105)


	//   ....[0]....
.L_4105:
        /*0038*/ 	.word	0x000019f0


	//   ....[1]....
        /*003c*/ 	.word	0x00003330


	//----- nvinfo : EIATTR_MAX_THREADS
	.align		4
.L_4106:
        /*0040*/ 	.byte	0x04, 0x05
        /*0042*/ 	.short	(.L_4108 - .L_4107)
.L_4107:
        /*0044*/ 	.word	0x00000080
        /*0048*/ 	.word	0x00000001
        /*004c*/ 	.word	0x00000001


	//----- nvinfo : EIATTR_CRS_STACK_SIZE
	.align		4
.L_4108:
        /*0050*/ 	.byte	0x04, 0x1e
        /*0052*/ 	.short	(.L_4110 - .L_4109)
.L_4109:
        /*0054*/ 	.word	0x00000000


	//----- nvinfo : EIATTR_CBANK_PARAM_SIZE
	.align		4
.L_4110:
        /*0058*/ 	.byte	0x03, 0x19
        /*005a*/ 	.short	0x02f8


	//----- nvinfo : EIATTR_PARAM_CBANK
	.align		4
        /*005c*/ 	.byte	0x04, 0x0a
        /*005e*/ 	.short	(.L_4112 - .L_4111)
	.align		4
.L_4111:
        /*0060*/ 	.word	index@(.nv.constant0._ZN2at6native18elementwise_kernelILi128ELi2EZNS0_22gpu_kernel_impl_nocastIZZZNS0_49_GLOBAL__N__657f93f7_16_TensorCompare_cu_71e06f4e17clamp_kernel_implERNS_18TensorIteratorBaseEENKUlvE_clEvENKUlvE2_clEvEUllllE_EEvS5_RKT_EUliE_EEviT1_)
        /*0064*/ 	.short	0x0210
        /*0066*/ 	.short	0x02f8


	//----- nvinfo : EIATTR_SW_WAR
	.align		4
.L_4112:
        /*0068*/ 	.byte	0x04, 0x36
        /*006a*/ 	.short	(.L_4114 - .L_4113)
.L_4113:
        /*006c*/ 	.word	0x00000008
.L_4114:


//--------------------- .nv.info._ZN2at6native27unrolled_elementwise_kernelIZZZNS0_49_GLOBAL__N__657f93f7_16_TensorCompare_cu_71e06f4e17clamp_kernel_implERNS_18TensorIteratorBaseEENKUlvE_clEvENKUlvE2_clEvEUllllE_St5arrayIPcLm4EELi4E23TrivialOffsetCalculatorILi3EjESB_ILi1EjENS0_6memory15LoadWithoutCastENSE_16StoreWithoutCastEEEviT_T0_T2_T3_T4_T5_ --------------------------
	.section	.nv.info._ZN2at6native27unrolled_elementwise_kernelIZZZNS0_49_GLOBAL__N__657f93f7_16_TensorCompare_cu_71e06f4e17clamp_kernel_implERNS_18TensorIteratorBaseEENKUlvE_clEvENKUlvE2_clEvEUllllE_St5arrayIPcLm4EELi4E23TrivialOffsetCalculatorILi3EjESB_ILi1EjENS0_6memory15LoadWithoutCastENSE_16StoreWithoutCastEEEviT_T0_T2_T3_T4_T5_,"",@"SHT_CUDA_INFO"
	.sectionflags	@""
	.align	4


	//----- nvinfo : EIATTR_CUDA_API_VERSION
	.align		4
        /*0000*/ 	.byte	0x04, 0x37
        /*0002*/ 	.short	(.L_4116 - .L_4115)
.L_4115:
        /*0004*/ 	.word	0x00000082


	//----- nvinfo : EIATTR_KPARAM_INFO
	.align		4
.L_4116:
        /*0008*/ 	.byte	0x04, 0x17
        /*000a*/ 	.short	(.L_4118 - .L_4117)
.L_4117:
        /*000c*/ 	.word	0x00000000
        /*0010*/ 	.short	0x0006
        /*0012*/ 	.short	0x002b
        /*0014*/ 	.byte	0x00, 0xf0, 0x05, 0x00


	//----- nvinfo : EIATTR_KPARAM_INFO
	.align		4
.L_4118:
        /*0018*/ 	.byte	0x04, 0x17
        /*001a*/ 	.short	(.L_4120 - .L_4119)
.L_4119:
        /*001c*/ 	.word	0x00000000
        /*0020*/ 	.short	0x0005
        /*0022*/ 	.short	0x002a
        /*0024*/ 	.byte	0x00, 0xf0, 0x05, 0x00


	//----- nvinfo : EIATTR_KPARAM_INFO
	.align		4
.L_4120:
        /*0028*/ 	.byte	0x04, 0x17
        /*002a*/ 	.short	(.L_4122 - .L_4121)
.L_4121:
        /*002c*/ 	.word	0x00000000
        /*0030*/ 	.short	0x0004
        /*0032*/ 	.short	0x0029
        /*0034*/ 	.byte	0x00, 0xf0, 0x05, 0x00


	//----- nvinfo : EIATTR_KPARAM_INFO
	.align		4
.L_4122:
        /*0038*/ 	.byte	0x04, 0x17
        /*003a*/ 	.short	(.L_4124 - .L_4123)
.L_4123:
        /*003c*/ 	.word	0x00000000
        /*0040*/ 	.short	0x0003
        /*0042*/ 	.short	0x0028
        /*0044*/ 	.byte	0x00, 0xf0, 0x05, 0x00


	//----- nvinfo : EIATTR_KPARAM_INFO
	.align		4
.L_4124:
        /*0048*/ 	.byte	0x04, 0x17
        /*004a*/ 	.short	(.L_4126 - .L_4125)
.L_4125:
        /*004c*/ 	.word	0x00000000
        /*0050*/ 	.short	0x0002
        /*0052*/ 	.short	0x0008
        /*0054*/ 	.byte	0x00, 0xf0, 0x81, 0x00


	//----- nvinfo : EIATTR_KPARAM_INFO
	.align		4
.L_4126:
        /*0058*/ 	.byte	0x04, 0x17
        /*005a*/ 	.short	(.L_4128 - .L_4127)
.L_4127:
        /*005c*/ 	.word	0x00000000
        /*0060*/ 	.short	0x0001
        /*0062*/ 	.short	0x0004
        /*0064*/ 	.byte	0x00, 0xf0, 0x05, 0x00


	//----- nvinfo : EIATTR_KPARAM_INFO
	.align		4
.L_4128:
        /*0068*/ 	.byte	0x04, 0x17
        /*006a*/ 	.short	(.L_4130 - .L_4129)
.L_4129:
        /*006c*/ 	.word	0x00000000
        /*0070*/ 	.short	0x0000
        /*0072*/ 	.short	0x0000
        /*0074*/ 	.byte	0x00, 0xf0, 0x11, 0x00


	//----- nvinfo : EIATTR_SPARSE_MMA_MASK
	.align		4
.L_4130:
        /*0078*/ 	.byte	0x03, 0x50
        /*007a*/ 	.short	0x0000


	//----- nvinfo : EIATTR_MAXREG_COUNT
	.align		4
        /*007c*/ 	.byte	0x03, 0x1b
        /*007e*/ 	.short	0x00ff


	//----- nvinfo : EIATTR_MERCURY_ISA_VERSION
	.align		4
        /*0080*/ 	.byte	0x03, 0x5f
        /*0082*/ 	.short	0x0101


	//----- nvinfo : EIATTR_EXIT_INSTR_OFFSETS
	.align		4
        /*0084*/ 	.byte	0x04, 0x1c
        /*0086*/ 	.short	(.L_4132 - .L_4131)


	//   ....[0]....
.L_4131:
        /*0088*/ 	.word	0x00000700


	//   ....[1]....
        /*008c*/ 	.word	0x000007d0


	//----- nvinfo : EIATTR_MAX_THREADS
	.align		4
.L_4132:
        /*0090*/ 	.byte	0x04, 0x05
        /*0092*/ 	.short	(.L_4134 - .L_4133)
.L_4133:
        /*0094*/ 	.word	0x00000080
        /*0098*/ 	.word	0x00000001
        /*009c*/ 	.word	0x00000001


	//----- nvinfo : EIATTR_CRS_STACK_SIZE
	.align		4
.L_4134:
        /*00a0*/ 	.byte	0x04, 0x1e
        /*00a2*/ 	.short	(.L_4136 - .L_4135)
.L_4135:
        /*00a4*/ 	.word	0x00000000


	//----- nvinfo : EIATTR_CBANK_PARAM_SIZE
	.align		4
.L_4136:
        /*00a8*/ 	.byte	0x03, 0x19
        /*00aa*/ 	.short	0x002c


	//----- nvinfo : EIATTR_PARAM_CBANK
	.align		4
        /*00ac*/ 	.byte	0x04, 0x0a
        /*00ae*/ 	.short	(.L_4138 - .L_4137)
	.align		4
.L_4137:
        /*00b0*/ 	.word	index@(.nv.constant0._ZN2at6native27unrolled_elementwise_kernelIZZZNS0_49_GLOBAL__N__657f93f7_16_TensorCompare_cu_71e06f4e17clamp_kernel_implERNS_18TensorIteratorBaseEENKUlvE_clEvENKUlvE2_clEvEUllllE_St5arrayIPcLm4EELi4E23TrivialOffsetCalculatorILi3EjESB_ILi1EjENS0_6memory15LoadWithoutCastENSE_16StoreWithoutCastEEEviT_T0_T2_T3_T4_T5_)
        /*00b4*/ 	.short	0x0210
        /*00b6*/ 	.short	0x002c


	//----- nvinfo : EIATTR_SW_WAR
	.align		4
.L_4138:
        /*00b8*/ 	.byte	0x04, 0x36
        /*00ba*/ 	.short	(.L_4140 - .L_4139)
.L_4139:
        /*00bc*/ 	.word	0x00000008
.L_4140:


//--------------------- .nv.info._ZN2at6native29vectorized_elementwise_kernelILi2EZZZNS0_49_GLOBAL__N__657f93f7_16_TensorCompare_cu_71e06f4e17clamp_kernel_implERNS_18TensorIteratorBaseEENKUlvE_clEvENKUlvE2_clEvEUllllE_St5arrayIPcLm4EEEEviT0_T1_ --------------------------
	.section	.nv.info._ZN2at6native29vectorized_elementwise_kernelILi2EZZZNS0_49_GLOBAL__N__657f93f7_16_TensorCompare_cu_71e06f4e17clamp_kernel_implERNS_18TensorIteratorBaseEENKUlvE_clEvENKUlvE2_clEvEUllllE_St5arrayIPcLm4EEEEviT0_T1_,"",@"SHT_CUDA_INFO"
	.sectionflags	@""
	.align	4


	//----- nvinfo : EIATTR_CUDA_API_VERSION
	.align		4
        /*0000*/ 	.byte	0x04, 0x37
        /*0002*/ 	.short	(.L_4142 - .L_4141)
.L_4141:
        /*0004*/ 	.word	0x00000082


	//----- nvinfo : EIATTR_KPARAM_INFO
	.align		4
.L_4142:
        /*0008*/ 	.byte	0x04, 0x17
        /*000a*/ 	.short	(.L_4144 - .L_4143)
.L_4143:
        /*000c*/ 	.word	0x00000000
        /*0010*/ 	.short	0x0002
        /*0012*/ 	.short	0x0008
        /*0014*/ 	.byte	0x00, 0xf0, 0x81, 0x00


	//----- nvinfo : EIATTR_KPARAM_INFO
	.align		4
.L_4144:
        /*0018*/ 	.byte	0x04, 0x17
        /*001a*/ 	.short	(.L_4146 - .L_4145)
.L_4145:
        /*001c*/ 	.word	0x00000000
        /*0020*/ 	.short	0x0001
        /*0022*/ 	.short	0x0004
        /*0024*/ 	.byte	0x00, 0xf0, 0x05, 0x00


	//----- nvinfo : EIATTR_KPARAM_INFO
	.align		4
.L_4146:
        /*0028*/ 	.byte	0x04, 0x17
        /*002a*/ 	.short	(.L_4148 - .L_4147)
.L_4147:
        /*002c*/ 	.word	0x00000000
        /*0030*/ 	.short	0x0000
        /*0032*/ 	.short	0x0000
        /*0034*/ 	.byte	0x00, 0xf0, 0x11, 0x00


	//----- nvinfo : EIATTR_SPARSE_MMA_MASK
	.align		4
.L_4148:
        /*0038*/ 	.byte	0x03, 0x50
        /*003a*/ 	.short	0x0000


	//----- nvinfo : EIATTR_MAXREG_COUNT
	.align		4
        /*003c*/ 	.byte	0x03, 0x1b
        /*003e*/ 	.short	0x00ff


	//----- nvinfo : EIATTR_MERCURY_ISA_VERSION
	.align		4
        /*0040*/ 	.byte	0x03, 0x5f
        /*0042*/ 	.short	0x0101


	//----- nvinfo : EIATTR_EXIT_INSTR_OFFSETS
	.align		4
        /*0044*/ 	.byte	0x04, 0x1c
        /*0046*/ 	.short	(.L_4150 - .L_4149)


	//   ....[0]....
.L_4149:
        /*0048*/ 	.word	0x000006e0


	//   ....[1]....
        /*004c*/ 	.word	0x000015f0


	//   ....[2]....
        /*0050*/ 	.word	0x00001640


	//----- nvinfo : EIATTR_MAX_THREADS
	.align		4
.L_4150:
        /*0054*/ 	.byte	0x04, 0x05
        /*0056*/ 	.short	(.L_4152 - .L_4151)
.L_4151:
        /*0058*/ 	.word	0x00000080
        /*005c*/ 	.word	0x00000001
        /*0060*/ 	.word	0x00000001


	//----- nvinfo : EIATTR_CRS_STACK_SIZE
	.align		4
.L_4152:
        /*0064*/ 	.byte	0x04, 0x1e
        /*0066*/ 	.short	(.L_4154 - .L_4153)
.L_4153:
        /*0068*/ 	.word	0x00000000


	//----- nvinfo : EIATTR_CBANK_PARAM_SIZE
	.align		4
.L_4154:
        /*006c*/ 	.byte	0x03, 0x19
        /*006e*/ 	.short	0x0028


	//----- nvinfo : EIATTR_PARAM_CBANK
	.align		4
        /*0070*/ 	.byte	0x04, 0x0a
        /*0072*/ 	.short	(.L_4156 - .L_4155)
	.align		4
.L_4155:
        /*0074*/ 	.word	index@(.nv.constant0._ZN2at6native29vectorized_elementwise_kernelILi2EZZZNS0_49_GLOBAL__N__657f93f7_16_TensorCompare_cu_71e06f4e17clamp_kernel_implERNS_18TensorIteratorBaseEENKUlvE_clEvENKUlvE2_clEvEUllllE_St5arrayIPcLm4EEEEviT0_T1_)
        /*0078*/ 	.short	0x0210
        /*007a*/ 	.short	0x0028


	//----- nvinfo : EIATTR_SW_WAR
	.align		4
.L_4156:
        /*007c*/ 	.byte	0x04, 0x36
        /*007e*/ 	.short	(.L_4158 - .L_4157)
.L_4157:
        /*0080*/ 	.word	0x00000008
.L_4158:


//--------------------- .nv.info._ZN2at6native29vectorized_elementwise_kernelILi4EZZZNS0_49_GLOBAL__N__657f93f7_16_TensorCompare_cu_71e06f4e17clamp_kernel_implERNS_18TensorIteratorBaseEENKUlvE_clEvENKUlvE2_clEvEUllllE_St5arrayIPcLm4EEEEviT0_T1_ --------------------------
	.section	.nv.info._ZN2at6native29vectorized_elementwise_kernelILi4EZZZNS0_49_GLOBAL__N__657f93f7_16_TensorCompare_cu_71e06f4e17clamp_kernel_implERNS_18TensorIteratorBaseEENKUlvE_clEvENKUlvE2_clEvEUllllE_St5arrayIPcLm4EEEEviT0_T1_,"",@"SHT_CUDA_INFO"
	.sectionflags	@""
	.align	4


	//----- nvinfo : EIATTR_CUDA_API_VERSION
	.align		4
        /*0000*/ 	.byte	0x04, 0x37
        /*0002*/ 	.short	(.L_4160 - .L_4159)
.L_4159:
        /*0004*/ 	.word	0x00000082


	//----- nvinfo : EIATTR_KPARAM_INFO
	.align		4
.L_4160:
        /*0008*/ 	.byte	0x04, 0x17
        /*000a*/ 	.short	(.L_4162 - .L_4161)
.L_4161:
        /*000c*/ 	.word	0x00000000
        /*0010*/ 	.short	0x0002
        /*0012*/ 	.short	0x0008
        /*0014*/ 	.byte	0x00, 0xf0, 0x81, 0x00


	//----- nvinfo : EIATTR_KPARAM_INFO
	.align		4
.L_4162:
        /*0018*/ 	.byte	0x04, 0x17
        /*001a*/ 	.short	(.L_4164 - .L_4163)
.L_4163:
        /*001c*/ 	.word	0x00000000
        /*0020*/ 	.short	0x0001
        /*0022*/ 	.short	0x0004
        /*0024*/ 	.byte	0x00, 0xf0, 0x05, 0x00


	//----- nvinfo : EIATTR_KPARAM_INFO
	.align		4
.L_4164:
        /*0028*/ 	.byte	0x04, 0x17
        /*002a*/ 	.short	(.L_4166 - .L_4165)
.L_4165:
        /*002c*/ 	.word	0x00000000
        /*0030*/ 	.short	0x0000
        /*0032*/ 	.short	0x0000
        /*0034*/ 	.byte	0x00, 0xf0, 0x11, 0x00


	//----- nvinfo : EIATTR_SPARSE_MMA_MASK
	.align		4
.L_4166:
        /*0038*/ 	.byte	0x03, 0x50
        /*003a*/ 	.short	0x0000


	//----- nvinfo : EIATTR_MAXREG_COUNT
	.align		4
        /*003c*/ 	.byte	0x03, 0x1b
        /*003e*/ 	.short	0x00ff


	//----- nvinfo : EIATTR_MERCURY_ISA_VERSION
	.align		4
        /*0040*/ 	.byte	0x03, 0x5f
        /*0042*/ 	.short	0x0101


	//----- nvinfo : EIATTR_EXIT_INSTR_OFFSETS
	.align		4
        /*0044*/ 	.byte	0x04, 0x1c
        /*0046*/ 	.short	(.L_4168 - .L_4167)


	//   ....[0]....
.L_4167:
        /*0048*/ 	.word	0x000006e0


	//   ....[1]....
        /*004c*/ 	.word	0x000015f0


	//   ....[2]....
        /*0050*/ 	.word	0x00001640


	//----- nvinfo : EIATTR_MAX_THREADS
	.align		4
.L_4168:
        /*0054*/ 	.byte	0x04, 0x05
        /*0056*/ 	.short	(.L_4170 - .L_4169)
.L_4169:
        /*0058*/ 	.word	0x00000080
        /*005c*/ 	.word	0x00000001
        /*0060*/ 	.word	0x00000001


	//----- nvinfo : EIATTR_CRS_STACK_SIZE
	.align		4
.L_4170:
        /*0064*/ 	.byte	0x04, 0x1e
        /*0066*/ 	.short	(.L_4172 - .L_4171)
.L_4171:
        /*0068*/ 	.word	0x00000000


	//----- nvinfo : EIATTR_CBANK_PARAM_SIZE
	.align		4
.L_4172:
        /*006c*/ 	.byte	0x03, 0x19
        /*006e*/ 	.short	0x0028


	//----- nvinfo : EIATTR_PARAM_CBANK
	.align		4
        /*0070*/ 	.byte	0x04, 0x0a
        /*0072*/ 	.short	(.L_4174 - .L_4173)
	.align		4
.L_4173:
        /*0074*/ 	.word	index@(.nv.constant0._ZN2at6native29vectorized_elementwise_kernelILi4EZZZNS0_49_GLOBAL__N__657f93f7_16_TensorCompare_cu_71e06f4e17clamp_kernel_implERNS_18TensorIteratorBaseEENKUlvE_clEvENKUlvE2_clEvEUllllE_St5arrayIPcLm4EEEEviT0_T1_)
        /*0078*/ 	.short	0x0210
        /*007a*/ 	.short	0x0028


	//----- nvinfo : EIATTR_SW_WAR
	.align		4
.L_4174:
        /*007c*/ 	.byte	0x04, 0x36
        /*007e*/ 	.short	(.L_4176 - .L_4175)
.L_4175:
        /*0080*/ 	.word	0x00000008
.L_4176:


//--------------------- .nv.info._ZN2at6native29vectorized_elementwise_kernelILi8EZZZNS0_49_GLOBAL__N__657f93f7_16_TensorCompare_cu_71e06f4e17clamp_kernel_implERNS_18TensorIteratorBaseEENKUlvE_clEvENKUlvE2_clEvEUllllE_St5arrayIPcLm4EEEEviT0_T1_ --------------------------
	.section	.nv.info._ZN2at6native29vectorized_elementwise_kernelILi8EZZZNS0_49_GLOBAL__N__657f93f7_16_TensorCompare_cu_71e06f4e17clamp_kernel_implERNS_18TensorIteratorBaseEENKUlvE_clEvENKUlvE2_clEvEUllllE_St5arrayIPcLm4EEEEviT0_T1_,"",@"SHT_CUDA_INFO"
	.sectionflags	@""
	.align	4


	//----- nvinfo : EIATTR_CUDA_API_VERSION
	.align		4
        /*0000*/ 	.byte	0x04, 0x37
        /*0002*/ 	.short	(.L_4178 - .L_4177)
.L_4177:
        /*0004*/ 	.word	0x00000082


	//----- nvinfo : EIATTR_KPARAM_INFO
	.align		4
.L_4178:
        /*0008*/ 	.byte	0x04, 0x17
        /*000a*/ 	.short	(.L_4180 - .L_4179)
.L_4179:
        /*000c*/ 	.word	0x00000000
        /*0010*/ 	.short	0x0002
        /*0012*/ 	.short	0x0008
        /*0014*/ 	.byte	0x00, 0xf0, 0x81, 0x00


	//----- nvinfo : EIATTR_KPARAM_INFO
	.align		4
.L_4180:
        /*0018*/ 	.byte	0x04, 0x17
        /*001a*/ 	.short	(.L_4182 - .L_4181)
.L_4181:
        /*001c*/ 	.word	0x00000000
        /*0020*/ 	.short	0x0001
        /*0022*/ 	.short	0x0004
        /*0024*/ 	.byte	0x00, 0xf0, 0x05, 0x00


	//----- nvinfo : EIATTR_KPARAM_INFO
	.align		4
.L_4182:
        /*0028*/ 	.byte	0x04, 0x17
        /*002a*/ 	.short	(.L_4184 - .L_4183)
.L_4183:
        /*002c*/ 	.word	0x00000000
        /*0030*/ 	.short	0x0000
        /*0032*/ 	.short	0x0000
        /*0034*/ 	.byte	0x00, 0xf0, 0x11, 0x00


	//----- nvinfo : EIATTR_SPARSE_MMA_MASK
	.align		4
.L_4184:
        /*0038*/ 	.byte	0x03, 0x50
        /*003a*/ 	.short	0x0000


	//----- nvinfo : EIATTR_MAXREG_COUNT
	.align		4
        /*003c*/ 	.byte	0x03, 0x1b
        /*003e*/ 	.short	0x00ff


	//----- nvinfo : EIATTR_MERCURY_ISA_VERSION
	.align		4
        /*0040*/ 	.byte	0x03, 0x5f
        /*0042*/ 	.short	0x0101


	//----- nvinfo : EIATTR_EXIT_INSTR_OFFSETS
	.align		4
        /*0044*/ 	.byte	0x04, 0x1c
        /*0046*/ 	.short	(.L_4186 - .L_4185)


	//   ....[0]....
.L_4185:
        /*0048*/ 	.word	0x000006e0


	//   ....[1]....
        /*004c*/ 	.word	0x000015f0


	//   ....[2]....
        /*0050*/ 	.word	0x00001640


	//----- nvinfo : EIATTR_MAX_THREADS
	.align		4
.L_4186:
        /*0054*/ 	.byte	0x04, 0x05
        /*0056*/ 	.short	(.L_4188 - .L_4187)
.L_4187:
        /*0058*/ 	.word	0x00000080
        /*005c*/ 	.word	0x00000001
        /*0060*/ 	.word	0x00000001


	//----- nvinfo : EIATTR_CRS_STACK_SIZE
	.align		4
.L_4188:
        /*0064*/ 	.byte	0x04, 0x1e
        /*0066*/ 	.short	(.L_4190 - .L_4189)
.L_4189:
        /*0068*/ 	.word	0x00000000


	//----- nvinfo : EIATTR_CBANK_PARAM_SIZE
	.align		4
.L_4190:
        /*006c*/ 	.byte	0x03, 0x19
        /*006e*/ 	.short	0x0028


	//----- nvinfo : EIATTR_PARAM_CBANK
	.align		4
        /*0070*/ 	.byte	0x04, 0x0a
        /*0072*/ 	.short	(.L_4192 - .L_4191)
	.align		4
.L_4191:
        /*0074*/ 	.word	index@(.nv.constant0._ZN2at6native29vectorized_elementwise_kernelILi8EZZZNS0_49_GLOBAL__N__657f93f7_16_TensorCompare_cu_71e06f4e17clamp_kernel_implERNS_18TensorIteratorBaseEENKUlvE_clEvENKUlvE2_clEvEUllllE_St5arrayIPcLm4EEEEviT0_T1_)
        /*0078*/ 	.short	0x0210
        /*007a*/ 	.short	0x0028


	//----- nvinfo : EIATTR_SW_WAR
	.align		4
.L_4192:
        /*007c*/ 	.byte	0x04, 0x36
        /*007e*/ 	.short	(.L_4194 - .L_4193)
.L_4193:
        /*0080*/ 	.word	0x00000008
.L_4194:


//--------------------- .nv.info._ZN2at6native18elementwise_kernelILi128ELi4EZNS0_15gpu_kernel_implIZZZNS0_49_GLOBAL__N__657f93f7_16_TensorCompare_cu_71e06f4e17clamp_kernel_implERNS_18TensorIteratorBaseEENKUlvE_clEvENKUlvE1_clEvEUliiiE_EEvS5_RKT_EUliE_EEviT1_ --------------------------
	.section	.nv.info._ZN2at6native18elementwise_kernelILi128ELi4EZNS0_15gpu_kernel_implIZZZNS0_49_GLOBAL__N__657f93f7_16_TensorCompare_cu_71e06f4e17clamp_kernel_implERNS_18TensorIteratorBaseEENKUlvE_clEvENKUlvE1_clEvEUliiiE_EEvS5_RKT_EUliE_EEviT1_,"",@"SHT_CUDA_INFO"
	.sectionflags	@""
	.align	4


	//----- nvinfo : EIATTR_CUDA_API_VERSION
	.align		4
        /*0000*/ 	.byte	0x04, 0x37
        /*0002*/ 	.short	(.L_4196 - .L_4195)
.L_4195:
        /*0004*/ 	.word	0x00000082


	//----- nvinfo : EIATTR_KPARAM_INFO
	.align		4
.L_4196:
        /*0008*/ 	.byte	0x04, 0x17
        /*000a*/ 	.short	(.L_4198 - .L_4197)
.L_4197:
        /*000c*/ 	.word	0x00000000
        /*0010*/ 	.short	0x0001
        /*0012*/ 	.short	0x0008
        /*0014*/ 	.byte	0x00, 0xf0, 0xc1, 0x0b


	//----- nvinfo : EIATTR_KPARAM_INFO
	.align		4
.L_4198:
        /*0018*/ 	.byte	0x04, 0x17
        /*001a*/ 	.short	(.L_4200 - .L_4199)
.L_4199:
        /*001c*/ 	.word	0x00000000
        /*0020*/ 	.short	0x0000
        /*0022*/ 	.short	0x0000
        /*0024*/ 	.byte	0x00, 0xf0, 0x11, 0x00


	//----- nvinfo : EIATTR_SPARSE_MMA_MASK
	.align		4
.L_4200:
        /*0028*/ 	.byte	0x03, 0x50
        /*002a*/ 	.short	0x0000


	//----- nvinfo : EIATTR_MAXREG_COUNT
	.align		4
        /*002c*/ 	.byte	0x03, 0x1b
        /*002e*/ 	.short	0x0080


	//----- nvinfo : EIATTR_EXTERNS
	.align		4
        /*0030*/ 	.byte	0x04, 0x0f
        /*0032*/ 	.short	(.L_4202 - .L_4201)


	//   ....[0]....
	.align		4
.L_4201:
        /*0034*/ 	.word	index@(__assertfail)


	//----- nvinfo : EIATTR_MERCURY_ISA_VERSION
	.align		4
.L_4202:
        /*0038*/ 	.byte	0x03, 0x5f
        /*003a*/ 	.short	0x0101


	//----- nvinfo : EIATTR_SYSCALL_OFFSETS
	.align		4
        /*003c*/ 	.byte	0x04, 0x46
        /*003e*/ 	.short	(.L_4204 - .L_4203)


	//   ....[0]....
.L_4203:
        /*0040*/ 	.word	0x00002650


	//   ....[1]....
        /*0044*/ 	.word	0x00003450


	//   ....[2]....
        /*0048*/ 	.word	0x00004250


	//   ....[3]....
        /*004c*/ 	.word	0x000050a0


	//   ....[4]....
        /*0050*/ 	.word	0x00007700


	//   ....[5]....
        /*0054*/ 	.word	0x00008500


	//   ....[6]....
        /*0058*/ 	.word	0x00009300


	//   ....[7]....
        /*005c*/ 	.word	0x0000a150


	//   ....[8]....
        /*0060*/ 	.word	0x0000c7a0


	//   ....[9]....
        /*0064*/ 	.word	0x0000d5a0


	//   ....[10]....
        /*0068*/ 	.word	0x0000e3a0


	//   ....[11]....
        /*006c*/ 	.word	0x0000f1f0


	//   ....[12]....
        /*0070*/ 	.word	0x00011830


	//   ....[13]....
        /*0074*/ 	.word	0x00012630


	//   ....[14]....
        /*0078*/ 	.word	0x00013430


	//   ....[15]....
        /*007c*/ 	.word	0x00014280


	//----- nvinfo : EIATTR_EXIT_INSTR_OFFSETS
	.align		4
.L_4204:
        /*0080*/ 	.byte	0x04, 0x1c
        /*0082*/ 	.short	(.L_4206 - .L_4205)


	//   ....[0]....
.L_4205:
        /*0084*/ 	.word	0x0000f290


	//   ....[1]....
        /*0088*/ 	.word	0x00013570


	//   ....[2]....
        /*008c*/ 	.word	0x00013590


	//   ....[3]....
        /*0090*/ 	.word	0x00013620


	//   ....[4]....
        /*0094*/ 	.word	0x00013640


	//   ....[5]....
        /*0098*/ 	.word	0x00013660


	//   ....[6]....
        /*009c*/ 	.word	0x000136f0


	//   ....[7]....
        /*00a0*/ 	.word	0x00013730


	//   ....[8]....
        /*00a4*/ 	.word	0x000137d0


	//   ....[9]....
        /*00a8*/ 	.word	0x00013820


	//   ....[10]....
        /*00ac*/ 	.word	0x00013850


	//   ....[11]....
        /*00b0*/ 	.word	0x00013910


	//   ....[12]....
        /*00b4*/ 	.word	0x00013950


	//   ....[13]....
        /*00b8*/ 	.word	0x00013ae0


	//   ....[14]....
        /*00bc*/ 	.word	0x00013c40


	//   ....[15]....
        /*00c0*/ 	.word	0x00013c80


	//   ....[16]....
        /*00c4*/ 	.word	0x00013d20


	//   ....[17]....
        /*00c8*/ 	.word	0x00013ea0


	//   ....[18]....
        /*00cc*/ 	.word	0x00014020


	//   ....[19]....
        /*00d0*/ 	.word	0x00014180


	//   ....[20]....
        /*00d4*/ 	.word	0x00014290


	//   ....[21]....
        /*00d8*/ 	.word	0x000142c0


	//   ....[22]....
        /*00dc*/ 	.word	0x000142e0


	//----- nvinfo : EIATTR_MAX_THREADS
	.align		4
.L_4206:
        /*00e0*/ 	.byte	0x04, 0x05
        /*00e2*/ 	.short	(.L_4208 - .L_4207)
.L_4207:
        /*00e4*/ 	.word	0x00000080
        /*00e8*/ 	.word	0x00000001
        /*00ec*/ 	.word	0x00000001


	//----- nvinfo : EIATTR_CRS_STACK_SIZE
	.align		4
.L_4208:
        /*00f0*/ 	.byte	0x04, 0x1e
        /*00f2*/ 	.short	(.L_4210 - .L_4209)
.L_4209:
        /*00f4*/ 	.word	0x00000000


	//----- nvinfo : EIATTR_CBANK_PARAM_SIZE
	.align		4
.L_4210:
        /*00f8*/ 	.byte	0x03, 0x19
        /*00fa*/ 	.short	0x02f8


	//----- nvinfo : EIATTR_PARAM_CBANK
	.align		4
        /*00fc*/ 	.byte	0x04, 0x0a
        /*00fe*/ 	.short	(.L_4212 - .L_4211)
	.align		4
.L_4211:
        /*0100*/ 	.word	index@(.nv.constant0._ZN2at6native18elementwise_kernelILi128ELi4EZNS0_15gpu_kernel_implIZZZNS0_49_GLOBAL__N__657f93f7_16_TensorCompare_cu_71e06f4e17clamp_kernel_implERNS_18TensorIteratorBaseEENKUlvE_clEvENKUlvE1_clEvEUliiiE_EEvS5_RKT_EUliE_EEviT1_)
        /*0104*/ 	.short	0x0210
        /*0106*/ 	.short	0x02f8


	//----- nvinfo : EIATTR_SW_WAR
	.align		4
.L_4212:
        /*0108*/ 	.byte	0x04, 0x36
        /*010a*/ 	.short	(.L_4214 - .L_4213)
.L_4213:
        /*010c*/ 	.word	0x00000008
.L_4214:


//--------------------- .nv.info._ZN2at6native27unrolled_elementwise_kernelIZZZNS0_49_GLOBAL__N__657f93f7_16_TensorCompare_cu_71e06f4e17clamp_kernel_implERNS_18TensorIteratorBaseEENKUlvE_clEvENKUlvE1_clEvEUliiiE_St5arrayIPcLm4EELi4E23TrivialOffsetCalculatorILi3EjESB_ILi1EjENS0_6memory12LoadWithCastILi3EEENSE_13StoreWithCastILi1EEEEEviT_T0_T2_T3_T4_T5_ --------------------------
	.section	.nv.info._ZN2at6native27unrolled_elementwise_kernelIZZZNS0_49_GLOBAL__N__657f93f7_16_TensorCompare_cu_71e06f4e17clamp_kernel_implERNS_18TensorIteratorBaseEENKUlvE_clEvENKUlvE1_clEvEUliiiE_St5arrayIPcLm4EELi4E23TrivialOffsetCalculatorILi3EjESB_ILi1EjENS0_6memory12LoadWithCastILi3EEENSE_13StoreWithCastILi1EEEEEviT_T0_T2_T3_T4_T5_,"",@"SHT_CUDA_INFO"
	.sectionflags	@""
	.align	4


	//----- nvinfo : EIATTR_CUDA_API_VERSION
	.align		4
        /*0000*/ 	.byte	0x04, 0x37
        /*0002*/ 	.short	(.L_4216 - .L_4215)
.L_4215:
        /*0004*/ 	.word	0x00000082


	//----- nvinfo : EIATTR_KPARAM_INFO
	.align		4
.L_4216:
        /*0008*/ 	.byte	0x04, 0x17
        /*000a*/ 	.short	(.L_4218 - .L_4217)
.L_4217:
        /*000c*/ 	.word	0x00000000
        /*0010*/ 	.short	0x0006
        /*0012*/ 	.short	0x003c
        /*0014*/ 	.byte	0x00, 0xf0, 0x21, 0x00


	//----- nvinfo : EIATTR_KPARAM_INFO
	.align		4
.L_4218:
        /*0018*/ 	.byte	0x04, 0x17
        /*001a*/ 	.short	(.L_4220 - .L_4219)
.L_4219:
        /*001c*/ 	.word	0x00000000
        /*0020*/ 	.short	0x0005
        /*0022*/ 	.short	0x002c
        /*0024*/ 	.byte	0x00, 0xf0, 0x41, 0x00


	//----- nvinfo : EIATTR_KPARAM_INFO
	.align		4
.L_4220:
        /*0028*/ 	.byte	0x04, 0x17
        /*002a*/ 	.short	(.L_4222 - .L_4221)
.L_4221:
        /*002c*/ 	.word	0x00000000
        /*0030*/ 	.short	0x0004
        /*0032*/ 	.short	0x0029
        /*0034*/ 	.byte	0x00, 0xf0, 0x05, 0x00


	//----- nvinfo : EIATTR_KPARAM_INFO
	.align		4
.L_4222:
        /*0038*/ 	.byte	0x04, 0x17
        /*003a*/ 	.short	(.L_4224 - .L_4223)
.L_4223:
        /*003c*/ 	.word	0x00000000
        /*0040*/ 	.short	0x0003
        /*0042*/ 	.short	0x0028
        /*0044*/ 	.byte	0x00, 0xf0, 0x05, 0x00


	//----- nvinfo : EIATTR_KPARAM_INFO
	.align		4
.L_4224:
        /*0048*/ 	.byte	0x04, 0x17
        /*004a*/ 	.short	(.L_4226 - .L_4225)
.L_4225:
        /*004c*/ 	.word	0x00000000
        /*0050*/ 	.short	0x0002
        /*0052*/ 	.short	0x0008
        /*0054*/ 	.byte	0x00, 0xf0, 0x81, 0x00


	//----- nvinfo : EIATTR_KPARAM_INFO
	.align		4
.L_4226:
        /*0058*/ 	.byte	0x04, 0x17
        /*005a*/ 	.short	(.L_4228 - .L_4227)
.L_4227:
        /*005c*/ 	.word	0x00000000
        /*0060*/ 	.short	0x0001
        /*0062*/ 	.short	0x0004
        /*0064*/ 	.byte	0x00, 0xf0, 0x05, 0x00


	//----- nvinfo : EIATTR_KPARAM_INFO
	.align		4
.L_4228:
        /*0068*/ 	.byte	0x04, 0x17
        /*006a*/ 	.short	(.L_4230 - .L_4229)
.L_4229:
        /*006c*/ 	.word	0x00000000
        /*0070*/ 	.short	0x0000
        /*0072*/ 	.short	0x0000
        /*0074*/ 	.byte	0x00, 0xf0, 0x11, 0x00


	//----- nvinfo : EIATTR_SPARSE_MMA_MASK
	.align		4
.L_4230:
        /*0078*/ 	.byte	0x03, 0x50
        /*007a*/ 	.short	0x0000


	//----- nvinfo : EIATTR_MAXREG_COUNT
	.align		4
        /*007c*/ 	.byte	0x03, 0x1b
        /*007e*/ 	.short	0x00ff


	//----- nvinfo : EIATTR_EXTERNS
	.align		4
        /*0080*/ 	.byte	0x04, 0x0f
        /*0082*/ 	.short	(.L_4232 - .L_4231)


	//   ....[0]....
	.align		4
.L_4231:
        /*0084*/ 	.word	index@(__assertfail)


	//----- nvinfo : EIATTR_MERCURY_ISA_VERSION
	.align		4
.L_4232:
        /*0088*/ 	.byte	0x03, 0x5f
        /*008a*/ 	.short	0x0101


	//----- nvinfo : EIATTR_SYSCALL_OFFSETS
	.align		4
        /*008c*/ 	.byte	0x04, 0x46
        /*008e*/ 	.short	(.L_4234 - .L_4233)


	//   ....[0]....
.L_4233:
        /*0090*/ 	.word	0x00000ec0


	//   ....[1]....
        /*0094*/ 	.word	0x00001cd0


	//   ....[2]....
        /*0098*/ 	.word	0x00002ae0


	//   ....[3]....
        /*009c*/ 	.word	0x00003980


	//   ....[4]....
        /*00a0*/ 	.word	0x00004790


	//   ....[5]....
        /*00a4*/ 	.word	0x000055a0


	//   ....[6]....
        /*00a8*/ 	.word	0x00006460


	//   ....[7]....
        /*00ac*/ 	.word	0x00007280


	//   ....[8]....
        /*00b0*/ 	.word	0x000080a0


	//   ....[9]....
        /*00b4*/ 	.word	0x00008f50


	//   ....[10]....
        /*00b8*/ 	.word	0x00009d70


	//   ....[11]....
        /*00bc*/ 	.word	0x0000ab80


	//   ....[12]....
        /*00c0*/ 	.word	0x0000bb50


	//   ....[13]....
        /*00c4*/ 	.word	0x0000ca50


	//   ....[14]....
        /*00c8*/ 	.word	0x0000d930


	//   ....[15]....
        /*00cc*/ 	.word	0x0000e830


	//----- nvinfo : EIATTR_EXIT_INSTR_OFFSETS
	.align		4
.L_4234:
        /*00d0*/ 	.byte	0x04, 0x1c
        /*00d2*/ 	.short	(.L_4236 - .L_4235)


	//   ....[0]....
.L_4235:
        /*00d4*/ 	.word	0x0000d9d0


	//   ....[1]....
        /*00d8*/ 	.word	0x0000db20


	//   ....[2]....
        /*00dc*/ 	.word	0x0000db40


	//   ....[3]....
        /*00e0*/ 	.word	0x0000dbd0


	//   ....[4]....
        /*00e4*/ 	.word	0x0000dbf0


	//   ....[5]....
        /*00e8*/ 	.word	0x0000dc10


	//   ....[6]....
        /*00ec*/ 	.word	0x0000dca0


	//   ....[7]....
        /*00f0*/ 	.word	0x0000dce0


	//   ....[8]....
        /*00f4*/ 	.word	0x0000dd80


	//   ....[9]....
        /*00f8*/ 	.word	0x0000ddd0


	//   ....[10]....
        /*00fc*/ 	.word	0x0000de00


	//   ....[11]....
        /*0100*/ 	.word	0x0000dec0


	//   ....[12]....
        /*0104*/ 	.word	0x0000df00


	//   ....[13]....
        /*0108*/ 	.word	0x0000e090


	//   ....[14]....
        /*010c*/ 	.word	0x0000e1f0


	//   ....[15]....
        /*0110*/ 	.word	0x0000e230


	//   ....[16]....
        /*0114*/ 	.word	0x0000e2d0


	//   ....[17]....
        /*0118*/ 	.word	0x0000e450


	//   ....[18]....
        /*011c*/ 	.word	0x0000e5d0


	//   ....[19]....
        /*0120*/ 	.word	0x0000e730


	//   ....[20]....
        /*0124*/ 	.word	0x0000e840


	//   ....[21]....
        /*0128*/ 	.word	0x0000e870


	//   ....[22]....
        /*012c*/ 	.word	0x0000e890


	//----- nvinfo : EIATTR_MAX_THREADS
	.align		4
.L_4236:
        /*0130*/ 	.byte	0x04, 0x05
        /*0132*/ 	.short	(.L_4238 - .L_4237)
.L_4237:
        /*0134*/ 	.word	0x00000080
        /*0138*/ 	.word	0x00000001
        /*013c*/ 	.word	0x00000001


	//----- nvinfo : EIATTR_CRS_STACK_SIZE
	.align		4
.L_4238:
        /*0140*/ 	.byte	0x04, 0x1e
        /*0142*/ 	.short	(.L_4240 - .L_4239)
.L_4239:
        /*0144*/ 	.word	0x00000000


	//----- nvinfo : EIATTR_CBANK_PARAM_SIZE
	.align		4
.L_4240:
        /*0148*/ 	.byte	0x03, 0x19
        /*014a*/ 	.short	0x0044


	//----- nvinfo : EIATTR_PARAM_CBANK
	.align		4
        /*014c*/ 	.byte	0x04, 0x0a
        /*014e*/ 	.short	(.L_4242 - .L_4241)
	.align		4
.L_4241:
        /*0150*/ 	.word	index@(.nv.constant0._ZN2at6native27unrolled_elementwise_kernelIZZZNS0_49_GLOBAL__N__657f93f7_16_TensorCompare_cu_71e06f4e17clamp_kernel_implERNS_18TensorIteratorBaseEENKUlvE_clEvENKUlvE1_clEvEUliiiE_St5arrayIPcLm4EELi4E23TrivialOffsetCalculatorILi3EjESB_ILi1EjENS0_6memory12LoadWithCastILi3EEENSE_13StoreWithCastILi1EEEEEviT_T0_T2_T3_T4_T5_)
        /*0154*/ 	.short	0x0210
        /*0156*/ 	.short	0x0044


	//----- nvinfo : EIATTR_SW_WAR
	.align		4
.L_4242:
        /*0158*/ 	.byte	0x04, 0x36
        /*015a*/ 	.short	(.L_4244 - .L_4243)
.L_4243:
        /*015c*/ 	.word	0x00000008
.L_4244:


//--------------------- .nv.info._ZN2at6native18elementwise_kernelILi128ELi2EZNS0_22gpu_kernel_impl_nocastIZZZNS0_49_GLOBAL__N__657f93f7_16_TensorCompare_cu_71e06f4e17clamp_kernel_implERNS_18TensorIteratorBaseEENKUlvE_clEvENKUlvE1_clEvEUliiiE_EEvS5_RKT_EUliE_EEviT1_ --------------------------
	.section	.nv.info._ZN2at6native18elementwise_kernelILi128ELi2EZNS0_22gpu_kernel_impl_nocastIZZZNS0_49_GLOBAL__N__657f93f7_16_TensorCompare_cu_71e06f4e17clamp_kernel_implERNS_18TensorIteratorBaseEENKUlvE_clEvENKUlvE1_clEvEUliiiE_EEvS5_RKT_EUliE_EEviT1_,"",@"SHT_CUDA_INFO"
	.sectionflags	@""
	.align	4


	//----- nvinfo : EIATTR_CUDA_API_VERSION
	.align		4
        /*0000*/ 	.byte	0x04, 0x37
        /*0002*/ 	.short	(.L_4246 - .L_4245)
.L_4245:
        /*0004*/ 	.word	0x00000082


	//----- nvinfo : EIATTR_KPARAM_INFO
	.align		4
.L_4246:
        /*0008*/ 	.byte	0x04, 0x17
        /*000a*/ 	.short	(.L_4248 - .L_4247)
.L_4247:
        /*000c*/ 	.word	0x00000000
        /*0010*/ 	.short	0x0001
        /*0012*/ 	.short	0x0008
        /*0014*/ 	.byte	0x00, 0xf0, 0xc1, 0x0b


	//----- nvinfo : EIATTR_KPARAM_INFO
	.align		4
.L_4248:
        /*0018*/ 	.byte	0x04, 0x17
        /*001a*/ 	.short	(.L_4250 - .L_4249)
.L_4249:
        /*001c*/ 	.word	0x00000000
        /*0020*/ 	.short	0x0000
        /*0022*/ 	.short	0x0000
        /*0024*/ 	.byte	0x00, 0xf0, 0x11, 0x00


	//----- nvinfo : EIATTR_SPARSE_MMA_MASK
	.align		4
.L_4250:
        /*0028*/ 	.byte	0x03, 0x50
        /*002a*/ 	.short	0x0000


	//----- nvinfo : EIATTR_MAXREG_COUNT
	.align		4
        /*002c*/ 	.byte	0x03, 0x1b
        /*002e*/ 	.short	0x0080


	//----- nvinfo : EIATTR_MERCURY_ISA_VERSION
	.align		4
        /*0030*/ 	.byte	0x03, 0x5f
        /*0032*/ 	.short	0x0101


	//----- nvinfo : EIATTR_EXIT_INSTR_OFFSETS
	.align		4
        /*0034*/ 	.byte	0x04, 0x1c
        /*0036*/ 	.short	(.L_4252 - .L_4251)


	//   ....[0]....
.L_4251:
        /*0038*/ 	.word	0x00001990


	//   ....[1]....
        /*003c*/ 	.word	0x00003270


	//----- nvinfo : EIATTR_MAX_THREADS
	.align		4
.L_4252:
        /*0040*/ 	.byte	0x04, 0x05
        /*0042*/ 	.short	(.L_4254 - .L_4253)
.L_4253:
        /*0044*/ 	.word	0x00000080
        /*0048*/ 	.word	0x00000001
        /*004c*/ 	.word	0x00000001


	//----- nvinfo : EIATTR_CRS_STACK_SIZE
	.align		4
.L_4254:
        /*0050*/ 	.byte	0x04, 0x1e
        /*0052*/ 	.short	(.L_4256 - .L_4255)
.L_4255:
        /*0054*/ 	.word	0x00000000


	//----- nvinfo : EIATTR_CBANK_PARAM_SIZE
	.align		4
.L_4256:
        /*0058*/ 	.byte	0x03, 0x19
        /*005a*/ 	.short	0x02f8


	//----- nvinfo : EIATTR_PARAM_CBANK
	.align		4
        /*005c*/ 	.byte	0x04, 0x0a
        /*005e*/ 	.short	(.L_4258 - .L_4257)
	.align		4
.L_4257:
        /*0060*/ 	.word	index@(.nv.constant0._ZN2at6native18elementwise_kernelILi128ELi2EZNS0_22gpu_kernel_impl_nocastIZZZNS0_49_GLOBAL__N__657f93f7_16_TensorCompare_cu_71e06f4e17clamp_kernel_implERNS_18TensorIteratorBaseEENKUlvE_clEvENKUlvE1_clEvEUliiiE_EEvS5_RKT_EUliE_EEviT1_)
        /*0064*/ 	.short	0x0210
        /*0066*/ 	.short	0x02f8


	//----- nvinfo : EIATTR_SW_WAR
	.align		4
.L_4258:
        /*0068*/ 	.byte	0x04, 0x36
        /*006a*/ 	.short	(.L_4260 - .L_4259)
.L_4259:
        /*006c*/ 	.word	0x00000008
.L_4260:


//--------------------- .nv.info._ZN2at6native27unrolled_elementwise_kernelIZZZNS0_49_GLOBAL__N__657f93f7_16_TensorCompare_cu_71e06f4e17clamp_kernel_implERNS_18TensorIteratorBaseEENKUlvE_clEvENKUlvE1_clEvEUliiiE_St5arrayIPcLm4EELi4E23TrivialOffsetCalculatorILi3EjESB_ILi1EjENS0_6memory15LoadWithoutCastENSE_16StoreWithoutCastEEEviT_T0_T2_T3_T4_T5_ --------------------------
	.section	.nv.info._ZN2at6native27unrolled_elementwise_kernelIZZZNS0_49_GLOBAL__N__657f93f7_16_TensorCompare_cu_71e06f4e17clamp_kernel_implERNS_18TensorIteratorBaseEENKUlvE_clEvENKUlvE1_clEvEUliiiE_St5arrayIPcLm4EELi4E23TrivialOffsetCalculatorILi3EjESB_ILi1EjENS0_6memory15LoadWithoutCastENSE_16StoreWithoutCastEEEviT_T0_T2_T3_T4_T5_,"",@"SHT_CUDA_INFO"
	.sectionflags	@""
	.align	4


	//----- nvinfo : EIATTR_CUDA_API_VERSION
	.align		4
        /*0000*/ 	.byte	0x04, 0x37
        /*0002*/ 	.short	(.L_4262 - .L_4261)
.L_4261:
        /*0004*/ 	.word	0x00000082


	//----- nvinfo : EIATTR_KPARAM_INFO
	.align		4
.L_4262:
        /*0008*/ 	.byte	0x04, 0x17
        /*000a*/ 	.short	(.L_4264 - .L_4263)
.L_4263:
        /*000c*/ 	.word	0x00000000
        /*0010*/ 	.short	0x0006
        /*0012*/ 	.short	0x002b
        /*0014*/ 	.byte	0x00, 0xf0, 0x05, 0x00


	//----- nvinfo : EIATTR_KPARAM_INFO
	.align		4
.L_4264:
        /*0018*/ 	.byte	0x04, 0x17
        /*001a*/ 	.short	(.L_4266 - .L_4265)
.L_4265:
        /*001c*/ 	.word	0x00000000
        /*0020*/ 	.short	0x0005
        /*0022*/ 	.short	0x002a
        /*0024*/ 	.byte	0x00, 0xf0, 0x05, 0x00


	//----- nvinfo : EIATTR_KPARAM_INFO
	.align		4
.L_4266:
        /*0028*/ 	.byte	0x04, 0x17
        /*002a*/ 	.short	(.L_4268 - .L_4267)
.L_4267:
        /*002c*/ 	.word	0x00000000
        /*0030*/ 	.short	0x0004
        /*0032*/ 	.short	0x0029
        /*0034*/ 	.byte	0x00, 0xf0, 0x05, 0x00


	//----- nvinfo : EIATTR_KPARAM_INFO
	.align		4
.L_4268:
        /*0038*/ 	.byte	0x04, 0x17
        /*003a*/ 	.short	(.L_4270 - .L_4269)
.L_4269:
        /*003c*/ 	.word	0x00000000
        /*0040*/ 	.short	0x0003
        /*0042*/ 	.short	0x0028
        /*0044*/ 	.byte	0x00, 0xf0, 0x05, 0x00


	//----- nvinfo : EIATTR_KPARAM_INFO
	.align		4
.L_4270:
        /*0048*/ 	.byte	0x04, 0x17
        /*004a*/ 	.short	(.L_4272 - .L_4271)
.L_4271:
        /*004c*/ 	.word	0x00000000
        /*0050*/ 	.short	0x0002
        /*0052*/ 	.short	0x0008
        /*0054*/ 	.byte	0x00, 0xf0, 0x81, 0x00


	//----- nvinfo : EIATTR_KPARAM_INFO
	.align		4
.L_4272:
        /*0058*/ 	.byte	0x04, 0x17
        /*005a*/ 	.short	(.L_4274 - .L_4273)
.L_4273:
        /*005c*/ 	.word	0x00000000
        /*0060*/ 	.short	0x0001
        /*0062*/ 	.short	0x0004
        /*0064*/ 	.byte	0x00, 0xf0, 0x05, 0x00


	//----- nvinfo : EIATTR_KPARAM_INFO
	.align		4
.L_4274:
        /*0068*/ 	.byte	0x04, 0x17
        /*006a*/ 	.short	(.L_4276 - .L_4275)
.L_4275:
        /*006c*/ 	.word	0x00000000
        /*0070*/ 	.short	0x0000
        /*0072*/ 	.short	0x0000
        /*0074*/ 	.byte	0x00, 0xf0, 0x11, 0x00


	//----- nvinfo : EIATTR_SPARSE_MMA_MASK
	.align		4
.L_4276:
        /*0078*/ 	.byte	0x03, 0x50
        /*007a*/ 	.short	0x0000


	//----- nvinfo : EIATTR_MAXREG_COUNT
	.align		4
        /*007c*/ 	.byte	0x03, 0x1b
        /*007e*/ 	.short	0x00ff


	//----- nvinfo : EIATTR_MERCURY_ISA_VERSION
	.align		4
        /*0080*/ 	.byte	0x03, 0x5f
        /*0082*/ 	.short	0x0101


	//----- nvinfo : EIATTR_EXIT_INSTR_OFFSETS
	.align		4
        /*0084*/ 	.byte	0x04, 0x1c
        /*0086*/ 	.short	(.L_4278 - .L_4277)


	//   ....[0]....
.L_4277:
        /*0088*/ 	.word	0x000005a0


	//   ....[1]....
        /*008c*/ 	.word	0x00000610


	//----- nvinfo : EIATTR_MAX_THREADS
	.align		4
.L_4278:
        /*0090*/ 	.byte	0x04, 0x05
        /*0092*/ 	.short	(.L_4280 - .L_4279)
.L_4279:
        /*0094*/ 	.word	0x00000080
        /*0098*/ 	.word	0x00000001
        /*009c*/ 	.word	0x00000001


	//----- nvinfo : EIATTR_CRS_STACK_SIZE
	.align		4
.L_4280:
        /*00a0*/ 	.byte	0x04, 0x1e
        /*00a2*/ 	.short	(.L_4282 - .L_4281)
.L_4281:
        /*00a4*/ 	.word	0x00000000


	//----- nvinfo : EIATTR_CBANK_PARAM_SIZE
	.align		4
.L_4282:
        /*00a8*/ 	.byte	0x03, 0x19
        /*00aa*/ 	.short	0x002c


	//----- nvinfo : EIATTR_PARAM_CBANK
	.align		4
        /*00ac*/ 	.byte	0x04, 0x0a
        /*00ae*/ 	.short	(.L_4284 - .L_4283)
	.align		4
.L_4283:
        /*00b0*/ 	.word	index@(.nv.constant0._ZN2at6native27unrolled_elementwise_kernelIZZZNS0_49_GLOBAL__N__657f93f7_16_TensorCompare_cu_71e06f4e17clamp_kernel_implERNS_18TensorIteratorBaseEENKUlvE_clEvENKUlvE1_clEvEUliiiE_St5arrayIPcLm4EELi4E23TrivialOffsetCalculatorILi3EjESB_ILi1EjENS0_6memory15LoadWithoutCastENSE_16StoreWithoutCastEEEviT_T0_T2_T3_T4_T5_)
        /*00b4*/ 	.short	0x0210
        /*00b6*/ 	.short	0x002c


	//----- nvinfo : EIATTR_SW_WAR
	.align		4
.L_4284:
        /*00b8*/ 	.byte	0x04, 0x36
        /*00ba*/ 	.short	(.L_4286 - .L_4285)
.L_4285:
        /*00bc*/ 	.word	0x00000008
.L_4286:


//--------------------- .nv.info._ZN2at6native29vectorized_elementwise_kernelILi2EZZZNS0_49_GLOBAL__N__657f93f7_16_TensorCompare_cu_71e06f4e17clamp_kernel_implERNS_18TensorIteratorBaseEENKUlvE_clEvENKUlvE1_clEvEUliiiE_St5arrayIPcLm4EEEEviT0_T1_ --------------------------
	.section	.nv.info._ZN2at6native29vectorized_elementwise_kernelILi2EZZZNS0_49_GLOBAL__N__657f93f7_16_TensorCompare_cu_71e06f4e17clamp_kernel_implERNS_18TensorIteratorBaseEENKUlvE_clEvENKUlvE1_clEvEUliiiE_St5arrayIPcLm4EEEEviT0_T1_,"",@"SHT_CUDA_INFO"
	.sectionflags	@""
	.align	4


	//----- nvinfo : EIATTR_CUDA_API_VERSION
	.align		4
        /*0000*/ 	.byte	0x04, 0x37
        /*0002*/ 	.short	(.L_4288 - .L_4287)
.L_4287:
        /*0004*/ 	.word	0x00000082


	//----- nvinfo : EIATTR_KPARAM_INFO
	.align		4
.L_4288:
        /*0008*/ 	.byte	0x04, 0x17
        /*000a*/ 	.short	(.L_4290 - .L_4289)
.L_4289:
        /*000c*/ 	.word	0x00000000
        /*0010*/ 	.short	0x0002
        /*0012*/ 	.short	0x0008
        /*0014*/ 	.byte	0x00, 0xf0, 0x81, 0x00


	//----- nvinfo : EIATTR_KPARAM_INFO
	.align		4
.L_4290:
        /*0018*/ 	.byte	0x04, 0x17
        /*001a*/ 	.short	(.L_4292 - .L_4291)
.L_4291:
        /*001c*/ 	.word	0x00000000
        /*0020*/ 	.short	0x0001
        /*0022*/ 	.short	0x0004
        /*0024*/ 	.byte	0x00, 0xf0, 0x05, 0x00


	//----- nvinfo : EIATTR_KPARAM_INFO
	.align		4
.L_4292:
        /*0028*/ 	.byte	0x04, 0x17
        /*002a*/ 	.short	(.L_4294 - .L_4293)
.L_4293:
        /*002c*/ 	.word	0x00000000
        /*0030*/ 	.short	0x0000
        /*0032*/ 	.short	0x0000
        /*0034*/ 	.byte	0x00, 0xf0, 0x11, 0x00


	//----- nvinfo : EIATTR_SPARSE_MMA_MASK
	.align		4
.L_4294:
        /*0038*/ 	.byte	0x03, 0x50
        /*003a*/ 	.short	0x0000


	//----- nvinfo : EIATTR_MAXREG_COUNT
	.align		4
        /*003c*/ 	.byte	0x03, 0x1b
        /*003e*/ 	.short	0x00ff


	//----- nvinfo : EIATTR_MERCURY_ISA_VERSION
	.align		4
        /*0040*/ 	.byte	0x03, 0x5f
        /*0042*/ 	.short	0x0101


	//----- nvinfo : EIATTR_EXIT_INSTR_OFFSETS
	.align		4
        /*0044*/ 	.byte	0x04, 0x1c
        /*0046*/ 	.short	(.L_4296 - .L_4295)


	//   ....[0]....
.L_4295:
        /*0048*/ 	.word	0x00000350


	//   ....[1]....
        /*004c*/ 	.word	0x00000ee0


	//   ....[2]....
        /*0050*/ 	.word	0x00000f30


	//----- nvinfo : EIATTR_MAX_THREADS
	.align		4
.L_4296:
        /*0054*/ 	.byte	0x04, 0x05
        /*0056*/ 	.short	(.L_4298 - .L_4297)
.L_4297:
        /*0058*/ 	.word	0x00000080
        /*005c*/ 	.word	0x00000001
        /*0060*/ 	.word	0x00000001


	//----- nvinfo : EIATTR_CRS_STACK_SIZE
	.align		4
.L_4298:
        /*0064*/ 	.byte	0x04, 0x1e
        /*0066*/ 	.short	(.L_4300 - .L_4299)
.L_4299:
        /*0068*/ 	.word	0x00000000


	//----- nvinfo : EIATTR_CBANK_PARAM_SIZE
	.align		4
.L_4300:
        /*006c*/ 	.byte	0x03, 0x19
        /*006e*/ 	.short	0x0028


	//----- nvinfo : EIATTR_PARAM_CBANK
	.align		4
        /*0070*/ 	.byte	0x04, 0x0a
        /*0072*/ 	.short	(.L_4302 - .L_4301)
	.align		4
.L_4301:
        /*0074*/ 	.word	index@(.nv.constant0._ZN2at6native29vectorized_elementwise_kernelILi2EZZZNS0_49_GLOBAL__N__657f93f7_16_TensorCompare_cu_71e06f4e17clamp_kernel_implERNS_18TensorIteratorBaseEENKUlvE_clEvENKUlvE1_clEvEUliiiE_St5arrayIPcLm4EEEEviT0_T1_)
        /*0078*/ 	.short	0x0210
        /*007a*/ 	.short	0x0028


	//----- nvinfo : EIATTR_SW_WAR
	.align		4
.L_4302:
        /*007c*/ 	.byte	0x04, 0x36
        /*007e*/ 	.short	(.L_4304 - .L_4303)
.L_4303:
        /*0080*/ 	.word	0x00000008
.L_4304:


//--------------------- .nv.info._ZN2at6native29vectorized_elementwise_kernelILi4EZZZNS0_49_GLOBAL__N__657f93f7_16_TensorCompare_cu_71e06f4e17clamp_kernel_implERNS_18TensorIteratorBaseEENKUlvE_clEvENKUlvE1_clEvEUliiiE_St5arrayIPcLm4EEEEviT0_T1_ --------------------------
	.section	.nv.info._ZN2at6native29vectorized_elementwise_kernelILi4EZZZNS0_49_GLOBAL__N__657f93f7_16_TensorCompare_cu_71e06f4e17clamp_kernel_implERNS_18TensorIteratorBaseEENKUlvE_clEvENKUlvE1_clEvEUliiiE_St5arrayIPcLm4EEEEviT0_T1_,"",@"SHT_CUDA_INFO"
	.sectionflags	@""
	.align	4


	//----- nvinfo : EIATTR_CUDA_API_VERSION
	.align		4
        /*0000*/ 	.byte	0x04, 0x37
        /*0002*/ 	.short	(.L_4306 - .L_4305)
.L_4305:
        /*0004*/ 	.word	0x00000082


	//----- nvinfo : EIATTR_KPARAM_INFO
	.align		4
.L_4306:
        /*0008*/ 	.byte	0x04, 0x17
        /*000a*/ 	.short	(.L_4308 - .L_4307)
.L_4307:
        /*000c*/ 	.word	0x00000000
        /*0010*/ 	.short	0x0002
        /*0012*/ 	.short	0x0008
        /*0014*/ 	.byte	0x00, 0xf0, 0x81, 0x00


	//----- nvinfo : EIATTR_KPARAM_INFO
	.align		4
.L_4308:
        /*0018*/ 	.byte	0x04, 0x17
        /*001a*/ 	.short	(.L_4310 - .L_4309)
.L_4309:
        /*001c*/ 	.word	0x00000000
        /*0020*/ 	.short	0x0001
        /*0022*/ 	.short	0x0004
        /*0024*/ 	.byte	0x00, 0xf0, 0x05, 0x00


	//----- nvinfo : EIATTR_KPARAM_INFO
	.align		4
.L_4310:
        /*0028*/ 	.byte	0x04, 0x17
        /*002a*/ 	.short	(.L_4312 - .L_4311)
.L_4311:
        /*002c*/ 	.word	0x00000000
        /*0030*/ 	.short	0x0000
        /*0032*/ 	.short	0x0000
        /*0034*/ 	.byte	0x00, 0xf0, 0x11, 0x00


	//----- nvinfo : EIATTR_SPARSE_MMA_MASK
	.align		4
.L_4312:
        /*0038*/ 	.byte	0x03, 0x50
        /*003a*/ 	.short	0x0000


	//----- nvinfo : EIATTR_MAXREG_COUNT
	.align		4
        /*003c*/ 	.byte	0x03, 0x1b
        /*003e*/ 	.short	0x00ff


	//----- nvinfo : EIATTR_MERCURY_ISA_VERSION
	.align		4
        /*0040*/ 	.byte	0x03, 0x5f
        /*0042*/ 	.short	0x0101


	//----- nvinfo : EIATTR_EXIT_INSTR_OFFSETS
	.align		4
        /*0044*/ 	.byte	0x04, 0x1c
        /*0046*/ 	.short	(.L_4314 - .L_4313)


	//   ....[0]....
.L_4313:
        /*0048*/ 	.word	0x000002d0


	//   ....[1]....
        /*004c*/ 	.word	0x00000e60


	//   ....[2]....
        /*0050*/ 	.word	0x00000eb0


	//----- nvinfo : EIATTR_MAX_THREADS
	.align		4
.L_4314:
        /*0054*/ 	.byte	0x04, 0x05
        /*0056*/ 	.short	(.L_4316 - .L_4315)
.L_4315:
        /*0058*/ 	.word	0x00000080
        /*005c*/ 	.word	0x00000001
        /*0060*/ 	.word	0x00000001


	//----- nvinfo : EIATTR_CRS_STACK_SIZE
	.align		4
.L_4316:
        /*0064*/ 	.byte	0x04, 0x1e
        /*0066*/ 	.short	(.L_4318 - .L_4317)
.L_4317:
        /*0068*/ 	.word	0x00000000


	//----- nvinfo : EIATTR_CBANK_PARAM_SIZE
	.align		4
.L_4318:
        /*006c*/ 	.byte	0x03, 0x19
        /*006e*/ 	.short	0x0028


	//----- nvinfo : EIATTR_PARAM_CBANK
	.align		4
        /*0070*/ 	.byte	0x04, 0x0a
        /*0072*/ 	.short	(.L_4320 - .L_4319)
	.align		4
.L_4319:
        /*0074*/ 	.word	index@(.nv.constant0._ZN2at6native29vectorized_elementwise_kernelILi4EZZZNS0_49_GLOBAL__N__657f93f7_16_TensorCompare_cu_71e06f4e17clamp_kernel_implERNS_18TensorIteratorBaseEENKUlvE_clEvENKUlvE1_clEvEUliiiE_St5arrayIPcLm4EEEEviT0_T1_)
        /*0078*/ 	.short	0x0210
        /*007a*/ 	.short	0x0028


	//----- nvinfo : EIATTR_SW_WAR
	.align		4
.L_4320:
        /*007c*/ 	.byte	0x04, 0x36
        /*007e*/ 	.short	(.L_4322 - .L_4321)
.L_4321:
        /*0080*/ 	.word	0x00000008
.L_4322:


//--------------------- .nv.info._ZN2at6native29vectorized_elementwise_kernelILi8EZZZNS0_49_GLOBAL__N__657f93f7_16_TensorCompare_cu_71e06f4e17clamp_kernel_implERNS_18TensorIteratorBaseEENKUlvE_clEvENKUlvE1_clEvEUliiiE_St5arrayIPcLm4EEEEviT0_T1_ --------------------------
	.section	.nv.info._ZN2at6native29vectorized_elementwise_kernelILi8EZZZNS0_49_GLOBAL__N__657f93f7_16_TensorCompare_cu_71e06f4e17clamp_kernel_implERNS_18TensorIteratorBaseEENKUlvE_clEvENKUlvE1_clEvEUliiiE_St5arrayIPcLm4EEEEviT0_T1_,"",@"SHT_CUDA_INFO"
	.sectionflags	@""
	.align	4


	//----- nvinfo : EIATTR_CUDA_API_VERSION
	.align		4
        /*0000*/ 	.byte	0x04, 0x37
        /*0002*/ 	.short	(.L_4324 - .L_4323)
.L_4323:
        /*0004*/ 	.word	0x00000082


	//----- nvinfo : EIATTR_KPARAM_INFO
	.align		4
.L_4324:
        /*0008*/ 	.byte	0x04, 0x17
        /*000a*/ 	.short	(.L_4326 - .L_4325)
.L_4325:
        /*000c*/ 	.word	0x00000000
        /*0010*/ 	.short	0x0002
        /*0012*/ 	.short	0x0008
        /*0014*/ 	.byte	0x00, 0xf0, 0x81, 0x00


	//----- nvinfo : EIATTR_KPARAM_INFO
	.align		4
.L_4326:
        /*0018*/ 	.byte	0x04, 0x17
        /*001a*/ 	.short	(.L_4328 - .L_4327)
.L_4327:
        /*001c*/ 	.word	0x00000000
        /*0020*/ 	.short	0x0001
        /*0022*/ 	.short	0x0004
        /*0024*/ 	.byte	0x00, 0xf0, 0x05, 0x00


	//----- nvinfo : EIATTR_KPARAM_INFO
	.align		4
.L_4328:
        /*0028*/ 	.byte	0x04, 0x17
        /*002a*/ 	.short	(.L_4330 - .L_4329)
.L_4329:
        /*002c*/ 	.word	0x00000000
        /*0030*/ 	.short	0x0000
        /*0032*/ 	.short	0x0000
        /*0034*/ 	.byte	0x00, 0xf0, 0x11, 0x00


	//----- nvinfo : EIATTR_SPARSE_MMA_MASK
	.align		4
.L_4330:
        /*0038*/ 	.byte	0x03, 0x50
        /*003a*/ 	.short	0x0000


	//----- nvinfo : EIATTR_MAXREG_COUNT
	.align		4
        /*003c*/ 	.byte	0x03, 0x1b
        /*003e*/ 	.short	0x00ff


	//----- nvinfo : EIATTR_MERCURY_ISA_VERSION
	.align		4
        /*0040*/ 	.byte	0x03, 0x5f
        /*0042*/ 	.short	0x0101


	//----- nvinfo : EIATTR_EXIT_INSTR_OFFSETS
	.align		4
        /*0044*/ 	.byte	0x04, 0x1c
        /*0046*/ 	.short	(.L_4332 - .L_4331)


	//   ....[0]....
.L_4331:
        /*0048*/ 	.word	0x000002d0


	//   ....[1]....
        /*004c*/ 	.word	0x00000e60


	//   ....[2]....
        /*0050*/ 	.word	0x00000eb0


	//----- nvinfo : EIATTR_MAX_THREADS
	.align		4
.L_4332:
        /*0054*/ 	.byte	0x04, 0x05
        /*0056*/ 	.short	(.L_4334 - .L_4333)
.L_4333:
        /*0058*/ 	.word	0x00000080
        /*005c*/ 	.word	0x00000001
        /*0060*/ 	.word	0x00000001


	//----- nvinfo : EIATTR_CRS_STACK_SIZE
	.align		4
.L_4334:
        /*0064*/ 	.byte	0x04, 0x1e
        /*0066*/ 	.short	(.L_4336 - .L_4335)
.L_4335:
        /*0068*/ 	.word	0x00000000


	//----- nvinfo : EIATTR_CBANK_PARAM_SIZE
	.align		4
.L_4336:
        /*006c*/ 	.byte	0x03, 0x19
        /*006e*/ 	.short	0x0028


	//----- nvinfo : EIATTR_PARAM_CBANK
	.align		4
        /*0070*/ 	.byte	0x04, 0x0a
        /*0072*/ 	.short	(.L_4338 - .L_4337)
	.align		4
.L_4337:
        /*0074*/ 	.word	index@(.nv.constant0._ZN2at6native29vectorized_elementwise_kernelILi8EZZZNS0_49_GLOBAL__N__657f93f7_16_TensorCompare_cu_71e06f4e17clamp_kernel_implERNS_18TensorIteratorBaseEENKUlvE_clEvENKUlvE1_clEvEUliiiE_St5arrayIPcLm4EEEEviT0_T1_)
        /*0078*/ 	.short	0x0210
        /*007a*/ 	.short	0x0028


	//----- nvinfo : EIATTR_SW_WAR
	.align		4
.L_4338:
        /*007c*/ 	.byte	0x04, 0x36
        /*007e*/ 	.short	(.L_4340 - .L_4339)
.L_4339:
        /*0080*/ 	.word	0x00000008
.L_4340:


//--------------------- .nv.info._ZN2at6native18elementwise_kernelILi128ELi4EZNS0_15gpu_kernel_implIZZZNS0_49_GLOBAL__N__657f93f7_16_TensorCompare_cu_71e06f4e17clamp_kernel_implERNS_18TensorIteratorBaseEENKUlvE_clEvENKUlvE0_clEvEUlaaaE_EEvS5_RKT_EUliE_EEviT1_ --------------------------
	.section	.nv.info._ZN2at6native18elementwise_kernelILi128ELi4EZNS0_15gpu_kernel_implIZZZNS0_49_GLOBAL__N__657f93f7_16_TensorCompare_cu_71e06f4e17clamp_kernel_implERNS_18TensorIteratorBaseEENKUlvE_clEvENKUlvE0_clEvEUlaaaE_EEvS5_RKT_EUliE_EEviT1_,"",@"SHT_CUDA_INFO"
	.sectionflags	@""
	.align	4


	//----- nvinfo : EIATTR_CUDA_API_VERSION
	.align		4
        /*0000*/ 	.byte	0x04, 0x37
        /*0002*/ 	.short	(.L_4342 - .L_4341)
.L_4341:
        /*0004*/ 	.word	0x00000082


	//----- nvinfo : EIATTR_KPARAM_INFO
	.align		4
.L_4342:
        /*0008*/ 	.byte	0x04, 0x17
        /*000a*/ 	.short	(.L_4344 - .L_4343)
.L_4343:
        /*000c*/ 	.word	0x00000000
        /*0010*/ 	.short	0x0001
        /*0012*/ 	.short	0x0008
        /*0014*/ 	.byte	0x00, 0xf0, 0xc1, 0x0b


	//----- nvinfo : EIATTR_KPARAM_INFO
	.align		4
.L_4344:
        /*0018*/ 	.byte	0x04, 0x17
        /*001a*/ 	.short	(.L_4346 - .L_4345)
.L_4345:
        /*001c*/ 	.word	0x00000000
        /*0020*/ 	.short	0x0000
        /*0022*/ 	.short	0x0000
        /*0024*/ 	.byte	0x00, 0xf0, 0x11, 0x00


	//----- nvinfo : EIATTR_SPARSE_MMA_MASK
	.align		4
.L_4346:
        /*0028*/ 	.byte	0x03, 0x50
        /*002a*/ 	.short	0x0000


	//----- nvinfo : EIATTR_MAXREG_COUNT
	.align		4
        /*002c*/ 	.byte	0x03, 0x1b
        /*002e*/ 	.short	0x0080


	//----- nvinfo : EIATTR_EXTERNS
	.align		4
        /*0030*/ 	.byte	0x04, 0x0f
        /*0032*/ 	.short	(.L_4348 - .L_4347)


	//   ....[0]....
	.align		4
.L_4347:
        /*0034*/ 	.word	index@(__assertfail)


	//----- nvinfo : EIATTR_MERCURY_ISA_VERSION
	.align		4
.L_4348:
        /*0038*/ 	.byte	0x03, 0x5f
        /*003a*/ 	.short	0x0101


	//----- nvinfo : EIATTR_SYSCALL_OFFSETS
	.align		4
        /*003c*/ 	.byte	0x04, 0x46
        /*003e*/ 	.short	(.L_4350 - .L_4349)


	//   ....[0]....
.L_4349:
        /*0040*/ 	.word	0x000026e0


	//   ....[1]....
        /*0044*/ 	.word	0x00003560


	//   ....[2]....
        /*0048*/ 	.word	0x000043e0


	//   ....[3]....
        /*004c*/ 	.word	0x000052d0


	//   ....[4]....
        /*0050*/ 	.word	0x000079c0


	//   ....[5]....
        /*0054*/ 	.word	0x00008840


	//   ....[6]....
        /*0058*/ 	.word	0x000096c0


	//   ....[7]....
        /*005c*/ 	.word	0x0000a5b0


	//   ....[8]....
        /*0060*/ 	.word	0x0000cc90


	//   ....[9]....
        /*0064*/ 	.word	0x0000db10


	//   ....[10]....
        /*0068*/ 	.word	0x0000e990


	//   ....[11]....
        /*006c*/ 	.word	0x0000f880


	//   ....[12]....
        /*0070*/ 	.word	0x00011f50


	//   ....[13]....
        /*0074*/ 	.word	0x00012dd0


	//   ....[14]....
        /*0078*/ 	.word	0x00013c50


	//   ....[15]....
        /*007c*/ 	.word	0x00014b40


	//----- nvinfo : EIATTR_EXIT_INSTR_OFFSETS
	.align		4
.L_4350:
        /*0080*/ 	.byte	0x04, 0x1c
        /*0082*/ 	.short	(.L_4352 - .L_4351)


	//   ....[0]....
.L_4351:
        /*0084*/ 	.word	0x0000f930


	//   ....[1]....
        /*0088*/ 	.word	0x00013e10


	//   ....[2]....
        /*008c*/ 	.word	0x00013e30


	//   ....[3]....
        /*0090*/ 	.word	0x00013ed0


	//   ....[4]....
        /*0094*/ 	.word	0x00013ef0


	//   ....[5]....
        /*0098*/ 	.word	0x00013f10


	//   ....[6]....
        /*009c*/ 	.word	0x00013fa0


	//   ....[7]....
        /*00a0*/ 	.word	0x00013fe0


	//   ....[8]....
        /*00a4*/ 	.word	0x00014080


	//   ....[9]....
        /*00a8*/ 	.word	0x000140d0


	//   ....[10]....
        /*00ac*/ 	.word	0x00014100


	//   ....[11]....
        /*00b0*/ 	.word	0x000141d0


	//   ....[12]....
        /*00b4*/ 	.word	0x00014210


	//   ....[13]....
        /*00b8*/ 	.word	0x000143a0


	//   ....[14]....
        /*00bc*/ 	.word	0x00014500


	//   ....[15]....
        /*00c0*/ 	.word	0x00014540


	//   ....[16]....
        /*00c4*/ 	.word	0x000145e0


	//   ....[17]....
        /*00c8*/ 	.word	0x00014760


	//   ....[18]....
        /*00cc*/ 	.word	0x000148e0


	//   ....[19]....
        /*00d0*/ 	.word	0x00014a40


	//   ....[20]....
        /*00d4*/ 	.word	0x00014b50


	//   ....[21]....
        /*00d8*/ 	.word	0x00014b90


	//   ....[22]....
        /*00dc*/ 	.word	0x00014bb0


	//----- nvinfo : EIATTR_MAX_THREADS
	.align		4
.L_4352:
        /*00e0*/ 	.byte	0x04, 0x05
        /*00e2*/ 	.short	(.L_4354 - .L_4353)
.L_4353:
        /*00e4*/ 	.word	0x00000080
        /*00e8*/ 	.word	0x00000001
        /*00ec*/ 	.word	0x00000001


	//----- nvinfo : EIATTR_CRS_STACK_SIZE
	.align		4
.L_4354:
        /*00f0*/ 	.byte	0x04, 0x1e
        /*00f2*/ 	.short	(.L_4356 - .L_4355)
.L_4355:
        /*00f4*/ 	.word	0x00000000


	//----- nvinfo : EIATTR_CBANK_PARAM_SIZE
	.align		4
.L_4356:
        /*00f8*/ 	.byte	0x03, 0x19
        /*00fa*/ 	.short	0x02f8


	//----- nvinfo : EIATTR_PARAM_CBANK
	.align		4
        /*00fc*/ 	.byte	0x04, 0x0a
        /*00fe*/ 	.short	(.L_4358 - .L_4357)
	.align		4
.L_4357:
        /*0100*/ 	.word	index@(.nv.constant0._ZN2at6native18elementwise_kernelILi128ELi4EZNS0_15gpu_kernel_implIZZZNS0_49_GLOBAL__N__657f93f7_16_TensorCompare_cu_71e06f4e17clamp_kernel_implERNS_18TensorIteratorBaseEENKUlvE_clEvENKUlvE0_clEvEUlaaaE_EEvS5_RKT_EUliE_EEviT1_)
        /*0104*/ 	.short	0x0210
        /*0106*/ 	.short	0x02f8


	//----- nvinfo : EIATTR_SW_WAR
	.align		4
.L_4358:
        /*0108*/ 	.byte	0x04, 0x36
        /*010a*/ 	.short	(.L_4360 - .L_4359)
.L_4359:
        /*010c*/ 	.word	0x00000008
.L_4360:


//--------------------- .nv.info._ZN2at6native27unrolled_elementwise_kernelIZZZNS0_49_GLOBAL__N__657f93f7_16_TensorCompare_cu_71e06f4e17clamp_kernel_implERNS_18TensorIteratorBaseEENKUlvE_clEvENKUlvE0_clEvEUlaaaE_St5arrayIPcLm4EELi4E23TrivialOffsetCalculatorILi3EjESB_ILi1EjENS0_6memory12LoadWithCastILi3EEENSE_13StoreWithCastILi1EEEEEviT_T0_T2_T3_T4_T5_ --------------------------
	.section	.nv.info._ZN2at6native27unrolled_elementwise_kernelIZZZNS0_49_GLOBAL__N__657f93f7_16_TensorCompare_cu_71e06f4e17clamp_kernel_implERNS_18TensorIteratorBaseEENKUlvE_clEvENKUlvE0_clEvEUlaaaE_St5arrayIPcLm4EELi4E23TrivialOffsetCalculatorILi3EjESB_ILi1EjENS0_6memory12LoadWithCastILi3EEENSE_13StoreWithCastILi1EEEEEviT_T0_T2_T3_T4_T5_,"",@"SHT_CUDA_INFO"
	.sectionflags	@""
	.align	4


	//----- nvinfo : EIATTR_CUDA_API_VERSION
	.align		4
        /*0000*/ 	.byte	0x04, 0x37
        /*0002*/ 	.short	(.L_4362 - .L_4361)
.L_4361:
        /*0004*/ 	.word	0x00000082


	//----- nvinfo : EIATTR_KPARAM_INFO
	.align		4
.L_4362:
        /*0008*/ 	.byte	0x04, 0x17
        /*000a*/ 	.short	(.L_4364 - .L_4363)
.L_4363:
        /*000c*/ 	.word	0x00000000
        /*0010*/ 	.short	0x0006
        /*0012*/ 	.short	0x003c
        /*0014*/ 	.byte	0x00, 0xf0, 0x21, 0x00


	//----- nvinfo : EIATTR_KPARAM_INFO
	.align		4
.L_4364:
        /*0018*/ 	.byte	0x04, 0x17
        /*001a*/ 	.short	(.L_4366 - .L_4365)
.L_4365:
        /*001c*/ 	.word	0x00000000
        /*0020*/ 	.short	0x0005
        /*0022*/ 	.short	0x002c
        /*0024*/ 	.byte	0x00, 0xf0, 0x41, 0x00


	//----- nvinfo : EIATTR_KPARAM_INFO
	.align		4
.L_4366:
        /*0028*/ 	.byte	0x04, 0x17
        /*002a*/ 	.short	(.L_4368 - .L_4367)
.L_4367:
        /*002c*/ 	.word	0x00000000
        /*0030*/ 	.short	0x0004
        /*0032*/ 	.short	0x0029
        /*0034*/ 	.byte	0x00, 0xf0, 0x05, 0x00


	//----- nvinfo : EIATTR_KPARAM_INFO
	.align		4
.L_4368:
        /*0038*/ 	.byte	0x04, 0x17
        /*003a*/ 	.short	(.L_4370 - .L_4369)
.L_4369:
        /*003c*/ 	.word	0x00000000
        /*0040*/ 	.short	0x0003
        /*0042*/ 	.short	0x0028
        /*0044*/ 	.byte	0x00, 0xf0, 0x05, 0x00


	//----- nvinfo : EIATTR_KPARAM_INFO
	.align		4
.L_4370:
        /*0048*/ 	.byte	0x04, 0x17
        /*004a*/ 	.short	(.L_4372 - .L_4371)
.L_4371:
        /*004c*/ 	.word	0x00000000
        /*0050*/ 	.short	0x0002
        /*0052*/ 	.short	0x0008
        /*0054*/ 	.byte	0x00, 0xf0, 0x81, 0x00


	//----- nvinfo : EIATTR_KPARAM_INFO
	.align		4
.L_4372:
        /*0058*/ 	.byte	0x04, 0x17
        /*005a*/ 	.short	(.L_4374 - .L_4373)
.L_4373:
        /*005c*/ 	.word	0x00000000
        /*0060*/ 	.short	0x0001
        /*0062*/ 	.short	0x0004
        /*0064*/ 	.byte	0x00, 0xf0, 0x05, 0x00


	//----- nvinfo : EIATTR_KPARAM_INFO
	.align		4
.L_4374:
        /*0068*/ 	.byte	0x04, 0x17
        /*006a*/ 	.short	(.L_4376 - .L_4375)
.L_4375:
        /*006c*/ 	.word	0x00000000
        /*0070*/ 	.short	0x0000
        /*0072*/ 	.short	0x0000
        /*0074*/ 	.byte	0x00, 0xf0, 0x11, 0x00


	//----- nvinfo : EIATTR_SPARSE_MMA_MASK
	.align		4
.L_4376:
        /*0078*/ 	.byte	0x03, 0x50
        /*007a*/ 	.short	0x0000


	//----- nvinfo : EIATTR_MAXREG_COUNT
	.align		4
        /*007c*/ 	.byte	0x03, 0x1b
        /*007e*/ 	.short	0x00ff


	//----- nvinfo : EIATTR_EXTERNS
	.align		4
        /*0080*/ 	.byte	0x04, 0x0f
        /*0082*/ 	.short	(.L_4378 - .L_4377)


	//   ....[0]....
	.align		4
.L_4377:
        /*0084*/ 	.word	index@(__assertfail)


	//----- nvinfo : EIATTR_MERCURY_ISA_VERSION
	.align		4
.L_4378:
        /*0088*/ 	.byte	0x03, 0x5f
        /*008a*/ 	.short	0x0101


	//----- nvinfo : EIATTR_SYSCALL_OFFSETS
	.align		4
        /*008c*/ 	.byte	0x04, 0x46
        /*008e*/ 	.short	(.L_4380 - .L_4379)


	//   ....[0]....
.L_4379:
        /*0090*/ 	.word	0x00000f40


	//   ....[1]....
        /*0094*/ 	.word	0x00001dd0


	//   ....[2]....
        /*0098*/ 	.word	0x00002c60


	//   ....[3]....
        /*009c*/ 	.word	0x00003b70


	//   ....[4]....
        /*00a0*/ 	.word	0x00004a00


	//   ....[5]....
        /*00a4*/ 	.word	0x00005890


	//   ....[6]....
        /*00a8*/ 	.word	0x000067c0


	//   ....[7]....
        /*00ac*/ 	.word	0x00007660


	//   ....[8]....
        /*00b0*/ 	.word	0x00008500


	//   ....[9]....
        /*00b4*/ 	.word	0x00009410


	//   ....[10]....
        /*00b8*/ 	.word	0x0000a2b0


	//   ....[11]....
        /*00bc*/ 	.word	0x0000b150


	//   ....[12]....
        /*00c0*/ 	.word	0x0000c4d0


	//   ....[13]....
        /*00c4*/ 	.word	0x0000d500


	//   ....[14]....
        /*00c8*/ 	.word	0x0000e4f0


	//   ....[15]....
        /*00cc*/ 	.word	0x0000f4e0


	//----- nvinfo : EIATTR_EXIT_INSTR_OFFSETS
	.align		4
.L_4380:
        /*00d0*/ 	.byte	0x04, 0x1c
        /*00d2*/ 	.short	(.L_4382 - .L_4381)


	//   ....[0]....
.L_4381:
        /*00d4*/ 	.word	0x0000e5d0


	//   ....[1]....
        /*00d8*/ 	.word	0x0000e700


	//   ....[2]....
        /*00dc*/ 	.word	0x0000e720


	//   ....[3]....
        /*00e0*/ 	.word	0x0000e7e0


	//   ....[4]....
        /*00e4*/ 	.word	0x0000e820


	//   ....[5]....
        /*00e8*/ 	.word	0x0000e860


	//   ....[6]....
        /*00ec*/ 	.word	0x0000e8f0


	//   ....[7]....
        /*00f0*/ 	.word	0x0000e930


	//   ....[8]....
        /*00f4*/ 	.word	0x0000e9d0


	//   ....[9]....
        /*00f8*/ 	.word	0x0000ea20


	//   ....[10]....
        /*00fc*/ 	.word	0x0000ea70


	//   ....[11]....
        /*0100*/ 	.word	0x0000eb30


	//   ....[12]....
        /*0104*/ 	.word	0x0000eb90


	//   ....[13]....
        /*0108*/ 	.word	0x0000ed20


	//   ....[14]....
        /*010c*/ 	.word	0x0000ee80


	//   ....[15]....
        /*0110*/ 	.word	0x0000eec0


	//   ....[16]....
        /*0114*/ 	.word	0x0000ef80


	//   ....[17]....
        /*0118*/ 	.word	0x0000f100


	//   ....[18]....
        /*011c*/ 	.word	0x0000f280


	//   ....[19]....
        /*0120*/ 	.word	0x0000f3e0


	//   ....[20]....
        /*0124*/ 	.word	0x0000f4f0


	//   ....[21]....
        /*0128*/ 	.word	0x0000f550


	//   ....[22]....
        /*012c*/ 	.word	0x0000f590


	//----- nvinfo : EIATTR_MAX_THREADS
	.align		4
.L_4382:
        /*0130*/ 	.byte	0x04, 0x05
        /*0132*/ 	.short	(.L_4384 - .L_4383)
.L_4383:
        /*0134*/ 	.word	0x00000080
        /*0138*/ 	.word	0x00000001
        /*013c*/ 	.word	0x00000001


	//----- nvinfo : EIATTR_CRS_STACK_SIZE
	.align		4
.L_4384:
        /*0140*/ 	.byte	0x04, 0x1e
        /*0142*/ 	.short	(.L_4386 - .L_4385)
.L_4385:
        /*0144*/ 	.word	0x00000000


	//----- nvinfo : EIATTR_CBANK_PARAM_SIZE
	.align		4
.L_4386:
        /*0148*/ 	.byte	0x03, 0x19
        /*014a*/ 	.short	0x0044


	//----- nvinfo : EIATTR_PARAM_CBANK
	.align		4
        /*014c*/ 	.byte	0x04, 0x0a
        /*014e*/ 	.short	(.L_4388 - .L_4387)
	.align		4
.L_4387:
        /*0150*/ 	.word	index@(.nv.constant0._ZN2at6native27unrolled_elementwise_kernelIZZZNS0_49_GLOBAL__N__657f93f7_16_TensorCompare_cu_71e06f4e17clamp_kernel_implERNS_18TensorIteratorBaseEENKUlvE_clEvENKUlvE0_clEvEUlaaaE_St5arrayIPcLm4EELi4E23TrivialOffsetCalculatorILi3EjESB_ILi1EjENS0_6memory12LoadWithCastILi3EEENSE_13StoreWithCastILi1EEEEEviT_T0_T2_T3_T4_T5_)
        /*0154*/ 	.short	0x0210
        /*0156*/ 	.short	0x0044


	//----- nvinfo : EIATTR_SW_WAR
	.align		4
.L_4388:
        /*0158*/ 	.byte	0x04, 0x36
        /*015a*/ 	.short	(.L_4390 - .L_4389)
.L_4389:
        /*015c*/ 	.word	0x00000008
.L_4390:


//--------------------- .nv.info._ZN2at6native18elementwise_kernelILi128ELi4EZNS0_22gpu_kernel_impl_nocastIZZZNS0_49_GLOBAL__N__657f93f7_16_TensorCompare_cu_71e06f4e17clamp_kernel_implERNS_18TensorIteratorBaseEENKUlvE_clEvENKUlvE0_clEvEUlaaaE_EEvS5_RKT_EUliE_EEviT1_ --------------------------
	.section	.nv.info._ZN2at6native18elementwise_kernelILi128ELi4EZNS0_22gpu_kernel_impl_nocastIZZZNS0_49_GLOBAL__N__657f93f7_16_TensorCompare_cu_71e06f4e17clamp_kernel_implERNS_18TensorIteratorBaseEENKUlvE_clEvENKUlvE0_clEvEUlaaaE_EEvS5_RKT_EUliE_EEviT1_,"",@"SHT_CUDA_INFO"
	.sectionflags	@""
	.align	4


	//----- nvinfo : EIATTR_CUDA_API_VERSION
	.align		4
        /*0000*/ 	.byte	0x04, 0x37
        /*0002*/ 	.short	(.L_4392 - .L_4391)
.L_4391:
        /*0004*/ 	.word	0x00000082


	//----- nvinfo : EIATTR_KPARAM_INFO
	.align		4
.L_4392:
        /*0008*/ 	.byte	0x04, 0x17
        /*000a*/ 	.short	(.L_4394 - .L_4393)
.L_4393:
        /*000c*/ 	.word	0x00000000
        /*0010*/ 	.short	0x0001
        /*0012*/ 	.short	0x0008
        /*0014*/ 	.byte	0x00, 0xf0, 0xc1, 0x0b


	//----- nvinfo : EIATTR_KPARAM_INFO
	.align		4
.L_4394:
        /*0018*/ 	.byte	0x04, 0x17
        /*001a*/ 	.short	(.L_4396 - .L_4395)
.L_4395:
        /*001c*/ 	.word	0x00000000
        /*0020*/ 	.short	0x0000
        /*0022*/ 	.short	0x0000
        /*0024*/ 	.byte	0x00, 0xf0, 0x11, 0x00


	//----- nvinfo : EIATTR_SPARSE_MMA_MASK
	.align		4
.L_4396:
        /*0028*/ 	.byte	0x03, 0x50
        /*002a*/ 	.short	0x0000


	//----- nvinfo : EIATTR_MAXREG_COUNT
	.align		4
        /*002c*/ 	.byte	0x03, 0x1b
        /*002e*/ 	.short	0x0080


	//----- nvinfo : EIATTR_MERCURY_ISA_VERSION
	.align		4
        /*0030*/ 	.byte	0x03, 0x5f
        /*0032*/ 	.short	0x0101


	//----- nvinfo : EIATTR_EXIT_INSTR_OFFSETS
	.align		4
        /*0034*/ 	.byte	0x04, 0x1c
        /*0036*/ 	.short	(.L_4398 - .L_4397)


	//   ....[0]....
.L_4397:
        /*0038*/ 	.word	0x00004bc0


	//   ....[1]....
        /*003c*/ 	.word	0x000064a0


	//----- nvinfo : EIATTR_MAX_THREADS
	.align		4
.L_4398:
        /*0040*/ 	.byte	0x04, 0x05
        /*0042*/ 	.short	(.L_4400 - .L_4399)
.L_4399:
        /*0044*/ 	.word	0x00000080
        /*0048*/ 	.word	0x00000001
        /*004c*/ 	.word	0x00000001


	//----- nvinfo : EIATTR_CRS_STACK_SIZE
	.align		4
.L_4400:
        /*0050*/ 	.byte	0x04, 0x1e
        /*0052*/ 	.short	(.L_4402 - .L_4401)
.L_4401:
        /*0054*/ 	.word	0x00000000


	//----- nvinfo : EIATTR_CBANK_PARAM_SIZE
	.align		4
.L_4402:
        /*0058*/ 	.byte	0x03, 0x19
        /*005a*/ 	.short	0x02f8


	//----- nvinfo : EIATTR_PARAM_CBANK
	.align		4
        /*005c*/ 	.byte	0x04, 0x0a
        /*005e*/ 	.short	(.L_4404 - .L_4403)
	.align		4
.L_4403:
        /*0060*/ 	.word	index@(.nv.constant0._ZN2at6native18elementwise_kernelILi128ELi4EZNS0_22gpu_kernel_impl_nocastIZZZNS0_49_GLOBAL__N__657f93f7_16_TensorCompare_cu_71e06f4e17clamp_kernel_implERNS_18TensorIteratorBaseEENKUlvE_clEvENKUlvE0_clEvEUlaaaE_EEvS5_RKT_EUliE_EEviT1_)
        /*0064*/ 	.short	0x0210
        /*0066*/ 	.short	0x02f8


	//----- nvinfo : EIATTR_SW_WAR
	.align		4
.L_4404:
        /*0068*/ 	.byte	0x04, 0x36
        /*006a*/ 	.short	(.L_4406 - .L_4405)
.L_4405:
        /*006c*/ 	.word	0x00000008
.L_4406:


//--------------------- .nv.info._ZN2at6native27unrolled_elementwise_kernelIZZZNS0_49_GLOBAL__N__657f93f7_16_TensorCompare_cu_71e06f4e17clamp_kernel_implERNS_18TensorIteratorBaseEENKUlvE_clEvENKUlvE0_clEvEUlaaaE_St5arrayIPcLm4EELi4E23TrivialOffsetCalculatorILi3EjESB_ILi1EjENS0_6memory15LoadWithoutCastENSE_16StoreWithoutCastEEEviT_T0_T2_T3_T4_T5_ --------------------------
	.section	.nv.info._ZN2at6native27unrolled_elementwise_kernelIZZZNS0_49_GLOBAL__N__657f93f7_16_TensorCompare_cu_71e06f4e17clamp_kernel_implERNS_18TensorIteratorBaseEENKUlvE_clEvENKUlvE0_clEvEUlaaaE_St5arrayIPcLm4EELi4E23TrivialOffsetCalculatorILi3EjESB_ILi1EjENS0_6memory15LoadWithoutCastENSE_16StoreWithoutCastEEEviT_T0_T2_T3_T4_T5_,"",@"SHT_CUDA_INFO"
	.sectionflags	@""
	.align	4


	//----- nvinfo : EIATTR_CUDA_API_VERSION
	.align		4
        /*0000*/ 	.byte	0x04, 0x37
        /*0002*/ 	.short	(.L_4408 - .L_4407)
.L_4407:
        /*0004*/ 	.word	0x00000082


	//----- nvinfo : EIATTR_KPARAM_INFO
	.align		4
.L_4408:
        /*0008*/ 	.byte	0x04, 0x17
        /*000a*/ 	.short	(.L_4410 - .L_4409)
.L_4409:
        /*000c*/ 	.word	0x00000000
        /*0010*/ 	.short	0x0006
        /*0012*/ 	.short	0x002b
        /*0014*/ 	.byte	0x00, 0xf0, 0x05, 0x00


	//----- nvinfo : EIATTR_KPARAM_INFO
	.align		4
.L_4410:
        /*0018*/ 	.byte	0x04, 0x17
        /*001a*/ 	.short	(.L_4412 - .L_4411)
.L_4411:
        /*001c*/ 	.word	0x00000000
        /*0020*/ 	.short	0x0005
        /*0022*/ 	.short	0x002a
        /*0024*/ 	.byte	0x00, 0xf0, 0x05, 0x00


	//----- nvinfo : EIATTR_KPARAM_INFO
	.align		4
.L_4412:
        /*0028*/ 	.byte	0x04, 0x17
        /*002a*/ 	.short	(.L_4414 - .L_4413)
.L_4413:
        /*002c*/ 	.word	0x00000000
        /*0030*/ 	.short	0x0004
        /*0032*/ 	.short	0x0029
        /*0034*/ 	.byte	0x00, 0xf0, 0x05, 0x00


	//----- nvinfo : EIATTR_KPARAM_INFO
	.align		4
.L_4414:
        /*0038*/ 	.byte	0x04, 0x17
        /*003a*/ 	.short	(.L_4416 - .L_4415)
.L_4415:
        /*003c*/ 	.word	0x00000000
        /*0040*/ 	.short	0x0003
        /*0042*/ 	.short	0x0028
        /*0044*/ 	.byte	0x00, 0xf0, 0x05, 0x00


	//----- nvinfo : EIATTR_KPARAM_INFO
	.align		4
.L_4416:
        /*0048*/ 	.byte	0x04, 0x17
        /*004a*/ 	.short	(.L_4418 - .L_4417)
.L_4417:
        /*004c*/ 	.word	0x00000000
        /*0050*/ 	.short	0x0002
        /*0052*/ 	.short	0x0008
        /*0054*/ 	.byte	0x00, 0xf0, 0x81, 0x00


	//----- nvinfo : EIATTR_KPARAM_INFO
	.align		4
.L_4418:
        /*0058*/ 	.byte	0x04, 0x17
        /*005a*/ 	.short	(.L_4420 - .L_4419)
.L_4419:
        /*005c*/ 	.word	0x00000000
        /*0060*/ 	.short	0x0001
        /*0062*/ 	.short	0x0004
        /*0064*/ 	.byte	0x00, 0xf0, 0x05, 0x00


	//----- nvinfo : EIATTR_KPARAM_INFO
	.align		4
.L_4420:
        /*0068*/ 	.byte	0x04, 0x17
        /*006a*/ 	.short	(.L_4422 - .L_4421)
.L_4421:
        /*006c*/ 	.word	0x00000000
        /*0070*/ 	.short	0x0000
        /*0072*/ 	.short	0x0000
        /*0074*/ 	.byte	0x00, 0xf0, 0x11, 0x00


	//----- nvinfo : EIATTR_SPARSE_MMA_MASK
	.align		4
.L_4422:
        /*0078*/ 	.byte	0x03, 0x50
        /*007a*/ 	.short	0x0000


	//----- nvinfo : EIATTR_MAXREG_COUNT
	.align		4
        /*007c*/ 	.byte	0x03, 0x1b
        /*007e*/ 	.short	0x00ff


	//----- nvinfo : EIATTR_MERCURY_ISA_VERSION
	.align		4
        /*0080*/ 	.byte	0x03, 0x5f
        /*0082*/ 	.short	0x0101


	//----- nvinfo : EIATTR_EXIT_INSTR_OFFSETS
	.align		4
        /*0084*/ 	.byte	0x04, 0x1c
        /*0086*/ 	.short	(.L_4424 - .L_4423)


	//   ....[0]....
.L_4423:
        /*0088*/ 	.word	0x00000690


	//   ....[1]....
        /*008c*/ 	.word	0x00000710


	//----- nvinfo : EIATTR_MAX_THREADS
	.align		4
.L_4424:
        /*0090*/ 	.byte	0x04, 0x05
        /*0092*/ 	.short	(.L_4426 - .L_4425)
.L_4425:
        /*0094*/ 	.word	0x00000080
        /*0098*/ 	.word	0x00000001
        /*009c*/ 	.word	0x00000001


	//----- nvinfo : EIATTR_CRS_STACK_SIZE
	.align		4
.L_4426:
        /*00a0*/ 	.byte	0x04, 0x1e
        /*00a2*/ 	.short	(.L_4428 - .L_4427)
.L_4427:
        /*00a4*/ 	.word	0x00000000


	//----- nvinfo : EIATTR_CBANK_PARAM_SIZE
	.align		4
.L_4428:
        /*00a8*/ 	.byte	0x03, 0x19
        /*00aa*/ 	.short	0x002c


	//----- nvinfo : EIATTR_PARAM_CBANK
	.align		4
        /*00ac*/ 	.byte	0x04, 0x0a
        /*00ae*/ 	.short	(.L_4430 - .L_4429)
	.align		4
.L_4429:
        /*00b0*/ 	.word	index@(.nv.constant0._ZN2at6native27unrolled_elementwise_kernelIZZZNS0_49_GLOBAL__N__657f93f7_16_TensorCompare_cu_71e06f4e17clamp_kernel_implERNS_18TensorIteratorBaseEENKUlvE_clEvENKUlvE0_clEvEUlaaaE_St5arrayIPcLm4EELi4E23TrivialOffsetCalculatorILi3EjESB_ILi1EjENS0_6memory15LoadWithoutCastENSE_16StoreWithoutCastEEEviT_T0_T2_T3_T4_T5_)
        /*00b4*/ 	.short	0x0210
        /*00b6*/ 	.short	0x002c


	//----- nvinfo : EIATTR_SW_WAR
	.align		4
.L_4430:
        /*00b8*/ 	.byte	0x04, 0x36
        /*00ba*/ 	.short	(.L_4432 - .L_4431)
.L_4431:
        /*00bc*/ 	.word	0x00000008
.L_4432:


//--------------------- .nv.info._ZN2at6native29vectorized_elementwise_kernelILi2EZZZNS0_49_GLOBAL__N__657f93f7_16_TensorCompare_cu_71e06f4e17clamp_kernel_implERNS_18TensorIteratorBaseEENKUlvE_clEvENKUlvE0_clEvEUlaaaE_St5arrayIPcLm4EEEEviT0_T1_ --------------------------
	.section	.nv.info._ZN2at6native29vectorized_elementwise_kernelILi2EZZZNS0_49_GLOBAL__N__657f93f7_16_TensorCompare_cu_71e06f4e17clamp_kernel_implERNS_18TensorIteratorBaseEENKUlvE_clEvENKUlvE0_clEvEUlaaaE_St5arrayIPcLm4EEEEviT0_T1_,"",@"SHT_CUDA_INFO"
	.sectionflags	@""
	.align	4


	//----- nvinfo : EIATTR_CUDA_API_VERSION
	.align		4
        /*0000*/ 	.byte	0x04, 0x37
        /*0002*/ 	.short	(.L_4434 - .L_4433)
.L_4433:
        /*0004*/ 	.word	0x00000082


	//----- nvinfo : EIATTR_KPARAM_INFO
	.align		4
.L_4434:
        /*0008*/ 	.byte	0x04, 0x17
        /*000a*/ 	.short	(.L_4436 - .L_4435)
.L_4435:
        /*000c*/ 	.word	0x00000000
        /*0010*/ 	.short	0x0002
        /*0012*/ 	.short	0x0008
        /*0014*/ 	.byte	0x00, 0xf0, 0x81, 0x00


	//----- nvinfo : EIATTR_KPARAM_INFO
	.align		4
.L_4436:
        /*0018*/ 	.byte	0x04, 0x17
        /*001a*/ 	.short	(.L_4438 - .L_4437)
.L_4437:
        /*001c*/ 	.word	0x00000000
        /*0020*/ 	.short	0x0001
        /*0022*/ 	.short	0x0004
        /*0024*/ 	.byte	0x00, 0xf0, 0x05, 0x00


	//----- nvinfo : EIATTR_KPARAM_INFO
	.align		4
.L_4438:
        /*0028*/ 	.byte	0x04, 0x17
        /*002a*/ 	.short	(.L_4440 - .L_4439)
.L_4439:
        /*002c*/ 	.word	0x00000000
        /*0030*/ 	.short	0x0000
        /*0032*/ 	.short	0x0000
        /*0034*/ 	.byte	0x00, 0xf0, 0x11, 0x00


	//----- nvinfo : EIATTR_SPARSE_MMA_MASK
	.align		4
.L_4440:
        /*0038*/ 	.byte	0x03, 0x50
        /*003a*/ 	.short	0x0000


	//----- nvinfo : EIATTR_MAXREG_COUNT
	.align		4
        /*003c*/ 	.byte	0x03, 0x1b
        /*003e*/ 	.short	0x00ff


	//----- nvinfo : EIATTR_MERCURY_ISA_VERSION
	.align		4
        /*0040*/ 	.byte	0x03, 0x5f
        /*0042*/ 	.short	0x0101


	//----- nvinfo : EIATTR_EXIT_INSTR_OFFSETS
	.align		4
        /*0044*/ 	.byte	0x04, 0x1c
        /*0046*/ 	.short	(.L_4442 - .L_4441)


	//   ....[0]....
.L_4441:
        /*0048*/ 	.word	0x00000710


	//   ....[1]....
        /*004c*/ 	.word	0x00001490


	//   ....[2]....
        /*0050*/ 	.word	0x000014f0


	//----- nvinfo : EIATTR_MAX_THREADS
	.align		4
.L_4442:
        /*0054*/ 	.byte	0x04, 0x05
        /*0056*/ 	.short	(.L_4444 - .L_4443)
.L_4443:
        /*0058*/ 	.word	0x00000080
        /*005c*/ 	.word	0x00000001
        /*0060*/ 	.word	0x00000001


	//----- nvinfo : EIATTR_CRS_STACK_SIZE
	.align		4
.L_4444:
        /*0064*/ 	.byte	0x04, 0x1e
        /*0066*/ 	.short	(.L_4446 - .L_4445)
.L_4445:
        /*0068*/ 	.word	0x00000000


	//----- nvinfo : EIATTR_CBANK_PARAM_SIZE
	.align		4
.L_4446:
        /*006c*/ 	.byte	0x03, 0x19
        /*006e*/ 	.short	0x0028


	//----- nvinfo : EIATTR_PARAM_CBANK
	.align		4
        /*0070*/ 	.byte	0x04, 0x0a
        /*0072*/ 	.short	(.L_4448 - .L_4447)
	.align		4
.L_4447:
        /*0074*/ 	.word	index@(.nv.constant0._ZN2at6native29vectorized_elementwise_kernelILi2EZZZNS0_49_GLOBAL__N__657f93f7_16_TensorCompare_cu_71e06f4e17clamp_kernel_implERNS_18TensorIteratorBaseEENKUlvE_clEvENKUlvE0_clEvEUlaaaE_St5arrayIPcLm4EEEEviT0_T1_)
        /*0078*/ 	.short	0x0210
        /*007a*/ 	.short	0x0028


	//----- nvinfo : EIATTR_SW_WAR
	.align		4
.L_4448:
        /*007c*/ 	.byte	0x04, 0x36
        /*007e*/ 	.short	(.L_4450 - .L_4449)
.L_4449:
        /*0080*/ 	.word	0x00000008
.L_4450:


//--------------------- .nv.info._ZN2at6native29vectorized_elementwise_kernelILi4EZZZNS0_49_GLOBAL__N__657f93f7_16_TensorCompare_cu_71e06f4e17clamp_kernel_implERNS_18TensorIteratorBaseEENKUlvE_clEvENKUlvE0_clEvEUlaaaE_St5arrayIPcLm4EEEEviT0_T1_ --------------------------
	.section	.nv.info._ZN2at6native29vectorized_elementwise_kernelILi4EZZZNS0_49_GLOBAL__N__657f93f7_16_TensorCompare_cu_71e06f4e17clamp_kernel_implERNS_18TensorIteratorBaseEENKUlvE_clEvENKUlvE0_clEvEUlaaaE_St5arrayIPcLm4EEEEviT0_T1_,"",@"SHT_CUDA_INFO"
	.sectionflags	@""
	.align	4


	//----- nvinfo : EIATTR_CUDA_API_VERSION
	.align		4
        /*0000*/ 	.byte	0x04, 0x37
        /*0002*/ 	.short	(.L_4452 - .L_4451)
.L_4451:
        /*0004*/ 	.word	0x00000082


	//----- nvinfo : EIATTR_KPARAM_INFO
	.align		4
.L_4452:
        /*0008*/ 	.byte	0x04, 0x17
        /*000a*/ 	.short	(.L_4454 - .L_4453)
.L_4453:
        /*000c*/ 	.word	0x00000000
        /*0010*/ 	.short	0x0002
        /*0012*/ 	.short	0x0008
        /*0014*/ 	.byte	0x00, 0xf0, 0x81, 0x00


	//----- nvinfo : EIATTR_KPARAM_INFO
	.align		4
.L_4454:
        /*0018*/ 	.byte	0x04, 0x17
        /*001a*/ 	.short	(.L_4456 - .L_4455)
.L_4455:
        /*001c*/ 	.word	0x00000000
        /*0020*/ 	.short	0x0001
        /*0022*/ 	.short	0x0004
        /*0024*/ 	.byte	0x00, 0xf0, 0x05, 0x00


	//----- nvinfo : EIATTR_KPARAM_INFO
	.align		4
.L_4456:
        /*0028*/ 	.byte	0x04, 0x17
        /*002a*/ 	.short	(.L_4458 - .L_4457)
.L_4457:
        /*002c*/ 	.word	0x00000000
        /*0030*/ 	.short	0x0000
        /*0032*/ 	.short	0x0000
        /*0034*/ 	.byte	0x00, 0xf0, 0x11, 0x00


	//----- nvinfo : EIATTR_SPARSE_MMA_MASK
	.align		4
.L_4458:
        /*0038*/ 	.byte	0x03, 0x50
        /*003a*/ 	.short	0x0000


	//----- nvinfo : EIATTR_MAXREG_COUNT
	.align		4
        /*003c*/ 	.byte	0x03, 0x1b
        /*003e*/ 	.short	0x00ff


	//----- nvinfo : EIATTR_MERCURY_ISA_VERSION
	.align		4
        /*0040*/ 	.byte	0x03, 0x5f
        /*0042*/ 	.short	0x0101


	//----- nvinfo : EIATTR_EXIT_INSTR_OFFSETS
	.align		4
        /*0044*/ 	.byte	0x04, 0x1c
        /*0046*/ 	.short	(.L_4460 - .L_4459)


	//   ....[0]....
.L_4459:
        /*0048*/ 	.word	0x00000600


	//   ....[1]....
        /*004c*/ 	.word	0x00001380


	//   ....[2]....
        /*0050*/ 	.word	0x000013e0


	//----- nvinfo : EIATTR_MAX_THREADS
	.align		4
.L_4460:
        /*0054*/ 	.byte	0x04, 0x05
        /*0056*/ 	.short	(.L_4462 - .L_4461)
.L_4461:
        /*0058*/ 	.word	0x00000080
        /*005c*/ 	.word	0x00000001
        /*0060*/ 	.word	0x00000001


	//----- nvinfo : EIATTR_CRS_STACK_SIZE
	.align		4
.L_4462:
        /*0064*/ 	.byte	0x04, 0x1e
        /*0066*/ 	.short	(.L_4464 - .L_4463)
.L_4463:
        /*0068*/ 	.word	0x00000000


	//----- nvinfo : EIATTR_CBANK_PARAM_SIZE
	.align		4
.L_4464:
        /*006c*/ 	.byte	0x03, 0x19
        /*006e*/ 	.short	0x0028


	//----- nvinfo : EIATTR_PARAM_CBANK
	.align		4
        /*0070*/ 	.byte	0x04, 0x0a
        /*0072*/ 	.short	(.L_4466 - .L_4465)
	.align		4
.L_4465:
        /*0074*/ 	.word	index@(.nv.constant0._ZN2at6native29vectorized_elementwise_kernelILi4EZZZNS0_49_GLOBAL__N__657f93f7_16_TensorCompare_cu_71e06f4e17clamp_kernel_implERNS_18TensorIteratorBaseEENKUlvE_clEvENKUlvE0_clEvEUlaaaE_St5arrayIPcLm4EEEEviT0_T1_)
        /*0078*/ 	.short	0x0210
        /*007a*/ 	.short	0x0028


	//----- nvinfo : EIATTR_SW_WAR
	.align		4
.L_4466:
        /*007c*/ 	.byte	0x04, 0x36
        /*007e*/ 	.short	(.L_4468 - .L_4467)
.L_4467:
        /*0080*/ 	.word	0x00000008
.L_4468:


//--------------------- .nv.info._ZN2at6native29vectorized_elementwise_kernelILi8EZZZNS0_49_GLOBAL__N__657f93f7_16_TensorCompare_cu_71e06f4e17clamp_kernel_implERNS_18TensorIteratorBaseEENKUlvE_clEvENKUlvE0_clEvEUlaaaE_St5arrayIPcLm4EEEEviT0_T1_ --------------------------
	.section	.nv.info._ZN2at6native29vectorized_elementwise_kernelILi8EZZZNS0_49_GLOBAL__N__657f93f7_16_TensorCompare_cu_71e06f4e17clamp_kernel_implERNS_18TensorIteratorBaseEENKUlvE_clEvENKUlvE0_clEvEUlaaaE_St5arrayIPcLm4EEEEviT0_T1_,"",@"SHT_CUDA_INFO"
	.sectionflags	@""
	.align	4


	//----- nvinfo : EIATTR_CUDA_API_VERSION
	.align		4
        /*0000*/ 	.byte	0x04, 0x37
        /*0002*/ 	.short	(.L_4470 - .L_4469)
.L_4469:
        /*0004*/ 	.word	0x00000082


	//----- nvinfo : EIATTR_KPARAM_INFO
	.align		4
.L_4470:
        /*0008*/ 	.byte	0x04, 0x17
        /*000a*/ 	.short	(.L_4472 - .L_4471)
.L_4471:
        /*000c*/ 	.word	0x00000000
        /*0010*/ 	.short	0x0002
        /*0012*/ 	.short	0x0008
        /*0014*/ 	.byte	0x00, 0xf0, 0x81, 0x00


	//----- nvinfo : EIATTR_KPARAM_INFO
	.align		4
.L_4472:
        /*0018*/ 	.byte	0x04, 0x17
        /*001a*/ 	.short	(.L_4474 - .L_4473)
.L_4473:
        /*001c*/ 	.word	0x00000000
        /*0020*/ 	.short	0x0001
        /*0022*/ 	.short	0x0004
        /*0024*/ 	.byte	0x00, 0xf0, 0x05, 0x00


	//----- nvinfo : EIATTR_KPARAM_INFO
	.align		4
.L_4474:
        /*0028*/ 	.byte	0x04, 0x17
        /*002a*/ 	.short	(.L_4476 - .L_4475)
.L_4475:
        /*002c*/ 	.word	0x00000000
        /*0030*/ 	.short	0x0000
        /*0032*/ 	.short	0x0000
        /*0034*/ 	.byte	0x00, 0xf0, 0x11, 0x00


	//----- nvinfo : EIATTR_SPARSE_MMA_MASK
	.align		4
.L_4476:
        /*0038*/ 	.byte	0x03, 0x50
        /*003a*/ 	.short	0x0000


	//----- nvinfo : EIATTR_MAXREG_COUNT
	.align		4
        /*003c*/ 	.byte	0x03, 0x1b
        /*003e*/ 	.short	0x00ff


	//----- nvinfo : EIATTR_MERCURY_ISA_VERSION
	.align		4
        /*0040*/ 	.byte	0x03, 0x5f
        /*0042*/ 	.short	0x0101


	//----- nvinfo : EIATTR_EXIT_INSTR_OFFSETS
	.align		4
        /*0044*/ 	.byte	0x04, 0x1c
        /*0046*/ 	.short	(.L_4478 - .L_4477)


	//   ....[0]....
.L_4477:
        /*0048*/ 	.word	0x00000840


	//   ....[1]....
        /*004c*/ 	.word	0x000015c0


	//   ....[2]....
        /*0050*/ 	.word	0x00001620


	//----- nvinfo : EIATTR_MAX_THREADS
	.align		4
.L_4478:
        /*0054*/ 	.byte	0x04, 0x05
        /*0056*/ 	.short	(.L_4480 - .L_4479)
.L_4479:
        /*0058*/ 	.word	0x00000080
        /*005c*/ 	.word	0x00000001
        /*0060*/ 	.word	0x00000001


	//----- nvinfo : EIATTR_CRS_STACK_SIZE
	.align		4
.L_4480:
        /*0064*/ 	.byte	0x04, 0x1e
        /*0066*/ 	.short	(.L_4482 - .L_4481)
.L_4481:
        /*0068*/ 	.word	0x00000000


	//----- nvinfo : EIATTR_CBANK_PARAM_SIZE
	.align		4
.L_4482:
        /*006c*/ 	.byte	0x03, 0x19
        /*006e*/ 	.short	0x0028


	//----- nvinfo : EIATTR_PARAM_CBANK
	.align		4
        /*0070*/ 	.byte	0x04, 0x0a
        /*0072*/ 	.short	(.L_4484 - .L_4483)
	.align		4
.L_4483:
        /*0074*/ 	.word	index@(.nv.constant0._ZN2at6native29vectorized_elementwise_kernelILi8EZZZNS0_49_GLOBAL__N__657f93f7_16_TensorCompare_cu_71e06f4e17clamp_kernel_implERNS_18TensorIteratorBaseEENKUlvE_clEvENKUlvE0_clEvEUlaaaE_St5arrayIPcLm4EEEEviT0_T1_)
        /*0078*/ 	.short	0x0210
        /*007a*/ 	.short	0x0028


	//----- nvinfo : EIATTR_SW_WAR
	.align		4
.L_4484:
        /*007c*/ 	.byte	0x04, 0x36
        /*007e*/ 	.short	(.L_4486 - .L_4485)
.L_4485:
        /*0080*/ 	.word	0x00000008
.L_4486:


//--------------------- .nv.info._ZN2at6native18elementwise_kernelILi128ELi4EZNS0_15gpu_kernel_implIZZZNS0_49_GLOBAL__N__657f93f7_16_TensorCompare_cu_71e06f4e17clamp_kernel_implERNS_18TensorIteratorBaseEENKUlvE_clEvENKUlvE_clEvEUlhhhE_EEvS5_RKT_EUliE_EEviT1_ --------------------------
	.section	.nv.info._ZN2at6native18elementwise_kernelILi128ELi4EZNS0_15gpu_kernel_implIZZZNS0_49_GLOBAL__N__657f93f7_16_TensorCompare_cu_71e06f4e17clamp_kernel_implERNS_18TensorIteratorBaseEENKUlvE_clEvENKUlvE_clEvEUlhhhE_EEvS5_RKT_EUliE_EEviT1_,"",@"SHT_CUDA_INFO"
	.sectionflags	@""
	.align	4


	//----- nvinfo : EIATTR_CUDA_API_VERSION
	.align		4
        /*0000*/ 	.byte	0x04, 0x37
        /*0002*/ 	.short	(.L_4488 - .L_4487)
.L_4487:
        /*0004*/ 	.word	0x00000082


	//----- nvinfo : EIATTR_KPARAM_INFO
	.align		4
.L_4488:
        /*0008*/ 	.byte	0x04, 0x17
        /*000a*/ 	.short	(.L_4490 - .L_4489)
.L_4489:
        /*000c*/ 	.word	0x00000000
        /*0010*/ 	.short	0x0001
        /*0012*/ 	.short	0x0008
        /*0014*/ 	.byte	0x00, 0xf0, 0xc1, 0x0b


	//----- nvinfo : EIATTR_KPARAM_INFO
	.align		4
.L_4490:
        /*0018*/ 	.byte	0x04, 0x17
        /*001a*/ 	.short	(.L_4492 - .L_4491)
.L_4491:
        /*001c*/ 	.word	0x00000000
        /*0020*/ 	.short	0x0000
        /*0022*/ 	.short	0x0000
        /*0024*/ 	.byte	0x00, 0xf0, 0x11, 0x00


	//----- nvinfo : EIATTR_SPARSE_MMA_MASK
	.align		4
.L_4492:
        /*0028*/ 	.byte	0x03, 0x50
        /*002a*/ 	.short	0x0000


	//----- nvinfo : EIATTR_MAXREG_COUNT
	.align		4
        /*002c*/ 	.byte	0x03, 0x1b
        /*002e*/ 	.short	0x0080


	//----- nvinfo : EIATTR_EXTERNS
	.align		4
        /*0030*/ 	.byte	0x04, 0x0f
        /*0032*/ 	.short	(.L_4494 - .L_4493)


	//   ....[0]....
	.align		4
.L_4493:
        /*0034*/ 	.word	index@(__assertfail)


	//----- nvinfo : EIATTR_MERCURY_ISA_VERSION
	.align		4
.L_4494:
        /*0038*/ 	.byte	0x03, 0x5f
        /*003a*/ 	.short	0x0101


	//----- nvinfo : EIATTR_SYSCALL_OFFSETS
	.align		4
        /*003c*/ 	.byte	0x04, 0x46
        /*003e*/ 	.short	(.L_4496 - .L_4495)


	//   ....[0]....
.L_4495:
        /*0040*/ 	.word	0x00002720


	//   ....[1]....
        /*0044*/ 	.word	0x000035e0


	//   ....[2]....
        /*0048*/ 	.word	0x000044a0


	//   ....[3]....
        /*004c*/ 	.word	0x00005350


	//   ....[4]....
        /*0050*/ 	.word	0x00007a80


	//   ....[5]....
        /*0054*/ 	.word	0x00008940


	//   ....[6]....
        /*0058*/ 	.word	0x00009800


	//   ....[7]....
        /*005c*/ 	.word	0x0000a6a0


	//   ....[8]....
        /*0060*/ 	.word	0x0000cdb0


	//   ....[9]....
        /*0064*/ 	.word	0x0000dc70


	//   ....[10]....
        /*0068*/ 	.word	0x0000eb30


	//   ....[11]....
        /*006c*/ 	.word	0x0000f9d0


	//   ....[12]....
        /*0070*/ 	.word	0x000120d0


	//   ....[13]....
        /*0074*/ 	.word	0x00012f90


	//   ....[14]....
        /*0078*/ 	.word	0x00013e50


	//   ....[15]....
        /*007c*/ 	.word	0x00014cf0


	//----- nvinfo : EIATTR_EXIT_INSTR_OFFSETS
	.align		4
.L_4496:
        /*0080*/ 	.byte	0x04, 0x1c
        /*0082*/ 	.short	(.L_4498 - .L_4497)


	//   ....[0]....
.L_4497:
        /*0084*/ 	.word	0x0000fa70


	//   ....[1]....
        /*0088*/ 	.word	0x00013fd0


	//   ....[2]....
        /*008c*/ 	.word	0x00013ff0


	//   ....[3]....
        /*0090*/ 	.word	0x00014080


	//   ....[4]....
        /*0094*/ 	.word	0x000140a0


	//   ....[5]....
        /*0098*/ 	.word	0x000140c0


	//   ....[6]....
        /*009c*/ 	.word	0x00014150


	//   ....[7]....
        /*00a0*/ 	.word	0x00014190


	//   ....[8]....
        /*00a4*/ 	.word	0x00014230


	//   ....[9]....
        /*00a8*/ 	.word	0x00014280


	//   ....[10]....
        /*00ac*/ 	.word	0x000142b0


	//   ....[11]....
        /*00b0*/ 	.word	0x00014380


	//   ....[12]....
        /*00b4*/ 	.word	0x000143c0


	//   ....[13]....
        /*00b8*/ 	.word	0x00014550


	//   ....[14]....
        /*00bc*/ 	.word	0x000146b0


	//   ....[15]....
        /*00c0*/ 	.word	0x000146f0


	//   ....[16]....
        /*00c4*/ 	.word	0x00014790


	//   ....[17]....
        /*00c8*/ 	.word	0x00014910


	//   ....[18]....
        /*00cc*/ 	.word	0x00014a90


	//   ....[19]....
        /*00d0*/ 	.word	0x00014bf0


	//   ....[20]....
        /*00d4*/ 	.word	0x00014d00


	//   ....[21]....
        /*00d8*/ 	.word	0x00014d30


	//   ....[22]....
        /*00dc*/ 	.word	0x00014d50


	//----- nvinfo : EIATTR_MAX_THREADS
	.align		4
.L_4498:
        /*00e0*/ 	.byte	0x04, 0x05
        /*00e2*/ 	.short	(.L_4500 - .L_4499)
.L_4499:
        /*00e4*/ 	.word	0x00000080
        /*00e8*/ 	.word	0x00000001
        /*00ec*/ 	.word	0x00000001


	//----- nvinfo : EIATTR_CRS_STACK_SIZE
	.align		4
.L_4500:
        /*00f0*/ 	.byte	0x04, 0x1e
        /*00f2*/ 	.short	(.L_4502 - .L_4501)
.L_4501:
        /*00f4*/ 	.word	0x00000000


	//----- nvinfo : EIATTR_CBANK_PARAM_SIZE
	.align		4
.L_4502:
        /*00f8*/ 	.byte	0x03, 0x19
        /*00fa*/ 	.short	0x02f8


	//----- nvinfo : EIATTR_PARAM_CBANK
	.align		4
        /*00fc*/ 	.byte	0x04, 0x0a
        /*00fe*/ 	.short	(.L_4504 - .L_4503)
	.align		4
.L_4503:
        /*0100*/ 	.word	index@(.nv.constant0._ZN2at6native18elementwise_kernelILi128ELi4EZNS0_15gpu_kernel_implIZZZNS0_49_GLOBAL__N__657f93f7_16_TensorCompare_cu_71e06f4e17clamp_kernel_implERNS_18TensorIteratorBaseEENKUlvE_clEvENKUlvE_clEvEUlhhhE_EEvS5_RKT_EUliE_EEviT1_)
        /*0104*/ 	.short	0x0210
        /*0106*/ 	.short	0x02f8


	//----- nvinfo : EIATTR_SW_WAR
	.align		4
.L_4504:
        /*0108*/ 	.byte	0x04, 0x36
        /*010a*/ 	.short	(.L_4506 - .L_4505)
.L_4505:
        /*010c*/ 	.word	0x00000008
.L_4506:


//--------------------- .nv.info._ZN2at6native27unrolled_elementwise_kernelIZZZNS0_49_GLOBAL__N__657f93f7_16_TensorCompare_cu_71e06f4e17clamp_kernel_implERNS_18TensorIteratorBaseEENKUlvE_clEvENKUlvE_clEvEUlhhhE_St5arrayIPcLm4EELi4E23TrivialOffsetCalculatorILi3EjESB_ILi1EjENS0_6memory12LoadWithCastILi3EEENSE_13StoreWithCastILi1EEEEEviT_T0_T2_T3_T4_T5_ --------------------------
	.section	.nv.info._ZN2at6native27unrolled_elementwise_kernelIZZZNS0_49_GLOBAL__N__657f93f7_16_TensorCompare_cu_71e06f4e17clamp_kernel_implERNS_18TensorIteratorBaseEENKUlvE_clEvENKUlvE_clEvEUlhhhE_St5arrayIPcLm4EELi4E23TrivialOffsetCalculatorILi3EjESB_ILi1EjENS0_6memory12LoadWithCastILi3EEENSE_13StoreWithCastILi1EEEEEviT_T0_T2_T3_T4_T5_,"",@"SHT_CUDA_INFO"
	.sectionflags	@""
	.align	4


	//----- nvinfo : EIATTR_CUDA_API_VERSION
	.align		4
        /*0000*/ 	.byte	0x04, 0x37
        /*0002*/ 	.short	(.L_4508 - .L_4507)
.L_4507:
        /*0004*/ 	.word	0x00000082


	//----- nvinfo : EIATTR_KPARAM_INFO
	.align		4
.L_4508:
        /*0008*/ 	.byte	0x04, 0x17
        /*000a*/ 	.short	(.L_4510 - .L_4509)
.L_4509:
        /*000c*/ 	.word	0x00000000
        /*0010*/ 	.short	0x0006
        /*0012*/ 	.short	0x003c
        /*0014*/ 	.byte	0x00, 0xf0, 0x21, 0x00


	//----- nvinfo : EIATTR_KPARAM_INFO
	.align		4
.L_4510:
        /*0018*/ 	.byte	0x04, 0x17
        /*001a*/ 	.short	(.L_4512 - .L_4511)
.L_4511:
        /*001c*/ 	.word	0x00000000
        /*0020*/ 	.short	0x0005
        /*0022*/ 	.short	0x002c
        /*0024*/ 	.byte	0x00, 0xf0, 0x41, 0x00


	//----- nvinfo : EIATTR_KPARAM_INFO
	.align		4
.L_4512:
        /*0028*/ 	.byte	0x04, 0x17
        /*002a*/ 	.short	(.L_4514 - .L_4513)
.L_4513:
        /*002c*/ 	.word	0x00000000
        /*0030*/ 	.short	0x0004
        /*0032*/ 	.short	0x0029
        /*0034*/ 	.byte	0x00, 0xf0, 0x05, 0x00


	//----- nvinfo : EIATTR_KPARAM_INFO
	.align		4
.L_4514:
        /*0038*/ 	.byte	0x04, 0x17
        /*003a*/ 	.short	(.L_4516 - .L_4515)
.L_4515:
        /*003c*/ 	.word	0x00000000
        /*0040*/ 	.short	0x0003
        /*0042*/ 	.short	0x0028
        /*0044*/ 	.byte	0x00, 0xf0, 0x05, 0x00


	//----- nvinfo : EIATTR_KPARAM_INFO
	.align		4
.L_4516:
        /*0048*/ 	.byte	0x04, 0x17
        /*004a*/ 	.short	(.L_4518 - .L_4517)
.L_4517:
        /*004c*/ 	.word	0x00000000
        /*0050*/ 	.short	0x0002
        /*0052*/ 	.short	0x0008
        /*0054*/ 	.byte	0x00, 0xf0, 0x81, 0x00


	//----- nvinfo : EIATTR_KPARAM_INFO
	.align		4
.L_4518:
        /*0058*/ 	.byte	0x04, 0x17
        /*005a*/ 	.short	(.L_4520 - .L_4519)
.L_4519:
        /*005c*/ 	.word	0x00000000
        /*0060*/ 	.short	0x0001
        /*0062*/ 	.short	0x0004
        /*0064*/ 	.byte	0x00, 0xf0, 0x05, 0x00


	//----- nvinfo : EIATTR_KPARAM_INFO
	.align		4
.L_4520:
        /*0068*/ 	.byte	0x04, 0x17
        /*006a*/ 	.short	(.L_4522 - .L_4521)
.L_4521:
        /*006c*/ 	.word	0x00000000
        /*0070*/ 	.short	0x0000
        /*0072*/ 	.short	0x0000
        /*0074*/ 	.byte	0x00, 0xf0, 0x11, 0x00


	//----- nvinfo : EIATTR_SPARSE_MMA_MASK
	.align		4
.L_4522:
        /*0078*/ 	.byte	0x03, 0x50
        /*007a*/ 	.short	0x0000


	//----- nvinfo : EIATTR_MAXREG_COUNT
	.align		4
        /*007c*/ 	.byte	0x03, 0x1b
        /*007e*/ 	.short	0x00ff


	//----- nvinfo : EIATTR_EXTERNS
	.align		4
        /*0080*/ 	.byte	0x04, 0x0f
        /*0082*/ 	.short	(.L_4524 - .L_4523)


	//   ....[0]....
	.align		4
.L_4523:
        /*0084*/ 	.word	index@(__assertfail)


	//----- nvinfo : EIATTR_MERCURY_ISA_VERSION
	.align		4
.L_4524:
        /*0088*/ 	.byte	0x03, 0x5f
        /*008a*/ 	.short	0x0101


	//----- nvinfo : EIATTR_SYSCALL_OFFSETS
	.align		4
        /*008c*/ 	.byte	0x04, 0x46
        /*008e*/ 	.short	(.L_4526 - .L_4525)


	//   ....[0]....
.L_4525:
        /*0090*/ 	.word	0x00000f80


	//   ....[1]....
        /*0094*/ 	.word	0x00001e50


	//   ....[2]....
        /*0098*/ 	.word	0x00002d20


	//   ....[3]....
        /*009c*/ 	.word	0x00003c70


	//   ....[4]....
        /*00a0*/ 	.word	0x00004b40


	//   ....[5]....
        /*00a4*/ 	.word	0x00005a10


	//   ....[6]....
        /*00a8*/ 	.word	0x00006980


	//   ....[7]....
        /*00ac*/ 	.word	0x00007860


	//   ....[8]....
        /*00b0*/ 	.word	0x00008740


	//   ....[9]....
        /*00b4*/ 	.word	0x00009690


	//   ....[10]....
        /*00b8*/ 	.word	0x0000a570


	//   ....[11]....
        /*00bc*/ 	.word	0x0000b450


	//   ....[12]....
        /*00c0*/ 	.word	0x0000c720


	//   ....[13]....
        /*00c4*/ 	.word	0x0000d750


	//   ....[14]....
        /*00c8*/ 	.word	0x0000e740


	//   ....[15]....
        /*00cc*/ 	.word	0x0000f730


	//----- nvinfo : EIATTR_EXIT_INSTR_OFFSETS
	.align		4
.L_4526:
        /*00d0*/ 	.byte	0x04, 0x1c
        /*00d2*/ 	.short	(.L_4528 - .L_4527)


	//   ....[0]....
.L_4527:
        /*00d4*/ 	.word	0x0000e7f0


	//   ....[1]....
        /*00d8*/ 	.word	0x0000e920


	//   ....[2]....
        /*00dc*/ 	.word	0x0000e940


	//   ....[3]....
        /*00e0*/ 	.word	0x0000e9e0


	//   ....[4]....
        /*00e4*/ 	.word	0x0000ea10


	//   ....[5]....
        /*00e8*/ 	.word	0x0000ea40


	//   ....[6]....
        /*00ec*/ 	.word	0x0000eae0


	//   ....[7]....
        /*00f0*/ 	.word	0x0000eb30


	//   ....[8]....
        /*00f4*/ 	.word	0x0000ebe0


	//   ....[9]....
        /*00f8*/ 	.word	0x0000ec40


	//   ....[10]....
        /*00fc*/ 	.word	0x0000ec80


	//   ....[11]....
        /*0100*/ 	.word	0x0000ed40


	//   ....[12]....
        /*0104*/ 	.word	0x0000ed90


	//   ....[13]....
        /*0108*/ 	.word	0x0000ef30


	//   ....[14]....
        /*010c*/ 	.word	0x0000f0a0


	//   ....[15]....
        /*0110*/ 	.word	0x0000f0f0


	//   ....[16]....
        /*0114*/ 	.word	0x0000f1a0


	//   ....[17]....
        /*0118*/ 	.word	0x0000f330


	//   ....[18]....
        /*011c*/ 	.word	0x0000f4c0


	//   ....[19]....
        /*0120*/ 	.word	0x0000f630


	//   ....[20]....
        /*0124*/ 	.word	0x0000f740


	//   ....[21]....
        /*0128*/ 	.word	0x0000f780


	//   ....[22]....
        /*012c*/ 	.word	0x0000f7b0


	//----- nvinfo : EIATTR_MAX_THREADS
	.align		4
.L_4528:
        /*0130*/ 	.byte	0x04, 0x05
        /*0132*/ 	.short	(.L_4530 - .L_4529)
.L_4529:
        /*0134*/ 	.word	0x00000080
        /*0138*/ 	.word	0x00000001
        /*013c*/ 	.word	0x00000001


	//----- nvinfo : EIATTR_CRS_STACK_SIZE
	.align		4
.L_4530:
        /*0140*/ 	.byte	0x04, 0x1e
        /*0142*/ 	.short	(.L_4532 - .L_4531)
.L_4531:
        /*0144*/ 	.word	0x00000000


	//----- nvinfo : EIATTR_CBANK_PARAM_SIZE
	.align		4
.L_4532:
        /*0148*/ 	.byte	0x03, 0x19
        /*014a*/ 	.short	0x0044


	//----- nvinfo : EIATTR_PARAM_CBANK
	.align		4
        /*014c*/ 	.byte	0x04, 0x0a
        /*014e*/ 	.short	(.L_4534 - .L_4533)
	.align		4
.L_4533:
        /*0150*/ 	.word	index@(.nv.constant0._ZN2at6native27unrolled_elementwise_kernelIZZZNS0_49_GLOBAL__N__657f93f7_16_TensorCompare_cu_71e06f4e17clamp_kernel_implERNS_18TensorIteratorBaseEENKUlvE_clEvENKUlvE_clEvEUlhhhE_St5arrayIPcLm4EELi4E23TrivialOffsetCalculatorILi3EjESB_ILi1EjENS0_6memory12LoadWithCastILi3EEENSE_13StoreWithCastILi1EEEEEviT_T0_T2_T3_T4_T5_)
        /*0154*/ 	.short	0x0210
        /*0156*/ 	.short	0x0044


	//----- nvinfo : EIATTR_SW_WAR
	.align		4
.L_4534:
        /*0158*/ 	.byte	0x04, 0x36
        /*015a*/ 	.short	(.L_4536 - .L_4535)
.L_4535:
        /*015c*/ 	.word	0x00000008
.L_4536:


//--------------------- .nv.info._ZN2at6native18elementwise_kernelILi128ELi4EZNS0_22gpu_kernel_impl_nocastIZZZNS0_49_GLOBAL__N__657f93f7_16_TensorCompare_cu_71e06f4e17clamp_kernel_implERNS_18TensorIteratorBaseEENKUlvE_clEvENKUlvE_clEvEUlhhhE_EEvS5_RKT_EUliE_EEviT1_ --------------------------
	.section	.nv.info._ZN2at6native18elementwise_kernelILi128ELi4EZNS0_22gpu_kernel_impl_nocastIZZZNS0_49_GLOBAL__N__657f93f7_16_TensorCompare_cu_71e06f4e17clamp_kernel_implERNS_18TensorIteratorBaseEENKUlvE_clEvENKUlvE_clEvEUlhhhE_EEvS5_RKT_EUliE_EEviT1_,"",@"SHT_CUDA_INFO"
	.sectionflags	@""
	.align	4


	//----- nvinfo : EIATTR_CUDA_API_VERSION
	.align		4
        /*0000*/ 	.byte	0x04, 0x37
        /*0002*/ 	.short	(.L_4538 - .L_4537)
.L_4537:
        /*0004*/ 	.word	0x00000082


	//----- nvinfo : EIATTR_KPARAM_INFO
	.align		4
.L_4538:
        /*0008*/ 	.byte	0x04, 0x17
        /*000a*/ 	.short	(.L_4540 - .L_4539)
.L_4539:
        /*000c*/ 	.word	0x00000000
        /*0010*/ 	.short	0x0001
        /*0012*/ 	.short	0x0008
        /*0014*/ 	.byte	0x00, 0xf0, 0xc1, 0x0b


	//----- nvinfo : EIATTR_KPARAM_INFO
	.align		4
.L_4540:
        /*0018*/ 	.byte	0x04, 0x17
        /*001a*/ 	.short	(.L_4542 - .L_4541)
.L_4541:
        /*001c*/ 	.word	0x00000000
        /*0020*/ 	.short	0x0000
        /*0022*/ 	.short	0x0000
        /*0024*/ 	.byte	0x00, 0xf0, 0x11, 0x00


	//----- nvinfo : EIATTR_SPARSE_MMA_MASK
	.align		4
.L_4542:
        /*0028*/ 	.byte	0x03, 0x50
        /*002a*/ 	.short	0x0000


	//----- nvinfo : EIATTR_MAXREG_COUNT
	.align		4
        /*002c*/ 	.byte	0x03, 0x1b
        /*002e*/ 	.short	0x0080


	//----- nvinfo : EIATTR_MERCURY_ISA_VERSION
	.align		4
        /*0030*/ 	.byte	0x03, 0x5f
        /*0032*/ 	.short	0x0101


	//----- nvinfo : EIATTR_EXIT_INSTR_OFFSETS
	.align		4
        /*0034*/ 	.byte	0x04, 0x1c
        /*0036*/ 	.short	(.L_4544 - .L_4543)


	//   ....[0]....
.L_4543:
        /*0038*/ 	.word	0x00004bc0


	//   ....[1]....
        /*003c*/ 	.word	0x000064a0


	//----- nvinfo : EIATTR_MAX_THREADS
	.align		4
.L_4544:
        /*0040*/ 	.byte	0x04, 0x05
        /*0042*/ 	.short	(.L_4546 - .L_4545)
.L_4545:
        /*0044*/ 	.word	0x00000080
        /*0048*/ 	.word	0x00000001
        /*004c*/ 	.word	0x00000001


	//----- nvinfo : EIATTR_CRS_STACK_SIZE
	.align		4
.L_4546:
        /*0050*/ 	.byte	0x04, 0x1e
        /*0052*/ 	.short	(.L_4548 - .L_4547)
.L_4547:
        /*0054*/ 	.word	0x00000000


	//----- nvinfo : EIATTR_CBANK_PARAM_SIZE
	.align		4
.L_4548:
        /*0058*/ 	.byte	0x03, 0x19
        /*005a*/ 	.short	0x02f8


	//----- nvinfo : EIATTR_PARAM_CBANK
	.align		4
        /*005c*/ 	.byte	0x04, 0x0a
        /*005e*/ 	.short	(.L_4550 - .L_4549)
	.align		4
.L_4549:
        /*0060*/ 	.word	index@(.nv.constant0._ZN2at6native18elementwise_kernelILi128ELi4EZNS0_22gpu_kernel_impl_nocastIZZZNS0_49_GLOBAL__N__657f93f7_16_TensorCompare_cu_71e06f4e17clamp_kernel_implERNS_18TensorIteratorBaseEENKUlvE_clEvENKUlvE_clEvEUlhhhE_EEvS5_RKT_EUliE_EEviT1_)
        /*0064*/ 	.short	0x0210
        /*0066*/ 	.short	0x02f8


	//----- nvinfo : EIATTR_SW_WAR
	.align		4
.L_4550:
        /*0068*/ 	.byte	0x04, 0x36
        /*006a*/ 	.short	(.L_4552 - .L_4551)
.L_4551:
        /*006c*/ 	.word	0x00000008
.L_4552:


//--------------------- .nv.info._ZN2at6native27unrolled_elementwise_kernelIZZZNS0_49_GLOBAL__N__657f93f7_16_TensorCompare_cu_71e06f4e17clamp_kernel_implERNS_18TensorIteratorBaseEENKUlvE_clEvENKUlvE_clEvEUlhhhE_St5arrayIPcLm4EELi4E23TrivialOffsetCalculatorILi3EjESB_ILi1EjENS0_6memory15LoadWithoutCastENSE_16StoreWithoutCastEEEviT_T0_T2_T3_T4_T5_ --------------------------
	.section	.nv.info._ZN2at6native27unrolled_elementwise_kernelIZZZNS0_49_GLOBAL__N__657f93f7_16_TensorCompare_cu_71e06f4e17clamp_kernel_implERNS_18TensorIteratorBaseEENKUlvE_clEvENKUlvE_clEvEUlhhhE_St5arrayIPcLm4EELi4E23TrivialOffsetCalculatorILi3EjESB_ILi1EjENS0_6memory15LoadWithoutCastENSE_16StoreWithoutCastEEEviT_T0_T2_T3_T4_T5_,"",@"SHT_CUDA_INFO"
	.sectionflags	@""
	.align	4


	//----- nvinfo : EIATTR_CUDA_API_VERSION
	.align		4
        /*0000*/ 	.byte	0x04, 0x37
        /*0002*/ 	.short	(.L_4554 - .L_4553)
.L_4553:
        /*0004*/ 	.word	0x00000082


	//----- nvinfo : EIATTR_KPARAM_INFO
	.align		4
.L_4554:
        /*0008*/ 	.byte	0x04, 0x17
        /*000a*/ 	.short	(.L_4556 - .L_4555)
.L_4555:
        /*000c*/ 	.word	0x00000000
        /*0010*/ 	.short	0x0006
        /*0012*/ 	.short	0x002b
        /*0014*/ 	.byte	0x00, 0xf0, 0x05, 0x00


	//----- nvinfo : EIATTR_KPARAM_INFO
	.align		4
.L_4556:
        /*0018*/ 	.byte	0x04, 0x17
        /*001a*/ 	.short	(.L_4558 - .L_4557)
.L_4557:
        /*001c*/ 	.word	0x00000000
        /*0020*/ 	.short	0x0005
        /*0022*/ 	.short	0x002a
        /*0024*/ 	.byte	0x00, 0xf0, 0x05, 0x00


	//----- nvinfo : EIATTR_KPARAM_INFO
	.align		4
.L_4558:
        /*0028*/ 	.byte	0x04, 0x17
        /*002a*/ 	.short	(.L_4560 - .L_4559)
.L_4559:
        /*002c*/ 	.word	0x00000000
        /*0030*/ 	.short	0x0004
        /*0032*/ 	.short	0x0029
        /*0034*/ 	.byte	0x00, 0xf0, 0x05, 0x00


	//----- nvinfo : EIATTR_KPARAM_INFO
	.align		4
.L_4560:
        /*0038*/ 	.byte	0x04, 0x17
        /*003a*/ 	.short	(.L_4562 - .L_4561)
.L_4561:
        /*003c*/ 	.word	0x00000000
        /*0040*/ 	.short	0x0003
        /*0042*/ 	.short	0x0028
        /*0044*/ 	.byte	0x00, 0xf0, 0x05, 0x00


	//----- nvinfo : EIATTR_KPARAM_INFO
	.align		4
.L_4562:
        /*0048*/ 	.byte	0x04, 0x17
        /*004a*/ 	.short	(.L_4564 - .L_4563)
.L_4563:
        /*004c*/ 	.word	0x00000000
        /*0050*/ 	.short	0x0002
        /*0052*/ 	.short	0x0008
        /*0054*/ 	.byte	0x00, 0xf0, 0x81, 0x00


	//----- nvinfo : EIATTR_KPARAM_INFO
	.align		4
.L_4564:
        /*0058*/ 	.byte	0x04, 0x17
        /*005a*/ 	.short	(.L_4566 - .L_4565)
.L_4565:
        /*005c*/ 	.word	0x00000000
        /*0060*/ 	.short	0x0001
        /*0062*/ 	.short	0x0004
        /*0064*/ 	.byte	0x00, 0xf0, 0x05, 0x00


	//----- nvinfo : EIATTR_KPARAM_INFO
	.align		4
.L_4566:
        /*0068*/ 	.byte	0x04, 0x17
        /*006a*/ 	.short	(.L_4568 - .L_4567)
.L_4567:
        /*006c*/ 	.word	0x00000000
        /*0070*/ 	.short	0x0000
        /*0072*/ 	.short	0x0000
        /*0074*/ 	.byte	0x00, 0xf0, 0x11, 0x00


	//----- nvinfo : EIATTR_SPARSE_MMA_MASK
	.align		4
.L_4568:
        /*0078*/ 	.byte	0x03, 0x50
        /*007a*/ 	.short	0x0000


	//----- nvinfo : EIATTR_MAXREG_COUNT
	.align		4
        /*007c*/ 	.byte	0x03, 0x1b
        /*007e*/ 	.short	0x00ff


	//----- nvinfo : EIATTR_MERCURY_ISA_VERSION
	.align		4
        /*0080*/ 	.byte	0x03, 0x5f
        /*0082*/ 	.short	0x0101


	//----- nvinfo : EIATTR_EXIT_INSTR_OFFSETS
	.align		4
        /*0084*/ 	.byte	0x04, 0x1c
        /*0086*/ 	.short	(.L_4570 - .L_4569)


	//   ....[0]....
.L_4569:
        /*0088*/ 	.word	0x00000690


	//   ....[1]....
        /*008c*/ 	.word	0x00000710


	//----- nvinfo : EIATTR_MAX_THREADS
	.align		4
.L_4570:
        /*0090*/ 	.byte	0x04, 0x05
        /*0092*/ 	.short	(.L_4572 - .L_4571)
.L_4571:
        /*0094*/ 	.word	0x00000080
        /*0098*/ 	.word	0x00000001
        /*009c*/ 	.word	0x00000001


	//----- nvinfo : EIATTR_CRS_STACK_SIZE
	.align		4
.L_4572:
        /*00a0*/ 	.byte	0x04, 0x1e
        /*00a2*/ 	.short	(.L_4574 - .L_4573)
.L_4573:
        /*00a4*/ 	.word	0x00000000


	//----- nvinfo : EIATTR_CBANK_PARAM_SIZE
	.align		4
.L_4574:
        /*00a8*/ 	.byte	0x03, 0x19
        /*00aa*/ 	.short	0x002c


	//----- nvinfo : EIATTR_PARAM_CBANK
	.align		4
        /*00ac*/ 	.byte	0x04, 0x0a
        /*00ae*/ 	.short	(.L_4576 - .L_4575)
	.align		4
.L_4575:
        /*00b0*/ 	.word	index@(.nv.constant0._ZN2at6native27unrolled_elementwise_kernelIZZZNS0_49_GLOBAL__N__657f93f7_16_TensorCompare_cu_71e06f4e17clamp_kernel_implERNS_18TensorIteratorBaseEENKUlvE_clEvENKUlvE_clEvEUlhhhE_St5arrayIPcLm4EELi4E23TrivialOffsetCalculatorILi3EjESB_ILi1EjENS0_6memory15LoadWithoutCastENSE_16StoreWithoutCastEEEviT_T0_T2_T3_T4_T5_)
        /*00b4*/ 	.short	0x0210
        /*00b6*/ 	.short	0x002c


	//----- nvinfo : EIATTR_SW_WAR
	.align		4
.L_4576:
        /*00b8*/ 	.byte	0x04, 0x36
        /*00ba*/ 	.short	(.L_4578 - .L_4577)
.L_4577:
        /*00bc*/ 	.word	0x00000008
.L_4578:


//--------------------- .nv.info._ZN2at6native29vectorized_elementwise_kernelILi2EZZZNS0_49_GLOBAL__N__657f93f7_16_TensorCompare_cu_71e06f4e17clamp_kernel_implERNS_18TensorIteratorBaseEENKUlvE_clEvENKUlvE_clEvEUlhhhE_St5arrayIPcLm4EEEEviT0_T1_ --------------------------
	.section	.nv.info._ZN2at6native29vectorized_elementwise_kernelILi2EZZZNS0_49_GLOBAL__N__657f93f7_16_TensorCompare_cu_71e06f4e17clamp_kernel_implERNS_18TensorIteratorBaseEENKUlvE_clEvENKUlvE_clEvEUlhhhE_St5arrayIPcLm4EEEEviT0_T1_,"",@"SHT_CUDA_INFO"
	.sectionflags	@""
	.align	4


	//----- nvinfo : EIATTR_CUDA_API_VERSION
	.align		4
        /*0000*/ 	.byte	0x04, 0x37
        /*0002*/ 	.short	(.L_4580 - .L_4579)
.L_4579:
        /*0004*/ 	.word	0x00000082


	//----- nvinfo : EIATTR_KPARAM_INFO
	.align		4
.L_4580:
        /*0008*/ 	.byte	0x04, 0x17
        /*000a*/ 	.short	(.L_4582 - .L_4581)
.L_4581:
        /*000c*/ 	.word	0x00000000
        /*0010*/ 	.short	0x0002
        /*0012*/ 	.short	0x0008
        /*0014*/ 	.byte	0x00, 0xf0, 0x81, 0x00


	//----- nvinfo : EIATTR_KPARAM_INFO
	.align		4
.L_4582:
        /*0018*/ 	.byte	0x04, 0x17
        /*001a*/ 	.short	(.L_4584 - .L_4583)
.L_4583:
        /*001c*/ 	.word	0x00000000
        /*0020*/ 	.short	0x0001
        /*0022*/ 	.short	0x0004
        /*0024*/ 	.byte	0x00, 0xf0, 0x05, 0x00


	//----- nvinfo : EIATTR_KPARAM_INFO
	.align		4
.L_4584:
        /*0028*/ 	.byte	0x04, 0x17
        /*002a*/ 	.short	(.L_4586 - .L_4585)
.L_4585:
        /*002c*/ 	.word	0x00000000
        /*0030*/ 	.short	0x0000
        /*0032*/ 	.short	0x0000
        /*0034*/ 	.byte	0x00, 0xf0, 0x11, 0x00


	//----- nvinfo : EIATTR_SPARSE_MMA_MASK
	.align		4
.L_4586:
        /*0038*/ 	.byte	0x03, 0x50
        /*003a*/ 	.short	0x0000


	//----- nvinfo : EIATTR_MAXREG_COUNT
	.align		4
        /*003c*/ 	.byte	0x03, 0x1b
        /*003e*/ 	.short	0x00ff


	//----- nvinfo : EIATTR_MERCURY_ISA_VERSION
	.align		4
        /*0040*/ 	.byte	0x03, 0x5f
        /*0042*/ 	.short	0x0101


	//----- nvinfo : EIATTR_EXIT_INSTR_OFFSETS
	.align		4
        /*0044*/ 	.byte	0x04, 0x1c
        /*0046*/ 	.short	(.L_4588 - .L_4587)


	//   ....[0]....
.L_4587:
        /*0048*/ 	.word	0x000005e0


	//   ....[1]....
        /*004c*/ 	.word	0x00001360


	//   ....[2]....
        /*0050*/ 	.word	0x000013c0


	//----- nvinfo : EIATTR_MAX_THREADS
	.align		4
.L_4588:
        /*0054*/ 	.byte	0x04, 0x05
        /*0056*/ 	.short	(.L_4590 - .L_4589)
.L_4589:
        /*0058*/ 	.word	0x00000080
        /*005c*/ 	.word	0x00000001
        /*0060*/ 	.word	0x00000001


	//----- nvinfo : EIATTR_CRS_STACK_SIZE
	.align		4
.L_4590:
        /*0064*/ 	.byte	0x04, 0x1e
        /*0066*/ 	.short	(.L_4592 - .L_4591)
.L_4591:
        /*0068*/ 	.word	0x00000000


	//----- nvinfo : EIATTR_CBANK_PARAM_SIZE
	.align		4
.L_4592:
        /*006c*/ 	.byte	0x03, 0x19
        /*006e*/ 	.short	0x0028


	//----- nvinfo : EIATTR_PARAM_CBANK
	.align		4
        /*0070*/ 	.byte	0x04, 0x0a
        /*0072*/ 	.short	(.L_4594 - .L_4593)
	.align		4
.L_4593:
        /*0074*/ 	.word	index@(.nv.constant0._ZN2at6native29vectorized_elementwise_kernelILi2EZZZNS0_49_GLOBAL__N__657f93f7_16_TensorCompare_cu_71e06f4e17clamp_kernel_implERNS_18TensorIteratorBaseEENKUlvE_clEvENKUlvE_clEvEUlhhhE_St5arrayIPcLm4EEEEviT0_T1_)
        /*0078*/ 	.short	0x0210
        /*007a*/ 	.short	0x0028


	//----- nvinfo : EIATTR_SW_WAR
	.align		4
.L_4594:
        /*007c*/ 	.byte	0x04, 0x36
        /*007e*/ 	.short	(.L_4596 - .L_4595)
.L_4595:
        /*0080*/ 	.word	0x00000008
.L_4596:


//--------------------- .nv.info._ZN2at6native29vectorized_elementwise_kernelILi4EZZZNS0_49_GLOBAL__N__657f93f7_16_TensorCompare_cu_71e06f4e17clamp_kernel_implERNS_18TensorIteratorBaseEENKUlvE_clEvENKUlvE_clEvEUlhhhE_St5arrayIPcLm4EEEEviT0_T1_ --------------------------
	.section	.nv.info._ZN2at6native29vectorized_elementwise_kernelILi4EZZZNS0_49_GLOBAL__N__657f93f7_16_TensorCompare_cu_71e06f4e17clamp_kernel_implERNS_18TensorIteratorBaseEENKUlvE_clEvENKUlvE_clEvEUlhhhE_St5arrayIPcLm4EEEEviT0_T1_,"",@"SHT_CUDA_INFO"
	.sectionflags	@""
	.align	4


	//----- nvinfo : EIATTR_CUDA_API_VERSION
	.align		4
        /*0000*/ 	.byte	0x04, 0x37
        /*0002*/ 	.short	(.L_4598 - .L_4597)
.L_4597:
        /*0004*/ 	.word	0x00000082


	//----- nvinfo : EIATTR_KPARAM_INFO
	.align		4
.L_4598:
        /*0008*/ 	.byte	0x04, 0x17
        /*000a*/ 	.short	(.L_4600 - .L_4599)
.L_4599:
        /*000c*/ 	.word	0x00000000
        /*0010*/ 	.short	0x0002
        /*0012*/ 	.short	0x0008
        /*0014*/ 	.byte	0x00, 0xf0, 0x81, 0x00


	//----- nvinfo : EIATTR_KPARAM_INFO
	.align		4
.L_4600:
        /*0018*/ 	.byte	0x04, 0x17
        /*001a*/ 	.short	(.L_4602 - .L_4601)
.L_4601:
        /*001c*/ 	.word	0x00000000
        /*0020*/ 	.short	0x0001
        /*0022*/ 	.short	0x0004
        /*0024*/ 	.byte	0x00, 0xf0, 0x05, 0x00


	//----- nvinfo : EIATTR_KPARAM_INFO
	.align		4
.L_4602:
        /*0028*/ 	.byte	0x04, 0x17
        /*002a*/ 	.short	(.L_4604 - .L_4603)
.L_4603:
        /*002c*/ 	.word	0x00000000
        /*0030*/ 	.short	0x0000
        /*0032*/ 	.short	0x0000
        /*0034*/ 	.byte	0x00, 0xf0, 0x11, 0x00


	//----- nvinfo : EIATTR_SPARSE_MMA_MASK
	.align		4
.L_4604:
        /*0038*/ 	.byte	0x03, 0x50
        /*003a*/ 	.short	0x0000


	//----- nvinfo : EIATTR_MAXREG_COUNT
	.align		4
        /*003c*/ 	.byte	0x03, 0x1b
        /*003e*/ 	.short	0x00ff


	//----- nvinfo : EIATTR_MERCURY_ISA_VERSION
	.align		4
        /*0040*/ 	.byte	0x03, 0x5f
        /*0042*/ 	.short	0x0101


	//----- nvinfo : EIATTR_EXIT_INSTR_OFFSETS
	.align		4
        /*0044*/ 	.byte	0x04, 0x1c
        /*0046*/ 	.short	(.L_4606 - .L_4605)


	//   ....[0]....
.L_4605:
        /*0048*/ 	.word	0x00000580


	//   ....[1]....
        /*004c*/ 	.word	0x00001300


	//   ....[2]....
        /*0050*/ 	.word	0x00001360


	//----- nvinfo : EIATTR_MAX_THREADS
	.align		4
.L_4606:
        /*0054*/ 	.byte	0x04, 0x05
        /*0056*/ 	.short	(.L_4608 - .L_4607)
.L_4607:
        /*0058*/ 	.word	0x00000080
        /*005c*/ 	.word	0x00000001
        /*0060*/ 	.word	0x00000001


	//----- nvinfo : EIATTR_CRS_STACK_SIZE
	.align		4
.L_4608:
        /*0064*/ 	.byte	0x04, 0x1e
        /*0066*/ 	.short	(.L_4610 - .L_4609)
.L_4609:
        /*0068*/ 	.word	0x00000000


	//----- nvinfo : EIATTR_CBANK_PARAM_SIZE
	.align		4
.L_4610:
        /*006c*/ 	.byte	0x03, 0x19
        /*006e*/ 	.short	0x0028


	//----- nvinfo : EIATTR_PARAM_CBANK
	.align		4
        /*0070*/ 	.byte	0x04, 0x0a
        /*0072*/ 	.short	(.L_4612 - .L_4611)
	.align		4
.L_4611:
        /*0074*/ 	.word	index@(.nv.constant0._ZN2at6native29vectorized_elementwise_kernelILi4EZZZNS0_49_GLOBAL__N__657f93f7_16_TensorCompare_cu_71e06f4e17clamp_kernel_implERNS_18TensorIteratorBaseEENKUlvE_clEvENKUlvE_clEvEUlhhhE_St5arrayIPcLm4EEEEviT0_T1_)
        /*0078*/ 	.short	0x0210
        /*007a*/ 	.short	0x0028


	//----- nvinfo : EIATTR_SW_WAR
	.align		4
.L_4612:
        /*007c*/ 	.byte	0x04, 0x36
        /*007e*/ 	.short	(.L_4614 - .L_4613)
.L_4613:
        /*0080*/ 	.word	0x00000008
.L_4614:


//--------------------- .nv.info._ZN2at6native29vectorized_elementwise_kernelILi8EZZZNS0_49_GLOBAL__N__657f93f7_16_TensorCompare_cu_71e06f4e17clamp_kernel_implERNS_18TensorIteratorBaseEENKUlvE_clEvENKUlvE_clEvEUlhhhE_St5arrayIPcLm4EEEEviT0_T1_ --------------------------
	.section	.nv.info._ZN2at6native29vectorized_elementwise_kernelILi8EZZZNS0_49_GLOBAL__N__657f93f7_16_TensorCompare_cu_71e06f4e17clamp_kernel_implERNS_18TensorIteratorBaseEENKUlvE_clEvENKUlvE_clEvEUlhhhE_St5arrayIPcLm4EEEEviT0_T1_,"",@"SHT_CUDA_INFO"
	.sectionflags	@""
	.align	4


	//----- nvinfo : EIATTR_CUDA_API_VERSION
	.align		4
        /*0000*/ 	.byte	0x04, 0x37
        /*0002*/ 	.short	(.L_4616 - .L_4615)
.L_4615:
        /*0004*/ 	.word	0x00000082


	//----- nvinfo : EIATTR_KPARAM_INFO
	.align		4
.L_4616:
        /*0008*/ 	.byte	0x04, 0x17
        /*000a*/ 	.short	(.L_4618 - .L_4617)
.L_4617:
        /*000c*/ 	.word	0x00000000
        /*0010*/ 	.short	0x0002
        /*0012*/ 	.short	0x0008
        /*0014*/ 	.byte	0x00, 0xf0, 0x81, 0x00


	//----- nvinfo : EIATTR_KPARAM_INFO
	.align		4
.L_4618:
        /*0018*/ 	.byte	0x04, 0x17
        /*001a*/ 	.short	(.L_4620 - .L_4619)
.L_4619:
        /*001c*/ 	.word	0x00000000
        /*0020*/ 	.short	0x0001
        /*0022*/ 	.short	0x0004
        /*0024*/ 	.byte	0x00, 0xf0, 0x05, 0x00


	//----- nvinfo : EIATTR_KPARAM_INFO
	.align		4
.L_4620:
        /*0028*/ 	.byte	0x04, 0x17
        /*002a*/ 	.short	(.L_4622 - .L_4621)
.L_4621:
        /*002c*/ 	.word	0x00000000
        /*0030*/ 	.short	0x0000
        /*0032*/ 	.short	0x0000
        /*0034*/ 	.byte	0x00, 0xf0, 0x11, 0x00


	//----- nvinfo : EIATTR_SPARSE_MMA_MASK
	.align		4
.L_4622:
        /*0038*/ 	.byte	0x03, 0x50
        /*003a*/ 	.short	0x0000


	//----- nvinfo : EIATTR_MAXREG_COUNT
	.align		4
        /*003c*/ 	.byte	0x03, 0x1b
        /*003e*/ 	.short	0x00ff


	//----- nvinfo : EIATTR_MERCURY_ISA_VERSION
	.align		4
        /*0040*/ 	.byte	0x03, 0x5f
        /*0042*/ 	.short	0x0101


	//----- nvinfo : EIATTR_EXIT_INSTR_OFFSETS
	.align		4
        /*0044*/ 	.byte	0x04, 0x1c
        /*0046*/ 	.short	(.L_4624 - .L_4623)


	//   ....[0]....
.L_4623:
        /*0048*/ 	.word	0x00000710


	//   ....[1]....
        /*004c*/ 	.word	0x00001490


	//   ....[2]....
        /*0050*/ 	.word	0x000014f0


	//----- nvinfo : EIATTR_MAX_THREADS
	.align		4
.L_4624:
        /*0054*/ 	.byte	0x04, 0x05
        /*0056*/ 	.short	(.L_4626 - .L_4625)
.L_4625:
        /*0058*/ 	.word	0x00000080
        /*005c*/ 	.word	0x00000001
        /*0060*/ 	.word	0x00000001


	//----- nvinfo : EIATTR_CRS_STACK_SIZE
	.align		4
.L_4626:
        /*0064*/ 	.byte	0x04, 0x1e
        /*0066*/ 	.short	(.L_4628 - .L_4627)
.L_4627:
        /*0068*/ 	.word	0x00000000


	//----- nvinfo : EIATTR_CBANK_PARAM_SIZE
	.align		4
.L_4628:
        /*006c*/ 	.byte	0x03, 0x19
        /*006e*/ 	.short	0x0028


	//----- nvinfo : EIATTR_PARAM_CBANK
	.align		4
        /*0070*/ 	.byte	0x04, 0x0a
        /*0072*/ 	.short	(.L_4630 - .L_4629)
	.align		4
.L_4629:
        /*0074*/ 	.word	index@(.nv.constant0._ZN2at6native29vectorized_elementwise_kernelILi8EZZZNS0_49_GLOBAL__N__657f93f7_16_TensorCompare_cu_71e06f4e17clamp_kernel_implERNS_18TensorIteratorBaseEENKUlvE_clEvENKUlvE_clEvEUlhhhE_St5arrayIPcLm4EEEEviT0_T1_)
        /*0078*/ 	.short	0x0210
        /*007a*/ 	.short	0x0028


	//----- nvinfo : EIATTR_SW_WAR
	.align		4
.L_4630:
        /*007c*/ 	.byte	0x04, 0x36
        /*007e*/ 	.short	(.L_4632 - .L_4631)
.L_4631:
        /*0080*/ 	.word	0x00000008
.L_4632:


//--------------------- .nv.info._ZN2at6native18elementwise_kernelILi128ELi4EZNS0_15gpu_kernel_implIZZZNS0_49_GLOBAL__N__657f93f7_16_TensorCompare_cu_71e06f4e20isneginf_kernel_implERNS_18TensorIteratorBaseEENKUlvE_clEvENKUlvE2_clEvEUlN3c108BFloat16EE_EEvS5_RKT_EUliE_EEviT1_ --------------------------
	.section	.nv.info._ZN2at6native18elementwise_kernelILi128ELi4EZNS0_15gpu_kernel_implIZZZNS0_49_GLOBAL__N__657f93f7_16_TensorCompare_cu_71e06f4e20isneginf_kernel_implERNS_18TensorIteratorBaseEENKUlvE_clEvENKUlvE2_clEvEUlN3c108BFloat16EE_EEvS5_RKT_EUliE_EEviT1_,"",@"SHT_CUDA_INFO"
	.sectionflags	@""
	.align	4


	//----- nvinfo : EIATTR_CUDA_API_VERSION
	.align		4
        /*0000*/ 	.byte	0x04, 0x37
        /*0002*/ 	.short	(.L_4634 - .L_4633)
.L_4633:
        /*0004*/ 	.word	0x00000082


	//----- nvinfo : EIATTR_KPARAM_INFO
	.align		4
.L_4634:
        /*0008*/ 	.byte	0x04, 0x17
        /*000a*/ 	.short	(.L_4636 - .L_4635)
.L_4635:
        /*000c*/ 	.word	0x00000000
        /*0010*/ 	.short	0x0001
        /*0012*/ 	.short	0x0008
        /*0014*/ 	.byte	0x00, 0xf0, 0x61, 0x08


	//----- nvinfo : EIATTR_KPARAM_INFO
	.align		4
.L_4636:
        /*0018*/ 	.byte	0x04, 0x17
        /*001a*/ 	.short	(.L_4638 - .L_4637)
.L_4637:
        /*001c*/ 	.word	0x00000000
        /*0020*/ 	.short	0x0000
        /*0022*/ 	.short	0x0000
        /*0024*/ 	.byte	0x00, 0xf0, 0x11, 0x00


	//----- nvinfo : EIATTR_SPARSE_MMA_MASK
	.align		4
.L_4638:
        /*0028*/ 	.byte	0x03, 0x50
        /*002a*/ 	.short	0x0000


	//----- nvinfo : EIATTR_MAXREG_COUNT
	.align		4
        /*002c*/ 	.byte	0x03, 0x1b
        /*002e*/ 	.short	0x0080


	//----- nvinfo : EIATTR_EXTERNS
	.align		4
        /*0030*/ 	.byte	0x04, 0x0f
        /*0032*/ 	.short	(.L_4640 - .L_4639)


	//   ....[0]....
	.align		4
.L_4639:
        /*0034*/ 	.word	index@(__assertfail)


	//----- nvinfo : EIATTR_MERCURY_ISA_VERSION
	.align		4
.L_4640:
        /*0038*/ 	.byte	0x03, 0x5f
        /*003a*/ 	.short	0x0101


	//----- nvinfo : EIATTR_SYSCALL_OFFSETS
	.align		4
        /*003c*/ 	.byte	0x04, 0x46
        /*003e*/ 	.short	(.L_4642 - .L_4641)


	//   ....[0]....
.L_4641:
        /*0040*/ 	.word	0x000022d0


	//   ....[1]....
        /*0044*/ 	.word	0x00003090


	//   ....[2]....
        /*0048*/ 	.word	0x000053a0


	//   ....[3]....
        /*004c*/ 	.word	0x00006150


	//   ....[4]....
        /*0050*/ 	.word	0x00008450


	//   ....[5]....
        /*0054*/ 	.word	0x00009200


	//   ....[6]....
        /*0058*/ 	.word	0x0000b4f0


	//   ....[7]....
        /*005c*/ 	.word	0x0000c2a0


	//----- nvinfo : EIATTR_EXIT_INSTR_OFFSETS
	.align		4
.L_4642:
        /*0060*/ 	.byte	0x04, 0x1c
        /*0062*/ 	.short	(.L_4644 - .L_4643)


	//   ....[0]....
.L_4643:
        /*0064*/ 	.word	0x000092b0


	//   ....[1]....
        /*0068*/ 	.word	0x0000b690


	//   ....[2]....
        /*006c*/ 	.word	0x0000b6b0


	//   ....[3]....
        /*0070*/ 	.word	0x0000b740


	//   ....[4]....
        /*0074*/ 	.word	0x0000b760


	//   ....[5]....
        /*0078*/ 	.word	0x0000b780


	//   ....[6]....
        /*007c*/ 	.word	0x0000b810


	//   ....[7]....
        /*0080*/ 	.word	0x0000b850


	//   ....[8]....
        /*0084*/ 	.word	0x0000b8f0


	//   ....[9]....
        /*0088*/ 	.word	0x0000b940


	//   ....[10]....
        /*008c*/ 	.word	0x0000b980


	//   ....[11]....
        /*0090*/ 	.word	0x0000ba20


	//   ....[12]....
        /*0094*/ 	.word	0x0000ba70


	//   ....[13]....
        /*0098*/ 	.word	0x0000bbc0


	//   ....[14]....
        /*009c*/ 	.word	0x0000bc60


	//   ....[15]....
        /*00a0*/ 	.word	0x0000bca0


	//   ....[16]....
        /*00a4*/ 	.word	0x0000bcf0


	//   ....[17]....
        /*00a8*/ 	.word	0x0000bd30


	//   ....[18]....
        /*00ac*/ 	.word	0x0000bdd0


	//   ....[19]....
        /*00b0*/ 	.word	0x0000bf10


	//   ....[20]....
        /*00b4*/ 	.word	0x0000c050


	//   ....[21]....
        /*00b8*/ 	.word	0x0000c1a0


	//   ....[22]....
        /*00bc*/ 	.word	0x0000c2b0


	//   ....[23]....
        /*00c0*/ 	.word	0x0000c2e0


	//   ....[24]....
        /*00c4*/ 	.word	0x0000c300


	//----- nvinfo : EIATTR_MAX_THREADS
	.align		4
.L_4644:
        /*00c8*/ 	.byte	0x04, 0x05
        /*00ca*/ 	.short	(.L_4646 - .L_4645)
.L_4645:
        /*00cc*/ 	.word	0x00000080
        /*00d0*/ 	.word	0x00000001
        /*00d4*/ 	.word	0x00000001


	//----- nvinfo : EIATTR_CRS_STACK_SIZE
	.align		4
.L_4646:
        /*00d8*/ 	.byte	0x04, 0x1e
        /*00da*/ 	.short	(.L_4648 - .L_4647)
.L_4647:
        /*00dc*/ 	.word	0x00000000


	//----- nvinfo : EIATTR_CBANK_PARAM_SIZE
	.align		4
.L_4648:
        /*00e0*/ 	.byte	0x03, 0x19
        /*00e2*/ 	.short	0x0220


	//----- nvinfo : EIATTR_PARAM_CBANK
	.align		4
        /*00e4*/ 	.byte	0x04, 0x0a
        /*00e6*/ 	.short	(.L_4650 - .L_4649)
	.align		4
.L_4649:
        /*00e8*/ 	.word	index@(.nv.constant0._ZN2at6native18elementwise_kernelILi128ELi4EZNS0_15gpu_kernel_implIZZZNS0_49_GLOBAL__N__657f93f7_16_TensorCompare_cu_71e06f4e20isneginf_kernel_implERNS_18TensorIteratorBaseEENKUlvE_clEvENKUlvE2_clEvEUlN3c108BFloat16EE_EEvS5_RKT_EUliE_EEviT1_)
        /*00ec*/ 	.short	0x0210
        /*00ee*/ 	.short	0x0220


	//----- nvinfo : EIATTR_SW_WAR
	.align		4
.L_4650:
        /*00f0*/ 	.byte	0x04, 0x36
        /*00f2*/ 	.short	(.L_4652 - .L_4651)
.L_4651:
        /*00f4*/ 	.word	0x00000008
.L_4652:


//--------------------- .nv.info._ZN2at6native27unrolled_elementwise_kernelIZZZNS0_49_GLOBAL__N__657f93f7_16_TensorCompare_cu_71e06f4e20isneginf_kernel_implERNS_18TensorIteratorBaseEENKUlvE_clEvENKUlvE2_clEvEUlN3c108BFloat16EE_St5arrayIPcLm2EELi4E23TrivialOffsetCalculatorILi1EjESE_NS0_6memory12LoadWithCastILi1EEENSF_13StoreWithCastILi1EEEEEviT_T0_T2_T3_T4_T5_ --------------------------
	.section	.nv.info._ZN2at6native27unrolled_elementwise_kernelIZZZNS0_49_GLOBAL__N__657f93f7_16_TensorCompare_cu_71e06f4e20isneginf_kernel_implERNS_18TensorIteratorBaseEENKUlvE_clEvENKUlvE2_clEvEUlN3c108BFloat16EE_St5arrayIPcLm2EELi4E23TrivialOffsetCalculatorILi1EjESE_NS0_6memory12LoadWithCastILi1EEENSF_13StoreWithCastILi1EEEEEviT_T0_T2_T3_T4_T5_,"",@"SHT_CUDA_INFO"
	.sectionflags	@""
	.align	4


	//----- nvinfo : EIATTR_CUDA_API_VERSION
	.align		4
        /*0000*/ 	.byte	0x04, 0x37
        /*0002*/ 	.short	(.L_4654 - .L_4653)
.L_4653:
        /*0004*/ 	.word	0x00000082


	//----- nvinfo : EIATTR_KPARAM_INFO
	.align		4
.L_4654:
        /*0008*/ 	.byte	0x04, 0x17
        /*000a*/ 	.short	(.L_4656 - .L_4655)
.L_4655:
        /*000c*/ 	.word	0x00000000
        /*0010*/ 	.short	0x0006
        /*0012*/ 	.short	0x0024
        /*0014*/ 	.byte	0x00, 0xf0, 0x21, 0x00


	//----- nvinfo : EIATTR_KPARAM_INFO
	.align		4
.L_4656:
        /*0018*/ 	.byte	0x04, 0x17
        /*001a*/ 	.short	(.L_4658 - .L_4657)
.L_4657:
        /*001c*/ 	.word	0x00000000
        /*0020*/ 	.short	0x0005
        /*0022*/ 	.short	0x001c
        /*0024*/ 	.byte	0x00, 0xf0, 0x21, 0x00


	//----- nvinfo : EIATTR_KPARAM_INFO
	.align		4
.L_4658:
        /*0028*/ 	.byte	0x04, 0x17
        /*002a*/ 	.short	(.L_4660 - .L_4659)
.L_4659:
        /*002c*/ 	.word	0x00000000
        /*0030*/ 	.short	0x0004
        /*0032*/ 	.short	0x0019
        /*0034*/ 	.byte	0x00, 0xf0, 0x05, 0x00


	//----- nvinfo : EIATTR_KPARAM_INFO
	.align		4
.L_4660:
        /*0038*/ 	.byte	0x04, 0x17
        /*003a*/ 	.short	(.L_4662 - .L_4661)
.L_4661:
        /*003c*/ 	.word	0x00000000
        /*0040*/ 	.short	0x0003
        /*0042*/ 	.short	0x0018
        /*0044*/ 	.byte	0x00, 0xf0, 0x05, 0x00


	//----- nvinfo : EIATTR_KPARAM_INFO
	.align		4
.L_4662:
        /*0048*/ 	.byte	0x04, 0x17
        /*004a*/ 	.short	(.L_4664 - .L_4663)
.L_4663:
        /*004c*/ 	.word	0x00000000
        /*0050*/ 	.short	0x0002
        /*0052*/ 	.short	0x0008
        /*0054*/ 	.byte	0x00, 0xf0, 0x41, 0x00


	//----- nvinfo : EIATTR_KPARAM_INFO
	.align		4
.L_4664:
        /*0058*/ 	.byte	0x04, 0x17
        /*005a*/ 	.short	(.L_4666 - .L_4665)
.L_4665:
        /*005c*/ 	.word	0x00000000
        /*0060*/ 	.short	0x0001
        /*0062*/ 	.short	0x0004
        /*0064*/ 	.byte	0x00, 0xf0, 0x05, 0x00


	//----- nvinfo : EIATTR_KPARAM_INFO
	.align		4
.L_4666:
        /*0068*/ 	.byte	0x04, 0x17
        /*006a*/ 	.short	(.L_4668 - .L_4667)
.L_4667:
        /*006c*/ 	.word	0x00000000
        /*0070*/ 	.short	0x0000
        /*0072*/ 	.short	0x0000
        /*0074*/ 	.byte	0x00, 0xf0, 0x11, 0x00


	//----- nvinfo : EIATTR_SPARSE_MMA_MASK
	.align		4
.L_4668:
        /*0078*/ 	.byte	0x03, 0x50
        /*007a*/ 	.short	0x0000


	//----- nvinfo : EIATTR_MAXREG_COUNT
	.align		4
        /*007c*/ 	.byte	0x03, 0x1b
        /*007e*/ 	.short	0x00ff


	//----- nvinfo : EIATTR_EXTERNS
	.align		4
        /*0080*/ 	.byte	0x04, 0x0f
        /*0082*/ 	.short	(.L_4670 - .L_4669)


	//   ....[0]....
	.align		4
.L_4669:
        /*0084*/ 	.word	index@(__assertfail)


	//----- nvinfo : EIATTR_MERCURY_ISA_VERSION
	.align		4
.L_4670:
        /*0088*/ 	.byte	0x03, 0x5f
        /*008a*/ 	.short	0x0101


	//----- nvinfo : EIATTR_SYSCALL_OFFSETS
	.align		4
        /*008c*/ 	.byte	0x04, 0x46
        /*008e*/ 	.short	(.L_4672 - .L_4671)


	//   ....[0]....
.L_4671:
        /*0090*/ 	.word	0x000010e0


	//   ....[1]....
        /*0094*/ 	.word	0x00002220


	//   ....[2]....
        /*0098*/ 	.word	0x00003370


	//   ....[3]....
        /*009c*/ 	.word	0x00004490


	//   ....[4]....
        /*00a0*/ 	.word	0x000056a0


	//   ....[5]....
        /*00a4*/ 	.word	0x000065c0


	//   ....[6]....
        /*00a8*/ 	.word	0x000074a0


	//   ....[7]....
        /*00ac*/ 	.word	0x00008380


	//----- nvinfo : EIATTR_EXIT_INSTR_OFFSETS
	.align		4
.L_4672:
        /*00b0*/ 	.byte	0x04, 0x1c
        /*00b2*/ 	.short	(.L_4674 - .L_4673)


	//   ....[0]....
.L_4673:
        /*00b4*/ 	.word	0x00007540


	//   ....[1]....
        /*00b8*/ 	.word	0x00007670


	//   ....[2]....
        /*00bc*/ 	.word	0x00007690


	//   ....[3]....
        /*00c0*/ 	.word	0x00007720


	//   ....[4]....
        /*00c4*/ 	.word	0x00007740


	//   ....[5]....
        /*00c8*/ 	.word	0x00007760


	//   ....[6]....
        /*00cc*/ 	.word	0x000077f0


	//   ....[7]....
        /*00d0*/ 	.word	0x00007830


	//   ....[8]....
        /*00d4*/ 	.word	0x000078d0


	//   ....[9]....
        /*00d8*/ 	.word	0x00007920


	//   ....[10]....
        /*00dc*/ 	.word	0x00007950


	//   ....[11]....
        /*00e0*/ 	.word	0x00007a10


	//   ....[12]....
        /*00e4*/ 	.word	0x00007a50


	//   ....[13]....
        /*00e8*/ 	.word	0x00007be0


	//   ....[14]....
        /*00ec*/ 	.word	0x00007d40


	//   ....[15]....
        /*00f0*/ 	.word	0x00007d80


	//   ....[16]....
        /*00f4*/ 	.word	0x00007e20


	//   ....[17]....
        /*00f8*/ 	.word	0x00007fa0


	//   ....[18]....
        /*00fc*/ 	.word	0x00008120


	//   ....[19]....
        /*0100*/ 	.word	0x00008280


	//   ....[20]....
        /*0104*/ 	.word	0x00008390


	//   ....[21]....
        /*0108*/ 	.word	0x000083c0


	//   ....[22]....
        /*010c*/ 	.word	0x000083e0


	//----- nvinfo : EIATTR_MAX_THREADS
	.align		4
.L_4674:
        /*0110*/ 	.byte	0x04, 0x05
        /*0112*/ 	.short	(.L_4676 - .L_4675)
.L_4675:
        /*0114*/ 	.word	0x00000080
        /*0118*/ 	.word	0x00000001
        /*011c*/ 	.word	0x00000001


	//----- nvinfo : EIATTR_CRS_STACK_SIZE
	.align		4
.L_4676:
        /*0120*/ 	.byte	0x04, 0x1e
        /*0122*/ 	.short	(.L_4678 - .L_4677)
.L_4677:
        /*0124*/ 	.word	0x00000000


	//----- nvinfo : EIATTR_CBANK_PARAM_SIZE
	.align		4
.L_4678:
        /*0128*/ 	.byte	0x03, 0x19
        /*012a*/ 	.short	0x002c


	//----- nvinfo : EIATTR_PARAM_CBANK
	.align		4
        /*012c*/ 	.byte	0x04, 0x0a
        /*012e*/ 	.short	(.L_4680 - .L_4679)
	.align		4
.L_4679:
        /*0130*/ 	.word	index@(.nv.constant0._ZN2at6native27unrolled_elementwise_kernelIZZZNS0_49_GLOBAL__N__657f93f7_16_TensorCompare_cu_71e06f4e20isneginf_kernel_implERNS_18TensorIteratorBaseEENKUlvE_clEvENKUlvE2_clEvEUlN3c108BFloat16EE_St5arrayIPcLm2EELi4E23TrivialOffsetCalculatorILi1EjESE_NS0_6memory12LoadWithCastILi1EEENSF_13StoreWithCastILi1EEEEEviT_T0_T2_T3_T4_T5_)
        /*0134*/ 	.short	0x0210
        /*0136*/ 	.short	0x002c


	//----- nvinfo : EIATTR_SW_WAR
	.align		4
.L_4680:
        /*0138*/ 	.byte	0x04, 0x36
        /*013a*/ 	.short	(.L_4682 - .L_4681)
.L_4681:
        /*013c*/ 	.word	0x00000008
.L_4682:


//--------------------- .nv.info._ZN2at6native18elementwise_kernelILi128ELi4EZNS0_22gpu_kernel_impl_nocastIZZZNS0_49_GLOBAL__N__657f93f7_16_TensorCompare_cu_71e06f4e20isneginf_kernel_implERNS_18TensorIteratorBaseEENKUlvE_clEvENKUlvE2_clEvEUlN3c108BFloat16EE_EEvS5_RKT_EUliE_EEviT1_ --------------------------
	.section	.nv.info._ZN2at6native18elementwise_kernelILi128ELi4EZNS0_22gpu_kernel_impl_nocastIZZZNS0_49_GLOBAL__N__657f93f7_16_TensorCompare_cu_71e06f4e20isneginf_kernel_implERNS_18TensorIteratorBaseEENKUlvE_clEvENKUlvE2_clEvEUlN3c108BFloat16EE_EEvS5_RKT_EUliE_EEviT1_,"",@"SHT_CUDA_INFO"
	.sectionflags	@""
	.align	4


	//----- nvinfo : EIATTR_CUDA_API_VERSION
	.align		4
        /*0000*/ 	.byte	0x04, 0x37
        /*0002*/ 	.short	(.L_4684 - .L_4683)
.L_4683:
        /*0004*/ 	.word	0x00000082


	//----- nvinfo : EIATTR_KPARAM_INFO
	.align		4
.L_4684:
        /*0008*/ 	.byte	0x04, 0x17
        /*000a*/ 	.short	(.L_4686 - .L_4685)
.L_4685:
        /*000c*/ 	.word	0x00000000
        /*0010*/ 	.short	0x0001
        /*0012*/ 	.short	0x0008
        /*0014*/ 	.byte	0x00, 0xf0, 0x61, 0x08


	//----- nvinfo : EIATTR_KPARAM_INFO
	.align		4
.L_4686:
        /*0018*/ 	.byte	0x04, 0x17
        /*001a*/ 	.short	(.L_4688 - .L_4687)
.L_4687:
        /*001c*/ 	.word	0x00000000
        /*0020*/ 	.short	0x0000
        /*0022*/ 	.short	0x0000
        /*0024*/ 	.byte	0x00, 0xf0, 0x11, 0x00


	//----- nvinfo : EIATTR_SPARSE_MMA_MASK
	.align		4
.L_4688:
        /*0028*/ 	.byte	0x03, 0x50
        /*002a*/ 	.short	0x0000


	//----- nvinfo : EIATTR_MAXREG_COUNT
	.align		4
        /*002c*/ 	.byte	0x03, 0x1b
        /*002e*/ 	.short	0x0080


	//----- nvinfo : EIATTR_MERCURY_ISA_VERSION
	.align		4
        /*0030*/ 	.byte	0x03, 0x5f
        /*0032*/ 	.short	0x0101


	//----- nvinfo : EIATTR_EXIT_INSTR_OFFSETS
	.align		4
        /*0034*/ 	.byte	0x04, 0x1c
        /*0036*/ 	.short	(.L_4690 - .L_4689)


	//   ....[0]....
.L_4689:
        /*0038*/ 	.word	0x00003bf0


	//   ....[1]....
        /*003c*/ 	.word	0x00004f90


	//----- nvinfo : EIATTR_MAX_THREADS
	.align		4
.L_4690:
        /*0040*/ 	.byte	0x04, 0x05
        /*0042*/ 	.short	(.L_4692 - .L_4691)
.L_4691:
        /*0044*/ 	.word	0x00000080
        /*0048*/ 	.word	0x00000001
        /*004c*/ 	.word	0x00000001


	//----- nvinfo : EIATTR_CRS_STACK_SIZE
	.align		4
.L_4692:
        /*0050*/ 	.byte	0x04, 0x1e
        /*0052*/ 	.short	(.L_4694 - .L_4693)
.L_4693:
        /*0054*/ 	.word	0x00000000


	//----- nvinfo : EIATTR_CBANK_PARAM_SIZE
	.align		4
.L_4694:
        /*0058*/ 	.byte	0x03, 0x19
        /*005a*/ 	.short	0x0220


	//----- nvinfo : EIATTR_PARAM_CBANK
	.align		4
        /*005c*/ 	.byte	0x04, 0x0a
        /*005e*/ 	.short	(.L_4696 - .L_4695)
	.align		4
.L_4695:
        /*0060*/ 	.word	index@(.nv.constant0._ZN2at6native18elementwise_kernelILi128ELi4EZNS0_22gpu_kernel_impl_nocastIZZZNS0_49_GLOBAL__N__657f93f7_16_TensorCompare_cu_71e06f4e20isneginf_kernel_implERNS_18TensorIteratorBaseEENKUlvE_clEvENKUlvE2_clEvEUlN3c108BFloat16EE_EEvS5_RKT_EUliE_EEviT1_)
        /*0064*/ 	.short	0x0210
        /*0066*/ 	.short	0x0220


	//----- nvinfo : EIATTR_SW_WAR
	.align		4
.L_4696:
        /*0068*/ 	.byte	0x04, 0x36
        /*006a*/ 	.short	(.L_4698 - .L_4697)
.L_4697:
        /*006c*/ 	.word	0x00000008
.L_4698:


//--------------------- .nv.info._ZN2at6native27unrolled_elementwise_kernelIZZZNS0_49_GLOBAL__N__657f93f7_16_TensorCompare_cu_71e06f4e20isneginf_kernel_implERNS_18TensorIteratorBaseEENKUlvE_clEvENKUlvE2_clEvEUlN3c108BFloat16EE_St5arrayIPcLm2EELi4E23TrivialOffsetCalculatorILi1EjESE_NS0_6memory15LoadWithoutCastENSF_16StoreWithoutCastEEEviT_T0_T2_T3_T4_T5_ --------------------------
	.section	.nv.info._ZN2at6native27unrolled_elementwise_kernelIZZZNS0_49_GLOBAL__N__657f93f7_16_TensorCompare_cu_71e06f4e20isneginf_kernel_implERNS_18TensorIteratorBaseEENKUlvE_clEvENKUlvE2_clEvEUlN3c108BFloat16EE_St5arrayIPcLm2EELi4E23TrivialOffsetCalculatorILi1EjESE_NS0_6memory15LoadWithoutCastENSF_16StoreWithoutCastEEEviT_T0_T2_T3_T4_T5_,"",@"SHT_CUDA_INFO"
	.sectionflags	@""
	.align	4


	//----- nvinfo : EIATTR_CUDA_API_VERSION
	.align		4
        /*0000*/ 	.byte	0x04, 0x37
        /*0002*/ 	.short	(.L_4700 - .L_4699)
.L_4699:
        /*0004*/ 	.word	0x00000082


	//----- nvinfo : EIATTR_KPARAM_INFO
	.align		4
.L_4700:
        /*0008*/ 	.byte	0x04, 0x17
        /*000a*/ 	.short	(.L_4702 - .L_4701)
.L_4701:
        /*000c*/ 	.word	0x00000000
        /*0010*/ 	.short	0x0006
        /*0012*/ 	.short	0x001b
        /*0014*/ 	.byte	0x00, 0xf0, 0x05, 0x00


	//----- nvinfo : EIATTR_KPARAM_INFO
	.align		4
.L_4702:
        /*0018*/ 	.byte	0x04, 0x17
        /*001a*/ 	.short	(.L_4704 - .L_4703)
.L_4703:
        /*001c*/ 	.word	0x00000000
        /*0020*/ 	.short	0x0005
        /*0022*/ 	.short	0x001a
        /*0024*/ 	.byte	0x00, 0xf0, 0x05, 0x00


	//----- nvinfo : EIATTR_KPARAM_INFO
	.align		4
.L_4704:
        /*0028*/ 	.byte	0x04, 0x17
        /*002a*/ 	.short	(.L_4706 - .L_4705)
.L_4705:
        /*002c*/ 	.word	0x00000000
        /*0030*/ 	.short	0x0004
        /*0032*/ 	.short	0x0019
        /*0034*/ 	.byte	0x00, 0xf0, 0x05, 0x00


	//----- nvinfo : EIATTR_KPARAM_INFO
	.align		4
.L_4706:
        /*0038*/ 	.byte	0x04, 0x17
        /*003a*/ 	.short	(.L_4708 - .L_4707)
.L_4707:
        /*003c*/ 	.word	0x00000000
        /*0040*/ 	.short	0x0003
        /*0042*/ 	.short	0x0018
        /*0044*/ 	.byte	0x00, 0xf0, 0x05, 0x00


	//----- nvinfo : EIATTR_KPARAM_INFO
	.align		4
.L_4708:
        /*0048*/ 	.byte	0x04, 0x17
        /*004a*/ 	.short	(.L_4710 - .L_4709)
.L_4709:
        /*004c*/ 	.word	0x00000000
        /*0050*/ 	.short	0x0002
        /*0052*/ 	.short	0x0008
        /*0054*/ 	.byte	0x00, 0xf0, 0x41, 0x00


	//----- nvinfo : EIATTR_KPARAM_INFO
	.align		4
.L_4710:
        /*0058*/ 	.byte	0x04, 0x17
        /*005a*/ 	.short	(.L_4712 - .L_4711)
.L_4711:
        /*005c*/ 	.word	0x00000000
        /*0060*/ 	.short	0x0001
        /*0062*/ 	.short	0x0004
        /*0064*/ 	.byte	0x00, 0xf0, 0x05, 0x00


	//----- nvinfo : EIATTR_KPARAM_INFO
	.align		4
.L_4712:
        /*0068*/ 	.byte	0x04, 0x17
        /*006a*/ 	.short	(.L_4714 - .L_4713)
.L_4713:
        /*006c*/ 	.word	0x00000000
        /*0070*/ 	.short	0x0000
        /*0072*/ 	.short	0x0000
        /*0074*/ 	.byte	0x00, 0xf0, 0x11, 0x00


	//----- nvinfo : EIATTR_SPARSE_MMA_MASK
	.align		4
.L_4714:
        /*0078*/ 	.byte	0x03, 0x50
        /*007a*/ 	.short	0x0000


	//----- nvinfo : EIATTR_MAXREG_COUNT
	.align		4
        /*007c*/ 	.byte	0x03, 0x1b
        /*007e*/ 	.short	0x00ff


	//----- nvinfo : EIATTR_MERCURY_ISA_VERSION
	.align		4
        /*0080*/ 	.byte	0x03, 0x5f
        /*0082*/ 	.short	0x0101


	//----- nvinfo : EIATTR_EXIT_INSTR_OFFSETS
	.align		4
        /*0084*/ 	.byte	0x04, 0x1c
        /*0086*/ 	.short	(.L_4716 - .L_4715)


	//   ....[0]....
.L_4715:
        /*0088*/ 	.word	0x00000490


	//   ....[1]....
        /*008c*/ 	.word	0x00000520


	//----- nvinfo : EIATTR_MAX_THREADS
	.align		4
.L_4716:
        /*0090*/ 	.byte	0x04, 0x05
        /*0092*/ 	.short	(.L_4718 - .L_4717)
.L_4717:
        /*0094*/ 	.word	0x00000080
        /*0098*/ 	.word	0x00000001
        /*009c*/ 	.word	0x00000001


	//----- nvinfo : EIATTR_CRS_STACK_SIZE
	.align		4
.L_4718:
        /*00a0*/ 	.byte	0x04, 0x1e
        /*00a2*/ 	.short	(.L_4720 - .L_4719)
.L_4719:
        /*00a4*/ 	.word	0x00000000


	//----- nvinfo : EIATTR_CBANK_PARAM_SIZE
	.align		4
.L_4720:
        /*00a8*/ 	.byte	0x03, 0x19
        /*00aa*/ 	.short	0x001c


	//----- nvinfo : EIATTR_PARAM_CBANK
	.align		4
        /*00ac*/ 	.byte	0x04, 0x0a
        /*00ae*/ 	.short	(.L_4722 - .L_4721)
	.align		4
.L_4721:
        /*00b0*/ 	.word	index@(.nv.constant0._ZN2at6native27unrolled_elementwise_kernelIZZZNS0_49_GLOBAL__N__657f93f7_16_TensorCompare_cu_71e06f4e20isneginf_kernel_implERNS_18TensorIteratorBaseEENKUlvE_clEvENKUlvE2_clEvEUlN3c108BFloat16EE_St5arrayIPcLm2EELi4E23TrivialOffsetCalculatorILi1EjESE_NS0_6memory15LoadWithoutCastENSF_16StoreWithoutCastEEEviT_T0_T2_T3_T4_T5_)
        /*00b4*/ 	.short	0x0210
        /*00b6*/ 	.short	0x001c


	//----- nvinfo : EIATTR_SW_WAR
	.align		4
.L_4722:
        /*00b8*/ 	.byte	0x04, 0x36
        /*00ba*/ 	.short	(.L_4724 - .L_4723)
.L_4723:
        /*00bc*/ 	.word	0x00000008
.L_4724:


//--------------------- .nv.info._ZN2at6native29vectorized_elementwise_kernelILi2EZZZNS0_49_GLOBAL__N__657f93f7_16_TensorCompare_cu_71e06f4e20isneginf_kernel_implERNS_18TensorIteratorBaseEENKUlvE_clEvENKUlvE2_clEvEUlN3c108BFloat16EE_St5arrayIPcLm2EEEEviT0_T1_ --------------------------
	.section	.nv.info._ZN2at6native29vectorized_elementwise_kernelILi2EZZZNS0_49_GLOBAL__N__657f93f7_16_TensorCompare_cu_71e06f4e20isneginf_kernel_implERNS_18TensorIteratorBaseEENKUlvE_clEvENKUlvE2_clEvEUlN3c108BFloat16EE_St5arrayIPcLm2EEEEviT0_T1_,"",@"SHT_CUDA_INFO"
	.sectionflags	@""
	.align	4


	//----- nvinfo : EIATTR_CUDA_API_VERSION
	.align		4
        /*0000*/ 	.byte	0x04, 0x37
        /*0002*/ 	.short	(.L_4726 - .L_4725)
.L_4725:
        /*0004*/ 	.word	0x00000082


	//----- nvinfo : EIATTR_KPARAM_INFO
	.align		4
.L_4726:
        /*0008*/ 	.byte	0x04, 0x17
        /*000a*/ 	.short	(.L_4728 - .L_4727)
.L_4727:
        /*000c*/ 	.word	0x00000000
        /*0010*/ 	.short	0x0002
        /*0012*/ 	.short	0x0008
        /*0014*/ 	.byte	0x00, 0xf0, 0x41, 0x00


	//----- nvinfo : EIATTR_KPARAM_INFO
	.align		4
.L_4728:
        /*0018*/ 	.byte	0x04, 0x17
        /*001a*/ 	.short	(.L_4730 - .L_4729)
.L_4729:
        /*001c*/ 	.word	0x00000000
        /*0020*/ 	.short	0x0001
        /*0022*/ 	.short	0x0004
        /*0024*/ 	.byte	0x00, 0xf0, 0x05, 0x00


	//----- nvinfo : EIATTR_KPARAM_INFO
	.align		4
.L_4730:
        /*0028*/ 	.byte	0x04, 0x17
        /*002a*/ 	.short	(.L_4732 - .L_4731)
.L_4731:
        /*002c*/ 	.word	0x00000000
        /*0030*/ 	.short	0x0000
        /*0032*/ 	.short	0x0000
        /*0034*/ 	.byte	0x00, 0xf0, 0x11, 0x00


	//----- nvinfo : EIATTR_SPARSE_MMA_MASK
	.align		4
.L_4732:
        /*0038*/ 	.byte	0x03, 0x50
        /*003a*/ 	.short	0x0000


	//----- nvinfo : EIATTR_MAXREG_COUNT
	.align		4
        /*003c*/ 	.byte	0x03, 0x1b
        /*003e*/ 	.short	0x00ff


	//----- nvinfo : EIATTR_MERCURY_ISA_VERSION
	.align		4
        /*0040*/ 	.byte	0x03, 0x5f
        /*0042*/ 	.short	0x0101


	//----- nvinfo : EIATTR_EXIT_INSTR_OFFSETS
	.align		4
        /*0044*/ 	.byte	0x04, 0x1c
        /*0046*/ 	.short	(.L_4734 - .L_4733)


	//   ....[0]....
.L_4733:
        /*0048*/ 	.word	0x00000380


	//   ....[1]....
        /*004c*/ 	.word	0x00000d40


	//   ....[2]....
        /*0050*/ 	.word	0x00000da0


	//----- nvinfo : EIATTR_MAX_THREADS
	.align		4
.L_4734:
        /*0054*/ 	.byte	0x04, 0x05
        /*0056*/ 	.short	(.L_4736 - .L_4735)
.L_4735:
        /*0058*/ 	.word	0x00000080
        /*005c*/ 	.word	0x00000001
        /*0060*/ 	.word	0x00000001


	//----- nvinfo : EIATTR_CRS_STACK_SIZE
	.align		4
.L_4736:
        /*0064*/ 	.byte	0x04, 0x1e
        /*0066*/ 	.short	(.L_4738 - .L_4737)
.L_4737:
        /*0068*/ 	.word	0x00000000


	//----- nvinfo : EIATTR_CBANK_PARAM_SIZE
	.align		4
.L_4738:
        /*006c*/ 	.byte	0x03, 0x19
        /*006e*/ 	.short	0x0018


	//----- nvinfo : EIATTR_PARAM_CBANK
	.align		4
        /*0070*/ 	.byte	0x04, 0x0a
        /*0072*/ 	.short	(.L_4740 - .L_4739)
	.align		4
.L_4739:
        /*0074*/ 	.word	index@(.nv.constant0._ZN2at6native29vectorized_elementwise_kernelILi2EZZZNS0_49_GLOBAL__N__657f93f7_16_TensorCompare_cu_71e06f4e20isneginf_kernel_implERNS_18TensorIteratorBaseEENKUlvE_clEvENKUlvE2_clEvEUlN3c108BFloat16EE_St5arrayIPcLm2EEEEviT0_T1_)
        /*0078*/ 	.short	0x0210
        /*007a*/ 	.short	0x0018


	//----- nvinfo : EIATTR_SW_WAR
	.align		4
.L_4740:
        /*007c*/ 	.byte	0x04, 0x36
        /*007e*/ 	.short	(.L_4742 - .L_4741)
.L_4741:
        /*0080*/ 	.word	0x00000008
.L_4742:


//--------------------- .nv.info._ZN2at6native29vectorized_elementwise_kernelILi4EZZZNS0_49_GLOBAL__N__657f93f7_16_TensorCompare_cu_71e06f4e20isneginf_kernel_implERNS_18TensorIteratorBaseEENKUlvE_clEvENKUlvE2_clEvEUlN3c108BFloat16EE_St5arrayIPcLm2EEEEviT0_T1_ --------------------------
	.section	.nv.info._ZN2at6native29vectorized_elementwise_kernelILi4EZZZNS0_49_GLOBAL__N__657f93f7_16_TensorCompare_cu_71e06f4e20isneginf_kernel_implERNS_18TensorIteratorBaseEENKUlvE_clEvENKUlvE2_clEvEUlN3c108BFloat16EE_St5arrayIPcLm2EEEEviT0_T1_,"",@"SHT_CUDA_INFO"
	.sectionflags	@""
	.align	4


	//----- nvinfo : EIATTR_CUDA_API_VERSION
	.align		4
        /*0000*/ 	.byte	0x04, 0x37
        /*0002*/ 	.short	(.L_4744 - .L_4743)
.L_4743:
        /*0004*/ 	.word	0x00000082


	//----- nvinfo : EIATTR_KPARAM_INFO
	.align		4
.L_4744:
        /*0008*/ 	.byte	0x04, 0x17
        /*000a*/ 	.short	(.L_4746 - .L_4745)
.L_4745:
        /*000c*/ 	.word	0x00000000
        /*0010*/ 	.short	0x0002
        /*0012*/ 	.short	0x0008
        /*0014*/ 	.byte	0x00, 0xf0, 0x41, 0x00


	//----- nvinfo : EIATTR_KPARAM_INFO
	.align		4
.L_4746:
        /*0018*/ 	.byte	0x04, 0x17
        /*001a*/ 	.short	(.L_4748 - .L_4747)
.L_4747:
        /*001c*/ 	.word	0x00000000
        /*0020*/ 	.short	0x0001
        /*0022*/ 	.short	0x0004
        /*0024*/ 	.byte	0x00, 0xf0, 0x05, 0x00


	//----- nvinfo : EIATTR_KPARAM_INFO
	.align		4
.L_4748:
        /*0028*/ 	.byte	0x04, 0x17
        /*002a*/ 	.short	(.L_4750 - .L_4749)
.L_4749:
        /*002c*/ 	.word	0x00000000
        /*0030*/ 	.short	0x0000
        /*0032*/ 	.short	0x0000
        /*0034*/ 	.byte	0x00, 0xf0, 0x11, 0x00


	//----- nvinfo : EIATTR_SPARSE_MMA_MASK
	.align		4
.L_4750:
        /*0038*/ 	.byte	0x03, 0x50
        /*003a*/ 	.short	0x0000


	//----- nvinfo : EIATTR_MAXREG_COUNT
	.align		4
        /*003c*/ 	.byte	0x03, 0x1b
        /*003e*/ 	.short	0x00ff


	//----- nvinfo : EIATTR_MERCURY_ISA_VERSION
	.align		4
        /*0040*/ 	.byte	0x03, 0x5f
        /*0042*/ 	.short	0x0101


	//----- nvinfo : EIATTR_EXIT_INSTR_OFFSETS
	.align		4
        /*0044*/ 	.byte	0x04, 0x1c
        /*0046*/ 	.short	(.L_4752 - .L_4751)


	//   ....[0]....
.L_4751:
        /*0048*/ 	.word	0x00000360


	//   ....[1]....
        /*004c*/ 	.word	0x00000d20


	//   ....[2]....
        /*0050*/ 	.word	0x00000d80


	//----- nvinfo : EIATTR_MAX_THREADS
	.align		4
.L_4752:
        /*0054*/ 	.byte	0x04, 0x05
        /*0056*/ 	.short	(.L_4754 - .L_4753)
.L_4753:
        /*0058*/ 	.word	0x00000080
        /*005c*/ 	.word	0x00000001
        /*0060*/ 	.word	0x00000001


	//----- nvinfo : EIATTR_CRS_STACK_SIZE
	.align		4
.L_4754:
        /*0064*/ 	.byte	0x04, 0x1e
        /*0066*/ 	.short	(.L_4756 - .L_4755)
.L_4755:
        /*0068*/ 	.word	0x00000000


	//----- nvinfo : EIATTR_CBANK_PARAM_SIZE
	.align		4
.L_4756:
        /*006c*/ 	.byte	0x03, 0x19
        /*006e*/ 	.short	0x0018


	//----- nvinfo : EIATTR_PARAM_CBANK
	.align		4
        /*0070*/ 	.byte	0x04, 0x0a
        /*0072*/ 	.short	(.L_4758 - .L_4757)
	.align		4
.L_4757:
        /*0074*/ 	.word	index@(.nv.constant0._ZN2at6native29vectorized_elementwise_kernelILi4EZZZNS0_49_GLOBAL__N__657f93f7_16_TensorCompare_cu_71e06f4e20isneginf_kernel_implERNS_18TensorIteratorBaseEENKUlvE_clEvENKUlvE2_clEvEUlN3c108BFloat16EE_St5arrayIPcLm2EEEEviT0_T1_)
        /*0078*/ 	.short	0x0210
        /*007a*/ 	.short	0x0018


	//----- nvinfo : EIATTR_SW_WAR
	.align		4
.L_4758:
        /*007c*/ 	.byte	0x04, 0x36
        /*007e*/ 	.short	(.L_4760 - .L_4759)
.L_4759:
        /*0080*/ 	.word	0x00000008
.L_4760:


//--------------------- .nv.info._ZN2at6native29vectorized_elementwise_kernelILi8EZZZNS0_49_GLOBAL__N__657f93f7_16_TensorCompare_cu_71e06f4e20isneginf_kernel_implERNS_18TensorIteratorBaseEENKUlvE_clEvENKUlvE2_clEvEUlN3c108BFloat16EE_St5arrayIPcLm2EEEEviT0_T1_ --------------------------
	.section	.nv.info._ZN2at6native29vectorized_elementwise_kernelILi8EZZZNS0_49_GLOBAL__N__657f93f7_16_TensorCompare_cu_71e06f4e20isneginf_kernel_implERNS_18TensorIteratorBaseEENKUlvE_clEvENKUlvE2_clEvEUlN3c108BFloat16EE_St5arrayIPcLm2EEEEviT0_T1_,"",@"SHT_CUDA_INFO"
	.sectionflags	@""
	.align	4


	//----- nvinfo : EIATTR_CUDA_API_VERSION
	.align		4
        /*0000*/ 	.byte	0x04, 0x37
        /*0002*/ 	.short	(.L_4762 - .L_4761)
.L_4761:
        /*0004*/ 	.word	0x00000082


	//----- nvinfo : EIATTR_KPARAM_INFO
	.align		4
.L_4762:
        /*0008*/ 	.byte	0x04, 0x17
        /*000a*/ 	.short	(.L_4764 - .L_4763)
.L_4763:
        /*000c*/ 	.word	0x00000000
        /*0010*/ 	.short	0x0002
        /*0012*/ 	.short	0x0008
        /*0014*/ 	.byte	0x00, 0xf0, 0x41, 0x00


	//----- nvinfo : EIATTR_KPARAM_INFO
	.align		4
.L_4764:
        /*0018*/ 	.byte	0x04, 0x17
        /*001a*/ 	.short	(.L_4766 - .L_4765)
.L_4765:
        /*001c*/ 	.word	0x00000000
        /*0020*/ 	.short	0x0001
        /*0022*/ 	.short	0x0004
        /*0024*/ 	.byte	0x00, 0xf0, 0x05, 0x00


	//----- nvinfo : EIATTR_KPARAM_INFO
	.align		4
.L_4766:
        /*0028*/ 	.byte	0x04, 0x17
        /*002a*/ 	.short	(.L_4768 - .L_4767)
.L_4767:
        /*002c*/ 	.word	0x00000000
        /*0030*/ 	.short	0x0000
        /*0032*/ 	.short	0x0000
        /*0034*/ 	.byte	0x00, 0xf0, 0x11, 0x00


	//----- nvinfo : EIATTR_SPARSE_MMA_MASK
	.align		4
.L_4768:
        /*0038*/ 	.byte	0x03, 0x50
        /*003a*/ 	.short	0x0000


	//----- nvinfo : EIATTR_MAXREG_COUNT
	.align		4
        /*003c*/ 	.byte	0x03, 0x1b
        /*003e*/ 	.short	0x00ff


	//----- nvinfo : EIATTR_MERCURY_ISA_VERSION
	.align		4
        /*0040*/ 	.byte	0x03, 0x5f
        /*0042*/ 	.short	0x0101


	//----- nvinfo : EIATTR_EXIT_INSTR_OFFSETS
	.align		4
        /*0044*/ 	.byte	0x04, 0x1c
        /*0046*/ 	.short	(.L_4770 - .L_4769)


	//   ....[0]....
.L_4769:
        /*0048*/ 	.word	0x00000380


	//   ....[1]....
        /*004c*/ 	.word	0x00000d40


	//   ....[2]....
        /*0050*/ 	.word	0x00000da0


	//----- nvinfo : EIATTR_MAX_THREADS
	.align		4
.L_4770:
        /*0054*/ 	.byte	0x04, 0x05
        /*0056*/ 	.short	(.L_4772 - .L_4771)
.L_4771:
        /*0058*/ 	.word	0x00000080
        /*005c*/ 	.word	0x00000001
        /*0060*/ 	.word	0x00000001


	//----- nvinfo : EIATTR_CRS_STACK_SIZE
	.align		4
.L_4772:
        /*0064*/ 	.byte	0x04, 0x1e
        /*0066*/ 	.short	(.L_4774 - .L_4773)
.L_4773:
        /*0068*/ 	.word	0x00000000


	//----- nvinfo : EIATTR_CBANK_PARAM_SIZE
	.align		4
.L_4774:
        /*006c*/ 	.byte	0x03, 0x19
        /*006e*/ 	.short	0x0018


	//----- nvinfo : EIATTR_PARAM_CBANK
	.align		4
        /*0070*/ 	.byte	0x04, 0x0a
        /*0072*/ 	.short	(.L_4776 - .L_4775)
	.align		4
.L_4775:
        /*0074*/ 	.word	index@(.nv.constant0._ZN2at6native29vectorized_elementwise_kernelILi8EZZZNS0_49_GLOBAL__N__657f93f7_16_TensorCompare_cu_71e06f4e20isneginf_kernel_implERNS_18TensorIteratorBaseEENKUlvE_clEvENKUlvE2_clEvEUlN3c108BFloat16EE_St5arrayIPcLm2EEEEviT0_T1_)
        /*0078*/ 	.short	0x0210
        /*007a*/ 	.short	0x0018


	//----- nvinfo : EIATTR_SW_WAR
	.align		4
.L_4776:
        /*007c*/ 	.byte	0x04, 0x36
        /*007e*/ 	.short	(.L_4778 - .L_4777)
.L_4777:
        /*0080*/ 	.word	0x00000008
.L_4778:


//--------------------- .nv.info._ZN2at6native18elementwise_kernelILi128ELi4EZNS0_15gpu_kernel_implIZZZNS0_49_GLOBAL__N__657f93f7_16_TensorCompare_cu_71e06f4e20isneginf_kernel_implERNS_18TensorIteratorBaseEENKUlvE_clEvENKUlvE1_clEvEUlN3c104HalfEE_EEvS5_RKT_EUliE_EEviT1_ --------------------------
	.section	.nv.info._ZN2at6native18elementwise_kernelILi128ELi4EZNS0_15gpu_kernel_implIZZZNS0_49_GLOBAL__N__657f93f7_16_TensorCompare_cu_71e06f4e20isneginf_kernel_implERNS_18TensorIteratorBaseEENKUlvE_clEvENKUlvE1_clEvEUlN3c104HalfEE_EEvS5_RKT_EUliE_EEviT1_,"",@"SHT_CUDA_INFO"
	.sectionflags	@""
	.align	4


	//----- nvinfo : EIATTR_CUDA_API_VERSION
	.align		4
        /*0000*/ 	.byte	0x04, 0x37
        /*0002*/ 	.short	(.L_4780 - .L_4779)
.L_4779:
        /*0004*/ 	.word	0x00000082


	//----- nvinfo : EIATTR_KPARAM_INFO
	.align		4
.L_4780:
        /*0008*/ 	.byte	0x04, 0x17
        /*000a*/ 	.short	(.L_4782 - .L_4781)
.L_4781:
        /*000c*/ 	.word	0x00000000
        /*0010*/ 	.short	0x0001
        /*0012*/ 	.short	0x0008
        /*0014*/ 	.byte	0x00, 0xf0, 0x61, 0x08


	//----- nvinfo : EIATTR_KPARAM_INFO
	.align		4
.L_4782:
        /*0018*/ 	.byte	0x04, 0x17
        /*001a*/ 	.short	(.L_4784 - .L_4783)
.L_4783:
        /*001c*/ 	.word	0x00000000
        /*0020*/ 	.short	0x0000
        /*0022*/ 	.short	0x0000
        /*0024*/ 	.byte	0x00, 0xf0, 0x11, 0x00


	//----- nvinfo : EIATTR_SPARSE_MMA_MASK
	.align		4
.L_4784:
        /*0028*/ 	.byte	0x03, 0x50
        /*002a*/ 	.short	0x0000


	//----- nvinfo : EIATTR_MAXREG_COUNT
	.align		4
        /*002c*/ 	.byte	0x03, 0x1b
        /*002e*/ 	.short	0x0080


	//----- nvinfo : EIATTR_EXTERNS
	.align		4
        /*0030*/ 	.byte	0x04, 0x0f
        /*0032*/ 	.short	(.L_4786 - .L_4785)


	//   ....[0]....
	.align		4
.L_4785:
        /*0034*/ 	.word	index@(__assertfail)


	//----- nvinfo : EIATTR_MERCURY_ISA_VERSION
	.align		4
.L_4786:
        /*0038*/ 	.byte	0x03, 0x5f
        /*003a*/ 	.short	0x0101


	//----- nvinfo : EIATTR_SYSCALL_OFFSETS
	.align		4
        /*003c*/ 	.byte	0x04, 0x46
        /*003e*/ 	.short	(.L_4788 - .L_4787)


	//   ....[0]....
.L_4787:
        /*0040*/ 	.word	0x000022b0


	//   ....[1]....
        /*0044*/ 	.word	0x00003070


	//   ....[2]....
        /*0048*/ 	.word	0x00005360


	//   ....[3]....
        /*004c*/ 	.word	0x00006110


	//   ....[4]....
        /*0050*/ 	.word	0x000083f0


	//   ....[5]....
        /*0054*/ 	.word	0x000091a0


	//   ....[6]....
        /*0058*/ 	.word	0x0000b470


	//   ....[7]....
        /*005c*/ 	.word	0x0000c220


	//----- nvinfo : EIATTR_EXIT_INSTR_OFFSETS
	.align		4
.L_4788:
        /*0060*/ 	.byte	0x04, 0x1c
        /*0062*/ 	.short	(.L_4790 - .L_4789)


	//   ....[0]....
.L_4789:
        /*0064*/ 	.word	0x00009250


	//   ....[1]....
        /*0068*/ 	.word	0x0000b610


	//   ....[2]....
        /*006c*/ 	.word	0x0000b630


	//   ....[3]....
        /*0070*/ 	.word	0x0000b6c0


	//   ....[4]....
        /*0074*/ 	.word	0x0000b6e0


	//   ....[5]....
        /*0078*/ 	.word	0x0000b700


	//   ....[6]....
        /*007c*/ 	.word	0x0000b790


	//   ....[7]....
        /*0080*/ 	.word	0x0000b7d0


	//   ....[8]....
        /*0084*/ 	.word	0x0000b870


	//   ....[9]....
        /*0088*/ 	.word	0x0000b8c0


	//   ....[10]....
        /*008c*/ 	.word	0x0000b900


	//   ....[11]....
        /*0090*/ 	.word	0x0000b9a0


	//   ....[12]....
        /*0094*/ 	.word	0x0000b9f0


	//   ....[13]....
        /*0098*/ 	.word	0x0000bb40


	//   ....[14]....
        /*009c*/ 	.word	0x0000bbe0


	//   ....[15]....
        /*00a0*/ 	.word	0x0000bc20


	//   ....[16]....
        /*00a4*/ 	.word	0x0000bc70


	//   ....[17]....
        /*00a8*/ 	.word	0x0000bcb0


	//   ....[18]....
        /*00ac*/ 	.word	0x0000bd50


	//   ....[19]....
        /*00b0*/ 	.word	0x0000be90


	//   ....[20]....
        /*00b4*/ 	.word	0x0000bfd0


	//   ....[21]....
        /*00b8*/ 	.word	0x0000c120


	//   ....[22]....
        /*00bc*/ 	.word	0x0000c230


	//   ....[23]....
        /*00c0*/ 	.word	0x0000c260


	//   ....[24]....
        /*00c4*/ 	.word	0x0000c280


	//----- nvinfo : EIATTR_MAX_THREADS
	.align		4
.L_4790:
        /*00c8*/ 	.byte	0x04, 0x05
        /*00ca*/ 	.short	(.L_4792 - .L_4791)
.L_4791:
        /*00cc*/ 	.word	0x00000080
        /*00d0*/ 	.word	0x00000001
        /*00d4*/ 	.word	0x00000001


	//----- nvinfo : EIATTR_CRS_STACK_SIZE
	.align		4
.L_4792:
        /*00d8*/ 	.byte	0x04, 0x1e
        /*00da*/ 	.short	(.L_4794 - .L_4793)
.L_4793:
        /*00dc*/ 	.word	0x00000000


	//----- nvinfo : EIATTR_CBANK_PARAM_SIZE
	.align		4
.L_4794:
        /*00e0*/ 	.byte	0x03, 0x19
        /*00e2*/ 	.short	0x0220


	//----- nvinfo : EIATTR_PARAM_CBANK
	.align		4
        /*00e4*/ 	.byte	0x04, 0x0a
        /*00e6*/ 	.short	(.L_4796 - .L_4795)
	.align		4
.L_4795:
        /*00e8*/ 	.word	index@(.nv.constant0._ZN2at6native18elementwise_kernelILi128ELi4EZNS0_15gpu_kernel_implIZZZNS0_49_GLOBAL__N__657f93f7_16_TensorCompare_cu_71e06f4e20isneginf_kernel_implERNS_18TensorIteratorBaseEENKUlvE_clEvENKUlvE1_clEvEUlN3c104HalfEE_EEvS5_RKT_EUliE_EEviT1_)
        /*00ec*/ 	.short	0x0210
        /*00ee*/ 	.short	0x0220


	//----- nvinfo : EIATTR_SW_WAR
	.align		4
.L_4796:
        /*00f0*/ 	.byte	0x04, 0x36
        /*00f2*/ 	.short	(.L_4798 - .L_4797)
.L_4797:
        /*00f4*/ 	.word	0x00000008
.L_4798:


//--------------------- .nv.info._ZN2at6native27unrolled_elementwise_kernelIZZZNS0_49_GLOBAL__N__657f93f7_16_TensorCompare_cu_71e06f4e20isneginf_kernel_implERNS_18TensorIteratorBaseEENKUlvE_clEvENKUlvE1_clEvEUlN3c104HalfEE_St5arrayIPcLm2EELi4E23TrivialOffsetCalculatorILi1EjESE_NS0_6memory12LoadWithCastILi1EEENSF_13StoreWithCastILi1EEEEEviT_T0_T2_T3_T4_T5_ --------------------------
	.section	.nv.info._ZN2at6native27unrolled_elementwise_kernelIZZZNS0_49_GLOBAL__N__657f93f7_16_TensorCompare_cu_71e06f4e20isneginf_kernel_implERNS_18TensorIteratorBaseEENKUlvE_clEvENKUlvE1_clEvEUlN3c104HalfEE_St5arrayIPcLm2EELi4E23TrivialOffsetCalculatorILi1EjESE_NS0_6memory12LoadWithCastILi1EEENSF_13StoreWithCastILi1EEEEEviT_T0_T2_T3_T4_T5_,"",@"SHT_CUDA_INFO"
	.sectionflags	@""
	.align	4


	//----- nvinfo : EIATTR_CUDA_API_VERSION
	.align		4
        /*0000*/ 	.byte	0x04, 0x37
        /*0002*/ 	.short	(.L_4800 - .L_4799)
.L_4799:
        /*0004*/ 	.word	0x00000082


	//----- nvinfo : EIATTR_KPARAM_INFO
	.align		4
.L_4800:
        /*0008*/ 	.byte	0x04, 0x17
        /*000a*/ 	.short	(.L_4802 - .L_4801)
.L_4801:
        /*000c*/ 	.word	0x00000000
        /*0010*/ 	.short	0x0006
        /*0012*/ 	.short	0x0024
        /*0014*/ 	.byte	0x00, 0xf0, 0x21, 0x00


	//----- nvinfo : EIATTR_KPARAM_INFO
	.align		4
.L_4802:
        /*0018*/ 	.byte	0x04, 0x17
        /*001a*/ 	.short	(.L_4804 - .L_4803)
.L_4803:
        /*001c*/ 	.word	0x00000000
        /*0020*/ 	.short	0x0005
        /*0022*/ 	.short	0x001c
        /*0024*/ 	.byte	0x00, 0xf0, 0x21, 0x00


	//----- nvinfo : EIATTR_KPARAM_INFO
	.align		4
.L_4804:
        /*0028*/ 	.byte	0x04, 0x17
        /*002a*/ 	.short	(.L_4806 - .L_4805)
.L_4805:
        /*002c*/ 	.word	0x00000000
        /*0030*/ 	.short	0x0004
        /*0032*/ 	.short	0x0019
        /*0034*/ 	.byte	0x00, 0xf0, 0x05, 0x00


	//----- nvinfo : EIATTR_KPARAM_INFO
	.align		4
.L_4806:
        /*0038*/ 	.byte	0x04, 0x17
        /*003a*/ 	.short	(.L_4808 - .L_4807)
.L_4807:
        /*003c*/ 	.word	0x00000000
        /*0040*/ 	.short	0x0003
        /*0042*/ 	.short	0x0018
        /*0044*/ 	.byte	0x00, 0xf0, 0x05, 0x00


	//----- nvinfo : EIATTR_KPARAM_INFO
	.align		4
.L_4808:
        /*0048*/ 	.byte	0x04, 0x17
        /*004a*/ 	.short	(.L_4810 - .L_4809)
.L_4809:
        /*004c*/ 	.word	0x00000000
        /*0050*/ 	.short	0x0002
        /*0052*/ 	.short	0x0008
        /*0054*/ 	.byte	0x00, 0xf0, 0x41, 0x00


	//----- nvinfo : EIATTR_KPARAM_INFO
	.align		4
.L_4810:
        /*0058*/ 	.byte	0x04, 0x17
        /*005a*/ 	.short	(.L_4812 - .L_4811)
.L_4811:
        /*005c*/ 	.word	0x00000000
        /*0060*/ 	.short	0x0001
        /*0062*/ 	.short	0x0004
        /*0064*/ 	.byte	0x00, 0xf0, 0x05, 0x00


	//----- nvinfo : EIATTR_KPARAM_INFO
	.align		4
.L_4812:
        /*0068*/ 	.byte	0x04, 0x17
        /*006a*/ 	.short	(.L_4814 - .L_4813)
.L_4813:
        /*006c*/ 	.word	0x00000000
        /*0070*/ 	.short	0x0000
        /*0072*/ 	.short	0x0000
        /*0074*/ 	.byte	0x00, 0xf0, 0x11, 0x00


	//----- nvinfo : EIATTR_SPARSE_MMA_MASK
	.align		4
.L_4814:
        /*0078*/ 	.byte	0x03, 0x50
        /*007a*/ 	.short	0x0000


	//----- nvinfo : EIATTR_MAXREG_COUNT
	.align		4
        /*007c*/ 	.byte	0x03, 0x1b
        /*007e*/ 	.short	0x00ff


	//----- nvinfo : EIATTR_EXTERNS
	.align		4
        /*0080*/ 	.byte	0x04, 0x0f
        /*0082*/ 	.short	(.L_4816 - .L_4815)


	//   ....[0]....
	.align		4
.L_4815:
        /*0084*/ 	.word	index@(__assertfail)


	//----- nvinfo : EIATTR_MERCURY_ISA_VERSION
	.align		4
.L_4816:
        /*0088*/ 	.byte	0x03, 0x5f
        /*008a*/ 	.short	0x0101


	//----- nvinfo : EIATTR_SYSCALL_OFFSETS
	.align		4
        /*008c*/ 	.byte	0x04, 0x46
        /*008e*/ 	.short	(.L_4818 - .L_4817)


	//   ....[0]....
.L_4817:
        /*0090*/ 	.word	0x000010b0


	//   ....[1]....
        /*0094*/ 	.word	0x000021c0


	//   ....[2]....
        /*0098*/ 	.word	0x000032e0


	//   ....[3]....
        /*009c*/ 	.word	0x000043d0


	//   ....[4]....
        /*00a0*/ 	.word	0x000055e0


	//   ....[5]....
        /*00a4*/ 	.word	0x00006500


	//   ....[6]....
        /*00a8*/ 	.word	0x000073e0


	//   ....[7]....
        /*00ac*/ 	.word	0x000082c0


	//----- nvinfo : EIATTR_EXIT_INSTR_OFFSETS
	.align		4
.L_4818:
        /*00b0*/ 	.byte	0x04, 0x1c
        /*00b2*/ 	.short	(.L_4820 - .L_4819)


	//   ....[0]....
.L_4819:
        /*00b4*/ 	.word	0x00007480


	//   ....[1]....
        /*00b8*/ 	.word	0x000075b0


	//   ....[2]....
        /*00bc*/ 	.word	0x000075d0


	//   ....[3]....
        /*00c0*/ 	.word	0x00007660


	//   ....[4]....
        /*00c4*/ 	.word	0x00007680


	//   ....[5]....
        /*00c8*/ 	.word	0x000076a0


	//   ....[6]....
        /*00cc*/ 	.word	0x00007730


	//   ....[7]....
        /*00d0*/ 	.word	0x00007770


	//   ....[8]....
        /*00d4*/ 	.word	0x00007810


	//   ....[9]....
        /*00d8*/ 	.word	0x00007860


	//   ....[10]....
        /*00dc*/ 	.word	0x00007890


	//   ....[11]....
        /*00e0*/ 	.word	0x00007950


	//   ....[12]....
        /*00e4*/ 	.word	0x00007990


	//   ....[13]....
        /*00e8*/ 	.word	0x00007b20


	//   ....[14]....
        /*00ec*/ 	.word	0x00007c80


	//   ....[15]....
        /*00f0*/ 	.word	0x00007cc0


	//   ....[16]....
        /*00f4*/ 	.word	0x00007d60


	//   ....[17]....
        /*00f8*/ 	.word	0x00007ee0


	//   ....[18]....
        /*00fc*/ 	.word	0x00008060


	//   ....[19]....
        /*0100*/ 	.word	0x000081c0


	//   ....[20]....
        /*0104*/ 	.word	0x000082d0


	//   ....[21]....
        /*0108*/ 	.word	0x00008300


	//   ....[22]....
        /*010c*/ 	.word	0x00008320


	//----- nvinfo : EIATTR_MAX_THREADS
	.align		4
.L_4820:
        /*0110*/ 	.byte	0x04, 0x05
        /*0112*/ 	.short	(.L_4822 - .L_4821)
.L_4821:
        /*0114*/ 	.word	0x00000080
        /*0118*/ 	.word	0x00000001
        /*011c*/ 	.word	0x00000001


	//----- nvinfo : EIATTR_CRS_STACK_SIZE
	.align		4
.L_4822:
        /*0120*/ 	.byte	0x04, 0x1e
        /*0122*/ 	.short	(.L_4824 - .L_4823)
.L_4823:
        /*0124*/ 	.word	0x00000000


	//----- nvinfo : EIATTR_CBANK_PARAM_SIZE
	.align		4
.L_4824:
        /*0128*/ 	.byte	0x03, 0x19
        /*012a*/ 	.short	0x002c


	//----- nvinfo : EIATTR_PARAM_CBANK
	.align		4
        /*012c*/ 	.byte	0x04, 0x0a
        /*012e*/ 	.short	(.L_4826 - .L_4825)
	.align		4
.L_4825:
        /*0130*/ 	.word	index@(.nv.constant0._ZN2at6native27unrolled_elementwise_kernelIZZZNS0_49_GLOBAL__N__657f93f7_16_TensorCompare_cu_71e06f4e20isneginf_kernel_implERNS_18TensorIteratorBaseEENKUlvE_clEvENKUlvE1_clEvEUlN3c104HalfEE_St5arrayIPcLm2EELi4E23TrivialOffsetCalculatorILi1EjESE_NS0_6memory12LoadWithCastILi1EEENSF_13StoreWithCastILi1EEEEEviT_T0_T2_T3_T4_T5_)
        /*0134*/ 	.short	0x0210
        /*0136*/ 	.short	0x002c


	//----- nvinfo : EIATTR_SW_WAR
	.align		4
.L_4826:
        /*0138*/ 	.byte	0x04, 0x36
        /*013a*/ 	.short	(.L_4828 - .L_4827)
.L_4827:
        /*013c*/ 	.word	0x00000008
.L_4828:


//--------------------- .nv.info._ZN2at6native18elementwise_kernelILi128ELi4EZNS0_22gpu_kernel_impl_nocastIZZZNS0_49_GLOBAL__N__657f93f7_16_TensorCompare_cu_71e06f4e20isneginf_kernel_implERNS_18TensorIteratorBaseEENKUlvE_clEvENKUlvE1_clEvEUlN3c104HalfEE_EEvS5_RKT_EUliE_EEviT1_ --------------------------
	.section	.nv.info._ZN2at6native18elementwise_kernelILi128ELi4EZNS0_22gpu_kernel_impl_nocastIZZZNS0_49_GLOBAL__N__657f93f7_16_TensorCompare_cu_71e06f4e20isneginf_kernel_implERNS_18TensorIteratorBaseEENKUlvE_clEvENKUlvE1_clEvEUlN3c104HalfEE_EEvS5_RKT_EUliE_EEviT1_,"",@"SHT_CUDA_INFO"
	.sectionflags	@""
	.align	4


	//----- nvinfo : EIATTR_CUDA_API_VERSION
	.align		4
        /*0000*/ 	.byte	0x04, 0x37
        /*0002*/ 	.short	(.L_4830 - .L_4829)
.L_4829:
        /*0004*/ 	.word	0x00000082


	//----- nvinfo : EIATTR_KPARAM_INFO
	.align		4
.L_4830:
        /*0008*/ 	.byte	0x04, 0x17
        /*000a*/ 	.short	(.L_4832 - .L_4831)
.L_4831:
        /*000c*/ 	.word	0x00000000
        /*0010*/ 	.short	0x0001
        /*0012*/ 	.short	0x0008
        /*0014*/ 	.byte	0x00, 0xf0, 0x61, 0x08


	//----- nvinfo : EIATTR_KPARAM_INFO
	.align		4
.L_4832:
        /*0018*/ 	.byte	0x04, 0x17
        /*001a*/ 	.short	(.L_4834 - .L_4833)
.L_4833:
        /*001c*/ 	.word	0x00000000
        /*0020*/ 	.short	0x0000
        /*0022*/ 	.short	0x0000
        /*0024*/ 	.byte	0x00, 0xf0, 0x11, 0x00


	//----- nvinfo : EIATTR_SPARSE_MMA_MASK
	.align		4
.L_4834:
        /*0028*/ 	.byte	0x03, 0x50
        /*002a*/ 	.short	0x0000


	//----- nvinfo : EIATTR_MAXREG_COUNT
	.align		4
        /*002c*/ 	.byte	0x03, 0x1b
        /*002e*/ 	.short	0x0080


	//----- nvinfo : EIATTR_MERCURY_ISA_VERSION
	.align		4
        /*0030*/ 	.byte	0x03, 0x5f
        /*0032*/ 	.short	0x0101


	//----- nvinfo : EIATTR_EXIT_INSTR_OFFSETS
	.align		4
        /*0034*/ 	.byte	0x04, 0x1c
        /*0036*/ 	.short	(.L_4836 - .L_4835)


	//   ....[0]....
.L_4835:
        /*0038*/ 	.word	0x00003bf0


	//   ....[1]....
        /*003c*/ 	.word	0x00004f90


	//----- nvinfo : EIATTR_MAX_THREADS
	.align		4
.L_4836:
        /*0040*/ 	.byte	0x04, 0x05
        /*0042*/ 	.short	(.L_4838 - .L_4837)
.L_4837:
        /*0044*/ 	.word	0x00000080
        /*0048*/ 	.word	0x00000001
        /*004c*/ 	.word	0x00000001


	//----- nvinfo : EIATTR_CRS_STACK_SIZE
	.align		4
.L_4838:
        /*0050*/ 	.byte	0x04, 0x1e
        /*0052*/ 	.short	(.L_4840 - .L_4839)
.L_4839:
        /*0054*/ 	.word	0x00000000


	//----- nvinfo : EIATTR_CBANK_PARAM_SIZE
	.align		4
.L_4840:
        /*0058*/ 	.byte	0x03, 0x19
        /*005a*/ 	.short	0x0220


	//----- nvinfo : EIATTR_PARAM_CBANK
	.align		4
        /*005c*/ 	.byte	0x04, 0x0a
        /*005e*/ 	.short	(.L_4842 - .L_4841)
	.align		4
.L_4841:
        /*0060*/ 	.word	index@(.nv.constant0._ZN2at6native18elementwise_kernelILi128ELi4EZNS0_22gpu_kernel_impl_nocastIZZZNS0_49_GLOBAL__N__657f93f7_16_TensorCompare_cu_71e06f4e20isneginf_kernel_implERNS_18TensorIteratorBaseEENKUlvE_clEvENKUlvE1_clEvEUlN3c104HalfEE_EEvS5_RKT_EUliE_EEviT1_)
        /*0064*/ 	.short	0x0210
        /*0066*/ 	.short	0x0220


	//----- nvinfo : EIATTR_SW_WAR
	.align		4
.L_4842:
        /*0068*/ 	.byte	0x04, 0x36
        /*006a*/ 	.short	(.L_4844 - .L_4843)
.L_4843:
        /*006c*/ 	.word	0x00000008
.L_4844:


//--------------------- .nv.info._ZN2at6native27unrolled_elementwise_kernelIZZZNS0_49_GLOBAL__N__657f93f7_16_TensorCompare_cu_71e06f4e20isneginf_kernel_implERNS_18TensorIteratorBaseEENKUlvE_clEvENKUlvE1_clEvEUlN3c104HalfEE_St5arrayIPcLm2EELi4E23TrivialOffsetCalculatorILi1EjESE_NS0_6memory15LoadWithoutCastENSF_16StoreWithoutCastEEEviT_T0_T2_T3_T4_T5_ --------------------------
	.section	.nv.info._ZN2at6native27unrolled_elementwise_kernelIZZZNS0_49_GLOBAL__N__657f93f7_16_TensorCompare_cu_71e06f4e20isneginf_kernel_implERNS_18TensorIteratorBaseEENKUlvE_clEvENKUlvE1_clEvEUlN3c104HalfEE_St5arrayIPcLm2EELi4E23TrivialOffsetCalculatorILi1EjESE_NS0_6memory15LoadWithoutCastENSF_16StoreWithoutCastEEEviT_T0_T2_T3_T4_T5_,"",@"SHT_CUDA_INFO"
	.sectionflags	@""
	.align	4


	//----- nvinfo : EIATTR_CUDA_API_VERSION
	.align		4
        /*0000*/ 	.byte	0x04, 0x37
        /*0002*/ 	.short	(.L_4846 - .L_4845)
.L_4845:
        /*0004*/ 	.word	0x00000082


	//----- nvinfo : EIATTR_KPARAM_INFO
	.align		4
.L_4846:
        /*0008*/ 	.byte	0x04, 0x17
        /*000a*/ 	.short	(.L_4848 - .L_4847)
.L_4847:
        /*000c*/ 	.word	0x00000000
        /*0010*/ 	.short	0x0006
        /*0012*/ 	.short	0x001b
        /*0014*/ 	.byte	0x00, 0xf0, 0x05, 0x00


	//----- nvinfo : EIATTR_KPARAM_INFO
	.align		4
.L_4848:
        /*0018*/ 	.byte	0x04, 0x17
        /*001a*/ 	.short	(.L_4850 - .L_4849)
.L_4849:
        /*001c*/ 	.word	0x00000000
        /*0020*/ 	.short	0x0005
        /*0022*/ 	.short	0x001a
        /*0024*/ 	.byte	0x00, 0xf0, 0x05, 0x00


	//----- nvinfo : EIATTR_KPARAM_INFO
	.align		4
.L_4850:
        /*0028*/ 	.byte	0x04, 0x17
        /*002a*/ 	.short	(.L_4852 - .L_4851)
.L_4851:
        /*002c*/ 	.word	0x00000000
        /*0030*/ 	.short	0x0004
        /*0032*/ 	.short	0x0019
        /*0034*/ 	.byte	0x00, 0xf0, 0x05, 0x00


	//----- nvinfo : EIATTR_KPARAM_INFO
	.align		4
.L_4852:
        /*0038*/ 	.byte	0x04, 0x17
        /*003a*/ 	.short	(.L_4854 - .L_4853)
.L_4853:
        /*003c*/ 	.word	0x00000000
        /*0040*/ 	.short	0x0003
        /*0042*/ 	.short	0x0018
        /*0044*/ 	.byte	0x00, 0xf0, 0x05, 0x00


	//----- nvinfo : EIATTR_KPARAM_INFO
	.align		4
.L_4854:
        /*0048*/ 	.byte	0x04, 0x17
        /*004a*/ 	.short	(.L_4856 - .L_4855)
.L_4855:
        /*004c*/ 	.word	0x00000000
        /*0050*/ 	.short	0x0002
        /*0052*/ 	.short	0x0008
        /*0054*/ 	.byte	0x00, 0xf0, 0x41, 0x00


	//----- nvinfo : EIATTR_KPARAM_INFO
	.align		4
.L_4856:
        /*0058*/ 	.byte	0x04, 0x17
        /*005a*/ 	.short	(.L_4858 - .L_4857)
.L_4857:
        /*005c*/ 	.word	0x00000000
        /*0060*/ 	.short	0x0001
        /*0062*/ 	.short	0x0004
        /*0064*/ 	.byte	0x00, 0xf0, 0x05, 0x00


	//----- nvinfo : EIATTR_KPARAM_INFO
	.align		4
.L_4858:
        /*0068*/ 	.byte	0x04, 0x17
        /*006a*/ 	.short	(.L_4860 - .L_4859)
.L_4859:
        /*006c*/ 	.word	0x00000000
        /*0070*/ 	.short	0x0000
        /*0072*/ 	.short	0x0000
        /*0074*/ 	.byte	0x00, 0xf0, 0x11, 0x00


	//----- nvinfo : EIATTR_SPARSE_MMA_MASK
	.align		4
.L_4860:
        /*0078*/ 	.byte	0x03, 0x50
        /*007a*/ 	.short	0x0000


	//----- nvinfo : EIATTR_MAXREG_COUNT
	.align		4
        /*007c*/ 	.byte	0x03, 0x1b
        /*007e*/ 	.short	0x00ff


	//----- nvinfo : EIATTR_MERCURY_ISA_VERSION
	.align		4
        /*0080*/ 	.byte	0x03, 0x5f
        /*0082*/ 	.short	0x0101


	//----- nvinfo : EIATTR_EXIT_INSTR_OFFSETS
	.align		4
        /*0084*/ 	.byte	0x04, 0x1c
        /*0086*/ 	.short	(.L_4862 - .L_4861)


	//   ....[0]....
.L_4861:
        /*0088*/ 	.word	0x000004a0


	//   ....[1]....
        /*008c*/ 	.word	0x00000520


	//----- nvinfo : EIATTR_MAX_THREADS
	.align		4
.L_4862:
        /*0090*/ 	.byte	0x04, 0x05
        /*0092*/ 	.short	(.L_4864 - .L_4863)
.L_4863:
        /*0094*/ 	.word	0x00000080
        /*0098*/ 	.word	0x00000001
        /*009c*/ 	.word	0x00000001


	//----- nvinfo : EIATTR_CRS_STACK_SIZE
	.align		4
.L_4864:
        /*00a0*/ 	.byte	0x04, 0x1e
        /*00a2*/ 	.short	(.L_4866 - .L_4865)
.L_4865:
        /*00a4*/ 	.word	0x00000000


	//----- nvinfo : EIATTR_CBANK_PARAM_SIZE
	.align		4
.L_4866:
        /*00a8*/ 	.byte	0x03, 0x19
        /*00aa*/ 	.short	0x001c


	//----- nvinfo : EIATTR_PARAM_CBANK
	.align		4
        /*00ac*/ 	.byte	0x04, 0x0a
        /*00ae*/ 	.short	(.L_4868 - .L_4867)
	.align		4
.L_4867:
        /*00b0*/ 	.word	index@(.nv.constant0._ZN2at6native27unrolled_elementwise_kernelIZZZNS0_49_GLOBAL__N__657f93f7_16_TensorCompare_cu_71e06f4e20isneginf_kernel_implERNS_18TensorIteratorBaseEENKUlvE_clEvENKUlvE1_clEvEUlN3c104HalfEE_St5arrayIPcLm2EELi4E23TrivialOffsetCalculatorILi1EjESE_NS0_6memory15LoadWithoutCastENSF_16StoreWithoutCastEEEviT_T0_T2_T3_T4_T5_)
        /*00b4*/ 	.short	0x0210
        /*00b6*/ 	.short	0x001c


	//----- nvinfo : EIATTR_SW_WAR
	.align		4
.L_4868:
        /*00b8*/ 	.byte	0x04, 0x36
        /*00ba*/ 	.short	(.L_4870 - .L_4869)
.L_4869:
        /*00bc*/ 	.word	0x00000008
.L_4870:


//--------------------- .nv.info._ZN2at6native29vectorized_elementwise_kernelILi2EZZZNS0_49_GLOBAL__N__657f93f7_16_TensorCompare_cu_71e06f4e20isneginf_kernel_implERNS_18TensorIteratorBaseEENKUlvE_clEvENKUlvE1_clEvEUlN3c104HalfEE_St5arrayIPcLm2EEEEviT0_T1_ --------------------------
	.section	.nv.info._ZN2at6native29vectorized_elementwise_kernelILi2EZZZNS0_49_GLOBAL__N__657f93f7_16_TensorCompare_cu_71e06f4e20isneginf_kernel_implERNS_18TensorIteratorBaseEENKUlvE_clEvENKUlvE1_clEvEUlN3c104HalfEE_St5arrayIPcLm2EEEEviT0_T1_,"",@"SHT_CUDA_INFO"
	.sectionflags	@""
	.align	4


	//----- nvinfo : EIATTR_CUDA_API_VERSION
	.align		4
        /*0000*/ 	.byte	0x04, 0x37
        /*0002*/ 	.short	(.L_4872 - .L_4871)
.L_4871:
        /*0004*/ 	.word	0x00000082


	//----- nvinfo : EIATTR_KPARAM_INFO
	.align		4
.L_4872:
        /*0008*/ 	.byte	0x04, 0x17
        /*000a*/ 	.short	(.L_4874 - .L_4873)
.L_4873:
        /*000c*/ 	.word	0x00000000
        /*0010*/ 	.short	0x0002
        /*0012*/ 	.short	0x0008
        /*0014*/ 	.byte	0x00, 0xf0, 0x41, 0x00


	//----- nvinfo : EIATTR_KPARAM_INFO
	.align		4
.L_4874:
        /*0018*/ 	.byte	0x04, 0x17
        /*001a*/ 	.short	(.L_4876 - .L_4875)
.L_4875:
        /*001c*/ 	.word	0x00000000
        /*0020*/ 	.short	0x0001
        /*0022*/ 	.short	0x0004
        /*0024*/ 	.byte	0x00, 0xf0, 0x05, 0x00


	//----- nvinfo : EIATTR_KPARAM_INFO
	.align		4
.L_4876:
        /*0028*/ 	.byte	0x04, 0x17
        /*002a*/ 	.short	(.L_4878 - .L_4877)
.L_4877:
        /*002c*/ 	.word	0x00000000
        /*0030*/ 	.short	0x0000
        /*0032*/ 	.short	0x0000
        /*0034*/ 	.byte	0x00, 0xf0, 0x11, 0x00


	//----- nvinfo : EIATTR_SPARSE_MMA_MASK
	.align		4
.L_4878:
        /*0038*/ 	.byte	0x03, 0x50
        /*003a*/ 	.short	0x0000


	//----- nvinfo : EIATTR_MAXREG_COUNT
	.align		4
        /*003c*/ 	.byte	0x03, 0x1b
        /*003e*/ 	.short	0x00ff


	//----- nvinfo : EIATTR_MERCURY_ISA_VERSION
	.align		4
        /*0040*/ 	.byte	0x03, 0x5f
        /*0042*/ 	.short	0x0101


	//----- nvinfo : EIATTR_EXIT_INSTR_OFFSETS
	.align		4
        /*0044*/ 	.byte	0x04, 0x1c
        /*0046*/ 	.short	(.L_4880 - .L_4879)


	//   ....[0]....
.L_4879:
        /*0048*/ 	.word	0x00000340


	//   ....[1]....
        /*004c*/ 	.word	0x00000d00


	//   ....[2]....
        /*0050*/ 	.word	0x00000d60


	//----- nvinfo : EIATTR_MAX_THREADS
	.align		4
.L_4880:
        /*0054*/ 	.byte	0x04, 0x05
        /*0056*/ 	.short	(.L_4882 - .L_4881)
.L_4881:
        /*0058*/ 	.word	0x00000080
        /*005c*/ 	.word	0x00000001
        /*0060*/ 	.word	0x00000001


	//----- nvinfo : EIATTR_CRS_STACK_SIZE
	.align		4
.L_4882:
        /*0064*/ 	.byte	0x04, 0x1e
        /*0066*/ 	.short	(.L_4884 - .L_4883)
.L_4883:
        /*0068*/ 	.word	0x00000000


	//----- nvinfo : EIATTR_CBANK_PARAM_SIZE
	.align		4
.L_4884:
        /*006c*/ 	.byte	0x03, 0x19
        /*006e*/ 	.short	0x0018


	//----- nvinfo : EIATTR_PARAM_CBANK
	.align		4
        /*0070*/ 	.byte	0x04, 0x0a
        /*0072*/ 	.short	(.L_4886 - .L_4885)
	.align		4
.L_4885:
        /*0074*/ 	.word	index@(.nv.constant0._ZN2at6native29vectorized_elementwise_kernelILi2EZZZNS0_49_GLOBAL__N__657f93f7_16_TensorCompare_cu_71e06f4e20isneginf_kernel_implERNS_18TensorIteratorBaseEENKUlvE_clEvENKUlvE1_clEvEUlN3c104HalfEE_St5arrayIPcLm2EEEEviT0_T1_)
        /*0078*/ 	.short	0x0210
        /*007a*/ 	.short	0x0018


	//----- nvinfo : EIATTR_SW_WAR
	.align		4
.L_4886:
        /*007c*/ 	.byte	0x04, 0x36
        /*007e*/ 	.short	(.L_4888 - .L_4887)
.L_4887:
        /*0080*/ 	.word	0x00000008
.L_4888:


//--------------------- .nv.info._ZN2at6native29vectorized_elementwise_kernelILi4EZZZNS0_49_GLOBAL__N__657f93f7_16_TensorCompare_cu_71e06f4e20isneginf_kernel_implERNS_18TensorIteratorBaseEENKUlvE_clEvENKUlvE1_clEvEUlN3c104HalfEE_St5arrayIPcLm2EEEEviT0_T1_ --------------------------
	.section	.nv.info._ZN2at6native29vectorized_elementwise_kernelILi4EZZZNS0_49_GLOBAL__N__657f93f7_16_TensorCompare_cu_71e06f4e20isneginf_kernel_implERNS_18TensorIteratorBaseEENKUlvE_clEvENKUlvE1_clEvEUlN3c104HalfEE_St5arrayIPcLm2EEEEviT0_T1_,"",@"SHT_CUDA_INFO"
	.sectionflags	@""
	.align	4


	//----- nvinfo : EIATTR_CUDA_API_VERSION
	.align		4
        /*0000*/ 	.byte	0x04, 0x37
        /*0002*/ 	.short	(.L_4890 - .L_4889)
.L_4889:
        /*0004*/ 	.word	0x00000082


	//----- nvinfo : EIATTR_KPARAM_INFO
	.align		4
.L_4890:
        /*0008*/ 	.byte	0x04, 0x17
        /*000a*/ 	.short	(.L_4892 - .L_4891)
.L_4891:
        /*000c*/ 	.word	0x00000000
        /*0010*/ 	.short	0x0002
        /*0012*/ 	.short	0x0008
        /*0014*/ 	.byte	0x00, 0xf0, 0x41, 0x00


	//----- nvinfo : EIATTR_KPARAM_INFO
	.align		4
.L_4892:
        /*0018*/ 	.byte	0x04, 0x17
        /*001a*/ 	.short	(.L_4894 - .L_4893)
.L_4893:
        /*001c*/ 	.word	0x00000000
        /*0020*/ 	.short	0x0001
        /*0022*/ 	.short	0x0004
        /*0024*/ 	.byte	0x00, 0xf0, 0x05, 0x00


	//----- nvinfo : EIATTR_KPARAM_INFO
	.align		4
.L_4894:
        /*0028*/ 	.byte	0x04, 0x17
        /*002a*/ 	.short	(.L_4896 - .L_4895)
.L_4895:
        /*002c*/ 	.word	0x00000000
        /*0030*/ 	.short	0x0000
        /*0032*/ 	.short	0x0000
        /*0034*/ 	.byte	0x00, 0xf0, 0x11, 0x00


	//----- nvinfo : EIATTR_SPARSE_MMA_MASK
	.align		4
.L_4896:
        /*0038*/ 	.byte	0x03, 0x50
        /*003a*/ 	.short	0x0000


	//----- nvinfo : EIATTR_MAXREG_COUNT
	.align		4
        /*003c*/ 	.byte	0x03, 0x1b
        /*003e*/ 	.short	0x00ff


	//----- nvinfo : EIATTR_MERCURY_ISA_VERSION
	.align		4
        /*0040*/ 	.byte	0x03, 0x5f
        /*0042*/ 	.short	0x0101


	//----- nvinfo : EIATTR_EXIT_INSTR_OFFSETS
	.align		4
        /*0044*/ 	.byte	0x04, 0x1c
        /*0046*/ 	.short	(.L_4898 - .L_4897)


	//   ....[0]....
.L_4897:
        /*0048*/ 	.word	0x00000320


	//   ....[1]....
        /*004c*/ 	.word	0x00000ce0


	//   ....[2]....
        /*0050*/ 	.word	0x00000d40


	//----- nvinfo : EIATTR_MAX_THREADS
	.align		4
.L_4898:
        /*0054*/ 	.byte	0x04, 0x05
        /*0056*/ 	.short	(.L_4900 - .L_4899)
.L_4899:
        /*0058*/ 	.word	0x00000080
        /*005c*/ 	.word	0x00000001
        /*0060*/ 	.word	0x00000001


	//----- nvinfo : EIATTR_CRS_STACK_SIZE
	.align		4
.L_4900:
        /*0064*/ 	.byte	0x04, 0x1e
        /*0066*/ 	.short	(.L_4902 - .L_4901)
.L_4901:
        /*0068*/ 	.word	0x00000000


	//----- nvinfo : EIATTR_CBANK_PARAM_SIZE
	.align		4
.L_4902:
        /*006c*/ 	.byte	0x03, 0x19
        /*006e*/ 	.short	0x0018


	//----- nvinfo : EIATTR_PARAM_CBANK
	.align		4
        /*0070*/ 	.byte	0x04, 0x0a
        /*0072*/ 	.short	(.L_4904 - .L_4903)
	.align		4
.L_4903:
        /*0074*/ 	.word	index@(.nv.constant0._ZN2at6native29vectorized_elementwise_kernelILi4EZZZNS0_49_GLOBAL__N__657f93f7_16_TensorCompare_cu_71e06f4e20isneginf_kernel_implERNS_18TensorIteratorBaseEENKUlvE_clEvENKUlvE1_clEvEUlN3c104HalfEE_St5arrayIPcLm2EEEEviT0_T1_)
        /*0078*/ 	.short	0x0210
        /*007a*/ 	.short	0x0018


	//----- nvinfo : EIATTR_SW_WAR
	.align		4
.L_4904:
        /*007c*/ 	.byte	0x04, 0x36
        /*007e*/ 	.short	(.L_4906 - .L_4905)
.L_4905:
        /*0080*/ 	.word	0x00000008
.L_4906:


//--------------------- .nv.info._ZN2at6native29vectorized_elementwise_kernelILi8EZZZNS0_49_GLOBAL__N__657f93f7_16_TensorCompare_cu_71e06f4e20isneginf_kernel_implERNS_18TensorIteratorBaseEENKUlvE_clEvENKUlvE1_clEvEUlN3c104HalfEE_St5arrayIPcLm2EEEEviT0_T1_ --------------------------
	.section	.nv.info._ZN2at6native29vectorized_elementwise_kernelILi8EZZZNS0_49_GLOBAL__N__657f93f7_16_TensorCompare_cu_71e06f4e20isneginf_kernel_implERNS_18TensorIteratorBaseEENKUlvE_clEvENKUlvE1_clEvEUlN3c104HalfEE_St5arrayIPcLm2EEEEviT0_T1_,"",@"SHT_CUDA_INFO"
	.sectionflags	@""
	.align	4


	//----- nvinfo : EIATTR_CUDA_API_VERSION
	.align		4
        /*0000*/ 	.byte	0x04, 0x37
        /*0002*/ 	.short	(.L_4908 - .L_4907)
.L_4907:
        /*0004*/ 	.word	0x00000082


	//----- nvinfo : EIATTR_KPARAM_INFO
	.align		4
.L_4908:
        /*0008*/ 	.byte	0x04, 0x17
        /*000a*/ 	.short	(.L_4910 - .L_4909)
.L_4909:
        /*000c*/ 	.word	0x00000000
        /*0010*/ 	.short	0x0002
        /*0012*/ 	.short	0x0008
        /*0014*/ 	.byte	0x00, 0xf0, 0x41, 0x00


	//----- nvinfo : EIATTR_KPARAM_INFO
	.align		4
.L_4910:
        /*0018*/ 	.byte	0x04, 0x17
        /*001a*/ 	.short	(.L_4912 - .L_4911)
.L_4911:
        /*001c*/ 	.word	0x00000000
        /*0020*/ 	.short	0x0001
        /*0022*/ 	.short	0x0004
        /*0024*/ 	.byte	0x00, 0xf0, 0x05, 0x00


	//----- nvinfo : EIATTR_KPARAM_INFO
	.align		4
.L_4912:
        /*0028*/ 	.byte	0x04, 0x17
        /*002a*/ 	.short	(.L_4914 - .L_4913)
.L_4913:
        /*002c*/ 	.word	0x00000000
        /*0030*/ 	.short	0x0000
        /*0032*/ 	.short	0x0000
        /*0034*/ 	.byte	0x00, 0xf0, 0x11, 0x00


	//----- nvinfo : EIATTR_SPARSE_MMA_MASK
	.align		4
.L_4914:
        /*0038*/ 	.byte	0x03, 0x50
        /*003a*/ 	.short	0x0000


	//----- nvinfo : EIATTR_MAXREG_COUNT
	.align		4
        /*003c*/ 	.byte	0x03, 0x1b
        /*003e*/ 	.short	0x00ff


	//----- nvinfo : EIATTR_MERCURY_ISA_VERSION
	.align		4
        /*0040*/ 	.byte	0x03, 0x5f
        /*0042*/ 	.short	0x0101


	//----- nvinfo : EIATTR_EXIT_INSTR_OFFSETS
	.align		4
        /*0044*/ 	.byte	0x04, 0x1c
        /*0046*/ 	.short	(.L_4916 - .L_4915)


	//   ....[0]....
.L_4915:
        /*0048*/ 	.word	0x00000340


	//   ....[1]....
        /*004c*/ 	.word	0x00000d00


	//   ....[2]....
        /*0050*/ 	.word	0x00000d60


	//----- nvinfo : EIATTR_MAX_THREADS
	.align		4
.L_4916:
        /*0054*/ 	.byte	0x04, 0x05
        /*0056*/ 	.short	(.L_4918 - .L_4917)
.L_4917:
        /*0058*/ 	.word	0x00000080
        /*005c*/ 	.word	0x00000001
        /*0060*/ 	.word	0x00000001


	//----- nvinfo : EIATTR_CRS_STACK_SIZE
	.align		4
.L_4918:
        /*0064*/ 	.byte	0x04, 0x1e
        /*0066*/ 	.short	(.L_4920 - .L_4919)
.L_4919:
        /*0068*/ 	.word	0x00000000


	//----- nvinfo : EIATTR_CBANK_PARAM_SIZE
	.align		4
.L_4920:
        /*006c*/ 	.byte	0x03, 0x19
        /*006e*/ 	.short	0x0018


	//----- nvinfo : EIATTR_PARAM_CBANK
	.align		4
        /*0070*/ 	.byte	0x04, 0x0a
        /*0072*/ 	.short	(.L_4922 - .L_4921)
	.align		4
.L_4921:
        /*0074*/ 	.word	index@(.nv.constant0._ZN2at6native29vectorized_elementwise_kernelILi8EZZZNS0_49_GLOBAL__N__657f93f7_16_TensorCompare_cu_71e06f4e20isneginf_kernel_implERNS_18TensorIteratorBaseEENKUlvE_clEvENKUlvE1_clEvEUlN3c104HalfEE_St5arrayIPcLm2EEEEviT0_T1_)
        /*0078*/ 	.short	0x0210
        /*007a*/ 	.short	0x0018


	//----- nvinfo : EIATTR_SW_WAR
	.align		4
.L_4922:
        /*007c*/ 	.byte	0x04, 0x36
        /*007e*/ 	.short	(.L_4924 - .L_4923)
.L_4923:
        /*0080*/ 	.word	0x00000008
.L_4924:


//--------------------- .nv.info._ZN2at6native18elementwise_kernelILi128ELi4EZNS0_15gpu_kernel_implIZZZNS0_49_GLOBAL__N__657f93f7_16_TensorCompare_cu_71e06f4e20isneginf_kernel_implERNS_18TensorIteratorBaseEENKUlvE_clEvENKUlvE0_clEvEUlfE_EEvS5_RKT_EUliE_EEviT1_ --------------------------
	.section	.nv.info._ZN2at6native18elementwise_kernelILi128ELi4EZNS0_15gpu_kernel_implIZZZNS0_49_GLOBAL__N__657f93f7_16_TensorCompare_cu_71e06f4e20isneginf_kernel_implERNS_18TensorIteratorBaseEENKUlvE_clEvENKUlvE0_clEvEUlfE_EEvS5_RKT_EUliE_EEviT1_,"",@"SHT_CUDA_INFO"
	.sectionflags	@""
	.align	4


	//----- nvinfo : EIATTR_CUDA_API_VERSION
	.align		4
        /*0000*/ 	.byte	0x04, 0x37
        /*0002*/ 	.short	(.L_4926 - .L_4925)
.L_4925:
        /*0004*/ 	.word	0x00000082


	//----- nvinfo : EIATTR_KPARAM_INFO
	.align		4
.L_4926:
        /*0008*/ 	.byte	0x04, 0x17
        /*000a*/ 	.short	(.L_4928 - .L_4927)
.L_4927:
        /*000c*/ 	.word	0x00000000
        /*0010*/ 	.short	0x0001
        /*0012*/ 	.short	0x0008
        /*0014*/ 	.byte	0x00, 0xf0, 0x61, 0x08


	//----- nvinfo : EIATTR_KPARAM_INFO
	.align		4
.L_4928:
        /*0018*/ 	.byte	0x04, 0x17
        /*001a*/ 	.short	(.L_4930 - .L_4929)
.L_4929:
        /*001c*/ 	.word	0x00000000
        /*0020*/ 	.short	0x0000
        /*0022*/ 	.short	0x0000
        /*0024*/ 	.byte	0x00, 0xf0, 0x11, 0x00


	//----- nvinfo : EIATTR_SPARSE_MMA_MASK
	.align		4
.L_4930:
        /*0028*/ 	.byte	0x03, 0x50
        /*002a*/ 	.short	0x0000


	//----- nvinfo : EIATTR_MAXREG_COUNT
	.align		4
        /*002c*/ 	.byte	0x03, 0x1b
        /*002e*/ 	.short	0x0080


	//----- nvinfo : EIATTR_EXTERNS
	.align		4
        /*0030*/ 	.byte	0x04, 0x0f
        /*0032*/ 	.short	(.L_4932 - .L_4931)


	//   ....[0]....
	.align		4
.L_4931:
        /*0034*/ 	.word	index@(__assertfail)


	//----- nvinfo : EIATTR_MERCURY_ISA_VERSION
	.align		4
.L_4932:
        /*0038*/ 	.byte	0x03, 0x5f
        /*003a*/ 	.short	0x0101


	//----- nvinfo : EIATTR_SYSCALL_OFFSETS
	.align		4
        /*003c*/ 	.byte	0x04, 0x46
        /*003e*/ 	.short	(.L_4934 - .L_4933)


	//   ....[0]....
.L_4933:
        /*0040*/ 	.word	0x00002150


	//   ....[1]....
        /*0044*/ 	.word	0x00002ef0


	//   ....[2]....
        /*0048*/ 	.word	0x00005090


	//   ....[3]....
        /*004c*/ 	.word	0x00005e20


	//   ....[4]....
        /*0050*/ 	.word	0x00007fa0


	//   ....[5]....
        /*0054*/ 	.word	0x00008d30


	//   ....[6]....
        /*0058*/ 	.word	0x0000aea0


	//   ....[7]....
        /*005c*/ 	.word	0x0000bc30


	//----- nvinfo : EIATTR_EXIT_INSTR_OFFSETS
	.align		4
.L_4934:
        /*0060*/ 	.byte	0x04, 0x1c
        /*0062*/ 	.short	(.L_4936 - .L_4935)


	//   ....[0]....
.L_4935:
        /*0064*/ 	.word	0x00008de0


	//   ....[1]....
        /*0068*/ 	.word	0x0000b020


	//   ....[2]....
        /*006c*/ 	.word	0x0000b040


	//   ....[3]....
        /*0070*/ 	.word	0x0000b0d0


	//   ....[4]....
        /*0074*/ 	.word	0x0000b0f0


	//   ....[5]....
        /*0078*/ 	.word	0x0000b110


	//   ....[6]....
        /*007c*/ 	.word	0x0000b1a0


	//   ....[7]....
        /*0080*/ 	.word	0x0000b1e0


	//   ....[8]....
        /*0084*/ 	.word	0x0000b280


	//   ....[9]....
        /*0088*/ 	.word	0x0000b2d0


	//   ....[10]....
        /*008c*/ 	.word	0x0000b310


	//   ....[11]....
        /*0090*/ 	.word	0x0000b3b0


	//   ....[12]....
        /*0094*/ 	.word	0x0000b400


	//   ....[13]....
        /*0098*/ 	.word	0x0000b550


	//   ....[14]....
        /*009c*/ 	.word	0x0000b5f0


	//   ....[15]....
        /*00a0*/ 	.word	0x0000b630


	//   ....[16]....
        /*00a4*/ 	.word	0x0000b680


	//   ....[17]....
        /*00a8*/ 	.word	0x0000b6c0


	//   ....[18]....
        /*00ac*/ 	.word	0x0000b760


	//   ....[19]....
        /*00b0*/ 	.word	0x0000b8a0


	//   ....[20]....
        /*00b4*/ 	.word	0x0000b9e0


	//   ....[21]....
        /*00b8*/ 	.word	0x0000bb30


	//   ....[22]....
        /*00bc*/ 	.word	0x0000bc40


	//   ....[23]....
        /*00c0*/ 	.word	0x0000bc70


	//   ....[24]....
        /*00c4*/ 	.word	0x0000bc90


	//----- nvinfo : EIATTR_MAX_THREADS
	.align		4
.L_4936:
        /*00c8*/ 	.byte	0x04, 0x05
        /*00ca*/ 	.short	(.L_4938 - .L_4937)
.L_4937:
        /*00cc*/ 	.word	0x00000080
        /*00d0*/ 	.word	0x00000001
        /*00d4*/ 	.word	0x00000001


	//----- nvinfo : EIATTR_CRS_STACK_SIZE
	.align		4
.L_4938:
        /*00d8*/ 	.byte	0x04, 0x1e
        /*00da*/ 	.short	(.L_4940 - .L_4939)
.L_4939:
        /*00dc*/ 	.word	0x00000000


	//----- nvinfo : EIATTR_CBANK_PARAM_SIZE
	.align		4
.L_4940:
        /*00e0*/ 	.byte	0x03, 0x19
        /*00e2*/ 	.short	0x0220


	//----- nvinfo : EIATTR_PARAM_CBANK
	.align		4
        /*00e4*/ 	.byte	0x04, 0x0a
        /*00e6*/ 	.short	(.L_4942 - .L_4941)
	.align		4
.L_4941:
        /*00e8*/ 	.word	index@(.nv.constant0._ZN2at6native18elementwise_kernelILi128ELi4EZNS0_15gpu_kernel_implIZZZNS0_49_GLOBAL__N__657f93f7_16_TensorCompare_cu_71e06f4e20isneginf_kernel_implERNS_18TensorIteratorBaseEENKUlvE_clEvENKUlvE0_clEvEUlfE_EEvS5_RKT_EUliE_EEviT1_)
        /*00ec*/ 	.short	0x0210
        /*00ee*/ 	.short	0x0220


	//----- nvinfo : EIATTR_SW_WAR
	.align		4
.L_4942:
        /*00f0*/ 	.byte	0x04, 0x36
        /*00f2*/ 	.short	(.L_4944 - .L_4943)
.L_4943:
        /*00f4*/ 	.word	0x00000008
.L_4944:


//--------------------- .nv.info._ZN2at6native27unrolled_elementwise_kernelIZZZNS0_49_GLOBAL__N__657f93f7_16_TensorCompare_cu_71e06f4e20isneginf_kernel_implERNS_18TensorIteratorBaseEENKUlvE_clEvENKUlvE0_clEvEUlfE_St5arrayIPcLm2EELi4E23TrivialOffsetCalculatorILi1EjESC_NS0_6memory12LoadWithCastILi1EEENSD_13StoreWithCastILi1EEEEEviT_T0_T2_T3_T4_T5_ --------------------------
	.section	.nv.info._ZN2at6native27unrolled_elementwise_kernelIZZZNS0_49_GLOBAL__N__657f93f7_16_TensorCompare_cu_71e06f4e20isneginf_kernel_implERNS_18TensorIteratorBaseEENKUlvE_clEvENKUlvE0_clEvEUlfE_St5arrayIPcLm2EELi4E23TrivialOffsetCalculatorILi1EjESC_NS0_6memory12LoadWithCastILi1EEENSD_13StoreWithCastILi1EEEEEviT_T0_T2_T3_T4_T5_,"",@"SHT_CUDA_INFO"
	.sectionflags	@""
	.align	4


	//----- nvinfo : EIATTR_CUDA_API_VERSION
	.align		4
        /*0000*/ 	.byte	0x04, 0x37
        /*0002*/ 	.short	(.L_4946 - .L_4945)
.L_4945:
        /*0004*/ 	.word	0x00000082


	//----- nvinfo : EIATTR_KPARAM_INFO
	.align		4
.L_4946:
        /*0008*/ 	.byte	0x04, 0x17
        /*000a*/ 	.short	(.L_4948 - .L_4947)
.L_4947:
        /*000c*/ 	.word	0x00000000
        /*0010*/ 	.short	0x0006
        /*0012*/ 	.short	0x0024
        /*0014*/ 	.byte	0x00, 0xf0, 0x21, 0x00


	//----- nvinfo : EIATTR_KPARAM_INFO
	.align		4
.L_4948:
        /*0018*/ 	.byte	0x04, 0x17
        /*001a*/ 	.short	(.L_4950 - .L_4949)
.L_4949:
        /*001c*/ 	.word	0x00000000
        /*0020*/ 	.short	0x0005
        /*0022*/ 	.short	0x001c
        /*0024*/ 	.byte	0x00, 0xf0, 0x21, 0x00


	//----- nvinfo : EIATTR_KPARAM_INFO
	.align		4
.L_4950:
        /*0028*/ 	.byte	0x04, 0x17
        /*002a*/ 	.short	(.L_4952 - .L_4951)
.L_4951:
        /*002c*/ 	.word	0x00000000
        /*0030*/ 	.short	0x0004
        /*0032*/ 	.short	0x0019
        /*0034*/ 	.byte	0x00, 0xf0, 0x05, 0x00


	//----- nvinfo : EIATTR_KPARAM_INFO
	.align		4
.L_4952:
        /*0038*/ 	.byte	0x04, 0x17
        /*003a*/ 	.short	(.L_4954 - .L_4953)
.L_4953:
        /*003c*/ 	.word	0x00000000
        /*0040*/ 	.short	0x0003
        /*0042*/ 	.short	0x0018
        /*0044*/ 	.byte	0x00, 0xf0, 0x05, 0x00


	//----- nvinfo : EIATTR_KPARAM_INFO
	.align		4
.L_4954:
        /*0048*/ 	.byte	0x04, 0x17
        /*004a*/ 	.short	(.L_4956 - .L_4955)
.L_4955:
        /*004c*/ 	.word	0x00000000
        /*0050*/ 	.short	0x0002
        /*0052*/ 	.short	0x0008
        /*0054*/ 	.byte	0x00, 0xf0, 0x41, 0x00


	//----- nvinfo : EIATTR_KPARAM_INFO
	.align		4
.L_4956:
        /*0058*/ 	.byte	0x04, 0x17
        /*005a*/ 	.short	(.L_4958 - .L_4957)
.L_4957:
        /*005c*/ 	.word	0x00000000
        /*0060*/ 	.short	0x0001
        /*0062*/ 	.short	0x0004
        /*0064*/ 	.byte	0x00, 0xf0, 0x05, 0x00


	//----- nvinfo : EIATTR_KPARAM_INFO
	.align		4
.L_4958:
        /*0068*/ 	.byte	0x04, 0x17
        /*006a*/ 	.short	(.L_4960 - .L_4959)
.L_4959:
        /*006c*/ 	.word	0x00000000
        /*0070*/ 	.short	0x0000
        /*0072*/ 	.short	0x0000
        /*0074*/ 	.byte	0x00, 0xf0, 0x11, 0x00


	//----- nvinfo : EIATTR_SPARSE_MMA_MASK
	.align		4
.L_4960:
        /*0078*/ 	.byte	0x03, 0x50
        /*007a*/ 	.short	0x0000


	//----- nvinfo : EIATTR_MAXREG_COUNT
	.align		4
        /*007c*/ 	.byte	0x03, 0x1b
        /*007e*/ 	.short	0x00ff


	//----- nvinfo : EIATTR_EXTERNS
	.align		4
        /*0080*/ 	.byte	0x04, 0x0f
        /*0082*/ 	.short	(.L_4962 - .L_4961)


	//   ....[0]....
	.align		4
.L_4961:
        /*0084*/ 	.word	index@(__assertfail)


	//----- nvinfo : EIATTR_MERCURY_ISA_VERSION
	.align		4
.L_4962:
        /*0088*/ 	.byte	0x03, 0x5f
        /*008a*/ 	.short	0x0101


	//----- nvinfo : EIATTR_SYSCALL_OFFSETS
	.align		4
        /*008c*/ 	.byte	0x04, 0x46
        /*008e*/ 	.short	(.L_4964 - .L_4963)


	//   ....[0]....
.L_4963:
        /*0090*/ 	.word	0x00000e80


	//   ....[1]....
        /*0094*/ 	.word	0x00001d30


	//   ....[2]....
        /*0098*/ 	.word	0x00002bf0


	//   ....[3]....
        /*009c*/ 	.word	0x00003a50


	//   ....[4]....
        /*00a0*/ 	.word	0x000049f0


	//   ....[5]....
        /*00a4*/ 	.word	0x000058d0


	//   ....[6]....
        /*00a8*/ 	.word	0x000067a0


	//   ....[7]....
        /*00ac*/ 	.word	0x00007660


	//----- nvinfo : EIATTR_EXIT_INSTR_OFFSETS
	.align		4
.L_4964:
        /*00b0*/ 	.byte	0x04, 0x1c
        /*00b2*/ 	.short	(.L_4966 - .L_4965)


	//   ....[0]....
.L_4965:
        /*00b4*/ 	.word	0x00006840


	//   ....[1]....
        /*00b8*/ 	.word	0x00006970


	//   ....[2]....
        /*00bc*/ 	.word	0x00006990


	//   ....[3]....
        /*00c0*/ 	.word	0x00006a20


	//   ....[4]....
        /*00c4*/ 	.word	0x00006a40


	//   ....[5]....
        /*00c8*/ 	.word	0x00006a60


	//   ....[6]....
        /*00cc*/ 	.word	0x00006af0


	//   ....[7]....
        /*00d0*/ 	.word	0x00006b30


	//   ....[8]....
        /*00d4*/ 	.word	0x00006bd0


	//   ....[9]....
        /*00d8*/ 	.word	0x00006c20


	//   ....[10]....
        /*00dc*/ 	.word	0x00006c50


	//   ....[11]....
        /*00e0*/ 	.word	0x00006cf0


	//   ....[12]....
        /*00e4*/ 	.word	0x00006d30


	//   ....[13]....
        /*00e8*/ 	.word	0x00006ec0


	//   ....[14]....
        /*00ec*/ 	.word	0x00007020


	//   ....[15]....
        /*00f0*/ 	.word	0x00007060


	//   ....[16]....
        /*00f4*/ 	.word	0x00007100


	//   ....[17]....
        /*00f8*/ 	.word	0x00007280


	//   ....[18]....
        /*00fc*/ 	.word	0x00007400


	//   ....[19]....
        /*0100*/ 	.word	0x00007560


	//   ....[20]....
        /*0104*/ 	.word	0x00007670


	//   ....[21]....
        /*0108*/ 	.word	0x000076a0


	//   ....[22]....
        /*010c*/ 	.word	0x000076c0


	//----- nvinfo : EIATTR_MAX_THREADS
	.align		4
.L_4966:
        /*0110*/ 	.byte	0x04, 0x05
        /*0112*/ 	.short	(.L_4968 - .L_4967)
.L_4967:
        /*0114*/ 	.word	0x00000080
        /*0118*/ 	.word	0x00000001
        /*011c*/ 	.word	0x00000001


	//----- nvinfo : EIATTR_CRS_STACK_SIZE
	.align		4
.L_4968:
        /*0120*/ 	.byte	0x04, 0x1e
        /*0122*/ 	.short	(.L_4970 - .L_4969)
.L_4969:
        /*0124*/ 	.word	0x00000000


	//----- nvinfo : EIATTR_CBANK_PARAM_SIZE
	.align		4
.L_4970:
        /*0128*/ 	.byte	0x03, 0x19
        /*012a*/ 	.short	0x002c


	//----- nvinfo : EIATTR_PARAM_CBANK
	.align		4
        /*012c*/ 	.byte	0x04, 0x0a
        /*012e*/ 	.short	(.L_4972 - .L_4971)
	.align		4
.L_4971:
        /*0130*/ 	.word	index@(.nv.constant0._ZN2at6native27unrolled_elementwise_kernelIZZZNS0_49_GLOBAL__N__657f93f7_16_TensorCompare_cu_71e06f4e20isneginf_kernel_implERNS_18TensorIteratorBaseEENKUlvE_clEvENKUlvE0_clEvEUlfE_St5arrayIPcLm2EELi4E23TrivialOffsetCalculatorILi1EjESC_NS0_6memory12LoadWithCastILi1EEENSD_13StoreWithCastILi1EEEEEviT_T0_T2_T3_T4_T5_)
        /*0134*/ 	.short	0x0210
        /*0136*/ 	.short	0x002c


	//----- nvinfo : EIATTR_SW_WAR
	.align		4
.L_4972:
        /*0138*/ 	.byte	0x04, 0x36
        /*013a*/ 	.short	(.L_4974 - .L_4973)
.L_4973:
        /*013c*/ 	.word	0x00000008
.L_4974:


//--------------------- .nv.info._ZN2at6native18elementwise_kernelILi128ELi4EZNS0_22gpu_kernel_impl_nocastIZZZNS0_49_GLOBAL__N__657f93f7_16_TensorCompare_cu_71e06f4e20isneginf_kernel_implERNS_18TensorIteratorBaseEENKUlvE_clEvENKUlvE0_clEvEUlfE_EEvS5_RKT_EUliE_EEviT1_ --------------------------
	.section	.nv.info._ZN2at6native18elementwise_kernelILi128ELi4EZNS0_22gpu_kernel_impl_nocastIZZZNS0_49_GLOBAL__N__657f93f7_16_TensorCompare_cu_71e06f4e20isneginf_kernel_implERNS_18TensorIteratorBaseEENKUlvE_clEvENKUlvE0_clEvEUlfE_EEvS5_RKT_EUliE_EEviT1_,"",@"SHT_CUDA_INFO"
	.sectionflags	@""
	.align	4


	//----- nvinfo : EIATTR_CUDA_API_VERSION
	.align		4
        /*0000*/ 	.byte	0x04, 0x37
        /*0002*/ 	.short	(.L_4976 - .L_4975)
.L_4975:
        /*0004*/ 	.word	0x00000082


	//----- nvinfo : EIATTR_KPARAM_INFO
	.align		4
.L_4976:
        /*0008*/ 	.byte	0x04, 0x17
        /*000a*/ 	.short	(.L_4978 - .L_4977)
.L_4977:
        /*000c*/ 	.word	0x00000000
        /*0010*/ 	.short	0x0001
        /*0012*/ 	.short	0x0008
        /*0014*/ 	.byte	0x00, 0xf0, 0x61, 0x08


	//----- nvinfo : EIATTR_KPARAM_INFO
	.align		4
.L_4978:
        /*0018*/ 	.byte	0x04, 0x17
        /*001a*/ 	.short	(.L_4980 - .L_4979)
.L_4979:
        /*001c*/ 	.word	0x00000000
        /*0020*/ 	.short	0x0000
        /*0022*/ 	.short	0x0000
        /*0024*/ 	.byte	0x00, 0xf0, 0x11, 0x00


	//----- nvinfo : EIATTR_SPARSE_MMA_MASK
	.align		4
.L_4980:
        /*0028*/ 	.byte	0x03, 0x50
        /*002a*/ 	.short	0x0000


	//----- nvinfo : EIATTR_MAXREG_COUNT
	.align		4
        /*002c*/ 	.byte	0x03, 0x1b
        /*002e*/ 	.short	0x0080


	//----- nvinfo : EIATTR_MERCURY_ISA_VERSION
	.align		4
        /*0030*/ 	.byte	0x03, 0x5f
        /*0032*/ 	.short	0x0101


	//----- nvinfo : EIATTR_EXIT_INSTR_OFFSETS
	.align		4
        /*0034*/ 	.byte	0x04, 0x1c
        /*0036*/ 	.short	(.L_4982 - .L_4981)


	//   ....[0]....
.L_4981:
        /*0038*/ 	.word	0x00003bc0


	//   ....[1]....
        /*003c*/ 	.word	0x00004f50


	//----- nvinfo : EIATTR_MAX_THREADS
	.align		4
.L_4982:
        /*0040*/ 	.byte	0x04, 0x05
        /*0042*/ 	.short	(.L_4984 - .L_4983)
.L_4983:
        /*0044*/ 	.word	0x00000080
        /*0048*/ 	.word	0x00000001
        /*004c*/ 	.word	0x00000001


	//----- nvinfo : EIATTR_CRS_STACK_SIZE
	.align		4
.L_4984:
        /*0050*/ 	.byte	0x04, 0x1e
        /*0052*/ 	.short	(.L_4986 - .L_4985)
.L_4985:
        /*0054*/ 	.word	0x00000000


	//----- nvinfo : EIATTR_CBANK_PARAM_SIZE
	.align		4
.L_4986:
        /*0058*/ 	.byte	0x03, 0x19
        /*005a*/ 	.short	0x0220


	//----- nvinfo : EIATTR_PARAM_CBANK
	.align		4
        /*005c*/ 	.byte	0x04, 0x0a
        /*005e*/ 	.short	(.L_4988 - .L_4987)
	.align		4
.L_4987:
        /*0060*/ 	.word	index@(.nv.constant0._ZN2at6native18elementwise_kernelILi128ELi4EZNS0_22gpu_kernel_impl_nocastIZZZNS0_49_GLOBAL__N__657f93f7_16_TensorCompare_cu_71e06f4e20isneginf_kernel_implERNS_18TensorIteratorBaseEENKUlvE_clEvENKUlvE0_clEvEUlfE_EEvS5_RKT_EUliE_EEviT1_)
        /*0064*/ 	.short	0x0210
        /*0066*/ 	.short	0x0220


	//----- nvinfo : EIATTR_SW_WAR
	.align		4
.L_4988:
        /*0068*/ 	.byte	0x04, 0x36
        /*006a*/ 	.short	(.L_4990 - .L_4989)
.L_4989:
        /*006c*/ 	.word	0x00000008
.L_4990:


//--------------------- .nv.info._ZN2at6native27unrolled_elementwise_kernelIZZZNS0_49_GLOBAL__N__657f93f7_16_TensorCompare_cu_71e06f4e20isneginf_kernel_implERNS_18TensorIteratorBaseEENKUlvE_clEvENKUlvE0_clEvEUlfE_St5arrayIPcLm2EELi4E23TrivialOffsetCalculatorILi1EjESC_NS0_6memory15LoadWithoutCastENSD_16StoreWithoutCastEEEviT_T0_T2_T3_T4_T5_ --------------------------
	.section	.nv.info._ZN2at6native27unrolled_elementwise_kernelIZZZNS0_49_GLOBAL__N__657f93f7_16_TensorCompare_cu_71e06f4e20isneginf_kernel_implERNS_18TensorIteratorBaseEENKUlvE_clEvENKUlvE0_clEvEUlfE_St5arrayIPcLm2EELi4E23TrivialOffsetCalculatorILi1EjESC_NS0_6memory15LoadWithoutCastENSD_16StoreWithoutCastEEEviT_T0_T2_T3_T4_T5_,"",@"SHT_CUDA_INFO"
	.sectionflags	@""
	.align	4


	//----- nvinfo : EIATTR_CUDA_API_VERSION
	.align		4
        /*0000*/ 	.byte	0x04, 0x37
        /*0002*/ 	.short	(.L_4992 - .L_4991)
.L_4991:
        /*0004*/ 	.word	0x00000082


	//----- nvinfo : EIATTR_KPARAM_INFO
	.align		4
.L_4992:
        /*0008*/ 	.byte	0x04, 0x17
        /*000a*/ 	.short	(.L_4994 - .L_4993)
.L_4993:
        /*000c*/ 	.word	0x00000000
        /*0010*/ 	.short	0x0006
        /*0012*/ 	.short	0x001b
        /*0014*/ 	.byte	0x00, 0xf0, 0x05, 0x00


	//----- nvinfo : EIATTR_KPARAM_INFO
	.align		4
.L_4994:
        /*0018*/ 	.byte	0x04, 0x17
        /*001a*/ 	.short	(.L_4996 - .L_4995)
.L_4995:
        /*001c*/ 	.word	0x00000000
        /*0020*/ 	.short	0x0005
        /*0022*/ 	.short	0x001a
        /*0024*/ 	.byte	0x00, 0xf0, 0x05, 0x00


	//----- nvinfo : EIATTR_KPARAM_INFO
	.align		4
.L_4996:
        /*0028*/ 	.byte	0x04, 0x17
        /*002a*/ 	.short	(.L_4998 - .L_4997)
.L_4997:
        /*002c*/ 	.word	0x00000000
        /*0030*/ 	.short	0x0004
        /*0032*/ 	.short	0x0019
        /*0034*/ 	.byte	0x00, 0xf0, 0x05, 0x00


	//----- nvinfo : EIATTR_KPARAM_INFO
	.align		4
.L_4998:
        /*0038*/ 	.byte	0x04, 0x17
        /*003a*/ 	.short	(.L_5000 - .L_4999)
.L_4999:
        /*003c*/ 	.word	0x00000000
        /*0040*/ 	.short	0x0003
        /*0042*/ 	.short	0x0018
        /*0044*/ 	.byte	0x00, 0xf0, 0x05, 0x00


	//----- nvinfo : EIATTR_KPARAM_INFO
	.align		4
.L_5000:
        /*0048*/ 	.byte	0x04, 0x17
        /*004a*/ 	.short	(.L_5002 - .L_5001)
.L_5001:
        /*004c*/ 	.word	0x00000000
        /*0050*/ 	.short	0x0002
        /*0052*/ 	.short	0x0008
        /*0054*/ 	.byte	0x00, 0xf0, 0x41, 0x00


	//----- nvinfo : EIATTR_KPARAM_INFO
	.align		4
.L_5002:
        /*0058*/ 	.byte	0x04, 0x17
        /*005a*/ 	.short	(.L_5004 - .L_5003)
.L_5003:
        /*005c*/ 	.word	0x00000000
        /*0060*/ 	.short	0x0001
        /*0062*/ 	.short	0x0004
        /*0064*/ 	.byte	0x00, 0xf0, 0x05, 0x00


	//----- nvinfo : EIATTR_KPARAM_INFO
	.align		4
.L_5004:
        /*0068*/ 	.byte	0x04, 0x17
        /*006a*/ 	.short	(.L_5006 - .L_5005)
.L_5005:
        /*006c*/ 	.word	0x00000000
        /*0070*/ 	.short	0x0000
        /*0072*/ 	.short	0x0000
        /*0074*/ 	.byte	0x00, 0xf0, 0x11, 0x00


	//----- nvinfo : EIATTR_SPARSE_MMA_MASK
	.align		4
.L_5006:
        /*0078*/ 	.byte	0x03, 0x50
        /*007a*/ 	.short	0x0000


	//----- nvinfo : EIATTR_MAXREG_COUNT
	.align		4
        /*007c*/ 	.byte	0x03, 0x1b
        /*007e*/ 	.short	0x00ff


	//----- nvinfo : EIATTR_MERCURY_ISA_VERSION
	.align		4
        /*0080*/ 	.byte	0x03, 0x5f
        /*0082*/ 	.short	0x0101


	//----- nvinfo : EIATTR_EXIT_INSTR_OFFSETS
	.align		4
        /*0084*/ 	.byte	0x04, 0x1c
        /*0086*/ 	.short	(.L_5008 - .L_5007)


	//   ....[0]....
.L_5007:
        /*0088*/ 	.word	0x00000420


	//   ....[1]....
        /*008c*/ 	.word	0x000004c0


	//----- nvinfo : EIATTR_MAX_THREADS
	.align		4
.L_5008:
        /*0090*/ 	.byte	0x04, 0x05
        /*0092*/ 	.short	(.L_5010 - .L_5009)
.L_5009:
        /*0094*/ 	.word	0x00000080
        /*0098*/ 	.word	0x00000001
        /*009c*/ 	.word	0x00000001


	//----- nvinfo : EIATTR_CRS_STACK_SIZE
	.align		4
.L_5010:
        /*00a0*/ 	.byte	0x04, 0x1e
        /*00a2*/ 	.short	(.L_5012 - .L_5011)
.L_5011:
        /*00a4*/ 	.word	0x00000000


	//----- nvinfo : EIATTR_CBANK_PARAM_SIZE
	.align		4
.L_5012:
        /*00a8*/ 	.byte	0x03, 0x19
        /*00aa*/ 	.short	0x001c


	//----- nvinfo : EIATTR_PARAM_CBANK
	.align		4
        /*00ac*/ 	.byte	0x04, 0x0a
        /*00ae*/ 	.short	(.L_5014 - .L_5013)
	.align		4
.L_5013:
        /*00b0*/ 	.word	index@(.nv.constant0._ZN2at6native27unrolled_elementwise_kernelIZZZNS0_49_GLOBAL__N__657f93f7_16_TensorCompare_cu_71e06f4e20isneginf_kernel_implERNS_18TensorIteratorBaseEENKUlvE_clEvENKUlvE0_clEvEUlfE_St5arrayIPcLm2EELi4E23TrivialOffsetCalculatorILi1EjESC_NS0_6memory15LoadWithoutCastENSD_16StoreWithoutCastEEEviT_T0_T2_T3_T4_T5_)
        /*00b4*/ 	.short	0x0210
        /*00b6*/ 	.short	0x001c


	//----- nvinfo : EIATTR_SW_WAR
	.align		4
.L_5014:
        /*00b8*/ 	.byte	0x04, 0x36
        /*00ba*/ 	.short	(.L_5016 - .L_5015)
.L_5015:
        /*00bc*/ 	.word	0x00000008
.L_5016:


//--------------------- .nv.info._ZN2at6native29vectorized_elementwise_kernelILi2EZZZNS0_49_GLOBAL__N__657f93f7_16_TensorCompare_cu_71e06f4e20isneginf_kernel_implERNS_18TensorIteratorBaseEENKUlvE_clEvENKUlvE0_clEvEUlfE_St5arrayIPcLm2EEEEviT0_T1_ --------------------------
	.section	.nv.info._ZN2at6native29vectorized_elementwise_kernelILi2EZZZNS0_49_GLOBAL__N__657f93f7_16_TensorCompare_cu_71e06f4e20isneginf_kernel_implERNS_18TensorIteratorBaseEENKUlvE_clEvENKUlvE0_clEvEUlfE_St5arrayIPcLm2EEEEviT0_T1_,"",@"SHT_CUDA_INFO"
	.sectionflags	@""
	.align	4


	//----- nvinfo : EIATTR_CUDA_API_VERSION
	.align		4
        /*0000*/ 	.byte	0x04, 0x37
        /*0002*/ 	.short	(.L_5018 - .L_5017)
.L_5017:
        /*0004*/ 	.word	0x00000082


	//----- nvinfo : EIATTR_KPARAM_INFO
	.align		4
.L_5018:
        /*0008*/ 	.byte	0x04, 0x17
        /*000a*/ 	.short	(.L_5020 - .L_5019)
.L_5019:
        /*000c*/ 	.word	0x00000000
        /*0010*/ 	.short	0x0002
        /*0012*/ 	.short	0x0008
        /*0014*/ 	.byte	0x00, 0xf0, 0x41, 0x00


	//----- nvinfo : EIATTR_KPARAM_INFO
	.align		4
.L_5020:
        /*0018*/ 	.byte	0x04, 0x17
        /*001a*/ 	.short	(.L_5022 - .L_5021)
.L_5021:
        /*001c*/ 	.word	0x00000000
        /*0020*/ 	.short	0x0001
        /*0022*/ 	.short	0x0004
        /*0024*/ 	.byte	0x00, 0xf0, 0x05, 0x00


	//----- nvinfo : EIATTR_KPARAM_INFO
	.align		4
.L_5022:
        /*0028*/ 	.byte	0x04, 0x17
        /*002a*/ 	.short	(.L_5024 - .L_5023)
.L_5023:
        /*002c*/ 	.word	0x00000000
        /*0030*/ 	.short	0x0000
        /*0032*/ 	.short	0x0000
        /*0034*/ 	.byte	0x00, 0xf0, 0x11, 0x00


	//----- nvinfo : EIATTR_SPARSE_MMA_MASK
	.align		4
.L_5024:
        /*0038*/ 	.byte	0x03, 0x50
        /*003a*/ 	.short	0x0000


	//----- nvinfo : EIATTR_MAXREG_COUNT
	.align		4
        /*003c*/ 	.byte	0x03, 0x1b
        /*003e*/ 	.short	0x00ff


	//----- nvinfo : EIATTR_MERCURY_ISA_VERSION
	.align		4
        /*0040*/ 	.byte	0x03, 0x5f
        /*0042*/ 	.short	0x0101


	//----- nvinfo : EIATTR_EXIT_INSTR_OFFSETS
	.align		4
        /*0044*/ 	.byte	0x04, 0x1c
        /*0046*/ 	.short	(.L_5026 - .L_5025)


	//   ....[0]....
.L_5025:
        /*0048*/ 	.word	0x000002c0


	//   ....[1]....
        /*004c*/ 	.word	0x00000b80


	//   ....[2]....
        /*0050*/ 	.word	0x00000be0


	//----- nvinfo : EIATTR_MAX_THREADS
	.align		4
.L_5026:
        /*0054*/ 	.byte	0x04, 0x05
        /*0056*/ 	.short	(.L_5028 - .L_5027)
.L_5027:
        /*0058*/ 	.word	0x00000080
        /*005c*/ 	.word	0x00000001
        /*0060*/ 	.word	0x00000001


	//----- nvinfo : EIATTR_CRS_STACK_SIZE
	.align		4
.L_5028:
        /*0064*/ 	.byte	0x04, 0x1e
        /*0066*/ 	.short	(.L_5030 - .L_5029)
.L_5029:
        /*0068*/ 	.word	0x00000000


	//----- nvinfo : EIATTR_CBANK_PARAM_SIZE
	.align		4
.L_5030:
        /*006c*/ 	.byte	0x03, 0x19
        /*006e*/ 	.short	0x0018


	//----- nvinfo : EIATTR_PARAM_CBANK
	.align		4
        /*0070*/ 	.byte	0x04, 0x0a
        /*0072*/ 	.short	(.L_5032 - .L_5031)
	.align		4
.L_5031:
        /*0074*/ 	.word	index@(.nv.constant0._ZN2at6native29vectorized_elementwise_kernelILi2EZZZNS0_49_GLOBAL__N__657f93f7_16_TensorCompare_cu_71e06f4e20isneginf_kernel_implERNS_18TensorIteratorBaseEENKUlvE_clEvENKUlvE0_clEvEUlfE_St5arrayIPcLm2EEEEviT0_T1_)
        /*0078*/ 	.short	0x0210
        /*007a*/ 	.short	0x0018


	//----- nvinfo : EIATTR_SW_WAR
	.align		4
.L_5032:
        /*007c*/ 	.byte	0x04, 0x36
        /*007e*/ 	.short	(.L_5034 - .L_5033)
.L_5033:
        /*0080*/ 	.word	0x00000008
.L_5034:


//--------------------- .nv.info._ZN2at6native29vectorized_elementwise_kernelILi4EZZZNS0_49_GLOBAL__N__657f93f7_16_TensorCompare_cu_71e06f4e20isneginf_kernel_implERNS_18TensorIteratorBaseEENKUlvE_clEvENKUlvE0_clEvEUlfE_St5arrayIPcLm2EEEEviT0_T1_ --------------------------
	.section	.nv.info._ZN2at6native29vectorized_elementwise_kernelILi4EZZZNS0_49_GLOBAL__N__657f93f7_16_TensorCompare_cu_71e06f4e20isneginf_kernel_implERNS_18TensorIteratorBaseEENKUlvE_clEvENKUlvE0_clEvEUlfE_St5arrayIPcLm2EEEEviT0_T1_,"",@"SHT_CUDA_INFO"
	.sectionflags	@""
	.align	4


	//----- nvinfo : EIATTR_CUDA_API_VERSION
	.align		4
        /*0000*/ 	.byte	0x04, 0x37
        /*0002*/ 	.short	(.L_5036 - .L_5035)
.L_5035:
        /*0004*/ 	.word	0x00000082


	//----- nvinfo : EIATTR_KPARAM_INFO
	.align		4
.L_5036:
        /*0008*/ 	.byte	0x04, 0x17
        /*000a*/ 	.short	(.L_5038 - .L_5037)
.L_5037:
        /*000c*/ 	.word	0x00000000
        /*0010*/ 	.short	0x0002
        /*0012*/ 	.short	0x0008
        /*0014*/ 	.byte	0x00, 0xf0, 0x41, 0x00


	//----- nvinfo : EIATTR_KPARAM_INFO
	.align		4
.L_5038:
        /*0018*/ 	.byte	0x04, 0x17
        /*001a*/ 	.short	(.L_5040 - .L_5039)
.L_5039:
        /*001c*/ 	.word	0x00000000
        /*0020*/ 	.short	0x0001
        /*0022*/ 	.short	0x0004
        /*0024*/ 	.byte	0x00, 0xf0, 0x05, 0x00


	//----- nvinfo : EIATTR_KPARAM_INFO
	.align		4
.L_5040:
        /*0028*/ 	.byte	0x04, 0x17
        /*002a*/ 	.short	(.L_5042 - .L_5041)
.L_5041:
        /*002c*/ 	.word	0x00000000
        /*0030*/ 	.short	0x0000
        /*0032*/ 	.short	0x0000
        /*0034*/ 	.byte	0x00, 0xf0, 0x11, 0x00


	//----- nvinfo : EIATTR_SPARSE_MMA_MASK
	.align		4
.L_5042:
        /*0038*/ 	.byte	0x03, 0x50
        /*003a*/ 	.short	0x0000


	//----- nvinfo : EIATTR_MAXREG_COUNT
	.align		4
        /*003c*/ 	.byte	0x03, 0x1b
        /*003e*/ 	.short	0x00ff


	//----- nvinfo : EIATTR_MERCURY_ISA_VERSION
	.align		4
        /*0040*/ 	.byte	0x03, 0x5f
        /*0042*/ 	.short	0x0101


	//----- nvinfo : EIATTR_EXIT_INSTR_OFFSETS
	.align		4
        /*0044*/ 	.byte	0x04, 0x1c
        /*0046*/ 	.short	(.L_5044 - .L_5043)


	//   ....[0]....
.L_5043:
        /*0048*/ 	.word	0x000002a0


	//   ....[1]....
        /*004c*/ 	.word	0x00000b60


	//   ....[2]....
        /*0050*/ 	.word	0x00000bc0


	//----- nvinfo : EIATTR_MAX_THREADS
	.align		4
.L_5044:
        /*0054*/ 	.byte	0x04, 0x05
        /*0056*/ 	.short	(.L_5046 - .L_5045)
.L_5045:
        /*0058*/ 	.word	0x00000080
        /*005c*/ 	.word	0x00000001
        /*0060*/ 	.word	0x00000001


	//----- nvinfo : EIATTR_CRS_STACK_SIZE
	.align		4
.L_5046:
        /*0064*/ 	.byte	0x04, 0x1e
        /*0066*/ 	.short	(.L_5048 - .L_5047)
.L_5047:
        /*0068*/ 	.word	0x00000000


	//----- nvinfo : EIATTR_CBANK_PARAM_SIZE
	.align		4
.L_5048:
        /*006c*/ 	.byte	0x03, 0x19
        /*006e*/ 	.short	0x0018


	//----- nvinfo : EIATTR_PARAM_CBANK
	.align		4
        /*0070*/ 	.byte	0x04, 0x0a
        /*0072*/ 	.short	(.L_5050 - .L_5049)
	.align		4
.L_5049:
        /*0074*/ 	.word	index@(.nv.constant0._ZN2at6native29vectorized_elementwise_kernelILi4EZZZNS0_49_GLOBAL__N__657f93f7_16_TensorCompare_cu_71e06f4e20isneginf_kernel_implERNS_18TensorIteratorBaseEENKUlvE_clEvENKUlvE0_clEvEUlfE_St5arrayIPcLm2EEEEviT0_T1_)
        /*0078*/ 	.short	0x0210
        /*007a*/ 	.short	0x0018


	//----- nvinfo : EIATTR_SW_WAR
	.align		4
.L_5050:
        /*007c*/ 	.byte	0x04, 0x36
        /*007e*/ 	.short	(.L_5052 - .L_5051)
.L_5051:
        /*0080*/ 	.word	0x00000008
.L_5052:


//--------------------- .nv.info._ZN2at6native29vectorized_elementwise_kernelILi8EZZZNS0_49_GLOBAL__N__657f93f7_16_TensorCompare_cu_71e06f4e20isneginf_kernel_implERNS_18TensorIteratorBaseEENKUlvE_clEvENKUlvE0_clEvEUlfE_St5arrayIPcLm2EEEEviT0_T1_ --------------------------
	.section	.nv.info._ZN2at6native29vectorized_elementwise_kernelILi8EZZZNS0_49_GLOBAL__N__657f93f7_16_TensorCompare_cu_71e06f4e20isneginf_kernel_implERNS_18TensorIteratorBaseEENKUlvE_clEvENKUlvE0_clEvEUlfE_St5arrayIPcLm2EEEEviT0_T1_,"",@"SHT_CUDA_INFO"
	.sectionflags	@""
	.align	4


	//----- nvinfo : EIATTR_CUDA_API_VERSION
	.align		4
        /*0000*/ 	.byte	0x04, 0x37
        /*0002*/ 	.short	(.L_5054 - .L_5053)
.L_5053:
        /*0004*/ 	.word	0x00000082


	//----- nvinfo : EIATTR_KPARAM_INFO
	.align		4
.L_5054:
        /*0008*/ 	.byte	0x04, 0x17
        /*000a*/ 	.short	(.L_5056 - .L_5055)
.L_5055:
        /*000c*/ 	.word	0x00000000
        /*0010*/ 	.short	0x0002
        /*0012*/ 	.short	0x0008
        /*0014*/ 	.byte	0x00, 0xf0, 0x41, 0x00


	//----- nvinfo : EIATTR_KPARAM_INFO
	.align		4
.L_5056:
        /*0018*/ 	.byte	0x04, 0x17
        /*001a*/ 	.short	(.L_5058 - .L_5057)
.L_5057:
        /*001c*/ 	.word	0x00000000
        /*0020*/ 	.short	0x0001
        /*0022*/ 	.short	0x0004
        /*0024*/ 	.byte	0x00, 0xf0, 0x05, 0x00


	//----- nvinfo : EIATTR_KPARAM_INFO
	.align		4
.L_5058:
        /*0028*/ 	.byte	0x04, 0x17
        /*002a*/ 	.short	(.L_5060 - .L_5059)
.L_5059:
        /*002c*/ 	.word	0x00000000
        /*0030*/ 	.short	0x0000
        /*0032*/ 	.short	0x0000
        /*0034*/ 	.byte	0x00, 0xf0, 0x11, 0x00


	//----- nvinfo : EIATTR_SPARSE_MMA_MASK
	.align		4
.L_5060:
        /*0038*/ 	.byte	0x03, 0x50
        /*003a*/ 	.short	0x0000


	//----- nvinfo : EIATTR_MAXREG_COUNT
	.align		4
        /*003c*/ 	.byte	0x03, 0x1b
        /*003e*/ 	.short	0x00ff


	//----- nvinfo : EIATTR_MERCURY_ISA_VERSION
	.align		4
        /*0040*/ 	.byte	0x03, 0x5f
        /*0042*/ 	.short	0x0101


	//----- nvinfo : EIATTR_EXIT_INSTR_OFFSETS
	.align		4
        /*0044*/ 	.byte	0x04, 0x1c
        /*0046*/ 	.short	(.L_5062 - .L_5061)


	//   ....[0]....
.L_5061:
        /*0048*/ 	.word	0x000002d0


	//   ....[1]....
        /*004c*/ 	.word	0x00000b90


	//   ....[2]....
        /*0050*/ 	.word	0x00000bf0


	//----- nvinfo : EIATTR_MAX_THREADS
	.align		4
.L_5062:
        /*0054*/ 	.byte	0x04, 0x05
        /*0056*/ 	.short	(.L_5064 - .L_5063)
.L_5063:
        /*0058*/ 	.word	0x00000080
        /*005c*/ 	.word	0x00000001
        /*0060*/ 	.word	0x00000001


	//----- nvinfo : EIATTR_CRS_STACK_SIZE
	.align		4
.L_5064:
        /*0064*/ 	.byte	0x04, 0x1e
        /*0066*/ 	.short	(.L_5066 - .L_5065)
.L_5065:
        /*0068*/ 	.word	0x00000000


	//----- nvinfo : EIATTR_CBANK_PARAM_SIZE
	.align		4
.L_5066:
        /*006c*/ 	.byte	0x03, 0x19
        /*006e*/ 	.short	0x0018


	//----- nvinfo : EIATTR_PARAM_CBANK
	.align		4
        /*0070*/ 	.byte	0x04, 0x0a
        /*0072*/ 	.short	(.L_5068 - .L_5067)
	.align		4
.L_5067:
        /*0074*/ 	.word	index@(.nv.constant0._ZN2at6native29vectorized_elementwise_kernelILi8EZZZNS0_49_GLOBAL__N__657f93f7_16_TensorCompare_cu_71e06f4e20isneginf_kernel_implERNS_18TensorIteratorBaseEENKUlvE_clEvENKUlvE0_clEvEUlfE_St5arrayIPcLm2EEEEviT0_T1_)
        /*0078*/ 	.short	0x0210
        /*007a*/ 	.short	0x0018


	//----- nvinfo : EIATTR_SW_WAR
	.align		4
.L_5068:
        /*007c*/ 	.byte	0x04, 0x36
        /*007e*/ 	.short	(.L_5070 - .L_5069)
.L_5069:
        /*0080*/ 	.word	0x00000008
.L_5070:


//--------------------- .nv.info._ZN2at6native18elementwise_kernelILi128ELi4EZNS0_15gpu_kernel_implIZZZNS0_49_GLOBAL__N__657f93f7_16_TensorCompare_cu_71e06f4e20isneginf_kernel_implERNS_18TensorIteratorBaseEENKUlvE_clEvENKUlvE_clEvEUldE_EEvS5_RKT_EUliE_EEviT1_ --------------------------
	.section	.nv.info._ZN2at6native18elementwise_kernelILi128ELi4EZNS0_15gpu_kernel_implIZZZNS0_49_GLOBAL__N__657f93f7_16_TensorCompare_cu_71e06f4e20isneginf_kernel_implERNS_18TensorIteratorBaseEENKUlvE_clEvENKUlvE_clEvEUldE_EEvS5_RKT_EUliE_EEviT1_,"",@"SHT_CUDA_INFO"
	.sectionflags	@""
	.align	4


	//----- nvinfo : EIATTR_CUDA_API_VERSION
	.align		4
        /*0000*/ 	.byte	0x04, 0x37
        /*0002*/ 	.short	(.L_5072 - .L_5071)
.L_5071:
        /*0004*/ 	.word	0x00000082


	//----- nvinfo : EIATTR_KPARAM_INFO
	.align		4
.L_5072:
        /*0008*/ 	.byte	0x04, 0x17
        /*000a*/ 	.short	(.L_5074 - .L_5073)
.L_5073:
        /*000c*/ 	.word	0x00000000
        /*0010*/ 	.short	0x0001
        /*0012*/ 	.short	0x0008
        /*0014*/ 	.byte	0x00, 0xf0, 0x61, 0x08


	//----- nvinfo : EIATTR_KPARAM_INFO
	.align		4
.L_5074:
        /*0018*/ 	.byte	0x04, 0x17
        /*001a*/ 	.short	(.L_5076 - .L_5075)
.L_5075:
        /*001c*/ 	.word	0x00000000
        /*0020*/ 	.short	0x0000
        /*0022*/ 	.short	0x0000
        /*0024*/ 	.byte	0x00, 0xf0, 0x11, 0x00


	//----- nvinfo : EIATTR_SPARSE_MMA_MASK
	.align		4
.L_5076:
        /*0028*/ 	.byte	0x03, 0x50
        /*002a*/ 	.short	0x0000


	//----- nvinfo : EIATTR_MAXREG_COUNT
	.align		4
        /*002c*/ 	.byte	0x03, 0x1b
        /*002e*/ 	.short	0x0080


	//----- nvinfo : EIATTR_EXTERNS
	.align		4
        /*0030*/ 	.byte	0x04, 0x0f
        /*0032*/ 	.short	(.L_5078 - .L_5077)


	//   ....[0]....
	.align		4
.L_5077:
        /*0034*/ 	.word	index@(__assertfail)


	//----- nvinfo : EIATTR_MERCURY_ISA_VERSION
	.align		4
.L_5078:
        /*0038*/ 	.byte	0x03, 0x5f
        /*003a*/ 	.short	0x0101


	//----- nvinfo : EIATTR_SYSCALL_OFFSETS
	.align		4
        /*003c*/ 	.byte	0x04, 0x46
        /*003e*/ 	.short	(.L_5080 - .L_5079)


	//   ....[0]....
.L_5079:
        /*0040*/ 	.word	0x00002250


	//   ....[1]....
        /*0044*/ 	.word	0x00002fd0


	//   ....[2]....
        /*0048*/ 	.word	0x00005260


	//   ....[3]....
        /*004c*/ 	.word	0x00005fe0


	//   ....[4]....
        /*0050*/ 	.word	0x00008260


	//   ....[5]....
        /*0054*/ 	.word	0x00008fe0


	//   ....[6]....
        /*0058*/ 	.word	0x0000b250


	//   ....[7]....
        /*005c*/ 	.word	0x0000bfd0


	//----- nvinfo : EIATTR_EXIT_INSTR_OFFSETS
	.align		4
.L_5080:
        /*0060*/ 	.byte	0x04, 0x1c
        /*0062*/ 	.short	(.L_5082 - .L_5081)


	//   ....[0]....
.L_5081:
        /*0064*/ 	.word	0x00009090


	//   ....[1]....
        /*0068*/ 	.word	0x0000b3c0


	//   ....[2]....
        /*006c*/ 	.word	0x0000b3e0


	//   ....[3]....
        /*0070*/ 	.word	0x0000b470


	//   ....[4]....
        /*0074*/ 	.word	0x0000b490


	//   ....[5]....
        /*0078*/ 	.word	0x0000b4b0


	//   ....[6]....
        /*007c*/ 	.word	0x0000b540


	//   ....[7]....
        /*0080*/ 	.word	0x0000b580


	//   ....[8]....
        /*0084*/ 	.word	0x0000b620


	//   ....[9]....
        /*0088*/ 	.word	0x0000b670


	//   ....[10]....
        /*008c*/ 	.word	0x0000b6b0


	//   ....[11]....
        /*0090*/ 	.word	0x0000b750


	//   ....[12]....
        /*0094*/ 	.word	0x0000b7a0


	//   ....[13]....
        /*0098*/ 	.word	0x0000b8f0


	//   ....[14]....
        /*009c*/ 	.word	0x0000b990


	//   ....[15]....
        /*00a0*/ 	.word	0x0000b9d0


	//   ....[16]....
        /*00a4*/ 	.word	0x0000ba20


	//   ....[17]....
        /*00a8*/ 	.word	0x0000ba60


	//   ....[18]....
        /*00ac*/ 	.word	0x0000bb00


	//   ....[19]....
        /*00b0*/ 	.word	0x0000bc40


	//   ....[20]....
        /*00b4*/ 	.word	0x0000bd80


	//   ....[21]....
        /*00b8*/ 	.word	0x0000bed0


	//   ....[22]....
        /*00bc*/ 	.word	0x0000bfe0


	//   ....[23]....
        /*00c0*/ 	.word	0x0000c010


	//   ....[24]....
        /*00c4*/ 	.word	0x0000c030


	//----- nvinfo : EIATTR_MAX_THREADS
	.align		4
.L_5082:
        /*00c8*/ 	.byte	0x04, 0x05
        /*00ca*/ 	.short	(.L_5084 - .L_5083)
.L_5083:
        /*00cc*/ 	.word	0x00000080
        /*00d0*/ 	.word	0x00000001
        /*00d4*/ 	.word	0x00000001


	//----- nvinfo : EIATTR_CRS_STACK_SIZE
	.align		4
.L_5084:
        /*00d8*/ 	.byte	0x04, 0x1e
        /*00da*/ 	.short	(.L_5086 - .L_5085)
.L_5085:
        /*00dc*/ 	.word	0x00000000


	//----- nvinfo : EIATTR_CBANK_PARAM_SIZE
	.align		4
.L_5086:
        /*00e0*/ 	.byte	0x03, 0x19
        /*00e2*/ 	.short	0x0220


	//----- nvinfo : EIATTR_PARAM_CBANK
	.align		4
        /*00e4*/ 	.byte	0x04, 0x0a
        /*00e6*/ 	.short	(.L_5088 - .L_5087)
	.align		4
.L_5087:
        /*00e8*/ 	.word	index@(.nv.constant0._ZN2at6native18elementwise_kernelILi128ELi4EZNS0_15gpu_kernel_implIZZZNS0_49_GLOBAL__N__657f93f7_16_TensorCompare_cu_71e06f4e20isneginf_kernel_implERNS_18TensorIteratorBaseEENKUlvE_clEvENKUlvE_clEvEUldE_EEvS5_RKT_EUliE_EEviT1_)
        /*00ec*/ 	.short	0x0210
        /*00ee*/ 	.short	0x0220


	//----- nvinfo : EIATTR_SW_WAR
	.align		4
.L_5088:
        /*00f0*/ 	.byte	0x04, 0x36
        /*00f2*/ 	.short	(.L_5090 - .L_5089)
.L_5089:
        /*00f4*/ 	.word	0x00000008
.L_5090:


//--------------------- .nv.info._ZN2at6native27unrolled_elementwise_kernelIZZZNS0_49_GLOBAL__N__657f93f7_16_TensorCompare_cu_71e06f4e20isneginf_kernel_implERNS_18TensorIteratorBaseEENKUlvE_clEvENKUlvE_clEvEUldE_St5arrayIPcLm2EELi4E23TrivialOffsetCalculatorILi1EjESC_NS0_6memory12LoadWithCastILi1EEENSD_13StoreWithCastILi1EEEEEviT_T0_T2_T3_T4_T5_ --------------------------
	.section	.nv.info._ZN2at6native27unrolled_elementwise_kernelIZZZNS0_49_GLOBAL__N__657f93f7_16_TensorCompare_cu_71e06f4e20isneginf_kernel_implERNS_18TensorIteratorBaseEENKUlvE_clEvENKUlvE_clEvEUldE_St5arrayIPcLm2EELi4E23TrivialOffsetCalculatorILi1EjESC_NS0_6memory12LoadWithCastILi1EEENSD_13StoreWithCastILi1EEEEEviT_T0_T2_T3_T4_T5_,"",@"SHT_CUDA_INFO"
	.sectionflags	@""
	.align	4


	//----- nvinfo : EIATTR_CUDA_API_VERSION
	.align		4
        /*0000*/ 	.byte	0x04, 0x37
        /*0002*/ 	.short	(.L_5092 - .L_5091)
.L_5091:
        /*0004*/ 	.word	0x00000082


	//----- nvinfo : EIATTR_KPARAM_INFO
	.align		4
.L_5092:
        /*0008*/ 	.byte	0x04, 0x17
        /*000a*/ 	.short	(.L_5094 - .L_5093)
.L_5093:
        /*000c*/ 	.word	0x00000000
        /*0010*/ 	.short	0x0006
        /*0012*/ 	.short	0x0024
        /*0014*/ 	.byte	0x00, 0xf0, 0x21, 0x00


	//----- nvinfo : EIATTR_KPARAM_INFO
	.align		4
.L_5094:
        /*0018*/ 	.byte	0x04, 0x17
        /*001a*/ 	.short	(.L_5096 - .L_5095)
.L_5095:
        /*001c*/ 	.word	0x00000000
        /*0020*/ 	.short	0x0005
        /*0022*/ 	.short	0x001c
        /*0024*/ 	.byte	0x00, 0xf0, 0x21, 0x00


	//----- nvinfo : EIATTR_KPARAM_INFO
	.align		4
.L_5096:
        /*0028*/ 	.byte	0x04, 0x17
        /*002a*/ 	.short	(.L_5098 - .L_5097)
.L_5097:
        /*002c*/ 	.word	0x00000000
        /*0030*/ 	.short	0x0004
        /*0032*/ 	.short	0x0019
        /*0034*/ 	.byte	0x00, 0xf0, 0x05, 0x00


	//----- nvinfo : EIATTR_KPARAM_INFO
	.align		4
.L_5098:
        /*0038*/ 	.byte	0x04, 0x17
        /*003a*/ 	.short	(.L_5100 - .L_5099)
.L_5099:
        /*003c*/ 	.word	0x00000000
        /*0040*/ 	.short	0x0003
        /*0042*/ 	.short	0x0018
        /*0044*/ 	.byte	0x00, 0xf0, 0x05, 0x00


	//----- nvinfo : EIATTR_KPARAM_INFO
	.align		4
.L_5100:
        /*0048*/ 	.byte	0x04, 0x17
        /*004a*/ 	.short	(.L_5102 - .L_5101)
.L_5101:
        /*004c*/ 	.word	0x00000000
        /*0050*/ 	.short	0x0002
        /*0052*/ 	.short	0x0008
        /*0054*/ 	.byte	0x00, 0xf0, 0x41, 0x00


	//----- nvinfo : EIATTR_KPARAM_INFO
	.align		4
.L_5102:
        /*0058*/ 	.byte	0x04, 0x17
        /*005a*/ 	.short	(.L_5104 - .L_5103)
.L_5103:
        /*005c*/ 	.word	0x00000000
        /*0060*/ 	.short	0x0001
        /*0062*/ 	.short	0x0004
        /*0064*/ 	.byte	0x00, 0xf0, 0x05, 0x00


	//----- nvinfo : EIATTR_KPARAM_INFO
	.align		4
.L_5104:
        /*0068*/ 	.byte	0x04, 0x17
        /*006a*/ 	.short	(.L_5106 - .L_5105)
.L_5105:
        /*006c*/ 	.word	0x00000000
        /*0070*/ 	.short	0x0000
        /*0072*/ 	.short	0x0000
        /*0074*/ 	.byte	0x00, 0xf0, 0x11, 0x00


	//----- nvinfo : EIATTR_SPARSE_MMA_MASK
	.align		4
.L_5106:
        /*0078*/ 	.byte	0x03, 0x50
        /*007a*/ 	.short	0x0000


	//----- nvinfo : EIATTR_MAXREG_COUNT
	.align		4
        /*007c*/ 	.byte	0x03, 0x1b
        /*007e*/ 	.short	0x00ff


	//----- nvinfo : EIATTR_EXTERNS
	.align		4
        /*0080*/ 	.byte	0x04, 0x0f
        /*0082*/ 	.short	(.L_5108 - .L_5107)


	//   ....[0]....
	.align		4
.L_5107:
        /*0084*/ 	.word	index@(__assertfail)


	//----- nvinfo : EIATTR_MERCURY_ISA_VERSION
	.align		4
.L_5108:
        /*0088*/ 	.byte	0x03, 0x5f
        /*008a*/ 	.short	0x0101


	//----- nvinfo : EIATTR_SYSCALL_OFFSETS
	.align		4
        /*008c*/ 	.byte	0x04, 0x46
        /*008e*/ 	.short	(.L_5110 - .L_5109)


	//   ....[0]....
.L_5109:
        /*0090*/ 	.word	0x00000f80


	//   ....[1]....
        /*0094*/ 	.word	0x00001f20


	//   ....[2]....
        /*0098*/ 	.word	0x00002ed0


	//   ....[3]....
        /*009c*/ 	.word	0x00003e50


	//   ....[4]....
        /*00a0*/ 	.word	0x00004df0


	//   ....[5]....
        /*00a4*/ 	.word	0x00005cc0


	//   ....[6]....
        /*00a8*/ 	.word	0x00006b70


	//   ....[7]....
        /*00ac*/ 	.word	0x00007a20


	//----- nvinfo : EIATTR_EXIT_INSTR_OFFSETS
	.align		4
.L_5110:
        /*00b0*/ 	.byte	0x04, 0x1c
        /*00b2*/ 	.short	(.L_5112 - .L_5111)


	//   ....[0]....
.L_5111:
        /*00b4*/ 	.word	0x00006c00


	//   ....[1]....
        /*00b8*/ 	.word	0x00006d30


	//   ....[2]....
        /*00bc*/ 	.word	0x00006d50


	//   ....[3]....
        /*00c0*/ 	.word	0x00006de0


	//   ....[4]....
        /*00c4*/ 	.word	0x00006e00


	//   ....[5]....
        /*00c8*/ 	.word	0x00006e20


	//   ....[6]....
        /*00cc*/ 	.word	0x00006eb0


	//   ....[7]....
        /*00d0*/ 	.word	0x00006ef0


	//   ....[8]....
        /*00d4*/ 	.word	0x00006f90


	//   ....[9]....
        /*00d8*/ 	.word	0x00006fe0


	//   ....[10]....
        /*00dc*/ 	.word	0x00007010


	//   ....[11]....
        /*00e0*/ 	.word	0x000070b0


	//   ....[12]....
        /*00e4*/ 	.word	0x000070f0


	//   ....[13]....
        /*00e8*/ 	.word	0x00007280


	//   ....[14]....
        /*00ec*/ 	.word	0x000073e0


	//   ....[15]....
        /*00f0*/ 	.word	0x00007420


	//   ....[16]....
        /*00f4*/ 	.word	0x000074c0


	//   ....[17]....
        /*00f8*/ 	.word	0x00007640


	//   ....[18]....
        /*00fc*/ 	.word	0x000077c0


	//   ....[19]....
        /*0100*/ 	.word	0x00007920


	//   ....[20]....
        /*0104*/ 	.word	0x00007a30


	//   ....[21]....
        /*0108*/ 	.word	0x00007a60


	//   ....[22]....
        /*010c*/ 	.word	0x00007a80


	//----- nvinfo : EIATTR_MAX_THREADS
	.align		4
.L_5112:
        /*0110*/ 	.byte	0x04, 0x05
        /*0112*/ 	.short	(.L_5114 - .L_5113)
.L_5113:
        /*0114*/ 	.word	0x00000080
        /*0118*/ 	.word	0x00000001
        /*011c*/ 	.word	0x00000001


	//----- nvinfo : EIATTR_CRS_STACK_SIZE
	.align		4
.L_5114:
        /*0120*/ 	.byte	0x04, 0x1e
        /*0122*/ 	.short	(.L_5116 - .L_5115)
.L_5115:
        /*0124*/ 	.word	0x00000000


	//----- nvinfo : EIATTR_CBANK_PARAM_SIZE
	.align		4
.L_5116:
        /*0128*/ 	.byte	0x03, 0x19
        /*012a*/ 	.short	0x002c


	//----- nvinfo : EIATTR_PARAM_CBANK
	.align		4
        /*012c*/ 	.byte	0x04, 0x0a
        /*012e*/ 	.short	(.L_5118 - .L_5117)
	.align		4
.L_5117:
        /*0130*/ 	.word	index@(.nv.constant0._ZN2at6native27unrolled_elementwise_kernelIZZZNS0_49_GLOBAL__N__657f93f7_16_TensorCompare_cu_71e06f4e20isneginf_kernel_implERNS_18TensorIteratorBaseEENKUlvE_clEvENKUlvE_clEvEUldE_St5arrayIPcLm2EELi4E23TrivialOffsetCalculatorILi1EjESC_NS0_6memory12LoadWithCastILi1EEENSD_13StoreWithCastILi1EEEEEviT_T0_T2_T3_T4_T5_)
        /*0134*/ 	.short	0x0210
        /*0136*/ 	.short	0x002c


	//----- nvinfo : EIATTR_SW_WAR
	.align		4
.L_5118:
        /*0138*/ 	.byte	0x04, 0x36
        /*013a*/ 	.short	(.L_5120 - .L_5119)
.L_5119:
        /*013c*/ 	.word	0x00000008
.L_5120:


//--------------------- .nv.info._ZN2at6native18elementwise_kernelILi128ELi4EZNS0_22gpu_kernel_impl_nocastIZZZNS0_49_GLOBAL__N__657f93f7_16_TensorCompare_cu_71e06f4e20isneginf_kernel_implERNS_18TensorIteratorBaseEENKUlvE_clEvENKUlvE_clEvEUldE_EEvS5_RKT_EUliE_EEviT1_ --------------------------
	.section	.nv.info._ZN2at6native18elementwise_kernelILi128ELi4EZNS0_22gpu_kernel_impl_nocastIZZZNS0_49_GLOBAL__N__657f93f7_16_TensorCompare_cu_71e06f4e20isneginf_kernel_implERNS_18TensorIteratorBaseEENKUlvE_clEvENKUlvE_clEvEUldE_EEvS5_RKT_EUliE_EEviT1_,"",@"SHT_CUDA_INFO"
	.sectionflags	@""
	.align	4


	//----- nvinfo : EIATTR_CUDA_API_VERSION
	.align		4
        /*0000*/ 	.byte	0x04, 0x37
        /*0002*/ 	.short	(.L_5122 - .L_5121)
.L_5121:
        /*0004*/ 	.word	0x00000082


	//----- nvinfo : EIATTR_KPARAM_INFO
	.align		4
.L_5122:
        /*0008*/ 	.byte	0x04, 0x17
        /*000a*/ 	.short	(.L_5124 - .L_5123)
.L_5123:
        /*000c*/ 	.word	0x00000000
        /*0010*/ 	.short	0x0001
        /*0012*/ 	.short	0x0008
        /*0014*/ 	.byte	0x00, 0xf0, 0x61, 0x08


	//----- nvinfo : EIATTR_KPARAM_INFO
	.align		4
.L_5124:
        /*0018*/ 	.byte	0x04, 0x17
        /*001a*/ 	.short	(.L_5126 - .L_5125)
.L_5125:
        /*001c*/ 	.word	0x00000000
        /*0020*/ 	.short	0x0000
        /*0022*/ 	.short	0x0000
        /*0024*/ 	.byte	0x00, 0xf0, 0x11, 0x00


	//----- nvinfo : EIATTR_SPARSE_MMA_MASK
	.align		4
.L_5126:
        /*0028*/ 	.byte	0x03, 0x50
        /*002a*/ 	.short	0x0000


	//----- nvinfo : EIATTR_MAXREG_COUNT
	.align		4
        /*002c*/ 	.byte	0x03, 0x1b
        /*002e*/ 	.short	0x0080


	//----- nvinfo : EIATTR_MERCURY_ISA_VERSION
	.align		4
        /*0030*/ 	.byte	0x03, 0x5f
        /*0032*/ 	.short	0x0101


	//----- nvinfo : EIATTR_EXIT_INSTR_OFFSETS
	.align		4
        /*0034*/ 	.byte	0x04, 0x1c
        /*0036*/ 	.short	(.L_5128 - .L_5127)


	//   ....[0]....
.L_5127:
        /*0038*/ 	.word	0x00003bd0


	//   ....[1]....
        /*003c*/ 	.word	0x00004f60


	//----- nvinfo : EIATTR_MAX_THREADS
	.align		4
.L_5128:
        /*0040*/ 	.byte	0x04, 0x05
        /*0042*/ 	.short	(.L_5130 - .L_5129)
.L_5129:
        /*0044*/ 	.word	0x00000080
        /*0048*/ 	.word	0x00000001
        /*004c*/ 	.word	0x00000001


	//----- nvinfo : EIATTR_CRS_STACK_SIZE
	.align		4
.L_5130:
        /*0050*/ 	.byte	0x04, 0x1e
        /*0052*/ 	.short	(.L_5132 - .L_5131)
.L_5131:
        /*0054*/ 	.word	0x00000000


	//----- nvinfo : EIATTR_CBANK_PARAM_SIZE
	.align		4
.L_5132:
        /*0058*/ 	.byte	0x03, 0x19
        /*005a*/ 	.short	0x0220


	//----- nvinfo : EIATTR_PARAM_CBANK
	.align		4
        /*005c*/ 	.byte	0x04, 0x0a
        /*005e*/ 	.short	(.L_5134 - .L_5133)
	.align		4
.L_5133:
        /*0060*/ 	.word	index@(.nv.constant0._ZN2at6native18elementwise_kernelILi128ELi4EZNS0_22gpu_kernel_impl_nocastIZZZNS0_49_GLOBAL__N__657f93f7_16_TensorCompare_cu_71e06f4e20isneginf_kernel_implERNS_18TensorIteratorBaseEENKUlvE_clEvENKUlvE_clEvEUldE_EEvS5_RKT_EUliE_EEviT1_)
        /*0064*/ 	.short	0x0210
        /*0066*/ 	.short	0x0220


	//----- nvinfo : EIATTR_SW_WAR
	.align		4
.L_5134:
        /*0068*/ 	.byte	0x04, 0x36
        /*006a*/ 	.short	(.L_5136 - .L_5135)
.L_5135:
        /*006c*/ 	.word	0x00000008
.L_5136:


//--------------------- .nv.info._ZN2at6native27unrolled_elementwise_kernelIZZZNS0_49_GLOBAL__N__657f93f7_16_TensorCompare_cu_71e06f4e20isneginf_kernel_implERNS_18TensorIteratorBaseEENKUlvE_clEvENKUlvE_clEvEUldE_St5arrayIPcLm2EELi4E23TrivialOffsetCalculatorILi1EjESC_NS0_6memory15LoadWithoutCastENSD_16StoreWithoutCastEEEviT_T0_T2_T3_T4_T5_ --------------------------
	.section	.nv.info._ZN2at6native27unrolled_elementwise_kernelIZZZNS0_49_GLOBAL__N__657f93f7_16_TensorCompare_cu_71e06f4e20isneginf_kernel_implERNS_18TensorIteratorBaseEENKUlvE_clEvENKUlvE_clEvEUldE_St5arrayIPcLm2EELi4E23TrivialOffsetCalculatorILi1EjESC_NS0_6memory15LoadWithoutCastENSD_16StoreWithoutCastEEEviT_T0_T2_T3_T4_T5_,"",@"SHT_CUDA_INFO"
	.sectionflags	@""
	.align	4


	//----- nvinfo : EIATTR_CUDA_API_VERSION
	.align		4
        /*0000*/ 	.byte	0x04, 0x37
        /*0002*/ 	.short	(.L_5138 - .L_5137)
.L_5137:
        /*0004*/ 	.word	0x00000082


	//----- nvinfo : EIATTR_KPARAM_INFO
	.align		4
.L_5138:
        /*0008*/ 	.byte	0x04, 0x17
        /*000a*/ 	.short	(.L_5140 - .L_5139)
.L_5139:
        /*000c*/ 	.word	0x00000000
        /*0010*/ 	.short	0x0006
        /*0012*/ 	.short	0x001b
        /*0014*/ 	.byte	0x00, 0xf0, 0x05, 0x00


	//----- nvinfo : EIATTR_KPARAM_INFO
	.align		4
.L_5140:
        /*0018*/ 	.byte	0x04, 0x17
        /*001a*/ 	.short	(.L_5142 - .L_5141)
.L_5141:
        /*001c*/ 	.word	0x00000000
        /*0020*/ 	.short	0x0005
        /*0022*/ 	.short	0x001a
        /*0024*/ 	.byte	0x00, 0xf0, 0x05, 0x00


	//----- nvinfo : EIATTR_KPARAM_INFO
	.align		4
.L_5142:
        /*0028*/ 	.byte	0x04, 0x17
        /*002a*/ 	.short	(.L_5144 - .L_5143)
.L_5143:
        /*002c*/ 	.word	0x00000000
        /*0030*/ 	.short	0x0004
        /*0032*/ 	.short	0x0019
        /*0034*/ 	.byte	0x00, 0xf0, 0x05, 0x00


	//----- nvinfo : EIATTR_KPARAM_INFO
	.align		4
.L_5144:
        /*0038*/ 	.byte	0x04, 0x17
        /*003a*/ 	.short	(.L_5146 - .L_5145)
.L_5145:
        /*003c*/ 	.word	0x00000000
        /*0040*/ 	.short	0x0003
        /*0042*/ 	.short	0x0018
        /*0044*/ 	.byte	0x00, 0xf0, 0x05, 0x00


	//----- nvinfo : EIATTR_KPARAM_INFO
	.align		4
.L_5146:
        /*0048*/ 	.byte	0x04, 0x17
        /*004a*/ 	.short	(.L_5148 - .L_5147)
.L_5147:
        /*004c*/ 	.word	0x00000000
        /*0050*/ 	.short	0x0002
        /*0052*/ 	.short	0x0008
        /*0054*/ 	.byte	0x00, 0xf0, 0x41, 0x00


	//----- nvinfo : EIATTR_KPARAM_INFO
	.align		4
.L_5148:
        /*0058*/ 	.byte	0x04, 0x17
        /*005a*/ 	.short	(.L_5150 - .L_5149)
.L_5149:
        /*005c*/ 	.word	0x00000000
        /*0060*/ 	.short	0x0001
        /*0062*/ 	.short	0x0004
        /*0064*/ 	.byte	0x00, 0xf0, 0x05, 0x00


	//----- nvinfo : EIATTR_KPARAM_INFO
	.align		4
.L_5150:
        /*0068*/ 	.byte	0x04, 0x17
        /*006a*/ 	.short	(.L_5152 - .L_5151)
.L_5151:
        /*006c*/ 	.word	0x00000000
        /*0070*/ 	.short	0x0000
        /*0072*/ 	.short	0x0000
        /*0074*/ 	.byte	0x00, 0xf0, 0x11, 0x00


	//----- nvinfo : EIATTR_SPARSE_MMA_MASK
	.align		4
.L_5152:
        /*0078*/ 	.byte	0x03, 0x50
        /*007a*/ 	.short	0x0000


	//----- nvinfo : EIATTR_MAXREG_COUNT
	.align		4
        /*007c*/ 	.byte	0x03, 0x1b
        /*007e*/ 	.short	0x00ff


	//----- nvinfo : EIATTR_MERCURY_ISA_VERSION
	.align		4
        /*0080*/ 	.byte	0x03, 0x5f
        /*0082*/ 	.short	0x0101


	//----- nvinfo : EIATTR_EXIT_INSTR_OFFSETS
	.align		4
        /*0084*/ 	.byte	0x04, 0x1c
        /*0086*/ 	.short	(.L_5154 - .L_5153)


	//   ....[0]....
.L_5153:
        /*0088*/ 	.word	0x00000440


	//   ....[1]....
        /*008c*/ 	.word	0x000004d0


	//----- nvinfo : EIATTR_MAX_THREADS
	.align		4
.L_5154:
        /*0090*/ 	.byte	0x04, 0x05
        /*0092*/ 	.short	(.L_5156 - .L_5155)
.L_5155:
        /*0094*/ 	.word	0x00000080
        /*0098*/ 	.word	0x00000001
        /*009c*/ 	.word	0x00000001


	//----- nvinfo : EIATTR_CRS_STACK_SIZE
	.align		4
.L_5156:
        /*00a0*/ 	.byte	0x04, 0x1e
        /*00a2*/ 	.short	(.L_5158 - .L_5157)
.L_5157:
        /*00a4*/ 	.word	0x00000000


	//----- nvinfo : EIATTR_CBANK_PARAM_SIZE
	.align		4
.L_5158:
        /*00a8*/ 	.byte	0x03, 0x19
        /*00aa*/ 	.short	0x001c


	//----- nvinfo : EIATTR_PARAM_CBANK
	.align		4
        /*00ac*/ 	.byte	0x04, 0x0a
        /*00ae*/ 	.short	(.L_5160 - .L_5159)
	.align		4
.L_5159:
        /*00b0*/ 	.word	index@(.nv.constant0._ZN2at6native27unrolled_elementwise_kernelIZZZNS0_49_GLOBAL__N__657f93f7_16_TensorCompare_cu_71e06f4e20isneginf_kernel_implERNS_18TensorIteratorBaseEENKUlvE_clEvENKUlvE_clEvEUldE_St5arrayIPcLm2EELi4E23TrivialOffsetCalculatorILi1EjESC_NS0_6memory15LoadWithoutCastENSD_16StoreWithoutCastEEEviT_T0_T2_T3_T4_T5_)
        /*00b4*/ 	.short	0x0210
        /*00b6*/ 	.short	0x001c


	//----- nvinfo : EIATTR_SW_WAR
	.align		4
.L_5160:
        /*00b8*/ 	.byte	0x04, 0x36
        /*00ba*/ 	.short	(.L_5162 - .L_5161)
.L_5161:
        /*00bc*/ 	.word	0x00000008
.L_5162:


//--------------------- .nv.info._ZN2at6native29vectorized_elementwise_kernelILi2EZZZNS0_49_GLOBAL__N__657f93f7_16_TensorCompare_cu_71e06f4e20isneginf_kernel_implERNS_18TensorIteratorBaseEENKUlvE_clEvENKUlvE_clEvEUldE_St5arrayIPcLm2EEEEviT0_T1_ --------------------------
	.section	.nv.info._ZN2at6native29vectorized_elementwise_kernelILi2EZZZNS0_49_GLOBAL__N__657f93f7_16_TensorCompare_cu_71e06f4e20isneginf_kernel_implERNS_18TensorIteratorBaseEENKUlvE_clEvENKUlvE_clEvEUldE_St5arrayIPcLm2EEEEviT0_T1_,"",@"SHT_CUDA_INFO"
	.sectionflags	@""
	.align	4


	//----- nvinfo : EIATTR_CUDA_API_VERSION
	.align		4
        /*0000*/ 	.byte	0x04, 0x37
        /*0002*/ 	.short	(.L_5164 - .L_5163)
.L_5163:
        /*0004*/ 	.word	0x00000082


	//----- nvinfo : EIATTR_KPARAM_INFO
	.align		4
.L_5164:
        /*0008*/ 	.byte	0x04, 0x17
        /*000a*/ 	.short	(.L_5166 - .L_5165)
.L_5165:
        /*000c*/ 	.word	0x00000000
        /*0010*/ 	.short	0x0002
        /*0012*/ 	.short	0x0008
        /*0014*/ 	.byte	0x00, 0xf0, 0x41, 0x00


	//----- nvinfo : EIATTR_KPARAM_INFO
	.align		4
.L_5166:
        /*0018*/ 	.byte	0x04, 0x17
        /*001a*/ 	.short	(.L_5168 - .L_5167)
.L_5167:
        /*001c*/ 	.word	0x00000000
        /*0020*/ 	.short	0x0001
        /*0022*/ 	.short	0x0004
        /*0024*/ 	.byte	0x00, 0xf0, 0x05, 0x00


	//----- nvinfo : EIATTR_KPARAM_INFO
	.align		4
.L_5168:
        /*0028*/ 	.byte	0x04, 0x17
        /*002a*/ 	.short	(.L_5170 - .L_5169)
.L_5169:
        /*002c*/ 	.word	0x00000000
        /*0030*/ 	.short	0x0000
        /*0032*/ 	.short	0x0000
        /*0034*/ 	.byte	0x00, 0xf0, 0x11, 0x00


	//----- nvinfo : EIATTR_SPARSE_MMA_MASK
	.align		4
.L_5170:
        /*0038*/ 	.byte	0x03, 0x50
        /*003a*/ 	.short	0x0000


	//----- nvinfo : EIATTR_MAXREG_COUNT
	.align		4
        /*003c*/ 	.byte	0x03, 0x1b
        /*003e*/ 	.short	0x00ff


	//----- nvinfo : EIATTR_MERCURY_ISA_VERSION
	.align		4
        /*0040*/ 	.byte	0x03, 0x5f
        /*0042*/ 	.short	0x0101


	//----- nvinfo : EIATTR_EXIT_INSTR_OFFSETS
	.align		4
        /*0044*/ 	.byte	0x04, 0x1c
        /*0046*/ 	.short	(.L_5172 - .L_5171)


	//   ....[0]....
.L_5171:
        /*0048*/ 	.word	0x000002c0


	//   ....[1]....
        /*004c*/ 	.word	0x00000b80


	//   ....[2]....
        /*0050*/ 	.word	0x00000be0


	//----- nvinfo : EIATTR_MAX_THREADS
	.align		4
.L_5172:
        /*0054*/ 	.byte	0x04, 0x05
        /*0056*/ 	.short	(.L_5174 - .L_5173)
.L_5173:
        /*0058*/ 	.word	0x00000080
        /*005c*/ 	.word	0x00000001
        /*0060*/ 	.word	0x00000001


	//----- nvinfo : EIATTR_CRS_STACK_SIZE
	.align		4
.L_5174:
        /*0064*/ 	.byte	0x04, 0x1e
        /*0066*/ 	.short	(.L_5176 - .L_5175)
.L_5175:
        /*0068*/ 	.word	0x00000000


	//----- nvinfo : EIATTR_CBANK_PARAM_SIZE
	.align		4
.L_5176:
        /*006c*/ 	.byte	0x03, 0x19
        /*006e*/ 	.short	0x0018


	//----- nvinfo : EIATTR_PARAM_CBANK
	.align		4
        /*0070*/ 	.byte	0x04, 0x0a
        /*0072*/ 	.short	(.L_5178 - .L_5177)
	.align		4
.L_5177:
        /*0074*/ 	.word	index@(.nv.constant0._ZN2at6native29vectorized_elementwise_kernelILi2EZZZNS0_49_GLOBAL__N__657f93f7_16_TensorCompare_cu_71e06f4e20isneginf_kernel_implERNS_18TensorIteratorBaseEENKUlvE_clEvENKUlvE_clEvEUldE_St5arrayIPcLm2EEEEviT0_T1_)
        /*0078*/ 	.short	0x0210
        /*007a*/ 	.short	0x0018


	//----- nvinfo : EIATTR_SW_WAR
	.align		4
.L_5178:
        /*007c*/ 	.byte	0x04, 0x36
        /*007e*/ 	.short	(.L_5180 - .L_5179)
.L_5179:
        /*0080*/ 	.word	0x00000008
.L_5180:


//--------------------- .nv.info._ZN2at6native29vectorized_elementwise_kernelILi4EZZZNS0_49_GLOBAL__N__657f93f7_16_TensorCompare_cu_71e06f4e20isneginf_kernel_implERNS_18TensorIteratorBaseEENKUlvE_clEvENKUlvE_clEvEUldE_St5arrayIPcLm2EEEEviT0_T1_ --------------------------
	.section	.nv.info._ZN2at6native29vectorized_elementwise_kernelILi4EZZZNS0_49_GLOBAL__N__657f93f7_16_TensorCompare_cu_71e06f4e20isneginf_kernel_implERNS_18TensorIteratorBaseEENKUlvE_clEvENKUlvE_clEvEUldE_St5arrayIPcLm2EEEEviT0_T1_,"",@"SHT_CUDA_INFO"
	.sectionflags	@""
	.align	4


	//----- nvinfo : EIATTR_CUDA_API_VERSION
	.align		4
        /*0000*/ 	.byte	0x04, 0x37
        /*0002*/ 	.short	(.L_5182 - .L_5181)
.L_5181:
        /*0004*/ 	.word	0x00000082


	//----- nvinfo : EIATTR_KPARAM_INFO
	.align		4
.L_5182:
        /*0008*/ 	.byte	0x04, 0x17
        /*000a*/ 	.short	(.L_5184 - .L_5183)
.L_5183:
        /*000c*/ 	.word	0x00000000
        /*0010*/ 	.short	0x0002
        /*0012*/ 	.short	0x0008
        /*0014*/ 	.byte	0x00, 0xf0, 0x41, 0x00


	//----- nvinfo : EIATTR_KPARAM_INFO
	.align		4
.L_5184:
        /*0018*/ 	.byte	0x04, 0x17
        /*001a*/ 	.short	(.L_5186 - .L_5185)
.L_5185:
        /*001c*/ 	.word	0x00000000
        /*0020*/ 	.short	0x0001
        /*0022*/ 	.short	0x0004
        /*0024*/ 	.byte	0x00, 0xf0, 0x05, 0x00


	//----- nvinfo : EIATTR_KPARAM_INFO
	.align		4
.L_5186:
        /*0028*/ 	.byte	0x04, 0x17
        /*002a*/ 	.short	(.L_5188 - .L_5187)
.L_5187:
        /*002c*/ 	.word	0x00000000
        /*0030*/ 	.short	0x0000
        /*0032*/ 	.short	0x0000
        /*0034*/ 	.byte	0x00, 0xf0, 0x11, 0x00


	//----- nvinfo : EIATTR_SPARSE_MMA_MASK
	.align		4
.L_5188:
        /*0038*/ 	.byte	0x03, 0x50
        /*003a*/ 	.short	0x0000


	//----- nvinfo : EIATTR_MAXREG_COUNT
	.align		4
        /*003c*/ 	.byte	0x03, 0x1b
        /*003e*/ 	.short	0x00ff


	//----- nvinfo : EIATTR_MERCURY_ISA_VERSION
	.align		4
        /*0040*/ 	.byte	0x03, 0x5f
        /*0042*/ 	.short	0x0101


	//----- nvinfo : EIATTR_EXIT_INSTR_OFFSETS
	.align		4
        /*0044*/ 	.byte	0x04, 0x1c
        /*0046*/ 	.short	(.L_5190 - .L_5189)


	//   ....[0]....
.L_5189:
        /*0048*/ 	.word	0x000002c0


	//   ....[1]....
        /*004c*/ 	.word	0x00000b80


	//   ....[2]....
        /*0050*/ 	.word	0x00000be0


	//----- nvinfo : EIATTR_MAX_THREADS
	.align		4
.L_5190:
        /*0054*/ 	.byte	0x04, 0x05
        /*0056*/ 	.short	(.L_5192 - .L_5191)
.L_5191:
        /*0058*/ 	.word	0x00000080
        /*005c*/ 	.word	0x00000001
        /*0060*/ 	.word	0x00000001


	//----- nvinfo : EIATTR_CRS_STACK_SIZE
	.align		4
.L_5192:
        /*0064*/ 	.byte	0x04, 0x1e
        /*0066*/ 	.short	(.L_5194 - .L_5193)
.L_5193:
        /*0068*/ 	.word	0x00000000


	//----- nvinfo : EIATTR_CBANK_PARAM_SIZE
	.align		4
.L_5194:
        /*006c*/ 	.byte	0x03, 0x19
        /*006e*/ 	.short	0x0018


	//----- nvinfo : EIATTR_PARAM_CBANK
	.align		4
        /*0070*/ 	.byte	0x04, 0x0a
        /*0072*/ 	.short	(.L_5196 - .L_5195)
	.align		4
.L_5195:
        /*0074*/ 	.word	index@(.nv.constant0._ZN2at6native29vectorized_elementwise_kernelILi4EZZZNS0_49_GLOBAL__N__657f93f7_16_TensorCompare_cu_71e06f4e20isneginf_kernel_implERNS_18TensorIteratorBaseEENKUlvE_clEvENKUlvE_clEvEUldE_St5arrayIPcLm2EEEEviT0_T1_)
        /*0078*/ 	.short	0x0210
        /*007a*/ 	.short	0x0018


	//----- nvinfo : EIATTR_SW_WAR
	.align		4
.L_5196:
        /*007c*/ 	.byte	0x04, 0x36
        /*007e*/ 	.short	(.L_5198 - .L_5197)
.L_5197:
        /*0080*/ 	.word	0x00000008
.L_5198:


//--------------------- .nv.info._ZN2at6native29vectorized_elementwise_kernelILi8EZZZNS0_49_GLOBAL__N__657f93f7_16_TensorCompare_cu_71e06f4e20isneginf_kernel_implERNS_18TensorIteratorBaseEENKUlvE_clEvENKUlvE_clEvEUldE_St5arrayIPcLm2EEEEviT0_T1_ --------------------------
	.section	.nv.info._ZN2at6native29vectorized_elementwise_kernelILi8EZZZNS0_49_GLOBAL__N__657f93f7_16_TensorCompare_cu_71e06f4e20isneginf_kernel_implERNS_18TensorIteratorBaseEENKUlvE_clEvENKUlvE_clEvEUldE_St5arrayIPcLm2EEEEviT0_T1_,"",@"SHT_CUDA_INFO"
	.sectionflags	@""
	.align	4


	//----- nvinfo : EIATTR_CUDA_API_VERSION
	.align		4
        /*0000*/ 	.byte	0x04, 0x37
        /*0002*/ 	.short	(.L_5200 - .L_5199)
.L_5199:
        /*0004*/ 	.word	0x00000082


	//----- nvinfo : EIATTR_KPARAM_INFO
	.align		4
.L_5200:
        /*0008*/ 	.byte	0x04, 0x17
        /*000a*/ 	.short	(.L_5202 - .L_5201)
.L_5201:
        /*000c*/ 	.word	0x00000000
        /*0010*/ 	.short	0x0002
        /*0012*/ 	.short	0x0008
        /*0014*/ 	.byte	0x00, 0xf0, 0x41, 0x00


	//----- nvinfo : EIATTR_KPARAM_INFO
	.align		4
.L_5202:
        /*0018*/ 	.byte	0x04, 0x17
        /*001a*/ 	.short	(.L_5204 - .L_5203)
.L_5203:
        /*001c*/ 	.word	0x00000000
        /*0020*/ 	.short	0x0001
        /*0022*/ 	.short	0x0004
        /*0024*/ 	.byte	0x00, 0xf0, 0x05, 0x00


	//----- nvinfo : EIATTR_KPARAM_INFO
	.align		4
.L_5204:
        /*0028*/ 	.byte	0x04, 0x17
        /*002a*/ 	.short	(.L_5206 - .L_5205)
.L_5205:
        /*002c*/ 	.word	0x00000000
        /*0030*/ 	.short	0x0000
        /*0032*/ 	.short	0x0000
        /*0034*/ 	.byte	0x00, 0xf0, 0x11, 0x00


	//----- nvinfo : EIATTR_SPARSE_MMA_MASK
	.align		4
.L_5206:
        /*0038*/ 	.byte	0x03, 0x50
        /*003a*/ 	.short	0x0000


	//----- nvinfo : EIATTR_MAXREG_COUNT
	.align		4
        /*003c*/ 	.byte	0x03, 0x1b
        /*003e*/ 	.short	0x00ff


	//----- nvinfo : EIATTR_MERCURY_ISA_VERSION
	.align		4
        /*0040*/ 	.byte	0x03, 0x5f
        /*0042*/ 	.short	0x0101


	//----- nvinfo : EIATTR_EXIT_INSTR_OFFSETS
	.align		4
        /*0044*/ 	.byte	0x04, 0x1c
        /*0046*/ 	.short	(.L_5208 - .L_5207)


	//   ....[0]....
.L_5207:
        /*0048*/ 	.word	0x000002f0


	//   ....[1]....
        /*004c*/ 	.word	0x00000bb0


	//   ....[2]....
        /*0050*/ 	.word	0x00000c10


	//----- nvinfo : EIATTR_MAX_THREADS
	.align		4
.L_5208:
        /*0054*/ 	.byte	0x04, 0x05
        /*0056*/ 	.short	(.L_5210 - .L_5209)
.L_5209:
        /*0058*/ 	.word	0x00000080
        /*005c*/ 	.word	0x00000001
        /*0060*/ 	.word	0x00000001


	//----- nvinfo : EIATTR_CRS_STACK_SIZE
	.align		4
.L_5210:
        /*0064*/ 	.byte	0x04, 0x1e
        /*0066*/ 	.short	(.L_5212 - .L_5211)
.L_5211:
        /*0068*/ 	.word	0x00000000


	//----- nvinfo : EIATTR_CBANK_PARAM_SIZE
	.align		4
.L_5212:
        /*006c*/ 	.byte	0x03, 0x19
        /*006e*/ 	.short	0x0018


	//----- nvinfo : EIATTR_PARAM_CBANK
	.align		4
        /*0070*/ 	.byte	0x04, 0x0a
        /*0072*/ 	.short	(.L_5214 - .L_5213)
	.align		4
.L_5213:
        /*0074*/ 	.word	index@(.nv.constant0._ZN2at6native29vectorized_elementwise_kernelILi8EZZZNS0_49_GLOBAL__N__657f93f7_16_TensorCompare_cu_71e06f4e20isneginf_kernel_implERNS_18TensorIteratorBaseEENKUlvE_clEvENKUlvE_clEvEUldE_St5arrayIPcLm2EEEEviT0_T1_)
        /*0078*/ 	.short	0x0210
        /*007a*/ 	.short	0x0018


	//----- nvinfo : EIATTR_SW_WAR
	.align		4
.L_5214:
        /*007c*/ 	.byte	0x04, 0x36
        /*007e*/ 	.short	(.L_5216 - .L_5215)
.L_5215:
        /*0080*/ 	.word	0x00000008
.L_5216:


//--------------------- .nv.info._ZN2at6native18elementwise_kernelILi128ELi4EZNS0_15gpu_kernel_implIZZZNS0_49_GLOBAL__N__657f93f7_16_TensorCompare_cu_71e06f4e20isposinf_kernel_implERNS_18TensorIteratorBaseEENKUlvE_clEvENKUlvE2_clEvEUlN3c108BFloat16EE_EEvS5_RKT_EUliE_EEviT1_ --------------------------
	.section	.nv.info._ZN2at6native18elementwise_kernelILi128ELi4EZNS0_15gpu_kernel_implIZZZNS0_49_GLOBAL__N__657f93f7_16_TensorCompare_cu_71e06f4e20isposinf_kernel_implERNS_18TensorIteratorBaseEENKUlvE_clEvENKUlvE2_clEvEUlN3c108BFloat16EE_EEvS5_RKT_EUliE_EEviT1_,"",@"SHT_CUDA_INFO"
	.sectionflags	@""
	.align	4


	//----- nvinfo : EIATTR_CUDA_API_VERSION
	.align		4
        /*0000*/ 	.byte	0x04, 0x37
        /*0002*/ 	.short	(.L_5218 - .L_5217)
.L_5217:
        /*0004*/ 	.word	0x00000082


	//----- nvinfo : EIATTR_KPARAM_INFO
	.align		4
.L_5218:
        /*0008*/ 	.byte	0x04, 0x17
        /*000a*/ 	.short	(.L_5220 - .L_5219)
.L_5219:
        /*000c*/ 	.word	0x00000000
        /*0010*/ 	.short	0x0001
        /*0012*/ 	.short	0x0008
        /*0014*/ 	.byte	0x00, 0xf0, 0x61, 0x08


	//----- nvinfo : EIATTR_KPARAM_INFO
	.align		4
.L_5220:
        /*0018*/ 	.byte	0x04, 0x17
        /*001a*/ 	.short	(.L_5222 - .L_5221)
.L_5221:
        /*001c*/ 	.word	0x00000000
        /*0020*/ 	.short	0x0000
        /*0022*/ 	.short	0x0000
        /*0024*/ 	.byte	0x00, 0xf0, 0x11, 0x00


	//----- nvinfo : EIATTR_SPARSE_MMA_MASK
	.align		4
.L_5222:
        /*0028*/ 	.byte	0x03, 0x50
        /*002a*/ 	.short	0x0000


	//----- nvinfo : EIATTR_MAXREG_COUNT
	.align		4
        /*002c*/ 	.byte	0x03, 0x1b
        /*002e*/ 	.short	0x0080


	//----- nvinfo : EIATTR_EXTERNS
	.align		4
        /*0030*/ 	.byte	0x04, 0x0f
        /*0032*/ 	.short	(.L_5224 - .L_5223)


	//   ....[0]....
	.align		4
.L_5223:
        /*0034*/ 	.word	index@(__assertfail)


	//----- nvinfo : EIATTR_MERCURY_ISA_VERSION
	.align		4
.L_5224:
        /*0038*/ 	.byte	0x03, 0x5f
        /*003a*/ 	.short	0x0101


	//----- nvinfo : EIATTR_SYSCALL_OFFSETS
	.align		4
        /*003c*/ 	.byte	0x04, 0x46
        /*003e*/ 	.short	(.L_5226 - .L_5225)


	//   ....[0]....
.L_5225:
        /*0040*/ 	.word	0x000022d0


	//   ....[1]....
        /*0044*/ 	.word	0x00003090


	//   ....[2]....
        /*0048*/ 	.word	0x000053a0


	//   ....[3]....
        /*004c*/ 	.word	0x00006150


	//   ....[4]....
        /*0050*/ 	.word	0x00008450


	//   ....[5]....
        /*0054*/ 	.word	0x00009200


	//   ....[6]....
        /*0058*/ 	.word	0x0000b4f0


	//   ....[7]....
        /*005c*/ 	.word	0x0000c2a0


	//----- nvinfo : EIATTR_EXIT_INSTR_OFFSETS
	.align		4
.L_5226:
        /*0060*/ 	.byte	0x04, 0x1c
        /*0062*/ 	.short	(.L_5228 - .L_5227)


	//   ....[0]....
.L_5227:
        /*0064*/ 	.word	0x000092b0


	//   ....[1]....
        /*0068*/ 	.word	0x0000b690


	//   ....[2]....
        /*006c*/ 	.word	0x0000b6b0


	//   ....[3]....
        /*0070*/ 	.word	0x0000b740


	//   ....[4]....
        /*0074*/ 	.word	0x0000b760


	//   ....[5]....
        /*0078*/ 	.word	0x0000b780


	//   ....[6]....
        /*007c*/ 	.word	0x0000b810


	//   ....[7]....
        /*0080*/ 	.word	0x0000b850


	//   ....[8]....
        /*0084*/ 	.word	0x0000b8f0


	//   ....[9]....
        /*0088*/ 	.word	0x0000b940


	//   ....[10]....
        /*008c*/ 	.word	0x0000b980


	//   ....[11]....
        /*0090*/ 	.word	0x0000ba20


	//   ....[12]....
        /*0094*/ 	.word	0x0000ba70


	//   ....[13]....
        /*0098*/ 	.word	0x0000bbc0


	//   ....[14]....
        /*009c*/ 	.word	0x0000bc60


	//   ....[15]....
        /*00a0*/ 	.word	0x0000bca0


	//   ....[16]....
        /*00a4*/ 	.word	0x0000bcf0


	//   ....[17]....
        /*00a8*/ 	.word	0x0000bd30


	//   ....[18]....
        /*00ac*/ 	.word	0x0000bdd0


	//   ....[19]....
        /*00b0*/ 	.word	0x0000bf10


	//   ....[20]....
        /*00b4*/ 	.word	0x0000c050


	//   ....[21]....
        /*00b8*/ 	.word	0x0000c1a0


	//   ....[22]....
        /*00bc*/ 	.word	0x0000c2b0


	//   ....[23]....
        /*00c0*/ 	.word	0x0000c2e0


	//   ....[24]....
        /*00c4*/ 	.word	0x0000c300


	//----- nvinfo : EIATTR_MAX_THREADS
	.align		4
.L_5228:
        /*00c8*/ 	.byte	0x04, 0x05
        /*00ca*/ 	.short	(.L_5230 - .L_5229)
.L_5229:
        /*00cc*/ 	.word	0x00000080
        /*00d0*/ 	.word	0x00000001
        /*00d4*/ 	.word	0x00000001


	//----- nvinfo : EIATTR_CRS_STACK_SIZE
	.align		4
.L_5230:
        /*00d8*/ 	.byte	0x04, 0x1e
        /*00da*/ 	.short	(.L_5232 - .L_5231)
.L_5231:
        /*00dc*/ 	.word	0x00000000


	//----- nvinfo : EIATTR_CBANK_PARAM_SIZE
	.align		4
.L_5232:
        /*00e0*/ 	.byte	0x03, 0x19
        /*00e2*/ 	.short	0x0220


	//----- nvinfo : EIATTR_PARAM_CBANK
	.align		4
        /*00e4*/ 	.byte	0x04, 0x0a
        /*00e6*/ 	.short	(.L_5234 - .L_5233)
	.align		4
.L_5233:
        /*00e8*/ 	.word	index@(.nv.constant0._ZN2at6native18elementwise_kernelILi128ELi4EZNS0_15gpu_kernel_implIZZZNS0_49_GLOBAL__N__657f93f7_16_TensorCompare_cu_71e06f4e20isposinf_kernel_implERNS_18TensorIteratorBaseEENKUlvE_clEvENKUlvE2_clEvEUlN3c108BFloat16EE_EEvS5_RKT_EUliE_EEviT1_)
        /*00ec*/ 	.short	0x0210
        /*00ee*/ 	.short	0x0220


	//----- nvinfo : EIATTR_SW_WAR
	.align		4
.L_5234:
        /*00f0*/ 	.byte	0x04, 0x36
        /*00f2*/ 	.short	(.L_5236 - .L_5235)
.L_5235:
        /*00f4*/ 	.word	0x00000008
.L_5236:


//--------------------- .nv.info._ZN2at6native27unrolled_elementwise_kernelIZZZNS0_49_GLOBAL__N__657f93f7_16_TensorCompare_cu_71e06f4e20isposinf_kernel_implERNS_18TensorIteratorBaseEENKUlvE_clEvENKUlvE2_clEvEUlN3c108BFloat16EE_St5arrayIPcLm2EELi4E23TrivialOffsetCalculatorILi1EjESE_NS0_6memory12LoadWithCastILi1EEENSF_13StoreWithCastILi1EEEEEviT_T0_T2_T3_T4_T5_ --------------------------
	.section	.nv.info._ZN2at6native27unrolled_elementwise_kernelIZZZNS0_49_GLOBAL__N__657f93f7_16_TensorCompare_cu_71e06f4e20isposinf_kernel_implERNS_18TensorIteratorBaseEENKUlvE_clEvENKUlvE2_clEvEUlN3c108BFloat16EE_St5arrayIPcLm2EELi4E23TrivialOffsetCalculatorILi1EjESE_NS0_6memory12LoadWithCastILi1EEENSF_13StoreWithCastILi1EEEEEviT_T0_T2_T3_T4_T5_,"",@"SHT_CUDA_INFO"
	.sectionflags	@""
	.align	4


	//----- nvinfo : EIATTR_CUDA_API_VERSION
	.align		4
        /*0000*/ 	.byte	0x04, 0x37
        /*0002*/ 	.short	(.L_5238 - .L_5237)
.L_5237:
        /*0004*/ 	.word	0x00000082


	//----- nvinfo : EIATTR_KPARAM_INFO
	.align		4
.L_5238:
        /*0008*/ 	.byte	0x04, 0x17
        /*000a*/ 	.short	(.L_5240 - .L_5239)
.L_5239:
        /*000c*/ 	.word	0x00000000
        /*0010*/ 	.short	0x0006
        /*0012*/ 	.short	0x0024
        /*0014*/ 	.byte	0x00, 0xf0, 0x21, 0x00


	//----- nvinfo : EIATTR_KPARAM_INFO
	.align		4
.L_5240:
        /*0018*/ 	.byte	0x04, 0x17
        /*001a*/ 	.short	(.L_5242 - .L_5241)
.L_5241:
        /*001c*/ 	.word	0x00000000
        /*0020*/ 	.short	0x0005
        /*0022*/ 	.short	0x001c
        /*0024*/ 	.byte	0x00, 0xf0, 0x21, 0x00


	//----- nvinfo : EIATTR_KPARAM_INFO
	.align		4
.L_5242:
        /*0028*/ 	.byte	0x04, 0x17
        /*002a*/ 	.short	(.L_5244 - .L_5243)
.L_5243:
        /*002c*/ 	.word	0x00000000
        /*0030*/ 	.short	0x0004
        /*0032*/ 	.short	0x0019
        /*0034*/ 	.byte	0x00, 0xf0, 0x05, 0x00


	//----- nvinfo : EIATTR_KPARAM_INFO
	.align		4
.L_5244:
        /*0038*/ 	.byte	0x04, 0x17
        /*003a*/ 	.short	(.L_5246 - .L_5245)
.L_5245:
        /*003c*/ 	.word	0x00000000
        /*0040*/ 	.short	0x0003
        /*0042*/ 	.short	0x0018
        /*0044*/ 	.byte	0x00, 0xf0, 0x05, 0x00


	//----- nvinfo : EIATTR_KPARAM_INFO
	.align		4
.L_5246:
        /*0048*/ 	.byte	0x04, 0x17
        /*004a*/ 	.short	(.L_5248 - .L_5247)
.L_5247:
        /*004c*/ 	.word	0x00000000
        /*0050*/ 	.short	0x0002
        /*0052*/ 	.short	0x0008
        /*0054*/ 	.byte	0x00, 0xf0, 0x41, 0x00


	//----- nvinfo : EIATTR_KPARAM_INFO
	.align		4
.L_5248:
        /*0058*/ 	.byte	0x04, 0x17
        /*005a*/ 	.short	(.L_5250 - .L_5249)
.L_5249:
        /*005c*/ 	.word	0x00000000
        /*0060*/ 	.short	0x0001
        /*0062*/ 	.short	0x0004
        /*0064*/ 	.byte	0x00, 0xf0, 0x05, 0x00


	//----- nvinfo : EIATTR_KPARAM_INFO
	.align		4
.L_5250:
        /*0068*/ 	.byte	0x04, 0x17
        /*006a*/ 	.short	(.L_5252 - .L_5251)
.L_5251:
        /*006c*/ 	.word	0x00000000
        /*0070*/ 	.short	0x0000
        /*0072*/ 	.short	0x0000
        /*0074*/ 	.byte	0x00, 0xf0, 0x11, 0x00


	//----- nvinfo : EIATTR_SPARSE_MMA_MASK
	.align		4
.L_5252:
        /*0078*/ 	.byte	0x03, 0x50
        /*007a*/ 	.short	0x0000


	//----- nvinfo : EIATTR_MAXREG_COUNT
	.align		4
        /*007c*/ 	.byte	0x03, 0x1b
        /*007e*/ 	.short	0x00ff


	//----- nvinfo : EIATTR_EXTERNS
	.align		4
        /*0080*/ 	.byte	0x04, 0x0f
        /*0082*/ 	.short	(.L_5254 - .L_5253)


	//   ....[0]....
	.align		4
.L_5253:
        /*0084*/ 	.word	index@(__assertfail)


	//----- nvinfo : EIATTR_MERCURY_ISA_VERSION
	.align		4
.L_5254:
        /*0088*/ 	.byte	0x03, 0x5f
        /*008a*/ 	.short	0x0101


	//----- nvinfo : EIATTR_SYSCALL_OFFSETS
	.align		4
        /*008c*/ 	.byte	0x04, 0x46
        /*008e*/ 	.short	(.L_5256 - .L_5255)


	//   ....[0]....
.L_5255:
        /*0090*/ 	.word	0x000010e0


	//   ....[1]....
        /*0094*/ 	.word	0x00002220


	//   ....[2]....
        /*0098*/ 	.word	0x00003370


	//   ....[3]....
        /*009c*/ 	.word	0x00004490


	//   ....[4]....
        /*00a0*/ 	.word	0x000056a0


	//   ....[5]....
        /*00a4*/ 	.word	0x000065c0


	//   ....[6]....
        /*00a8*/ 	.word	0x000074a0


	//   ....[7]....
        /*00ac*/ 	.word	0x00008380


	//----- nvinfo : EIATTR_EXIT_INSTR_OFFSETS
	.align		4
.L_5256:
        /*00b0*/ 	.byte	0x04, 0x1c
        /*00b2*/ 	.short	(.L_5258 - .L_5257)


	//   ....[0]....
.L_5257:
        /*00b4*/ 	.word	0x00007540


	//   ....[1]....
        /*00b8*/ 	.word	0x00007670


	//   ....[2]....
        /*00bc*/ 	.word	0x00007690


	//   ....[3]....
        /*00c0*/ 	.word	0x00007720


	//   ....[4]....
        /*00c4*/ 	.word	0x00007740


	//   ....[5]....
        /*00c8*/ 	.word	0x00007760


	//   ....[6]....
        /*00cc*/ 	.word	0x000077f0


	//   ....[7]....
        /*00d0*/ 	.word	0x00007830


	//   ....[8]....
        /*00d4*/ 	.word	0x000078d0


	//   ....[9]....
        /*00d8*/ 	.word	0x00007920


	//   ....[10]....
        /*00dc*/ 	.word	0x00007950


	//   ....[11]....
        /*00e0*/ 	.word	0x00007a10


	//   ....[12]....
        /*00e4*/ 	.word	0x00007a50


	//   ....[13]....
        /*00e8*/ 	.word	0x00007be0


	//   ....[14]....
        /*00ec*/ 	.word	0x00007d40


	//   ....[15]....
        /*00f0*/ 	.word	0x00007d80


	//   ....[16]....
        /*00f4*/ 	.word	0x00007e20


	//   ....[17]....
        /*00f8*/ 	.word	0x00007fa0


	//   ....[18]....
        /*00fc*/ 	.word	0x00008120


	//   ....[19]....
        /*0100*/ 	.word	0x00008280


	//   ....[20]....
        /*0104*/ 	.word	0x00008390


	//   ....[21]....
        /*0108*/ 	.word	0x000083c0


	//   ....[22]....
        /*010c*/ 	.word	0x000083e0


	//----- nvinfo : EIATTR_MAX_THREADS
	.align		4
.L_5258:
        /*0110*/ 	.byte	0x04, 0x05
        /*0112*/ 	.short	(.L_5260 - .L_5259)
.L_5259:
        /*0114*/ 	.word	0x00000080
        /*0118*/ 	.word	0x00000001
        /*011c*/ 	.word	0x00000001


	//----- nvinfo : EIATTR_CRS_STACK_SIZE
	.align		4
.L_5260:
        /*0120*/ 	.byte	0x04, 0x1e
        /*0122*/ 	.short	(.L_5262 - .L_5261)
.L_5261:
        /*0124*/ 	.word	0x00000000


	//----- nvinfo : EIATTR_CBANK_PARAM_SIZE
	.align		4
.L_5262:
        /*0128*/ 	.byte	0x03, 0x19
        /*012a*/ 	.short	0x002c


	//----- nvinfo : EIATTR_PARAM_CBANK
	.align		4
        /*012c*/ 	.byte	0x04, 0x0a
        /*012e*/ 	.short	(.L_5264 - .L_5263)
	.align		4
.L_5263:
        /*0130*/ 	.word	index@(.nv.constant0._ZN2at6native27unrolled_elementwise_kernelIZZZNS0_49_GLOBAL__N__657f93f7_16_TensorCompare_cu_71e06f4e20isposinf_kernel_implERNS_18TensorIteratorBaseEENKUlvE_clEvENKUlvE2_clEvEUlN3c108BFloat16EE_St5arrayIPcLm2EELi4E23TrivialOffsetCalculatorILi1EjESE_NS0_6memory12LoadWithCastILi1EEENSF_13StoreWithCastILi1EEEEEviT_T0_T2_T3_T4_T5_)
        /*0134*/ 	.short	0x0210
        /*0136*/ 	.short	0x002c


	//----- nvinfo : EIATTR_SW_WAR
	.align		4
.L_5264:
        /*0138*/ 	.byte	0x04, 0x36
        /*013a*/ 	.short	(.L_5266 - .L_5265)
.L_5265:
        /*013c*/ 	.word	0x00000008
.L_5266:


//--------------------- .nv.info._ZN2at6native18elementwise_kernelILi128ELi4EZNS0_22gpu_kernel_impl_nocastIZZZNS0_49_GLOBAL__N__657f93f7_16_TensorCompare_cu_71e06f4e20isposinf_kernel_implERNS_18TensorIteratorBaseEENKUlvE_clEvENKUlvE2_clEvEUlN3c108BFloat16EE_EEvS5_RKT_EUliE_EEviT1_ --------------------------
	.section	.nv.info._ZN2at6native18elementwise_kernelILi128ELi4EZNS0_22gpu_kernel_impl_nocastIZZZNS0_49_GLOBAL__N__657f93f7_16_TensorCompare_cu_71e06f4e20isposinf_kernel_implERNS_18TensorIteratorBaseEENKUlvE_clEvENKUlvE2_clEvEUlN3c108BFloat16EE_EEvS5_RKT_EUliE_EEviT1_,"",@"SHT_CUDA_INFO"
	.sectionflags	@""
	.align	4


	//----- nvinfo : EIATTR_CUDA_API_VERSION
	.align		4
        /*0000*/ 	.byte	0x04, 0x37
        /*0002*/ 	.short	(.L_5268 - .L_5267)
.L_5267:
        /*0004*/ 	.word	0x00000082


	//----- nvinfo : EIATTR_KPARAM_INFO
	.align		4
.L_5268:
        /*0008*/ 	.byte	0x04, 0x17
        /*000a*/ 	.short	(.L_5270 - .L_5269)
.L_5269:
        /*000c*/ 	.word	0x00000000
        /*0010*/ 	.short	0x0001
        /*0012*/ 	.short	0x0008
        /*0014*/ 	.byte	0x00, 0xf0, 0x61, 0x08


	//----- nvinfo : EIATTR_KPARAM_INFO
	.align		4
.L_5270:
        /*0018*/ 	.byte	0x04, 0x17
        /*001a*/ 	.short	(.L_5272 - .L_5271)
.L_5271:
        /*001c*/ 	.word	0x00000000
        /*0020*/ 	.short	0x0000
        /*0022*/ 	.short	0x0000
        /*0024*/ 	.byte	0x00, 0xf0, 0x11, 0x00


	//----- nvinfo : EIATTR_SPARSE_MMA_MASK
	.align		4
.L_5272:
        /*0028*/ 	.byte	0x03, 0x50
        /*002a*/ 	.short	0x0000


	//----- nvinfo : EIATTR_MAXREG_COUNT
	.align		4
        /*002c*/ 	.byte	0x03, 0x1b
        /*002e*/ 	.short	0x0080


	//----- nvinfo : EIATTR_MERCURY_ISA_VERSION
	.align		4
        /*0030*/ 	.byte	0x03, 0x5f
        /*0032*/ 	.short	0x0101


	//----- nvinfo : EIATTR_EXIT_INSTR_OFFSETS
	.align		4
        /*0034*/ 	.byte	0x04, 0x1c
        /*0036*/ 	.short	(.L_5274 - .L_5273)


	//   ....[0]....
.L_5273:
        /*0038*/ 	.word	0x00003bf0


	//   ....[1]....
        /*003c*/ 	.word	0x00004f90


	//----- nvinfo : EIATTR_MAX_THREADS
	.align		4
.L_5274:
        /*0040*/ 	.byte	0x04, 0x05
        /*0042*/ 	.short	(.L_5276 - .L_5275)
.L_5275:
        /*0044*/ 	.word	0x00000080
        /*0048*/ 	.word	0x00000001
        /*004c*/ 	.word	0x00000001


	//----- nvinfo : EIATTR_CRS_STACK_SIZE
	.align		4
.L_5276:
        /*0050*/ 	.byte	0x04, 0x1e
        /*0052*/ 	.short	(.L_5278 - .L_5277)
.L_5277:
        /*0054*/ 	.word	0x00000000


	//----- nvinfo : EIATTR_CBANK_PARAM_SIZE
	.align		4
.L_5278:
        /*0058*/ 	.byte	0x03, 0x19
        /*005a*/ 	.short	0x0220


	//----- nvinfo : EIATTR_PARAM_CBANK
	.align		4
        /*005c*/ 	.byte	0x04, 0x0a
        /*005e*/ 	.short	(.L_5280 - .L_5279)
	.align		4
.L_5279:
        /*0060*/ 	.word	index@(.nv.constant0._ZN2at6native18elementwise_kernelILi128ELi4EZNS0_22gpu_kernel_impl_nocastIZZZNS0_49_GLOBAL__N__657f93f7_16_TensorCompare_cu_71e06f4e20isposinf_kernel_implERNS_18TensorIteratorBaseEENKUlvE_clEvENKUlvE2_clEvEUlN3c108BFloat16EE_EEvS5_RKT_EUliE_EEviT1_)
        /*0064*/ 	.short	0x0210
        /*0066*/ 	.short	0x0220


	//----- nvinfo : EIATTR_SW_WAR
	.align		4
.L_5280:
        /*0068*/ 	.byte	0x04, 0x36
        /*006a*/ 	.short	(.L_5282 - .L_5281)
.L_5281:
        /*006c*/ 	.word	0x00000008
.L_5282:


//--------------------- .nv.info._ZN2at6native27unrolled_elementwise_kernelIZZZNS0_49_GLOBAL__N__657f93f7_16_TensorCompare_cu_71e06f4e20isposinf_kernel_implERNS_18TensorIteratorBaseEENKUlvE_clEvENKUlvE2_clEvEUlN3c108BFloat16EE_St5arrayIPcLm2EELi4E23TrivialOffsetCalculatorILi1EjESE_NS0_6memory15LoadWithoutCastENSF_16StoreWithoutCastEEEviT_T0_T2_T3_T4_T5_ --------------------------
	.section	.nv.info._ZN2at6native27unrolled_elementwise_kernelIZZZNS0_49_GLOBAL__N__657f93f7_16_TensorCompare_cu_71e06f4e20isposinf_kernel_implERNS_18TensorIteratorBaseEENKUlvE_clEvENKUlvE2_clEvEUlN3c108BFloat16EE_St5arrayIPcLm2EELi4E23TrivialOffsetCalculatorILi1EjESE_NS0_6memory15LoadWithoutCastENSF_16StoreWithoutCastEEEviT_T0_T2_T3_T4_T5_,"",@"SHT_CUDA_INFO"
	.sectionflags	@""
	.align	4


	//----- nvinfo : EIATTR_CUDA_API_VERSION
	.align		4
        /*0000*/ 	.byte	0x04, 0x37
        /*0002*/ 	.short	(.L_5284 - .L_5283)
.L_5283:
        /*0004*/ 	.word	0x00000082


	//----- nvinfo : EIATTR_KPARAM_INFO
	.align		4
.L_5284:
        /*0008*/ 	.byte	0x04, 0x17
        /*000a*/ 	.short	(.L_5286 - .L_5285)
.L_5285:
        /*000c*/ 	.word	0x00000000
        /*0010*/ 	.short	0x0006
        /*0012*/ 	.short	0x001b
        /*0014*/ 	.byte	0x00, 0xf0, 0x05, 0x00


	//----- nvinfo : EIATTR_KPARAM_INFO
	.align		4
.L_5286:
        /*0018*/ 	.byte	0x04, 0x17
        /*001a*/ 	.short	(.L_5288 - .L_5287)
.L_5287:
        /*001c*/ 	.word	0x00000000
        /*0020*/ 	.short	0x0005
        /*0022*/ 	.short	0x001a
        /*0024*/ 	.byte	0x00, 0xf0, 0x05, 0x00


	//----- nvinfo : EIATTR_KPARAM_INFO
	.align		4
.L_5288:
        /*0028*/ 	.byte	0x04, 0x17
        /*002a*/ 	.short	(.L_5290 - .L_5289)
.L_5289:
        /*002c*/ 	.word	0x00000000
        /*0030*/ 	.short	0x0004
        /*0032*/ 	.short	0x0019
        /*0034*/ 	.byte	0x00, 0xf0, 0x05, 0x00


	//----- nvinfo : EIATTR_KPARAM_INFO
	.align		4
.L_5290:
        /*0038*/ 	.byte	0x04, 0x17
        /*003a*/ 	.short	(.L_5292 - .L_5291)
.L_5291:
        /*003c*/ 	.word	0x00000000
        /*0040*/ 	.short	0x0003
        /*0042*/ 	.short	0x0018
        /*0044*/ 	.byte	0x00, 0xf0, 0x05, 0x00


	//----- nvinfo : EIATTR_KPARAM_INFO
	.align		4
.L_5292:
        /*0048*/ 	.byte	0x04, 0x17
        /*004a*/ 	.short	(.L_5294 - .L_5293)
.L_5293:
        /*004c*/ 	.word	0x00000000
        /*0050*/ 	.short	0x0002
        /*0052*/ 	.short	0x0008
        /*0054*/ 	.byte	0x00, 0xf0, 0x41, 0x00


	//----- nvinfo : EIATTR_KPARAM_INFO
	.align		4
.L_5294:
        /*0058*/ 	.byte	0x04, 0x17
        /*005a*/ 	.short	(.L_5296 - .L_5295)
.L_5295:
        /*005c*/ 	.word	0x00000000
        /*0060*/ 	.short	0x0001
        /*0062*/ 	.short	0x0004
        /*0064*/ 	.byte	0x00, 0xf0, 0x05, 0x00


	//----- nvinfo : EIATTR_KPARAM_INFO
	.align		4
.L_5296:
        /*0068*/ 	.byte	0x04, 0x17
        /*006a*/ 	.short	(.L_5298 - .L_5297)
.L_5297:
        /*006c*/ 	.word	0x00000000
        /*0070*/ 	.short	0x0000
        /*0072*/ 	.short	0x0000
        /*0074*/ 	.byte	0x00, 0xf0, 0x11, 0x00


	//----- nvinfo : EIATTR_SPARSE_MMA_MASK
	.align		4
.L_5298:
        /*0078*/ 	.byte	0x03, 0x50
        /*007a*/ 	.short	0x0000


	//----- nvinfo : EIATTR_MAXREG_COUNT
	.align		4
        /*007c*/ 	.byte	0x03, 0x1b
        /*007e*/ 	.short	0x00ff


	//----- nvinfo : EIATTR_MERCURY_ISA_VERSION
	.align		4
        /*0080*/ 	.byte	0x03, 0x5f
        /*0082*/ 	.short	0x0101


	//----- nvinfo : EIATTR_EXIT_INSTR_OFFSETS
	.align		4
        /*0084*/ 	.byte	0x04, 0x1c
        /*0086*/ 	.short	(.L_5300 - .L_5299)


	//   ....[0]....
.L_5299:
        /*0088*/ 	.word	0x00000490


	//   ....[1]....
        /*008c*/ 	.word	0x00000520


	//----- nvinfo : EIATTR_MAX_THREADS
	.align		4
.L_5300:
        /*0090*/ 	.byte	0x04, 0x05
        /*0092*/ 	.short	(.L_5302 - .L_5301)
.L_5301:
        /*0094*/ 	.word	0x00000080
        /*0098*/ 	.word	0x00000001
        /*009c*/ 	.word	0x00000001


	//----- nvinfo : EIATTR_CRS_STACK_SIZE
	.align		4
.L_5302:
        /*00a0*/ 	.byte	0x04, 0x1e
        /*00a2*/ 	.short	(.L_5304 - .L_5303)
.L_5303:
        /*00a4*/ 	.word	0x00000000


	//----- nvinfo : EIATTR_CBANK_PARAM_SIZE
	.align		4
.L_5304:
        /*00a8*/ 	.byte	0x03, 0x19
        /*00aa*/ 	.short	0x001c


	//----- nvinfo : EIATTR_PARAM_CBANK
	.align		4
        /*00ac*/ 	.byte	0x04, 0x0a
        /*00ae*/ 	.short	(.L_5306 - .L_5305)
	.align		4
.L_5305:
        /*00b0*/ 	.word	index@(.nv.constant0._ZN2at6native27unrolled_elementwise_kernelIZZZNS0_49_GLOBAL__N__657f93f7_16_TensorCompare_cu_71e06f4e20isposinf_kernel_implERNS_18TensorIteratorBaseEENKUlvE_clEvENKUlvE2_clEvEUlN3c108BFloat16EE_St5arrayIPcLm2EELi4E23TrivialOffsetCalculatorILi1EjESE_NS0_6memory15LoadWithoutCastENSF_16StoreWithoutCastEEEviT_T0_T2_T3_T4_T5_)
        /*00b4*/ 	.short	0x0210
        /*00b6*/ 	.short	0x001c


	//----- nvinfo : EIATTR_SW_WAR
	.align		4
.L_5306:
        /*00b8*/ 	.byte	0x04, 0x36
        /*00ba*/ 	.short	(.L_5308 - .L_5307)
.L_5307:
        /*00bc*/ 	.word	0x00000008
.L_5308:


//--------------------- .nv.info._ZN2at6native29vectorized_elementwise_kernelILi2EZZZNS0_49_GLOBAL__N__657f93f7_16_TensorCompare_cu_71e06f4e20isposinf_kernel_implERNS_18TensorIteratorBaseEENKUlvE_clEvENKUlvE2_clEvEUlN3c108BFloat16EE_St5arrayIPcLm2EEEEviT0_T1_ --------------------------
	.section	.nv.info._ZN2at6native29vectorized_elementwise_kernelILi2EZZZNS0_49_GLOBAL__N__657f93f7_16_TensorCompare_cu_71e06f4e20isposinf_kernel_implERNS_18TensorIteratorBaseEENKUlvE_clEvENKUlvE2_clEvEUlN3c108BFloat16EE_St5arrayIPcLm2EEEEviT0_T1_,"",@"SHT_CUDA_INFO"
	.sectionflags	@""
	.align	4


	//----- nvinfo : EIATTR_CUDA_API_VERSION
	.align		4
        /*0000*/ 	.byte	0x04, 0x37
        /*0002*/ 	.short	(.L_5310 - .L_5309)
.L_5309:
        /*0004*/ 	.word	0x00000082


	//----- nvinfo : EIATTR_KPARAM_INFO
	.align		4
.L_5310:
        /*0008*/ 	.byte	0x04, 0x17
        /*000a*/ 	.short	(.L_5312 - .L_5311)
.L_5311:
        /*000c*/ 	.word	0x00000000
        /*0010*/ 	.short	0x0002
        /*0012*/ 	.short	0x0008
        /*0014*/ 	.byte	0x00, 0xf0, 0x41, 0x00


	//----- nvinfo : EIATTR_KPARAM_INFO
	.align		4
.L_5312:
        /*0018*/ 	.byte	0x04, 0x17
        /*001a*/ 	.short	(.L_5314 - .L_5313)
.L_5313:
        /*001c*/ 	.word	0x00000000
        /*0020*/ 	.short	0x0001
        /*0022*/ 	.short	0x0004
        /*0024*/ 	.byte	0x00, 0xf0, 0x05, 0x00


	//----- nvinfo : EIATTR_KPARAM_INFO
	.align		4
.L_5314:
        /*0028*/ 	.byte	0x04, 0x17
        /*002a*/ 	.short	(.L_5316 - .L_5315)
.L_5315:
        /*002c*/ 	.word	0x00000000
        /*0030*/ 	.short	0x0000
        /*0032*/ 	.short	0x0000
        /*0034*/ 	.byte	0x00, 0xf0, 0x11, 0x00


	//----- nvinfo : EIATTR_SPARSE_MMA_MASK
	.align		4
.L_5316:
        /*0038*/ 	.byte	0x03, 0x50
        /*003a*/ 	.short	0x0000


	//----- nvinfo : EIATTR_MAXREG_COUNT
	.align		4
        /*003c*/ 	.byte	0x03, 0x1b
        /*003e*/ 	.short	0x00ff


	//----- nvinfo : EIATTR_MERCURY_ISA_VERSION
	.align		4
        /*0040*/ 	.byte	0x03, 0x5f
        /*0042*/ 	.short	0x0101


	//----- nvinfo : EIATTR_EXIT_INSTR_OFFSETS
	.align		4
        /*0044*/ 	.byte	0x04, 0x1c
        /*0046*/ 	.short	(.L_5318 - .L_5317)


	//   ....[0]....
.L_5317:
        /*0048*/ 	.word	0x00000380


	//   ....[1]....
        /*004c*/ 	.word	0x00000d40


	//   ....[2]....
        /*0050*/ 	.word	0x00000da0


	//----- nvinfo : EIATTR_MAX_THREADS
	.align		4
.L_5318:
        /*0054*/ 	.byte	0x04, 0x05
        /*0056*/ 	.short	(.L_5320 - .L_5319)
.L_5319:
        /*0058*/ 	.word	0x00000080
        /*005c*/ 	.word	0x00000001
        /*0060*/ 	.word	0x00000001


	//----- nvinfo : EIATTR_CRS_STACK_SIZE
	.align		4
.L_5320:
        /*0064*/ 	.byte	0x04, 0x1e
        /*0066*/ 	.short	(.L_5322 - .L_5321)
.L_5321:
        /*0068*/ 	.word	0x00000000


	//----- nvinfo : EIATTR_CBANK_PARAM_SIZE
	.align		4
.L_5322:
        /*006c*/ 	.byte	0x03, 0x19
        /*006e*/ 	.short	0x0018


	//----- nvinfo : EIATTR_PARAM_CBANK
	.align		4
        /*0070*/ 	.byte	0x04, 0x0a
        /*0072*/ 	.short	(.L_5324 - .L_5323)
	.align		4
.L_5323:
        /*0074*/ 	.word	index@(.nv.constant0._ZN2at6native29vectorized_elementwise_kernelILi2EZZZNS0_49_GLOBAL__N__657f93f7_16_TensorCompare_cu_71e06f4e20isposinf_kernel_implERNS_18TensorIteratorBaseEENKUlvE_clEvENKUlvE2_clEvEUlN3c108BFloat16EE_St5arrayIPcLm2EEEEviT0_T1_)
        /*0078*/ 	.short	0x0210
        /*007a*/ 	.short	0x0018


	//----- nvinfo : EIATTR_SW_WAR
	.align		4
.L_5324:
        /*007c*/ 	.byte	0x04, 0x36
        /*007e*/ 	.short	(.L_5326 - .L_5325)
.L_5325:
        /*0080*/ 	.word	0x00000008
.L_5326:


//--------------------- .nv.info._ZN2at6native29vectorized_elementwise_kernelILi4EZZZNS0_49_GLOBAL__N__657f93f7_16_TensorCompare_cu_71e06f4e20isposinf_kernel_implERNS_18TensorIteratorBaseEENKUlvE_clEvENKUlvE2_clEvEUlN3c108BFloat16EE_St5arrayIPcLm2EEEEviT0_T1_ --------------------------
	.section	.nv.info._ZN2at6native29vectorized_elementwise_kernelILi4EZZZNS0_49_GLOBAL__N__657f93f7_16_TensorCompare_cu_71e06f4e20isposinf_kernel_implERNS_18TensorIteratorBaseEENKUlvE_clEvENKUlvE2_clEvEUlN3c108BFloat16EE_St5arrayIPcLm2EEEEviT0_T1_,"",@"SHT_CUDA_INFO"
	.sectionflags	@""
	.align	4


	//----- nvinfo : EIATTR_CUDA_API_VERSION
	.align		4
        /*0000*/ 	.byte	0x04, 0x37
        /*0002*/ 	.short	(.L_5328 - .L_5327)
.L_5327:
        /*0004*/ 	.word	0x00000082


	//----- nvinfo : EIATTR_KPARAM_INFO
	.align		4
.L_5328:
        /*0008*/ 	.byte	0x04, 0x17
        /*000a*/ 	.short	(.L_5330 - .L_5329)
.L_5329:
        /*000c*/ 	.word	0x00000000
        /*0010*/ 	.short	0x0002
        /*0012*/ 	.short	0x0008
        /*0014*/ 	.byte	0x00, 0xf0, 0x41, 0x00


	//----- nvinfo : EIATTR_KPARAM_INFO
	.align		4
.L_5330:
        /*0018*/ 	.byte	0x04, 0x17
        /*001a*/ 	.short	(.L_5332 - .L_5331)
.L_5331:
        /*001c*/ 	.word	0x00000000
        /*0020*/ 	.short	0x0001
        /*0022*/ 	.short	0x0004
        /*0024*/ 	.byte	0x00, 0xf0, 0x05, 0x00


	//----- nvinfo : EIATTR_KPARAM_INFO
	.align		4
.L_5332:
        /*0028*/ 	.byte	0x04, 0x17
        /*002a*/ 	.short	(.L_5334 - .L_5333)
.L_5333:
        /*002c*/ 	.word	0x00000000
        /*0030*/ 	.short	0x0000
        /*0032*/ 	.short	0x0000
        /*0034*/ 	.byte	0x00, 0xf0, 0x11, 0x00


	//----- nvinfo : EIATTR_SPARSE_MMA_MASK
	.align		4
.L_5334:
        /*0038*/ 	.byte	0x03, 0x50
        /*003a*/ 	.short	0x0000


	//----- nvinfo : EIATTR_MAXREG_COUNT
	.align		4
        /*003c*/ 	.byte	0x03, 0x1b
        /*003e*/ 	.short	0x00ff


	//----- nvinfo : EIATTR_MERCURY_ISA_VERSION
	.align		4
        /*0040*/ 	.byte	0x03, 0x5f
        /*0042*/ 	.short	0x0101


	//----- nvinfo : EIATTR_EXIT_INSTR_OFFSETS
	.align		4
        /*0044*/ 	.byte	0x04, 0x1c
        /*0046*/ 	.short	(.L_5336 - .L_5335)


	//   ....[0]....
.L_5335:
        /*0048*/ 	.word	0x00000360


	//   ....[1]....
        /*004c*/ 	.word	0x00000d20


	//   ....[2]....
        /*0050*/ 	.word	0x00000d80


	//----- nvinfo : EIATTR_MAX_THREADS
	.align		4
.L_5336:
        /*0054*/ 	.byte	0x04, 0x05
        /*0056*/ 	.short	(.L_5338 - .L_5337)
.L_5337:
        /*0058*/ 	.word	0x00000080
        /*005c*/ 	.word	0x00000001
        /*0060*/ 	.word	0x00000001


	//----- nvinfo : EIATTR_CRS_STACK_SIZE
	.align		4
.L_5338:
        /*0064*/ 	.byte	0x04, 0x1e
        /*0066*/ 	.short	(.L_5340 - .L_5339)
.L_5339:
        /*0068*/ 	.word	0x00000000


	//----- nvinfo : EIATTR_CBANK_PARAM_SIZE
	.align		4
.L_5340:
        /*006c*/ 	.byte	0x03, 0x19
        /*006e*/ 	.short	0x0018


	//----- nvinfo : EIATTR_PARAM_CBANK
	.align		4
        /*0070*/ 	.byte	0x04, 0x0a
        /*0072*/ 	.short	(.L_5342 - .L_5341)
	.align		4
.L_5341:
        /*0074*/ 	.word	index@(.nv.constant0._ZN2at6native29vectorized_elementwise_kernelILi4EZZZNS0_49_GLOBAL__N__657f93f7_16_TensorCompare_cu_71e06f4e20isposinf_kernel_implERNS_18TensorIteratorBaseEENKUlvE_clEvENKUlvE2_clEvEUlN3c108BFloat16EE_St5arrayIPcLm2EEEEviT0_T1_)
        /*0078*/ 	.short	0x0210
        /*007a*/ 	.short	0x0018


	//----- nvinfo : EIATTR_SW_WAR
	.align		4
.L_5342:
        /*007c*/ 	.byte	0x04, 0x36
        /*007e*/ 	.short	(.L_5344 - .L_5343)
.L_5343:
        /*0080*/ 	.word	0x00000008
.L_5344:


//--------------------- .nv.info._ZN2at6native29vectorized_elementwise_kernelILi8EZZZNS0_49_GLOBAL__N__657f93f7_16_TensorCompare_cu_71e06f4e20isposinf_kernel_implERNS_18TensorIteratorBaseEENKUlvE_clEvENKUlvE2_clEvEUlN3c108BFloat16EE_St5arrayIPcLm2EEEEviT0_T1_ --------------------------
	.section	.nv.info._ZN2at6native29vectorized_elementwise_kernelILi8EZZZNS0_49_GLOBAL__N__657f93f7_16_TensorCompare_cu_71e06f4e20isposinf_kernel_implERNS_18TensorIteratorBaseEENKUlvE_clEvENKUlvE2_clEvEUlN3c108BFloat16EE_St5arrayIPcLm2EEEEviT0_T1_,"",@"SHT_CUDA_INFO"
	.sectionflags	@""
	.align	4


	//----- nvinfo : EIATTR_CUDA_API_VERSION
	.align		4
        /*0000*/ 	.byte	0x04, 0x37
        /*0002*/ 	.short	(.L_5346 - .L_5345)
.L_5345:
        /*0004*/ 	.word	0x00000082


	//----- nvinfo : EIATTR_KPARAM_INFO
	.align		4
.L_5346:
        /*0008*/ 	.byte	0x04, 0x17
        /*000a*/ 	.short	(.L_5348 - .L_5347)
.L_5347:
        /*000c*/ 	.word	0x00000000
        /*0010*/ 	.short	0x0002
        /*0012*/ 	.short	0x0008
        /*0014*/ 	.byte	0x00, 0xf0, 0x41, 0x00


	//----- nvinfo : EIATTR_KPARAM_INFO
	.align		4
.L_5348:
        /*0018*/ 	.byte	0x04, 0x17
        /*001a*/ 	.short	(.L_5350 - .L_5349)
.L_5349:
        /*001c*/ 	.word	0x00000000
        /*0020*/ 	.short	0x0001
        /*0022*/ 	.short	0x0004
        /*0024*/ 	.byte	0x00, 0xf0, 0x05, 0x00


	//----- nvinfo : EIATTR_KPARAM_INFO
	.align		4
.L_5350:
        /*0028*/ 	.byte	0x04, 0x17
        /*002a*/ 	.short	(.L_5352 - .L_5351)
.L_5351:
        /*002c*/ 	.word	0x00000000
        /*0030*/ 	.short	0x0000
        /*0032*/ 	.short	0x0000
        /*0034*/ 	.byte	0x00, 0xf0, 0x11, 0x00


	//----- nvinfo : EIATTR_SPARSE_MMA_MASK
	.align		4
.L_5352:
        /*0038*/ 	.byte	0x03, 0x50
        /*003a*/ 	.short	0x0000


	//----- nvinfo : EIATTR_MAXREG_COUNT
	.align		4
        /*003c*/ 	.byte	0x03, 0x1b
        /*003e*/ 	.short	0x00ff


	//----- nvinfo : EIATTR_MERCURY_ISA_VERSION
	.align		4
        /*0040*/ 	.byte	0x03, 0x5f
        /*0042*/ 	.short	0x0101


	//----- nvinfo : EIATTR_EXIT_INSTR_OFFSETS
	.align		4
        /*0044*/ 	.byte	0x04, 0x1c
        /*0046*/ 	.short	(.L_5354 - .L_5353)


	//   ....[0]....
.L_5353:
        /*0048*/ 	.word	0x00000380


	//   ....[1]....
        /*004c*/ 	.word	0x00000d40


	//   ....[2]....
        /*0050*/ 	.word	0x00000da0


	//----- nvinfo : EIATTR_MAX_THREADS
	.align		4
.L_5354:
        /*0054*/ 	.byte	0x04, 0x05
        /*0056*/ 	.short	(.L_5356 - .L_5355)
.L_5355:
        /*0058*/ 	.word	0x00000080
        /*005c*/ 	.word	0x00000001
        /*0060*/ 	.word	0x00000001


	//----- nvinfo : EIATTR_CRS_STACK_SIZE
	.align		4
.L_5356:
        /*0064*/ 	.byte	0x04, 0x1e
        /*0066*/ 	.short	(.L_5358 - .L_5357)
.L_5357:
        /*0068*/ 	.word	0x00000000


	//----- nvinfo : EIATTR_CBANK_PARAM_SIZE
	.align		4
.L_5358:
        /*006c*/ 	.byte	0x03, 0x19
        /*006e*/ 	.short	0x0018


	//----- nvinfo : EIATTR_PARAM_CBANK
	.align		4
        /*0070*/ 	.byte	0x04, 0x0a
        /*0072*/ 	.short	(.L_5360 - .L_5359)
	.align		4
.L_5359:
        /*0074*/ 	.word	index@(.nv.constant0._ZN2at6native29vectorized_elementwise_kernelILi8EZZZNS0_49_GLOBAL__N__657f93f7_16_TensorCompare_cu_71e06f4e20isposinf_kernel_implERNS_18TensorIteratorBaseEENKUlvE_clEvENKUlvE2_clEvEUlN3c108BFloat16EE_St5arrayIPcLm2EEEEviT0_T1_)
        /*0078*/ 	.short	0x0210
        /*007a*/ 	.short	0x0018


	//----- nvinfo : EIATTR_SW_WAR
	.align		4
.L_5360:
        /*007c*/ 	.byte	0x04, 0x36
        /*007e*/ 	.short	(.L_5362 - .L_5361)
.L_5361:
        /*0080*/ 	.word	0x00000008
.L_5362:


//--------------------- .nv.info._ZN2at6native18elementwise_kernelILi128ELi4EZNS0_15gpu_kernel_implIZZZNS0_49_GLOBAL__N__657f93f7_16_TensorCompare_cu_71e06f4e20isposinf_kernel_implERNS_18TensorIteratorBaseEENKUlvE_clEvENKUlvE1_clEvEUlN3c104HalfEE_EEvS5_RKT_EUliE_EEviT1_ --------------------------
	.section	.nv.info._ZN2at6native18elementwise_kernelILi128ELi4EZNS0_15gpu_kernel_implIZZZNS0_49_GLOBAL__N__657f93f7_16_TensorCompare_cu_71e06f4e20isposinf_kernel_implERNS_18TensorIteratorBaseEENKUlvE_clEvENKUlvE1_clEvEUlN3c104HalfEE_EEvS5_RKT_EUliE_EEviT1_,"",@"SHT_CUDA_INFO"
	.sectionflags	@""
	.align	4


	//----- nvinfo : EIATTR_CUDA_API_VERSION
	.align		4
        /*0000*/ 	.byte	0x04, 0x37
        /*0002*/ 	.short	(.L_5364 - .L_5363)
.L_5363:
        /*0004*/ 	.word	0x00000082


	//----- nvinfo : EIATTR_KPARAM_INFO
	.align		4
.L_5364:
        /*0008*/ 	.byte	0x04, 0x17
        /*000a*/ 	.short	(.L_5366 - .L_5365)
.L_5365:
        /*000c*/ 	.word	0x00000000
        /*0010*/ 	.short	0x0001
        /*0012*/ 	.short	0x0008
        /*0014*/ 	.byte	0x00, 0xf0, 0x61, 0x08


	//----- nvinfo : EIATTR_KPARAM_INFO
	.align		4
.L_5366:
        /*0018*/ 	.byte	0x04, 0x17
        /*001a*/ 	.short	(.L_5368 - .L_5367)
.L_5367:
        /*001c*/ 	.word	0x00000000
        /*0020*/ 	.short	0x0000
        /*0022*/ 	.short	0x0000
        /*0024*/ 	.byte	0x00, 0xf0, 0x11, 0x00


	//----- nvinfo : EIATTR_SPARSE_MMA_MASK
	.align		4
.L_5368:
        /*0028*/ 	.byte	0x03, 0x50
        /*002a*/ 	.short	0x0000


	//----- nvinfo : EIATTR_MAXREG_COUNT
	.align		4
        /*002c*/ 	.byte	0x03, 0x1b
        /*002e*/ 	.short	0x0080


	//----- nvinfo : EIATTR_EXTERNS
	.align		4
        /*0030*/ 	.byte	0x04, 0x0f
        /*0032*/ 	.short	(.L_5370 - .L_5369)


	//   ....[0]....
	.align		4
.L_5369:
        /*0034*/ 	.word	index@(__assertfail)


	//----- nvinfo : EIATTR_MERCURY_ISA_VERSION
	.align		4
.L_5370:
        /*0038*/ 	.byte	0x03, 0x5f
        /*003a*/ 	.short	0x0101


	//----- nvinfo : EIATTR_SYSCALL_OFFSETS
	.align		4
        /*003c*/ 	.byte	0x04, 0x46
        /*003e*/ 	.short	(.L_5372 - .L_5371)


	//   ....[0]....
.L_5371:
        /*0040*/ 	.word	0x000022b0


	//   ....[1]....
        /*0044*/ 	.word	0x00003070


	//   ....[2]....
        /*0048*/ 	.word	0x00005360


	//   ....[3]....
        /*004c*/ 	.word	0x00006110


	//   ....[4]....
        /*0050*/ 	.word	0x000083f0


	//   ....[5]....
        /*0054*/ 	.word	0x000091a0


	//   ....[6]....
        /*0058*/ 	.word	0x0000b470


	//   ....[7]....
        /*005c*/ 	.word	0x0000c220


	//----- nvinfo : EIATTR_EXIT_INSTR_OFFSETS
	.align		4
.L_5372:
        /*0060*/ 	.byte	0x04, 0x1c
        /*0062*/ 	.short	(.L_5374 - .L_5373)


	//   ....[0]....
.L_5373:
        /*0064*/ 	.word	0x00009250


	//   ....[1]....
        /*0068*/ 	.word	0x0000b610


	//   ....[2]....
        /*006c*/ 	.word	0x0000b630


	//   ....[3]....
        /*0070*/ 	.word	0x0000b6c0


	//   ....[4]....
        /*0074*/ 	.word	0x0000b6e0


	//   ....[5]....
        /*0078*/ 	.word	0x0000b700


	//   ....[6]....
        /*007c*/ 	.word	0x0000b790


	//   ....[7]....
        /*0080*/ 	.word	0x0000b7d0


	//   ....[8]....
        /*0084*/ 	.word	0x0000b870


	//   ....[9]....
        /*0088*/ 	.word	0x0000b8c0


	//   ....[10]....
        /*008c*/ 	.word	0x0000b900


	//   ....[11]....
        /*0090*/ 	.word	0x0000b9a0


	//   ....[12]....
        /*0094*/ 	.word	0x0000b9f0


	//   ....[13]....
        /*0098*/ 	.word	0x0000bb40


	//   ....[14]....
        /*009c*/ 	.word	0x0000bbe0


	//   ....[15]....
        /*00a0*/ 	.word	0x0000bc20


	//   ....[16]....
        /*00a4*/ 	.word	0x0000bc70


	//   ....[17]....
        /*00a8*/ 	.word	0x0000bcb0


	//   ....[18]....
        /*00ac*/ 	.word	0x0000bd50


	//   ....[19]....
        /*00b0*/ 	.word	0x0000be90


	//   ....[20]....
        /*00b4*/ 	.word	0x0000bfd0


	//   ....[21]....
        /*00b8*/ 	.word	0x0000c120


	//   ....[22]....
        /*00bc*/ 	.word	0x0000c230


	//   ....[23]....
        /*00c0*/ 	.word	0x0000c260


	//   ....[24]....
        /*00c4*/ 	.word	0x0000c280


	//----- nvinfo : EIATTR_MAX_THREADS
	.align		4
.L_5374:
        /*00c8*/ 	.byte	0x04, 0x05
        /*00ca*/ 	.short	(.L_5376 - .L_5375)
.L_5375:
        /*00cc*/ 	.word	0x00000080
        /*00d0*/ 	.word	0x00000001
        /*00d4*/ 	.word	0x00000001


	//----- nvinfo : EIATTR_CRS_STACK_SIZE
	.align		4
.L_5376:
        /*00d8*/ 	.byte	0x04, 0x1e
        /*00da*/ 	.short	(.L_5378 - .L_5377)
.L_5377:
        /*00dc*/ 	.word	0x00000000


	//----- nvinfo : EIATTR_CBANK_PARAM_SIZE
	.align		4
.L_5378:
        /*00e0*/ 	.byte	0x03, 0x19
        /*00e2*/ 	.short	0x0220


	//----- nvinfo : EIATTR_PARAM_CBANK
	.align		4
        /*00e4*/ 	.byte	0x04, 0x0a
        /*00e6*/ 	.short	(.L_5380 - .L_5379)
	.align		4
.L_5379:
        /*00e8*/ 	.word	index@(.nv.constant0._ZN2at6native18elementwise_kernelILi128ELi4EZNS0_15gpu_kernel_implIZZZNS0_49_GLOBAL__N__657f93f7_16_TensorCompare_cu_71e06f4e20isposinf_kernel_implERNS_18TensorIteratorBaseEENKUlvE_clEvENKUlvE1_clEvEUlN3c104HalfEE_EEvS5_RKT_EUliE_EEviT1_)
        /*00ec*/ 	.short	0x0210
        /*00ee*/ 	.short	0x0220


	//----- nvinfo : EIATTR_SW_WAR
	.align		4
.L_5380:
        /*00f0*/ 	.byte	0x04, 0x36
        /*00f2*/ 	.short	(.L_5382 - .L_5381)
.L_5381:
        /*00f4*/ 	.word	0x00000008
.L_5382:


//--------------------- .nv.info._ZN2at6native27unrolled_elementwise_kernelIZZZNS0_49_GLOBAL__N__657f93f7_16_TensorCompare_cu_71e06f4e20isposinf_kernel_implERNS_18TensorIteratorBaseEENKUlvE_clEvENKUlvE1_clEvEUlN3c104HalfEE_St5arrayIPcLm2EELi4E23TrivialOffsetCalculatorILi1EjESE_NS0_6memory12LoadWithCastILi1EEENSF_13StoreWithCastILi1EEEEEviT_T0_T2_T3_T4_T5_ --------------------------
	.section	.nv.info._ZN2at6native27unrolled_elementwise_kernelIZZZNS0_49_GLOBAL__N__657f93f7_16_TensorCompare_cu_71e06f4e20isposinf_kernel_implERNS_18TensorIteratorBaseEENKUlvE_clEvENKUlvE1_clEvEUlN3c104HalfEE_St5arrayIPcLm2EELi4E23TrivialOffsetCalculatorILi1EjESE_NS0_6memory12LoadWithCastILi1EEENSF_13StoreWithCastILi1EEEEEviT_T0_T2_T3_T4_T5_,"",@"SHT_CUDA_INFO"
	.sectionflags	@""
	.align	4


	//----- nvinfo : EIATTR_CUDA_API_VERSION
	.align		4
        /*0000*/ 	.byte	0x04, 0x37
        /*0002*/ 	.short	(.L_5384 - .L_5383)
.L_5383:
        /*0004*/ 	.word	0x00000082


	//----- nvinfo : EIATTR_KPARAM_INFO
	.align		4
.L_5384:
        /*0008*/ 	.byte	0x04, 0x17
        /*000a*/ 	.short	(.L_5386 - .L_5385)
.L_5385:
        /*000c*/ 	.word	0x00000000
        /*0010*/ 	.short	0x0006
        /*0012*/ 	.short	0x0024
        /*0014*/ 	.byte	0x00, 0xf0, 0x21, 0x00


	//----- nvinfo : EIATTR_KPARAM_INFO
	.align		4
.L_5386:
        /*0018*/ 	.byte	0x04, 0x17
        /*001a*/ 	.short	(.L_5388 - .L_5387)
.L_5387:
        /*001c*/ 	.word	0x00000000
        /*0020*/ 	.short	0x0005
        /*0022*/ 	.short	0x001c
        /*0024*/ 	.byte	0x00, 0xf0, 0x21, 0x00


	//----- nvinfo : EIATTR_KPARAM_INFO
	.align		4
.L_5388:
        /*0028*/ 	.byte	0x04, 0x17
        /*002a*/ 	.short	(.L_5390 - .L_5389)
.L_5389:
        /*002c*/ 	.word	0x00000000
        /*0030*/ 	.short	0x0004
        /*0032*/ 	.short	0x0019
        /*0034*/ 	.byte	0x00, 0xf0, 0x05, 0x00


	//----- nvinfo : EIATTR_KPARAM_INFO
	.align		4
.L_5390:
        /*0038*/ 	.byte	0x04, 0x17
        /*003a*/ 	.short	(.L_5392 - .L_5391)
.L_5391:
        /*003c*/ 	.word	0x00000000
        /*0040*/ 	.short	0x0003
        /*0042*/ 	.short	0x0018
        /*0044*/ 	.byte	0x00, 0xf0, 0x05, 0x00


	//----- nvinfo : EIATTR_KPARAM_INFO
	.align		4
.L_5392:
        /*0048*/ 	.byte	0x04, 0x17
        /*004a*/ 	.short	(.L_5394 - .L_5393)
.L_5393:
        /*004c*/ 	.word	0x00000000
        /*0050*/ 	.short	0x0002
        /*0052*/ 	.short	0x0008
        /*0054*/ 	.byte	0x00, 0xf0, 0x41, 0x00


	//----- nvinfo : EIATTR_KPARAM_INFO
	.align		4
.L_5394:
        /*0058*/ 	.byte	0x04, 0x17
        /*005a*/ 	.short	(.L_5396 - .L_5395)
.L_5395:
        /*005c*/ 	.word	0x00000000
        /*0060*/ 	.short	0x0001
        /*0062*/ 	.short	0x0004
        /*0064*/ 	.byte	0x00, 0xf0, 0x05, 0x00


	//----- nvinfo : EIATTR_KPARAM_INFO
	.align		4
.L_5396:
        /*0068*/ 	.byte	0x04, 0x17
        /*006a*/ 	.short	(.L_5398 - .L_5397)
.L_5397:
        /*006c*/ 	.word	0x00000000
        /*0070*/ 	.short	0x0000
        /*0072*/ 	.short	0x0000
        /*0074*/ 	.byte	0x00, 0xf0, 0x11, 0x00


	//----- nvinfo : EIATTR_SPARSE_MMA_MASK
	.align		4
.L_5398:
        /*0078*/ 	.byte	0x03, 0x50
        /*007a*/ 	.short	0x0000


	//----- nvinfo : EIATTR_MAXREG_COUNT
	.align		4
        /*007c*/ 	.byte	0x03, 0x1b
        /*007e*/ 	.short	0x00ff


	//----- nvinfo : EIATTR_EXTERNS
	.align		4
        /*0080*/ 	.byte	0x04, 0x0f
        /*0082*/ 	.short	(.L_5400 - .L_5399)


	//   ....[0]....
	.align		4
.L_5399:
        /*0084*/ 	.word	index@(__assertfail)


	//----- nvinfo : EIATTR_MERCURY_ISA_VERSION
	.align		4
.L_5400:
        /*0088*/ 	.byte	0x03, 0x5f
        /*008a*/ 	.short	0x0101


	//----- nvinfo : EIATTR_SYSCALL_OFFSETS
	.align		4
        /*008c*/ 	.byte	0x04, 0x46
        /*008e*/ 	.short	(.L_5402 - .L_5401)


	//   ....[0]....
.L_5401:
        /*0090*/ 	.word	0x000010b0


	//   ....[1]....
        /*0094*/ 	.word	0x000021c0


	//   ....[2]....
        /*0098*/ 	.word	0x000032e0


	//   ....[3]....
        /*009c*/ 	.word	0x000043d0


	//   ....[4]....
        /*00a0*/ 	.word	0x000055e0


	//   ....[5]....
        /*00a4*/ 	.word	0x00006500


	//   ....[6]....
        /*00a8*/ 	.word	0x000073e0


	//   ....[7]....
        /*00ac*/ 	.word	0x000082c0


	//----- nvinfo : EIATTR_EXIT_INSTR_OFFSETS
	.align		4
.L_5402:
        /*00b0*/ 	.byte	0x04, 0x1c
        /*00b2*/ 	.short	(.L_5404 - .L_5403)


	//   ....[0]....
.L_5403:
        /*00b4*/ 	.word	0x00007480


	//   ....[1]....
        /*00b8*/ 	.word	0x000075b0


	//   ....[2]....
        /*00bc*/ 	.word	0x000075d0


	//   ....[3]....
        /*00c0*/ 	.word	0x00007660


	//   ....[4]....
        /*00c4*/ 	.word	0x00007680


	//   ....[5]....
        /*00c8*/ 	.word	0x000076a0


	//   ....[6]....
        /*00cc*/ 	.word	0x00007730


	//   ....[7]....
        /*00d0*/ 	.word	0x00007770


	//   ....[8]....
        /*00d4*/ 	.word	0x00007810


	//   ....[9]....
        /*00d8*/ 	.word	0x00007860


	//   ....[10]....
        /*00dc*/ 	.word	0x00007890


	//   ....[11]....
        /*00e0*/ 	.word	0x00007950


	//   ....[12]....
        /*00e4*/ 	.word	0x00007990


	//   ....[13]....
        /*00e8*/ 	.word	0x00007b20


	//   ....[14]....
        /*00ec*/ 	.word	0x00007c80


	//   ....[15]....
        /*00f0*/ 	.word	0x00007cc0


	//   ....[16]....
        /*00f4*/ 	.word	0x00007d60


	//   ....[17]....
        /*00f8*/ 	.word	0x00007ee0


	//   ....[18]....
        /*00fc*/ 	.word	0x00008060


	//   ....[19]....
        /*0100*/ 	.word	0x000081c0


	//   ....[20]....
        /*0104*/ 	.word	0x000082d0


	//   ....[21]....
        /*0108*/ 	.word	0x00008300


	//   ....[22]....
        /*010c*/ 	.word	0x00008320


	//----- nvinfo : EIATTR_MAX_THREADS
	.align		4
.L_5404:
        /*0110*/ 	.byte	0x04, 0x05
        /*0112*/ 	.short	(.L_5406 - .L_5405)
.L_5405:
        /*0114*/ 	.word	0x00000080
        /*0118*/ 	.word	0x00000001
        /*011c*/ 	.word	0x00000001


	//----- nvinfo : EIATTR_CRS_STACK_SIZE
	.align		4
.L_5406:
        /*0120*/ 	.byte	0x04, 0x1e
        /*0122*/ 	.short	(.L_5408 - .L_5407)
.L_5407:
        /*0124*/ 	.word	0x00000000


	//----- nvinfo : EIATTR_CBANK_PARAM_SIZE
	.align		4
.L_5408:
        /*0128*/ 	.byte	0x03, 0x19
        /*012a*/ 	.short	0x002c


	//----- nvinfo : EIATTR_PARAM_CBANK
	.align		4
        /*012c*/ 	.byte	0x04, 0x0a
        /*012e*/ 	.short	(.L_5410 - .L_5409)
	.align		4
.L_5409:
        /*0130*/ 	.word	index@(.nv.constant0._ZN2at6native27unrolled_elementwise_kernelIZZZNS0_49_GLOBAL__N__657f93f7_16_TensorCompare_cu_71e06f4e20isposinf_kernel_implERNS_18TensorIteratorBaseEENKUlvE_clEvENKUlvE1_clEvEUlN3c104HalfEE_St5arrayIPcLm2EELi4E23TrivialOffsetCalculatorILi1EjESE_NS0_6memory12LoadWithCastILi1EEENSF_13StoreWithCastILi1EEEEEviT_T0_T2_T3_T4_T5_)
        /*0134*/ 	.short	0x0210
        /*0136*/ 	.short	0x002c


	//----- nvinfo : EIATTR_SW_WAR
	.align		4
.L_5410:
        /*0138*/ 	.byte	0x04, 0x36
        /*013a*/ 	.short	(.L_5412 - .L_5411)
.L_5411:
        /*013c*/ 	.word	0x00000008
.L_5412:


//--------------------- .nv.info._ZN2at6native18elementwise_kernelILi128ELi4EZNS0_22gpu_kernel_impl_nocastIZZZNS0_49_GLOBAL__N__657f93f7_16_TensorCompare_cu_71e06f4e20isposinf_kernel_implERNS_18TensorIteratorBaseEENKUlvE_clEvENKUlvE1_clEvEUlN3c104HalfEE_EEvS5_RKT_EUliE_EEviT1_ --------------------------
	.section	.nv.info._ZN2at6native18elementwise_kernelILi128ELi4EZNS0_22gpu_kernel_impl_nocastIZZZNS0_49_GLOBAL__N__657f93f7_16_TensorCompare_cu_71e06f4e20isposinf_kernel_implERNS_18TensorIteratorBaseEENKUlvE_clEvENKUlvE1_clEvEUlN3c104HalfEE_EEvS5_RKT_EUliE_EEviT1_,"",@"SHT_CUDA_INFO"
	.sectionflags	@""
	.align	4


	//----- nvinfo : EIATTR_CUDA_API_VERSION
	.align		4
        /*0000*/ 	.byte	0x04, 0x37
        /*0002*/ 	.short	(.L_5414 - .L_5413)
.L_5413:
        /*0004*/ 	.word	0x00000082


	//----- nvinfo : EIATTR_KPARAM_INFO
	.align		4
.L_5414:
        /*0008*/ 	.byte	0x04, 0x17
        /*000a*/ 	.short	(.L_5416 - .L_5415)
.L_5415:
        /*000c*/ 	.word	0x00000000
        /*0010*/ 	.short	0x0001
        /*0012*/ 	.short	0x0008
        /*0014*/ 	.byte	0x00, 0xf0, 0x61, 0x08


	//----- nvinfo : EIATTR_KPARAM_INFO
	.align		4
.L_5416:
        /*0018*/ 	.byte	0x04, 0x17
        /*001a*/ 	.short	(.L_5418 - .L_5417)
.L_5417:
        /*001c*/ 	.word	0x00000000
        /*0020*/ 	.short	0x0000
        /*0022*/ 	.short	0x0000
        /*0024*/ 	.byte	0x00, 0xf0, 0x11, 0x00


	//----- nvinfo : EIATTR_SPARSE_MMA_MASK
	.align		4
.L_5418:
        /*0028*/ 	.byte	0x03, 0x50
        /*002a*/ 	.short	0x0000


	//----- nvinfo : EIATTR_MAXREG_COUNT
	.align		4
        /*002c*/ 	.byte	0x03, 0x1b
        /*002e*/ 	.short	0x0080


	//----- nvinfo : EIATTR_MERCURY_ISA_VERSION
	.align		4
        /*0030*/ 	.byte	0x03, 0x5f
        /*0032*/ 	.short	0x0101


	//----- nvinfo : EIATTR_EXIT_INSTR_OFFSETS
	.align		4
        /*0034*/ 	.byte	0x04, 0x1c
        /*0036*/ 	.short	(.L_5420 - .L_5419)


	//   ....[0]....
.L_5419:
        /*0038*/ 	.word	0x00003bf0


	//   ....[1]....
        /*003c*/ 	.word	0x00004f90


	//----- nvinfo : EIATTR_MAX_THREADS
	.align		4
.L_5420:
        /*0040*/ 	.byte	0x04, 0x05
        /*0042*/ 	.short	(.L_5422 - .L_5421)
.L_5421:
        /*0044*/ 	.word	0x00000080
        /*0048*/ 	.word	0x00000001
        /*004c*/ 	.word	0x00000001


	//----- nvinfo : EIATTR_CRS_STACK_SIZE
	.align		4
.L_5422:
        /*0050*/ 	.byte	0x04, 0x1e
        /*0052*/ 	.short	(.L_5424 - .L_5423)
.L_5423:
        /*0054*/ 	.word	0x00000000


	//----- nvinfo : EIATTR_CBANK_PARAM_SIZE
	.align		4
.L_5424:
        /*0058*/ 	.byte	0x03, 0x19
        /*005a*/ 	.short	0x0220


	//----- nvinfo : EIATTR_PARAM_CBANK
	.align		4
        /*005c*/ 	.byte	0x04, 0x0a
        /*005e*/ 	.short	(.L_5426 - .L_5425)
	.align		4
.L_5425:
        /*0060*/ 	.word	index@(.nv.constant0._ZN2at6native18elementwise_kernelILi128ELi4EZNS0_22gpu_kernel_impl_nocastIZZZNS0_49_GLOBAL__N__657f93f7_16_TensorCompare_cu_71e06f4e20isposinf_kernel_implERNS_18TensorIteratorBaseEENKUlvE_clEvENKUlvE1_clEvEUlN3c104HalfEE_EEvS5_RKT_EUliE_EEviT1_)
        /*0064*/ 	.short	0x0210
        /*0066*/ 	.short	0x0220


	//----- nvinfo : EIATTR_SW_WAR
	.align		4
.L_5426:
        /*0068*/ 	.byte	0x04, 0x36
        /*006a*/ 	.short	(.L_5428 - .L_5427)
.L_5427:
        /*006c*/ 	.word	0x00000008
.L_5428:


//--------------------- .nv.info._ZN2at6native27unrolled_elementwise_kernelIZZZNS0_49_GLOBAL__N__657f93f7_16_TensorCompare_cu_71e06f4e20isposinf_kernel_implERNS_18TensorIteratorBaseEENKUlvE_clEvENKUlvE1_clEvEUlN3c104HalfEE_St5arrayIPcLm2EELi4E23TrivialOffsetCalculatorILi1EjESE_NS0_6memory15LoadWithoutCastENSF_16StoreWithoutCastEEEviT_T0_T2_T3_T4_T5_ --------------------------
	.section	.nv.info._ZN2at6native27unrolled_elementwise_kernelIZZZNS0_49_GLOBAL__N__657f93f7_16_TensorCompare_cu_71e06f4e20isposinf_kernel_implERNS_18TensorIteratorBaseEENKUlvE_clEvENKUlvE1_clEvEUlN3c104HalfEE_St5arrayIPcLm2EELi4E23TrivialOffsetCalculatorILi1EjESE_NS0_6memory15LoadWithoutCastENSF_16StoreWithoutCastEEEviT_T0_T2_T3_T4_T5_,"",@"SHT_CUDA_INFO"
	.sectionflags	@""
	.align	4


	//----- nvinfo : EIATTR_CUDA_API_VERSION
	.align		4
        /*0000*/ 	.byte	0x04, 0x37
        /*0002*/ 	.short	(.L_5430 - .L_5429)
.L_5429:
        /*0004*/ 	.word	0x00000082


	//----- nvinfo : EIATTR_KPARAM_INFO
	.align		4
.L_5430:
        /*0008*/ 	.byte	0x04, 0x17
        /*000a*/ 	.short	(.L_5432 - .L_5431)
.L_5431:
        /*000c*/ 	.word	0x00000000
        /*0010*/ 	.short	0x0006
        /*0012*/ 	.short	0x001b
        /*0014*/ 	.byte	0x00, 0xf0, 0x05, 0x00


	//----- nvinfo : EIATTR_KPARAM_INFO
	.align		4
.L_5432:
        /*0018*/ 	.byte	0x04, 0x17
        /*001a*/ 	.short	(.L_5434 - .L_5433)
.L_5433:
        /*001c*/ 	.word	0x00000000
        /*0020*/ 	.short	0x0005
        /*0022*/ 	.short	0x001a
        /*0024*/ 	.byte	0x00, 0xf0, 0x05, 0x00


	//----- nvinfo : EIATTR_KPARAM_INFO
	.align		4
.L_5434:
        /*0028*/ 	.byte	0x04, 0x17
        /*002a*/ 	.short	(.L_5436 - .L_5435)
.L_5435:
        /*002c*/ 	.word	0x00000000
        /*0030*/ 	.short	0x0004
        /*0032*/ 	.short	0x0019
        /*0034*/ 	.byte	0x00, 0xf0, 0x05, 0x00


	//----- nvinfo : EIATTR_KPARAM_INFO
	.align		4
.L_5436:
        /*0038*/ 	.byte	0x04, 0x17
        /*003a*/ 	.short	(.L_5438 - .L_5437)
.L_5437:
        /*003c*/ 	.word	0x00000000
        /*0040*/ 	.short	0x0003
        /*0042*/ 	.short	0x0018
        /*0044*/ 	.byte	0x00, 0xf0, 0x05, 0x00


	//----- nvinfo : EIATTR_KPARAM_INFO
	.align		4
.L_5438:
        /*0048*/ 	.byte	0x04, 0x17
        /*004a*/ 	.short	(.L_5440 - .L_5439)
.L_5439:
        /*004c*/ 	.word	0x00000000
        /*0050*/ 	.short	0x0002
        /*0052*/ 	.short	0x0008
        /*0054*/ 	.byte	0x00, 0xf0, 0x41, 0x00


	//----- nvinfo : EIATTR_KPARAM_INFO
	.align		4
.L_5440:
        /*0058*/ 	.byte	0x04, 0x17
        /*005a*/ 	.short	(.L_5442 - .L_5441)
.L_5441:
        /*005c*/ 	.word	0x00000000
        /*0060*/ 	.short	0x0001
        /*0062*/ 	.short	0x0004
        /*0064*/ 	.byte	0x00, 0xf0, 0x05, 0x00


	//----- nvinfo : EIATTR_KPARAM_INFO
	.align		4
.L_5442:
        /*0068*/ 	.byte	0x04, 0x17
        /*006a*/ 	.short	(.L_5444 - .L_5443)
.L_5443:
        /*006c*/ 	.word	0x00000000
        /*0070*/ 	.short	0x0000
        /*0072*/ 	.short	0x0000
        /*0074*/ 	.byte	0x00, 0xf0, 0x11, 0x00


	//----- nvinfo : EIATTR_SPARSE_MMA_MASK
	.align		4
.L_5444:
        /*0078*/ 	.byte	0x03, 0x50
        /*007a*/ 	.short	0x0000


	//----- nvinfo : EIATTR_MAXREG_COUNT
	.align		4
        /*007c*/ 	.byte	0x03, 0x1b
        /*007e*/ 	.short	0x00ff


	//----- nvinfo : EIATTR_MERCURY_ISA_VERSION
	.align		4
        /*0080*/ 	.byte	0x03, 0x5f
        /*0082*/ 	.short	0x0101


	//----- nvinfo : EIATTR_EXIT_INSTR_OFFSETS
	.align		4
        /*0084*/ 	.byte	0x04, 0x1c
        /*0086*/ 	.short	(.L_5446 - .L_5445)


	//   ....[0]....
.L_5445:
        /*0088*/ 	.word	0x000004a0


	//   ....[1]....
        /*008c*/ 	.word	0x00000520


	//----- nvinfo : EIATTR_MAX_THREADS
	.align		4
.L_5446:
        /*0090*/ 	.byte	0x04, 0x05
        /*0092*/ 	.short	(.L_5448 - .L_5447)
.L_5447:
        /*0094*/ 	.word	0x00000080
        /*0098*/ 	.word	0x00000001
        /*009c*/ 	.word	0x00000001


	//----- nvinfo : EIATTR_CRS_STACK_SIZE
	.align		4
.L_5448:
        /*00a0*/ 	.byte	0x04, 0x1e
        /*00a2*/ 	.short	(.L_5450 - .L_5449)
.L_5449:
        /*00a4*/ 	.word	0x00000000


	//----- nvinfo : EIATTR_CBANK_PARAM_SIZE
	.align		4
.L_5450:
        /*00a8*/ 	.byte	0x03, 0x19
        /*00aa*/ 	.short	0x001c


	//----- nvinfo : EIATTR_PARAM_CBANK
	.align		4
        /*00ac*/ 	.byte	0x04, 0x0a
        /*00ae*/ 	.short	(.L_5452 - .L_5451)
	.align		4
.L_5451:
        /*00b0*/ 	.word	index@(.nv.constant0._ZN2at6native27unrolled_elementwise_kernelIZZZNS0_49_GLOBAL__N__657f93f7_16_TensorCompare_cu_71e06f4e20isposinf_kernel_implERNS_18TensorIteratorBaseEENKUlvE_clEvENKUlvE1_clEvEUlN3c104HalfEE_St5arrayIPcLm2EELi4E23TrivialOffsetCalculatorILi1EjESE_NS0_6memory15LoadWithoutCastENSF_16StoreWithoutCastEEEviT_T0_T2_T3_T4_T5_)
        /*00b4*/ 	.short	0x0210
        /*00b6*/ 	.short	0x001c


	//----- nvinfo : EIATTR_SW_WAR
	.align		4
.L_5452:
        /*00b8*/ 	.byte	0x04, 0x36
        /*00ba*/ 	.short	(.L_5454 - .L_5453)
.L_5453:
        /*00bc*/ 	.word	0x00000008
.L_5454:


//--------------------- .nv.info._ZN2at6native29vectorized_elementwise_kernelILi2EZZZNS0_49_GLOBAL__N__657f93f7_16_TensorCompare_cu_71e06f4e20isposinf_kernel_implERNS_18TensorIteratorBaseEENKUlvE_clEvENKUlvE1_clEvEUlN3c104HalfEE_St5arrayIPcLm2EEEEviT0_T1_ --------------------------
	.section	.nv.info._ZN2at6native29vectorized_elementwise_kernelILi2EZZZNS0_49_GLOBAL__N__657f93f7_16_TensorCompare_cu_71e06f4e20isposinf_kernel_implERNS_18TensorIteratorBaseEENKUlvE_clEvENKUlvE1_clEvEUlN3c104HalfEE_St5arrayIPcLm2EEEEviT0_T1_,"",@"SHT_CUDA_INFO"
	.sectionflags	@""
	.align	4


	//----- nvinfo : EIATTR_CUDA_API_VERSION
	.align		4
        /*0000*/ 	.byte	0x04, 0x37
        /*0002*/ 	.short	(.L_5456 - .L_5455)
.L_5455:
        /*0004*/ 	.word	0x00000082


	//----- nvinfo : EIATTR_KPARAM_INFO
	.align		4
.L_5456:
        /*0008*/ 	.byte	0x04, 0x17
        /*000a*/ 	.short	(.L_5458 - .L_5457)
.L_5457:
        /*000c*/ 	.word	0x00000000
        /*0010*/ 	.short	0x0002
        /*0012*/ 	.short	0x0008
        /*0014*/ 	.byte	0x00, 0xf0, 0x41, 0x00


	//----- nvinfo : EIATTR_KPARAM_INFO
	.align		4
.L_5458:
        /*0018*/ 	.byte	0x04, 0x17
        /*001a*/ 	.short	(.L_5460 - .L_5459)
.L_5459:
        /*001c*/ 	.word	0x00000000
        /*0020*/ 	.short	0x0001
        /*0022*/ 	.short	0x0004
        /*0024*/ 	.byte	0x00, 0xf0, 0x05, 0x00


	//----- nvinfo : EIATTR_KPARAM_INFO
	.align		4
.L_5460:
        /*0028*/ 	.byte	0x04, 0x17
        /*002a*/ 	.short	(.L_5462 - .L_5461)
.L_5461:
        /*002c*/ 	.word	0x00000000
        /*0030*/ 	.short	0x0000
        /*0032*/ 	.short	0x0000
        /*0034*/ 	.byte	0x00, 0xf0, 0x11, 0x00


	//----- nvinfo : EIATTR_SPARSE_MMA_MASK
	.align		4
.L_5462:
        /*0038*/ 	.byte	0x03, 0x50
        /*003a*/ 	.short	0x0000


	//----- nvinfo : EIATTR_MAXREG_COUNT
	.align		4
        /*003c*/ 	.byte	0x03, 0x1b
        /*003e*/ 	.short	0x00ff


	//----- nvinfo : EIATTR_MERCURY_ISA_VERSION
	.align		4
        /*0040*/ 	.byte	0x03, 0x5f
        /*0042*/ 	.short	0x0101


	//----- nvinfo : EIATTR_EXIT_INSTR_OFFSETS
	.align		4
        /*0044*/ 	.byte	0x04, 0x1c
        /*0046*/ 	.short	(.L_5464 - .L_5463)


	//   ....[0]....
.L_5463:
        /*0048*/ 	.word	0x00000340


	//   ....[1]....
        /*004c*/ 	.word	0x00000d00


	//   ....[2]....
        /*0050*/ 	.word	0x00000d60


	//----- nvinfo : EIATTR_MAX_THREADS
	.align		4
.L_5464:
        /*0054*/ 	.byte	0x04, 0x05
        /*0056*/ 	.short	(.L_5466 - .L_5465)
.L_5465:
        /*0058*/ 	.word	0x00000080
        /*005c*/ 	.word	0x00000001
        /*0060*/ 	.word	0x00000001


	//----- nvinfo : EIATTR_CRS_STACK_SIZE
	.align		4
.L_5466:
        /*0064*/ 	.byte	0x04, 0x1e
        /*0066*/ 	.short	(.L_5468 - .L_5467)
.L_5467:
        /*0068*/ 	.word	0x00000000


	//----- nvinfo : EIATTR_CBANK_PARAM_SIZE
	.align		4
.L_5468:
        /*006c*/ 	.byte	0x03, 0x19
        /*006e*/ 	.short	0x0018


	//----- nvinfo : EIATTR_PARAM_CBANK
	.align		4
        /*0070*/ 	.byte	0x04, 0x0a
        /*0072*/ 	.short	(.L_5470 - .L_5469)
	.align		4
.L_5469:
        /*0074*/ 	.word	index@(.nv.constant0._ZN2at6native29vectorized_elementwise_kernelILi2EZZZNS0_49_GLOBAL__N__657f93f7_16_TensorCompare_cu_71e06f4e20isposinf_kernel_implERNS_18TensorIteratorBaseEENKUlvE_clEvENKUlvE1_clEvEUlN3c104HalfEE_St5arrayIPcLm2EEEEviT0_T1_)
        /*0078*/ 	.short	0x0210
        /*007a*/ 	.short	0x0018


	//----- nvinfo : EIATTR_SW_WAR
	.align		4
.L_5470:
        /*007c*/ 	.byte	0x04, 0x36
        /*007e*/ 	.short	(.L_5472 - .L_5471)
.L_5471:
        /*0080*/ 	.word	0x00000008
.L_5472:


//--------------------- .nv.info._ZN2at6native29vectorized_elementwise_kernelILi4EZZZNS0_49_GLOBAL__N__657f93f7_16_TensorCompare_cu_71e06f4e20isposinf_kernel_implERNS_18TensorIteratorBaseEENKUlvE_clEvENKUlvE1_clEvEUlN3c104HalfEE_St5arrayIPcLm2EEEEviT0_T1_ --------------------------
	.section	.nv.info._ZN2at6native29vectorized_elementwise_kernelILi4EZZZNS0_49_GLOBAL__N__657f93f7_16_TensorCompare_cu_71e06f4e20isposinf_kernel_implERNS_18TensorIteratorBaseEENKUlvE_clEvENKUlvE1_clEvEUlN3c104HalfEE_St5arrayIPcLm2EEEEviT0_T1_,"",@"SHT_CUDA_INFO"
	.sectionflags	@""
	.align	4


	//----- nvinfo : EIATTR_CUDA_API_VERSION
	.align		4
        /*0000*/ 	.byte	0x04, 0x37
        /*0002*/ 	.short	(.L_5474 - .L_5473)
.L_5473:
        /*0004*/ 	.word	0x00000082


	//----- nvinfo : EIATTR_KPARAM_INFO
	.align		4
.L_5474:
        /*0008*/ 	.byte	0x04, 0x17
        /*000a*/ 	.short	(.L_5476 - .L_5475)
.L_5475:
        /*000c*/ 	.word	0x00000000
        /*0010*/ 	.short	0x0002
        /*0012*/ 	.short	0x0008
        /*0014*/ 	.byte	0x00, 0xf0, 0x41, 0x00


	//----- nvinfo : EIATTR_KPARAM_INFO
	.align		4
.L_5476:
        /*0018*/ 	.byte	0x04, 0x17
        /*001a*/ 	.short	(.L_5478 - .L_5477)
.L_5477:
        /*001c*/ 	.word	0x00000000
        /*0020*/ 	.short	0x0001
        /*0022*/ 	.short	0x0004
        /*0024*/ 	.byte	0x00, 0xf0, 0x05, 0x00


	//----- nvinfo : EIATTR_KPARAM_INFO
	.align		4
.L_5478:
        /*0028*/ 	.byte	0x04, 0x17
        /*002a*/ 	.short	(.L_5480 - .L_5479)
.L_5479:
        /*002c*/ 	.word	0x00000000
        /*0030*/ 	.short	0x0000
        /*0032*/ 	.short	0x0000
        /*0034*/ 	.byte	0x00, 0xf0, 0x11, 0x00


	//----- nvinfo : EIATTR_SPARSE_MMA_MASK
	.align		4
.L_5480:
        /*0038*/ 	.byte	0x03, 0x50
        /*003a*/ 	.short	0x0000


	//----- nvinfo : EIATTR_MAXREG_COUNT
	.align		4
        /*003c*/ 	.byte	0x03, 0x1b
        /*003e*/ 	.short	0x00ff


	//----- nvinfo : EIATTR_MERCURY_ISA_VERSION
	.align		4
        /*0040*/ 	.byte	0x03, 0x5f
        /*0042*/ 	.short	0x0101


	//----- nvinfo : EIATTR_EXIT_INSTR_OFFSETS
	.align		4
        /*0044*/ 	.byte	0x04, 0x1c
        /*0046*/ 	.short	(.L_5482 - .L_5481)


	//   ....[0]....
.L_5481:
        /*0048*/ 	.word	0x00000320


	//   ....[1]....
        /*004c*/ 	.word	0x00000ce0


	//   ....[2]....
        /*0050*/ 	.word	0x00000d40


	//----- nvinfo : EIATTR_MAX_THREADS
	.align		4
.L_5482:
        /*0054*/ 	.byte	0x04, 0x05
        /*0056*/ 	.short	(.L_5484 - .L_5483)
.L_5483:
        /*0058*/ 	.word	0x00000080
        /*005c*/ 	.word	0x00000001
        /*0060*/ 	.word	0x00000001


	//----- nvinfo : EIATTR_CRS_STACK_SIZE
	.align		4
.L_5484:
        /*0064*/ 	.byte	0x04, 0x1e
        /*0066*/ 	.short	(.L_5486 - .L_5485)
.L_5485:
        /*0068*/ 	.word	0x00000000


	//----- nvinfo : EIATTR_CBANK_PARAM_SIZE
	.align		4
.L_5486:
        /*006c*/ 	.byte	0x03, 0x19
        /*006e*/ 	.short	0x0018


	//----- nvinfo : EIATTR_PARAM_CBANK
	.align		4
        /*0070*/ 	.byte	0x04, 0x0a
        /*0072*/ 	.short	(.L_5488 - .L_5487)
	.align		4
.L_5487:
        /*0074*/ 	.word	index@(.nv.constant0._ZN2at6native29vectorized_elementwise_kernelILi4EZZZNS0_49_GLOBAL__N__657f93f7_16_TensorCompare_cu_71e06f4e20isposinf_kernel_implERNS_18TensorIteratorBaseEENKUlvE_clEvENKUlvE1_clEvEUlN3c104HalfEE_St5arrayIPcLm2EEEEviT0_T1_)
        /*0078*/ 	.short	0x0210
        /*007a*/ 	.short	0x0018


	//----- nvinfo : EIATTR_SW_WAR
	.align		4
.L_5488:
        /*007c*/ 	.byte	0x04, 0x36
        /*007e*/ 	.short	(.L_5490 - .L_5489)
.L_5489:
        /*0080*/ 	.word	0x00000008
.L_5490:


//--------------------- .nv.info._ZN2at6native29vectorized_elementwise_kernelILi8EZZZNS0_49_GLOBAL__N__657f93f7_16_TensorCompare_cu_71e06f4e20isposinf_kernel_implERNS_18TensorIteratorBaseEENKUlvE_clEvENKUlvE1_clEvEUlN3c104HalfEE_St5arrayIPcLm2EEEEviT0_T1_ --------------------------
	.section	.nv.info._ZN2at6native29vectorized_elementwise_kernelILi8EZZZNS0_49_GLOBAL__N__657f93f7_16_TensorCompare_cu_71e06f4e20isposinf_kernel_implERNS_18TensorIteratorBaseEENKUlvE_clEvENKUlvE1_clEvEUlN3c104HalfEE_St5arrayIPcLm2EEEEviT0_T1_,"",@"SHT_CUDA_INFO"
	.sectionflags	@""
	.align	4


	//----- nvinfo : EIATTR_CUDA_API_VERSION
	.align		4
        /*0000*/ 	.byte	0x04, 0x37
        /*0002*/ 	.short	(.L_5492 - .L_5491)
.L_5491:
        /*0004*/ 	.word	0x00000082


	//----- nvinfo : EIATTR_KPARAM_INFO
	.align		4
.L_5492:
        /*0008*/ 	.byte	0x04, 0x17
        /*000a*/ 	.short	(.L_5494 - .L_5493)
.L_5493:
        /*000c*/ 	.word	0x00000000
        /*0010*/ 	.short	0x0002
        /*0012*/ 	.short	0x0008
        /*0014*/ 	.byte	0x00, 0xf0, 0x41, 0x00


	//----- nvinfo : EIATTR_KPARAM_INFO
	.align		4
.L_5494:
        /*0018*/ 	.byte	0x04, 0x17
        /*001a*/ 	.short	(.L_5496 - .L_5495)
.L_5495:
        /*001c*/ 	.word	0x00000000
        /*0020*/ 	.short	0x0001
        /*0022*/ 	.short	0x0004
        /*0024*/ 	.byte	0x00, 0xf0, 0x05, 0x00


	//----- nvinfo : EIATTR_KPARAM_INFO
	.align		4
.L_5496:
        /*0028*/ 	.byte	0x04, 0x17
        /*002a*/ 	.short	(.L_5498 - .L_5497)
.L_5497:
        /*002c*/ 	.word	0x00000000
        /*0030*/ 	.short	0x0000
        /*0032*/ 	.short	0x0000
        /*0034*/ 	.byte	0x00, 0xf0, 0x11, 0x00


	//----- nvinfo : EIATTR_SPARSE_MMA_MASK
	.align		4
.L_5498:
        /*0038*/ 	.byte	0x03, 0x50
        /*003a*/ 	.short	0x0000


	//----- nvinfo : EIATTR_MAXREG_COUNT
	.align		4
        /*003c*/ 	.byte	0x03, 0x1b
        /*003e*/ 	.short	0x00ff


	//----- nvinfo : EIATTR_MERCURY_ISA_VERSION
	.align		4
        /*0040*/ 	.byte	0x03, 0x5f
        /*0042*/ 	.short	0x0101


	//----- nvinfo : EIATTR_EXIT_INSTR_OFFSETS
	.align		4
        /*0044*/ 	.byte	0x04, 0x1c
        /*0046*/ 	.short	(.L_5500 - .L_5499)


	//   ....[0]....
.L_5499:
        /*0048*/ 	.word	0x00000340


	//   ....[1]....
        /*004c*/ 	.word	0x00000d00


	//   ....[2]....
        /*0050*/ 	.word	0x00000d60


	//----- nvinfo : EIATTR_MAX_THREADS
	.align		4
.L_5500:
        /*0054*/ 	.byte	0x04, 0x05
        /*0056*/ 	.short	(.L_5502 - .L_5501)
.L_5501:
        /*0058*/ 	.word	0x00000080
        /*005c*/ 	.word	0x00000001
        /*0060*/ 	.word	0x00000001


	//----- nvinfo : EIATTR_CRS_STACK_SIZE
	.align		4
.L_5502:
        /*0064*/ 	.byte	0x04, 0x1e
        /*0066*/ 	.short	(.L_5504 - .L_5503)
.L_5503:
        /*0068*/ 	.word	0x00000000


	//----- nvinfo : EIATTR_CBANK_PARAM_SIZE
	.align		4
.L_5504:
        /*006c*/ 	.byte	0x03, 0x19
        /*006e*/ 	.short	0x0018


	//----- nvinfo : EIATTR_PARAM_CBANK
	.align		4
        /*0070*/ 	.byte	0x04, 0x0a
        /*0072*/ 	.short	(.L_5506 - .L_5505)
	.align		4
.L_5505:
        /*0074*/ 	.word	index@(.nv.constant0._ZN2at6native29vectorized_elementwise_kernelILi8EZZZNS0_49_GLOBAL__N__657f93f7_16_TensorCompare_cu_71e06f4e20isposinf_kernel_implERNS_18TensorIteratorBaseEENKUlvE_clEvENKUlvE1_clEvEUlN3c104HalfEE_St5arrayIPcLm2EEEEviT0_T1_)
        /*0078*/ 	.short	0x0210
        /*007a*/ 	.short	0x0018


	//----- nvinfo : EIATTR_SW_WAR
	.align		4
.L_5506:
        /*007c*/ 	.byte	0x04, 0x36
        /*007e*/ 	.short	(.L_5508 - .L_5507)
.L_5507:
        /*0080*/ 	.word	0x00000008
.L_5508:


//--------------------- .nv.info._ZN2at6native18elementwise_kernelILi128ELi4EZNS0_15gpu_kernel_implIZZZNS0_49_GLOBAL__N__657f93f7_16_TensorCompare_cu_71e06f4e20isposinf_kernel_implERNS_18TensorIteratorBaseEENKUlvE_clEvENKUlvE0_clEvEUlfE_EEvS5_RKT_EUliE_EEviT1_ --------------------------
	.section	.nv.info._ZN2at6native18elementwise_kernelILi128ELi4EZNS0_15gpu_kernel_implIZZZNS0_49_GLOBAL__N__657f93f7_16_TensorCompare_cu_71e06f4e20isposinf_kernel_implERNS_18TensorIteratorBaseEENKUlvE_clEvENKUlvE0_clEvEUlfE_EEvS5_RKT_EUliE_EEviT1_,"",@"SHT_CUDA_INFO"
	.sectionflags	@""
	.align	4


	//----- nvinfo : EIATTR_CUDA_API_VERSION
	.align		4
        /*0000*/ 	.byte	0x04, 0x37
        /*0002*/ 	.short	(.L_5510 - .L_5509)
.L_5509:
        /*0004*/ 	.word	0x00000082


	//----- nvinfo : EIATTR_KPARAM_INFO
	.align		4
.L_5510:
        /*0008*/ 	.byte	0x04, 0x17
        /*000a*/ 	.short	(.L_5512 - .L_5511)
.L_5511:
        /*000c*/ 	.word	0x00000000
        /*0010*/ 	.short	0x0001
        /*0012*/ 	.short	0x0008
        /*0014*/ 	.byte	0x00, 0xf0, 0x61, 0x08


	//----- nvinfo : EIATTR_KPARAM_INFO
	.align		4
.L_5512:
        /*0018*/ 	.byte	0x04, 0x17
        /*001a*/ 	.short	(.L_5514 - .L_5513)
.L_5513:
        /*001c*/ 	.word	0x00000000
        /*0020*/ 	.short	0x0000
        /*0022*/ 	.short	0x0000
        /*0024*/ 	.byte	0x00, 0xf0, 0x11, 0x00


	//----- nvinfo : EIATTR_SPARSE_MMA_MASK
	.align		4
.L_5514:
        /*0028*/ 	.byte	0x03, 0x50
        /*002a*/ 	.short	0x0000


	//----- nvinfo : EIATTR_MAXREG_COUNT
	.align		4
        /*002c*/ 	.byte	0x03, 0x1b
        /*002e*/ 	.short	0x0080


	//----- nvinfo : EIATTR_EXTERNS
	.align		4
        /*0030*/ 	.byte	0x04, 0x0f
        /*0032*/ 	.short	(.L_5516 - .L_5515)


	//   ....[0]....
	.align		4
.L_5515:
        /*0034*/ 	.word	index@(__assertfail)


	//----- nvinfo : EIATTR_MERCURY_ISA_VERSION
	.align		4
.L_5516:
        /*0038*/ 	.byte	0x03, 0x5f
        /*003a*/ 	.short	0x0101


	//----- nvinfo : EIATTR_SYSCALL_OFFSETS
	.align		4
        /*003c*/ 	.byte	0x04, 0x46
        /*003e*/ 	.short	(.L_5518 - .L_5517)


	//   ....[0]....
.L_5517:
        /*0040*/ 	.word	0x00002150


	//   ....[1]....
        /*0044*/ 	.word	0x00002ef0


	//   ....[2]....
        /*0048*/ 	.word	0x00005090


	//   ....[3]....
        /*004c*/ 	.word	0x00005e20


	//   ....[4]....
        /*0050*/ 	.word	0x00007fa0


	//   ....[5]....
        /*0054*/ 	.word	0x00008d30


	//   ....[6]....
        /*0058*/ 	.word	0x0000aea0


	//   ....[7]....
        /*005c*/ 	.word	0x0000bc30


	//----- nvinfo : EIATTR_EXIT_INSTR_OFFSETS
	.align		4
.L_5518:
        /*0060*/ 	.byte	0x04, 0x1c
        /*0062*/ 	.short	(.L_5520 - .L_5519)


	//   ....[0]....
.L_5519:
        /*0064*/ 	.word	0x00008de0


	//   ....[1]....
        /*0068*/ 	.word	0x0000b020


	//   ....[2]....
        /*006c*/ 	.word	0x0000b040


	//   ....[3]....
        /*0070*/ 	.word	0x0000b0d0


	//   ....[4]....
        /*0074*/ 	.word	0x0000b0f0


	//   ....[5]....
        /*0078*/ 	.word	0x0000b110


	//   ....[6]....
        /*007c*/ 	.word	0x0000b1a0


	//   ....[7]....
        /*0080*/ 	.word	0x0000b1e0


	//   ....[8]....
        /*0084*/ 	.word	0x0000b280


	//   ....[9]....
        /*0088*/ 	.word	0x0000b2d0


	//   ....[10]....
        /*008c*/ 	.word	0x0000b310


	//   ....[11]....
        /*0090*/ 	.word	0x0000b3b0


	//   ....[12]....
        /*0094*/ 	.word	0x0000b400


	//   ....[13]....
        /*0098*/ 	.word	0x0000b550


	//   ....[14]....
        /*009c*/ 	.word	0x0000b5f0


	//   ....[15]....
        /*00a0*/ 	.word	0x0000b630


	//   ....[16]....
        /*00a4*/ 	.word	0x0000b680


	//   ....[17]....
        /*00a8*/ 	.word	0x0000b6c0


	//   ....[18]....
        /*00ac*/ 	.word	0x0000b760


	//   ....[19]....
        /*00b0*/ 	.word	0x0000b8a0


	//   ....[20]....
        /*00b4*/ 	.word	0x0000b9e0


	//   ....[21]....
        /*00b8*/ 	.word	0x0000bb30


	//   ....[22]....
        /*00bc*/ 	.word	0x0000bc40


	//   ....[23]....
        /*00c0*/ 	.word	0x0000bc70


	//   ....[24]....
        /*00c4*/ 	.word	0x0000bc90


	//----- nvinfo : EIATTR_MAX_THREADS
	.align		4
.L_5520:
        /*00c8*/ 	.byte	0x04, 0x05
        /*00ca*/ 	.short	(.L_5522 - .L_5521)
.L_5521:
        /*00cc*/ 	.word	0x00000080
        /*00d0*/ 	.word	0x00000001
        /*00d4*/ 	.word	0x00000001


	//----- nvinfo : EIATTR_CRS_STACK_SIZE
	.align		4
.L_5522:
        /*00d8*/ 	.byte	0x04, 0x1e
        /*00da*/ 	.short	(.L_5524 - .L_5523)
.L_5523:
        /*00dc*/ 	.word	0x00000000


	//----- nvinfo : EIATTR_CBANK_PARAM_SIZE
	.align		4
.L_5524:
        /*00e0*/ 	.byte	0x03, 0x19
        /*00e2*/ 	.short	0x0220


	//----- nvinfo : EIATTR_PARAM_CBANK
	.align		4
        /*00e4*/ 	.byte	0x04, 0x0a
        /*00e6*/ 	.short	(.L_5526 - .L_5525)
	.align		4
.L_5525:
        /*00e8*/ 	.word	index@(.nv.constant0._ZN2at6native18elementwise_kernelILi128ELi4EZNS0_15gpu_kernel_implIZZZNS0_49_GLOBAL__N__657f93f7_16_TensorCompare_cu_71e06f4e20isposinf_kernel_implERNS_18TensorIteratorBaseEENKUlvE_clEvENKUlvE0_clEvEUlfE_EEvS5_RKT_EUliE_EEviT1_)
        /*00ec*/ 	.short	0x0210
        /*00ee*/ 	.short	0x0220


	//----- nvinfo : EIATTR_SW_WAR
	.align		4
.L_5526:
        /*00f0*/ 	.byte	0x04, 0x36
        /*00f2*/ 	.short	(.L_5528 - .L_5527)
.L_5527:
        /*00f4*/ 	.word	0x00000008
.L_5528:


//--------------------- .nv.info._ZN2at6native27unrolled_elementwise_kernelIZZZNS0_49_GLOBAL__N__657f93f7_16_TensorCompare_cu_71e06f4e20isposinf_kernel_implERNS_18TensorIteratorBaseEENKUlvE_clEvENKUlvE0_clEvEUlfE_St5arrayIPcLm2EELi4E23TrivialOffsetCalculatorILi1EjESC_NS0_6memory12LoadWithCastILi1EEENSD_13StoreWithCastILi1EEEEEviT_T0_T2_T3_T4_T5_ --------------------------
	.section	.nv.info._ZN2at6native27unrolled_elementwise_kernelIZZZNS0_49_GLOBAL__N__657f93f7_16_TensorCompare_cu_71e06f4e20isposinf_kernel_implERNS_18TensorIteratorBaseEENKUlvE_clEvENKUlvE0_clEvEUlfE_St5arrayIPcLm2EELi4E23TrivialOffsetCalculatorILi1EjESC_NS0_6memory12LoadWithCastILi1EEENSD_13StoreWithCastILi1EEEEEviT_T0_T2_T3_T4_T5_,"",@"SHT_CUDA_INFO"
	.sectionflags	@""
	.align	4


	//----- nvinfo : EIATTR_CUDA_API_VERSION
	.align		4
        /*0000*/ 	.byte	0x04, 0x37
        /*0002*/ 	.short	(.L_5530 - .L_5529)
.L_5529:
        /*0004*/ 	.word	0x00000082


	//----- nvinfo : EIATTR_KPARAM_INFO
	.align		4
.L_5530:
        /*0008*/ 	.byte	0x04, 0x17
        /*000a*/ 	.short	(.L_5532 - .L_5531)
.L_5531:
        /*000c*/ 	.word	0x00000000
        /*0010*/ 	.short	0x0006
        /*0012*/ 	.short	0x0024
        /*0014*/ 	.byte	0x00, 0xf0, 0x21, 0x00


	//----- nvinfo : EIATTR_KPARAM_INFO
	.align		4
.L_5532:
        /*0018*/ 	.byte	0x04, 0x17
        /*001a*/ 	.short	(.L_5534 - .L_5533)
.L_5533:
        /*001c*/ 	.word	0x00000000
        /*0020*/ 	.short	0x0005
        /*0022*/ 	.short	0x001c
        /*0024*/ 	.byte	0x00, 0xf0, 0x21, 0x00


	//----- nvinfo : EIATTR_KPARAM_INFO
	.align		4
.L_5534:
        /*0028*/ 	.byte	0x04, 0x17
        /*002a*/ 	.short	(.L_5536 - .L_5535)
.L_5535:
        /*002c*/ 	.word	0x00000000
        /*0030*/ 	.short	0x0004
        /*0032*/ 	.short	0x0019
        /*0034*/ 	.byte	0x00, 0xf0, 0x05, 0x00


	//----- nvinfo : EIATTR_KPARAM_INFO
	.align		4
.L_5536:
        /*0038*/ 	.byte	0x04, 0x17
        /*003a*/ 	.short	(.L_5538 - .L_5537)
.L_5537:
        /*003c*/ 	.word	0x00000000
        /*0040*/ 	.short	0x0003
        /*0042*/ 	.short	0x0018
        /*0044*/ 	.byte	0x00, 0xf0, 0x05, 0x00


	//----- nvinfo : EIATTR_KPARAM_INFO
	.align		4
.L_5538:
        /*0048*/ 	.byte	0x04, 0x17
        /*004a*/ 	.short	(.L_5540 - .L_5539)
.L_5539:
        /*004c*/ 	.word	0x00000000
        /*0050*/ 	.short	0x0002
        /*0052*/ 	.short	0x0008
        /*0054*/ 	.byte	0x00, 0xf0, 0x41, 0x00


	//----- nvinfo : EIATTR_KPARAM_INFO
	.align		4
.L_5540:
        /*0058*/ 	.byte	0x04, 0x17
        /*005a*/ 	.short	(.L_5542 - .L_5541)
.L_5541:
        /*005c*/ 	.word	0x00000000
        /*0060*/ 	.short	0x0001
        /*0062*/ 	.short	0x0004
        /*0064*/ 	.byte	0x00, 0xf0, 0x05, 0x00


	//----- nvinfo : EIATTR_KPARAM_INFO
	.align		4
.L_5542:
        /*0068*/ 	.byte	0x04, 0x17
        /*006a*/ 	.short	(.L_5544 - .L_5543)
.L_5543:
        /*006c*/ 	.word	0x00000000
        /*0070*/ 	.short	0x0000
        /*0072*/ 	.short	0x0000
        /*0074*/ 	.byte	0x00, 0xf0, 0x11, 0x00


	//----- nvinfo : EIATTR_SPARSE_MMA_MASK
	.align		4
.L_5544:
        /*0078*/ 	.byte	0x03, 0x50
        /*007a*/ 	.short	0x0000


	//----- nvinfo : EIATTR_MAXREG_COUNT
	.align		4
        /*007c*/ 	.byte	0x03, 0x1b
        /*007e*/ 	.short	0x00ff


	//----- nvinfo : EIATTR_EXTERNS
	.align		4
        /*0080*/ 	.byte	0x04, 0x0f
        /*0082*/ 	.short	(.L_5546 - .L_5545)


	//   ....[0]....
	.align		4
.L_5545:
        /*0084*/ 	.word	index@(__assertfail)


	//----- nvinfo : EIATTR_MERCURY_ISA_VERSION
	.align		4
.L_5546:
        /*0088*/ 	.byte	0x03, 0x5f
        /*008a*/ 	.short	0x0101


	//----- nvinfo : EIATTR_SYSCALL_OFFSETS
	.align		4
        /*008c*/ 	.byte	0x04, 0x46
        /*008e*/ 	.short	(.L_5548 - .L_5547)


	//   ....[0]....
.L_5547:
        /*0090*/ 	.word	0x00000e80


	//   ....[1]....
        /*0094*/ 	.word	0x00001d30


	//   ....[2]....
        /*0098*/ 	.word	0x00002bf0


	//   ....[3]....
        /*009c*/ 	.word	0x00003a50


	//   ....[4]....
        /*00a0*/ 	.word	0x000049f0


	//   ....[5]....
        /*00a4*/ 	.word	0x000058d0


	//   ....[6]....
        /*00a8*/ 	.word	0x000067a0


	//   ....[7]....
        /*00ac*/ 	.word	0x00007660


	//----- nvinfo : EIATTR_EXIT_INSTR_OFFSETS
	.align		4
.L_5548:
        /*00b0*/ 	.byte	0x04, 0x1c
        /*00b2*/ 	.short	(.L_5550 - .L_5549)


	//   ....[0]....
.L_5549:
        /*00b4*/ 	.word	0x00006840


	//   ....[1]....
        /*00b8*/ 	.word	0x00006970


	//   ....[2]....
        /*00bc*/ 	.word	0x00006990


	//   ....[3]....
        /*00c0*/ 	.word	0x00006a20


	//   ....[4]....
        /*00c4*/ 	.word	0x00006a40


	//   ....[5]....
        /*00c8*/ 	.word	0x00006a60


	//   ....[6]....
        /*00cc*/ 	.word	0x00006af0


	//   ....[7]....
        /*00d0*/ 	.word	0x00006b30


	//   ....[8]....
        /*00d4*/ 	.word	0x00006bd0


	//   ....[9]....
        /*00d8*/ 	.word	0x00006c20


	//   ....[10]....
        /*00dc*/ 	.word	0x00006c50


	//   ....[11]....
        /*00e0*/ 	.word	0x00006cf0


	//   ....[12]....
        /*00e4*/ 	.word	0x00006d30


	//   ....[13]....
        /*00e8*/ 	.word	0x00006ec0


	//   ....[14]....
        /*00ec*/ 	.word	0x00007020


	//   ....[15]....
        /*00f0*/ 	.word	0x00007060


	//   ....[16]....
        /*00f4*/ 	.word	0x00007100


	//   ....[17]....
        /*00f8*/ 	.word	0x00007280


	//   ....[18]....
        /*00fc*/ 	.word	0x00007400


	//   ....[19]....
        /*0100*/ 	.word	0x00007560


	//   ....[20]....
        /*0104*/ 	.word	0x00007670


	//   ....[21]....
        /*0108*/ 	.word	0x000076a0


	//   ....[22]....
        /*010c*/ 	.word	0x000076c0


	//----- nvinfo : EIATTR_MAX_THREADS
	.align		4
.L_5550:
        /*0110*/ 	.byte	0x04, 0x05
        /*0112*/ 	.short	(.L_5552 - .L_5551)
.L_5551:
        /*0114*/ 	.word	0x00000080
        /*0118*/ 	.word	0x00000001
        /*011c*/ 	.word	0x00000001


	//----- nvinfo : EIATTR_CRS_STACK_SIZE
	.align		4
.L_5552:
        /*0120*/ 	.byte	0x04, 0x1e
        /*0122*/ 	.short	(.L_5554 - .L_5553)
.L_5553:
        /*0124*/ 	.word	0x00000000


	//----- nvinfo : EIATTR_CBANK_PARAM_SIZE
	.align		4
.L_5554:
        /*0128*/ 	.byte	0x03, 0x19
        /*012a*/ 	.short	0x002c


	//----- nvinfo : EIATTR_PARAM_CBANK
	.align		4
        /*012c*/ 	.byte	0x04, 0x0a
        /*012e*/ 	.short	(.L_5556 - .L_5555)
	.align		4
.L_5555:
        /*0130*/ 	.word	index@(.nv.constant0._ZN2at6native27unrolled_elementwise_kernelIZZZNS0_49_GLOBAL__N__657f93f7_16_TensorCompare_cu_71e06f4e20isposinf_kernel_implERNS_18TensorIteratorBaseEENKUlvE_clEvENKUlvE0_clEvEUlfE_St5arrayIPcLm2EELi4E23TrivialOffsetCalculatorILi1EjESC_NS0_6memory12LoadWithCastILi1EEENSD_13StoreWithCastILi1EEEEEviT_T0_T2_T3_T4_T5_)
        /*0134*/ 	.short	0x0210
        /*0136*/ 	.short	0x002c


	//----- nvinfo : EIATTR_SW_WAR
	.align		4
.L_5556:
        /*0138*/ 	.byte	0x04, 0x36
        /*013a*/ 	.short	(.L_5558 - .L_5557)
.L_5557:
        /*013c*/ 	.word	0x00000008
.L_5558:


//--------------------- .nv.info._ZN2at6native18elementwise_kernelILi128ELi4EZNS0_22gpu_kernel_impl_nocastIZZZNS0_49_GLOBAL__N__657f93f7_16_TensorCompare_cu_71e06f4e20isposinf_kernel_implERNS_18TensorIteratorBaseEENKUlvE_clEvENKUlvE0_clEvEUlfE_EEvS5_RKT_EUliE_EEviT1_ --------------------------
	.section	.nv.info._ZN2at6native18elementwise_kernelILi128ELi4EZNS0_22gpu_kernel_impl_nocastIZZZNS0_49_GLOBAL__N__657f93f7_16_TensorCompare_cu_71e06f4e20isposinf_kernel_implERNS_18TensorIteratorBaseEENKUlvE_clEvENKUlvE0_clEvEUlfE_EEvS5_RKT_EUliE_EEviT1_,"",@"SHT_CUDA_INFO"
	.sectionflags	@""
	.align	4


	//----- nvinfo : EIATTR_CUDA_API_VERSION
	.align		4
        /*0000*/ 	.byte	0x04, 0x37
        /*0002*/ 	.short	(.L_5560 - .L_5559)
.L_5559:
        /*0004*/ 	.word	0x00000082


	//----- nvinfo : EIATTR_KPARAM_INFO
	.align		4
.L_5560:
        /*0008*/ 	.byte	0x04, 0x17
        /*000a*/ 	.short	(.L_5562 - .L_5561)
.L_5561:
        /*000c*/ 	.word	0x00000000
        /*0010*/ 	.short	0x0001
        /*0012*/ 	.short	0x0008
        /*0014*/ 	.byte	0x00, 0xf0, 0x61, 0x08


	//----- nvinfo : EIATTR_KPARAM_INFO
	.align		4
.L_5562:
        /*0018*/ 	.byte	0x04, 0x17
        /*001a*/ 	.short	(.L_5564 - .L_5563)
.L_5563:
        /*001c*/ 	.word	0x00000000
        /*0020*/ 	.short	0x0000
        /*0022*/ 	.short	0x0000
        /*0024*/ 	.byte	0x00, 0xf0, 0x11, 0x00


	//----- nvinfo : EIATTR_SPARSE_MMA_MASK
	.align		4
.L_5564:
        /*0028*/ 	.byte	0x03, 0x50
        /*002a*/ 	.short	0x0000


	//----- nvinfo : EIATTR_MAXREG_COUNT
	.align		4
        /*002c*/ 	.byte	0x03, 0x1b
        /*002e*/ 	.short	0x0080


	//----- nvinfo : EIATTR_MERCURY_ISA_VERSION
	.align		4
        /*0030*/ 	.byte	0x03, 0x5f
        /*0032*/ 	.short	0x0101


	//----- nvinfo : EIATTR_EXIT_INSTR_OFFSETS
	.align		4
        /*0034*/ 	.byte	0x04, 0x1c
        /*0036*/ 	.short	(.L_5566 - .L_5565)


	//   ....[0]....
.L_5565:
        /*0038*/ 	.word	0x00003bc0


	//   ....[1]....
        /*003c*/ 	.word	0x00004f50


	//----- nvinfo : EIATTR_MAX_THREADS
	.align		4
.L_5566:
        /*0040*/ 	.byte	0x04, 0x05
        /*0042*/ 	.short	(.L_5568 - .L_5567)
.L_5567:
        /*0044*/ 	.word	0x00000080
        /*0048*/ 	.word	0x00000001
        /*004c*/ 	.word	0x00000001


	//----- nvinfo : EIATTR_CRS_STACK_SIZE
	.align		4
.L_5568:
        /*0050*/ 	.byte	0x04, 0x1e
        /*0052*/ 	.short	(.L_5570 - .L_5569)
.L_5569:
        /*0054*/ 	.word	0x00000000


	//----- nvinfo : EIATTR_CBANK_PARAM_SIZE
	.align		4
.L_5570:
        /*0058*/ 	.byte	0x03, 0x19
        /*005a*/ 	.short	0x0220


	//----- nvinfo : EIATTR_PARAM_CBANK
	.align		4
        /*005c*/ 	.byte	0x04, 0x0a
        /*005e*/ 	.short	(.L_5572 - .L_5571)
	.align		4
.L_5571:
        /*0060*/ 	.word	index@(.nv.constant0._ZN2at6native18elementwise_kernelILi128ELi4EZNS0_22gpu_kernel_impl_nocastIZZZNS0_49_GLOBAL__N__657f93f7_16_TensorCompare_cu_71e06f4e20isposinf_kernel_implERNS_18TensorIteratorBaseEENKUlvE_clEvENKUlvE0_clEvEUlfE_EEvS5_RKT_EUliE_EEviT1_)
        /*0064*/ 	.short	0x0210
        /*0066*/ 	.short	0x0220


	//----- nvinfo : EIATTR_SW_WAR
	.align		4
.L_5572:
        /*0068*/ 	.byte	0x04, 0x36
        /*006a*/ 	.short	(.L_5574 - .L_5573)
.L_5573:
        /*006c*/ 	.word	0x00000008
.L_5574:


//--------------------- .nv.info._ZN2at6native27unrolled_elementwise_kernelIZZZNS0_49_GLOBAL__N__657f93f7_16_TensorCompare_cu_71e06f4e20isposinf_kernel_implERNS_18TensorIteratorBaseEENKUlvE_clEvENKUlvE0_clEvEUlfE_St5arrayIPcLm2EELi4E23TrivialOffsetCalculatorILi1EjESC_NS0_6memory15LoadWithoutCastENSD_16StoreWithoutCastEEEviT_T0_T2_T3_T4_T5_ --------------------------
	.section	.nv.info._ZN2at6native27unrolled_elementwise_kernelIZZZNS0_49_GLOBAL__N__657f93f7_16_TensorCompare_cu_71e06f4e20isposinf_kernel_implERNS_18TensorIteratorBaseEENKUlvE_clEvENKUlvE0_clEvEUlfE_St5arrayIPcLm2EELi4E23TrivialOffsetCalculatorILi1EjESC_NS0_6memory15LoadWithoutCastENSD_16StoreWithoutCastEEEviT_T0_T2_T3_T4_T5_,"",@"SHT_CUDA_INFO"
	.sectionflags	@""
	.align	4


	//----- nvinfo : EIATTR_CUDA_API_VERSION
	.align		4
        /*0000*/ 	.byte	0x04, 0x37
        /*0002*/ 	.short	(.L_5576 - .L_5575)
.L_5575:
        /*0004*/ 	.word	0x00000082


	//----- nvinfo : EIATTR_KPARAM_INFO
	.align		4
.L_5576:
        /*0008*/ 	.byte	0x04, 0x17
        /*000a*/ 	.short	(.L_5578 - .L_5577)
.L_5577:
        /*000c*/ 	.word	0x00000000
        /*0010*/ 	.short	0x0006
        /*0012*/ 	.short	0x001b
        /*0014*/ 	.byte	0x00, 0xf0, 0x05, 0x00


	//----- nvinfo : EIATTR_KPARAM_INFO
	.align		4
.L_5578:
        /*0018*/ 	.byte	0x04, 0x17
        /*001a*/ 	.short	(.L_5580 - .L_5579)
.L_5579:
        /*001c*/ 	.word	0x00000000
        /*0020*/ 	.short	0x0005
        /*0022*/ 	.short	0x001a
        /*0024*/ 	.byte	0x00, 0xf0, 0x05, 0x00


	//----- nvinfo : EIATTR_KPARAM_INFO
	.align		4
.L_5580:
        /*0028*/ 	.byte	0x04, 0x17
        /*002a*/ 	.short	(.L_5582 - .L_5581)
.L_5581:
        /*002c*/ 	.word	0x00000000
        /*0030*/ 	.short	0x0004
        /*0032*/ 	.short	0x0019
        /*0034*/ 	.byte	0x00, 0xf0, 0x05, 0x00


	//----- nvinfo : EIATTR_KPARAM_INFO
	.align		4
.L_5582:
        /*0038*/ 	.byte	0x04, 0x17
        /*003a*/ 	.short	(.L_5584 - .L_5583)
.L_5583:
        /*003c*/ 	.word	0x00000000
        /*0040*/ 	.short	0x0003
        /*0042*/ 	.short	0x0018
        /*0044*/ 	.byte	0x00, 0xf0, 0x05, 0x00


	//----- nvinfo : EIATTR_KPARAM_INFO
	.align		4
.L_5584:
        /*0048*/ 	.byte	0x04, 0x17
        /*004a*/ 	.short	(.L_5586 - .L_5585)
.L_5585:
        /*004c*/ 	.word	0x00000000
        /*0050*/ 	.short	0x0002
        /*0052*/ 	.short	0x0008
        /*0054*/ 	.byte	0x00, 0xf0, 0x41, 0x00


	//----- nvinfo : EIATTR_KPARAM_INFO
	.align		4
.L_5586:
        /*0058*/ 	.byte	0x04, 0x17
        /*005a*/ 	.short	(.L_5588 - .L_5587)
.L_5587:
        /*005c*/ 	.word	0x00000000
        /*0060*/ 	.short	0x0001
        /*0062*/ 	.short	0x0004
        /*0064*/ 	.byte	0x00, 0xf0, 0x05, 0x00


	//----- nvinfo : EIATTR_KPARAM_INFO
	.align		4
.L_5588:
        /*0068*/ 	.byte	0x04, 0x17
        /*006a*/ 	.short	(.L_5590 - .L_5589)
.L_5589:
        /*006c*/ 	.word	0x00000000
        /*0070*/ 	.short	0x0000
        /*0072*/ 	.short	0x0000
        /*0074*/ 	.byte	0x00, 0xf0, 0x11, 0x00


	//----- nvinfo : EIATTR_SPARSE_MMA_MASK
	.align		4
.L_5590:
        /*0078*/ 	.byte	0x03, 0x50
        /*007a*/ 	.short	0x0000


	//----- nvinfo : EIATTR_MAXREG_COUNT
	.align		4
        /*007c*/ 	.byte	0x03, 0x1b
        /*007e*/ 	.short	0x00ff


	//----- nvinfo : EIATTR_MERCURY_ISA_VERSION
	.align		4
        /*0080*/ 	.byte	0x03, 0x5f
        /*0082*/ 	.short	0x0101


	//----- nvinfo : EIATTR_EXIT_INSTR_OFFSETS
	.align		4
        /*0084*/ 	.byte	0x04, 0x1c
        /*0086*/ 	.short	(.L_5592 - .L_5591)


	//   ....[0]....
.L_5591:
        /*0088*/ 	.word	0x00000420


	//   ....[1]....
        /*008c*/ 	.word	0x000004c0


	//----- nvinfo : EIATTR_MAX_THREADS
	.align		4
.L_5592:
        /*0090*/ 	.byte	0x04, 0x05
        /*0092*/ 	.short	(.L_5594 - .L_5593)
.L_5593:
        /*0094*/ 	.word	0x00000080
        /*0098*/ 	.word	0x00000001
        /*009c*/ 	.word	0x00000001


	//----- nvinfo : EIATTR_CRS_STACK_SIZE
	.align		4
.L_5594:
        /*00a0*/ 	.byte	0x04, 0x1e
        /*00a2*/ 	.short	(.L_5596 - .L_5595)
.L_5595:
        /*00a4*/ 	.word	0x00000000


	//----- nvinfo : EIATTR_CBANK_PARAM_SIZE
	.align		4
.L_5596:
        /*00a8*/ 	.byte	0x03, 0x19
        /*00aa*/ 	.short	0x001c


	//----- nvinfo : EIATTR_PARAM_CBANK
	.align		4
        /*00ac*/ 	.byte	0x04, 0x0a
        /*00ae*/ 	.short	(.L_5598 - .L_5597)
	.align		4
.L_5597:
        /*00b0*/ 	.word	index@(.nv.constant0._ZN2at6native27unrolled_elementwise_kernelIZZZNS0_49_GLOBAL__N__657f93f7_16_TensorCompare_cu_71e06f4e20isposinf_kernel_implERNS_18TensorIteratorBaseEENKUlvE_clEvENKUlvE0_clEvEUlfE_St5arrayIPcLm2EELi4E23TrivialOffsetCalculatorILi1EjESC_NS0_6memory15LoadWithoutCastENSD_16StoreWithoutCastEEEviT_T0_T2_T3_T4_T5_)
        /*00b4*/ 	.short	0x0210
        /*00b6*/ 	.short	0x001c


	//----- nvinfo : EIATTR_SW_WAR
	.align		4
.L_5598:
        /*00b8*/ 	.byte	0x04, 0x36
        /*00ba*/ 	.short	(.L_5600 - .L_5599)
.L_5599:
        /*00bc*/ 	.word	0x00000008
.L_5600:


//--------------------- .nv.info._ZN2at6native29vectorized_elementwise_kernelILi2EZZZNS0_49_GLOBAL__N__657f93f7_16_TensorCompare_cu_71e06f4e20isposinf_kernel_implERNS_18TensorIteratorBaseEENKUlvE_clEvENKUlvE0_clEvEUlfE_St5arrayIPcLm2EEEEviT0_T1_ --------------------------
	.section	.nv.info._ZN2at6native29vectorized_elementwise_kernelILi2EZZZNS0_49_GLOBAL__N__657f93f7_16_TensorCompare_cu_71e06f4e20isposinf_kernel_implERNS_18TensorIteratorBaseEENKUlvE_clEvENKUlvE0_clEvEUlfE_St5arrayIPcLm2EEEEviT0_T1_,"",@"SHT_CUDA_INFO"
	.sectionflags	@""
	.align	4


	//----- nvinfo : EIATTR_CUDA_API_VERSION
	.align		4
        /*0000*/ 	.byte	0x04, 0x37
        /*0002*/ 	.short	(.L_5602 - .L_5601)
.L_5601:
        /*0004*/ 	.word	0x00000082


	//----- nvinfo : EIATTR_KPARAM_INFO
	.align		4
.L_5602:
        /*0008*/ 	.byte	0x04, 0x17
        /*000a*/ 	.short	(.L_5604 - .L_5603)
.L_5603:
        /*000c*/ 	.word	0x00000000
        /*0010*/ 	.short	0x0002
        /*0012*/ 	.short	0x0008
        /*0014*/ 	.byte	0x00, 0xf0, 0x41, 0x00


	//----- nvinfo : EIATTR_KPARAM_INFO
	.align		4
.L_5604:
        /*0018*/ 	.byte	0x04, 0x17
        /*001a*/ 	.short	(.L_5606 - .L_5605)
.L_5605:
        /*001c*/ 	.word	0x00000000
        /*0020*/ 	.short	0x0001
        /*0022*/ 	.short	0x0004
        /*0024*/ 	.byte	0x00, 0xf0, 0x05, 0x00


	//----- nvinfo : EIATTR_KPARAM_INFO
	.align		4
.L_5606:
        /*0028*/ 	.byte	0x04, 0x17
        /*002a*/ 	.short	(.L_5608 - .L_5607)
.L_5607:
        /*002c*/ 	.word	0x00000000
        /*0030*/ 	.short	0x0000
        /*0032*/ 	.short	0x0000
        /*0034*/ 	.byte	0x00, 0xf0, 0x11, 0x00


	//----- nvinfo : EIATTR_SPARSE_MMA_MASK
	.align		4
.L_5608:
        /*0038*/ 	.byte	0x03, 0x50
        /*003a*/ 	.short	0x0000


	//----- nvinfo : EIATTR_MAXREG_COUNT
	.align		4
        /*003c*/ 	.byte	0x03, 0x1b
        /*003e*/ 	.short	0x00ff


	//----- nvinfo : EIATTR_MERCURY_ISA_VERSION
	.align		4
        /*0040*/ 	.byte	0x03, 0x5f
        /*0042*/ 	.short	0x0101


	//----- nvinfo : EIATTR_EXIT_INSTR_OFFSETS
	.align		4
        /*0044*/ 	.byte	0x04, 0x1c
        /*0046*/ 	.short	(.L_5610 - .L_5609)


	//   ....[0]....
.L_5609:
        /*0048*/ 	.word	0x000002c0


	//   ....[1]....
        /*004c*/ 	.word	0x00000b80


	//   ....[2]....
        /*0050*/ 	.word	0x00000be0


	//----- nvinfo : EIATTR_MAX_THREADS
	.align		4
.L_5610:
        /*0054*/ 	.byte	0x04, 0x05
        /*0056*/ 	.short	(.L_5612 - .L_5611)
.L_5611:
        /*0058*/ 	.word	0x00000080
        /*005c*/ 	.word	0x00000001
        /*0060*/ 	.word	0x00000001


	//----- nvinfo : EIATTR_CRS_STACK_SIZE
	.align		4
.L_5612:
        /*0064*/ 	.byte	0x04, 0x1e
        /*0066*/ 	.short	(.L_5614 - .L_5613)
.L_5613:
        /*0068*/ 	.word	0x00000000


	//----- nvinfo : EIATTR_CBANK_PARAM_SIZE
	.align		4
.L_5614:
        /*006c*/ 	.byte	0x03, 0x19
        /*006e*/ 	.short	0x0018


	//----- nvinfo : EIATTR_PARAM_CBANK
	.align		4
        /*0070*/ 	.byte	0x04, 0x0a
        /*0072*/ 	.short	(.L_5616 - .L_5615)
	.align		4
.L_5615:
        /*0074*/ 	.word	index@(.nv.constant0._ZN2at6native29vectorized_elementwise_kernelILi2EZZZNS0_49_GLOBAL__N__657f93f7_16_TensorCompare_cu_71e06f4e20isposinf_kernel_implERNS_18TensorIteratorBaseEENKUlvE_clEvENKUlvE0_clEvEUlfE_St5arrayIPcLm2EEEEviT0_T1_)
        /*0078*/ 	.short	0x0210
        /*007a*/ 	.short	0x0018


	//----- nvinfo : EIATTR_SW_WAR
	.align		4
.L_5616:
        /*007c*/ 	.byte	0x04, 0x36
        /*007e*/ 	.short	(.L_5618 - .L_5617)
.L_5617:
        /*0080*/ 	.word	0x00000008
.L_5618:


//--------------------- .nv.info._ZN2at6native29vectorized_elementwise_kernelILi4EZZZNS0_49_GLOBAL__N__657f93f7_16_TensorCompare_cu_71e06f4e20isposinf_kernel_implERNS_18TensorIteratorBaseEENKUlvE_clEvENKUlvE0_clEvEUlfE_St5arrayIPcLm2EEEEviT0_T1_ --------------------------
	.section	.nv.info._ZN2at6native29vectorized_elementwise_kernelILi4EZZZNS0_49_GLOBAL__N__657f93f7_16_TensorCompare_cu_71e06f4e20isposinf_kernel_implERNS_18TensorIteratorBaseEENKUlvE_clEvENKUlvE0_clEvEUlfE_St5arrayIPcLm2EEEEviT0_T1_,"",@"SHT_CUDA_INFO"
	.sectionflags	@""
	.align	4


	//----- nvinfo : EIATTR_CUDA_API_VERSION
	.align		4
        /*0000*/ 	.byte	0x04, 0x37
        /*0002*/ 	.short	(.L_5620 - .L_5619)
.L_5619:
        /*0004*/ 	.word	0x00000082


	//----- nvinfo : EIATTR_KPARAM_INFO
	.align		4
.L_5620:
        /*0008*/ 	.byte	0x04, 0x17
        /*000a*/ 	.short	(.L_5622 - .L_5621)
.L_5621:
        /*000c*/ 	.word	0x00000000
        /*0010*/ 	.short	0x0002
        /*0012*/ 	.short	0x0008
        /*0014*/ 	.byte	0x00, 0xf0, 0x41, 0x00


	//----- nvinfo : EIATTR_KPARAM_INFO
	.align		4
.L_5622:
        /*0018*/ 	.byte	0x04, 0x17
        /*001a*/ 	.short	(.L_5624 - .L_5623)
.L_5623:
        /*001c*/ 	.word	0x00000000
        /*0020*/ 	.short	0x0001
        /*0022*/ 	.short	0x0004
        /*0024*/ 	.byte	0x00, 0xf0, 0x05, 0x00


	//----- nvinfo : EIATTR_KPARAM_INFO
	.align		4
.L_5624:
        /*0028*/ 	.byte	0x04, 0x17
        /*002a*/ 	.short	(.L_5626 - .L_5625)
.L_5625:
        /*002c*/ 	.word	0x00000000
        /*0030*/ 	.short	0x0000
        /*0032*/ 	.short	0x0000
        /*0034*/ 	.byte	0x00, 0xf0, 0x11, 0x00


	//----- nvinfo : EIATTR_SPARSE_MMA_MASK
	.align		4
.L_5626:
        /*0038*/ 	.byte	0x03, 0x50
        /*003a*/ 	.short	0x0000


	//----- nvinfo : EIATTR_MAXREG_COUNT
	.align		4
        /*003c*/ 	.byte	0x03, 0x1b
        /*003e*/ 	.short	0x00ff


	//----- nvinfo : EIATTR_MERCURY_ISA_VERSION
	.align		4
        /*0040*/ 	.byte	0x03, 0x5f
        /*0042*/ 	.short	0x0101


	//----- nvinfo : EIATTR_EXIT_INSTR_OFFSETS
	.align		4
        /*0044*/ 	.byte	0x04, 0x1c
        /*0046*/ 	.short	(.L_5628 - .L_5627)


	//   ....[0]....
.L_5627:
        /*0048*/ 	.word	0x000002a0


	//   ....[1]....
        /*004c*/ 	.word	0x00000b60


	//   ....[2]....
        /*0050*/ 	.word	0x00000bc0


	//----- nvinfo : EIATTR_MAX_THREADS
	.align		4
.L_5628:
        /*0054*/ 	.byte	0x04, 0x05
        /*0056*/ 	.short	(.L_5630 - .L_5629)
.L_5629:
        /*0058*/ 	.word	0x00000080
        /*005c*/ 	.word	0x00000001
        /*0060*/ 	.word	0x00000001


	//----- nvinfo : EIATTR_CRS_STACK_SIZE
	.align		4
.L_5630:
        /*0064*/ 	.byte	0x04, 0x1e
        /*0066*/ 	.short	(.L_5632 - .L_5631)
.L_5631:
        /*0068*/ 	.word	0x00000000


	//----- nvinfo : EIATTR_CBANK_PARAM_SIZE
	.align		4
.L_5632:
        /*006c*/ 	.byte	0x03, 0x19
        /*006e*/ 	.short	0x0018


	//----- nvinfo : EIATTR_PARAM_CBANK
	.align		4
        /*0070*/ 	.byte	0x04, 0x0a
        /*0072*/ 	.short	(.L_5634 - .L_5633)
	.align		4
.L_5633:
        /*0074*/ 	.word	index@(.nv.constant0._ZN2at6native29vectorized_elementwise_kernelILi4EZZZNS0_49_GLOBAL__N__657f93f7_16_TensorCompare_cu_71e06f4e20isposinf_kernel_implERNS_18TensorIteratorBaseEENKUlvE_clEvENKUlvE0_clEvEUlfE_St5arrayIPcLm2EEEEviT0_T1_)
        /*0078*/ 	.short	0x0210
        /*007a*/ 	.short	0x0018


	//----- nvinfo : EIATTR_SW_WAR
	.align		4
.L_5634:
        /*007c*/ 	.byte	0x04, 0x36
        /*007e*/ 	.short	(.L_5636 - .L_5635)
.L_5635:
        /*0080*/ 	.word	0x00000008
.L_5636:


//--------------------- .nv.info._ZN2at6native29vectorized_elementwise_kernelILi8EZZZNS0_49_GLOBAL__N__657f93f7_16_TensorCompare_cu_71e06f4e20isposinf_kernel_implERNS_18TensorIteratorBaseEENKUlvE_clEvENKUlvE0_clEvEUlfE_St5arrayIPcLm2EEEEviT0_T1_ --------------------------
	.section	.nv.info._ZN2at6native29vectorized_elementwise_kernelILi8EZZZNS0_49_GLOBAL__N__657f93f7_16_TensorCompare_cu_71e06f4e20isposinf_kernel_implERNS_18TensorIteratorBaseEENKUlvE_clEvENKUlvE0_clEvEUlfE_St5arrayIPcLm2EEEEviT0_T1_,"",@"SHT_CUDA_INFO"
	.sectionflags	@""
	.align	4


	//----- nvinfo : EIATTR_CUDA_API_VERSION
	.align		4
        /*0000*/ 	.byte	0x04, 0x37
        /*0002*/ 	.short	(.L_5638 - .L_5637)
.L_5637:
        /*0004*/ 	.word	0x00000082


	//----- nvinfo : EIATTR_KPARAM_INFO
	.align		4
.L_5638:
        /*0008*/ 	.byte	0x04, 0x17
        /*000a*/ 	.short	(.L_5640 - .L_5639)
.L_5639:
        /*000c*/ 	.word	0x00000000
        /*0010*/ 	.short	0x0002
        /*0012*/ 	.short	0x0008
        /*0014*/ 	.byte	0x00, 0xf0, 0x41, 0x00


	//----- nvinfo : EIATTR_KPARAM_INFO
	.align		4
.L_5640:
        /*0018*/ 	.byte	0x04, 0x17
        /*001a*/ 	.short	(.L_5642 - .L_5641)
.L_5641:
        /*001c*/ 	.word	0x00000000
        /*0020*/ 	.short	0x0001
        /*0022*/ 	.short	0x0004
        /*0024*/ 	.byte	0x00, 0xf0, 0x05, 0x00


	//----- nvinfo : EIATTR_KPARAM_INFO
	.align		4
.L_5642:
        /*0028*/ 	.byte	0x04, 0x17
        /*002a*/ 	.short	(.L_5644 - .L_5643)
.L_5643:
        /*002c*/ 	.word	0x00000000
        /*0030*/ 	.short	0x0000
        /*0032*/ 	.short	0x0000
        /*0034*/ 	.byte	0x00, 0xf0, 0x11, 0x00


	//----- nvinfo : EIATTR_SPARSE_MMA_MASK
	.align		4
.L_5644:
        /*0038*/ 	.byte	0x03, 0x50
        /*003a*/ 	.short	0x0000


	//----- nvinfo : EIATTR_MAXREG_COUNT
	.align		4
        /*003c*/ 	.byte	0x03, 0x1b
        /*003e*/ 	.short	0x00ff


	//----- nvinfo : EIATTR_MERCURY_ISA_VERSION
	.align		4
        /*0040*/ 	.byte	0x03, 0x5f
        /*0042*/ 	.short	0x0101


	//----- nvinfo : EIATTR_EXIT_INSTR_OFFSETS
	.align		4
        /*0044*/ 	.byte	0x04, 0x1c
        /*0046*/ 	.short	(.L_5646 - .L_5645)


	//   ....[0]....
.L_5645:
        /*0048*/ 	.word	0x000002d0


	//   ....[1]....
        /*004c*/ 	.word	0x00000b90


	//   ....[2]....
        /*0050*/ 	.word	0x00000bf0


	//----- nvinfo : EIATTR_MAX_THREADS
	.align		4
.L_5646:
        /*0054*/ 	.byte	0x04, 0x05
        /*0056*/ 	.short	(.L_5648 - .L_5647)
.L_5647:
        /*0058*/ 	.word	0x00000080
        /*005c*/ 	.word	0x00000001
        /*0060*/ 	.word	0x00000001


	//----- nvinfo : EIATTR_CRS_STACK_SIZE
	.align		4
.L_5648:
        /*0064*/ 	.byte	0x04, 0x1e
        /*0066*/ 	.short	(.L_5650 - .L_5649)
.L_5649:
        /*0068*/ 	.word	0x00000000


	//----- nvinfo : EIATTR_CBANK_PARAM_SIZE
	.align		4
.L_5650:
        /*006c*/ 	.byte	0x03, 0x19
        /*006e*/ 	.short	0x0018


	//----- nvinfo : EIATTR_PARAM_CBANK
	.align		4
        /*0070*/ 	.byte	0x04, 0x0a
        /*0072*/ 	.short	(.L_5652 - .L_5651)
	.align		4
.L_5651:
        /*0074*/ 	.word	index@(.nv.constant0._ZN2at6native29vectorized_elementwise_kernelILi8EZZZNS0_49_GLOBAL__N__657f93f7_16_TensorCompare_cu_71e06f4e20isposinf_kernel_implERNS_18TensorIteratorBaseEENKUlvE_clEvENKUlvE0_clEvEUlfE_St5arrayIPcLm2EEEEviT0_T1_)
        /*0078*/ 	.short	0x0210
        /*007a*/ 	.short	0x0018


	//----- nvinfo : EIATTR_SW_WAR
	.align		4
.L_5652:
        /*007c*/ 	.byte	0x04, 0x36
        /*007e*/ 	.short	(.L_5654 - .L_5653)
.L_5653:
        /*0080*/ 	.word	0x00000008
.L_5654:


//--------------------- .nv.info._ZN2at6native18elementwise_kernelILi128ELi4EZNS0_15gpu_kernel_implIZZZNS0_49_GLOBAL__N__657f93f7_16_TensorCompare_cu_71e06f4e20isposinf_kernel_implERNS_18TensorIteratorBaseEENKUlvE_clEvENKUlvE_clEvEUldE_EEvS5_RKT_EUliE_EEviT1_ --------------------------
	.section	.nv.info._ZN2at6native18elementwise_kernelILi128ELi4EZNS0_15gpu_kernel_implIZZZNS0_49_GLOBAL__N__657f93f7_16_TensorCompare_cu_71e06f4e20isposinf_kernel_implERNS_18TensorIteratorBaseEENKUlvE_clEvENKUlvE_clEvEUldE_EEvS5_RKT_EUliE_EEviT1_,"",@"SHT_CUDA_INFO"
	.sectionflags	@""
	.align	4


	//----- nvinfo : EIATTR_CUDA_API_VERSION
	.align		4
        /*0000*/ 	.byte	0x04, 0x37
        /*0002*/ 	.short	(.L_5656 - .L_5655)
.L_5655:
        /*0004*/ 	.word	0x00000082


	//----- nvinfo : EIATTR_KPARAM_INFO
	.align		4
.L_5656:
        /*0008*/ 	.byte	0x04, 0x17
        /*000a*/ 	.short	(.L_5658 - .L_5657)
.L_5657:
        /*000c*/ 	.word	0x00000000
        /*0010*/ 	.short	0x0001
        /*0012*/ 	.short	0x0008
        /*0014*/ 	.byte	0x00, 0xf0, 0x61, 0x08


	//----- nvinfo : EIATTR_KPARAM_INFO
	.align		4
.L_5658:
        /*0018*/ 	.byte	0x04, 0x17
        /*001a*/ 	.short	(.L_5660 - .L_5659)
.L_5659:
        /*001c*/ 	.word	0x00000000
        /*0020*/ 	.short	0x0000
        /*0022*/ 	.short	0x0000
        /*0024*/ 	.byte	0x00, 0xf0, 0x11, 0x00


	//----- nvinfo : EIATTR_SPARSE_MMA_MASK
	.align		4
.L_5660:
        /*0028*/ 	.byte	0x03, 0x50
        /*002a*/ 	.short	0x0000


	//----- nvinfo : EIATTR_MAXREG_COUNT
	.align		4
        /*002c*/ 	.byte	0x03, 0x1b
        /*002e*/ 	.short	0x0080


	//----- nvinfo : EIATTR_EXTERNS
	.align		4
        /*0030*/ 	.byte	0x04, 0x0f
        /*0032*/ 	.short	(.L_5662 - .L_5661)


	//   ....[0]....
	.align		4
.L_5661:
        /*0034*/ 	.word	index@(__assertfail)


	//----- nvinfo : EIATTR_MERCURY_ISA_VERSION
	.align		4
.L_5662:
        /*0038*/ 	.byte	0x03, 0x5f
        /*003a*/ 	.short	0x0101


	//----- nvinfo : EIATTR_SYSCALL_OFFSETS
	.align		4
        /*003c*/ 	.byte	0x04, 0x46
        /*003e*/ 	.short	(.L_5664 - .L_5663)


	//   ....[0]....
.L_5663:
        /*0040*/ 	.word	0x00002250


	//   ....[1]....
        /*0044*/ 	.word	0x00002fd0


	//   ....[2]....
        /*0048*/ 	.word	0x00005260


	//   ....[3]....
        /*004c*/ 	.word	0x00005fe0


	//   ....[4]....
        /*0050*/ 	.word	0x00008260


	//   ....[5]....
        /*0054*/ 	.word	0x00008fe0


	//   ....[6]....
        /*0058*/ 	.word	0x0000b250


	//   ....[7]....
        /*005c*/ 	.word	0x0000bfd0


	//----- nvinfo : EIATTR_EXIT_INSTR_OFFSETS
	.align		4
.L_5664:
        /*0060*/ 	.byte	0x04, 0x1c
        /*0062*/ 	.short	(.L_5666 - .L_5665)


	//   ....[0]....
.L_5665:
        /*0064*/ 	.word	0x00009090


	//   ....[1]....
        /*0068*/ 	.word	0x0000b3c0


	//   ....[2]....
        /*006c*/ 	.word	0x0000b3e0


	//   ....[3]....
        /*0070*/ 	.word	0x0000b470


	//   ....[4]....
        /*0074*/ 	.word	0x0000b490


	//   ....[5]....
        /*0078*/ 	.word	0x0000b4b0


	//   ....[6]....
        /*007c*/ 	.word	0x0000b540


	//   ....[7]....
        /*0080*/ 	.word	0x0000b580


	//   ....[8]....
        /*0084*/ 	.word	0x0000b620


	//   ....[9]....
        /*0088*/ 	.word	0x0000b670


	//   ....[10]....
        /*008c*/ 	.word	0x0000b6b0


	//   ....[11]....
        /*0090*/ 	.word	0x0000b750


	//   ....[12]....
        /*0094*/ 	.word	0x0000b7a0


	//   ....[13]....
        /*0098*/ 	.word	0x0000b8f0


	//   ....[14]....
        /*009c*/ 	.word	0x0000b990


	//   ....[15]....
        /*00a0*/ 	.word	0x0000b9d0


	//   ....[16]....
        /*00a4*/ 	.word	0x0000ba20


	//   ....[17]....
        /*00a8*/ 	.word	0x0000ba60


	//   ....[18]....
        /*00ac*/ 	.word	0x0000bb00


	//   ....[19]....
        /*00b0*/ 	.word	0x0000bc40


	//   ....[20]....
        /*00b4*/ 	.word	0x0000bd80


	//   ....[21]....
        /*00b8*/ 	.word	0x0000bed0


	//   ....[22]....
        /*00bc*/ 	.word	0x0000bfe0


	//   ....[23]....
        /*00c0*/ 	.word	0x0000c010


	//   ....[24]....
        /*00c4*/ 	.word	0x0000c030


	//----- nvinfo : EIATTR_MAX_THREADS
	.align		4
.L_5666:
        /*00c8*/ 	.byte	0x04, 0x05
        /*00ca*/ 	.short	(.L_5668 - .L_5667)
.L_5667:
        /*00cc*/ 	.word	0x00000080
        /*00d0*/ 	.word	0x00000001
        /*00d4*/ 	.word	0x00000001


	//----- nvinfo : EIATTR_CRS_STACK_SIZE
	.align		4
.L_5668:
        /*00d8*/ 	.byte	0x04, 0x1e
        /*00da*/ 	.short	(.L_5670 - .L_5669)
.L_5669:
        /*00dc*/ 	.word	0x00000000


	//----- nvinfo : EIATTR_CBANK_PARAM_SIZE
	.align		4
.L_5670:
        /*00e0*/ 	.byte	0x03, 0x19
        /*00e2*/ 	.short	0x0220


	//----- nvinfo : EIATTR_PARAM_CBANK
	.align		4
        /*00e4*/ 	.byte	0x04, 0x0a
        /*00e6*/ 	.short	(.L_5672 - .L_5671)
	.align		4
.L_5671:
        /*00e8*/ 	.word	index@(.nv.constant0._ZN2at6native18elementwise_kernelILi128ELi4EZNS0_15gpu_kernel_implIZZZNS0_49_GLOBAL__N__657f93f7_16_TensorCompare_cu_71e06f4e20isposinf_kernel_implERNS_18TensorIteratorBaseEENKUlvE_clEvENKUlvE_clEvEUldE_EEvS5_RKT_EUliE_EEviT1_)
        /*00ec*/ 	.short	0x0210
        /*00ee*/ 	.short	0x0220


	//----- nvinfo : EIATTR_SW_WAR
	.align		4
.L_5672:
        /*00f0*/ 	.byte	0x04, 0x36
        /*00f2*/ 	.short	(.L_5674 - .L_5673)
.L_5673:
        /*00f4*/ 	.word	0x00000008
.L_5674:


//--------------------- .nv.info._ZN2at6native27unrolled_elementwise_kernelIZZZNS0_49_GLOBAL__N__657f93f7_16_TensorCompare_cu_71e06f4e20isposinf_kernel_implERNS_18TensorIteratorBaseEENKUlvE_clEvENKUlvE_clEvEUldE_St5arrayIPcLm2EELi4E23TrivialOffsetCalculatorILi1EjESC_NS0_6memory12LoadWithCastILi1EEENSD_13StoreWithCastILi1EEEEEviT_T0_T2_T3_T4_T5_ --------------------------
	.section	.nv.info._ZN2at6native27unrolled_elementwise_kernelIZZZNS0_49_GLOBAL__N__657f93f7_16_TensorCompare_cu_71e06f4e20isposinf_kernel_implERNS_18TensorIteratorBaseEENKUlvE_clEvENKUlvE_clEvEUldE_St5arrayIPcLm2EELi4E23TrivialOffsetCalculatorILi1EjESC_NS0_6memory12LoadWithCastILi1EEENSD_13StoreWithCastILi1EEEEEviT_T0_T2_T3_T4_T5_,"",@"SHT_CUDA_INFO"
	.sectionflags	@""
	.align	4


	//----- nvinfo : EIATTR_CUDA_API_VERSION
	.align		4
        /*0000*/ 	.byte	0x04, 0x37
        /*0002*/ 	.short	(.L_5676 - .L_5675)
.L_5675:
        /*0004*/ 	.word	0x00000082


	//----- nvinfo : EIATTR_KPARAM_INFO
	.align		4
.L_5676:
        /*0008*/ 	.byte	0x04, 0x17
        /*000a*/ 	.short	(.L_5678 - .L_5677)
.L_5677:
        /*000c*/ 	.word	0x00000000
        /*0010*/ 	.short	0x0006
        /*0012*/ 	.short	0x0024
        /*0014*/ 	.byte	0x00, 0xf0, 0x21, 0x00


	//----- nvinfo : EIATTR_KPARAM_INFO
	.align		4
.L_5678:
        /*0018*/ 	.byte	0x04, 0x17
        /*001a*/ 	.short	(.L_5680 - .L_5679)
.L_5679:
        /*001c*/ 	.word	0x00000000
        /*0020*/ 	.short	0x0005
        /*0022*/ 	.short	0x001c
        /*0024*/ 	.byte	0x00, 0xf0, 0x21, 0x00


	//----- nvinfo : EIATTR_KPARAM_INFO
	.align		4
.L_5680:
        /*0028*/ 	.byte	0x04, 0x17
        /*002a*/ 	.short	(.L_5682 - .L_5681)
.L_5681:
        /*002c*/ 	.word	0x00000000
        /*0030*/ 	.short	0x0004
        /*0032*/ 	.short	0x0019
        /*0034*/ 	.byte	0x00, 0xf0, 0x05, 0x00


	//----- nvinfo : EIATTR_KPARAM_INFO
	.align		4
.L_5682:
        /*0038*/ 	.byte	0x04, 0x17
        /*003a*/ 	.short	(.L_5684 - .L_5683)
.L_5683:
        /*003c*/ 	.word	0x00000000
        /*0040*/ 	.short	0x0003
        /*0042*/ 	.short	0x0018
        /*0044*/ 	.byte	0x00, 0xf0, 0x05, 0x00


	//----- nvinfo : EIATTR_KPARAM_INFO
	.align		4
.L_5684:
        /*0048*/ 	.byte	0x04, 0x17
        /*004a*/ 	.short	(.L_5686 - .L_5685)
.L_5685:
        /*004c*/ 	.word	0x00000000
        /*0050*/ 	.short	0x0002
        /*0052*/ 	.short	0x0008
        /*0054*/ 	.byte	0x00, 0xf0, 0x41, 0x00


	//----- nvinfo : EIATTR_KPARAM_INFO
	.align		4
.L_5686:
        /*0058*/ 	.byte	0x04, 0x17
        /*005a*/ 	.short	(.L_5688 - .L_5687)
.L_5687:
        /*005c*/ 	.word	0x00000000
        /*0060*/ 	.short	0x0001
        /*0062*/ 	.short	0x0004
        /*0064*/ 	.byte	0x00, 0xf0, 0x05, 0x00


	//----- nvinfo : EIATTR_KPARAM_INFO
	.align		4
.L_5688:
        /*0068*/ 	.byte	0x04, 0x17
        /*006a*/ 	.short	(.L_5690 - .L_5689)
.L_5689:
        /*006c*/ 	.word	0x00000000
        /*0070*/ 	.short	0x0000
        /*0072*/ 	.short	0x0000
        /*0074*/ 	.byte	0x00, 0xf0, 0x11, 0x00


	//----- nvinfo : EIATTR_SPARSE_MMA_MASK
	.align		4
.L_5690:
        /*0078*/ 	.byte	0x03, 0x50
        /*007a*/ 	.short	0x0000


	//----- nvinfo : EIATTR_MAXREG_COUNT
	.align		4
        /*007c*/ 	.byte	0x03, 0x1b
        /*007e*/ 	.short	0x00ff


	//----- nvinfo : EIATTR_EXTERNS
	.align		4
        /*0080*/ 	.byte	0x04, 0x0f
        /*0082*/ 	.short	(.L_5692 - .L_5691)


	//   ....[0]....
	.align		4
.L_5691:
        /*0084*/ 	.word	index@(__assertfail)


	//----- nvinfo : EIATTR_MERCURY_ISA_VERSION
	.align		4
.L_5692:
        /*0088*/ 	.byte	0x03, 0x5f
        /*008a*/ 	.short	0x0101


	//----- nvinfo : EIATTR_SYSCALL_OFFSETS
	.align		4
        /*008c*/ 	.byte	0x04, 0x46
        /*008e*/ 	.short	(.L_5694 - .L_5693)


	//   ....[0]....
.L_5693:
        /*0090*/ 	.word	0x00000f80


	//   ....[1]....
        /*0094*/ 	.word	0x00001f20


	//   ....[2]....
        /*0098*/ 	.word	0x00002ed0


	//   ....[3]....
        /*009c*/ 	.word	0x00003e50


	//   ....[4]....
        /*00a0*/ 	.word	0x00004df0


	//   ....[5]....
        /*00a4*/ 	.word	0x00005cc0


	//   ....[6]....
        /*00a8*/ 	.word	0x00006b70


	//   ....[7]....
        /*00ac*/ 	.word	0x00007a20


	//----- nvinfo : EIATTR_EXIT_INSTR_OFFSETS
	.align		4
.L_5694:
        /*00b0*/ 	.byte	0x04, 0x1c
        /*00b2*/ 	.short	(.L_5696 - .L_5695)


	//   ....[0]....
.L_5695:
        /*00b4*/ 	.word	0x00006c00


	//   ....[1]....
        /*00b8*/ 	.word	0x00006d30


	//   ....[2]....
        /*00bc*/ 	.word	0x00006d50


	//   ....[3]....
        /*00c0*/ 	.word	0x00006de0


	//   ....[4]....
        /*00c4*/ 	.word	0x00006e00


	//   ....[5]....
        /*00c8*/ 	.word	0x00006e20


	//   ....[6]....
        /*00cc*/ 	.word	0x00006eb0


	//   ....[7]....
        /*00d0*/ 	.word	0x00006ef0


	//   ....[8]....
        /*00d4*/ 	.word	0x00006f90


	//   ....[9]....
        /*00d8*/ 	.word	0x00006fe0


	//   ....[10]....
        /*00dc*/ 	.word	0x00007010


	//   ....[11]....
        /*00e0*/ 	.word	0x000070b0


	//   ....[12]....
        /*00e4*/ 	.word	0x000070f0


	//   ....[13]....
        /*00e8*/ 	.word	0x00007280


	//   ....[14]....
        /*00ec*/ 	.word	0x000073e0


	//   ....[15]....
        /*00f0*/ 	.word	0x00007420


	//   ....[16]....
        /*00f4*/ 	.word	0x000074c0


	//   ....[17]....
        /*00f8*/ 	.word	0x00007640


	//   ....[18]....
        /*00fc*/ 	.word	0x000077c0


	//   ....[19]....
        /*0100*/ 	.word	0x00007920


	//   ....[20]....
        /*0104*/ 	.word	0x00007a30


	//   ....[21]....
        /*0108*/ 	.word	0x00007a60


	//   ....[22]....
        /*010c*/ 	.word	0x00007a80


	//----- nvinfo : EIATTR_MAX_THREADS
	.align		4
.L_5696:
        /*0110*/ 	.byte	0x04, 0x05
        /*0112*/ 	.short	(.L_5698 - .L_5697)
.L_5697:
        /*0114*/ 	.word	0x00000080
        /*0118*/ 	.word	0x00000001
        /*011c*/ 	.word	0x00000001


	//----- nvinfo : EIATTR_CRS_STACK_SIZE
	.align		4
.L_5698:
        /*0120*/ 	.byte	0x04, 0x1e
        /*0122*/ 	.short	(.L_5700 - .L_5699)
.L_5699:
        /*0124*/ 	.word	0x00000000


	//----- nvinfo : EIATTR_CBANK_PARAM_SIZE
	.align		4
.L_5700:
        /*0128*/ 	.byte	0x03, 0x19
        /*012a*/ 	.short	0x002c


	//----- nvinfo : EIATTR_PARAM_CBANK
	.align		4
        /*012c*/ 	.byte	0x04, 0x0a
        /*012e*/ 	.short	(.L_5702 - .L_5701)
	.align		4
.L_5701:
        /*0130*/ 	.word	index@(.nv.constant0._ZN2at6native27unrolled_elementwise_kernelIZZZNS0_49_GLOBAL__N__657f93f7_16_TensorCompare_cu_71e06f4e20isposinf_kernel_implERNS_18TensorIteratorBaseEENKUlvE_clEvENKUlvE_clEvEUldE_St5arrayIPcLm2EELi4E23TrivialOffsetCalculatorILi1EjESC_NS0_6memory12LoadWithCastILi1EEENSD_13StoreWithCastILi1EEEEEviT_T0_T2_T3_T4_T5_)
        /*0134*/ 	.short	0x0210
        /*0136*/ 	.short	0x002c


	//----- nvinfo : EIATTR_SW_WAR
	.align		4
.L_5702:
        /*0138*/ 	.byte	0x04, 0x36
        /*013a*/ 	.short	(.L_5704 - .L_5703)
.L_5703:
        /*013c*/ 	.word	0x00000008
.L_5704:


//--------------------- .nv.info._ZN2at6native18elementwise_kernelILi128ELi4EZNS0_22gpu_kernel_impl_nocastIZZZNS0_49_GLOBAL__N__657f93f7_16_TensorCompare_cu_71e06f4e20isposinf_kernel_implERNS_18TensorIteratorBaseEENKUlvE_clEvENKUlvE_clEvEUldE_EEvS5_RKT_EUliE_EEviT1_ --------------------------
	.section	.nv.info._ZN2at6native18elementwise_kernelILi128ELi4EZNS0_22gpu_kernel_impl_nocastIZZZNS0_49_GLOBAL__N__657f93f7_16_TensorCompare_cu_71e06f4e20isposinf_kernel_implERNS_18TensorIteratorBaseEENKUlvE_clEvENKUlvE_clEvEUldE_EEvS5_RKT_EUliE_EEviT1_,"",@"SHT_CUDA_INFO"
	.sectionflags	@""
	.align	4


	//----- nvinfo : EIATTR_CUDA_API_VERSION
	.align		4
        /*0000*/ 	.byte	0x04, 0x37
        /*0002*/ 	.short	(.L_5706 - .L_5705)
.L_5705:
        /*0004*/ 	.word	0x00000082


	//----- nvinfo : EIATTR_KPARAM_INFO
	.align		4
.L_5706:
        /*0008*/ 	.byte	0x04, 0x17
        /*000a*/ 	.short	(.L_5708 - .L_5707)
.L_5707:
        /*000c*/ 	.word	0x00000000
        /*0010*/ 	.short	0x0001
        /*0012*/ 	.short	0x0008
        /*0014*/ 	.byte	0x00, 0xf0, 0x61, 0x08


	//----- nvinfo : EIATTR_KPARAM_INFO
	.align		4
.L_5708:
        /*0018*/ 	.byte	0x04, 0x17
        /*001a*/ 	.short	(.L_5710 - .L_5709)
.L_5709:
        /*001c*/ 	.word	0x00000000
        /*0020*/ 	.short	0x0000
        /*0022*/ 	.short	0x0000
        /*0024*/ 	.byte	0x00, 0xf0, 0x11, 0x00


	//----- nvinfo : EIATTR_SPARSE_MMA_MASK
	.align		4
.L_5710:
        /*0028*/ 	.byte	0x03, 0x50
        /*002a*/ 	.short	0x0000


	//----- nvinfo : EIATTR_MAXREG_COUNT
	.align		4
        /*002c*/ 	.byte	0x03, 0x1b
        /*002e*/ 	.short	0x0080


	//----- nvinfo : EIATTR_MERCURY_ISA_VERSION
	.align		4
        /*0030*/ 	.byte	0x03, 0x5f
        /*0032*/ 	.short	0x0101


	//----- nvinfo : EIATTR_EXIT_INSTR_OFFSETS
	.align		4
        /*0034*/ 	.byte	0x04, 0x1c
        /*0036*/ 	.short	(.L_5712 - .L_5711)


	//   ....[0]....
.L_5711:
        /*0038*/ 	.word	0x00003bd0


	//   ....[1]....
        /*003c*/ 	.word	0x00004f60


	//----- nvinfo : EIATTR_MAX_THREADS
	.align		4
.L_5712:
        /*0040*/ 	.byte	0x04, 0x05
        /*0042*/ 	.short	(.L_5714 - .L_5713)
.L_5713:
        /*0044*/ 	.word	0x00000080
        /*0048*/ 	.word	0x00000001
        /*004c*/ 	.word	0x00000001


	//----- nvinfo : EIATTR_CRS_STACK_SIZE
	.align		4
.L_5714:
        /*0050*/ 	.byte	0x04, 0x1e
        /*0052*/ 	.short	(.L_5716 - .L_5715)
.L_5715:
        /*0054*/ 	.word	0x00000000


	//----- nvinfo : EIATTR_CBANK_PARAM_SIZE
	.align		4
.L_5716:
        /*0058*/ 	.byte	0x03, 0x19
        /*005a*/ 	.short	0x0220


	//----- nvinfo : EIATTR_PARAM_CBANK
	.align		4
        /*005c*/ 	.byte	0x04, 0x0a
        /*005e*/ 	.short	(.L_5718 - .L_5717)
	.align		4
.L_5717:
        /*0060*/ 	.word	index@(.nv.constant0._ZN2at6native18elementwise_kernelILi128ELi4EZNS0_22gpu_kernel_impl_nocastIZZZNS0_49_GLOBAL__N__657f93f7_16_TensorCompare_cu_71e06f4e20isposinf_kernel_implERNS_18TensorIteratorBaseEENKUlvE_clEvENKUlvE_clEvEUldE_EEvS5_RKT_EUliE_EEviT1_)
        /*0064*/ 	.short	0x0210
        /*0066*/ 	.short	0x0220


	//----- nvinfo : EIATTR_SW_WAR
	.align		4
.L_5718:
        /*0068*/ 	.byte	0x04, 0x36
        /*006a*/ 	.short	(.L_5720 - .L_5719)
.L_5719:
        /*006c*/ 	.word	0x00000008
.L_5720:


//--------------------- .nv.info._ZN2at6native27unrolled_elementwise_kernelIZZZNS0_49_GLOBAL__N__657f93f7_16_TensorCompare_cu_71e06f4e20isposinf_kernel_implERNS_18TensorIteratorBaseEENKUlvE_clEvENKUlvE_clEvEUldE_St5arrayIPcLm2EELi4E23TrivialOffsetCalculatorILi1EjESC_NS0_6memory15LoadWithoutCastENSD_16StoreWithoutCastEEEviT_T0_T2_T3_T4_T5_ --------------------------
	.section	.nv.info._ZN2at6native27unrolled_elementwise_kernelIZZZNS0_49_GLOBAL__N__657f93f7_16_TensorCompare_cu_71e06f4e20isposinf_kernel_implERNS_18TensorIteratorBaseEENKUlvE_clEvENKUlvE_clEvEUldE_St5arrayIPcLm2EELi4E23TrivialOffsetCalculatorILi1EjESC_NS0_6memory15LoadWithoutCastENSD_16StoreWithoutCastEEEviT_T0_T2_T3_T4_T5_,"",@"SHT_CUDA_INFO"
	.sectionflags	@""
	.align	4


	//----- nvinfo : EIATTR_CUDA_API_VERSION
	.align		4
        /*0000*/ 	.byte	0x04, 0x37
        /*0002*/ 	.short	(.L_5722 - .L_5721)
.L_5721:
        /*0004*/ 	.word	0x00000082


	//----- nvinfo : EIATTR_KPARAM_INFO
	.align		4
.L_5722:
        /*0008*/ 	.byte	0x04, 0x17
        /*000a*/ 	.short	(.L_5724 - .L_5723)
.L_5723:
        /*000c*/ 	.word	0x00000000
        /*0010*/ 	.short	0x0006
        /*0012*/ 	.short	0x001b
        /*0014*/ 	.byte	0x00, 0xf0, 0x05, 0x00


	//----- nvinfo : EIATTR_KPARAM_INFO
	.align		4
.L_5724:
        /*0018*/ 	.byte	0x04, 0x17
        /*001a*/ 	.short	(.L_5726 - .L_5725)
.L_5725:
        /*001c*/ 	.word	0x00000000
        /*0020*/ 	.short	0x0005
        /*0022*/ 	.short	0x001a
        /*0024*/ 	.byte	0x00, 0xf0, 0x05, 0x00


	//----- nvinfo : EIATTR_KPARAM_INFO
	.align		4
.L_5726:
        /*0028*/ 	.byte	0x04, 0x17
        /*002a*/ 	.short	(.L_5728 - .L_5727)
.L_5727:
        /*002c*/ 	.word	0x00000000
        /*0030*/ 	.short	0x0004
        /*0032*/ 	.short	0x0019
        /*0034*/ 	.byte	0x00, 0xf0, 0x05, 0x00


	//----- nvinfo : EIATTR_KPARAM_INFO
	.align		4
.L_5728:
        /*0038*/ 	.byte	0x04, 0x17
        /*003a*/ 	.short	(.L_5730 - .L_5729)
.L_5729:
        /*003c*/ 	.word	0x00000000
        /*0040*/ 	.short	0x0003
        /*0042*/ 	.short	0x0018
        /*0044*/ 	.byte	0x00, 0xf0, 0x05, 0x00


	//----- nvinfo : EIATTR_KPARAM_INFO
	.align		4
.L_5730:
        /*0048*/ 	.byte	0x04, 0x17
        /*004a*/ 	.short	(.L_5732 - .L_5731)
.L_5731:
        /*004c*/ 	.word	0x00000000
        /*0050*/ 	.short	0x0002
        /*0052*/ 	.short	0x0008
        /*0054*/ 	.byte	0x00, 0xf0, 0x41, 0x00


	//----- nvinfo : EIATTR_KPARAM_INFO
	.align		4
.L_5732:
        /*0058*/ 	.byte	0x04, 0x17
        /*005a*/ 	.short	(.L_5734 - .L_5733)
.L_5733:
        /*005c*/ 	.word	0x00000000
        /*0060*/ 	.short	0x0001
        /*0062*/ 	.short	0x0004
        /*0064*/ 	.byte	0x00, 0xf0, 0x05, 0x00


	//----- nvinfo : EIATTR_KPARAM_INFO
	.align		4
.L_5734:
        /*0068*/ 	.byte	0x04, 0x17
        /*006a*/ 	.short	(.L_5736 - .L_5735)
.L_5735:
        /*006c*/ 	.word	0x00000000
        /*0070*/ 	.short	0x0000
        /*0072*/ 	.short	0x0000
        /*0074*/ 	.byte	0x00, 0xf0, 0x11, 0x00


	//----- nvinfo : EIATTR_SPARSE_MMA_MASK
	.align		4
.L_5736:
        /*0078*/ 	.byte	0x03, 0x50
        /*007a*/ 	.short	0x0000


	//----- nvinfo : EIATTR_MAXREG_COUNT
	.align		4
        /*007c*/ 	.byte	0x03, 0x1b
        /*007e*/ 	.short	0x00ff


	//----- nvinfo : EIATTR_MERCURY_ISA_VERSION
	.align		4
        /*0080*/ 	.byte	0x03, 0x5f
        /*0082*/ 	.short	0x0101


	//----- nvinfo : EIATTR_EXIT_INSTR_OFFSETS
	.align		4
        /*0084*/ 	.byte	0x04, 0x1c
        /*0086*/ 	.short	(.L_5738 - .L_5737)


	//   ....[0]....
.L_5737:
        /*0088*/ 	.word	0x00000440


	//   ....[1]....
        /*008c*/ 	.word	0x000004d0


	//----- nvinfo : EIATTR_MAX_THREADS
	.align		4
.L_5738:
        /*0090*/ 	.byte	0x04, 0x05
        /*0092*/ 	.short	(.L_5740 - .L_5739)
.L_5739:
        /*0094*/ 	.word	0x00000080
        /*0098*/ 	.word	0x00000001
        /*009c*/ 	.word	0x00000001


	//----- nvinfo : EIATTR_CRS_STACK_SIZE
	.align		4
.L_5740:
        /*00a0*/ 	.byte	0x04, 0x1e
        /*00a2*/ 	.short	(.L_5742 - .L_5741)
.L_5741:
        /*00a4*/ 	.word	0x00000000


	//----- nvinfo : EIATTR_CBANK_PARAM_SIZE
	.align		4
.L_5742:
        /*00a8*/ 	.byte	0x03, 0x19
        /*00aa*/ 	.short	0x001c


	//----- nvinfo : EIATTR_PARAM_CBANK
	.align		4
        /*00ac*/ 	.byte	0x04, 0x0a
        /*00ae*/ 	.short	(.L_5744 - .L_5743)
	.align		4
.L_5743:
        /*00b0*/ 	.word	index@(.nv.constant0._ZN2at6native27unrolled_elementwise_kernelIZZZNS0_49_GLOBAL__N__657f93f7_16_TensorCompare_cu_71e06f4e20isposinf_kernel_implERNS_18TensorIteratorBaseEENKUlvE_clEvENKUlvE_clEvEUldE_St5arrayIPcLm2EELi4E23TrivialOffsetCalculatorILi1EjESC_NS0_6memory15LoadWithoutCastENSD_16StoreWithoutCastEEEviT_T0_T2_T3_T4_T5_)
        /*00b4*/ 	.short	0x0210
        /*00b6*/ 	.short	0x001c


	//----- nvinfo : EIATTR_SW_WAR
	.align		4
.L_5744:
        /*00b8*/ 	.byte	0x04, 0x36
        /*00ba*/ 	.short	(.L_5746 - .L_5745)
.L_5745:
        /*00bc*/ 	.word	0x00000008
.L_5746:


//--------------------- .nv.info._ZN2at6native29vectorized_elementwise_kernelILi2EZZZNS0_49_GLOBAL__N__657f93f7_16_TensorCompare_cu_71e06f4e20isposinf_kernel_implERNS_18TensorIteratorBaseEENKUlvE_clEvENKUlvE_clEvEUldE_St5arrayIPcLm2EEEEviT0_T1_ --------------------------
	.section	.nv.info._ZN2at6native29vectorized_elementwise_kernelILi2EZZZNS0_49_GLOBAL__N__657f93f7_16_TensorCompare_cu_71e06f4e20isposinf_kernel_implERNS_18TensorIteratorBaseEENKUlvE_clEvENKUlvE_clEvEUldE_St5arrayIPcLm2EEEEviT0_T1_,"",@"SHT_CUDA_INFO"
	.sectionflags	@""
	.align	4


	//----- nvinfo : EIATTR_CUDA_API_VERSION
	.align		4
        /*0000*/ 	.byte	0x04, 0x37
        /*0002*/ 	.short	(.L_5748 - .L_5747)
.L_5747:
        /*0004*/ 	.word	0x00000082


	//----- nvinfo : EIATTR_KPARAM_INFO
	.align		4
.L_5748:
        /*0008*/ 	.byte	0x04, 0x17
        /*000a*/ 	.short	(.L_5750 - .L_5749)
.L_5749:
        /*000c*/ 	.word	0x00000000
        /*0010*/ 	.short	0x0002
        /*0012*/ 	.short	0x0008
        /*0014*/ 	.byte	0x00, 0xf0, 0x41, 0x00


	//----- nvinfo : EIATTR_KPARAM_INFO
	.align		4
.L_5750:
        /*0018*/ 	.byte	0x04, 0x17
        /*001a*/ 	.short	(.L_5752 - .L_5751)
.L_5751:
        /*001c*/ 	.word	0x00000000
        /*0020*/ 	.short	0x0001
        /*0022*/ 	.short	0x0004
        /*0024*/ 	.byte	0x00, 0xf0, 0x05, 0x00


	//----- nvinfo : EIATTR_KPARAM_INFO
	.align		4
.L_5752:
        /*0028*/ 	.byte	0x04, 0x17
        /*002a*/ 	.short	(.L_5754 - .L_5753)
.L_5753:
        /*002c*/ 	.word	0x00000000
        /*0030*/ 	.short	0x0000
        /*0032*/ 	.short	0x0000
        /*0034*/ 	.byte	0x00, 0xf0, 0x11, 0x00


	//----- nvinfo : EIATTR_SPARSE_MMA_MASK
	.align		4
.L_5754:
        /*0038*/ 	.byte	0x03, 0x50
        /*003a*/ 	.short	0x0000


	//----- nvinfo : EIATTR_MAXREG_COUNT
	.align		4
        /*003c*/ 	.byte	0x03, 0x1b
        /*003e*/ 	.short	0x00ff


	//----- nvinfo : EIATTR_MERCURY_ISA_VERSION
	.align		4
        /*0040*/ 	.byte	0x03, 0x5f
        /*0042*/ 	.short	0x0101


	//----- nvinfo : EIATTR_EXIT_INSTR_OFFSETS
	.align		4
        /*0044*/ 	.byte	0x04, 0x1c
        /*0046*/ 	.short	(.L_5756 - .L_5755)


	//   ....[0]....
.L_5755:
        /*0048*/ 	.word	0x000002c0


	//   ....[1]....
        /*004c*/ 	.word	0x00000b80


	//   ....[2]....
        /*0050*/ 	.word	0x00000be0


	//----- nvinfo : EIATTR_MAX_THREADS
	.align		4
.L_5756:
        /*0054*/ 	.byte	0x04, 0x05
        /*0056*/ 	.short	(.L_5758 - .L_5757)
.L_5757:
        /*0058*/ 	.word	0x00000080
        /*005c*/ 	.word	0x00000001
        /*0060*/ 	.word	0x00000001


	//----- nvinfo : EIATTR_CRS_STACK_SIZE
	.align		4
.L_5758:
        /*0064*/ 	.byte	0x04, 0x1e
        /*0066*/ 	.short	(.L_5760 - .L_5759)
.L_5759:
        /*0068*/ 	.word	0x00000000


	//----- nvinfo : EIATTR_CBANK_PARAM_SIZE
	.align		4
.L_5760:
        /*006c*/ 	.byte	0x03, 0x19
        /*006e*/ 	.short	0x0018


	//----- nvinfo : EIATTR_PARAM_CBANK
	.align		4
        /*0070*/ 	.byte	0x04, 0x0a
        /*0072*/ 	.short	(.L_5762 - .L_5761)
	.align		4
.L_5761:
        /*0074*/ 	.word	index@(.nv.constant0._ZN2at6native29vectorized_elementwise_kernelILi2EZZZNS0_49_GLOBAL__N__657f93f7_16_TensorCompare_cu_71e06f4e20isposinf_kernel_implERNS_18TensorIteratorBaseEENKUlvE_clEvENKUlvE_clEvEUldE_St5arrayIPcLm2EEEEviT0_T1_)
        /*0078*/ 	.short	0x0210
        /*007a*/ 	.short	0x0018


	//----- nvinfo : EIATTR_SW_WAR
	.align		4
.L_5762:
        /*007c*/ 	.byte	0x04, 0x36
        /*007e*/ 	.short	(.L_5764 - .L_5763)
.L_5763:
        /*0080*/ 	.word	0x00000008
.L_5764:


//--------------------- .nv.info._ZN2at6native29vectorized_elementwise_kernelILi4EZZZNS0_49_GLOBAL__N__657f93f7_16_TensorCompare_cu_71e06f4e20isposinf_kernel_implERNS_18TensorIteratorBaseEENKUlvE_clEvENKUlvE_clEvEUldE_St5arrayIPcLm2EEEEviT0_T1_ --------------------------
	.section	.nv.info._ZN2at6native29vectorized_elementwise_kernelILi4EZZZNS0_49_GLOBAL__N__657f93f7_16_TensorCompare_cu_71e06f4e20isposinf_kernel_implERNS_18TensorIteratorBaseEENKUlvE_clEvENKUlvE_clEvEUldE_St5arrayIPcLm2EEEEviT0_T1_,"",@"SHT_CUDA_INFO"
	.sectionflags	@""
	.align	4


	//----- nvinfo : EIATTR_CUDA_API_VERSION
	.align		4
        /*0000*/ 	.byte	0x04, 0x37
        /*0002*/ 	.short	(.L_5766 - .L_5765)
.L_5765:
        /*0004*/ 	.word	0x00000082


	//----- nvinfo : EIATTR_KPARAM_INFO
	.align		4
.L_5766:
        /*0008*/ 	.byte	0x04, 0x17
        /*000a*/ 	.short	(.L_5768 - .L_5767)
.L_5767:
        /*000c*/ 	.word	0x00000000
        /*0010*/ 	.short	0x0002
        /*0012*/ 	.short	0x0008
        /*0014*/ 	.byte	0x00, 0xf0, 0x41, 0x00


	//----- nvinfo : EIATTR_KPARAM_INFO
	.align		4
.L_5768:
        /*0018*/ 	.byte	0x04, 0x17
        /*001a*/ 	.short	(.L_5770 - .L_5769)
.L_5769:
        /*001c*/ 	.word	0x00000000
        /*0020*/ 	.short	0x0001
        /*0022*/ 	.short	0x0004
        /*0024*/ 	.byte	0x00, 0xf0, 0x05, 0x00


	//----- nvinfo : EIATTR_KPARAM_INFO
	.align		4
.L_5770:
        /*0028*/ 	.byte	0x04, 0x17
        /*002a*/ 	.short	(.L_5772 - .L_5771)
.L_5771:
        /*002c*/ 	.word	0x00000000
        /*0030*/ 	.short	0x0000
        /*0032*/ 	.short	0x0000
        /*0034*/ 	.byte	0x00, 0xf0, 0x11, 0x00


	//----- nvinfo : EIATTR_SPARSE_MMA_MASK
	.align		4
.L_5772:
        /*0038*/ 	.byte	0x03, 0x50
        /*003a*/ 	.short	0x0000


	//----- nvinfo : EIATTR_MAXREG_COUNT
	.align		4
        /*003c*/ 	.byte	0x03, 0x1b
        /*003e*/ 	.short	0x00ff


	//----- nvinfo : EIATTR_MERCURY_ISA_VERSION
	.align		4
        /*0040*/ 	.byte	0x03, 0x5f
        /*0042*/ 	.short	0x0101


	//----- nvinfo : EIATTR_EXIT_INSTR_OFFSETS
	.align		4
        /*0044*/ 	.byte	0x04, 0x1c
        /*0046*/ 	.short	(.L_5774 - .L_5773)


	//   ....[0]....
.L_5773:
        /*0048*/ 	.word	0x000002c0


	//   ....[1]....
        /*004c*/ 	.word	0x00000b80


	//   ....[2]....
        /*0050*/ 	.word	0x00000be0


	//----- nvinfo : EIATTR_MAX_THREADS
	.align		4
.L_5774:
        /*0054*/ 	.byte	0x04, 0x05
        /*0056*/ 	.short	(.L_5776 - .L_5775)
.L_5775:
        /*0058*/ 	.word	0x00000080
        /*005c*/ 	.word	0x00000001
        /*0060*/ 	.word	0x00000001


	//----- nvinfo : EIATTR_CRS_STACK_SIZE
	.align		4
.L_5776:
        /*0064*/ 	.byte	0x04, 0x1e
        /*0066*/ 	.short	(.L_5778 - .L_5777)
.L_5777:
        /*0068*/ 	.word	0x00000000


	//----- nvinfo : EIATTR_CBANK_PARAM_SIZE
	.align		4
.L_5778:
        /*006c*/ 	.byte	0x03, 0x19
        /*006e*/ 	.short	0x0018


	//----- nvinfo : EIATTR_PARAM_CBANK
	.align		4
        /*0070*/ 	.byte	0x04, 0x0a
        /*0072*/ 	.short	(.L_5780 - .L_5779)
	.align		4
.L_5779:
        /*0074*/ 	.word	index@(.nv.constant0._ZN2at6native29vectorized_elementwise_kernelILi4EZZZNS0_49_GLOBAL__N__657f93f7_16_TensorCompare_cu_71e06f4e20isposinf_kernel_implERNS_18TensorIteratorBaseEENKUlvE_clEvENKUlvE_clEvEUldE_St5arrayIPcLm2EEEEviT0_T1_)
        /*0078*/ 	.short	0x0210
        /*007a*/ 	.short	0x0018


	//----- nvinfo : EIATTR_SW_WAR
	.align		4
.L_5780:
        /*007c*/ 	.byte	0x04, 0x36
        /*007e*/ 	.short	(.L_5782 - .L_5781)
.L_5781:
        /*0080*/ 	.word	0x00000008
.L_5782:


//--------------------- .nv.info._ZN2at6native29vectorized_elementwise_kernelILi8EZZZNS0_49_GLOBAL__N__657f93f7_16_TensorCompare_cu_71e06f4e20isposinf_kernel_implERNS_18TensorIteratorBaseEENKUlvE_clEvENKUlvE_clEvEUldE_St5arrayIPcLm2EEEEviT0_T1_ --------------------------
	.section	.nv.info._ZN2at6native29vectorized_elementwise_kernelILi8EZZZNS0_49_GLOBAL__N__657f93f7_16_TensorCompare_cu_71e06f4e20isposinf_kernel_implERNS_18TensorIteratorBaseEENKUlvE_clEvENKUlvE_clEvEUldE_St5arrayIPcLm2EEEEviT0_T1_,"",@"SHT_CUDA_INFO"
	.sectionflags	@""
	.align	4


	//----- nvinfo : EIATTR_CUDA_API_VERSION
	.align		4
        /*0000*/ 	.byte	0x04, 0x37
        /*0002*/ 	.short	(.L_5784 - .L_5783)
.L_5783:
        /*0004*/ 	.word	0x00000082


	//----- nvinfo : EIATTR_KPARAM_INFO
	.align		4
.L_5784:
        /*0008*/ 	.byte	0x04, 0x17
        /*000a*/ 	.short	(.L_5786 - .L_5785)
.L_5785:
        /*000c*/ 	.word	0x00000000
        /*0010*/ 	.short	0x0002
        /*0012*/ 	.short	0x0008
        /*0014*/ 	.byte	0x00, 0xf0, 0x41, 0x00


	//----- nvinfo : EIATTR_KPARAM_INFO
	.align		4
.L_5786:
        /*0018*/ 	.byte	0x04, 0x17
        /*001a*/ 	.short	(.L_5788 - .L_5787)
.L_5787:
        /*001c*/ 	.word	0x00000000
        /*0020*/ 	.short	0x0001
        /*0022*/ 	.short	0x0004
        /*0024*/ 	.byte	0x00, 0xf0, 0x05, 0x00


	//----- nvinfo : EIATTR_KPARAM_INFO
	.align		4
.L_5788:
        /*0028*/ 	.byte	0x04, 0x17
        /*002a*/ 	.short	(.L_5790 - .L_5789)
.L_5789:
        /*002c*/ 	.word	0x00000000
        /*0030*/ 	.short	0x0000
        /*0032*/ 	.short	0x0000
        /*0034*/ 	.byte	0x00, 0xf0, 0x11, 0x00


	//----- nvinfo : EIATTR_SPARSE_MMA_MASK
	.align		4
.L_5790:
        /*0038*/ 	.byte	0x03, 0x50
        /*003a*/ 	.short	0x0000


	//----- nvinfo : EIATTR_MAXREG_COUNT
	.align		4
        /*003c*/ 	.byte	0x03, 0x1b
        /*003e*/ 	.short	0x00ff


	//----- nvinfo : EIATTR_MERCURY_ISA_VERSION
	.align		4
        /*0040*/ 	.byte	0x03, 0x5f
        /*0042*/ 	.short	0x0101


	//----- nvinfo : EIATTR_EXIT_INSTR_OFFSETS
	.align		4
        /*0044*/ 	.byte	0x04, 0x1c
        /*0046*/ 	.short	(.L_5792 - .L_5791)


	//   ....[0]....
.L_5791:
        /*0048*/ 	.word	0x000002f0


	//   ....[1]....
        /*004c*/ 	.word	0x00000bb0


	//   ....[2]....
        /*0050*/ 	.word	0x00000c10


	//----- nvinfo : EIATTR_MAX_THREADS
	.align		4
.L_5792:
        /*0054*/ 	.byte	0x04, 0x05
        /*0056*/ 	.short	(.L_5794 - .L_5793)
.L_5793:
        /*0058*/ 	.word	0x00000080
        /*005c*/ 	.word	0x00000001
        /*0060*/ 	.word	0x00000001


	//----- nvinfo : EIATTR_CRS_STACK_SIZE
	.align		4
.L_5794:
        /*0064*/ 	.byte	0x04, 0x1e
        /*0066*/ 	.short	(.L_5796 - .L_5795)
.L_5795:
        /*0068*/ 	.word	0x00000000


	//----- nvinfo : EIATTR_CBANK_PARAM_SIZE
	.align		4
.L_5796:
        /*006c*/ 	.byte	0x03, 0x19
        /*006e*/ 	.short	0x0018


	//----- nvinfo : EIATTR_PARAM_CBANK
	.align		4
        /*0070*/ 	.byte	0x04, 0x0a
        /*0072*/ 	.short	(.L_5798 - .L_5797)
	.align		4
.L_5797:
        /*0074*/ 	.word	index@(.nv.constant0._ZN2at6native29vectorized_elementwise_kernelILi8EZZZNS0_49_GLOBAL__N__657f93f7_16_TensorCompare_cu_71e06f4e20isposinf_kernel_implERNS_18TensorIteratorBaseEENKUlvE_clEvENKUlvE_clEvEUldE_St5arrayIPcLm2EEEEviT0_T1_)
        /*0078*/ 	.short	0x0210
        /*007a*/ 	.short	0x0018


	//----- nvinfo : EIATTR_SW_WAR
	.align		4
.L_5798:
        /*007c*/ 	.byte	0x04, 0x36
        /*007e*/ 	.short	(.L_5800 - .L_5799)
.L_5799:
        /*0080*/ 	.word	0x00000008
.L_5800:


//--------------------- .nv.info._ZN2at6native18elementwise_kernelILi128ELi4EZNS0_15gpu_kernel_implIZZZNS0_49_GLOBAL__N__657f93f7_16_TensorCompare_cu_71e06f4e17where_kernel_implERNS_14TensorIteratorEENKUlvE_clEvENKUlvE16_clEvEUlbN3c1014Float8_e8m0fnuES9_E_EEvRNS_18TensorIteratorBaseERKT_EUliE_EEviT1_ --------------------------
	.section	.nv.info._ZN2at6native18elementwise_kernelILi128ELi4EZNS0_15gpu_kernel_implIZZZNS0_49_GLOBAL__N__657f93f7_16_TensorCompare_cu_71e06f4e17where_kernel_implERNS_14TensorIteratorEENKUlvE_clEvENKUlvE16_clEvEUlbN3c1014Float8_e8m0fnuES9_E_EEvRNS_18TensorIteratorBaseERKT_EUliE_EEviT1_,"",@"SHT_CUDA_INFO"
	.sectionflags	@""
	.align	4


	//----- nvinfo : EIATTR_CUDA_API_VERSION
	.align		4
        /*0000*/ 	.byte	0x04, 0x37
        /*0002*/ 	.short	(.L_5802 - .L_5801)
.L_5801:
        /*0004*/ 	.word	0x00000082


	//----- nvinfo : EIATTR_KPARAM_INFO
	.align		4
.L_5802:
        /*0008*/ 	.byte	0x04, 0x17
        /*000a*/ 	.short	(.L_5804 - .L_5803)
.L_5803:
        /*000c*/ 	.word	0x00000000
        /*0010*/ 	.short	0x0001
        /*0012*/ 	.short	0x0008
        /*0014*/ 	.byte	0x00, 0xf0, 0xe1, 0x0b


	//----- nvinfo : EIATTR_KPARAM_INFO
	.align		4
.L_5804:
        /*0018*/ 	.byte	0x04, 0x17
        /*001a*/ 	.short	(.L_5806 - .L_5805)
.L_5805:
        /*001c*/ 	.word	0x00000000
        /*0020*/ 	.short	0x0000
        /*0022*/ 	.short	0x0000
        /*0024*/ 	.byte	0x00, 0xf0, 0x11, 0x00


	//----- nvinfo : EIATTR_SPARSE_MMA_MASK
	.align		4
.L_5806:
        /*0028*/ 	.byte	0x03, 0x50
        /*002a*/ 	.short	0x0000


	//----- nvinfo : EIATTR_MAXREG_COUNT
	.align		4
        /*002c*/ 	.byte	0x03, 0x1b
        /*002e*/ 	.short	0x0080


	//----- nvinfo : EIATTR_EXTERNS
	.align		4
        /*0030*/ 	.byte	0x04, 0x0f
        /*0032*/ 	.short	(.L_5808 - .L_5807)


	//   ....[0]....
	.align		4
.L_5807:
        /*0034*/ 	.word	index@(__assertfail)


	//----- nvinfo : EIATTR_MERCURY_ISA_VERSION
	.align		4
.L_5808:
        /*0038*/ 	.byte	0x03, 0x5f
        /*003a*/ 	.short	0x0101


	//----- nvinfo : EIATTR_SYSCALL_OFFSETS
	.align		4
        /*003c*/ 	.byte	0x04, 0x46
        /*003e*/ 	.short	(.L_5810 - .L_5809)


	//   ....[0]....
.L_5809:
        /*0040*/ 	.word	0x00002840


	//   ....[1]....
        /*0044*/ 	.word	0x000042c0


	//   ....[2]....
        /*0048*/ 	.word	0x00005e90


	//   ....[3]....
        /*004c*/ 	.word	0x000077b0


	//   ....[4]....
        /*0050*/ 	.word	0x0000a1b0


	//   ....[5]....
        /*0054*/ 	.word	0x0000bc30


	//   ....[6]....
        /*0058*/ 	.word	0x0000d800


	//   ....[7]....
        /*005c*/ 	.word	0x0000f120


	//   ....[8]....
        /*0060*/ 	.word	0x00011af0


	//   ....[9]....
        /*0064*/ 	.word	0x00013570


	//   ....[10]....
        /*0068*/ 	.word	0x00015140


	//   ....[11]....
        /*006c*/ 	.word	0x00016a60


	//   ....[12]....
        /*0070*/ 	.word	0x00019420


	//   ....[13]....
        /*0074*/ 	.word	0x0001aea0


	//   ....[14]....
        /*0078*/ 	.word	0x0001ca70


	//   ....[15]....
        /*007c*/ 	.word	0x0001e3f0


	//----- nvinfo : EIATTR_EXIT_INSTR_OFFSETS
	.align		4
.L_5810:
        /*0080*/ 	.byte	0x04, 0x1c
        /*0082*/ 	.short	(.L_5812 - .L_5811)


	//   ....[0]....
.L_5811:
        /*0084*/ 	.word	0x00016c60


	//   ....[1]....
        /*0088*/ 	.word	0x0001ce30


	//   ....[2]....
        /*008c*/ 	.word	0x0001cf10


	//   ....[3]....
        /*0090*/ 	.word	0x0001d040


	//   ....[4]....
        /*0094*/ 	.word	0x0001d110


	//   ....[5]....
        /*0098*/ 	.word	0x0001d1e0


	//   ....[6]....
        /*009c*/ 	.word	0x0001d300


	//   ....[7]....
        /*00a0*/ 	.word	0x0001d3d0


	//   ....[8]....
        /*00a4*/ 	.word	0x0001d500


	//   ....[9]....
        /*00a8*/ 	.word	0x0001d5e0


	//   ....[10]....
        /*00ac*/ 	.word	0x0001d6e0


	//   ....[11]....
        /*00b0*/ 	.word	0x0001d850


	//   ....[12]....
        /*00b4*/ 	.word	0x0001d960


	//   ....[13]....
        /*00b8*/ 	.word	0x0001db30


	//   ....[14]....
        /*00bc*/ 	.word	0x0001dc50


	//   ....[15]....
        /*00c0*/ 	.word	0x0001dc90


	//   ....[16]....
        /*00c4*/ 	.word	0x0001dce0


	//   ....[17]....
        /*00c8*/ 	.word	0x0001ddb0


	//   ....[18]....
        /*00cc*/ 	.word	0x0001df00


	//   ....[19]....
        /*00d0*/ 	.word	0x0001e0c0


	//   ....[20]....
        /*00d4*/ 	.word	0x0001e280


	//   ....[21]....
        /*00d8*/ 	.word	0x0001e2f0


	//   ....[22]....
        /*00dc*/ 	.word	0x0001e400


	//   ....[23]....
        /*00e0*/ 	.word	0x0001e4d0


	//   ....[24]....
        /*00e4*/ 	.word	0x0001e5a0


	//----- nvinfo : EIATTR_MAX_THREADS
	.align		4
.L_5812:
        /*00e8*/ 	.byte	0x04, 0x05
        /*00ea*/ 	.short	(.L_5814 - .L_5813)
.L_5813:
        /*00ec*/ 	.word	0x00000080
        /*00f0*/ 	.word	0x00000001
        /*00f4*/ 	.word	0x00000001


	//----- nvinfo : EIATTR_CRS_STACK_SIZE
	.align		4
.L_5814:
        /*00f8*/ 	.byte	0x04, 0x1e
        /*00fa*/ 	.short	(.L_5816 - .L_5815)
.L_5815:
        /*00fc*/ 	.word	0x00000000


	//----- nvinfo : EIATTR_CBANK_PARAM_SIZE
	.align		4
.L_5816:
        /*0100*/ 	.byte	0x03, 0x19
        /*0102*/ 	.short	0x0300


	//----- nvinfo : EIATTR_PARAM_CBANK
	.align		4
        /*0104*/ 	.byte	0x04, 0x0a
        /*0106*/ 	.short	(.L_5818 - .L_5817)
	.align		4
.L_5817:
        /*0108*/ 	.word	index@(.nv.constant0._ZN2at6native18elementwise_kernelILi128ELi4EZNS0_15gpu_kernel_implIZZZNS0_49_GLOBAL__N__657f93f7_16_TensorCompare_cu_71e06f4e17where_kernel_implERNS_14TensorIteratorEENKUlvE_clEvENKUlvE16_clEvEUlbN3c1014Float8_e8m0fnuES9_E_EEvRNS_18TensorIteratorBaseERKT_EUliE_EEviT1_)
        /*010c*/ 	.short	0x0210
        /*010e*/ 	.short	0x0300


	//----- nvinfo : EIATTR_SW_WAR
	.align		4
.L_5818:
        /*0110*/ 	.byte	0x04, 0x36
        /*0112*/ 	.short	(.L_5820 - .L_5819)
.L_5819:
        /*0114*/ 	.word	0x00000008
.L_5820:


//--------------------- .nv.info._ZN2at6native27unrolled_elementwise_kernelIZZZNS0_49_GLOBAL__N__657f93f7_16_TensorCompare_cu_71e06f4e17where_kernel_implERNS_14TensorIteratorEENKUlvE_clEvENKUlvE16_clEvEUlbN3c1014Float8_e8m0fnuES8_E_St5arrayIPcLm4EELi4E23TrivialOffsetCalculatorILi3EjESD_ILi1EjENS0_6memory12LoadWithCastILi3EEENSG_13StoreWithCastILi1EEEEEviT_T0_T2_T3_T4_T5_ --------------------------
	.section	.nv.info._ZN2at6native27unrolled_elementwise_kernelIZZZNS0_49_GLOBAL__N__657f93f7_16_TensorCompare_cu_71e06f4e17where_kernel_implERNS_14TensorIteratorEENKUlvE_clEvENKUlvE16_clEvEUlbN3c1014Float8_e8m0fnuES8_E_St5arrayIPcLm4EELi4E23TrivialOffsetCalculatorILi3EjESD_ILi1EjENS0_6memory12LoadWithCastILi3EEENSG_13StoreWithCastILi1EEEEEviT_T0_T2_T3_T4_T5_,"",@"SHT_CUDA_INFO"
	.sectionflags	@""
	.align	4


	//----- nvinfo : EIATTR_CUDA_API_VERSION
	.align		4
        /*0000*/ 	.byte	0x04, 0x37
        /*0002*/ 	.short	(.L_5822 - .L_5821)
.L_5821:
        /*0004*/ 	.word	0x00000082


	//----- nvinfo : EIATTR_KPARAM_INFO
	.align		4
.L_5822:
        /*0008*/ 	.byte	0x04, 0x17
        /*000a*/ 	.short	(.L_5824 - .L_5823)
.L_5823:
        /*000c*/ 	.word	0x00000000
        /*0010*/ 	.short	0x0006
        /*0012*/ 	.short	0x0044
        /*0014*/ 	.byte	0x00, 0xf0, 0x21, 0x00


	//----- nvinfo : EIATTR_KPARAM_INFO
	.align		4
.L_5824:
        /*0018*/ 	.byte	0x04, 0x17
        /*001a*/ 	.short	(.L_5826 - .L_5825)
.L_5825:
        /*001c*/ 	.word	0x00000000
        /*0020*/ 	.short	0x0005
        /*0022*/ 	.short	0x0034
        /*0024*/ 	.byte	0x00, 0xf0, 0x41, 0x00


	//----- nvinfo : EIATTR_KPARAM_INFO
	.align		4
.L_5826:
        /*0028*/ 	.byte	0x04, 0x17
        /*002a*/ 	.short	(.L_5828 - .L_5827)
.L_5827:
        /*002c*/ 	.word	0x00000000
        /*0030*/ 	.short	0x0004
        /*0032*/ 	.short	0x0031
        /*0034*/ 	.byte	0x00, 0xf0, 0x05, 0x00


	//----- nvinfo : EIATTR_KPARAM_INFO
	.align		4
.L_5828:
        /*0038*/ 	.byte	0x04, 0x17
        /*003a*/ 	.short	(.L_5830 - .L_5829)
.L_5829:
        /*003c*/ 	.word	0x00000000
        /*0040*/ 	.short	0x0003
        /*0042*/ 	.short	0x0030
        /*0044*/ 	.byte	0x00, 0xf0, 0x05, 0x00


	//----- nvinfo : EIATTR_KPARAM_INFO
	.align		4
.L_5830:
        /*0048*/ 	.byte	0x04, 0x17
        /*004a*/ 	.short	(.L_5832 - .L_5831)
.L_5831:
        /*004c*/ 	.word	0x00000000
        /*0050*/ 	.short	0x0002
        /*0052*/ 	.short	0x0010
        /*0054*/ 	.byte	0x00, 0xf0, 0x81, 0x00


	//----- nvinfo : EIATTR_KPARAM_INFO
	.align		4
.L_5832:
        /*0058*/ 	.byte	0x04, 0x17
        /*005a*/ 	.short	(.L_5834 - .L_5833)
.L_5833:
        /*005c*/ 	.word	0x00000000
        /*0060*/ 	.short	0x0001
        /*0062*/ 	.short	0x0008
        /*0064*/ 	.byte	0x00, 0xf0, 0x21, 0x00


	//----- nvinfo : EIATTR_KPARAM_INFO
	.align		4
.L_5834:
        /*0068*/ 	.byte	0x04, 0x17
        /*006a*/ 	.short	(.L_5836 - .L_5835)
.L_5835:
        /*006c*/ 	.word	0x00000000
        /*0070*/ 	.short	0x0000
        /*0072*/ 	.short	0x0000
        /*0074*/ 	.byte	0x00, 0xf0, 0x11, 0x00


	//----- nvinfo : EIATTR_SPARSE_MMA_MASK
	.align		4
.L_5836:
        /*0078*/ 	.byte	0x03, 0x50
        /*007a*/ 	.short	0x0000


	//----- nvinfo : EIATTR_MAXREG_COUNT
	.align		4
        /*007c*/ 	.byte	0x03, 0x1b
        /*007e*/ 	.short	0x00ff


	//----- nvinfo : EIATTR_EXTERNS
	.align		4
        /*0080*/ 	.byte	0x04, 0x0f
        /*0082*/ 	.short	(.L_5838 - .L_5837)


	//   ....[0]....
	.align		4
.L_5837:
        /*0084*/ 	.word	index@(__assertfail)


	//----- nvinfo : EIATTR_ANNOTATIONS
	.align		4
.L_5838:
        /*0088*/ 	.byte	0x04, 0x55
        /*008a*/ 	.short	(.L_5840 - .L_5839)


	//   ....[0]....
.L_5839:
        /*008c*/ 	.word	0x00000001
        /*0090*/ 	.byte	0x90, 0x00, 0x00, 0x00, 0x01, 0x00, 0x00, 0x00, 0x30, 0x4a, 0x00, 0x00, 0x01, 0x00, 0x00, 0x00
        /*00a0*/ 	.byte	0xa0, 0x4a, 0x00, 0x00, 0x01, 0x00, 0x00, 0x00, 0x60, 0x93, 0x00, 0x00, 0x01, 0x00, 0x00, 0x00
        /*00b0*/ 	.byte	0xc0, 0x25, 0x01, 0x00, 0x01, 0x00, 0x00, 0x00, 0xe0, 0x25, 0x01, 0x00


	//----- nvinfo : EIATTR_MERCURY_ISA_VERSION
	.align		4
.L_5840:
        /*00bc*/ 	.byte	0x03, 0x5f
        /*00be*/ 	.short	0x0101


	//----- nvinfo : EIATTR_SYSCALL_OFFSETS
	.align		4
        /*00c0*/ 	.byte	0x04, 0x46
        /*00c2*/ 	.short	(.L_5842 - .L_5841)


	//   ....[0]....
.L_5841:
        /*00c4*/ 	.word	0x00001100


	//   ....[1]....
        /*00c8*/ 	.word	0x00002bd0


	//   ....[2]....
        /*00cc*/ 	.word	0x000047f0


	//   ....[3]....
        /*00d0*/ 	.word	0x00005ab0


	//   ....[4]....
        /*00d4*/ 	.word	0x00007540


	//   ....[5]....
        /*00d8*/ 	.word	0x00009120


	//   ....[6]....
        /*00dc*/ 	.word	0x0000a3d0


	//   ....[7]....
        /*00e0*/ 	.word	0x0000be70


	//   ....[8]....
        /*00e4*/ 	.word	0x0000da60


	//   ....[9]....
        /*00e8*/ 	.word	0x0000ecf0


	//   ....[10]....
        /*00ec*/ 	.word	0x00010790


	//   ....[11]....
        /*00f0*/ 	.word	0x00012380


	//   ....[12]....
        /*00f4*/ 	.word	0x00013e50


	//   ....[13]....
        /*00f8*/ 	.word	0x00015790


	//   ....[14]....
        /*00fc*/ 	.word	0x000170d0


	//   ....[15]....
        /*0100*/ 	.word	0x00018a60


	//----- nvinfo : EIATTR_EXIT_INSTR_OFFSETS
	.align		4
.L_5842:
        /*0104*/ 	.byte	0x04, 0x1c
        /*0106*/ 	.short	(.L_5844 - .L_5843)


	//   ....[0]....
.L_5843:
        /*0108*/ 	.word	0x000172c0


	//   ....[1]....
        /*010c*/ 	.word	0x000174a0


	//   ....[2]....
        /*0110*/ 	.word	0x00017580


	//   ....[3]....
        /*0114*/ 	.word	0x000176b0


	//   ....[4]....
        /*0118*/ 	.word	0x00017780


	//   ....[5]....
        /*011c*/ 	.word	0x00017850


	//   ....[6]....
        /*0120*/ 	.word	0x00017970


	//   ....[7]....
        /*0124*/ 	.word	0x00017a40


	//   ....[8]....
        /*0128*/ 	.word	0x00017b70


	//   ....[9]....
        /*012c*/ 	.word	0x00017c50


	//   ....[10]....
        /*0130*/ 	.word	0x00017d50


	//   ....[11]....
        /*0134*/ 	.word	0x00017ec0


	//   ....[12]....
        /*0138*/ 	.word	0x00017fd0


	//   ....[13]....
        /*013c*/ 	.word	0x000181a0


	//   ....[14]....
        /*0140*/ 	.word	0x000182c0


	//   ....[15]....
        /*0144*/ 	.word	0x00018300


	//   ....[16]....
        /*0148*/ 	.word	0x00018350


	//   ....[17]....
        /*014c*/ 	.word	0x00018420


	//   ....[18]....
        /*0150*/ 	.word	0x00018570


	//   ....[19]....
        /*0154*/ 	.word	0x00018730


	//   ....[20]....
        /*0158*/ 	.word	0x000188f0


	//   ....[21]....
        /*015c*/ 	.word	0x00018960


	//   ....[22]....
        /*0160*/ 	.word	0x00018a70


	//   ....[23]....
        /*0164*/ 	.word	0x00018b40


	//   ....[24]....
        /*0168*/ 	.word	0x00018c10


	//----- nvinfo : EIATTR_MAX_THREADS
	.align		4
.L_5844:
        /*016c*/ 	.byte	0x04, 0x05
        /*016e*/ 	.short	(.L_5846 - .L_5845)
.L_5845:
        /*0170*/ 	.word	0x00000080
        /*0174*/ 	.word	0x00000001
        /*0178*/ 	.word	0x00000001


	//----- nvinfo : EIATTR_CRS_STACK_SIZE
	.align		4
.L_5846:
        /*017c*/ 	.byte	0x04, 0x1e
        /*017e*/ 	.short	(.L_5848 - .L_5847)
.L_5847:
        /*0180*/ 	.word	0x00000000


	//----- nvinfo : EIATTR_CBANK_PARAM_SIZE
	.align		4
.L_5848:
        /*0184*/ 	.byte	0x03, 0x19
        /*0186*/ 	.short	0x004c


	//----- nvinfo : EIATTR_PARAM_CBANK
	.align		4
        /*0188*/ 	.byte	0x04, 0x0a
        /*018a*/ 	.short	(.L_5850 - .L_5849)
	.align		4
.L_5849:
        /*018c*/ 	.word	index@(.nv.constant0._ZN2at6native27unrolled_elementwise_kernelIZZZNS0_49_GLOBAL__N__657f93f7_16_TensorCompare_cu_71e06f4e17where_kernel_implERNS_14TensorIteratorEENKUlvE_clEvENKUlvE16_clEvEUlbN3c1014Float8_e8m0fnuES8_E_St5arrayIPcLm4EELi4E23TrivialOffsetCalculatorILi3EjESD_ILi1EjENS0_6memory12LoadWithCastILi3EEENSG_13StoreWithCastILi1EEEEEviT_T0_T2_T3_T4_T5_)
        /*0190*/ 	.short	0x0210
        /*0192*/ 	.short	0x004c


	//----- nvinfo : EIATTR_SW_WAR
	.align		4
.L_5850:
        /*0194*/ 	.byte	0x04, 0x36
        /*0196*/ 	.short	(.L_5852 - .L_5851)
.L_5851:
        /*0198*/ 	.word	0x00000008
.L_5852:


//--------------------- .nv.info._ZN2at6native18elementwise_kernelILi128ELi4EZNS0_22gpu_kernel_impl_nocastIZZZNS0_49_GLOBAL__N__657f93f7_16_TensorCompare_cu_71e06f4e17where_kernel_implERNS_14TensorIteratorEENKUlvE_clEvENKUlvE16_clEvEUlbN3c1014Float8_e8m0fnuES9_E_EEvRNS_18TensorIteratorBaseERKT_EUliE_EEviT1_ --------------------------
	.section	.nv.info._ZN2at6native18elementwise_kernelILi128ELi4EZNS0_22gpu_kernel_impl_nocastIZZZNS0_49_GLOBAL__N__657f93f7_16_TensorCompare_cu_71e06f4e17where_kernel_implERNS_14TensorIteratorEENKUlvE_clEvENKUlvE16_clEvEUlbN3c1014Float8_e8m0fnuES9_E_EEvRNS_18TensorIteratorBaseERKT_EUliE_EEviT1_,"",@"SHT_CUDA_INFO"
	.sectionflags	@""
	.align	4


	//----- nvinfo : EIATTR_CUDA_API_VERSION
	.align		4
        /*0000*/ 	.byte	0x04, 0x37
        /*0002*/ 	.short	(.L_5854 - .L_5853)
.L_5853:
        /*0004*/ 	.word	0x00000082


	//----- nvinfo : EIATTR_KPARAM_INFO
	.align		4
.L_5854:
        /*0008*/ 	.byte	0x04, 0x17
        /*000a*/ 	.short	(.L_5856 - .L_5855)
.L_5855:
        /*000c*/ 	.word	0x00000000
        /*0010*/ 	.short	0x0001
        /*0012*/ 	.short	0x0008
        /*0014*/ 	.byte	0x00, 0xf0, 0xc1, 0x0b


	//----- nvinfo : EIATTR_KPARAM_INFO
	.align		4
.L_5856:
        /*0018*/ 	.byte	0x04, 0x17
        /*001a*/ 	.short	(.L_5858 - .L_5857)
.L_5857:
        /*001c*/ 	.word	0x00000000
        /*0020*/ 	.short	0x0000
        /*0022*/ 	.short	0x0000
        /*0024*/ 	.byte	0x00, 0xf0, 0x11, 0x00


	//----- nvinfo : EIATTR_SPARSE_MMA_MASK
	.align		4
.L_5858:
        /*0028*/ 	.byte	0x03, 0x50
        /*002a*/ 	.short	0x0000


	//----- nvinfo : EIATTR_MAXREG_COUNT
	.align		4
        /*002c*/ 	.byte	0x03, 0x1b
        /*002e*/ 	.short	0x0080


	//----- nvinfo : EIATTR_MERCURY_ISA_VERSION
	.align		4
        /*0030*/ 	.byte	0x03, 0x5f
        /*0032*/ 	.short	0x0101


	//----- nvinfo : EIATTR_EXIT_INSTR_OFFSETS
	.align		4
        /*0034*/ 	.byte	0x04, 0x1c
        /*0036*/ 	.short	(.L_5860 - .L_5859)


	//   ....[0]....
.L_5859:
        /*0038*/ 	.word	0x00004b90


	//   ....[1]....
        /*003c*/ 	.word	0x00006460


	//----- nvinfo : EIATTR_MAX_THREADS
	.align		4
.L_5860:
        /*0040*/ 	.byte	0x04, 0x05
        /*0042*/ 	.short	(.L_5862 - .L_5861)
.L_5861:
        /*0044*/ 	.word	0x00000080
        /*0048*/ 	.word	0x00000001
        /*004c*/ 	.word	0x00000001


	//----- nvinfo : EIATTR_CRS_STACK_SIZE
	.align		4
.L_5862:
        /*0050*/ 	.byte	0x04, 0x1e
        /*0052*/ 	.short	(.L_5864 - .L_5863)
.L_5863:
        /*0054*/ 	.word	0x00000000


	//----- nvinfo : EIATTR_CBANK_PARAM_SIZE
	.align		4
.L_5864:
        /*0058*/ 	.byte	0x03, 0x19
        /*005a*/ 	.short	0x02f8


	//----- nvinfo : EIATTR_PARAM_CBANK
	.align		4
        /*005c*/ 	.byte	0x04, 0x0a
        /*005e*/ 	.short	(.L_5866 - .L_5865)
	.align		4
.L_5865:
        /*0060*/ 	.word	index@(.nv.constant0._ZN2at6native18elementwise_kernelILi128ELi4EZNS0_22gpu_kernel_impl_nocastIZZZNS0_49_GLOBAL__N__657f93f7_16_TensorCompare_cu_71e06f4e17where_kernel_implERNS_14TensorIteratorEENKUlvE_clEvENKUlvE16_clEvEUlbN3c1014Float8_e8m0fnuES9_E_EEvRNS_18TensorIteratorBaseERKT_EUliE_EEviT1_)
        /*0064*/ 	.short	0x0210
        /*0066*/ 	.short	0x02f8


	//----- nvinfo : EIATTR_SW_WAR
	.align		4
.L_5866:
        /*0068*/ 	.byte	0x04, 0x36
        /*006a*/ 	.short	(.L_5868 - .L_5867)
.L_5867:
        /*006c*/ 	.word	0x00000008
.L_5868:


//--------------------- .nv.info._ZN2at6native27unrolled_elementwise_kernelIZZZNS0_49_GLOBAL__N__657f93f7_16_TensorCompare_cu_71e06f4e17where_kernel_implERNS_14TensorIteratorEENKUlvE_clEvENKUlvE16_clEvEUlbN3c1014Float8_e8m0fnuES8_E_St5arrayIPcLm4EELi4E23TrivialOffsetCalculatorILi3EjESD_ILi1EjENS0_6memory15LoadWithoutCastENSG_16StoreWithoutCastEEEviT_T0_T2_T3_T4_T5_ --------------------------
	.section	.nv.info._ZN2at6native27unrolled_elementwise_kernelIZZZNS0_49_GLOBAL__N__657f93f7_16_TensorCompare_cu_71e06f4e17where_kernel_implERNS_14TensorIteratorEENKUlvE_clEvENKUlvE16_clEvEUlbN3c1014Float8_e8m0fnuES8_E_St5arrayIPcLm4EELi4E23TrivialOffsetCalculatorILi3EjESD_ILi1EjENS0_6memory15LoadWithoutCastENSG_16StoreWithoutCastEEEviT_T0_T2_T3_T4_T5_,"",@"SHT_CUDA_INFO"
	.sectionflags	@""
	.align	4


	//----- nvinfo : EIATTR_CUDA_API_VERSION
	.align		4
        /*0000*/ 	.byte	0x04, 0x37
        /*0002*/ 	.short	(.L_5870 - .L_5869)
.L_5869:
        /*0004*/ 	.word	0x00000082


	//----- nvinfo : EIATTR_KPARAM_INFO
	.align		4
.L_5870:
        /*0008*/ 	.byte	0x04, 0x17
        /*000a*/ 	.short	(.L_5872 - .L_5871)
.L_5871:
        /*000c*/ 	.word	0x00000000
        /*0010*/ 	.short	0x0006
        /*0012*/ 	.short	0x0033
        /*0014*/ 	.byte	0x00, 0xf0, 0x05, 0x00


	//----- nvinfo : EIATTR_KPARAM_INFO
	.align		4
.L_5872:
        /*0018*/ 	.byte	0x04, 0x17
        /*001a*/ 	.short	(.L_5874 - .L_5873)
.L_5873:
        /*001c*/ 	.word	0x00000000
        /*0020*/ 	.short	0x0005
        /*0022*/ 	.short	0x0032
        /*0024*/ 	.byte	0x00, 0xf0, 0x05, 0x00


	//----- nvinfo : EIATTR_KPARAM_INFO
	.align		4
.L_5874:
        /*0028*/ 	.byte	0x04, 0x17
        /*002a*/ 	.short	(.L_5876 - .L_5875)
.L_5875:
        /*002c*/ 	.word	0x00000000
        /*0030*/ 	.short	0x0004
        /*0032*/ 	.short	0x0031
        /*0034*/ 	.byte	0x00, 0xf0, 0x05, 0x00


	//----- nvinfo : EIATTR_KPARAM_INFO
	.align		4
.L_5876:
        /*0038*/ 	.byte	0x04, 0x17
        /*003a*/ 	.short	(.L_5878 - .L_5877)
.L_5877:
        /*003c*/ 	.word	0x00000000
        /*0040*/ 	.short	0x0003
        /*0042*/ 	.short	0x0030
        /*0044*/ 	.byte	0x00, 0xf0, 0x05, 0x00


	//----- nvinfo : EIATTR_KPARAM_INFO
	.align		4
.L_5878:
        /*0048*/ 	.byte	0x04, 0x17
        /*004a*/ 	.short	(.L_5880 - .L_5879)
.L_5879:
        /*004c*/ 	.word	0x00000000
        /*0050*/ 	.short	0x0002
        /*0052*/ 	.short	0x0010
        /*0054*/ 	.byte	0x00, 0xf0, 0x81, 0x00


	//----- nvinfo : EIATTR_KPARAM_INFO
	.align		4
.L_5880:
        /*0058*/ 	.byte	0x04, 0x17
        /*005a*/ 	.short	(.L_5882 - .L_5881)
.L_5881:
        /*005c*/ 	.word	0x00000000
        /*0060*/ 	.short	0x0001
        /*0062*/ 	.short	0x0008
        /*0064*/ 	.byte	0x00, 0xf0, 0x21, 0x00


	//----- nvinfo : EIATTR_KPARAM_INFO
	.align		4
.L_5882:
        /*0068*/ 	.byte	0x04, 0x17
        /*006a*/ 	.short	(.L_5884 - .L_5883)
.L_5883:
        /*006c*/ 	.word	0x00000000
        /*0070*/ 	.short	0x0000
        /*0072*/ 	.short	0x0000
        /*0074*/ 	.byte	0x00, 0xf0, 0x11, 0x00


	//----- nvinfo : EIATTR_SPARSE_MMA_MASK
	.align		4
.L_5884:
        /*0078*/ 	.byte	0x03, 0x50
        /*007a*/ 	.short	0x0000


	//----- nvinfo : EIATTR_MAXREG_COUNT
	.align		4
        /*007c*/ 	.byte	0x03, 0x1b
        /*007e*/ 	.short	0x00ff


	//----- nvinfo : EIATTR_MERCURY_ISA_VERSION
	.align		4
        /*0080*/ 	.byte	0x03, 0x5f
        /*0082*/ 	.short	0x0101


	//----- nvinfo : EIATTR_EXIT_INSTR_OFFSETS
	.align		4
        /*0084*/ 	.byte	0x04, 0x1c
        /*0086*/ 	.short	(.L_5886 - .L_5885)


	//   ....[0]....
.L_5885:
        /*0088*/ 	.word	0x00000780


	//   ....[1]....
        /*008c*/ 	.word	0x00000800


	//----- nvinfo : EIATTR_MAX_THREADS
	.align		4
.L_5886:
        /*0090*/ 	.byte	0x04, 0x05
        /*0092*/ 	.short	(.L_5888 - .L_5887)
.L_5887:
        /*0094*/ 	.word	0x00000080
        /*0098*/ 	.word	0x00000001
        /*009c*/ 	.word	0x00000001


	//----- nvinfo : EIATTR_CRS_STACK_SIZE
	.align		4
.L_5888:
        /*00a0*/ 	.byte	0x04, 0x1e
        /*00a2*/ 	.short	(.L_5890 - .L_5889)
.L_5889:
        /*00a4*/ 	.word	0x00000000


	//----- nvinfo : EIATTR_CBANK_PARAM_SIZE
	.align		4
.L_5890:
        /*00a8*/ 	.byte	0x03, 0x19
        /*00aa*/ 	.short	0x0034


	//----- nvinfo : EIATTR_PARAM_CBANK
	.align		4
        /*00ac*/ 	.byte	0x04, 0x0a
        /*00ae*/ 	.short	(.L_5892 - .L_5891)
	.align		4
.L_5891:
        /*00b0*/ 	.word	index@(.nv.constant0._ZN2at6native27unrolled_elementwise_kernelIZZZNS0_49_GLOBAL__N__657f93f7_16_TensorCompare_cu_71e06f4e17where_kernel_implERNS_14TensorIteratorEENKUlvE_clEvENKUlvE16_clEvEUlbN3c1014Float8_e8m0fnuES8_E_St5arrayIPcLm4EELi4E23TrivialOffsetCalculatorILi3EjESD_ILi1EjENS0_6memory15LoadWithoutCastENSG_16StoreWithoutCastEEEviT_T0_T2_T3_T4_T5_)
        /*00b4*/ 	.short	0x0210
        /*00b6*/ 	.short	0x0034


	//----- nvinfo : EIATTR_SW_WAR
	.align		4
.L_5892:
        /*00b8*/ 	.byte	0x04, 0x36
        /*00ba*/ 	.short	(.L_5894 - .L_5893)
.L_5893:
        /*00bc*/ 	.word	0x00000008
.L_5894:


//--------------------- .nv.info._ZN2at6native29vectorized_elementwise_kernelILi2EZZZNS0_49_GLOBAL__N__657f93f7_16_TensorCompare_cu_71e06f4e17where_kernel_implERNS_14TensorIteratorEENKUlvE_clEvENKUlvE16_clEvEUlbN3c1014Float8_e8m0fnuES8_E_St5arrayIPcLm4EEEEviT0_T1_ --------------------------
	.section	.nv.info._ZN2at6native29vectorized_elementwise_kernelILi2EZZZNS0_49_GLOBAL__N__657f93f7_16_TensorCompare_cu_71e06f4e17where_kernel_implERNS_14TensorIteratorEENKUlvE_clEvENKUlvE16_clEvEUlbN3c1014Float8_e8m0fnuES8_E_St5arrayIPcLm4EEEEviT0_T1_,"",@"SHT_CUDA_INFO"
	.sectionflags	@""
	.align	4


	//----- nvinfo : EIATTR_CUDA_API_VERSION
	.align		4
        /*0000*/ 	.byte	0x04, 0x37
        /*0002*/ 	.short	(.L_5896 - .L_5895)
.L_5895:
        /*0004*/ 	.word	0x00000082


	//----- nvinfo : EIATTR_KPARAM_INFO
	.align		4
.L_5896:
        /*0008*/ 	.byte	0x04, 0x17
        /*000a*/ 	.short	(.L_5898 - .L_5897)
.L_5897:
        /*000c*/ 	.word	0x00000000
        /*0010*/ 	.short	0x0002
        /*0012*/ 	.short	0x0010
        /*0014*/ 	.byte	0x00, 0xf0, 0x81, 0x00


	//----- nvinfo : EIATTR_KPARAM_INFO
	.align		4
.L_5898:
        /*0018*/ 	.byte	0x04, 0x17
        /*001a*/ 	.short	(.L_5900 - .L_5899)
.L_5899:
        /*001c*/ 	.word	0x00000000
        /*0020*/ 	.short	0x0001
        /*0022*/ 	.short	0x0008
        /*0024*/ 	.byte	0x00, 0xf0, 0x21, 0x00


	//----- nvinfo : EIATTR_KPARAM_INFO
	.align		4
.L_5900:
        /*0028*/ 	.byte	0x04, 0x17
        /*002a*/ 	.short	(.L_5902 - .L_5901)
.L_5901:
        /*002c*/ 	.word	0x00000000
        /*0030*/ 	.short	0x0000
        /*0032*/ 	.short	0x0000
        /*0034*/ 	.byte	0x00, 0xf0, 0x11, 0x00


	//----- nvinfo : EIATTR_SPARSE_MMA_MASK
	.align		4
.L_5902:
        /*0038*/ 	.byte	0x03, 0x50
        /*003a*/ 	.short	0x0000


	//----- nvinfo : EIATTR_MAXREG_COUNT
	.align		4
        /*003c*/ 	.byte	0x03, 0x1b
        /*003e*/ 	.short	0x00ff


	//----- nvinfo : EIATTR_MERCURY_ISA_VERSION
	.align		4
        /*0040*/ 	.byte	0x03, 0x5f
        /*0042*/ 	.short	0x0101


	//----- nvinfo : EIATTR_EXIT_INSTR_OFFSETS
	.align		4
        /*0044*/ 	.byte	0x04, 0x1c
        /*0046*/ 	.short	(.L_5904 - .L_5903)


	//   ....[0]....
.L_5903:
        /*0048*/ 	.word	0x00000560


	//   ....[1]....
        /*004c*/ 	.word	0x000014a0


	//   ....[2]....
        /*0050*/ 	.word	0x00001500


	//----- nvinfo : EIATTR_MAX_THREADS
	.align		4
.L_5904:
        /*0054*/ 	.byte	0x04, 0x05
        /*0056*/ 	.short	(.L_5906 - .L_5905)
.L_5905:
        /*0058*/ 	.word	0x00000080
        /*005c*/ 	.word	0x00000001
        /*0060*/ 	.word	0x00000001


	//----- nvinfo : EIATTR_CRS_STACK_SIZE
	.align		4
.L_5906:
        /*0064*/ 	.byte	0x04, 0x1e
        /*0066*/ 	.short	(.L_5908 - .L_5907)
.L_5907:
        /*0068*/ 	.word	0x00000000


	//----- nvinfo : EIATTR_CBANK_PARAM_SIZE
	.align		4
.L_5908:
        /*006c*/ 	.byte	0x03, 0x19
        /*006e*/ 	.short	0x0030


	//----- nvinfo : EIATTR_PARAM_CBANK
	.align		4
        /*0070*/ 	.byte	0x04, 0x0a
        /*0072*/ 	.short	(.L_5910 - .L_5909)
	.align		4
.L_5909:
        /*0074*/ 	.word	index@(.nv.constant0._ZN2at6native29vectorized_elementwise_kernelILi2EZZZNS0_49_GLOBAL__N__657f93f7_16_TensorCompare_cu_71e06f4e17where_kernel_implERNS_14TensorIteratorEENKUlvE_clEvENKUlvE16_clEvEUlbN3c1014Float8_e8m0fnuES8_E_St5arrayIPcLm4EEEEviT0_T1_)
        /*0078*/ 	.short	0x0210
        /*007a*/ 	.short	0x0030


	//----- nvinfo : EIATTR_SW_WAR
	.align		4
.L_5910:
        /*007c*/ 	.byte	0x04, 0x36
        /*007e*/ 	.short	(.L_5912 - .L_5911)
.L_5911:
        /*0080*/ 	.word	0x00000008
.L_5912:


//--------------------- .nv.info._ZN2at6native29vectorized_elementwise_kernelILi4EZZZNS0_49_GLOBAL__N__657f93f7_16_TensorCompare_cu_71e06f4e17where_kernel_implERNS_14TensorIteratorEENKUlvE_clEvENKUlvE16_clEvEUlbN3c1014Float8_e8m0fnuES8_E_St5arrayIPcLm4EEEEviT0_T1_ --------------------------
	.section	.nv.info._ZN2at6native29vectorized_elementwise_kernelILi4EZZZNS0_49_GLOBAL__N__657f93f7_16_TensorCompare_cu_71e06f4e17where_kernel_implERNS_14TensorIteratorEENKUlvE_clEvENKUlvE16_clEvEUlbN3c1014Float8_e8m0fnuES8_E_St5arrayIPcLm4EEEEviT0_T1_,"",@"SHT_CUDA_INFO"
	.sectionflags	@""
	.align	4


	//----- nvinfo : EIATTR_CUDA_API_VERSION
	.align		4
        /*0000*/ 	.byte	0x04, 0x37
        /*0002*/ 	.short	(.L_5914 - .L_5913)
.L_5913:
        /*0004*/ 	.word	0x00000082


	//----- nvinfo : EIATTR_KPARAM_INFO
	.align		4
.L_5914:
        /*0008*/ 	.byte	0x04, 0x17
        /*000a*/ 	.short	(.L_5916 - .L_5915)
.L_5915:
        /*000c*/ 	.word	0x00000000
        /*0010*/ 	.short	0x0002
        /*0012*/ 	.short	0x0010
        /*0014*/ 	.byte	0x00, 0xf0, 0x81, 0x00


	//----- nvinfo : EIATTR_KPARAM_INFO
	.align		4
.L_5916:
        /*0018*/ 	.byte	0x04, 0x17
        /*001a*/ 	.short	(.L_5918 - .L_5917)
.L_5917:
        /*001c*/ 	.word	0x00000000
        /*0020*/ 	.short	0x0001
        /*0022*/ 	.short	0x0008
        /*0024*/ 	.byte	0x00, 0xf0, 0x21, 0x00


	//----- nvinfo : EIATTR_KPARAM_INFO
	.align		4
.L_5918:
        /*0028*/ 	.byte	0x04, 0x17
        /*002a*/ 	.short	(.L_5920 - .L_5919)
.L_5919:
        /*002c*/ 	.word	0x00000000
        /*0030*/ 	.short	0x0000
        /*0032*/ 	.short	0x0000
        /*0034*/ 	.byte	0x00, 0xf0, 0x11, 0x00


	//----- nvinfo : EIATTR_SPARSE_MMA_MASK
	.align		4
.L_5920:
        /*0038*/ 	.byte	0x03, 0x50
        /*003a*/ 	.short	0x0000


	//----- nvinfo : EIATTR_MAXREG_COUNT
	.align		4
        /*003c*/ 	.byte	0x03, 0x1b
        /*003e*/ 	.short	0x00ff


	//----- nvinfo : EIATTR_MERCURY_ISA_VERSION
	.align		4
        /*0040*/ 	.byte	0x03, 0x5f
        /*0042*/ 	.short	0x0101


	//----- nvinfo : EIATTR_EXIT_INSTR_OFFSETS
	.align		4
        /*0044*/ 	.byte	0x04, 0x1c
        /*0046*/ 	.short	(.L_5922 - .L_5921)


	//   ....[0]....
.L_5921:
        /*0048*/ 	.word	0x00000500


	//   ....[1]....
        /*004c*/ 	.word	0x00001440


	//   ....[2]....
        /*0050*/ 	.word	0x000014a0


	//----- nvinfo : EIATTR_MAX_THREADS
	.align		4
.L_5922:
        /*0054*/ 	.byte	0x04, 0x05
        /*0056*/ 	.short	(.L_5924 - .L_5923)
.L_5923:
        /*0058*/ 	.word	0x00000080
        /*005c*/ 	.word	0x00000001
        /*0060*/ 	.word	0x00000001


	//----- nvinfo : EIATTR_CRS_STACK_SIZE
	.align		4
.L_5924:
        /*0064*/ 	.byte	0x04, 0x1e
        /*0066*/ 	.short	(.L_5926 - .L_5925)
.L_5925:
        /*0068*/ 	.word	0x00000000


	//----- nvinfo : EIATTR_CBANK_PARAM_SIZE
	.align		4
.L_5926:
        /*006c*/ 	.byte	0x03, 0x19
        /*006e*/ 	.short	0x0030


	//----- nvinfo : EIATTR_PARAM_CBANK
	.align		4
        /*0070*/ 	.byte	0x04, 0x0a
        /*0072*/ 	.short	(.L_5928 - .L_5927)
	.align		4
.L_5927:
        /*0074*/ 	.word	index@(.nv.constant0._ZN2at6native29vectorized_elementwise_kernelILi4EZZZNS0_49_GLOBAL__N__657f93f7_16_TensorCompare_cu_71e06f4e17where_kernel_implERNS_14TensorIteratorEENKUlvE_clEvENKUlvE16_clEvEUlbN3c1014Float8_e8m0fnuES8_E_St5arrayIPcLm4EEEEviT0_T1_)
        /*0078*/ 	.short	0x0210
        /*007a*/ 	.short	0x0030


	//----- nvinfo : EIATTR_SW_WAR
	.align		4
.L_5928:
        /*007c*/ 	.byte	0x04, 0x36
        /*007e*/ 	.short	(.L_5930 - .L_5929)
.L_5929:
        /*0080*/ 	.word	0x00000008
.L_5930:


//--------------------- .nv.info._ZN2at6native29vectorized_elementwise_kernelILi8EZZZNS0_49_GLOBAL__N__657f93f7_16_TensorCompare_cu_71e06f4e17where_kernel_implERNS_14TensorIteratorEENKUlvE_clEvENKUlvE16_clEvEUlbN3c1014Float8_e8m0fnuES8_E_St5arrayIPcLm4EEEEviT0_T1_ --------------------------
	.section	.nv.info._ZN2at6native29vectorized_elementwise_kernelILi8EZZZNS0_49_GLOBAL__N__657f93f7_16_TensorCompare_cu_71e06f4e17where_kernel_implERNS_14TensorIteratorEENKUlvE_clEvENKUlvE16_clEvEUlbN3c1014Float8_e8m0fnuES8_E_St5arrayIPcLm4EEEEviT0_T1_,"",@"SHT_CUDA_INFO"
	.sectionflags	@""
	.align	4


	//----- nvinfo : EIATTR_CUDA_API_VERSION
	.align		4
        /*0000*/ 	.byte	0x04, 0x37
        /*0002*/ 	.short	(.L_5932 - .L_5931)
.L_5931:
        /*0004*/ 	.word	0x00000082


	//----- nvinfo : EIATTR_KPARAM_INFO
	.align		4
.L_5932:
        /*0008*/ 	.byte	0x04, 0x17
        /*000a*/ 	.short	(.L_5934 - .L_5933)
.L_5933:
        /*000c*/ 	.word	0x00000000
        /*0010*/ 	.short	0x0002
        /*0012*/ 	.short	0x0010
        /*0014*/ 	.byte	0x00, 0xf0, 0x81, 0x00


	//----- nvinfo : EIATTR_KPARAM_INFO
	.align		4
.L_5934:
        /*0018*/ 	.byte	0x04, 0x17
        /*001a*/ 	.short	(.L_5936 - .L_5935)
.L_5935:
        /*001c*/ 	.word	0x00000000
        /*0020*/ 	.short	0x0001
        /*0022*/ 	.short	0x0008
        /*0024*/ 	.byte	0x00, 0xf0, 0x21, 0x00


	//----- nvinfo : EIATTR_KPARAM_INFO
	.align		4
.L_5936:
        /*0028*/ 	.byte	0x04, 0x17
        /*002a*/ 	.short	(.L_5938 - .L_5937)
.L_5937:
        /*002c*/ 	.word	0x00000000
        /*0030*/ 	.short	0x0000
        /*0032*/ 	.short	0x0000
        /*0034*/ 	.byte	0x00, 0xf0, 0x11, 0x00


	//----- nvinfo : EIATTR_SPARSE_MMA_MASK
	.align		4
.L_5938:
        /*0038*/ 	.byte	0x03, 0x50
        /*003a*/ 	.short	0x0000


	//----- nvinfo : EIATTR_MAXREG_COUNT
	.align		4
        /*003c*/ 	.byte	0x03, 0x1b
        /*003e*/ 	.short	0x00ff


	//----- nvinfo : EIATTR_MERCURY_ISA_VERSION
	.align		4
        /*0040*/ 	.byte	0x03, 0x5f
        /*0042*/ 	.short	0x0101


	//----- nvinfo : EIATTR_EXIT_INSTR_OFFSETS
	.align		4
        /*0044*/ 	.byte	0x04, 0x1c
        /*0046*/ 	.short	(.L_5940 - .L_5939)


	//   ....[0]....
.L_5939:
        /*0048*/ 	.word	0x00000680


	//   ....[1]....
        /*004c*/ 	.word	0x000015c0


	//   ....[2]....
        /*0050*/ 	.word	0x00001620


	//----- nvinfo : EIATTR_MAX_THREADS
	.align		4
.L_5940:
        /*0054*/ 	.byte	0x04, 0x05
        /*0056*/ 	.short	(.L_5942 - .L_5941)
.L_5941:
        /*0058*/ 	.word	0x00000080
        /*005c*/ 	.word	0x00000001
        /*0060*/ 	.word	0x00000001


	//----- nvinfo : EIATTR_CRS_STACK_SIZE
	.align		4
.L_5942:
        /*0064*/ 	.byte	0x04, 0x1e
        /*0066*/ 	.short	(.L_5944 - .L_5943)
.L_5943:
        /*0068*/ 	.word	0x00000000


	//----- nvinfo : EIATTR_CBANK_PARAM_SIZE
	.align		4
.L_5944:
        /*006c*/ 	.byte	0x03, 0x19
        /*006e*/ 	.short	0x0030


	//----- nvinfo : EIATTR_PARAM_CBANK
	.align		4
        /*0070*/ 	.byte	0x04, 0x0a
        /*0072*/ 	.short	(.L_5946 - .L_5945)
	.align		4
.L_5945:
        /*0074*/ 	.word	index@(.nv.constant0._ZN2at6native29vectorized_elementwise_kernelILi8EZZZNS0_49_GLOBAL__N__657f93f7_16_TensorCompare_cu_71e06f4e17where_kernel_implERNS_14TensorIteratorEENKUlvE_clEvENKUlvE16_clEvEUlbN3c1014Float8_e8m0fnuES8_E_St5arrayIPcLm4EEEEviT0_T1_)
        /*0078*/ 	.short	0x0210
        /*007a*/ 	.short	0x0030


	//----- nvinfo : EIATTR_SW_WAR
	.align		4
.L_5946:
        /*007c*/ 	.byte	0x04, 0x36
        /*007e*/ 	.short	(.L_5948 - .L_5947)
.L_5947:
        /*0080*/ 	.word	0x00000008
.L_5948:


//--------------------- .nv.info._ZN2at6native18elementwise_kernelILi128ELi4EZNS0_15gpu_kernel_implIZZZNS0_49_GLOBAL__N__657f93f7_16_TensorCompare_cu_71e06f4e17where_kernel_implERNS_14TensorIteratorEENKUlvE_clEvENKUlvE15_clEvEUlbN3c1015Float8_e4m3fnuzES9_E_EEvRNS_18TensorIteratorBaseERKT_EUliE_EEviT1_ --------------------------
	.section	.nv.info._ZN2at6native18elementwise_kernelILi128ELi4EZNS0_15gpu_kernel_implIZZZNS0_49_GLOBAL__N__657f93f7_16_TensorCompare_cu_71e06f4e17where_kernel_implERNS_14TensorIteratorEENKUlvE_clEvENKUlvE15_clEvEUlbN3c1015Float8_e4m3fnuzES9_E_EEvRNS_18TensorIteratorBaseERKT_EUliE_EEviT1_,"",@"SHT_CUDA_INFO"
	.sectionflags	@""
	.align	4


	//----- nvinfo : EIATTR_CUDA_API_VERSION
	.align		4
        /*0000*/ 	.byte	0x04, 0x37
        /*0002*/ 	.short	(.L_5950 - .L_5949)
.L_5949:
        /*0004*/ 	.word	0x00000082


	//----- nvinfo : EIATTR_KPARAM_INFO
	.align		4
.L_5950:
        /*0008*/ 	.byte	0x04, 0x17
        /*000a*/ 	.short	(.L_5952 - .L_5951)
.L_5951:
        /*000c*/ 	.word	0x00000000
        /*0010*/ 	.short	0x0001
        /*0012*/ 	.short	0x0008
        /*0014*/ 	.byte	0x00, 0xf0, 0xe1, 0x0b


	//----- nvinfo : EIATTR_KPARAM_INFO
	.align		4
.L_5952:
        /*0018*/ 	.byte	0x04, 0x17
        /*001a*/ 	.short	(.L_5954 - .L_5953)
.L_5953:
        /*001c*/ 	.word	0x00000000
        /*0020*/ 	.short	0x0000
        /*0022*/ 	.short	0x0000
        /*0024*/ 	.byte	0x00, 0xf0, 0x11, 0x00


	//----- nvinfo : EIATTR_SPARSE_MMA_MASK
	.align		4
.L_5954:
        /*0028*/ 	.byte	0x03, 0x50
        /*002a*/ 	.short	0x0000


	//----- nvinfo : EIATTR_MAXREG_COUNT
	.align		4
        /*002c*/ 	.byte	0x03, 0x1b
        /*002e*/ 	.short	0x0080


	//----- nvinfo : EIATTR_EXTERNS
	.align		4
        /*0030*/ 	.byte	0x04, 0x0f
        /*0032*/ 	.short	(.L_5956 - .L_5955)


	//   ....[0]....
	.align		4
.L_5955:
        /*0034*/ 	.word	index@(__assertfail)


	//----- nvinfo : EIATTR_MERCURY_ISA_VERSION
	.align		4
.L_5956:
        /*0038*/ 	.byte	0x03, 0x5f
        /*003a*/ 	.short	0x0101


	//----- nvinfo : EIATTR_SYSCALL_OFFSETS
	.align		4
        /*003c*/ 	.byte	0x04, 0x46
        /*003e*/ 	.short	(.L_5958 - .L_5957)


	//   ....[0]....
.L_5957:
        /*0040*/ 	.word	0x00002850


	//   ....[1]....
        /*0044*/ 	.word	0x00004b90


	//   ....[2]....
        /*0048*/ 	.word	0x000070f0


	//   ....[3]....
        /*004c*/ 	.word	0x00009ed0


	//   ....[4]....
        /*0050*/ 	.word	0x0000cae0


	//   ....[5]....
        /*0054*/ 	.word	0x0000ee20


	//   ....[6]....
        /*0058*/ 	.word	0x00011380


	//   ....[7]....
        /*005c*/ 	.word	0x00014160


	//   ....[8]....
        /*0060*/ 	.word	0x00016d40


	//   ....[9]....
        /*0064*/ 	.word	0x00019080


	//   ....[10]....
        /*0068*/ 	.word	0x0001b5e0


	//   ....[11]....
        /*006c*/ 	.word	0x0001e3c0


	//   ....[12]....
        /*0070*/ 	.word	0x00020f90


	//   ....[13]....
        /*0074*/ 	.word	0x000232d0


	//   ....[14]....
        /*0078*/ 	.word	0x00025740


	//   ....[15]....
        /*007c*/ 	.word	0x00028520


	//----- nvinfo : EIATTR_EXIT_INSTR_OFFSETS
	.align		4
.L_5958:
        /*0080*/ 	.byte	0x04, 0x1c
        /*0082*/ 	.short	(.L_5960 - .L_5959)


	//   ....[0]....
.L_5959:
        /*0084*/ 	.word	0x0001e7d0


	//   ....[1]....
        /*0088*/ 	.word	0x00025cc0


	//   ....[2]....
        /*008c*/ 	.word	0x00025eb0


	//   ....[3]....
        /*0090*/ 	.word	0x000260f0


	//   ....[4]....
        /*0094*/ 	.word	0x000262d0


	//   ....[5]....
        /*0098*/ 	.word	0x000264b0


	//   ....[6]....
        /*009c*/ 	.word	0x000266e0


	//   ....[7]....
        /*00a0*/ 	.word	0x000268c0


	//   ....[8]....
        /*00a4*/ 	.word	0x00026b00


	//   ....[9]....
        /*00a8*/ 	.word	0x00026cf0


	//   ....[10]....
        /*00ac*/ 	.word	0x00026ef0


	//   ....[11]....
        /*00b0*/ 	.word	0x00027160


	//   ....[12]....
        /*00b4*/ 	.word	0x00027370


	//   ....[13]....
        /*00b8*/ 	.word	0x000276a0


	//   ....[14]....
        /*00bc*/ 	.word	0x000279a0


	//   ....[15]....
        /*00c0*/ 	.word	0x00027b80


	//   ....[16]....
        /*00c4*/ 	.word	0x00027de0


	//   ....[17]....
        /*00c8*/ 	.word	0x00027e00


	//   ....[18]....
        /*00cc*/ 	.word	0x00028120


	//   ....[19]....
        /*00d0*/ 	.word	0x00028420


	//   ....[20]....
        /*00d4*/ 	.word	0x00028530


	//   ....[21]....
        /*00d8*/ 	.word	0x00028710


	//   ....[22]....
        /*00dc*/ 	.word	0x000288f0


	//----- nvinfo : EIATTR_MAX_THREADS
	.align		4
.L_5960:
        /*00e0*/ 	.byte	0x04, 0x05
        /*00e2*/ 	.short	(.L_5962 - .L_5961)
.L_5961:
        /*00e4*/ 	.word	0x00000080
        /*00e8*/ 	.word	0x00000001
        /*00ec*/ 	.word	0x00000001


	//----- nvinfo : EIATTR_CRS_STACK_SIZE
	.align		4
.L_5962:
        /*00f0*/ 	.byte	0x04, 0x1e
        /*00f2*/ 	.short	(.L_5964 - .L_5963)
.L_5963:
        /*00f4*/ 	.word	0x00000000


	//----- nvinfo : EIATTR_CBANK_PARAM_SIZE
	.align		4
.L_5964:
        /*00f8*/ 	.byte	0x03, 0x19
        /*00fa*/ 	.short	0x0300


	//----- nvinfo : EIATTR_PARAM_CBANK
	.align		4
        /*00fc*/ 	.byte	0x04, 0x0a
        /*00fe*/ 	.short	(.L_5966 - .L_5965)
	.align		4
.L_5965:
        /*0100*/ 	.word	index@(.nv.constant0._ZN2at6native18elementwise_kernelILi128ELi4EZNS0_15gpu_kernel_implIZZZNS0_49_GLOBAL__N__657f93f7_16_TensorCompare_cu_71e06f4e17where_kernel_implERNS_14TensorIteratorEENKUlvE_clEvENKUlvE15_clEvEUlbN3c1015Float8_e4m3fnuzES9_E_EEvRNS_18TensorIteratorBaseERKT_EUliE_EEviT1_)
        /*0104*/ 	.short	0x0210
        /*0106*/ 	.short	0x0300


	//----- nvinfo : EIATTR_SW_WAR
	.align		4
.L_5966:
        /*0108*/ 	.byte	0x04, 0x36
        /*010a*/ 	.short	(.L_5968 - .L_5967)
.L_5967:
        /*010c*/ 	.word	0x00000008
.L_5968:


//--------------------- .nv.info._ZN2at6native27unrolled_elementwise_kernelIZZZNS0_49_GLOBAL__N__657f93f7_16_TensorCompare_cu_71e06f4e17where_kernel_implERNS_14TensorIteratorEENKUlvE_clEvENKUlvE15_clEvEUlbN3c1015Float8_e4m3fnuzES8_E_St5arrayIPcLm4EELi4E23TrivialOffsetCalculatorILi3EjESD_ILi1EjENS0_6memory12LoadWithCastILi3EEENSG_13StoreWithCastILi1EEEEEviT_T0_T2_T3_T4_T5_ --------------------------
	.section	.nv.info._ZN2at6native27unrolled_elementwise_kernelIZZZNS0_49_GLOBAL__N__657f93f7_16_TensorCompare_cu_71e06f4e17where_kernel_implERNS_14TensorIteratorEENKUlvE_clEvENKUlvE15_clEvEUlbN3c1015Float8_e4m3fnuzES8_E_St5arrayIPcLm4EELi4E23TrivialOffsetCalculatorILi3EjESD_ILi1EjENS0_6memory12LoadWithCastILi3EEENSG_13StoreWithCastILi1EEEEEviT_T0_T2_T3_T4_T5_,"",@"SHT_CUDA_INFO"
	.sectionflags	@""
	.align	4


	//----- nvinfo : EIATTR_CUDA_API_VERSION
	.align		4
        /*0000*/ 	.byte	0x04, 0x37
        /*0002*/ 	.short	(.L_5970 - .L_5969)
.L_5969:
        /*0004*/ 	.word	0x00000082


	//----- nvinfo : EIATTR_KPARAM_INFO
	.align		4
.L_5970:
        /*0008*/ 	.byte	0x04, 0x17
        /*000a*/ 	.short	(.L_5972 - .L_5971)
.L_5971:
        /*000c*/ 	.word	0x00000000
        /*0010*/ 	.short	0x0006
        /*0012*/ 	.short	0x0044
        /*0014*/ 	.byte	0x00, 0xf0, 0x21, 0x00


	//----- nvinfo : EIATTR_KPARAM_INFO
	.align		4
.L_5972:
        /*0018*/ 	.byte	0x04, 0x17
        /*001a*/ 	.short	(.L_5974 - .L_5973)
.L_5973:
        /*001c*/ 	.word	0x00000000
        /*0020*/ 	.short	0x0005
        /*0022*/ 	.short	0x0034
        /*0024*/ 	.byte	0x00, 0xf0, 0x41, 0x00


	//----- nvinfo : EIATTR_KPARAM_INFO
	.align		4
.L_5974:
        /*0028*/ 	.byte	0x04, 0x17
        /*002a*/ 	.short	(.L_5976 - .L_5975)
.L_5975:
        /*002c*/ 	.word	0x00000000
        /*0030*/ 	.short	0x0004
        /*0032*/ 	.short	0x0031
        /*0034*/ 	.byte	0x00, 0xf0, 0x05, 0x00


	//----- nvinfo : EIATTR_KPARAM_INFO
	.align		4
.L_5976:
        /*0038*/ 	.byte	0x04, 0x17
        /*003a*/ 	.short	(.L_5978 - .L_5977)
.L_5977:
        /*003c*/ 	.word	0x00000000
        /*0040*/ 	.short	0x0003
        /*0042*/ 	.short	0x0030
        /*0044*/ 	.byte	0x00, 0xf0, 0x05, 0x00


	//----- nvinfo : EIATTR_KPARAM_INFO
	.align		4
.L_5978:
        /*0048*/ 	.byte	0x04, 0x17
        /*004a*/ 	.short	(.L_5980 - .L_5979)
.L_5979:
        /*004c*/ 	.word	0x00000000
        /*0050*/ 	.short	0x0002
        /*0052*/ 	.short	0x0010
        /*0054*/ 	.byte	0x00, 0xf0, 0x81, 0x00


	//----- nvinfo : EIATTR_KPARAM_INFO
	.align		4
.L_5980:
        /*0058*/ 	.byte	0x04, 0x17
        /*005a*/ 	.short	(.L_5982 - .L_5981)
.L_5981:
        /*005c*/ 	.word	0x00000000
        /*0060*/ 	.short	0x0001
        /*0062*/ 	.short	0x0008
        /*0064*/ 	.byte	0x00, 0xf0, 0x21, 0x00


	//----- nvinfo : EIATTR_KPARAM_INFO
	.align		4
.L_5982:
        /*0068*/ 	.byte	0x04, 0x17
        /*006a*/ 	.short	(.L_5984 - .L_5983)
.L_5983:
        /*006c*/ 	.word	0x00000000
        /*0070*/ 	.short	0x0000
        /*0072*/ 	.short	0x0000
        /*0074*/ 	.byte	0x00, 0xf0, 0x11, 0x00


	//----- nvinfo : EIATTR_SPARSE_MMA_MASK
	.align		4
.L_5984:
        /*0078*/ 	.byte	0x03, 0x50
        /*007a*/ 	.short	0x0000


	//----- nvinfo : EIATTR_MAXREG_COUNT
	.align		4
        /*007c*/ 	.byte	0x03, 0x1b
        /*007e*/ 	.short	0x00ff


	//----- nvinfo : EIATTR_EXTERNS
	.align		4
        /*0080*/ 	.byte	0x04, 0x0f
        /*0082*/ 	.short	(.L_5986 - .L_5985)


	//   ....[0]....
	.align		4
.L_5985:
        /*0084*/ 	.word	index@(__assertfail)


	//----- nvinfo : EIATTR_ANNOTATIONS
	.align		4
.L_5986:
        /*0088*/ 	.byte	0x04, 0x55
        /*008a*/ 	.short	(.L_5988 - .L_5987)


	//   ....[0]....
.L_5987:
        /*008c*/ 	.word	0x00000001
        /*0090*/ 	.byte	0x90, 0x00, 0x00, 0x00, 0x01, 0x00, 0x00, 0x00, 0xf0, 0x5e, 0x00, 0x00, 0x01, 0x00, 0x00, 0x00
        /*00a0*/ 	.byte	0x60, 0x5f, 0x00, 0x00, 0x01, 0x00, 0x00, 0x00, 0x40, 0xbb, 0x00, 0x00, 0x01, 0x00, 0x00, 0x00
        /*00b0*/ 	.byte	0xe0, 0x73, 0x01, 0x00, 0x01, 0x00, 0x00, 0x00, 0x00, 0x74, 0x01, 0x00


	//----- nvinfo : EIATTR_MERCURY_ISA_VERSION
	.align		4
.L_5988:
        /*00bc*/ 	.byte	0x03, 0x5f
        /*00be*/ 	.short	0x0101


	//----- nvinfo : EIATTR_SYSCALL_OFFSETS
	.align		4
        /*00c0*/ 	.byte	0x04, 0x46
        /*00c2*/ 	.short	(.L_5990 - .L_5989)


	//   ....[0]....
.L_5989:
        /*00c4*/ 	.word	0x00001100


	//   ....[1]....
        /*00c8*/ 	.word	0x00003530


	//   ....[2]....
        /*00cc*/ 	.word	0x00005bb0


	//   ....[3]....
        /*00d0*/ 	.word	0x00006f70


	//   ....[4]....
        /*00d4*/ 	.word	0x000092b0


	//   ....[5]....
        /*00d8*/ 	.word	0x0000b820


	//   ....[6]....
        /*00dc*/ 	.word	0x0000cbb0


	//   ....[7]....
        /*00e0*/ 	.word	0x0000ef00


	//   ....[8]....
        /*00e4*/ 	.word	0x00011480


	//   ....[9]....
        /*00e8*/ 	.word	0x000127f0


	//   ....[10]....
        /*00ec*/ 	.word	0x00014b40


	//   ....[11]....
        /*00f0*/ 	.word	0x000170c0


	//   ....[12]....
        /*00f4*/ 	.word	0x0001a060


	//   ....[13]....
        /*00f8*/ 	.word	0x0001cfa0


	//   ....[14]....
        /*00fc*/ 	.word	0x0001fed0


	//   ....[15]....
        /*0100*/ 	.word	0x00022e20


	//----- nvinfo : EIATTR_EXIT_INSTR_OFFSETS
	.align		4
.L_5990:
        /*0104*/ 	.byte	0x04, 0x1c
        /*0106*/ 	.short	(.L_5992 - .L_5991)


	//   ....[0]....
.L_5991:
        /*0108*/ 	.word	0x000202d0


	//   ....[1]....
        /*010c*/ 	.word	0x000205c0


	//   ....[2]....
        /*0110*/ 	.word	0x000207b0


	//   ....[3]....
        /*0114*/ 	.word	0x000209f0


	//   ....[4]....
        /*0118*/ 	.word	0x00020bd0


	//   ....[5]....
        /*011c*/ 	.word	0x00020db0


	//   ....[6]....
        /*0120*/ 	.word	0x00020fe0


	//   ....[7]....
        /*0124*/ 	.word	0x000211c0


	//   ....[8]....
        /*0128*/ 	.word	0x00021400


	//   ....[9]....
        /*012c*/ 	.word	0x000215f0


	//   ....[10]....
        /*0130*/ 	.word	0x000217f0


	//   ....[11]....
        /*0134*/ 	.word	0x00021a60


	//   ....[12]....
        /*0138*/ 	.word	0x00021c70


	//   ....[13]....
        /*013c*/ 	.word	0x00021fa0


	//   ....[14]....
        /*0140*/ 	.word	0x000222a0


	//   ....[15]....
        /*0144*/ 	.word	0x00022480


	//   ....[16]....
        /*0148*/ 	.word	0x000226e0


	//   ....[17]....
        /*014c*/ 	.word	0x00022700


	//   ....[18]....
        /*0150*/ 	.word	0x00022a20


	//   ....[19]....
        /*0154*/ 	.word	0x00022d20


	//   ....[20]....
        /*0158*/ 	.word	0x00022e30


	//   ....[21]....
        /*015c*/ 	.word	0x00023010


	//   ....[22]....
        /*0160*/ 	.word	0x000231f0


	//----- nvinfo : EIATTR_MAX_THREADS
	.align		4
.L_5992:
        /*0164*/ 	.byte	0x04, 0x05
        /*0166*/ 	.short	(.L_5994 - .L_5993)
.L_5993:
        /*0168*/ 	.word	0x00000080
        /*016c*/ 	.word	0x00000001
        /*0170*/ 	.word	0x00000001


	//----- nvinfo : EIATTR_CRS_STACK_SIZE
	.align		4
.L_5994:
        /*0174*/ 	.byte	0x04, 0x1e
        /*0176*/ 	.short	(.L_5996 - .L_5995)
.L_5995:
        /*0178*/ 	.word	0x00000000


	//----- nvinfo : EIATTR_CBANK_PARAM_SIZE
	.align		4
.L_5996:
        /*017c*/ 	.byte	0x03, 0x19
        /*017e*/ 	.short	0x004c


	//----- nvinfo : EIATTR_PARAM_CBANK
	.align		4
        /*0180*/ 	.byte	0x04, 0x0a
        /*0182*/ 	.short	(.L_5998 - .L_5997)
	.align		4
.L_5997:
        /*0184*/ 	.word	index@(.nv.constant0._ZN2at6native27unrolled_elementwise_kernelIZZZNS0_49_GLOBAL__N__657f93f7_16_TensorCompare_cu_71e06f4e17where_kernel_implERNS_14TensorIteratorEENKUlvE_clEvENKUlvE15_clEvEUlbN3c1015Float8_e4m3fnuzES8_E_St5arrayIPcLm4EELi4E23TrivialOffsetCalculatorILi3EjESD_ILi1EjENS0_6memory12LoadWithCastILi3EEENSG_13StoreWithCastILi1EEEEEviT_T0_T2_T3_T4_T5_)
        /*0188*/ 	.short	0x0210
        /*018a*/ 	.short	0x004c


	//----- nvinfo : EIATTR_SW_WAR
	.align		4
.L_5998:
        /*018c*/ 	.byte	0x04, 0x36
        /*018e*/ 	.short	(.L_6000 - .L_5999)
.L_5999:
        /*0190*/ 	.word	0x00000008
.L_6000:


//--------------------- .nv.info._ZN2at6native18elementwise_kernelILi128ELi4EZNS0_22gpu_kernel_impl_nocastIZZZNS0_49_GLOBAL__N__657f93f7_16_TensorCompare_cu_71e06f4e17where_kernel_implERNS_14TensorIteratorEENKUlvE_clEvENKUlvE15_clEvEUlbN3c1015Float8_e4m3fnuzES9_E_EEvRNS_18TensorIteratorBaseERKT_EUliE_EEviT1_ --------------------------
	.section	.nv.info._ZN2at6native18elementwise_kernelILi128ELi4EZNS0_22gpu_kernel_impl_nocastIZZZNS0_49_GLOBAL__N__657f93f7_16_TensorCompare_cu_71e06f4e17where_kernel_implERNS_14TensorIteratorEENKUlvE_clEvENKUlvE15_clEvEUlbN3c1015Float8_e4m3fnuzES9_E_EEvRNS_18TensorIteratorBaseERKT_EUliE_EEviT1_,"",@"SHT_CUDA_INFO"
	.sectionflags	@""
	.align	4


	//----- nvinfo : EIATTR_CUDA_API_VERSION
	.align		4
        /*0000*/ 	.byte	0x04, 0x37
        /*0002*/ 	.short	(.L_6002 - .L_6001)
.L_6001:
        /*0004*/ 	.word	0x00000082


	//----- nvinfo : EIATTR_KPARAM_INFO
	.align		4
.L_6002:
        /*0008*/ 	.byte	0x04, 0x17
        /*000a*/ 	.short	(.L_6004 - .L_6003)
.L_6003:
        /*000c*/ 	.word	0x00000000
        /*0010*/ 	.short	0x0001
        /*0012*/ 	.short	0x0008
        /*0014*/ 	.byte	0x00, 0xf0, 0xc1, 0x0b


	//----- nvinfo : EIATTR_KPARAM_INFO
	.align		4
.L_6004:
        /*0018*/ 	.byte	0x04, 0x17
        /*001a*/ 	.short	(.L_6006 - .L_6005)
.L_6005:
        /*001c*/ 	.word	0x00000000
        /*0020*/ 	.short	0x0000
        /*0022*/ 	.short	0x0000
        /*0024*/ 	.byte	0x00, 0xf0, 0x11, 0x00


	//----- nvinfo : EIATTR_SPARSE_MMA_MASK
	.align		4
.L_6006:
        /*0028*/ 	.byte	0x03, 0x50
        /*002a*/ 	.short	0x0000


	//----- nvinfo : EIATTR_MAXREG_COUNT
	.align		4
        /*002c*/ 	.byte	0x03, 0x1b
        /*002e*/ 	.short	0x0080


	//----- nvinfo : EIATTR_MERCURY_ISA_VERSION
	.align		4
        /*0030*/ 	.byte	0x03, 0x5f
        /*0032*/ 	.short	0x0101


	//----- nvinfo : EIATTR_EXIT_INSTR_OFFSETS
	.align		4
        /*0034*/ 	.byte	0x04, 0x1c
        /*0036*/ 	.short	(.L_6008 - .L_6007)


	//   ....[0]....
.L_6007:
        /*0038*/ 	.word	0x00004b90


	//   ....[1]....
        /*003c*/ 	.word	0x00006460


	//----- nvinfo : EIATTR_MAX_THREADS
	.align		4
.L_6008:
        /*0040*/ 	.byte	0x04, 0x05
        /*0042*/ 	.short	(.L_6010 - .L_6009)
.L_6009:
        /*0044*/ 	.word	0x00000080
        /*0048*/ 	.word	0x00000001
        /*004c*/ 	.word	0x00000001


	//----- nvinfo : EIATTR_CRS_STACK_SIZE
	.align		4
.L_6010:
        /*0050*/ 	.byte	0x04, 0x1e
        /*0052*/ 	.short	(.L_6012 - .L_6011)
.L_6011:
        /*0054*/ 	.word	0x00000000


	//----- nvinfo : EIATTR_CBANK_PARAM_SIZE
	.align		4
.L_6012:
        /*0058*/ 	.byte	0x03, 0x19
        /*005a*/ 	.short	0x02f8


	//----- nvinfo : EIATTR_PARAM_CBANK
	.align		4
        /*005c*/ 	.byte	0x04, 0x0a
        /*005e*/ 	.short	(.L_6014 - .L_6013)
	.align		4
.L_6013:
        /*0060*/ 	.word	index@(.nv.constant0._ZN2at6native18elementwise_kernelILi128ELi4EZNS0_22gpu_kernel_impl_nocastIZZZNS0_49_GLOBAL__N__657f93f7_16_TensorCompare_cu_71e06f4e17where_kernel_implERNS_14TensorIteratorEENKUlvE_clEvENKUlvE15_clEvEUlbN3c1015Float8_e4m3fnuzES9_E_EEvRNS_18TensorIteratorBaseERKT_EUliE_EEviT1_)
        /*0064*/ 	.short	0x0210
        /*0066*/ 	.short	0x02f8


	//----- nvinfo : EIATTR_SW_WAR
	.align		4
.L_6014:
        /*0068*/ 	.byte	0x04, 0x36
        /*006a*/ 	.short	(.L_6016 - .L_6015)
.L_6015:
        /*006c*/ 	.word	0x00000008
.L_6016:


//--------------------- .nv.info._ZN2at6native27unrolled_elementwise_kernelIZZZNS0_49_GLOBAL__N__657f93f7_16_TensorCompare_cu_71e06f4e17where_kernel_implERNS_14TensorIteratorEENKUlvE_clEvENKUlvE15_clEvEUlbN3c1015Float8_e4m3fnuzES8_E_St5arrayIPcLm4EELi4E23TrivialOffsetCalculatorILi3EjESD_ILi1EjENS0_6memory15LoadWithoutCastENSG_16StoreWithoutCastEEEviT_T0_T2_T3_T4_T5_ --------------------------
	.section	.nv.info._ZN2at6native27unrolled_elementwise_kernelIZZZNS0_49_GLOBAL__N__657f93f7_16_TensorCompare_cu_71e06f4e17where_kernel_implERNS_14TensorIteratorEENKUlvE_clEvENKUlvE15_clEvEUlbN3c1015Float8_e4m3fnuzES8_E_St5arrayIPcLm4EELi4E23TrivialOffsetCalculatorILi3EjESD_ILi1EjENS0_6memory15LoadWithoutCastENSG_16StoreWithoutCastEEEviT_T0_T2_T3_T4_T5_,"",@"SHT_CUDA_INFO"
	.sectionflags	@""
	.align	4


	//----- nvinfo : EIATTR_CUDA_API_VERSION
	.align		4
        /*0000*/ 	.byte	0x04, 0x37
        /*0002*/ 	.short	(.L_6018 - .L_6017)
.L_6017:
        /*0004*/ 	.word	0x00000082


	//----- nvinfo : EIATTR_KPARAM_INFO
	.align		4
.L_6018:
        /*0008*/ 	.byte	0x04, 0x17
        /*000a*/ 	.short	(.L_6020 - .L_6019)
.L_6019:
        /*000c*/ 	.word	0x00000000
        /*0010*/ 	.short	0x0006
        /*0012*/ 	.short	0x0033
        /*0014*/ 	.byte	0x00, 0xf0, 0x05, 0x00


	//----- nvinfo : EIATTR_KPARAM_INFO
	.align		4
.L_6020:
        /*0018*/ 	.byte	0x04, 0x17
        /*001a*/ 	.short	(.L_6022 - .L_6021)
.L_6021:
        /*001c*/ 	.word	0x00000000
        /*0020*/ 	.short	0x0005
        /*0022*/ 	.short	0x0032
        /*0024*/ 	.byte	0x00, 0xf0, 0x05, 0x00


	//----- nvinfo : EIATTR_KPARAM_INFO
	.align		4
.L_6022:
        /*0028*/ 	.byte	0x04, 0x17
        /*002a*/ 	.short	(.L_6024 - .L_6023)
.L_6023:
        /*002c*/ 	.word	0x00000000
        /*0030*/ 	.short	0x0004
        /*0032*/ 	.short	0x0031
        /*0034*/ 	.byte	0x00, 0xf0, 0x05, 0x00


	//----- nvinfo : EIATTR_KPARAM_INFO
	.align		4
.L_6024:
        /*0038*/ 	.byte	0x04, 0x17
        /*003a*/ 	.short	(.L_6026 - .L_6025)
.L_6025:
        /*003c*/ 	.word	0x00000000
        /*0040*/ 	.short	0x0003
        /*0042*/ 	.short	0x0030
        /*0044*/ 	.byte	0x00, 0xf0, 0x05, 0x00


	//----- nvinfo : EIATTR_KPARAM_INFO
	.align		4
.L_6026:
        /*0048*/ 	.byte	0x04, 0x17
        /*004a*/ 	.short	(.L_6028 - .L_6027)
.L_6027:
        /*004c*/ 	.word	0x00000000
        /*0050*/ 	.short	0x0002
        /*0052*/ 	.short	0x0010
        /*0054*/ 	.byte	0x00, 0xf0, 0x81, 0x00


	//----- nvinfo : EIATTR_KPARAM_INFO
	.align		4
.L_6028:
        /*0058*/ 	.byte	0x04, 0x17
        /*005a*/ 	.short	(.L_6030 - .L_6029)
.L_6029:
        /*005c*/ 	.word	0x00000000
        /*0060*/ 	.short	0x0001
        /*0062*/ 	.short	0x0008
        /*0064*/ 	.byte	0x00, 0xf0, 0x21, 0x00


	//----- nvinfo : EIATTR_KPARAM_INFO
	.align		4
.L_6030:
        /*0068*/ 	.byte	0x04, 0x17
        /*006a*/ 	.short	(.L_6032 - .L_6031)
.L_6031:
        /*006c*/ 	.word	0x00000000
        /*0070*/ 	.short	0x0000
        /*0072*/ 	.short	0x0000
        /*0074*/ 	.byte	0x00, 0xf0, 0x11, 0x00


	//----- nvinfo : EIATTR_SPARSE_MMA_MASK
	.align		4
.L_6032:
        /*0078*/ 	.byte	0x03, 0x50
        /*007a*/ 	.short	0x0000


	//----- nvinfo : EIATTR_MAXREG_COUNT
	.align		4
        /*007c*/ 	.byte	0x03, 0x1b
        /*007e*/ 	.short	0x00ff


	//----- nvinfo : EIATTR_MERCURY_ISA_VERSION
	.align		4
        /*0080*/ 	.byte	0x03, 0x5f
        /*0082*/ 	.short	0x0101


	//----- nvinfo : EIATTR_EXIT_INSTR_OFFSETS
	.align		4
        /*0084*/ 	.byte	0x04, 0x1c
        /*0086*/ 	.short	(.L_6034 - .L_6033)


	//   ....[0]....
.L_6033:
        /*0088*/ 	.word	0x00000780


	//   ....[1]....
        /*008c*/ 	.word	0x00000800


	//----- nvinfo : EIATTR_MAX_THREADS
	.align		4
.L_6034:
        /*0090*/ 	.byte	0x04, 0x05
        /*0092*/ 	.short	(.L_6036 - .L_6035)
.L_6035:
        /*0094*/ 	.word	0x00000080
        /*0098*/ 	.word	0x00000001
        /*009c*/ 	.word	0x00000001


	//----- nvinfo : EIATTR_CRS_STACK_SIZE
	.align		4
.L_6036:
        /*00a0*/ 	.byte	0x04, 0x1e
        /*00a2*/ 	.short	(.L_6038 - .L_6037)
.L_6037:
        /*00a4*/ 	.word	0x00000000


	//----- nvinfo : EIATTR_CBANK_PARAM_SIZE
	.align		4
.L_6038:
        /*00a8*/ 	.byte	0x03, 0x19
        /*00aa*/ 	.short	0x0034


	//----- nvinfo : EIATTR_PARAM_CBANK
	.align		4
        /*00ac*/ 	.byte	0x04, 0x0a
        /*00ae*/ 	.short	(.L_6040 - .L_6039)
	.align		4
.L_6039:
        /*00b0*/ 	.word	index@(.nv.constant0._ZN2at6native27unrolled_elementwise_kernelIZZZNS0_49_GLOBAL__N__657f93f7_16_TensorCompare_cu_71e06f4e17where_kernel_implERNS_14TensorIteratorEENKUlvE_clEvENKUlvE15_clEvEUlbN3c1015Float8_e4m3fnuzES8_E_St5arrayIPcLm4EELi4E23TrivialOffsetCalculatorILi3EjESD_ILi1EjENS0_6memory15LoadWithoutCastENSG_16StoreWithoutCastEEEviT_T0_T2_T3_T4_T5_)
        /*00b4*/ 	.short	0x0210
        /*00b6*/ 	.short	0x0034


	//----- nvinfo : EIATTR_SW_WAR
	.align		4
.L_6040:
        /*00b8*/ 	.byte	0x04, 0x36
        /*00ba*/ 	.short	(.L_6042 - .L_6041)
.L_6041:
        /*00bc*/ 	.word	0x00000008
.L_6042:


//--------------------- .nv.info._ZN2at6native29vectorized_elementwise_kernelILi2EZZZNS0_49_GLOBAL__N__657f93f7_16_TensorCompare_cu_71e06f4e17where_kernel_implERNS_14TensorIteratorEENKUlvE_clEvENKUlvE15_clEvEUlbN3c1015Float8_e4m3fnuzES8_E_St5arrayIPcLm4EEEEviT0_T1_ --------------------------
	.section	.nv.info._ZN2at6native29vectorized_elementwise_kernelILi2EZZZNS0_49_GLOBAL__N__657f93f7_16_TensorCompare_cu_71e06f4e17where_kernel_implERNS_14TensorIteratorEENKUlvE_clEvENKUlvE15_clEvEUlbN3c1015Float8_e4m3fnuzES8_E_St5arrayIPcLm4EEEEviT0_T1_,"",@"SHT_CUDA_INFO"
	.sectionflags	@""
	.align	4


	//----- nvinfo : EIATTR_CUDA_API_VERSION
	.align		4
        /*0000*/ 	.byte	0x04, 0x37
        /*0002*/ 	.short	(.L_6044 - .L_6043)
.L_6043:
        /*0004*/ 	.word	0x00000082


	//----- nvinfo : EIATTR_KPARAM_INFO
	.align		4
.L_6044:
        /*0008*/ 	.byte	0x04, 0x17
        /*000a*/ 	.short	(.L_6046 - .L_6045)
.L_6045:
        /*000c*/ 	.word	0x00000000
        /*0010*/ 	.short	0x0002
        /*0012*/ 	.short	0x0010
        /*0014*/ 	.byte	0x00, 0xf0, 0x81, 0x00


	//----- nvinfo : EIATTR_KPARAM_INFO
	.align		4
.L_6046:
        /*0018*/ 	.byte	0x04, 0x17
        /*001a*/ 	.short	(.L_6048 - .L_6047)
.L_6047:
        /*001c*/ 	.word	0x00000000
        /*0020*/ 	.short	0x0001
        /*0022*/ 	.short	0x0008
        /*0024*/ 	.byte	0x00, 0xf0, 0x21, 0x00


	//----- nvinfo : EIATTR_KPARAM_INFO
	.align		4
.L_6048:
        /*0028*/ 	.byte	0x04, 0x17
        /*002a*/ 	.short	(.L_6050 - .L_6049)
.L_6049:
        /*002c*/ 	.word	0x00000000
        /*0030*/ 	.short	0x0000
        /*0032*/ 	.short	0x0000
        /*0034*/ 	.byte	0x00, 0xf0, 0x11, 0x00


	//----- nvinfo : EIATTR_SPARSE_MMA_MASK
	.align		4
.L_6050:
        /*0038*/ 	.byte	0x03, 0x50
        /*003a*/ 	.short	0x0000


	//----- nvinfo : EIATTR_MAXREG_COUNT
	.align		4
        /*003c*/ 	.byte	0x03, 0x1b
        /*003e*/ 	.short	0x00ff


	//----- nvinfo : EIATTR_MERCURY_ISA_VERSION
	.align		4
        /*0040*/ 	.byte	0x03, 0x5f
        /*0042*/ 	.short	0x0101


	//----- nvinfo : EIATTR_EXIT_INSTR_OFFSETS
	.align		4
        /*0044*/ 	.byte	0x04, 0x1c
        /*0046*/ 	.short	(.L_6052 - .L_6051)


	//   ....[0]....
.L_6051:
        /*0048*/ 	.word	0x00000560


	//   ....[1]....
        /*004c*/ 	.word	0x000014a0


	//   ....[2]....
        /*0050*/ 	.word	0x00001500


	//----- nvinfo : EIATTR_MAX_THREADS
	.align		4
.L_6052:
        /*0054*/ 	.byte	0x04, 0x05
        /*0056*/ 	.short	(.L_6054 - .L_6053)
.L_6053:
        /*0058*/ 	.word	0x00000080
        /*005c*/ 	.word	0x00000001
        /*0060*/ 	.word	0x00000001


	//----- nvinfo : EIATTR_CRS_STACK_SIZE
	.align		4
.L_6054:
        /*0064*/ 	.byte	0x04, 0x1e
        /*0066*/ 	.short	(.L_6056 - .L_6055)
.L_6055:
        /*0068*/ 	.word	0x00000000


	//----- nvinfo : EIATTR_CBANK_PARAM_SIZE
	.align		4
.L_6056:
        /*006c*/ 	.byte	0x03, 0x19
        /*006e*/ 	.short	0x0030


	//----- nvinfo : EIATTR_PARAM_CBANK
	.align		4
        /*0070*/ 	.byte	0x04, 0x0a
        /*0072*/ 	.short	(.L_6058 - .L_6057)
	.align		4
.L_6057:
        /*0074*/ 	.word	index@(.nv.constant0._ZN2at6native29vectorized_elementwise_kernelILi2EZZZNS0_49_GLOBAL__N__657f93f7_16_TensorCompare_cu_71e06f4e17where_kernel_implERNS_14TensorIteratorEENKUlvE_clEvENKUlvE15_clEvEUlbN3c1015Float8_e4m3fnuzES8_E_St5arrayIPcLm4EEEEviT0_T1_)
        /*0078*/ 	.short	0x0210
        /*007a*/ 	.short	0x0030


	//----- nvinfo : EIATTR_SW_WAR
	.align		4
.L_6058:
        /*007c*/ 	.byte	0x04, 0x36
        /*007e*/ 	.short	(.L_6060 - .L_6059)
.L_6059:
        /*0080*/ 	.word	0x00000008
.L_6060:


//--------------------- .nv.info._ZN2at6native29vectorized_elementwise_kernelILi4EZZZNS0_49_GLOBAL__N__657f93f7_16_TensorCompare_cu_71e06f4e17where_kernel_implERNS_14TensorIteratorEENKUlvE_clEvENKUlvE15_clEvEUlbN3c1015Float8_e4m3fnuzES8_E_St5arrayIPcLm4EEEEviT0_T1_ --------------------------
	.section	.nv.info._ZN2at6native29vectorized_elementwise_kernelILi4EZZZNS0_49_GLOBAL__N__657f93f7_16_TensorCompare_cu_71e06f4e17where_kernel_implERNS_14TensorIteratorEENKUlvE_clEvENKUlvE15_clEvEUlbN3c1015Float8_e4m3fnuzES8_E_St5arrayIPcLm4EEEEviT0_T1_,"",@"SHT_CUDA_INFO"
	.sectionflags	@""
	.align	4


	//----- nvinfo : EIATTR_CUDA_API_VERSION
	.align		4
        /*0000*/ 	.byte	0x04, 0x37
        /*0002*/ 	.short	(.L_6062 - .L_6061)
.L_6061:
        /*0004*/ 	.word	0x00000082


	//----- nvinfo : EIATTR_KPARAM_INFO
	.align		4
.L_6062:
        /*0008*/ 	.byte	0x04, 0x17
        /*000a*/ 	.short	(.L_6064 - .L_6063)
.L_6063:
        /*000c*/ 	.word	0x00000000
        /*0010*/ 	.short	0x0002
        /*0012*/ 	.short	0x0010
        /*0014*/ 	.byte	0x00, 0xf0, 0x81, 0x00


	//----- nvinfo : EIATTR_KPARAM_INFO
	.align		4
.L_6064:
        /*0018*/ 	.byte	0x04, 0x17
        /*001a*/ 	.short	(.L_6066 - .L_6065)
.L_6065:
        /*001c*/ 	.word	0x00000000
        /*0020*/ 	.short	0x0001
        /*0022*/ 	.short	0x0008
        /*0024*/ 	.byte	0x00, 0xf0, 0x21, 0x00


	//----- nvinfo : EIATTR_KPARAM_INFO
	.align		4
.L_6066:
        /*0028*/ 	.byte	0x04, 0x17
        /*002a*/ 	.short	(.L_6068 - .L_6067)
.L_6067:
        /*002c*/ 	.word	0x00000000
        /*0030*/ 	.short	0x0000
        /*0032*/ 	.short	0x0000
        /*0034*/ 	.byte	0x00, 0xf0, 0x11, 0x00


	//----- nvinfo : EIATTR_SPARSE_MMA_MASK
	.align		4
.L_6068:
        /*0038*/ 	.byte	0x03, 0x50
        /*003a*/ 	.short	0x0000


	//----- nvinfo : EIATTR_MAXREG_COUNT
	.align		4
        /*003c*/ 	.byte	0x03, 0x1b
        /*003e*/ 	.short	0x00ff


	//----- nvinfo : EIATTR_MERCURY_ISA_VERSION
	.align		4
        /*0040*/ 	.byte	0x03, 0x5f
        /*0042*/ 	.short	0x0101


	//----- nvinfo : EIATTR_EXIT_INSTR_OFFSETS
	.align		4
        /*0044*/ 	.byte	0x04, 0x1c
        /*0046*/ 	.short	(.L_6070 - .L_6069)


	//   ....[0]....
.L_6069:
        /*0048*/ 	.word	0x00000500


	//   ....[1]....
        /*004c*/ 	.word	0x00001440


	//   ....[2]....
        /*0050*/ 	.word	0x000014a0


	//----- nvinfo : EIATTR_MAX_THREADS
	.align		4
.L_6070:
        /*0054*/ 	.byte	0x04, 0x05
        /*0056*/ 	.short	(.L_6072 - .L_6071)
.L_6071:
        /*0058*/ 	.word	0x00000080
        /*005c*/ 	.word	0x00000001
        /*0060*/ 	.word	0x00000001


	//----- nvinfo : EIATTR_CRS_STACK_SIZE
	.align		4
.L_6072:
        /*0064*/ 	.byte	0x04, 0x1e
        /*0066*/ 	.short	(.L_6074 - .L_6073)
.L_6073:
        /*0068*/ 	.word	0x00000000


	//----- nvinfo : EIATTR_CBANK_PARAM_SIZE
	.align		4
.L_6074:
        /*006c*/ 	.byte	0x03, 0x19
        /*006e*/ 	.short	0x0030


	//----- nvinfo : EIATTR_PARAM_CBANK
	.align		4
        /*0070*/ 	.byte	0x04, 0x0a
        /*0072*/ 	.short	(.L_6076 - .L_6075)
	.align		4
.L_6075:
        /*0074*/ 	.word	index@(.nv.constant0._ZN2at6native29vectorized_elementwise_kernelILi4EZZZNS0_49_GLOBAL__N__657f93f7_16_TensorCompare_cu_71e06f4e17where_kernel_implERNS_14TensorIteratorEENKUlvE_clEvENKUlvE15_clEvEUlbN3c1015Float8_e4m3fnuzES8_E_St5arrayIPcLm4EEEEviT0_T1_)
        /*0078*/ 	.short	0x0210
        /*007a*/ 	.short	0x0030


	//----- nvinfo : EIATTR_SW_WAR
	.align		4
.L_6076:
        /*007c*/ 	.byte	0x04, 0x36
        /*007e*/ 	.short	(.L_6078 - .L_6077)
.L_6077:
        /*0080*/ 	.word	0x00000008
.L_6078:


//--------------------- .nv.info._ZN2at6native29vectorized_elementwise_kernelILi8EZZZNS0_49_GLOBAL__N__657f93f7_16_TensorCompare_cu_71e06f4e17where_kernel_implERNS_14TensorIteratorEENKUlvE_clEvENKUlvE15_clEvEUlbN3c1015Float8_e4m3fnuzES8_E_St5arrayIPcLm4EEEEviT0_T1_ --------------------------
	.section	.nv.info._ZN2at6native29vectorized_elementwise_kernelILi8EZZZNS0_49_GLOBAL__N__657f93f7_16_TensorCompare_cu_71e06f4e17where_kernel_implERNS_14TensorIteratorEENKUlvE_clEvENKUlvE15_clEvEUlbN3c1015Float8_e4m3fnuzES8_E_St5arrayIPcLm4EEEEviT0_T1_,"",@"SHT_CUDA_INFO"
	.sectionflags	@""
	.align	4


	//----- nvinfo : EIATTR_CUDA_API_VERSION
	.align		4
        /*0000*/ 	.byte	0x04, 0x37
        /*0002*/ 	.short	(.L_6080 - .L_6079)
.L_6079:
        /*0004*/ 	.word	0x00000082


	//----- nvinfo : EIATTR_KPARAM_INFO
	.align		4
.L_6080:
        /*0008*/ 	.byte	0x04, 0x17
        /*000a*/ 	.short	(.L_6082 - .L_6081)
.L_6081:
        /*000c*/ 	.word	0x00000000
        /*0010*/ 	.short	0x0002
        /*0012*/ 	.short	0x0010
        /*0014*/ 	.byte	0x00, 0xf0, 0x81, 0x00


	//----- nvinfo : EIATTR_KPARAM_INFO
	.align		4
.L_6082:
        /*0018*/ 	.byte	0x04, 0x17
        /*001a*/ 	.short	(.L_6084 - .L_6083)
.L_6083:
        /*001c*/ 	.word	0x00000000
        /*0020*/ 	.short	0x0001
        /*0022*/ 	.short	0x0008
        /*0024*/ 	.byte	0x00, 0xf0, 0x21, 0x00


	//----- nvinfo : EIATTR_KPARAM_INFO
	.align		4
.L_6084:
        /*0028*/ 	.byte	0x04, 0x17
        /*002a*/ 	.short	(.L_6086 - .L_6085)
.L_6085:
        /*002c*/ 	.word	0x00000000
        /*0030*/ 	.short	0x0000
        /*0032*/ 	.short	0x0000
        /*0034*/ 	.byte	0x00, 0xf0, 0x11, 0x00


	//----- nvinfo : EIATTR_SPARSE_MMA_MASK
	.align		4
.L_6086:
        /*0038*/ 	.byte	0x03, 0x50
        /*003a*/ 	.short	0x0000


	//----- nvinfo : EIATTR_MAXREG_COUNT
	.align		4
        /*003c*/ 	.byte	0x03, 0x1b
        /*003e*/ 	.short	0x00ff


	//----- nvinfo : EIATTR_MERCURY_ISA_VERSION
	.align		4
        /*0040*/ 	.byte	0x03, 0x5f
        /*0042*/ 	.short	0x0101


	//----- nvinfo : EIATTR_EXIT_INSTR_OFFSETS
	.align		4
        /*0044*/ 	.byte	0x04, 0x1c
        /*0046*/ 	.short	(.L_6088 - .L_6087)


	//   ....[0]....
.L_6087:
        /*0048*/ 	.word	0x00000680


	//   ....[1]....
        /*004c*/ 	.word	0x000015c0


	//   ....[2]....
        /*0050*/ 	.word	0x00001620


	//----- nvinfo : EIATTR_MAX_THREADS
	.align		4
.L_6088:
        /*0054*/ 	.byte	0x04, 0x05
        /*0056*/ 	.short	(.L_6090 - .L_6089)
.L_6089:
        /*0058*/ 	.word	0x00000080
        /*005c*/ 	.word	0x00000001
        /*0060*/ 	.word	0x00000001


	//----- nvinfo : EIATTR_CRS_STACK_SIZE
	.align		4
.L_6090:
        /*0064*/ 	.byte	0x04, 0x1e
        /*0066*/ 	.short	(.L_6092 - .L_6091)
.L_6091:
        /*0068*/ 	.word	0x00000000


	//----- nvinfo : EIATTR_CBANK_PARAM_SIZE
	.align		4
.L_6092:
        /*006c*/ 	.byte	0x03, 0x19
        /*006e*/ 	.short	0x0030


	//----- nvinfo : EIATTR_PARAM_CBANK
	.align		4
        /*0070*/ 	.byte	0x04, 0x0a
        /*0072*/ 	.short	(.L_6094 - .L_6093)
	.align		4
.L_6093:
        /*0074*/ 	.word	index@(.nv.constant0._ZN2at6native29vectorized_elementwise_kernelILi8EZZZNS0_49_GLOBAL__N__657f93f7_16_TensorCompare_cu_71e06f4e17where_kernel_implERNS_14TensorIteratorEENKUlvE_clEvENKUlvE15_clEvEUlbN3c1015Float8_e4m3fnuzES8_E_St5arrayIPcLm4EEEEviT0_T1_)
        /*0078*/ 	.short	0x0210
        /*007a*/ 	.short	0x0030


	//----- nvinfo : EIATTR_SW_WAR
	.align		4
.L_6094:
        /*007c*/ 	.byte	0x04, 0x36
        /*007e*/ 	.short	(.L_6096 - .L_6095)
.L_6095:
        /*0080*/ 	.word	0x00000008
.L_6096:


//--------------------- .nv.info._ZN2at6native18elementwise_kernelILi128ELi4EZNS0_15gpu_kernel_implIZZZNS0_49_GLOBAL__N__657f93f7_16_TensorCompare_cu_71e06f4e17where_kernel_implERNS_14TensorIteratorEENKUlvE_clEvENKUlvE14_clEvEUlbN3c1013Float8_e4m3fnES9_E_EEvRNS_18TensorIteratorBaseERKT_EUliE_EEviT1_ --------------------------
	.section	.nv.info._ZN2at6native18elementwise_kernelILi128ELi4EZNS0_15gpu_kernel_implIZZZNS0_49_GLOBAL__N__657f93f7_16_TensorCompare_cu_71e06f4e17where_kernel_implERNS_14TensorIteratorEENKUlvE_clEvENKUlvE14_clEvEUlbN3c1013Float8_e4m3fnES9_E_EEvRNS_18TensorIteratorBaseERKT_EUliE_EEviT1_,"",@"SHT_CUDA_INFO"
	.sectionflags	@""
	.align	4


	//----- nvinfo : EIATTR_CUDA_API_VERSION
	.align		4
        /*0000*/ 	.byte	0x04, 0x37
        /*0002*/ 	.short	(.L_6098 - .L_6097)
.L_6097:
        /*0004*/ 	.word	0x00000082


	//----- nvinfo : EIATTR_KPARAM_INFO
	.align		4
.L_6098:
        /*0008*/ 	.byte	0x04, 0x17
        /*000a*/ 	.short	(.L_6100 - .L_6099)
.L_6099:
        /*000c*/ 	.word	0x00000000
        /*0010*/ 	.short	0x0001
        /*0012*/ 	.short	0x0008
        /*0014*/ 	.byte	0x00, 0xf0, 0xe1, 0x0b


	//----- nvinfo : EIATTR_KPARAM_INFO
	.align		4
.L_6100:
        /*0018*/ 	.byte	0x04, 0x17
        /*001a*/ 	.short	(.L_6102 - .L_6101)
.L_6101:
        /*001c*/ 	.word	0x00000000
        /*0020*/ 	.short	0x0000
        /*0022*/ 	.short	0x0000
        /*0024*/ 	.byte	0x00, 0xf0, 0x11, 0x00


	//----- nvinfo : EIATTR_SPARSE_MMA_MASK
	.align		4
.L_6102:
        /*0028*/ 	.byte	0x03, 0x50
        /*002a*/ 	.short	0x0000


	//----- nvinfo : EIATTR_MAXREG_COUNT
	.align		4
        /*002c*/ 	.byte	0x03, 0x1b
        /*002e*/ 	.short	0x0080


	//----- nvinfo : EIATTR_EXTERNS
	.align		4
        /*0030*/ 	.byte	0x04, 0x0f
        /*0032*/ 	.short	(.L_6104 - .L_6103)


	//   ....[0]....
	.align		4
.L_6103:
        /*0034*/ 	.word	index@(__assertfail)


	//----- nvinfo : EIATTR_MERCURY_ISA_VERSION
	.align		4
.L_6104:
        /*0038*/ 	.byte	0x03, 0x5f
        /*003a*/ 	.short	0x0101


	//----- nvinfo : EIATTR_SYSCALL_OFFSETS
	.align		4
        /*003c*/ 	.byte	0x04, 0x46
        /*003e*/ 	.short	(.L_6106 - .L_6105)


	//   ....[0]....
.L_6105:
        /*0040*/ 	.word	0x00002850


	//   ....[1]....
        /*0044*/ 	.word	0x00004840


	//   ....[2]....
        /*0048*/ 	.word	0x00006a10


	//   ....[3]....
        /*004c*/ 	.word	0x00008ec0


	//   ....[4]....
        /*0050*/ 	.word	0x0000b9b0


	//   ....[5]....
        /*0054*/ 	.word	0x0000d9a0


	//   ....[6]....
        /*0058*/ 	.word	0x0000fb60


	//   ....[7]....
        /*005c*/ 	.word	0x00012010


	//   ....[8]....
        /*0060*/ 	.word	0x00014af0


	//   ....[9]....
        /*0064*/ 	.word	0x00016ae0


	//   ....[10]....
        /*0068*/ 	.word	0x00018ca0


	//   ....[11]....
        /*006c*/ 	.word	0x0001b150


	//   ....[12]....
        /*0070*/ 	.word	0x0001dc20


	//   ....[13]....
        /*0074*/ 	.word	0x0001fc10


	//   ....[14]....
        /*0078*/ 	.word	0x00021de0


	//   ....[15]....
        /*007c*/ 	.word	0x00024290


	//----- nvinfo : EIATTR_EXIT_INSTR_OFFSETS
	.align		4
.L_6106:
        /*0080*/ 	.byte	0x04, 0x1c
        /*0082*/ 	.short	(.L_6108 - .L_6107)


	//   ....[0]....
.L_6107:
        /*0084*/ 	.word	0x0001b460


	//   ....[1]....
        /*0088*/ 	.word	0x000222b0


	//   ....[2]....
        /*008c*/ 	.word	0x00022410


	//   ....[3]....
        /*0090*/ 	.word	0x000225d0


	//   ....[4]....
        /*0094*/ 	.word	0x00022730


	//   ....[5]....
        /*0098*/ 	.word	0x00022890


	//   ....[6]....
        /*009c*/ 	.word	0x00022a40


	//   ....[7]....
        /*00a0*/ 	.word	0x00022ba0


	//   ....[8]....
        /*00a4*/ 	.word	0x00022d60


	//   ....[9]....
        /*00a8*/ 	.word	0x00022ed0


	//   ....[10]....
        /*00ac*/ 	.word	0x00023040


	//   ....[11]....
        /*00b0*/ 	.word	0x00023230


	//   ....[12]....
        /*00b4*/ 	.word	0x000233b0


	//   ....[13]....
        /*00b8*/ 	.word	0x00023430


	//   ....[14]....
        /*00bc*/ 	.word	0x000236b0


	//   ....[15]....
        /*00c0*/ 	.word	0x00023810


	//   ....[16]....
        /*00c4*/ 	.word	0x000239f0


	//   ....[17]....
        /*00c8*/ 	.word	0x00023c80


	//   ....[18]....
        /*00cc*/ 	.word	0x00023f10


	//   ....[19]....
        /*00d0*/ 	.word	0x00024190


	//   ....[20]....
        /*00d4*/ 	.word	0x000242a0


	//   ....[21]....
        /*00d8*/ 	.word	0x00024400


	//   ....[22]....
        /*00dc*/ 	.word	0x00024560


	//----- nvinfo : EIATTR_MAX_THREADS
	.align		4
.L_6108:
        /*00e0*/ 	.byte	0x04, 0x05
        /*00e2*/ 	.short	(.L_6110 - .L_6109)
.L_6109:
        /*00e4*/ 	.word	0x00000080
        /*00e8*/ 	.word	0x00000001
        /*00ec*/ 	.word	0x00000001


	//----- nvinfo : EIATTR_CRS_STACK_SIZE
	.align		4
.L_6110:
        /*00f0*/ 	.byte	0x04, 0x1e
        /*00f2*/ 	.short	(.L_6112 - .L_6111)
.L_6111:
        /*00f4*/ 	.word	0x00000000


	//----- nvinfo : EIATTR_CBANK_PARAM_SIZE
	.align		4
.L_6112:
        /*00f8*/ 	.byte	0x03, 0x19
        /*00fa*/ 	.short	0x0300


	//----- nvinfo : EIATTR_PARAM_CBANK
	.align		4
        /*00fc*/ 	.byte	0x04, 0x0a
        /*00fe*/ 	.short	(.L_6114 - .L_6113)
	.align		4
.L_6113:
        /*0100*/ 	.word	index@(.nv.constant0._ZN2at6native18elementwise_kernelILi128ELi4EZNS0_15gpu_kernel_implIZZZNS0_49_GLOBAL__N__657f93f7_16_TensorCompare_cu_71e06f4e17where_kernel_implERNS_14TensorIteratorEENKUlvE_clEvENKUlvE14_clEvEUlbN3c1013Float8_e4m3fnES9_E_EEvRNS_18TensorIteratorBaseERKT_EUliE_EEviT1_)
        /*0104*/ 	.short	0x0210
        /*0106*/ 	.short	0x0300


	//----- nvinfo : EIATTR_SW_WAR
	.align		4
.L_6114:
        /*0108*/ 	.byte	0x04, 0x36
        /*010a*/ 	.short	(.L_6116 - .L_6115)
.L_6115:
        /*010c*/ 	.word	0x00000008
.L_6116:


//--------------------- .nv.info._ZN2at6native27unrolled_elementwise_kernelIZZZNS0_49_GLOBAL__N__657f93f7_16_TensorCompare_cu_71e06f4e17where_kernel_implERNS_14TensorIteratorEENKUlvE_clEvENKUlvE14_clEvEUlbN3c1013Float8_e4m3fnES8_E_St5arrayIPcLm4EELi4E23TrivialOffsetCalculatorILi3EjESD_ILi1EjENS0_6memory12LoadWithCastILi3EEENSG_13StoreWithCastILi1EEEEEviT_T0_T2_T3_T4_T5_ --------------------------
	.section	.nv.info._ZN2at6native27unrolled_elementwise_kernelIZZZNS0_49_GLOBAL__N__657f93f7_16_TensorCompare_cu_71e06f4e17where_kernel_implERNS_14TensorIteratorEENKUlvE_clEvENKUlvE14_clEvEUlbN3c1013Float8_e4m3fnES8_E_St5arrayIPcLm4EELi4E23TrivialOffsetCalculatorILi3EjESD_ILi1EjENS0_6memory12LoadWithCastILi3EEENSG_13StoreWithCastILi1EEEEEviT_T0_T2_T3_T4_T5_,"",@"SHT_CUDA_INFO"
	.sectionflags	@""
	.align	4


	//----- nvinfo : EIATTR_CUDA_API_VERSION
	.align		4
        /*0000*/ 	.byte	0x04, 0x37
        /*0002*/ 	.short	(.L_6118 - .L_6117)
.L_6117:
        /*0004*/ 	.word	0x00000082


	//----- nvinfo : EIATTR_KPARAM_INFO
	.align		4
.L_6118:
        /*0008*/ 	.byte	0x04, 0x17
        /*000a*/ 	.short	(.L_6120 - .L_6119)
.L_6119:
        /*000c*/ 	.word	0x00000000
        /*0010*/ 	.short	0x0006
        /*0012*/ 	.short	0x0044
        /*0014*/ 	.byte	0x00, 0xf0, 0x21, 0x00


	//----- nvinfo : EIATTR_KPARAM_INFO
	.align		4
.L_6120:
        /*0018*/ 	.byte	0x04, 0x17
        /*001a*/ 	.short	(.L_6122 - .L_6121)
.L_6121:
        /*001c*/ 	.word	0x00000000
        /*0020*/ 	.short	0x0005
        /*0022*/ 	.short	0x0034
        /*0024*/ 	.byte	0x00, 0xf0, 0x41, 0x00


	//----- nvinfo : EIATTR_KPARAM_INFO
	.align		4
.L_6122:
        /*0028*/ 	.byte	0x04, 0x17
        /*002a*/ 	.short	(.L_6124 - .L_6123)
.L_6123:
        /*002c*/ 	.word	0x00000000
        /*0030*/ 	.short	0x0004
        /*0032*/ 	.short	0x0031
        /*0034*/ 	.byte	0x00, 0xf0, 0x05, 0x00


	//----- nvinfo : EIATTR_KPARAM_INFO
	.align		4
.L_6124:
        /*0038*/ 	.byte	0x04, 0x17
        /*003a*/ 	.short	(.L_6126 - .L_6125)
.L_6125:
        /*003c*/ 	.word	0x00000000
        /*0040*/ 	.short	0x0003
        /*0042*/ 	.short	0x0030
        /*0044*/ 	.byte	0x00, 0xf0, 0x05, 0x00


	//----- nvinfo : EIATTR_KPARAM_INFO
	.align		4
.L_6126:
        /*0048*/ 	.byte	0x04, 0x17
        /*004a*/ 	.short	(.L_6128 - .L_6127)
.L_6127:
        /*004c*/ 	.word	0x00000000
        /*0050*/ 	.short	0x0002
        /*0052*/ 	.short	0x0010
        /*0054*/ 	.byte	0x00, 0xf0, 0x81, 0x00


	//----- nvinfo : EIATTR_KPARAM_INFO
	.align		4
.L_6128:
        /*0058*/ 	.byte	0x04, 0x17
        /*005a*/ 	.short	(.L_6130 - .L_6129)
.L_6129:
        /*005c*/ 	.word	0x00000000
        /*0060*/ 	.short	0x0001
        /*0062*/ 	.short	0x0008
        /*0064*/ 	.byte	0x00, 0xf0, 0x21, 0x00


	//----- nvinfo : EIATTR_KPARAM_INFO
	.align		4
.L_6130:
        /*0068*/ 	.byte	0x04, 0x17
        /*006a*/ 	.short	(.L_6132 - .L_6131)
.L_6131:
        /*006c*/ 	.word	0x00000000
        /*0070*/ 	.short	0x0000
        /*0072*/ 	.short	0x0000
        /*0074*/ 	.byte	0x00, 0xf0, 0x11, 0x00


	//----- nvinfo : EIATTR_SPARSE_MMA_MASK
	.align		4
.L_6132:
        /*0078*/ 	.byte	0x03, 0x50
        /*007a*/ 	.short	0x0000


	//----- nvinfo : EIATTR_MAXREG_COUNT
	.align		4
        /*007c*/ 	.byte	0x03, 0x1b
        /*007e*/ 	.short	0x00ff


	//----- nvinfo : EIATTR_EXTERNS
	.align		4
        /*0080*/ 	.byte	0x04, 0x0f
        /*0082*/ 	.short	(.L_6134 - .L_6133)


	//   ....[0]....
	.align		4
.L_6133:
        /*0084*/ 	.word	index@(__assertfail)


	//----- nvinfo : EIATTR_MERCURY_ISA_VERSION
	.align		4
.L_6134:
        /*0088*/ 	.byte	0x03, 0x5f
        /*008a*/ 	.short	0x0101


	//----- nvinfo : EIATTR_SYSCALL_OFFSETS
	.align		4
        /*008c*/ 	.byte	0x04, 0x46
        /*008e*/ 	.short	(.L_6136 - .L_6135)


	//   ....[0]....
.L_6135:
        /*0090*/ 	.word	0x000010e0


	//   ....[1]....
        /*0094*/ 	.word	0x000030d0


	//   ....[2]....
        /*0098*/ 	.word	0x000052a0


	//   ....[3]....
        /*009c*/ 	.word	0x000065b0


	//   ....[4]....
        /*00a0*/ 	.word	0x00008590


	//   ....[5]....
        /*00a4*/ 	.word	0x0000a760


	//   ....[6]....
        /*00a8*/ 	.word	0x0000bad0


	//   ....[7]....
        /*00ac*/ 	.word	0x0000dad0


	//   ....[8]....
        /*00b0*/ 	.word	0x0000fcb0


	//   ....[9]....
        /*00b4*/ 	.word	0x00011010


	//   ....[10]....
        /*00b8*/ 	.word	0x00013010


	//   ....[11]....
        /*00bc*/ 	.word	0x000151e0


	//   ....[12]....
        /*00c0*/ 	.word	0x00017850


	//   ....[13]....
        /*00c4*/ 	.word	0x00019db0


	//   ....[14]....
        /*00c8*/ 	.word	0x0001c300


	//   ....[15]....
        /*00cc*/ 	.word	0x0001e860


	//----- nvinfo : EIATTR_EXIT_INSTR_OFFSETS
	.align		4
.L_6136:
        /*00d0*/ 	.byte	0x04, 0x1c
        /*00d2*/ 	.short	(.L_6138 - .L_6137)


	//   ....[0]....
.L_6137:
        /*00d4*/ 	.word	0x0001c600


	//   ....[1]....
        /*00d8*/ 	.word	0x0001c880


	//   ....[2]....
        /*00dc*/ 	.word	0x0001c9e0


	//   ....[3]....
        /*00e0*/ 	.word	0x0001cba0


	//   ....[4]....
        /*00e4*/ 	.word	0x0001cd00


	//   ....[5]....
        /*00e8*/ 	.word	0x0001ce60


	//   ....[6]....
        /*00ec*/ 	.word	0x0001d010


	//   ....[7]....
        /*00f0*/ 	.word	0x0001d170


	//   ....[8]....
        /*00f4*/ 	.word	0x0001d330


	//   ....[9]....
        /*00f8*/ 	.word	0x0001d4a0


	//   ....[10]....
        /*00fc*/ 	.word	0x0001d610


	//   ....[11]....
        /*0100*/ 	.word	0x0001d800


	//   ....[12]....
        /*0104*/ 	.word	0x0001d980


	//   ....[13]....
        /*0108*/ 	.word	0x0001da00


	//   ....[14]....
        /*010c*/ 	.word	0x0001dc80


	//   ....[15]....
        /*0110*/ 	.word	0x0001dde0


	//   ....[16]....
        /*0114*/ 	.word	0x0001dfc0


	//   ....[17]....
        /*0118*/ 	.word	0x0001e250


	//   ....[18]....
        /*011c*/ 	.word	0x0001e4e0


	//   ....[19]....
        /*0120*/ 	.word	0x0001e760


	//   ....[20]....
        /*0124*/ 	.word	0x0001e870


	//   ....[21]....
        /*0128*/ 	.word	0x0001e9d0


	//   ....[22]....
        /*012c*/ 	.word	0x0001eb30


	//----- nvinfo : EIATTR_MAX_THREADS
	.align		4
.L_6138:
        /*0130*/ 	.byte	0x04, 0x05
        /*0132*/ 	.short	(.L_6140 - .L_6139)
.L_6139:
        /*0134*/ 	.word	0x00000080
        /*0138*/ 	.word	0x00000001
        /*013c*/ 	.word	0x00000001


	//----- nvinfo : EIATTR_CRS_STACK_SIZE
	.align		4
.L_6140:
        /*0140*/ 	.byte	0x04, 0x1e
        /*0142*/ 	.short	(.L_6142 - .L_6141)
.L_6141:
        /*0144*/ 	.word	0x00000000


	//----- nvinfo : EIATTR_CBANK_PARAM_SIZE
	.align		4
.L_6142:
        /*0148*/ 	.byte	0x03, 0x19
        /*014a*/ 	.short	0x004c


	//----- nvinfo : EIATTR_PARAM_CBANK
	.align		4
        /*014c*/ 	.byte	0x04, 0x0a
        /*014e*/ 	.short	(.L_6144 - .L_6143)
	.align		4
.L_6143:
        /*0150*/ 	.word	index@(.nv.constant0._ZN2at6native27unrolled_elementwise_kernelIZZZNS0_49_GLOBAL__N__657f93f7_16_TensorCompare_cu_71e06f4e17where_kernel_implERNS_14TensorIteratorEENKUlvE_clEvENKUlvE14_clEvEUlbN3c1013Float8_e4m3fnES8_E_St5arrayIPcLm4EELi4E23TrivialOffsetCalculatorILi3EjESD_ILi1EjENS0_6memory12LoadWithCastILi3EEENSG_13StoreWithCastILi1EEEEEviT_T0_T2_T3_T4_T5_)
        /*0154*/ 	.short	0x0210
        /*0156*/ 	.short	0x004c


	//----- nvinfo : EIATTR_SW_WAR
	.align		4
.L_6144:
        /*0158*/ 	.byte	0x04, 0x36
        /*015a*/ 	.short	(.L_6146 - .L_6145)
.L_6145:
        /*015c*/ 	.word	0x00000008
.L_6146:


//--------------------- .nv.info._ZN2at6native18elementwise_kernelILi128ELi4EZNS0_22gpu_kernel_impl_nocastIZZZNS0_49_GLOBAL__N__657f93f7_16_TensorCompare_cu_71e06f4e17where_kernel_implERNS_14TensorIteratorEENKUlvE_clEvENKUlvE14_clEvEUlbN3c1013Float8_e4m3fnES9_E_EEvRNS_18TensorIteratorBaseERKT_EUliE_EEviT1_ --------------------------
	.section	.nv.info._ZN2at6native18elementwise_kernelILi128ELi4EZNS0_22gpu_kernel_impl_nocastIZZZNS0_49_GLOBAL__N__657f93f7_16_TensorCompare_cu_71e06f4e17where_kernel_implERNS_14TensorIteratorEENKUlvE_clEvENKUlvE14_clEvEUlbN3c1013Float8_e4m3fnES9_E_EEvRNS_18TensorIteratorBaseERKT_EUliE_EEviT1_,"",@"SHT_CUDA_INFO"
	.sectionflags	@""
	.align	4


	//----- nvinfo : EIATTR_CUDA_API_VERSION
	.align		4
        /*0000*/ 	.byte	0x04, 0x37
        /*0002*/ 	.short	(.L_6148 - .L_6147)
.L_6147:
        /*0004*/ 	.word	0x00000082


	//----- nvinfo : EIATTR_KPARAM_INFO
	.align		4
.L_6148:
        /*0008*/ 	.byte	0x04, 0x17
        /*000a*/ 	.short	(.L_6150 - .L_6149)
.L_6149:
        /*000c*/ 	.word	0x00000000
        /*0010*/ 	.short	0x0001
        /*0012*/ 	.short	0x0008
        /*0014*/ 	.byte	0x00, 0xf0, 0xc1, 0x0b


	//----- nvinfo : EIATTR_KPARAM_INFO
	.align		4
.L_6150:
        /*0018*/ 	.byte	0x04, 0x17
        /*001a*/ 	.short	(.L_6152 - .L_6151)
.L_6151:
        /*001c*/ 	.word	0x00000000
        /*0020*/ 	.short	0x0000
        /*0022*/ 	.short	0x0000
        /*0024*/ 	.byte	0x00, 0xf0, 0x11, 0x00


	//----- nvinfo : EIATTR_SPARSE_MMA_MASK
	.align		4
.L_6152:
        /*0028*/ 	.byte	0x03, 0x50
        /*002a*/ 	.short	0x0000


	//----- nvinfo : EIATTR_MAXREG_COUNT
	.align		4
        /*002c*/ 	.byte	0x03, 0x1b
        /*002e*/ 	.short	0x0080


	//----- nvinfo : EIATTR_MERCURY_ISA_VERSION
	.align		4
        /*0030*/ 	.byte	0x03, 0x5f
        /*0032*/ 	.short	0x0101


	//----- nvinfo : EIATTR_EXIT_INSTR_OFFSETS
	.align		4
        /*0034*/ 	.byte	0x04, 0x1c
        /*0036*/ 	.short	(.L_6154 - .L_6153)


	//   ....[0]....
.L_6153:
        /*0038*/ 	.word	0x00004b90


	//   ....[1]....
        /*003c*/ 	.word	0x00006460


	//----- nvinfo : EIATTR_MAX_THREADS
	.align		4
.L_6154:
        /*0040*/ 	.byte	0x04, 0x05
        /*0042*/ 	.short	(.L_6156 - .L_6155)
.L_6155:
        /*0044*/ 	.word	0x00000080
        /*0048*/ 	.word	0x00000001
        /*004c*/ 	.word	0x00000001


	//----- nvinfo : EIATTR_CRS_STACK_SIZE
	.align		4
.L_6156:
        /*0050*/ 	.byte	0x04, 0x1e
        /*0052*/ 	.short	(.L_6158 - .L_6157)
.L_6157:
        /*0054*/ 	.word	0x00000000


	//----- nvinfo : EIATTR_CBANK_PARAM_SIZE
	.align		4
.L_6158:
        /*0058*/ 	.byte	0x03, 0x19
        /*005a*/ 	.short	0x02f8


	//----- nvinfo : EIATTR_PARAM_CBANK
	.align		4
        /*005c*/ 	.byte	0x04, 0x0a
        /*005e*/ 	.short	(.L_6160 - .L_6159)
	.align		4
.L_6159:
        /*0060*/ 	.word	index@(.nv.constant0._ZN2at6native18elementwise_kernelILi128ELi4EZNS0_22gpu_kernel_impl_nocastIZZZNS0_49_GLOBAL__N__657f93f7_16_TensorCompare_cu_71e06f4e17where_kernel_implERNS_14TensorIteratorEENKUlvE_clEvENKUlvE14_clEvEUlbN3c1013Float8_e4m3fnES9_E_EEvRNS_18TensorIteratorBaseERKT_EUliE_EEviT1_)
        /*0064*/ 	.short	0x0210
        /*0066*/ 	.short	0x02f8


	//----- nvinfo : EIATTR_SW_WAR
	.align		4
.L_6160:
        /*0068*/ 	.byte	0x04, 0x36
        /*006a*/ 	.short	(.L_6162 - .L_6161)
.L_6161:
        /*006c*/ 	.word	0x00000008
.L_6162:


//--------------------- .nv.info._ZN2at6native27unrolled_elementwise_kernelIZZZNS0_49_GLOBAL__N__657f93f7_16_TensorCompare_cu_71e06f4e17where_kernel_implERNS_14TensorIteratorEENKUlvE_clEvENKUlvE14_clEvEUlbN3c1013Float8_e4m3fnES8_E_St5arrayIPcLm4EELi4E23TrivialOffsetCalculatorILi3EjESD_ILi1EjENS0_6memory15LoadWithoutCastENSG_16StoreWithoutCastEEEviT_T0_T2_T3_T4_T5_ --------------------------
	.section	.nv.info._ZN2at6native27unrolled_elementwise_kernelIZZZNS0_49_GLOBAL__N__657f93f7_16_TensorCompare_cu_71e06f4e17where_kernel_implERNS_14TensorIteratorEENKUlvE_clEvENKUlvE14_clEvEUlbN3c1013Float8_e4m3fnES8_E_St5arrayIPcLm4EELi4E23TrivialOffsetCalculatorILi3EjESD_ILi1EjENS0_6memory15LoadWithoutCastENSG_16StoreWithoutCastEEEviT_T0_T2_T3_T4_T5_,"",@"SHT_CUDA_INFO"
	.sectionflags	@""
	.align	4


	//----- nvinfo : EIATTR_CUDA_API_VERSION
	.align		4
        /*0000*/ 	.byte	0x04, 0x37
        /*0002*/ 	.short	(.L_6164 - .L_6163)
.L_6163:
        /*0004*/ 	.word	0x00000082


	//----- nvinfo : EIATTR_KPARAM_INFO
	.align		4
.L_6164:
        /*0008*/ 	.byte	0x04, 0x17
        /*000a*/ 	.short	(.L_6166 - .L_6165)
.L_6165:
        /*000c*/ 	.word	0x00000000
        /*0010*/ 	.short	0x0006
        /*0012*/ 	.short	0x0033
        /*0014*/ 	.byte	0x00, 0xf0, 0x05, 0x00


	//----- nvinfo : EIATTR_KPARAM_INFO
	.align		4
.L_6166:
        /*0018*/ 	.byte	0x04, 0x17
        /*001a*/ 	.short	(.L_6168 - .L_6167)
.L_6167:
        /*001c*/ 	.word	0x00000000
        /*0020*/ 	.short	0x0005
        /*0022*/ 	.short	0x0032
        /*0024*/ 	.byte	0x00, 0xf0, 0x05, 0x00


	//----- nvinfo : EIATTR_KPARAM_INFO
	.align		4
.L_6168:
        /*0028*/ 	.byte	0x04, 0x17
        /*002a*/ 	.short	(.L_6170 - .L_6169)
.L_6169:
        /*002c*/ 	.word	0x00000000
        /*0030*/ 	.short	0x0004
        /*0032*/ 	.short	0x0031
        /*0034*/ 	.byte	0x00, 0xf0, 0x05, 0x00


	//----- nvinfo : EIATTR_KPARAM_INFO
	.align		4
.L_6170:
        /*0038*/ 	.byte	0x04, 0x17
        /*003a*/ 	.short	(.L_6172 - .L_6171)
.L_6171:
        /*003c*/ 	.word	0x00000000
        /*0040*/ 	.short	0x0003
        /*0042*/ 	.short	0x0030
        /*0044*/ 	.byte	0x00, 0xf0, 0x05, 0x00


	//----- nvinfo : EIATTR_KPARAM_INFO
	.align		4
.L_6172:
        /*0048*/ 	.byte	0x04, 0x17
        /*004a*/ 	.short	(.L_6174 - .L_6173)
.L_6173:
        /*004c*/ 	.word	0x00000000
        /*0050*/ 	.short	0x0002
        /*0052*/ 	.short	0x0010
        /*0054*/ 	.byte	0x00, 0xf0, 0x81, 0x00


	//----- nvinfo : EIATTR_KPARAM_INFO
	.align		4
.L_6174:
        /*0058*/ 	.byte	0x04, 0x17
        /*005a*/ 	.short	(.L_6176 - .L_6175)
.L_6175:
        /*005c*/ 	.word	0x00000000
        /*0060*/ 	.short	0x0001
        /*0062*/ 	.short	0x0008
        /*0064*/ 	.byte	0x00, 0xf0, 0x21, 0x00


	//----- nvinfo : EIATTR_KPARAM_INFO
	.align		4
.L_6176:
        /*0068*/ 	.byte	0x04, 0x17
        /*006a*/ 	.short	(.L_6178 - .L_6177)
.L_6177:
        /*006c*/ 	.word	0x00000000
        /*0070*/ 	.short	0x0000
        /*0072*/ 	.short	0x0000
        /*0074*/ 	.byte	0x00, 0xf0, 0x11, 0x00


	//----- nvinfo : EIATTR_SPARSE_MMA_MASK
	.align		4
.L_6178:
        /*0078*/ 	.byte	0x03, 0x50
        /*007a*/ 	.short	0x0000


	//----- nvinfo : EIATTR_MAXREG_COUNT
	.align		4
        /*007c*/ 	.byte	0x03, 0x1b
        /*007e*/ 	.short	0x00ff


	//----- nvinfo : EIATTR_MERCURY_ISA_VERSION
	.align		4
        /*0080*/ 	.byte	0x03, 0x5f
        /*0082*/ 	.short	0x0101


	//----- nvinfo : EIATTR_EXIT_INSTR_OFFSETS
	.align		4
        /*0084*/ 	.byte	0x04, 0x1c
        /*0086*/ 	.short	(.L_6180 - .L_6179)


	//   ....[0]....
.L_6179:
        /*0088*/ 	.word	0x00000780


	//   ....[1]....
        /*008c*/ 	.word	0x00000800


	//----- nvinfo : EIATTR_MAX_THREADS
	.align		4
.L_6180:
        /*0090*/ 	.byte	0x04, 0x05
        /*0092*/ 	.short	(.L_6182 - .L_6181)
.L_6181:
        /*0094*/ 	.word	0x00000080
        /*0098*/ 	.word	0x00000001
        /*009c*/ 	.word	0x00000001


	//----- nvinfo : EIATTR_CRS_STACK_SIZE
	.align		4
.L_6182:
        /*00a0*/ 	.byte	0x04, 0x1e
        /*00a2*/ 	.short	(.L_6184 - .L_6183)
.L_6183:
        /*00a4*/ 	.word	0x00000000


	//----- nvinfo : EIATTR_CBANK_PARAM_SIZE
	.align		4
.L_6184:
        /*00a8*/ 	.byte	0x03, 0x19
        /*00aa*/ 	.short	0x0034


	//----- nvinfo : EIATTR_PARAM_CBANK
	.align		4
        /*00ac*/ 	.byte	0x04, 0x0a
        /*00ae*/ 	.short	(.L_6186 - .L_6185)
	.align		4
.L_6185:
        /*00b0*/ 	.word	index@(.nv.constant0._ZN2at6native27unrolled_elementwise_kernelIZZZNS0_49_GLOBAL__N__657f93f7_16_TensorCompare_cu_71e06f4e17where_kernel_implERNS_14TensorIteratorEENKUlvE_clEvENKUlvE14_clEvEUlbN3c1013Float8_e4m3fnES8_E_St5arrayIPcLm4EELi4E23TrivialOffsetCalculatorILi3EjESD_ILi1EjENS0_6memory15LoadWithoutCastENSG_16StoreWithoutCastEEEviT_T0_T2_T3_T4_T5_)
        /*00b4*/ 	.short	0x0210
        /*00b6*/ 	.short	0x0034


	//----- nvinfo : EIATTR_SW_WAR
	.align		4
.L_6186:
        /*00b8*/ 	.byte	0x04, 0x36
        /*00ba*/ 	.short	(.L_6188 - .L_6187)
.L_6187:
        /*00bc*/ 	.word	0x00000008
.L_6188:


//--------------------- .nv.info._ZN2at6native29vectorized_elementwise_kernelILi2EZZZNS0_49_GLOBAL__N__657f93f7_16_TensorCompare_cu_71e06f4e17where_kernel_implERNS_14TensorIteratorEENKUlvE_clEvENKUlvE14_clEvEUlbN3c1013Float8_e4m3fnES8_E_St5arrayIPcLm4EEEEviT0_T1_ --------------------------
	.section	.nv.info._ZN2at6native29vectorized_elementwise_kernelILi2EZZZNS0_49_GLOBAL__N__657f93f7_16_TensorCompare_cu_71e06f4e17where_kernel_implERNS_14TensorIteratorEENKUlvE_clEvENKUlvE14_clEvEUlbN3c1013Float8_e4m3fnES8_E_St5arrayIPcLm4EEEEviT0_T1_,"",@"SHT_CUDA_INFO"
	.sectionflags	@""
	.align	4


	//----- nvinfo : EIATTR_CUDA_API_VERSION
	.align		4
        /*0000*/ 	.byte	0x04, 0x37
        /*0002*/ 	.short	(.L_6190 - .L_6189)
.L_6189:
        /*0004*/ 	.word	0x00000082


	//----- nvinfo : EIATTR_KPARAM_INFO
	.align		4
.L_6190:
        /*0008*/ 	.byte	0x04, 0x17
        /*000a*/ 	.short	(.L_6192 - .L_6191)
.L_6191:
        /*000c*/ 	.word	0x00000000
        /*0010*/ 	.short	0x0002
        /*0012*/ 	.short	0x0010
        /*0014*/ 	.byte	0x00, 0xf0, 0x81, 0x00


	//----- nvinfo : EIATTR_KPARAM_INFO
	.align		4
.L_6192:
        /*0018*/ 	.byte	0x04, 0x17
        /*001a*/ 	.short	(.L_6194 - .L_6193)
.L_6193:
        /*001c*/ 	.word	0x00000000
        /*0020*/ 	.short	0x0001
        /*0022*/ 	.short	0x0008
        /*0024*/ 	.byte	0x00, 0xf0, 0x21, 0x00


	//----- nvinfo : EIATTR_KPARAM_INFO
	.align		4
.L_6194:
        /*0028*/ 	.byte	0x04, 0x17
        /*002a*/ 	.short	(.L_6196 - .L_6195)
.L_6195:
        /*002c*/ 	.word	0x00000000
        /*0030*/ 	.short	0x0000
        /*0032*/ 	.short	0x0000
        /*0034*/ 	.byte	0x00, 0xf0, 0x11, 0x00


	//----- nvinfo : EIATTR_SPARSE_MMA_MASK
	.align		4
.L_6196:
        /*0038*/ 	.byte	0x03, 0x50
        /*003a*/ 	.short	0x0000


	//----- nvinfo : EIATTR_MAXREG_COUNT
	.align		4
        /*003c*/ 	.byte	0x03, 0x1b
        /*003e*/ 	.short	0x00ff


	//----- nvinfo : EIATTR_MERCURY_ISA_VERSION
	.align		4
        /*0040*/ 	.byte	0x03, 0x5f
        /*0042*/ 	.short	0x0101


	//----- nvinfo : EIATTR_EXIT_INSTR_OFFSETS
	.align		4
        /*0044*/ 	.byte	0x04, 0x1c
        /*0046*/ 	.short	(.L_6198 - .L_6197)


	//   ....[0]....
.L_6197:
        /*0048*/ 	.word	0x00000560


	//   ....[1]....
        /*004c*/ 	.word	0x000014a0


	//   ....[2]....
        /*0050*/ 	.word	0x00001500


	//----- nvinfo : EIATTR_MAX_THREADS
	.align		4
.L_6198:
        /*0054*/ 	.byte	0x04, 0x05
        /*0056*/ 	.short	(.L_6200 - .L_6199)
.L_6199:
        /*0058*/ 	.word	0x00000080
        /*005c*/ 	.word	0x00000001
        /*0060*/ 	.word	0x00000001


	//----- nvinfo : EIATTR_CRS_STACK_SIZE
	.align		4
.L_6200:
        /*0064*/ 	.byte	0x04, 0x1e
        /*0066*/ 	.short	(.L_6202 - .L_6201)
.L_6201:
        /*0068*/ 	.word	0x00000000


	//----- nvinfo : EIATTR_CBANK_PARAM_SIZE
	.align		4
.L_6202:
        /*006c*/ 	.byte	0x03, 0x19
        /*006e*/ 	.short	0x0030


	//----- nvinfo : EIATTR_PARAM_CBANK
	.align		4
        /*0070*/ 	.byte	0x04, 0x0a
        /*0072*/ 	.short	(.L_6204 - .L_6203)
	.align		4
.L_6203:
        /*0074*/ 	.word	index@(.nv.constant0._ZN2at6native29vectorized_elementwise_kernelILi2EZZZNS0_49_GLOBAL__N__657f93f7_16_TensorCompare_cu_71e06f4e17where_kernel_implERNS_14TensorIteratorEENKUlvE_clEvENKUlvE14_clEvEUlbN3c1013Float8_e4m3fnES8_E_St5arrayIPcLm4EEEEviT0_T1_)
        /*0078*/ 	.short	0x0210
        /*007a*/ 	.short	0x0030


	//----- nvinfo : EIATTR_SW_WAR
	.align		4
.L_6204:
        /*007c*/ 	.byte	0x04, 0x36
        /*007e*/ 	.short	(.L_6206 - .L_6205)
.L_6205:
        /*0080*/ 	.word	0x00000008
.L_6206:


//--------------------- .nv.info._ZN2at6native29vectorized_elementwise_kernelILi4EZZZNS0_49_GLOBAL__N__657f93f7_16_TensorCompare_cu_71e06f4e17where_kernel_implERNS_14TensorIteratorEENKUlvE_clEvENKUlvE14_clEvEUlbN3c1013Float8_e4m3fnES8_E_St5arrayIPcLm4EEEEviT0_T1_ --------------------------
	.section	.nv.info._ZN2at6native29vectorized_elementwise_kernelILi4EZZZNS0_49_GLOBAL__N__657f93f7_16_TensorCompare_cu_71e06f4e17where_kernel_implERNS_14TensorIteratorEENKUlvE_clEvENKUlvE14_clEvEUlbN3c1013Float8_e4m3fnES8_E_St5arrayIPcLm4EEEEviT0_T1_,"",@"SHT_CUDA_INFO"
	.sectionflags	@""
	.align	4


	//----- nvinfo : EIATTR_CUDA_API_VERSION
	.align		4
        /*0000*/ 	.byte	0x04, 0x37
        /*0002*/ 	.short	(.L_6208 - .L_6207)
.L_6207:
        /*0004*/ 	.word	0x00000082


	//----- nvinfo : EIATTR_KPARAM_INFO
	.align		4
.L_6208:
        /*0008*/ 	.byte	0x04, 0x17
        /*000a*/ 	.short	(.L_6210 - .L_6209)
.L_6209:
        /*000c*/ 	.word	0x00000000
        /*0010*/ 	.short	0x0002
        /*0012*/ 	.short	0x0010
        /*0014*/ 	.byte	0x00, 0xf0, 0x81, 0x00


	//----- nvinfo : EIATTR_KPARAM_INFO
	.align		4
.L_6210:
        /*0018*/ 	.byte	0x04, 0x17
        /*001a*/ 	.short	(.L_6212 - .L_6211)
.L_6211:
        /*001c*/ 	.word	0x00000000
        /*0020*/ 	.short	0x0001
        /*0022*/ 	.short	0x0008
        /*0024*/ 	.byte	0x00, 0xf0, 0x21, 0x00


	//----- nvinfo : EIATTR_KPARAM_INFO
	.align		4
.L_6212:
        /*0028*/ 	.byte	0x04, 0x17
        /*002a*/ 	.short	(.L_6214 - .L_6213)
.L_6213:
        /*002c*/ 	.word	0x00000000
        /*0030*/ 	.short	0x0000
        /*0032*/ 	.short	0x0000
        /*0034*/ 	.byte	0x00, 0xf0, 0x11, 0x00


	//----- nvinfo : EIATTR_SPARSE_MMA_MASK
	.align		4
.L_6214:
        /*0038*/ 	.byte	0x03, 0x50
        /*003a*/ 	.short	0x0000


	//----- nvinfo : EIATTR_MAXREG_COUNT
	.align		4
        /*003c*/ 	.byte	0x03, 0x1b
        /*003e*/ 	.short	0x00ff


	//----- nvinfo : EIATTR_MERCURY_ISA_VERSION
	.align		4
        /*0040*/ 	.byte	0x03, 0x5f
        /*0042*/ 	.short	0x0101


	//----- nvinfo : EIATTR_EXIT_INSTR_OFFSETS
	.align		4
        /*0044*/ 	.byte	0x04, 0x1c
        /*0046*/ 	.short	(.L_6216 - .L_6215)


	//   ....[0]....
.L_6215:
        /*0048*/ 	.word	0x00000500


	//   ....[1]....
        /*004c*/ 	.word	0x00001440


	//   ....[2]....
        /*0050*/ 	.word	0x000014a0


	//----- nvinfo : EIATTR_MAX_THREADS
	.align		4
.L_6216:
        /*0054*/ 	.byte	0x04, 0x05
        /*0056*/ 	.short	(.L_6218 - .L_6217)
.L_6217:
        /*0058*/ 	.word	0x00000080
        /*005c*/ 	.word	0x00000001
        /*0060*/ 	.word	0x00000001


	//----- nvinfo : EIATTR_CRS_STACK_SIZE
	.align		4
.L_6218:
        /*0064*/ 	.byte	0x04, 0x1e
        /*0066*/ 	.short	(.L_6220 - .L_6219)
.L_6219:
        /*0068*/ 	.word	0x00000000


	//----- nvinfo : EIATTR_CBANK_PARAM_SIZE
	.align		4
.L_6220:
        /*006c*/ 	.byte	0x03, 0x19
        /*006e*/ 	.short	0x0030


	//----- nvinfo : EIATTR_PARAM_CBANK
	.align		4
        /*0070*/ 	.byte	0x04, 0x0a
        /*0072*/ 	.short	(.L_6222 - .L_6221)
	.align		4
.L_6221:
        /*0074*/ 	.word	index@(.nv.constant0._ZN2at6native29vectorized_elementwise_kernelILi4EZZZNS0_49_GLOBAL__N__657f93f7_16_TensorCompare_cu_71e06f4e17where_kernel_implERNS_14TensorIteratorEENKUlvE_clEvENKUlvE14_clEvEUlbN3c1013Float8_e4m3fnES8_E_St5arrayIPcLm4EEEEviT0_T1_)
        /*0078*/ 	.short	0x0210
        /*007a*/ 	.short	0x0030


	//----- nvinfo : EIATTR_SW_WAR
	.align		4
.L_6222:
        /*007c*/ 	.byte	0x04, 0x36
        /*007e*/ 	.short	(.L_6224 - .L_6223)
.L_6223:
        /*0080*/ 	.word	0x00000008
.L_6224:


//--------------------- .nv.info._ZN2at6native29vectorized_elementwise_kernelILi8EZZZNS0_49_GLOBAL__N__657f93f7_16_TensorCompare_cu_71e06f4e17where_kernel_implERNS_14TensorIteratorEENKUlvE_clEvENKUlvE14_clEvEUlbN3c1013Float8_e4m3fnES8_E_St5arrayIPcLm4EEEEviT0_T1_ --------------------------
	.section	.nv.info._ZN2at6native29vectorized_elementwise_kernelILi8EZZZNS0_49_GLOBAL__N__657f93f7_16_TensorCompare_cu_71e06f4e17where_kernel_implERNS_14TensorIteratorEENKUlvE_clEvENKUlvE14_clEvEUlbN3c1013Float8_e4m3fnES8_E_St5arrayIPcLm4EEEEviT0_T1_,"",@"SHT_CUDA_INFO"
	.sectionflags	@""
	.align	4


	//----- nvinfo : EIATTR_CUDA_API_VERSION
	.align		4
        /*0000*/ 	.byte	0x04, 0x37
        /*0002*/ 	.short	(.L_6226 - .L_6225)
.L_6225:
        /*0004*/ 	.word	0x00000082


	//----- nvinfo : EIATTR_KPARAM_INFO
	.align		4
.L_6226:
        /*0008*/ 	.byte	0x04, 0x17
        /*000a*/ 	.short	(.L_6228 - .L_6227)
.L_6227:
        /*000c*/ 	.word	0x00000000
        /*0010*/ 	.short	0x0002
        /*0012*/ 	.short	0x0010
        /*0014*/ 	.byte	0x00, 0xf0, 0x81, 0x00


	//----- nvinfo : EIATTR_KPARAM_INFO
	.align		4
.L_6228:
        /*0018*/ 	.byte	0x04, 0x17
        /*001a*/ 	.short	(.L_6230 - .L_6229)
.L_6229:
        /*001c*/ 	.word	0x00000000
        /*0020*/ 	.short	0x0001
        /*0022*/ 	.short	0x0008
        /*0024*/ 	.byte	0x00, 0xf0, 0x21, 0x00


	//----- nvinfo : EIATTR_KPARAM_INFO
	.align		4
.L_6230:
        /*0028*/ 	.byte	0x04, 0x17
        /*002a*/ 	.short	(.L_6232 - .L_6231)
.L_6231:
        /*002c*/ 	.word	0x00000000
        /*0030*/ 	.short	0x0000
        /*0032*/ 	.short	0x0000
        /*0034*/ 	.byte	0x00, 0xf0, 0x11, 0x00


	//----- nvinfo : EIATTR_SPARSE_MMA_MASK
	.align		4
.L_6232:
        /*0038*/ 	.byte	0x03, 0x50
        /*003a*/ 	.short	0x0000


	//----- nvinfo : EIATTR_MAXREG_COUNT
	.align		4
        /*003c*/ 	.byte	0x03, 0x1b
        /*003e*/ 	.short	0x00ff


	//----- nvinfo : EIATTR_MERCURY_ISA_VERSION
	.align		4
        /*0040*/ 	.byte	0x03, 0x5f
        /*0042*/ 	.short	0x0101


	//----- nvinfo : EIATTR_EXIT_INSTR_OFFSETS
	.align		4
        /*0044*/ 	.byte	0x04, 0x1c
        /*0046*/ 	.short	(.L_6234 - .L_6233)


	//   ....[0]....
.L_6233:
        /*0048*/ 	.word	0x00000680


	//   ....[1]....
        /*004c*/ 	.word	0x000015c0


	//   ....[2]....
        /*0050*/ 	.word	0x00001620


	//----- nvinfo : EIATTR_MAX_THREADS
	.align		4
.L_6234:
        /*0054*/ 	.byte	0x04, 0x05
        /*0056*/ 	.short	(.L_6236 - .L_6235)
.L_6235:
        /*0058*/ 	.word	0x00000080
        /*005c*/ 	.word	0x00000001
        /*0060*/ 	.word	0x00000001


	//----- nvinfo : EIATTR_CRS_STACK_SIZE
	.align		4
.L_6236:
        /*0064*/ 	.byte	0x04, 0x1e
        /*0066*/ 	.short	(.L_6238 - .L_6237)
.L_6237:
        /*0068*/ 	.word	0x00000000


	//----- nvinfo : EIATTR_CBANK_PARAM_SIZE
	.align		4
.L_6238:
        /*006c*/ 	.byte	0x03, 0x19
        /*006e*/ 	.short	0x0030


	//----- nvinfo : EIATTR_PARAM_CBANK
	.align		4
        /*0070*/ 	.byte	0x04, 0x0a
        /*0072*/ 	.short	(.L_6240 - .L_6239)
	.align		4
.L_6239:
        /*0074*/ 	.word	index@(.nv.constant0._ZN2at6native29vectorized_elementwise_kernelILi8EZZZNS0_49_GLOBAL__N__657f93f7_16_TensorCompare_cu_71e06f4e17where_kernel_implERNS_14TensorIteratorEENKUlvE_clEvENKUlvE14_clEvEUlbN3c1013Float8_e4m3fnES8_E_St5arrayIPcLm4EEEEviT0_T1_)
        /*0078*/ 	.short	0x0210
        /*007a*/ 	.short	0x0030


	//----- nvinfo : EIATTR_SW_WAR
	.align		4
.L_6240:
        /*007c*/ 	.byte	0x04, 0x36
        /*007e*/ 	.short	(.L_6242 - .L_6241)
.L_6241:
        /*0080*/ 	.word	0x00000008
.L_6242:


//--------------------- .nv.info._ZN2at6native18elementwise_kernelILi128ELi4EZNS0_15gpu_kernel_implIZZZNS0_49_GLOBAL__N__657f93f7_16_TensorCompare_cu_71e06f4e17where_kernel_implERNS_14TensorIteratorEENKUlvE_clEvENKUlvE13_clEvEUlbN3c1015Float8_e5m2fnuzES9_E_EEvRNS_18TensorIteratorBaseERKT_EUliE_EEviT1_ --------------------------
	.section	.nv.info._ZN2at6native18elementwise_kernelILi128ELi4EZNS0_15gpu_kernel_implIZZZNS0_49_GLOBAL__N__657f93f7_16_TensorCompare_cu_71e06f4e17where_kernel_implERNS_14TensorIteratorEENKUlvE_clEvENKUlvE13_clEvEUlbN3c1015Float8_e5m2fnuzES9_E_EEvRNS_18TensorIteratorBaseERKT_EUliE_EEviT1_,"",@"SHT_CUDA_INFO"
	.sectionflags	@""
	.align	4


	//----- nvinfo : EIATTR_CUDA_API_VERSION
	.align		4
        /*0000*/ 	.byte	0x04, 0x37
        /*0002*/ 	.short	(.L_6244 - .L_6243)
.L_6243:
        /*0004*/ 	.word	0x00000082


	//----- nvinfo : EIATTR_KPARAM_INFO
	.align		4
.L_6244:
        /*0008*/ 	.byte	0x04, 0x17
        /*000a*/ 	.short	(.L_6246 - .L_6245)
.L_6245:
        /*000c*/ 	.word	0x00000000
        /*0010*/ 	.short	0x0001
        /*0012*/ 	.short	0x0008
        /*0014*/ 	.byte	0x00, 0xf0, 0xe1, 0x0b


	//----- nvinfo : EIATTR_KPARAM_INFO
	.align		4
.L_6246:
        /*0018*/ 	.byte	0x04, 0x17
        /*001a*/ 	.short	(.L_6248 - .L_6247)
.L_6247:
        /*001c*/ 	.word	0x00000000
        /*0020*/ 	.short	0x0000
        /*0022*/ 	.short	0x0000
        /*0024*/ 	.byte	0x00, 0xf0, 0x11, 0x00


	//----- nvinfo : EIATTR_SPARSE_MMA_MASK
	.align		4
.L_6248:
        /*0028*/ 	.byte	0x03, 0x50
        /*002a*/ 	.short	0x0000


	//----- nvinfo : EIATTR_MAXREG_COUNT
	.align		4
        /*002c*/ 	.byte	0x03, 0x1b
        /*002e*/ 	.short	0x0080


	//----- nvinfo : EIATTR_EXTERNS
	.align		4
        /*0030*/ 	.byte	0x04, 0x0f
        /*0032*/ 	.short	(.L_6250 - .L_6249)


	//   ....[0]....
	.align		4
.L_6249:
        /*0034*/ 	.word	index@(__assertfail)


	//----- nvinfo : EIATTR_MERCURY_ISA_VERSION
	.align		4
.L_6250:
        /*0038*/ 	.byte	0x03, 0x5f
        /*003a*/ 	.short	0x0101


	//----- nvinfo : EIATTR_SYSCALL_OFFSETS
	.align		4
        /*003c*/ 	.byte	0x04, 0x46
        /*003e*/ 	.short	(.L_6252 - .L_6251)


	//   ....[0]....
.L_6251:
        /*0040*/ 	.word	0x00002850


	//   ....[1]....
        /*0044*/ 	.word	0x00004b90


	//   ....[2]....
        /*0048*/ 	.word	0x000070f0


	//   ....[3]....
        /*004c*/ 	.word	0x00009ed0


	//   ....[4]....
        /*0050*/ 	.word	0x0000cae0


	//   ....[5]....
        /*0054*/ 	.word	0x0000ee20


	//   ....[6]....
        /*0058*/ 	.word	0x00011380


	//   ....[7]....
        /*005c*/ 	.word	0x00014160


	//   ....[8]....
        /*0060*/ 	.word	0x00016d40


	//   ....[9]....
        /*0064*/ 	.word	0x00019080


	//   ....[10]....
        /*0068*/ 	.word	0x0001b5e0


	//   ....[11]....
        /*006c*/ 	.word	0x0001e3c0


	//   ....[12]....
        /*0070*/ 	.word	0x00020f90


	//   ....[13]....
        /*0074*/ 	.word	0x000232d0


	//   ....[14]....
        /*0078*/ 	.word	0x00025740


	//   ....[15]....
        /*007c*/ 	.word	0x00028520


	//----- nvinfo : EIATTR_EXIT_INSTR_OFFSETS
	.align		4
.L_6252:
        /*0080*/ 	.byte	0x04, 0x1c
        /*0082*/ 	.short	(.L_6254 - .L_6253)


	//   ....[0]....
.L_6253:
        /*0084*/ 	.word	0x0001e7d0


	//   ....[1]....
        /*0088*/ 	.word	0x00025cc0


	//   ....[2]....
        /*008c*/ 	.word	0x00025eb0


	//   ....[3]....
        /*0090*/ 	.word	0x000260f0


	//   ....[4]....
        /*0094*/ 	.word	0x000262d0


	//   ....[5]....
        /*0098*/ 	.word	0x000264b0


	//   ....[6]....
        /*009c*/ 	.word	0x000266e0


	//   ....[7]....
        /*00a0*/ 	.word	0x000268c0


	//   ....[8]....
        /*00a4*/ 	.word	0x00026b00


	//   ....[9]....
        /*00a8*/ 	.word	0x00026cf0


	//   ....[10]....
        /*00ac*/ 	.word	0x00026ef0


	//   ....[11]....
        /*00b0*/ 	.word	0x00027160


	//   ....[12]....
        /*00b4*/ 	.word	0x00027370


	//   ....[13]....
        /*00b8*/ 	.word	0x000276a0


	//   ....[14]....
        /*00bc*/ 	.word	0x000279a0


	//   ....[15]....
        /*00c0*/ 	.word	0x00027b80


	//   ....[16]....
        /*00c4*/ 	.word	0x00027de0


	//   ....[17]....
        /*00c8*/ 	.word	0x00028100


	//   ....[18]....
        /*00cc*/ 	.word	0x00028120


	//   ....[19]....
        /*00d0*/ 	.word	0x00028420


	//   ....[20]....
        /*00d4*/ 	.word	0x00028530


	//   ....[21]....
        /*00d8*/ 	.word	0x00028710


	//   ....[22]....
        /*00dc*/ 	.word	0x000288f0


	//----- nvinfo : EIATTR_MAX_THREADS
	.align		4
.L_6254:
        /*00e0*/ 	.byte	0x04, 0x05
        /*00e2*/ 	.short	(.L_6256 - .L_6255)
.L_6255:
        /*00e4*/ 	.word	0x00000080
        /*00e8*/ 	.word	0x00000001
        /*00ec*/ 	.word	0x00000001


	//----- nvinfo : EIATTR_CRS_STACK_SIZE
	.align		4
.L_6256:
        /*00f0*/ 	.byte	0x04, 0x1e
        /*00f2*/ 	.short	(.L_6258 - .L_6257)
.L_6257:
        /*00f4*/ 	.word	0x00000000


	//----- nvinfo : EIATTR_CBANK_PARAM_SIZE
	.align		4
.L_6258:
        /*00f8*/ 	.byte	0x03, 0x19
        /*00fa*/ 	.short	0x0300


	//----- nvinfo : EIATTR_PARAM_CBANK
	.align		4
        /*00fc*/ 	.byte	0x04, 0x0a
        /*00fe*/ 	.short	(.L_6260 - .L_6259)
	.align		4
.L_6259:
        /*0100*/ 	.word	index@(.nv.constant0._ZN2at6native18elementwise_kernelILi128ELi4EZNS0_15gpu_kernel_implIZZZNS0_49_GLOBAL__N__657f93f7_16_TensorCompare_cu_71e06f4e17where_kernel_implERNS_14TensorIteratorEENKUlvE_clEvENKUlvE13_clEvEUlbN3c1015Float8_e5m2fnuzES9_E_EEvRNS_18TensorIteratorBaseERKT_EUliE_EEviT1_)
        /*0104*/ 	.short	0x0210
        /*0106*/ 	.short	0x0300


	//----- nvinfo : EIATTR_SW_WAR
	.align		4
.L_6260:
        /*0108*/ 	.byte	0x04, 0x36
        /*010a*/ 	.short	(.L_6262 - .L_6261)
.L_6261:
        /*010c*/ 	.word	0x00000008
.L_6262:


//--------------------- .nv.info._ZN2at6native27unrolled_elementwise_kernelIZZZNS0_49_GLOBAL__N__657f93f7_16_TensorCompare_cu_71e06f4e17where_kernel_implERNS_14TensorIteratorEENKUlvE_clEvENKUlvE13_clEvEUlbN3c1015Float8_e5m2fnuzES8_E_St5arrayIPcLm4EELi4E23TrivialOffsetCalculatorILi3EjESD_ILi1EjENS0_6memory12LoadWithCastILi3EEENSG_13StoreWithCastILi1EEEEEviT_T0_T2_T3_T4_T5_ --------------------------
	.section	.nv.info._ZN2at6native27unrolled_elementwise_kernelIZZZNS0_49_GLOBAL__N__657f93f7_16_TensorCompare_cu_71e06f4e17where_kernel_implERNS_14TensorIteratorEENKUlvE_clEvENKUlvE13_clEvEUlbN3c1015Float8_e5m2fnuzES8_E_St5arrayIPcLm4EELi4E23TrivialOffsetCalculatorILi3EjESD_ILi1EjENS0_6memory12LoadWithCastILi3EEENSG_13StoreWithCastILi1EEEEEviT_T0_T2_T3_T4_T5_,"",@"SHT_CUDA_INFO"
	.sectionflags	@""
	.align	4


	//----- nvinfo : EIATTR_CUDA_API_VERSION
	.align		4
        /*0000*/ 	.byte	0x04, 0x37
        /*0002*/ 	.short	(.L_6264 - .L_6263)
.L_6263:
        /*0004*/ 	.word	0x00000082


	//----- nvinfo : EIATTR_KPARAM_INFO
	.align		4
.L_6264:
        /*0008*/ 	.byte	0x04, 0x17
        /*000a*/ 	.short	(.L_6266 - .L_6265)
.L_6265:
        /*000c*/ 	.word	0x00000000
        /*0010*/ 	.short	0x0006
        /*0012*/ 	.short	0x0044
        /*0014*/ 	.byte	0x00, 0xf0, 0x21, 0x00


	//----- nvinfo : EIATTR_KPARAM_INFO
	.align		4
.L_6266:
        /*0018*/ 	.byte	0x04, 0x17
        /*001a*/ 	.short	(.L_6268 - .L_6267)
.L_6267:
        /*001c*/ 	.word	0x00000000
        /*0020*/ 	.short	0x0005
        /*0022*/ 	.short	0x0034
        /*0024*/ 	.byte	0x00, 0xf0, 0x41, 0x00


	//----- nvinfo : EIATTR_KPARAM_INFO
	.align		4
.L_6268:
        /*0028*/ 	.byte	0x04, 0x17
        /*002a*/ 	.short	(.L_6270 - .L_6269)
.L_6269:
        /*002c*/ 	.word	0x00000000
        /*0030*/ 	.short	0x0004
        /*0032*/ 	.short	0x0031
        /*0034*/ 	.byte	0x00, 0xf0, 0x05, 0x00


	//----- nvinfo : EIATTR_KPARAM_INFO
	.align		4
.L_6270:
        /*0038*/ 	.byte	0x04, 0x17
        /*003a*/ 	.short	(.L_6272 - .L_6271)
.L_6271:
        /*003c*/ 	.word	0x00000000
        /*0040*/ 	.short	0x0003
        /*0042*/ 	.short	0x0030
        /*0044*/ 	.byte	0x00, 0xf0, 0x05, 0x00


	//----- nvinfo : EIATTR_KPARAM_INFO
	.align		4
.L_6272:
        /*0048*/ 	.byte	0x04, 0x17
        /*004a*/ 	.short	(.L_6274 - .L_6273)
.L_6273:
        /*004c*/ 	.word	0x00000000
        /*0050*/ 	.short	0x0002
        /*0052*/ 	.short	0x0010
        /*0054*/ 	.byte	0x00, 0xf0, 0x81, 0x00


	//----- nvinfo : EIATTR_KPARAM_INFO
	.align		4
.L_6274:
        /*0058*/ 	.byte	0x04, 0x17
        /*005a*/ 	.short	(.L_6276 - .L_6275)
.L_6275:
        /*005c*/ 	.word	0x00000000
        /*0060*/ 	.short	0x0001
        /*0062*/ 	.short	0x0008
        /*0064*/ 	.byte	0x00, 0xf0, 0x21, 0x00


	//----- nvinfo : EIATTR_KPARAM_INFO
	.align		4
.L_6276:
        /*0068*/ 	.byte	0x04, 0x17
        /*006a*/ 	.short	(.L_6278 - .L_6277)
.L_6277:
        /*006c*/ 	.word	0x00000000
        /*0070*/ 	.short	0x0000
        /*0072*/ 	.short	0x0000
        /*0074*/ 	.byte	0x00, 0xf0, 0x11, 0x00


	//----- nvinfo : EIATTR_SPARSE_MMA_MASK
	.align		4
.L_6278:
        /*0078*/ 	.byte	0x03, 0x50
        /*007a*/ 	.short	0x0000


	//----- nvinfo : EIATTR_MAXREG_COUNT
	.align		4
        /*007c*/ 	.byte	0x03, 0x1b
        /*007e*/ 	.short	0x00ff


	//----- nvinfo : EIATTR_EXTERNS
	.align		4
        /*0080*/ 	.byte	0x04, 0x0f
        /*0082*/ 	.short	(.L_6280 - .L_6279)


	//   ....[0]....
	.align		4
.L_6279:
        /*0084*/ 	.word	index@(__assertfail)


	//----- nvinfo : EIATTR_ANNOTATIONS
	.align		4
.L_6280:
        /*0088*/ 	.byte	0x04, 0x55
        /*008a*/ 	.short	(.L_6282 - .L_6281)


	//   ....[0]....
.L_6281:
        /*008c*/ 	.word	0x00000001
        /*0090*/ 	.byte	0x90, 0x00, 0x00, 0x00, 0x01, 0x00, 0x00, 0x00, 0xf0, 0x5e, 0x00, 0x00, 0x01, 0x00, 0x00, 0x00
        /*00a0*/ 	.byte	0x60, 0x5f, 0x00, 0x00, 0x01, 0x00, 0x00, 0x00, 0x40, 0xbb, 0x00, 0x00, 0x01, 0x00, 0x00, 0x00
        /*00b0*/ 	.byte	0xe0, 0x73, 0x01, 0x00, 0x01, 0x00, 0x00, 0x00, 0x00, 0x74, 0x01, 0x00


	//----- nvinfo : EIATTR_MERCURY_ISA_VERSION
	.align		4
.L_6282:
        /*00bc*/ 	.byte	0x03, 0x5f
        /*00be*/ 	.short	0x0101


	//----- nvinfo : EIATTR_SYSCALL_OFFSETS
	.align		4
        /*00c0*/ 	.byte	0x04, 0x46
        /*00c2*/ 	.short	(.L_6284 - .L_6283)


	//   ....[0]....
.L_6283:
        /*00c4*/ 	.word	0x00001100


	//   ....[1]....
        /*00c8*/ 	.word	0x00003530


	//   ....[2]....
        /*00cc*/ 	.word	0x00005bb0


	//   ....[3]....
        /*00d0*/ 	.word	0x00006f70


	//   ....[4]....
        /*00d4*/ 	.word	0x000092b0


	//   ....[5]....
        /*00d8*/ 	.word	0x0000b820


	//   ....[6]....
        /*00dc*/ 	.word	0x0000cbb0


	//   ....[7]....
        /*00e0*/ 	.word	0x0000ef00


	//   ....[8]....
        /*00e4*/ 	.word	0x00011480


	//   ....[9]....
        /*00e8*/ 	.word	0x000127f0


	//   ....[10]....
        /*00ec*/ 	.word	0x00014b40


	//   ....[11]....
        /*00f0*/ 	.word	0x000170c0


	//   ....[12]....
        /*00f4*/ 	.word	0x0001a060


	//   ....[13]....
        /*00f8*/ 	.word	0x0001cfa0


	//   ....[14]....
        /*00fc*/ 	.word	0x0001fed0


	//   ....[15]....
        /*0100*/ 	.word	0x00022e20


	//----- nvinfo : EIATTR_EXIT_INSTR_OFFSETS
	.align		4
.L_6284:
        /*0104*/ 	.byte	0x04, 0x1c
        /*0106*/ 	.short	(.L_6286 - .L_6285)


	//   ....[0]....
.L_6285:
        /*0108*/ 	.word	0x000202d0


	//   ....[1]....
        /*010c*/ 	.word	0x000205c0


	//   ....[2]....
        /*0110*/ 	.word	0x000207b0


	//   ....[3]....
        /*0114*/ 	.word	0x000209f0


	//   ....[4]....
        /*0118*/ 	.word	0x00020bd0


	//   ....[5]....
        /*011c*/ 	.word	0x00020db0


	//   ....[6]....
        /*0120*/ 	.word	0x00020fe0


	//   ....[7]....
        /*0124*/ 	.word	0x000211c0


	//   ....[8]....
        /*0128*/ 	.word	0x00021400


	//   ....[9]....
        /*012c*/ 	.word	0x000215f0


	//   ....[10]....
        /*0130*/ 	.word	0x000217f0


	//   ....[11]....
        /*0134*/ 	.word	0x00021a60


	//   ....[12]....
        /*0138*/ 	.word	0x00021c70


	//   ....[13]....
        /*013c*/ 	.word	0x00021fa0


	//   ....[14]....
        /*0140*/ 	.word	0x000222a0


	//   ....[15]....
        /*0144*/ 	.word	0x00022480


	//   ....[16]....
        /*0148*/ 	.word	0x000226e0


	//   ....[17]....
        /*014c*/ 	.word	0x00022a00


	//   ....[18]....
        /*0150*/ 	.word	0x00022a20


	//   ....[19]....
        /*0154*/ 	.word	0x00022d20


	//   ....[20]....
        /*0158*/ 	.word	0x00022e30


	//   ....[21]....
        /*015c*/ 	.word	0x00023010


	//   ....[22]....
        /*0160*/ 	.word	0x000231f0


	//----- nvinfo : EIATTR_MAX_THREADS
	.align		4
.L_6286:
        /*0164*/ 	.byte	0x04, 0x05
        /*0166*/ 	.short	(.L_6288 - .L_6287)
.L_6287:
        /*0168*/ 	.word	0x00000080
        /*016c*/ 	.word	0x00000001
        /*0170*/ 	.word	0x00000001


	//----- nvinfo : EIATTR_CRS_STACK_SIZE
	.align		4
.L_6288:
        /*0174*/ 	.byte	0x04, 0x1e
        /*0176*/ 	.short	(.L_6290 - .L_6289)
.L_6289:
        /*0178*/ 	.word	0x00000000


	//----- nvinfo : EIATTR_CBANK_PARAM_SIZE
	.align		4
.L_6290:
        /*017c*/ 	.byte	0x03, 0x19
        /*017e*/ 	.short	0x004c


	//----- nvinfo : EIATTR_PARAM_CBANK
	.align		4
        /*0180*/ 	.byte	0x04, 0x0a
        /*0182*/ 	.short	(.L_6292 - .L_6291)
	.align		4
.L_6291:
        /*0184*/ 	.word	index@(.nv.constant0._ZN2at6native27unrolled_elementwise_kernelIZZZNS0_49_GLOBAL__N__657f93f7_16_TensorCompare_cu_71e06f4e17where_kernel_implERNS_14TensorIteratorEENKUlvE_clEvENKUlvE13_clEvEUlbN3c1015Float8_e5m2fnuzES8_E_St5arrayIPcLm4EELi4E23TrivialOffsetCalculatorILi3EjESD_ILi1EjENS0_6memory12LoadWithCastILi3EEENSG_13StoreWithCastILi1EEEEEviT_T0_T2_T3_T4_T5_)
        /*0188*/ 	.short	0x0210
        /*018a*/ 	.short	0x004c


	//----- nvinfo : EIATTR_SW_WAR
	.align		4
.L_6292:
        /*018c*/ 	.byte	0x04, 0x36
        /*018e*/ 	.short	(.L_6294 - .L_6293)
.L_6293:
        /*0190*/ 	.word	0x00000008
.L_6294:


//--------------------- .nv.info._ZN2at6native18elementwise_kernelILi128ELi4EZNS0_22gpu_kernel_impl_nocastIZZZNS0_49_GLOBAL__N__657f93f7_16_TensorCompare_cu_71e06f4e17where_kernel_implERNS_14TensorIteratorEENKUlvE_clEvENKUlvE13_clEvEUlbN3c1015Float8_e5m2fnuzES9_E_EEvRNS_18TensorIteratorBaseERKT_EUliE_EEviT1_ --------------------------
	.section	.nv.info._ZN2at6native18elementwise_kernelILi128ELi4EZNS0_22gpu_kernel_impl_nocastIZZZNS0_49_GLOBAL__N__657f93f7_16_TensorCompare_cu_71e06f4e17where_kernel_implERNS_14TensorIteratorEENKUlvE_clEvENKUlvE13_clEvEUlbN3c1015Float8_e5m2fnuzES9_E_EEvRNS_18TensorIteratorBaseERKT_EUliE_EEviT1_,"",@"SHT_CUDA_INFO"
	.sectionflags	@""
	.align	4


	//----- nvinfo : EIATTR_CUDA_API_VERSION
	.align		4
        /*0000*/ 	.byte	0x04, 0x37
        /*0002*/ 	.short	(.L_6296 - .L_6295)
.L_6295:
        /*0004*/ 	.word	0x00000082


	//----- nvinfo : EIATTR_KPARAM_INFO
	.align		4
.L_6296:
        /*0008*/ 	.byte	0x04, 0x17
        /*000a*/ 	.short	(.L_6298 - .L_6297)
.L_6297:
        /*000c*/ 	.word	0x00000000
        /*0010*/ 	.short	0x0001
        /*0012*/ 	.short	0x0008
        /*0014*/ 	.byte	0x00, 0xf0, 0xc1, 0x0b


	//----- nvinfo : EIATTR_KPARAM_INFO
	.align		4
.L_6298:
        /*0018*/ 	.byte	0x04, 0x17
        /*001a*/ 	.short	(.L_6300 - .L_6299)
.L_6299:
        /*001c*/ 	.word	0x00000000
        /*0020*/ 	.short	0x0000
        /*0022*/ 	.short	0x0000
        /*0024*/ 	.byte	0x00, 0xf0, 0x11, 0x00


	//----- nvinfo : EIATTR_SPARSE_MMA_MASK
	.align		4
.L_6300:
        /*0028*/ 	.byte	0x03, 0x50
        /*002a*/ 	.short	0x0000


	//----- nvinfo : EIATTR_MAXREG_COUNT
	.align		4
        /*002c*/ 	.byte	0x03, 0x1b
        /*002e*/ 	.short	0x0080


	//----- nvinfo : EIATTR_MERCURY_ISA_VERSION
	.align		4
        /*0030*/ 	.byte	0x03, 0x5f
        /*0032*/ 	.short	0x0101


	//----- nvinfo : EIATTR_EXIT_INSTR_OFFSETS
	.align		4
        /*0034*/ 	.byte	0x04, 0x1c
        /*0036*/ 	.short	(.L_6302 - .L_6301)


	//   ....[0]....
.L_6301:
        /*0038*/ 	.word	0x00004b90


	//   ....[1]....
        /*003c*/ 	.word	0x00006460


	//----- nvinfo : EIATTR_MAX_THREADS
	.align		4
.L_6302:
        /*0040*/ 	.byte	0x04, 0x05
        /*0042*/ 	.short	(.L_6304 - .L_6303)
.L_6303:
        /*0044*/ 	.word	0x00000080
        /*0048*/ 	.word	0x00000001
        /*004c*/ 	.word	0x00000001


	//----- nvinfo : EIATTR_CRS_STACK_SIZE
	.align		4
.L_6304:
        /*0050*/ 	.byte	0x04, 0x1e
        /*0052*/ 	.short	(.L_6306 - .L_6305)
.L_6305:
        /*0054*/ 	.word	0x00000000


	//----- nvinfo : EIATTR_CBANK_PARAM_SIZE
	.align		4
.L_6306:
        /*0058*/ 	.byte	0x03, 0x19
        /*005a*/ 	.short	0x02f8


	//----- nvinfo : EIATTR_PARAM_CBANK
	.align		4
        /*005c*/ 	.byte	0x04, 0x0a
        /*005e*/ 	.short	(.L_6308 - .L_6307)
	.align		4
.L_6307:
        /*0060*/ 	.word	index@(.nv.constant0._ZN2at6native18elementwise_kernelILi128ELi4EZNS0_22gpu_kernel_impl_nocastIZZZNS0_49_GLOBAL__N__657f93f7_16_TensorCompare_cu_71e06f4e17where_kernel_implERNS_14TensorIteratorEENKUlvE_clEvENKUlvE13_clEvEUlbN3c1015Float8_e5m2fnuzES9_E_EEvRNS_18TensorIteratorBaseERKT_EUliE_EEviT1_)
        /*0064*/ 	.short	0x0210
        /*0066*/ 	.short	0x02f8


	//----- nvinfo : EIATTR_SW_WAR
	.align		4
.L_6308:
        /*0068*/ 	.byte	0x04, 0x36
        /*006a*/ 	.short	(.L_6310 - .L_6309)
.L_6309:
        /*006c*/ 	.word	0x00000008
.L_6310:


//--------------------- .nv.info._ZN2at6native27unrolled_elementwise_kernelIZZZNS0_49_GLOBAL__N__657f93f7_16_TensorCompare_cu_71e06f4e17where_kernel_implERNS_14TensorIteratorEENKUlvE_clEvENKUlvE13_clEvEUlbN3c1015Float8_e5m2fnuzES8_E_St5arrayIPcLm4EELi4E23TrivialOffsetCalculatorILi3EjESD_ILi1EjENS0_6memory15LoadWithoutCastENSG_16StoreWithoutCastEEEviT_T0_T2_T3_T4_T5_ --------------------------
	.section	.nv.info._ZN2at6native27unrolled_elementwise_kernelIZZZNS0_49_GLOBAL__N__657f93f7_16_TensorCompare_cu_71e06f4e17where_kernel_implERNS_14TensorIteratorEENKUlvE_clEvENKUlvE13_clEvEUlbN3c1015Float8_e5m2fnuzES8_E_St5arrayIPcLm4EELi4E23TrivialOffsetCalculatorILi3EjESD_ILi1EjENS0_6memory15LoadWithoutCastENSG_16StoreWithoutCastEEEviT_T0_T2_T3_T4_T5_,"",@"SHT_CUDA_INFO"
	.sectionflags	@""
	.align	4


	//----- nvinfo : EIATTR_CUDA_API_VERSION
	.align		4
        /*0000*/ 	.byte	0x04, 0x37
        /*0002*/ 	.short	(.L_6312 - .L_6311)
.L_6311:
        /*0004*/ 	.word	0x00000082


	//----- nvinfo : EIATTR_KPARAM_INFO
	.align		4
.L_6312:
        /*0008*/ 	.byte	0x04, 0x17
        /*000a*/ 	.short	(.L_6314 - .L_6313)
.L_6313:
        /*000c*/ 	.word	0x00000000
        /*0010*/ 	.short	0x0006
        /*0012*/ 	.short	0x0033
        /*0014*/ 	.byte	0x00, 0xf0, 0x05, 0x00


	//----- nvinfo : EIATTR_KPARAM_INFO
	.align		4
.L_6314:
        /*0018*/ 	.byte	0x04, 0x17
        /*001a*/ 	.short	(.L_6316 - .L_6315)
.L_6315:
        /*001c*/ 	.word	0x00000000
        /*0020*/ 	.short	0x0005
        /*0022*/ 	.short	0x0032
        /*0024*/ 	.byte	0x00, 0xf0, 0x05, 0x00


	//----- nvinfo : EIATTR_KPARAM_INFO
	.align		4
.L_6316:
        /*0028*/ 	.byte	0x04, 0x17
        /*002a*/ 	.short	(.L_6318 - .L_6317)
.L_6317:
        /*002c*/ 	.word	0x00000000
        /*0030*/ 	.short	0x0004
        /*0032*/ 	.short	0x0031
        /*0034*/ 	.byte	0x00, 0xf0, 0x05, 0x00


	//----- nvinfo : EIATTR_KPARAM_INFO
	.align		4
.L_6318:
        /*0038*/ 	.byte	0x04, 0x17
        /*003a*/ 	.short	(.L_6320 - .L_6319)
.L_6319:
        /*003c*/ 	.word	0x00000000
        /*0040*/ 	.short	0x0003
        /*0042*/ 	.short	0x0030
        /*0044*/ 	.byte	0x00, 0xf0, 0x05, 0x00


	//----- nvinfo : EIATTR_KPARAM_INFO
	.align		4
.L_6320:
        /*0048*/ 	.byte	0x04, 0x17
        /*004a*/ 	.short	(.L_6322 - .L_6321)
.L_6321:
        /*004c*/ 	.word	0x00000000
        /*0050*/ 	.short	0x0002
        /*0052*/ 	.short	0x0010
        /*0054*/ 	.byte	0x00, 0xf0, 0x81, 0x00


	//----- nvinfo : EIATTR_KPARAM_INFO
	.align		4
.L_6322:
        /*0058*/ 	.byte	0x04, 0x17
        /*005a*/ 	.short	(.L_6324 - .L_6323)
.L_6323:
        /*005c*/ 	.word	0x00000000
        /*0060*/ 	.short	0x0001
        /*0062*/ 	.short	0x0008
        /*0064*/ 	.byte	0x00, 0xf0, 0x21, 0x00


	//----- nvinfo : EIATTR_KPARAM_INFO
	.align		4
.L_6324:
        /*0068*/ 	.byte	0x04, 0x17
        /*006a*/ 	.short	(.L_6326 - .L_6325)
.L_6325:
        /*006c*/ 	.word	0x00000000
        /*0070*/ 	.short	0x0000
        /*0072*/ 	.short	0x0000
        /*0074*/ 	.byte	0x00, 0xf0, 0x11, 0x00


	//----- nvinfo : EIATTR_SPARSE_MMA_MASK
	.align		4
.L_6326:
        /*0078*/ 	.byte	0x03, 0x50
        /*007a*/ 	.short	0x0000


	//----- nvinfo : EIATTR_MAXREG_COUNT
	.align		4
        /*007c*/ 	.byte	0x03, 0x1b
        /*007e*/ 	.short	0x00ff


	//----- nvinfo : EIATTR_MERCURY_ISA_VERSION
	.align		4
        /*0080*/ 	.byte	0x03, 0x5f
        /*0082*/ 	.short	0x0101


	//----- nvinfo : EIATTR_EXIT_INSTR_OFFSETS
	.align		4
        /*0084*/ 	.byte	0x04, 0x1c
        /*0086*/ 	.short	(.L_6328 - .L_6327)


	//   ....[0]....
.L_6327:
        /*0088*/ 	.word	0x00000780


	//   ....[1]....
        /*008c*/ 	.word	0x00000800


	//----- nvinfo : EIATTR_MAX_THREADS
	.align		4
.L_6328:
        /*0090*/ 	.byte	0x04, 0x05
        /*0092*/ 	.short	(.L_6330 - .L_6329)
.L_6329:
        /*0094*/ 	.word	0x00000080
        /*0098*/ 	.word	0x00000001
        /*009c*/ 	.word	0x00000001


	//----- nvinfo : EIATTR_CRS_STACK_SIZE
	.align		4
.L_6330:
        /*00a0*/ 	.byte	0x04, 0x1e
        /*00a2*/ 	.short	(.L_6332 - .L_6331)
.L_6331:
        /*00a4*/ 	.word	0x00000000


	//----- nvinfo : EIATTR_CBANK_PARAM_SIZE
	.align		4
.L_6332:
        /*00a8*/ 	.byte	0x03, 0x19
        /*00aa*/ 	.short	0x0034


	//----- nvinfo : EIATTR_PARAM_CBANK
	.align		4
        /*00ac*/ 	.byte	0x04, 0x0a
        /*00ae*/ 	.short	(.L_6334 - .L_6333)
	.align		4
.L_6333:
        /*00b0*/ 	.word	index@(.nv.constant0._ZN2at6native27unrolled_elementwise_kernelIZZZNS0_49_GLOBAL__N__657f93f7_16_TensorCompare_cu_71e06f4e17where_kernel_implERNS_14TensorIteratorEENKUlvE_clEvENKUlvE13_clEvEUlbN3c1015Float8_e5m2fnuzES8_E_St5arrayIPcLm4EELi4E23TrivialOffsetCalculatorILi3EjESD_ILi1EjENS0_6memory15LoadWithoutCastENSG_16StoreWithoutCastEEEviT_T0_T2_T3_T4_T5_)
        /*00b4*/ 	.short	0x0210
        /*00b6*/ 	.short	0x0034


	//----- nvinfo : EIATTR_SW_WAR
	.align		4
.L_6334:
        /*00b8*/ 	.byte	0x04, 0x36
        /*00ba*/ 	.short	(.L_6336 - .L_6335)
.L_6335:
        /*00bc*/ 	.word	0x00000008
.L_6336:


//--------------------- .nv.info._ZN2at6native29vectorized_elementwise_kernelILi2EZZZNS0_49_GLOBAL__N__657f93f7_16_TensorCompare_cu_71e06f4e17where_kernel_implERNS_14TensorIteratorEENKUlvE_clEvENKUlvE13_clEvEUlbN3c1015Float8_e5m2fnuzES8_E_St5arrayIPcLm4EEEEviT0_T1_ --------------------------
	.section	.nv.info._ZN2at6native29vectorized_elementwise_kernelILi2EZZZNS0_49_GLOBAL__N__657f93f7_16_TensorCompare_cu_71e06f4e17where_kernel_implERNS_14TensorIteratorEENKUlvE_clEvENKUlvE13_clEvEUlbN3c1015Float8_e5m2fnuzES8_E_St5arrayIPcLm4EEEEviT0_T1_,"",@"SHT_CUDA_INFO"
	.sectionflags	@""
	.align	4


	//----- nvinfo : EIATTR_CUDA_API_VERSION
	.align		4
        /*0000*/ 	.byte	0x04, 0x37
        /*0002*/ 	.short	(.L_6338 - .L_6337)
.L_6337:
        /*0004*/ 	.word	0x00000082


	//----- nvinfo : EIATTR_KPARAM_INFO
	.align		4
.L_6338:
        /*0008*/ 	.byte	0x04, 0x17
        /*000a*/ 	.short	(.L_6340 - .L_6339)
.L_6339:
        /*000c*/ 	.word	0x00000000
        /*0010*/ 	.short	0x0002
        /*0012*/ 	.short	0x0010
        /*0014*/ 	.byte	0x00, 0xf0, 0x81, 0x00


	//----- nvinfo : EIATTR_KPARAM_INFO
	.align		4
.L_6340:
        /*0018*/ 	.byte	0x04, 0x17
        /*001a*/ 	.short	(.L_6342 - .L_6341)
.L_6341:
        /*001c*/ 	.word	0x00000000
        /*0020*/ 	.short	0x0001
        /*0022*/ 	.short	0x0008
        /*0024*/ 	.byte	0x00, 0xf0, 0x21, 0x00


	//----- nvinfo : EIATTR_KPARAM_INFO
	.align		4
.L_6342:
        /*0028*/ 	.byte	0x04, 0x17
        /*002a*/ 	.short	(.L_6344 - .L_6343)
.L_6343:
        /*002c*/ 	.word	0x00000000
        /*0030*/ 	.short	0x0000
        /*0032*/ 	.short	0x0000
        /*0034*/ 	.byte	0x00, 0xf0, 0x11, 0x00


	//----- nvinfo : EIATTR_SPARSE_MMA_MASK
	.align		4
.L_6344:
        /*0038*/ 	.byte	0x03, 0x50
        /*003a*/ 	.short	0x0000


	//----- nvinfo : EIATTR_MAXREG_COUNT
	.align		4
        /*003c*/ 	.byte	0x03, 0x1b
        /*003e*/ 	.short	0x00ff


	//----- nvinfo : EIATTR_MERCURY_ISA_VERSION
	.align		4
        /*0040*/ 	.byte	0x03, 0x5f
        /*0042*/ 	.short	0x0101


	//----- nvinfo : EIATTR_EXIT_INSTR_OFFSETS
	.align		4
        /*0044*/ 	.byte	0x04, 0x1c
        /*0046*/ 	.short	(.L_6346 - .L_6345)


	//   ....[0]....
.L_6345:
        /*0048*/ 	.word	0x00000560


	//   ....[1]....
        /*004c*/ 	.word	0x000014a0


	//   ....[2]....
        /*0050*/ 	.word	0x00001500


	//----- nvinfo : EIATTR_MAX_THREADS
	.align		4
.L_6346:
        /*0054*/ 	.byte	0x04, 0x05
        /*0056*/ 	.short	(.L_6348 - .L_6347)
.L_6347:
        /*0058*/ 	.word	0x00000080
        /*005c*/ 	.word	0x00000001
        /*0060*/ 	.word	0x00000001


	//----- nvinfo : EIATTR_CRS_STACK_SIZE
	.align		4
.L_6348:
        /*0064*/ 	.byte	0x04, 0x1e
        /*0066*/ 	.short	(.L_6350 - .L_6349)
.L_6349:
        /*0068*/ 	.word	0x00000000


	//----- nvinfo : EIATTR_CBANK_PARAM_SIZE
	.align		4
.L_6350:
        /*006c*/ 	.byte	0x03, 0x19
        /*006e*/ 	.short	0x0030


	//----- nvinfo : EIATTR_PARAM_CBANK
	.align		4
        /*0070*/ 	.byte	0x04, 0x0a
        /*0072*/ 	.short	(.L_6352 - .L_6351)
	.align		4
.L_6351:
        /*0074*/ 	.word	index@(.nv.constant0._ZN2at6native29vectorized_elementwise_kernelILi2EZZZNS0_49_GLOBAL__N__657f93f7_16_TensorCompare_cu_71e06f4e17where_kernel_implERNS_14TensorIteratorEENKUlvE_clEvENKUlvE13_clEvEUlbN3c1015Float8_e5m2fnuzES8_E_St5arrayIPcLm4EEEEviT0_T1_)
        /*0078*/ 	.short	0x0210
        /*007a*/ 	.short	0x0030


	//----- nvinfo : EIATTR_SW_WAR
	.align		4
.L_6352:
        /*007c*/ 	.byte	0x04, 0x36
        /*007e*/ 	.short	(.L_6354 - .L_6353)
.L_6353:
        /*0080*/ 	.word	0x00000008
.L_6354:


//--------------------- .nv.info._ZN2at6native29vectorized_elementwise_kernelILi4EZZZNS0_49_GLOBAL__N__657f93f7_16_TensorCompare_cu_71e06f4e17where_kernel_implERNS_14TensorIteratorEENKUlvE_clEvENKUlvE13_clEvEUlbN3c1015Float8_e5m2fnuzES8_E_St5arrayIPcLm4EEEEviT0_T1_ --------------------------
	.section	.nv.info._ZN2at6native29vectorized_elementwise_kernelILi4EZZZNS0_49_GLOBAL__N__657f93f7_16_TensorCompare_cu_71e06f4e17where_kernel_implERNS_14TensorIteratorEENKUlvE_clEvENKUlvE13_clEvEUlbN3c1015Float8_e5m2fnuzES8_E_St5arrayIPcLm4EEEEviT0_T1_,"",@"SHT_CUDA_INFO"
	.sectionflags	@""
	.align	4


	//----- nvinfo : EIATTR_CUDA_API_VERSION
	.align		4
        /*0000*/ 	.byte	0x04, 0x37
        /*0002*/ 	.short	(.L_6356 - .L_6355)
.L_6355:
        /*0004*/ 	.word	0x00000082


	//----- nvinfo : EIATTR_KPARAM_INFO
	.align		4
.L_6356:
        /*0008*/ 	.byte	0x04, 0x17
        /*000a*/ 	.short	(.L_6358 - .L_6357)
.L_6357:
        /*000c*/ 	.word	0x00000000
        /*0010*/ 	.short	0x0002
        /*0012*/ 	.short	0x0010
        /*0014*/ 	.byte	0x00, 0xf0, 0x81, 0x00


	//----- nvinfo : EIATTR_KPARAM_INFO
	.align		4
.L_6358:
        /*0018*/ 	.byte	0x04, 0x17
        /*001a*/ 	.short	(.L_6360 - .L_6359)
.L_6359:
        /*001c*/ 	.word	0x00000000
        /*0020*/ 	.short	0x0001
        /*0022*/ 	.short	0x0008
        /*0024*/ 	.byte	0x00, 0xf0, 0x21, 0x00


	//----- nvinfo : EIATTR_KPARAM_INFO
	.align		4
.L_6360:
        /*0028*/ 	.byte	0x04, 0x17
        /*002a*/ 	.short	(.L_6362 - .L_6361)
.L_6361:
        /*002c*/ 	.word	0x00000000
        /*0030*/ 	.short	0x0000
        /*0032*/ 	.short	0x0000
        /*0034*/ 	.byte	0x00, 0xf0, 0x11, 0x00


	//----- nvinfo : EIATTR_SPARSE_MMA_MASK
	.align		4
.L_6362:
        /*0038*/ 	.byte	0x03, 0x50
        /*003a*/ 	.short	0x0000


	//----- nvinfo : EIATTR_MAXREG_COUNT
	.align		4
        /*003c*/ 	.byte	0x03, 0x1b
        /*003e*/ 	.short	0x00ff


	//----- nvinfo : EIATTR_MERCURY_ISA_VERSION
	.align		4
        /*0040*/ 	.byte	0x03, 0x5f
        /*0042*/ 	.short	0x0101


	//----- nvinfo : EIATTR_EXIT_INSTR_OFFSETS
	.align		4
        /*0044*/ 	.byte	0x04, 0x1c
        /*0046*/ 	.short	(.L_6364 - .L_6363)


	//   ....[0]....
.L_6363:
        /*0048*/ 	.word	0x00000500


	//   ....[1]....
        /*004c*/ 	.word	0x00001440


	//   ....[2]....
        /*0050*/ 	.word	0x000014a0


	//----- nvinfo : EIATTR_MAX_THREADS
	.align		4
.L_6364:
        /*0054*/ 	.byte	0x04, 0x05
        /*0056*/ 	.short	(.L_6366 - .L_6365)
.L_6365:
        /*0058*/ 	.word	0x00000080
        /*005c*/ 	.word	0x00000001
        /*0060*/ 	.word	0x00000001


	//----- nvinfo : EIATTR_CRS_STACK_SIZE
	.align		4
.L_6366:
        /*0064*/ 	.byte	0x04, 0x1e
        /*0066*/ 	.short	(.L_6368 - .L_6367)
.L_6367:
        /*0068*/ 	.word	0x00000000


	//----- nvinfo : EIATTR_CBANK_PARAM_SIZE
	.align		4
.L_6368:
        /*006c*/ 	.byte	0x03, 0x19
        /*006e*/ 	.short	0x0030


	//----- nvinfo : EIATTR_PARAM_CBANK
	.align		4
        /*0070*/ 	.byte	0x04, 0x0a
        /*0072*/ 	.short	(.L_6370 - .L_6369)
	.align		4
.L_6369:
        /*0074*/ 	.word	index@(.nv.constant0._ZN2at6native29vectorized_elementwise_kernelILi4EZZZNS0_49_GLOBAL__N__657f93f7_16_TensorCompare_cu_71e06f4e17where_kernel_implERNS_14TensorIteratorEENKUlvE_clEvENKUlvE13_clEvEUlbN3c1015Float8_e5m2fnuzES8_E_St5arrayIPcLm4EEEEviT0_T1_)
        /*0078*/ 	.short	0x0210
        /*007a*/ 	.short	0x0030


	//----- nvinfo : EIATTR_SW_WAR
	.align		4
.L_6370:
        /*007c*/ 	.byte	0x04, 0x36
        /*007e*/ 	.short	(.L_6372 - .L_6371)
.L_6371:
        /*0080*/ 	.word	0x00000008
.L_6372:


//--------------------- .nv.info._ZN2at6native29vectorized_elementwise_kernelILi8EZZZNS0_49_GLOBAL__N__657f93f7_16_TensorCompare_cu_71e06f4e17where_kernel_implERNS_14TensorIteratorEENKUlvE_clEvENKUlvE13_clEvEUlbN3c1015Float8_e5m2fnuzES8_E_St5arrayIPcLm4EEEEviT0_T1_ --------------------------
	.section	.nv.info._ZN2at6native29vectorized_elementwise_kernelILi8EZZZNS0_49_GLOBAL__N__657f93f7_16_TensorCompare_cu_71e06f4e17where_kernel_implERNS_14TensorIteratorEENKUlvE_clEvENKUlvE13_clEvEUlbN3c1015Float8_e5m2fnuzES8_E_St5arrayIPcLm4EEEEviT0_T1_,"",@"SHT_CUDA_INFO"
	.sectionflags	@""
	.align	4


	//----- nvinfo : EIATTR_CUDA_API_VERSION
	.align		4
        /*0000*/ 	.byte	0x04, 0x37
        /*0002*/ 	.short	(.L_6374 - .L_6373)
.L_6373:
        /*0004*/ 	.word	0x00000082


	//----- nvinfo : EIATTR_KPARAM_INFO
	.align		4
.L_6374:
        /*0008*/ 	.byte	0x04, 0x17
        /*000a*/ 	.short	(.L_6376 - .L_6375)
.L_6375:
        /*000c*/ 	.word	0x00000000
        /*0010*/ 	.short	0x0002
        /*0012*/ 	.short	0x0010
        /*0014*/ 	.byte	0x00, 0xf0, 0x81, 0x00


	//----- nvinfo : EIATTR_KPARAM_INFO
	.align		4
.L_6376:
        /*0018*/ 	.byte	0x04, 0x17
        /*001a*/ 	.short	(.L_6378 - .L_6377)
.L_6377:
        /*001c*/ 	.word	0x00000000
        /*0020*/ 	.short	0x0001
        /*0022*/ 	.short	0x0008
        /*0024*/ 	.byte	0x00, 0xf0, 0x21, 0x00


	//----- nvinfo : EIATTR_KPARAM_INFO
	.align		4
.L_6378:
        /*0028*/ 	.byte	0x04, 0x17
        /*002a*/ 	.short	(.L_6380 - .L_6379)
.L_6379:
        /*002c*/ 	.word	0x00000000
        /*0030*/ 	.short	0x0000
        /*0032*/ 	.short	0x0000
        /*0034*/ 	.byte	0x00, 0xf0, 0x11, 0x00


	//----- nvinfo : EIATTR_SPARSE_MMA_MASK
	.align		4
.L_6380:
        /*0038*/ 	.byte	0x03, 0x50
        /*003a*/ 	.short	0x0000


	//----- nvinfo : EIATTR_MAXREG_COUNT
	.align		4
        /*003c*/ 	.byte	0x03, 0x1b
        /*003e*/ 	.short	0x00ff


	//----- nvinfo : EIATTR_MERCURY_ISA_VERSION
	.align		4
        /*0040*/ 	.byte	0x03, 0x5f
        /*0042*/ 	.short	0x0101


	//----- nvinfo : EIATTR_EXIT_INSTR_OFFSETS
	.align		4
        /*0044*/ 	.byte	0x04, 0x1c
        /*0046*/ 	.short	(.L_6382 - .L_6381)


	//   ....[0]....
.L_6381:
        /*0048*/ 	.word	0x00000680


	//   ....[1]....
        /*004c*/ 	.word	0x000015c0


	//   ....[2]....
        /*0050*/ 	.word	0x00001620


	//----- nvinfo : EIATTR_MAX_THREADS
	.align		4
.L_6382:
        /*0054*/ 	.byte	0x04, 0x05
        /*0056*/ 	.short	(.L_6384 - .L_6383)
.L_6383:
        /*0058*/ 	.word	0x00000080
        /*005c*/ 	.word	0x00000001
        /*0060*/ 	.word	0x00000001


	//----- nvinfo : EIATTR_CRS_STACK_SIZE
	.align		4
.L_6384:
        /*0064*/ 	.byte	0x04, 0x1e
        /*0066*/ 	.short	(.L_6386 - .L_6385)
.L_6385:
        /*0068*/ 	.word	0x00000000


	//----- nvinfo : EIATTR_CBANK_PARAM_SIZE
	.align		4
.L_6386:
        /*006c*/ 	.byte	0x03, 0x19
        /*006e*/ 	.short	0x0030


	//----- nvinfo : EIATTR_PARAM_CBANK
	.align		4
        /*0070*/ 	.byte	0x04, 0x0a
        /*0072*/ 	.short	(.L_6388 - .L_6387)
	.align		4
.L_6387:
        /*0074*/ 	.word	index@(.nv.constant0._ZN2at6native29vectorized_elementwise_kernelILi8EZZZNS0_49_GLOBAL__N__657f93f7_16_TensorCompare_cu_71e06f4e17where_kernel_implERNS_14TensorIteratorEENKUlvE_clEvENKUlvE13_clEvEUlbN3c1015Float8_e5m2fnuzES8_E_St5arrayIPcLm4EEEEviT0_T1_)
        /*0078*/ 	.short	0x0210
        /*007a*/ 	.short	0x0030


	//----- nvinfo : EIATTR_SW_WAR
	.align		4
.L_6388:
        /*007c*/ 	.byte	0x04, 0x36
        /*007e*/ 	.short	(.L_6390 - .L_6389)
.L_6389:
        /*0080*/ 	.word	0x00000008
.L_6390:


//--------------------- .nv.info._ZN2at6native18elementwise_kernelILi128ELi4EZNS0_15gpu_kernel_implIZZZNS0_49_GLOBAL__N__657f93f7_16_TensorCompare_cu_71e06f4e17where_kernel_implERNS_14TensorIteratorEENKUlvE_clEvENKUlvE12_clEvEUlbN3c1011Float8_e5m2ES9_E_EEvRNS_18TensorIteratorBaseERKT_EUliE_EEviT1_ --------------------------
	.section	.nv.info._ZN2at6native18elementwise_kernelILi128ELi4EZNS0_15gpu_kernel_implIZZZNS0_49_GLOBAL__N__657f93f7_16_TensorCompare_cu_71e06f4e17where_kernel_implERNS_14TensorIteratorEENKUlvE_clEvENKUlvE12_clEvEUlbN3c1011Float8_e5m2ES9_E_EEvRNS_18TensorIteratorBaseERKT_EUliE_EEviT1_,"",@"SHT_CUDA_INFO"
	.sectionflags	@""
	.align	4


	//----- nvinfo : EIATTR_CUDA_API_VERSION
	.align		4
        /*0000*/ 	.byte	0x04, 0x37
        /*0002*/ 	.short	(.L_6392 - .L_6391)
.L_6391:
        /*0004*/ 	.word	0x00000082


	//----- nvinfo : EIATTR_KPARAM_INFO
	.align		4
.L_6392:
        /*0008*/ 	.byte	0x04, 0x17
        /*000a*/ 	.short	(.L_6394 - .L_6393)
.L_6393:
        /*000c*/ 	.word	0x00000000
        /*0010*/ 	.short	0x0001
        /*0012*/ 	.short	0x0008
        /*0014*/ 	.byte	0x00, 0xf0, 0xe1, 0x0b


	//----- nvinfo : EIATTR_KPARAM_INFO
	.align		4
.L_6394:
        /*0018*/ 	.byte	0x04, 0x17
        /*001a*/ 	.short	(.L_6396 - .L_6395)
.L_6395:
        /*001c*/ 	.word	0x00000000
        /*0020*/ 	.short	0x0000
        /*0022*/ 	.short	0x0000
        /*0024*/ 	.byte	0x00, 0xf0, 0x11, 0x00


	//----- nvinfo : EIATTR_SPARSE_MMA_MASK
	.align		4
.L_6396:
        /*0028*/ 	.byte	0x03, 0x50
        /*002a*/ 	.short	0x0000


	//----- nvinfo : EIATTR_MAXREG_COUNT
	.align		4
        /*002c*/ 	.byte	0x03, 0x1b
        /*002e*/ 	.short	0x0080


	//----- nvinfo : EIATTR_EXTERNS
	.align		4
        /*0030*/ 	.byte	0x04, 0x0f
        /*0032*/ 	.short	(.L_6398 - .L_6397)


	//   ....[0]....
	.align		4
.L_6397:
        /*0034*/ 	.word	index@(__assertfail)


	//----- nvinfo : EIATTR_MERCURY_ISA_VERSION
	.align		4
.L_6398:
        /*0038*/ 	.byte	0x03, 0x5f
        /*003a*/ 	.short	0x0101


	//----- nvinfo : EIATTR_SYSCALL_OFFSETS
	.align		4
        /*003c*/ 	.byte	0x04, 0x46
        /*003e*/ 	.short	(.L_6400 - .L_6399)


	//   ....[0]....
.L_6399:
        /*0040*/ 	.word	0x00002850


	//   ....[1]....
        /*0044*/ 	.word	0x00004c20


	//   ....[2]....
        /*0048*/ 	.word	0x00007150


	//   ....[3]....
        /*004c*/ 	.word	0x00008f70


	//   ....[4]....
        /*0050*/ 	.word	0x0000b9a0


	//   ....[5]....
        /*0054*/ 	.word	0x0000dd70


	//   ....[6]....
        /*0058*/ 	.word	0x000102c0


	//   ....[7]....
        /*005c*/ 	.word	0x000120e0


	//   ....[8]....
        /*0060*/ 	.word	0x00014b00


	//   ....[9]....
        /*0064*/ 	.word	0x00016ed0


	//   ....[10]....
        /*0068*/ 	.word	0x00019420


	//   ....[11]....
        /*006c*/ 	.word	0x0001b240


	//   ....[12]....
        /*0070*/ 	.word	0x0001dc50


	//   ....[13]....
        /*0074*/ 	.word	0x00020020


	//   ....[14]....
        /*0078*/ 	.word	0x00022550


	//   ....[15]....
        /*007c*/ 	.word	0x00024370


	//----- nvinfo : EIATTR_EXIT_INSTR_OFFSETS
	.align		4
.L_6400:
        /*0080*/ 	.byte	0x04, 0x1c
        /*0082*/ 	.short	(.L_6402 - .L_6401)


	//   ....[0]....
.L_6401:
        /*0084*/ 	.word	0x0001b490


	//   ....[1]....
        /*0088*/ 	.word	0x00022a10


	//   ....[2]....
        /*008c*/ 	.word	0x00022b20


	//   ....[3]....
        /*0090*/ 	.word	0x00022c80


	//   ....[4]....
        /*0094*/ 	.word	0x00022d80


	//   ....[5]....
        /*0098*/ 	.word	0x00022e80


	//   ....[6]....
        /*009c*/ 	.word	0x00022fd0


	//   ....[7]....
        /*00a0*/ 	.word	0x000230d0


	//   ....[8]....
        /*00a4*/ 	.word	0x00023230


	//   ....[9]....
        /*00a8*/ 	.word	0x00023340


	//   ....[10]....
        /*00ac*/ 	.word	0x00023450


	//   ....[11]....
        /*00b0*/ 	.word	0x000235e0


	//   ....[12]....
        /*00b4*/ 	.word	0x00023700


	//   ....[13]....
        /*00b8*/ 	.word	0x00023950


	//   ....[14]....
        /*00bc*/ 	.word	0x00023970


	//   ....[15]....
        /*00c0*/ 	.word	0x00023a70


	//   ....[16]....
        /*00c4*/ 	.word	0x00023bf0


	//   ....[17]....
        /*00c8*/ 	.word	0x00023e20


	//   ....[18]....
        /*00cc*/ 	.word	0x00024050


	//   ....[19]....
        /*00d0*/ 	.word	0x00024270


	//   ....[20]....
        /*00d4*/ 	.word	0x00024380


	//   ....[21]....
        /*00d8*/ 	.word	0x00024480


	//   ....[22]....
        /*00dc*/ 	.word	0x00024580


	//----- nvinfo : EIATTR_MAX_THREADS
	.align		4
.L_6402:
        /*00e0*/ 	.byte	0x04, 0x05
        /*00e2*/ 	.short	(.L_6404 - .L_6403)
.L_6403:
        /*00e4*/ 	.word	0x00000080
        /*00e8*/ 	.word	0x00000001
        /*00ec*/ 	.word	0x00000001


	//----- nvinfo : EIATTR_CRS_STACK_SIZE
	.align		4
.L_6404:
        /*00f0*/ 	.byte	0x04, 0x1e
        /*00f2*/ 	.short	(.L_6406 - .L_6405)
.L_6405:
        /*00f4*/ 	.word	0x00000000


	//----- nvinfo : EIATTR_CBANK_PARAM_SIZE
	.align		4
.L_6406:
        /*00f8*/ 	.byte	0x03, 0x19
        /*00fa*/ 	.short	0x0300


	//----- nvinfo : EIATTR_PARAM_CBANK
	.align		4
        /*00fc*/ 	.byte	0x04, 0x0a
        /*00fe*/ 	.short	(.L_6408 - .L_6407)
	.align		4
.L_6407:
        /*0100*/ 	.word	index@(.nv.constant0._ZN2at6native18elementwise_kernelILi128ELi4EZNS0_15gpu_kernel_implIZZZNS0_49_GLOBAL__N__657f93f7_16_TensorCompare_cu_71e06f4e17where_kernel_implERNS_14TensorIteratorEENKUlvE_clEvENKUlvE12_clEvEUlbN3c1011Float8_e5m2ES9_E_EEvRNS_18TensorIteratorBaseERKT_EUliE_EEviT1_)
        /*0104*/ 	.short	0x0210
        /*0106*/ 	.short	0x0300


	//----- nvinfo : EIATTR_SW_WAR
	.align		4
.L_6408:
        /*0108*/ 	.byte	0x04, 0x36
        /*010a*/ 	.short	(.L_6410 - .L_6409)
.L_6409:
        /*010c*/ 	.word	0x00000008
.L_6410:


//--------------------- .nv.info._ZN2at6native27unrolled_elementwise_kernelIZZZNS0_49_GLOBAL__N__657f93f7_16_TensorCompare_cu_71e06f4e17where_kernel_implERNS_14TensorIteratorEENKUlvE_clEvENKUlvE12_clEvEUlbN3c1011Float8_e5m2ES8_E_St5arrayIPcLm4EELi4E23TrivialOffsetCalculatorILi3EjESD_ILi1EjENS0_6memory12LoadWithCastILi3EEENSG_13StoreWithCastILi1EEEEEviT_T0_T2_T3_T4_T5_ --------------------------
	.section	.nv.info._ZN2at6native27unrolled_elementwise_kernelIZZZNS0_49_GLOBAL__N__657f93f7_16_TensorCompare_cu_71e06f4e17where_kernel_implERNS_14TensorIteratorEENKUlvE_clEvENKUlvE12_clEvEUlbN3c1011Float8_e5m2ES8_E_St5arrayIPcLm4EELi4E23TrivialOffsetCalculatorILi3EjESD_ILi1EjENS0_6memory12LoadWithCastILi3EEENSG_13StoreWithCastILi1EEEEEviT_T0_T2_T3_T4_T5_,"",@"SHT_CUDA_INFO"
	.sectionflags	@""
	.align	4


	//----- nvinfo : EIATTR_CUDA_API_VERSION
	.align		4
        /*0000*/ 	.byte	0x04, 0x37
        /*0002*/ 	.short	(.L_6412 - .L_6411)
.L_6411:
        /*0004*/ 	.word	0x00000082


	//----- nvinfo : EIATTR_KPARAM_INFO
	.align		4
.L_6412:
        /*0008*/ 	.byte	0x04, 0x17
        /*000a*/ 	.short	(.L_6414 - .L_6413)
.L_6413:
        /*000c*/ 	.word	0x00000000
        /*0010*/ 	.short	0x0006
        /*0012*/ 	.short	0x0044
        /*0014*/ 	.byte	0x00, 0xf0, 0x21, 0x00


	//----- nvinfo : EIATTR_KPARAM_INFO
	.align		4
.L_6414:
        /*0018*/ 	.byte	0x04, 0x17
        /*001a*/ 	.short	(.L_6416 - .L_6415)
.L_6415:
        /*001c*/ 	.word	0x00000000
        /*0020*/ 	.short	0x0005
        /*0022*/ 	.short	0x0034
        /*0024*/ 	.byte	0x00, 0xf0, 0x41, 0x00


	//----- nvinfo : EIATTR_KPARAM_INFO
	.align		4
.L_6416:
        /*0028*/ 	.byte	0x04, 0x17
        /*002a*/ 	.short	(.L_6418 - .L_6417)
.L_6417:
        /*002c*/ 	.word	0x00000000
        /*0030*/ 	.short	0x0004
        /*0032*/ 	.short	0x0031
        /*0034*/ 	.byte	0x00, 0xf0, 0x05, 0x00


	//----- nvinfo : EIATTR_KPARAM_INFO
	.align		4
.L_6418:
        /*0038*/ 	.byte	0x04, 0x17
        /*003a*/ 	.short	(.L_6420 - .L_6419)
.L_6419:
        /*003c*/ 	.word	0x00000000
        /*0040*/ 	.short	0x0003
        /*0042*/ 	.short	0x0030
        /*0044*/ 	.byte	0x00, 0xf0, 0x05, 0x00


	//----- nvinfo : EIATTR_KPARAM_INFO
	.align		4
.L_6420:
        /*0048*/ 	.byte	0x04, 0x17
        /*004a*/ 	.short	(.L_6422 - .L_6421)
.L_6421:
        /*004c*/ 	.word	0x00000000
        /*0050*/ 	.short	0x0002
        /*0052*/ 	.short	0x0010
        /*0054*/ 	.byte	0x00, 0xf0, 0x81, 0x00


	//----- nvinfo : EIATTR_KPARAM_INFO
	.align		4
.L_6422:
        /*0058*/ 	.byte	0x04, 0x17
        /*005a*/ 	.short	(.L_6424 - .L_6423)
.L_6423:
        /*005c*/ 	.word	0x00000000
        /*0060*/ 	.short	0x0001
        /*0062*/ 	.short	0x0008
        /*0064*/ 	.byte	0x00, 0xf0, 0x21, 0x00


	//----- nvinfo : EIATTR_KPARAM_INFO
	.align		4
.L_6424:
        /*0068*/ 	.byte	0x04, 0x17
        /*006a*/ 	.short	(.L_6426 - .L_6425)
.L_6425:
        /*006c*/ 	.word	0x00000000
        /*0070*/ 	.short	0x0000
        /*0072*/ 	.short	0x0000
        /*0074*/ 	.byte	0x00, 0xf0, 0x11, 0x00


	//----- nvinfo : EIATTR_SPARSE_MMA_MASK
	.align		4
.L_6426:
        /*0078*/ 	.byte	0x03, 0x50
        /*007a*/ 	.short	0x0000


	//----- nvinfo : EIATTR_MAXREG_COUNT
	.align		4
        /*007c*/ 	.byte	0x03, 0x1b
        /*007e*/ 	.short	0x00ff


	//----- nvinfo : EIATTR_EXTERNS
	.align		4
        /*0080*/ 	.byte	0x04, 0x0f
        /*0082*/ 	.short	(.L_6428 - .L_6427)


	//   ....[0]....
	.align		4
.L_6427:
        /*0084*/ 	.word	index@(__assertfail)


	//----- nvinfo : EIATTR_MERCURY_ISA_VERSION
	.align		4
.L_6428:
        /*0088*/ 	.byte	0x03, 0x5f
        /*008a*/ 	.short	0x0101


	//----- nvinfo : EIATTR_SYSCALL_OFFSETS
	.align		4
        /*008c*/ 	.byte	0x04, 0x46
        /*008e*/ 	.short	(.L_6430 - .L_6429)


	//   ....[0]....
.L_6429:
        /*0090*/ 	.word	0x000010e0


	//   ....[1]....
        /*0094*/ 	.word	0x000034b0


	//   ....[2]....
        /*0098*/ 	.word	0x00005ad0


	//   ....[3]....
        /*009c*/ 	.word	0x00006e50


	//   ....[4]....
        /*00a0*/ 	.word	0x000091d0


	//   ....[5]....
        /*00a4*/ 	.word	0x0000b7f0


	//   ....[6]....
        /*00a8*/ 	.word	0x0000cbd0


	//   ....[7]....
        /*00ac*/ 	.word	0x0000efb0


	//   ....[8]....
        /*00b0*/ 	.word	0x000115e0


	//   ....[9]....
        /*00b4*/ 	.word	0x000129b0


	//   ....[10]....
        /*00b8*/ 	.word	0x00014d90


	//   ....[11]....
        /*00bc*/ 	.word	0x000173c0


	//   ....[12]....
        /*00c0*/ 	.word	0x000193c0


	//   ....[13]....
        /*00c4*/ 	.word	0x0001b180


	//   ....[14]....
        /*00c8*/ 	.word	0x0001cf10


	//   ....[15]....
        /*00cc*/ 	.word	0x0001ecb0


	//----- nvinfo : EIATTR_EXIT_INSTR_OFFSETS
	.align		4
.L_6430:
        /*00d0*/ 	.byte	0x04, 0x1c
        /*00d2*/ 	.short	(.L_6432 - .L_6431)


	//   ....[0]....
.L_6431:
        /*00d4*/ 	.word	0x0001d150


	//   ....[1]....
        /*00d8*/ 	.word	0x0001d370


	//   ....[2]....
        /*00dc*/ 	.word	0x0001d480


	//   ....[3]....
        /*00e0*/ 	.word	0x0001d5e0


	//   ....[4]....
        /*00e4*/ 	.word	0x0001d6e0


	//   ....[5]....
        /*00e8*/ 	.word	0x0001d7e0


	//   ....[6]....
        /*00ec*/ 	.word	0x0001d930


	//   ....[7]....
        /*00f0*/ 	.word	0x0001da30


	//   ....[8]....
        /*00f4*/ 	.word	0x0001db90


	//   ....[9]....
        /*00f8*/ 	.word	0x0001dca0


	//   ....[10]....
        /*00fc*/ 	.word	0x0001ddb0


	//   ....[11]....
        /*0100*/ 	.word	0x0001df40


	//   ....[12]....
        /*0104*/ 	.word	0x0001e060


	//   ....[13]....
        /*0108*/ 	.word	0x0001e2b0


	//   ....[14]....
        /*010c*/ 	.word	0x0001e2d0


	//   ....[15]....
        /*0110*/ 	.word	0x0001e3d0


	//   ....[16]....
        /*0114*/ 	.word	0x0001e550


	//   ....[17]....
        /*0118*/ 	.word	0x0001e770


	//   ....[18]....
        /*011c*/ 	.word	0x0001e990


	//   ....[19]....
        /*0120*/ 	.word	0x0001ebb0


	//   ....[20]....
        /*0124*/ 	.word	0x0001ecc0


	//   ....[21]....
        /*0128*/ 	.word	0x0001edc0


	//   ....[22]....
        /*012c*/ 	.word	0x0001eec0


	//----- nvinfo : EIATTR_MAX_THREADS
	.align		4
.L_6432:
        /*0130*/ 	.byte	0x04, 0x05
        /*0132*/ 	.short	(.L_6434 - .L_6433)
.L_6433:
        /*0134*/ 	.word	0x00000080
        /*0138*/ 	.word	0x00000001
        /*013c*/ 	.word	0x00000001


	//----- nvinfo : EIATTR_CRS_STACK_SIZE
	.align		4
.L_6434:
        /*0140*/ 	.byte	0x04, 0x1e
        /*0142*/ 	.short	(.L_6436 - .L_6435)
.L_6435:
        /*0144*/ 	.word	0x00000000


	//----- nvinfo : EIATTR_CBANK_PARAM_SIZE
	.align		4
.L_6436:
        /*0148*/ 	.byte	0x03, 0x19
        /*014a*/ 	.short	0x004c


	//----- nvinfo : EIATTR_PARAM_CBANK
	.align		4
        /*014c*/ 	.byte	0x04, 0x0a
        /*014e*/ 	.short	(.L_6438 - .L_6437)
	.align		4
.L_6437:
        /*0150*/ 	.word	index@(.nv.constant0._ZN2at6native27unrolled_elementwise_kernelIZZZNS0_49_GLOBAL__N__657f93f7_16_TensorCompare_cu_71e06f4e17where_kernel_implERNS_14TensorIteratorEENKUlvE_clEvENKUlvE12_clEvEUlbN3c1011Float8_e5m2ES8_E_St5arrayIPcLm4EELi4E23TrivialOffsetCalculatorILi3EjESD_ILi1EjENS0_6memory12LoadWithCastILi3EEENSG_13StoreWithCastILi1EEEEEviT_T0_T2_T3_T4_T5_)
        /*0154*/ 	.short	0x0210
        /*0156*/ 	.short	0x004c


	//----- nvinfo : EIATTR_SW_WAR
	.align		4
.L_6438:
        /*0158*/ 	.byte	0x04, 0x36
        /*015a*/ 	.short	(.L_6440 - .L_6439)
.L_6439:
        /*015c*/ 	.word	0x00000008
.L_6440:


//--------------------- .nv.info._ZN2at6native18elementwise_kernelILi128ELi4EZNS0_22gpu_kernel_impl_nocastIZZZNS0_49_GLOBAL__N__657f93f7_16_TensorCompare_cu_71e06f4e17where_kernel_implERNS_14TensorIteratorEENKUlvE_clEvENKUlvE12_clEvEUlbN3c1011Float8_e5m2ES9_E_EEvRNS_18TensorIteratorBaseERKT_EUliE_EEviT1_ --------------------------
	.section	.nv.info._ZN2at6native18elementwise_kernelILi128ELi4EZNS0_22gpu_kernel_impl_nocastIZZZNS0_49_GLOBAL__N__657f93f7_16_TensorCompare_cu_71e06f4e17where_kernel_implERNS_14TensorIteratorEENKUlvE_clEvENKUlvE12_clEvEUlbN3c1011Float8_e5m2ES9_E_EEvRNS_18TensorIteratorBaseERKT_EUliE_EEviT1_,"",@"SHT_CUDA_INFO"
	.sectionflags	@""
	.align	4


	//----- nvinfo : EIATTR_CUDA_API_VERSION
	.align		4
        /*0000*/ 	.byte	0x04, 0x37
        /*0002*/ 	.short	(.L_6442 - .L_6441)
.L_6441:
        /*0004*/ 	.word	0x00000082


	//----- nvinfo : EIATTR_KPARAM_INFO
	.align		4
.L_6442:
        /*0008*/ 	.byte	0x04, 0x17
        /*000a*/ 	.short	(.L_6444 - .L_6443)
.L_6443:
        /*000c*/ 	.word	0x00000000
        /*0010*/ 	.short	0x0001
        /*0012*/ 	.short	0x0008
        /*0014*/ 	.byte	0x00, 0xf0, 0xc1, 0x0b


	//----- nvinfo : EIATTR_KPARAM_INFO
	.align		4
.L_6444:
        /*0018*/ 	.byte	0x04, 0x17
        /*001a*/ 	.short	(.L_6446 - .L_6445)
.L_6445:
        /*001c*/ 	.word	0x00000000
        /*0020*/ 	.short	0x0000
        /*0022*/ 	.short	0x0000
        /*0024*/ 	.byte	0x00, 0xf0, 0x11, 0x00


	//----- nvinfo : EIATTR_SPARSE_MMA_MASK
	.align		4
.L_6446:
        /*0028*/ 	.byte	0x03, 0x50
        /*002a*/ 	.short	0x0000


	//----- nvinfo : EIATTR_MAXREG_COUNT
	.align		4
        /*002c*/ 	.byte	0x03, 0x1b
        /*002e*/ 	.short	0x0080


	//----- nvinfo : EIATTR_MERCURY_ISA_VERSION
	.align		4
        /*0030*/ 	.byte	0x03, 0x5f
        /*0032*/ 	.short	0x0101


	//----- nvinfo : EIATTR_EXIT_INSTR_OFFSETS
	.align		4
        /*0034*/ 	.byte	0x04, 0x1c
        /*0036*/ 	.short	(.L_6448 - .L_6447)


	//   ....[0]....
.L_6447:
        /*0038*/ 	.word	0x00004b90


	//   ....[1]....
        /*003c*/ 	.word	0x00006460


	//----- nvinfo : EIATTR_MAX_THREADS
	.align		4
.L_6448:
        /*0040*/ 	.byte	0x04, 0x05
        /*0042*/ 	.short	(.L_6450 - .L_6449)
.L_6449:
        /*0044*/ 	.word	0x00000080
        /*0048*/ 	.word	0x00000001
        /*004c*/ 	.word	0x00000001


	//----- nvinfo : EIATTR_CRS_STACK_SIZE
	.align		4
.L_6450:
        /*0050*/ 	.byte	0x04, 0x1e
        /*0052*/ 	.short	(.L_6452 - .L_6451)
.L_6451:
        /*0054*/ 	.word	0x00000000


	//----- nvinfo : EIATTR_CBANK_PARAM_SIZE
	.align		4
.L_6452:
        /*0058*/ 	.byte	0x03, 0x19
        /*005a*/ 	.short	0x02f8


	//----- nvinfo : EIATTR_PARAM_CBANK
	.align		4
        /*005c*/ 	.byte	0x04, 0x0a
        /*005e*/ 	.short	(.L_6454 - .L_6453)
	.align		4
.L_6453:
        /*0060*/ 	.word	index@(.nv.constant0._ZN2at6native18elementwise_kernelILi128ELi4EZNS0_22gpu_kernel_impl_nocastIZZZNS0_49_GLOBAL__N__657f93f7_16_TensorCompare_cu_71e06f4e17where_kernel_implERNS_14TensorIteratorEENKUlvE_clEvENKUlvE12_clEvEUlbN3c1011Float8_e5m2ES9_E_EEvRNS_18TensorIteratorBaseERKT_EUliE_EEviT1_)
        /*0064*/ 	.short	0x0210
        /*0066*/ 	.short	0x02f8


	//----- nvinfo : EIATTR_SW_WAR
	.align		4
.L_6454:
        /*0068*/ 	.byte	0x04, 0x36
        /*006a*/ 	.short	(.L_6456 - .L_6455)
.L_6455:
        /*006c*/ 	.word	0x00000008
.L_6456:


//--------------------- .nv.info._ZN2at6native27unrolled_elementwise_kernelIZZZNS0_49_GLOBAL__N__657f93f7_16_TensorCompare_cu_71e06f4e17where_kernel_implERNS_14TensorIteratorEENKUlvE_clEvENKUlvE12_clEvEUlbN3c1011Float8_e5m2ES8_E_St5arrayIPcLm4EELi4E23TrivialOffsetCalculatorILi3EjESD_ILi1EjENS0_6memory15LoadWithoutCastENSG_16StoreWithoutCastEEEviT_T0_T2_T3_T4_T5_ --------------------------
	.section	.nv.info._ZN2at6native27unrolled_elementwise_kernelIZZZNS0_49_GLOBAL__N__657f93f7_16_TensorCompare_cu_71e06f4e17where_kernel_implERNS_14TensorIteratorEENKUlvE_clEvENKUlvE12_clEvEUlbN3c1011Float8_e5m2ES8_E_St5arrayIPcLm4EELi4E23TrivialOffsetCalculatorILi3EjESD_ILi1EjENS0_6memory15LoadWithoutCastENSG_16StoreWithoutCastEEEviT_T0_T2_T3_T4_T5_,"",@"SHT_CUDA_INFO"
	.sectionflags	@""
	.align	4


	//----- nvinfo : EIATTR_CUDA_API_VERSION
	.align		4
        /*0000*/ 	.byte	0x04, 0x37
        /*0002*/ 	.short	(.L_6458 - .L_6457)
.L_6457:
        /*0004*/ 	.word	0x00000082


	//----- nvinfo : EIATTR_KPARAM_INFO
	.align		4
.L_6458:
        /*0008*/ 	.byte	0x04, 0x17
        /*000a*/ 	.short	(.L_6460 - .L_6459)
.L_6459:
        /*000c*/ 	.word	0x00000000
        /*0010*/ 	.short	0x0006
        /*0012*/ 	.short	0x0033
        /*0014*/ 	.byte	0x00, 0xf0, 0x05, 0x00


	//----- nvinfo : EIATTR_KPARAM_INFO
	.align		4
.L_6460:
        /*0018*/ 	.byte	0x04, 0x17
        /*001a*/ 	.short	(.L_6462 - .L_6461)
.L_6461:
        /*001c*/ 	.word	0x00000000
        /*0020*/ 	.short	0x0005
        /*0022*/ 	.short	0x0032
        /*0024*/ 	.byte	0x00, 0xf0, 0x05, 0x00


	//----- nvinfo : EIATTR_KPARAM_INFO
	.align		4
.L_6462:
        /*0028*/ 	.byte	0x04, 0x17
        /*002a*/ 	.short	(.L_6464 - .L_6463)
.L_6463:
        /*002c*/ 	.word	0x00000000
        /*0030*/ 	.short	0x0004
        /*0032*/ 	.short	0x0031
        /*0034*/ 	.byte	0x00, 0xf0, 0x05, 0x00


	//----- nvinfo : EIATTR_KPARAM_INFO
	.align		4
.L_6464:
        /*0038*/ 	.byte	0x04, 0x17
        /*003a*/ 	.short	(.L_6466 - .L_6465)
.L_6465:
        /*003c*/ 	.word	0x00000000
        /*0040*/ 	.short	0x0003
        /*0042*/ 	.short	0x0030
        /*0044*/ 	.byte	0x00, 0xf0, 0x05, 0x00


	//----- nvinfo : EIATTR_KPARAM_INFO
	.align		4
.L_6466:
        /*0048*/ 	.byte	0x04, 0x17
        /*004a*/ 	.short	(.L_6468 - .L_6467)
.L_6467:
        /*004c*/ 	.word	0x00000000
        /*0050*/ 	.short	0x0002
        /*0052*/ 	.short	0x0010
        /*0054*/ 	.byte	0x00, 0xf0, 0x81, 0x00


	//----- nvinfo : EIATTR_KPARAM_INFO
	.align		4
.L_6468:
        /*0058*/ 	.byte	0x04, 0x17
        /*005a*/ 	.short	(.L_6470 - .L_6469)
.L_6469:
        /*005c*/ 	.word	0x00000000
        /*0060*/ 	.short	0x0001
        /*0062*/ 	.short	0x0008
        /*0064*/ 	.byte	0x00, 0xf0, 0x21, 0x00


	//----- nvinfo : EIATTR_KPARAM_INFO
	.align		4
.L_6470:
        /*0068*/ 	.byte	0x04, 0x17
        /*006a*/ 	.short	(.L_6472 - .L_6471)
.L_6471:
        /*006c*/ 	.word	0x00000000
        /*0070*/ 	.short	0x0000
        /*0072*/ 	.short	0x0000
        /*0074*/ 	.byte	0x00, 0xf0, 0x11, 0x00


	//----- nvinfo : EIATTR_SPARSE_MMA_MASK
	.align		4
.L_6472:
        /*0078*/ 	.byte	0x03, 0x50
        /*007a*/ 	.short	0x0000


	//----- nvinfo : EIATTR_MAXREG_COUNT
	.align		4
        /*007c*/ 	.byte	0x03, 0x1b
        /*007e*/ 	.short	0x00ff


	//----- nvinfo : EIATTR_MERCURY_ISA_VERSION
	.align		4
        /*0080*/ 	.byte	0x03, 0x5f
        /*0082*/ 	.short	0x0101


	//----- nvinfo : EIATTR_EXIT_INSTR_OFFSETS
	.align		4
        /*0084*/ 	.byte	0x04, 0x1c
        /*0086*/ 	.short	(.L_6474 - .L_6473)


	//   ....[0]....
.L_6473:
        /*0088*/ 	.word	0x00000780


	//   ....[1]....
        /*008c*/ 	.word	0x00000800


	//----- nvinfo : EIATTR_MAX_THREADS
	.align		4
.L_6474:
        /*0090*/ 	.byte	0x04, 0x05
        /*0092*/ 	.short	(.L_6476 - .L_6475)
.L_6475:
        /*0094*/ 	.word	0x00000080
        /*0098*/ 	.word	0x00000001
        /*009c*/ 	.word	0x00000001


	//----- nvinfo : EIATTR_CRS_STACK_SIZE
	.align		4
.L_6476:
        /*00a0*/ 	.byte	0x04, 0x1e
        /*00a2*/ 	.short	(.L_6478 - .L_6477)
.L_6477:
        /*00a4*/ 	.word	0x00000000


	//----- nvinfo : EIATTR_CBANK_PARAM_SIZE
	.align		4
.L_6478:
        /*00a8*/ 	.byte	0x03, 0x19
        /*00aa*/ 	.short	0x0034


	//----- nvinfo : EIATTR_PARAM_CBANK
	.align		4
        /*00ac*/ 	.byte	0x04, 0x0a
        /*00ae*/ 	.short	(.L_6480 - .L_6479)
	.align		4
.L_6479:
        /*00b0*/ 	.word	index@(.nv.constant0._ZN2at6native27unrolled_elementwise_kernelIZZZNS0_49_GLOBAL__N__657f93f7_16_TensorCompare_cu_71e06f4e17where_kernel_implERNS_14TensorIteratorEENKUlvE_clEvENKUlvE12_clEvEUlbN3c1011Float8_e5m2ES8_E_St5arrayIPcLm4EELi4E23TrivialOffsetCalculatorILi3EjESD_ILi1EjENS0_6memory15LoadWithoutCastENSG_16StoreWithoutCastEEEviT_T0_T2_T3_T4_T5_)
        /*00b4*/ 	.short	0x0210
        /*00b6*/ 	.short	0x0034


	//----- nvinfo : EIATTR_SW_WAR
	.align		4
.L_6480:
        /*00b8*/ 	.byte	0x04, 0x36
        /*00ba*/ 	.short	(.L_6482 - .L_6481)
.L_6481:
        /*00bc*/ 	.word	0x00000008
.L_6482:


//--------------------- .nv.info._ZN2at6native29vectorized_elementwise_kernelILi2EZZZNS0_49_GLOBAL__N__657f93f7_16_TensorCompare_cu_71e06f4e17where_kernel_implERNS_14TensorIteratorEENKUlvE_clEvENKUlvE12_clEvEUlbN3c1011Float8_e5m2ES8_E_St5arrayIPcLm4EEEEviT0_T1_ --------------------------
	.section	.nv.info._ZN2at6native29vectorized_elementwise_kernelILi2EZZZNS0_49_GLOBAL__N__657f93f7_16_TensorCompare_cu_71e06f4e17where_kernel_implERNS_14TensorIteratorEENKUlvE_clEvENKUlvE12_clEvEUlbN3c1011Float8_e5m2ES8_E_St5arrayIPcLm4EEEEviT0_T1_,"",@"SHT_CUDA_INFO"
	.sectionflags	@""
	.align	4


	//----- nvinfo : EIATTR_CUDA_API_VERSION
	.align		4
        /*0000*/ 	.byte	0x04, 0x37
        /*0002*/ 	.short	(.L_6484 - .L_6483)
.L_6483:
        /*0004*/ 	.word	0x00000082


	//----- nvinfo : EIATTR_KPARAM_INFO
	.align		4
.L_6484:
        /*0008*/ 	.byte	0x04, 0x17
        /*000a*/ 	.short	(.L_6486 - .L_6485)
.L_6485:
        /*000c*/ 	.word	0x00000000
        /*0010*/ 	.short	0x0002
        /*0012*/ 	.short	0x0010
        /*0014*/ 	.byte	0x00, 0xf0, 0x81, 0x00


	//----- nvinfo : EIATTR_KPARAM_INFO
	.align		4
.L_6486:
        /*0018*/ 	.byte	0x04, 0x17
        /*001a*/ 	.short	(.L_6488 - .L_6487)
.L_6487:
        /*001c*/ 	.word	0x00000000
        /*0020*/ 	.short	0x0001
        /*0022*/ 	.short	0x0008
        /*0024*/ 	.byte	0x00, 0xf0, 0x21, 0x00


	//----- nvinfo : EIATTR_KPARAM_INFO
	.align		4
.L_6488:
        /*0028*/ 	.byte	0x04, 0x17
        /*002a*/ 	.short	(.L_6490 - .L_6489)
.L_6489:
        /*002c*/ 	.word	0x00000000
        /*0030*/ 	.short	0x0000
        /*0032*/ 	.short	0x0000
        /*0034*/ 	.byte	0x00, 0xf0, 0x11, 0x00


	//----- nvinfo : EIATTR_SPARSE_MMA_MASK
	.align		4
.L_6490:
        /*0038*/ 	.byte	0x03, 0x50
        /*003a*/ 	.short	0x0000


	//----- nvinfo : EIATTR_MAXREG_COUNT
	.align		4
        /*003c*/ 	.byte	0x03, 0x1b
        /*003e*/ 	.short	0x00ff


	//----- nvinfo : EIATTR_MERCURY_ISA_VERSION
	.align		4
        /*0040*/ 	.byte	0x03, 0x5f
        /*0042*/ 	.short	0x0101


	//----- nvinfo : EIATTR_EXIT_INSTR_OFFSETS
	.align		4
        /*0044*/ 	.byte	0x04, 0x1c
        /*0046*/ 	.short	(.L_6492 - .L_6491)


	//   ....[0]....
.L_6491:
        /*0048*/ 	.word	0x00000560


	//   ....[1]....
        /*004c*/ 	.word	0x000014a0


	//   ....[2]....
        /*0050*/ 	.word	0x00001500


	//----- nvinfo : EIATTR_MAX_THREADS
	.align		4
.L_6492:
        /*0054*/ 	.byte	0x04, 0x05
        /*0056*/ 	.short	(.L_6494 - .L_6493)
.L_6493:
        /*0058*/ 	.word	0x00000080
        /*005c*/ 	.word	0x00000001
        /*0060*/ 	.word	0x00000001


	//----- nvinfo : EIATTR_CRS_STACK_SIZE
	.align		4
.L_6494:
        /*0064*/ 	.byte	0x04, 0x1e
        /*0066*/ 	.short	(.L_6496 - .L_6495)
.L_6495:
        /*0068*/ 	.word	0x00000000


	//----- nvinfo : EIATTR_CBANK_PARAM_SIZE
	.align		4
.L_6496:
        /*006c*/ 	.byte	0x03, 0x19
        /*006e*/ 	.short	0x0030


	//----- nvinfo : EIATTR_PARAM_CBANK
	.align		4
        /*0070*/ 	.byte	0x04, 0x0a
        /*0072*/ 	.short	(.L_6498 - .L_6497)
	.align		4
.L_6497:
        /*0074*/ 	.word	index@(.nv.constant0._ZN2at6native29vectorized_elementwise_kernelILi2EZZZNS0_49_GLOBAL__N__657f93f7_16_TensorCompare_cu_71e06f4e17where_kernel_implERNS_14TensorIteratorEENKUlvE_clEvENKUlvE12_clEvEUlbN3c1011Float8_e5m2ES8_E_St5arrayIPcLm4EEEEviT0_T1_)
        /*0078*/ 	.short	0x0210
        /*007a*/ 	.short	0x0030


	//----- nvinfo : EIATTR_SW_WAR
	.align		4
.L_6498:
        /*007c*/ 	.byte	0x04, 0x36
        /*007e*/ 	.short	(.L_6500 - .L_6499)
.L_6499:
        /*0080*/ 	.word	0x00000008
.L_6500:


//--------------------- .nv.info._ZN2at6native29vectorized_elementwise_kernelILi4EZZZNS0_49_GLOBAL__N__657f93f7_16_TensorCompare_cu_71e06f4e17where_kernel_implERNS_14TensorIteratorEENKUlvE_clEvENKUlvE12_clEvEUlbN3c1011Float8_e5m2ES8_E_St5arrayIPcLm4EEEEviT0_T1_ --------------------------
	.section	.nv.info._ZN2at6native29vectorized_elementwise_kernelILi4EZZZNS0_49_GLOBAL__N__657f93f7_16_TensorCompare_cu_71e06f4e17where_kernel_implERNS_14TensorIteratorEENKUlvE_clEvENKUlvE12_clEvEUlbN3c1011Float8_e5m2ES8_E_St5arrayIPcLm4EEEEviT0_T1_,"",@"SHT_CUDA_INFO"
	.sectionflags	@""
	.align	4


	//----- nvinfo : EIATTR_CUDA_API_VERSION
	.align		4
        /*0000*/ 	.byte	0x04, 0x37
        /*0002*/ 	.short	(.L_6502 - .L_6501)
.L_6501:
        /*0004*/ 	.word	0x00000082


	//----- nvinfo : EIATTR_KPARAM_INFO
	.align		4
.L_6502:
        /*0008*/ 	.byte	0x04, 0x17
        /*000a*/ 	.short	(.L_6504 - .L_6503)
.L_6503:
        /*000c*/ 	.word	0x00000000
        /*0010*/ 	.short	0x0002
        /*0012*/ 	.short	0x0010
        /*0014*/ 	.byte	0x00, 0xf0, 0x81, 0x00


	//----- nvinfo : EIATTR_KPARAM_INFO
	.align		4
.L_6504:
        /*0018*/ 	.byte	0x04, 0x17
        /*001a*/ 	.short	(.L_6506 - .L_6505)
.L_6505:
        /*001c*/ 	.word	0x00000000
        /*0020*/ 	.short	0x0001
        /*0022*/ 	.short	0x0008
        /*0024*/ 	.byte	0x00, 0xf0, 0x21, 0x00


	//----- nvinfo : EIATTR_KPARAM_INFO
	.align		4
.L_6506:
        /*0028*/ 	.byte	0x04, 0x17
        /*002a*/ 	.short	(.L_6508 - .L_6507)
.L_6507:
        /*002c*/ 	.word	0x00000000
        /*0030*/ 	.short	0x0000
        /*0032*/ 	.short	0x0000
        /*0034*/ 	.byte	0x00, 0xf0, 0x11, 0x00


	//----- nvinfo : EIATTR_SPARSE_MMA_MASK
	.align		4
.L_6508:
        /*0038*/ 	.byte	0x03, 0x50
        /*003a*/ 	.short	0x0000


	//----- nvinfo : EIATTR_MAXREG_COUNT
	.align		4
        /*003c*/ 	.byte	0x03, 0x1b
        /*003e*/ 	.short	0x00ff


	//----- nvinfo : EIATTR_MERCURY_ISA_VERSION
	.align		4
        /*0040*/ 	.byte	0x03, 0x5f
        /*0042*/ 	.short	0x0101


	//----- nvinfo : EIATTR_EXIT_INSTR_OFFSETS
	.align		4
        /*0044*/ 	.byte	0x04, 0x1c
        /*0046*/ 	.short	(.L_6510 - .L_6509)


	//   ....[0]....
.L_6509:
        /*0048*/ 	.word	0x00000500


	//   ....[1]....
        /*004c*/ 	.word	0x00001440


	//   ....[2]....
        /*0050*/ 	.word	0x000014a0


	//----- nvinfo : EIATTR_MAX_THREADS
	.align		4
.L_6510:
        /*0054*/ 	.byte	0x04, 0x05
        /*0056*/ 	.short	(.L_6512 - .L_6511)
.L_6511:
        /*0058*/ 	.word	0x00000080
        /*005c*/ 	.word	0x00000001
        /*0060*/ 	.word	0x00000001


	//----- nvinfo : EIATTR_CRS_STACK_SIZE
	.align		4
.L_6512:
        /*0064*/ 	.byte	0x04, 0x1e
        /*0066*/ 	.short	(.L_6514 - .L_6513)
.L_6513:
        /*0068*/ 	.word	0x00000000


	//----- nvinfo : EIATTR_CBANK_PARAM_SIZE
	.align		4
.L_6514:
        /*006c*/ 	.byte	0x03, 0x19
        /*006e*/ 	.short	0x0030


	//----- nvinfo : EIATTR_PARAM_CBANK
	.align		4
        /*0070*/ 	.byte	0x04, 0x0a
        /*0072*/ 	.short	(.L_6516 - .L_6515)
	.align		4
.L_6515:
        /*0074*/ 	.word	index@(.nv.constant0._ZN2at6native29vectorized_elementwise_kernelILi4EZZZNS0_49_GLOBAL__N__657f93f7_16_TensorCompare_cu_71e06f4e17where_kernel_implERNS_14TensorIteratorEENKUlvE_clEvENKUlvE12_clEvEUlbN3c1011Float8_e5m2ES8_E_St5arrayIPcLm4EEEEviT0_T1_)
        /*0078*/ 	.short	0x0210
        /*007a*/ 	.short	0x0030


	//----- nvinfo : EIATTR_SW_WAR
	.align		4
.L_6516:
        /*007c*/ 	.byte	0x04, 0x36
        /*007e*/ 	.short	(.L_6518 - .L_6517)
.L_6517:
        /*0080*/ 	.word	0x00000008
.L_6518:


//--------------------- .nv.info._ZN2at6native29vectorized_elementwise_kernelILi8EZZZNS0_49_GLOBAL__N__657f93f7_16_TensorCompare_cu_71e06f4e17where_kernel_implERNS_14TensorIteratorEENKUlvE_clEvENKUlvE12_clEvEUlbN3c1011Float8_e5m2ES8_E_St5arrayIPcLm4EEEEviT0_T1_ --------------------------
	.section	.nv.info._ZN2at6native29vectorized_elementwise_kernelILi8EZZZNS0_49_GLOBAL__N__657f93f7_16_TensorCompare_cu_71e06f4e17where_kernel_implERNS_14TensorIteratorEENKUlvE_clEvENKUlvE12_clEvEUlbN3c1011Float8_e5m2ES8_E_St5arrayIPcLm4EEEEviT0_T1_,"",@"SHT_CUDA_INFO"
	.sectionflags	@""
	.align	4


	//----- nvinfo : EIATTR_CUDA_API_VERSION
	.align		4
        /*0000*/ 	.byte	0x04, 0x37
        /*0002*/ 	.short	(.L_6520 - .L_6519)
.L_6519:
        /*0004*/ 	.word	0x00000082


	//----- nvinfo : EIATTR_KPARAM_INFO
	.align		4
.L_6520:
        /*0008*/ 	.byte	0x04, 0x17
        /*000a*/ 	.short	(.L_6522 - .L_6521)
.L_6521:
        /*000c*/ 	.word	0x00000000
        /*0010*/ 	.short	0x0002
        /*0012*/ 	.short	0x0010
        /*0014*/ 	.byte	0x00, 0xf0, 0x81, 0x00


	//----- nvinfo : EIATTR_KPARAM_INFO
	.align		4
.L_6522:
        /*0018*/ 	.byte	0x04, 0x17
        /*001a*/ 	.short	(.L_6524 - .L_6523)
.L_6523:
        /*001c*/ 	.word	0x00000000
        /*0020*/ 	.short	0x0001
        /*0022*/ 	.short	0x0008
        /*0024*/ 	.byte	0x00, 0xf0, 0x21, 0x00


	//----- nvinfo : EIATTR_KPARAM_INFO
	.align		4
.L_6524:
        /*0028*/ 	.byte	0x04, 0x17
        /*002a*/ 	.short	(.L_6526 - .L_6525)
.L_6525:
        /*002c*/ 	.word	0x00000000
        /*0030*/ 	.short	0x0000
        /*0032*/ 	.short	0x0000
        /*0034*/ 	.byte	0x00, 0xf0, 0x11, 0x00


	//----- nvinfo : EIATTR_SPARSE_MMA_MASK
	.align		4
.L_6526:
        /*0038*/ 	.byte	0x03, 0x50
        /*003a*/ 	.short	0x0000


	//----- nvinfo : EIATTR_MAXREG_COUNT
	.align		4
        /*003c*/ 	.byte	0x03, 0x1b
        /*003e*/ 	.short	0x00ff


	//----- nvinfo : EIATTR_MERCURY_ISA_VERSION
	.align		4
        /*0040*/ 	.byte	0x03, 0x5f
        /*0042*/ 	.short	0x0101


	//----- nvinfo : EIATTR_EXIT_INSTR_OFFSETS
	.align		4
        /*0044*/ 	.byte	0x04, 0x1c
        /*0046*/ 	.short	(.L_6528 - .L_6527)


	//   ....[0]....
.L_6527:
        /*0048*/ 	.word	0x00000680


	//   ....[1]....
        /*004c*/ 	.word	0x000015c0


	//   ....[2]....
        /*0050*/ 	.word	0x00001620


	//----- nvinfo : EIATTR_MAX_THREADS
	.align		4
.L_6528:
        /*0054*/ 	.byte	0x04, 0x05
        /*0056*/ 	.short	(.L_6530 - .L_6529)
.L_6529:
        /*0058*/ 	.word	0x00000080
        /*005c*/ 	.word	0x00000001
        /*0060*/ 	.word	0x00000001


	//----- nvinfo : EIATTR_CRS_STACK_SIZE
	.align		4
.L_6530:
        /*0064*/ 	.byte	0x04, 0x1e
        /*0066*/ 	.short	(.L_6532 - .L_6531)
.L_6531:
        /*0068*/ 	.word	0x00000000


	//----- nvinfo : EIATTR_CBANK_PARAM_SIZE
	.align		4
.L_6532:
        /*006c*/ 	.byte	0x03, 0x19
        /*006e*/ 	.short	0x0030


	//----- nvinfo : EIATTR_PARAM_CBANK
	.align		4
        /*0070*/ 	.byte	0x04, 0x0a
        /*0072*/ 	.short	(.L_6534 - .L_6533)
	.align		4
.L_6533:
        /*0074*/ 	.word	index@(.nv.constant0._ZN2at6native29vectorized_elementwise_kernelILi8EZZZNS0_49_GLOBAL__N__657f93f7_16_TensorCompare_cu_71e06f4e17where_kernel_implERNS_14TensorIteratorEENKUlvE_clEvENKUlvE12_clEvEUlbN3c1011Float8_e5m2ES8_E_St5arrayIPcLm4EEEEviT0_T1_)
        /*0078*/ 	.short	0x0210
        /*007a*/ 	.short	0x0030


	//----- nvinfo : EIATTR_SW_WAR
	.align		4
.L_6534:
        /*007c*/ 	.byte	0x04, 0x36
        /*007e*/ 	.short	(.L_6536 - .L_6535)
.L_6535:
        /*0080*/ 	.word	0x00000008
.L_6536:


//--------------------- .nv.info._ZN2at6native18elementwise_kernelILi128ELi4EZNS0_15gpu_kernel_implIZZZNS0_49_GLOBAL__N__657f93f7_16_TensorCompare_cu_71e06f4e17where_kernel_implERNS_14TensorIteratorEENKUlvE_clEvENKUlvE11_clEvEUlbN3c107complexIfEESA_E_EEvRNS_18TensorIteratorBaseERKT_EUliE_EEviT1_ --------------------------
	.section	.nv.info._ZN2at6native18elementwise_kernelILi128ELi4EZNS0_15gpu_kernel_implIZZZNS0_49_GLOBAL__N__657f93f7_16_TensorCompare_cu_71e06f4e17where_kernel_implERNS_14TensorIteratorEENKUlvE_clEvENKUlvE11_clEvEUlbN3c107complexIfEESA_E_EEvRNS_18TensorIteratorBaseERKT_EUliE_EEviT1_,"",@"SHT_CUDA_INFO"
	.sectionflags	@""
	.align	4


	//----- nvinfo : EIATTR_CUDA_API_VERSION
	.align		4
        /*0000*/ 	.byte	0x04, 0x37
        /*0002*/ 	.short	(.L_6538 - .L_6537)
.L_6537:
        /*0004*/ 	.word	0x00000082


	//----- nvinfo : EIATTR_KPARAM_INFO
	.align		4
.L_6538:
        /*0008*/ 	.byte	0x04, 0x17
        /*000a*/ 	.short	(.L_6540 - .L_6539)
.L_6539:
        /*000c*/ 	.word	0x00000000
        /*0010*/ 	.short	0x0001
        /*0012*/ 	.short	0x0008
        /*0014*/ 	.byte	0x00, 0xf0, 0xe1, 0x0b


	//----- nvinfo : EIATTR_KPARAM_INFO
	.align		4
.L_6540:
        /*0018*/ 	.byte	0x04, 0x17
        /*001a*/ 	.short	(.L_6542 - .L_6541)
.L_6541:
        /*001c*/ 	.word	0x00000000
        /*0020*/ 	.short	0x0000
        /*0022*/ 	.short	0x0000
        /*0024*/ 	.byte	0x00, 0xf0, 0x11, 0x00


	//----- nvinfo : EIATTR_SPARSE_MMA_MASK
	.align		4
.L_6542:
        /*0028*/ 	.byte	0x03, 0x50
        /*002a*/ 	.short	0x0000


	//----- nvinfo : EIATTR_MAXREG_COUNT
	.align		4
        /*002c*/ 	.byte	0x03, 0x1b
        /*002e*/ 	.short	0x0080


	//----- nvinfo : EIATTR_EXTERNS
	.align		4
        /*0030*/ 	.byte	0x04, 0x0f
        /*0032*/ 	.short	(.L_6544 - .L_6543)


	//   ....[0]....
	.align		4
.L_6543:
        /*0034*/ 	.word	index@(__assertfail)


	//----- nvinfo : EIATTR_MERCURY_ISA_VERSION
	.align		4
.L_6544:
        /*0038*/ 	.byte	0x03, 0x5f
        /*003a*/ 	.short	0x0101


	//----- nvinfo : EIATTR_SYSCALL_OFFSETS
	.align		4
        /*003c*/ 	.byte	0x04, 0x46
        /*003e*/ 	.short	(.L_6546 - .L_6545)


	//   ....[0]....
.L_6545:
        /*0040*/ 	.word	0x00002850


	//   ....[1]....
        /*0044*/ 	.word	0x000037e0


	//   ....[2]....
        /*0048*/ 	.word	0x00004760


	//   ....[3]....
        /*004c*/ 	.word	0x00005610


	//   ....[4]....
        /*0050*/ 	.word	0x00007ea0


	//   ....[5]....
        /*0054*/ 	.word	0x00008e30


	//   ....[6]....
        /*0058*/ 	.word	0x00009db0


	//   ....[7]....
        /*005c*/ 	.word	0x0000ac60


	//   ....[8]....
        /*0060*/ 	.word	0x0000d4e0


	//   ....[9]....
        /*0064*/ 	.word	0x0000e470


	//   ....[10]....
        /*0068*/ 	.word	0x0000f3f0


	//   ....[11]....
        /*006c*/ 	.word	0x000102a0


	//   ....[12]....
        /*0070*/ 	.word	0x00012b10


	//   ....[13]....
        /*0074*/ 	.word	0x00013aa0


	//   ....[14]....
        /*0078*/ 	.word	0x00014a20


	//   ....[15]....
        /*007c*/ 	.word	0x000158d0


	//----- nvinfo : EIATTR_EXIT_INSTR_OFFSETS
	.align		4
.L_6546:
        /*0080*/ 	.byte	0x04, 0x1c
        /*0082*/ 	.short	(.L_6548 - .L_6547)


	//   ....[0]....
.L_6547:
        /*0084*/ 	.word	0x00010350


	//   ....[1]....
        /*0088*/ 	.word	0x00014be0


	//   ....[2]....
        /*008c*/ 	.word	0x00014c20


	//   ....[3]....
        /*0090*/ 	.word	0x00014cb0


	//   ....[4]....
        /*0094*/ 	.word	0x00014ce0


	//   ....[5]....
        /*0098*/ 	.word	0x00014d10


	//   ....[6]....
        /*009c*/ 	.word	0x00014d90


	//   ....[7]....
        /*00a0*/ 	.word	0x00014dc0


	//   ....[8]....
        /*00a4*/ 	.word	0x00014e40


	//   ....[9]....
        /*00a8*/ 	.word	0x00014e70


	//   ....[10]....
        /*00ac*/ 	.word	0x00014eb0


	//   ....[11]....
        /*00b0*/ 	.word	0x00014f90


	//   ....[12]....
        /*00b4*/ 	.word	0x00014ff0


	//   ....[13]....
        /*00b8*/ 	.word	0x00015170


	//   ....[14]....
        /*00bc*/ 	.word	0x000152c0


	//   ....[15]....
        /*00c0*/ 	.word	0x000152f0


	//   ....[16]....
        /*00c4*/ 	.word	0x000153a0


	//   ....[17]....
        /*00c8*/ 	.word	0x00015510


	//   ....[18]....
        /*00cc*/ 	.word	0x00015680


	//   ....[19]....
        /*00d0*/ 	.word	0x000157d0


	//   ....[20]....
        /*00d4*/ 	.word	0x000158e0


	//   ....[21]....
        /*00d8*/ 	.word	0x00015910


	//   ....[22]....
        /*00dc*/ 	.word	0x00015940


	//----- nvinfo : EIATTR_MAX_THREADS
	.align		4
.L_6548:
        /*00e0*/ 	.byte	0x04, 0x05
        /*00e2*/ 	.short	(.L_6550 - .L_6549)
.L_6549:
        /*00e4*/ 	.word	0x00000080
        /*00e8*/ 	.word	0x00000001
        /*00ec*/ 	.word	0x00000001


	//----- nvinfo : EIATTR_CRS_STACK_SIZE
	.align		4
.L_6550:
        /*00f0*/ 	.byte	0x04, 0x1e
        /*00f2*/ 	.short	(.L_6552 - .L_6551)
.L_6551:
        /*00f4*/ 	.word	0x00000000


	//----- nvinfo : EIATTR_CBANK_PARAM_SIZE
	.align		4
.L_6552:
        /*00f8*/ 	.byte	0x03, 0x19
        /*00fa*/ 	.short	0x0300


	//----- nvinfo : EIATTR_PARAM_CBANK
	.align		4
        /*00fc*/ 	.byte	0x04, 0x0a
        /*00fe*/ 	.short	(.L_6554 - .L_6553)
	.align		4
.L_6553:
        /*0100*/ 	.word	index@(.nv.constant0._ZN2at6native18elementwise_kernelILi128ELi4EZNS0_15gpu_kernel_implIZZZNS0_49_GLOBAL__N__657f93f7_16_TensorCompare_cu_71e06f4e17where_kernel_implERNS_14TensorIteratorEENKUlvE_clEvENKUlvE11_clEvEUlbN3c107complexIfEESA_E_EEvRNS_18TensorIteratorBaseERKT_EUliE_EEviT1_)
        /*0104*/ 	.short	0x0210
        /*0106*/ 	.short	0x0300


	//----- nvinfo : EIATTR_SW_WAR
	.align		4
.L_6554:
        /*0108*/ 	.byte	0x04, 0x36
        /*010a*/ 	.short	(.L_6556 - .L_6555)
.L_6555:
        /*010c*/ 	.word	0x00000008
.L_6556:


//--------------------- .nv.info._ZN2at6native27unrolled_elementwise_kernelIZZZNS0_49_GLOBAL__N__657f93f7_16_TensorCompare_cu_71e06f4e17where_kernel_implERNS_14TensorIteratorEENKUlvE_clEvENKUlvE11_clEvEUlbN3c107complexIfEES9_E_St5arrayIPcLm4EELi4E23TrivialOffsetCalculatorILi3EjESE_ILi1EjENS0_6memory12LoadWithCastILi3EEENSH_13StoreWithCastILi1EEEEEviT_T0_T2_T3_T4_T5_ --------------------------
	.section	.nv.info._ZN2at6native27unrolled_elementwise_kernelIZZZNS0_49_GLOBAL__N__657f93f7_16_TensorCompare_cu_71e06f4e17where_kernel_implERNS_14TensorIteratorEENKUlvE_clEvENKUlvE11_clEvEUlbN3c107complexIfEES9_E_St5arrayIPcLm4EELi4E23TrivialOffsetCalculatorILi3EjESE_ILi1EjENS0_6memory12LoadWithCastILi3EEENSH_13StoreWithCastILi1EEEEEviT_T0_T2_T3_T4_T5_,"",@"SHT_CUDA_INFO"
	.sectionflags	@""
	.align	4


	//----- nvinfo : EIATTR_CUDA_API_VERSION
	.align		4
        /*0000*/ 	.byte	0x04, 0x37
        /*0002*/ 	.short	(.L_6558 - .L_6557)
.L_6557:
        /*0004*/ 	.word	0x00000082


	//----- nvinfo : EIATTR_KPARAM_INFO
	.align		4
.L_6558:
        /*0008*/ 	.byte	0x04, 0x17
        /*000a*/ 	.short	(.L_6560 - .L_6559)
.L_6559:
        /*000c*/ 	.word	0x00000000
        /*0010*/ 	.short	0x0006
        /*0012*/ 	.short	0x0044
        /*0014*/ 	.byte	0x00, 0xf0, 0x21, 0x00


	//----- nvinfo : EIATTR_KPARAM_INFO
	.align		4
.L_6560:
        /*0018*/ 	.byte	0x04, 0x17
        /*001a*/ 	.short	(.L_6562 - .L_6561)
.L_6561:
        /*001c*/ 	.word	0x00000000
        /*0020*/ 	.short	0x0005
        /*0022*/ 	.short	0x0034
        /*0024*/ 	.byte	0x00, 0xf0, 0x41, 0x00


	//----- nvinfo : EIATTR_KPARAM_INFO
	.align		4
.L_6562:
        /*0028*/ 	.byte	0x04, 0x17
        /*002a*/ 	.short	(.L_6564 - .L_6563)
.L_6563:
        /*002c*/ 	.word	0x00000000
        /*0030*/ 	.short	0x0004
        /*0032*/ 	.short	0x0031
        /*0034*/ 	.byte	0x00, 0xf0, 0x05, 0x00


	//----- nvinfo : EIATTR_KPARAM_INFO
	.align		4
.L_6564:
        /*0038*/ 	.byte	0x04, 0x17
        /*003a*/ 	.short	(.L_6566 - .L_6565)
.L_6565:
        /*003c*/ 	.word	0x00000000
        /*0040*/ 	.short	0x0003
        /*0042*/ 	.short	0x0030
        /*0044*/ 	.byte	0x00, 0xf0, 0x05, 0x00


	//----- nvinfo : EIATTR_KPARAM_INFO
	.align		4
.L_6566:
        /*0048*/ 	.byte	0x04, 0x17
        /*004a*/ 	.short	(.L_6568 - .L_6567)
.L_6567:
        /*004c*/ 	.word	0x00000000
        /*0050*/ 	.short	0x0002
        /*0052*/ 	.short	0x0010
        /*0054*/ 	.byte	0x00, 0xf0, 0x81, 0x00


	//----- nvinfo : EIATTR_KPARAM_INFO
	.align		4
.L_6568:
        /*0058*/ 	.byte	0x04, 0x17
        /*005a*/ 	.short	(.L_6570 - .L_6569)
.L_6569:
        /*005c*/ 	.word	0x00000000
        /*0060*/ 	.short	0x0001
        /*0062*/ 	.short	0x0008
        /*0064*/ 	.byte	0x00, 0xf0, 0x21, 0x00


	//----- nvinfo : EIATTR_KPARAM_INFO
	.align		4
.L_6570:
        /*0068*/ 	.byte	0x04, 0x17
        /*006a*/ 	.short	(.L_6572 - .L_6571)
.L_6571:
        /*006c*/ 	.word	0x00000000
        /*0070*/ 	.short	0x0000
        /*0072*/ 	.short	0x0000
        /*0074*/ 	.byte	0x00, 0xf0, 0x11, 0x00


	//----- nvinfo : EIATTR_SPARSE_MMA_MASK
	.align		4
.L_6572:
        /*0078*/ 	.byte	0x03, 0x50
        /*007a*/ 	.short	0x0000


	//----- nvinfo : EIATTR_MAXREG_COUNT
	.align		4
        /*007c*/ 	.byte	0x03, 0x1b
        /*007e*/ 	.short	0x00ff


	//----- nvinfo : EIATTR_EXTERNS
	.align		4
        /*0080*/ 	.byte	0x04, 0x0f
        /*0082*/ 	.short	(.L_6574 - .L_6573)


	//   ....[0]....
	.align		4
.L_6573:
        /*0084*/ 	.word	index@(__assertfail)


	//----- nvinfo : EIATTR_ANNOTATIONS
	.align		4
.L_6574:
        /*0088*/ 	.byte	0x04, 0x55
        /*008a*/ 	.short	(.L_6576 - .L_6575)


	//   ....[0]....
.L_6575:
        /*008c*/ 	.word	0x00000001
        /*0090*/ 	.byte	0x10, 0x01, 0x00, 0x00, 0x01, 0x00, 0x00, 0x00, 0x70, 0x61, 0x00, 0x00, 0x01, 0x00, 0x00, 0x00
        /*00a0*/ 	.byte	0xb0, 0xc2, 0x00, 0x00


	//----- nvinfo : EIATTR_MERCURY_ISA_VERSION
	.align		4
.L_6576:
        /*00a4*/ 	.byte	0x03, 0x5f
        /*00a6*/ 	.short	0x0101


	//----- nvinfo : EIATTR_SYSCALL_OFFSETS
	.align		4
        /*00a8*/ 	.byte	0x04, 0x46
        /*00aa*/ 	.short	(.L_6578 - .L_6577)


	//   ....[0]....
.L_6577:
        /*00ac*/ 	.word	0x00001110


	//   ....[1]....
        /*00b0*/ 	.word	0x000020b0


	//   ....[2]....
        /*00b4*/ 	.word	0x00003040


	//   ....[3]....
        /*00b8*/ 	.word	0x00004160


	//   ....[4]....
        /*00bc*/ 	.word	0x00005100


	//   ....[5]....
        /*00c0*/ 	.word	0x00006090


	//   ....[6]....
        /*00c4*/ 	.word	0x00007200


	//   ....[7]....
        /*00c8*/ 	.word	0x000081a0


	//   ....[8]....
        /*00cc*/ 	.word	0x00009140


	//   ....[9]....
        /*00d0*/ 	.word	0x0000a280


	//   ....[10]....
        /*00d4*/ 	.word	0x0000b230


	//   ....[11]....
        /*00d8*/ 	.word	0x0000c1d0


	//   ....[12]....
        /*00dc*/ 	.word	0x0000d470


	//   ....[13]....
        /*00e0*/ 	.word	0x0000e3a0


	//   ....[14]....
        /*00e4*/ 	.word	0x0000f270


	//   ....[15]....
        /*00e8*/ 	.word	0x00010150


	//----- nvinfo : EIATTR_EXIT_INSTR_OFFSETS
	.align		4
.L_6578:
        /*00ec*/ 	.byte	0x04, 0x1c
        /*00ee*/ 	.short	(.L_6580 - .L_6579)


	//   ....[0]....
.L_6579:
        /*00f0*/ 	.word	0x0000f310


	//   ....[1]....
        /*00f4*/ 	.word	0x0000f460


	//   ....[2]....
        /*00f8*/ 	.word	0x0000f4a0


	//   ....[3]....
        /*00fc*/ 	.word	0x0000f530


	//   ....[4]....
        /*0100*/ 	.word	0x0000f560


	//   ....[5]....
        /*0104*/ 	.word	0x0000f590


	//   ....[6]....
        /*0108*/ 	.word	0x0000f610


	//   ....[7]....
        /*010c*/ 	.word	0x0000f640


	//   ....[8]....
        /*0110*/ 	.word	0x0000f6c0


	//   ....[9]....
        /*0114*/ 	.word	0x0000f6f0


	//   ....[10]....
        /*0118*/ 	.word	0x0000f730


	//   ....[11]....
        /*011c*/ 	.word	0x0000f810


	//   ....[12]....
        /*0120*/ 	.word	0x0000f870


	//   ....[13]....
        /*0124*/ 	.word	0x0000f9f0


	//   ....[14]....
        /*0128*/ 	.word	0x0000fb40


	//   ....[15]....
        /*012c*/ 	.word	0x0000fb70


	//   ....[16]....
        /*0130*/ 	.word	0x0000fc20


	//   ....[17]....
        /*0134*/ 	.word	0x0000fd90


	//   ....[18]....
        /*0138*/ 	.word	0x0000ff00


	//   ....[19]....
        /*013c*/ 	.word	0x00010050


	//   ....[20]....
        /*0140*/ 	.word	0x00010160


	//   ....[21]....
        /*0144*/ 	.word	0x00010190


	//   ....[22]....
        /*0148*/ 	.word	0x000101c0


	//----- nvinfo : EIATTR_MAX_THREADS
	.align		4
.L_6580:
        /*014c*/ 	.byte	0x04, 0x05
        /*014e*/ 	.short	(.L_6582 - .L_6581)
.L_6581:
        /*0150*/ 	.word	0x00000080
        /*0154*/ 	.word	0x00000001
        /*0158*/ 	.word	0x00000001


	//----- nvinfo : EIATTR_CRS_STACK_SIZE
	.align		4
.L_6582:
        /*015c*/ 	.byte	0x04, 0x1e
        /*015e*/ 	.short	(.L_6584 - .L_6583)
.L_6583:
        /*0160*/ 	.word	0x00000000


	//----- nvinfo : EIATTR_CBANK_PARAM_SIZE
	.align		4
.L_6584:
        /*0164*/ 	.byte	0x03, 0x19
        /*0166*/ 	.short	0x004c


	//----- nvinfo : EIATTR_PARAM_CBANK
	.align		4
        /*0168*/ 	.byte	0x04, 0x0a
        /*016a*/ 	.short	(.L_6586 - .L_6585)
	.align		4
.L_6585:
        /*016c*/ 	.word	index@(.nv.constant0._ZN2at6native27unrolled_elementwise_kernelIZZZNS0_49_GLOBAL__N__657f93f7_16_TensorCompare_cu_71e06f4e17where_kernel_implERNS_14TensorIteratorEENKUlvE_clEvENKUlvE11_clEvEUlbN3c107complexIfEES9_E_St5arrayIPcLm4EELi4E23TrivialOffsetCalculatorILi3EjESE_ILi1EjENS0_6memory12LoadWithCastILi3EEENSH_13StoreWithCastILi1EEEEEviT_T0_T2_T3_T4_T5_)
        /*0170*/ 	.short	0x0210
        /*0172*/ 	.short	0x004c


	//----- nvinfo : EIATTR_SW_WAR
	.align		4
.L_6586:
        /*0174*/ 	.byte	0x04, 0x36
        /*0176*/ 	.short	(.L_6588 - .L_6587)
.L_6587:
        /*0178*/ 	.word	0x00000008
.L_6588:


//--------------------- .nv.info._ZN2at6native18elementwise_kernelILi128ELi2EZNS0_22gpu_kernel_impl_nocastIZZZNS0_49_GLOBAL__N__657f93f7_16_TensorCompare_cu_71e06f4e17where_kernel_implERNS_14TensorIteratorEENKUlvE_clEvENKUlvE11_clEvEUlbN3c107complexIfEESA_E_EEvRNS_18TensorIteratorBaseERKT_EUliE_EEviT1_ --------------------------
	.section	.nv.info._ZN2at6native18elementwise_kernelILi128ELi2EZNS0_22gpu_kernel_impl_nocastIZZZNS0_49_GLOBAL__N__657f93f7_16_TensorCompare_cu_71e06f4e17where_kernel_implERNS_14TensorIteratorEENKUlvE_clEvENKUlvE11_clEvEUlbN3c107complexIfEESA_E_EEvRNS_18TensorIteratorBaseERKT_EUliE_EEviT1_,"",@"SHT_CUDA_INFO"
	.sectionflags	@""
	.align	4


	//----- nvinfo : EIATTR_CUDA_API_VERSION
	.align		4
        /*0000*/ 	.byte	0x04, 0x37
        /*0002*/ 	.short	(.L_6590 - .L_6589)
.L_6589:
        /*0004*/ 	.word	0x00000082


	//----- nvinfo : EIATTR_KPARAM_INFO
	.align		4
.L_6590:
        /*0008*/ 	.byte	0x04, 0x17
        /*000a*/ 	.short	(.L_6592 - .L_6591)
.L_6591:
        /*000c*/ 	.word	0x00000000
        /*0010*/ 	.short	0x0001
        /*0012*/ 	.short	0x0008
        /*0014*/ 	.byte	0x00, 0xf0, 0xc1, 0x0b


	//----- nvinfo : EIATTR_KPARAM_INFO
	.align		4
.L_6592:
        /*0018*/ 	.byte	0x04, 0x17
        /*001a*/ 	.short	(.L_6594 - .L_6593)
.L_6593:
        /*001c*/ 	.word	0x00000000
        /*0020*/ 	.short	0x0000
        /*0022*/ 	.short	0x0000
        /*0024*/ 	.byte	0x00, 0xf0, 0x11, 0x00


	//----- nvinfo : EIATTR_SPARSE_MMA_MASK
	.align		4
.L_6594:
        /*0028*/ 	.byte	0x03, 0x50
        /*002a*/ 	.short	0x0000


	//----- nvinfo : EIATTR_MAXREG_COUNT
	.align		4
        /*002c*/ 	.byte	0x03, 0x1b
        /*002e*/ 	.short	0x0080


	//----- nvinfo : EIATTR_MERCURY_ISA_VERSION
	.align		4
        /*0030*/ 	.byte	0x03, 0x5f
        /*0032*/ 	.short	0x0101


	//----- nvinfo : EIATTR_EXIT_INSTR_OFFSETS
	.align		4
        /*0034*/ 	.byte	0x04, 0x1c
        /*0036*/ 	.short	(.L_6596 - .L_6595)


	//   ....[0]....
.L_6595:
        /*0038*/ 	.word	0x000019a0


	//   ....[1]....
        /*003c*/ 	.word	0x00003290


	//----- nvinfo : EIATTR_MAX_THREADS
	.align		4
.L_6596:
        /*0040*/ 	.byte	0x04, 0x05
        /*0042*/ 	.short	(.L_6598 - .L_6597)
.L_6597:
        /*0044*/ 	.word	0x00000080
        /*0048*/ 	.word	0x00000001
        /*004c*/ 	.word	0x00000001


	//----- nvinfo : EIATTR_CRS_STACK_SIZE
	.align		4
.L_6598:
        /*0050*/ 	.byte	0x04, 0x1e
        /*0052*/ 	.short	(.L_6600 - .L_6599)
.L_6599:
        /*0054*/ 	.word	0x00000000


	//----- nvinfo : EIATTR_CBANK_PARAM_SIZE
	.align		4
.L_6600:
        /*0058*/ 	.byte	0x03, 0x19
        /*005a*/ 	.short	0x02f8


	//----- nvinfo : EIATTR_PARAM_CBANK
	.align		4
        /*005c*/ 	.byte	0x04, 0x0a
        /*005e*/ 	.short	(.L_6602 - .L_6601)
	.align		4
.L_6601:
        /*0060*/ 	.word	index@(.nv.constant0._ZN2at6native18elementwise_kernelILi128ELi2EZNS0_22gpu_kernel_impl_nocastIZZZNS0_49_GLOBAL__N__657f93f7_16_TensorCompare_cu_71e06f4e17where_kernel_implERNS_14TensorIteratorEENKUlvE_clEvENKUlvE11_clEvEUlbN3c107complexIfEESA_E_EEvRNS_18TensorIteratorBaseERKT_EUliE_EEviT1_)
        /*0064*/ 	.short	0x0210
        /*0066*/ 	.short	0x02f8


	//----- nvinfo : EIATTR_SW_WAR
	.align		4
.L_6602:
        /*0068*/ 	.byte	0x04, 0x36
        /*006a*/ 	.short	(.L_6604 - .L_6603)
.L_6603:
        /*006c*/ 	.word	0x00000008
.L_6604:


//--------------------- .nv.info._ZN2at6native27unrolled_elementwise_kernelIZZZNS0_49_GLOBAL__N__657f93f7_16_TensorCompare_cu_71e06f4e17where_kernel_implERNS_14TensorIteratorEENKUlvE_clEvENKUlvE11_clEvEUlbN3c107complexIfEES9_E_St5arrayIPcLm4EELi4E23TrivialOffsetCalculatorILi3EjESE_ILi1EjENS0_6memory15LoadWithoutCastENSH_16StoreWithoutCastEEEviT_T0_T2_T3_T4_T5_ --------------------------
	.section	.nv.info._ZN2at6native27unrolled_elementwise_kernelIZZZNS0_49_GLOBAL__N__657f93f7_16_TensorCompare_cu_71e06f4e17where_kernel_implERNS_14TensorIteratorEENKUlvE_clEvENKUlvE11_clEvEUlbN3c107complexIfEES9_E_St5arrayIPcLm4EELi4E23TrivialOffsetCalculatorILi3EjESE_ILi1EjENS0_6memory15LoadWithoutCastENSH_16StoreWithoutCastEEEviT_T0_T2_T3_T4_T5_,"",@"SHT_CUDA_INFO"
	.sectionflags	@""
	.align	4


	//----- nvinfo : EIATTR_CUDA_API_VERSION
	.align		4
        /*0000*/ 	.byte	0x04, 0x37
        /*0002*/ 	.short	(.L_6606 - .L_6605)
.L_6605:
        /*0004*/ 	.word	0x00000082


	//----- nvinfo : EIATTR_KPARAM_INFO
	.align		4
.L_6606:
        /*0008*/ 	.byte	0x04, 0x17
        /*000a*/ 	.short	(.L_6608 - .L_6607)
.L_6607:
        /*000c*/ 	.word	0x00000000
        /*0010*/ 	.short	0x0006
        /*0012*/ 	.short	0x0033
        /*0014*/ 	.byte	0x00, 0xf0, 0x05, 0x00


	//----- nvinfo : EIATTR_KPARAM_INFO
	.align		4
.L_6608:
        /*0018*/ 	.byte	0x04, 0x17
        /*001a*/ 	.short	(.L_6610 - .L_6609)
.L_6609:
        /*001c*/ 	.word	0x00000000
        /*0020*/ 	.short	0x0005
        /*0022*/ 	.short	0x0032
        /*0024*/ 	.byte	0x00, 0xf0, 0x05, 0x00


	//----- nvinfo : EIATTR_KPARAM_INFO
	.align		4
.L_6610:
        /*0028*/ 	.byte	0x04, 0x17
        /*002a*/ 	.short	(.L_6612 - .L_6611)
.L_6611:
        /*002c*/ 	.word	0x00000000
        /*0030*/ 	.short	0x0004
        /*0032*/ 	.short	0x0031
        /*0034*/ 	.byte	0x00, 0xf0, 0x05, 0x00


	//----- nvinfo : EIATTR_KPARAM_INFO
	.align		4
.L_6612:
        /*0038*/ 	.byte	0x04, 0x17
        /*003a*/ 	.short	(.L_6614 - .L_6613)
.L_6613:
        /*003c*/ 	.word	0x00000000
        /*0040*/ 	.short	0x0003
        /*0042*/ 	.short	0x0030
        /*0044*/ 	.byte	0x00, 0xf0, 0x05, 0x00


	//----- nvinfo : EIATTR_KPARAM_INFO
	.align		4
.L_6614:
        /*0048*/ 	.byte	0x04, 0x17
        /*004a*/ 	.short	(.L_6616 - .L_6615)
.L_6615:
        /*004c*/ 	.word	0x00000000
        /*0050*/ 	.short	0x0002
        /*0052*/ 	.short	0x0010
        /*0054*/ 	.byte	0x00, 0xf0, 0x81, 0x00


	//----- nvinfo : EIATTR_KPARAM_INFO
	.align		4
.L_6616:
        /*0058*/ 	.byte	0x04, 0x17
        /*005a*/ 	.short	(.L_6618 - .L_6617)
.L_6617:
        /*005c*/ 	.word	0x00000000
        /*0060*/ 	.short	0x0001
        /*0062*/ 	.short	0x0008
        /*0064*/ 	.byte	0x00, 0xf0, 0x21, 0x00


	//----- nvinfo : EIATTR_KPARAM_INFO
	.align		4
.L_6618:
        /*0068*/ 	.byte	0x04, 0x17
        /*006a*/ 	.short	(.L_6620 - .L_6619)
.L_6619:
        /*006c*/ 	.word	0x00000000
        /*0070*/ 	.short	0x0000
        /*0072*/ 	.short	0x0000
        /*0074*/ 	.byte	0x00, 0xf0, 0x11, 0x00


	//----- nvinfo : EIATTR_SPARSE_MMA_MASK
	.align		4
.L_6620:
        /*0078*/ 	.byte	0x03, 0x50
        /*007a*/ 	.short	0x0000


	//----- nvinfo : EIATTR_MAXREG_COUNT
	.align		4
        /*007c*/ 	.byte	0x03, 0x1b
        /*007e*/ 	.short	0x00ff


	//----- nvinfo : EIATTR_MERCURY_ISA_VERSION
	.align		4
        /*0080*/ 	.byte	0x03, 0x5f
        /*0082*/ 	.short	0x0101


	//----- nvinfo : EIATTR_EXIT_INSTR_OFFSETS
	.align		4
        /*0084*/ 	.byte	0x04, 0x1c
        /*0086*/ 	.short	(.L_6622 - .L_6621)


	//   ....[0]....
.L_6621:
        /*0088*/ 	.word	0x00000790


	//   ....[1]....
        /*008c*/ 	.word	0x00000840


	//----- nvinfo : EIATTR_MAX_THREADS
	.align		4
.L_6622:
        /*0090*/ 	.byte	0x04, 0x05
        /*0092*/ 	.short	(.L_6624 - .L_6623)
.L_6623:
        /*0094*/ 	.word	0x00000080
        /*0098*/ 	.word	0x00000001
        /*009c*/ 	.word	0x00000001


	//----- nvinfo : EIATTR_CRS_STACK_SIZE
	.align		4
.L_6624:
        /*00a0*/ 	.byte	0x04, 0x1e
        /*00a2*/ 	.short	(.L_6626 - .L_6625)
.L_6625:
        /*00a4*/ 	.word	0x00000000


	//----- nvinfo : EIATTR_CBANK_PARAM_SIZE
	.align		4
.L_6626:
        /*00a8*/ 	.byte	0x03, 0x19
        /*00aa*/ 	.short	0x0034


	//----- nvinfo : EIATTR_PARAM_CBANK
	.align		4
        /*00ac*/ 	.byte	0x04, 0x0a
        /*00ae*/ 	.short	(.L_6628 - .L_6627)
	.align		4
.L_6627:
        /*00b0*/ 	.word	index@(.nv.constant0._ZN2at6native27unrolled_elementwise_kernelIZZZNS0_49_GLOBAL__N__657f93f7_16_TensorCompare_cu_71e06f4e17where_kernel_implERNS_14TensorIteratorEENKUlvE_clEvENKUlvE11_clEvEUlbN3c107complexIfEES9_E_St5arrayIPcLm4EELi4E23TrivialOffsetCalculatorILi3EjESE_ILi1EjENS0_6memory15LoadWithoutCastENSH_16StoreWithoutCastEEEviT_T0_T2_T3_T4_T5_)
        /*00b4*/ 	.short	0x0210
        /*00b6*/ 	.short	0x0034


	//----- nvinfo : EIATTR_SW_WAR
	.align		4
.L_6628:
        /*00b8*/ 	.byte	0x04, 0x36
        /*00ba*/ 	.short	(.L_6630 - .L_6629)
.L_6629:
        /*00bc*/ 	.word	0x00000008
.L_6630:


//--------------------- .nv.info._ZN2at6native29vectorized_elementwise_kernelILi2EZZZNS0_49_GLOBAL__N__657f93f7_16_TensorCompare_cu_71e06f4e17where_kernel_implERNS_14TensorIteratorEENKUlvE_clEvENKUlvE11_clEvEUlbN3c107complexIfEES9_E_St5arrayIPcLm4EEEEviT0_T1_ --------------------------
	.section	.nv.info._ZN2at6native29vectorized_elementwise_kernelILi2EZZZNS0_49_GLOBAL__N__657f93f7_16_TensorCompare_cu_71e06f4e17where_kernel_implERNS_14TensorIteratorEENKUlvE_clEvENKUlvE11_clEvEUlbN3c107complexIfEES9_E_St5arrayIPcLm4EEEEviT0_T1_,"",@"SHT_CUDA_INFO"
	.sectionflags	@""
	.align	4


	//----- nvinfo : EIATTR_CUDA_API_VERSION
	.align		4
        /*0000*/ 	.byte	0x04, 0x37
        /*0002*/ 	.short	(.L_6632 - .L_6631)
.L_6631:
        /*0004*/ 	.word	0x00000082


	//----- nvinfo : EIATTR_KPARAM_INFO
	.align		4
.L_6632:
        /*0008*/ 	.byte	0x04, 0x17
        /*000a*/ 	.short	(.L_6634 - .L_6633)
.L_6633:
        /*000c*/ 	.word	0x00000000
        /*0010*/ 	.short	0x0002
        /*0012*/ 	.short	0x0010
        /*0014*/ 	.byte	0x00, 0xf0, 0x81, 0x00


	//----- nvinfo : EIATTR_KPARAM_INFO
	.align		4
.L_6634:
        /*0018*/ 	.byte	0x04, 0x17
        /*001a*/ 	.short	(.L_6636 - .L_6635)
.L_6635:
        /*001c*/ 	.word	0x00000000
        /*0020*/ 	.short	0x0001
        /*0022*/ 	.short	0x0008
        /*0024*/ 	.byte	0x00, 0xf0, 0x21, 0x00


	//----- nvinfo : EIATTR_KPARAM_INFO
	.align		4
.L_6636:
        /*0028*/ 	.byte	0x04, 0x17
        /*002a*/ 	.short	(.L_6638 - .L_6637)
.L_6637:
        /*002c*/ 	.word	0x00000000
        /*0030*/ 	.short	0x0000
        /*0032*/ 	.short	0x0000
        /*0034*/ 	.byte	0x00, 0xf0, 0x11, 0x00


	//----- nvinfo : EIATTR_SPARSE_MMA_MASK
	.align		4
.L_6638:
        /*0038*/ 	.byte	0x03, 0x50
        /*003a*/ 	.short	0x0000


	//----- nvinfo : EIATTR_MAXREG_COUNT
	.align		4
        /*003c*/ 	.byte	0x03, 0x1b
        /*003e*/ 	.short	0x00ff


	//----- nvinfo : EIATTR_MERCURY_ISA_VERSION
	.align		4
        /*0040*/ 	.byte	0x03, 0x5f
        /*0042*/ 	.short	0x0101


	//----- nvinfo : EIATTR_EXIT_INSTR_OFFSETS
	.align		4
        /*0044*/ 	.byte	0x04, 0x1c
        /*0046*/ 	.short	(.L_6640 - .L_6639)


	//   ....[0]....
.L_6639:
        /*0048*/ 	.word	0x00000460


	//   ....[1]....
        /*004c*/ 	.word	0x00001440


	//   ....[2]....
        /*0050*/ 	.word	0x00001490


	//----- nvinfo : EIATTR_MAX_THREADS
	.align		4
.L_6640:
        /*0054*/ 	.byte	0x04, 0x05
        /*0056*/ 	.short	(.L_6642 - .L_6641)
.L_6641:
        /*0058*/ 	.word	0x00000080
        /*005c*/ 	.word	0x00000001
        /*0060*/ 	.word	0x00000001


	//----- nvinfo : EIATTR_CRS_STACK_SIZE
	.align		4
.L_6642:
        /*0064*/ 	.byte	0x04, 0x1e
        /*0066*/ 	.short	(.L_6644 - .L_6643)
.L_6643:
        /*0068*/ 	.word	0x00000000


	//----- nvinfo : EIATTR_CBANK_PARAM_SIZE
	.align		4
.L_6644:
        /*006c*/ 	.byte	0x03, 0x19
        /*006e*/ 	.short	0x0030


	//----- nvinfo : EIATTR_PARAM_CBANK
	.align		4
        /*0070*/ 	.byte	0x04, 0x0a
        /*0072*/ 	.short	(.L_6646 - .L_6645)
	.align		4
.L_6645:
        /*0074*/ 	.word	index@(.nv.constant0._ZN2at6native29vectorized_elementwise_kernelILi2EZZZNS0_49_GLOBAL__N__657f93f7_16_TensorCompare_cu_71e06f4e17where_kernel_implERNS_14TensorIteratorEENKUlvE_clEvENKUlvE11_clEvEUlbN3c107complexIfEES9_E_St5arrayIPcLm4EEEEviT0_T1_)
        /*0078*/ 	.short	0x0210
        /*007a*/ 	.short	0x0030


	//----- nvinfo : EIATTR_SW_WAR
	.align		4
.L_6646:
        /*007c*/ 	.byte	0x04, 0x36
        /*007e*/ 	.short	(.L_6648 - .L_6647)
.L_6647:
        /*0080*/ 	.word	0x00000008
.L_6648:


//--------------------- .nv.info._ZN2at6native29vectorized_elementwise_kernelILi4EZZZNS0_49_GLOBAL__N__657f93f7_16_TensorCompare_cu_71e06f4e17where_kernel_implERNS_14TensorIteratorEENKUlvE_clEvENKUlvE11_clEvEUlbN3c107complexIfEES9_E_St5arrayIPcLm4EEEEviT0_T1_ --------------------------
	.section	.nv.info._ZN2at6native29vectorized_elementwise_kernelILi4EZZZNS0_49_GLOBAL__N__657f93f7_16_TensorCompare_cu_71e06f4e17where_kernel_implERNS_14TensorIteratorEENKUlvE_clEvENKUlvE11_clEvEUlbN3c107complexIfEES9_E_St5arrayIPcLm4EEEEviT0_T1_,"",@"SHT_CUDA_INFO"
	.sectionflags	@""
	.align	4


	//----- nvinfo : EIATTR_CUDA_API_VERSION
	.align		4
        /*0000*/ 	.byte	0x04, 0x37
        /*0002*/ 	.short	(.L_6650 - .L_6649)
.L_6649:
        /*0004*/ 	.word	0x00000082


	//----- nvinfo : EIATTR_KPARAM_INFO
	.align		4
.L_6650:
        /*0008*/ 	.byte	0x04, 0x17
        /*000a*/ 	.short	(.L_6652 - .L_6651)
.L_6651:
        /*000c*/ 	.word	0x00000000
        /*0010*/ 	.short	0x0002
        /*0012*/ 	.short	0x0010
        /*0014*/ 	.byte	0x00, 0xf0, 0x81, 0x00


	//----- nvinfo : EIATTR_KPARAM_INFO
	.align		4
.L_6652:
        /*0018*/ 	.byte	0x04, 0x17
        /*001a*/ 	.short	(.L_6654 - .L_6653)
.L_6653:
        /*001c*/ 	.word	0x00000000
        /*0020*/ 	.short	0x0001
        /*0022*/ 	.short	0x0008
        /*0024*/ 	.byte	0x00, 0xf0, 0x21, 0x00


	//----- nvinfo : EIATTR_KPARAM_INFO
	.align		4
.L_6654:
        /*0028*/ 	.byte	0x04, 0x17
        /*002a*/ 	.short	(.L_6656 - .L_6655)
.L_6655:
        /*002c*/ 	.word	0x00000000
        /*0030*/ 	.short	0x0000
        /*0032*/ 	.short	0x0000
        /*0034*/ 	.byte	0x00, 0xf0, 0x11, 0x00


	//----- nvinfo : EIATTR_SPARSE_MMA_MASK
	.align		4
.L_6656:
        /*0038*/ 	.byte	0x03, 0x50
        /*003a*/ 	.short	0x0000


	//----- nvinfo : EIATTR_MAXREG_COUNT
	.align		4
        /*003c*/ 	.byte	0x03, 0x1b
        /*003e*/ 	.short	0x00ff


	//----- nvinfo : EIATTR_MERCURY_ISA_VERSION
	.align		4
        /*0040*/ 	.byte	0x03, 0x5f
        /*0042*/ 	.short	0x0101


	//----- nvinfo : EIATTR_EXIT_INSTR_OFFSETS
	.align		4
        /*0044*/ 	.byte	0x04, 0x1c
        /*0046*/ 	.short	(.L_6658 - .L_6657)


	//   ....[0]....
.L_6657:
        /*0048*/ 	.word	0x00000440


	//   ....[1]....
        /*004c*/ 	.word	0x00001420


	//   ....[2]....
        /*0050*/ 	.word	0x00001470


	//----- nvinfo : EIATTR_MAX_THREADS
	.align		4
.L_6658:
        /*0054*/ 	.byte	0x04, 0x05
        /*0056*/ 	.short	(.L_6660 - .L_6659)
.L_6659:
        /*0058*/ 	.word	0x00000080
        /*005c*/ 	.word	0x00000001
        /*0060*/ 	.word	0x00000001


	//----- nvinfo : EIATTR_CRS_STACK_SIZE
	.align		4
.L_6660:
        /*0064*/ 	.byte	0x04, 0x1e
        /*0066*/ 	.short	(.L_6662 - .L_6661)
.L_6661:
        /*0068*/ 	.word	0x00000000


	//----- nvinfo : EIATTR_CBANK_PARAM_SIZE
	.align		4
.L_6662:
        /*006c*/ 	.byte	0x03, 0x19
        /*006e*/ 	.short	0x0030


	//----- nvinfo : EIATTR_PARAM_CBANK
	.align		4
        /*0070*/ 	.byte	0x04, 0x0a
        /*0072*/ 	.short	(.L_6664 - .L_6663)
	.align		4
.L_6663:
        /*0074*/ 	.word	index@(.nv.constant0._ZN2at6native29vectorized_elementwise_kernelILi4EZZZNS0_49_GLOBAL__N__657f93f7_16_TensorCompare_cu_71e06f4e17where_kernel_implERNS_14TensorIteratorEENKUlvE_clEvENKUlvE11_clEvEUlbN3c107complexIfEES9_E_St5arrayIPcLm4EEEEviT0_T1_)
        /*0078*/ 	.short	0x0210
        /*007a*/ 	.short	0x0030


	//----- nvinfo : EIATTR_SW_WAR
	.align		4
.L_6664:
        /*007c*/ 	.byte	0x04, 0x36
        /*007e*/ 	.short	(.L_6666 - .L_6665)
.L_6665:
        /*0080*/ 	.word	0x00000008
.L_6666:


//--------------------- .nv.info._ZN2at6native29vectorized_elementwise_kernelILi8EZZZNS0_49_GLOBAL__N__657f93f7_16_TensorCompare_cu_71e06f4e17where_kernel_implERNS_14TensorIteratorEENKUlvE_clEvENKUlvE11_clEvEUlbN3c107complexIfEES9_E_St5arrayIPcLm4EEEEviT0_T1_ --------------------------
	.section	.nv.info._ZN2at6native29vectorized_elementwise_kernelILi8EZZZNS0_49_GLOBAL__N__657f93f7_16_TensorCompare_cu_71e06f4e17where_kernel_implERNS_14TensorIteratorEENKUlvE_clEvENKUlvE11_clEvEUlbN3c107complexIfEES9_E_St5arrayIPcLm4EEEEviT0_T1_,"",@"SHT_CUDA_INFO"
	.sectionflags	@""
	.align	4


	//----- nvinfo : EIATTR_CUDA_API_VERSION
	.align		4
        /*0000*/ 	.byte	0x04, 0x37
        /*0002*/ 	.short	(.L_6668 - .L_6667)
.L_6667:
        /*0004*/ 	.word	0x00000082


	//----- nvinfo : EIATTR_KPARAM_INFO
	.align		4
.L_6668:
        /*0008*/ 	.byte	0x04, 0x17
        /*000a*/ 	.short	(.L_6670 - .L_6669)
.L_6669:
        /*000c*/ 	.word	0x00000000
        /*0010*/ 	.short	0x0002
        /*0012*/ 	.short	0x0010
        /*0014*/ 	.byte	0x00, 0xf0, 0x81, 0x00


	//----- nvinfo : EIATTR_KPARAM_INFO
	.align		4
.L_6670:
        /*0018*/ 	.byte	0x04, 0x17
        /*001a*/ 	.short	(.L_6672 - .L_6671)
.L_6671:
        /*001c*/ 	.word	0x00000000
        /*0020*/ 	.short	0x0001
        /*0022*/ 	.short	0x0008
        /*0024*/ 	.byte	0x00, 0xf0, 0x21, 0x00


	//----- nvinfo : EIATTR_KPARAM_INFO
	.align		4
.L_6672:
        /*0028*/ 	.byte	0x04, 0x17
        /*002a*/ 	.short	(.L_6674 - .L_6673)
.L_6673:
        /*002c*/ 	.word	0x00000000
        /*0030*/ 	.short	0x0000
        /*0032*/ 	.short	0x0000
        /*0034*/ 	.byte	0x00, 0xf0, 0x11, 0x00


	//----- nvinfo : EIATTR_SPARSE_MMA_MASK
	.align		4
.L_6674:
        /*0038*/ 	.byte	0x03, 0x50
        /*003a*/ 	.short	0x0000


	//----- nvinfo : EIATTR_MAXREG_COUNT
	.align		4
        /*003c*/ 	.byte	0x03, 0x1b
        /*003e*/ 	.short	0x00ff


	//----- nvinfo : EIATTR_MERCURY_ISA_VERSION
	.align		4
        /*0040*/ 	.byte	0x03, 0x5f
        /*0042*/ 	.short	0x0101


	//----- nvinfo : EIATTR_EXIT_INSTR_OFFSETS
	.align		4
        /*0044*/ 	.byte	0x04, 0x1c
        /*0046*/ 	.short	(.L_6676 - .L_6675)


	//   ....[0]....
.L_6675:
        /*0048*/ 	.word	0x000004a0


	//   ....[1]....
        /*004c*/ 	.word	0x00001480


	//   ....[2]....
        /*0050*/ 	.word	0x000014d0


	//----- nvinfo : EIATTR_MAX_THREADS
	.align		4
.L_6676:
        /*0054*/ 	.byte	0x04, 0x05
        /*0056*/ 	.short	(.L_6678 - .L_6677)
.L_6677:
        /*0058*/ 	.word	0x00000080
        /*005c*/ 	.word	0x00000001
        /*0060*/ 	.word	0x00000001


	//----- nvinfo : EIATTR_CRS_STACK_SIZE
	.align		4
.L_6678:
        /*0064*/ 	.byte	0x04, 0x1e
        /*0066*/ 	.short	(.L_6680 - .L_6679)
.L_6679:
        /*0068*/ 	.word	0x00000000


	//----- nvinfo : EIATTR_CBANK_PARAM_SIZE
	.align		4
.L_6680:
        /*006c*/ 	.byte	0x03, 0x19
        /*006e*/ 	.short	0x0030


	//----- nvinfo : EIATTR_PARAM_CBANK
	.align		4
        /*0070*/ 	.byte	0x04, 0x0a
        /*0072*/ 	.short	(.L_6682 - .L_6681)
	.align		4
.L_6681:
        /*0074*/ 	.word	index@(.nv.constant0._ZN2at6native29vectorized_elementwise_kernelILi8EZZZNS0_49_GLOBAL__N__657f93f7_16_TensorCompare_cu_71e06f4e17where_kernel_implERNS_14TensorIteratorEENKUlvE_clEvENKUlvE11_clEvEUlbN3c107complexIfEES9_E_St5arrayIPcLm4EEEEviT0_T1_)
        /*0078*/ 	.short	0x0210
        /*007a*/ 	.short	0x0030


	//----- nvinfo : EIATTR_SW_WAR
	.align		4
.L_6682:
        /*007c*/ 	.byte	0x04, 0x36
        /*007e*/ 	.short	(.L_6684 - .L_6683)
.L_6683:
        /*0080*/ 	.word	0x00000008
.L_6684:


//--------------------- .nv.info._ZN2at6native18elementwise_kernelILi128ELi4EZNS0_15gpu_kernel_implIZZZNS0_49_GLOBAL__N__657f93f7_16_TensorCompare_cu_71e06f4e17where_kernel_implERNS_14TensorIteratorEENKUlvE_clEvENKUlvE10_clEvEUlbN3c107complexIdEESA_E_EEvRNS_18TensorIteratorBaseERKT_EUliE_EEviT1_ --------------------------
	.section	.nv.info._ZN2at6native18elementwise_kernelILi128ELi4EZNS0_15gpu_kernel_implIZZZNS0_49_GLOBAL__N__657f93f7_16_TensorCompare_cu_71e06f4e17where_kernel_implERNS_14TensorIteratorEENKUlvE_clEvENKUlvE10_clEvEUlbN3c107complexIdEESA_E_EEvRNS_18TensorIteratorBaseERKT_EUliE_EEviT1_,"",@"SHT_CUDA_INFO"
	.sectionflags	@""
	.align	4


	//----- nvinfo : EIATTR_CUDA_API_VERSION
	.align		4
        /*0000*/ 	.byte	0x04, 0x37
        /*0002*/ 	.short	(.L_6686 - .L_6685)
.L_6685:
        /*0004*/ 	.word	0x00000082


	//----- nvinfo : EIATTR_KPARAM_INFO
	.align		4
.L_6686:
        /*0008*/ 	.byte	0x04, 0x17
        /*000a*/ 	.short	(.L_6688 - .L_6687)
.L_6687:
        /*000c*/ 	.word	0x00000000
        /*0010*/ 	.short	0x0001
        /*0012*/ 	.short	0x0008
        /*0014*/ 	.byte	0x00, 0xf0, 0xe1, 0x0b


	//----- nvinfo : EIATTR_KPARAM_INFO
	.align		4
.L_6688:
        /*0018*/ 	.byte	0x04, 0x17
        /*001a*/ 	.short	(.L_6690 - .L_6689)
.L_6689:
        /*001c*/ 	.word	0x00000000
        /*0020*/ 	.short	0x0000
        /*0022*/ 	.short	0x0000
        /*0024*/ 	.byte	0x00, 0xf0, 0x11, 0x00


	//----- nvinfo : EIATTR_SPARSE_MMA_MASK
	.align		4
.L_6690:
        /*0028*/ 	.byte	0x03, 0x50
        /*002a*/ 	.short	0x0000


	//----- nvinfo : EIATTR_MAXREG_COUNT
	.align		4
        /*002c*/ 	.byte	0x03, 0x1b
        /*002e*/ 	.short	0x0080


	//----- nvinfo : EIATTR_EXTERNS
	.align		4
        /*0030*/ 	.byte	0x04, 0x0f
        /*0032*/ 	.short	(.L_6692 - .L_6691)


	//   ....[0]....
	.align		4
.L_6691:
        /*0034*/ 	.word	index@(__assertfail)


	//----- nvinfo : EIATTR_MERCURY_ISA_VERSION
	.align		4
.L_6692:
        /*0038*/ 	.byte	0x03, 0x5f
        /*003a*/ 	.short	0x0101


	//----- nvinfo : EIATTR_SYSCALL_OFFSETS
	.align		4
        /*003c*/ 	.byte	0x04, 0x46
        /*003e*/ 	.short	(.L_6694 - .L_6693)


	//   ....[0]....
.L_6693:
        /*0040*/ 	.word	0x00002860


	//   ....[1]....
        /*0044*/ 	.word	0x00003900


	//   ....[2]....
        /*0048*/ 	.word	0x00004990


	//   ....[3]....
        /*004c*/ 	.word	0x00005b70


	//   ....[4]....
        /*0050*/ 	.word	0x00008400


	//   ....[5]....
        /*0054*/ 	.word	0x000094a0


	//   ....[6]....
        /*0058*/ 	.word	0x0000a530


	//   ....[7]....
        /*005c*/ 	.word	0x0000b710


	//   ....[8]....
        /*0060*/ 	.word	0x0000df90


	//   ....[9]....
        /*0064*/ 	.word	0x0000f030


	//   ....[10]....
        /*0068*/ 	.word	0x000100c0


	//   ....[11]....
        /*006c*/ 	.word	0x000112a0


	//   ....[12]....
        /*0070*/ 	.word	0x00013b10


	//   ....[13]....
        /*0074*/ 	.word	0x00014bb0


	//   ....[14]....
        /*0078*/ 	.word	0x00015c40


	//   ....[15]....
        /*007c*/ 	.word	0x00016e20


	//----- nvinfo : EIATTR_EXIT_INSTR_OFFSETS
	.align		4
.L_6694:
        /*0080*/ 	.byte	0x04, 0x1c
        /*0082*/ 	.short	(.L_6696 - .L_6695)


	//   ....[0]....
.L_6695:
        /*0084*/ 	.word	0x00011350


	//   ....[1]....
        /*0088*/ 	.word	0x00015e20


	//   ....[2]....
        /*008c*/ 	.word	0x00015e60


	//   ....[3]....
        /*0090*/ 	.word	0x00015ef0


	//   ....[4]....
        /*0094*/ 	.word	0x00015f20


	//   ....[5]....
        /*0098*/ 	.word	0x00015f50


	//   ....[6]....
        /*009c*/ 	.word	0x00016020


	//   ....[7]....
        /*00a0*/ 	.word	0x000160a0


	//   ....[8]....
        /*00a4*/ 	.word	0x000161a0


	//   ....[9]....
        /*00a8*/ 	.word	0x00016250


	//   ....[10]....
        /*00ac*/ 	.word	0x00016270


	//   ....[11]....
        /*00b0*/ 	.word	0x00016340


	//   ....[12]....
        /*00b4*/ 	.word	0x00016360


	//   ....[13]....
        /*00b8*/ 	.word	0x00016530


	//   ....[14]....
        /*00bc*/ 	.word	0x000166d0


	//   ....[15]....
        /*00c0*/ 	.word	0x00016750


	//   ....[16]....
        /*00c4*/ 	.word	0x00016800


	//   ....[17]....
        /*00c8*/ 	.word	0x000169c0


	//   ....[18]....
        /*00cc*/ 	.word	0x00016b80


	//   ....[19]....
        /*00d0*/ 	.word	0x00016d20


	//   ....[20]....
        /*00d4*/ 	.word	0x00016e30


	//   ....[21]....
        /*00d8*/ 	.word	0x00016e60


	//   ....[22]....
        /*00dc*/ 	.word	0x00016e90


	//----- nvinfo : EIATTR_MAX_THREADS
	.align		4
.L_6696:
        /*00e0*/ 	.byte	0x04, 0x05
        /*00e2*/ 	.short	(.L_6698 - .L_6697)
.L_6697:
        /*00e4*/ 	.word	0x00000080
        /*00e8*/ 	.word	0x00000001
        /*00ec*/ 	.word	0x00000001


	//----- nvinfo : EIATTR_CRS_STACK_SIZE
	.align		4
.L_6698:
        /*00f0*/ 	.byte	0x04, 0x1e
        /*00f2*/ 	.short	(.L_6700 - .L_6699)
.L_6699:
        /*00f4*/ 	.word	0x00000000


	//----- nvinfo : EIATTR_CBANK_PARAM_SIZE
	.align		4
.L_6700:
        /*00f8*/ 	.byte	0x03, 0x19
        /*00fa*/ 	.short	0x0300


	//----- nvinfo : EIATTR_PARAM_CBANK
	.align		4
        /*00fc*/ 	.byte	0x04, 0x0a
        /*00fe*/ 	.short	(.L_6702 - .L_6701)
	.align		4
.L_6701:
        /*0100*/ 	.word	index@(.nv.constant0._ZN2at6native18elementwise_kernelILi128ELi4EZNS0_15gpu_kernel_implIZZZNS0_49_GLOBAL__N__657f93f7_16_TensorCompare_cu_71e06f4e17where_kernel_implERNS_14TensorIteratorEENKUlvE_clEvENKUlvE10_clEvEUlbN3c107complexIdEESA_E_EEvRNS_18TensorIteratorBaseERKT_EUliE_EEviT1_)
        /*0104*/ 	.short	0x0210
        /*0106*/ 	.short	0x0300


	//----- nvinfo : EIATTR_SW_WAR
	.align		4
.L_6702:
        /*0108*/ 	.byte	0x04, 0x36
        /*010a*/ 	.short	(.L_6704 - .L_6703)
.L_6703:
        /*010c*/ 	.word	0x00000008
.L_6704:


//--------------------- .nv.info._ZN2at6native27unrolled_elementwise_kernelIZZZNS0_49_GLOBAL__N__657f93f7_16_TensorCompare_cu_71e06f4e17where_kernel_implERNS_14TensorIteratorEENKUlvE_clEvENKUlvE10_clEvEUlbN3c107complexIdEES9_E_St5arrayIPcLm4EELi4E23TrivialOffsetCalculatorILi3EjESE_ILi1EjENS0_6memory12LoadWithCastILi3EEENSH_13StoreWithCastILi1EEEEEviT_T0_T2_T3_T4_T5_ --------------------------
	.section	.nv.info._ZN2at6native27unrolled_elementwise_kernelIZZZNS0_49_GLOBAL__N__657f93f7_16_TensorCompare_cu_71e06f4e17where_kernel_implERNS_14TensorIteratorEENKUlvE_clEvENKUlvE10_clEvEUlbN3c107complexIdEES9_E_St5arrayIPcLm4EELi4E23TrivialOffsetCalculatorILi3EjESE_ILi1EjENS0_6memory12LoadWithCastILi3EEENSH_13StoreWithCastILi1EEEEEviT_T0_T2_T3_T4_T5_,"",@"SHT_CUDA_INFO"
	.sectionflags	@""
	.align	4


	//----- nvinfo : EIATTR_CUDA_API_VERSION
	.align		4
        /*0000*/ 	.byte	0x04, 0x37
        /*0002*/ 	.short	(.L_6706 - .L_6705)
.L_6705:
        /*0004*/ 	.word	0x00000082


	//----- nvinfo : EIATTR_KPARAM_INFO
	.align		4
.L_6706:
        /*0008*/ 	.byte	0x04, 0x17
        /*000a*/ 	.short	(.L_6708 - .L_6707)
.L_6707:
        /*000c*/ 	.word	0x00000000
        /*0010*/ 	.short	0x0006
        /*0012*/ 	.short	0x0044
        /*0014*/ 	.byte	0x00, 0xf0, 0x21, 0x00


	//----- nvinfo : EIATTR_KPARAM_INFO
	.align		4
.L_6708:
        /*0018*/ 	.byte	0x04, 0x17
        /*001a*/ 	.short	(.L_6710 - .L_6709)
.L_6709:
        /*001c*/ 	.word	0x00000000
        /*0020*/ 	.short	0x0005
        /*0022*/ 	.short	0x0034
        /*0024*/ 	.byte	0x00, 0xf0, 0x41, 0x00


	//----- nvinfo : EIATTR_KPARAM_INFO
	.align		4
.L_6710:
        /*0028*/ 	.byte	0x04, 0x17
        /*002a*/ 	.short	(.L_6712 - .L_6711)
.L_6711:
        /*002c*/ 	.word	0x00000000
        /*0030*/ 	.short	0x0004
        /*0032*/ 	.short	0x0031
        /*0034*/ 	.byte	0x00, 0xf0, 0x05, 0x00


	//----- nvinfo : EIATTR_KPARAM_INFO
	.align		4
.L_6712:
        /*0038*/ 	.byte	0x04, 0x17
        /*003a*/ 	.short	(.L_6714 - .L_6713)
.L_6713:
        /*003c*/ 	.word	0x00000000
        /*0040*/ 	.short	0x0003
        /*0042*/ 	.short	0x0030
        /*0044*/ 	.byte	0x00, 0xf0, 0x05, 0x00


	//----- nvinfo : EIATTR_KPARAM_INFO
	.align		4
.L_6714:
        /*0048*/ 	.byte	0x04, 0x17
        /*004a*/ 	.short	(.L_6716 - .L_6715)
.L_6715:
        /*004c*/ 	.word	0x00000000
        /*0050*/ 	.short	0x0002
        /*0052*/ 	.short	0x0010
        /*0054*/ 	.byte	0x00, 0xf0, 0x81, 0x00


	//----- nvinfo : EIATTR_KPARAM_INFO
	.align		4
.L_6716:
        /*0058*/ 	.byte	0x04, 0x17
        /*005a*/ 	.short	(.L_6718 - .L_6717)
.L_6717:
        /*005c*/ 	.word	0x00000000
        /*0060*/ 	.short	0x0001
        /*0062*/ 	.short	0x0008
        /*0064*/ 	.byte	0x00, 0xf0, 0x21, 0x00


	//----- nvinfo : EIATTR_KPARAM_INFO
	.align		4
.L_6718:
        /*0068*/ 	.byte	0x04, 0x17
        /*006a*/ 	.short	(.L_6720 - .L_6719)
.L_6719:
        /*006c*/ 	.word	0x00000000
        /*0070*/ 	.short	0x0000
        /*0072*/ 	.short	0x0000
        /*0074*/ 	.byte	0x00, 0xf0, 0x11, 0x00


	//----- nvinfo : EIATTR_SPARSE_MMA_MASK
	.align		4
.L_6720:
        /*0078*/ 	.byte	0x03, 0x50
        /*007a*/ 	.short	0x0000


	//----- nvinfo : EIATTR_MAXREG_COUNT
	.align		4
        /*007c*/ 	.byte	0x03, 0x1b
        /*007e*/ 	.short	0x00ff


	//----- nvinfo : EIATTR_EXTERNS
	.align		4
        /*0080*/ 	.byte	0x04, 0x0f
        /*0082*/ 	.short	(.L_6722 - .L_6721)


	//   ....[0]....
	.align		4
.L_6721:
        /*0084*/ 	.word	index@(__assertfail)


	//----- nvinfo : EIATTR_MERCURY_ISA_VERSION
	.align		4
.L_6722:
        /*0088*/ 	.byte	0x03, 0x5f
        /*008a*/ 	.short	0x0101


	//----- nvinfo : EIATTR_SYSCALL_OFFSETS
	.align		4
        /*008c*/ 	.byte	0x04, 0x46
        /*008e*/ 	.short	(.L_6724 - .L_6723)


	//   ....[0]....
.L_6723:
        /*0090*/ 	.word	0x00001110


	//   ....[1]....
        /*0094*/ 	.word	0x000021c0


	//   ....[2]....
        /*0098*/ 	.word	0x00003260


	//   ....[3]....
        /*009c*/ 	.word	0x00004390


	//   ....[4]....
        /*00a0*/ 	.word	0x00005440


	//   ....[5]....
        /*00a4*/ 	.word	0x000064e0


	//   ....[6]....
        /*00a8*/ 	.word	0x00007650


	//   ....[7]....
        /*00ac*/ 	.word	0x00008700


	//   ....[8]....
        /*00b0*/ 	.word	0x000097a0


	//   ....[9]....
        /*00b4*/ 	.word	0x0000a8d0


	//   ....[10]....
        /*00b8*/ 	.word	0x0000b990


	//   ....[11]....
        /*00bc*/ 	.word	0x0000ca40


	//   ....[12]....
        /*00c0*/ 	.word	0x0000e120


	//   ....[13]....
        /*00c4*/ 	.word	0x0000f340


	//   ....[14]....
        /*00c8*/ 	.word	0x00010520


	//   ....[15]....
        /*00cc*/ 	.word	0x00011700


	//----- nvinfo : EIATTR_EXIT_INSTR_OFFSETS
	.align		4
.L_6724:
        /*00d0*/ 	.byte	0x04, 0x1c
        /*00d2*/ 	.short	(.L_6726 - .L_6725)


	//   ....[0]....
.L_6725:
        /*00d4*/ 	.word	0x000105c0


	//   ....[1]....
        /*00d8*/ 	.word	0x00010700


	//   ....[2]....
        /*00dc*/ 	.word	0x00010740


	//   ....[3]....
        /*00e0*/ 	.word	0x000107d0


	//   ....[4]....
        /*00e4*/ 	.word	0x00010800


	//   ....[5]....
        /*00e8*/ 	.word	0x00010830


	//   ....[6]....
        /*00ec*/ 	.word	0x00010900


	//   ....[7]....
        /*00f0*/ 	.word	0x00010980


	//   ....[8]....
        /*00f4*/ 	.word	0x00010a80


	//   ....[9]....
        /*00f8*/ 	.word	0x00010b30


	//   ....[10]....
        /*00fc*/ 	.word	0x00010b50


	//   ....[11]....
        /*0100*/ 	.word	0x00010c20


	//   ....[12]....
        /*0104*/ 	.word	0x00010c40


	//   ....[13]....
        /*0108*/ 	.word	0x00010e10


	//   ....[14]....
        /*010c*/ 	.word	0x00010fb0


	//   ....[15]....
        /*0110*/ 	.word	0x00011030


	//   ....[16]....
        /*0114*/ 	.word	0x000110e0


	//   ....[17]....
        /*0118*/ 	.word	0x000112a0


	//   ....[18]....
        /*011c*/ 	.word	0x00011460


	//   ....[19]....
        /*0120*/ 	.word	0x00011600


	//   ....[20]....
        /*0124*/ 	.word	0x00011710


	//   ....[21]....
        /*0128*/ 	.word	0x00011740


	//   ....[22]....
        /*012c*/ 	.word	0x00011770


	//----- nvinfo : EIATTR_MAX_THREADS
	.align		4
.L_6726:
        /*0130*/ 	.byte	0x04, 0x05
        /*0132*/ 	.short	(.L_6728 - .L_6727)
.L_6727:
        /*0134*/ 	.word	0x00000080
        /*0138*/ 	.word	0x00000001
        /*013c*/ 	.word	0x00000001


	//----- nvinfo : EIATTR_CRS_STACK_SIZE
	.align		4
.L_6728:
        /*0140*/ 	.byte	0x04, 0x1e
        /*0142*/ 	.short	(.L_6730 - .L_6729)
.L_6729:
        /*0144*/ 	.word	0x00000000


	//----- nvinfo : EIATTR_CBANK_PARAM_SIZE
	.align		4
.L_6730:
        /*0148*/ 	.byte	0x03, 0x19
        /*014a*/ 	.short	0x004c


	//----- nvinfo : EIATTR_PARAM_CBANK
	.align		4
        /*014c*/ 	.byte	0x04, 0x0a
        /*014e*/ 	.short	(.L_6732 - .L_6731)
	.align		4
.L_6731:
        /*0150*/ 	.word	index@(.nv.constant0._ZN2at6native27unrolled_elementwise_kernelIZZZNS0_49_GLOBAL__N__657f93f7_16_TensorCompare_cu_71e06f4e17where_kernel_implERNS_14TensorIteratorEENKUlvE_clEvENKUlvE10_clEvEUlbN3c107complexIdEES9_E_St5arrayIPcLm4EELi4E23TrivialOffsetCalculatorILi3EjESE_ILi1EjENS0_6memory12LoadWithCastILi3EEENSH_13StoreWithCastILi1EEEEEviT_T0_T2_T3_T4_T5_)
        /*0154*/ 	.short	0x0210
        /*0156*/ 	.short	0x004c


	//----- nvinfo : EIATTR_SW_WAR
	.align		4
.L_6732:
        /*0158*/ 	.byte	0x04, 0x36
        /*015a*/ 	.short	(.L_6734 - .L_6733)
.L_6733:
        /*015c*/ 	.word	0x00000008
.L_6734:


//--------------------- .nv.info._ZN2at6native18elementwise_kernelILi128ELi2EZNS0_22gpu_kernel_impl_nocastIZZZNS0_49_GLOBAL__N__657f93f7_16_TensorCompare_cu_71e06f4e17where_kernel_implERNS_14TensorIteratorEENKUlvE_clEvENKUlvE10_clEvEUlbN3c107complexIdEESA_E_EEvRNS_18TensorIteratorBaseERKT_EUliE_EEviT1_ --------------------------
	.section	.nv.info._ZN2at6native18elementwise_kernelILi128ELi2EZNS0_22gpu_kernel_impl_nocastIZZZNS0_49_GLOBAL__N__657f93f7_16_TensorCompare_cu_71e06f4e17where_kernel_implERNS_14TensorIteratorEENKUlvE_clEvENKUlvE10_clEvEUlbN3c107complexIdEESA_E_EEvRNS_18TensorIteratorBaseERKT_EUliE_EEviT1_,"",@"SHT_CUDA_INFO"
	.sectionflags	@""
	.align	4


	//----- nvinfo : EIATTR_CUDA_API_VERSION
	.align		4
        /*0000*/ 	.byte	0x04, 0x37
        /*0002*/ 	.short	(.L_6736 - .L_6735)
.L_6735:
        /*0004*/ 	.word	0x00000082


	//----- nvinfo : EIATTR_KPARAM_INFO
	.align		4
.L_6736:
        /*0008*/ 	.byte	0x04, 0x17
        /*000a*/ 	.short	(.L_6738 - .L_6737)
.L_6737:
        /*000c*/ 	.word	0x00000000
        /*0010*/ 	.short	0x0001
        /*0012*/ 	.short	0x0008
        /*0014*/ 	.byte	0x00, 0xf0, 0xc1, 0x0b


	//----- nvinfo : EIATTR_KPARAM_INFO
	.align		4
.L_6738:
        /*0018*/ 	.byte	0x04, 0x17
        /*001a*/ 	.short	(.L_6740 - .L_6739)
.L_6739:
        /*001c*/ 	.word	0x00000000
        /*0020*/ 	.short	0x0000
        /*0022*/ 	.short	0x0000
        /*0024*/ 	.byte	0x00, 0xf0, 0x11, 0x00


	//----- nvinfo : EIATTR_SPARSE_MMA_MASK
	.align		4
.L_6740:
        /*0028*/ 	.byte	0x03, 0x50
        /*002a*/ 	.short	0x0000


	//----- nvinfo : EIATTR_MAXREG_COUNT
	.align		4
        /*002c*/ 	.byte	0x03, 0x1b
        /*002e*/ 	.short	0x0080


	//----- nvinfo : EIATTR_MERCURY_ISA_VERSION
	.align		4
        /*0030*/ 	.byte	0x03, 0x5f
        /*0032*/ 	.short	0x0101


	//----- nvinfo : EIATTR_EXIT_INSTR_OFFSETS
	.align		4
        /*0034*/ 	.byte	0x04, 0x1c
        /*0036*/ 	.short	(.L_6742 - .L_6741)


	//   ....[0]....
.L_6741:
        /*0038*/ 	.word	0x000019c0


	//   ....[1]....
        /*003c*/ 	.word	0x000032d0


	//----- nvinfo : EIATTR_MAX_THREADS
	.align		4
.L_6742:
        /*0040*/ 	.byte	0x04, 0x05
        /*0042*/ 	.short	(.L_6744 - .L_6743)
.L_6743:
        /*0044*/ 	.word	0x00000080
        /*0048*/ 	.word	0x00000001
        /*004c*/ 	.word	0x00000001


	//----- nvinfo : EIATTR_CRS_STACK_SIZE
	.align		4
.L_6744:
        /*0050*/ 	.byte	0x04, 0x1e
        /*0052*/ 	.short	(.L_6746 - .L_6745)
.L_6745:
        /*0054*/ 	.word	0x00000000


	//----- nvinfo : EIATTR_CBANK_PARAM_SIZE
	.align		4
.L_6746:
        /*0058*/ 	.byte	0x03, 0x19
        /*005a*/ 	.short	0x02f8


	//----- nvinfo : EIATTR_PARAM_CBANK
	.align		4
        /*005c*/ 	.byte	0x04, 0x0a
        /*005e*/ 	.short	(.L_6748 - .L_6747)
	.align		4
.L_6747:
        /*0060*/ 	.word	index@(.nv.constant0._ZN2at6native18elementwise_kernelILi128ELi2EZNS0_22gpu_kernel_impl_nocastIZZZNS0_49_GLOBAL__N__657f93f7_16_TensorCompare_cu_71e06f4e17where_kernel_implERNS_14TensorIteratorEENKUlvE_clEvENKUlvE10_clEvEUlbN3c107complexIdEESA_E_EEvRNS_18TensorIteratorBaseERKT_EUliE_EEviT1_)
        /*0064*/ 	.short	0x0210
        /*0066*/ 	.short	0x02f8


	//----- nvinfo : EIATTR_SW_WAR
	.align		4
.L_6748:
        /*0068*/ 	.byte	0x04, 0x36
        /*006a*/ 	.short	(.L_6750 - .L_6749)
.L_6749:
        /*006c*/ 	.word	0x00000008
.L_6750:


//--------------------- .nv.info._ZN2at6native27unrolled_elementwise_kernelIZZZNS0_49_GLOBAL__N__657f93f7_16_TensorCompare_cu_71e06f4e17where_kernel_implERNS_14TensorIteratorEENKUlvE_clEvENKUlvE10_clEvEUlbN3c107complexIdEES9_E_St5arrayIPcLm4EELi4E23TrivialOffsetCalculatorILi3EjESE_ILi1EjENS0_6memory15LoadWithoutCastENSH_16StoreWithoutCastEEEviT_T0_T2_T3_T4_T5_ --------------------------
	.section	.nv.info._ZN2at6native27unrolled_elementwise_kernelIZZZNS0_49_GLOBAL__N__657f93f7_16_TensorCompare_cu_71e06f4e17where_kernel_implERNS_14TensorIteratorEENKUlvE_clEvENKUlvE10_clEvEUlbN3c107complexIdEES9_E_St5arrayIPcLm4EELi4E23TrivialOffsetCalculatorILi3EjESE_ILi1EjENS0_6memory15LoadWithoutCastENSH_16StoreWithoutCastEEEviT_T0_T2_T3_T4_T5_,"",@"SHT_CUDA_INFO"
	.sectionflags	@""
	.align	4


	//----- nvinfo : EIATTR_CUDA_API_VERSION
	.align		4
        /*0000*/ 	.byte	0x04, 0x37
        /*0002*/ 	.short	(.L_6752 - .L_6751)
.L_6751:
        /*0004*/ 	.word	0x00000082


	//----- nvinfo : EIATTR_KPARAM_INFO
	.align		4
.L_6752:
        /*0008*/ 	.byte	0x04, 0x17
        /*000a*/ 	.short	(.L_6754 - .L_6753)
.L_6753:
        /*000c*/ 	.word	0x00000000
        /*0010*/ 	.short	0x0006
        /*0012*/ 	.short	0x0033
        /*0014*/ 	.byte	0x00, 0xf0, 0x05, 0x00


	//----- nvinfo : EIATTR_KPARAM_INFO
	.align		4
.L_6754:
        /*0018*/ 	.byte	0x04, 0x17
        /*001a*/ 	.short	(.L_6756 - .L_6755)
.L_6755:
        /*001c*/ 	.word	0x00000000
        /*0020*/ 	.short	0x0005
        /*0022*/ 	.short	0x0032
        /*0024*/ 	.byte	0x00, 0xf0, 0x05, 0x00


	//----- nvinfo : EIATTR_KPARAM_INFO
	.align		4
.L_6756:
        /*0028*/ 	.byte	0x04, 0x17
        /*002a*/ 	.short	(.L_6758 - .L_6757)
.L_6757:
        /*002c*/ 	.word	0x00000000
        /*0030*/ 	.short	0x0004
        /*0032*/ 	.short	0x0031
        /*0034*/ 	.byte	0x00, 0xf0, 0x05, 0x00


	//----- nvinfo : EIATTR_KPARAM_INFO
	.align		4
.L_6758:
        /*0038*/ 	.byte	0x04, 0x17
        /*003a*/ 	.short	(.L_6760 - .L_6759)
.L_6759:
        /*003c*/ 	.word	0x00000000
        /*0040*/ 	.short	0x0003
        /*0042*/ 	.short	0x0030
        /*0044*/ 	.byte	0x00, 0xf0, 0x05, 0x00


	//----- nvinfo : EIATTR_KPARAM_INFO
	.align		4
.L_6760:
        /*0048*/ 	.byte	0x04, 0x17
        /*004a*/ 	.short	(.L_6762 - .L_6761)
.L_6761:
        /*004c*/ 	.word	0x00000000
        /*0050*/ 	.short	0x0002
        /*0052*/ 	.short	0x0010
        /*0054*/ 	.byte	0x00, 0xf0, 0x81, 0x00


	//----- nvinfo : EIATTR_KPARAM_INFO
	.align		4
.L_6762:
        /*0058*/ 	.byte	0x04, 0x17
        /*005a*/ 	.short	(.L_6764 - .L_6763)
.L_6763:
        /*005c*/ 	.word	0x00000000
        /*0060*/ 	.short	0x0001
        /*0062*/ 	.short	0x0008
        /*0064*/ 	.byte	0x00, 0xf0, 0x21, 0x00


	//----- nvinfo : EIATTR_KPARAM_INFO
	.align		4
.L_6764:
        /*0068*/ 	.byte	0x04, 0x17
        /*006a*/ 	.short	(.L_6766 - .L_6765)
.L_6765:
        /*006c*/ 	.word	0x00000000
        /*0070*/ 	.short	0x0000
        /*0072*/ 	.short	0x0000
        /*0074*/ 	.byte	0x00, 0xf0, 0x11, 0x00


	//----- nvinfo : EIATTR_SPARSE_MMA_MASK
	.align		4
.L_6766:
        /*0078*/ 	.byte	0x03, 0x50
        /*007a*/ 	.short	0x0000


	//----- nvinfo : EIATTR_MAXREG_COUNT
	.align		4
        /*007c*/ 	.byte	0x03, 0x1b
        /*007e*/ 	.short	0x00ff


	//----- nvinfo : EIATTR_MERCURY_ISA_VERSION
	.align		4
        /*0080*/ 	.byte	0x03, 0x5f
        /*0082*/ 	.short	0x0101


	//----- nvinfo : EIATTR_EXIT_INSTR_OFFSETS
	.align		4
        /*0084*/ 	.byte	0x04, 0x1c
        /*0086*/ 	.short	(.L_6768 - .L_6767)


	//   ....[0]....
.L_6767:
        /*0088*/ 	.word	0x00000930


	//   ....[1]....
        /*008c*/ 	.word	0x00000a50


	//----- nvinfo : EIATTR_MAX_THREADS
	.align		4
.L_6768:
        /*0090*/ 	.byte	0x04, 0x05
        /*0092*/ 	.short	(.L_6770 - .L_6769)
.L_6769:
        /*0094*/ 	.word	0x00000080
        /*0098*/ 	.word	0x00000001
        /*009c*/ 	.word	0x00000001


	//----- nvinfo : EIATTR_CRS_STACK_SIZE
	.align		4
.L_6770:
        /*00a0*/ 	.byte	0x04, 0x1e
        /*00a2*/ 	.short	(.L_6772 - .L_6771)
.L_6771:
        /*00a4*/ 	.word	0x00000000


	//----- nvinfo : EIATTR_CBANK_PARAM_SIZE
	.align		4
.L_6772:
        /*00a8*/ 	.byte	0x03, 0x19
        /*00aa*/ 	.short	0x0034


	//----- nvinfo : EIATTR_PARAM_CBANK
	.align		4
        /*00ac*/ 	.byte	0x04, 0x0a
        /*00ae*/ 	.short	(.L_6774 - .L_6773)
	.align		4
.L_6773:
        /*00b0*/ 	.word	index@(.nv.constant0._ZN2at6native27unrolled_elementwise_kernelIZZZNS0_49_GLOBAL__N__657f93f7_16_TensorCompare_cu_71e06f4e17where_kernel_implERNS_14TensorIteratorEENKUlvE_clEvENKUlvE10_clEvEUlbN3c107complexIdEES9_E_St5arrayIPcLm4EELi4E23TrivialOffsetCalculatorILi3EjESE_ILi1EjENS0_6memory15LoadWithoutCastENSH_16StoreWithoutCastEEEviT_T0_T2_T3_T4_T5_)
        /*00b4*/ 	.short	0x0210
        /*00b6*/ 	.short	0x0034


	//----- nvinfo : EIATTR_SW_WAR
	.align		4
.L_6774:
        /*00b8*/ 	.byte	0x04, 0x36
        /*00ba*/ 	.short	(.L_6776 - .L_6775)
.L_6775:
        /*00bc*/ 	.word	0x00000008
.L_6776:


//--------------------- .nv.info._ZN2at6native29vectorized_elementwise_kernelILi2EZZZNS0_49_GLOBAL__N__657f93f7_16_TensorCompare_cu_71e06f4e17where_kernel_implERNS_14TensorIteratorEENKUlvE_clEvENKUlvE10_clEvEUlbN3c107complexIdEES9_E_St5arrayIPcLm4EEEEviT0_T1_ --------------------------
	.section	.nv.info._ZN2at6native29vectorized_elementwise_kernelILi2EZZZNS0_49_GLOBAL__N__657f93f7_16_TensorCompare_cu_71e06f4e17where_kernel_implERNS_14TensorIteratorEENKUlvE_clEvENKUlvE10_clEvEUlbN3c107complexIdEES9_E_St5arrayIPcLm4EEEEviT0_T1_,"",@"SHT_CUDA_INFO"
	.sectionflags	@""
	.align	4


	//----- nvinfo : EIATTR_CUDA_API_VERSION
	.align		4
        /*0000*/ 	.byte	0x04, 0x37
        /*0002*/ 	.short	(.L_6778 - .L_6777)
.L_6777:
        /*0004*/ 	.word	0x00000082


	//----- nvinfo : EIATTR_KPARAM_INFO
	.align		4
.L_6778:
        /*0008*/ 	.byte	0x04, 0x17
        /*000a*/ 	.short	(.L_6780 - .L_6779)
.L_6779:
        /*000c*/ 	.word	0x00000000
        /*0010*/ 	.short	0x0002
        /*0012*/ 	.short	0x0010
        /*0014*/ 	.byte	0x00, 0xf0, 0x81, 0x00


	//----- nvinfo : EIATTR_KPARAM_INFO
	.align		4
.L_6780:
        /*0018*/ 	.byte	0x04, 0x17
        /*001a*/ 	.short	(.L_6782 - .L_6781)
.L_6781:
        /*001c*/ 	.word	0x00000000
        /*0020*/ 	.short	0x0001
        /*0022*/ 	.short	0x0008
        /*0024*/ 	.byte	0x00, 0xf0, 0x21, 0x00


	//----- nvinfo : EIATTR_KPARAM_INFO
	.align		4
.L_6782:
        /*0028*/ 	.byte	0x04, 0x17
        /*002a*/ 	.short	(.L_6784 - .L_6783)
.L_6783:
        /*002c*/ 	.word	0x00000000
        /*0030*/ 	.short	0x0000
        /*0032*/ 	.short	0x0000
        /*0034*/ 	.byte	0x00, 0xf0, 0x11, 0x00


	//----- nvinfo : EIATTR_SPARSE_MMA_MASK
	.align		4
.L_6784:
        /*0038*/ 	.byte	0x03, 0x50
        /*003a*/ 	.short	0x0000


	//----- nvinfo : EIATTR_MAXREG_COUNT
	.align		4
        /*003c*/ 	.byte	0x03, 0x1b
        /*003e*/ 	.short	0x00ff


	//----- nvinfo : EIATTR_MERCURY_ISA_VERSION
	.align		4
        /*0040*/ 	.byte	0x03, 0x5f
        /*0042*/ 	.short	0x0101


	//----- nvinfo : EIATTR_EXIT_INSTR_OFFSETS
	.align		4
        /*0044*/ 	.byte	0x04, 0x1c
        /*0046*/ 	.short	(.L_6786 - .L_6785)


	//   ....[0]....
.L_6785:
        /*0048*/ 	.word	0x000007b0


	//   ....[1]....
        /*004c*/ 	.word	0x00001c40


	//   ....[2]....
        /*0050*/ 	.word	0x00001c90


	//----- nvinfo : EIATTR_MAX_THREADS
	.align		4
.L_6786:
        /*0054*/ 	.byte	0x04, 0x05
        /*0056*/ 	.short	(.L_6788 - .L_6787)
.L_6787:
        /*0058*/ 	.word	0x00000080
        /*005c*/ 	.word	0x00000001
        /*0060*/ 	.word	0x00000001


	//----- nvinfo : EIATTR_CRS_STACK_SIZE
	.align		4
.L_6788:
        /*0064*/ 	.byte	0x04, 0x1e
        /*0066*/ 	.short	(.L_6790 - .L_6789)
.L_6789:
        /*0068*/ 	.word	0x00000000


	//----- nvinfo : EIATTR_CBANK_PARAM_SIZE
	.align		4
.L_6790:
        /*006c*/ 	.byte	0x03, 0x19
        /*006e*/ 	.short	0x0030


	//----- nvinfo : EIATTR_PARAM_CBANK
	.align		4
        /*0070*/ 	.byte	0x04, 0x0a
        /*0072*/ 	.short	(.L_6792 - .L_6791)
	.align		4
.L_6791:
        /*0074*/ 	.word	index@(.nv.constant0._ZN2at6native29vectorized_elementwise_kernelILi2EZZZNS0_49_GLOBAL__N__657f93f7_16_TensorCompare_cu_71e06f4e17where_kernel_implERNS_14TensorIteratorEENKUlvE_clEvENKUlvE10_clEvEUlbN3c107complexIdEES9_E_St5arrayIPcLm4EEEEviT0_T1_)
        /*0078*/ 	.short	0x0210
        /*007a*/ 	.short	0x0030


	//----- nvinfo : EIATTR_SW_WAR
	.align		4
.L_6792:
        /*007c*/ 	.byte	0x04, 0x36
        /*007e*/ 	.short	(.L_6794 - .L_6793)
.L_6793:
        /*0080*/ 	.word	0x00000008
.L_6794:


//--------------------- .nv.info._ZN2at6native29vectorized_elementwise_kernelILi4EZZZNS0_49_GLOBAL__N__657f93f7_16_TensorCompare_cu_71e06f4e17where_kernel_implERNS_14TensorIteratorEENKUlvE_clEvENKUlvE10_clEvEUlbN3c107complexIdEES9_E_St5arrayIPcLm4EEEEviT0_T1_ --------------------------
	.section	.nv.info._ZN2at6native29vectorized_elementwise_kernelILi4EZZZNS0_49_GLOBAL__N__657f93f7_16_TensorCompare_cu_71e06f4e17where_kernel_implERNS_14TensorIteratorEENKUlvE_clEvENKUlvE10_clEvEUlbN3c107complexIdEES9_E_St5arrayIPcLm4EEEEviT0_T1_,"",@"SHT_CUDA_INFO"
	.sectionflags	@""
	.align	4


	//----- nvinfo : EIATTR_CUDA_API_VERSION
	.align		4
        /*0000*/ 	.byte	0x04, 0x37
        /*0002*/ 	.short	(.L_6796 - .L_6795)
.L_6795:
        /*0004*/ 	.word	0x00000082


	//----- nvinfo : EIATTR_KPARAM_INFO
	.align		4
.L_6796:
        /*0008*/ 	.byte	0x04, 0x17
        /*000a*/ 	.short	(.L_6798 - .L_6797)
.L_6797:
        /*000c*/ 	.word	0x00000000
        /*0010*/ 	.short	0x0002
        /*0012*/ 	.short	0x0010
        /*0014*/ 	.byte	0x00, 0xf0, 0x81, 0x00


	//----- nvinfo : EIATTR_KPARAM_INFO
	.align		4
.L_6798:
        /*0018*/ 	.byte	0x04, 0x17
        /*001a*/ 	.short	(.L_6800 - .L_6799)
.L_6799:
        /*001c*/ 	.word	0x00000000
        /*0020*/ 	.short	0x0001
        /*0022*/ 	.short	0x0008
        /*0024*/ 	.byte	0x00, 0xf0, 0x21, 0x00


	//----- nvinfo : EIATTR_KPARAM_INFO
	.align		4
.L_6800:
        /*0028*/ 	.byte	0x04, 0x17
        /*002a*/ 	.short	(.L_6802 - .L_6801)
.L_6801:
        /*002c*/ 	.word	0x00000000
        /*0030*/ 	.short	0x0000
        /*0032*/ 	.short	0x0000
        /*0034*/ 	.byte	0x00, 0xf0, 0x11, 0x00


	//----- nvinfo : EIATTR_SPARSE_MMA_MASK
	.align		4
.L_6802:
        /*0038*/ 	.byte	0x03, 0x50
        /*003a*/ 	.short	0x0000


	//----- nvinfo : EIATTR_MAXREG_COUNT
	.align		4
        /*003c*/ 	.byte	0x03, 0x1b
        /*003e*/ 	.short	0x00ff


	//----- nvinfo : EIATTR_MERCURY_ISA_VERSION
	.align		4
        /*0040*/ 	.byte	0x03, 0x5f
        /*0042*/ 	.short	0x0101


	//----- nvinfo : EIATTR_EXIT_INSTR_OFFSETS
	.align		4
        /*0044*/ 	.byte	0x04, 0x1c
        /*0046*/ 	.short	(.L_6804 - .L_6803)


	//   ....[0]....
.L_6803:
        /*0048*/ 	.word	0x00000760


	//   ....[1]....
        /*004c*/ 	.word	0x00001bf0


	//   ....[2]....
        /*0050*/ 	.word	0x00001c40


	//----- nvinfo : EIATTR_MAX_THREADS
	.align		4
.L_6804:
        /*0054*/ 	.byte	0x04, 0x05
        /*0056*/ 	.short	(.L_6806 - .L_6805)
.L_6805:
        /*0058*/ 	.word	0x00000080
        /*005c*/ 	.word	0x00000001
        /*0060*/ 	.word	0x00000001


	//----- nvinfo : EIATTR_CRS_STACK_SIZE
	.align		4
.L_6806:
        /*0064*/ 	.byte	0x04, 0x1e
        /*0066*/ 	.short	(.L_6808 - .L_6807)
.L_6807:
        /*0068*/ 	.word	0x00000000


	//----- nvinfo : EIATTR_CBANK_PARAM_SIZE
	.align		4
.L_6808:
        /*006c*/ 	.byte	0x03, 0x19
        /*006e*/ 	.short	0x0030


	//----- nvinfo : EIATTR_PARAM_CBANK
	.align		4
        /*0070*/ 	.byte	0x04, 0x0a
        /*0072*/ 	.short	(.L_6810 - .L_6809)
	.align		4
.L_6809:
        /*0074*/ 	.word	index@(.nv.constant0._ZN2at6native29vectorized_elementwise_kernelILi4EZZZNS0_49_GLOBAL__N__657f93f7_16_TensorCompare_cu_71e06f4e17where_kernel_implERNS_14TensorIteratorEENKUlvE_clEvENKUlvE10_clEvEUlbN3c107complexIdEES9_E_St5arrayIPcLm4EEEEviT0_T1_)
        /*0078*/ 	.short	0x0210
        /*007a*/ 	.short	0x0030


	//----- nvinfo : EIATTR_SW_WAR
	.align		4
.L_6810:
        /*007c*/ 	.byte	0x04, 0x36
        /*007e*/ 	.short	(.L_6812 - .L_6811)
.L_6811:
        /*0080*/ 	.word	0x00000008
.L_6812:


//--------------------- .nv.info._ZN2at6native29vectorized_elementwise_kernelILi8EZZZNS0_49_GLOBAL__N__657f93f7_16_TensorCompare_cu_71e06f4e17where_kernel_implERNS_14TensorIteratorEENKUlvE_clEvENKUlvE10_clEvEUlbN3c107complexIdEES9_E_St5arrayIPcLm4EEEEviT0_T1_ --------------------------
	.section	.nv.info._ZN2at6native29vectorized_elementwise_kernelILi8EZZZNS0_49_GLOBAL__N__657f93f7_16_TensorCompare_cu_71e06f4e17where_kernel_implERNS_14TensorIteratorEENKUlvE_clEvENKUlvE10_clEvEUlbN3c107complexIdEES9_E_St5arrayIPcLm4EEEEviT0_T1_,"",@"SHT_CUDA_INFO"
	.sectionflags	@""
	.align	4


	//----- nvinfo : EIATTR_CUDA_API_VERSION
	.align		4
        /*0000*/ 	.byte	0x04, 0x37
        /*0002*/ 	.short	(.L_6814 - .L_6813)
.L_6813:
        /*0004*/ 	.word	0x00000082


	//----- nvinfo : EIATTR_KPARAM_INFO
	.align		4
.L_6814:
        /*0008*/ 	.byte	0x04, 0x17
        /*000a*/ 	.short	(.L_6816 - .L_6815)
.L_6815:
        /*000c*/ 	.word	0x00000000
        /*0010*/ 	.short	0x0002
        /*0012*/ 	.short	0x0010
        /*0014*/ 	.byte	0x00, 0xf0, 0x81, 0x00


	//----- nvinfo : EIATTR_KPARAM_INFO
	.align		4
.L_6816:
        /*0018*/ 	.byte	0x04, 0x17
        /*001a*/ 	.short	(.L_6818 - .L_6817)
.L_6817:
        /*001c*/ 	.word	0x00000000
        /*0020*/ 	.short	0x0001
        /*0022*/ 	.short	0x0008
        /*0024*/ 	.byte	0x00, 0xf0, 0x21, 0x00


	//----- nvinfo : EIATTR_KPARAM_INFO
	.align		4
.L_6818:
        /*0028*/ 	.byte	0x04, 0x17
        /*002a*/ 	.short	(.L_6820 - .L_6819)
.L_6819:
        /*002c*/ 	.word	0x00000000
        /*0030*/ 	.short	0x0000
        /*0032*/ 	.short	0x0000
        /*0034*/ 	.byte	0x00, 0xf0, 0x11, 0x00


	//----- nvinfo : EIATTR_SPARSE_MMA_MASK
	.align		4
.L_6820:
        /*0038*/ 	.byte	0x03, 0x50
        /*003a*/ 	.short	0x0000


	//----- nvinfo : EIATTR_MAXREG_COUNT
	.align		4
        /*003c*/ 	.byte	0x03, 0x1b
        /*003e*/ 	.short	0x00ff


	//----- nvinfo : EIATTR_MERCURY_ISA_VERSION
	.align		4
        /*0040*/ 	.byte	0x03, 0x5f
        /*0042*/ 	.short	0x0101


	//----- nvinfo : EIATTR_EXIT_INSTR_OFFSETS
	.align		4
        /*0044*/ 	.byte	0x04, 0x1c
        /*0046*/ 	.short	(.L_6822 - .L_6821)


	//   ....[0]....
.L_6821:
        /*0048*/ 	.word	0x00000790


	//   ....[1]....
        /*004c*/ 	.word	0x00001c20


	//   ....[2]....
        /*0050*/ 	.word	0x00001c70


	//----- nvinfo : EIATTR_MAX_THREADS
	.align		4
.L_6822:
        /*0054*/ 	.byte	0x04, 0x05
        /*0056*/ 	.short	(.L_6824 - .L_6823)
.L_6823:
        /*0058*/ 	.word	0x00000080
        /*005c*/ 	.word	0x00000001
        /*0060*/ 	.word	0x00000001


	//----- nvinfo : EIATTR_CRS_STACK_SIZE
	.align		4
.L_6824:
        /*0064*/ 	.byte	0x04, 0x1e
        /*0066*/ 	.short	(.L_6826 - .L_6825)
.L_6825:
        /*0068*/ 	.word	0x00000000


	//----- nvinfo : EIATTR_CBANK_PARAM_SIZE
	.align		4
.L_6826:
        /*006c*/ 	.byte	0x03, 0x19
        /*006e*/ 	.short	0x0030


	//----- nvinfo : EIATTR_PARAM_CBANK
	.align		4
        /*0070*/ 	.byte	0x04, 0x0a
        /*0072*/ 	.short	(.L_6828 - .L_6827)
	.align		4
.L_6827:
        /*0074*/ 	.word	index@(.nv.constant0._ZN2at6native29vectorized_elementwise_kernelILi8EZZZNS0_49_GLOBAL__N__657f93f7_16_TensorCompare_cu_71e06f4e17where_kernel_implERNS_14TensorIteratorEENKUlvE_clEvENKUlvE10_clEvEUlbN3c107complexIdEES9_E_St5arrayIPcLm4EEEEviT0_T1_)
        /*0078*/ 	.short	0x0210
        /*007a*/ 	.short	0x0030


	//----- nvinfo : EIATTR_SW_WAR
	.align		4
.L_6828:
        /*007c*/ 	.byte	0x04, 0x36
        /*007e*/ 	.short	(.L_6830 - .L_6829)
.L_6829:
        /*0080*/ 	.word	0x00000008
.L_6830:


//--------------------- .nv.info._ZN2at6native18elementwise_kernelILi128ELi4EZNS0_15gpu_kernel_implIZZZNS0_49_GLOBAL__N__657f93f7_16_TensorCompare_cu_71e06f4e17where_kernel_implERNS_14TensorIteratorEENKUlvE_clEvENKUlvE9_clEvEUlbffE_EEvRNS_18TensorIteratorBaseERKT_EUliE_EEviT1_ --------------------------
	.section	.nv.info._ZN2at6native18elementwise_kernelILi128ELi4EZNS0_15gpu_kernel_implIZZZNS0_49_GLOBAL__N__657f93f7_16_TensorCompare_cu_71e06f4e17where_kernel_implERNS_14TensorIteratorEENKUlvE_clEvENKUlvE9_clEvEUlbffE_EEvRNS_18TensorIteratorBaseERKT_EUliE_EEviT1_,"",@"SHT_CUDA_INFO"
	.sectionflags	@""
	.align	4


	//----- nvinfo : EIATTR_CUDA_API_VERSION
	.align		4
        /*0000*/ 	.byte	0x04, 0x37
        /*0002*/ 	.short	(.L_6832 - .L_6831)
.L_6831:
        /*0004*/ 	.word	0x00000082


	//----- nvinfo : EIATTR_KPARAM_INFO
	.align		4
.L_6832:
        /*0008*/ 	.byte	0x04, 0x17
        /*000a*/ 	.short	(.L_6834 - .L_6833)
.L_6833:
        /*000c*/ 	.word	0x00000000
        /*0010*/ 	.short	0x0001
        /*0012*/ 	.short	0x0008
        /*0014*/ 	.byte	0x00, 0xf0, 0xe1, 0x0b


	//----- nvinfo : EIATTR_KPARAM_INFO
	.align		4
.L_6834:
        /*0018*/ 	.byte	0x04, 0x17
        /*001a*/ 	.short	(.L_6836 - .L_6835)
.L_6835:
        /*001c*/ 	.word	0x00000000
        /*0020*/ 	.short	0x0000
        /*0022*/ 	.short	0x0000
        /*0024*/ 	.byte	0x00, 0xf0, 0x11, 0x00


	//----- nvinfo : EIATTR_SPARSE_MMA_MASK
	.align		4
.L_6836:
        /*0028*/ 	.byte	0x03, 0x50
        /*002a*/ 	.short	0x0000


	//----- nvinfo : EIATTR_MAXREG_COUNT
	.align		4
        /*002c*/ 	.byte	0x03, 0x1b
        /*002e*/ 	.short	0x0080


	//----- nvinfo : EIATTR_EXTERNS
	.align		4
        /*0030*/ 	.byte	0x04, 0x0f
        /*0032*/ 	.short	(.L_6838 - .L_6837)


	//   ....[0]....
	.align		4
.L_6837:
        /*0034*/ 	.word	index@(__assertfail)


	//----- nvinfo : EIATTR_MERCURY_ISA_VERSION
	.align		4
.L_6838:
        /*0038*/ 	.byte	0x03, 0x5f
        /*003a*/ 	.short	0x0101


	//----- nvinfo : EIATTR_SYSCALL_OFFSETS
	.align		4
        /*003c*/ 	.byte	0x04, 0x46
        /*003e*/ 	.short	(.L_6840 - .L_6839)


	//   ....[0]....
.L_6839:
        /*0040*/ 	.word	0x00002860


	//   ....[1]....
        /*0044*/ 	.word	0x000036b0


	//   ....[2]....
        /*0048*/ 	.word	0x000044d0


	//   ....[3]....
        /*004c*/ 	.word	0x00005340


	//   ....[4]....
        /*0050*/ 	.word	0x00007bd0


	//   ....[5]....
        /*0054*/ 	.word	0x00008a20


	//   ....[6]....
        /*0058*/ 	.word	0x00009840


	//   ....[7]....
        /*005c*/ 	.word	0x0000a6b0


	//   ....[8]....
        /*0060*/ 	.word	0x0000cf30


	//   ....[9]....
        /*0064*/ 	.word	0x0000dd80


	//   ....[10]....
        /*0068*/ 	.word	0x0000eba0


	//   ....[11]....
        /*006c*/ 	.word	0x0000fa10


	//   ....[12]....
        /*0070*/ 	.word	0x00012280


	//   ....[13]....
        /*0074*/ 	.word	0x000130d0


	//   ....[14]....
        /*0078*/ 	.word	0x00013ef0


	//   ....[15]....
        /*007c*/ 	.word	0x00014d60


	//----- nvinfo : EIATTR_EXIT_INSTR_OFFSETS
	.align		4
.L_6840:
        /*0080*/ 	.byte	0x04, 0x1c
        /*0082*/ 	.short	(.L_6842 - .L_6841)


	//   ....[0]....
.L_6841:
        /*0084*/ 	.word	0x0000fac0


	//   ....[1]....
        /*0088*/ 	.word	0x00014080


	//   ....[2]....
        /*008c*/ 	.word	0x000140c0


	//   ....[3]....
        /*0090*/ 	.word	0x00014150


	//   ....[4]....
        /*0094*/ 	.word	0x00014180


	//   ....[5]....
        /*0098*/ 	.word	0x000141b0


	//   ....[6]....
        /*009c*/ 	.word	0x00014230


	//   ....[7]....
        /*00a0*/ 	.word	0x00014260


	//   ....[8]....
        /*00a4*/ 	.word	0x000142f0


	//   ....[9]....
        /*00a8*/ 	.word	0x00014330


	//   ....[10]....
        /*00ac*/ 	.word	0x00014370


	//   ....[11]....
        /*00b0*/ 	.word	0x00014430


	//   ....[12]....
        /*00b4*/ 	.word	0x00014480


	//   ....[13]....
        /*00b8*/ 	.word	0x00014600


	//   ....[14]....
        /*00bc*/ 	.word	0x00014750


	//   ....[15]....
        /*00c0*/ 	.word	0x00014780


	//   ....[16]....
        /*00c4*/ 	.word	0x00014830


	//   ....[17]....
        /*00c8*/ 	.word	0x000149a0


	//   ....[18]....
        /*00cc*/ 	.word	0x00014b10


	//   ....[19]....
        /*00d0*/ 	.word	0x00014c60


	//   ....[20]....
        /*00d4*/ 	.word	0x00014d70


	//   ....[21]....
        /*00d8*/ 	.word	0x00014da0


	//   ....[22]....
        /*00dc*/ 	.word	0x00014dd0


	//----- nvinfo : EIATTR_MAX_THREADS
	.align		4
.L_6842:
        /*00e0*/ 	.byte	0x04, 0x05
        /*00e2*/ 	.short	(.L_6844 - .L_6843)
.L_6843:
        /*00e4*/ 	.word	0x00000080
        /*00e8*/ 	.word	0x00000001
        /*00ec*/ 	.word	0x00000001


	//----- nvinfo : EIATTR_CRS_STACK_SIZE
	.align		4
.L_6844:
        /*00f0*/ 	.byte	0x04, 0x1e
        /*00f2*/ 	.short	(.L_6846 - .L_6845)
.L_6845:
        /*00f4*/ 	.word	0x00000000


	//----- nvinfo : EIATTR_CBANK_PARAM_SIZE
	.align		4
.L_6846:
        /*00f8*/ 	.byte	0x03, 0x19
        /*00fa*/ 	.short	0x0300


	//----- nvinfo : EIATTR_PARAM_CBANK
	.align		4
        /*00fc*/ 	.byte	0x04, 0x0a
        /*00fe*/ 	.short	(.L_6848 - .L_6847)
	.align		4
.L_6847:
        /*0100*/ 	.word	index@(.nv.constant0._ZN2at6native18elementwise_kernelILi128ELi4EZNS0_15gpu_kernel_implIZZZNS0_49_GLOBAL__N__657f93f7_16_TensorCompare_cu_71e06f4e17where_kernel_implERNS_14TensorIteratorEENKUlvE_clEvENKUlvE9_clEvEUlbffE_EEvRNS_18TensorIteratorBaseERKT_EUliE_EEviT1_)
        /*0104*/ 	.short	0x0210
        /*0106*/ 	.short	0x0300


	//----- nvinfo : EIATTR_SW_WAR
	.align		4
.L_6848:
        /*0108*/ 	.byte	0x04, 0x36
        /*010a*/ 	.short	(.L_6850 - .L_6849)
.L_6849:
        /*010c*/ 	.word	0x00000008
.L_6850:


//--------------------- .nv.info._ZN2at6native27unrolled_elementwise_kernelIZZZNS0_49_GLOBAL__N__657f93f7_16_TensorCompare_cu_71e06f4e17where_kernel_implERNS_14TensorIteratorEENKUlvE_clEvENKUlvE9_clEvEUlbffE_St5arrayIPcLm4EELi4E23TrivialOffsetCalculatorILi3EjESB_ILi1EjENS0_6memory12LoadWithCastILi3EEENSE_13StoreWithCastILi1EEEEEviT_T0_T2_T3_T4_T5_ --------------------------
	.section	.nv.info._ZN2at6native27unrolled_elementwise_kernelIZZZNS0_49_GLOBAL__N__657f93f7_16_TensorCompare_cu_71e06f4e17where_kernel_implERNS_14TensorIteratorEENKUlvE_clEvENKUlvE9_clEvEUlbffE_St5arrayIPcLm4EELi4E23TrivialOffsetCalculatorILi3EjESB_ILi1EjENS0_6memory12LoadWithCastILi3EEENSE_13StoreWithCastILi1EEEEEviT_T0_T2_T3_T4_T5_,"",@"SHT_CUDA_INFO"
	.sectionflags	@""
	.align	4


	//----- nvinfo : EIATTR_CUDA_API_VERSION
	.align		4
        /*0000*/ 	.byte	0x04, 0x37
        /*0002*/ 	.short	(.L_6852 - .L_6851)
.L_6851:
        /*0004*/ 	.word	0x00000082


	//----- nvinfo : EIATTR_KPARAM_INFO
	.align		4
.L_6852:
        /*0008*/ 	.byte	0x04, 0x17
        /*000a*/ 	.short	(.L_6854 - .L_6853)
.L_6853:
        /*000c*/ 	.word	0x00000000
        /*0010*/ 	.short	0x0006
        /*0012*/ 	.short	0x0044
        /*0014*/ 	.byte	0x00, 0xf0, 0x21, 0x00


	//----- nvinfo : EIATTR_KPARAM_INFO
	.align		4
.L_6854:
        /*0018*/ 	.byte	0x04, 0x17
        /*001a*/ 	.short	(.L_6856 - .L_6855)
.L_6855:
        /*001c*/ 	.word	0x00000000
        /*0020*/ 	.short	0x0005
        /*0022*/ 	.short	0x0034
        /*0024*/ 	.byte	0x00, 0xf0, 0x41, 0x00


	//----- nvinfo : EIATTR_KPARAM_INFO
	.align		4
.L_6856:
        /*0028*/ 	.byte	0x04, 0x17
        /*002a*/ 	.short	(.L_6858 - .L_6857)
.L_6857:
        /*002c*/ 	.word	0x00000000
        /*0030*/ 	.short	0x0004
        /*0032*/ 	.short	0x0031
        /*0034*/ 	.byte	0x00, 0xf0, 0x05, 0x00


	//----- nvinfo : EIATTR_KPARAM_INFO
	.align		4
.L_6858:
        /*0038*/ 	.byte	0x04, 0x17
        /*003a*/ 	.short	(.L_6860 - .L_6859)
.L_6859:
        /*003c*/ 	.word	0x00000000
        /*0040*/ 	.short	0x0003
        /*0042*/ 	.short	0x0030
        /*0044*/ 	.byte	0x00, 0xf0, 0x05, 0x00


	//----- nvinfo : EIATTR_KPARAM_INFO
	.align		4
.L_6860:
        /*0048*/ 	.byte	0x04, 0x17
        /*004a*/ 	.short	(.L_6862 - .L_6861)
.L_6861:
        /*004c*/ 	.word	0x00000000
        /*0050*/ 	.short	0x0002
        /*0052*/ 	.short	0x0010
        /*0054*/ 	.byte	0x00, 0xf0, 0x81, 0x00


	//----- nvinfo : EIATTR_KPARAM_INFO
	.align		4
.L_6862:
        /*0058*/ 	.byte	0x04, 0x17
        /*005a*/ 	.short	(.L_6864 - .L_6863)
.L_6863:
        /*005c*/ 	.word	0x00000000
        /*0060*/ 	.short	0x0001
        /*0062*/ 	.short	0x0008
        /*0064*/ 	.byte	0x00, 0xf0, 0x21, 0x00


	//----- nvinfo : EIATTR_KPARAM_INFO
	.align		4
.L_6864:
        /*0068*/ 	.byte	0x04, 0x17
        /*006a*/ 	.short	(.L_6866 - .L_6865)
.L_6865:
        /*006c*/ 	.word	0x00000000
        /*0070*/ 	.short	0x0000
        /*0072*/ 	.short	0x0000
        /*0074*/ 	.byte	0x00, 0xf0, 0x11, 0x00


	//----- nvinfo : EIATTR_SPARSE_MMA_MASK
	.align		4
.L_6866:
        /*0078*/ 	.byte	0x03, 0x50
        /*007a*/ 	.short	0x0000


	//----- nvinfo : EIATTR_MAXREG_COUNT
	.align		4
        /*007c*/ 	.byte	0x03, 0x1b
        /*007e*/ 	.short	0x00ff


	//----- nvinfo : EIATTR_EXTERNS
	.align		4
        /*0080*/ 	.byte	0x04, 0x0f
        /*0082*/ 	.short	(.L_6868 - .L_6867)


	//   ....[0]....
	.align		4
.L_6867:
        /*0084*/ 	.word	index@(__assertfail)


	//----- nvinfo : EIATTR_ANNOTATIONS
	.align		4
.L_6868:
        /*0088*/ 	.byte	0x04, 0x55
        /*008a*/ 	.short	(.L_6870 - .L_6869)


	//   ....[0]....
.L_6869:
        /*008c*/ 	.word	0x00000001
        /*0090*/ 	.byte	0x10, 0x01, 0x00, 0x00, 0x01, 0x00, 0x00, 0x00, 0xe0, 0x5b, 0x00, 0x00, 0x01, 0x00, 0x00, 0x00
        /*00a0*/ 	.byte	0xb0, 0xb7, 0x00, 0x00


	//----- nvinfo : EIATTR_MERCURY_ISA_VERSION
	.align		4
.L_6870:
        /*00a4*/ 	.byte	0x03, 0x5f
        /*00a6*/ 	.short	0x0101


	//----- nvinfo : EIATTR_SYSCALL_OFFSETS
	.align		4
        /*00a8*/ 	.byte	0x04, 0x46
        /*00aa*/ 	.short	(.L_6872 - .L_6871)


	//   ....[0]....
.L_6871:
        /*00ac*/ 	.word	0x00001110


	//   ....[1]....
        /*00b0*/ 	.word	0x00001f70


	//   ....[2]....
        /*00b4*/ 	.word	0x00002da0


	//   ....[3]....
        /*00b8*/ 	.word	0x00003e90


	//   ....[4]....
        /*00bc*/ 	.word	0x00004cf0


	//   ....[5]....
        /*00c0*/ 	.word	0x00005b20


	//   ....[6]....
        /*00c4*/ 	.word	0x00006ca0


	//   ....[7]....
        /*00c8*/ 	.word	0x00007b10


	//   ....[8]....
        /*00cc*/ 	.word	0x00008950


	//   ....[9]....
        /*00d0*/ 	.word	0x00009a90


	//   ....[10]....
        /*00d4*/ 	.word	0x0000a900


	//   ....[11]....
        /*00d8*/ 	.word	0x0000b730


	//   ....[12]....
        /*00dc*/ 	.word	0x0000c860


	//   ....[13]....
        /*00e0*/ 	.word	0x0000d760


	//   ....[14]....
        /*00e4*/ 	.word	0x0000e620


	//   ....[15]....
        /*00e8*/ 	.word	0x0000f4e0


	//----- nvinfo : EIATTR_EXIT_INSTR_OFFSETS
	.align		4
.L_6872:
        /*00ec*/ 	.byte	0x04, 0x1c
        /*00ee*/ 	.short	(.L_6874 - .L_6873)


	//   ....[0]....
.L_6873:
        /*00f0*/ 	.word	0x0000e6c0


	//   ....[1]....
        /*00f4*/ 	.word	0x0000e800


	//   ....[2]....
        /*00f8*/ 	.word	0x0000e840


	//   ....[3]....
        /*00fc*/ 	.word	0x0000e8d0


	//   ....[4]....
        /*0100*/ 	.word	0x0000e900


	//   ....[5]....
        /*0104*/ 	.word	0x0000e930


	//   ....[6]....
        /*0108*/ 	.word	0x0000e9b0


	//   ....[7]....
        /*010c*/ 	.word	0x0000e9e0


	//   ....[8]....
        /*0110*/ 	.word	0x0000ea70


	//   ....[9]....
        /*0114*/ 	.word	0x0000eab0


	//   ....[10]....
        /*0118*/ 	.word	0x0000eaf0


	//   ....[11]....
        /*011c*/ 	.word	0x0000ebb0


	//   ....[12]....
        /*0120*/ 	.word	0x0000ec00


	//   ....[13]....
        /*0124*/ 	.word	0x0000ed80


	//   ....[14]....
        /*0128*/ 	.word	0x0000eed0


	//   ....[15]....
        /*012c*/ 	.word	0x0000ef00


	//   ....[16]....
        /*0130*/ 	.word	0x0000efb0


	//   ....[17]....
        /*0134*/ 	.word	0x0000f120


	//   ....[18]....
        /*0138*/ 	.word	0x0000f290


	//   ....[19]....
        /*013c*/ 	.word	0x0000f3e0


	//   ....[20]....
        /*0140*/ 	.word	0x0000f4f0


	//   ....[21]....
        /*0144*/ 	.word	0x0000f520


	//   ....[22]....
        /*0148*/ 	.word	0x0000f550


	//----- nvinfo : EIATTR_MAX_THREADS
	.align		4
.L_6874:
        /*014c*/ 	.byte	0x04, 0x05
        /*014e*/ 	.short	(.L_6876 - .L_6875)
.L_6875:
        /*0150*/ 	.word	0x00000080
        /*0154*/ 	.word	0x00000001
        /*0158*/ 	.word	0x00000001


	//----- nvinfo : EIATTR_CRS_STACK_SIZE
	.align		4
.L_6876:
        /*015c*/ 	.byte	0x04, 0x1e
        /*015e*/ 	.short	(.L_6878 - .L_6877)
.L_6877:
        /*0160*/ 	.word	0x00000000


	//----- nvinfo : EIATTR_CBANK_PARAM_SIZE
	.align		4
.L_6878:
        /*0164*/ 	.byte	0x03, 0x19
        /*0166*/ 	.short	0x004c


	//----- nvinfo : EIATTR_PARAM_CBANK
	.align		4
        /*0168*/ 	.byte	0x04, 0x0a
        /*016a*/ 	.short	(.L_6880 - .L_6879)
	.align		4
.L_6879:
        /*016c*/ 	.word	index@(.nv.constant0._ZN2at6native27unrolled_elementwise_kernelIZZZNS0_49_GLOBAL__N__657f93f7_16_TensorCompare_cu_71e06f4e17where_kernel_implERNS_14TensorIteratorEENKUlvE_clEvENKUlvE9_clEvEUlbffE_St5arrayIPcLm4EELi4E23TrivialOffsetCalculatorILi3EjESB_ILi1EjENS0_6memory12LoadWithCastILi3EEENSE_13StoreWithCastILi1EEEEEviT_T0_T2_T3_T4_T5_)
        /*0170*/ 	.short	0x0210
        /*0172*/ 	.short	0x004c


	//----- nvinfo : EIATTR_SW_WAR
	.align		4
.L_6880:
        /*0174*/ 	.byte	0x04, 0x36
        /*0176*/ 	.short	(.L_6882 - .L_6881)
.L_6881:
        /*0178*/ 	.word	0x00000008
.L_6882:


//--------------------- .nv.info._ZN2at6native18elementwise_kernelILi128ELi2EZNS0_22gpu_kernel_impl_nocastIZZZNS0_49_GLOBAL__N__657f93f7_16_TensorCompare_cu_71e06f4e17where_kernel_implERNS_14TensorIteratorEENKUlvE_clEvENKUlvE9_clEvEUlbffE_EEvRNS_18TensorIteratorBaseERKT_EUliE_EEviT1_ --------------------------
	.section	.nv.info._ZN2at6native18elementwise_kernelILi128ELi2EZNS0_22gpu_kernel_impl_nocastIZZZNS0_49_GLOBAL__N__657f93f7_16_TensorCompare_cu_71e06f4e17where_kernel_implERNS_14TensorIteratorEENKUlvE_clEvENKUlvE9_clEvEUlbffE_EEvRNS_18TensorIteratorBaseERKT_EUliE_EEviT1_,"",@"SHT_CUDA_INFO"
	.sectionflags	@""
	.align	4


	//----- nvinfo : EIATTR_CUDA_API_VERSION
	.align		4
        /*0000*/ 	.byte	0x04, 0x37
        /*0002*/ 	.short	(.L_6884 - .L_6883)
.L_6883:
        /*0004*/ 	.word	0x00000082


	//----- nvinfo : EIATTR_KPARAM_INFO
	.align		4
.L_6884:
        /*0008*/ 	.byte	0x04, 0x17
        /*000a*/ 	.short	(.L_6886 - .L_6885)
.L_6885:
        /*000c*/ 	.word	0x00000000
        /*0010*/ 	.short	0x0001
        /*0012*/ 	.short	0x0008
        /*0014*/ 	.byte	0x00, 0xf0, 0xc1, 0x0b


	//----- nvinfo : EIATTR_KPARAM_INFO
	.align		4
.L_6886:
        /*0018*/ 	.byte	0x04, 0x17
        /*001a*/ 	.short	(.L_6888 - .L_6887)
.L_6887:
        /*001c*/ 	.word	0x00000000
        /*0020*/ 	.short	0x0000
        /*0022*/ 	.short	0x0000
        /*0024*/ 	.byte	0x00, 0xf0, 0x11, 0x00


	//----- nvinfo : EIATTR_SPARSE_MMA_MASK
	.align		4
.L_6888:
        /*0028*/ 	.byte	0x03, 0x50
        /*002a*/ 	.short	0x0000


	//----- nvinfo : EIATTR_MAXREG_COUNT
	.align		4
        /*002c*/ 	.byte	0x03, 0x1b
        /*002e*/ 	.short	0x0080


	//----- nvinfo : EIATTR_MERCURY_ISA_VERSION
	.align		4
        /*0030*/ 	.byte	0x03, 0x5f
        /*0032*/ 	.short	0x0101


	//----- nvinfo : EIATTR_EXIT_INSTR_OFFSETS
	.align		4
        /*0034*/ 	.byte	0x04, 0x1c
        /*0036*/ 	.short	(.L_6890 - .L_6889)


	//   ....[0]....
.L_6889:
        /*0038*/ 	.word	0x00001980


	//   ....[1]....
        /*003c*/ 	.word	0x00003250


	//----- nvinfo : EIATTR_MAX_THREADS
	.align		4
.L_6890:
        /*0040*/ 	.byte	0x04, 0x05
        /*0042*/ 	.short	(.L_6892 - .L_6891)
.L_6891:
        /*0044*/ 	.word	0x00000080
        /*0048*/ 	.word	0x00000001
        /*004c*/ 	.word	0x00000001


	//----- nvinfo : EIATTR_CRS_STACK_SIZE
	.align		4
.L_6892:
        /*0050*/ 	.byte	0x04, 0x1e
        /*0052*/ 	.short	(.L_6894 - .L_6893)
.L_6893:
        /*0054*/ 	.word	0x00000000


	//----- nvinfo : EIATTR_CBANK_PARAM_SIZE
	.align		4
.L_6894:
        /*0058*/ 	.byte	0x03, 0x19
        /*005a*/ 	.short	0x02f8


	//----- nvinfo : EIATTR_PARAM_CBANK
	.align		4
        /*005c*/ 	.byte	0x04, 0x0a
        /*005e*/ 	.short	(.L_6896 - .L_6895)
	.align		4
.L_6895:
        /*0060*/ 	.word	index@(.nv.constant0._ZN2at6native18elementwise_kernelILi128ELi2EZNS0_22gpu_kernel_impl_nocastIZZZNS0_49_GLOBAL__N__657f93f7_16_TensorCompare_cu_71e06f4e17where_kernel_implERNS_14TensorIteratorEENKUlvE_clEvENKUlvE9_clEvEUlbffE_EEvRNS_18TensorIteratorBaseERKT_EUliE_EEviT1_)
        /*0064*/ 	.short	0x0210
        /*0066*/ 	.short	0x02f8


	//----- nvinfo : EIATTR_SW_WAR
	.align		4
.L_6896:
        /*0068*/ 	.byte	0x04, 0x36
        /*006a*/ 	.short	(.L_6898 - .L_6897)
.L_6897:
        /*006c*/ 	.word	0x00000008
.L_6898:


//--------------------- .nv.info._ZN2at6native27unrolled_elementwise_kernelIZZZNS0_49_GLOBAL__N__657f93f7_16_TensorCompare_cu_71e06f4e17where_kernel_implERNS_14TensorIteratorEENKUlvE_clEvENKUlvE9_clEvEUlbffE_St5arrayIPcLm4EELi4E23TrivialOffsetCalculatorILi3EjESB_ILi1EjENS0_6memory15LoadWithoutCastENSE_16StoreWithoutCastEEEviT_T0_T2_T3_T4_T5_ --------------------------
	.section	.nv.info._ZN2at6native27unrolled_elementwise_kernelIZZZNS0_49_GLOBAL__N__657f93f7_16_TensorCompare_cu_71e06f4e17where_kernel_implERNS_14TensorIteratorEENKUlvE_clEvENKUlvE9_clEvEUlbffE_St5arrayIPcLm4EELi4E23TrivialOffsetCalculatorILi3EjESB_ILi1EjENS0_6memory15LoadWithoutCastENSE_16StoreWithoutCastEEEviT_T0_T2_T3_T4_T5_,"",@"SHT_CUDA_INFO"
	.sectionflags	@""
	.align	4


	//----- nvinfo : EIATTR_CUDA_API_VERSION
	.align		4
        /*0000*/ 	.byte	0x04, 0x37
        /*0002*/ 	.short	(.L_6900 - .L_6899)
.L_6899:
        /*0004*/ 	.word	0x00000082


	//----- nvinfo : EIATTR_KPARAM_INFO
	.align		4
.L_6900:
        /*0008*/ 	.byte	0x04, 0x17
        /*000a*/ 	.short	(.L_6902 - .L_6901)
.L_6901:
        /*000c*/ 	.word	0x00000000
        /*0010*/ 	.short	0x0006
        /*0012*/ 	.short	0x0033
        /*0014*/ 	.byte	0x00, 0xf0, 0x05, 0x00


	//----- nvinfo : EIATTR_KPARAM_INFO
	.align		4
.L_6902:
        /*0018*/ 	.byte	0x04, 0x17
        /*001a*/ 	.short	(.L_6904 - .L_6903)
.L_6903:
        /*001c*/ 	.word	0x00000000
        /*0020*/ 	.short	0x0005
        /*0022*/ 	.short	0x0032
        /*0024*/ 	.byte	0x00, 0xf0, 0x05, 0x00


	//----- nvinfo : EIATTR_KPARAM_INFO
	.align		4
.L_6904:
        /*0028*/ 	.byte	0x04, 0x17
        /*002a*/ 	.short	(.L_6906 - .L_6905)
.L_6905:
        /*002c*/ 	.word	0x00000000
        /*0030*/ 	.short	0x0004
        /*0032*/ 	.short	0x0031
        /*0034*/ 	.byte	0x00, 0xf0, 0x05, 0x00


	//----- nvinfo : EIATTR_KPARAM_INFO
	.align		4
.L_6906:
        /*0038*/ 	.byte	0x04, 0x17
        /*003a*/ 	.short	(.L_6908 - .L_6907)
.L_6907:
        /*003c*/ 	.word	0x00000000
        /*0040*/ 	.short	0x0003
        /*0042*/ 	.short	0x0030
        /*0044*/ 	.byte	0x00, 0xf0, 0x05, 0x00


	//----- nvinfo : EIATTR_KPARAM_INFO
	.align		4
.L_6908:
        /*0048*/ 	.byte	0x04, 0x17
        /*004a*/ 	.short	(.L_6910 - .L_6909)
.L_6909:
        /*004c*/ 	.word	0x00000000
        /*0050*/ 	.short	0x0002
        /*0052*/ 	.short	0x0010
        /*0054*/ 	.byte	0x00, 0xf0, 0x81, 0x00


	//----- nvinfo : EIATTR_KPARAM_INFO
	.align		4
.L_6910:
        /*0058*/ 	.byte	0x04, 0x17
        /*005a*/ 	.short	(.L_6912 - .L_6911)
.L_6911:
        /*005c*/ 	.word	0x00000000
        /*0060*/ 	.short	0x0001
        /*0062*/ 	.short	0x0008
        /*0064*/ 	.byte	0x00, 0xf0, 0x21, 0x00


	//----- nvinfo : EIATTR_KPARAM_INFO
	.align		4
.L_6912:
        /*0068*/ 	.byte	0x04, 0x17
        /*006a*/ 	.short	(.L_6914 - .L_6913)
.L_6913:
        /*006c*/ 	.word	0x00000000
        /*0070*/ 	.short	0x0000
        /*0072*/ 	.short	0x0000
        /*0074*/ 	.byte	0x00, 0xf0, 0x11, 0x00


	//----- nvinfo : EIATTR_SPARSE_MMA_MASK
	.align		4
.L_6914:
        /*0078*/ 	.byte	0x03, 0x50
        /*007a*/ 	.short	0x0000


	//----- nvinfo : EIATTR_MAXREG_COUNT
	.align		4
        /*007c*/ 	.byte	0x03, 0x1b
        /*007e*/ 	.short	0x00ff


	//----- nvinfo : EIATTR_MERCURY_ISA_VERSION
	.align		4
        /*0080*/ 	.byte	0x03, 0x5f
        /*0082*/ 	.short	0x0101


	//----- nvinfo : EIATTR_EXIT_INSTR_OFFSETS
	.align		4
        /*0084*/ 	.byte	0x04, 0x1c
        /*0086*/ 	.short	(.L_6916 - .L_6915)


	//   ....[0]....
.L_6915:
        /*0088*/ 	.word	0x00000680


	//   ....[1]....
        /*008c*/ 	.word	0x000006f0


	//----- nvinfo : EIATTR_MAX_THREADS
	.align		4
.L_6916:
        /*0090*/ 	.byte	0x04, 0x05
        /*0092*/ 	.short	(.L_6918 - .L_6917)
.L_6917:
        /*0094*/ 	.word	0x00000080
        /*0098*/ 	.word	0x00000001
        /*009c*/ 	.word	0x00000001


	//----- nvinfo : EIATTR_CRS_STACK_SIZE
	.align		4
.L_6918:
        /*00a0*/ 	.byte	0x04, 0x1e
        /*00a2*/ 	.short	(.L_6920 - .L_6919)
.L_6919:
        /*00a4*/ 	.word	0x00000000


	//----- nvinfo : EIATTR_CBANK_PARAM_SIZE
	.align		4
.L_6920:
        /*00a8*/ 	.byte	0x03, 0x19
        /*00aa*/ 	.short	0x0034


	//----- nvinfo : EIATTR_PARAM_CBANK
	.align		4
        /*00ac*/ 	.byte	0x04, 0x0a
        /*00ae*/ 	.short	(.L_6922 - .L_6921)
	.align		4
.L_6921:
        /*00b0*/ 	.word	index@(.nv.constant0._ZN2at6native27unrolled_elementwise_kernelIZZZNS0_49_GLOBAL__N__657f93f7_16_TensorCompare_cu_71e06f4e17where_kernel_implERNS_14TensorIteratorEENKUlvE_clEvENKUlvE9_clEvEUlbffE_St5arrayIPcLm4EELi4E23TrivialOffsetCalculatorILi3EjESB_ILi1EjENS0_6memory15LoadWithoutCastENSE_16StoreWithoutCastEEEviT_T0_T2_T3_T4_T5_)
        /*00b4*/ 	.short	0x0210
        /*00b6*/ 	.short	0x0034


	//----- nvinfo : EIATTR_SW_WAR
	.align		4
.L_6922:
        /*00b8*/ 	.byte	0x04, 0x36
        /*00ba*/ 	.short	(.L_6924 - .L_6923)
.L_6923:
        /*00bc*/ 	.word	0x00000008
.L_6924:


//--------------------- .nv.info._ZN2at6native29vectorized_elementwise_kernelILi2EZZZNS0_49_GLOBAL__N__657f93f7_16_TensorCompare_cu_71e06f4e17where_kernel_implERNS_14TensorIteratorEENKUlvE_clEvENKUlvE9_clEvEUlbffE_St5arrayIPcLm4EEEEviT0_T1_ --------------------------
	.section	.nv.info._ZN2at6native29vectorized_elementwise_kernelILi2EZZZNS0_49_GLOBAL__N__657f93f7_16_TensorCompare_cu_71e06f4e17where_kernel_implERNS_14TensorIteratorEENKUlvE_clEvENKUlvE9_clEvEUlbffE_St5arrayIPcLm4EEEEviT0_T1_,"",@"SHT_CUDA_INFO"
	.sectionflags	@""
	.align	4


	//----- nvinfo : EIATTR_CUDA_API_VERSION
	.align		4
        /*0000*/ 	.byte	0x04, 0x37
        /*0002*/ 	.short	(.L_6926 - .L_6925)
.L_6925:
        /*0004*/ 	.word	0x00000082


	//----- nvinfo : EIATTR_KPARAM_INFO
	.align		4
.L_6926:
        /*0008*/ 	.byte	0x04, 0x17
        /*000a*/ 	.short	(.L_6928 - .L_6927)
.L_6927:
        /*000c*/ 	.word	0x00000000
        /*0010*/ 	.short	0x0002
        /*0012*/ 	.short	0x0010
        /*0014*/ 	.byte	0x00, 0xf0, 0x81, 0x00


	//----- nvinfo : EIATTR_KPARAM_INFO
	.align		4
.L_6928:
        /*0018*/ 	.byte	0x04, 0x17
        /*001a*/ 	.short	(.L_6930 - .L_6929)
.L_6929:
        /*001c*/ 	.word	0x00000000
        /*0020*/ 	.short	0x0001
        /*0022*/ 	.short	0x0008
        /*0024*/ 	.byte	0x00, 0xf0, 0x21, 0x00


	//----- nvinfo : EIATTR_KPARAM_INFO
	.align		4
.L_6930:
        /*0028*/ 	.byte	0x04, 0x17
        /*002a*/ 	.short	(.L_6932 - .L_6931)
.L_6931:
        /*002c*/ 	.word	0x00000000
        /*0030*/ 	.short	0x0000
        /*0032*/ 	.short	0x0000
        /*0034*/ 	.byte	0x00, 0xf0, 0x11, 0x00


	//----- nvinfo : EIATTR_SPARSE_MMA_MASK
	.align		4
.L_6932:
        /*0038*/ 	.byte	0x03, 0x50
        /*003a*/ 	.short	0x0000


	//----- nvinfo : EIATTR_MAXREG_COUNT
	.align		4
        /*003c*/ 	.byte	0x03, 0x1b
        /*003e*/ 	.short	0x00ff


	//----- nvinfo : EIATTR_MERCURY_ISA_VERSION
	.align		4
        /*0040*/ 	.byte	0x03, 0x5f
        /*0042*/ 	.short	0x0101


	//----- nvinfo : EIATTR_EXIT_INSTR_OFFSETS
	.align		4
        /*0044*/ 	.byte	0x04, 0x1c
        /*0046*/ 	.short	(.L_6934 - .L_6933)


	//   ....[0]....
.L_6933:
        /*0048*/ 	.word	0x000003e0


	//   ....[1]....
        /*004c*/ 	.word	0x000011a0


	//   ....[2]....
        /*0050*/ 	.word	0x000011f0


	//----- nvinfo : EIATTR_MAX_THREADS
	.align		4
.L_6934:
        /*0054*/ 	.byte	0x04, 0x05
        /*0056*/ 	.short	(.L_6936 - .L_6935)
.L_6935:
        /*0058*/ 	.word	0x00000080
        /*005c*/ 	.word	0x00000001
        /*0060*/ 	.word	0x00000001


	//----- nvinfo : EIATTR_CRS_STACK_SIZE
	.align		4
.L_6936:
        /*0064*/ 	.byte	0x04, 0x1e
        /*0066*/ 	.short	(.L_6938 - .L_6937)
.L_6937:
        /*0068*/ 	.word	0x00000000


	//----- nvinfo : EIATTR_CBANK_PARAM_SIZE
	.align		4
.L_6938:
        /*006c*/ 	.byte	0x03, 0x19
        /*006e*/ 	.short	0x0030


	//----- nvinfo : EIATTR_PARAM_CBANK
	.align		4
        /*0070*/ 	.byte	0x04, 0x0a
        /*0072*/ 	.short	(.L_6940 - .L_6939)
	.align		4
.L_6939:
        /*0074*/ 	.word	index@(.nv.constant0._ZN2at6native29vectorized_elementwise_kernelILi2EZZZNS0_49_GLOBAL__N__657f93f7_16_TensorCompare_cu_71e06f4e17where_kernel_implERNS_14TensorIteratorEENKUlvE_clEvENKUlvE9_clEvEUlbffE_St5arrayIPcLm4EEEEviT0_T1_)
        /*0078*/ 	.short	0x0210
        /*007a*/ 	.short	0x0030


	//----- nvinfo : EIATTR_SW_WAR
	.align		4
.L_6940:
        /*007c*/ 	.byte	0x04, 0x36
        /*007e*/ 	.short	(.L_6942 - .L_6941)
.L_6941:
        /*0080*/ 	.word	0x00000008
.L_6942:


//--------------------- .nv.info._ZN2at6native29vectorized_elementwise_kernelILi4EZZZNS0_49_GLOBAL__N__657f93f7_16_TensorCompare_cu_71e06f4e17where_kernel_implERNS_14TensorIteratorEENKUlvE_clEvENKUlvE9_clEvEUlbffE_St5arrayIPcLm4EEEEviT0_T1_ --------------------------
	.section	.nv.info._ZN2at6native29vectorized_elementwise_kernelILi4EZZZNS0_49_GLOBAL__N__657f93f7_16_TensorCompare_cu_71e06f4e17where_kernel_implERNS_14TensorIteratorEENKUlvE_clEvENKUlvE9_clEvEUlbffE_St5arrayIPcLm4EEEEviT0_T1_,"",@"SHT_CUDA_INFO"
	.sectionflags	@""
	.align	4


	//----- nvinfo : EIATTR_CUDA_API_VERSION
	.align		4
        /*0000*/ 	.byte	0x04, 0x37
        /*0002*/ 	.short	(.L_6944 - .L_6943)
.L_6943:
        /*0004*/ 	.word	0x00000082


	//----- nvinfo : EIATTR_KPARAM_INFO
	.align		4
.L_6944:
        /*0008*/ 	.byte	0x04, 0x17
        /*000a*/ 	.short	(.L_6946 - .L_6945)
.L_6945:
        /*000c*/ 	.word	0x00000000
        /*0010*/ 	.short	0x0002
        /*0012*/ 	.short	0x0010
        /*0014*/ 	.byte	0x00, 0xf0, 0x81, 0x00


	//----- nvinfo : EIATTR_KPARAM_INFO
	.align		4
.L_6946:
        /*0018*/ 	.byte	0x04, 0x17
        /*001a*/ 	.short	(.L_6948 - .L_6947)
.L_6947:
        /*001c*/ 	.word	0x00000000
        /*0020*/ 	.short	0x0001
        /*0022*/ 	.short	0x0008
        /*0024*/ 	.byte	0x00, 0xf0, 0x21, 0x00


	//----- nvinfo : EIATTR_KPARAM_INFO
	.align		4
.L_6948:
        /*0028*/ 	.byte	0x04, 0x17
        /*002a*/ 	.short	(.L_6950 - .L_6949)
.L_6949:
        /*002c*/ 	.word	0x00000000
        /*0030*/ 	.short	0x0000
        /*0032*/ 	.short	0x0000
        /*0034*/ 	.byte	0x00, 0xf0, 0x11, 0x00


	//----- nvinfo : EIATTR_SPARSE_MMA_MASK
	.align		4
.L_6950:
        /*0038*/ 	.byte	0x03, 0x50
        /*003a*/ 	.short	0x0000


	//----- nvinfo : EIATTR_MAXREG_COUNT
	.align		4
        /*003c*/ 	.byte	0x03, 0x1b
        /*003e*/ 	.short	0x00ff


	//----- nvinfo : EIATTR_MERCURY_ISA_VERSION
	.align		4
        /*0040*/ 	.byte	0x03, 0x5f
        /*0042*/ 	.short	0x0101


	//----- nvinfo : EIATTR_EXIT_INSTR_OFFSETS
	.align		4
        /*0044*/ 	.byte	0x04, 0x1c
        /*0046*/ 	.short	(.L_6952 - .L_6951)


	//   ....[0]....
.L_6951:
        /*0048*/ 	.word	0x00000360


	//   ....[1]....
        /*004c*/ 	.word	0x00001120


	//   ....[2]....
        /*0050*/ 	.word	0x00001170


	//----- nvinfo : EIATTR_MAX_THREADS
	.align		4
.L_6952:
        /*0054*/ 	.byte	0x04, 0x05
        /*0056*/ 	.short	(.L_6954 - .L_6953)
.L_6953:
        /*0058*/ 	.word	0x00000080
        /*005c*/ 	.word	0x00000001
        /*0060*/ 	.word	0x00000001


	//----- nvinfo : EIATTR_CRS_STACK_SIZE
	.align		4
.L_6954:
        /*0064*/ 	.byte	0x04, 0x1e
        /*0066*/ 	.short	(.L_6956 - .L_6955)
.L_6955:
        /*0068*/ 	.word	0x00000000


	//----- nvinfo : EIATTR_CBANK_PARAM_SIZE
	.align		4
.L_6956:
        /*006c*/ 	.byte	0x03, 0x19
        /*006e*/ 	.short	0x0030


	//----- nvinfo : EIATTR_PARAM_CBANK
	.align		4
        /*0070*/ 	.byte	0x04, 0x0a
        /*0072*/ 	.short	(.L_6958 - .L_6957)
	.align		4
.L_6957:
        /*0074*/ 	.word	index@(.nv.constant0._ZN2at6native29vectorized_elementwise_kernelILi4EZZZNS0_49_GLOBAL__N__657f93f7_16_TensorCompare_cu_71e06f4e17where_kernel_implERNS_14TensorIteratorEENKUlvE_clEvENKUlvE9_clEvEUlbffE_St5arrayIPcLm4EEEEviT0_T1_)
        /*0078*/ 	.short	0x0210
        /*007a*/ 	.short	0x0030


	//----- nvinfo : EIATTR_SW_WAR
	.align		4
.L_6958:
        /*007c*/ 	.byte	0x04, 0x36
        /*007e*/ 	.short	(.L_6960 - .L_6959)
.L_6959:
        /*0080*/ 	.word	0x00000008
.L_6960:


//--------------------- .nv.info._ZN2at6native29vectorized_elementwise_kernelILi8EZZZNS0_49_GLOBAL__N__657f93f7_16_TensorCompare_cu_71e06f4e17where_kernel_implERNS_14TensorIteratorEENKUlvE_clEvENKUlvE9_clEvEUlbffE_St5arrayIPcLm4EEEEviT0_T1_ --------------------------
	.section	.nv.info._ZN2at6native29vectorized_elementwise_kernelILi8EZZZNS0_49_GLOBAL__N__657f93f7_16_TensorCompare_cu_71e06f4e17where_kernel_implERNS_14TensorIteratorEENKUlvE_clEvENKUlvE9_clEvEUlbffE_St5arrayIPcLm4EEEEviT0_T1_,"",@"SHT_CUDA_INFO"
	.sectionflags	@""
	.align	4


	//----- nvinfo : EIATTR_CUDA_API_VERSION
	.align		4
        /*0000*/ 	.byte	0x04, 0x37
        /*0002*/ 	.short	(.L_6962 - .L_6961)
.L_6961:
        /*0004*/ 	.word	0x00000082


	//----- nvinfo : EIATTR_KPARAM_INFO
	.align		4
.L_6962:
        /*0008*/ 	.byte	0x04, 0x17
        /*000a*/ 	.short	(.L_6964 - .L_6963)
.L_6963:
        /*000c*/ 	.word	0x00000000
        /*0010*/ 	.short	0x0002
        /*0012*/ 	.short	0x0010
        /*0014*/ 	.byte	0x00, 0xf0, 0x81, 0x00


	//----- nvinfo : EIATTR_KPARAM_INFO
	.align		4
.L_6964:
        /*0018*/ 	.byte	0x04, 0x17
        /*001a*/ 	.short	(.L_6966 - .L_6965)
.L_6965:
        /*001c*/ 	.word	0x00000000
        /*0020*/ 	.short	0x0001
        /*0022*/ 	.short	0x0008
        /*0024*/ 	.byte	0x00, 0xf0, 0x21, 0x00


	//----- nvinfo : EIATTR_KPARAM_INFO
	.align		4
.L_6966:
        /*0028*/ 	.byte	0x04, 0x17
        /*002a*/ 	.short	(.L_6968 - .L_6967)
.L_6967:
        /*002c*/ 	.word	0x00000000
        /*0030*/ 	.short	0x0000
        /*0032*/ 	.short	0x0000
        /*0034*/ 	.byte	0x00, 0xf0, 0x11, 0x00


	//----- nvinfo : EIATTR_SPARSE_MMA_MASK
	.align		4
.L_6968:
        /*0038*/ 	.byte	0x03, 0x50
        /*003a*/ 	.short	0x0000


	//----- nvinfo : EIATTR_MAXREG_COUNT
	.align		4
        /*003c*/ 	.byte	0x03, 0x1b
        /*003e*/ 	.short	0x00ff


	//----- nvinfo : EIATTR_MERCURY_ISA_VERSION
	.align		4
        /*0040*/ 	.byte	0x03, 0x5f
        /*0042*/ 	.short	0x0101


	//----- nvinfo : EIATTR_EXIT_INSTR_OFFSETS
	.align		4
        /*0044*/ 	.byte	0x04, 0x1c
        /*0046*/ 	.short	(.L_6970 - .L_6969)


	//   ....[0]....
.L_6969:
        /*0048*/ 	.word	0x00000400


	//   ....[1]....
        /*004c*/ 	.word	0x000011c0


	//   ....[2]....
        /*0050*/ 	.word	0x00001210


	//----- nvinfo : EIATTR_MAX_THREADS
	.align		4
.L_6970:
        /*0054*/ 	.byte	0x04, 0x05
        /*0056*/ 	.short	(.L_6972 - .L_6971)
.L_6971:
        /*0058*/ 	.word	0x00000080
        /*005c*/ 	.word	0x00000001
        /*0060*/ 	.word	0x00000001


	//----- nvinfo : EIATTR_CRS_STACK_SIZE
	.align		4
.L_6972:
        /*0064*/ 	.byte	0x04, 0x1e
        /*0066*/ 	.short	(.L_6974 - .L_6973)
.L_6973:
        /*0068*/ 	.word	0x00000000


	//----- nvinfo : EIATTR_CBANK_PARAM_SIZE
	.align		4
.L_6974:
        /*006c*/ 	.byte	0x03, 0x19
        /*006e*/ 	.short	0x0030


	//----- nvinfo : EIATTR_PARAM_CBANK
	.align		4
        /*0070*/ 	.byte	0x04, 0x0a
        /*0072*/ 	.short	(.L_6976 - .L_6975)
	.align		4
.L_6975:
        /*0074*/ 	.word	index@(.nv.constant0._ZN2at6native29vectorized_elementwise_kernelILi8EZZZNS0_49_GLOBAL__N__657f93f7_16_TensorCompare_cu_71e06f4e17where_kernel_implERNS_14TensorIteratorEENKUlvE_clEvENKUlvE9_clEvEUlbffE_St5arrayIPcLm4EEEEviT0_T1_)
        /*0078*/ 	.short	0x0210
        /*007a*/ 	.short	0x0030


	//----- nvinfo : EIATTR_SW_WAR
	.align		4
.L_6976:
        /*007c*/ 	.byte	0x04, 0x36
        /*007e*/ 	.short	(.L_6978 - .L_6977)
.L_6977:
        /*0080*/ 	.word	0x00000008
.L_6978:


//--------------------- .nv.info._ZN2at6native18elementwise_kernelILi128ELi4EZNS0_15gpu_kernel_implIZZZNS0_49_GLOBAL__N__657f93f7_16_TensorCompare_cu_71e06f4e17where_kernel_implERNS_14TensorIteratorEENKUlvE_clEvENKUlvE8_clEvEUlbddE_EEvRNS_18TensorIteratorBaseERKT_EUliE_EEviT1_ --------------------------
	.section	.nv.info._ZN2at6native18elementwise_kernelILi128ELi4EZNS0_15gpu_kernel_implIZZZNS0_49_GLOBAL__N__657f93f7_16_TensorCompare_cu_71e06f4e17where_kernel_implERNS_14TensorIteratorEENKUlvE_clEvENKUlvE8_clEvEUlbddE_EEvRNS_18TensorIteratorBaseERKT_EUliE_EEviT1_,"",@"SHT_CUDA_INFO"
	.sectionflags	@""
	.align	4


	//----- nvinfo : EIATTR_CUDA_API_VERSION
	.align		4
        /*0000*/ 	.byte	0x04, 0x37
        /*0002*/ 	.short	(.L_6980 - .L_6979)
.L_6979:
        /*0004*/ 	.word	0x00000082


	//----- nvinfo : EIATTR_KPARAM_INFO
	.align		4
.L_6980:
        /*0008*/ 	.byte	0x04, 0x17
        /*000a*/ 	.short	(.L_6982 - .L_6981)
.L_6981:
        /*000c*/ 	.word	0x00000000
        /*0010*/ 	.short	0x0001
        /*0012*/ 	.short	0x0008
        /*0014*/ 	.byte	0x00, 0xf0, 0xe1, 0x0b


	//----- nvinfo : EIATTR_KPARAM_INFO
	.align		4
.L_6982:
        /*0018*/ 	.byte	0x04, 0x17
        /*001a*/ 	.short	(.L_6984 - .L_6983)
.L_6983:
        /*001c*/ 	.word	0x00000000
        /*0020*/ 	.short	0x0000
        /*0022*/ 	.short	0x0000
        /*0024*/ 	.byte	0x00, 0xf0, 0x11, 0x00


	//----- nvinfo : EIATTR_SPARSE_MMA_MASK
	.align		4
.L_6984:
        /*0028*/ 	.byte	0x03, 0x50
        /*002a*/ 	.short	0x0000


	//----- nvinfo : EIATTR_MAXREG_COUNT
	.align		4
        /*002c*/ 	.byte	0x03, 0x1b
        /*002e*/ 	.short	0x0080


	//----- nvinfo : EIATTR_EXTERNS
	.align		4
        /*0030*/ 	.byte	0x04, 0x0f
        /*0032*/ 	.short	(.L_6986 - .L_6985)


	//   ....[0]....
	.align		4
.L_6985:
        /*0034*/ 	.word	index@(__assertfail)


	//----- nvinfo : EIATTR_MERCURY_ISA_VERSION
	.align		4
.L_6986:
        /*0038*/ 	.byte	0x03, 0x5f
        /*003a*/ 	.short	0x0101


	//----- nvinfo : EIATTR_SYSCALL_OFFSETS
	.align		4
        /*003c*/ 	.byte	0x04, 0x46
        /*003e*/ 	.short	(.L_6988 - .L_6987)


	//   ....[0]....
.L_6987:
        /*0040*/ 	.word	0x00002850


	//   ....[1]....
        /*0044*/ 	.word	0x000037a0


	//   ....[2]....
        /*0048*/ 	.word	0x000046b0


	//   ....[3]....
        /*004c*/ 	.word	0x00005800


	//   ....[4]....
        /*0050*/ 	.word	0x00008090


	//   ....[5]....
        /*0054*/ 	.word	0x00008fe0


	//   ....[6]....
        /*0058*/ 	.word	0x00009ef0


	//   ....[7]....
        /*005c*/ 	.word	0x0000b040


	//   ....[8]....
        /*0060*/ 	.word	0x0000d8c0


	//   ....[9]....
        /*0064*/ 	.word	0x0000e810


	//   ....[10]....
        /*0068*/ 	.word	0x0000f720


	//   ....[11]....
        /*006c*/ 	.word	0x00010870


	//   ....[12]....
        /*0070*/ 	.word	0x000130e0


	//   ....[13]....
        /*0074*/ 	.word	0x00014030


	//   ....[14]....
        /*0078*/ 	.word	0x00014f40


	//   ....[15]....
        /*007c*/ 	.word	0x00016090


	//----- nvinfo : EIATTR_EXIT_INSTR_OFFSETS
	.align		4
.L_6988:
        /*0080*/ 	.byte	0x04, 0x1c
        /*0082*/ 	.short	(.L_6990 - .L_6989)


	//   ....[0]....
.L_6989:
        /*0084*/ 	.word	0x00010920


	//   ....[1]....
        /*0088*/ 	.word	0x000150d0


	//   ....[2]....
        /*008c*/ 	.word	0x00015110


	//   ....[3]....
        /*0090*/ 	.word	0x000151a0


	//   ....[4]....
        /*0094*/ 	.word	0x000151d0


	//   ....[5]....
        /*0098*/ 	.word	0x00015200


	//   ....[6]....
        /*009c*/ 	.word	0x000152d0


	//   ....[7]....
        /*00a0*/ 	.word	0x00015350


	//   ....[8]....
        /*00a4*/ 	.word	0x00015430


	//   ....[9]....
        /*00a8*/ 	.word	0x000154c0


	//   ....[10]....
        /*00ac*/ 	.word	0x000154e0


	//   ....[11]....
        /*00b0*/ 	.word	0x000155a0


	//   ....[12]....
        /*00b4*/ 	.word	0x000155d0


	//   ....[13]....
        /*00b8*/ 	.word	0x000157a0


	//   ....[14]....
        /*00bc*/ 	.word	0x00015940


	//   ....[15]....
        /*00c0*/ 	.word	0x000159c0


	//   ....[16]....
        /*00c4*/ 	.word	0x00015a70


	//   ....[17]....
        /*00c8*/ 	.word	0x00015c30


	//   ....[18]....
        /*00cc*/ 	.word	0x00015df0


	//   ....[19]....
        /*00d0*/ 	.word	0x00015f90


	//   ....[20]....
        /*00d4*/ 	.word	0x000160a0


	//   ....[21]....
        /*00d8*/ 	.word	0x000160d0


	//   ....[22]....
        /*00dc*/ 	.word	0x00016100


	//----- nvinfo : EIATTR_MAX_THREADS
	.align		4
.L_6990:
        /*00e0*/ 	.byte	0x04, 0x05
        /*00e2*/ 	.short	(.L_6992 - .L_6991)
.L_6991:
        /*00e4*/ 	.word	0x00000080
        /*00e8*/ 	.word	0x00000001
        /*00ec*/ 	.word	0x00000001


	//----- nvinfo : EIATTR_CRS_STACK_SIZE
	.align		4
.L_6992:
        /*00f0*/ 	.byte	0x04, 0x1e
        /*00f2*/ 	.short	(.L_6994 - .L_6993)
.L_6993:
        /*00f4*/ 	.word	0x00000000


	//----- nvinfo : EIATTR_CBANK_PARAM_SIZE
	.align		4
.L_6994:
        /*00f8*/ 	.byte	0x03, 0x19
        /*00fa*/ 	.short	0x0300


	//----- nvinfo : EIATTR_PARAM_CBANK
	.align		4
        /*00fc*/ 	.byte	0x04, 0x0a
        /*00fe*/ 	.short	(.L_6996 - .L_6995)
	.align		4
.L_6995:
        /*0100*/ 	.word	index@(.nv.constant0._ZN2at6native18elementwise_kernelILi128ELi4EZNS0_15gpu_kernel_implIZZZNS0_49_GLOBAL__N__657f93f7_16_TensorCompare_cu_71e06f4e17where_kernel_implERNS_14TensorIteratorEENKUlvE_clEvENKUlvE8_clEvEUlbddE_EEvRNS_18TensorIteratorBaseERKT_EUliE_EEviT1_)
        /*0104*/ 	.short	0x0210
        /*0106*/ 	.short	0x0300


	//----- nvinfo : EIATTR_SW_WAR
	.align		4
.L_6996:
        /*0108*/ 	.byte	0x04, 0x36
        /*010a*/ 	.short	(.L_6998 - .L_6997)
.L_6997:
        /*010c*/ 	.word	0x00000008
.L_6998:


//--------------------- .nv.info._ZN2at6native27unrolled_elementwise_kernelIZZZNS0_49_GLOBAL__N__657f93f7_16_TensorCompare_cu_71e06f4e17where_kernel_implERNS_14TensorIteratorEENKUlvE_clEvENKUlvE8_clEvEUlbddE_St5arrayIPcLm4EELi4E23TrivialOffsetCalculatorILi3EjESB_ILi1EjENS0_6memory12LoadWithCastILi3EEENSE_13StoreWithCastILi1EEEEEviT_T0_T2_T3_T4_T5_ --------------------------
	.section	.nv.info._ZN2at6native27unrolled_elementwise_kernelIZZZNS0_49_GLOBAL__N__657f93f7_16_TensorCompare_cu_71e06f4e17where_kernel_implERNS_14TensorIteratorEENKUlvE_clEvENKUlvE8_clEvEUlbddE_St5arrayIPcLm4EELi4E23TrivialOffsetCalculatorILi3EjESB_ILi1EjENS0_6memory12LoadWithCastILi3EEENSE_13StoreWithCastILi1EEEEEviT_T0_T2_T3_T4_T5_,"",@"SHT_CUDA_INFO"
	.sectionflags	@""
	.align	4


	//----- nvinfo : EIATTR_CUDA_API_VERSION
	.align		4
        /*0000*/ 	.byte	0x04, 0x37
        /*0002*/ 	.short	(.L_7000 - .L_6999)
.L_6999:
        /*0004*/ 	.word	0x00000082


	//----- nvinfo : EIATTR_KPARAM_INFO
	.align		4
.L_7000:
        /*0008*/ 	.byte	0x04, 0x17
        /*000a*/ 	.short	(.L_7002 - .L_7001)
.L_7001:
        /*000c*/ 	.word	0x00000000
        /*0010*/ 	.short	0x0006
        /*0012*/ 	.short	0x0044
        /*0014*/ 	.byte	0x00, 0xf0, 0x21, 0x00


	//----- nvinfo : EIATTR_KPARAM_INFO
	.align		4
.L_7002:
        /*0018*/ 	.byte	0x04, 0x17
        /*001a*/ 	.short	(.L_7004 - .L_7003)
.L_7003:
        /*001c*/ 	.word	0x00000000
        /*0020*/ 	.short	0x0005
        /*0022*/ 	.short	0x0034
        /*0024*/ 	.byte	0x00, 0xf0, 0x41, 0x00


	//----- nvinfo : EIATTR_KPARAM_INFO
	.align		4
.L_7004:
        /*0028*/ 	.byte	0x04, 0x17
        /*002a*/ 	.short	(.L_7006 - .L_7005)
.L_7005:
        /*002c*/ 	.word	0x00000000
        /*0030*/ 	.short	0x0004
        /*0032*/ 	.short	0x0031
        /*0034*/ 	.byte	0x00, 0xf0, 0x05, 0x00


	//----- nvinfo : EIATTR_KPARAM_INFO
	.align		4
.L_7006:
        /*0038*/ 	.byte	0x04, 0x17
        /*003a*/ 	.short	(.L_7008 - .L_7007)
.L_7007:
        /*003c*/ 	.word	0x00000000
        /*0040*/ 	.short	0x0003
        /*0042*/ 	.short	0x0030
        /*0044*/ 	.byte	0x00, 0xf0, 0x05, 0x00


	//----- nvinfo : EIATTR_KPARAM_INFO
	.align		4
.L_7008:
        /*0048*/ 	.byte	0x04, 0x17
        /*004a*/ 	.short	(.L_7010 - .L_7009)
.L_7009:
        /*004c*/ 	.word	0x00000000
        /*0050*/ 	.short	0x0002
        /*0052*/ 	.short	0x0010
        /*0054*/ 	.byte	0x00, 0xf0, 0x81, 0x00


	//----- nvinfo : EIATTR_KPARAM_INFO
	.align		4
.L_7010:
        /*0058*/ 	.byte	0x04, 0x17
        /*005a*/ 	.short	(.L_7012 - .L_7011)
.L_7011:
        /*005c*/ 	.word	0x00000000
        /*0060*/ 	.short	0x0001
        /*0062*/ 	.short	0x0008
        /*0064*/ 	.byte	0x00, 0xf0, 0x21, 0x00


	//----- nvinfo : EIATTR_KPARAM_INFO
	.align		4
.L_7012:
        /*0068*/ 	.byte	0x04, 0x17
        /*006a*/ 	.short	(.L_7014 - .L_7013)
.L_7013:
        /*006c*/ 	.word	0x00000000
        /*0070*/ 	.short	0x0000
        /*0072*/ 	.short	0x0000
        /*0074*/ 	.byte	0x00, 0xf0, 0x11, 0x00


	//----- nvinfo : EIATTR_SPARSE_MMA_MASK
	.align		4
.L_7014:
        /*0078*/ 	.byte	0x03, 0x50
        /*007a*/ 	.short	0x0000


	//----- nvinfo : EIATTR_MAXREG_COUNT
	.align		4
        /*007c*/ 	.byte	0x03, 0x1b
        /*007e*/ 	.short	0x00ff


	//----- nvinfo : EIATTR_EXTERNS
	.align		4
        /*0080*/ 	.byte	0x04, 0x0f
        /*0082*/ 	.short	(.L_7016 - .L_7015)


	//   ....[0]....
	.align		4
.L_7015:
        /*0084*/ 	.word	index@(__assertfail)


	//----- nvinfo : EIATTR_ANNOTATIONS
	.align		4
.L_7016:
        /*0088*/ 	.byte	0x04, 0x55
        /*008a*/ 	.short	(.L_7018 - .L_7017)


	//   ....[0]....
.L_7017:
        /*008c*/ 	.word	0x00000001
        /*0090*/ 	.byte	0x10, 0x01, 0x00, 0x00, 0x01, 0x00, 0x00, 0x00, 0xa0, 0x5f, 0x00, 0x00, 0x01, 0x00, 0x00, 0x00
        /*00a0*/ 	.byte	0x50, 0xbf, 0x00, 0x00


	//----- nvinfo : EIATTR_MERCURY_ISA_VERSION
	.align		4
.L_7018:
        /*00a4*/ 	.byte	0x03, 0x5f
        /*00a6*/ 	.short	0x0101


	//----- nvinfo : EIATTR_SYSCALL_OFFSETS
	.align		4
        /*00a8*/ 	.byte	0x04, 0x46
        /*00aa*/ 	.short	(.L_7020 - .L_7019)


	//   ....[0]....
.L_7019:
        /*00ac*/ 	.word	0x00001110


	//   ....[1]....
        /*00b0*/ 	.word	0x00002070


	//   ....[2]....
        /*00b4*/ 	.word	0x00002f90


	//   ....[3]....
        /*00b8*/ 	.word	0x00004070


	//   ....[4]....
        /*00bc*/ 	.word	0x00004fd0


	//   ....[5]....
        /*00c0*/ 	.word	0x00005ef0


	//   ....[6]....
        /*00c4*/ 	.word	0x00007040


	//   ....[7]....
        /*00c8*/ 	.word	0x00007fb0


	//   ....[8]....
        /*00cc*/ 	.word	0x00008ee0


	//   ....[9]....
        /*00d0*/ 	.word	0x0000a010


	//   ....[10]....
        /*00d4*/ 	.word	0x0000af80


	//   ....[11]....
        /*00d8*/ 	.word	0x0000bed0


	//   ....[12]....
        /*00dc*/ 	.word	0x0000d320


	//   ....[13]....
        /*00e0*/ 	.word	0x0000e4e0


	//   ....[14]....
        /*00e4*/ 	.word	0x0000f660


	//   ....[15]....
        /*00e8*/ 	.word	0x00010810


	//----- nvinfo : EIATTR_EXIT_INSTR_OFFSETS
	.align		4
.L_7020:
        /*00ec*/ 	.byte	0x04, 0x1c
        /*00ee*/ 	.short	(.L_7022 - .L_7021)


	//   ....[0]....
.L_7021:
        /*00f0*/ 	.word	0x0000f700


	//   ....[1]....
        /*00f4*/ 	.word	0x0000f850


	//   ....[2]....
        /*00f8*/ 	.word	0x0000f890


	//   ....[3]....
        /*00fc*/ 	.word	0x0000f920


	//   ....[4]....
        /*0100*/ 	.word	0x0000f950


	//   ....[5]....
        /*0104*/ 	.word	0x0000f980


	//   ....[6]....
        /*0108*/ 	.word	0x0000fa50


	//   ....[7]....
        /*010c*/ 	.word	0x0000fad0


	//   ....[8]....
        /*0110*/ 	.word	0x0000fbb0


	//   ....[9]....
        /*0114*/ 	.word	0x0000fc40


	//   ....[10]....
        /*0118*/ 	.word	0x0000fc60


	//   ....[11]....
        /*011c*/ 	.word	0x0000fd20


	//   ....[12]....
        /*0120*/ 	.word	0x0000fd50


	//   ....[13]....
        /*0124*/ 	.word	0x0000ff20


	//   ....[14]....
        /*0128*/ 	.word	0x000100c0


	//   ....[15]....
        /*012c*/ 	.word	0x00010140


	//   ....[16]....
        /*0130*/ 	.word	0x000101f0


	//   ....[17]....
        /*0134*/ 	.word	0x000103b0


	//   ....[18]....
        /*0138*/ 	.word	0x00010570


	//   ....[19]....
        /*013c*/ 	.word	0x00010710


	//   ....[20]....
        /*0140*/ 	.word	0x00010820


	//   ....[21]....
        /*0144*/ 	.word	0x00010850


	//   ....[22]....
        /*0148*/ 	.word	0x00010880


	//----- nvinfo : EIATTR_MAX_THREADS
	.align		4
.L_7022:
        /*014c*/ 	.byte	0x04, 0x05
        /*014e*/ 	.short	(.L_7024 - .L_7023)
.L_7023:
        /*0150*/ 	.word	0x00000080
        /*0154*/ 	.word	0x00000001
        /*0158*/ 	.word	0x00000001


	//----- nvinfo : EIATTR_CRS_STACK_SIZE
	.align		4
.L_7024:
        /*015c*/ 	.byte	0x04, 0x1e
        /*015e*/ 	.short	(.L_7026 - .L_7025)
.L_7025:
        /*0160*/ 	.word	0x00000000


	//----- nvinfo : EIATTR_CBANK_PARAM_SIZE
	.align		4
.L_7026:
        /*0164*/ 	.byte	0x03, 0x19
        /*0166*/ 	.short	0x004c


	//----- nvinfo : EIATTR_PARAM_CBANK
	.align		4
        /*0168*/ 	.byte	0x04, 0x0a
        /*016a*/ 	.short	(.L_7028 - .L_7027)
	.align		4
.L_7027:
        /*016c*/ 	.word	index@(.nv.constant0._ZN2at6native27unrolled_elementwise_kernelIZZZNS0_49_GLOBAL__N__657f93f7_16_TensorCompare_cu_71e06f4e17where_kernel_implERNS_14TensorIteratorEENKUlvE_clEvENKUlvE8_clEvEUlbddE_St5arrayIPcLm4EELi4E23TrivialOffsetCalculatorILi3EjESB_ILi1EjENS0_6memory12LoadWithCastILi3EEENSE_13StoreWithCastILi1EEEEEviT_T0_T2_T3_T4_T5_)
        /*0170*/ 	.short	0x0210
        /*0172*/ 	.short	0x004c


	//----- nvinfo : EIATTR_SW_WAR
	.align		4
.L_7028:
        /*0174*/ 	.byte	0x04, 0x36
        /*0176*/ 	.short	(.L_7030 - .L_7029)
.L_7029:
        /*0178*/ 	.word	0x00000008
.L_7030:


//--------------------- .nv.info._ZN2at6native18elementwise_kernelILi128ELi2EZNS0_22gpu_kernel_impl_nocastIZZZNS0_49_GLOBAL__N__657f93f7_16_TensorCompare_cu_71e06f4e17where_kernel_implERNS_14TensorIteratorEENKUlvE_clEvENKUlvE8_clEvEUlbddE_EEvRNS_18TensorIteratorBaseERKT_EUliE_EEviT1_ --------------------------
	.section	.nv.info._ZN2at6native18elementwise_kernelILi128ELi2EZNS0_22gpu_kernel_impl_nocastIZZZNS0_49_GLOBAL__N__657f93f7_16_TensorCompare_cu_71e06f4e17where_kernel_implERNS_14TensorIteratorEENKUlvE_clEvENKUlvE8_clEvEUlbddE_EEvRNS_18TensorIteratorBaseERKT_EUliE_EEviT1_,"",@"SHT_CUDA_INFO"
	.sectionflags	@""
	.align	4


	//----- nvinfo : EIATTR_CUDA_API_VERSION
	.align		4
        /*0000*/ 	.byte	0x04, 0x37
        /*0002*/ 	.short	(.L_7032 - .L_7031)
.L_7031:
        /*0004*/ 	.word	0x00000082


	//----- nvinfo : EIATTR_KPARAM_INFO
	.align		4
.L_7032:
        /*0008*/ 	.byte	0x04, 0x17
        /*000a*/ 	.short	(.L_7034 - .L_7033)
.L_7033:
        /*000c*/ 	.word	0x00000000
        /*0010*/ 	.short	0x0001
        /*0012*/ 	.short	0x0008
        /*0014*/ 	.byte	0x00, 0xf0, 0xc1, 0x0b


	//----- nvinfo : EIATTR_KPARAM_INFO
	.align		4
.L_7034:
        /*0018*/ 	.byte	0x04, 0x17
        /*001a*/ 	.short	(.L_7036 - .L_7035)
.L_7035:
        /*001c*/ 	.word	0x00000000
        /*0020*/ 	.short	0x0000
        /*0022*/ 	.short	0x0000
        /*0024*/ 	.byte	0x00, 0xf0, 0x11, 0x00


	//----- nvinfo : EIATTR_SPARSE_MMA_MASK
	.align		4
.L_7036:
        /*0028*/ 	.byte	0x03, 0x50
        /*002a*/ 	.short	0x0000


	//----- nvinfo : EIATTR_MAXREG_COUNT
	.align		4
        /*002c*/ 	.byte	0x03, 0x1b
        /*002e*/ 	.short	0x0080


	//----- nvinfo : EIATTR_MERCURY_ISA_VERSION
	.align		4
        /*0030*/ 	.byte	0x03, 0x5f
        /*0032*/ 	.short	0x0101


	//----- nvinfo : EIATTR_EXIT_INSTR_OFFSETS
	.align		4
        /*0034*/ 	.byte	0x04, 0x1c
        /*0036*/ 	.short	(.L_7038 - .L_7037)


	//   ....[0]....
.L_7037:
        /*0038*/ 	.word	0x000019a0


	//   ....[1]....
        /*003c*/ 	.word	0x00003290


	//----- nvinfo : EIATTR_MAX_THREADS
	.align		4
.L_7038:
        /*0040*/ 	.byte	0x04, 0x05
        /*0042*/ 	.short	(.L_7040 - .L_7039)
.L_7039:
        /*0044*/ 	.word	0x00000080
        /*0048*/ 	.word	0x00000001
        /*004c*/ 	.word	0x00000001


	//----- nvinfo : EIATTR_CRS_STACK_SIZE
	.align		4
.L_7040:
        /*0050*/ 	.byte	0x04, 0x1e
        /*0052*/ 	.short	(.L_7042 - .L_7041)
.L_7041:
        /*0054*/ 	.word	0x00000000


	//----- nvinfo : EIATTR_CBANK_PARAM_SIZE
	.align		4
.L_7042:
        /*0058*/ 	.byte	0x03, 0x19
        /*005a*/ 	.short	0x02f8


	//----- nvinfo : EIATTR_PARAM_CBANK
	.align		4
        /*005c*/ 	.byte	0x04, 0x0a
        /*005e*/ 	.short	(.L_7044 - .L_7043)
	.align		4
.L_7043:
        /*0060*/ 	.word	index@(.nv.constant0._ZN2at6native18elementwise_kernelILi128ELi2EZNS0_22gpu_kernel_impl_nocastIZZZNS0_49_GLOBAL__N__657f93f7_16_TensorCompare_cu_71e06f4e17where_kernel_implERNS_14TensorIteratorEENKUlvE_clEvENKUlvE8_clEvEUlbddE_EEvRNS_18TensorIteratorBaseERKT_EUliE_EEviT1_)
        /*0064*/ 	.short	0x0210
        /*0066*/ 	.short	0x02f8


	//----- nvinfo : EIATTR_SW_WAR
	.align		4
.L_7044:
        /*0068*/ 	.byte	0x04, 0x36
        /*006a*/ 	.short	(.L_7046 - .L_7045)
.L_7045:
        /*006c*/ 	.word	0x00000008
.L_7046:


//--------------------- .nv.info._ZN2at6native27unrolled_elementwise_kernelIZZZNS0_49_GLOBAL__N__657f93f7_16_TensorCompare_cu_71e06f4e17where_kernel_implERNS_14TensorIteratorEENKUlvE_clEvENKUlvE8_clEvEUlbddE_St5arrayIPcLm4EELi4E23TrivialOffsetCalculatorILi3EjESB_ILi1EjENS0_6memory15LoadWithoutCastENSE_16StoreWithoutCastEEEviT_T0_T2_T3_T4_T5_ --------------------------
	.section	.nv.info._ZN2at6native27unrolled_elementwise_kernelIZZZNS0_49_GLOBAL__N__657f93f7_16_TensorCompare_cu_71e06f4e17where_kernel_implERNS_14TensorIteratorEENKUlvE_clEvENKUlvE8_clEvEUlbddE_St5arrayIPcLm4EELi4E23TrivialOffsetCalculatorILi3EjESB_ILi1EjENS0_6memory15LoadWithoutCastENSE_16StoreWithoutCastEEEviT_T0_T2_T3_T4_T5_,"",@"SHT_CUDA_INFO"
	.sectionflags	@""
	.align	4


	//----- nvinfo : EIATTR_CUDA_API_VERSION
	.align		4
        /*0000*/ 	.byte	0x04, 0x37
        /*0002*/ 	.short	(.L_7048 - .L_7047)
.L_7047:
        /*0004*/ 	.word	0x00000082


	//----- nvinfo : EIATTR_KPARAM_INFO
	.align		4
.L_7048:
        /*0008*/ 	.byte	0x04, 0x17
        /*000a*/ 	.short	(.L_7050 - .L_7049)
.L_7049:
        /*000c*/ 	.word	0x00000000
        /*0010*/ 	.short	0x0006
        /*0012*/ 	.short	0x0033
        /*0014*/ 	.byte	0x00, 0xf0, 0x05, 0x00


	//----- nvinfo : EIATTR_KPARAM_INFO
	.align		4
.L_7050:
        /*0018*/ 	.byte	0x04, 0x17
        /*001a*/ 	.short	(.L_7052 - .L_7051)
.L_7051:
        /*001c*/ 	.word	0x00000000
        /*0020*/ 	.short	0x0005
        /*0022*/ 	.short	0x0032
        /*0024*/ 	.byte	0x00, 0xf0, 0x05, 0x00


	//----- nvinfo : EIATTR_KPARAM_INFO
	.align		4
.L_7052:
        /*0028*/ 	.byte	0x04, 0x17
        /*002a*/ 	.short	(.L_7054 - .L_7053)
.L_7053:
        /*002c*/ 	.word	0x00000000
        /*0030*/ 	.short	0x0004
        /*0032*/ 	.short	0x0031
        /*0034*/ 	.byte	0x00, 0xf0, 0x05, 0x00


	//----- nvinfo : EIATTR_KPARAM_INFO
	.align		4
.L_7054:
        /*0038*/ 	.byte	0x04, 0x17
        /*003a*/ 	.short	(.L_7056 - .L_7055)
.L_7055:
        /*003c*/ 	.word	0x00000000
        /*0040*/ 	.short	0x0003
        /*0042*/ 	.short	0x0030
        /*0044*/ 	.byte	0x00, 0xf0, 0x05, 0x00


	//----- nvinfo : EIATTR_KPARAM_INFO
	.align		4
.L_7056:
        /*0048*/ 	.byte	0x04, 0x17
        /*004a*/ 	.short	(.L_7058 - .L_7057)
.L_7057:
        /*004c*/ 	.word	0x00000000
        /*0050*/ 	.short	0x0002
        /*0052*/ 	.short	0x0010
        /*0054*/ 	.byte	0x00, 0xf0, 0x81, 0x00


	//----- nvinfo : EIATTR_KPARAM_INFO
	.align		4
.L_7058:
        /*0058*/ 	.byte	0x04, 0x17
        /*005a*/ 	.short	(.L_7060 - .L_7059)
.L_7059:
        /*005c*/ 	.word	0x00000000
        /*0060*/ 	.short	0x0001
        /*0062*/ 	.short	0x0008
        /*0064*/ 	.byte	0x00, 0xf0, 0x21, 0x00


	//----- nvinfo : EIATTR_KPARAM_INFO
	.align		4
.L_7060:
        /*0068*/ 	.byte	0x04, 0x17
        /*006a*/ 	.short	(.L_7062 - .L_7061)
.L_7061:
        /*006c*/ 	.word	0x00000000
        /*0070*/ 	.short	0x0000
        /*0072*/ 	.short	0x0000
        /*0074*/ 	.byte	0x00, 0xf0, 0x11, 0x00


	//----- nvinfo : EIATTR_SPARSE_MMA_MASK
	.align		4
.L_7062:
        /*0078*/ 	.byte	0x03, 0x50
        /*007a*/ 	.short	0x0000


	//----- nvinfo : EIATTR_MAXREG_COUNT
	.align		4
        /*007c*/ 	.byte	0x03, 0x1b
        /*007e*/ 	.short	0x00ff


	//----- nvinfo : EIATTR_MERCURY_ISA_VERSION
	.align		4
        /*0080*/ 	.byte	0x03, 0x5f
        /*0082*/ 	.short	0x0101


	//----- nvinfo : EIATTR_EXIT_INSTR_OFFSETS
	.align		4
        /*0084*/ 	.byte	0x04, 0x1c
        /*0086*/ 	.short	(.L_7064 - .L_7063)


	//   ....[0]....
.L_7063:
        /*0088*/ 	.word	0x00000690


	//   ....[1]....
        /*008c*/ 	.word	0x00000740


	//----- nvinfo : EIATTR_MAX_THREADS
	.align		4
.L_7064:
        /*0090*/ 	.byte	0x04, 0x05
        /*0092*/ 	.short	(.L_7066 - .L_7065)
.L_7065:
        /*0094*/ 	.word	0x00000080
        /*0098*/ 	.word	0x00000001
        /*009c*/ 	.word	0x00000001


	//----- nvinfo : EIATTR_CRS_STACK_SIZE
	.align		4
.L_7066:
        /*00a0*/ 	.byte	0x04, 0x1e
        /*00a2*/ 	.short	(.L_7068 - .L_7067)
.L_7067:
        /*00a4*/ 	.word	0x00000000


	//----- nvinfo : EIATTR_CBANK_PARAM_SIZE
	.align		4
.L_7068:
        /*00a8*/ 	.byte	0x03, 0x19
        /*00aa*/ 	.short	0x0034


	//----- nvinfo : EIATTR_PARAM_CBANK
	.align		4
        /*00ac*/ 	.byte	0x04, 0x0a
        /*00ae*/ 	.short	(.L_7070 - .L_7069)
	.align		4
.L_7069:
        /*00b0*/ 	.word	index@(.nv.constant0._ZN2at6native27unrolled_elementwise_kernelIZZZNS0_49_GLOBAL__N__657f93f7_16_TensorCompare_cu_71e06f4e17where_kernel_implERNS_14TensorIteratorEENKUlvE_clEvENKUlvE8_clEvEUlbddE_St5arrayIPcLm4EELi4E23TrivialOffsetCalculatorILi3EjESB_ILi1EjENS0_6memory15LoadWithoutCastENSE_16StoreWithoutCastEEEviT_T0_T2_T3_T4_T5_)
        /*00b4*/ 	.short	0x0210
        /*00b6*/ 	.short	0x0034


	//----- nvinfo : EIATTR_SW_WAR
	.align		4
.L_7070:
        /*00b8*/ 	.byte	0x04, 0x36
        /*00ba*/ 	.short	(.L_7072 - .L_7071)
.L_7071:
        /*00bc*/ 	.word	0x00000008
.L_7072:


//--------------------- .nv.info._ZN2at6native29vectorized_elementwise_kernelILi2EZZZNS0_49_GLOBAL__N__657f93f7_16_TensorCompare_cu_71e06f4e17where_kernel_implERNS_14TensorIteratorEENKUlvE_clEvENKUlvE8_clEvEUlbddE_St5arrayIPcLm4EEEEviT0_T1_ --------------------------
	.section	.nv.info._ZN2at6native29vectorized_elementwise_kernelILi2EZZZNS0_49_GLOBAL__N__657f93f7_16_TensorCompare_cu_71e06f4e17where_kernel_implERNS_14TensorIteratorEENKUlvE_clEvENKUlvE8_clEvEUlbddE_St5arrayIPcLm4EEEEviT0_T1_,"",@"SHT_CUDA_INFO"
	.sectionflags	@""
	.align	4


	//----- nvinfo : EIATTR_CUDA_API_VERSION
	.align		4
        /*0000*/ 	.byte	0x04, 0x37
        /*0002*/ 	.short	(.L_7074 - .L_7073)
.L_7073:
        /*0004*/ 	.word	0x00000082


	//----- nvinfo : EIATTR_KPARAM_INFO
	.align		4
.L_7074:
        /*0008*/ 	.byte	0x04, 0x17
        /*000a*/ 	.short	(.L_7076 - .L_7075)
.L_7075:
        /*000c*/ 	.word	0x00000000
        /*0010*/ 	.short	0x0002
        /*0012*/ 	.short	0x0010
        /*0014*/ 	.byte	0x00, 0xf0, 0x81, 0x00


	//----- nvinfo : EIATTR_KPARAM_INFO
	.align		4
.L_7076:
        /*0018*/ 	.byte	0x04, 0x17
        /*001a*/ 	.short	(.L_7078 - .L_7077)
.L_7077:
        /*001c*/ 	.word	0x00000000
        /*0020*/ 	.short	0x0001
        /*0022*/ 	.short	0x0008
        /*0024*/ 	.byte	0x00, 0xf0, 0x21, 0x00


	//----- nvinfo : EIATTR_KPARAM_INFO
	.align		4
.L_7078:
        /*0028*/ 	.byte	0x04, 0x17
        /*002a*/ 	.short	(.L_7080 - .L_7079)
.L_7079:
        /*002c*/ 	.word	0x00000000
        /*0030*/ 	.short	0x0000
        /*0032*/ 	.short	0x0000
        /*0034*/ 	.byte	0x00, 0xf0, 0x11, 0x00


	//----- nvinfo : EIATTR_SPARSE_MMA_MASK
	.align		4
.L_7080:
        /*0038*/ 	.byte	0x03, 0x50
        /*003a*/ 	.short	0x0000


	//----- nvinfo : EIATTR_MAXREG_COUNT
	.align		4
        /*003c*/ 	.byte	0x03, 0x1b
        /*003e*/ 	.short	0x00ff


	//----- nvinfo : EIATTR_MERCURY_ISA_VERSION
	.align		4
        /*0040*/ 	.byte	0x03, 0x5f
        /*0042*/ 	.short	0x0101


	//----- nvinfo : EIATTR_EXIT_INSTR_OFFSETS
	.align		4
        /*0044*/ 	.byte	0x04, 0x1c
        /*0046*/ 	.short	(.L_7082 - .L_7081)


	//   ....[0]....
.L_7081:
        /*0048*/ 	.word	0x00000530


	//   ....[1]....
        /*004c*/ 	.word	0x00001380


	//   ....[2]....
        /*0050*/ 	.word	0x000013d0


	//----- nvinfo : EIATTR_MAX_THREADS
	.align		4
.L_7082:
        /*0054*/ 	.byte	0x04, 0x05
        /*0056*/ 	.short	(.L_7084 - .L_7083)
.L_7083:
        /*0058*/ 	.word	0x00000080
        /*005c*/ 	.word	0x00000001
        /*0060*/ 	.word	0x00000001


	//----- nvinfo : EIATTR_CRS_STACK_SIZE
	.align		4
.L_7084:
        /*0064*/ 	.byte	0x04, 0x1e
        /*0066*/ 	.short	(.L_7086 - .L_7085)
.L_7085:
        /*0068*/ 	.word	0x00000000


	//----- nvinfo : EIATTR_CBANK_PARAM_SIZE
	.align		4
.L_7086:
        /*006c*/ 	.byte	0x03, 0x19
        /*006e*/ 	.short	0x0030


	//----- nvinfo : EIATTR_PARAM_CBANK
	.align		4
        /*0070*/ 	.byte	0x04, 0x0a
        /*0072*/ 	.short	(.L_7088 - .L_7087)
	.align		4
.L_7087:
        /*0074*/ 	.word	index@(.nv.constant0._ZN2at6native29vectorized_elementwise_kernelILi2EZZZNS0_49_GLOBAL__N__657f93f7_16_TensorCompare_cu_71e06f4e17where_kernel_implERNS_14TensorIteratorEENKUlvE_clEvENKUlvE8_clEvEUlbddE_St5arrayIPcLm4EEEEviT0_T1_)
        /*0078*/ 	.short	0x0210
        /*007a*/ 	.short	0x0030


	//----- nvinfo : EIATTR_SW_WAR
	.align		4
.L_7088:
        /*007c*/ 	.byte	0x04, 0x36
        /*007e*/ 	.short	(.L_7090 - .L_7089)
.L_7089:
        /*0080*/ 	.word	0x00000008
.L_7090:


//--------------------- .nv.info._ZN2at6native29vectorized_elementwise_kernelILi4EZZZNS0_49_GLOBAL__N__657f93f7_16_TensorCompare_cu_71e06f4e17where_kernel_implERNS_14TensorIteratorEENKUlvE_clEvENKUlvE8_clEvEUlbddE_St5arrayIPcLm4EEEEviT0_T1_ --------------------------
	.section	.nv.info._ZN2at6native29vectorized_elementwise_kernelILi4EZZZNS0_49_GLOBAL__N__657f93f7_16_TensorCompare_cu_71e06f4e17where_kernel_implERNS_14TensorIteratorEENKUlvE_clEvENKUlvE8_clEvEUlbddE_St5arrayIPcLm4EEEEviT0_T1_,"",@"SHT_CUDA_INFO"
	.sectionflags	@""
	.align	4


	//----- nvinfo : EIATTR_CUDA_API_VERSION
	.align		4
        /*0000*/ 	.byte	0x04, 0x37
        /*0002*/ 	.short	(.L_7092 - .L_7091)
.L_7091:
        /*0004*/ 	.word	0x00000082


	//----- nvinfo : EIATTR_KPARAM_INFO
	.align		4
.L_7092:
        /*0008*/ 	.byte	0x04, 0x17
        /*000a*/ 	.short	(.L_7094 - .L_7093)
.L_7093:
        /*000c*/ 	.word	0x00000000
        /*0010*/ 	.short	0x0002
        /*0012*/ 	.short	0x0010
        /*0014*/ 	.byte	0x00, 0xf0, 0x81, 0x00


	//----- nvinfo : EIATTR_KPARAM_INFO
	.align		4
.L_7094:
        /*0018*/ 	.byte	0x04, 0x17
        /*001a*/ 	.short	(.L_7096 - .L_7095)
.L_7095:
        /*001c*/ 	.word	0x00000000
        /*0020*/ 	.short	0x0001
        /*0022*/ 	.short	0x0008
        /*0024*/ 	.byte	0x00, 0xf0, 0x21, 0x00


	//----- nvinfo : EIATTR_KPARAM_INFO
	.align		4
.L_7096:
        /*0028*/ 	.byte	0x04, 0x17
        /*002a*/ 	.short	(.L_7098 - .L_7097)
.L_7097:
        /*002c*/ 	.word	0x00000000
        /*0030*/ 	.short	0x0000
        /*0032*/ 	.short	0x0000
        /*0034*/ 	.byte	0x00, 0xf0, 0x11, 0x00


	//----- nvinfo : EIATTR_SPARSE_MMA_MASK
	.align		4
.L_7098:
        /*0038*/ 	.byte	0x03, 0x50
        /*003a*/ 	.short	0x0000


	//----- nvinfo : EIATTR_MAXREG_COUNT
	.align		4
        /*003c*/ 	.byte	0x03, 0x1b
        /*003e*/ 	.short	0x00ff


	//----- nvinfo : EIATTR_MERCURY_ISA_VERSION
	.align		4
        /*0040*/ 	.byte	0x03, 0x5f
        /*0042*/ 	.short	0x0101


	//----- nvinfo : EIATTR_EXIT_INSTR_OFFSETS
	.align		4
        /*0044*/ 	.byte	0x04, 0x1c
        /*0046*/ 	.short	(.L_7100 - .L_7099)


	//   ....[0]....
.L_7099:
        /*0048*/ 	.word	0x00000510


	//   ....[1]....
        /*004c*/ 	.word	0x00001360


	//   ....[2]....
        /*0050*/ 	.word	0x000013b0


	//----- nvinfo : EIATTR_MAX_THREADS
	.align		4
.L_7100:
        /*0054*/ 	.byte	0x04, 0x05
        /*0056*/ 	.short	(.L_7102 - .L_7101)
.L_7101:
        /*0058*/ 	.word	0x00000080
        /*005c*/ 	.word	0x00000001
        /*0060*/ 	.word	0x00000001


	//----- nvinfo : EIATTR_CRS_STACK_SIZE
	.align		4
.L_7102:
        /*0064*/ 	.byte	0x04, 0x1e
        /*0066*/ 	.short	(.L_7104 - .L_7103)
.L_7103:
        /*0068*/ 	.word	0x00000000


	//----- nvinfo : EIATTR_CBANK_PARAM_SIZE
	.align		4
.L_7104:
        /*006c*/ 	.byte	0x03, 0x19
        /*006e*/ 	.short	0x0030


	//----- nvinfo : EIATTR_PARAM_CBANK
	.align		4
        /*0070*/ 	.byte	0x04, 0x0a
        /*0072*/ 	.short	(.L_7106 - .L_7105)
	.align		4
.L_7105:
        /*0074*/ 	.word	index@(.nv.constant0._ZN2at6native29vectorized_elementwise_kernelILi4EZZZNS0_49_GLOBAL__N__657f93f7_16_TensorCompare_cu_71e06f4e17where_kernel_implERNS_14TensorIteratorEENKUlvE_clEvENKUlvE8_clEvEUlbddE_St5arrayIPcLm4EEEEviT0_T1_)
        /*0078*/ 	.short	0x0210
        /*007a*/ 	.short	0x0030


	//----- nvinfo : EIATTR_SW_WAR
	.align		4
.L_7106:
        /*007c*/ 	.byte	0x04, 0x36
        /*007e*/ 	.short	(.L_7108 - .L_7107)
.L_7107:
        /*0080*/ 	.word	0x00000008
.L_7108:


//--------------------- .nv.info._ZN2at6native29vectorized_elementwise_kernelILi8EZZZNS0_49_GLOBAL__N__657f93f7_16_TensorCompare_cu_71e06f4e17where_kernel_implERNS_14TensorIteratorEENKUlvE_clEvENKUlvE8_clEvEUlbddE_St5arrayIPcLm4EEEEviT0_T1_ --------------------------
	.section	.nv.info._ZN2at6native29vectorized_elementwise_kernelILi8EZZZNS0_49_GLOBAL__N__657f93f7_16_TensorCompare_cu_71e06f4e17where_kernel_implERNS_14TensorIteratorEENKUlvE_clEvENKUlvE8_clEvEUlbddE_St5arrayIPcLm4EEEEviT0_T1_,"",@"SHT_CUDA_INFO"
	.sectionflags	@""
	.align	4


	//----- nvinfo : EIATTR_CUDA_API_VERSION
	.align		4
        /*0000*/ 	.byte	0x04, 0x37
        /*0002*/ 	.short	(.L_7110 - .L_7109)
.L_7109:
        /*0004*/ 	.word	0x00000082


	//----- nvinfo : EIATTR_KPARAM_INFO
	.align		4
.L_7110:
        /*0008*/ 	.byte	0x04, 0x17
        /*000a*/ 	.short	(.L_7112 - .L_7111)
.L_7111:
        /*000c*/ 	.word	0x00000000
        /*0010*/ 	.short	0x0002
        /*0012*/ 	.short	0x0010
        /*0014*/ 	.byte	0x00, 0xf0, 0x81, 0x00


	//----- nvinfo : EIATTR_KPARAM_INFO
	.align		4
.L_7112:
        /*0018*/ 	.byte	0x04, 0x17
        /*001a*/ 	.short	(.L_7114 - .L_7113)
.L_7113:
        /*001c*/ 	.word	0x00000000
        /*0020*/ 	.short	0x0001
        /*0022*/ 	.short	0x0008
        /*0024*/ 	.byte	0x00, 0xf0, 0x21, 0x00


	//----- nvinfo : EIATTR_KPARAM_INFO
	.align		4
.L_7114:
        /*0028*/ 	.byte	0x04, 0x17
        /*002a*/ 	.short	(.L_7116 - .L_7115)
.L_7115:
        /*002c*/ 	.word	0x00000000
        /*0030*/ 	.short	0x0000
        /*0032*/ 	.short	0x0000
        /*0034*/ 	.byte	0x00, 0xf0, 0x11, 0x00


	//----- nvinfo : EIATTR_SPARSE_MMA_MASK
	.align		4
.L_7116:
        /*0038*/ 	.byte	0x03, 0x50
        /*003a*/ 	.short	0x0000


	//----- nvinfo : EIATTR_MAXREG_COUNT
	.align		4
        /*003c*/ 	.byte	0x03, 0x1b
        /*003e*/ 	.short	0x00ff


	//----- nvinfo : EIATTR_MERCURY_ISA_VERSION
	.align		4
        /*0040*/ 	.byte	0x03, 0x5f
        /*0042*/ 	.short	0x0101


	//----- nvinfo : EIATTR_EXIT_INSTR_OFFSETS
	.align		4
        /*0044*/ 	.byte	0x04, 0x1c
        /*0046*/ 	.short	(.L_7118 - .L_7117)


	//   ....[0]....
.L_7117:
        /*0048*/ 	.word	0x00000560


	//   ....[1]....
        /*004c*/ 	.word	0x000013b0


	//   ....[2]....
        /*0050*/ 	.word	0x00001400


	//----- nvinfo : EIATTR_MAX_THREADS
	.align		4
.L_7118:
        /*0054*/ 	.byte	0x04, 0x05
        /*0056*/ 	.short	(.L_7120 - .L_7119)
.L_7119:
        /*0058*/ 	.word	0x00000080
        /*005c*/ 	.word	0x00000001
        /*0060*/ 	.word	0x00000001


	//----- nvinfo : EIATTR_CRS_STACK_SIZE
	.align		4
.L_7120:
        /*0064*/ 	.byte	0x04, 0x1e
        /*0066*/ 	.short	(.L_7122 - .L_7121)
.L_7121:
        /*0068*/ 	.word	0x00000000


	//----- nvinfo : EIATTR_CBANK_PARAM_SIZE
	.align		4
.L_7122:
        /*006c*/ 	.byte	0x03, 0x19
        /*006e*/ 	.short	0x0030


	//----- nvinfo : EIATTR_PARAM_CBANK
	.align		4
        /*0070*/ 	.byte	0x04, 0x0a
        /*0072*/ 	.short	(.L_7124 - .L_7123)
	.align		4
.L_7123:
        /*0074*/ 	.word	index@(.nv.constant0._ZN2at6native29vectorized_elementwise_kernelILi8EZZZNS0_49_GLOBAL__N__657f93f7_16_TensorCompare_cu_71e06f4e17where_kernel_implERNS_14TensorIteratorEENKUlvE_clEvENKUlvE8_clEvEUlbddE_St5arrayIPcLm4EEEEviT0_T1_)
        /*0078*/ 	.short	0x0210
        /*007a*/ 	.short	0x0030


	//----- nvinfo : EIATTR_SW_WAR
	.align		4
.L_7124:
        /*007c*/ 	.byte	0x04, 0x36
        /*007e*/ 	.short	(.L_7126 - .L_7125)
.L_7125:
        /*0080*/ 	.word	0x00000008
.L_7126:


//--------------------- .nv.info._ZN2at6native18elementwise_kernelILi128ELi4EZNS0_15gpu_kernel_implIZZZNS0_49_GLOBAL__N__657f93f7_16_TensorCompare_cu_71e06f4e17where_kernel_implERNS_14TensorIteratorEENKUlvE_clEvENKUlvE7_clEvEUlbssE_EEvRNS_18TensorIteratorBaseERKT_EUliE_EEviT1_ --------------------------
	.section	.nv.info._ZN2at6native18elementwise_kernelILi128ELi4EZNS0_15gpu_kernel_implIZZZNS0_49_GLOBAL__N__657f93f7_16_TensorCompare_cu_71e06f4e17where_kernel_implERNS_14TensorIteratorEENKUlvE_clEvENKUlvE7_clEvEUlbssE_EEvRNS_18TensorIteratorBaseERKT_EUliE_EEviT1_,"",@"SHT_CUDA_INFO"
	.sectionflags	@""
	.align	4


	//----- nvinfo : EIATTR_CUDA_API_VERSION
	.align		4
        /*0000*/ 	.byte	0x04, 0x37
        /*0002*/ 	.short	(.L_7128 - .L_7127)
.L_7127:
        /*0004*/ 	.word	0x00000082


	//----- nvinfo : EIATTR_KPARAM_INFO
	.align		4
.L_7128:
        /*0008*/ 	.byte	0x04, 0x17
        /*000a*/ 	.short	(.L_7130 - .L_7129)
.L_7129:
        /*000c*/ 	.word	0x00000000
        /*0010*/ 	.short	0x0001
        /*0012*/ 	.short	0x0008
        /*0014*/ 	.byte	0x00, 0xf0, 0xe1, 0x0b


	//----- nvinfo : EIATTR_KPARAM_INFO
	.align		4
.L_7130:
        /*0018*/ 	.byte	0x04, 0x17
        /*001a*/ 	.short	(.L_7132 - .L_7131)
.L_7131:
        /*001c*/ 	.word	0x00000000
        /*0020*/ 	.short	0x0000
        /*0022*/ 	.short	0x0000
        /*0024*/ 	.byte	0x00, 0xf0, 0x11, 0x00


	//----- nvinfo : EIATTR_SPARSE_MMA_MASK
	.align		4
.L_7132:
        /*0028*/ 	.byte	0x03, 0x50
        /*002a*/ 	.short	0x0000


	//----- nvinfo : EIATTR_MAXREG_COUNT
	.align		4
        /*002c*/ 	.byte	0x03, 0x1b
        /*002e*/ 	.short	0x0080


	//----- nvinfo : EIATTR_EXTERNS
	.align		4
        /*0030*/ 	.byte	0x04, 0x0f
        /*0032*/ 	.short	(.L_7134 - .L_7133)


	//   ....[0]....
	.align		4
.L_7133:
        /*0034*/ 	.word	index@(__assertfail)


	//----- nvinfo : EIATTR_MERCURY_ISA_VERSION
	.align		4
.L_7134:
        /*0038*/ 	.byte	0x03, 0x5f
        /*003a*/ 	.short	0x0101


	//----- nvinfo : EIATTR_SYSCALL_OFFSETS
	.align		4
        /*003c*/ 	.byte	0x04, 0x46
        /*003e*/ 	.short	(.L_7136 - .L_7135)


	//   ....[0]....
.L_7135:
        /*0040*/ 	.word	0x00002860


	//   ....[1]....
        /*0044*/ 	.word	0x00003740


	//   ....[2]....
        /*0048*/ 	.word	0x000045c0


	//   ....[3]....
        /*004c*/ 	.word	0x00005450


	//   ....[4]....
        /*0050*/ 	.word	0x00007cf0


	//   ....[5]....
        /*0054*/ 	.word	0x00008bd0


	//   ....[6]....
        /*0058*/ 	.word	0x00009a50


	//   ....[7]....
        /*005c*/ 	.word	0x0000a8e0


	//   ....[8]....
        /*0060*/ 	.word	0x0000d170


	//   ....[9]....
        /*0064*/ 	.word	0x0000e050


	//   ....[10]....
        /*0068*/ 	.word	0x0000eed0


	//   ....[11]....
        /*006c*/ 	.word	0x0000fd60


	//   ....[12]....
        /*0070*/ 	.word	0x000125e0


	//   ....[13]....
        /*0074*/ 	.word	0x000134c0


	//   ....[14]....
        /*0078*/ 	.word	0x00014340


	//   ....[15]....
        /*007c*/ 	.word	0x000151d0


	//----- nvinfo : EIATTR_EXIT_INSTR_OFFSETS
	.align		4
.L_7136:
        /*0080*/ 	.byte	0x04, 0x1c
        /*0082*/ 	.short	(.L_7138 - .L_7137)


	//   ....[0]....
.L_7137:
        /*0084*/ 	.word	0x0000fe20


	//   ....[1]....
        /*0088*/ 	.word	0x00014490


	//   ....[2]....
        /*008c*/ 	.word	0x000144b0


	//   ....[3]....
        /*0090*/ 	.word	0x00014550


	//   ....[4]....
        /*0094*/ 	.word	0x00014580


	//   ....[5]....
        /*0098*/ 	.word	0x000145a0


	//   ....[6]....
        /*009c*/ 	.word	0x00014630


	//   ....[7]....
        /*00a0*/ 	.word	0x00014670


	//   ....[8]....
        /*00a4*/ 	.word	0x00014710


	//   ....[9]....
        /*00a8*/ 	.word	0x00014760


	//   ....[10]....
        /*00ac*/ 	.word	0x00014790


	//   ....[11]....
        /*00b0*/ 	.word	0x00014860


	//   ....[12]....
        /*00b4*/ 	.word	0x000148a0


	//   ....[13]....
        /*00b8*/ 	.word	0x00014a30


	//   ....[14]....
        /*00bc*/ 	.word	0x00014b90


	//   ....[15]....
        /*00c0*/ 	.word	0x00014bd0


	//   ....[16]....
        /*00c4*/ 	.word	0x00014c70


	//   ....[17]....
        /*00c8*/ 	.word	0x00014df0


	//   ....[18]....
        /*00cc*/ 	.word	0x00014f70


	//   ....[19]....
        /*00d0*/ 	.word	0x000150d0


	//   ....[20]....
        /*00d4*/ 	.word	0x000151e0


	//   ....[21]....
        /*00d8*/ 	.word	0x00015220


	//   ....[22]....
        /*00dc*/ 	.word	0x00015250


	//----- nvinfo : EIATTR_MAX_THREADS
	.align		4
.L_7138:
        /*00e0*/ 	.byte	0x04, 0x05
        /*00e2*/ 	.short	(.L_7140 - .L_7139)
.L_7139:
        /*00e4*/ 	.word	0x00000080
        /*00e8*/ 	.word	0x00000001
        /*00ec*/ 	.word	0x00000001


	//----- nvinfo : EIATTR_CRS_STACK_SIZE
	.align		4
.L_7140:
        /*00f0*/ 	.byte	0x04, 0x1e
        /*00f2*/ 	.short	(.L_7142 - .L_7141)
.L_7141:
        /*00f4*/ 	.word	0x00000000


	//----- nvinfo : EIATTR_CBANK_PARAM_SIZE
	.align		4
.L_7142:
        /*00f8*/ 	.byte	0x03, 0x19
        /*00fa*/ 	.short	0x0300


	//----- nvinfo : EIATTR_PARAM_CBANK
	.align		4
        /*00fc*/ 	.byte	0x04, 0x0a
        /*00fe*/ 	.short	(.L_7144 - .L_7143)
	.align		4
.L_7143:
        /*0100*/ 	.word	index@(.nv.constant0._ZN2at6native18elementwise_kernelILi128ELi4EZNS0_15gpu_kernel_implIZZZNS0_49_GLOBAL__N__657f93f7_16_TensorCompare_cu_71e06f4e17where_kernel_implERNS_14TensorIteratorEENKUlvE_clEvENKUlvE7_clEvEUlbssE_EEvRNS_18TensorIteratorBaseERKT_EUliE_EEviT1_)
        /*0104*/ 	.short	0x0210
        /*0106*/ 	.short	0x0300


	//----- nvinfo : EIATTR_SW_WAR
	.align		4
.L_7144:
        /*0108*/ 	.byte	0x04, 0x36
        /*010a*/ 	.short	(.L_7146 - .L_7145)
.L_7145:
        /*010c*/ 	.word	0x00000008
.L_7146:


//--------------------- .nv.info._ZN2at6native27unrolled_elementwise_kernelIZZZNS0_49_GLOBAL__N__657f93f7_16_TensorCompare_cu_71e06f4e17where_kernel_implERNS_14TensorIteratorEENKUlvE_clEvENKUlvE7_clEvEUlbssE_St5arrayIPcLm4EELi4E23TrivialOffsetCalculatorILi3EjESB_ILi1EjENS0_6memory12LoadWithCastILi3EEENSE_13StoreWithCastILi1EEEEEviT_T0_T2_T3_T4_T5_ --------------------------
	.section	.nv.info._ZN2at6native27unrolled_elementwise_kernelIZZZNS0_49_GLOBAL__N__657f93f7_16_TensorCompare_cu_71e06f4e17where_kernel_implERNS_14TensorIteratorEENKUlvE_clEvENKUlvE7_clEvEUlbssE_St5arrayIPcLm4EELi4E23TrivialOffsetCalculatorILi3EjESB_ILi1EjENS0_6memory12LoadWithCastILi3EEENSE_13StoreWithCastILi1EEEEEviT_T0_T2_T3_T4_T5_,"",@"SHT_CUDA_INFO"
	.sectionflags	@""
	.align	4


	//----- nvinfo : EIATTR_CUDA_API_VERSION
	.align		4
        /*0000*/ 	.byte	0x04, 0x37
        /*0002*/ 	.short	(.L_7148 - .L_7147)
.L_7147:
        /*0004*/ 	.word	0x00000082


	//----- nvinfo : EIATTR_KPARAM_INFO
	.align		4
.L_7148:
        /*0008*/ 	.byte	0x04, 0x17
        /*000a*/ 	.short	(.L_7150 - .L_7149)
.L_7149:
        /*000c*/ 	.word	0x00000000
        /*0010*/ 	.short	0x0006
        /*0012*/ 	.short	0x0044
        /*0014*/ 	.byte	0x00, 0xf0, 0x21, 0x00


	//----- nvinfo : EIATTR_KPARAM_INFO
	.align		4
.L_7150:
        /*0018*/ 	.byte	0x04, 0x17
        /*001a*/ 	.short	(.L_7152 - .L_7151)
.L_7151:
        /*001c*/ 	.word	0x00000000
        /*0020*/ 	.short	0x0005
        /*0022*/ 	.short	0x0034
        /*0024*/ 	.byte	0x00, 0xf0, 0x41, 0x00


	//----- nvinfo : EIATTR_KPARAM_INFO
	.align		4
.L_7152:
        /*0028*/ 	.byte	0x04, 0x17
        /*002a*/ 	.short	(.L_7154 - .L_7153)
.L_7153:
        /*002c*/ 	.word	0x00000000
        /*0030*/ 	.short	0x0004
        /*0032*/ 	.short	0x0031
        /*0034*/ 	.byte	0x00, 0xf0, 0x05, 0x00


	//----- nvinfo : EIATTR_KPARAM_INFO
	.align		4
.L_7154:
        /*0038*/ 	.byte	0x04, 0x17
        /*003a*/ 	.short	(.L_7156 - .L_7155)
.L_7155:
        /*003c*/ 	.word	0x00000000
        /*0040*/ 	.short	0x0003
        /*0042*/ 	.short	0x0030
        /*0044*/ 	.byte	0x00, 0xf0, 0x05, 0x00


	//----- nvinfo : EIATTR_KPARAM_INFO
	.align		4
.L_7156:
        /*0048*/ 	.byte	0x04, 0x17
        /*004a*/ 	.short	(.L_7158 - .L_7157)
.L_7157:
        /*004c*/ 	.word	0x00000000
        /*0050*/ 	.short	0x0002
        /*0052*/ 	.short	0x0010
        /*0054*/ 	.byte	0x00, 0xf0, 0x81, 0x00


	//----- nvinfo : EIATTR_KPARAM_INFO
	.align		4
.L_7158:
        /*0058*/ 	.byte	0x04, 0x17
        /*005a*/ 	.short	(.L_7160 - .L_7159)
.L_7159:
        /*005c*/ 	.word	0x00000000
        /*0060*/ 	.short	0x0001
        /*0062*/ 	.short	0x0008
        /*0064*/ 	.byte	0x00, 0xf0, 0x21, 0x00


	//----- nvinfo : EIATTR_KPARAM_INFO
	.align		4
.L_7160:
        /*0068*/ 	.byte	0x04, 0x17
        /*006a*/ 	.short	(.L_7162 - .L_7161)
.L_7161:
        /*006c*/ 	.word	0x00000000
        /*0070*/ 	.short	0x0000
        /*0072*/ 	.short	0x0000
        /*0074*/ 	.byte	0x00, 0xf0, 0x11, 0x00


	//----- nvinfo : EIATTR_SPARSE_MMA_MASK
	.align		4
.L_7162:
        /*0078*/ 	.byte	0x03, 0x50
        /*007a*/ 	.short	0x0000


	//----- nvinfo : EIATTR_MAXREG_COUNT
	.align		4
        /*007c*/ 	.byte	0x03, 0x1b
        /*007e*/ 	.short	0x00ff


	//----- nvinfo : EIATTR_EXTERNS
	.align		4
        /*0080*/ 	.byte	0x04, 0x0f
        /*0082*/ 	.short	(.L_7164 - .L_7163)


	//   ....[0]....
	.align		4
.L_7163:
        /*0084*/ 	.word	index@(__assertfail)


	//----- nvinfo : EIATTR_MERCURY_ISA_VERSION
	.align		4
.L_7164:
        /*0088*/ 	.byte	0x03, 0x5f
        /*008a*/ 	.short	0x0101


	//----- nvinfo : EIATTR_SYSCALL_OFFSETS
	.align		4
        /*008c*/ 	.byte	0x04, 0x46
        /*008e*/ 	.short	(.L_7166 - .L_7165)


	//   ....[0]....
.L_7165:
        /*0090*/ 	.word	0x000010e0


	//   ....[1]....
        /*0094*/ 	.word	0x00001fd0


	//   ....[2]....
        /*0098*/ 	.word	0x00002e60


	//   ....[3]....
        /*009c*/ 	.word	0x00003f30


	//   ....[4]....
        /*00a0*/ 	.word	0x00004e20


	//   ....[5]....
        /*00a4*/ 	.word	0x00005cb0


	//   ....[6]....
        /*00a8*/ 	.word	0x00006db0


	//   ....[7]....
        /*00ac*/ 	.word	0x00007cb0


	//   ....[8]....
        /*00b0*/ 	.word	0x00008b50


	//   ....[9]....
        /*00b4*/ 	.word	0x00009c40


	//   ....[10]....
        /*00b8*/ 	.word	0x0000ab40


	//   ....[11]....
        /*00bc*/ 	.word	0x0000ba00


	//   ....[12]....
        /*00c0*/ 	.word	0x0000ca20


	//   ....[13]....
        /*00c4*/ 	.word	0x0000d950


	//   ....[14]....
        /*00c8*/ 	.word	0x0000e870


	//   ....[15]....
        /*00cc*/ 	.word	0x0000f790


	//----- nvinfo : EIATTR_EXIT_INSTR_OFFSETS
	.align		4
.L_7166:
        /*00d0*/ 	.byte	0x04, 0x1c
        /*00d2*/ 	.short	(.L_7168 - .L_7167)


	//   ....[0]....
.L_7167:
        /*00d4*/ 	.word	0x0000e920


	//   ....[1]....
        /*00d8*/ 	.word	0x0000ea50


	//   ....[2]....
        /*00dc*/ 	.word	0x0000ea70


	//   ....[3]....
        /*00e0*/ 	.word	0x0000eb10


	//   ....[4]....
        /*00e4*/ 	.word	0x0000eb40


	//   ....[5]....
        /*00e8*/ 	.word	0x0000eb60


	//   ....[6]....
        /*00ec*/ 	.word	0x0000ebf0


	//   ....[7]....
        /*00f0*/ 	.word	0x0000ec30


	//   ....[8]....
        /*00f4*/ 	.word	0x0000ecd0


	//   ....[9]....
        /*00f8*/ 	.word	0x0000ed20


	//   ....[10]....
        /*00fc*/ 	.word	0x0000ed50


	//   ....[11]....
        /*0100*/ 	.word	0x0000ee20


	//   ....[12]....
        /*0104*/ 	.word	0x0000ee60


	//   ....[13]....
        /*0108*/ 	.word	0x0000eff0


	//   ....[14]....
        /*010c*/ 	.word	0x0000f150


	//   ....[15]....
        /*0110*/ 	.word	0x0000f190


	//   ....[16]....
        /*0114*/ 	.word	0x0000f230


	//   ....[17]....
        /*0118*/ 	.word	0x0000f3b0


	//   ....[18]....
        /*011c*/ 	.word	0x0000f530


	//   ....[19]....
        /*0120*/ 	.word	0x0000f690


	//   ....[20]....
        /*0124*/ 	.word	0x0000f7a0


	//   ....[21]....
        /*0128*/ 	.word	0x0000f7e0


	//   ....[22]....
        /*012c*/ 	.word	0x0000f810


	//----- nvinfo : EIATTR_MAX_THREADS
	.align		4
.L_7168:
        /*0130*/ 	.byte	0x04, 0x05
        /*0132*/ 	.short	(.L_7170 - .L_7169)
.L_7169:
        /*0134*/ 	.word	0x00000080
        /*0138*/ 	.word	0x00000001
        /*013c*/ 	.word	0x00000001


	//----- nvinfo : EIATTR_CRS_STACK_SIZE
	.align		4
.L_7170:
        /*0140*/ 	.byte	0x04, 0x1e
        /*0142*/ 	.short	(.L_7172 - .L_7171)
.L_7171:
        /*0144*/ 	.word	0x00000000


	//----- nvinfo : EIATTR_CBANK_PARAM_SIZE
	.align		4
.L_7172:
        /*0148*/ 	.byte	0x03, 0x19
        /*014a*/ 	.short	0x004c


	//----- nvinfo : EIATTR_PARAM_CBANK
	.align		4
        /*014c*/ 	.byte	0x04, 0x0a
        /*014e*/ 	.short	(.L_7174 - .L_7173)
	.align		4
.L_7173:
        /*0150*/ 	.word	index@(.nv.constant0._ZN2at6native27unrolled_elementwise_kernelIZZZNS0_49_GLOBAL__N__657f93f7_16_TensorCompare_cu_71e06f4e17where_kernel_implERNS_14TensorIteratorEENKUlvE_clEvENKUlvE7_clEvEUlbssE_St5arrayIPcLm4EELi4E23TrivialOffsetCalculatorILi3EjESB_ILi1EjENS0_6memory12LoadWithCastILi3EEENSE_13StoreWithCastILi1EEEEEviT_T0_T2_T3_T4_T5_)
        /*0154*/ 	.short	0x0210
        /*0156*/ 	.short	0x004c


	//----- nvinfo : EIATTR_SW_WAR
	.align		4
.L_7174:
        /*0158*/ 	.byte	0x04, 0x36
        /*015a*/ 	.short	(.L_7176 - .L_7175)
.L_7175:
        /*015c*/ 	.word	0x00000008
.L_7176:


//--------------------- .nv.info._ZN2at6native18elementwise_kernelILi128ELi4EZNS0_22gpu_kernel_impl_nocastIZZZNS0_49_GLOBAL__N__657f93f7_16_TensorCompare_cu_71e06f4e17where_kernel_implERNS_14TensorIteratorEENKUlvE_clEvENKUlvE7_clEvEUlbssE_EEvRNS_18TensorIteratorBaseERKT_EUliE_EEviT1_ --------------------------
	.section	.nv.info._ZN2at6native18elementwise_kernelILi128ELi4EZNS0_22gpu_kernel_impl_nocastIZZZNS0_49_GLOBAL__N__657f93f7_16_TensorCompare_cu_71e06f4e17where_kernel_implERNS_14TensorIteratorEENKUlvE_clEvENKUlvE7_clEvEUlbssE_EEvRNS_18TensorIteratorBaseERKT_EUliE_EEviT1_,"",@"SHT_CUDA_INFO"
	.sectionflags	@""
	.align	4


	//----- nvinfo : EIATTR_CUDA_API_VERSION
	.align		4
        /*0000*/ 	.byte	0x04, 0x37
        /*0002*/ 	.short	(.L_7178 - .L_7177)
.L_7177:
        /*0004*/ 	.word	0x00000082


	//----- nvinfo : EIATTR_KPARAM_INFO
	.align		4
.L_7178:
        /*0008*/ 	.byte	0x04, 0x17
        /*000a*/ 	.short	(.L_7180 - .L_7179)
.L_7179:
        /*000c*/ 	.word	0x00000000
        /*0010*/ 	.short	0x0001
        /*0012*/ 	.short	0x0008
        /*0014*/ 	.byte	0x00, 0xf0, 0xc1, 0x0b


	//----- nvinfo : EIATTR_KPARAM_INFO
	.align		4
.L_7180:
        /*0018*/ 	.byte	0x04, 0x17
        /*001a*/ 	.short	(.L_7182 - .L_7181)
.L_7181:
        /*001c*/ 	.word	0x00000000
        /*0020*/ 	.short	0x0000
        /*0022*/ 	.short	0x0000
        /*0024*/ 	.byte	0x00, 0xf0, 0x11, 0x00


	//----- nvinfo : EIATTR_SPARSE_MMA_MASK
	.align		4
.L_7182:
        /*0028*/ 	.byte	0x03, 0x50
        /*002a*/ 	.short	0x0000


	//----- nvinfo : EIATTR_MAXREG_COUNT
	.align		4
        /*002c*/ 	.byte	0x03, 0x1b
        /*002e*/ 	.short	0x0080


	//----- nvinfo : EIATTR_MERCURY_ISA_VERSION
	.align		4
        /*0030*/ 	.byte	0x03, 0x5f
        /*0032*/ 	.short	0x0101


	//----- nvinfo : EIATTR_EXIT_INSTR_OFFSETS
	.align		4
        /*0034*/ 	.byte	0x04, 0x1c
        /*0036*/ 	.short	(.L_7184 - .L_7183)


	//   ....[0]....
.L_7183:
        /*0038*/ 	.word	0x00004b90


	//   ....[1]....
        /*003c*/ 	.word	0x00006460


	//----- nvinfo : EIATTR_MAX_THREADS
	.align		4
.L_7184:
        /*0040*/ 	.byte	0x04, 0x05
        /*0042*/ 	.short	(.L_7186 - .L_7185)
.L_7185:
        /*0044*/ 	.word	0x00000080
        /*0048*/ 	.word	0x00000001
        /*004c*/ 	.word	0x00000001


	//----- nvinfo : EIATTR_CRS_STACK_SIZE
	.align		4
.L_7186:
        /*0050*/ 	.byte	0x04, 0x1e
        /*0052*/ 	.short	(.L_7188 - .L_7187)
.L_7187:
        /*0054*/ 	.word	0x00000000


	//----- nvinfo : EIATTR_CBANK_PARAM_SIZE
	.align		4
.L_7188:
        /*0058*/ 	.byte	0x03, 0x19
        /*005a*/ 	.short	0x02f8


	//----- nvinfo : EIATTR_PARAM_CBANK
	.align		4
        /*005c*/ 	.byte	0x04, 0x0a
        /*005e*/ 	.short	(.L_7190 - .L_7189)
	.align		4
.L_7189:
        /*0060*/ 	.word	index@(.nv.constant0._ZN2at6native18elementwise_kernelILi128ELi4EZNS0_22gpu_kernel_impl_nocastIZZZNS0_49_GLOBAL__N__657f93f7_16_TensorCompare_cu_71e06f4e17where_kernel_implERNS_14TensorIteratorEENKUlvE_clEvENKUlvE7_clEvEUlbssE_EEvRNS_18TensorIteratorBaseERKT_EUliE_EEviT1_)
        /*0064*/ 	.short	0x0210
        /*0066*/ 	.short	0x02f8


	//----- nvinfo : EIATTR_SW_WAR
	.align		4
.L_7190:
        /*0068*/ 	.byte	0x04, 0x36
        /*006a*/ 	.short	(.L_7192 - .L_7191)
.L_7191:
        /*006c*/ 	.word	0x00000008
.L_7192:


//--------------------- .nv.info._ZN2at6native27unrolled_elementwise_kernelIZZZNS0_49_GLOBAL__N__657f93f7_16_TensorCompare_cu_71e06f4e17where_kernel_implERNS_14TensorIteratorEENKUlvE_clEvENKUlvE7_clEvEUlbssE_St5arrayIPcLm4EELi4E23TrivialOffsetCalculatorILi3EjESB_ILi1EjENS0_6memory15LoadWithoutCastENSE_16StoreWithoutCastEEEviT_T0_T2_T3_T4_T5_ --------------------------
	.section	.nv.info._ZN2at6native27unrolled_elementwise_kernelIZZZNS0_49_GLOBAL__N__657f93f7_16_TensorCompare_cu_71e06f4e17where_kernel_implERNS_14TensorIteratorEENKUlvE_clEvENKUlvE7_clEvEUlbssE_St5arrayIPcLm4EELi4E23TrivialOffsetCalculatorILi3EjESB_ILi1EjENS0_6memory15LoadWithoutCastENSE_16StoreWithoutCastEEEviT_T0_T2_T3_T4_T5_,"",@"SHT_CUDA_INFO"
	.sectionflags	@""
	.align	4


	//----- nvinfo : EIATTR_CUDA_API_VERSION
	.align		4
        /*0000*/ 	.byte	0x04, 0x37
        /*0002*/ 	.short	(.L_7194 - .L_7193)
.L_7193:
        /*0004*/ 	.word	0x00000082


	//----- nvinfo : EIATTR_KPARAM_INFO
	.align		4
.L_7194:
        /*0008*/ 	.byte	0x04, 0x17
        /*000a*/ 	.short	(.L_7196 - .L_7195)
.L_7195:
        /*000c*/ 	.word	0x00000000
        /*0010*/ 	.short	0x0006
        /*0012*/ 	.short	0x0033
        /*0014*/ 	.byte	0x00, 0xf0, 0x05, 0x00


	//----- nvinfo : EIATTR_KPARAM_INFO
	.align		4
.L_7196:
        /*0018*/ 	.byte	0x04, 0x17
        /*001a*/ 	.short	(.L_7198 - .L_7197)
.L_7197:
        /*001c*/ 	.word	0x00000000
        /*0020*/ 	.short	0x0005
        /*0022*/ 	.short	0x0032
        /*0024*/ 	.byte	0x00, 0xf0, 0x05, 0x00


	//----- nvinfo : EIATTR_KPARAM_INFO
	.align		4
.L_7198:
        /*0028*/ 	.byte	0x04, 0x17
        /*002a*/ 	.short	(.L_7200 - .L_7199)
.L_7199:
        /*002c*/ 	.word	0x00000000
        /*0030*/ 	.short	0x0004
        /*0032*/ 	.short	0x0031
        /*0034*/ 	.byte	0x00, 0xf0, 0x05, 0x00


	//----- nvinfo : EIATTR_KPARAM_INFO
	.align		4
.L_7200:
        /*0038*/ 	.byte	0x04, 0x17
        /*003a*/ 	.short	(.L_7202 - .L_7201)
.L_7201:
        /*003c*/ 	.word	0x00000000
        /*0040*/ 	.short	0x0003
        /*0042*/ 	.short	0x0030
        /*0044*/ 	.byte	0x00, 0xf0, 0x05, 0x00


	//----- nvinfo : EIATTR_KPARAM_INFO
	.align		4
.L_7202:
        /*0048*/ 	.byte	0x04, 0x17
        /*004a*/ 	.short	(.L_7204 - .L_7203)
.L_7203:
        /*004c*/ 	.word	0x00000000
        /*0050*/ 	.short	0x0002
        /*0052*/ 	.short	0x0010
        /*0054*/ 	.byte	0x00, 0xf0, 0x81, 0x00


	//----- nvinfo : EIATTR_KPARAM_INFO
	.align		4
.L_7204:
        /*0058*/ 	.byte	0x04, 0x17
        /*005a*/ 	.short	(.L_7206 - .L_7205)
.L_7205:
        /*005c*/ 	.word	0x00000000
        /*0060*/ 	.short	0x0001
        /*0062*/ 	.short	0x0008
        /*0064*/ 	.byte	0x00, 0xf0, 0x21, 0x00


	//----- nvinfo : EIATTR_KPARAM_INFO
	.align		4
.L_7206:
        /*0068*/ 	.byte	0x04, 0x17
        /*006a*/ 	.short	(.L_7208 - .L_7207)
.L_7207:
        /*006c*/ 	.word	0x00000000
        /*0070*/ 	.short	0x0000
        /*0072*/ 	.short	0x0000
        /*0074*/ 	.byte	0x00, 0xf0, 0x11, 0x00


	//----- nvinfo : EIATTR_SPARSE_MMA_MASK
	.align		4
.L_7208:
        /*0078*/ 	.byte	0x03, 0x50
        /*007a*/ 	.short	0x0000


	//----- nvinfo : EIATTR_MAXREG_COUNT
	.align		4
        /*007c*/ 	.byte	0x03, 0x1b
        /*007e*/ 	.short	0x00ff


	//----- nvinfo : EIATTR_MERCURY_ISA_VERSION
	.align		4
        /*0080*/ 	.byte	0x03, 0x5f
        /*0082*/ 	.short	0x0101


	//----- nvinfo : EIATTR_EXIT_INSTR_OFFSETS
	.align		4
        /*0084*/ 	.byte	0x04, 0x1c
        /*0086*/ 	.short	(.L_7210 - .L_7209)


	//   ....[0]....
.L_7209:
        /*0088*/ 	.word	0x00000690


	//   ....[1]....
        /*008c*/ 	.word	0x00000700


	//----- nvinfo : EIATTR_MAX_THREADS
	.align		4
.L_7210:
        /*0090*/ 	.byte	0x04, 0x05
        /*0092*/ 	.short	(.L_7212 - .L_7211)
.L_7211:
        /*0094*/ 	.word	0x00000080
        /*0098*/ 	.word	0x00000001
        /*009c*/ 	.word	0x00000001


	//----- nvinfo : EIATTR_CRS_STACK_SIZE
	.align		4
.L_7212:
        /*00a0*/ 	.byte	0x04, 0x1e
        /*00a2*/ 	.short	(.L_7214 - .L_7213)
.L_7213:
        /*00a4*/ 	.word	0x00000000


	//----- nvinfo : EIATTR_CBANK_PARAM_SIZE
	.align		4
.L_7214:
        /*00a8*/ 	.byte	0x03, 0x19
        /*00aa*/ 	.short	0x0034


	//----- nvinfo : EIATTR_PARAM_CBANK
	.align		4
        /*00ac*/ 	.byte	0x04, 0x0a
        /*00ae*/ 	.short	(.L_7216 - .L_7215)
	.align		4
.L_7215:
        /*00b0*/ 	.word	index@(.nv.constant0._ZN2at6native27unrolled_elementwise_kernelIZZZNS0_49_GLOBAL__N__657f93f7_16_TensorCompare_cu_71e06f4e17where_kernel_implERNS_14TensorIteratorEENKUlvE_clEvENKUlvE7_clEvEUlbssE_St5arrayIPcLm4EELi4E23TrivialOffsetCalculatorILi3EjESB_ILi1EjENS0_6memory15LoadWithoutCastENSE_16StoreWithoutCastEEEviT_T0_T2_T3_T4_T5_)
        /*00b4*/ 	.short	0x0210
        /*00b6*/ 	.short	0x0034


	//----- nvinfo : EIATTR_SW_WAR
	.align		4
.L_7216:
        /*00b8*/ 	.byte	0x04, 0x36
        /*00ba*/ 	.short	(.L_7218 - .L_7217)
.L_7217:
        /*00bc*/ 	.word	0x00000008
.L_7218:


//--------------------- .nv.info._ZN2at6native29vectorized_elementwise_kernelILi2EZZZNS0_49_GLOBAL__N__657f93f7_16_TensorCompare_cu_71e06f4e17where_kernel_implERNS_14TensorIteratorEENKUlvE_clEvENKUlvE7_clEvEUlbssE_St5arrayIPcLm4EEEEviT0_T1_ --------------------------
	.section	.nv.info._ZN2at6native29vectorized_elementwise_kernelILi2EZZZNS0_49_GLOBAL__N__657f93f7_16_TensorCompare_cu_71e06f4e17where_kernel_implERNS_14TensorIteratorEENKUlvE_clEvENKUlvE7_clEvEUlbssE_St5arrayIPcLm4EEEEviT0_T1_,"",@"SHT_CUDA_INFO"
	.sectionflags	@""
	.align	4


	//----- nvinfo : EIATTR_CUDA_API_VERSION
	.align		4
        /*0000*/ 	.byte	0x04, 0x37
        /*0002*/ 	.short	(.L_7220 - .L_7219)
.L_7219:
        /*0004*/ 	.word	0x00000082


	//----- nvinfo : EIATTR_KPARAM_INFO
	.align		4
.L_7220:
        /*0008*/ 	.byte	0x04, 0x17
        /*000a*/ 	.short	(.L_7222 - .L_7221)
.L_7221:
        /*000c*/ 	.word	0x00000000
        /*0010*/ 	.short	0x0002
        /*0012*/ 	.short	0x0010
        /*0014*/ 	.byte	0x00, 0xf0, 0x81, 0x00


	//----- nvinfo : EIATTR_KPARAM_INFO
	.align		4
.L_7222:
        /*0018*/ 	.byte	0x04, 0x17
        /*001a*/ 	.short	(.L_7224 - .L_7223)
.L_7223:
        /*001c*/ 	.word	0x00000000
        /*0020*/ 	.short	0x0001
        /*0022*/ 	.short	0x0008
        /*0024*/ 	.byte	0x00, 0xf0, 0x21, 0x00


	//----- nvinfo : EIATTR_KPARAM_INFO
	.align		4
.L_7224:
        /*0028*/ 	.byte	0x04, 0x17
        /*002a*/ 	.short	(.L_7226 - .L_7225)
.L_7225:
        /*002c*/ 	.word	0x00000000
        /*0030*/ 	.short	0x0000
        /*0032*/ 	.short	0x0000
        /*0034*/ 	.byte	0x00, 0xf0, 0x11, 0x00


	//----- nvinfo : EIATTR_SPARSE_MMA_MASK
	.align		4
.L_7226:
        /*0038*/ 	.byte	0x03, 0x50
        /*003a*/ 	.short	0x0000


	//----- nvinfo : EIATTR_MAXREG_COUNT
	.align		4
        /*003c*/ 	.byte	0x03, 0x1b
        /*003e*/ 	.short	0x00ff


	//----- nvinfo : EIATTR_MERCURY_ISA_VERSION
	.align		4
        /*0040*/ 	.byte	0x03, 0x5f
        /*0042*/ 	.short	0x0101


	//----- nvinfo : EIATTR_EXIT_INSTR_OFFSETS
	.align		4
        /*0044*/ 	.byte	0x04, 0x1c
        /*0046*/ 	.short	(.L_7228 - .L_7227)


	//   ....[0]....
.L_7227:
        /*0048*/ 	.word	0x00000450


	//   ....[1]....
        /*004c*/ 	.word	0x00001230


	//   ....[2]....
        /*0050*/ 	.word	0x00001280


	//----- nvinfo : EIATTR_MAX_THREADS
	.align		4
.L_7228:
        /*0054*/ 	.byte	0x04, 0x05
        /*0056*/ 	.short	(.L_7230 - .L_7229)
.L_7229:
        /*0058*/ 	.word	0x00000080
        /*005c*/ 	.word	0x00000001
        /*0060*/ 	.word	0x00000001


	//----- nvinfo : EIATTR_CRS_STACK_SIZE
	.align		4
.L_7230:
        /*0064*/ 	.byte	0x04, 0x1e
        /*0066*/ 	.short	(.L_7232 - .L_7231)
.L_7231:
        /*0068*/ 	.word	0x00000000


	//----- nvinfo : EIATTR_CBANK_PARAM_SIZE
	.align		4
.L_7232:
        /*006c*/ 	.byte	0x03, 0x19
        /*006e*/ 	.short	0x0030


	//----- nvinfo : EIATTR_PARAM_CBANK
	.align		4
        /*0070*/ 	.byte	0x04, 0x0a
        /*0072*/ 	.short	(.L_7234 - .L_7233)
	.align		4
.L_7233:
        /*0074*/ 	.word	index@(.nv.constant0._ZN2at6native29vectorized_elementwise_kernelILi2EZZZNS0_49_GLOBAL__N__657f93f7_16_TensorCompare_cu_71e06f4e17where_kernel_implERNS_14TensorIteratorEENKUlvE_clEvENKUlvE7_clEvEUlbssE_St5arrayIPcLm4EEEEviT0_T1_)
        /*0078*/ 	.short	0x0210
        /*007a*/ 	.short	0x0030


	//----- nvinfo : EIATTR_SW_WAR
	.align		4
.L_7234:
        /*007c*/ 	.byte	0x04, 0x36
        /*007e*/ 	.short	(.L_7236 - .L_7235)
.L_7235:
        /*0080*/ 	.word	0x00000008
.L_7236:


//--------------------- .nv.info._ZN2at6native29vectorized_elementwise_kernelILi4EZZZNS0_49_GLOBAL__N__657f93f7_16_TensorCompare_cu_71e06f4e17where_kernel_implERNS_14TensorIteratorEENKUlvE_clEvENKUlvE7_clEvEUlbssE_St5arrayIPcLm4EEEEviT0_T1_ --------------------------
	.section	.nv.info._ZN2at6native29vectorized_elementwise_kernelILi4EZZZNS0_49_GLOBAL__N__657f93f7_16_TensorCompare_cu_71e06f4e17where_kernel_implERNS_14TensorIteratorEENKUlvE_clEvENKUlvE7_clEvEUlbssE_St5arrayIPcLm4EEEEviT0_T1_,"",@"SHT_CUDA_INFO"
	.sectionflags	@""
	.align	4


	//----- nvinfo : EIATTR_CUDA_API_VERSION
	.align		4
        /*0000*/ 	.byte	0x04, 0x37
        /*0002*/ 	.short	(.L_7238 - .L_7237)
.L_7237:
        /*0004*/ 	.word	0x00000082


	//----- nvinfo : EIATTR_KPARAM_INFO
	.align		4
.L_7238:
        /*0008*/ 	.byte	0x04, 0x17
        /*000a*/ 	.short	(.L_7240 - .L_7239)
.L_7239:
        /*000c*/ 	.word	0x00000000
        /*0010*/ 	.short	0x0002
        /*0012*/ 	.short	0x0010
        /*0014*/ 	.byte	0x00, 0xf0, 0x81, 0x00


	//----- nvinfo : EIATTR_KPARAM_INFO
	.align		4
.L_7240:
        /*0018*/ 	.byte	0x04, 0x17
        /*001a*/ 	.short	(.L_7242 - .L_7241)
.L_7241:
        /*001c*/ 	.word	0x00000000
        /*0020*/ 	.short	0x0001
        /*0022*/ 	.short	0x0008
        /*0024*/ 	.byte	0x00, 0xf0, 0x21, 0x00


	//----- nvinfo : EIATTR_KPARAM_INFO
	.align		4
.L_7242:
        /*0028*/ 	.byte	0x04, 0x17
        /*002a*/ 	.short	(.L_7244 - .L_7243)
.L_7243:
        /*002c*/ 	.word	0x00000000
        /*0030*/ 	.short	0x0000
        /*0032*/ 	.short	0x0000
        /*0034*/ 	.byte	0x00, 0xf0, 0x11, 0x00


	//----- nvinfo : EIATTR_SPARSE_MMA_MASK
	.align		4
.L_7244:
        /*0038*/ 	.byte	0x03, 0x50
        /*003a*/ 	.short	0x0000


	//----- nvinfo : EIATTR_MAXREG_COUNT
	.align		4
        /*003c*/ 	.byte	0x03, 0x1b
        /*003e*/ 	.short	0x00ff


	//----- nvinfo : EIATTR_MERCURY_ISA_VERSION
	.align		4
        /*0040*/ 	.byte	0x03, 0x5f
        /*0042*/ 	.short	0x0101


	//----- nvinfo : EIATTR_EXIT_INSTR_OFFSETS
	.align		4
        /*0044*/ 	.byte	0x04, 0x1c
        /*0046*/ 	.short	(.L_7246 - .L_7245)


	//   ....[0]....
.L_7245:
        /*0048*/ 	.word	0x000003e0


	//   ....[1]....
        /*004c*/ 	.word	0x000011c0


	//   ....[2]....
        /*0050*/ 	.word	0x00001210


	//----- nvinfo : EIATTR_MAX_THREADS
	.align		4
.L_7246:
        /*0054*/ 	.byte	0x04, 0x05
        /*0056*/ 	.short	(.L_7248 - .L_7247)
.L_7247:
        /*0058*/ 	.word	0x00000080
        /*005c*/ 	.word	0x00000001
        /*0060*/ 	.word	0x00000001


	//----- nvinfo : EIATTR_CRS_STACK_SIZE
	.align		4
.L_7248:
        /*0064*/ 	.byte	0x04, 0x1e
        /*0066*/ 	.short	(.L_7250 - .L_7249)
.L_7249:
        /*0068*/ 	.word	0x00000000


	//----- nvinfo : EIATTR_CBANK_PARAM_SIZE
	.align		4
.L_7250:
        /*006c*/ 	.byte	0x03, 0x19
        /*006e*/ 	.short	0x0030


	//----- nvinfo : EIATTR_PARAM_CBANK
	.align		4
        /*0070*/ 	.byte	0x04, 0x0a
        /*0072*/ 	.short	(.L_7252 - .L_7251)
	.align		4
.L_7251:
        /*0074*/ 	.word	index@(.nv.constant0._ZN2at6native29vectorized_elementwise_kernelILi4EZZZNS0_49_GLOBAL__N__657f93f7_16_TensorCompare_cu_71e06f4e17where_kernel_implERNS_14TensorIteratorEENKUlvE_clEvENKUlvE7_clEvEUlbssE_St5arrayIPcLm4EEEEviT0_T1_)
        /*0078*/ 	.short	0x0210
        /*007a*/ 	.short	0x0030


	//----- nvinfo : EIATTR_SW_WAR
	.align		4
.L_7252:
        /*007c*/ 	.byte	0x04, 0x36
        /*007e*/ 	.short	(.L_7254 - .L_7253)
.L_7253:
        /*0080*/ 	.word	0x00000008
.L_7254:


//--------------------- .nv.info._ZN2at6native29vectorized_elementwise_kernelILi8EZZZNS0_49_GLOBAL__N__657f93f7_16_TensorCompare_cu_71e06f4e17where_kernel_implERNS_14TensorIteratorEENKUlvE_clEvENKUlvE7_clEvEUlbssE_St5arrayIPcLm4EEEEviT0_T1_ --------------------------
	.section	.nv.info._ZN2at6native29vectorized_elementwise_kernelILi8EZZZNS0_49_GLOBAL__N__657f93f7_16_TensorCompare_cu_71e06f4e17where_kernel_implERNS_14TensorIteratorEENKUlvE_clEvENKUlvE7_clEvEUlbssE_St5arrayIPcLm4EEEEviT0_T1_,"",@"SHT_CUDA_INFO"
	.sectionflags	@""
	.align	4


	//----- nvinfo : EIATTR_CUDA_API_VERSION
	.align		4
        /*0000*/ 	.byte	0x04, 0x37
        /*0002*/ 	.short	(.L_7256 - .L_7255)
.L_7255:
        /*0004*/ 	.word	0x00000082


	//----- nvinfo : EIATTR_KPARAM_INFO
	.align		4
.L_7256:
        /*0008*/ 	.byte	0x04, 0x17
        /*000a*/ 	.short	(.L_7258 - .L_7257)
.L_7257:
        /*000c*/ 	.word	0x00000000
        /*0010*/ 	.short	0x0002
        /*0012*/ 	.short	0x0010
        /*0014*/ 	.byte	0x00, 0xf0, 0x81, 0x00


	//----- nvinfo : EIATTR_KPARAM_INFO
	.align		4
.L_7258:
        /*0018*/ 	.byte	0x04, 0x17
        /*001a*/ 	.short	(.L_7260 - .L_7259)
.L_7259:
        /*001c*/ 	.word	0x00000000
        /*0020*/ 	.short	0x0001
        /*0022*/ 	.short	0x0008
        /*0024*/ 	.byte	0x00, 0xf0, 0x21, 0x00


	//----- nvinfo : EIATTR_KPARAM_INFO
	.align		4
.L_7260:
        /*0028*/ 	.byte	0x04, 0x17
        /*002a*/ 	.short	(.L_7262 - .L_7261)
.L_7261:
        /*002c*/ 	.word	0x00000000
        /*0030*/ 	.short	0x0000
        /*0032*/ 	.short	0x0000
        /*0034*/ 	.byte	0x00, 0xf0, 0x11, 0x00


	//----- nvinfo : EIATTR_SPARSE_MMA_MASK
	.align		4
.L_7262:
        /*0038*/ 	.byte	0x03, 0x50
        /*003a*/ 	.short	0x0000


	//----- nvinfo : EIATTR_MAXREG_COUNT
	.align		4
        /*003c*/ 	.byte	0x03, 0x1b
        /*003e*/ 	.short	0x00ff


	//----- nvinfo : EIATTR_MERCURY_ISA_VERSION
	.align		4
        /*0040*/ 	.byte	0x03, 0x5f
        /*0042*/ 	.short	0x0101


	//----- nvinfo : EIATTR_EXIT_INSTR_OFFSETS
	.align		4
        /*0044*/ 	.byte	0x04, 0x1c
        /*0046*/ 	.short	(.L_7264 - .L_7263)


	//   ....[0]....
.L_7263:
        /*0048*/ 	.word	0x00000400


	//   ....[1]....
        /*004c*/ 	.word	0x000011e0


	//   ....[2]....
        /*0050*/ 	.word	0x00001230


	//----- nvinfo : EIATTR_MAX_THREADS
	.align		4
.L_7264:
        /*0054*/ 	.byte	0x04, 0x05
        /*0056*/ 	.short	(.L_7266 - .L_7265)
.L_7265:
        /*0058*/ 	.word	0x00000080
        /*005c*/ 	.word	0x00000001
        /*0060*/ 	.word	0x00000001


	//----- nvinfo : EIATTR_CRS_STACK_SIZE
	.align		4
.L_7266:
        /*0064*/ 	.byte	0x04, 0x1e
        /*0066*/ 	.short	(.L_7268 - .L_7267)
.L_7267:
        /*0068*/ 	.word	0x00000000


	//----- nvinfo : EIATTR_CBANK_PARAM_SIZE
	.align		4
.L_7268:
        /*006c*/ 	.byte	0x03, 0x19
        /*006e*/ 	.short	0x0030


	//----- nvinfo : EIATTR_PARAM_CBANK
	.align		4
        /*0070*/ 	.byte	0x04, 0x0a
        /*0072*/ 	.short	(.L_7270 - .L_7269)
	.align		4
.L_7269:
        /*0074*/ 	.word	index@(.nv.constant0._ZN2at6native29vectorized_elementwise_kernelILi8EZZZNS0_49_GLOBAL__N__657f93f7_16_TensorCompare_cu_71e06f4e17where_kernel_implERNS_14TensorIteratorEENKUlvE_clEvENKUlvE7_clEvEUlbssE_St5arrayIPcLm4EEEEviT0_T1_)
        /*0078*/ 	.short	0x0210
        /*007a*/ 	.short	0x0030


	//----- nvinfo : EIATTR_SW_WAR
	.align		4
.L_7270:
        /*007c*/ 	.byte	0x04, 0x36
        /*007e*/ 	.short	(.L_7272 - .L_7271)
.L_7271:
        /*0080*/ 	.word	0x00000008
.L_7272:


//--------------------- .nv.info._ZN2at6native18elementwise_kernelILi128ELi4EZNS0_15gpu_kernel_implIZZZNS0_49_GLOBAL__N__657f93f7_16_TensorCompare_cu_71e06f4e17where_kernel_implERNS_14TensorIteratorEENKUlvE_clEvENKUlvE6_clEvEUlbllE_EEvRNS_18TensorIteratorBaseERKT_EUliE_EEviT1_ --------------------------
	.section	.nv.info._ZN2at6native18elementwise_kernelILi128ELi4EZNS0_15gpu_kernel_implIZZZNS0_49_GLOBAL__N__657f93f7_16_TensorCompare_cu_71e06f4e17where_kernel_implERNS_14TensorIteratorEENKUlvE_clEvENKUlvE6_clEvEUlbllE_EEvRNS_18TensorIteratorBaseERKT_EUliE_EEviT1_,"",@"SHT_CUDA_INFO"
	.sectionflags	@""
	.align	4


	//----- nvinfo : EIATTR_CUDA_API_VERSION
	.align		4
        /*0000*/ 	.byte	0x04, 0x37
        /*0002*/ 	.short	(.L_7274 - .L_7273)
.L_7273:
        /*0004*/ 	.word	0x00000082


	//----- nvinfo : EIATTR_KPARAM_INFO
	.align		4
.L_7274:
        /*0008*/ 	.byte	0x04, 0x17
        /*000a*/ 	.short	(.L_7276 - .L_7275)
.L_7275:
        /*000c*/ 	.word	0x00000000
        /*0010*/ 	.short	0x0001
        /*0012*/ 	.short	0x0008
        /*0014*/ 	.byte	0x00, 0xf0, 0xe1, 0x0b


	//----- nvinfo : EIATTR_KPARAM_INFO
	.align		4
.L_7276:
        /*0018*/ 	.byte	0x04, 0x17
        /*001a*/ 	.short	(.L_7278 - .L_7277)
.L_7277:
        /*001c*/ 	.word	0x00000000
        /*0020*/ 	.short	0x0000
        /*0022*/ 	.short	0x0000
        /*0024*/ 	.byte	0x00, 0xf0, 0x11, 0x00


	//----- nvinfo : EIATTR_SPARSE_MMA_MASK
	.align		4
.L_7278:
        /*0028*/ 	.byte	0x03, 0x50
        /*002a*/ 	.short	0x0000


	//----- nvinfo : EIATTR_MAXREG_COUNT
	.align		4
        /*002c*/ 	.byte	0x03, 0x1b
        /*002e*/ 	.short	0x0080


	//----- nvinfo : EIATTR_EXTERNS
	.align		4
        /*0030*/ 	.byte	0x04, 0x0f
        /*0032*/ 	.short	(.L_7280 - .L_7279)


	//   ....[0]....
	.align		4
.L_7279:
        /*0034*/ 	.word	index@(__assertfail)


	//----- nvinfo : EIATTR_MERCURY_ISA_VERSION
	.align		4
.L_7280:
        /*0038*/ 	.byte	0x03, 0x5f
        /*003a*/ 	.short	0x0101


	//----- nvinfo : EIATTR_SYSCALL_OFFSETS
	.align		4
        /*003c*/ 	.byte	0x04, 0x46
        /*003e*/ 	.short	(.L_7282 - .L_7281)


	//   ....[0]....
.L_7281:
        /*0040*/ 	.word	0x00002850


	//   ....[1]....
        /*0044*/ 	.word	0x00003710


	//   ....[2]....
        /*0048*/ 	.word	0x00004580


	//   ....[3]....
        /*004c*/ 	.word	0x00005420


	//   ....[4]....
        /*0050*/ 	.word	0x00007c90


	//   ....[5]....
        /*0054*/ 	.word	0x00008b50


	//   ....[6]....
        /*0058*/ 	.word	0x000099c0


	//   ....[7]....
        /*005c*/ 	.word	0x0000a860


	//   ....[8]....
        /*0060*/ 	.word	0x0000d0c0


	//   ....[9]....
        /*0064*/ 	.word	0x0000df80


	//   ....[10]....
        /*0068*/ 	.word	0x0000edf0


	//   ....[11]....
        /*006c*/ 	.word	0x0000fc90


	//   ....[12]....
        /*0070*/ 	.word	0x000124e0


	//   ....[13]....
        /*0074*/ 	.word	0x000133a0


	//   ....[14]....
        /*0078*/ 	.word	0x00014210


	//   ....[15]....
        /*007c*/ 	.word	0x000150b0


	//----- nvinfo : EIATTR_EXIT_INSTR_OFFSETS
	.align		4
.L_7282:
        /*0080*/ 	.byte	0x04, 0x1c
        /*0082*/ 	.short	(.L_7284 - .L_7283)


	//   ....[0]....
.L_7283:
        /*0084*/ 	.word	0x0000fd20


	//   ....[1]....
        /*0088*/ 	.word	0x00014390


	//   ....[2]....
        /*008c*/ 	.word	0x000143b0


	//   ....[3]....
        /*0090*/ 	.word	0x00014430


	//   ....[4]....
        /*0094*/ 	.word	0x00014450


	//   ....[5]....
        /*0098*/ 	.word	0x00014470


	//   ....[6]....
        /*009c*/ 	.word	0x00014500


	//   ....[7]....
        /*00a0*/ 	.word	0x00014540


	//   ....[8]....
        /*00a4*/ 	.word	0x000145e0


	//   ....[9]....
        /*00a8*/ 	.word	0x00014630


	//   ....[10]....
        /*00ac*/ 	.word	0x00014660


	//   ....[11]....
        /*00b0*/ 	.word	0x00014730


	//   ....[12]....
        /*00b4*/ 	.word	0x00014770


	//   ....[13]....
        /*00b8*/ 	.word	0x00014900


	//   ....[14]....
        /*00bc*/ 	.word	0x00014a60


	//   ....[15]....
        /*00c0*/ 	.word	0x00014aa0


	//   ....[16]....
        /*00c4*/ 	.word	0x00014b40


	//   ....[17]....
        /*00c8*/ 	.word	0x00014cc0


	//   ....[18]....
        /*00cc*/ 	.word	0x00014e40


	//   ....[19]....
        /*00d0*/ 	.word	0x00014fb0


	//   ....[20]....
        /*00d4*/ 	.word	0x000150c0


	//   ....[21]....
        /*00d8*/ 	.word	0x000150e0


	//   ....[22]....
        /*00dc*/ 	.word	0x00015100


	//----- nvinfo : EIATTR_MAX_THREADS
	.align		4
.L_7284:
        /*00e0*/ 	.byte	0x04, 0x05
        /*00e2*/ 	.short	(.L_7286 - .L_7285)
.L_7285:
        /*00e4*/ 	.word	0x00000080
        /*00e8*/ 	.word	0x00000001
        /*00ec*/ 	.word	0x00000001


	//----- nvinfo : EIATTR_CRS_STACK_SIZE
	.align		4
.L_7286:
        /*00f0*/ 	.byte	0x04, 0x1e
        /*00f2*/ 	.short	(.L_7288 - .L_7287)
.L_7287:
        /*00f4*/ 	.word	0x00000000


	//----- nvinfo : EIATTR_CBANK_PARAM_SIZE
	.align		4
.L_7288:
        /*00f8*/ 	.byte	0x03, 0x19
        /*00fa*/ 	.short	0x0300


	//----- nvinfo : EIATTR_PARAM_CBANK
	.align		4
        /*00fc*/ 	.byte	0x04, 0x0a
        /*00fe*/ 	.short	(.L_7290 - .L_7289)
	.align		4
.L_7289:
        /*0100*/ 	.word	index@(.nv.constant0._ZN2at6native18elementwise_kernelILi128ELi4EZNS0_15gpu_kernel_implIZZZNS0_49_GLOBAL__N__657f93f7_16_TensorCompare_cu_71e06f4e17where_kernel_implERNS_14TensorIteratorEENKUlvE_clEvENKUlvE6_clEvEUlbllE_EEvRNS_18TensorIteratorBaseERKT_EUliE_EEviT1_)
        /*0104*/ 	.short	0x0210
        /*0106*/ 	.short	0x0300


	//----- nvinfo : EIATTR_SW_WAR
	.align		4
.L_7290:
        /*0108*/ 	.byte	0x04, 0x36
        /*010a*/ 	.short	(.L_7292 - .L_7291)
.L_7291:
        /*010c*/ 	.word	0x00000008
.L_7292:


//--------------------- .nv.info._ZN2at6native27unrolled_elementwise_kernelIZZZNS0_49_GLOBAL__N__657f93f7_16_TensorCompare_cu_71e06f4e17where_kernel_implERNS_14TensorIteratorEENKUlvE_clEvENKUlvE6_clEvEUlbllE_St5arrayIPcLm4EELi4E23TrivialOffsetCalculatorILi3EjESB_ILi1EjENS0_6memory12LoadWithCastILi3EEENSE_13StoreWithCastILi1EEEEEviT_T0_T2_T3_T4_T5_ --------------------------
	.section	.nv.info._ZN2at6native27unrolled_elementwise_kernelIZZZNS0_49_GLOBAL__N__657f93f7_16_TensorCompare_cu_71e06f4e17where_kernel_implERNS_14TensorIteratorEENKUlvE_clEvENKUlvE6_clEvEUlbllE_St5arrayIPcLm4EELi4E23TrivialOffsetCalculatorILi3EjESB_ILi1EjENS0_6memory12LoadWithCastILi3EEENSE_13StoreWithCastILi1EEEEEviT_T0_T2_T3_T4_T5_,"",@"SHT_CUDA_INFO"
	.sectionflags	@""
	.align	4


	//----- nvinfo : EIATTR_CUDA_API_VERSION
	.align		4
        /*0000*/ 	.byte	0x04, 0x37
        /*0002*/ 	.short	(.L_7294 - .L_7293)
.L_7293:
        /*0004*/ 	.word	0x00000082


	//----- nvinfo : EIATTR_KPARAM_INFO
	.align		4
.L_7294:
        /*0008*/ 	.byte	0x04, 0x17
        /*000a*/ 	.short	(.L_7296 - .L_7295)
.L_7295:
        /*000c*/ 	.word	0x00000000
        /*0010*/ 	.short	0x0006
        /*0012*/ 	.short	0x0044
        /*0014*/ 	.byte	0x00, 0xf0, 0x21, 0x00


	//----- nvinfo : EIATTR_KPARAM_INFO
	.align		4
.L_7296:
        /*0018*/ 	.byte	0x04, 0x17
        /*001a*/ 	.short	(.L_7298 - .L_7297)
.L_7297:
        /*001c*/ 	.word	0x00000000
        /*0020*/ 	.short	0x0005
        /*0022*/ 	.short	0x0034
        /*0024*/ 	.byte	0x00, 0xf0, 0x41, 0x00


	//----- nvinfo : EIATTR_KPARAM_INFO
	.align		4
.L_7298:
        /*0028*/ 	.byte	0x04, 0x17
        /*002a*/ 	.short	(.L_7300 - .L_7299)
.L_7299:
        /*002c*/ 	.word	0x00000000
        /*0030*/ 	.short	0x0004
        /*0032*/ 	.short	0x0031
        /*0034*/ 	.byte	0x00, 0xf0, 0x05, 0x00


	//----- nvinfo : EIATTR_KPARAM_INFO
	.align		4
.L_7300:
        /*0038*/ 	.byte	0x04, 0x17
        /*003a*/ 	.short	(.L_7302 - .L_7301)
.L_7301:
        /*003c*/ 	.word	0x00000000
        /*0040*/ 	.short	0x0003
        /*0042*/ 	.short	0x0030
        /*0044*/ 	.byte	0x00, 0xf0, 0x05, 0x00


	//----- nvinfo : EIATTR_KPARAM_INFO
	.align		4
.L_7302:
        /*0048*/ 	.byte	0x04, 0x17
        /*004a*/ 	.short	(.L_7304 - .L_7303)
.L_7303:
        /*004c*/ 	.word	0x00000000
        /*0050*/ 	.short	0x0002
        /*0052*/ 	.short	0x0010
        /*0054*/ 	.byte	0x00, 0xf0, 0x81, 0x00


	//----- nvinfo : EIATTR_KPARAM_INFO
	.align		4
.L_7304:
        /*0058*/ 	.byte	0x04, 0x17
        /*005a*/ 	.short	(.L_7306 - .L_7305)
.L_7305:
        /*005c*/ 	.word	0x00000000
        /*0060*/ 	.short	0x0001
        /*0062*/ 	.short	0x0008
        /*0064*/ 	.byte	0x00, 0xf0, 0x21, 0x00


	//----- nvinfo : EIATTR_KPARAM_INFO
	.align		4
.L_7306:
        /*0068*/ 	.byte	0x04, 0x17
        /*006a*/ 	.short	(.L_7308 - .L_7307)
.L_7307:
        /*006c*/ 	.word	0x00000000
        /*0070*/ 	.short	0x0000
        /*0072*/ 	.short	0x0000
        /*0074*/ 	.byte	0x00, 0xf0, 0x11, 0x00


	//----- nvinfo : EIATTR_SPARSE_MMA_MASK
	.align		4
.L_7308:
        /*0078*/ 	.byte	0x03, 0x50
        /*007a*/ 	.short	0x0000


	//----- nvinfo : EIATTR_MAXREG_COUNT
	.align		4
        /*007c*/ 	.byte	0x03, 0x1b
        /*007e*/ 	.short	0x00ff


	//----- nvinfo : EIATTR_EXTERNS
	.align		4
        /*0080*/ 	.byte	0x04, 0x0f
        /*0082*/ 	.short	(.L_7310 - .L_7309)


	//   ....[0]....
	.align		4
.L_7309:
        /*0084*/ 	.word	index@(__assertfail)


	//----- nvinfo : EIATTR_ANNOTATIONS
	.align		4
.L_7310:
        /*0088*/ 	.byte	0x04, 0x55
        /*008a*/ 	.short	(.L_7312 - .L_7311)


	//   ....[0]....
.L_7311:
        /*008c*/ 	.word	0x00000001
        /*0090*/ 	.byte	0x10, 0x01, 0x00, 0x00, 0x01, 0x00, 0x00, 0x00, 0x20, 0x5d, 0x00, 0x00, 0x01, 0x00, 0x00, 0x00
        /*00a0*/ 	.byte	0x50, 0xba, 0x00, 0x00


	//----- nvinfo : EIATTR_MERCURY_ISA_VERSION
	.align		4
.L_7312:
        /*00a4*/ 	.byte	0x03, 0x5f
        /*00a6*/ 	.short	0x0101


	//----- nvinfo : EIATTR_SYSCALL_OFFSETS
	.align		4
        /*00a8*/ 	.byte	0x04, 0x46
        /*00aa*/ 	.short	(.L_7314 - .L_7313)


	//   ....[0]....
.L_7313:
        /*00ac*/ 	.word	0x00001110


	//   ....[1]....
        /*00b0*/ 	.word	0x00001fe0


	//   ....[2]....
        /*00b4*/ 	.word	0x00002e60


	//   ....[3]....
        /*00b8*/ 	.word	0x00003f30


	//   ....[4]....
        /*00bc*/ 	.word	0x00004e00


	//   ....[5]....
        /*00c0*/ 	.word	0x00005c80


	//   ....[6]....
        /*00c4*/ 	.word	0x00006dc0


	//   ....[7]....
        /*00c8*/ 	.word	0x00007ca0


	//   ....[8]....
        /*00cc*/ 	.word	0x00008b30


	//   ....[9]....
        /*00d0*/ 	.word	0x00009c50


	//   ....[10]....
        /*00d4*/ 	.word	0x0000ab30


	//   ....[11]....
        /*00d8*/ 	.word	0x0000b9e0


	//   ....[12]....
        /*00dc*/ 	.word	0x0000cb80


	//   ....[13]....
        /*00e0*/ 	.word	0x0000da60


	//   ....[14]....
        /*00e4*/ 	.word	0x0000e900


	//   ....[15]....
        /*00e8*/ 	.word	0x0000f7c0


	//----- nvinfo : EIATTR_EXIT_INSTR_OFFSETS
	.align		4
.L_7314:
        /*00ec*/ 	.byte	0x04, 0x1c
        /*00ee*/ 	.short	(.L_7316 - .L_7315)


	//   ....[0]....
.L_7315:
        /*00f0*/ 	.word	0x0000e980


	//   ....[1]....
        /*00f4*/ 	.word	0x0000eab0


	//   ....[2]....
        /*00f8*/ 	.word	0x0000ead0


	//   ....[3]....
        /*00fc*/ 	.word	0x0000eb50


	//   ....[4]....
        /*0100*/ 	.word	0x0000eb70


	//   ....[5]....
        /*0104*/ 	.word	0x0000eb90


	//   ....[6]....
        /*0108*/ 	.word	0x0000ec20


	//   ....[7]....
        /*010c*/ 	.word	0x0000ec60


	//   ....[8]....
        /*0110*/ 	.word	0x0000ed00


	//   ....[9]....
        /*0114*/ 	.word	0x0000ed50


	//   ....[10]....
        /*0118*/ 	.word	0x0000ed80


	//   ....[11]....
        /*011c*/ 	.word	0x0000ee50


	//   ....[12]....
        /*0120*/ 	.word	0x0000ee90


	//   ....[13]....
        /*0124*/ 	.word	0x0000f020


	//   ....[14]....
        /*0128*/ 	.word	0x0000f180


	//   ....[15]....
        /*012c*/ 	.word	0x0000f1c0


	//   ....[16]....
        /*0130*/ 	.word	0x0000f260


	//   ....[17]....
        /*0134*/ 	.word	0x0000f3e0


	//   ....[18]....
        /*0138*/ 	.word	0x0000f560


	//   ....[19]....
        /*013c*/ 	.word	0x0000f6c0


	//   ....[20]....
        /*0140*/ 	.word	0x0000f7d0


	//   ....[21]....
        /*0144*/ 	.word	0x0000f7f0


	//   ....[22]....
        /*0148*/ 	.word	0x0000f810


	//----- nvinfo : EIATTR_MAX_THREADS
	.align		4
.L_7316:
        /*014c*/ 	.byte	0x04, 0x05
        /*014e*/ 	.short	(.L_7318 - .L_7317)
.L_7317:
        /*0150*/ 	.word	0x00000080
        /*0154*/ 	.word	0x00000001
        /*0158*/ 	.word	0x00000001


	//----- nvinfo : EIATTR_CRS_STACK_SIZE
	.align		4
.L_7318:
        /*015c*/ 	.byte	0x04, 0x1e
        /*015e*/ 	.short	(.L_7320 - .L_7319)
.L_7319:
        /*0160*/ 	.word	0x00000000


	//----- nvinfo : EIATTR_CBANK_PARAM_SIZE
	.align		4
.L_7320:
        /*0164*/ 	.byte	0x03, 0x19
        /*0166*/ 	.short	0x004c


	//----- nvinfo : EIATTR_PARAM_CBANK
	.align		4
        /*0168*/ 	.byte	0x04, 0x0a
        /*016a*/ 	.short	(.L_7322 - .L_7321)
	.align		4
.L_7321:
        /*016c*/ 	.word	index@(.nv.constant0._ZN2at6native27unrolled_elementwise_kernelIZZZNS0_49_GLOBAL__N__657f93f7_16_TensorCompare_cu_71e06f4e17where_kernel_implERNS_14TensorIteratorEENKUlvE_clEvENKUlvE6_clEvEUlbllE_St5arrayIPcLm4EELi4E23TrivialOffsetCalculatorILi3EjESB_ILi1EjENS0_6memory12LoadWithCastILi3EEENSE_13StoreWithCastILi1EEEEEviT_T0_T2_T3_T4_T5_)
        /*0170*/ 	.short	0x0210
        /*0172*/ 	.short	0x004c


	//----- nvinfo : EIATTR_SW_WAR
	.align		4
.L_7322:
        /*0174*/ 	.byte	0x04, 0x36
        /*0176*/ 	.short	(.L_7324 - .L_7323)
.L_7323:
        /*0178*/ 	.word	0x00000008
.L_7324:


//--------------------- .nv.info._ZN2at6native18elementwise_kernelILi128ELi2EZNS0_22gpu_kernel_impl_nocastIZZZNS0_49_GLOBAL__N__657f93f7_16_TensorCompare_cu_71e06f4e17where_kernel_implERNS_14TensorIteratorEENKUlvE_clEvENKUlvE6_clEvEUlbllE_EEvRNS_18TensorIteratorBaseERKT_EUliE_EEviT1_ --------------------------
	.section	.nv.info._ZN2at6native18elementwise_kernelILi128ELi2EZNS0_22gpu_kernel_impl_nocastIZZZNS0_49_GLOBAL__N__657f93f7_16_TensorCompare_cu_71e06f4e17where_kernel_implERNS_14TensorIteratorEENKUlvE_clEvENKUlvE6_clEvEUlbllE_EEvRNS_18TensorIteratorBaseERKT_EUliE_EEviT1_,"",@"SHT_CUDA_INFO"
	.sectionflags	@""
	.align	4


	//----- nvinfo : EIATTR_CUDA_API_VERSION
	.align		4
        /*0000*/ 	.byte	0x04, 0x37
        /*0002*/ 	.short	(.L_7326 - .L_7325)
.L_7325:
        /*0004*/ 	.word	0x00000082


	//----- nvinfo : EIATTR_KPARAM_INFO
	.align		4
.L_7326:
        /*0008*/ 	.byte	0x04, 0x17
        /*000a*/ 	.short	(.L_7328 - .L_7327)
.L_7327:
        /*000c*/ 	.word	0x00000000
        /*0010*/ 	.short	0x0001
        /*0012*/ 	.short	0x0008
        /*0014*/ 	.byte	0x00, 0xf0, 0xc1, 0x0b


	//----- nvinfo : EIATTR_KPARAM_INFO
	.align		4
.L_7328:
        /*0018*/ 	.byte	0x04, 0x17
        /*001a*/ 	.short	(.L_7330 - .L_7329)
.L_7329:
        /*001c*/ 	.word	0x00000000
        /*0020*/ 	.short	0x0000
        /*0022*/ 	.short	0x0000
        /*0024*/ 	.byte	0x00, 0xf0, 0x11, 0x00


	//----- nvinfo : EIATTR_SPARSE_MMA_MASK
	.align		4
.L_7330:
        /*0028*/ 	.byte	0x03, 0x50
        /*002a*/ 	.short	0x0000


	//----- nvinfo : EIATTR_MAXREG_COUNT
	.align		4
        /*002c*/ 	.byte	0x03, 0x1b
        /*002e*/ 	.short	0x0080


	//----- nvinfo : EIATTR_MERCURY_ISA_VERSION
	.align		4
        /*0030*/ 	.byte	0x03, 0x5f
        /*0032*/ 	.short	0x0101


	//----- nvinfo : EIATTR_EXIT_INSTR_OFFSETS
	.align		4
        /*0034*/ 	.byte	0x04, 0x1c
        /*0036*/ 	.short	(.L_7332 - .L_7331)


	//   ....[0]....
.L_7331:
        /*0038*/ 	.word	0x000019a0


	//   ....[1]....
        /*003c*/ 	.word	0x00003290


	//----- nvinfo : EIATTR_MAX_THREADS
	.align		4
.L_7332:
        /*0040*/ 	.byte	0x04, 0x05
        /*0042*/ 	.short	(.L_7334 - .L_7333)
.L_7333:
        /*0044*/ 	.word	0x00000080
        /*0048*/ 	.word	0x00000001
        /*004c*/ 	.word	0x00000001


	//----- nvinfo : EIATTR_CRS_STACK_SIZE
	.align		4
.L_7334:
        /*0050*/ 	.byte	0x04, 0x1e
        /*0052*/ 	.short	(.L_7336 - .L_7335)
.L_7335:
        /*0054*/ 	.word	0x00000000


	//----- nvinfo : EIATTR_CBANK_PARAM_SIZE
	.align		4
.L_7336:
        /*0058*/ 	.byte	0x03, 0x19
        /*005a*/ 	.short	0x02f8


	//----- nvinfo : EIATTR_PARAM_CBANK
	.align		4
        /*005c*/ 	.byte	0x04, 0x0a
        /*005e*/ 	.short	(.L_7338 - .L_7337)
	.align		4
.L_7337:
        /*0060*/ 	.word	index@(.nv.constant0._ZN2at6native18elementwise_kernelILi128ELi2EZNS0_22gpu_kernel_impl_nocastIZZZNS0_49_GLOBAL__N__657f93f7_16_TensorCompare_cu_71e06f4e17where_kernel_implERNS_14TensorIteratorEENKUlvE_clEvENKUlvE6_clEvEUlbllE_EEvRNS_18TensorIteratorBaseERKT_EUliE_EEviT1_)
        /*0064*/ 	.short	0x0210
        /*0066*/ 	.short	0x02f8


	//----- nvinfo : EIATTR_SW_WAR
	.align		4
.L_7338:
        /*0068*/ 	.byte	0x04, 0x36
        /*006a*/ 	.short	(.L_7340 - .L_7339)
.L_7339:
        /*006c*/ 	.word	0x00000008
.L_7340:


//--------------------- .nv.info._ZN2at6native27unrolled_elementwise_kernelIZZZNS0_49_GLOBAL__N__657f93f7_16_TensorCompare_cu_71e06f4e17where_kernel_implERNS_14TensorIteratorEENKUlvE_clEvENKUlvE6_clEvEUlbllE_St5arrayIPcLm4EELi4E23TrivialOffsetCalculatorILi3EjESB_ILi1EjENS0_6memory15LoadWithoutCastENSE_16StoreWithoutCastEEEviT_T0_T2_T3_T4_T5_ --------------------------
	.section	.nv.info._ZN2at6native27unrolled_elementwise_kernelIZZZNS0_49_GLOBAL__N__657f93f7_16_TensorCompare_cu_71e06f4e17where_kernel_implERNS_14TensorIteratorEENKUlvE_clEvENKUlvE6_clEvEUlbllE_St5arrayIPcLm4EELi4E23TrivialOffsetCalculatorILi3EjESB_ILi1EjENS0_6memory15LoadWithoutCastENSE_16StoreWithoutCastEEEviT_T0_T2_T3_T4_T5_,"",@"SHT_CUDA_INFO"
	.sectionflags	@""
	.align	4


	//----- nvinfo : EIATTR_CUDA_API_VERSION
	.align		4
        /*0000*/ 	.byte	0x04, 0x37
        /*0002*/ 	.short	(.L_7342 - .L_7341)
.L_7341:
        /*0004*/ 	.word	0x00000082


	//----- nvinfo : EIATTR_KPARAM_INFO
	.align		4
.L_7342:
        /*0008*/ 	.byte	0x04, 0x17
        /*000a*/ 	.short	(.L_7344 - .L_7343)
.L_7343:
        /*000c*/ 	.word	0x00000000
        /*0010*/ 	.short	0x0006
        /*0012*/ 	.short	0x0033
        /*0014*/ 	.byte	0x00, 0xf0, 0x05, 0x00


	//----- nvinfo : EIATTR_KPARAM_INFO
	.align		4
.L_7344:
        /*0018*/ 	.byte	0x04, 0x17
        /*001a*/ 	.short	(.L_7346 - .L_7345)
.L_7345:
        /*001c*/ 	.word	0x00000000
        /*0020*/ 	.short	0x0005
        /*0022*/ 	.short	0x0032
        /*0024*/ 	.byte	0x00, 0xf0, 0x05, 0x00


	//----- nvinfo : EIATTR_KPARAM_INFO
	.align		4
.L_7346:
        /*0028*/ 	.byte	0x04, 0x17
        /*002a*/ 	.short	(.L_7348 - .L_7347)
.L_7347:
        /*002c*/ 	.word	0x00000000
        /*0030*/ 	.short	0x0004
        /*0032*/ 	.short	0x0031
        /*0034*/ 	.byte	0x00, 0xf0, 0x05, 0x00


	//----- nvinfo : EIATTR_KPARAM_INFO
	.align		4
.L_7348:
        /*0038*/ 	.byte	0x04, 0x17
        /*003a*/ 	.short	(.L_7350 - .L_7349)
.L_7349:
        /*003c*/ 	.word	0x00000000
        /*0040*/ 	.short	0x0003
        /*0042*/ 	.short	0x0030
        /*0044*/ 	.byte	0x00, 0xf0, 0x05, 0x00


	//----- nvinfo : EIATTR_KPARAM_INFO
	.align		4
.L_7350:
        /*0048*/ 	.byte	0x04, 0x17
        /*004a*/ 	.short	(.L_7352 - .L_7351)
.L_7351:
        /*004c*/ 	.word	0x00000000
        /*0050*/ 	.short	0x0002
        /*0052*/ 	.short	0x0010
        /*0054*/ 	.byte	0x00, 0xf0, 0x81, 0x00


	//----- nvinfo : EIATTR_KPARAM_INFO
	.align		4
.L_7352:
        /*0058*/ 	.byte	0x04, 0x17
        /*005a*/ 	.short	(.L_7354 - .L_7353)
.L_7353:
        /*005c*/ 	.word	0x00000000
        /*0060*/ 	.short	0x0001
        /*0062*/ 	.short	0x0008
        /*0064*/ 	.byte	0x00, 0xf0, 0x21, 0x00


	//----- nvinfo : EIATTR_KPARAM_INFO
	.align		4
.L_7354:
        /*0068*/ 	.byte	0x04, 0x17
        /*006a*/ 	.short	(.L_7356 - .L_7355)
.L_7355:
        /*006c*/ 	.word	0x00000000
        /*0070*/ 	.short	0x0000
        /*0072*/ 	.short	0x0000
        /*0074*/ 	.byte	0x00, 0xf0, 0x11, 0x00


	//----- nvinfo : EIATTR_SPARSE_MMA_MASK
	.align		4
.L_7356:
        /*0078*/ 	.byte	0x03, 0x50
        /*007a*/ 	.short	0x0000


	//----- nvinfo : EIATTR_MAXREG_COUNT
	.align		4
        /*007c*/ 	.byte	0x03, 0x1b
        /*007e*/ 	.short	0x00ff


	//----- nvinfo : EIATTR_MERCURY_ISA_VERSION
	.align		4
        /*0080*/ 	.byte	0x03, 0x5f
        /*0082*/ 	.short	0x0101


	//----- nvinfo : EIATTR_EXIT_INSTR_OFFSETS
	.align		4
        /*0084*/ 	.byte	0x04, 0x1c
        /*0086*/ 	.short	(.L_7358 - .L_7357)


	//   ....[0]....
.L_7357:
        /*0088*/ 	.word	0x00000690


	//   ....[1]....
        /*008c*/ 	.word	0x00000750


	//----- nvinfo : EIATTR_MAX_THREADS
	.align		4
.L_7358:
        /*0090*/ 	.byte	0x04, 0x05
        /*0092*/ 	.short	(.L_7360 - .L_7359)
.L_7359:
        /*0094*/ 	.word	0x00000080
        /*0098*/ 	.word	0x00000001
        /*009c*/ 	.word	0x00000001


	//----- nvinfo : EIATTR_CRS_STACK_SIZE
	.align		4
.L_7360:
        /*00a0*/ 	.byte	0x04, 0x1e
        /*00a2*/ 	.short	(.L_7362 - .L_7361)
.L_7361:
        /*00a4*/ 	.word	0x00000000


	//----- nvinfo : EIATTR_CBANK_PARAM_SIZE
	.align		4
.L_7362:
        /*00a8*/ 	.byte	0x03, 0x19
        /*00aa*/ 	.short	0x0034


	//----- nvinfo : EIATTR_PARAM_CBANK
	.align		4
        /*00ac*/ 	.byte	0x04, 0x0a
        /*00ae*/ 	.short	(.L_7364 - .L_7363)
	.align		4
.L_7363:
        /*00b0*/ 	.word	index@(.nv.constant0._ZN2at6native27unrolled_elementwise_kernelIZZZNS0_49_GLOBAL__N__657f93f7_16_TensorCompare_cu_71e06f4e17where_kernel_implERNS_14TensorIteratorEENKUlvE_clEvENKUlvE6_clEvEUlbllE_St5arrayIPcLm4EELi4E23TrivialOffsetCalculatorILi3EjESB_ILi1EjENS0_6memory15LoadWithoutCastENSE_16StoreWithoutCastEEEviT_T0_T2_T3_T4_T5_)
        /*00b4*/ 	.short	0x0210
        /*00b6*/ 	.short	0x0034


	//----- nvinfo : EIATTR_SW_WAR
	.align		4
.L_7364:
        /*00b8*/ 	.byte	0x04, 0x36
        /*00ba*/ 	.short	(.L_7366 - .L_7365)
.L_7365:
        /*00bc*/ 	.word	0x00000008
.L_7366:


//--------------------- .nv.info._ZN2at6native29vectorized_elementwise_kernelILi2EZZZNS0_49_GLOBAL__N__657f93f7_16_TensorCompare_cu_71e06f4e17where_kernel_implERNS_14TensorIteratorEENKUlvE_clEvENKUlvE6_clEvEUlbllE_St5arrayIPcLm4EEEEviT0_T1_ --------------------------
	.section	.nv.info._ZN2at6native29vectorized_elementwise_kernelILi2EZZZNS0_49_GLOBAL__N__657f93f7_16_TensorCompare_cu_71e06f4e17where_kernel_implERNS_14TensorIteratorEENKUlvE_clEvENKUlvE6_clEvEUlbllE_St5arrayIPcLm4EEEEviT0_T1_,"",@"SHT_CUDA_INFO"
	.sectionflags	@""
	.align	4


	//----- nvinfo : EIATTR_CUDA_API_VERSION
	.align		4
        /*0000*/ 	.byte	0x04, 0x37
        /*0002*/ 	.short	(.L_7368 - .L_7367)
.L_7367:
        /*0004*/ 	.word	0x00000082


	//----- nvinfo : EIATTR_KPARAM_INFO
	.align		4
.L_7368:
        /*0008*/ 	.byte	0x04, 0x17
        /*000a*/ 	.short	(.L_7370 - .L_7369)
.L_7369:
        /*000c*/ 	.word	0x00000000
        /*0010*/ 	.short	0x0002
        /*0012*/ 	.short	0x0010
        /*0014*/ 	.byte	0x00, 0xf0, 0x81, 0x00


	//----- nvinfo : EIATTR_KPARAM_INFO
	.align		4
.L_7370:
        /*0018*/ 	.byte	0x04, 0x17
        /*001a*/ 	.short	(.L_7372 - .L_7371)
.L_7371:
        /*001c*/ 	.word	0x00000000
        /*0020*/ 	.short	0x0001
        /*0022*/ 	.short	0x0008
        /*0024*/ 	.byte	0x00, 0xf0, 0x21, 0x00


	//----- nvinfo : EIATTR_KPARAM_INFO
	.align		4
.L_7372:
        /*0028*/ 	.byte	0x04, 0x17
        /*002a*/ 	.short	(.L_7374 - .L_7373)
.L_7373:
        /*002c*/ 	.word	0x00000000
        /*0030*/ 	.short	0x0000
        /*0032*/ 	.short	0x0000
        /*0034*/ 	.byte	0x00, 0xf0, 0x11, 0x00


	//----- nvinfo : EIATTR_SPARSE_MMA_MASK
	.align		4
.L_7374:
        /*0038*/ 	.byte	0x03, 0x50
        /*003a*/ 	.short	0x0000


	//----- nvinfo : EIATTR_MAXREG_COUNT
	.align		4
        /*003c*/ 	.byte	0x03, 0x1b
        /*003e*/ 	.short	0x00ff


	//----- nvinfo : EIATTR_MERCURY_ISA_VERSION
	.align		4
        /*0040*/ 	.byte	0x03, 0x5f
        /*0042*/ 	.short	0x0101


	//----- nvinfo : EIATTR_EXIT_INSTR_OFFSETS
	.align		4
        /*0044*/ 	.byte	0x04, 0x1c
        /*0046*/ 	.short	(.L_7376 - .L_7375)


	//   ....[0]....
.L_7375:
        /*0048*/ 	.word	0x00000510


	//   ....[1]....
        /*004c*/ 	.word	0x00001370


	//   ....[2]....
        /*0050*/ 	.word	0x000013c0


	//----- nvinfo : EIATTR_MAX_THREADS
	.align		4
.L_7376:
        /*0054*/ 	.byte	0x04, 0x05
        /*0056*/ 	.short	(.L_7378 - .L_7377)
.L_7377:
        /*0058*/ 	.word	0x00000080
        /*005c*/ 	.word	0x00000001
        /*0060*/ 	.word	0x00000001


	//----- nvinfo : EIATTR_CRS_STACK_SIZE
	.align		4
.L_7378:
        /*0064*/ 	.byte	0x04, 0x1e
        /*0066*/ 	.short	(.L_7380 - .L_7379)
.L_7379:
        /*0068*/ 	.word	0x00000000


	//----- nvinfo : EIATTR_CBANK_PARAM_SIZE
	.align		4
.L_7380:
        /*006c*/ 	.byte	0x03, 0x19
        /*006e*/ 	.short	0x0030


	//----- nvinfo : EIATTR_PARAM_CBANK
	.align		4
        /*0070*/ 	.byte	0x04, 0x0a
        /*0072*/ 	.short	(.L_7382 - .L_7381)
	.align		4
.L_7381:
        /*0074*/ 	.word	index@(.nv.constant0._ZN2at6native29vectorized_elementwise_kernelILi2EZZZNS0_49_GLOBAL__N__657f93f7_16_TensorCompare_cu_71e06f4e17where_kernel_implERNS_14TensorIteratorEENKUlvE_clEvENKUlvE6_clEvEUlbllE_St5arrayIPcLm4EEEEviT0_T1_)
        /*0078*/ 	.short	0x0210
        /*007a*/ 	.short	0x0030


	//----- nvinfo : EIATTR_SW_WAR
	.align		4
.L_7382:
        /*007c*/ 	.byte	0x04, 0x36
        /*007e*/ 	.short	(.L_7384 - .L_7383)
.L_7383:
        /*0080*/ 	.word	0x00000008
.L_7384:


//--------------------- .nv.info._ZN2at6native29vectorized_elementwise_kernelILi4EZZZNS0_49_GLOBAL__N__657f93f7_16_TensorCompare_cu_71e06f4e17where_kernel_implERNS_14TensorIteratorEENKUlvE_clEvENKUlvE6_clEvEUlbllE_St5arrayIPcLm4EEEEviT0_T1_ --------------------------
	.section	.nv.info._ZN2at6native29vectorized_elementwise_kernelILi4EZZZNS0_49_GLOBAL__N__657f93f7_16_TensorCompare_cu_71e06f4e17where_kernel_implERNS_14TensorIteratorEENKUlvE_clEvENKUlvE6_clEvEUlbllE_St5arrayIPcLm4EEEEviT0_T1_,"",@"SHT_CUDA_INFO"
	.sectionflags	@""
	.align	4


	//----- nvinfo : EIATTR_CUDA_API_VERSION
	.align		4
        /*0000*/ 	.byte	0x04, 0x37
        /*0002*/ 	.short	(.L_7386 - .L_7385)
.L_7385:
        /*0004*/ 	.word	0x00000082


	//----- nvinfo : EIATTR_KPARAM_INFO
	.align		4
.L_7386:
        /*0008*/ 	.byte	0x04, 0x17
        /*000a*/ 	.short	(.L_7388 - .L_7387)
.L_7387:
        /*000c*/ 	.word	0x00000000
        /*0010*/ 	.short	0x0002
        /*0012*/ 	.short	0x0010
        /*0014*/ 	.byte	0x00, 0xf0, 0x81, 0x00


	//----- nvinfo : EIATTR_KPARAM_INFO
	.align		4
.L_7388:
        /*0018*/ 	.byte	0x04, 0x17
        /*001a*/ 	.short	(.L_7390 - .L_7389)
.L_7389:
        /*001c*/ 	.word	0x00000000
        /*0020*/ 	.short	0x0001
        /*0022*/ 	.short	0x0008
        /*0024*/ 	.byte	0x00, 0xf0, 0x21, 0x00


	//----- nvinfo : EIATTR_KPARAM_INFO
	.align		4
.L_7390:
        /*0028*/ 	.byte	0x04, 0x17
        /*002a*/ 	.short	(.L_7392 - .L_7391)
.L_7391:
        /*002c*/ 	.word	0x00000000
        /*0030*/ 	.short	0x0000
        /*0032*/ 	.short	0x0000
        /*0034*/ 	.byte	0x00, 0xf0, 0x11, 0x00


	//----- nvinfo : EIATTR_SPARSE_MMA_MASK
	.align		4
.L_7392:
        /*0038*/ 	.byte	0x03, 0x50
        /*003a*/ 	.short	0x0000


	//----- nvinfo : EIATTR_MAXREG_COUNT
	.align		4
        /*003c*/ 	.byte	0x03, 0x1b
        /*003e*/ 	.short	0x00ff


	//----- nvinfo : EIATTR_MERCURY_ISA_VERSION
	.align		4
        /*0040*/ 	.byte	0x03, 0x5f
        /*0042*/ 	.short	0x0101


	//----- nvinfo : EIATTR_EXIT_INSTR_OFFSETS
	.align		4
        /*0044*/ 	.byte	0x04, 0x1c
        /*0046*/ 	.short	(.L_7394 - .L_7393)


	//   ....[0]....
.L_7393:
        /*0048*/ 	.word	0x000004d0


	//   ....[1]....
        /*004c*/ 	.word	0x00001330


	//   ....[2]....
        /*0050*/ 	.word	0x00001380


	//----- nvinfo : EIATTR_MAX_THREADS
	.align		4
.L_7394:
        /*0054*/ 	.byte	0x04, 0x05
        /*0056*/ 	.short	(.L_7396 - .L_7395)
.L_7395:
        /*0058*/ 	.word	0x00000080
        /*005c*/ 	.word	0x00000001
        /*0060*/ 	.word	0x00000001


	//----- nvinfo : EIATTR_CRS_STACK_SIZE
	.align		4
.L_7396:
        /*0064*/ 	.byte	0x04, 0x1e
        /*0066*/ 	.short	(.L_7398 - .L_7397)
.L_7397:
        /*0068*/ 	.word	0x00000000


	//----- nvinfo : EIATTR_CBANK_PARAM_SIZE
	.align		4
.L_7398:
        /*006c*/ 	.byte	0x03, 0x19
        /*006e*/ 	.short	0x0030


	//----- nvinfo : EIATTR_PARAM_CBANK
	.align		4
        /*0070*/ 	.byte	0x04, 0x0a
        /*0072*/ 	.short	(.L_7400 - .L_7399)
	.align		4
.L_7399:
        /*0074*/ 	.word	index@(.nv.constant0._ZN2at6native29vectorized_elementwise_kernelILi4EZZZNS0_49_GLOBAL__N__657f93f7_16_TensorCompare_cu_71e06f4e17where_kernel_implERNS_14TensorIteratorEENKUlvE_clEvENKUlvE6_clEvEUlbllE_St5arrayIPcLm4EEEEviT0_T1_)
        /*0078*/ 	.short	0x0210
        /*007a*/ 	.short	0x0030


	//----- nvinfo : EIATTR_SW_WAR
	.align		4
.L_7400:
        /*007c*/ 	.byte	0x04, 0x36
        /*007e*/ 	.short	(.L_7402 - .L_7401)
.L_7401:
        /*0080*/ 	.word	0x00000008
.L_7402:


//--------------------- .nv.info._ZN2at6native29vectorized_elementwise_kernelILi8EZZZNS0_49_GLOBAL__N__657f93f7_16_TensorCompare_cu_71e06f4e17where_kernel_implERNS_14TensorIteratorEENKUlvE_clEvENKUlvE6_clEvEUlbllE_St5arrayIPcLm4EEEEviT0_T1_ --------------------------
	.section	.nv.info._ZN2at6native29vectorized_elementwise_kernelILi8EZZZNS0_49_GLOBAL__N__657f93f7_16_TensorCompare_cu_71e06f4e17where_kernel_implERNS_14TensorIteratorEENKUlvE_clEvENKUlvE6_clEvEUlbllE_St5arrayIPcLm4EEEEviT0_T1_,"",@"SHT_CUDA_INFO"
	.sectionflags	@""
	.align	4


	//----- nvinfo : EIATTR_CUDA_API_VERSION
	.align		4
        /*0000*/ 	.byte	0x04, 0x37
        /*0002*/ 	.short	(.L_7404 - .L_7403)
.L_7403:
        /*0004*/ 	.word	0x00000082


	//----- nvinfo : EIATTR_KPARAM_INFO
	.align		4
.L_7404:
        /*0008*/ 	.byte	0x04, 0x17
        /*000a*/ 	.short	(.L_7406 - .L_7405)
.L_7405:
        /*000c*/ 	.word	0x00000000
        /*0010*/ 	.short	0x0002
        /*0012*/ 	.short	0x0010
        /*0014*/ 	.byte	0x00, 0xf0, 0x81, 0x00


	//----- nvinfo : EIATTR_KPARAM_INFO
	.align		4
.L_7406:
        /*0018*/ 	.byte	0x04, 0x17
        /*001a*/ 	.short	(.L_7408 - .L_7407)
.L_7407:
        /*001c*/ 	.word	0x00000000
        /*0020*/ 	.short	0x0001
        /*0022*/ 	.short	0x0008
        /*0024*/ 	.byte	0x00, 0xf0, 0x21, 0x00


	//----- nvinfo : EIATTR_KPARAM_INFO
	.align		4
.L_7408:
        /*0028*/ 	.byte	0x04, 0x17
        /*002a*/ 	.short	(.L_7410 - .L_7409)
.L_7409:
        /*002c*/ 	.word	0x00000000
        /*0030*/ 	.short	0x0000
        /*0032*/ 	.short	0x0000
        /*0034*/ 	.byte	0x00, 0xf0, 0x11, 0x00


	//----- nvinfo : EIATTR_SPARSE_MMA_MASK
	.align		4
.L_7410:
        /*0038*/ 	.byte	0x03, 0x50
        /*003a*/ 	.short	0x0000


	//----- nvinfo : EIATTR_MAXREG_COUNT
	.align		4
        /*003c*/ 	.byte	0x03, 0x1b
        /*003e*/ 	.short	0x00ff


	//----- nvinfo : EIATTR_MERCURY_ISA_VERSION
	.align		4
        /*0040*/ 	.byte	0x03, 0x5f
        /*0042*/ 	.short	0x0101


	//----- nvinfo : EIATTR_EXIT_INSTR_OFFSETS
	.align		4
        /*0044*/ 	.byte	0x04, 0x1c
        /*0046*/ 	.short	(.L_7412 - .L_7411)


	//   ....[0]....
.L_7411:
        /*0048*/ 	.word	0x00000550


	//   ....[1]....
        /*004c*/ 	.word	0x000013b0


	//   ....[2]....
        /*0050*/ 	.word	0x00001400


	//----- nvinfo : EIATTR_MAX_THREADS
	.align		4
.L_7412:
        /*0054*/ 	.byte	0x04, 0x05
        /*0056*/ 	.short	(.L_7414 - .L_7413)
.L_7413:
        /*0058*/ 	.word	0x00000080
        /*005c*/ 	.word	0x00000001
        /*0060*/ 	.word	0x00000001


	//----- nvinfo : EIATTR_CRS_STACK_SIZE
	.align		4
.L_7414:
        /*0064*/ 	.byte	0x04, 0x1e
        /*0066*/ 	.short	(.L_7416 - .L_7415)
.L_7415:
        /*0068*/ 	.word	0x00000000


	//----- nvinfo : EIATTR_CBANK_PARAM_SIZE
	.align		4
.L_7416:
        /*006c*/ 	.byte	0x03, 0x19
        /*006e*/ 	.short	0x0030


	//----- nvinfo : EIATTR_PARAM_CBANK
	.align		4
        /*0070*/ 	.byte	0x04, 0x0a
        /*0072*/ 	.short	(.L_7418 - .L_7417)
	.align		4
.L_7417:
        /*0074*/ 	.word	index@(.nv.constant0._ZN2at6native29vectorized_elementwise_kernelILi8EZZZNS0_49_GLOBAL__N__657f93f7_16_TensorCompare_cu_71e06f4e17where_kernel_implERNS_14TensorIteratorEENKUlvE_clEvENKUlvE6_clEvEUlbllE_St5arrayIPcLm4EEEEviT0_T1_)
        /*0078*/ 	.short	0x0210
        /*007a*/ 	.short	0x0030


	//----- nvinfo : EIATTR_SW_WAR
	.align		4
.L_7418:
        /*007c*/ 	.byte	0x04, 0x36
        /*007e*/ 	.short	(.L_7420 - .L_7419)
.L_7419:
        /*0080*/ 	.word	0x00000008
.L_7420:


//--------------------- .nv.info._ZN2at6native18elementwise_kernelILi128ELi4EZNS0_15gpu_kernel_implIZZZNS0_49_GLOBAL__N__657f93f7_16_TensorCompare_cu_71e06f4e17where_kernel_implERNS_14TensorIteratorEENKUlvE_clEvENKUlvE5_clEvEUlbiiE_EEvRNS_18TensorIteratorBaseERKT_EUliE_EEviT1_ --------------------------
	.section	.nv.info._ZN2at6native18elementwise_kernelILi128ELi4EZNS0_15gpu_kernel_implIZZZNS0_49_GLOBAL__N__657f93f7_16_TensorCompare_cu_71e06f4e17where_kernel_implERNS_14TensorIteratorEENKUlvE_clEvENKUlvE5_clEvEUlbiiE_EEvRNS_18TensorIteratorBaseERKT_EUliE_EEviT1_,"",@"SHT_CUDA_INFO"
	.sectionflags	@""
	.align	4


	//----- nvinfo : EIATTR_CUDA_API_VERSION
	.align		4
        /*0000*/ 	.byte	0x04, 0x37
        /*0002*/ 	.short	(.L_7422 - .L_7421)
.L_7421:
        /*0004*/ 	.word	0x00000082


	//----- nvinfo : EIATTR_KPARAM_INFO
	.align		4
.L_7422:
        /*0008*/ 	.byte	0x04, 0x17
        /*000a*/ 	.short	(.L_7424 - .L_7423)
.L_7423:
        /*000c*/ 	.word	0x00000000
        /*0010*/ 	.short	0x0001
        /*0012*/ 	.short	0x0008
        /*0014*/ 	.byte	0x00, 0xf0, 0xe1, 0x0b


	//----- nvinfo : EIATTR_KPARAM_INFO
	.align		4
.L_7424:
        /*0018*/ 	.byte	0x04, 0x17
        /*001a*/ 	.short	(.L_7426 - .L_7425)
.L_7425:
        /*001c*/ 	.word	0x00000000
        /*0020*/ 	.short	0x0000
        /*0022*/ 	.short	0x0000
        /*0024*/ 	.byte	0x00, 0xf0, 0x11, 0x00


	//----- nvinfo : EIATTR_SPARSE_MMA_MASK
	.align		4
.L_7426:
        /*0028*/ 	.byte	0x03, 0x50
        /*002a*/ 	.short	0x0000


	//----- nvinfo : EIATTR_MAXREG_COUNT
	.align		4
        /*002c*/ 	.byte	0x03, 0x1b
        /*002e*/ 	.short	0x0080


	//----- nvinfo : EIATTR_EXTERNS
	.align		4
        /*0030*/ 	.byte	0x04, 0x0f
        /*0032*/ 	.short	(.L_7428 - .L_7427)


	//   ....[0]....
	.align		4
.L_7427:
        /*0034*/ 	.word	index@(__assertfail)


	//----- nvinfo : EIATTR_MERCURY_ISA_VERSION
	.align		4
.L_7428:
        /*0038*/ 	.byte	0x03, 0x5f
        /*003a*/ 	.short	0x0101


	//----- nvinfo : EIATTR_SYSCALL_OFFSETS
	.align		4
        /*003c*/ 	.byte	0x04, 0x46
        /*003e*/ 	.short	(.L_7430 - .L_7429)


	//   ....[0]....
.L_7429:
        /*0040*/ 	.word	0x00002860


	//   ....[1]....
        /*0044*/ 	.word	0x000036d0


	//   ....[2]....
        /*0048*/ 	.word	0x000044d0


	//   ....[3]....
        /*004c*/ 	.word	0x00005320


	//   ....[4]....
        /*0050*/ 	.word	0x00007ba0


	//   ....[5]....
        /*0054*/ 	.word	0x00008a10


	//   ....[6]....
        /*0058*/ 	.word	0x00009810


	//   ....[7]....
        /*005c*/ 	.word	0x0000a660


	//   ....[8]....
        /*0060*/ 	.word	0x0000ced0


	//   ....[9]....
        /*0064*/ 	.word	0x0000dd40


	//   ....[10]....
        /*0068*/ 	.word	0x0000eb40


	//   ....[11]....
        /*006c*/ 	.word	0x0000f990


	//   ....[12]....
        /*0070*/ 	.word	0x000121f0


	//   ....[13]....
        /*0074*/ 	.word	0x00013060


	//   ....[14]....
        /*0078*/ 	.word	0x00013e60


	//   ....[15]....
        /*007c*/ 	.word	0x00014cb0


	//----- nvinfo : EIATTR_EXIT_INSTR_OFFSETS
	.align		4
.L_7430:
        /*0080*/ 	.byte	0x04, 0x1c
        /*0082*/ 	.short	(.L_7432 - .L_7431)


	//   ....[0]....
.L_7431:
        /*0084*/ 	.word	0x0000fa30


	//   ....[1]....
        /*0088*/ 	.word	0x00013fa0


	//   ....[2]....
        /*008c*/ 	.word	0x00013fc0


	//   ....[3]....
        /*0090*/ 	.word	0x00014050


	//   ....[4]....
        /*0094*/ 	.word	0x00014070


	//   ....[5]....
        /*0098*/ 	.word	0x00014090


	//   ....[6]....
        /*009c*/ 	.word	0x00014120


	//   ....[7]....
        /*00a0*/ 	.word	0x00014160


	//   ....[8]....
        /*00a4*/ 	.word	0x00014200


	//   ....[9]....
        /*00a8*/ 	.word	0x00014250


	//   ....[10]....
        /*00ac*/ 	.word	0x00014280


	//   ....[11]....
        /*00b0*/ 	.word	0x00014340


	//   ....[12]....
        /*00b4*/ 	.word	0x00014380


	//   ....[13]....
        /*00b8*/ 	.word	0x00014510


	//   ....[14]....
        /*00bc*/ 	.word	0x00014670


	//   ....[15]....
        /*00c0*/ 	.word	0x000146b0


	//   ....[16]....
        /*00c4*/ 	.word	0x00014750


	//   ....[17]....
        /*00c8*/ 	.word	0x000148d0


	//   ....[18]....
        /*00cc*/ 	.word	0x00014a50


	//   ....[19]....
        /*00d0*/ 	.word	0x00014bb0


	//   ....[20]....
        /*00d4*/ 	.word	0x00014cc0


	//   ....[21]....
        /*00d8*/ 	.word	0x00014cf0


	//   ....[22]....
        /*00dc*/ 	.word	0x00014d10


	//----- nvinfo : EIATTR_MAX_THREADS
	.align		4
.L_7432:
        /*00e0*/ 	.byte	0x04, 0x05
        /*00e2*/ 	.short	(.L_7434 - .L_7433)
.L_7433:
        /*00e4*/ 	.word	0x00000080
        /*00e8*/ 	.word	0x00000001
        /*00ec*/ 	.word	0x00000001


	//----- nvinfo : EIATTR_CRS_STACK_SIZE
	.align		4
.L_7434:
        /*00f0*/ 	.byte	0x04, 0x1e
        /*00f2*/ 	.short	(.L_7436 - .L_7435)
.L_7435:
        /*00f4*/ 	.word	0x00000000


	//----- nvinfo : EIATTR_CBANK_PARAM_SIZE
	.align		4
.L_7436:
        /*00f8*/ 	.byte	0x03, 0x19
        /*00fa*/ 	.short	0x0300


	//----- nvinfo : EIATTR_PARAM_CBANK
	.align		4
        /*00fc*/ 	.byte	0x04, 0x0a
        /*00fe*/ 	.short	(.L_7438 - .L_7437)
	.align		4
.L_7437:
        /*0100*/ 	.word	index@(.nv.constant0._ZN2at6native18elementwise_kernelILi128ELi4EZNS0_15gpu_kernel_implIZZZNS0_49_GLOBAL__N__657f93f7_16_TensorCompare_cu_71e06f4e17where_kernel_implERNS_14TensorIteratorEENKUlvE_clEvENKUlvE5_clEvEUlbiiE_EEvRNS_18TensorIteratorBaseERKT_EUliE_EEviT1_)
        /*0104*/ 	.short	0x0210
        /*0106*/ 	.short	0x0300


	//----- nvinfo : EIATTR_SW_WAR
	.align		4
.L_7438:
        /*0108*/ 	.byte	0x04, 0x36
        /*010a*/ 	.short	(.L_7440 - .L_7439)
.L_7439:
        /*010c*/ 	.word	0x00000008
.L_7440:


//--------------------- .nv.info._ZN2at6native27unrolled_elementwise_kernelIZZZNS0_49_GLOBAL__N__657f93f7_16_TensorCompare_cu_71e06f4e17where_kernel_implERNS_14TensorIteratorEENKUlvE_clEvENKUlvE5_clEvEUlbiiE_St5arrayIPcLm4EELi4E23TrivialOffsetCalculatorILi3EjESB_ILi1EjENS0_6memory12LoadWithCastILi3EEENSE_13StoreWithCastILi1EEEEEviT_T0_T2_T3_T4_T5_ --------------------------
	.section	.nv.info._ZN2at6native27unrolled_elementwise_kernelIZZZNS0_49_GLOBAL__N__657f93f7_16_TensorCompare_cu_71e06f4e17where_kernel_implERNS_14TensorIteratorEENKUlvE_clEvENKUlvE5_clEvEUlbiiE_St5arrayIPcLm4EELi4E23TrivialOffsetCalculatorILi3EjESB_ILi1EjENS0_6memory12LoadWithCastILi3EEENSE_13StoreWithCastILi1EEEEEviT_T0_T2_T3_T4_T5_,"",@"SHT_CUDA_INFO"
	.sectionflags	@""
	.align	4


	//----- nvinfo : EIATTR_CUDA_API_VERSION
	.align		4
        /*0000*/ 	.byte	0x04, 0x37
        /*0002*/ 	.short	(.L_7442 - .L_7441)
.L_7441:
        /*0004*/ 	.word	0x00000082


	//----- nvinfo : EIATTR_KPARAM_INFO
	.align		4
.L_7442:
        /*0008*/ 	.byte	0x04, 0x17
        /*000a*/ 	.short	(.L_7444 - .L_7443)
.L_7443:
        /*000c*/ 	.word	0x00000000
        /*0010*/ 	.short	0x0006
        /*0012*/ 	.short	0x0044
        /*0014*/ 	.byte	0x00, 0xf0, 0x21, 0x00


	//----- nvinfo : EIATTR_KPARAM_INFO
	.align		4
.L_7444:
        /*0018*/ 	.byte	0x04, 0x17
        /*001a*/ 	.short	(.L_7446 - .L_7445)
.L_7445:
        /*001c*/ 	.word	0x00000000
        /*0020*/ 	.short	0x0005
        /*0022*/ 	.short	0x0034
        /*0024*/ 	.byte	0x00, 0xf0, 0x41, 0x00


	//----- nvinfo : EIATTR_KPARAM_INFO
	.align		4
.L_7446:
        /*0028*/ 	.byte	0x04, 0x17
        /*002a*/ 	.short	(.L_7448 - .L_7447)
.L_7447:
        /*002c*/ 	.word	0x00000000
        /*0030*/ 	.short	0x0004
        /*0032*/ 	.short	0x0031
        /*0034*/ 	.byte	0x00, 0xf0, 0x05, 0x00


	//----- nvinfo : EIATTR_KPARAM_INFO
	.align		4
.L_7448:
        /*0038*/ 	.byte	0x04, 0x17
        /*003a*/ 	.short	(.L_7450 - .L_7449)
.L_7449:
        /*003c*/ 	.word	0x00000000
        /*0040*/ 	.short	0x0003
        /*0042*/ 	.short	0x0030
        /*0044*/ 	.byte	0x00, 0xf0, 0x05, 0x00


	//----- nvinfo : EIATTR_KPARAM_INFO
	.align		4
.L_7450:
        /*0048*/ 	.byte	0x04, 0x17
        /*004a*/ 	.short	(.L_7452 - .L_7451)
.L_7451:
        /*004c*/ 	.word	0x00000000
        /*0050*/ 	.short	0x0002
        /*0052*/ 	.short	0x0010
        /*0054*/ 	.byte	0x00, 0xf0, 0x81, 0x00


	//----- nvinfo : EIATTR_KPARAM_INFO
	.align		4
.L_7452:
        /*0058*/ 	.byte	0x04, 0x17
        /*005a*/ 	.short	(.L_7454 - .L_7453)
.L_7453:
        /*005c*/ 	.word	0x00000000
        /*0060*/ 	.short	0x0001
        /*0062*/ 	.short	0x0008
        /*0064*/ 	.byte	0x00, 0xf0, 0x21, 0x00


	//----- nvinfo : EIATTR_KPARAM_INFO
	.align		4
.L_7454:
        /*0068*/ 	.byte	0x04, 0x17
        /*006a*/ 	.short	(.L_7456 - .L_7455)
.L_7455:
        /*006c*/ 	.word	0x00000000
        /*0070*/ 	.short	0x0000
        /*0072*/ 	.short	0x0000
        /*0074*/ 	.byte	0x00, 0xf0, 0x11, 0x00


	//----- nvinfo : EIATTR_SPARSE_MMA_MASK
	.align		4
.L_7456:
        /*0078*/ 	.byte	0x03, 0x50
        /*007a*/ 	.short	0x0000


	//----- nvinfo : EIATTR_MAXREG_COUNT
	.align		4
        /*007c*/ 	.byte	0x03, 0x1b
        /*007e*/ 	.short	0x00ff


	//----- nvinfo : EIATTR_EXTERNS
	.align		4
        /*0080*/ 	.byte	0x04, 0x0f
        /*0082*/ 	.short	(.L_7458 - .L_7457)


	//   ....[0]....
	.align		4
.L_7457:
        /*0084*/ 	.word	index@(__assertfail)


	//----- nvinfo : EIATTR_MERCURY_ISA_VERSION
	.align		4
.L_7458:
        /*0088*/ 	.byte	0x03, 0x5f
        /*008a*/ 	.short	0x0101


	//----- nvinfo : EIATTR_SYSCALL_OFFSETS
	.align		4
        /*008c*/ 	.byte	0x04, 0x46
        /*008e*/ 	.short	(.L_7460 - .L_7459)


	//   ....[0]....
.L_7459:
        /*0090*/ 	.word	0x000010f0


	//   ....[1]....
        /*0094*/ 	.word	0x00001f70


	//   ....[2]....
        /*0098*/ 	.word	0x00002d80


	//   ....[3]....
        /*009c*/ 	.word	0x00003e50


	//   ....[4]....
        /*00a0*/ 	.word	0x00004cd0


	//   ....[5]....
        /*00a4*/ 	.word	0x00005ae0


	//   ....[6]....
        /*00a8*/ 	.word	0x00006c00


	//   ....[7]....
        /*00ac*/ 	.word	0x00007a90


	//   ....[8]....
        /*00b0*/ 	.word	0x000088b0


	//   ....[9]....
        /*00b4*/ 	.word	0x000099b0


	//   ....[10]....
        /*00b8*/ 	.word	0x0000a840


	//   ....[11]....
        /*00bc*/ 	.word	0x0000b670


	//   ....[12]....
        /*00c0*/ 	.word	0x0000c660


	//   ....[13]....
        /*00c4*/ 	.word	0x0000d550


	//   ....[14]....
        /*00c8*/ 	.word	0x0000e430


	//   ....[15]....
        /*00cc*/ 	.word	0x0000f310


	//----- nvinfo : EIATTR_EXIT_INSTR_OFFSETS
	.align		4
.L_7460:
        /*00d0*/ 	.byte	0x04, 0x1c
        /*00d2*/ 	.short	(.L_7462 - .L_7461)


	//   ....[0]....
.L_7461:
        /*00d4*/ 	.word	0x0000e4c0


	//   ....[1]....
        /*00d8*/ 	.word	0x0000e5f0


	//   ....[2]....
        /*00dc*/ 	.word	0x0000e610


	//   ....[3]....
        /*00e0*/ 	.word	0x0000e6b0


	//   ....[4]....
        /*00e4*/ 	.word	0x0000e6d0


	//   ....[5]....
        /*00e8*/ 	.word	0x0000e6f0


	//   ....[6]....
        /*00ec*/ 	.word	0x0000e780


	//   ....[7]....
        /*00f0*/ 	.word	0x0000e7c0


	//   ....[8]....
        /*00f4*/ 	.word	0x0000e860


	//   ....[9]....
        /*00f8*/ 	.word	0x0000e8b0


	//   ....[10]....
        /*00fc*/ 	.word	0x0000e8e0


	//   ....[11]....
        /*0100*/ 	.word	0x0000e9a0


	//   ....[12]....
        /*0104*/ 	.word	0x0000e9e0


	//   ....[13]....
        /*0108*/ 	.word	0x0000eb70


	//   ....[14]....
        /*010c*/ 	.word	0x0000ecd0


	//   ....[15]....
        /*0110*/ 	.word	0x0000ed10


	//   ....[16]....
        /*0114*/ 	.word	0x0000edb0


	//   ....[17]....
        /*0118*/ 	.word	0x0000ef30


	//   ....[18]....
        /*011c*/ 	.word	0x0000f0b0


	//   ....[19]....
        /*0120*/ 	.word	0x0000f210


	//   ....[20]....
        /*0124*/ 	.word	0x0000f320


	//   ....[21]....
        /*0128*/ 	.word	0x0000f360


	//   ....[22]....
        /*012c*/ 	.word	0x0000f380


	//----- nvinfo : EIATTR_MAX_THREADS
	.align		4
.L_7462:
        /*0130*/ 	.byte	0x04, 0x05
        /*0132*/ 	.short	(.L_7464 - .L_7463)
.L_7463:
        /*0134*/ 	.word	0x00000080
        /*0138*/ 	.word	0x00000001
        /*013c*/ 	.word	0x00000001


	//----- nvinfo : EIATTR_CRS_STACK_SIZE
	.align		4
.L_7464:
        /*0140*/ 	.byte	0x04, 0x1e
        /*0142*/ 	.short	(.L_7466 - .L_7465)
.L_7465:
        /*0144*/ 	.word	0x00000000


	//----- nvinfo : EIATTR_CBANK_PARAM_SIZE
	.align		4
.L_7466:
        /*0148*/ 	.byte	0x03, 0x19
        /*014a*/ 	.short	0x004c


	//----- nvinfo : EIATTR_PARAM_CBANK
	.align		4
        /*014c*/ 	.byte	0x04, 0x0a
        /*014e*/ 	.short	(.L_7468 - .L_7467)
	.align		4
.L_7467:
        /*0150*/ 	.word	index@(.nv.constant0._ZN2at6native27unrolled_elementwise_kernelIZZZNS0_49_GLOBAL__N__657f93f7_16_TensorCompare_cu_71e06f4e17where_kernel_implERNS_14TensorIteratorEENKUlvE_clEvENKUlvE5_clEvEUlbiiE_St5arrayIPcLm4EELi4E23TrivialOffsetCalculatorILi3EjESB_ILi1EjENS0_6memory12LoadWithCastILi3EEENSE_13StoreWithCastILi1EEEEEviT_T0_T2_T3_T4_T5_)
        /*0154*/ 	.short	0x0210
        /*0156*/ 	.short	0x004c


	//----- nvinfo : EIATTR_SW_WAR
	.align		4
.L_7468:
        /*0158*/ 	.byte	0x04, 0x36
        /*015a*/ 	.short	(.L_7470 - .L_7469)
.L_7469:
        /*015c*/ 	.word	0x00000008
.L_7470:


//--------------------- .nv.info._ZN2at6native18elementwise_kernelILi128ELi2EZNS0_22gpu_kernel_impl_nocastIZZZNS0_49_GLOBAL__N__657f93f7_16_TensorCompare_cu_71e06f4e17where_kernel_implERNS_14TensorIteratorEENKUlvE_clEvENKUlvE5_clEvEUlbiiE_EEvRNS_18TensorIteratorBaseERKT_EUliE_EEviT1_ --------------------------
	.section	.nv.info._ZN2at6native18elementwise_kernelILi128ELi2EZNS0_22gpu_kernel_impl_nocastIZZZNS0_49_GLOBAL__N__657f93f7_16_TensorCompare_cu_71e06f4e17where_kernel_implERNS_14TensorIteratorEENKUlvE_clEvENKUlvE5_clEvEUlbiiE_EEvRNS_18TensorIteratorBaseERKT_EUliE_EEviT1_,"",@"SHT_CUDA_INFO"
	.sectionflags	@""
	.align	4


	//----- nvinfo : EIATTR_CUDA_API_VERSION
	.align		4
        /*0000*/ 	.byte	0x04, 0x37
        /*0002*/ 	.short	(.L_7472 - .L_7471)
.L_7471:
        /*0004*/ 	.word	0x00000082


	//----- nvinfo : EIATTR_KPARAM_INFO
	.align		4
.L_7472:
        /*0008*/ 	.byte	0x04, 0x17
        /*000a*/ 	.short	(.L_7474 - .L_7473)
.L_7473:
        /*000c*/ 	.word	0x00000000
        /*0010*/ 	.short	0x0001
        /*0012*/ 	.short	0x0008
        /*0014*/ 	.byte	0x00, 0xf0, 0xc1, 0x0b


	//----- nvinfo : EIATTR_KPARAM_INFO
	.align		4
.L_7474:
        /*0018*/ 	.byte	0x04, 0x17
        /*001a*/ 	.short	(.L_7476 - .L_7475)
.L_7475:
        /*001c*/ 	.word	0x00000000
        /*0020*/ 	.short	0x0000
        /*0022*/ 	.short	0x0000
        /*0024*/ 	.byte	0x00, 0xf0, 0x11, 0x00


	//----- nvinfo : EIATTR_SPARSE_MMA_MASK
	.align		4
.L_7476:
        /*0028*/ 	.byte	0x03, 0x50
        /*002a*/ 	.short	0x0000


	//----- nvinfo : EIATTR_MAXREG_COUNT
	.align		4
        /*002c*/ 	.byte	0x03, 0x1b
        /*002e*/ 	.short	0x0080


	//----- nvinfo : EIATTR_MERCURY_ISA_VERSION
	.align		4
        /*0030*/ 	.byte	0x03, 0x5f
        /*0032*/ 	.short	0x0101


	//----- nvinfo : EIATTR_EXIT_INSTR_OFFSETS
	.align		4
        /*0034*/ 	.byte	0x04, 0x1c
        /*0036*/ 	.short	(.L_7478 - .L_7477)


	//   ....[0]....
.L_7477:
        /*0038*/ 	.word	0x00001980


	//   ....[1]....
        /*003c*/ 	.word	0x00003250


	//----- nvinfo : EIATTR_MAX_THREADS
	.align		4
.L_7478:
        /*0040*/ 	.byte	0x04, 0x05
        /*0042*/ 	.short	(.L_7480 - .L_7479)
.L_7479:
        /*0044*/ 	.word	0x00000080
        /*0048*/ 	.word	0x00000001
        /*004c*/ 	.word	0x00000001


	//----- nvinfo : EIATTR_CRS_STACK_SIZE
	.align		4
.L_7480:
        /*0050*/ 	.byte	0x04, 0x1e
        /*0052*/ 	.short	(.L_7482 - .L_7481)
.L_7481:
        /*0054*/ 	.word	0x00000000


	//----- nvinfo : EIATTR_CBANK_PARAM_SIZE
	.align		4
.L_7482:
        /*0058*/ 	.byte	0x03, 0x19
        /*005a*/ 	.short	0x02f8


	//----- nvinfo : EIATTR_PARAM_CBANK
	.align		4
        /*005c*/ 	.byte	0x04, 0x0a
        /*005e*/ 	.short	(.L_7484 - .L_7483)
	.align		4
.L_7483:
        /*0060*/ 	.word	index@(.nv.constant0._ZN2at6native18elementwise_kernelILi128ELi2EZNS0_22gpu_kernel_impl_nocastIZZZNS0_49_GLOBAL__N__657f93f7_16_TensorCompare_cu_71e06f4e17where_kernel_implERNS_14TensorIteratorEENKUlvE_clEvENKUlvE5_clEvEUlbiiE_EEvRNS_18TensorIteratorBaseERKT_EUliE_EEviT1_)
        /*0064*/ 	.short	0x0210
        /*0066*/ 	.short	0x02f8


	//----- nvinfo : EIATTR_SW_WAR
	.align		4
.L_7484:
        /*0068*/ 	.byte	0x04, 0x36
        /*006a*/ 	.short	(.L_7486 - .L_7485)
.L_7485:
        /*006c*/ 	.word	0x00000008
.L_7486:


//--------------------- .nv.info._ZN2at6native27unrolled_elementwise_kernelIZZZNS0_49_GLOBAL__N__657f93f7_16_TensorCompare_cu_71e06f4e17where_kernel_implERNS_14TensorIteratorEENKUlvE_clEvENKUlvE5_clEvEUlbiiE_St5arrayIPcLm4EELi4E23TrivialOffsetCalculatorILi3EjESB_ILi1EjENS0_6memory15LoadWithoutCastENSE_16StoreWithoutCastEEEviT_T0_T2_T3_T4_T5_ --------------------------
	.section	.nv.info._ZN2at6native27unrolled_elementwise_kernelIZZZNS0_49_GLOBAL__N__657f93f7_16_TensorCompare_cu_71e06f4e17where_kernel_implERNS_14TensorIteratorEENKUlvE_clEvENKUlvE5_clEvEUlbiiE_St5arrayIPcLm4EELi4E23TrivialOffsetCalculatorILi3EjESB_ILi1EjENS0_6memory15LoadWithoutCastENSE_16StoreWithoutCastEEEviT_T0_T2_T3_T4_T5_,"",@"SHT_CUDA_INFO"
	.sectionflags	@""
	.align	4


	//----- nvinfo : EIATTR_CUDA_API_VERSION
	.align		4
        /*0000*/ 	.byte	0x04, 0x37
        /*0002*/ 	.short	(.L_7488 - .L_7487)
.L_7487:
        /*0004*/ 	.word	0x00000082


	//----- nvinfo : EIATTR_KPARAM_INFO
	.align		4
.L_7488:
        /*0008*/ 	.byte	0x04, 0x17
        /*000a*/ 	.short	(.L_7490 - .L_7489)
.L_7489:
        /*000c*/ 	.word	0x00000000
        /*0010*/ 	.short	0x0006
        /*0012*/ 	.short	0x0033
        /*0014*/ 	.byte	0x00, 0xf0, 0x05, 0x00


	//----- nvinfo : EIATTR_KPARAM_INFO
	.align		4
.L_7490:
        /*0018*/ 	.byte	0x04, 0x17
        /*001a*/ 	.short	(.L_7492 - .L_7491)
.L_7491:
        /*001c*/ 	.word	0x00000000
        /*0020*/ 	.short	0x0005
        /*0022*/ 	.short	0x0032
        /*0024*/ 	.byte	0x00, 0xf0, 0x05, 0x00


	//----- nvinfo : EIATTR_KPARAM_INFO
	.align		4
.L_7492:
        /*0028*/ 	.byte	0x04, 0x17
        /*002a*/ 	.short	(.L_7494 - .L_7493)
.L_7493:
        /*002c*/ 	.word	0x00000000
        /*0030*/ 	.short	0x0004
        /*0032*/ 	.short	0x0031
        /*0034*/ 	.byte	0x00, 0xf0, 0x05, 0x00


	//----- nvinfo : EIATTR_KPARAM_INFO
	.align		4
.L_7494:
        /*0038*/ 	.byte	0x04, 0x17
        /*003a*/ 	.short	(.L_7496 - .L_7495)
.L_7495:
        /*003c*/ 	.word	0x00000000
        /*0040*/ 	.short	0x0003
        /*0042*/ 	.short	0x0030
        /*0044*/ 	.byte	0x00, 0xf0, 0x05, 0x00


	//----- nvinfo : EIATTR_KPARAM_INFO
	.align		4
.L_7496:
        /*0048*/ 	.byte	0x04, 0x17
        /*004a*/ 	.short	(.L_7498 - .L_7497)
.L_7497:
        /*004c*/ 	.word	0x00000000
        /*0050*/ 	.short	0x0002
        /*0052*/ 	.short	0x0010
        /*0054*/ 	.byte	0x00, 0xf0, 0x81, 0x00


	//----- nvinfo : EIATTR_KPARAM_INFO
	.align		4
.L_7498:
        /*0058*/ 	.byte	0x04, 0x17
        /*005a*/ 	.short	(.L_7500 - .L_7499)
.L_7499:
        /*005c*/ 	.word	0x00000000
        /*0060*/ 	.short	0x0001
        /*0062*/ 	.short	0x0008
        /*0064*/ 	.byte	0x00, 0xf0, 0x21, 0x00


	//----- nvinfo : EIATTR_KPARAM_INFO
	.align		4
.L_7500:
        /*0068*/ 	.byte	0x04, 0x17
        /*006a*/ 	.short	(.L_7502 - .L_7501)
.L_7501:
        /*006c*/ 	.word	0x00000000
        /*0070*/ 	.short	0x0000
        /*0072*/ 	.short	0x0000
        /*0074*/ 	.byte	0x00, 0xf0, 0x11, 0x00


	//----- nvinfo : EIATTR_SPARSE_MMA_MASK
	.align		4
.L_7502:
        /*0078*/ 	.byte	0x03, 0x50
        /*007a*/ 	.short	0x0000


	//----- nvinfo : EIATTR_MAXREG_COUNT
	.align		4
        /*007c*/ 	.byte	0x03, 0x1b
        /*007e*/ 	.short	0x00ff


	//----- nvinfo : EIATTR_MERCURY_ISA_VERSION
	.align		4
        /*0080*/ 	.byte	0x03, 0x5f
        /*0082*/ 	.short	0x0101


	//----- nvinfo : EIATTR_EXIT_INSTR_OFFSETS
	.align		4
        /*0084*/ 	.byte	0x04, 0x1c
        /*0086*/ 	.short	(.L_7504 - .L_7503)


	//   ....[0]....
.L_7503:
        /*0088*/ 	.word	0x00000680


	//   ....[1]....
        /*008c*/ 	.word	0x000006f0


	//----- nvinfo : EIATTR_MAX_THREADS
	.align		4
.L_7504:
        /*0090*/ 	.byte	0x04, 0x05
        /*0092*/ 	.short	(.L_7506 - .L_7505)
.L_7505:
        /*0094*/ 	.word	0x00000080
        /*0098*/ 	.word	0x00000001
        /*009c*/ 	.word	0x00000001


	//----- nvinfo : EIATTR_CRS_STACK_SIZE
	.align		4
.L_7506:
        /*00a0*/ 	.byte	0x04, 0x1e
        /*00a2*/ 	.short	(.L_7508 - .L_7507)
.L_7507:
        /*00a4*/ 	.word	0x00000000


	//----- nvinfo : EIATTR_CBANK_PARAM_SIZE
	.align		4
.L_7508:
        /*00a8*/ 	.byte	0x03, 0x19
        /*00aa*/ 	.short	0x0034


	//----- nvinfo : EIATTR_PARAM_CBANK
	.align		4
        /*00ac*/ 	.byte	0x04, 0x0a
        /*00ae*/ 	.short	(.L_7510 - .L_7509)
	.align		4
.L_7509:
        /*00b0*/ 	.word	index@(.nv.constant0._ZN2at6native27unrolled_elementwise_kernelIZZZNS0_49_GLOBAL__N__657f93f7_16_TensorCompare_cu_71e06f4e17where_kernel_implERNS_14TensorIteratorEENKUlvE_clEvENKUlvE5_clEvEUlbiiE_St5arrayIPcLm4EELi4E23TrivialOffsetCalculatorILi3EjESB_ILi1EjENS0_6memory15LoadWithoutCastENSE_16StoreWithoutCastEEEviT_T0_T2_T3_T4_T5_)
        /*00b4*/ 	.short	0x0210
        /*00b6*/ 	.short	0x0034


	//----- nvinfo : EIATTR_SW_WAR
	.align		4
.L_7510:
        /*00b8*/ 	.byte	0x04, 0x36
        /*00ba*/ 	.short	(.L_7512 - .L_7511)
.L_7511:
        /*00bc*/ 	.word	0x00000008
.L_7512:


//--------------------- .nv.info._ZN2at6native29vectorized_elementwise_kernelILi2EZZZNS0_49_GLOBAL__N__657f93f7_16_TensorCompare_cu_71e06f4e17where_kernel_implERNS_14TensorIteratorEENKUlvE_clEvENKUlvE5_clEvEUlbiiE_St5arrayIPcLm4EEEEviT0_T1_ --------------------------
	.section	.nv.info._ZN2at6native29vectorized_elementwise_kernelILi2EZZZNS0_49_GLOBAL__N__657f93f7_16_TensorCompare_cu_71e06f4e17where_kernel_implERNS_14TensorIteratorEENKUlvE_clEvENKUlvE5_clEvEUlbiiE_St5arrayIPcLm4EEEEviT0_T1_,"",@"SHT_CUDA_INFO"
	.sectionflags	@""
	.align	4


	//----- nvinfo : EIATTR_CUDA_API_VERSION
	.align		4
        /*0000*/ 	.byte	0x04, 0x37
        /*0002*/ 	.short	(.L_7514 - .L_7513)
.L_7513:
        /*0004*/ 	.word	0x00000082


	//----- nvinfo : EIATTR_KPARAM_INFO
	.align		4
.L_7514:
        /*0008*/ 	.byte	0x04, 0x17
        /*000a*/ 	.short	(.L_7516 - .L_7515)
.L_7515:
        /*000c*/ 	.word	0x00000000
        /*0010*/ 	.short	0x0002
        /*0012*/ 	.short	0x0010
        /*0014*/ 	.byte	0x00, 0xf0, 0x81, 0x00


	//----- nvinfo : EIATTR_KPARAM_INFO
	.align		4
.L_7516:
        /*0018*/ 	.byte	0x04, 0x17
        /*001a*/ 	.short	(.L_7518 - .L_7517)
.L_7517:
        /*001c*/ 	.word	0x00000000
        /*0020*/ 	.short	0x0001
        /*0022*/ 	.short	0x0008
        /*0024*/ 	.byte	0x00, 0xf0, 0x21, 0x00


	//----- nvinfo : EIATTR_KPARAM_INFO
	.align		4
.L_7518:
        /*0028*/ 	.byte	0x04, 0x17
        /*002a*/ 	.short	(.L_7520 - .L_7519)
.L_7519:
        /*002c*/ 	.word	0x00000000
        /*0030*/ 	.short	0x0000
        /*0032*/ 	.short	0x0000
        /*0034*/ 	.byte	0x00, 0xf0, 0x11, 0x00


	//----- nvinfo : EIATTR_SPARSE_MMA_MASK
	.align		4
.L_7520:
        /*0038*/ 	.byte	0x03, 0x50
        /*003a*/ 	.short	0x0000


	//----- nvinfo : EIATTR_MAXREG_COUNT
	.align		4
        /*003c*/ 	.byte	0x03, 0x1b
        /*003e*/ 	.short	0x00ff


	//----- nvinfo : EIATTR_MERCURY_ISA_VERSION
	.align		4
        /*0040*/ 	.byte	0x03, 0x5f
        /*0042*/ 	.short	0x0101


	//----- nvinfo : EIATTR_EXIT_INSTR_OFFSETS
	.align		4
        /*0044*/ 	.byte	0x04, 0x1c
        /*0046*/ 	.short	(.L_7522 - .L_7521)


	//   ....[0]....
.L_7521:
        /*0048*/ 	.word	0x000003e0


	//   ....[1]....
        /*004c*/ 	.word	0x000011a0


	//   ....[2]....
        /*0050*/ 	.word	0x000011f0


	//----- nvinfo : EIATTR_MAX_THREADS
	.align		4
.L_7522:
        /*0054*/ 	.byte	0x04, 0x05
        /*0056*/ 	.short	(.L_7524 - .L_7523)
.L_7523:
        /*0058*/ 	.word	0x00000080
        /*005c*/ 	.word	0x00000001
        /*0060*/ 	.word	0x00000001


	//----- nvinfo : EIATTR_CRS_STACK_SIZE
	.align		4
.L_7524:
        /*0064*/ 	.byte	0x04, 0x1e
        /*0066*/ 	.short	(.L_7526 - .L_7525)
.L_7525:
        /*0068*/ 	.word	0x00000000


	//----- nvinfo : EIATTR_CBANK_PARAM_SIZE
	.align		4
.L_7526:
        /*006c*/ 	.byte	0x03, 0x19
        /*006e*/ 	.short	0x0030


	//----- nvinfo : EIATTR_PARAM_CBANK
	.align		4
        /*0070*/ 	.byte	0x04, 0x0a
        /*0072*/ 	.short	(.L_7528 - .L_7527)
	.align		4
.L_7527:
        /*0074*/ 	.word	index@(.nv.constant0._ZN2at6native29vectorized_elementwise_kernelILi2EZZZNS0_49_GLOBAL__N__657f93f7_16_TensorCompare_cu_71e06f4e17where_kernel_implERNS_14TensorIteratorEENKUlvE_clEvENKUlvE5_clEvEUlbiiE_St5arrayIPcLm4EEEEviT0_T1_)
        /*0078*/ 	.short	0x0210
        /*007a*/ 	.short	0x0030


	//----- nvinfo : EIATTR_SW_WAR
	.align		4
.L_7528:
        /*007c*/ 	.byte	0x04, 0x36
        /*007e*/ 	.short	(.L_7530 - .L_7529)
.L_7529:
        /*0080*/ 	.word	0x00000008
.L_7530:


//--------------------- .nv.info._ZN2at6native29vectorized_elementwise_kernelILi4EZZZNS0_49_GLOBAL__N__657f93f7_16_TensorCompare_cu_71e06f4e17where_kernel_implERNS_14TensorIteratorEENKUlvE_clEvENKUlvE5_clEvEUlbiiE_St5arrayIPcLm4EEEEviT0_T1_ --------------------------
	.section	.nv.info._ZN2at6native29vectorized_elementwise_kernelILi4EZZZNS0_49_GLOBAL__N__657f93f7_16_TensorCompare_cu_71e06f4e17where_kernel_implERNS_14TensorIteratorEENKUlvE_clEvENKUlvE5_clEvEUlbiiE_St5arrayIPcLm4EEEEviT0_T1_,"",@"SHT_CUDA_INFO"
	.sectionflags	@""
	.align	4


	//----- nvinfo : EIATTR_CUDA_API_VERSION
	.align		4
        /*0000*/ 	.byte	0x04, 0x37
        /*0002*/ 	.short	(.L_7532 - .L_7531)
.L_7531:
        /*0004*/ 	.word	0x00000082


	//----- nvinfo : EIATTR_KPARAM_INFO
	.align		4
.L_7532:
        /*0008*/ 	.byte	0x04, 0x17
        /*000a*/ 	.short	(.L_7534 - .L_7533)
.L_7533:
        /*000c*/ 	.word	0x00000000
        /*0010*/ 	.short	0x0002
        /*0012*/ 	.short	0x0010
        /*0014*/ 	.byte	0x00, 0xf0, 0x81, 0x00


	//----- nvinfo : EIATTR_KPARAM_INFO
	.align		4
.L_7534:
        /*0018*/ 	.byte	0x04, 0x17
        /*001a*/ 	.short	(.L_7536 - .L_7535)
.L_7535:
        /*001c*/ 	.word	0x00000000
        /*0020*/ 	.short	0x0001
        /*0022*/ 	.short	0x0008
        /*0024*/ 	.byte	0x00, 0xf0, 0x21, 0x00


	//----- nvinfo : EIATTR_KPARAM_INFO
	.align		4
.L_7536:
        /*0028*/ 	.byte	0x04, 0x17
        /*002a*/ 	.short	(.L_7538 - .L_7537)
.L_7537:
        /*002c*/ 	.word	0x00000000
        /*0030*/ 	.short	0x0000
        /*0032*/ 	.short	0x0000
        /*0034*/ 	.byte	0x00, 0xf0, 0x11, 0x00


	//----- nvinfo : EIATTR_SPARSE_MMA_MASK
	.align		4
.L_7538:
        /*0038*/ 	.byte	0x03, 0x50
        /*003a*/ 	.short	0x0000


	//----- nvinfo : EIATTR_MAXREG_COUNT
	.align		4
        /*003c*/ 	.byte	0x03, 0x1b
        /*003e*/ 	.short	0x00ff


	//----- nvinfo : EIATTR_MERCURY_ISA_VERSION
	.align		4
        /*0040*/ 	.byte	0x03, 0x5f
        /*0042*/ 	.short	0x0101


	//----- nvinfo : EIATTR_EXIT_INSTR_OFFSETS
	.align		4
        /*0044*/ 	.byte	0x04, 0x1c
        /*0046*/ 	.short	(.L_7540 - .L_7539)


	//   ....[0]....
.L_7539:
        /*0048*/ 	.word	0x00000360


	//   ....[1]....
        /*004c*/ 	.word	0x00001120


	//   ....[2]....
        /*0050*/ 	.word	0x00001170


	//----- nvinfo : EIATTR_MAX_THREADS
	.align		4
.L_7540:
        /*0054*/ 	.byte	0x04, 0x05
        /*0056*/ 	.short	(.L_7542 - .L_7541)
.L_7541:
        /*0058*/ 	.word	0x00000080
        /*005c*/ 	.word	0x00000001
        /*0060*/ 	.word	0x00000001


	//----- nvinfo : EIATTR_CRS_STACK_SIZE
	.align		4
.L_7542:
        /*0064*/ 	.byte	0x04, 0x1e
        /*0066*/ 	.short	(.L_7544 - .L_7543)
.L_7543:
        /*0068*/ 	.word	0x00000000


	//----- nvinfo : EIATTR_CBANK_PARAM_SIZE
	.align		4
.L_7544:
        /*006c*/ 	.byte	0x03, 0x19
        /*006e*/ 	.short	0x0030


	//----- nvinfo : EIATTR_PARAM_CBANK
	.align		4
        /*0070*/ 	.byte	0x04, 0x0a
        /*0072*/ 	.short	(.L_7546 - .L_7545)
	.align		4
.L_7545:
        /*0074*/ 	.word	index@(.nv.constant0._ZN2at6native29vectorized_elementwise_kernelILi4EZZZNS0_49_GLOBAL__N__657f93f7_16_TensorCompare_cu_71e06f4e17where_kernel_implERNS_14TensorIteratorEENKUlvE_clEvENKUlvE5_clEvEUlbiiE_St5arrayIPcLm4EEEEviT0_T1_)
        /*0078*/ 	.short	0x0210
        /*007a*/ 	.short	0x0030


	//----- nvinfo : EIATTR_SW_WAR
	.align		4
.L_7546:
        /*007c*/ 	.byte	0x04, 0x36
        /*007e*/ 	.short	(.L_7548 - .L_7547)
.L_7547:
        /*0080*/ 	.word	0x00000008
.L_7548:


//--------------------- .nv.info._ZN2at6native29vectorized_elementwise_kernelILi8EZZZNS0_49_GLOBAL__N__657f93f7_16_TensorCompare_cu_71e06f4e17where_kernel_implERNS_14TensorIteratorEENKUlvE_clEvENKUlvE5_clEvEUlbiiE_St5arrayIPcLm4EEEEviT0_T1_ --------------------------
	.section	.nv.info._ZN2at6native29vectorized_elementwise_kernelILi8EZZZNS0_49_GLOBAL__N__657f93f7_16_TensorCompare_cu_71e06f4e17where_kernel_implERNS_14TensorIteratorEENKUlvE_clEvENKUlvE5_clEvEUlbiiE_St5arrayIPcLm4EEEEviT0_T1_,"",@"SHT_CUDA_INFO"
	.sectionflags	@""
	.align	4


	//----- nvinfo : EIATTR_CUDA_API_VERSION
	.align		4
        /*0000*/ 	.byte	0x04, 0x37
        /*0002*/ 	.short	(.L_7550 - .L_7549)
.L_7549:
        /*0004*/ 	.word	0x00000082


	//----- nvinfo : EIATTR_KPARAM_INFO
	.align		4
.L_7550:
        /*0008*/ 	.byte	0x04, 0x17
        /*000a*/ 	.short	(.L_7552 - .L_7551)
.L_7551:
        /*000c*/ 	.word	0x00000000
        /*0010*/ 	.short	0x0002
        /*0012*/ 	.short	0x0010
        /*0014*/ 	.byte	0x00, 0xf0, 0x81, 0x00


	//----- nvinfo : EIATTR_KPARAM_INFO
	.align		4
.L_7552:
        /*0018*/ 	.byte	0x04, 0x17
        /*001a*/ 	.short	(.L_7554 - .L_7553)
.L_7553:
        /*001c*/ 	.word	0x00000000
        /*0020*/ 	.short	0x0001
        /*0022*/ 	.short	0x0008
        /*0024*/ 	.byte	0x00, 0xf0, 0x21, 0x00


	//----- nvinfo : EIATTR_KPARAM_INFO
	.align		4
.L_7554:
        /*0028*/ 	.byte	0x04, 0x17
        /*002a*/ 	.short	(.L_7556 - .L_7555)
.L_7555:
        /*002c*/ 	.word	0x00000000
        /*0030*/ 	.short	0x0000
        /*0032*/ 	.short	0x0000
        /*0034*/ 	.byte	0x00, 0xf0, 0x11, 0x00


	//----- nvinfo : EIATTR_SPARSE_MMA_MASK
	.align		4
.L_7556:
        /*0038*/ 	.byte	0x03, 0x50
        /*003a*/ 	.short	0x0000


	//----- nvinfo : EIATTR_MAXREG_COUNT
	.align		4
        /*003c*/ 	.byte	0x03, 0x1b
        /*003e*/ 	.short	0x00ff


	//----- nvinfo : EIATTR_MERCURY_ISA_VERSION
	.align		4
        /*0040*/ 	.byte	0x03, 0x5f
        /*0042*/ 	.short	0x0101


	//----- nvinfo : EIATTR_EXIT_INSTR_OFFSETS
	.align		4
        /*0044*/ 	.byte	0x04, 0x1c
        /*0046*/ 	.short	(.L_7558 - .L_7557)


	//   ....[0]....
.L_7557:
        /*0048*/ 	.word	0x00000400


	//   ....[1]....
        /*004c*/ 	.word	0x000011c0


	//   ....[2]....
        /*0050*/ 	.word	0x00001210


	//----- nvinfo : EIATTR_MAX_THREADS
	.align		4
.L_7558:
        /*0054*/ 	.byte	0x04, 0x05
        /*0056*/ 	.short	(.L_7560 - .L_7559)
.L_7559:
        /*0058*/ 	.word	0x00000080
        /*005c*/ 	.word	0x00000001
        /*0060*/ 	.word	0x00000001


	//----- nvinfo : EIATTR_CRS_STACK_SIZE
	.align		4
.L_7560:
        /*0064*/ 	.byte	0x04, 0x1e
        /*0066*/ 	.short	(.L_7562 - .L_7561)
.L_7561:
        /*0068*/ 	.word	0x00000000


	//----- nvinfo : EIATTR_CBANK_PARAM_SIZE
	.align		4
.L_7562:
        /*006c*/ 	.byte	0x03, 0x19
        /*006e*/ 	.short	0x0030


	//----- nvinfo : EIATTR_PARAM_CBANK
	.align		4
        /*0070*/ 	.byte	0x04, 0x0a
        /*0072*/ 	.short	(.L_7564 - .L_7563)
	.align		4
.L_7563:
        /*0074*/ 	.word	index@(.nv.constant0._ZN2at6native29vectorized_elementwise_kernelILi8EZZZNS0_49_GLOBAL__N__657f93f7_16_TensorCompare_cu_71e06f4e17where_kernel_implERNS_14TensorIteratorEENKUlvE_clEvENKUlvE5_clEvEUlbiiE_St5arrayIPcLm4EEEEviT0_T1_)
        /*0078*/ 	.short	0x0210
        /*007a*/ 	.short	0x0030


	//----- nvinfo : EIATTR_SW_WAR
	.align		4
.L_7564:
        /*007c*/ 	.byte	0x04, 0x36
        /*007e*/ 	.short	(.L_7566 - .L_7565)
.L_7565:
        /*0080*/ 	.word	0x00000008
.L_7566:


//--------------------- .nv.info._ZN2at6native18elementwise_kernelILi128ELi4EZNS0_15gpu_kernel_implIZZZNS0_49_GLOBAL__N__657f93f7_16_TensorCompare_cu_71e06f4e17where_kernel_implERNS_14TensorIteratorEENKUlvE_clEvENKUlvE4_clEvEUlbaaE_EEvRNS_18TensorIteratorBaseERKT_EUliE_EEviT1_ --------------------------
	.section	.nv.info._ZN2at6native18elementwise_kernelILi128ELi4EZNS0_15gpu_kernel_implIZZZNS0_49_GLOBAL__N__657f93f7_16_TensorCompare_cu_71e06f4e17where_kernel_implERNS_14TensorIteratorEENKUlvE_clEvENKUlvE4_clEvEUlbaaE_EEvRNS_18TensorIteratorBaseERKT_EUliE_EEviT1_,"",@"SHT_CUDA_INFO"
	.sectionflags	@""
	.align	4


	//----- nvinfo : EIATTR_CUDA_API_VERSION
	.align		4
        /*0000*/ 	.byte	0x04, 0x37
        /*0002*/ 	.short	(.L_7568 - .L_7567)
.L_7567:
        /*0004*/ 	.word	0x00000082


	//----- nvinfo : EIATTR_KPARAM_INFO
	.align		4
.L_7568:
        /*0008*/ 	.byte	0x04, 0x17
        /*000a*/ 	.short	(.L_7570 - .L_7569)
.L_7569:
        /*000c*/ 	.word	0x00000000
        /*0010*/ 	.short	0x0001
        /*0012*/ 	.short	0x0008
        /*0014*/ 	.byte	0x00, 0xf0, 0xe1, 0x0b


	//----- nvinfo : EIATTR_KPARAM_INFO
	.align		4
.L_7570:
        /*0018*/ 	.byte	0x04, 0x17
        /*001a*/ 	.short	(.L_7572 - .L_7571)
.L_7571:
        /*001c*/ 	.word	0x00000000
        /*0020*/ 	.short	0x0000
        /*0022*/ 	.short	0x0000
        /*0024*/ 	.byte	0x00, 0xf0, 0x11, 0x00


	//----- nvinfo : EIATTR_SPARSE_MMA_MASK
	.align		4
.L_7572:
        /*0028*/ 	.byte	0x03, 0x50
        /*002a*/ 	.short	0x0000


	//----- nvinfo : EIATTR_MAXREG_COUNT
	.align		4
        /*002c*/ 	.byte	0x03, 0x1b
        /*002e*/ 	.short	0x0080


	//----- nvinfo : EIATTR_EXTERNS
	.align		4
        /*0030*/ 	.byte	0x04, 0x0f
        /*0032*/ 	.short	(.L_7574 - .L_7573)


	//   ....[0]....
	.align		4
.L_7573:
        /*0034*/ 	.word	index@(__assertfail)


	//----- nvinfo : EIATTR_MERCURY_ISA_VERSION
	.align		4
.L_7574:
        /*0038*/ 	.byte	0x03, 0x5f
        /*003a*/ 	.short	0x0101


	//----- nvinfo : EIATTR_SYSCALL_OFFSETS
	.align		4
        /*003c*/ 	.byte	0x04, 0x46
        /*003e*/ 	.short	(.L_7576 - .L_7575)


	//   ....[0]....
.L_7575:
        /*0040*/ 	.word	0x00002860


	//   ....[1]....
        /*0044*/ 	.word	0x00003740


	//   ....[2]....
        /*0048*/ 	.word	0x000045c0


	//   ....[3]....
        /*004c*/ 	.word	0x000054f0


	//   ....[4]....
        /*0050*/ 	.word	0x00007dc0


	//   ....[5]....
        /*0054*/ 	.word	0x00008ca0


	//   ....[6]....
        /*0058*/ 	.word	0x00009b20


	//   ....[7]....
        /*005c*/ 	.word	0x0000aa50


	//   ....[8]....
        /*0060*/ 	.word	0x0000d310


	//   ....[9]....
        /*0064*/ 	.word	0x0000e1f0


	//   ....[10]....
        /*0068*/ 	.word	0x0000f070


	//   ....[11]....
        /*006c*/ 	.word	0x0000ffa0


	//   ....[12]....
        /*0070*/ 	.word	0x00012850


	//   ....[13]....
        /*0074*/ 	.word	0x00013730


	//   ....[14]....
        /*0078*/ 	.word	0x000145b0


	//   ....[15]....
        /*007c*/ 	.word	0x000154e0


	//----- nvinfo : EIATTR_EXIT_INSTR_OFFSETS
	.align		4
.L_7576:
        /*0080*/ 	.byte	0x04, 0x1c
        /*0082*/ 	.short	(.L_7578 - .L_7577)


	//   ....[0]....
.L_7577:
        /*0084*/ 	.word	0x00010090


	//   ....[1]....
        /*0088*/ 	.word	0x00014700


	//   ....[2]....
        /*008c*/ 	.word	0x00014720


	//   ....[3]....
        /*0090*/ 	.word	0x000147e0


	//   ....[4]....
        /*0094*/ 	.word	0x00014820


	//   ....[5]....
        /*0098*/ 	.word	0x00014860


	//   ....[6]....
        /*009c*/ 	.word	0x000148f0


	//   ....[7]....
        /*00a0*/ 	.word	0x00014930


	//   ....[8]....
        /*00a4*/ 	.word	0x000149d0


	//   ....[9]....
        /*00a8*/ 	.word	0x00014a20


	//   ....[10]....
        /*00ac*/ 	.word	0x00014a70


	//   ....[11]....
        /*00b0*/ 	.word	0x00014b30


	//   ....[12]....
        /*00b4*/ 	.word	0x00014b90


	//   ....[13]....
        /*00b8*/ 	.word	0x00014d20


	//   ....[14]....
        /*00bc*/ 	.word	0x00014e80


	//   ....[15]....
        /*00c0*/ 	.word	0x00014ec0


	//   ....[16]....
        /*00c4*/ 	.word	0x00014f80


	//   ....[17]....
        /*00c8*/ 	.word	0x00015100


	//   ....[18]....
        /*00cc*/ 	.word	0x00015280


	//   ....[19]....
        /*00d0*/ 	.word	0x000153e0


	//   ....[20]....
        /*00d4*/ 	.word	0x000154f0


	//   ....[21]....
        /*00d8*/ 	.word	0x00015550


	//   ....[22]....
        /*00dc*/ 	.word	0x00015590


	//----- nvinfo : EIATTR_MAX_THREADS
	.align		4
.L_7578:
        /*00e0*/ 	.byte	0x04, 0x05
        /*00e2*/ 	.short	(.L_7580 - .L_7579)
.L_7579:
        /*00e4*/ 	.word	0x00000080
        /*00e8*/ 	.word	0x00000001
        /*00ec*/ 	.word	0x00000001


	//----- nvinfo : EIATTR_CRS_STACK_SIZE
	.align		4
.L_7580:
        /*00f0*/ 	.byte	0x04, 0x1e
        /*00f2*/ 	.short	(.L_7582 - .L_7581)
.L_7581:
        /*00f4*/ 	.word	0x00000000


	//----- nvinfo : EIATTR_CBANK_PARAM_SIZE
	.align		4
.L_7582:
        /*00f8*/ 	.byte	0x03, 0x19
        /*00fa*/ 	.short	0x0300


	//----- nvinfo : EIATTR_PARAM_CBANK
	.align		4
        /*00fc*/ 	.byte	0x04, 0x0a
        /*00fe*/ 	.short	(.L_7584 - .L_7583)
	.align		4
.L_7583:
        /*0100*/ 	.word	index@(.nv.constant0._ZN2at6native18elementwise_kernelILi128ELi4EZNS0_15gpu_kernel_implIZZZNS0_49_GLOBAL__N__657f93f7_16_TensorCompare_cu_71e06f4e17where_kernel_implERNS_14TensorIteratorEENKUlvE_clEvENKUlvE4_clEvEUlbaaE_EEvRNS_18TensorIteratorBaseERKT_EUliE_EEviT1_)
        /*0104*/ 	.short	0x0210
        /*0106*/ 	.short	0x0300


	//----- nvinfo : EIATTR_SW_WAR
	.align		4
.L_7584:
        /*0108*/ 	.byte	0x04, 0x36
        /*010a*/ 	.short	(.L_7586 - .L_7585)
.L_7585:
        /*010c*/ 	.word	0x00000008
.L_7586:


//--------------------- .nv.info._ZN2at6native27unrolled_elementwise_kernelIZZZNS0_49_GLOBAL__N__657f93f7_16_TensorCompare_cu_71e06f4e17where_kernel_implERNS_14TensorIteratorEENKUlvE_clEvENKUlvE4_clEvEUlbaaE_St5arrayIPcLm4EELi4E23TrivialOffsetCalculatorILi3EjESB_ILi1EjENS0_6memory12LoadWithCastILi3EEENSE_13StoreWithCastILi1EEEEEviT_T0_T2_T3_T4_T5_ --------------------------
	.section	.nv.info._ZN2at6native27unrolled_elementwise_kernelIZZZNS0_49_GLOBAL__N__657f93f7_16_TensorCompare_cu_71e06f4e17where_kernel_implERNS_14TensorIteratorEENKUlvE_clEvENKUlvE4_clEvEUlbaaE_St5arrayIPcLm4EELi4E23TrivialOffsetCalculatorILi3EjESB_ILi1EjENS0_6memory12LoadWithCastILi3EEENSE_13StoreWithCastILi1EEEEEviT_T0_T2_T3_T4_T5_,"",@"SHT_CUDA_INFO"
	.sectionflags	@""
	.align	4


	//----- nvinfo : EIATTR_CUDA_API_VERSION
	.align		4
        /*0000*/ 	.byte	0x04, 0x37
        /*0002*/ 	.short	(.L_7588 - .L_7587)
.L_7587:
        /*0004*/ 	.word	0x00000082


	//----- nvinfo : EIATTR_KPARAM_INFO
	.align		4
.L_7588:
        /*0008*/ 	.byte	0x04, 0x17
        /*000a*/ 	.short	(.L_7590 - .L_7589)
.L_7589:
        /*000c*/ 	.word	0x00000000
        /*0010*/ 	.short	0x0006
        /*0012*/ 	.short	0x0044
        /*0014*/ 	.byte	0x00, 0xf0, 0x21, 0x00


	//----- nvinfo : EIATTR_KPARAM_INFO
	.align		4
.L_7590:
        /*0018*/ 	.byte	0x04, 0x17
        /*001a*/ 	.short	(.L_7592 - .L_7591)
.L_7591:
        /*001c*/ 	.word	0x00000000
        /*0020*/ 	.short	0x0005
        /*0022*/ 	.short	0x0034
        /*0024*/ 	.byte	0x00, 0xf0, 0x41, 0x00


	//----- nvinfo : EIATTR_KPARAM_INFO
	.align		4
.L_7592:
        /*0028*/ 	.byte	0x04, 0x17
        /*002a*/ 	.short	(.L_7594 - .L_7593)
.L_7593:
        /*002c*/ 	.word	0x00000000
        /*0030*/ 	.short	0x0004
        /*0032*/ 	.short	0x0031
        /*0034*/ 	.byte	0x00, 0xf0, 0x05, 0x00


	//----- nvinfo : EIATTR_KPARAM_INFO
	.align		4
.L_7594:
        /*0038*/ 	.byte	0x04, 0x17
        /*003a*/ 	.short	(.L_7596 - .L_7595)
.L_7595:
        /*003c*/ 	.word	0x00000000
        /*0040*/ 	.short	0x0003
        /*0042*/ 	.short	0x0030
        /*0044*/ 	.byte	0x00, 0xf0, 0x05, 0x00


	//----- nvinfo : EIATTR_KPARAM_INFO
	.align		4
.L_7596:
        /*0048*/ 	.byte	0x04, 0x17
        /*004a*/ 	.short	(.L_7598 - .L_7597)
.L_7597:
        /*004c*/ 	.word	0x00000000
        /*0050*/ 	.short	0x0002
        /*0052*/ 	.short	0x0010
        /*0054*/ 	.byte	0x00, 0xf0, 0x81, 0x00


	//----- nvinfo : EIATTR_KPARAM_INFO
	.align		4
.L_7598:
        /*0058*/ 	.byte	0x04, 0x17
        /*005a*/ 	.short	(.L_7600 - .L_7599)
.L_7599:
        /*005c*/ 	.word	0x00000000
        /*0060*/ 	.short	0x0001
        /*0062*/ 	.short	0x0008
        /*0064*/ 	.byte	0x00, 0xf0, 0x21, 0x00


	//----- nvinfo : EIATTR_KPARAM_INFO
	.align		4
.L_7600:
        /*0068*/ 	.byte	0x04, 0x17
        /*006a*/ 	.short	(.L_7602 - .L_7601)
.L_7601:
        /*006c*/ 	.word	0x00000000
        /*0070*/ 	.short	0x0000
        /*0072*/ 	.short	0x0000
        /*0074*/ 	.byte	0x00, 0xf0, 0x11, 0x00


	//----- nvinfo : EIATTR_SPARSE_MMA_MASK
	.align		4
.L_7602:
        /*0078*/ 	.byte	0x03, 0x50
        /*007a*/ 	.short	0x0000


	//----- nvinfo : EIATTR_MAXREG_COUNT
	.align		4
        /*007c*/ 	.byte	0x03, 0x1b
        /*007e*/ 	.short	0x00ff


	//----- nvinfo : EIATTR_EXTERNS
	.align		4
        /*0080*/ 	.byte	0x04, 0x0f
        /*0082*/ 	.short	(.L_7604 - .L_7603)


	//   ....[0]....
	.align		4
.L_7603:
        /*0084*/ 	.word	index@(__assertfail)


	//----- nvinfo : EIATTR_MERCURY_ISA_VERSION
	.align		4
.L_7604:
        /*0088*/ 	.byte	0x03, 0x5f
        /*008a*/ 	.short	0x0101


	//----- nvinfo : EIATTR_SYSCALL_OFFSETS
	.align		4
        /*008c*/ 	.byte	0x04, 0x46
        /*008e*/ 	.short	(.L_7606 - .L_7605)


	//   ....[0]....
.L_7605:
        /*0090*/ 	.word	0x000010e0


	//   ....[1]....
        /*0094*/ 	.word	0x00001fd0


	//   ....[2]....
        /*0098*/ 	.word	0x00002e60


	//   ....[3]....
        /*009c*/ 	.word	0x00003f30


	//   ....[4]....
        /*00a0*/ 	.word	0x00004e20


	//   ....[5]....
        /*00a4*/ 	.word	0x00005cb0


	//   ....[6]....
        /*00a8*/ 	.word	0x00006db0


	//   ....[7]....
        /*00ac*/ 	.word	0x00007cb0


	//   ....[8]....
        /*00b0*/ 	.word	0x00008b50


	//   ....[9]....
        /*00b4*/ 	.word	0x00009c40


	//   ....[10]....
        /*00b8*/ 	.word	0x0000ab40


	//   ....[11]....
        /*00bc*/ 	.word	0x0000ba00


	//   ....[12]....
        /*00c0*/ 	.word	0x0000cac0


	//   ....[13]....
        /*00c4*/ 	.word	0x0000dac0


	//   ....[14]....
        /*00c8*/ 	.word	0x0000eab0


	//   ....[15]....
        /*00cc*/ 	.word	0x0000faa0


	//----- nvinfo : EIATTR_EXIT_INSTR_OFFSETS
	.align		4
.L_7606:
        /*00d0*/ 	.byte	0x04, 0x1c
        /*00d2*/ 	.short	(.L_7608 - .L_7607)


	//   ....[0]....
.L_7607:
        /*00d4*/ 	.word	0x0000eb90


	//   ....[1]....
        /*00d8*/ 	.word	0x0000ecc0


	//   ....[2]....
        /*00dc*/ 	.word	0x0000ece0


	//   ....[3]....
        /*00e0*/ 	.word	0x0000eda0


	//   ....[4]....
        /*00e4*/ 	.word	0x0000ede0


	//   ....[5]....
        /*00e8*/ 	.word	0x0000ee20


	//   ....[6]....
        /*00ec*/ 	.word	0x0000eeb0


	//   ....[7]....
        /*00f0*/ 	.word	0x0000eef0


	//   ....[8]....
        /*00f4*/ 	.word	0x0000ef90


	//   ....[9]....
        /*00f8*/ 	.word	0x0000efe0


	//   ....[10]....
        /*00fc*/ 	.word	0x0000f030


	//   ....[11]....
        /*0100*/ 	.word	0x0000f0f0


	//   ....[12]....
        /*0104*/ 	.word	0x0000f150


	//   ....[13]....
        /*0108*/ 	.word	0x0000f2e0


	//   ....[14]....
        /*010c*/ 	.word	0x0000f440


	//   ....[15]....
        /*0110*/ 	.word	0x0000f480


	//   ....[16]....
        /*0114*/ 	.word	0x0000f540


	//   ....[17]....
        /*0118*/ 	.word	0x0000f6c0


	//   ....[18]....
        /*011c*/ 	.word	0x0000f840


	//   ....[19]....
        /*0120*/ 	.word	0x0000f9a0


	//   ....[20]....
        /*0124*/ 	.word	0x0000fab0


	//   ....[21]....
        /*0128*/ 	.word	0x0000fb10


	//   ....[22]....
        /*012c*/ 	.word	0x0000fb50


	//----- nvinfo : EIATTR_MAX_THREADS
	.align		4
.L_7608:
        /*0130*/ 	.byte	0x04, 0x05
        /*0132*/ 	.short	(.L_7610 - .L_7609)
.L_7609:
        /*0134*/ 	.word	0x00000080
        /*0138*/ 	.word	0x00000001
        /*013c*/ 	.word	0x00000001


	//----- nvinfo : EIATTR_CRS_STACK_SIZE
	.align		4
.L_7610:
        /*0140*/ 	.byte	0x04, 0x1e
        /*0142*/ 	.short	(.L_7612 - .L_7611)
.L_7611:
        /*0144*/ 	.word	0x00000000


	//----- nvinfo : EIATTR_CBANK_PARAM_SIZE
	.align		4
.L_7612:
        /*0148*/ 	.byte	0x03, 0x19
        /*014a*/ 	.short	0x004c


	//----- nvinfo : EIATTR_PARAM_CBANK
	.align		4
        /*014c*/ 	.byte	0x04, 0x0a
        /*014e*/ 	.short	(.L_7614 - .L_7613)
	.align		4
.L_7613:
        /*0150*/ 	.word	index@(.nv.constant0._ZN2at6native27unrolled_elementwise_kernelIZZZNS0_49_GLOBAL__N__657f93f7_16_TensorCompare_cu_71e06f4e17where_kernel_implERNS_14TensorIteratorEENKUlvE_clEvENKUlvE4_clEvEUlbaaE_St5arrayIPcLm4EELi4E23TrivialOffsetCalculatorILi3EjESB_ILi1EjENS0_6memory12LoadWithCastILi3EEENSE_13StoreWithCastILi1EEEEEviT_T0_T2_T3_T4_T5_)
        /*0154*/ 	.short	0x0210
        /*0156*/ 	.short	0x004c


	//----- nvinfo : EIATTR_SW_WAR
	.align		4
.L_7614:
        /*0158*/ 	.byte	0x04, 0x36
        /*015a*/ 	.short	(.L_7616 - .L_7615)
.L_7615:
        /*015c*/ 	.word	0x00000008
.L_7616:


//--------------------- .nv.info._ZN2at6native18elementwise_kernelILi128ELi4EZNS0_22gpu_kernel_impl_nocastIZZZNS0_49_GLOBAL__N__657f93f7_16_TensorCompare_cu_71e06f4e17where_kernel_implERNS_14TensorIteratorEENKUlvE_clEvENKUlvE4_clEvEUlbaaE_EEvRNS_18TensorIteratorBaseERKT_EUliE_EEviT1_ --------------------------
	.section	.nv.info._ZN2at6native18elementwise_kernelILi128ELi4EZNS0_22gpu_kernel_impl_nocastIZZZNS0_49_GLOBAL__N__657f93f7_16_TensorCompare_cu_71e06f4e17where_kernel_implERNS_14TensorIteratorEENKUlvE_clEvENKUlvE4_clEvEUlbaaE_EEvRNS_18TensorIteratorBaseERKT_EUliE_EEviT1_,"",@"SHT_CUDA_INFO"
	.sectionflags	@""
	.align	4


	//----- nvinfo : EIATTR_CUDA_API_VERSION
	.align		4
        /*0000*/ 	.byte	0x04, 0x37
        /*0002*/ 	.short	(.L_7618 - .L_7617)
.L_7617:
        /*0004*/ 	.word	0x00000082


	//----- nvinfo : EIATTR_KPARAM_INFO
	.align		4
.L_7618:
        /*0008*/ 	.byte	0x04, 0x17
        /*000a*/ 	.short	(.L_7620 - .L_7619)
.L_7619:
        /*000c*/ 	.word	0x00000000
        /*0010*/ 	.short	0x0001
        /*0012*/ 	.short	0x0008
        /*0014*/ 	.byte	0x00, 0xf0, 0xc1, 0x0b


	//----- nvinfo : EIATTR_KPARAM_INFO
	.align		4
.L_7620:
        /*0018*/ 	.byte	0x04, 0x17
        /*001a*/ 	.short	(.L_7622 - .L_7621)
.L_7621:
        /*001c*/ 	.word	0x00000000
        /*0020*/ 	.short	0x0000
        /*0022*/ 	.short	0x0000
        /*0024*/ 	.byte	0x00, 0xf0, 0x11, 0x00


	//----- nvinfo : EIATTR_SPARSE_MMA_MASK
	.align		4
.L_7622:
        /*0028*/ 	.byte	0x03, 0x50
        /*002a*/ 	.short	0x0000


	//----- nvinfo : EIATTR_MAXREG_COUNT
	.align		4
        /*002c*/ 	.byte	0x03, 0x1b
        /*002e*/ 	.short	0x0080


	//----- nvinfo : EIATTR_MERCURY_ISA_VERSION
	.align		4
        /*0030*/ 	.byte	0x03, 0x5f
        /*0032*/ 	.short	0x0101


	//----- nvinfo : EIATTR_EXIT_INSTR_OFFSETS
	.align		4
        /*0034*/ 	.byte	0x04, 0x1c
        /*0036*/ 	.short	(.L_7624 - .L_7623)


	//   ....[0]....
.L_7623:
        /*0038*/ 	.word	0x00004b90


	//   ....[1]....
        /*003c*/ 	.word	0x00006460


	//----- nvinfo : EIATTR_MAX_THREADS
	.align		4
.L_7624:
        /*0040*/ 	.byte	0x04, 0x05
        /*0042*/ 	.short	(.L_7626 - .L_7625)
.L_7625:
        /*0044*/ 	.word	0x00000080
        /*0048*/ 	.word	0x00000001
        /*004c*/ 	.word	0x00000001


	//----- nvinfo : EIATTR_CRS_STACK_SIZE
	.align		4
.L_7626:
        /*0050*/ 	.byte	0x04, 0x1e
        /*0052*/ 	.short	(.L_7628 - .L_7627)
.L_7627:
        /*0054*/ 	.word	0x00000000


	//----- nvinfo : EIATTR_CBANK_PARAM_SIZE
	.align		4
.L_7628:
        /*0058*/ 	.byte	0x03, 0x19
        /*005a*/ 	.short	0x02f8


	//----- nvinfo : EIATTR_PARAM_CBANK
	.align		4
        /*005c*/ 	.byte	0x04, 0x0a
        /*005e*/ 	.short	(.L_7630 - .L_7629)
	.align		4
.L_7629:
        /*0060*/ 	.word	index@(.nv.constant0._ZN2at6native18elementwise_kernelILi128ELi4EZNS0_22gpu_kernel_impl_nocastIZZZNS0_49_GLOBAL__N__657f93f7_16_TensorCompare_cu_71e06f4e17where_kernel_implERNS_14TensorIteratorEENKUlvE_clEvENKUlvE4_clEvEUlbaaE_EEvRNS_18TensorIteratorBaseERKT_EUliE_EEviT1_)
        /*0064*/ 	.short	0x0210
        /*0066*/ 	.short	0x02f8


	//----- nvinfo : EIATTR_SW_WAR
	.align		4
.L_7630:
        /*0068*/ 	.byte	0x04, 0x36
        /*006a*/ 	.short	(.L_7632 - .L_7631)
.L_7631:
        /*006c*/ 	.word	0x00000008
.L_7632:


//--------------------- .nv.info._ZN2at6native27unrolled_elementwise_kernelIZZZNS0_49_GLOBAL__N__657f93f7_16_TensorCompare_cu_71e06f4e17where_kernel_implERNS_14TensorIteratorEENKUlvE_clEvENKUlvE4_clEvEUlbaaE_St5arrayIPcLm4EELi4E23TrivialOffsetCalculatorILi3EjESB_ILi1EjENS0_6memory15LoadWithoutCastENSE_16StoreWithoutCastEEEviT_T0_T2_T3_T4_T5_ --------------------------
	.section	.nv.info._ZN2at6native27unrolled_elementwise_kernelIZZZNS0_49_GLOBAL__N__657f93f7_16_TensorCompare_cu_71e06f4e17where_kernel_implERNS_14TensorIteratorEENKUlvE_clEvENKUlvE4_clEvEUlbaaE_St5arrayIPcLm4EELi4E23TrivialOffsetCalculatorILi3EjESB_ILi1EjENS0_6memory15LoadWithoutCastENSE_16StoreWithoutCastEEEviT_T0_T2_T3_T4_T5_,"",@"SHT_CUDA_INFO"
	.sectionflags	@""
	.align	4


	//----- nvinfo : EIATTR_CUDA_API_VERSION
	.align		4
        /*0000*/ 	.byte	0x04, 0x37
        /*0002*/ 	.short	(.L_7634 - .L_7633)
.L_7633:
        /*0004*/ 	.word	0x00000082


	//----- nvinfo : EIATTR_KPARAM_INFO
	.align		4
.L_7634:
        /*0008*/ 	.byte	0x04, 0x17
        /*000a*/ 	.short	(.L_7636 - .L_7635)
.L_7635:
        /*000c*/ 	.word	0x00000000
        /*0010*/ 	.short	0x0006
        /*0012*/ 	.short	0x0033
        /*0014*/ 	.byte	0x00, 0xf0, 0x05, 0x00


	//----- nvinfo : EIATTR_KPARAM_INFO
	.align		4
.L_7636:
        /*0018*/ 	.byte	0x04, 0x17
        /*001a*/ 	.short	(.L_7638 - .L_7637)
.L_7637:
        /*001c*/ 	.word	0x00000000
        /*0020*/ 	.short	0x0005
        /*0022*/ 	.short	0x0032
        /*0024*/ 	.byte	0x00, 0xf0, 0x05, 0x00


	//----- nvinfo : EIATTR_KPARAM_INFO
	.align		4
.L_7638:
        /*0028*/ 	.byte	0x04, 0x17
        /*002a*/ 	.short	(.L_7640 - .L_7639)
.L_7639:
        /*002c*/ 	.word	0x00000000
        /*0030*/ 	.short	0x0004
        /*0032*/ 	.short	0x0031
        /*0034*/ 	.byte	0x00, 0xf0, 0x05, 0x00


	//----- nvinfo : EIATTR_KPARAM_INFO
	.align		4
.L_7640:
        /*0038*/ 	.byte	0x04, 0x17
        /*003a*/ 	.short	(.L_7642 - .L_7641)
.L_7641:
        /*003c*/ 	.word	0x00000000
        /*0040*/ 	.short	0x0003
        /*0042*/ 	.short	0x0030
        /*0044*/ 	.byte	0x00, 0xf0, 0x05, 0x00


	//----- nvinfo : EIATTR_KPARAM_INFO
	.align		4
.L_7642:
        /*0048*/ 	.byte	0x04, 0x17
        /*004a*/ 	.short	(.L_7644 - .L_7643)
.L_7643:
        /*004c*/ 	.word	0x00000000
        /*0050*/ 	.short	0x0002
        /*0052*/ 	.short	0x0010
        /*0054*/ 	.byte	0x00, 0xf0, 0x81, 0x00


	//----- nvinfo : EIATTR_KPARAM_INFO
	.align		4
.L_7644:
        /*0058*/ 	.byte	0x04, 0x17
        /*005a*/ 	.short	(.L_7646 - .L_7645)
.L_7645:
        /*005c*/ 	.word	0x00000000
        /*0060*/ 	.short	0x0001
        /*0062*/ 	.short	0x0008
        /*0064*/ 	.byte	0x00, 0xf0, 0x21, 0x00


	//----- nvinfo : EIATTR_KPARAM_INFO
	.align		4
.L_7646:
        /*0068*/ 	.byte	0x04, 0x17
        /*006a*/ 	.short	(.L_7648 - .L_7647)
.L_7647:
        /*006c*/ 	.word	0x00000000
        /*0070*/ 	.short	0x0000
        /*0072*/ 	.short	0x0000
        /*0074*/ 	.byte	0x00, 0xf0, 0x11, 0x00


	//----- nvinfo : EIATTR_SPARSE_MMA_MASK
	.align		4
.L_7648:
        /*0078*/ 	.byte	0x03, 0x50
        /*007a*/ 	.short	0x0000


	//----- nvinfo : EIATTR_MAXREG_COUNT
	.align		4
        /*007c*/ 	.byte	0x03, 0x1b
        /*007e*/ 	.short	0x00ff


	//----- nvinfo : EIATTR_MERCURY_ISA_VERSION
	.align		4
        /*0080*/ 	.byte	0x03, 0x5f
        /*0082*/ 	.short	0x0101


	//----- nvinfo : EIATTR_EXIT_INSTR_OFFSETS
	.align		4
        /*0084*/ 	.byte	0x04, 0x1c
        /*0086*/ 	.short	(.L_7650 - .L_7649)


	//   ....[0]....
.L_7649:
        /*0088*/ 	.word	0x00000720


	//   ....[1]....
        /*008c*/ 	.word	0x000007a0


	//----- nvinfo : EIATTR_MAX_THREADS
	.align		4
.L_7650:
        /*0090*/ 	.byte	0x04, 0x05
        /*0092*/ 	.short	(.L_7652 - .L_7651)
.L_7651:
        /*0094*/ 	.word	0x00000080
        /*0098*/ 	.word	0x00000001
        /*009c*/ 	.word	0x00000001


	//----- nvinfo : EIATTR_CRS_STACK_SIZE
	.align		4
.L_7652:
        /*00a0*/ 	.byte	0x04, 0x1e
        /*00a2*/ 	.short	(.L_7654 - .L_7653)
.L_7653:
        /*00a4*/ 	.word	0x00000000


	//----- nvinfo : EIATTR_CBANK_PARAM_SIZE
	.align		4
.L_7654:
        /*00a8*/ 	.byte	0x03, 0x19
        /*00aa*/ 	.short	0x0034


	//----- nvinfo : EIATTR_PARAM_CBANK
	.align		4
        /*00ac*/ 	.byte	0x04, 0x0a
        /*00ae*/ 	.short	(.L_7656 - .L_7655)
	.align		4
.L_7655:
        /*00b0*/ 	.word	index@(.nv.constant0._ZN2at6native27unrolled_elementwise_kernelIZZZNS0_49_GLOBAL__N__657f93f7_16_TensorCompare_cu_71e06f4e17where_kernel_implERNS_14TensorIteratorEENKUlvE_clEvENKUlvE4_clEvEUlbaaE_St5arrayIPcLm4EELi4E23TrivialOffsetCalculatorILi3EjESB_ILi1EjENS0_6memory15LoadWithoutCastENSE_16StoreWithoutCastEEEviT_T0_T2_T3_T4_T5_)
        /*00b4*/ 	.short	0x0210
        /*00b6*/ 	.short	0x0034


	//----- nvinfo : EIATTR_SW_WAR
	.align		4
.L_7656:
        /*00b8*/ 	.byte	0x04, 0x36
        /*00ba*/ 	.short	(.L_7658 - .L_7657)
.L_7657:
        /*00bc*/ 	.word	0x00000008
.L_7658:


//--------------------- .nv.info._ZN2at6native29vectorized_elementwise_kernelILi2EZZZNS0_49_GLOBAL__N__657f93f7_16_TensorCompare_cu_71e06f4e17where_kernel_implERNS_14TensorIteratorEENKUlvE_clEvENKUlvE4_clEvEUlbaaE_St5arrayIPcLm4EEEEviT0_T1_ --------------------------
	.section	.nv.info._ZN2at6native29vectorized_elementwise_kernelILi2EZZZNS0_49_GLOBAL__N__657f93f7_16_TensorCompare_cu_71e06f4e17where_kernel_implERNS_14TensorIteratorEENKUlvE_clEvENKUlvE4_clEvEUlbaaE_St5arrayIPcLm4EEEEviT0_T1_,"",@"SHT_CUDA_INFO"
	.sectionflags	@""
	.align	4


	//----- nvinfo : EIATTR_CUDA_API_VERSION
	.align		4
        /*0000*/ 	.byte	0x04, 0x37
        /*0002*/ 	.short	(.L_7660 - .L_7659)
.L_7659:
        /*0004*/ 	.word	0x00000082


	//----- nvinfo : EIATTR_KPARAM_INFO
	.align		4
.L_7660:
        /*0008*/ 	.byte	0x04, 0x17
        /*000a*/ 	.short	(.L_7662 - .L_7661)
.L_7661:
        /*000c*/ 	.word	0x00000000
        /*0010*/ 	.short	0x0002
        /*0012*/ 	.short	0x0010
        /*0014*/ 	.byte	0x00, 0xf0, 0x81, 0x00


	//----- nvinfo : EIATTR_KPARAM_INFO
	.align		4
.L_7662:
        /*0018*/ 	.byte	0x04, 0x17
        /*001a*/ 	.short	(.L_7664 - .L_7663)
.L_7663:
        /*001c*/ 	.word	0x00000000
        /*0020*/ 	.short	0x0001
        /*0022*/ 	.short	0x0008
        /*0024*/ 	.byte	0x00, 0xf0, 0x21, 0x00


	//----- nvinfo : EIATTR_KPARAM_INFO
	.align		4
.L_7664:
        /*0028*/ 	.byte	0x04, 0x17
        /*002a*/ 	.short	(.L_7666 - .L_7665)
.L_7665:
        /*002c*/ 	.word	0x00000000
        /*0030*/ 	.short	0x0000
        /*0032*/ 	.short	0x0000
        /*0034*/ 	.byte	0x00, 0xf0, 0x11, 0x00


	//----- nvinfo : EIATTR_SPARSE_MMA_MASK
	.align		4
.L_7666:
        /*0038*/ 	.byte	0x03, 0x50
        /*003a*/ 	.short	0x0000


	//----- nvinfo : EIATTR_MAXREG_COUNT
	.align		4
        /*003c*/ 	.byte	0x03, 0x1b
        /*003e*/ 	.short	0x00ff


	//----- nvinfo : EIATTR_MERCURY_ISA_VERSION
	.align		4
        /*0040*/ 	.byte	0x03, 0x5f
        /*0042*/ 	.short	0x0101


	//----- nvinfo : EIATTR_EXIT_INSTR_OFFSETS
	.align		4
        /*0044*/ 	.byte	0x04, 0x1c
        /*0046*/ 	.short	(.L_7668 - .L_7667)


	//   ....[0]....
.L_7667:
        /*0048*/ 	.word	0x00000560


	//   ....[1]....
        /*004c*/ 	.word	0x000014e0


	//   ....[2]....
        /*0050*/ 	.word	0x00001540


	//----- nvinfo : EIATTR_MAX_THREADS
	.align		4
.L_7668:
        /*0054*/ 	.byte	0x04, 0x05
        /*0056*/ 	.short	(.L_7670 - .L_7669)
.L_7669:
        /*0058*/ 	.word	0x00000080
        /*005c*/ 	.word	0x00000001
        /*0060*/ 	.word	0x00000001


	//----- nvinfo : EIATTR_CRS_STACK_SIZE
	.align		4
.L_7670:
        /*0064*/ 	.byte	0x04, 0x1e
        /*0066*/ 	.short	(.L_7672 - .L_7671)
.L_7671:
        /*0068*/ 	.word	0x00000000


	//----- nvinfo : EIATTR_CBANK_PARAM_SIZE
	.align		4
.L_7672:
        /*006c*/ 	.byte	0x03, 0x19
        /*006e*/ 	.short	0x0030


	//----- nvinfo : EIATTR_PARAM_CBANK
	.align		4
        /*0070*/ 	.byte	0x04, 0x0a
        /*0072*/ 	.short	(.L_7674 - .L_7673)
	.align		4
.L_7673:
        /*0074*/ 	.word	index@(.nv.constant0._ZN2at6native29vectorized_elementwise_kernelILi2EZZZNS0_49_GLOBAL__N__657f93f7_16_TensorCompare_cu_71e06f4e17where_kernel_implERNS_14TensorIteratorEENKUlvE_clEvENKUlvE4_clEvEUlbaaE_St5arrayIPcLm4EEEEviT0_T1_)
        /*0078*/ 	.short	0x0210
        /*007a*/ 	.short	0x0030


	//----- nvinfo : EIATTR_SW_WAR
	.align		4
.L_7674:
        /*007c*/ 	.byte	0x04, 0x36
        /*007e*/ 	.short	(.L_7676 - .L_7675)
.L_7675:
        /*0080*/ 	.word	0x00000008
.L_7676:


//--------------------- .nv.info._ZN2at6native29vectorized_elementwise_kernelILi4EZZZNS0_49_GLOBAL__N__657f93f7_16_TensorCompare_cu_71e06f4e17where_kernel_implERNS_14TensorIteratorEENKUlvE_clEvENKUlvE4_clEvEUlbaaE_St5arrayIPcLm4EEEEviT0_T1_ --------------------------
	.section	.nv.info._ZN2at6native29vectorized_elementwise_kernelILi4EZZZNS0_49_GLOBAL__N__657f93f7_16_TensorCompare_cu_71e06f4e17where_kernel_implERNS_14TensorIteratorEENKUlvE_clEvENKUlvE4_clEvEUlbaaE_St5arrayIPcLm4EEEEviT0_T1_,"",@"SHT_CUDA_INFO"
	.sectionflags	@""
	.align	4


	//----- nvinfo : EIATTR_CUDA_API_VERSION
	.align		4
        /*0000*/ 	.byte	0x04, 0x37
        /*0002*/ 	.short	(.L_7678 - .L_7677)
.L_7677:
        /*0004*/ 	.word	0x00000082


	//----- nvinfo : EIATTR_KPARAM_INFO
	.align		4
.L_7678:
        /*0008*/ 	.byte	0x04, 0x17
        /*000a*/ 	.short	(.L_7680 - .L_7679)
.L_7679:
        /*000c*/ 	.word	0x00000000
        /*0010*/ 	.short	0x0002
        /*0012*/ 	.short	0x0010
        /*0014*/ 	.byte	0x00, 0xf0, 0x81, 0x00


	//----- nvinfo : EIATTR_KPARAM_INFO
	.align		4
.L_7680:
        /*0018*/ 	.byte	0x04, 0x17
        /*001a*/ 	.short	(.L_7682 - .L_7681)
.L_7681:
        /*001c*/ 	.word	0x00000000
        /*0020*/ 	.short	0x0001
        /*0022*/ 	.short	0x0008
        /*0024*/ 	.byte	0x00, 0xf0, 0x21, 0x00


	//----- nvinfo : EIATTR_KPARAM_INFO
	.align		4
.L_7682:
        /*0028*/ 	.byte	0x04, 0x17
        /*002a*/ 	.short	(.L_7684 - .L_7683)
.L_7683:
        /*002c*/ 	.word	0x00000000
        /*0030*/ 	.short	0x0000
        /*0032*/ 	.short	0x0000
        /*0034*/ 	.byte	0x00, 0xf0, 0x11, 0x00


	//----- nvinfo : EIATTR_SPARSE_MMA_MASK
	.align		4
.L_7684:
        /*0038*/ 	.byte	0x03, 0x50
        /*003a*/ 	.short	0x0000


	//----- nvinfo : EIATTR_MAXREG_COUNT
	.align		4
        /*003c*/ 	.byte	0x03, 0x1b
        /*003e*/ 	.short	0x00ff


	//----- nvinfo : EIATTR_MERCURY_ISA_VERSION
	.align		4
        /*0040*/ 	.byte	0x03, 0x5f
        /*0042*/ 	.short	0x0101


	//----- nvinfo : EIATTR_EXIT_INSTR_OFFSETS
	.align		4
        /*0044*/ 	.byte	0x04, 0x1c
        /*0046*/ 	.short	(.L_7686 - .L_7685)


	//   ....[0]....
.L_7685:
        /*0048*/ 	.word	0x00000500


	//   ....[1]....
        /*004c*/ 	.word	0x00001480


	//   ....[2]....
        /*0050*/ 	.word	0x000014e0


	//----- nvinfo : EIATTR_MAX_THREADS
	.align		4
.L_7686:
        /*0054*/ 	.byte	0x04, 0x05
        /*0056*/ 	.short	(.L_7688 - .L_7687)
.L_7687:
        /*0058*/ 	.word	0x00000080
        /*005c*/ 	.word	0x00000001
        /*0060*/ 	.word	0x00000001


	//----- nvinfo : EIATTR_CRS_STACK_SIZE
	.align		4
.L_7688:
        /*0064*/ 	.byte	0x04, 0x1e
        /*0066*/ 	.short	(.L_7690 - .L_7689)
.L_7689:
        /*0068*/ 	.word	0x00000000


	//----- nvinfo : EIATTR_CBANK_PARAM_SIZE
	.align		4
.L_7690:
        /*006c*/ 	.byte	0x03, 0x19
        /*006e*/ 	.short	0x0030


	//----- nvinfo : EIATTR_PARAM_CBANK
	.align		4
        /*0070*/ 	.byte	0x04, 0x0a
        /*0072*/ 	.short	(.L_7692 - .L_7691)
	.align		4
.L_7691:
        /*0074*/ 	.word	index@(.nv.constant0._ZN2at6native29vectorized_elementwise_kernelILi4EZZZNS0_49_GLOBAL__N__657f93f7_16_TensorCompare_cu_71e06f4e17where_kernel_implERNS_14TensorIteratorEENKUlvE_clEvENKUlvE4_clEvEUlbaaE_St5arrayIPcLm4EEEEviT0_T1_)
        /*0078*/ 	.short	0x0210
        /*007a*/ 	.short	0x0030


	//----- nvinfo : EIATTR_SW_WAR
	.align		4
.L_7692:
        /*007c*/ 	.byte	0x04, 0x36
        /*007e*/ 	.short	(.L_7694 - .L_7693)
.L_7693:
        /*0080*/ 	.word	0x00000008
.L_7694:


//--------------------- .nv.info._ZN2at6native29vectorized_elementwise_kernelILi8EZZZNS0_49_GLOBAL__N__657f93f7_16_TensorCompare_cu_71e06f4e17where_kernel_implERNS_14TensorIteratorEENKUlvE_clEvENKUlvE4_clEvEUlbaaE_St5arrayIPcLm4EEEEviT0_T1_ --------------------------
	.section	.nv.info._ZN2at6native29vectorized_elementwise_kernelILi8EZZZNS0_49_GLOBAL__N__657f93f7_16_TensorCompare_cu_71e06f4e17where_kernel_implERNS_14TensorIteratorEENKUlvE_clEvENKUlvE4_clEvEUlbaaE_St5arrayIPcLm4EEEEviT0_T1_,"",@"SHT_CUDA_INFO"
	.sectionflags	@""
	.align	4


	//----- nvinfo : EIATTR_CUDA_API_VERSION
	.align		4
        /*0000*/ 	.byte	0x04, 0x37
        /*0002*/ 	.short	(.L_7696 - .L_7695)
.L_7695:
        /*0004*/ 	.word	0x00000082


	//----- nvinfo : EIATTR_KPARAM_INFO
	.align		4
.L_7696:
        /*0008*/ 	.byte	0x04, 0x17
        /*000a*/ 	.short	(.L_7698 - .L_7697)
.L_7697:
        /*000c*/ 	.word	0x00000000
        /*0010*/ 	.short	0x0002
        /*0012*/ 	.short	0x0010
        /*0014*/ 	.byte	0x00, 0xf0, 0x81, 0x00


	//----- nvinfo : EIATTR_KPARAM_INFO
	.align		4
.L_7698:
        /*0018*/ 	.byte	0x04, 0x17
        /*001a*/ 	.short	(.L_7700 - .L_7699)
.L_7699:
        /*001c*/ 	.word	0x00000000
        /*0020*/ 	.short	0x0001
        /*0022*/ 	.short	0x0008
        /*0024*/ 	.byte	0x00, 0xf0, 0x21, 0x00


	//----- nvinfo : EIATTR_KPARAM_INFO
	.align		4
.L_7700:
        /*0028*/ 	.byte	0x04, 0x17
        /*002a*/ 	.short	(.L_7702 - .L_7701)
.L_7701:
        /*002c*/ 	.word	0x00000000
        /*0030*/ 	.short	0x0000
        /*0032*/ 	.short	0x0000
        /*0034*/ 	.byte	0x00, 0xf0, 0x11, 0x00


	//----- nvinfo : EIATTR_SPARSE_MMA_MASK
	.align		4
.L_7702:
        /*0038*/ 	.byte	0x03, 0x50
        /*003a*/ 	.short	0x0000


	//----- nvinfo : EIATTR_MAXREG_COUNT
	.align		4
        /*003c*/ 	.byte	0x03, 0x1b
        /*003e*/ 	.short	0x00ff


	//----- nvinfo : EIATTR_MERCURY_ISA_VERSION
	.align		4
        /*0040*/ 	.byte	0x03, 0x5f
        /*0042*/ 	.short	0x0101


	//----- nvinfo : EIATTR_EXIT_INSTR_OFFSETS
	.align		4
        /*0044*/ 	.byte	0x04, 0x1c
        /*0046*/ 	.short	(.L_7704 - .L_7703)


	//   ....[0]....
.L_7703:
        /*0048*/ 	.word	0x00000680


	//   ....[1]....
        /*004c*/ 	.word	0x00001600


	//   ....[2]....
        /*0050*/ 	.word	0x00001660


	//----- nvinfo : EIATTR_MAX_THREADS
	.align		4
.L_7704:
        /*0054*/ 	.byte	0x04, 0x05
        /*0056*/ 	.short	(.L_7706 - .L_7705)
.L_7705:
        /*0058*/ 	.word	0x00000080
        /*005c*/ 	.word	0x00000001
        /*0060*/ 	.word	0x00000001


	//----- nvinfo : EIATTR_CRS_STACK_SIZE
	.align		4
.L_7706:
        /*0064*/ 	.byte	0x04, 0x1e
        /*0066*/ 	.short	(.L_7708 - .L_7707)
.L_7707:
        /*0068*/ 	.word	0x00000000


	//----- nvinfo : EIATTR_CBANK_PARAM_SIZE
	.align		4
.L_7708:
        /*006c*/ 	.byte	0x03, 0x19
        /*006e*/ 	.short	0x0030


	//----- nvinfo : EIATTR_PARAM_CBANK
	.align		4
        /*0070*/ 	.byte	0x04, 0x0a
        /*0072*/ 	.short	(.L_7710 - .L_7709)
	.align		4
.L_7709:
        /*0074*/ 	.word	index@(.nv.constant0._ZN2at6native29vectorized_elementwise_kernelILi8EZZZNS0_49_GLOBAL__N__657f93f7_16_TensorCompare_cu_71e06f4e17where_kernel_implERNS_14TensorIteratorEENKUlvE_clEvENKUlvE4_clEvEUlbaaE_St5arrayIPcLm4EEEEviT0_T1_)
        /*0078*/ 	.short	0x0210
        /*007a*/ 	.short	0x0030


	//----- nvinfo : EIATTR_SW_WAR
	.align		4
.L_7710:
        /*007c*/ 	.byte	0x04, 0x36
        /*007e*/ 	.short	(.L_7712 - .L_7711)
.L_7711:
        /*0080*/ 	.word	0x00000008
.L_7712:


//--------------------- .nv.info._ZN2at6native18elementwise_kernelILi128ELi4EZNS0_15gpu_kernel_implIZZZNS0_49_GLOBAL__N__657f93f7_16_TensorCompare_cu_71e06f4e17where_kernel_implERNS_14TensorIteratorEENKUlvE_clEvENKUlvE3_clEvEUlbhhE_EEvRNS_18TensorIteratorBaseERKT_EUliE_EEviT1_ --------------------------
	.section	.nv.info._ZN2at6native18elementwise_kernelILi128ELi4EZNS0_15gpu_kernel_implIZZZNS0_49_GLOBAL__N__657f93f7_16_TensorCompare_cu_71e06f4e17where_kernel_implERNS_14TensorIteratorEENKUlvE_clEvENKUlvE3_clEvEUlbhhE_EEvRNS_18TensorIteratorBaseERKT_EUliE_EEviT1_,"",@"SHT_CUDA_INFO"
	.sectionflags	@""
	.align	4


	//----- nvinfo : EIATTR_CUDA_API_VERSION
	.align		4
        /*0000*/ 	.byte	0x04, 0x37
        /*0002*/ 	.short	(.L_7714 - .L_7713)
.L_7713:
        /*0004*/ 	.word	0x00000082


	//----- nvinfo : EIATTR_KPARAM_INFO
	.align		4
.L_7714:
        /*0008*/ 	.byte	0x04, 0x17
        /*000a*/ 	.short	(.L_7716 - .L_7715)
.L_7715:
        /*000c*/ 	.word	0x00000000
        /*0010*/ 	.short	0x0001
        /*0012*/ 	.short	0x0008
        /*0014*/ 	.byte	0x00, 0xf0, 0xe1, 0x0b


	//----- nvinfo : EIATTR_KPARAM_INFO
	.align		4
.L_7716:
        /*0018*/ 	.byte	0x04, 0x17
        /*001a*/ 	.short	(.L_7718 - .L_7717)
.L_7717:
        /*001c*/ 	.word	0x00000000
        /*0020*/ 	.short	0x0000
        /*0022*/ 	.short	0x0000
        /*0024*/ 	.byte	0x00, 0xf0, 0x11, 0x00


	//----- nvinfo : EIATTR_SPARSE_MMA_MASK
	.align		4
.L_7718:
        /*0028*/ 	.byte	0x03, 0x50
        /*002a*/ 	.short	0x0000


	//----- nvinfo : EIATTR_MAXREG_COUNT
	.align		4
        /*002c*/ 	.byte	0x03, 0x1b
        /*002e*/ 	.short	0x0080


	//----- nvinfo : EIATTR_EXTERNS
	.align		4
        /*0030*/ 	.byte	0x04, 0x0f
        /*0032*/ 	.short	(.L_7720 - .L_7719)


	//   ....[0]....
	.align		4
.L_7719:
        /*0034*/ 	.word	index@(__assertfail)


	//----- nvinfo : EIATTR_MERCURY_ISA_VERSION
	.align		4
.L_7720:
        /*0038*/ 	.byte	0x03, 0x5f
        /*003a*/ 	.short	0x0101


	//----- nvinfo : EIATTR_SYSCALL_OFFSETS
	.align		4
        /*003c*/ 	.byte	0x04, 0x46
        /*003e*/ 	.short	(.L_7722 - .L_7721)


	//   ....[0]....
.L_7721:
        /*0040*/ 	.word	0x00002860


	//   ....[1]....
        /*0044*/ 	.word	0x00003780


	//   ....[2]....
        /*0048*/ 	.word	0x00004640


	//   ....[3]....
        /*004c*/ 	.word	0x000055a0


	//   ....[4]....
        /*0050*/ 	.word	0x00007e40


	//   ....[5]....
        /*0054*/ 	.word	0x00008d60


	//   ....[6]....
        /*0058*/ 	.word	0x00009c20


	//   ....[7]....
        /*005c*/ 	.word	0x0000ab80


	//   ....[8]....
        /*0060*/ 	.word	0x0000d410


	//   ....[9]....
        /*0064*/ 	.word	0x0000e330


	//   ....[10]....
        /*0068*/ 	.word	0x0000f1f0


	//   ....[11]....
        /*006c*/ 	.word	0x00010150


	//   ....[12]....
        /*0070*/ 	.word	0x000129d0


	//   ....[13]....
        /*0074*/ 	.word	0x000138f0


	//   ....[14]....
        /*0078*/ 	.word	0x000147b0


	//   ....[15]....
        /*007c*/ 	.word	0x00015710


	//----- nvinfo : EIATTR_EXIT_INSTR_OFFSETS
	.align		4
.L_7722:
        /*0080*/ 	.byte	0x04, 0x1c
        /*0082*/ 	.short	(.L_7724 - .L_7723)


	//   ....[0]....
.L_7723:
        /*0084*/ 	.word	0x00010210


	//   ....[1]....
        /*0088*/ 	.word	0x00014900


	//   ....[2]....
        /*008c*/ 	.word	0x00014920


	//   ....[3]....
        /*0090*/ 	.word	0x000149c0


	//   ....[4]....
        /*0094*/ 	.word	0x000149f0


	//   ....[5]....
        /*0098*/ 	.word	0x00014a20


	//   ....[6]....
        /*009c*/ 	.word	0x00014ac0


	//   ....[7]....
        /*00a0*/ 	.word	0x00014b10


	//   ....[8]....
        /*00a4*/ 	.word	0x00014bc0


	//   ....[9]....
        /*00a8*/ 	.word	0x00014c20


	//   ....[10]....
        /*00ac*/ 	.word	0x00014c60


	//   ....[11]....
        /*00b0*/ 	.word	0x00014d20


	//   ....[12]....
        /*00b4*/ 	.word	0x00014d70


	//   ....[13]....
        /*00b8*/ 	.word	0x00014f10


	//   ....[14]....
        /*00bc*/ 	.word	0x00015080


	//   ....[15]....
        /*00c0*/ 	.word	0x000150d0


	//   ....[16]....
        /*00c4*/ 	.word	0x00015180


	//   ....[17]....
        /*00c8*/ 	.word	0x00015310


	//   ....[18]....
        /*00cc*/ 	.word	0x000154a0


	//   ....[19]....
        /*00d0*/ 	.word	0x00015610


	//   ....[20]....
        /*00d4*/ 	.word	0x00015720


	//   ....[21]....
        /*00d8*/ 	.word	0x00015760


	//   ....[22]....
        /*00dc*/ 	.word	0x00015790


	//----- nvinfo : EIATTR_MAX_THREADS
	.align		4
.L_7724:
        /*00e0*/ 	.byte	0x04, 0x05
        /*00e2*/ 	.short	(.L_7726 - .L_7725)
.L_7725:
        /*00e4*/ 	.word	0x00000080
        /*00e8*/ 	.word	0x00000001
        /*00ec*/ 	.word	0x00000001


	//----- nvinfo : EIATTR_CRS_STACK_SIZE
	.align		4
.L_7726:
        /*00f0*/ 	.byte	0x04, 0x1e
        /*00f2*/ 	.short	(.L_7728 - .L_7727)
.L_7727:
        /*00f4*/ 	.word	0x00000000


	//----- nvinfo : EIATTR_CBANK_PARAM_SIZE
	.align		4
.L_7728:
        /*00f8*/ 	.byte	0x03, 0x19
        /*00fa*/ 	.short	0x0300


	//----- nvinfo : EIATTR_PARAM_CBANK
	.align		4
        /*00fc*/ 	.byte	0x04, 0x0a
        /*00fe*/ 	.short	(.L_7730 - .L_7729)
	.align		4
.L_7729:
        /*0100*/ 	.word	index@(.nv.constant0._ZN2at6native18elementwise_kernelILi128ELi4EZNS0_15gpu_kernel_implIZZZNS0_49_GLOBAL__N__657f93f7_16_TensorCompare_cu_71e06f4e17where_kernel_implERNS_14TensorIteratorEENKUlvE_clEvENKUlvE3_clEvEUlbhhE_EEvRNS_18TensorIteratorBaseERKT_EUliE_EEviT1_)
        /*0104*/ 	.short	0x0210
        /*0106*/ 	.short	0x0300


	//----- nvinfo : EIATTR_SW_WAR
	.align		4
.L_7730:
        /*0108*/ 	.byte	0x04, 0x36
        /*010a*/ 	.short	(.L_7732 - .L_7731)
.L_7731:
        /*010c*/ 	.word	0x00000008
.L_7732:


//--------------------- .nv.info._ZN2at6native27unrolled_elementwise_kernelIZZZNS0_49_GLOBAL__N__657f93f7_16_TensorCompare_cu_71e06f4e17where_kernel_implERNS_14TensorIteratorEENKUlvE_clEvENKUlvE3_clEvEUlbhhE_St5arrayIPcLm4EELi4E23TrivialOffsetCalculatorILi3EjESB_ILi1EjENS0_6memory12LoadWithCastILi3EEENSE_13StoreWithCastILi1EEEEEviT_T0_T2_T3_T4_T5_ --------------------------
	.section	.nv.info._ZN2at6native27unrolled_elementwise_kernelIZZZNS0_49_GLOBAL__N__657f93f7_16_TensorCompare_cu_71e06f4e17where_kernel_implERNS_14TensorIteratorEENKUlvE_clEvENKUlvE3_clEvEUlbhhE_St5arrayIPcLm4EELi4E23TrivialOffsetCalculatorILi3EjESB_ILi1EjENS0_6memory12LoadWithCastILi3EEENSE_13StoreWithCastILi1EEEEEviT_T0_T2_T3_T4_T5_,"",@"SHT_CUDA_INFO"
	.sectionflags	@""
	.align	4


	//----- nvinfo : EIATTR_CUDA_API_VERSION
	.align		4
        /*0000*/ 	.byte	0x04, 0x37
        /*0002*/ 	.short	(.L_7734 - .L_7733)
.L_7733:
        /*0004*/ 	.word	0x00000082


	//----- nvinfo : EIATTR_KPARAM_INFO
	.align		4
.L_7734:
        /*0008*/ 	.byte	0x04, 0x17
        /*000a*/ 	.short	(.L_7736 - .L_7735)
.L_7735:
        /*000c*/ 	.word	0x00000000
        /*0010*/ 	.short	0x0006
        /*0012*/ 	.short	0x0044
        /*0014*/ 	.byte	0x00, 0xf0, 0x21, 0x00


	//----- nvinfo : EIATTR_KPARAM_INFO
	.align		4
.L_7736:
        /*0018*/ 	.byte	0x04, 0x17
        /*001a*/ 	.short	(.L_7738 - .L_7737)
.L_7737:
        /*001c*/ 	.word	0x00000000
        /*0020*/ 	.short	0x0005
        /*0022*/ 	.short	0x0034
        /*0024*/ 	.byte	0x00, 0xf0, 0x41, 0x00


	//----- nvinfo : EIATTR_KPARAM_INFO
	.align		4
.L_7738:
        /*0028*/ 	.byte	0x04, 0x17
        /*002a*/ 	.short	(.L_7740 - .L_7739)
.L_7739:
        /*002c*/ 	.word	0x00000000
        /*0030*/ 	.short	0x0004
        /*0032*/ 	.short	0x0031
        /*0034*/ 	.byte	0x00, 0xf0, 0x05, 0x00


	//----- nvinfo : EIATTR_KPARAM_INFO
	.align		4
.L_7740:
        /*0038*/ 	.byte	0x04, 0x17
        /*003a*/ 	.short	(.L_7742 - .L_7741)
.L_7741:
        /*003c*/ 	.word	0x00000000
        /*0040*/ 	.short	0x0003
        /*0042*/ 	.short	0x0030
        /*0044*/ 	.byte	0x00, 0xf0, 0x05, 0x00


	//----- nvinfo : EIATTR_KPARAM_INFO
	.align		4
.L_7742:
        /*0048*/ 	.byte	0x04, 0x17
        /*004a*/ 	.short	(.L_7744 - .L_7743)
.L_7743:
        /*004c*/ 	.word	0x00000000
        /*0050*/ 	.short	0x0002
        /*0052*/ 	.short	0x0010
        /*0054*/ 	.byte	0x00, 0xf0, 0x81, 0x00


	//----- nvinfo : EIATTR_KPARAM_INFO
	.align		4
.L_7744:
        /*0058*/ 	.byte	0x04, 0x17
        /*005a*/ 	.short	(.L_7746 - .L_7745)
.L_7745:
        /*005c*/ 	.word	0x00000000
        /*0060*/ 	.short	0x0001
        /*0062*/ 	.short	0x0008
        /*0064*/ 	.byte	0x00, 0xf0, 0x21, 0x00


	//----- nvinfo : EIATTR_KPARAM_INFO
	.align		4
.L_7746:
        /*0068*/ 	.byte	0x04, 0x17
        /*006a*/ 	.short	(.L_7748 - .L_7747)
.L_7747:
        /*006c*/ 	.word	0x00000000
        /*0070*/ 	.short	0x0000
        /*0072*/ 	.short	0x0000
        /*0074*/ 	.byte	0x00, 0xf0, 0x11, 0x00


	//----- nvinfo : EIATTR_SPARSE_MMA_MASK
	.align		4
.L_7748:
        /*0078*/ 	.byte	0x03, 0x50
        /*007a*/ 	.short	0x0000


	//----- nvinfo : EIATTR_MAXREG_COUNT
	.align		4
        /*007c*/ 	.byte	0x03, 0x1b
        /*007e*/ 	.short	0x00ff


	//----- nvinfo : EIATTR_EXTERNS
	.align		4
        /*0080*/ 	.byte	0x04, 0x0f
        /*0082*/ 	.short	(.L_7750 - .L_7749)


	//   ....[0]....
	.align		4
.L_7749:
        /*0084*/ 	.word	index@(__assertfail)


	//----- nvinfo : EIATTR_MERCURY_ISA_VERSION
	.align		4
.L_7750:
        /*0088*/ 	.byte	0x03, 0x5f
        /*008a*/ 	.short	0x0101


	//----- nvinfo : EIATTR_SYSCALL_OFFSETS
	.align		4
        /*008c*/ 	.byte	0x04, 0x46
        /*008e*/ 	.short	(.L_7752 - .L_7751)


	//   ....[0]....
.L_7751:
        /*0090*/ 	.word	0x000010e0


	//   ....[1]....
        /*0094*/ 	.word	0x00002010


	//   ....[2]....
        /*0098*/ 	.word	0x00002ee0


	//   ....[3]....
        /*009c*/ 	.word	0x00003fb0


	//   ....[4]....
        /*00a0*/ 	.word	0x00004e30


	//   ....[5]....
        /*00a4*/ 	.word	0x00005d00


	//   ....[6]....
        /*00a8*/ 	.word	0x00006e00


	//   ....[7]....
        /*00ac*/ 	.word	0x00007d40


	//   ....[8]....
        /*00b0*/ 	.word	0x00008c20


	//   ....[9]....
        /*00b4*/ 	.word	0x00009d10


	//   ....[10]....
        /*00b8*/ 	.word	0x0000ac50


	//   ....[11]....
        /*00bc*/ 	.word	0x0000bb50


	//   ....[12]....
        /*00c0*/ 	.word	0x0000cc40


	//   ....[13]....
        /*00c4*/ 	.word	0x0000dc40


	//   ....[14]....
        /*00c8*/ 	.word	0x0000ec30


	//   ....[15]....
        /*00cc*/ 	.word	0x0000fc20


	//----- nvinfo : EIATTR_EXIT_INSTR_OFFSETS
	.align		4
.L_7752:
        /*00d0*/ 	.byte	0x04, 0x1c
        /*00d2*/ 	.short	(.L_7754 - .L_7753)


	//   ....[0]....
.L_7753:
        /*00d4*/ 	.word	0x0000ece0


	//   ....[1]....
        /*00d8*/ 	.word	0x0000ee10


	//   ....[2]....
        /*00dc*/ 	.word	0x0000ee30


	//   ....[3]....
        /*00e0*/ 	.word	0x0000eed0


	//   ....[4]....
        /*00e4*/ 	.word	0x0000ef00


	//   ....[5]....
        /*00e8*/ 	.word	0x0000ef30


	//   ....[6]....
        /*00ec*/ 	.word	0x0000efd0


	//   ....[7]....
        /*00f0*/ 	.word	0x0000f020


	//   ....[8]....
        /*00f4*/ 	.word	0x0000f0d0


	//   ....[9]....
        /*00f8*/ 	.word	0x0000f130


	//   ....[10]....
        /*00fc*/ 	.word	0x0000f170


	//   ....[11]....
        /*0100*/ 	.word	0x0000f230


	//   ....[12]....
        /*0104*/ 	.word	0x0000f280


	//   ....[13]....
        /*0108*/ 	.word	0x0000f420


	//   ....[14]....
        /*010c*/ 	.word	0x0000f590


	//   ....[15]....
        /*0110*/ 	.word	0x0000f5e0


	//   ....[16]....
        /*0114*/ 	.word	0x0000f690


	//   ....[17]....
        /*0118*/ 	.word	0x0000f820


	//   ....[18]....
        /*011c*/ 	.word	0x0000f9b0


	//   ....[19]....
        /*0120*/ 	.word	0x0000fb20


	//   ....[20]....
        /*0124*/ 	.word	0x0000fc30


	//   ....[21]....
        /*0128*/ 	.word	0x0000fc70


	//   ....[22]....
        /*012c*/ 	.word	0x0000fca0


	//----- nvinfo : EIATTR_MAX_THREADS
	.align		4
.L_7754:
        /*0130*/ 	.byte	0x04, 0x05
        /*0132*/ 	.short	(.L_7756 - .L_7755)
.L_7755:
        /*0134*/ 	.word	0x00000080
        /*0138*/ 	.word	0x00000001
        /*013c*/ 	.word	0x00000001


	//----- nvinfo : EIATTR_CRS_STACK_SIZE
	.align		4
.L_7756:
        /*0140*/ 	.byte	0x04, 0x1e
        /*0142*/ 	.short	(.L_7758 - .L_7757)
.L_7757:
        /*0144*/ 	.word	0x00000000


	//----- nvinfo : EIATTR_CBANK_PARAM_SIZE
	.align		4
.L_7758:
        /*0148*/ 	.byte	0x03, 0x19
        /*014a*/ 	.short	0x004c


	//----- nvinfo : EIATTR_PARAM_CBANK
	.align		4
        /*014c*/ 	.byte	0x04, 0x0a
        /*014e*/ 	.short	(.L_7760 - .L_7759)
	.align		4
.L_7759:
        /*0150*/ 	.word	index@(.nv.constant0._ZN2at6native27unrolled_elementwise_kernelIZZZNS0_49_GLOBAL__N__657f93f7_16_TensorCompare_cu_71e06f4e17where_kernel_implERNS_14TensorIteratorEENKUlvE_clEvENKUlvE3_clEvEUlbhhE_St5arrayIPcLm4EELi4E23TrivialOffsetCalculatorILi3EjESB_ILi1EjENS0_6memory12LoadWithCastILi3EEENSE_13StoreWithCastILi1EEEEEviT_T0_T2_T3_T4_T5_)
        /*0154*/ 	.short	0x0210
        /*0156*/ 	.short	0x004c


	//----- nvinfo : EIATTR_SW_WAR
	.align		4
.L_7760:
        /*0158*/ 	.byte	0x04, 0x36
        /*015a*/ 	.short	(.L_7762 - .L_7761)
.L_7761:
        /*015c*/ 	.word	0x00000008
.L_7762:


//--------------------- .nv.info._ZN2at6native18elementwise_kernelILi128ELi4EZNS0_22gpu_kernel_impl_nocastIZZZNS0_49_GLOBAL__N__657f93f7_16_TensorCompare_cu_71e06f4e17where_kernel_implERNS_14TensorIteratorEENKUlvE_clEvENKUlvE3_clEvEUlbhhE_EEvRNS_18TensorIteratorBaseERKT_EUliE_EEviT1_ --------------------------
	.section	.nv.info._ZN2at6native18elementwise_kernelILi128ELi4EZNS0_22gpu_kernel_impl_nocastIZZZNS0_49_GLOBAL__N__657f93f7_16_TensorCompare_cu_71e06f4e17where_kernel_implERNS_14TensorIteratorEENKUlvE_clEvENKUlvE3_clEvEUlbhhE_EEvRNS_18TensorIteratorBaseERKT_EUliE_EEviT1_,"",@"SHT_CUDA_INFO"
	.sectionflags	@""
	.align	4


	//----- nvinfo : EIATTR_CUDA_API_VERSION
	.align		4
        /*0000*/ 	.byte	0x04, 0x37
        /*0002*/ 	.short	(.L_7764 - .L_7763)
.L_7763:
        /*0004*/ 	.word	0x00000082


	//----- nvinfo : EIATTR_KPARAM_INFO
	.align		4
.L_7764:
        /*0008*/ 	.byte	0x04, 0x17
        /*000a*/ 	.short	(.L_7766 - .L_7765)
.L_7765:
        /*000c*/ 	.word	0x00000000
        /*0010*/ 	.short	0x0001
        /*0012*/ 	.short	0x0008
        /*0014*/ 	.byte	0x00, 0xf0, 0xc1, 0x0b


	//----- nvinfo : EIATTR_KPARAM_INFO
	.align		4
.L_7766:
        /*0018*/ 	.byte	0x04, 0x17
        /*001a*/ 	.short	(.L_7768 - .L_7767)
.L_7767:
        /*001c*/ 	.word	0x00000000
        /*0020*/ 	.short	0x0000
        /*0022*/ 	.short	0x0000
        /*0024*/ 	.byte	0x00, 0xf0, 0x11, 0x00


	//----- nvinfo : EIATTR_SPARSE_MMA_MASK
	.align		4
.L_7768:
        /*0028*/ 	.byte	0x03, 0x50
        /*002a*/ 	.short	0x0000


	//----- nvinfo : EIATTR_MAXREG_COUNT
	.align		4
        /*002c*/ 	.byte	0x03, 0x1b
        /*002e*/ 	.short	0x0080


	//----- nvinfo : EIATTR_MERCURY_ISA_VERSION
	.align		4
        /*0030*/ 	.byte	0x03, 0x5f
        /*0032*/ 	.short	0x0101


	//----- nvinfo : EIATTR_EXIT_INSTR_OFFSETS
	.align		4
        /*0034*/ 	.byte	0x04, 0x1c
        /*0036*/ 	.short	(.L_7770 - .L_7769)


	//   ....[0]....
.L_7769:
        /*0038*/ 	.word	0x00004b90


	//   ....[1]....
        /*003c*/ 	.word	0x00006460


	//----- nvinfo : EIATTR_MAX_THREADS
	.align		4
.L_7770:
        /*0040*/ 	.byte	0x04, 0x05
        /*0042*/ 	.short	(.L_7772 - .L_7771)
.L_7771:
        /*0044*/ 	.word	0x00000080
        /*0048*/ 	.word	0x00000001
        /*004c*/ 	.word	0x00000001


	//----- nvinfo : EIATTR_CRS_STACK_SIZE
	.align		4
.L_7772:
        /*0050*/ 	.byte	0x04, 0x1e
        /*0052*/ 	.short	(.L_7774 - .L_7773)
.L_7773:
        /*0054*/ 	.word	0x00000000


	//----- nvinfo : EIATTR_CBANK_PARAM_SIZE
	.align		4
.L_7774:
        /*0058*/ 	.byte	0x03, 0x19
        /*005a*/ 	.short	0x02f8


	//----- nvinfo : EIATTR_PARAM_CBANK
	.align		4
        /*005c*/ 	.byte	0x04, 0x0a
        /*005e*/ 	.short	(.L_7776 - .L_7775)
	.align		4
.L_7775:
        /*0060*/ 	.word	index@(.nv.constant0._ZN2at6native18elementwise_kernelILi128ELi4EZNS0_22gpu_kernel_impl_nocastIZZZNS0_49_GLOBAL__N__657f93f7_16_TensorCompare_cu_71e06f4e17where_kernel_implERNS_14TensorIteratorEENKUlvE_clEvENKUlvE3_clEvEUlbhhE_EEvRNS_18TensorIteratorBaseERKT_EUliE_EEviT1_)
        /*0064*/ 	.short	0x0210
        /*0066*/ 	.short	0x02f8


	//----- nvinfo : EIATTR_SW_WAR
	.align		4
.L_7776:
        /*0068*/ 	.byte	0x04, 0x36
        /*006a*/ 	.short	(.L_7778 - .L_7777)
.L_7777:
        /*006c*/ 	.word	0x00000008
.L_7778:


//--------------------- .nv.info._ZN2at6native27unrolled_elementwise_kernelIZZZNS0_49_GLOBAL__N__657f93f7_16_TensorCompare_cu_71e06f4e17where_kernel_implERNS_14TensorIteratorEENKUlvE_clEvENKUlvE3_clEvEUlbhhE_St5arrayIPcLm4EELi4E23TrivialOffsetCalculatorILi3EjESB_ILi1EjENS0_6memory15LoadWithoutCastENSE_16StoreWithoutCastEEEviT_T0_T2_T3_T4_T5_ --------------------------
	.section	.nv.info._ZN2at6native27unrolled_elementwise_kernelIZZZNS0_49_GLOBAL__N__657f93f7_16_TensorCompare_cu_71e06f4e17where_kernel_implERNS_14TensorIteratorEENKUlvE_clEvENKUlvE3_clEvEUlbhhE_St5arrayIPcLm4EELi4E23TrivialOffsetCalculatorILi3EjESB_ILi1EjENS0_6memory15LoadWithoutCastENSE_16StoreWithoutCastEEEviT_T0_T2_T3_T4_T5_,"",@"SHT_CUDA_INFO"
	.sectionflags	@""
	.align	4


	//----- nvinfo : EIATTR_CUDA_API_VERSION
	.align		4
        /*0000*/ 	.byte	0x04, 0x37
        /*0002*/ 	.short	(.L_7780 - .L_7779)
.L_7779:
        /*0004*/ 	.word	0x00000082


	//----- nvinfo : EIATTR_KPARAM_INFO
	.align		4
.L_7780:
        /*0008*/ 	.byte	0x04, 0x17
        /*000a*/ 	.short	(.L_7782 - .L_7781)
.L_7781:
        /*000c*/ 	.word	0x00000000
        /*0010*/ 	.short	0x0006
        /*0012*/ 	.short	0x0033
        /*0014*/ 	.byte	0x00, 0xf0, 0x05, 0x00


	//----- nvinfo : EIATTR_KPARAM_INFO
	.align		4
.L_7782:
        /*0018*/ 	.byte	0x04, 0x17
        /*001a*/ 	.short	(.L_7784 - .L_7783)
.L_7783:
        /*001c*/ 	.word	0x00000000
        /*0020*/ 	.short	0x0005
        /*0022*/ 	.short	0x0032
        /*0024*/ 	.byte	0x00, 0xf0, 0x05, 0x00


	//----- nvinfo : EIATTR_KPARAM_INFO
	.align		4
.L_7784:
        /*0028*/ 	.byte	0x04, 0x17
        /*002a*/ 	.short	(.L_7786 - .L_7785)
.L_7785:
        /*002c*/ 	.word	0x00000000
        /*0030*/ 	.short	0x0004
        /*0032*/ 	.short	0x0031
        /*0034*/ 	.byte	0x00, 0xf0, 0x05, 0x00


	//----- nvinfo : EIATTR_KPARAM_INFO
	.align		4
.L_7786:
        /*0038*/ 	.byte	0x04, 0x17
        /*003a*/ 	.short	(.L_7788 - .L_7787)
.L_7787:
        /*003c*/ 	.word	0x00000000
        /*0040*/ 	.short	0x0003
        /*0042*/ 	.short	0x0030
        /*0044*/ 	.byte	0x00, 0xf0, 0x05, 0x00


	//----- nvinfo : EIATTR_KPARAM_INFO
	.align		4
.L_7788:
        /*0048*/ 	.byte	0x04, 0x17
        /*004a*/ 	.short	(.L_7790 - .L_7789)
.L_7789:
        /*004c*/ 	.word	0x00000000
        /*0050*/ 	.short	0x0002
        /*0052*/ 	.short	0x0010
        /*0054*/ 	.byte	0x00, 0xf0, 0x81, 0x00


	//----- nvinfo : EIATTR_KPARAM_INFO
	.align		4
.L_7790:
        /*0058*/ 	.byte	0x04, 0x17
        /*005a*/ 	.short	(.L_7792 - .L_7791)
.L_7791:
        /*005c*/ 	.word	0x00000000
        /*0060*/ 	.short	0x0001
        /*0062*/ 	.short	0x0008
        /*0064*/ 	.byte	0x00, 0xf0, 0x21, 0x00


	//----- nvinfo : EIATTR_KPARAM_INFO
	.align		4
.L_7792:
        /*0068*/ 	.byte	0x04, 0x17
        /*006a*/ 	.short	(.L_7794 - .L_7793)
.L_7793:
        /*006c*/ 	.word	0x00000000
        /*0070*/ 	.short	0x0000
        /*0072*/ 	.short	0x0000
        /*0074*/ 	.byte	0x00, 0xf0, 0x11, 0x00


	//----- nvinfo : EIATTR_SPARSE_MMA_MASK
	.align		4
.L_7794:
        /*0078*/ 	.byte	0x03, 0x50
        /*007a*/ 	.short	0x0000


	//----- nvinfo : EIATTR_MAXREG_COUNT
	.align		4
        /*007c*/ 	.byte	0x03, 0x1b
        /*007e*/ 	.short	0x00ff


	//----- nvinfo : EIATTR_MERCURY_ISA_VERSION
	.align		4
        /*0080*/ 	.byte	0x03, 0x5f
        /*0082*/ 	.short	0x0101


	//----- nvinfo : EIATTR_EXIT_INSTR_OFFSETS
	.align		4
        /*0084*/ 	.byte	0x04, 0x1c
        /*0086*/ 	.short	(.L_7796 - .L_7795)


	//   ....[0]....
.L_7795:
        /*0088*/ 	.word	0x00000720


	//   ....[1]....
        /*008c*/ 	.word	0x000007a0


	//----- nvinfo : EIATTR_MAX_THREADS
	.align		4
.L_7796:
        /*0090*/ 	.byte	0x04, 0x05
        /*0092*/ 	.short	(.L_7798 - .L_7797)
.L_7797:
        /*0094*/ 	.word	0x00000080
        /*0098*/ 	.word	0x00000001
        /*009c*/ 	.word	0x00000001


	//----- nvinfo : EIATTR_CRS_STACK_SIZE
	.align		4
.L_7798:
        /*00a0*/ 	.byte	0x04, 0x1e
        /*00a2*/ 	.short	(.L_7800 - .L_7799)
.L_7799:
        /*00a4*/ 	.word	0x00000000


	//----- nvinfo : EIATTR_CBANK_PARAM_SIZE
	.align		4
.L_7800:
        /*00a8*/ 	.byte	0x03, 0x19
        /*00aa*/ 	.short	0x0034


	//----- nvinfo : EIATTR_PARAM_CBANK
	.align		4
        /*00ac*/ 	.byte	0x04, 0x0a
        /*00ae*/ 	.short	(.L_7802 - .L_7801)
	.align		4
.L_7801:
        /*00b0*/ 	.word	index@(.nv.constant0._ZN2at6native27unrolled_elementwise_kernelIZZZNS0_49_GLOBAL__N__657f93f7_16_TensorCompare_cu_71e06f4e17where_kernel_implERNS_14TensorIteratorEENKUlvE_clEvENKUlvE3_clEvEUlbhhE_St5arrayIPcLm4EELi4E23TrivialOffsetCalculatorILi3EjESB_ILi1EjENS0_6memory15LoadWithoutCastENSE_16StoreWithoutCastEEEviT_T0_T2_T3_T4_T5_)
        /*00b4*/ 	.short	0x0210
        /*00b6*/ 	.short	0x0034


	//----- nvinfo : EIATTR_SW_WAR
	.align		4
.L_7802:
        /*00b8*/ 	.byte	0x04, 0x36
        /*00ba*/ 	.short	(.L_7804 - .L_7803)
.L_7803:
        /*00bc*/ 	.word	0x00000008
.L_7804:


//--------------------- .nv.info._ZN2at6native29vectorized_elementwise_kernelILi2EZZZNS0_49_GLOBAL__N__657f93f7_16_TensorCompare_cu_71e06f4e17where_kernel_implERNS_14TensorIteratorEENKUlvE_clEvENKUlvE3_clEvEUlbhhE_St5arrayIPcLm4EEEEviT0_T1_ --------------------------
	.section	.nv.info._ZN2at6native29vectorized_elementwise_kernelILi2EZZZNS0_49_GLOBAL__N__657f93f7_16_TensorCompare_cu_71e06f4e17where_kernel_implERNS_14TensorIteratorEENKUlvE_clEvENKUlvE3_clEvEUlbhhE_St5arrayIPcLm4EEEEviT0_T1_,"",@"SHT_CUDA_INFO"
	.sectionflags	@""
	.align	4


	//----- nvinfo : EIATTR_CUDA_API_VERSION
	.align		4
        /*0000*/ 	.byte	0x04, 0x37
        /*0002*/ 	.short	(.L_7806 - .L_7805)
.L_7805:
        /*0004*/ 	.word	0x00000082


	//----- nvinfo : EIATTR_KPARAM_INFO
	.align		4
.L_7806:
        /*0008*/ 	.byte	0x04, 0x17
        /*000a*/ 	.short	(.L_7808 - .L_7807)
.L_7807:
        /*000c*/ 	.word	0x00000000
        /*0010*/ 	.short	0x0002
        /*0012*/ 	.short	0x0010
        /*0014*/ 	.byte	0x00, 0xf0, 0x81, 0x00


	//----- nvinfo : EIATTR_KPARAM_INFO
	.align		4
.L_7808:
        /*0018*/ 	.byte	0x04, 0x17
        /*001a*/ 	.short	(.L_7810 - .L_7809)
.L_7809:
        /*001c*/ 	.word	0x00000000
        /*0020*/ 	.short	0x0001
        /*0022*/ 	.short	0x0008
        /*0024*/ 	.byte	0x00, 0xf0, 0x21, 0x00


	//----- nvinfo : EIATTR_KPARAM_INFO
	.align		4
.L_7810:
        /*0028*/ 	.byte	0x04, 0x17
        /*002a*/ 	.short	(.L_7812 - .L_7811)
.L_7811:
        /*002c*/ 	.word	0x00000000
        /*0030*/ 	.short	0x0000
        /*0032*/ 	.short	0x0000
        /*0034*/ 	.byte	0x00, 0xf0, 0x11, 0x00


	//----- nvinfo : EIATTR_SPARSE_MMA_MASK
	.align		4
.L_7812:
        /*0038*/ 	.byte	0x03, 0x50
        /*003a*/ 	.short	0x0000


	//----- nvinfo : EIATTR_MAXREG_COUNT
	.align		4
        /*003c*/ 	.byte	0x03, 0x1b
        /*003e*/ 	.short	0x00ff


	//----- nvinfo : EIATTR_MERCURY_ISA_VERSION
	.align		4
        /*0040*/ 	.byte	0x03, 0x5f
        /*0042*/ 	.short	0x0101


	//----- nvinfo : EIATTR_EXIT_INSTR_OFFSETS
	.align		4
        /*0044*/ 	.byte	0x04, 0x1c
        /*0046*/ 	.short	(.L_7814 - .L_7813)


	//   ....[0]....
.L_7813:
        /*0048*/ 	.word	0x00000560


	//   ....[1]....
        /*004c*/ 	.word	0x000014e0


	//   ....[2]....
        /*0050*/ 	.word	0x00001540


	//----- nvinfo : EIATTR_MAX_THREADS
	.align		4
.L_7814:
        /*0054*/ 	.byte	0x04, 0x05
        /*0056*/ 	.short	(.L_7816 - .L_7815)
.L_7815:
        /*0058*/ 	.word	0x00000080
        /*005c*/ 	.word	0x00000001
        /*0060*/ 	.word	0x00000001


	//----- nvinfo : EIATTR_CRS_STACK_SIZE
	.align		4
.L_7816:
        /*0064*/ 	.byte	0x04, 0x1e
        /*0066*/ 	.short	(.L_7818 - .L_7817)
.L_7817:
        /*0068*/ 	.word	0x00000000


	//----- nvinfo : EIATTR_CBANK_PARAM_SIZE
	.align		4
.L_7818:
        /*006c*/ 	.byte	0x03, 0x19
        /*006e*/ 	.short	0x0030


	//----- nvinfo : EIATTR_PARAM_CBANK
	.align		4
        /*0070*/ 	.byte	0x04, 0x0a
        /*0072*/ 	.short	(.L_7820 - .L_7819)
	.align		4
.L_7819:
        /*0074*/ 	.word	index@(.nv.constant0._ZN2at6native29vectorized_elementwise_kernelILi2EZZZNS0_49_GLOBAL__N__657f93f7_16_TensorCompare_cu_71e06f4e17where_kernel_implERNS_14TensorIteratorEENKUlvE_clEvENKUlvE3_clEvEUlbhhE_St5arrayIPcLm4EEEEviT0_T1_)
        /*0078*/ 	.short	0x0210
        /*007a*/ 	.short	0x0030


	//----- nvinfo : EIATTR_SW_WAR
	.align		4
.L_7820:
        /*007c*/ 	.byte	0x04, 0x36
        /*007e*/ 	.short	(.L_7822 - .L_7821)
.L_7821:
        /*0080*/ 	.word	0x00000008
.L_7822:


//--------------------- .nv.info._ZN2at6native29vectorized_elementwise_kernelILi4EZZZNS0_49_GLOBAL__N__657f93f7_16_TensorCompare_cu_71e06f4e17where_kernel_implERNS_14TensorIteratorEENKUlvE_clEvENKUlvE3_clEvEUlbhhE_St5arrayIPcLm4EEEEviT0_T1_ --------------------------
	.section	.nv.info._ZN2at6native29vectorized_elementwise_kernelILi4EZZZNS0_49_GLOBAL__N__657f93f7_16_TensorCompare_cu_71e06f4e17where_kernel_implERNS_14TensorIteratorEENKUlvE_clEvENKUlvE3_clEvEUlbhhE_St5arrayIPcLm4EEEEviT0_T1_,"",@"SHT_CUDA_INFO"
	.sectionflags	@""
	.align	4


	//----- nvinfo : EIATTR_CUDA_API_VERSION
	.align		4
        /*0000*/ 	.byte	0x04, 0x37
        /*0002*/ 	.short	(.L_7824 - .L_7823)
.L_7823:
        /*0004*/ 	.word	0x00000082


	//----- nvinfo : EIATTR_KPARAM_INFO
	.align		4
.L_7824:
        /*0008*/ 	.byte	0x04, 0x17
        /*000a*/ 	.short	(.L_7826 - .L_7825)
.L_7825:
        /*000c*/ 	.word	0x00000000
        /*0010*/ 	.short	0x0002
        /*0012*/ 	.short	0x0010
        /*0014*/ 	.byte	0x00, 0xf0, 0x81, 0x00


	//----- nvinfo : EIATTR_KPARAM_INFO
	.align		4
.L_7826:
        /*0018*/ 	.byte	0x04, 0x17
        /*001a*/ 	.short	(.L_7828 - .L_7827)
.L_7827:
        /*001c*/ 	.word	0x00000000
        /*0020*/ 	.short	0x0001
        /*0022*/ 	.short	0x0008
        /*0024*/ 	.byte	0x00, 0xf0, 0x21, 0x00


	//----- nvinfo : EIATTR_KPARAM_INFO
	.align		4
.L_7828:
        /*0028*/ 	.byte	0x04, 0x17
        /*002a*/ 	.short	(.L_7830 - .L_7829)
.L_7829:
        /*002c*/ 	.word	0x00000000
        /*0030*/ 	.short	0x0000
        /*0032*/ 	.short	0x0000
        /*0034*/ 	.byte	0x00, 0xf0, 0x11, 0x00


	//----- nvinfo : EIATTR_SPARSE_MMA_MASK
	.align		4
.L_7830:
        /*0038*/ 	.byte	0x03, 0x50
        /*003a*/ 	.short	0x0000


	//----- nvinfo : EIATTR_MAXREG_COUNT
	.align		4
        /*003c*/ 	.byte	0x03, 0x1b
        /*003e*/ 	.short	0x00ff


	//----- nvinfo : EIATTR_MERCURY_ISA_VERSION
	.align		4
        /*0040*/ 	.byte	0x03, 0x5f
        /*0042*/ 	.short	0x0101


	//----- nvinfo : EIATTR_EXIT_INSTR_OFFSETS
	.align		4
        /*0044*/ 	.byte	0x04, 0x1c
        /*0046*/ 	.short	(.L_7832 - .L_7831)


	//   ....[0]....
.L_7831:
        /*0048*/ 	.word	0x00000500


	//   ....[1]....
        /*004c*/ 	.word	0x00001480


	//   ....[2]....
        /*0050*/ 	.word	0x000014e0


	//----- nvinfo : EIATTR_MAX_THREADS
	.align		4
.L_7832:
        /*0054*/ 	.byte	0x04, 0x05
        /*0056*/ 	.short	(.L_7834 - .L_7833)
.L_7833:
        /*0058*/ 	.word	0x00000080
        /*005c*/ 	.word	0x00000001
        /*0060*/ 	.word	0x00000001


	//----- nvinfo : EIATTR_CRS_STACK_SIZE
	.align		4
.L_7834:
        /*0064*/ 	.byte	0x04, 0x1e
        /*0066*/ 	.short	(.L_7836 - .L_7835)
.L_7835:
        /*0068*/ 	.word	0x00000000


	//----- nvinfo : EIATTR_CBANK_PARAM_SIZE
	.align		4
.L_7836:
        /*006c*/ 	.byte	0x03, 0x19
        /*006e*/ 	.short	0x0030


	//----- nvinfo : EIATTR_PARAM_CBANK
	.align		4
        /*0070*/ 	.byte	0x04, 0x0a
        /*0072*/ 	.short	(.L_7838 - .L_7837)
	.align		4
.L_7837:
        /*0074*/ 	.word	index@(.nv.constant0._ZN2at6native29vectorized_elementwise_kernelILi4EZZZNS0_49_GLOBAL__N__657f93f7_16_TensorCompare_cu_71e06f4e17where_kernel_implERNS_14TensorIteratorEENKUlvE_clEvENKUlvE3_clEvEUlbhhE_St5arrayIPcLm4EEEEviT0_T1_)
        /*0078*/ 	.short	0x0210
        /*007a*/ 	.short	0x0030


	//----- nvinfo : EIATTR_SW_WAR
	.align		4
.L_7838:
        /*007c*/ 	.byte	0x04, 0x36
        /*007e*/ 	.short	(.L_7840 - .L_7839)
.L_7839:
        /*0080*/ 	.word	0x00000008
.L_7840:


//--------------------- .nv.info._ZN2at6native29vectorized_elementwise_kernelILi8EZZZNS0_49_GLOBAL__N__657f93f7_16_TensorCompare_cu_71e06f4e17where_kernel_implERNS_14TensorIteratorEENKUlvE_clEvENKUlvE3_clEvEUlbhhE_St5arrayIPcLm4EEEEviT0_T1_ --------------------------
	.section	.nv.info._ZN2at6native29vectorized_elementwise_kernelILi8EZZZNS0_49_GLOBAL__N__657f93f7_16_TensorCompare_cu_71e06f4e17where_kernel_implERNS_14TensorIteratorEENKUlvE_clEvENKUlvE3_clEvEUlbhhE_St5arrayIPcLm4EEEEviT0_T1_,"",@"SHT_CUDA_INFO"
	.sectionflags	@""
	.align	4


	//----- nvinfo : EIATTR_CUDA_API_VERSION
	.align		4
        /*0000*/ 	.byte	0x04, 0x37
        /*0002*/ 	.short	(.L_7842 - .L_7841)
.L_7841:
        /*0004*/ 	.word	0x00000082


	//----- nvinfo : EIATTR_KPARAM_INFO
	.align		4
.L_7842:
        /*0008*/ 	.byte	0x04, 0x17
        /*000a*/ 	.short	(.L_7844 - .L_7843)
.L_7843:
        /*000c*/ 	.word	0x00000000
        /*0010*/ 	.short	0x0002
        /*0012*/ 	.short	0x0010
        /*0014*/ 	.byte	0x00, 0xf0, 0x81, 0x00


	//----- nvinfo : EIATTR_KPARAM_INFO
	.align		4
.L_7844:
        /*0018*/ 	.byte	0x04, 0x17
        /*001a*/ 	.short	(.L_7846 - .L_7845)
.L_7845:
        /*001c*/ 	.word	0x00000000
        /*0020*/ 	.short	0x0001
        /*0022*/ 	.short	0x0008
        /*0024*/ 	.byte	0x00, 0xf0, 0x21, 0x00


	//----- nvinfo : EIATTR_KPARAM_INFO
	.align		4
.L_7846:
        /*0028*/ 	.byte	0x04, 0x17
        /*002a*/ 	.short	(.L_7848 - .L_7847)
.L_7847:
        /*002c*/ 	.word	0x00000000
        /*0030*/ 	.short	0x0000
        /*0032*/ 	.short	0x0000
        /*0034*/ 	.byte	0x00, 0xf0, 0x11, 0x00


	//----- nvinfo : EIATTR_SPARSE_MMA_MASK
	.align		4
.L_7848:
        /*0038*/ 	.byte	0x03, 0x50
        /*003a*/ 	.short	0x0000


	//----- nvinfo : EIATTR_MAXREG_COUNT
	.align		4
        /*003c*/ 	.byte	0x03, 0x1b
        /*003e*/ 	.short	0x00ff


	//----- nvinfo : EIATTR_MERCURY_ISA_VERSION
	.align		4
        /*0040*/ 	.byte	0x03, 0x5f
        /*0042*/ 	.short	0x0101


	//----- nvinfo : EIATTR_EXIT_INSTR_OFFSETS
	.align		4
        /*0044*/ 	.byte	0x04, 0x1c
        /*0046*/ 	.short	(.L_7850 - .L_7849)


	//   ....[0]....
.L_7849:
        /*0048*/ 	.word	0x00000680


	//   ....[1]....
        /*004c*/ 	.word	0x00001600


	//   ....[2]....
        /*0050*/ 	.word	0x00001660


	//----- nvinfo : EIATTR_MAX_THREADS
	.align		4
.L_7850:
        /*0054*/ 	.byte	0x04, 0x05
        /*0056*/ 	.short	(.L_7852 - .L_7851)
.L_7851:
        /*0058*/ 	.word	0x00000080
        /*005c*/ 	.word	0x00000001
        /*0060*/ 	.word	0x00000001


	//----- nvinfo : EIATTR_CRS_STACK_SIZE
	.align		4
.L_7852:
        /*0064*/ 	.byte	0x04, 0x1e
        /*0066*/ 	.short	(.L_7854 - .L_7853)
.L_7853:
        /*0068*/ 	.word	0x00000000


	//----- nvinfo : EIATTR_CBANK_PARAM_SIZE
	.align		4
.L_7854:
        /*006c*/ 	.byte	0x03, 0x19
        /*006e*/ 	.short	0x0030


	//----- nvinfo : EIATTR_PARAM_CBANK
	.align		4
        /*0070*/ 	.byte	0x04, 0x0a
        /*0072*/ 	.short	(.L_7856 - .L_7855)
	.align		4
.L_7855:
        /*0074*/ 	.word	index@(.nv.constant0._ZN2at6native29vectorized_elementwise_kernelILi8EZZZNS0_49_GLOBAL__N__657f93f7_16_TensorCompare_cu_71e06f4e17where_kernel_implERNS_14TensorIteratorEENKUlvE_clEvENKUlvE3_clEvEUlbhhE_St5arrayIPcLm4EEEEviT0_T1_)
        /*0078*/ 	.short	0x0210
        /*007a*/ 	.short	0x0030


	//----- nvinfo : EIATTR_SW_WAR
	.align		4
.L_7856:
        /*007c*/ 	.byte	0x04, 0x36
        /*007e*/ 	.short	(.L_7858 - .L_7857)
.L_7857:
        /*0080*/ 	.word	0x00000008
.L_7858:


//--------------------- .nv.info._ZN2at6native18elementwise_kernelILi128ELi4EZNS0_15gpu_kernel_implIZZZNS0_49_GLOBAL__N__657f93f7_16_TensorCompare_cu_71e06f4e17where_kernel_implERNS_14TensorIteratorEENKUlvE_clEvENKUlvE2_clEvEUlbbbE_EEvRNS_18TensorIteratorBaseERKT_EUliE_EEviT1_ --------------------------
	.section	.nv.info._ZN2at6native18elementwise_kernelILi128ELi4EZNS0_15gpu_kernel_implIZZZNS0_49_GLOBAL__N__657f93f7_16_TensorCompare_cu_71e06f4e17where_kernel_implERNS_14TensorIteratorEENKUlvE_clEvENKUlvE2_clEvEUlbbbE_EEvRNS_18TensorIteratorBaseERKT_EUliE_EEviT1_,"",@"SHT_CUDA_INFO"
	.sectionflags	@""
	.align	4


	//----- nvinfo : EIATTR_CUDA_API_VERSION
	.align		4
        /*0000*/ 	.byte	0x04, 0x37
        /*0002*/ 	.short	(.L_7860 - .L_7859)
.L_7859:
        /*0004*/ 	.word	0x00000082


	//----- nvinfo : EIATTR_KPARAM_INFO
	.align		4
.L_7860:
        /*0008*/ 	.byte	0x04, 0x17
        /*000a*/ 	.short	(.L_7862 - .L_7861)
.L_7861:
        /*000c*/ 	.word	0x00000000
        /*0010*/ 	.short	0x0001
        /*0012*/ 	.short	0x0008
        /*0014*/ 	.byte	0x00, 0xf0, 0xe1, 0x0b


	//----- nvinfo : EIATTR_KPARAM_INFO
	.align		4
.L_7862:
        /*0018*/ 	.byte	0x04, 0x17
        /*001a*/ 	.short	(.L_7864 - .L_7863)
.L_7863:
        /*001c*/ 	.word	0x00000000
        /*0020*/ 	.short	0x0000
        /*0022*/ 	.short	0x0000
        /*0024*/ 	.byte	0x00, 0xf0, 0x11, 0x00


	//----- nvinfo : EIATTR_SPARSE_MMA_MASK
	.align		4
.L_7864:
        /*0028*/ 	.byte	0x03, 0x50
        /*002a*/ 	.short	0x0000


	//----- nvinfo : EIATTR_MAXREG_COUNT
	.align		4
        /*002c*/ 	.byte	0x03, 0x1b
        /*002e*/ 	.short	0x0080


	//----- nvinfo : EIATTR_EXTERNS
	.align		4
        /*0030*/ 	.byte	0x04, 0x0f
        /*0032*/ 	.short	(.L_7866 - .L_7865)


	//   ....[0]....
	.align		4
.L_7865:
        /*0034*/ 	.word	index@(__assertfail)


	//----- nvinfo : EIATTR_MERCURY_ISA_VERSION
	.align		4
.L_7866:
        /*0038*/ 	.byte	0x03, 0x5f
        /*003a*/ 	.short	0x0101


	//----- nvinfo : EIATTR_SYSCALL_OFFSETS
	.align		4
        /*003c*/ 	.byte	0x04, 0x46
        /*003e*/ 	.short	(.L_7868 - .L_7867)


	//   ....[0]....
.L_7867:
        /*0040*/ 	.word	0x00002860


	//   ....[1]....
        /*0044*/ 	.word	0x000038e0


	//   ....[2]....
        /*0048*/ 	.word	0x00004830


	//   ....[3]....
        /*004c*/ 	.word	0x000057f0


	//   ....[4]....
        /*0050*/ 	.word	0x00008090


	//   ....[5]....
        /*0054*/ 	.word	0x00009110


	//   ....[6]....
        /*0058*/ 	.word	0x0000a060


	//   ....[7]....
        /*005c*/ 	.word	0x0000b020


	//   ....[8]....
        /*0060*/ 	.word	0x0000d8b0


	//   ....[9]....
        /*0064*/ 	.word	0x0000e930


	//   ....[10]....
        /*0068*/ 	.word	0x0000f880


	//   ....[11]....
        /*006c*/ 	.word	0x00010840


	//   ....[12]....
        /*0070*/ 	.word	0x000130c0


	//   ....[13]....
        /*0074*/ 	.word	0x00014140


	//   ....[14]....
        /*0078*/ 	.word	0x00015090


	//   ....[15]....
        /*007c*/ 	.word	0x00016050


	//----- nvinfo : EIATTR_EXIT_INSTR_OFFSETS
	.align		4
.L_7868:
        /*0080*/ 	.byte	0x04, 0x1c
        /*0082*/ 	.short	(.L_7870 - .L_7869)


	//   ....[0]....
.L_7869:
        /*0084*/ 	.word	0x00010900


	//   ....[1]....
        /*0088*/ 	.word	0x00015260


	//   ....[2]....
        /*008c*/ 	.word	0x00015280


	//   ....[3]....
        /*0090*/ 	.word	0x00015320


	//   ....[4]....
        /*0094*/ 	.word	0x00015350


	//   ....[5]....
        /*0098*/ 	.word	0x00015380


	//   ....[6]....
        /*009c*/ 	.word	0x00015420


	//   ....[7]....
        /*00a0*/ 	.word	0x00015470


	//   ....[8]....
        /*00a4*/ 	.word	0x00015520


	//   ....[9]....
        /*00a8*/ 	.word	0x00015580


	//   ....[10]....
        /*00ac*/ 	.word	0x000155c0


	//   ....[11]....
        /*00b0*/ 	.word	0x00015660


	//   ....[12]....
        /*00b4*/ 	.word	0x000156b0


	//   ....[13]....
        /*00b8*/ 	.word	0x00015850


	//   ....[14]....
        /*00bc*/ 	.word	0x000159c0


	//   ....[15]....
        /*00c0*/ 	.word	0x00015a10


	//   ....[16]....
        /*00c4*/ 	.word	0x00015ac0


	//   ....[17]....
        /*00c8*/ 	.word	0x00015c50


	//   ....[18]....
        /*00cc*/ 	.word	0x00015de0


	//   ....[19]....
        /*00d0*/ 	.word	0x00015f50


	//   ....[20]....
        /*00d4*/ 	.word	0x00016060


	//   ....[21]....
        /*00d8*/ 	.word	0x000160a0


	//   ....[22]....
        /*00dc*/ 	.word	0x000160d0


	//----- nvinfo : EIATTR_MAX_THREADS
	.align		4
.L_7870:
        /*00e0*/ 	.byte	0x04, 0x05
        /*00e2*/ 	.short	(.L_7872 - .L_7871)
.L_7871:
        /*00e4*/ 	.word	0x00000080
        /*00e8*/ 	.word	0x00000001
        /*00ec*/ 	.word	0x00000001


	//----- nvinfo : EIATTR_CRS_STACK_SIZE
	.align		4
.L_7872:
        /*00f0*/ 	.byte	0x04, 0x1e
        /*00f2*/ 	.short	(.L_7874 - .L_7873)
.L_7873:
        /*00f4*/ 	.word	0x00000000


	//----- nvinfo : EIATTR_CBANK_PARAM_SIZE
	.align		4
.L_7874:
        /*00f8*/ 	.byte	0x03, 0x19
        /*00fa*/ 	.short	0x0300


	//----- nvinfo : EIATTR_PARAM_CBANK
	.align		4
        /*00fc*/ 	.byte	0x04, 0x0a
        /*00fe*/ 	.short	(.L_7876 - .L_7875)
	.align		4
.L_7875:
        /*0100*/ 	.word	index@(.nv.constant0._ZN2at6native18elementwise_kernelILi128ELi4EZNS0_15gpu_kernel_implIZZZNS0_49_GLOBAL__N__657f93f7_16_TensorCompare_cu_71e06f4e17where_kernel_implERNS_14TensorIteratorEENKUlvE_clEvENKUlvE2_clEvEUlbbbE_EEvRNS_18TensorIteratorBaseERKT_EUliE_EEviT1_)
        /*0104*/ 	.short	0x0210
        /*0106*/ 	.short	0x0300


	//----- nvinfo : EIATTR_SW_WAR
	.align		4
.L_7876:
        /*0108*/ 	.byte	0x04, 0x36
        /*010a*/ 	.short	(.L_7878 - .L_7877)
.L_7877:
        /*010c*/ 	.word	0x00000008
.L_7878:


//--------------------- .nv.info._ZN2at6native27unrolled_elementwise_kernelIZZZNS0_49_GLOBAL__N__657f93f7_16_TensorCompare_cu_71e06f4e17where_kernel_implERNS_14TensorIteratorEENKUlvE_clEvENKUlvE2_clEvEUlbbbE_St5arrayIPcLm4EELi4E23TrivialOffsetCalculatorILi3EjESB_ILi1EjENS0_6memory12LoadWithCastILi3EEENSE_13StoreWithCastILi1EEEEEviT_T0_T2_T3_T4_T5_ --------------------------
	.section	.nv.info._ZN2at6native27unrolled_elementwise_kernelIZZZNS0_49_GLOBAL__N__657f93f7_16_TensorCompare_cu_71e06f4e17where_kernel_implERNS_14TensorIteratorEENKUlvE_clEvENKUlvE2_clEvEUlbbbE_St5arrayIPcLm4EELi4E23TrivialOffsetCalculatorILi3EjESB_ILi1EjENS0_6memory12LoadWithCastILi3EEENSE_13StoreWithCastILi1EEEEEviT_T0_T2_T3_T4_T5_,"",@"SHT_CUDA_INFO"
	.sectionflags	@""
	.align	4


	//----- nvinfo : EIATTR_CUDA_API_VERSION
	.align		4
        /*0000*/ 	.byte	0x04, 0x37
        /*0002*/ 	.short	(.L_7880 - .L_7879)
.L_7879:
        /*0004*/ 	.word	0x00000082


	//----- nvinfo : EIATTR_KPARAM_INFO
	.align		4
.L_7880:
        /*0008*/ 	.byte	0x04, 0x17
        /*000a*/ 	.short	(.L_7882 - .L_7881)
.L_7881:
        /*000c*/ 	.word	0x00000000
        /*0010*/ 	.short	0x0006
        /*0012*/ 	.short	0x0044
        /*0014*/ 	.byte	0x00, 0xf0, 0x21, 0x00


	//----- nvinfo : EIATTR_KPARAM_INFO
	.align		4
.L_7882:
        /*0018*/ 	.byte	0x04, 0x17
        /*001a*/ 	.short	(.L_7884 - .L_7883)
.L_7883:
        /*001c*/ 	.word	0x00000000
        /*0020*/ 	.short	0x0005
        /*0022*/ 	.short	0x0034
        /*0024*/ 	.byte	0x00, 0xf0, 0x41, 0x00


	//----- nvinfo : EIATTR_KPARAM_INFO
	.align		4
.L_7884:
        /*0028*/ 	.byte	0x04, 0x17
        /*002a*/ 	.short	(.L_7886 - .L_7885)
.L_7885:
        /*002c*/ 	.word	0x00000000
        /*0030*/ 	.short	0x0004
        /*0032*/ 	.short	0x0031
        /*0034*/ 	.byte	0x00, 0xf0, 0x05, 0x00


	//----- nvinfo : EIATTR_KPARAM_INFO
	.align		4
.L_7886:
        /*0038*/ 	.byte	0x04, 0x17
        /*003a*/ 	.short	(.L_7888 - .L_7887)
.L_7887:
        /*003c*/ 	.word	0x00000000
        /*0040*/ 	.short	0x0003
        /*0042*/ 	.short	0x0030
        /*0044*/ 	.byte	0x00, 0xf0, 0x05, 0x00


	//----- nvinfo : EIATTR_KPARAM_INFO
	.align		4
.L_7888:
        /*0048*/ 	.byte	0x04, 0x17
        /*004a*/ 	.short	(.L_7890 - .L_7889)
.L_7889:
        /*004c*/ 	.word	0x00000000
        /*0050*/ 	.short	0x0002
        /*0052*/ 	.short	0x0010
        /*0054*/ 	.byte	0x00, 0xf0, 0x81, 0x00


	//----- nvinfo : EIATTR_KPARAM_INFO
	.align		4
.L_7890:
        /*0058*/ 	.byte	0x04, 0x17
        /*005a*/ 	.short	(.L_7892 - .L_7891)
.L_7891:
        /*005c*/ 	.word	0x00000000
        /*0060*/ 	.short	0x0001
        /*0062*/ 	.short	0x0008
        /*0064*/ 	.byte	0x00, 0xf0, 0x21, 0x00


	//----- nvinfo : EIATTR_KPARAM_INFO
	.align		4
.L_7892:
        /*0068*/ 	.byte	0x04, 0x17
        /*006a*/ 	.short	(.L_7894 - .L_7893)
.L_7893:
        /*006c*/ 	.word	0x00000000
        /*0070*/ 	.short	0x0000
        /*0072*/ 	.short	0x0000
        /*0074*/ 	.byte	0x00, 0xf0, 0x11, 0x00


	//----- nvinfo : EIATTR_SPARSE_MMA_MASK
	.align		4
.L_7894:
        /*0078*/ 	.byte	0x03, 0x50
        /*007a*/ 	.short	0x0000


	//----- nvinfo : EIATTR_MAXREG_COUNT
	.align		4
        /*007c*/ 	.byte	0x03, 0x1b
        /*007e*/ 	.short	0x00ff


	//----- nvinfo : EIATTR_EXTERNS
	.align		4
        /*0080*/ 	.byte	0x04, 0x0f
        /*0082*/ 	.short	(.L_7896 - .L_7895)


	//   ....[0]....
	.align		4
.L_7895:
        /*0084*/ 	.word	index@(__assertfail)


	//----- nvinfo : EIATTR_MERCURY_ISA_VERSION
	.align		4
.L_7896:
        /*0088*/ 	.byte	0x03, 0x5f
        /*008a*/ 	.short	0x0101


	//----- nvinfo : EIATTR_SYSCALL_OFFSETS
	.align		4
        /*008c*/ 	.byte	0x04, 0x46
        /*008e*/ 	.short	(.L_7898 - .L_7897)


	//   ....[0]....
.L_7897:
        /*0090*/ 	.word	0x000010e0


	//   ....[1]....
        /*0094*/ 	.word	0x00002170


	//   ....[2]....
        /*0098*/ 	.word	0x000030d0


	//   ....[3]....
        /*009c*/ 	.word	0x00004220


	//   ....[4]....
        /*00a0*/ 	.word	0x000052b0


	//   ....[5]....
        /*00a4*/ 	.word	0x00006220


	//   ....[6]....
        /*00a8*/ 	.word	0x00007390


	//   ....[7]....
        /*00ac*/ 	.word	0x00008430


	//   ....[8]....
        /*00b0*/ 	.word	0x000093a0


	//   ....[9]....
        /*00b4*/ 	.word	0x0000a4f0


	//   ....[10]....
        /*00b8*/ 	.word	0x0000b590


	//   ....[11]....
        /*00bc*/ 	.word	0x0000c500


	//   ....[12]....
        /*00c0*/ 	.word	0x0000d570


	//   ....[13]....
        /*00c4*/ 	.word	0x0000e480


	//   ....[14]....
        /*00c8*/ 	.word	0x0000f370


	//   ....[15]....
        /*00cc*/ 	.word	0x00010270


	//----- nvinfo : EIATTR_EXIT_INSTR_OFFSETS
	.align		4
.L_7898:
        /*00d0*/ 	.byte	0x04, 0x1c
        /*00d2*/ 	.short	(.L_7900 - .L_7899)


	//   ....[0]....
.L_7899:
        /*00d4*/ 	.word	0x0000f420


	//   ....[1]....
        /*00d8*/ 	.word	0x0000f560


	//   ....[2]....
        /*00dc*/ 	.word	0x0000f580


	//   ....[3]....
        /*00e0*/ 	.word	0x0000f620


	//   ....[4]....
        /*00e4*/ 	.word	0x0000f650


	//   ....[5]....
        /*00e8*/ 	.word	0x0000f670


	//   ....[6]....
        /*00ec*/ 	.word	0x0000f700


	//   ....[7]....
        /*00f0*/ 	.word	0x0000f740


	//   ....[8]....
        /*00f4*/ 	.word	0x0000f7e0


	//   ....[9]....
        /*00f8*/ 	.word	0x0000f830


	//   ....[10]....
        /*00fc*/ 	.word	0x0000f860


	//   ....[11]....
        /*0100*/ 	.word	0x0000f900


	//   ....[12]....
        /*0104*/ 	.word	0x0000f940


	//   ....[13]....
        /*0108*/ 	.word	0x0000fad0


	//   ....[14]....
        /*010c*/ 	.word	0x0000fc30


	//   ....[15]....
        /*0110*/ 	.word	0x0000fc70


	//   ....[16]....
        /*0114*/ 	.word	0x0000fd10


	//   ....[17]....
        /*0118*/ 	.word	0x0000fe90


	//   ....[18]....
        /*011c*/ 	.word	0x00010010


	//   ....[19]....
        /*0120*/ 	.word	0x00010170


	//   ....[20]....
        /*0124*/ 	.word	0x00010280


	//   ....[21]....
        /*0128*/ 	.word	0x000102c0


	//   ....[22]....
        /*012c*/ 	.word	0x000102f0


	//----- nvinfo : EIATTR_MAX_THREADS
	.align		4
.L_7900:
        /*0130*/ 	.byte	0x04, 0x05
        /*0132*/ 	.short	(.L_7902 - .L_7901)
.L_7901:
        /*0134*/ 	.word	0x00000080
        /*0138*/ 	.word	0x00000001
        /*013c*/ 	.word	0x00000001


	//----- nvinfo : EIATTR_CRS_STACK_SIZE
	.align		4
.L_7902:
        /*0140*/ 	.byte	0x04, 0x1e
        /*0142*/ 	.short	(.L_7904 - .L_7903)
.L_7903:
        /*0144*/ 	.word	0x00000000


	//----- nvinfo : EIATTR_CBANK_PARAM_SIZE
	.align		4
.L_7904:
        /*0148*/ 	.byte	0x03, 0x19
        /*014a*/ 	.short	0x004c


	//----- nvinfo : EIATTR_PARAM_CBANK
	.align		4
        /*014c*/ 	.byte	0x04, 0x0a
        /*014e*/ 	.short	(.L_7906 - .L_7905)
	.align		4
.L_7905:
        /*0150*/ 	.word	index@(.nv.constant0._ZN2at6native27unrolled_elementwise_kernelIZZZNS0_49_GLOBAL__N__657f93f7_16_TensorCompare_cu_71e06f4e17where_kernel_implERNS_14TensorIteratorEENKUlvE_clEvENKUlvE2_clEvEUlbbbE_St5arrayIPcLm4EELi4E23TrivialOffsetCalculatorILi3EjESB_ILi1EjENS0_6memory12LoadWithCastILi3EEENSE_13StoreWithCastILi1EEEEEviT_T0_T2_T3_T4_T5_)
        /*0154*/ 	.short	0x0210
        /*0156*/ 	.short	0x004c


	//----- nvinfo : EIATTR_SW_WAR
	.align		4
.L_7906:
        /*0158*/ 	.byte	0x04, 0x36
        /*015a*/ 	.short	(.L_7908 - .L_7907)
.L_7907:
        /*015c*/ 	.word	0x00000008
.L_7908:


//--------------------- .nv.info._ZN2at6native18elementwise_kernelILi128ELi4EZNS0_22gpu_kernel_impl_nocastIZZZNS0_49_GLOBAL__N__657f93f7_16_TensorCompare_cu_71e06f4e17where_kernel_implERNS_14TensorIteratorEENKUlvE_clEvENKUlvE2_clEvEUlbbbE_EEvRNS_18TensorIteratorBaseERKT_EUliE_EEviT1_ --------------------------
	.section	.nv.info._ZN2at6native18elementwise_kernelILi128ELi4EZNS0_22gpu_kernel_impl_nocastIZZZNS0_49_GLOBAL__N__657f93f7_16_TensorCompare_cu_71e06f4e17where_kernel_implERNS_14TensorIteratorEENKUlvE_clEvENKUlvE2_clEvEUlbbbE_EEvRNS_18TensorIteratorBaseERKT_EUliE_EEviT1_,"",@"SHT_CUDA_INFO"
	.sectionflags	@""
	.align	4


	//----- nvinfo : EIATTR_CUDA_API_VERSION
	.align		4
        /*0000*/ 	.byte	0x04, 0x37
        /*0002*/ 	.short	(.L_7910 - .L_7909)
.L_7909:
        /*0004*/ 	.word	0x00000082


	//----- nvinfo : EIATTR_KPARAM_INFO
	.align		4
.L_7910:
        /*0008*/ 	.byte	0x04, 0x17
        /*000a*/ 	.short	(.L_7912 - .L_7911)
.L_7911:
        /*000c*/ 	.word	0x00000000
        /*0010*/ 	.short	0x0001
        /*0012*/ 	.short	0x0008
        /*0014*/ 	.byte	0x00, 0xf0, 0xc1, 0x0b


	//----- nvinfo : EIATTR_KPARAM_INFO
	.align		4
.L_7912:
        /*0018*/ 	.byte	0x04, 0x17
        /*001a*/ 	.short	(.L_7914 - .L_7913)
.L_7913:
        /*001c*/ 	.word	0x00000000
        /*0020*/ 	.short	0x0000
        /*0022*/ 	.short	0x0000
        /*0024*/ 	.byte	0x00, 0xf0, 0x11, 0x00


	//----- nvinfo : EIATTR_SPARSE_MMA_MASK
	.align		4
.L_7914:
        /*0028*/ 	.byte	0x03, 0x50
        /*002a*/ 	.short	0x0000


	//----- nvinfo : EIATTR_MAXREG_COUNT
	.align		4
        /*002c*/ 	.byte	0x03, 0x1b
        /*002e*/ 	.short	0x0080


	//----- nvinfo : EIATTR_MERCURY_ISA_VERSION
	.align		4
        /*0030*/ 	.byte	0x03, 0x5f
        /*0032*/ 	.short	0x0101


	//----- nvinfo : EIATTR_EXIT_INSTR_OFFSETS
	.align		4
        /*0034*/ 	.byte	0x04, 0x1c
        /*0036*/ 	.short	(.L_7916 - .L_7915)


	//   ....[0]....
.L_7915:
        /*0038*/ 	.word	0x00004c80


	//   ....[1]....
        /*003c*/ 	.word	0x000065a0


	//----- nvinfo : EIATTR_MAX_THREADS
	.align		4
.L_7916:
        /*0040*/ 	.byte	0x04, 0x05
        /*0042*/ 	.short	(.L_7918 - .L_7917)
.L_7917:
        /*0044*/ 	.word	0x00000080
        /*0048*/ 	.word	0x00000001
        /*004c*/ 	.word	0x00000001


	//----- nvinfo : EIATTR_CRS_STACK_SIZE
	.align		4
.L_7918:
        /*0050*/ 	.byte	0x04, 0x1e
        /*0052*/ 	.short	(.L_7920 - .L_7919)
.L_7919:
        /*0054*/ 	.word	0x00000000


	//----- nvinfo : EIATTR_CBANK_PARAM_SIZE
	.align		4
.L_7920:
        /*0058*/ 	.byte	0x03, 0x19
        /*005a*/ 	.short	0x02f8


	//----- nvinfo : EIATTR_PARAM_CBANK
	.align		4
        /*005c*/ 	.byte	0x04, 0x0a
        /*005e*/ 	.short	(.L_7922 - .L_7921)
	.align		4
.L_7921:
        /*0060*/ 	.word	index@(.nv.constant0._ZN2at6native18elementwise_kernelILi128ELi4EZNS0_22gpu_kernel_impl_nocastIZZZNS0_49_GLOBAL__N__657f93f7_16_TensorCompare_cu_71e06f4e17where_kernel_implERNS_14TensorIteratorEENKUlvE_clEvENKUlvE2_clEvEUlbbbE_EEvRNS_18TensorIteratorBaseERKT_EUliE_EEviT1_)
        /*0064*/ 	.short	0x0210
        /*0066*/ 	.short	0x02f8


	//----- nvinfo : EIATTR_SW_WAR
	.align		4
.L_7922:
        /*0068*/ 	.byte	0x04, 0x36
        /*006a*/ 	.short	(.L_7924 - .L_7923)
.L_7923:
        /*006c*/ 	.word	0x00000008
.L_7924:


//--------------------- .nv.info._ZN2at6native27unrolled_elementwise_kernelIZZZNS0_49_GLOBAL__N__657f93f7_16_TensorCompare_cu_71e06f4e17where_kernel_implERNS_14TensorIteratorEENKUlvE_clEvENKUlvE2_clEvEUlbbbE_St5arrayIPcLm4EELi4E23TrivialOffsetCalculatorILi3EjESB_ILi1EjENS0_6memory15LoadWithoutCastENSE_16StoreWithoutCastEEEviT_T0_T2_T3_T4_T5_ --------------------------
	.section	.nv.info._ZN2at6native27unrolled_elementwise_kernelIZZZNS0_49_GLOBAL__N__657f93f7_16_TensorCompare_cu_71e06f4e17where_kernel_implERNS_14TensorIteratorEENKUlvE_clEvENKUlvE2_clEvEUlbbbE_St5arrayIPcLm4EELi4E23TrivialOffsetCalculatorILi3EjESB_ILi1EjENS0_6memory15LoadWithoutCastENSE_16StoreWithoutCastEEEviT_T0_T2_T3_T4_T5_,"",@"SHT_CUDA_INFO"
	.sectionflags	@""
	.align	4


	//----- nvinfo : EIATTR_CUDA_API_VERSION
	.align		4
        /*0000*/ 	.byte	0x04, 0x37
        /*0002*/ 	.short	(.L_7926 - .L_7925)
.L_7925:
        /*0004*/ 	.word	0x00000082


	//----- nvinfo : EIATTR_KPARAM_INFO
	.align		4
.L_7926:
        /*0008*/ 	.byte	0x04, 0x17
        /*000a*/ 	.short	(.L_7928 - .L_7927)
.L_7927:
        /*000c*/ 	.word	0x00000000
        /*0010*/ 	.short	0x0006
        /*0012*/ 	.short	0x0033
        /*0014*/ 	.byte	0x00, 0xf0, 0x05, 0x00


	//----- nvinfo : EIATTR_KPARAM_INFO
	.align		4
.L_7928:
        /*0018*/ 	.byte	0x04, 0x17
        /*001a*/ 	.short	(.L_7930 - .L_7929)
.L_7929:
        /*001c*/ 	.word	0x00000000
        /*0020*/ 	.short	0x0005
        /*0022*/ 	.short	0x0032
        /*0024*/ 	.byte	0x00, 0xf0, 0x05, 0x00


	//----- nvinfo : EIATTR_KPARAM_INFO
	.align		4
.L_7930:
        /*0028*/ 	.byte	0x04, 0x17
        /*002a*/ 	.short	(.L_7932 - .L_7931)
.L_7931:
        /*002c*/ 	.word	0x00000000
        /*0030*/ 	.short	0x0004
        /*0032*/ 	.short	0x0031
        /*0034*/ 	.byte	0x00, 0xf0, 0x05, 0x00


	//----- nvinfo : EIATTR_KPARAM_INFO
	.align		4
.L_7932:
        /*0038*/ 	.byte	0x04, 0x17
        /*003a*/ 	.short	(.L_7934 - .L_7933)
.L_7933:
        /*003c*/ 	.word	0x00000000
        /*0040*/ 	.short	0x0003
        /*0042*/ 	.short	0x0030
        /*0044*/ 	.byte	0x00, 0xf0, 0x05, 0x00


	//----- nvinfo : EIATTR_KPARAM_INFO
	.align		4
.L_7934:
        /*0048*/ 	.byte	0x04, 0x17
        /*004a*/ 	.short	(.L_7936 - .L_7935)
.L_7935:
        /*004c*/ 	.word	0x00000000
        /*0050*/ 	.short	0x0002
        /*0052*/ 	.short	0x0010
        /*0054*/ 	.byte	0x00, 0xf0, 0x81, 0x00


	//----- nvinfo : EIATTR_KPARAM_INFO
	.align		4
.L_7936:
        /*0058*/ 	.byte	0x04, 0x17
        /*005a*/ 	.short	(.L_7938 - .L_7937)
.L_7937:
        /*005c*/ 	.word	0x00000000
        /*0060*/ 	.short	0x0001
        /*0062*/ 	.short	0x0008
        /*0064*/ 	.byte	0x00, 0xf0, 0x21, 0x00


	//----- nvinfo : EIATTR_KPARAM_INFO
	.align		4
.L_7938:
        /*0068*/ 	.byte	0x04, 0x17
        /*006a*/ 	.short	(.L_7940 - .L_7939)
.L_7939:
        /*006c*/ 	.word	0x00000000
        /*0070*/ 	.short	0x0000
        /*0072*/ 	.short	0x0000
        /*0074*/ 	.byte	0x00, 0xf0, 0x11, 0x00


	//----- nvinfo : EIATTR_SPARSE_MMA_MASK
	.align		4
.L_7940:
        /*0078*/ 	.byte	0x03, 0x50
        /*007a*/ 	.short	0x0000


	//----- nvinfo : EIATTR_MAXREG_COUNT
	.align		4
        /*007c*/ 	.byte	0x03, 0x1b
        /*007e*/ 	.short	0x00ff


	//----- nvinfo : EIATTR_MERCURY_ISA_VERSION
	.align		4
        /*0080*/ 	.byte	0x03, 0x5f
        /*0082*/ 	.short	0x0101


	//----- nvinfo : EIATTR_EXIT_INSTR_OFFSETS
	.align		4
        /*0084*/ 	.byte	0x04, 0x1c
        /*0086*/ 	.short	(.L_7942 - .L_7941)


	//   ....[0]....
.L_7941:
        /*0088*/ 	.word	0x00000920


	//   ....[1]....
        /*008c*/ 	.word	0x00000980


	//----- nvinfo : EIATTR_MAX_THREADS
	.align		4
.L_7942:
        /*0090*/ 	.byte	0x04, 0x05
        /*0092*/ 	.short	(.L_7944 - .L_7943)
.L_7943:
        /*0094*/ 	.word	0x00000080
        /*0098*/ 	.word	0x00000001
        /*009c*/ 	.word	0x00000001


	//----- nvinfo : EIATTR_CRS_STACK_SIZE
	.align		4
.L_7944:
        /*00a0*/ 	.byte	0x04, 0x1e
        /*00a2*/ 	.short	(.L_7946 - .L_7945)
.L_7945:
        /*00a4*/ 	.word	0x00000000


	//----- nvinfo : EIATTR_CBANK_PARAM_SIZE
	.align		4
.L_7946:
        /*00a8*/ 	.byte	0x03, 0x19
        /*00aa*/ 	.short	0x0034


	//----- nvinfo : EIATTR_PARAM_CBANK
	.align		4
        /*00ac*/ 	.byte	0x04, 0x0a
        /*00ae*/ 	.short	(.L_7948 - .L_7947)
	.align		4
.L_7947:
        /*00b0*/ 	.word	index@(.nv.constant0._ZN2at6native27unrolled_elementwise_kernelIZZZNS0_49_GLOBAL__N__657f93f7_16_TensorCompare_cu_71e06f4e17where_kernel_implERNS_14TensorIteratorEENKUlvE_clEvENKUlvE2_clEvEUlbbbE_St5arrayIPcLm4EELi4E23TrivialOffsetCalculatorILi3EjESB_ILi1EjENS0_6memory15LoadWithoutCastENSE_16StoreWithoutCastEEEviT_T0_T2_T3_T4_T5_)
        /*00b4*/ 	.short	0x0210
        /*00b6*/ 	.short	0x0034


	//----- nvinfo : EIATTR_SW_WAR
	.align		4
.L_7948:
        /*00b8*/ 	.byte	0x04, 0x36
        /*00ba*/ 	.short	(.L_7950 - .L_7949)
.L_7949:
        /*00bc*/ 	.word	0x00000008
.L_7950:


//--------------------- .nv.info._ZN2at6native29vectorized_elementwise_kernelILi2EZZZNS0_49_GLOBAL__N__657f93f7_16_TensorCompare_cu_71e06f4e17where_kernel_implERNS_14TensorIteratorEENKUlvE_clEvENKUlvE2_clEvEUlbbbE_St5arrayIPcLm4EEEEviT0_T1_ --------------------------
	.section	.nv.info._ZN2at6native29vectorized_elementwise_kernelILi2EZZZNS0_49_GLOBAL__N__657f93f7_16_TensorCompare_cu_71e06f4e17where_kernel_implERNS_14TensorIteratorEENKUlvE_clEvENKUlvE2_clEvEUlbbbE_St5arrayIPcLm4EEEEviT0_T1_,"",@"SHT_CUDA_INFO"
	.sectionflags	@""
	.align	4


	//----- nvinfo : EIATTR_CUDA_API_VERSION
	.align		4
        /*0000*/ 	.byte	0x04, 0x37
        /*0002*/ 	.short	(.L_7952 - .L_7951)
.L_7951:
        /*0004*/ 	.word	0x00000082


	//----- nvinfo : EIATTR_KPARAM_INFO
	.align		4
.L_7952:
        /*0008*/ 	.byte	0x04, 0x17
        /*000a*/ 	.short	(.L_7954 - .L_7953)
.L_7953:
        /*000c*/ 	.word	0x00000000
        /*0010*/ 	.short	0x0002
        /*0012*/ 	.short	0x0010
        /*0014*/ 	.byte	0x00, 0xf0, 0x81, 0x00


	//----- nvinfo : EIATTR_KPARAM_INFO
	.align		4
.L_7954:
        /*0018*/ 	.byte	0x04, 0x17
        /*001a*/ 	.short	(.L_7956 - .L_7955)
.L_7955:
        /*001c*/ 	.word	0x00000000
        /*0020*/ 	.short	0x0001
        /*0022*/ 	.short	0x0008
        /*0024*/ 	.byte	0x00, 0xf0, 0x21, 0x00


	//----- nvinfo : EIATTR_KPARAM_INFO
	.align		4
.L_7956:
        /*0028*/ 	.byte	0x04, 0x17
        /*002a*/ 	.short	(.L_7958 - .L_7957)
.L_7957:
        /*002c*/ 	.word	0x00000000
        /*0030*/ 	.short	0x0000
        /*0032*/ 	.short	0x0000
        /*0034*/ 	.byte	0x00, 0xf0, 0x11, 0x00


	//----- nvinfo : EIATTR_SPARSE_MMA_MASK
	.align		4
.L_7958:
        /*0038*/ 	.byte	0x03, 0x50
        /*003a*/ 	.short	0x0000


	//----- nvinfo : EIATTR_MAXREG_COUNT
	.align		4
        /*003c*/ 	.byte	0x03, 0x1b
        /*003e*/ 	.short	0x00ff


	//----- nvinfo : EIATTR_MERCURY_ISA_VERSION
	.align		4
        /*0040*/ 	.byte	0x03, 0x5f
        /*0042*/ 	.short	0x0101


	//----- nvinfo : EIATTR_EXIT_INSTR_OFFSETS
	.align		4
        /*0044*/ 	.byte	0x04, 0x1c
        /*0046*/ 	.short	(.L_7960 - .L_7959)


	//   ....[0]....
.L_7959:
        /*0048*/ 	.word	0x000007e0


	//   ....[1]....
        /*004c*/ 	.word	0x00001b00


	//   ....[2]....
        /*0050*/ 	.word	0x00001b60


	//----- nvinfo : EIATTR_MAX_THREADS
	.align		4
.L_7960:
        /*0054*/ 	.byte	0x04, 0x05
        /*0056*/ 	.short	(.L_7962 - .L_7961)
.L_7961:
        /*0058*/ 	.word	0x00000080
        /*005c*/ 	.word	0x00000001
        /*0060*/ 	.word	0x00000001


	//----- nvinfo : EIATTR_CRS_STACK_SIZE
	.align		4
.L_7962:
        /*0064*/ 	.byte	0x04, 0x1e
        /*0066*/ 	.short	(.L_7964 - .L_7963)
.L_7963:
        /*0068*/ 	.word	0x00000000


	//----- nvinfo : EIATTR_CBANK_PARAM_SIZE
	.align		4
.L_7964:
        /*006c*/ 	.byte	0x03, 0x19
        /*006e*/ 	.short	0x0030


	//----- nvinfo : EIATTR_PARAM_CBANK
	.align		4
        /*0070*/ 	.byte	0x04, 0x0a
        /*0072*/ 	.short	(.L_7966 - .L_7965)
	.align		4
.L_7965:
        /*0074*/ 	.word	index@(.nv.constant0._ZN2at6native29vectorized_elementwise_kernelILi2EZZZNS0_49_GLOBAL__N__657f93f7_16_TensorCompare_cu_71e06f4e17where_kernel_implERNS_14TensorIteratorEENKUlvE_clEvENKUlvE2_clEvEUlbbbE_St5arrayIPcLm4EEEEviT0_T1_)
        /*0078*/ 	.short	0x0210
        /*007a*/ 	.short	0x0030


	//----- nvinfo : EIATTR_SW_WAR
	.align		4
.L_7966:
        /*007c*/ 	.byte	0x04, 0x36
        /*007e*/ 	.short	(.L_7968 - .L_7967)
.L_7967:
        /*0080*/ 	.word	0x00000008
.L_7968:


//--------------------- .nv.info._ZN2at6native29vectorized_elementwise_kernelILi4EZZZNS0_49_GLOBAL__N__657f93f7_16_TensorCompare_cu_71e06f4e17where_kernel_implERNS_14TensorIteratorEENKUlvE_clEvENKUlvE2_clEvEUlbbbE_St5arrayIPcLm4EEEEviT0_T1_ --------------------------
	.section	.nv.info._ZN2at6native29vectorized_elementwise_kernelILi4EZZZNS0_49_GLOBAL__N__657f93f7_16_TensorCompare_cu_71e06f4e17where_kernel_implERNS_14TensorIteratorEENKUlvE_clEvENKUlvE2_clEvEUlbbbE_St5arrayIPcLm4EEEEviT0_T1_,"",@"SHT_CUDA_INFO"
	.sectionflags	@""
	.align	4


	//----- nvinfo : EIATTR_CUDA_API_VERSION
	.align		4
        /*0000*/ 	.byte	0x04, 0x37
        /*0002*/ 	.short	(.L_7970 - .L_7969)
.L_7969:
        /*0004*/ 	.word	0x00000082


	//----- nvinfo : EIATTR_KPARAM_INFO
	.align		4
.L_7970:
        /*0008*/ 	.byte	0x04, 0x17
        /*000a*/ 	.short	(.L_7972 - .L_7971)
.L_7971:
        /*000c*/ 	.word	0x00000000
        /*0010*/ 	.short	0x0002
        /*0012*/ 	.short	0x0010
        /*0014*/ 	.byte	0x00, 0xf0, 0x81, 0x00


	//----- nvinfo : EIATTR_KPARAM_INFO
	.align		4
.L_7972:
        /*0018*/ 	.byte	0x04, 0x17
        /*001a*/ 	.short	(.L_7974 - .L_7973)
.L_7973:
        /*001c*/ 	.word	0x00000000
        /*0020*/ 	.short	0x0001
        /*0022*/ 	.short	0x0008
        /*0024*/ 	.byte	0x00, 0xf0, 0x21, 0x00


	//----- nvinfo : EIATTR_KPARAM_INFO
	.align		4
.L_7974:
        /*0028*/ 	.byte	0x04, 0x17
        /*002a*/ 	.short	(.L_7976 - .L_7975)
.L_7975:
        /*002c*/ 	.word	0x00000000
        /*0030*/ 	.short	0x0000
        /*0032*/ 	.short	0x0000
        /*0034*/ 	.byte	0x00, 0xf0, 0x11, 0x00


	//----- nvinfo : EIATTR_SPARSE_MMA_MASK
	.align		4
.L_7976:
        /*0038*/ 	.byte	0x03, 0x50
        /*003a*/ 	.short	0x0000


	//----- nvinfo : EIATTR_MAXREG_COUNT
	.align		4
        /*003c*/ 	.byte	0x03, 0x1b
        /*003e*/ 	.short	0x00ff


	//----- nvinfo : EIATTR_MERCURY_ISA_VERSION
	.align		4
        /*0040*/ 	.byte	0x03, 0x5f
        /*0042*/ 	.short	0x0101


	//----- nvinfo : EIATTR_EXIT_INSTR_OFFSETS
	.align		4
        /*0044*/ 	.byte	0x04, 0x1c
        /*0046*/ 	.short	(.L_7978 - .L_7977)


	//   ....[0]....
.L_7977:
        /*0048*/ 	.word	0x00000780


	//   ....[1]....
        /*004c*/ 	.word	0x00001aa0


	//   ....[2]....
        /*0050*/ 	.word	0x00001b00


	//----- nvinfo : EIATTR_MAX_THREADS
	.align		4
.L_7978:
        /*0054*/ 	.byte	0x04, 0x05
        /*0056*/ 	.short	(.L_7980 - .L_7979)
.L_7979:
        /*0058*/ 	.word	0x00000080
        /*005c*/ 	.word	0x00000001
        /*0060*/ 	.word	0x00000001


	//----- nvinfo : EIATTR_CRS_STACK_SIZE
	.align		4
.L_7980:
        /*0064*/ 	.byte	0x04, 0x1e
        /*0066*/ 	.short	(.L_7982 - .L_7981)
.L_7981:
        /*0068*/ 	.word	0x00000000


	//----- nvinfo : EIATTR_CBANK_PARAM_SIZE
	.align		4
.L_7982:
        /*006c*/ 	.byte	0x03, 0x19
        /*006e*/ 	.short	0x0030


	//----- nvinfo : EIATTR_PARAM_CBANK
	.align		4
        /*0070*/ 	.byte	0x04, 0x0a
        /*0072*/ 	.short	(.L_7984 - .L_7983)
	.align		4
.L_7983:
        /*0074*/ 	.word	index@(.nv.constant0._ZN2at6native29vectorized_elementwise_kernelILi4EZZZNS0_49_GLOBAL__N__657f93f7_16_TensorCompare_cu_71e06f4e17where_kernel_implERNS_14TensorIteratorEENKUlvE_clEvENKUlvE2_clEvEUlbbbE_St5arrayIPcLm4EEEEviT0_T1_)
        /*0078*/ 	.short	0x0210
        /*007a*/ 	.short	0x0030


	//----- nvinfo : EIATTR_SW_WAR
	.align		4
.L_7984:
        /*007c*/ 	.byte	0x04, 0x36
        /*007e*/ 	.short	(.L_7986 - .L_7985)
.L_7985:
        /*0080*/ 	.word	0x00000008
.L_7986:


//--------------------- .nv.info._ZN2at6native29vectorized_elementwise_kernelILi8EZZZNS0_49_GLOBAL__N__657f93f7_16_TensorCompare_cu_71e06f4e17where_kernel_implERNS_14TensorIteratorEENKUlvE_clEvENKUlvE2_clEvEUlbbbE_St5arrayIPcLm4EEEEviT0_T1_ --------------------------
	.section	.nv.info._ZN2at6native29vectorized_elementwise_kernelILi8EZZZNS0_49_GLOBAL__N__657f93f7_16_TensorCompare_cu_71e06f4e17where_kernel_implERNS_14TensorIteratorEENKUlvE_clEvENKUlvE2_clEvEUlbbbE_St5arrayIPcLm4EEEEviT0_T1_,"",@"SHT_CUDA_INFO"
	.sectionflags	@""
	.align	4


	//----- nvinfo : EIATTR_CUDA_API_VERSION
	.align		4
        /*0000*/ 	.byte	0x04, 0x37
        /*0002*/ 	.short	(.L_7988 - .L_7987)
.L_7987:
        /*0004*/ 	.word	0x00000082


	//----- nvinfo : EIATTR_KPARAM_INFO
	.align		4
.L_7988:
        /*0008*/ 	.byte	0x04, 0x17
        /*000a*/ 	.short	(.L_7990 - .L_7989)
.L_7989:
        /*000c*/ 	.word	0x00000000
        /*0010*/ 	.short	0x0002
        /*0012*/ 	.short	0x0010
        /*0014*/ 	.byte	0x00, 0xf0, 0x81, 0x00


	//----- nvinfo : EIATTR_KPARAM_INFO
	.align		4
.L_7990:
        /*0018*/ 	.byte	0x04, 0x17
        /*001a*/ 	.short	(.L_7992 - .L_7991)
.L_7991:
        /*001c*/ 	.word	0x00000000
        /*0020*/ 	.short	0x0001
        /*0022*/ 	.short	0x0008
        /*0024*/ 	.byte	0x00, 0xf0, 0x21, 0x00


	//----- nvinfo : EIATTR_KPARAM_INFO
	.align		4
.L_7992:
        /*0028*/ 	.byte	0x04, 0x17
        /*002a*/ 	.short	(.L_7994 - .L_7993)
.L_7993:
        /*002c*/ 	.word	0x00000000
        /*0030*/ 	.short	0x0000
        /*0032*/ 	.short	0x0000
        /*0034*/ 	.byte	0x00, 0xf0, 0x11, 0x00


	//----- nvinfo : EIATTR_SPARSE_MMA_MASK
	.align		4
.L_7994:
        /*0038*/ 	.byte	0x03, 0x50
        /*003a*/ 	.short	0x0000


	//----- nvinfo : EIATTR_MAXREG_COUNT
	.align		4
        /*003c*/ 	.byte	0x03, 0x1b
        /*003e*/ 	.short	0x00ff


	//----- nvinfo : EIATTR_MERCURY_ISA_VERSION
	.align		4
        /*0040*/ 	.byte	0x03, 0x5f
        /*0042*/ 	.short	0x0101


	//----- nvinfo : EIATTR_EXIT_INSTR_OFFSETS
	.align		4
        /*0044*/ 	.byte	0x04, 0x1c
        /*0046*/ 	.short	(.L_7996 - .L_7995)


	//   ....[0]....
.L_7995:
        /*0048*/ 	.word	0x000008d0


	//   ....[1]....
        /*004c*/ 	.word	0x00001bf0


	//   ....[2]....
        /*0050*/ 	.word	0x00001c50


	//----- nvinfo : EIATTR_MAX_THREADS
	.align		4
.L_7996:
        /*0054*/ 	.byte	0x04, 0x05
        /*0056*/ 	.short	(.L_7998 - .L_7997)
.L_7997:
        /*0058*/ 	.word	0x00000080
        /*005c*/ 	.word	0x00000001
        /*0060*/ 	.word	0x00000001


	//----- nvinfo : EIATTR_CRS_STACK_SIZE
	.align		4
.L_7998:
        /*0064*/ 	.byte	0x04, 0x1e
        /*0066*/ 	.short	(.L_8000 - .L_7999)
.L_7999:
        /*0068*/ 	.word	0x00000000


	//----- nvinfo : EIATTR_CBANK_PARAM_SIZE
	.align		4
.L_8000:
        /*006c*/ 	.byte	0x03, 0x19
        /*006e*/ 	.short	0x0030


	//----- nvinfo : EIATTR_PARAM_CBANK
	.align		4
        /*0070*/ 	.byte	0x04, 0x0a
        /*0072*/ 	.short	(.L_8002 - .L_8001)
	.align		4
.L_8001:
        /*0074*/ 	.word	index@(.nv.constant0._ZN2at6native29vectorized_elementwise_kernelILi8EZZZNS0_49_GLOBAL__N__657f93f7_16_TensorCompare_cu_71e06f4e17where_kernel_implERNS_14TensorIteratorEENKUlvE_clEvENKUlvE2_clEvEUlbbbE_St5arrayIPcLm4EEEEviT0_T1_)
        /*0078*/ 	.short	0x0210
        /*007a*/ 	.short	0x0030


	//----- nvinfo : EIATTR_SW_WAR
	.align		4
.L_8002:
        /*007c*/ 	.byte	0x04, 0x36
        /*007e*/ 	.short	(.L_8004 - .L_8003)
.L_8003:
        /*0080*/ 	.word	0x00000008
.L_8004:


//--------------------- .nv.info._ZN2at6native18elementwise_kernelILi128ELi4EZNS0_15gpu_kernel_implIZZZNS0_49_GLOBAL__N__657f93f7_16_TensorCompare_cu_71e06f4e17where_kernel_implERNS_14TensorIteratorEENKUlvE_clEvENKUlvE1_clEvEUlbN3c108BFloat16ES9_E_EEvRNS_18TensorIteratorBaseERKT_EUliE_EEviT1_ --------------------------
	.section	.nv.info._ZN2at6native18elementwise_kernelILi128ELi4EZNS0_15gpu_kernel_implIZZZNS0_49_GLOBAL__N__657f93f7_16_TensorCompare_cu_71e06f4e17where_kernel_implERNS_14TensorIteratorEENKUlvE_clEvENKUlvE1_clEvEUlbN3c108BFloat16ES9_E_EEvRNS_18TensorIteratorBaseERKT_EUliE_EEviT1_,"",@"SHT_CUDA_INFO"
	.sectionflags	@""
	.align	4


	//----- nvinfo : EIATTR_CUDA_API_VERSION
	.align		4
        /*0000*/ 	.byte	0x04, 0x37
        /*0002*/ 	.short	(.L_8006 - .L_8005)
.L_8005:
        /*0004*/ 	.word	0x00000082


	//----- nvinfo : EIATTR_KPARAM_INFO
	.align		4
.L_8006:
        /*0008*/ 	.byte	0x04, 0x17
        /*000a*/ 	.short	(.L_8008 - .L_8007)
.L_8007:
        /*000c*/ 	.word	0x00000000
        /*0010*/ 	.short	0x0001
        /*0012*/ 	.short	0x0008
        /*0014*/ 	.byte	0x00, 0xf0, 0xe1, 0x0b


	//----- nvinfo : EIATTR_KPARAM_INFO
	.align		4
.L_8008:
        /*0018*/ 	.byte	0x04, 0x17
        /*001a*/ 	.short	(.L_8010 - .L_8009)
.L_8009:
        /*001c*/ 	.word	0x00000000
        /*0020*/ 	.short	0x0000
        /*0022*/ 	.short	0x0000
        /*0024*/ 	.byte	0x00, 0xf0, 0x11, 0x00


	//----- nvinfo : EIATTR_SPARSE_MMA_MASK
	.align		4
.L_8010:
        /*0028*/ 	.byte	0x03, 0x50
        /*002a*/ 	.short	0x0000


	//----- nvinfo : EIATTR_MAXREG_COUNT
	.align		4
        /*002c*/ 	.byte	0x03, 0x1b
        /*002e*/ 	.short	0x0080


	//----- nvinfo : EIATTR_EXTERNS
	.align		4
        /*0030*/ 	.byte	0x04, 0x0f
        /*0032*/ 	.short	(.L_8012 - .L_8011)


	//   ....[0]....
	.align		4
.L_8011:
        /*0034*/ 	.word	index@(__assertfail)


	//----- nvinfo : EIATTR_MERCURY_ISA_VERSION
	.align		4
.L_8012:
        /*0038*/ 	.byte	0x03, 0x5f
        /*003a*/ 	.short	0x0101


	//----- nvinfo : EIATTR_SYSCALL_OFFSETS
	.align		4
        /*003c*/ 	.byte	0x04, 0x46
        /*003e*/ 	.short	(.L_8014 - .L_8013)


	//   ....[0]....
.L_8013:
        /*0040*/ 	.word	0x00002860


	//   ....[1]....
        /*0044*/ 	.word	0x00003910


	//   ....[2]....
        /*0048*/ 	.word	0x000049b0


	//   ....[3]....
        /*004c*/ 	.word	0x00005950


	//   ....[4]....
        /*0050*/ 	.word	0x00008200


	//   ....[5]....
        /*0054*/ 	.word	0x000092b0


	//   ....[6]....
        /*0058*/ 	.word	0x0000a280


	//   ....[7]....
        /*005c*/ 	.word	0x0000b200


	//   ....[8]....
        /*0060*/ 	.word	0x0000daa0


	//   ....[9]....
        /*0064*/ 	.word	0x0000eb50


	//   ....[10]....
        /*0068*/ 	.word	0x0000fb20


	//   ....[11]....
        /*006c*/ 	.word	0x00010aa0


	//   ....[12]....
        /*0070*/ 	.word	0x00013330


	//   ....[13]....
        /*0074*/ 	.word	0x000143e0


	//   ....[14]....
        /*0078*/ 	.word	0x00015480


	//   ....[15]....
        /*007c*/ 	.word	0x00016420


	//----- nvinfo : EIATTR_EXIT_INSTR_OFFSETS
	.align		4
.L_8014:
        /*0080*/ 	.byte	0x04, 0x1c
        /*0082*/ 	.short	(.L_8016 - .L_8015)


	//   ....[0]....
.L_8015:
        /*0084*/ 	.word	0x00010b70


	//   ....[1]....
        /*0088*/ 	.word	0x00015650


	//   ....[2]....
        /*008c*/ 	.word	0x00015690


	//   ....[3]....
        /*0090*/ 	.word	0x00015730


	//   ....[4]....
        /*0094*/ 	.word	0x00015770


	//   ....[5]....
        /*0098*/ 	.word	0x000157b0


	//   ....[6]....
        /*009c*/ 	.word	0x00015840


	//   ....[7]....
        /*00a0*/ 	.word	0x00015880


	//   ....[8]....
        /*00a4*/ 	.word	0x00015920


	//   ....[9]....
        /*00a8*/ 	.word	0x00015970


	//   ....[10]....
        /*00ac*/ 	.word	0x000159c0


	//   ....[11]....
        /*00b0*/ 	.word	0x00015a90


	//   ....[12]....
        /*00b4*/ 	.word	0x00015af0


	//   ....[13]....
        /*00b8*/ 	.word	0x00015c80


	//   ....[14]....
        /*00bc*/ 	.word	0x00015de0


	//   ....[15]....
        /*00c0*/ 	.word	0x00015e00


	//   ....[16]....
        /*00c4*/ 	.word	0x00015ec0


	//   ....[17]....
        /*00c8*/ 	.word	0x00016040


	//   ....[18]....
        /*00cc*/ 	.word	0x000161c0


	//   ....[19]....
        /*00d0*/ 	.word	0x00016320


	//   ....[20]....
        /*00d4*/ 	.word	0x00016430


	//   ....[21]....
        /*00d8*/ 	.word	0x00016470


	//   ....[22]....
        /*00dc*/ 	.word	0x000164b0


	//----- nvinfo : EIATTR_MAX_THREADS
	.align		4
.L_8016:
        /*00e0*/ 	.byte	0x04, 0x05
        /*00e2*/ 	.short	(.L_8018 - .L_8017)
.L_8017:
        /*00e4*/ 	.word	0x00000080
        /*00e8*/ 	.word	0x00000001
        /*00ec*/ 	.word	0x00000001


	//----- nvinfo : EIATTR_CRS_STACK_SIZE
	.align		4
.L_8018:
        /*00f0*/ 	.byte	0x04, 0x1e
        /*00f2*/ 	.short	(.L_8020 - .L_8019)
.L_8019:
        /*00f4*/ 	.word	0x00000000


	//----- nvinfo : EIATTR_CBANK_PARAM_SIZE
	.align		4
.L_8020:
        /*00f8*/ 	.byte	0x03, 0x19
        /*00fa*/ 	.short	0x0300


	//----- nvinfo : EIATTR_PARAM_CBANK
	.align		4
        /*00fc*/ 	.byte	0x04, 0x0a
        /*00fe*/ 	.short	(.L_8022 - .L_8021)
	.align		4
.L_8021:
        /*0100*/ 	.word	index@(.nv.constant0._ZN2at6native18elementwise_kernelILi128ELi4EZNS0_15gpu_kernel_implIZZZNS0_49_GLOBAL__N__657f93f7_16_TensorCompare_cu_71e06f4e17where_kernel_implERNS_14TensorIteratorEENKUlvE_clEvENKUlvE1_clEvEUlbN3c108BFloat16ES9_E_EEvRNS_18TensorIteratorBaseERKT_EUliE_EEviT1_)
        /*0104*/ 	.short	0x0210
        /*0106*/ 	.short	0x0300


	//----- nvinfo : EIATTR_SW_WAR
	.align		4
.L_8022:
        /*0108*/ 	.byte	0x04, 0x36
        /*010a*/ 	.short	(.L_8024 - .L_8023)
.L_8023:
        /*010c*/ 	.word	0x00000008
.L_8024:


//--------------------- .nv.info._ZN2at6native27unrolled_elementwise_kernelIZZZNS0_49_GLOBAL__N__657f93f7_16_TensorCompare_cu_71e06f4e17where_kernel_implERNS_14TensorIteratorEENKUlvE_clEvENKUlvE1_clEvEUlbN3c108BFloat16ES8_E_St5arrayIPcLm4EELi4E23TrivialOffsetCalculatorILi3EjESD_ILi1EjENS0_6memory12LoadWithCastILi3EEENSG_13StoreWithCastILi1EEEEEviT_T0_T2_T3_T4_T5_ --------------------------
	.section	.nv.info._ZN2at6native27unrolled_elementwise_kernelIZZZNS0_49_GLOBAL__N__657f93f7_16_TensorCompare_cu_71e06f4e17where_kernel_implERNS_14TensorIteratorEENKUlvE_clEvENKUlvE1_clEvEUlbN3c108BFloat16ES8_E_St5arrayIPcLm4EELi4E23TrivialOffsetCalculatorILi3EjESD_ILi1EjENS0_6memory12LoadWithCastILi3EEENSG_13StoreWithCastILi1EEEEEviT_T0_T2_T3_T4_T5_,"",@"SHT_CUDA_INFO"
	.sectionflags	@""
	.align	4


	//----- nvinfo : EIATTR_CUDA_API_VERSION
	.align		4
        /*0000*/ 	.byte	0x04, 0x37
        /*0002*/ 	.short	(.L_8026 - .L_8025)
.L_8025:
        /*0004*/ 	.word	0x00000082


	//----- nvinfo : EIATTR_KPARAM_INFO
	.align		4
.L_8026:
        /*0008*/ 	.byte	0x04, 0x17
        /*000a*/ 	.short	(.L_8028 - .L_8027)
.L_8027:
        /*000c*/ 	.word	0x00000000
        /*0010*/ 	.short	0x0006
        /*0012*/ 	.short	0x0044
        /*0014*/ 	.byte	0x00, 0xf0, 0x21, 0x00


	//----- nvinfo : EIATTR_KPARAM_INFO
	.align		4
.L_8028:
        /*0018*/ 	.byte	0x04, 0x17
        /*001a*/ 	.short	(.L_8030 - .L_8029)
.L_8029:
        /*001c*/ 	.word	0x00000000
        /*0020*/ 	.short	0x0005
        /*0022*/ 	.short	0x0034
        /*0024*/ 	.byte	0x00, 0xf0, 0x41, 0x00


	//----- nvinfo : EIATTR_KPARAM_INFO
	.align		4
.L_8030:
        /*0028*/ 	.byte	0x04, 0x17
        /*002a*/ 	.short	(.L_8032 - .L_8031)
.L_8031:
        /*002c*/ 	.word	0x00000000
        /*0030*/ 	.short	0x0004
        /*0032*/ 	.short	0x0031
        /*0034*/ 	.byte	0x00, 0xf0, 0x05, 0x00


	//----- nvinfo : EIATTR_KPARAM_INFO
	.align		4
.L_8032:
        /*0038*/ 	.byte	0x04, 0x17
        /*003a*/ 	.short	(.L_8034 - .L_8033)
.L_8033:
        /*003c*/ 	.word	0x00000000
        /*0040*/ 	.short	0x0003
        /*0042*/ 	.short	0x0030
        /*0044*/ 	.byte	0x00, 0xf0, 0x05, 0x00


	//----- nvinfo : EIATTR_KPARAM_INFO
	.align		4
.L_8034:
        /*0048*/ 	.byte	0x04, 0x17
        /*004a*/ 	.short	(.L_8036 - .L_8035)
.L_8035:
        /*004c*/ 	.word	0x00000000
        /*0050*/ 	.short	0x0002
        /*0052*/ 	.short	0x0010
        /*0054*/ 	.byte	0x00, 0xf0, 0x81, 0x00


	//----- nvinfo : EIATTR_KPARAM_INFO
	.align		4
.L_8036:
        /*0058*/ 	.byte	0x04, 0x17
        /*005a*/ 	.short	(.L_8038 - .L_8037)
.L_8037:
        /*005c*/ 	.word	0x00000000
        /*0060*/ 	.short	0x0001
        /*0062*/ 	.short	0x0008
        /*0064*/ 	.byte	0x00, 0xf0, 0x21, 0x00


	//----- nvinfo : EIATTR_KPARAM_INFO
	.align		4
.L_8038:
        /*0068*/ 	.byte	0x04, 0x17
        /*006a*/ 	.short	(.L_8040 - .L_8039)
.L_8039:
        /*006c*/ 	.word	0x00000000
        /*0070*/ 	.short	0x0000
        /*0072*/ 	.short	0x0000
        /*0074*/ 	.byte	0x00, 0xf0, 0x11, 0x00


	//----- nvinfo : EIATTR_SPARSE_MMA_MASK
	.align		4
.L_8040:
        /*0078*/ 	.byte	0x03, 0x50
        /*007a*/ 	.short	0x0000


	//----- nvinfo : EIATTR_MAXREG_COUNT
	.align		4
        /*007c*/ 	.byte	0x03, 0x1b
        /*007e*/ 	.short	0x00ff


	//----- nvinfo : EIATTR_EXTERNS
	.align		4
        /*0080*/ 	.byte	0x04, 0x0f
        /*0082*/ 	.short	(.L_8042 - .L_8041)


	//   ....[0]....
	.align		4
.L_8041:
        /*0084*/ 	.word	index@(__assertfail)


	//----- nvinfo : EIATTR_MERCURY_ISA_VERSION
	.align		4
.L_8042:
        /*0088*/ 	.byte	0x03, 0x5f
        /*008a*/ 	.short	0x0101


	//----- nvinfo : EIATTR_SYSCALL_OFFSETS
	.align		4
        /*008c*/ 	.byte	0x04, 0x46
        /*008e*/ 	.short	(.L_8044 - .L_8043)


	//   ....[0]....
.L_8043:
        /*0090*/ 	.word	0x000010e0


	//   ....[1]....
        /*0094*/ 	.word	0x000021a0


	//   ....[2]....
        /*0098*/ 	.word	0x00003260


	//   ....[3]....
        /*009c*/ 	.word	0x00004390


	//   ....[4]....
        /*00a0*/ 	.word	0x00005440


	//   ....[5]....
        /*00a4*/ 	.word	0x00006500


	//   ....[6]....
        /*00a8*/ 	.word	0x00007690


	//   ....[7]....
        /*00ac*/ 	.word	0x00008760


	//   ....[8]....
        /*00b0*/ 	.word	0x00009830


	//   ....[9]....
        /*00b4*/ 	.word	0x0000a9b0


	//   ....[10]....
        /*00b8*/ 	.word	0x0000ba80


	//   ....[11]....
        /*00bc*/ 	.word	0x0000cb50


	//   ....[12]....
        /*00c0*/ 	.word	0x0000dcc0


	//   ....[13]....
        /*00c4*/ 	.word	0x0000ecb0


	//   ....[14]....
        /*00c8*/ 	.word	0x0000fc90


	//   ....[15]....
        /*00cc*/ 	.word	0x00010c80


	//----- nvinfo : EIATTR_EXIT_INSTR_OFFSETS
	.align		4
.L_8044:
        /*00d0*/ 	.byte	0x04, 0x1c
        /*00d2*/ 	.short	(.L_8046 - .L_8045)


	//   ....[0]....
.L_8045:
        /*00d4*/ 	.word	0x0000fd50


	//   ....[1]....
        /*00d8*/ 	.word	0x0000feb0


	//   ....[2]....
        /*00dc*/ 	.word	0x0000fef0


	//   ....[3]....
        /*00e0*/ 	.word	0x0000ff90


	//   ....[4]....
        /*00e4*/ 	.word	0x0000ffd0


	//   ....[5]....
        /*00e8*/ 	.word	0x00010010


	//   ....[6]....
        /*00ec*/ 	.word	0x000100a0


	//   ....[7]....
        /*00f0*/ 	.word	0x000100e0


	//   ....[8]....
        /*00f4*/ 	.word	0x00010180


	//   ....[9]....
        /*00f8*/ 	.word	0x000101d0


	//   ....[10]....
        /*00fc*/ 	.word	0x00010220


	//   ....[11]....
        /*0100*/ 	.word	0x000102f0


	//   ....[12]....
        /*0104*/ 	.word	0x00010350


	//   ....[13]....
        /*0108*/ 	.word	0x000104e0


	//   ....[14]....
        /*010c*/ 	.word	0x00010640


	//   ....[15]....
        /*0110*/ 	.word	0x00010660


	//   ....[16]....
        /*0114*/ 	.word	0x00010720


	//   ....[17]....
        /*0118*/ 	.word	0x000108a0


	//   ....[18]....
        /*011c*/ 	.word	0x00010a20


	//   ....[19]....
        /*0120*/ 	.word	0x00010b80


	//   ....[20]....
        /*0124*/ 	.word	0x00010c90


	//   ....[21]....
        /*0128*/ 	.word	0x00010cd0


	//   ....[22]....
        /*012c*/ 	.word	0x00010d10


	//----- nvinfo : EIATTR_MAX_THREADS
	.align		4
.L_8046:
        /*0130*/ 	.byte	0x04, 0x05
        /*0132*/ 	.short	(.L_8048 - .L_8047)
.L_8047:
        /*0134*/ 	.word	0x00000080
        /*0138*/ 	.word	0x00000001
        /*013c*/ 	.word	0x00000001


	//----- nvinfo : EIATTR_CRS_STACK_SIZE
	.align		4
.L_8048:
        /*0140*/ 	.byte	0x04, 0x1e
        /*0142*/ 	.short	(.L_8050 - .L_8049)
.L_8049:
        /*0144*/ 	.word	0x00000000


	//----- nvinfo : EIATTR_CBANK_PARAM_SIZE
	.align		4
.L_8050:
        /*0148*/ 	.byte	0x03, 0x19
        /*014a*/ 	.short	0x004c


	//----- nvinfo : EIATTR_PARAM_CBANK
	.align		4
        /*014c*/ 	.byte	0x04, 0x0a
        /*014e*/ 	.short	(.L_8052 - .L_8051)
	.align		4
.L_8051:
        /*0150*/ 	.word	index@(.nv.constant0._ZN2at6native27unrolled_elementwise_kernelIZZZNS0_49_GLOBAL__N__657f93f7_16_TensorCompare_cu_71e06f4e17where_kernel_implERNS_14TensorIteratorEENKUlvE_clEvENKUlvE1_clEvEUlbN3c108BFloat16ES8_E_St5arrayIPcLm4EELi4E23TrivialOffsetCalculatorILi3EjESD_ILi1EjENS0_6memory12LoadWithCastILi3EEENSG_13StoreWithCastILi1EEEEEviT_T0_T2_T3_T4_T5_)
        /*0154*/ 	.short	0x0210
        /*0156*/ 	.short	0x004c


	//----- nvinfo : EIATTR_SW_WAR
	.align		4
.L_8052:
        /*0158*/ 	.byte	0x04, 0x36
        /*015a*/ 	.short	(.L_8054 - .L_8053)
.L_8053:
        /*015c*/ 	.word	0x00000008
.L_8054:


//--------------------- .nv.info._ZN2at6native18elementwise_kernelILi128ELi4EZNS0_22gpu_kernel_impl_nocastIZZZNS0_49_GLOBAL__N__657f93f7_16_TensorCompare_cu_71e06f4e17where_kernel_implERNS_14TensorIteratorEENKUlvE_clEvENKUlvE1_clEvEUlbN3c108BFloat16ES9_E_EEvRNS_18TensorIteratorBaseERKT_EUliE_EEviT1_ --------------------------
	.section	.nv.info._ZN2at6native18elementwise_kernelILi128ELi4EZNS0_22gpu_kernel_impl_nocastIZZZNS0_49_GLOBAL__N__657f93f7_16_TensorCompare_cu_71e06f4e17where_kernel_implERNS_14TensorIteratorEENKUlvE_clEvENKUlvE1_clEvEUlbN3c108BFloat16ES9_E_EEvRNS_18TensorIteratorBaseERKT_EUliE_EEviT1_,"",@"SHT_CUDA_INFO"
	.sectionflags	@""
	.align	4


	//----- nvinfo : EIATTR_CUDA_API_VERSION
	.align		4
        /*0000*/ 	.byte	0x04, 0x37
        /*0002*/ 	.short	(.L_8056 - .L_8055)
.L_8055:
        /*0004*/ 	.word	0x00000082


	//----- nvinfo : EIATTR_KPARAM_INFO
	.align		4
.L_8056:
        /*0008*/ 	.byte	0x04, 0x17
        /*000a*/ 	.short	(.L_8058 - .L_8057)
.L_8057:
        /*000c*/ 	.word	0x00000000
        /*0010*/ 	.short	0x0001
        /*0012*/ 	.short	0x0008
        /*0014*/ 	.byte	0x00, 0xf0, 0xc1, 0x0b


	//----- nvinfo : EIATTR_KPARAM_INFO
	.align		4
.L_8058:
        /*0018*/ 	.byte	0x04, 0x17
        /*001a*/ 	.short	(.L_8060 - .L_8059)
.L_8059:
        /*001c*/ 	.word	0x00000000
        /*0020*/ 	.short	0x0000
        /*0022*/ 	.short	0x0000
        /*0024*/ 	.byte	0x00, 0xf0, 0x11, 0x00


	//----- nvinfo : EIATTR_SPARSE_MMA_MASK
	.align		4
.L_8060:
        /*0028*/ 	.byte	0x03, 0x50
        /*002a*/ 	.short	0x0000


	//----- nvinfo : EIATTR_MAXREG_COUNT
	.align		4
        /*002c*/ 	.byte	0x03, 0x1b
        /*002e*/ 	.short	0x0080


	//----- nvinfo : EIATTR_MERCURY_ISA_VERSION
	.align		4
        /*0030*/ 	.byte	0x03, 0x5f
        /*0032*/ 	.short	0x0101


	//----- nvinfo : EIATTR_EXIT_INSTR_OFFSETS
	.align		4
        /*0034*/ 	.byte	0x04, 0x1c
        /*0036*/ 	.short	(.L_8062 - .L_8061)


	//   ....[0]....
.L_8061:
        /*0038*/ 	.word	0x00004b90


	//   ....[1]....
        /*003c*/ 	.word	0x00006460


	//----- nvinfo : EIATTR_MAX_THREADS
	.align		4
.L_8062:
        /*0040*/ 	.byte	0x04, 0x05
        /*0042*/ 	.short	(.L_8064 - .L_8063)
.L_8063:
        /*0044*/ 	.word	0x00000080
        /*0048*/ 	.word	0x00000001
        /*004c*/ 	.word	0x00000001


	//----- nvinfo : EIATTR_CRS_STACK_SIZE
	.align		4
.L_8064:
        /*0050*/ 	.byte	0x04, 0x1e
        /*0052*/ 	.short	(.L_8066 - .L_8065)
.L_8065:
        /*0054*/ 	.word	0x00000000


	//----- nvinfo : EIATTR_CBANK_PARAM_SIZE
	.align		4
.L_8066:
        /*0058*/ 	.byte	0x03, 0x19
        /*005a*/ 	.short	0x02f8


	//----- nvinfo : EIATTR_PARAM_CBANK
	.align		4
        /*005c*/ 	.byte	0x04, 0x0a
        /*005e*/ 	.short	(.L_8068 - .L_8067)
	.align		4
.L_8067:
        /*0060*/ 	.word	index@(.nv.constant0._ZN2at6native18elementwise_kernelILi128ELi4EZNS0_22gpu_kernel_impl_nocastIZZZNS0_49_GLOBAL__N__657f93f7_16_TensorCompare_cu_71e06f4e17where_kernel_implERNS_14TensorIteratorEENKUlvE_clEvENKUlvE1_clEvEUlbN3c108BFloat16ES9_E_EEvRNS_18TensorIteratorBaseERKT_EUliE_EEviT1_)
        /*0064*/ 	.short	0x0210
        /*0066*/ 	.short	0x02f8


	//----- nvinfo : EIATTR_SW_WAR
	.align		4
.L_8068:
        /*0068*/ 	.byte	0x04, 0x36
        /*006a*/ 	.short	(.L_8070 - .L_8069)
.L_8069:
        /*006c*/ 	.word	0x00000008
.L_8070:


//--------------------- .nv.info._ZN2at6native27unrolled_elementwise_kernelIZZZNS0_49_GLOBAL__N__657f93f7_16_TensorCompare_cu_71e06f4e17where_kernel_implERNS_14TensorIteratorEENKUlvE_clEvENKUlvE1_clEvEUlbN3c108BFloat16ES8_E_St5arrayIPcLm4EELi4E23TrivialOffsetCalculatorILi3EjESD_ILi1EjENS0_6memory15LoadWithoutCastENSG_16StoreWithoutCastEEEviT_T0_T2_T3_T4_T5_ --------------------------
	.section	.nv.info._ZN2at6native27unrolled_elementwise_kernelIZZZNS0_49_GLOBAL__N__657f93f7_16_TensorCompare_cu_71e06f4e17where_kernel_implERNS_14TensorIteratorEENKUlvE_clEvENKUlvE1_clEvEUlbN3c108BFloat16ES8_E_St5arrayIPcLm4EELi4E23TrivialOffsetCalculatorILi3EjESD_ILi1EjENS0_6memory15LoadWithoutCastENSG_16StoreWithoutCastEEEviT_T0_T2_T3_T4_T5_,"",@"SHT_CUDA_INFO"
	.sectionflags	@""
	.align	4


	//----- nvinfo : EIATTR_CUDA_API_VERSION
	.align		4
        /*0000*/ 	.byte	0x04, 0x37
        /*0002*/ 	.short	(.L_8072 - .L_8071)
.L_8071:
        /*0004*/ 	.word	0x00000082


	//----- nvinfo : EIATTR_KPARAM_INFO
	.align		4
.L_8072:
        /*0008*/ 	.byte	0x04, 0x17
        /*000a*/ 	.short	(.L_8074 - .L_8073)
.L_8073:
        /*000c*/ 	.word	0x00000000
        /*0010*/ 	.short	0x0006
        /*0012*/ 	.short	0x0033
        /*0014*/ 	.byte	0x00, 0xf0, 0x05, 0x00


	//----- nvinfo : EIATTR_KPARAM_INFO
	.align		4
.L_8074:
        /*0018*/ 	.byte	0x04, 0x17
        /*001a*/ 	.short	(.L_8076 - .L_8075)
.L_8075:
        /*001c*/ 	.word	0x00000000
        /*0020*/ 	.short	0x0005
        /*0022*/ 	.short	0x0032
        /*0024*/ 	.byte	0x00, 0xf0, 0x05, 0x00


	//----- nvinfo : EIATTR_KPARAM_INFO
	.align		4
.L_8076:
        /*0028*/ 	.byte	0x04, 0x17
        /*002a*/ 	.short	(.L_8078 - .L_8077)
.L_8077:
        /*002c*/ 	.word	0x00000000
        /*0030*/ 	.short	0x0004
        /*0032*/ 	.short	0x0031
        /*0034*/ 	.byte	0x00, 0xf0, 0x05, 0x00


	//----- nvinfo : EIATTR_KPARAM_INFO
	.align		4
.L_8078:
        /*0038*/ 	.byte	0x04, 0x17
        /*003a*/ 	.short	(.L_8080 - .L_8079)
.L_8079:
        /*003c*/ 	.word	0x00000000
        /*0040*/ 	.short	0x0003
        /*0042*/ 	.short	0x0030
        /*0044*/ 	.byte	0x00, 0xf0, 0x05, 0x00


	//----- nvinfo : EIATTR_KPARAM_INFO
	.align		4
.L_8080:
        /*0048*/ 	.byte	0x04, 0x17
        /*004a*/ 	.short	(.L_8082 - .L_8081)
.L_8081:
        /*004c*/ 	.word	0x00000000
        /*0050*/ 	.short	0x0002
        /*0052*/ 	.short	0x0010
        /*0054*/ 	.byte	0x00, 0xf0, 0x81, 0x00


	//----- nvinfo : EIATTR_KPARAM_INFO
	.align		4
.L_8082:
        /*0058*/ 	.byte	0x04, 0x17
        /*005a*/ 	.short	(.L_8084 - .L_8083)
.L_8083:
        /*005c*/ 	.word	0x00000000
        /*0060*/ 	.short	0x0001
        /*0062*/ 	.short	0x0008
        /*0064*/ 	.byte	0x00, 0xf0, 0x21, 0x00


	//----- nvinfo : EIATTR_KPARAM_INFO
	.align		4
.L_8084:
        /*0068*/ 	.byte	0x04, 0x17
        /*006a*/ 	.short	(.L_8086 - .L_8085)
.L_8085:
        /*006c*/ 	.word	0x00000000
        /*0070*/ 	.short	0x0000
        /*0072*/ 	.short	0x0000
        /*0074*/ 	.byte	0x00, 0xf0, 0x11, 0x00


	//----- nvinfo : EIATTR_SPARSE_MMA_MASK
	.align		4
.L_8086:
        /*0078*/ 	.byte	0x03, 0x50
        /*007a*/ 	.short	0x0000


	//----- nvinfo : EIATTR_MAXREG_COUNT
	.align		4
        /*007c*/ 	.byte	0x03, 0x1b
        /*007e*/ 	.short	0x00ff


	//----- nvinfo : EIATTR_MERCURY_ISA_VERSION
	.align		4
        /*0080*/ 	.byte	0x03, 0x5f
        /*0082*/ 	.short	0x0101


	//----- nvinfo : EIATTR_EXIT_INSTR_OFFSETS
	.align		4
        /*0084*/ 	.byte	0x04, 0x1c
        /*0086*/ 	.short	(.L_8088 - .L_8087)


	//   ....[0]....
.L_8087:
        /*0088*/ 	.word	0x000006b0


	//   ....[1]....
        /*008c*/ 	.word	0x00000720


	//----- nvinfo : EIATTR_MAX_THREADS
	.align		4
.L_8088:
        /*0090*/ 	.byte	0x04, 0x05
        /*0092*/ 	.short	(.L_8090 - .L_8089)
.L_8089:
        /*0094*/ 	.word	0x00000080
        /*0098*/ 	.word	0x00000001
        /*009c*/ 	.word	0x00000001


	//----- nvinfo : EIATTR_CRS_STACK_SIZE
	.align		4
.L_8090:
        /*00a0*/ 	.byte	0x04, 0x1e
        /*00a2*/ 	.short	(.L_8092 - .L_8091)
.L_8091:
        /*00a4*/ 	.word	0x00000000


	//----- nvinfo : EIATTR_CBANK_PARAM_SIZE
	.align		4
.L_8092:
        /*00a8*/ 	.byte	0x03, 0x19
        /*00aa*/ 	.short	0x0034


	//----- nvinfo : EIATTR_PARAM_CBANK
	.align		4
        /*00ac*/ 	.byte	0x04, 0x0a
        /*00ae*/ 	.short	(.L_8094 - .L_8093)
	.align		4
.L_8093:
        /*00b0*/ 	.word	index@(.nv.constant0._ZN2at6native27unrolled_elementwise_kernelIZZZNS0_49_GLOBAL__N__657f93f7_16_TensorCompare_cu_71e06f4e17where_kernel_implERNS_14TensorIteratorEENKUlvE_clEvENKUlvE1_clEvEUlbN3c108BFloat16ES8_E_St5arrayIPcLm4EELi4E23TrivialOffsetCalculatorILi3EjESD_ILi1EjENS0_6memory15LoadWithoutCastENSG_16StoreWithoutCastEEEviT_T0_T2_T3_T4_T5_)
        /*00b4*/ 	.short	0x0210
        /*00b6*/ 	.short	0x0034


	//----- nvinfo : EIATTR_SW_WAR
	.align		4
.L_8094:
        /*00b8*/ 	.byte	0x04, 0x36
        /*00ba*/ 	.short	(.L_8096 - .L_8095)
.L_8095:
        /*00bc*/ 	.word	0x00000008
.L_8096:


//--------------------- .nv.info._ZN2at6native29vectorized_elementwise_kernelILi2EZZZNS0_49_GLOBAL__N__657f93f7_16_TensorCompare_cu_71e06f4e17where_kernel_implERNS_14TensorIteratorEENKUlvE_clEvENKUlvE1_clEvEUlbN3c108BFloat16ES8_E_St5arrayIPcLm4EEEEviT0_T1_ --------------------------
	.section	.nv.info._ZN2at6native29vectorized_elementwise_kernelILi2EZZZNS0_49_GLOBAL__N__657f93f7_16_TensorCompare_cu_71e06f4e17where_kernel_implERNS_14TensorIteratorEENKUlvE_clEvENKUlvE1_clEvEUlbN3c108BFloat16ES8_E_St5arrayIPcLm4EEEEviT0_T1_,"",@"SHT_CUDA_INFO"
	.sectionflags	@""
	.align	4


	//----- nvinfo : EIATTR_CUDA_API_VERSION
	.align		4
        /*0000*/ 	.byte	0x04, 0x37
        /*0002*/ 	.short	(.L_8098 - .L_8097)
.L_8097:
        /*0004*/ 	.word	0x00000082


	//----- nvinfo : EIATTR_KPARAM_INFO
	.align		4
.L_8098:
        /*0008*/ 	.byte	0x04, 0x17
        /*000a*/ 	.short	(.L_8100 - .L_8099)
.L_8099:
        /*000c*/ 	.word	0x00000000
        /*0010*/ 	.short	0x0002
        /*0012*/ 	.short	0x0010
        /*0014*/ 	.byte	0x00, 0xf0, 0x81, 0x00


	//----- nvinfo : EIATTR_KPARAM_INFO
	.align		4
.L_8100:
        /*0018*/ 	.byte	0x04, 0x17
        /*001a*/ 	.short	(.L_8102 - .L_8101)
.L_8101:
        /*001c*/ 	.word	0x00000000
        /*0020*/ 	.short	0x0001
        /*0022*/ 	.short	0x0008
        /*0024*/ 	.byte	0x00, 0xf0, 0x21, 0x00


	//----- nvinfo : EIATTR_KPARAM_INFO
	.align		4
.L_8102:
        /*0028*/ 	.byte	0x04, 0x17
        /*002a*/ 	.short	(.L_8104 - .L_8103)
.L_8103:
        /*002c*/ 	.word	0x00000000
        /*0030*/ 	.short	0x0000
        /*0032*/ 	.short	0x0000
        /*0034*/ 	.byte	0x00, 0xf0, 0x11, 0x00


	//----- nvinfo : EIATTR_SPARSE_MMA_MASK
	.align		4
.L_8104:
        /*0038*/ 	.byte	0x03, 0x50
        /*003a*/ 	.short	0x0000


	//----- nvinfo : EIATTR_MAXREG_COUNT
	.align		4
        /*003c*/ 	.byte	0x03, 0x1b
        /*003e*/ 	.short	0x00ff


	//----- nvinfo : EIATTR_MERCURY_ISA_VERSION
	.align		4
        /*0040*/ 	.byte	0x03, 0x5f
        /*0042*/ 	.short	0x0101


	//----- nvinfo : EIATTR_EXIT_INSTR_OFFSETS
	.align		4
        /*0044*/ 	.byte	0x04, 0x1c
        /*0046*/ 	.short	(.L_8106 - .L_8105)


	//   ....[0]....
.L_8105:
        /*0048*/ 	.word	0x00000450


	//   ....[1]....
        /*004c*/ 	.word	0x00001260


	//   ....[2]....
        /*0050*/ 	.word	0x000012b0


	//----- nvinfo : EIATTR_MAX_THREADS
	.align		4
.L_8106:
        /*0054*/ 	.byte	0x04, 0x05
        /*0056*/ 	.short	(.L_8108 - .L_8107)
.L_8107:
        /*0058*/ 	.word	0x00000080
        /*005c*/ 	.word	0x00000001
        /*0060*/ 	.word	0x00000001


	//----- nvinfo : EIATTR_CRS_STACK_SIZE
	.align		4
.L_8108:
        /*0064*/ 	.byte	0x04, 0x1e
        /*0066*/ 	.short	(.L_8110 - .L_8109)
.L_8109:
        /*0068*/ 	.word	0x00000000


	//----- nvinfo : EIATTR_CBANK_PARAM_SIZE
	.align		4
.L_8110:
        /*006c*/ 	.byte	0x03, 0x19
        /*006e*/ 	.short	0x0030


	//----- nvinfo : EIATTR_PARAM_CBANK
	.align		4
        /*0070*/ 	.byte	0x04, 0x0a
        /*0072*/ 	.short	(.L_8112 - .L_8111)
	.align		4
.L_8111:
        /*0074*/ 	.word	index@(.nv.constant0._ZN2at6native29vectorized_elementwise_kernelILi2EZZZNS0_49_GLOBAL__N__657f93f7_16_TensorCompare_cu_71e06f4e17where_kernel_implERNS_14TensorIteratorEENKUlvE_clEvENKUlvE1_clEvEUlbN3c108BFloat16ES8_E_St5arrayIPcLm4EEEEviT0_T1_)
        /*0078*/ 	.short	0x0210
        /*007a*/ 	.short	0x0030


	//----- nvinfo : EIATTR_SW_WAR
	.align		4
.L_8112:
        /*007c*/ 	.byte	0x04, 0x36
        /*007e*/ 	.short	(.L_8114 - .L_8113)
.L_8113:
        /*0080*/ 	.word	0x00000008
.L_8114:


//--------------------- .nv.info._ZN2at6native29vectorized_elementwise_kernelILi4EZZZNS0_49_GLOBAL__N__657f93f7_16_TensorCompare_cu_71e06f4e17where_kernel_implERNS_14TensorIteratorEENKUlvE_clEvENKUlvE1_clEvEUlbN3c108BFloat16ES8_E_St5arrayIPcLm4EEEEviT0_T1_ --------------------------
	.section	.nv.info._ZN2at6native29vectorized_elementwise_kernelILi4EZZZNS0_49_GLOBAL__N__657f93f7_16_TensorCompare_cu_71e06f4e17where_kernel_implERNS_14TensorIteratorEENKUlvE_clEvENKUlvE1_clEvEUlbN3c108BFloat16ES8_E_St5arrayIPcLm4EEEEviT0_T1_,"",@"SHT_CUDA_INFO"
	.sectionflags	@""
	.align	4


	//----- nvinfo : EIATTR_CUDA_API_VERSION
	.align		4
        /*0000*/ 	.byte	0x04, 0x37
        /*0002*/ 	.short	(.L_8116 - .L_8115)
.L_8115:
        /*0004*/ 	.word	0x00000082


	//----- nvinfo : EIATTR_KPARAM_INFO
	.align		4
.L_8116:
        /*0008*/ 	.byte	0x04, 0x17
        /*000a*/ 	.short	(.L_8118 - .L_8117)
.L_8117:
        /*000c*/ 	.word	0x00000000
        /*0010*/ 	.short	0x0002
        /*0012*/ 	.short	0x0010
        /*0014*/ 	.byte	0x00, 0xf0, 0x81, 0x00


	//----- nvinfo : EIATTR_KPARAM_INFO
	.align		4
.L_8118:
        /*0018*/ 	.byte	0x04, 0x17
        /*001a*/ 	.short	(.L_8120 - .L_8119)
.L_8119:
        /*001c*/ 	.word	0x00000000
        /*0020*/ 	.short	0x0001
        /*0022*/ 	.short	0x0008
        /*0024*/ 	.byte	0x00, 0xf0, 0x21, 0x00


	//----- nvinfo : EIATTR_KPARAM_INFO
	.align		4
.L_8120:
        /*0028*/ 	.byte	0x04, 0x17
        /*002a*/ 	.short	(.L_8122 - .L_8121)
.L_8121:
        /*002c*/ 	.word	0x00000000
        /*0030*/ 	.short	0x0000
        /*0032*/ 	.short	0x0000
        /*0034*/ 	.byte	0x00, 0xf0, 0x11, 0x00


	//----- nvinfo : EIATTR_SPARSE_MMA_MASK
	.align		4
.L_8122:
        /*0038*/ 	.byte	0x03, 0x50
        /*003a*/ 	.short	0x0000


	//----- nvinfo : EIATTR_MAXREG_COUNT
	.align		4
        /*003c*/ 	.byte	0x03, 0x1b
        /*003e*/ 	.short	0x00ff


	//----- nvinfo : EIATTR_MERCURY_ISA_VERSION
	.align		4
        /*0040*/ 	.byte	0x03, 0x5f
        /*0042*/ 	.short	0x0101


	//----- nvinfo : EIATTR_EXIT_INSTR_OFFSETS
	.align		4
        /*0044*/ 	.byte	0x04, 0x1c
        /*0046*/ 	.short	(.L_8124 - .L_8123)


	//   ....[0]....
.L_8123:
        /*0048*/ 	.word	0x000003e0


	//   ....[1]....
        /*004c*/ 	.word	0x000011f0


	//   ....[2]....
        /*0050*/ 	.word	0x00001240


	//----- nvinfo : EIATTR_MAX_THREADS
	.align		4
.L_8124:
        /*0054*/ 	.byte	0x04, 0x05
        /*0056*/ 	.short	(.L_8126 - .L_8125)
.L_8125:
        /*0058*/ 	.word	0x00000080
        /*005c*/ 	.word	0x00000001
        /*0060*/ 	.word	0x00000001


	//----- nvinfo : EIATTR_CRS_STACK_SIZE
	.align		4
.L_8126:
        /*0064*/ 	.byte	0x04, 0x1e
        /*0066*/ 	.short	(.L_8128 - .L_8127)
.L_8127:
        /*0068*/ 	.word	0x00000000


	//----- nvinfo : EIATTR_CBANK_PARAM_SIZE
	.align		4
.L_8128:
        /*006c*/ 	.byte	0x03, 0x19
        /*006e*/ 	.short	0x0030


	//----- nvinfo : EIATTR_PARAM_CBANK
	.align		4
        /*0070*/ 	.byte	0x04, 0x0a
        /*0072*/ 	.short	(.L_8130 - .L_8129)
	.align		4
.L_8129:
        /*0074*/ 	.word	index@(.nv.constant0._ZN2at6native29vectorized_elementwise_kernelILi4EZZZNS0_49_GLOBAL__N__657f93f7_16_TensorCompare_cu_71e06f4e17where_kernel_implERNS_14TensorIteratorEENKUlvE_clEvENKUlvE1_clEvEUlbN3c108BFloat16ES8_E_St5arrayIPcLm4EEEEviT0_T1_)
        /*0078*/ 	.short	0x0210
        /*007a*/ 	.short	0x0030


	//----- nvinfo : EIATTR_SW_WAR
	.align		4
.L_8130:
        /*007c*/ 	.byte	0x04, 0x36
        /*007e*/ 	.short	(.L_8132 - .L_8131)
.L_8131:
        /*0080*/ 	.word	0x00000008
.L_8132:


//--------------------- .nv.info._ZN2at6native29vectorized_elementwise_kernelILi8EZZZNS0_49_GLOBAL__N__657f93f7_16_TensorCompare_cu_71e06f4e17where_kernel_implERNS_14TensorIteratorEENKUlvE_clEvENKUlvE1_clEvEUlbN3c108BFloat16ES8_E_St5arrayIPcLm4EEEEviT0_T1_ --------------------------
	.section	.nv.info._ZN2at6native29vectorized_elementwise_kernelILi8EZZZNS0_49_GLOBAL__N__657f93f7_16_TensorCompare_cu_71e06f4e17where_kernel_implERNS_14TensorIteratorEENKUlvE_clEvENKUlvE1_clEvEUlbN3c108BFloat16ES8_E_St5arrayIPcLm4EEEEviT0_T1_,"",@"SHT_CUDA_INFO"
	.sectionflags	@""
	.align	4


	//----- nvinfo : EIATTR_CUDA_API_VERSION
	.align		4
        /*0000*/ 	.byte	0x04, 0x37
        /*0002*/ 	.short	(.L_8134 - .L_8133)
.L_8133:
        /*0004*/ 	.word	0x00000082


	//----- nvinfo : EIATTR_KPARAM_INFO
	.align		4
.L_8134:
        /*0008*/ 	.byte	0x04, 0x17
        /*000a*/ 	.short	(.L_8136 - .L_8135)
.L_8135:
        /*000c*/ 	.word	0x00000000
        /*0010*/ 	.short	0x0002
        /*0012*/ 	.short	0x0010
        /*0014*/ 	.byte	0x00, 0xf0, 0x81, 0x00


	//----- nvinfo : EIATTR_KPARAM_INFO
	.align		4
.L_8136:
        /*0018*/ 	.byte	0x04, 0x17
        /*001a*/ 	.short	(.L_8138 - .L_8137)
.L_8137:
        /*001c*/ 	.word	0x00000000
        /*0020*/ 	.short	0x0001
        /*0022*/ 	.short	0x0008
        /*0024*/ 	.byte	0x00, 0xf0, 0x21, 0x00


	//----- nvinfo : EIATTR_KPARAM_INFO
	.align		4
.L_8138:
        /*0028*/ 	.byte	0x04, 0x17
        /*002a*/ 	.short	(.L_8140 - .L_8139)
.L_8139:
        /*002c*/ 	.word	0x00000000
        /*0030*/ 	.short	0x0000
        /*0032*/ 	.short	0x0000
        /*0034*/ 	.byte	0x00, 0xf0, 0x11, 0x00


	//----- nvinfo : EIATTR_SPARSE_MMA_MASK
	.align		4
.L_8140:
        /*0038*/ 	.byte	0x03, 0x50
        /*003a*/ 	.short	0x0000


	//----- nvinfo : EIATTR_MAXREG_COUNT
	.align		4
        /*003c*/ 	.byte	0x03, 0x1b
        /*003e*/ 	.short	0x00ff


	//----- nvinfo : EIATTR_MERCURY_ISA_VERSION
	.align		4
        /*0040*/ 	.byte	0x03, 0x5f
        /*0042*/ 	.short	0x0101


	//----- nvinfo : EIATTR_EXIT_INSTR_OFFSETS
	.align		4
        /*0044*/ 	.byte	0x04, 0x1c
        /*0046*/ 	.short	(.L_8142 - .L_8141)


	//   ....[0]....
.L_8141:
        /*0048*/ 	.word	0x00000400


	//   ....[1]....
        /*004c*/ 	.word	0x00001210


	//   ....[2]....
        /*0050*/ 	.word	0x00001260


	//----- nvinfo : EIATTR_MAX_THREADS
	.align		4
.L_8142:
        /*0054*/ 	.byte	0x04, 0x05
        /*0056*/ 	.short	(.L_8144 - .L_8143)
.L_8143:
        /*0058*/ 	.word	0x00000080
        /*005c*/ 	.word	0x00000001
        /*0060*/ 	.word	0x00000001


	//----- nvinfo : EIATTR_CRS_STACK_SIZE
	.align		4
.L_8144:
        /*0064*/ 	.byte	0x04, 0x1e
        /*0066*/ 	.short	(.L_8146 - .L_8145)
.L_8145:
        /*0068*/ 	.word	0x00000000


	//----- nvinfo : EIATTR_CBANK_PARAM_SIZE
	.align		4
.L_8146:
        /*006c*/ 	.byte	0x03, 0x19
        /*006e*/ 	.short	0x0030


	//----- nvinfo : EIATTR_PARAM_CBANK
	.align		4
        /*0070*/ 	.byte	0x04, 0x0a
        /*0072*/ 	.short	(.L_8148 - .L_8147)
	.align		4
.L_8147:
        /*0074*/ 	.word	index@(.nv.constant0._ZN2at6native29vectorized_elementwise_kernelILi8EZZZNS0_49_GLOBAL__N__657f93f7_16_TensorCompare_cu_71e06f4e17where_kernel_implERNS_14TensorIteratorEENKUlvE_clEvENKUlvE1_clEvEUlbN3c108BFloat16ES8_E_St5arrayIPcLm4EEEEviT0_T1_)
        /*0078*/ 	.short	0x0210
        /*007a*/ 	.short	0x0030


	//----- nvinfo : EIATTR_SW_WAR
	.align		4
.L_8148:
        /*007c*/ 	.byte	0x04, 0x36
        /*007e*/ 	.short	(.L_8150 - .L_8149)
.L_8149:
        /*0080*/ 	.word	0x00000008
.L_8150:


//--------------------- .nv.info._ZN2at6native18elementwise_kernelILi128ELi4EZNS0_15gpu_kernel_implIZZZNS0_49_GLOBAL__N__657f93f7_16_TensorCompare_cu_71e06f4e17where_kernel_implERNS_14TensorIteratorEENKUlvE_clEvENKUlvE0_clEvEUlbN3c104HalfES9_E_EEvRNS_18TensorIteratorBaseERKT_EUliE_EEviT1_ --------------------------
	.section	.nv.info._ZN2at6native18elementwise_kernelILi128ELi4EZNS0_15gpu_kernel_implIZZZNS0_49_GLOBAL__N__657f93f7_16_TensorCompare_cu_71e06f4e17where_kernel_implERNS_14TensorIteratorEENKUlvE_clEvENKUlvE0_clEvEUlbN3c104HalfES9_E_EEvRNS_18TensorIteratorBaseERKT_EUliE_EEviT1_,"",@"SHT_CUDA_INFO"
	.sectionflags	@""
	.align	4


	//----- nvinfo : EIATTR_CUDA_API_VERSION
	.align		4
        /*0000*/ 	.byte	0x04, 0x37
        /*0002*/ 	.short	(.L_8152 - .L_8151)
.L_8151:
        /*0004*/ 	.word	0x00000082


	//----- nvinfo : EIATTR_KPARAM_INFO
	.align		4
.L_8152:
        /*0008*/ 	.byte	0x04, 0x17
        /*000a*/ 	.short	(.L_8154 - .L_8153)
.L_8153:
        /*000c*/ 	.word	0x00000000
        /*0010*/ 	.short	0x0001
        /*0012*/ 	.short	0x0008
        /*0014*/ 	.byte	0x00, 0xf0, 0xe1, 0x0b


	//----- nvinfo : EIATTR_KPARAM_INFO
	.align		4
.L_8154:
        /*0018*/ 	.byte	0x04, 0x17
        /*001a*/ 	.short	(.L_8156 - .L_8155)
.L_8155:
        /*001c*/ 	.word	0x00000000
        /*0020*/ 	.short	0x0000
        /*0022*/ 	.short	0x0000
        /*0024*/ 	.byte	0x00, 0xf0, 0x11, 0x00


	//----- nvinfo : EIATTR_SPARSE_MMA_MASK
	.align		4
.L_8156:
        /*0028*/ 	.byte	0x03, 0x50
        /*002a*/ 	.short	0x0000


	//----- nvinfo : EIATTR_MAXREG_COUNT
	.align		4
        /*002c*/ 	.byte	0x03, 0x1b
        /*002e*/ 	.short	0x0080


	//----- nvinfo : EIATTR_EXTERNS
	.align		4
        /*0030*/ 	.byte	0x04, 0x0f
        /*0032*/ 	.short	(.L_8158 - .L_8157)


	//   ....[0]....
	.align		4
.L_8157:
        /*0034*/ 	.word	index@(__assertfail)


	//----- nvinfo : EIATTR_MERCURY_ISA_VERSION
	.align		4
.L_8158:
        /*0038*/ 	.byte	0x03, 0x5f
        /*003a*/ 	.short	0x0101


	//----- nvinfo : EIATTR_SYSCALL_OFFSETS
	.align		4
        /*003c*/ 	.byte	0x04, 0x46
        /*003e*/ 	.short	(.L_8160 - .L_8159)


	//   ....[0]....
.L_8159:
        /*0040*/ 	.word	0x00002860


	//   ....[1]....
        /*0044*/ 	.word	0x000038e0


	//   ....[2]....
        /*0048*/ 	.word	0x00004950


	//   ....[3]....
        /*004c*/ 	.word	0x000058f0


	//   ....[4]....
        /*0050*/ 	.word	0x000081a0


	//   ....[5]....
        /*0054*/ 	.word	0x00009220


	//   ....[6]....
        /*0058*/ 	.word	0x0000a1d0


	//   ....[7]....
        /*005c*/ 	.word	0x0000b150


	//   ....[8]....
        /*0060*/ 	.word	0x0000d9f0


	//   ....[9]....
        /*0064*/ 	.word	0x0000ea70


	//   ....[10]....
        /*0068*/ 	.word	0x0000fa20


	//   ....[11]....
        /*006c*/ 	.word	0x000109a0


	//   ....[12]....
        /*0070*/ 	.word	0x00013230


	//   ....[13]....
        /*0074*/ 	.word	0x000142b0


	//   ....[14]....
        /*0078*/ 	.word	0x00015320


	//   ....[15]....
        /*007c*/ 	.word	0x000162c0


	//----- nvinfo : EIATTR_EXIT_INSTR_OFFSETS
	.align		4
.L_8160:
        /*0080*/ 	.byte	0x04, 0x1c
        /*0082*/ 	.short	(.L_8162 - .L_8161)


	//   ....[0]....
.L_8161:
        /*0084*/ 	.word	0x00010a70


	//   ....[1]....
        /*0088*/ 	.word	0x000154f0


	//   ....[2]....
        /*008c*/ 	.word	0x00015530


	//   ....[3]....
        /*0090*/ 	.word	0x000155d0


	//   ....[4]....
        /*0094*/ 	.word	0x00015610


	//   ....[5]....
        /*0098*/ 	.word	0x00015650


	//   ....[6]....
        /*009c*/ 	.word	0x000156e0


	//   ....[7]....
        /*00a0*/ 	.word	0x00015700


	//   ....[8]....
        /*00a4*/ 	.word	0x000157a0


	//   ....[9]....
        /*00a8*/ 	.word	0x000157f0


	//   ....[10]....
        /*00ac*/ 	.word	0x00015840


	//   ....[11]....
        /*00b0*/ 	.word	0x00015910


	//   ....[12]....
        /*00b4*/ 	.word	0x00015970


	//   ....[13]....
        /*00b8*/ 	.word	0x00015b00


	//   ....[14]....
        /*00bc*/ 	.word	0x00015c60


	//   ....[15]....
        /*00c0*/ 	.word	0x00015ca0


	//   ....[16]....
        /*00c4*/ 	.word	0x00015d60


	//   ....[17]....
        /*00c8*/ 	.word	0x00015ee0


	//   ....[18]....
        /*00cc*/ 	.word	0x00016060


	//   ....[19]....
        /*00d0*/ 	.word	0x000161c0


	//   ....[20]....
        /*00d4*/ 	.word	0x000162d0


	//   ....[21]....
        /*00d8*/ 	.word	0x00016310


	//   ....[22]....
        /*00dc*/ 	.word	0x00016350


	//----- nvinfo : EIATTR_MAX_THREADS
	.align		4
.L_8162:
        /*00e0*/ 	.byte	0x04, 0x05
        /*00e2*/ 	.short	(.L_8164 - .L_8163)
.L_8163:
        /*00e4*/ 	.word	0x00000080
        /*00e8*/ 	.word	0x00000001
        /*00ec*/ 	.word	0x00000001


	//----- nvinfo : EIATTR_CRS_STACK_SIZE
	.align		4
.L_8164:
        /*00f0*/ 	.byte	0x04, 0x1e
        /*00f2*/ 	.short	(.L_8166 - .L_8165)
.L_8165:
        /*00f4*/ 	.word	0x00000000


	//----- nvinfo : EIATTR_CBANK_PARAM_SIZE
	.align		4
.L_8166:
        /*00f8*/ 	.byte	0x03, 0x19
        /*00fa*/ 	.short	0x0300


	//----- nvinfo : EIATTR_PARAM_CBANK
	.align		4
        /*00fc*/ 	.byte	0x04, 0x0a
        /*00fe*/ 	.short	(.L_8168 - .L_8167)
	.align		4
.L_8167:
        /*0100*/ 	.word	index@(.nv.constant0._ZN2at6native18elementwise_kernelILi128ELi4EZNS0_15gpu_kernel_implIZZZNS0_49_GLOBAL__N__657f93f7_16_TensorCompare_cu_71e06f4e17where_kernel_implERNS_14TensorIteratorEENKUlvE_clEvENKUlvE0_clEvEUlbN3c104HalfES9_E_EEvRNS_18TensorIteratorBaseERKT_EUliE_EEviT1_)
        /*0104*/ 	.short	0x0210
        /*0106*/ 	.short	0x0300


	//----- nvinfo : EIATTR_SW_WAR
	.align		4
.L_8168:
        /*0108*/ 	.byte	0x04, 0x36
        /*010a*/ 	.short	(.L_8170 - .L_8169)
.L_8169:
        /*010c*/ 	.word	0x00000008
.L_8170:


//--------------------- .nv.info._ZN2at6native27unrolled_elementwise_kernelIZZZNS0_49_GLOBAL__N__657f93f7_16_TensorCompare_cu_71e06f4e17where_kernel_implERNS_14TensorIteratorEENKUlvE_clEvENKUlvE0_clEvEUlbN3c104HalfES8_E_St5arrayIPcLm4EELi4E23TrivialOffsetCalculatorILi3EjESD_ILi1EjENS0_6memory12LoadWithCastILi3EEENSG_13StoreWithCastILi1EEEEEviT_T0_T2_T3_T4_T5_ --------------------------
	.section	.nv.info._ZN2at6native27unrolled_elementwise_kernelIZZZNS0_49_GLOBAL__N__657f93f7_16_TensorCompare_cu_71e06f4e17where_kernel_implERNS_14TensorIteratorEENKUlvE_clEvENKUlvE0_clEvEUlbN3c104HalfES8_E_St5arrayIPcLm4EELi4E23TrivialOffsetCalculatorILi3EjESD_ILi1EjENS0_6memory12LoadWithCastILi3EEENSG_13StoreWithCastILi1EEEEEviT_T0_T2_T3_T4_T5_,"",@"SHT_CUDA_INFO"
	.sectionflags	@""
	.align	4


	//----- nvinfo : EIATTR_CUDA_API_VERSION
	.align		4
        /*0000*/ 	.byte	0x04, 0x37
        /*0002*/ 	.short	(.L_8172 - .L_8171)
.L_8171:
        /*0004*/ 	.word	0x00000082


	//----- nvinfo : EIATTR_KPARAM_INFO
	.align		4
.L_8172:
        /*0008*/ 	.byte	0x04, 0x17
        /*000a*/ 	.short	(.L_8174 - .L_8173)
.L_8173:
        /*000c*/ 	.word	0x00000000
        /*0010*/ 	.short	0x0006
        /*0012*/ 	.short	0x0044
        /*0014*/ 	.byte	0x00, 0xf0, 0x21, 0x00


	//----- nvinfo : EIATTR_KPARAM_INFO
	.align		4
.L_8174:
        /*0018*/ 	.byte	0x04, 0x17
        /*001a*/ 	.short	(.L_8176 - .L_8175)
.L_8175:
        /*001c*/ 	.word	0x00000000
        /*0020*/ 	.short	0x0005
        /*0022*/ 	.short	0x0034
        /*0024*/ 	.byte	0x00, 0xf0, 0x41, 0x00


	//----- nvinfo : EIATTR_KPARAM_INFO
	.align		4
.L_8176:
        /*0028*/ 	.byte	0x04, 0x17
        /*002a*/ 	.short	(.L_8178 - .L_8177)
.L_8177:
        /*002c*/ 	.word	0x00000000
        /*0030*/ 	.short	0x0004
        /*0032*/ 	.short	0x0031
        /*0034*/ 	.byte	0x00, 0xf0, 0x05, 0x00


	//----- nvinfo : EIATTR_KPARAM_INFO
	.align		4
.L_8178:
        /*0038*/ 	.byte	0x04, 0x17
        /*003a*/ 	.short	(.L_8180 - .L_8179)
.L_8179:
        /*003c*/ 	.word	0x00000000
        /*0040*/ 	.short	0x0003
        /*0042*/ 	.short	0x0030
        /*0044*/ 	.byte	0x00, 0xf0, 0x05, 0x00


	//----- nvinfo : EIATTR_KPARAM_INFO
	.align		4
.L_8180:
        /*0048*/ 	.byte	0x04, 0x17
        /*004a*/ 	.short	(.L_8182 - .L_8181)
.L_8181:
        /*004c*/ 	.word	0x00000000
        /*0050*/ 	.short	0x0002
        /*0052*/ 	.short	0x0010
        /*0054*/ 	.byte	0x00, 0xf0, 0x81, 0x00


	//----- nvinfo : EIATTR_KPARAM_INFO
	.align		4
.L_8182:
        /*0058*/ 	.byte	0x04, 0x17
        /*005a*/ 	.short	(.L_8184 - .L_8183)
.L_8183:
        /*005c*/ 	.word	0x00000000
        /*0060*/ 	.short	0x0001
        /*0062*/ 	.short	0x0008
        /*0064*/ 	.byte	0x00, 0xf0, 0x21, 0x00


	//----- nvinfo : EIATTR_KPARAM_INFO
	.align		4
.L_8184:
        /*0068*/ 	.byte	0x04, 0x17
        /*006a*/ 	.short	(.L_8186 - .L_8185)
.L_8185:
        /*006c*/ 	.word	0x00000000
        /*0070*/ 	.short	0x0000
        /*0072*/ 	.short	0x0000
        /*0074*/ 	.byte	0x00, 0xf0, 0x11, 0x00


	//----- nvinfo : EIATTR_SPARSE_MMA_MASK
	.align		4
.L_8186:
        /*0078*/ 	.byte	0x03, 0x50
        /*007a*/ 	.short	0x0000


	//----- nvinfo : EIATTR_MAXREG_COUNT
	.align		4
        /*007c*/ 	.byte	0x03, 0x1b
        /*007e*/ 	.short	0x00ff


	//----- nvinfo : EIATTR_EXTERNS
	.align		4
        /*0080*/ 	.byte	0x04, 0x0f
        /*0082*/ 	.short	(.L_8188 - .L_8187)


	//   ....[0]....
	.align		4
.L_8187:
        /*0084*/ 	.word	index@(__assertfail)


	//----- nvinfo : EIATTR_MERCURY_ISA_VERSION
	.align		4
.L_8188:
        /*0088*/ 	.byte	0x03, 0x5f
        /*008a*/ 	.short	0x0101


	//----- nvinfo : EIATTR_SYSCALL_OFFSETS
	.align		4
        /*008c*/ 	.byte	0x04, 0x46
        /*008e*/ 	.short	(.L_8190 - .L_8189)


	//   ....[0]....
.L_8189:
        /*0090*/ 	.word	0x000010e0


	//   ....[1]....
        /*0094*/ 	.word	0x00002170


	//   ....[2]....
        /*0098*/ 	.word	0x00003200


	//   ....[3]....
        /*009c*/ 	.word	0x00004330


	//   ....[4]....
        /*00a0*/ 	.word	0x000053b0


	//   ....[5]....
        /*00a4*/ 	.word	0x00006440


	//   ....[6]....
        /*00a8*/ 	.word	0x000075d0


	//   ....[7]....
        /*00ac*/ 	.word	0x00008670


	//   ....[8]....
        /*00b0*/ 	.word	0x00009710


	//   ....[9]....
        /*00b4*/ 	.word	0x0000a890


	//   ....[10]....
        /*00b8*/ 	.word	0x0000b930


	//   ....[11]....
        /*00bc*/ 	.word	0x0000c9d0


	//   ....[12]....
        /*00c0*/ 	.word	0x0000db40


	//   ....[13]....
        /*00c4*/ 	.word	0x0000eb30


	//   ....[14]....
        /*00c8*/ 	.word	0x0000fb10


	//   ....[15]....
        /*00cc*/ 	.word	0x00010b00


	//----- nvinfo : EIATTR_EXIT_INSTR_OFFSETS
	.align		4
.L_8190:
        /*00d0*/ 	.byte	0x04, 0x1c
        /*00d2*/ 	.short	(.L_8192 - .L_8191)


	//   ....[0]....
.L_8191:
        /*00d4*/ 	.word	0x0000fbd0


	//   ....[1]....
        /*00d8*/ 	.word	0x0000fd30


	//   ....[2]....
        /*00dc*/ 	.word	0x0000fd70


	//   ....[3]....
        /*00e0*/ 	.word	0x0000fe10


	//   ....[4]....
        /*00e4*/ 	.word	0x0000fe50


	//   ....[5]....
        /*00e8*/ 	.word	0x0000fe90


	//   ....[6]....
        /*00ec*/ 	.word	0x0000ff20


	//   ....[7]....
        /*00f0*/ 	.word	0x0000ff40


	//   ....[8]....
        /*00f4*/ 	.word	0x0000ffe0


	//   ....[9]....
        /*00f8*/ 	.word	0x00010030


	//   ....[10]....
        /*00fc*/ 	.word	0x00010080


	//   ....[11]....
        /*0100*/ 	.word	0x00010150


	//   ....[12]....
        /*0104*/ 	.word	0x000101b0


	//   ....[13]....
        /*0108*/ 	.word	0x00010340


	//   ....[14]....
        /*010c*/ 	.word	0x000104a0


	//   ....[15]....
        /*0110*/ 	.word	0x000104e0


	//   ....[16]....
        /*0114*/ 	.word	0x000105a0


	//   ....[17]....
        /*0118*/ 	.word	0x00010720


	//   ....[18]....
        /*011c*/ 	.word	0x000108a0


	//   ....[19]....
        /*0120*/ 	.word	0x00010a00


	//   ....[20]....
        /*0124*/ 	.word	0x00010b10


	//   ....[21]....
        /*0128*/ 	.word	0x00010b50


	//   ....[22]....
        /*012c*/ 	.word	0x00010b90


	//----- nvinfo : EIATTR_MAX_THREADS
	.align		4
.L_8192:
        /*0130*/ 	.byte	0x04, 0x05
        /*0132*/ 	.short	(.L_8194 - .L_8193)
.L_8193:
        /*0134*/ 	.word	0x00000080
        /*0138*/ 	.word	0x00000001
        /*013c*/ 	.word	0x00000001


	//----- nvinfo : EIATTR_CRS_STACK_SIZE
	.align		4
.L_8194:
        /*0140*/ 	.byte	0x04, 0x1e
        /*0142*/ 	.short	(.L_8196 - .L_8195)
.L_8195:
        /*0144*/ 	.word	0x00000000


	//----- nvinfo : EIATTR_CBANK_PARAM_SIZE
	.align		4
.L_8196:
        /*0148*/ 	.byte	0x03, 0x19
        /*014a*/ 	.short	0x004c


	//----- nvinfo : EIATTR_PARAM_CBANK
	.align		4
        /*014c*/ 	.byte	0x04, 0x0a
        /*014e*/ 	.short	(.L_8198 - .L_8197)
	.align		4
.L_8197:
        /*0150*/ 	.word	index@(.nv.constant0._ZN2at6native27unrolled_elementwise_kernelIZZZNS0_49_GLOBAL__N__657f93f7_16_TensorCompare_cu_71e06f4e17where_kernel_implERNS_14TensorIteratorEENKUlvE_clEvENKUlvE0_clEvEUlbN3c104HalfES8_E_St5arrayIPcLm4EELi4E23TrivialOffsetCalculatorILi3EjESD_ILi1EjENS0_6memory12LoadWithCastILi3EEENSG_13StoreWithCastILi1EEEEEviT_T0_T2_T3_T4_T5_)
        /*0154*/ 	.short	0x0210
        /*0156*/ 	.short	0x004c


	//----- nvinfo : EIATTR_SW_WAR
	.align		4
.L_8198:
        /*0158*/ 	.byte	0x04, 0x36
        /*015a*/ 	.short	(.L_8200 - .L_8199)
.L_8199:
        /*015c*/ 	.word	0x00000008
.L_8200:


//--------------------- .nv.info._ZN2at6native18elementwise_kernelILi128ELi4EZNS0_22gpu_kernel_impl_nocastIZZZNS0_49_GLOBAL__N__657f93f7_16_TensorCompare_cu_71e06f4e17where_kernel_implERNS_14TensorIteratorEENKUlvE_clEvENKUlvE0_clEvEUlbN3c104HalfES9_E_EEvRNS_18TensorIteratorBaseERKT_EUliE_EEviT1_ --------------------------
	.section	.nv.info._ZN2at6native18elementwise_kernelILi128ELi4EZNS0_22gpu_kernel_impl_nocastIZZZNS0_49_GLOBAL__N__657f93f7_16_TensorCompare_cu_71e06f4e17where_kernel_implERNS_14TensorIteratorEENKUlvE_clEvENKUlvE0_clEvEUlbN3c104HalfES9_E_EEvRNS_18TensorIteratorBaseERKT_EUliE_EEviT1_,"",@"SHT_CUDA_INFO"
	.sectionflags	@""
	.align	4


	//----- nvinfo : EIATTR_CUDA_API_VERSION
	.align		4
        /*0000*/ 	.byte	0x04, 0x37
        /*0002*/ 	.short	(.L_8202 - .L_8201)
.L_8201:
        /*0004*/ 	.word	0x00000082


	//----- nvinfo : EIATTR_KPARAM_INFO
	.align		4
.L_8202:
        /*0008*/ 	.byte	0x04, 0x17
        /*000a*/ 	.short	(.L_8204 - .L_8203)
.L_8203:
        /*000c*/ 	.word	0x00000000
        /*0010*/ 	.short	0x0001
        /*0012*/ 	.short	0x0008
        /*0014*/ 	.byte	0x00, 0xf0, 0xc1, 0x0b


	//----- nvinfo : EIATTR_KPARAM_INFO
	.align		4
.L_8204:
        /*0018*/ 	.byte	0x04, 0x17
        /*001a*/ 	.short	(.L_8206 - .L_8205)
.L_8205:
        /*001c*/ 	.word	0x00000000
        /*0020*/ 	.short	0x0000
        /*0022*/ 	.short	0x0000
        /*0024*/ 	.byte	0x00, 0xf0, 0x11, 0x00


	//----- nvinfo : EIATTR_SPARSE_MMA_MASK
	.align		4
.L_8206:
        /*0028*/ 	.byte	0x03, 0x50
        /*002a*/ 	.short	0x0000


	//----- nvinfo : EIATTR_MAXREG_COUNT
	.align		4
        /*002c*/ 	.byte	0x03, 0x1b
        /*002e*/ 	.short	0x0080


	//----- nvinfo : EIATTR_MERCURY_ISA_VERSION
	.align		4
        /*0030*/ 	.byte	0x03, 0x5f
        /*0032*/ 	.short	0x0101


	//----- nvinfo : EIATTR_EXIT_INSTR_OFFSETS
	.align		4
        /*0034*/ 	.byte	0x04, 0x1c
        /*0036*/ 	.short	(.L_8208 - .L_8207)


	//   ....[0]....
.L_8207:
        /*0038*/ 	.word	0x00004b90


	//   ....[1]....
        /*003c*/ 	.word	0x00006460


	//----- nvinfo : EIATTR_MAX_THREADS
	.align		4
.L_8208:
        /*0040*/ 	.byte	0x04, 0x05
        /*0042*/ 	.short	(.L_8210 - .L_8209)
.L_8209:
        /*0044*/ 	.word	0x00000080
        /*0048*/ 	.word	0x00000001
        /*004c*/ 	.word	0x00000001


	//----- nvinfo : EIATTR_CRS_STACK_SIZE
	.align		4
.L_8210:
        /*0050*/ 	.byte	0x04, 0x1e
        /*0052*/ 	.short	(.L_8212 - .L_8211)
.L_8211:
        /*0054*/ 	.word	0x00000000


	//----- nvinfo : EIATTR_CBANK_PARAM_SIZE
	.align		4
.L_8212:
        /*0058*/ 	.byte	0x03, 0x19
        /*005a*/ 	.short	0x02f8


	//----- nvinfo : EIATTR_PARAM_CBANK
	.align		4
        /*005c*/ 	.byte	0x04, 0x0a
        /*005e*/ 	.short	(.L_8214 - .L_8213)
	.align		4
.L_8213:
        /*0060*/ 	.word	index@(.nv.constant0._ZN2at6native18elementwise_kernelILi128ELi4EZNS0_22gpu_kernel_impl_nocastIZZZNS0_49_GLOBAL__N__657f93f7_16_TensorCompare_cu_71e06f4e17where_kernel_implERNS_14TensorIteratorEENKUlvE_clEvENKUlvE0_clEvEUlbN3c104HalfES9_E_EEvRNS_18TensorIteratorBaseERKT_EUliE_EEviT1_)
        /*0064*/ 	.short	0x0210
        /*0066*/ 	.short	0x02f8


	//----- nvinfo : EIATTR_SW_WAR
	.align		4
.L_8214:
        /*0068*/ 	.byte	0x04, 0x36
        /*006a*/ 	.short	(.L_8216 - .L_8215)
.L_8215:
        /*006c*/ 	.word	0x00000008
.L_8216:


//--------------------- .nv.info._ZN2at6native27unrolled_elementwise_kernelIZZZNS0_49_GLOBAL__N__657f93f7_16_TensorCompare_cu_71e06f4e17where_kernel_implERNS_14TensorIteratorEENKUlvE_clEvENKUlvE0_clEvEUlbN3c104HalfES8_E_St5arrayIPcLm4EELi4E23TrivialOffsetCalculatorILi3EjESD_ILi1EjENS0_6memory15LoadWithoutCastENSG_16StoreWithoutCastEEEviT_T0_T2_T3_T4_T5_ --------------------------
	.section	.nv.info._ZN2at6native27unrolled_elementwise_kernelIZZZNS0_49_GLOBAL__N__657f93f7_16_TensorCompare_cu_71e06f4e17where_kernel_implERNS_14TensorIteratorEENKUlvE_clEvENKUlvE0_clEvEUlbN3c104HalfES8_E_St5arrayIPcLm4EELi4E23TrivialOffsetCalculatorILi3EjESD_ILi1EjENS0_6memory15LoadWithoutCastENSG_16StoreWithoutCastEEEviT_T0_T2_T3_T4_T5_,"",@"SHT_CUDA_INFO"
	.sectionflags	@""
	.align	4


	//----- nvinfo : EIATTR_CUDA_API_VERSION
	.align		4
        /*0000*/ 	.byte	0x04, 0x37
        /*0002*/ 	.short	(.L_8218 - .L_8217)
.L_8217:
        /*0004*/ 	.word	0x00000082


	//----- nvinfo : EIATTR_KPARAM_INFO
	.align		4
.L_8218:
        /*0008*/ 	.byte	0x04, 0x17
        /*000a*/ 	.short	(.L_8220 - .L_8219)
.L_8219:
        /*000c*/ 	.word	0x00000000
        /*0010*/ 	.short	0x0006
        /*0012*/ 	.short	0x0033
        /*0014*/ 	.byte	0x00, 0xf0, 0x05, 0x00


	//----- nvinfo : EIATTR_KPARAM_INFO
	.align		4
.L_8220:
        /*0018*/ 	.byte	0x04, 0x17
        /*001a*/ 	.short	(.L_8222 - .L_8221)
.L_8221:
        /*001c*/ 	.word	0x00000000
        /*0020*/ 	.short	0x0005
        /*0022*/ 	.short	0x0032
        /*0024*/ 	.byte	0x00, 0xf0, 0x05, 0x00


	//----- nvinfo : EIATTR_KPARAM_INFO
	.align		4
.L_8222:
        /*0028*/ 	.byte	0x04, 0x17
        /*002a*/ 	.short	(.L_8224 - .L_8223)
.L_8223:
        /*002c*/ 	.word	0x00000000
        /*0030*/ 	.short	0x0004
        /*0032*/ 	.short	0x0031
        /*0034*/ 	.byte	0x00, 0xf0, 0x05, 0x00


	//----- nvinfo : EIATTR_KPARAM_INFO
	.align		4
.L_8224:
        /*0038*/ 	.byte	0x04, 0x17
        /*003a*/ 	.short	(.L_8226 - .L_8225)
.L_8225:
        /*003c*/ 	.word	0x00000000
        /*0040*/ 	.short	0x0003
        /*0042*/ 	.short	0x0030
        /*0044*/ 	.byte	0x00, 0xf0, 0x05, 0x00


	//----- nvinfo : EIATTR_KPARAM_INFO
	.align		4
.L_8226:
        /*0048*/ 	.byte	0x04, 0x17
        /*004a*/ 	.short	(.L_8228 - .L_8227)
.L_8227:
        /*004c*/ 	.word	0x00000000
        /*0050*/ 	.short	0x0002
        /*0052*/ 	.short	0x0010
        /*0054*/ 	.byte	0x00, 0xf0, 0x81, 0x00


	//----- nvinfo : EIATTR_KPARAM_INFO
	.align		4
.L_8228:
        /*0058*/ 	.byte	0x04, 0x17
        /*005a*/ 	.short	(.L_8230 - .L_8229)
.L_8229:
        /*005c*/ 	.word	0x00000000
        /*0060*/ 	.short	0x0001
        /*0062*/ 	.short	0x0008
        /*0064*/ 	.byte	0x00, 0xf0, 0x21, 0x00


	//----- nvinfo : EIATTR_KPARAM_INFO
	.align		4
.L_8230:
        /*0068*/ 	.byte	0x04, 0x17
        /*006a*/ 	.short	(.L_8232 - .L_8231)
.L_8231:
        /*006c*/ 	.word	0x00000000
        /*0070*/ 	.short	0x0000
        /*0072*/ 	.short	0x0000
        /*0074*/ 	.byte	0x00, 0xf0, 0x11, 0x00


	//----- nvinfo : EIATTR_SPARSE_MMA_MASK
	.align		4
.L_8232:
        /*0078*/ 	.byte	0x03, 0x50
        /*007a*/ 	.short	0x0000


	//----- nvinfo : EIATTR_MAXREG_COUNT
	.align		4
        /*007c*/ 	.byte	0x03, 0x1b
        /*007e*/ 	.short	0x00ff


	//----- nvinfo : EIATTR_MERCURY_ISA_VERSION
	.align		4
        /*0080*/ 	.byte	0x03, 0x5f
        /*0082*/ 	.short	0x0101


	//----- nvinfo : EIATTR_EXIT_INSTR_OFFSETS
	.align		4
        /*0084*/ 	.byte	0x04, 0x1c
        /*0086*/ 	.short	(.L_8234 - .L_8233)


	//   ....[0]....
.L_8233:
        /*0088*/ 	.word	0x000006b0


	//   ....[1]....
        /*008c*/ 	.word	0x00000720


	//----- nvinfo : EIATTR_MAX_THREADS
	.align		4
.L_8234:
        /*0090*/ 	.byte	0x04, 0x05
        /*0092*/ 	.short	(.L_8236 - .L_8235)
.L_8235:
        /*0094*/ 	.word	0x00000080
        /*0098*/ 	.word	0x00000001
        /*009c*/ 	.word	0x00000001


	//----- nvinfo : EIATTR_CRS_STACK_SIZE
	.align		4
.L_8236:
        /*00a0*/ 	.byte	0x04, 0x1e
        /*00a2*/ 	.short	(.L_8238 - .L_8237)
.L_8237:
        /*00a4*/ 	.word	0x00000000


	//----- nvinfo : EIATTR_CBANK_PARAM_SIZE
	.align		4
.L_8238:
        /*00a8*/ 	.byte	0x03, 0x19
        /*00aa*/ 	.short	0x0034


	//----- nvinfo : EIATTR_PARAM_CBANK
	.align		4
        /*00ac*/ 	.byte	0x04, 0x0a
        /*00ae*/ 	.short	(.L_8240 - .L_8239)
	.align		4
.L_8239:
        /*00b0*/ 	.word	index@(.nv.constant0._ZN2at6native27unrolled_elementwise_kernelIZZZNS0_49_GLOBAL__N__657f93f7_16_TensorCompare_cu_71e06f4e17where_kernel_implERNS_14TensorIteratorEENKUlvE_clEvENKUlvE0_clEvEUlbN3c104HalfES8_E_St5arrayIPcLm4EELi4E23TrivialOffsetCalculatorILi3EjESD_ILi1EjENS0_6memory15LoadWithoutCastENSG_16StoreWithoutCastEEEviT_T0_T2_T3_T4_T5_)
        /*00b4*/ 	.short	0x0210
        /*00b6*/ 	.short	0x0034


	//----- nvinfo : EIATTR_SW_WAR
	.align		4
.L_8240:
        /*00b8*/ 	.byte	0x04, 0x36
        /*00ba*/ 	.short	(.L_8242 - .L_8241)
.L_8241:
        /*00bc*/ 	.word	0x00000008
.L_8242:


//--------------------- .nv.info._ZN2at6native29vectorized_elementwise_kernelILi2EZZZNS0_49_GLOBAL__N__657f93f7_16_TensorCompare_cu_71e06f4e17where_kernel_implERNS_14TensorIteratorEENKUlvE_clEvENKUlvE0_clEvEUlbN3c104HalfES8_E_St5arrayIPcLm4EEEEviT0_T1_ --------------------------
	.section	.nv.info._ZN2at6native29vectorized_elementwise_kernelILi2EZZZNS0_49_GLOBAL__N__657f93f7_16_TensorCompare_cu_71e06f4e17where_kernel_implERNS_14TensorIteratorEENKUlvE_clEvENKUlvE0_clEvEUlbN3c104HalfES8_E_St5arrayIPcLm4EEEEviT0_T1_,"",@"SHT_CUDA_INFO"
	.sectionflags	@""
	.align	4


	//----- nvinfo : EIATTR_CUDA_API_VERSION
	.align		4
        /*0000*/ 	.byte	0x04, 0x37
        /*0002*/ 	.short	(.L_8244 - .L_8243)
.L_8243:
        /*0004*/ 	.word	0x00000082


	//----- nvinfo : EIATTR_KPARAM_INFO
	.align		4
.L_8244:
        /*0008*/ 	.byte	0x04, 0x17
        /*000a*/ 	.short	(.L_8246 - .L_8245)
.L_8245:
        /*000c*/ 	.word	0x00000000
        /*0010*/ 	.short	0x0002
        /*0012*/ 	.short	0x0010
        /*0014*/ 	.byte	0x00, 0xf0, 0x81, 0x00


	//----- nvinfo : EIATTR_KPARAM_INFO
	.align		4
.L_8246:
        /*0018*/ 	.byte	0x04, 0x17
        /*001a*/ 	.short	(.L_8248 - .L_8247)
.L_8247:
        /*001c*/ 	.word	0x00000000
        /*0020*/ 	.short	0x0001
        /*0022*/ 	.short	0x0008
        /*0024*/ 	.byte	0x00, 0xf0, 0x21, 0x00


	//----- nvinfo : EIATTR_KPARAM_INFO
	.align		4
.L_8248:
        /*0028*/ 	.byte	0x04, 0x17
        /*002a*/ 	.short	(.L_8250 - .L_8249)
.L_8249:
        /*002c*/ 	.word	0x00000000
        /*0030*/ 	.short	0x0000
        /*0032*/ 	.short	0x0000
        /*0034*/ 	.byte	0x00, 0xf0, 0x11, 0x00


	//----- nvinfo : EIATTR_SPARSE_MMA_MASK
	.align		4
.L_8250:
        /*0038*/ 	.byte	0x03, 0x50
        /*003a*/ 	.short	0x0000


	//----- nvinfo : EIATTR_MAXREG_COUNT
	.align		4
        /*003c*/ 	.byte	0x03, 0x1b
        /*003e*/ 	.short	0x00ff


	//----- nvinfo : EIATTR_MERCURY_ISA_VERSION
	.align		4
        /*0040*/ 	.byte	0x03, 0x5f
        /*0042*/ 	.short	0x0101


	//----- nvinfo : EIATTR_EXIT_INSTR_OFFSETS
	.align		4
        /*0044*/ 	.byte	0x04, 0x1c
        /*0046*/ 	.short	(.L_8252 - .L_8251)


	//   ....[0]....
.L_8251:
        /*0048*/ 	.word	0x00000450


	//   ....[1]....
        /*004c*/ 	.word	0x00001260


	//   ....[2]....
        /*0050*/ 	.word	0x000012b0


	//----- nvinfo : EIATTR_MAX_THREADS
	.align		4
.L_8252:
        /*0054*/ 	.byte	0x04, 0x05
        /*0056*/ 	.short	(.L_8254 - .L_8253)
.L_8253:
        /*0058*/ 	.word	0x00000080
        /*005c*/ 	.word	0x00000001
        /*0060*/ 	.word	0x00000001


	//----- nvinfo : EIATTR_CRS_STACK_SIZE
	.align		4
.L_8254:
        /*0064*/ 	.byte	0x04, 0x1e
        /*0066*/ 	.short	(.L_8256 - .L_8255)
.L_8255:
        /*0068*/ 	.word	0x00000000


	//----- nvinfo : EIATTR_CBANK_PARAM_SIZE
	.align		4
.L_8256:
        /*006c*/ 	.byte	0x03, 0x19
        /*006e*/ 	.short	0x0030


	//----- nvinfo : EIATTR_PARAM_CBANK
	.align		4
        /*0070*/ 	.byte	0x04, 0x0a
        /*0072*/ 	.short	(.L_8258 - .L_8257)
	.align		4
.L_8257:
        /*0074*/ 	.word	index@(.nv.constant0._ZN2at6native29vectorized_elementwise_kernelILi2EZZZNS0_49_GLOBAL__N__657f93f7_16_TensorCompare_cu_71e06f4e17where_kernel_implERNS_14TensorIteratorEENKUlvE_clEvENKUlvE0_clEvEUlbN3c104HalfES8_E_St5arrayIPcLm4EEEEviT0_T1_)
        /*0078*/ 	.short	0x0210
        /*007a*/ 	.short	0x0030


	//----- nvinfo : EIATTR_SW_WAR
	.align		4
.L_8258:
        /*007c*/ 	.byte	0x04, 0x36
        /*007e*/ 	.short	(.L_8260 - .L_8259)
.L_8259:
        /*0080*/ 	.word	0x00000008
.L_8260:


//--------------------- .nv.info._ZN2at6native29vectorized_elementwise_kernelILi4EZZZNS0_49_GLOBAL__N__657f93f7_16_TensorCompare_cu_71e06f4e17where_kernel_implERNS_14TensorIteratorEENKUlvE_clEvENKUlvE0_clEvEUlbN3c104HalfES8_E_St5arrayIPcLm4EEEEviT0_T1_ --------------------------
	.section	.nv.info._ZN2at6native29vectorized_elementwise_kernelILi4EZZZNS0_49_GLOBAL__N__657f93f7_16_TensorCompare_cu_71e06f4e17where_kernel_implERNS_14TensorIteratorEENKUlvE_clEvENKUlvE0_clEvEUlbN3c104HalfES8_E_St5arrayIPcLm4EEEEviT0_T1_,"",@"SHT_CUDA_INFO"
	.sectionflags	@""
	.align	4


	//----- nvinfo : EIATTR_CUDA_API_VERSION
	.align		4
        /*0000*/ 	.byte	0x04, 0x37
        /*0002*/ 	.short	(.L_8262 - .L_8261)
.L_8261:
        /*0004*/ 	.word	0x00000082


	//----- nvinfo : EIATTR_KPARAM_INFO
	.align		4
.L_8262:
        /*0008*/ 	.byte	0x04, 0x17
        /*000a*/ 	.short	(.L_8264 - .L_8263)
.L_8263:
        /*000c*/ 	.word	0x00000000
        /*0010*/ 	.short	0x0002
        /*0012*/ 	.short	0x0010
        /*0014*/ 	.byte	0x00, 0xf0, 0x81, 0x00


	//----- nvinfo : EIATTR_KPARAM_INFO
	.align		4
.L_8264:
        /*0018*/ 	.byte	0x04, 0x17
        /*001a*/ 	.short	(.L_8266 - .L_8265)
.L_8265:
        /*001c*/ 	.word	0x00000000
        /*0020*/ 	.short	0x0001
        /*0022*/ 	.short	0x0008
        /*0024*/ 	.byte	0x00, 0xf0, 0x21, 0x00


	//----- nvinfo : EIATTR_KPARAM_INFO
	.align		4
.L_8266:
        /*0028*/ 	.byte	0x04, 0x17
        /*002a*/ 	.short	(.L_8268 - .L_8267)
.L_8267:
        /*002c*/ 	.word	0x00000000
        /*0030*/ 	.short	0x0000
        /*0032*/ 	.short	0x0000
        /*0034*/ 	.byte	0x00, 0xf0, 0x11, 0x00


	//----- nvinfo : EIATTR_SPARSE_MMA_MASK
	.align		4
.L_8268:
        /*0038*/ 	.byte	0x03, 0x50
        /*003a*/ 	.short	0x0000


	//----- nvinfo : EIATTR_MAXREG_COUNT
	.align		4
        /*003c*/ 	.byte	0x03, 0x1b
        /*003e*/ 	.short	0x00ff


	//----- nvinfo : EIATTR_MERCURY_ISA_VERSION
	.align		4
        /*0040*/ 	.byte	0x03, 0x5f
        /*0042*/ 	.short	0x0101


	//----- nvinfo : EIATTR_EXIT_INSTR_OFFSETS
	.align		4
        /*0044*/ 	.byte	0x04, 0x1c
        /*0046*/ 	.short	(.L_8270 - .L_8269)


	//   ....[0]....
.L_8269:
        /*0048*/ 	.word	0x000003e0


	//   ....[1]....
        /*004c*/ 	.word	0x000011f0


	//   ....[2]....
        /*0050*/ 	.word	0x00001240


	//----- nvinfo : EIATTR_MAX_THREADS
	.align		4
.L_8270:
        /*0054*/ 	.byte	0x04, 0x05
        /*0056*/ 	.short	(.L_8272 - .L_8271)
.L_8271:
        /*0058*/ 	.word	0x00000080
        /*005c*/ 	.word	0x00000001
        /*0060*/ 	.word	0x00000001


	//----- nvinfo : EIATTR_CRS_STACK_SIZE
	.align		4
.L_8272:
        /*0064*/ 	.byte	0x04, 0x1e
        /*0066*/ 	.short	(.L_8274 - .L_8273)
.L_8273:
        /*0068*/ 	.word	0x00000000


	//----- nvinfo : EIATTR_CBANK_PARAM_SIZE
	.align		4
.L_8274:
        /*006c*/ 	.byte	0x03, 0x19
        /*006e*/ 	.short	0x0030


	//----- nvinfo : EIATTR_PARAM_CBANK
	.align		4
        /*0070*/ 	.byte	0x04, 0x0a
        /*0072*/ 	.short	(.L_8276 - .L_8275)
	.align		4
.L_8275:
        /*0074*/ 	.word	index@(.nv.constant0._ZN2at6native29vectorized_elementwise_kernelILi4EZZZNS0_49_GLOBAL__N__657f93f7_16_TensorCompare_cu_71e06f4e17where_kernel_implERNS_14TensorIteratorEENKUlvE_clEvENKUlvE0_clEvEUlbN3c104HalfES8_E_St5arrayIPcLm4EEEEviT0_T1_)
        /*0078*/ 	.short	0x0210
        /*007a*/ 	.short	0x0030


	//----- nvinfo : EIATTR_SW_WAR
	.align		4
.L_8276:
        /*007c*/ 	.byte	0x04, 0x36
        /*007e*/ 	.short	(.L_8278 - .L_8277)
.L_8277:
        /*0080*/ 	.word	0x00000008
.L_8278:


//--------------------- .nv.info._ZN2at6native29vectorized_elementwise_kernelILi8EZZZNS0_49_GLOBAL__N__657f93f7_16_TensorCompare_cu_71e06f4e17where_kernel_implERNS_14TensorIteratorEENKUlvE_clEvENKUlvE0_clEvEUlbN3c104HalfES8_E_St5arrayIPcLm4EEEEviT0_T1_ --------------------------
	.section	.nv.info._ZN2at6native29vectorized_elementwise_kernelILi8EZZZNS0_49_GLOBAL__N__657f93f7_16_TensorCompare_cu_71e06f4e17where_kernel_implERNS_14TensorIteratorEENKUlvE_clEvENKUlvE0_clEvEUlbN3c104HalfES8_E_St5arrayIPcLm4EEEEviT0_T1_,"",@"SHT_CUDA_INFO"
	.sectionflags	@""
	.align	4


	//----- nvinfo : EIATTR_CUDA_API_VERSION
	.align		4
        /*0000*/ 	.byte	0x04, 0x37
        /*0002*/ 	.short	(.L_8280 - .L_8279)
.L_8279:
        /*0004*/ 	.word	0x00000082


	//----- nvinfo : EIATTR_KPARAM_INFO
	.align		4
.L_8280:
        /*0008*/ 	.byte	0x04, 0x17
        /*000a*/ 	.short	(.L_8282 - .L_8281)
.L_8281:
        /*000c*/ 	.word	0x00000000
        /*0010*/ 	.short	0x0002
        /*0012*/ 	.short	0x0010
        /*0014*/ 	.byte	0x00, 0xf0, 0x81, 0x00


	//----- nvinfo : EIATTR_KPARAM_INFO
	.align		4
.L_8282:
        /*0018*/ 	.byte	0x04, 0x17
        /*001a*/ 	.short	(.L_8284 - .L_8283)
.L_8283:
        /*001c*/ 	.word	0x00000000
        /*0020*/ 	.short	0x0001
        /*0022*/ 	.short	0x0008
        /*0024*/ 	.byte	0x00, 0xf0, 0x21, 0x00


	//----- nvinfo : EIATTR_KPARAM_INFO
	.align		4
.L_8284:
        /*0028*/ 	.byte	0x04, 0x17
        /*002a*/ 	.short	(.L_8286 - .L_8285)
.L_8285:
        /*002c*/ 	.word	0x00000000
        /*0030*/ 	.short	0x0000
        /*0032*/ 	.short	0x0000
        /*0034*/ 	.byte	0x00, 0xf0, 0x11, 0x00


	//----- nvinfo : EIATTR_SPARSE_MMA_MASK
	.align		4
.L_8286:
        /*0038*/ 	.byte	0x03, 0x50
        /*003a*/ 	.short	0x0000


	//----- nvinfo : EIATTR_MAXREG_COUNT
	.align		4
        /*003c*/ 	.byte	0x03, 0x1b
        /*003e*/ 	.short	0x00ff


	//----- nvinfo : EIATTR_MERCURY_ISA_VERSION
	.align		4
        /*0040*/ 	.byte	0x03, 0x5f
        /*0042*/ 	.short	0x0101


	//----- nvinfo : EIATTR_EXIT_INSTR_OFFSETS
	.align		4
        /*0044*/ 	.byte	0x04, 0x1c
        /*0046*/ 	.short	(.L_8288 - .L_8287)


	//   ....[0]....
.L_8287:
        /*0048*/ 	.word	0x00000400


	//   ....[1]....
        /*004c*/ 	.word	0x00001210


	//   ....[2]....
        /*0050*/ 	.word	0x00001260


	//----- nvinfo : EIATTR_MAX_THREADS
	.align		4
.L_8288:
        /*0054*/ 	.byte	0x04, 0x05
        /*0056*/ 	.short	(.L_8290 - .L_8289)
.L_8289:
        /*0058*/ 	.word	0x00000080
        /*005c*/ 	.word	0x00000001
        /*0060*/ 	.word	0x00000001


	//----- nvinfo : EIATTR_CRS_STACK_SIZE
	.align		4
.L_8290:
        /*0064*/ 	.byte	0x04, 0x1e
        /*0066*/ 	.short	(.L_8292 - .L_8291)
.L_8291:
        /*0068*/ 	.word	0x00000000


	//----- nvinfo : EIATTR_CBANK_PARAM_SIZE
	.align		4
.L_8292:
        /*006c*/ 	.byte	0x03, 0x19
        /*006e*/ 	.short	0x0030


	//----- nvinfo : EIATTR_PARAM_CBANK
	.align		4
        /*0070*/ 	.byte	0x04, 0x0a
        /*0072*/ 	.short	(.L_8294 - .L_8293)
	.align		4
.L_8293:
        /*0074*/ 	.word	index@(.nv.constant0._ZN2at6native29vectorized_elementwise_kernelILi8EZZZNS0_49_GLOBAL__N__657f93f7_16_TensorCompare_cu_71e06f4e17where_kernel_implERNS_14TensorIteratorEENKUlvE_clEvENKUlvE0_clEvEUlbN3c104HalfES8_E_St5arrayIPcLm4EEEEviT0_T1_)
        /*0078*/ 	.short	0x0210
        /*007a*/ 	.short	0x0030


	//----- nvinfo : EIATTR_SW_WAR
	.align		4
.L_8294:
        /*007c*/ 	.byte	0x04, 0x36
        /*007e*/ 	.short	(.L_8296 - .L_8295)
.L_8295:
        /*0080*/ 	.word	0x00000008
.L_8296:


//--------------------- .nv.info._ZN2at6native18elementwise_kernelILi128ELi4EZNS0_15gpu_kernel_implIZZZNS0_49_GLOBAL__N__657f93f7_16_TensorCompare_cu_71e06f4e17where_kernel_implERNS_14TensorIteratorEENKUlvE_clEvENKUlvE_clEvEUlbN3c107complexINS8_4HalfEEESB_E_EEvRNS_18TensorIteratorBaseERKT_EUliE_EEviT1_ --------------------------
	.section	.nv.info._ZN2at6native18elementwise_kernelILi128ELi4EZNS0_15gpu_kernel_implIZZZNS0_49_GLOBAL__N__657f93f7_16_TensorCompare_cu_71e06f4e17where_kernel_implERNS_14TensorIteratorEENKUlvE_clEvENKUlvE_clEvEUlbN3c107complexINS8_4HalfEEESB_E_EEvRNS_18TensorIteratorBaseERKT_EUliE_EEviT1_,"",@"SHT_CUDA_INFO"
	.sectionflags	@""
	.align	4


	//----- nvinfo : EIATTR_CUDA_API_VERSION
	.align		4
        /*0000*/ 	.byte	0x04, 0x37
        /*0002*/ 	.short	(.L_8298 - .L_8297)
.L_8297:
        /*0004*/ 	.word	0x00000082


	//----- nvinfo : EIATTR_KPARAM_INFO
	.align		4
.L_8298:
        /*0008*/ 	.byte	0x04, 0x17
        /*000a*/ 	.short	(.L_8300 - .L_8299)
.L_8299:
        /*000c*/ 	.word	0x00000000
        /*0010*/ 	.short	0x0001
        /*0012*/ 	.short	0x0008
        /*0014*/ 	.byte	0x00, 0xf0, 0xe1, 0x0b


	//----- nvinfo : EIATTR_KPARAM_INFO
	.align		4
.L_8300:
        /*0018*/ 	.byte	0x04, 0x17
        /*001a*/ 	.short	(.L_8302 - .L_8301)
.L_8301:
        /*001c*/ 	.word	0x00000000
        /*0020*/ 	.short	0x0000
        /*0022*/ 	.short	0x0000
        /*0024*/ 	.byte	0x00, 0xf0, 0x11, 0x00


	//----- nvinfo : EIATTR_SPARSE_MMA_MASK
	.align		4
.L_8302:
        /*0028*/ 	.byte	0x03, 0x50
        /*002a*/ 	.short	0x0000


	//----- nvinfo : EIATTR_MAXREG_COUNT
	.align		4
        /*002c*/ 	.byte	0x03, 0x1b
        /*002e*/ 	.short	0x0080


	//----- nvinfo : EIATTR_EXTERNS
	.align		4
        /*0030*/ 	.byte	0x04, 0x0f
        /*0032*/ 	.short	(.L_8304 - .L_8303)


	//   ....[0]....
	.align		4
.L_8303:
        /*0034*/ 	.word	index@(__assertfail)


	//----- nvinfo : EIATTR_MERCURY_ISA_VERSION
	.align		4
.L_8304:
        /*0038*/ 	.byte	0x03, 0x5f
        /*003a*/ 	.short	0x0101


	//----- nvinfo : EIATTR_SYSCALL_OFFSETS
	.align		4
        /*003c*/ 	.byte	0x04, 0x46
        /*003e*/ 	.short	(.L_8306 - .L_8305)


	//   ....[0]....
.L_8305:
        /*0040*/ 	.word	0x00002860


	//   ....[1]....
        /*0044*/ 	.word	0x00003a80


	//   ....[2]....
        /*0048*/ 	.word	0x00004ce0


	//   ....[3]....
        /*004c*/ 	.word	0x00005cf0


	//   ....[4]....
        /*0050*/ 	.word	0x000085a0


	//   ....[5]....
        /*0054*/ 	.word	0x000097e0


	//   ....[6]....
        /*0058*/ 	.word	0x0000aa40


	//   ....[7]....
        /*005c*/ 	.word	0x0000ba50


	//   ....[8]....
        /*0060*/ 	.word	0x0000e2f0


	//   ....[9]....
        /*0064*/ 	.word	0x0000f530


	//   ....[10]....
        /*0068*/ 	.word	0x00010790


	//   ....[11]....
        /*006c*/ 	.word	0x000117a0


	//   ....[12]....
        /*0070*/ 	.word	0x00014020


	//   ....[13]....
        /*0074*/ 	.word	0x00015260


	//   ....[14]....
        /*0078*/ 	.word	0x000163f0


	//   ....[15]....
        /*007c*/ 	.word	0x000173e0


	//----- nvinfo : EIATTR_EXIT_INSTR_OFFSETS
	.align		4
.L_8306:
        /*0080*/ 	.byte	0x04, 0x1c
        /*0082*/ 	.short	(.L_8308 - .L_8307)


	//   ....[0]....
.L_8307:
        /*0084*/ 	.word	0x00011870


	//   ....[1]....
        /*0088*/ 	.word	0x000165e0


	//   ....[2]....
        /*008c*/ 	.word	0x00016620


	//   ....[3]....
        /*0090*/ 	.word	0x000166c0


	//   ....[4]....
        /*0094*/ 	.word	0x00016700


	//   ....[5]....
        /*0098*/ 	.word	0x00016740


	//   ....[6]....
        /*009c*/ 	.word	0x000167d0


	//   ....[7]....
        /*00a0*/ 	.word	0x000167f0


	//   ....[8]....
        /*00a4*/ 	.word	0x00016890


	//   ....[9]....
        /*00a8*/ 	.word	0x000168c0


	//   ....[10]....
        /*00ac*/ 	.word	0x00016910


	//   ....[11]....
        /*00b0*/ 	.word	0x00016a10


	//   ....[12]....
        /*00b4*/ 	.word	0x00016a90


	//   ....[13]....
        /*00b8*/ 	.word	0x00016c20


	//   ....[14]....
        /*00bc*/ 	.word	0x00016d80


	//   ....[15]....
        /*00c0*/ 	.word	0x00016dc0


	//   ....[16]....
        /*00c4*/ 	.word	0x00016e80


	//   ....[17]....
        /*00c8*/ 	.word	0x00017000


	//   ....[18]....
        /*00cc*/ 	.word	0x00017180


	//   ....[19]....
        /*00d0*/ 	.word	0x000172e0


	//   ....[20]....
        /*00d4*/ 	.word	0x000173f0


	//   ....[21]....
        /*00d8*/ 	.word	0x00017430


	//   ....[22]....
        /*00dc*/ 	.word	0x00017470


	//----- nvinfo : EIATTR_MAX_THREADS
	.align		4
.L_8308:
        /*00e0*/ 	.byte	0x04, 0x05
        /*00e2*/ 	.short	(.L_8310 - .L_8309)
.L_8309:
        /*00e4*/ 	.word	0x00000080
        /*00e8*/ 	.word	0x00000001
        /*00ec*/ 	.word	0x00000001


	//----- nvinfo : EIATTR_CRS_STACK_SIZE
	.align		4
.L_8310:
        /*00f0*/ 	.byte	0x04, 0x1e
        /*00f2*/ 	.short	(.L_8312 - .L_8311)
.L_8311:
        /*00f4*/ 	.word	0x00000000


	//----- nvinfo : EIATTR_CBANK_PARAM_SIZE
	.align		4
.L_8312:
        /*00f8*/ 	.byte	0x03, 0x19
        /*00fa*/ 	.short	0x0300


	//----- nvinfo : EIATTR_PARAM_CBANK
	.align		4
        /*00fc*/ 	.byte	0x04, 0x0a
        /*00fe*/ 	.short	(.L_8314 - .L_8313)
	.align		4
.L_8313:
        /*0100*/ 	.word	index@(.nv.constant0._ZN2at6native18elementwise_kernelILi128ELi4EZNS0_15gpu_kernel_implIZZZNS0_49_GLOBAL__N__657f93f7_16_TensorCompare_cu_71e06f4e17where_kernel_implERNS_14TensorIteratorEENKUlvE_clEvENKUlvE_clEvEUlbN3c107complexINS8_4HalfEEESB_E_EEvRNS_18TensorIteratorBaseERKT_EUliE_EEviT1_)
        /*0104*/ 	.short	0x0210
        /*0106*/ 	.short	0x0300


	//----- nvinfo : EIATTR_SW_WAR
	.align		4
.L_8314:
        /*0108*/ 	.byte	0x04, 0x36
        /*010a*/ 	.short	(.L_8316 - .L_8315)
.L_8315:
        /*010c*/ 	.word	0x00000008
.L_8316:


//--------------------- .nv.info._ZN2at6native27unrolled_elementwise_kernelIZZZNS0_49_GLOBAL__N__657f93f7_16_TensorCompare_cu_71e06f4e17where_kernel_implERNS_14TensorIteratorEENKUlvE_clEvENKUlvE_clEvEUlbN3c107complexINS7_4HalfEEESA_E_St5arrayIPcLm4EELi4E23TrivialOffsetCalculatorILi3EjESF_ILi1EjENS0_6memory12LoadWithCastILi3EEENSI_13StoreWithCastILi1EEEEEviT_T0_T2_T3_T4_T5_ --------------------------
	.section	.nv.info._ZN2at6native27unrolled_elementwise_kernelIZZZNS0_49_GLOBAL__N__657f93f7_16_TensorCompare_cu_71e06f4e17where_kernel_implERNS_14TensorIteratorEENKUlvE_clEvENKUlvE_clEvEUlbN3c107complexINS7_4HalfEEESA_E_St5arrayIPcLm4EELi4E23TrivialOffsetCalculatorILi3EjESF_ILi1EjENS0_6memory12LoadWithCastILi3EEENSI_13StoreWithCastILi1EEEEEviT_T0_T2_T3_T4_T5_,"",@"SHT_CUDA_INFO"
	.sectionflags	@""
	.align	4


	//----- nvinfo : EIATTR_CUDA_API_VERSION
	.align		4
        /*0000*/ 	.byte	0x04, 0x37
        /*0002*/ 	.short	(.L_8318 - .L_8317)
.L_8317:
        /*0004*/ 	.word	0x00000082


	//----- nvinfo : EIATTR_KPARAM_INFO
	.align		4
.L_8318:
        /*0008*/ 	.byte	0x04, 0x17
        /*000a*/ 	.short	(.L_8320 - .L_8319)
.L_8319:
        /*000c*/ 	.word	0x00000000
        /*0010*/ 	.short	0x0006
        /*0012*/ 	.short	0x0044
        /*0014*/ 	.byte	0x00, 0xf0, 0x21, 0x00


	//----- nvinfo : EIATTR_KPARAM_INFO
	.align		4
.L_8320:
        /*0018*/ 	.byte	0x04, 0x17
        /*001a*/ 	.short	(.L_8322 - .L_8321)
.L_8321:
        /*001c*/ 	.word	0x00000000
        /*0020*/ 	.short	0x0005
        /*0022*/ 	.short	0x0034
        /*0024*/ 	.byte	0x00, 0xf0, 0x41, 0x00


	//----- nvinfo : EIATTR_KPARAM_INFO
	.align		4
.L_8322:
        /*0028*/ 	.byte	0x04, 0x17
        /*002a*/ 	.short	(.L_8324 - .L_8323)
.L_8323:
        /*002c*/ 	.word	0x00000000
        /*0030*/ 	.short	0x0004
        /*0032*/ 	.short	0x0031
        /*0034*/ 	.byte	0x00, 0xf0, 0x05, 0x00


	//----- nvinfo : EIATTR_KPARAM_INFO
	.align		4
.L_8324:
        /*0038*/ 	.byte	0x04, 0x17
        /*003a*/ 	.short	(.L_8326 - .L_8325)
.L_8325:
        /*003c*/ 	.word	0x00000000
        /*0040*/ 	.short	0x0003
        /*0042*/ 	.short	0x0030
        /*0044*/ 	.byte	0x00, 0xf0, 0x05, 0x00


	//----- nvinfo : EIATTR_KPARAM_INFO
	.align		4
.L_8326:
        /*0048*/ 	.byte	0x04, 0x17
        /*004a*/ 	.short	(.L_8328 - .L_8327)
.L_8327:
        /*004c*/ 	.word	0x00000000
        /*0050*/ 	.short	0x0002
        /*0052*/ 	.short	0x0010
        /*0054*/ 	.byte	0x00, 0xf0, 0x81, 0x00


	//----- nvinfo : EIATTR_KPARAM_INFO
	.align		4
.L_8328:
        /*0058*/ 	.byte	0x04, 0x17
        /*005a*/ 	.short	(.L_8330 - .L_8329)
.L_8329:
        /*005c*/ 	.word	0x00000000
        /*0060*/ 	.short	0x0001
        /*0062*/ 	.short	0x0008
        /*0064*/ 	.byte	0x00, 0xf0, 0x21, 0x00


	//----- nvinfo : EIATTR_KPARAM_INFO
	.align		4
.L_8330:
        /*0068*/ 	.byte	0x04, 0x17
        /*006a*/ 	.short	(.L_8332 - .L_8331)
.L_8331:
        /*006c*/ 	.word	0x00000000
        /*0070*/ 	.short	0x0000
        /*0072*/ 	.short	0x0000
        /*0074*/ 	.byte	0x00, 0xf0, 0x11, 0x00


	//----- nvinfo : EIATTR_SPARSE_MMA_MASK
	.align		4
.L_8332:
        /*0078*/ 	.byte	0x03, 0x50
        /*007a*/ 	.short	0x0000


	//----- nvinfo : EIATTR_MAXREG_COUNT
	.align		4
        /*007c*/ 	.byte	0x03, 0x1b
        /*007e*/ 	.short	0x00ff


	//----- nvinfo : EIATTR_EXTERNS
	.align		4
        /*0080*/ 	.byte	0x04, 0x0f
        /*0082*/ 	.short	(.L_8334 - .L_8333)


	//   ....[0]....
	.align		4
.L_8333:
        /*0084*/ 	.word	index@(__assertfail)


	//----- nvinfo : EIATTR_MERCURY_ISA_VERSION
	.align		4
.L_8334:
        /*0088*/ 	.byte	0x03, 0x5f
        /*008a*/ 	.short	0x0101


	//----- nvinfo : EIATTR_SYSCALL_OFFSETS
	.align		4
        /*008c*/ 	.byte	0x04, 0x46
        /*008e*/ 	.short	(.L_8336 - .L_8335)


	//   ....[0]....
.L_8335:
        /*0090*/ 	.word	0x00001100


	//   ....[1]....
        /*0094*/ 	.word	0x00002330


	//   ....[2]....
        /*0098*/ 	.word	0x000035b0


	//   ....[3]....
        /*009c*/ 	.word	0x00004730


	//   ....[4]....
        /*00a0*/ 	.word	0x00005980


	//   ....[5]....
        /*00a4*/ 	.word	0x00006c00


	//   ....[6]....
        /*00a8*/ 	.word	0x00007db0


	//   ....[7]....
        /*00ac*/ 	.word	0x00009000


	//   ....[8]....
        /*00b0*/ 	.word	0x0000a280


	//   ....[9]....
        /*00b4*/ 	.word	0x0000b420


	//   ....[10]....
        /*00b8*/ 	.word	0x0000c680


	//   ....[11]....
        /*00bc*/ 	.word	0x0000d820


	//   ....[12]....
        /*00c0*/ 	.word	0x0000eb60


	//   ....[13]....
        /*00c4*/ 	.word	0x0000fbc0


	//   ....[14]....
        /*00c8*/ 	.word	0x00010bd0


	//   ....[15]....
        /*00cc*/ 	.word	0x00011bf0


	//----- nvinfo : EIATTR_EXIT_INSTR_OFFSETS
	.align		4
.L_8336:
        /*00d0*/ 	.byte	0x04, 0x1c
        /*00d2*/ 	.short	(.L_8338 - .L_8337)


	//   ....[0]....
.L_8337:
        /*00d4*/ 	.word	0x00010c90


	//   ....[1]....
        /*00d8*/ 	.word	0x00010df0


	//   ....[2]....
        /*00dc*/ 	.word	0x00010e30


	//   ....[3]....
        /*00e0*/ 	.word	0x00010ed0


	//   ....[4]....
        /*00e4*/ 	.word	0x00010f10


	//   ....[5]....
        /*00e8*/ 	.word	0x00010f50


	//   ....[6]....
        /*00ec*/ 	.word	0x00010fe0


	//   ....[7]....
        /*00f0*/ 	.word	0x00011000


	//   ....[8]....
        /*00f4*/ 	.word	0x000110a0


	//   ....[9]....
        /*00f8*/ 	.word	0x000110d0


	//   ....[10]....
        /*00fc*/ 	.word	0x00011120


	//   ....[11]....
        /*0100*/ 	.word	0x00011220


	//   ....[12]....
        /*0104*/ 	.word	0x000112a0


	//   ....[13]....
        /*0108*/ 	.word	0x00011430


	//   ....[14]....
        /*010c*/ 	.word	0x00011590


	//   ....[15]....
        /*0110*/ 	.word	0x000115d0


	//   ....[16]....
        /*0114*/ 	.word	0x00011690


	//   ....[17]....
        /*0118*/ 	.word	0x00011810


	//   ....[18]....
        /*011c*/ 	.word	0x00011990


	//   ....[19]....
        /*0120*/ 	.word	0x00011af0


	//   ....[20]....
        /*0124*/ 	.word	0x00011c00


	//   ....[21]....
        /*0128*/ 	.word	0x00011c40


	//   ....[22]....
        /*012c*/ 	.word	0x00011c80


	//----- nvinfo : EIATTR_MAX_THREADS
	.align		4
.L_8338:
        /*0130*/ 	.byte	0x04, 0x05
        /*0132*/ 	.short	(.L_8340 - .L_8339)
.L_8339:
        /*0134*/ 	.word	0x00000080
        /*0138*/ 	.word	0x00000001
        /*013c*/ 	.word	0x00000001


	//----- nvinfo : EIATTR_CRS_STACK_SIZE
	.align		4
.L_8340:
        /*0140*/ 	.byte	0x04, 0x1e
        /*0142*/ 	.short	(.L_8342 - .L_8341)
.L_8341:
        /*0144*/ 	.word	0x00000000


	//----- nvinfo : EIATTR_CBANK_PARAM_SIZE
	.align		4
.L_8342:
        /*0148*/ 	.byte	0x03, 0x19
        /*014a*/ 	.short	0x004c


	//----- nvinfo : EIATTR_PARAM_CBANK
	.align		4
        /*014c*/ 	.byte	0x04, 0x0a
        /*014e*/ 	.short	(.L_8344 - .L_8343)
	.align		4
.L_8343:
        /*0150*/ 	.word	index@(.nv.constant0._ZN2at6native27unrolled_elementwise_kernelIZZZNS0_49_GLOBAL__N__657f93f7_16_TensorCompare_cu_71e06f4e17where_kernel_implERNS_14TensorIteratorEENKUlvE_clEvENKUlvE_clEvEUlbN3c107complexINS7_4HalfEEESA_E_St5arrayIPcLm4EELi4E23TrivialOffsetCalculatorILi3EjESF_ILi1EjENS0_6memory12LoadWithCastILi3EEENSI_13StoreWithCastILi1EEEEEviT_T0_T2_T3_T4_T5_)
        /*0154*/ 	.short	0x0210
        /*0156*/ 	.short	0x004c


	//----- nvinfo : EIATTR_SW_WAR
	.align		4
.L_8344:
        /*0158*/ 	.byte	0x04, 0x36
        /*015a*/ 	.short	(.L_8346 - .L_8345)
.L_8345:
        /*015c*/ 	.word	0x00000008
.L_8346:


//--------------------- .nv.info._ZN2at6native18elementwise_kernelILi128ELi2EZNS0_22gpu_kernel_impl_nocastIZZZNS0_49_GLOBAL__N__657f93f7_16_TensorCompare_cu_71e06f4e17where_kernel_implERNS_14TensorIteratorEENKUlvE_clEvENKUlvE_clEvEUlbN3c107complexINS8_4HalfEEESB_E_EEvRNS_18TensorIteratorBaseERKT_EUliE_EEviT1_ --------------------------
	.section	.nv.info._ZN2at6native18elementwise_kernelILi128ELi2EZNS0_22gpu_kernel_impl_nocastIZZZNS0_49_GLOBAL__N__657f93f7_16_TensorCompare_cu_71e06f4e17where_kernel_implERNS_14TensorIteratorEENKUlvE_clEvENKUlvE_clEvEUlbN3c107complexINS8_4HalfEEESB_E_EEvRNS_18TensorIteratorBaseERKT_EUliE_EEviT1_,"",@"SHT_CUDA_INFO"
	.sectionflags	@""
	.align	4


	//----- nvinfo : EIATTR_CUDA_API_VERSION
	.align		4
        /*0000*/ 	.byte	0x04, 0x37
        /*0002*/ 	.short	(.L_8348 - .L_8347)
.L_8347:
        /*0004*/ 	.word	0x00000082


	//----- nvinfo : EIATTR_KPARAM_INFO
	.align		4
.L_8348:
        /*0008*/ 	.byte	0x04, 0x17
        /*000a*/ 	.short	(.L_8350 - .L_8349)
.L_8349:
        /*000c*/ 	.word	0x00000000
        /*0010*/ 	.short	0x0001
        /*0012*/ 	.short	0x0008
        /*0014*/ 	.byte	0x00, 0xf0, 0xc1, 0x0b


	//----- nvinfo : EIATTR_KPARAM_INFO
	.align		4
.L_8350:
        /*0018*/ 	.byte	0x04, 0x17
        /*001a*/ 	.short	(.L_8352 - .L_8351)
.L_8351:
        /*001c*/ 	.word	0x00000000
        /*0020*/ 	.short	0x0000
        /*0022*/ 	.short	0x0000
        /*0024*/ 	.byte	0x00, 0xf0, 0x11, 0x00


	//----- nvinfo : EIATTR_SPARSE_MMA_MASK
	.align		4
.L_8352:
        /*0028*/ 	.byte	0x03, 0x50
        /*002a*/ 	.short	0x0000


	//----- nvinfo : EIATTR_MAXREG_COUNT
	.align		4
        /*002c*/ 	.byte	0x03, 0x1b
        /*002e*/ 	.short	0x0080


	//----- nvinfo : EIATTR_MERCURY_ISA_VERSION
	.align		4
        /*0030*/ 	.byte	0x03, 0x5f
        /*0032*/ 	.short	0x0101


	//----- nvinfo : EIATTR_EXIT_INSTR_OFFSETS
	.align		4
        /*0034*/ 	.byte	0x04, 0x1c
        /*0036*/ 	.short	(.L_8354 - .L_8353)


	//   ....[0]....
.L_8353:
        /*0038*/ 	.word	0x000019c0


	//   ....[1]....
        /*003c*/ 	.word	0x000032d0


	//----- nvinfo : EIATTR_MAX_THREADS
	.align		4
.L_8354:
        /*0040*/ 	.byte	0x04, 0x05
        /*0042*/ 	.short	(.L_8356 - .L_8355)
.L_8355:
        /*0044*/ 	.word	0x00000080
        /*0048*/ 	.word	0x00000001
        /*004c*/ 	.word	0x00000001


	//----- nvinfo : EIATTR_CRS_STACK_SIZE
	.align		4
.L_8356:
        /*0050*/ 	.byte	0x04, 0x1e
        /*0052*/ 	.short	(.L_8358 - .L_8357)
.L_8357:
        /*0054*/ 	.word	0x00000000


	//----- nvinfo : EIATTR_CBANK_PARAM_SIZE
	.align		4
.L_8358:
        /*0058*/ 	.byte	0x03, 0x19
        /*005a*/ 	.short	0x02f8


	//----- nvinfo : EIATTR_PARAM_CBANK
	.align		4
        /*005c*/ 	.byte	0x04, 0x0a
        /*005e*/ 	.short	(.L_8360 - .L_8359)
	.align		4
.L_8359:
        /*0060*/ 	.word	index@(.nv.constant0._ZN2at6native18elementwise_kernelILi128ELi2EZNS0_22gpu_kernel_impl_nocastIZZZNS0_49_GLOBAL__N__657f93f7_16_TensorCompare_cu_71e06f4e17where_kernel_implERNS_14TensorIteratorEENKUlvE_clEvENKUlvE_clEvEUlbN3c107complexINS8_4HalfEEESB_E_EEvRNS_18TensorIteratorBaseERKT_EUliE_EEviT1_)
        /*0064*/ 	.short	0x0210
        /*0066*/ 	.short	0x02f8


	//----- nvinfo : EIATTR_SW_WAR
	.align		4
.L_8360:
        /*0068*/ 	.byte	0x04, 0x36
        /*006a*/ 	.short	(.L_8362 - .L_8361)
.L_8361:
        /*006c*/ 	.word	0x00000008
.L_8362:


//--------------------- .nv.info._ZN2at6native27unrolled_elementwise_kernelIZZZNS0_49_GLOBAL__N__657f93f7_16_TensorCompare_cu_71e06f4e17where_kernel_implERNS_14TensorIteratorEENKUlvE_clEvENKUlvE_clEvEUlbN3c107complexINS7_4HalfEEESA_E_St5arrayIPcLm4EELi4E23TrivialOffsetCalculatorILi3EjESF_ILi1EjENS0_6memory15LoadWithoutCastENSI_16StoreWithoutCastEEEviT_T0_T2_T3_T4_T5_ --------------------------
	.section	.nv.info._ZN2at6native27unrolled_elementwise_kernelIZZZNS0_49_GLOBAL__N__657f93f7_16_TensorCompare_cu_71e06f4e17where_kernel_implERNS_14TensorIteratorEENKUlvE_clEvENKUlvE_clEvEUlbN3c107complexINS7_4HalfEEESA_E_St5arrayIPcLm4EELi4E23TrivialOffsetCalculatorILi3EjESF_ILi1EjENS0_6memory15LoadWithoutCastENSI_16StoreWithoutCastEEEviT_T0_T2_T3_T4_T5_,"",@"SHT_CUDA_INFO"
	.sectionflags	@""
	.align	4


	//----- nvinfo : EIATTR_CUDA_API_VERSION
	.align		4
        /*0000*/ 	.byte	0x04, 0x37
        /*0002*/ 	.short	(.L_8364 - .L_8363)
.L_8363:
        /*0004*/ 	.word	0x00000082


	//----- nvinfo : EIATTR_KPARAM_INFO
	.align		4
.L_8364:
        /*0008*/ 	.byte	0x04, 0x17
        /*000a*/ 	.short	(.L_8366 - .L_8365)
.L_8365:
        /*000c*/ 	.word	0x00000000
        /*0010*/ 	.short	0x0006
        /*0012*/ 	.short	0x0033
        /*0014*/ 	.byte	0x00, 0xf0, 0x05, 0x00


	//----- nvinfo : EIATTR_KPARAM_INFO
	.align		4
.L_8366:
        /*0018*/ 	.byte	0x04, 0x17
        /*001a*/ 	.short	(.L_8368 - .L_8367)
.L_8367:
        /*001c*/ 	.word	0x00000000
        /*0020*/ 	.short	0x0005
        /*0022*/ 	.short	0x0032
        /*0024*/ 	.byte	0x00, 0xf0, 0x05, 0x00


	//----- nvinfo : EIATTR_KPARAM_INFO
	.align		4
.L_8368:
        /*0028*/ 	.byte	0x04, 0x17
        /*002a*/ 	.short	(.L_8370 - .L_8369)
.L_8369:
        /*002c*/ 	.word	0x00000000
        /*0030*/ 	.short	0x0004
        /*0032*/ 	.short	0x0031
        /*0034*/ 	.byte	0x00, 0xf0, 0x05, 0x00


	//----- nvinfo : EIATTR_KPARAM_INFO
	.align		4
.L_8370:
        /*0038*/ 	.byte	0x04, 0x17
        /*003a*/ 	.short	(.L_8372 - .L_8371)
.L_8371:
        /*003c*/ 	.word	0x00000000
        /*0040*/ 	.short	0x0003
        /*0042*/ 	.short	0x0030
        /*0044*/ 	.byte	0x00, 0xf0, 0x05, 0x00


	//----- nvinfo : EIATTR_KPARAM_INFO
	.align		4
.L_8372:
        /*0048*/ 	.byte	0x04, 0x17
        /*004a*/ 	.short	(.L_8374 - .L_8373)
.L_8373:
        /*004c*/ 	.word	0x00000000
        /*0050*/ 	.short	0x0002
        /*0052*/ 	.short	0x0010
        /*0054*/ 	.byte	0x00, 0xf0, 0x81, 0x00


	//----- nvinfo : EIATTR_KPARAM_INFO
	.align		4
.L_8374:
        /*0058*/ 	.byte	0x04, 0x17
        /*005a*/ 	.short	(.L_8376 - .L_8375)
.L_8375:
        /*005c*/ 	.word	0x00000000
        /*0060*/ 	.short	0x0001
        /*0062*/ 	.short	0x0008
        /*0064*/ 	.byte	0x00, 0xf0, 0x21, 0x00


	//----- nvinfo : EIATTR_KPARAM_INFO
	.align		4
.L_8376:
        /*0068*/ 	.byte	0x04, 0x17
        /*006a*/ 	.short	(.L_8378 - .L_8377)
.L_8377:
        /*006c*/ 	.word	0x00000000
        /*0070*/ 	.short	0x0000
        /*0072*/ 	.short	0x0000
        /*0074*/ 	.byte	0x00, 0xf0, 0x11, 0x00


	//----- nvinfo : EIATTR_SPARSE_MMA_MASK
	.align		4
.L_8378:
        /*0078*/ 	.byte	0x03, 0x50
        /*007a*/ 	.short	0x0000


	//----- nvinfo : EIATTR_MAXREG_COUNT
	.align		4
        /*007c*/ 	.byte	0x03, 0x1b
        /*007e*/ 	.short	0x00ff


	//----- nvinfo : EIATTR_MERCURY_ISA_VERSION
	.align		4
        /*0080*/ 	.byte	0x03, 0x5f
        /*0082*/ 	.short	0x0101


	//----- nvinfo : EIATTR_EXIT_INSTR_OFFSETS
	.align		4
        /*0084*/ 	.byte	0x04, 0x1c
        /*0086*/ 	.short	(.L_8380 - .L_8379)


	//   ....[0]....
.L_8379:
        /*0088*/ 	.word	0x00000890


	//   ....[1]....
        /*008c*/ 	.word	0x000009b0


	//----- nvinfo : EIATTR_MAX_THREADS
	.align		4
.L_8380:
        /*0090*/ 	.byte	0x04, 0x05
        /*0092*/ 	.short	(.L_8382 - .L_8381)
.L_8381:
        /*0094*/ 	.word	0x00000080
        /*0098*/ 	.word	0x00000001
        /*009c*/ 	.word	0x00000001


	//----- nvinfo : EIATTR_CRS_STACK_SIZE
	.align		4
.L_8382:
        /*00a0*/ 	.byte	0x04, 0x1e
        /*00a2*/ 	.short	(.L_8384 - .L_8383)
.L_8383:
        /*00a4*/ 	.word	0x00000000


	//----- nvinfo : EIATTR_CBANK_PARAM_SIZE
	.align		4
.L_8384:
        /*00a8*/ 	.byte	0x03, 0x19
        /*00aa*/ 	.short	0x0034


	//----- nvinfo : EIATTR_PARAM_CBANK
	.align		4
        /*00ac*/ 	.byte	0x04, 0x0a
        /*00ae*/ 	.short	(.L_8386 - .L_8385)
	.align		4
.L_8385:
        /*00b0*/ 	.word	index@(.nv.constant0._ZN2at6native27unrolled_elementwise_kernelIZZZNS0_49_GLOBAL__N__657f93f7_16_TensorCompare_cu_71e06f4e17where_kernel_implERNS_14TensorIteratorEENKUlvE_clEvENKUlvE_clEvEUlbN3c107complexINS7_4HalfEEESA_E_St5arrayIPcLm4EELi4E23TrivialOffsetCalculatorILi3EjESF_ILi1EjENS0_6memory15LoadWithoutCastENSI_16StoreWithoutCastEEEviT_T0_T2_T3_T4_T5_)
        /*00b4*/ 	.short	0x0210
        /*00b6*/ 	.short	0x0034


	//----- nvinfo : EIATTR_SW_WAR
	.align		4
.L_8386:
        /*00b8*/ 	.byte	0x04, 0x36
        /*00ba*/ 	.short	(.L_8388 - .L_8387)
.L_8387:
        /*00bc*/ 	.word	0x00000008
.L_8388:


//--------------------- .nv.info._ZN2at6native29vectorized_elementwise_kernelILi2EZZZNS0_49_GLOBAL__N__657f93f7_16_TensorCompare_cu_71e06f4e17where_kernel_implERNS_14TensorIteratorEENKUlvE_clEvENKUlvE_clEvEUlbN3c107complexINS7_4HalfEEESA_E_St5arrayIPcLm4EEEEviT0_T1_ --------------------------
	.section	.nv.info._ZN2at6native29vectorized_elementwise_kernelILi2EZZZNS0_49_GLOBAL__N__657f93f7_16_TensorCompare_cu_71e06f4e17where_kernel_implERNS_14TensorIteratorEENKUlvE_clEvENKUlvE_clEvEUlbN3c107complexINS7_4HalfEEESA_E_St5arrayIPcLm4EEEEviT0_T1_,"",@"SHT_CUDA_INFO"
	.sectionflags	@""
	.align	4


	//----- nvinfo : EIATTR_CUDA_API_VERSION
	.align		4
        /*0000*/ 	.byte	0x04, 0x37
        /*0002*/ 	.short	(.L_8390 - .L_8389)
.L_8389:
        /*0004*/ 	.word	0x00000082


	//----- nvinfo : EIATTR_KPARAM_INFO
	.align		4
.L_8390:
        /*0008*/ 	.byte	0x04, 0x17
        /*000a*/ 	.short	(.L_8392 - .L_8391)
.L_8391:
        /*000c*/ 	.word	0x00000000
        /*0010*/ 	.short	0x0002
        /*0012*/ 	.short	0x0010
        /*0014*/ 	.byte	0x00, 0xf0, 0x81, 0x00


	//----- nvinfo : EIATTR_KPARAM_INFO
	.align		4
.L_8392:
        /*0018*/ 	.byte	0x04, 0x17
        /*001a*/ 	.short	(.L_8394 - .L_8393)
.L_8393:
        /*001c*/ 	.word	0x00000000
        /*0020*/ 	.short	0x0001
        /*0022*/ 	.short	0x0008
        /*0024*/ 	.byte	0x00, 0xf0, 0x21, 0x00


	//----- nvinfo : EIATTR_KPARAM_INFO
	.align		4
.L_8394:
        /*0028*/ 	.byte	0x04, 0x17
        /*002a*/ 	.short	(.L_8396 - .L_8395)
.L_8395:
        /*002c*/ 	.word	0x00000000
        /*0030*/ 	.short	0x0000
        /*0032*/ 	.short	0x0000
        /*0034*/ 	.byte	0x00, 0xf0, 0x11, 0x00


	//----- nvinfo : EIATTR_SPARSE_MMA_MASK
	.align		4
.L_8396:
        /*0038*/ 	.byte	0x03, 0x50
        /*003a*/ 	.short	0x0000


	//----- nvinfo : EIATTR_MAXREG_COUNT
	.align		4
        /*003c*/ 	.byte	0x03, 0x1b
        /*003e*/ 	.short	0x00ff


	//----- nvinfo : EIATTR_MERCURY_ISA_VERSION
	.align		4
        /*0040*/ 	.byte	0x03, 0x5f
        /*0042*/ 	.short	0x0101


	//----- nvinfo : EIATTR_EXIT_INSTR_OFFSETS
	.align		4
        /*0044*/ 	.byte	0x04, 0x1c
        /*0046*/ 	.short	(.L_8398 - .L_8397)


	//   ....[0]....
.L_8397:
        /*0048*/ 	.word	0x00000530


	//   ....[1]....
        /*004c*/ 	.word	0x00001800


	//   ....[2]....
        /*0050*/ 	.word	0x00001860


	//----- nvinfo : EIATTR_MAX_THREADS
	.align		4
.L_8398:
        /*0054*/ 	.byte	0x04, 0x05
        /*0056*/ 	.short	(.L_8400 - .L_8399)
.L_8399:
        /*0058*/ 	.word	0x00000080
        /*005c*/ 	.word	0x00000001
        /*0060*/ 	.word	0x00000001


	//----- nvinfo : EIATTR_CRS_STACK_SIZE
	.align		4
.L_8400:
        /*0064*/ 	.byte	0x04, 0x1e
        /*0066*/ 	.short	(.L_8402 - .L_8401)
.L_8401:
        /*0068*/ 	.word	0x00000000


	//----- nvinfo : EIATTR_CBANK_PARAM_SIZE
	.align		4
.L_8402:
        /*006c*/ 	.byte	0x03, 0x19
        /*006e*/ 	.short	0x0030


	//----- nvinfo : EIATTR_PARAM_CBANK
	.align		4
        /*0070*/ 	.byte	0x04, 0x0a
        /*0072*/ 	.short	(.L_8404 - .L_8403)
	.align		4
.L_8403:
        /*0074*/ 	.word	index@(.nv.constant0._ZN2at6native29vectorized_elementwise_kernelILi2EZZZNS0_49_GLOBAL__N__657f93f7_16_TensorCompare_cu_71e06f4e17where_kernel_implERNS_14TensorIteratorEENKUlvE_clEvENKUlvE_clEvEUlbN3c107complexINS7_4HalfEEESA_E_St5arrayIPcLm4EEEEviT0_T1_)
        /*0078*/ 	.short	0x0210
        /*007a*/ 	.short	0x0030


	//----- nvinfo : EIATTR_SW_WAR
	.align		4
.L_8404:
        /*007c*/ 	.byte	0x04, 0x36
        /*007e*/ 	.short	(.L_8406 - .L_8405)
.L_8405:
        /*0080*/ 	.word	0x00000008
.L_8406:


//--------------------- .nv.info._ZN2at6native29vectorized_elementwise_kernelILi4EZZZNS0_49_GLOBAL__N__657f93f7_16_TensorCompare_cu_71e06f4e17where_kernel_implERNS_14TensorIteratorEENKUlvE_clEvENKUlvE_clEvEUlbN3c107complexINS7_4HalfEEESA_E_St5arrayIPcLm4EEEEviT0_T1_ --------------------------
	.section	.nv.info._ZN2at6native29vectorized_elementwise_kernelILi4EZZZNS0_49_GLOBAL__N__657f93f7_16_TensorCompare_cu_71e06f4e17where_kernel_implERNS_14TensorIteratorEENKUlvE_clEvENKUlvE_clEvEUlbN3c107complexINS7_4HalfEEESA_E_St5arrayIPcLm4EEEEviT0_T1_,"",@"SHT_CUDA_INFO"
	.sectionflags	@""
	.align	4


	//----- nvinfo : EIATTR_CUDA_API_VERSION
	.align		4
        /*0000*/ 	.byte	0x04, 0x37
        /*0002*/ 	.short	(.L_8408 - .L_8407)
.L_8407:
        /*0004*/ 	.word	0x00000082


	//----- nvinfo : EIATTR_KPARAM_INFO
	.align		4
.L_8408:
        /*0008*/ 	.byte	0x04, 0x17
        /*000a*/ 	.short	(.L_8410 - .L_8409)
.L_8409:
        /*000c*/ 	.word	0x00000000
        /*0010*/ 	.short	0x0002
        /*0012*/ 	.short	0x0010
        /*0014*/ 	.byte	0x00, 0xf0, 0x81, 0x00


	//----- nvinfo : EIATTR_KPARAM_INFO
	.align		4
.L_8410:
        /*0018*/ 	.byte	0x04, 0x17
        /*001a*/ 	.short	(.L_8412 - .L_8411)
.L_8411:
        /*001c*/ 	.word	0x00000000
        /*0020*/ 	.short	0x0001
        /*0022*/ 	.short	0x0008
        /*0024*/ 	.byte	0x00, 0xf0, 0x21, 0x00


	//----- nvinfo : EIATTR_KPARAM_INFO
	.align		4
.L_8412:
        /*0028*/ 	.byte	0x04, 0x17
        /*002a*/ 	.short	(.L_8414 - .L_8413)
.L_8413:
        /*002c*/ 	.word	0x00000000
        /*0030*/ 	.short	0x0000
        /*0032*/ 	.short	0x0000
        /*0034*/ 	.byte	0x00, 0xf0, 0x11, 0x00


	//----- nvinfo : EIATTR_SPARSE_MMA_MASK
	.align		4
.L_8414:
        /*0038*/ 	.byte	0x03, 0x50
        /*003a*/ 	.short	0x0000


	//----- nvinfo : EIATTR_MAXREG_COUNT
	.align		4
        /*003c*/ 	.byte	0x03, 0x1b
        /*003e*/ 	.short	0x00ff


	//----- nvinfo : EIATTR_MERCURY_ISA_VERSION
	.align		4
        /*0040*/ 	.byte	0x03, 0x5f
        /*0042*/ 	.short	0x0101


	//----- nvinfo : EIATTR_EXIT_INSTR_OFFSETS
	.align		4
        /*0044*/ 	.byte	0x04, 0x1c
        /*0046*/ 	.short	(.L_8416 - .L_8415)


	//   ....[0]....
.L_8415:
        /*0048*/ 	.word	0x000004c0


	//   ....[1]....
        /*004c*/ 	.word	0x00001790


	//   ....[2]....
        /*0050*/ 	.word	0x000017f0


	//----- nvinfo : EIATTR_MAX_THREADS
	.align		4
.L_8416:
        /*0054*/ 	.byte	0x04, 0x05
        /*0056*/ 	.short	(.L_8418 - .L_8417)
.L_8417:
        /*0058*/ 	.word	0x00000080
        /*005c*/ 	.word	0x00000001
        /*0060*/ 	.word	0x00000001


	//----- nvinfo : EIATTR_CRS_STACK_SIZE
	.align		4
.L_8418:
        /*0064*/ 	.byte	0x04, 0x1e
        /*0066*/ 	.short	(.L_8420 - .L_8419)
.L_8419:
        /*0068*/ 	.word	0x00000000


	//----- nvinfo : EIATTR_CBANK_PARAM_SIZE
	.align		4
.L_8420:
        /*006c*/ 	.byte	0x03, 0x19
        /*006e*/ 	.short	0x0030


	//----- nvinfo : EIATTR_PARAM_CBANK
	.align		4
        /*0070*/ 	.byte	0x04, 0x0a
        /*0072*/ 	.short	(.L_8422 - .L_8421)
	.align		4
.L_8421:
        /*0074*/ 	.word	index@(.nv.constant0._ZN2at6native29vectorized_elementwise_kernelILi4EZZZNS0_49_GLOBAL__N__657f93f7_16_TensorCompare_cu_71e06f4e17where_kernel_implERNS_14TensorIteratorEENKUlvE_clEvENKUlvE_clEvEUlbN3c107complexINS7_4HalfEEESA_E_St5arrayIPcLm4EEEEviT0_T1_)
        /*0078*/ 	.short	0x0210
        /*007a*/ 	.short	0x0030


	//----- nvinfo : EIATTR_SW_WAR
	.align		4
.L_8422:
        /*007c*/ 	.byte	0x04, 0x36
        /*007e*/ 	.short	(.L_8424 - .L_8423)
.L_8423:
        /*0080*/ 	.word	0x00000008
.L_8424:


//--------------------- .nv.info._ZN2at6native29vectorized_elementwise_kernelILi8EZZZNS0_49_GLOBAL__N__657f93f7_16_TensorCompare_cu_71e06f4e17where_kernel_implERNS_14TensorIteratorEENKUlvE_clEvENKUlvE_clEvEUlbN3c107complexINS7_4HalfEEESA_E_St5arrayIPcLm4EEEEviT0_T1_ --------------------------
	.section	.nv.info._ZN2at6native29vectorized_elementwise_kernelILi8EZZZNS0_49_GLOBAL__N__657f93f7_16_TensorCompare_cu_71e06f4e17where_kernel_implERNS_14TensorIteratorEENKUlvE_clEvENKUlvE_clEvEUlbN3c107complexINS7_4HalfEEESA_E_St5arrayIPcLm4EEEEviT0_T1_,"",@"SHT_CUDA_INFO"
	.sectionflags	@""
	.align	4


	//----- nvinfo : EIATTR_CUDA_API_VERSION
	.align		4
        /*0000*/ 	.byte	0x04, 0x37
        /*0002*/ 	.short	(.L_8426 - .L_8425)
.L_8425:
        /*0004*/ 	.word	0x00000082


	//----- nvinfo : EIATTR_KPARAM_INFO
	.align		4
.L_8426:
        /*0008*/ 	.byte	0x04, 0x17
        /*000a*/ 	.short	(.L_8428 - .L_8427)
.L_8427:
        /*000c*/ 	.word	0x00000000
        /*0010*/ 	.short	0x0002
        /*0012*/ 	.short	0x0010
        /*0014*/ 	.byte	0x00, 0xf0, 0x81, 0x00


	//----- nvinfo : EIATTR_KPARAM_INFO
	.align		4
.L_8428:
        /*0018*/ 	.byte	0x04, 0x17
        /*001a*/ 	.short	(.L_8430 - .L_8429)
.L_8429:
        /*001c*/ 	.word	0x00000000
        /*0020*/ 	.short	0x0001
        /*0022*/ 	.short	0x0008
        /*0024*/ 	.byte	0x00, 0xf0, 0x21, 0x00


	//----- nvinfo : EIATTR_KPARAM_INFO
	.align		4
.L_8430:
        /*0028*/ 	.byte	0x04, 0x17
        /*002a*/ 	.short	(.L_8432 - .L_8431)
.L_8431:
        /*002c*/ 	.word	0x00000000
        /*0030*/ 	.short	0x0000
        /*0032*/ 	.short	0x0000
        /*0034*/ 	.byte	0x00, 0xf0, 0x11, 0x00


	//----- nvinfo : EIATTR_SPARSE_MMA_MASK
	.align		4
.L_8432:
        /*0038*/ 	.byte	0x03, 0x50
        /*003a*/ 	.short	0x0000


	//----- nvinfo : EIATTR_MAXREG_COUNT
	.align		4
        /*003c*/ 	.byte	0x03, 0x1b
        /*003e*/ 	.short	0x00ff


	//----- nvinfo : EIATTR_MERCURY_ISA_VERSION
	.align		4
        /*0040*/ 	.byte	0x03, 0x5f
        /*0042*/ 	.short	0x0101


	//----- nvinfo : EIATTR_EXIT_INSTR_OFFSETS
	.align		4
        /*0044*/ 	.byte	0x04, 0x1c
        /*0046*/ 	.short	(.L_8434 - .L_8433)


	//   ....[0]....
.L_8433:
        /*0048*/ 	.word	0x00000560


	//   ....[1]....
        /*004c*/ 	.word	0x00001830


	//   ....[2]....
        /*0050*/ 	.word	0x00001890


	//----- nvinfo : EIATTR_MAX_THREADS
	.align		4
.L_8434:
        /*0054*/ 	.byte	0x04, 0x05
        /*0056*/ 	.short	(.L_8436 - .L_8435)
.L_8435:
        /*0058*/ 	.word	0x00000080
        /*005c*/ 	.word	0x00000001
        /*0060*/ 	.word	0x00000001


	//----- nvinfo : EIATTR_CRS_STACK_SIZE
	.align		4
.L_8436:
        /*0064*/ 	.byte	0x04, 0x1e
        /*0066*/ 	.short	(.L_8438 - .L_8437)
.L_8437:
        /*0068*/ 	.word	0x00000000


	//----- nvinfo : EIATTR_CBANK_PARAM_SIZE
	.align		4
.L_8438:
        /*006c*/ 	.byte	0x03, 0x19
        /*006e*/ 	.short	0x0030


	//----- nvinfo : EIATTR_PARAM_CBANK
	.align		4
        /*0070*/ 	.byte	0x04, 0x0a
        /*0072*/ 	.short	(.L_8440 - .L_8439)
	.align		4
.L_8439:
        /*0074*/ 	.word	index@(.nv.constant0._ZN2at6native29vectorized_elementwise_kernelILi8EZZZNS0_49_GLOBAL__N__657f93f7_16_TensorCompare_cu_71e06f4e17where_kernel_implERNS_14TensorIteratorEENKUlvE_clEvENKUlvE_clEvEUlbN3c107complexINS7_4HalfEEESA_E_St5arrayIPcLm4EEEEviT0_T1_)
        /*0078*/ 	.short	0x0210
        /*007a*/ 	.short	0x0030


	//----- nvinfo : EIATTR_SW_WAR
	.align		4
.L_8440:
        /*007c*/ 	.byte	0x04, 0x36
        /*007e*/ 	.short	(.L_8442 - .L_8441)
.L_8441:
        /*0080*/ 	.word	0x00000008
.L_8442:


//--------------------- .nv.info._ZN2at6native25_assert_async_cuda_kernelIN3c108BFloat16EEEvPKT_NS0_3MsgE --------------------------
	.section	.nv.info._ZN2at6native25_assert_async_cuda_kernelIN3c108BFloat16EEEvPKT_NS0_3MsgE,"",@"SHT_CUDA_INFO"
	.sectionflags	@""
	.align	4


	//----- nvinfo : EIATTR_CUDA_API_VERSION
	.align		4
        /*0000*/ 	.byte	0x04, 0x37
        /*0002*/ 	.short	(.L_8444 - .L_8443)
.L_8443:
        /*0004*/ 	.word	0x00000082


	//----- nvinfo : EIATTR_KPARAM_INFO
	.align		4
.L_8444:
        /*0008*/ 	.byte	0x04, 0x17
        /*000a*/ 	.short	(.L_8446 - .L_8445)
.L_8445:
        /*000c*/ 	.word	0x00000000
        /*0010*/ 	.short	0x0001
        /*0012*/ 	.short	0x0008
        /*0014*/ 	.byte	0x00, 0xf0, 0x01, 0x04


	//----- nvinfo : EIATTR_KPARAM_INFO
	.align		4
.L_8446:
        /*0018*/ 	.byte	0x04, 0x17
        /*001a*/ 	.short	(.L_8448 - .L_8447)
.L_8447:
        /*001c*/ 	.word	0x00000000
        /*0020*/ 	.short	0x0000
        /*0022*/ 	.short	0x0000
        /*0024*/ 	.byte	0x00, 0xf0, 0x21, 0x00


	//----- nvinfo : EIATTR_SPARSE_MMA_MASK
	.align		4
.L_8448:
        /*0028*/ 	.byte	0x03, 0x50
        /*002a*/ 	.short	0x0000


	//----- nvinfo : EIATTR_MAXREG_COUNT
	.align		4
        /*002c*/ 	.byte	0x03, 0x1b
        /*002e*/ 	.short	0x00ff


	//----- nvinfo : EIATTR_EXTERNS
	.align		4
        /*0030*/ 	.byte	0x04, 0x0f
        /*0032*/ 	.short	(.L_8450 - .L_8449)


	//   ....[0]....
	.align		4
.L_8449:
        /*0034*/ 	.word	index@(__assertfail)


	//----- nvinfo : EIATTR_MERCURY_ISA_VERSION
	.align		4
.L_8450:
        /*0038*/ 	.byte	0x03, 0x5f
        /*003a*/ 	.short	0x0101


	//----- nvinfo : EIATTR_SYSCALL_OFFSETS
	.align		4
        /*003c*/ 	.byte	0x04, 0x46
        /*003e*/ 	.short	(.L_8452 - .L_8451)


	//   ....[0]....
.L_8451:
        /*0040*/ 	.word	0x00002180


	//----- nvinfo : EIATTR_EXIT_INSTR_OFFSETS
	.align		4
.L_8452:
        /*0044*/ 	.byte	0x04, 0x1c
        /*0046*/ 	.short	(.L_8454 - .L_8453)


	//   ....[0]....
.L_8453:
        /*0048*/ 	.word	0x00002090


	//   ....[1]....
        /*004c*/ 	.word	0x00002190


	//----- nvinfo : EIATTR_CBANK_PARAM_SIZE
	.align		4
.L_8454:
        /*0050*/ 	.byte	0x03, 0x19
        /*0052*/ 	.short	0x0108


	//----- nvinfo : EIATTR_PARAM_CBANK
	.align		4
        /*0054*/ 	.byte	0x04, 0x0a
        /*0056*/ 	.short	(.L_8456 - .L_8455)
	.align		4
.L_8455:
        /*0058*/ 	.word	index@(.nv.constant0._ZN2at6native25_assert_async_cuda_kernelIN3c108BFloat16EEEvPKT_NS0_3MsgE)
        /*005c*/ 	.short	0x0210
        /*005e*/ 	.short	0x0108


	//----- nvinfo : EIATTR_SW_WAR
	.align		4
.L_8456:
        /*0060*/ 	.byte	0x04, 0x36
        /*0062*/ 	.short	(.L_8458 - .L_8457)
.L_8457:
        /*0064*/ 	.word	0x00000008
.L_8458:


//--------------------- .nv.info._ZN2at6native25_assert_async_cuda_kernelIbEEvPKT_NS0_3MsgE --------------------------
	.section	.nv.info._ZN2at6native25_assert_async_cuda_kernelIbEEvPKT_NS0_3MsgE,"",@"SHT_CUDA_INFO"
	.sectionflags	@""
	.align	4


	//----- nvinfo : EIATTR_CUDA_API_VERSION
	.align		4
        /*0000*/ 	.byte	0x04, 0x37
        /*0002*/ 	.short	(.L_8460 - .L_8459)
.L_8459:
        /*0004*/ 	.word	0x00000082


	//----- nvinfo : EIATTR_KPARAM_INFO
	.align		4
.L_8460:
        /*0008*/ 	.byte	0x04, 0x17
        /*000a*/ 	.short	(.L_8462 - .L_8461)
.L_8461:
        /*000c*/ 	.word	0x00000000
        /*0010*/ 	.short	0x0001
        /*0012*/ 	.short	0x0008
        /*0014*/ 	.byte	0x00, 0xf0, 0x01, 0x04


	//----- nvinfo : EIATTR_KPARAM_INFO
	.align		4
.L_8462:
        /*0018*/ 	.byte	0x04, 0x17
        /*001a*/ 	.short	(.L_8464 - .L_8463)
.L_8463:
        /*001c*/ 	.word	0x00000000
        /*0020*/ 	.short	0x0000
        /*0022*/ 	.short	0x0000
        /*0024*/ 	.byte	0x00, 0xf0, 0x21, 0x00


	//----- nvinfo : EIATTR_SPARSE_MMA_MASK
	.align		4
.L_8464:
        /*0028*/ 	.byte	0x03, 0x50
        /*002a*/ 	.short	0x0000


	//----- nvinfo : EIATTR_MAXREG_COUNT
	.align		4
        /*002c*/ 	.byte	0x03, 0x1b
        /*002e*/ 	.short	0x00ff


	//----- nvinfo : EIATTR_EXTERNS
	.align		4
        /*0030*/ 	.byte	0x04, 0x0f
        /*0032*/ 	.short	(.L_8466 - .L_8465)


	//   ....[0]....
	.align		4
.L_8465:
        /*0034*/ 	.word	index@(__assertfail)


	//----- nvinfo : EIATTR_MERCURY_ISA_VERSION
	.align		4
.L_8466:
        /*0038*/ 	.byte	0x03, 0x5f
        /*003a*/ 	.short	0x0101


	//----- nvinfo : EIATTR_SYSCALL_OFFSETS
	.align		4
        /*003c*/ 	.byte	0x04, 0x46
        /*003e*/ 	.short	(.L_8468 - .L_8467)


	//   ....[0]....
.L_8467:
        /*0040*/ 	.word	0x00002170


	//----- nvinfo : EIATTR_EXIT_INSTR_OFFSETS
	.align		4
.L_8468:
        /*0044*/ 	.byte	0x04, 0x1c
        /*0046*/ 	.short	(.L_8470 - .L_8469)


	//   ....[0]....
.L_8469:
        /*0048*/ 	.word	0x00002080


	//   ....[1]....
        /*004c*/ 	.word	0x00002180


	//----- nvinfo : EIATTR_CBANK_PARAM_SIZE
	.align		4
.L_8470:
        /*0050*/ 	.byte	0x03, 0x19
        /*0052*/ 	.short	0x0108


	//----- nvinfo : EIATTR_PARAM_CBANK
	.align		4
        /*0054*/ 	.byte	0x04, 0x0a
        /*0056*/ 	.short	(.L_8472 - .L_8471)
	.align		4
.L_8471:
        /*0058*/ 	.word	index@(.nv.constant0._ZN2at6native25_assert_async_cuda_kernelIbEEvPKT_NS0_3MsgE)
        /*005c*/ 	.short	0x0210
        /*005e*/ 	.short	0x0108


	//----- nvinfo : EIATTR_SW_WAR
	.align		4
.L_8472:
        /*0060*/ 	.byte	0x04, 0x36
        /*0062*/ 	.short	(.L_8474 - .L_8473)
.L_8473:
        /*0064*/ 	.word	0x00000008
.L_8474:


//--------------------- .nv.info._ZN2at6native25_assert_async_cuda_kernelIN3c104HalfEEEvPKT_NS0_3MsgE --------------------------
	.section	.nv.info._ZN2at6native25_assert_async_cuda_kernelIN3c104HalfEEEvPKT_NS0_3MsgE,"",@"SHT_CUDA_INFO"
	.sectionflags	@""
	.align	4


	//----- nvinfo : EIATTR_CUDA_API_VERSION
	.align		4
        /*0000*/ 	.byte	0x04, 0x37
        /*0002*/ 	.short	(.L_8476 - .L_8475)
.L_8475:
        /*0004*/ 	.word	0x00000082


	//----- nvinfo : EIATTR_KPARAM_INFO
	.align		4
.L_8476:
        /*0008*/ 	.byte	0x04, 0x17
        /*000a*/ 	.short	(.L_8478 - .L_8477)
.L_8477:
        /*000c*/ 	.word	0x00000000
        /*0010*/ 	.short	0x0001
        /*0012*/ 	.short	0x0008
        /*0014*/ 	.byte	0x00, 0xf0, 0x01, 0x04


	//----- nvinfo : EIATTR_KPARAM_INFO
	.align		4
.L_8478:
        /*0018*/ 	.byte	0x04, 0x17
        /*001a*/ 	.short	(.L_8480 - .L_8479)
.L_8479:
        /*001c*/ 	.word	0x00000000
        /*0020*/ 	.short	0x0000
        /*0022*/ 	.short	0x0000
        /*0024*/ 	.byte	0x00, 0xf0, 0x21, 0x00


	//----- nvinfo : EIATTR_SPARSE_MMA_MASK
	.align		4
.L_8480:
        /*0028*/ 	.byte	0x03, 0x50
        /*002a*/ 	.short	0x0000


	//----- nvinfo : EIATTR_MAXREG_COUNT
	.align		4
        /*002c*/ 	.byte	0x03, 0x1b
        /*002e*/ 	.short	0x00ff


	//----- nvinfo : EIATTR_EXTERNS
	.align		4
        /*0030*/ 	.byte	0x04, 0x0f
        /*0032*/ 	.short	(.L_8482 - .L_8481)


	//   ....[0]....
	.align		4
.L_8481:
        /*0034*/ 	.word	index@(__assertfail)


	//----- nvinfo : EIATTR_MERCURY_ISA_VERSION
	.align		4
.L_8482:
        /*0038*/ 	.byte	0x03, 0x5f
        /*003a*/ 	.short	0x0101


	//----- nvinfo : EIATTR_SYSCALL_OFFSETS
	.align		4
        /*003c*/ 	.byte	0x04, 0x46
        /*003e*/ 	.short	(.L_8484 - .L_8483)


	//   ....[0]....
.L_8483:
        /*0040*/ 	.word	0x00002180


	//----- nvinfo : EIATTR_EXIT_INSTR_OFFSETS
	.align		4
.L_8484:
        /*0044*/ 	.byte	0x04, 0x1c
        /*0046*/ 	.short	(.L_8486 - .L_8485)


	//   ....[0]....
.L_8485:
        /*0048*/ 	.word	0x00002090


	//   ....[1]....
        /*004c*/ 	.word	0x00002190


	//----- nvinfo : EIATTR_CBANK_PARAM_SIZE
	.align		4
.L_8486:
        /*0050*/ 	.byte	0x03, 0x19
        /*0052*/ 	.short	0x0108


	//----- nvinfo : EIATTR_PARAM_CBANK
	.align		4
        /*0054*/ 	.byte	0x04, 0x0a
        /*0056*/ 	.short	(.L_8488 - .L_8487)
	.align		4
.L_8487:
        /*0058*/ 	.word	index@(.nv.constant0._ZN2at6native25_assert_async_cuda_kernelIN3c104HalfEEEvPKT_NS0_3MsgE)
        /*005c*/ 	.short	0x0210
        /*005e*/ 	.short	0x0108


	//----- nvinfo : EIATTR_SW_WAR
	.align		4
.L_8488:
        /*0060*/ 	.byte	0x04, 0x36
        /*0062*/ 	.short	(.L_8490 - .L_8489)
.L_8489:
        /*0064*/ 	.word	0x00000008
.L_8490:


//--------------------- .nv.info._ZN2at6native25_assert_async_cuda_kernelIfEEvPKT_NS0_3MsgE --------------------------
	.section	.nv.info._ZN2at6native25_assert_async_cuda_kernelIfEEvPKT_NS0_3MsgE,"",@"SHT_CUDA_INFO"
	.sectionflags	@""
	.align	4


	//----- nvinfo : EIATTR_CUDA_API_VERSION
	.align		4
        /*0000*/ 	.byte	0x04, 0x37
        /*0002*/ 	.short	(.L_8492 - .L_8491)
.L_8491:
        /*0004*/ 	.word	0x00000082


	//----- nvinfo : EIATTR_KPARAM_INFO
	.align		4
.L_8492:
        /*0008*/ 	.byte	0x04, 0x17
        /*000a*/ 	.short	(.L_8494 - .L_8493)
.L_8493:
        /*000c*/ 	.word	0x00000000
        /*0010*/ 	.short	0x0001
        /*0012*/ 	.short	0x0008
        /*0014*/ 	.byte	0x00, 0xf0, 0x01, 0x04


	//----- nvinfo : EIATTR_KPARAM_INFO
	.align		4
.L_8494:
        /*0018*/ 	.byte	0x04, 0x17
        /*001a*/ 	.short	(.L_8496 - .L_8495)
.L_8495:
        /*001c*/ 	.word	0x00000000
        /*0020*/ 	.short	0x0000
        /*0022*/ 	.short	0x0000
        /*0024*/ 	.byte	0x00, 0xf0, 0x21, 0x00


	//----- nvinfo : EIATTR_SPARSE_MMA_MASK
	.align		4
.L_8496:
        /*0028*/ 	.byte	0x03, 0x50
        /*002a*/ 	.short	0x0000


	//----- nvinfo : EIATTR_MAXREG_COUNT
	.align		4
        /*002c*/ 	.byte	0x03, 0x1b
        /*002e*/ 	.short	0x00ff


	//----- nvinfo : EIATTR_EXTERNS
	.align		4
        /*0030*/ 	.byte	0x04, 0x0f
        /*0032*/ 	.short	(.L_8498 - .L_8497)


	//   ....[0]....
	.align		4
.L_8497:
        /*0034*/ 	.word	index@(__assertfail)


	//----- nvinfo : EIATTR_MERCURY_ISA_VERSION
	.align		4
.L_8498:
        /*0038*/ 	.byte	0x03, 0x5f
        /*003a*/ 	.short	0x0101


	//----- nvinfo : EIATTR_SYSCALL_OFFSETS
	.align		4
        /*003c*/ 	.byte	0x04, 0x46
        /*003e*/ 	.short	(.L_8500 - .L_8499)


	//   ....[0]....
.L_8499:
        /*0040*/ 	.word	0x00002170


	//----- nvinfo : EIATTR_EXIT_INSTR_OFFSETS
	.align		4
.L_8500:
        /*0044*/ 	.byte	0x04, 0x1c
        /*0046*/ 	.short	(.L_8502 - .L_8501)


	//   ....[0]....
.L_8501:
        /*0048*/ 	.word	0x00002080


	//   ....[1]....
        /*004c*/ 	.word	0x00002180


	//----- nvinfo : EIATTR_CBANK_PARAM_SIZE
	.align		4
.L_8502:
        /*0050*/ 	.byte	0x03, 0x19
        /*0052*/ 	.short	0x0108


	//----- nvinfo : EIATTR_PARAM_CBANK
	.align		4
        /*0054*/ 	.byte	0x04, 0x0a
        /*0056*/ 	.short	(.L_8504 - .L_8503)
	.align		4
.L_8503:
        /*0058*/ 	.word	index@(.nv.constant0._ZN2at6native25_assert_async_cuda_kernelIfEEvPKT_NS0_3MsgE)
        /*005c*/ 	.short	0x0210
        /*005e*/ 	.short	0x0108


	//----- nvinfo : EIATTR_SW_WAR
	.align		4
.L_8504:
        /*0060*/ 	.byte	0x04, 0x36
        /*0062*/ 	.short	(.L_8506 - .L_8505)
.L_8505:
        /*0064*/ 	.word	0x00000008
.L_8506:


//--------------------- .nv.info._ZN2at6native25_assert_async_cuda_kernelIdEEvPKT_NS0_3MsgE --------------------------
	.section	.nv.info._ZN2at6native25_assert_async_cuda_kernelIdEEvPKT_NS0_3MsgE,"",@"SHT_CUDA_INFO"
	.sectionflags	@""
	.align	4


	//----- nvinfo : EIATTR_CUDA_API_VERSION
	.align		4
        /*0000*/ 	.byte	0x04, 0x37
        /*0002*/ 	.short	(.L_8508 - .L_8507)
.L_8507:
        /*0004*/ 	.word	0x00000082


	//----- nvinfo : EIATTR_KPARAM_INFO
	.align		4
.L_8508:
        /*0008*/ 	.byte	0x04, 0x17
        /*000a*/ 	.short	(.L_8510 - .L_8509)
.L_8509:
        /*000c*/ 	.word	0x00000000
        /*0010*/ 	.short	0x0001
        /*0012*/ 	.short	0x0008
        /*0014*/ 	.byte	0x00, 0xf0, 0x01, 0x04


	//----- nvinfo : EIATTR_KPARAM_INFO
	.align		4
.L_8510:
        /*0018*/ 	.byte	0x04, 0x17
        /*001a*/ 	.short	(.L_8512 - .L_8511)
.L_8511:
        /*001c*/ 	.word	0x00000000
        /*0020*/ 	.short	0x0000
        /*0022*/ 	.short	0x0000
        /*0024*/ 	.byte	0x00, 0xf0, 0x21, 0x00


	//----- nvinfo : EIATTR_SPARSE_MMA_MASK
	.align		4
.L_8512:
        /*0028*/ 	.byte	0x03, 0x50
        /*002a*/ 	.short	0x0000


	//----- nvinfo : EIATTR_MAXREG_COUNT
	.align		4
        /*002c*/ 	.byte	0x03, 0x1b
        /*002e*/ 	.short	0x00ff


	//----- nvinfo : EIATTR_EXTERNS
	.align		4
        /*0030*/ 	.byte	0x04, 0x0f
        /*0032*/ 	.short	(.L_8514 - .L_8513)


	//   ....[0]....
	.align		4
.L_8513:
        /*0034*/ 	.word	index@(__assertfail)


	//----- nvinfo : EIATTR_MERCURY_ISA_VERSION
	.align		4
.L_8514:
        /*0038*/ 	.byte	0x03, 0x5f
        /*003a*/ 	.short	0x0101


	//----- nvinfo : EIATTR_SYSCALL_OFFSETS
	.align		4
        /*003c*/ 	.byte	0x04, 0x46
        /*003e*/ 	.short	(.L_8516 - .L_8515)


	//   ....[0]....
.L_8515:
        /*0040*/ 	.word	0x00002170


	//----- nvinfo : EIATTR_EXIT_INSTR_OFFSETS
	.align		4
.L_8516:
        /*0044*/ 	.byte	0x04, 0x1c
        /*0046*/ 	.short	(.L_8518 - .L_8517)


	//   ....[0]....
.L_8517:
        /*0048*/ 	.word	0x00002080


	//   ....[1]....
        /*004c*/ 	.word	0x00002180


	//----- nvinfo : EIATTR_CBANK_PARAM_SIZE
	.align		4
.L_8518:
        /*0050*/ 	.byte	0x03, 0x19
        /*0052*/ 	.short	0x0108


	//----- nvinfo : EIATTR_PARAM_CBANK
	.align		4
        /*0054*/ 	.byte	0x04, 0x0a
        /*0056*/ 	.short	(.L_8520 - .L_8519)
	.align		4
.L_8519:
        /*0058*/ 	.word	index@(.nv.constant0._ZN2at6native25_assert_async_cuda_kernelIdEEvPKT_NS0_3MsgE)
        /*005c*/ 	.short	0x0210
        /*005e*/ 	.short	0x0108


	//----- nvinfo : EIATTR_SW_WAR
	.align		4
.L_8520:
        /*0060*/ 	.byte	0x04, 0x36
        /*0062*/ 	.short	(.L_8522 - .L_8521)
.L_8521:
        /*0064*/ 	.word	0x00000008
.L_8522:


//--------------------- .nv.info._ZN2at6native25_assert_async_cuda_kernelIsEEvPKT_NS0_3MsgE --------------------------
	.section	.nv.info._ZN2at6native25_assert_async_cuda_kernelIsEEvPKT_NS0_3MsgE,"",@"SHT_CUDA_INFO"
	.sectionflags	@""
	.align	4


	//----- nvinfo : EIATTR_CUDA_API_VERSION
	.align		4
        /*0000*/ 	.byte	0x04, 0x37
        /*0002*/ 	.short	(.L_8524 - .L_8523)
.L_8523:
        /*0004*/ 	.word	0x00000082


	//----- nvinfo : EIATTR_KPARAM_INFO
	.align		4
.L_8524:
        /*0008*/ 	.byte	0x04, 0x17
        /*000a*/ 	.short	(.L_8526 - .L_8525)
.L_8525:
        /*000c*/ 	.word	0x00000000
        /*0010*/ 	.short	0x0001
        /*0012*/ 	.short	0x0008
        /*0014*/ 	.byte	0x00, 0xf0, 0x01, 0x04


	//----- nvinfo : EIATTR_KPARAM_INFO
	.align		4
.L_8526:
        /*0018*/ 	.byte	0x04, 0x17
        /*001a*/ 	.short	(.L_8528 - .L_8527)
.L_8527:
        /*001c*/ 	.word	0x00000000
        /*0020*/ 	.short	0x0000
        /*0022*/ 	.short	0x0000
        /*0024*/ 	.byte	0x00, 0xf0, 0x21, 0x00


	//----- nvinfo : EIATTR_SPARSE_MMA_MASK
	.align		4
.L_8528:
        /*0028*/ 	.byte	0x03, 0x50
        /*002a*/ 	.short	0x0000


	//----- nvinfo : EIATTR_MAXREG_COUNT
	.align		4
        /*002c*/ 	.byte	0x03, 0x1b
        /*002e*/ 	.short	0x00ff


	//----- nvinfo : EIATTR_EXTERNS
	.align		4
        /*0030*/ 	.byte	0x04, 0x0f
        /*0032*/ 	.short	(.L_8530 - .L_8529)


	//   ....[0]....
	.align		4
.L_8529:
        /*0034*/ 	.word	index@(__assertfail)


	//----- nvinfo : EIATTR_MERCURY_ISA_VERSION
	.align		4
.L_8530:
        /*0038*/ 	.byte	0x03, 0x5f
        /*003a*/ 	.short	0x0101


	//----- nvinfo : EIATTR_SYSCALL_OFFSETS
	.align		4
        /*003c*/ 	.byte	0x04, 0x46
        /*003e*/ 	.short	(.L_8532 - .L_8531)


	//   ....[0]....
.L_8531:
        /*0040*/ 	.word	0x00002170


	//----- nvinfo : EIATTR_EXIT_INSTR_OFFSETS
	.align		4
.L_8532:
        /*0044*/ 	.byte	0x04, 0x1c
        /*0046*/ 	.short	(.L_8534 - .L_8533)


	//   ....[0]....
.L_8533:
        /*0048*/ 	.word	0x00002080


	//   ....[1]....
        /*004c*/ 	.word	0x00002180


	//----- nvinfo : EIATTR_CBANK_PARAM_SIZE
	.align		4
.L_8534:
        /*0050*/ 	.byte	0x03, 0x19
        /*0052*/ 	.short	0x0108


	//----- nvinfo : EIATTR_PARAM_CBANK
	.align		4
        /*0054*/ 	.byte	0x04, 0x0a
        /*0056*/ 	.short	(.L_8536 - .L_8535)
	.align		4
.L_8535:
        /*0058*/ 	.word	index@(.nv.constant0._ZN2at6native25_assert_async_cuda_kernelIsEEvPKT_NS0_3MsgE)
        /*005c*/ 	.short	0x0210
        /*005e*/ 	.short	0x0108


	//----- nvinfo : EIATTR_SW_WAR
	.align		4
.L_8536:
        /*0060*/ 	.byte	0x04, 0x36
        /*0062*/ 	.short	(.L_8538 - .L_8537)
.L_8537:
        /*0064*/ 	.word	0x00000008
.L_8538:


//--------------------- .nv.info._ZN2at6native25_assert_async_cuda_kernelIlEEvPKT_NS0_3MsgE --------------------------
	.section	.nv.info._ZN2at6native25_assert_async_cuda_kernelIlEEvPKT_NS0_3MsgE,"",@"SHT_CUDA_INFO"
	.sectionflags	@""
	.align	4


	//----- nvinfo : EIATTR_CUDA_API_VERSION
	.align		4
        /*0000*/ 	.byte	0x04, 0x37
        /*0002*/ 	.short	(.L_8540 - .L_8539)
.L_8539:
        /*0004*/ 	.word	0x00000082


	//----- nvinfo : EIATTR_KPARAM_INFO
	.align		4
.L_8540:
        /*0008*/ 	.byte	0x04, 0x17
        /*000a*/ 	.short	(.L_8542 - .L_8541)
.L_8541:
        /*000c*/ 	.word	0x00000000
        /*0010*/ 	.short	0x0001
        /*0012*/ 	.short	0x0008
        /*0014*/ 	.byte	0x00, 0xf0, 0x01, 0x04


	//----- nvinfo : EIATTR_KPARAM_INFO
	.align		4
.L_8542:
        /*0018*/ 	.byte	0x04, 0x17
        /*001a*/ 	.short	(.L_8544 - .L_8543)
.L_8543:
        /*001c*/ 	.word	0x00000000
        /*0020*/ 	.short	0x0000
        /*0022*/ 	.short	0x0000
        /*0024*/ 	.byte	0x00, 0xf0, 0x21, 0x00


	//----- nvinfo : EIATTR_SPARSE_MMA_MASK
	.align		4
.L_8544:
        /*0028*/ 	.byte	0x03, 0x50
        /*002a*/ 	.short	0x0000


	//----- nvinfo : EIATTR_MAXREG_COUNT
	.align		4
        /*002c*/ 	.byte	0x03, 0x1b
        /*002e*/ 	.short	0x00ff


	//----- nvinfo : EIATTR_EXTERNS
	.align		4
        /*0030*/ 	.byte	0x04, 0x0f
        /*0032*/ 	.short	(.L_8546 - .L_8545)


	//   ....[0]....
	.align		4
.L_8545:
        /*0034*/ 	.word	index@(__assertfail)


	//----- nvinfo : EIATTR_MERCURY_ISA_VERSION
	.align		4
.L_8546:
        /*0038*/ 	.byte	0x03, 0x5f
        /*003a*/ 	.short	0x0101


	//----- nvinfo : EIATTR_SYSCALL_OFFSETS
	.align		4
        /*003c*/ 	.byte	0x04, 0x46
        /*003e*/ 	.short	(.L_8548 - .L_8547)


	//   ....[0]....
.L_8547:
        /*0040*/ 	.word	0x00002180


	//----- nvinfo : EIATTR_EXIT_INSTR_OFFSETS
	.align		4
.L_8548:
        /*0044*/ 	.byte	0x04, 0x1c
        /*0046*/ 	.short	(.L_8550 - .L_8549)


	//   ....[0]....
.L_8549:
        /*0048*/ 	.word	0x00002090


	//   ....[1]....
        /*004c*/ 	.word	0x00002190


	//----- nvinfo : EIATTR_CBANK_PARAM_SIZE
	.align		4
.L_8550:
        /*0050*/ 	.byte	0x03, 0x19
        /*0052*/ 	.short	0x0108


	//----- nvinfo : EIATTR_PARAM_CBANK
	.align		4
        /*0054*/ 	.byte	0x04, 0x0a
        /*0056*/ 	.short	(.L_8552 - .L_8551)
	.align		4
.L_8551:
        /*0058*/ 	.word	index@(.nv.constant0._ZN2at6native25_assert_async_cuda_kernelIlEEvPKT_NS0_3MsgE)
        /*005c*/ 	.short	0x0210
        /*005e*/ 	.short	0x0108


	//----- nvinfo : EIATTR_SW_WAR
	.align		4
.L_8552:
        /*0060*/ 	.byte	0x04, 0x36
        /*0062*/ 	.short	(.L_8554 - .L_8553)
.L_8553:
        /*0064*/ 	.word	0x00000008
.L_8554:


//--------------------- .nv.info._ZN2at6native25_assert_async_cuda_kernelIiEEvPKT_NS0_3MsgE --------------------------
	.section	.nv.info._ZN2at6native25_assert_async_cuda_kernelIiEEvPKT_NS0_3MsgE,"",@"SHT_CUDA_INFO"
	.sectionflags	@""
	.align	4


	//----- nvinfo : EIATTR_CUDA_API_VERSION
	.align		4
        /*0000*/ 	.byte	0x04, 0x37
        /*0002*/ 	.short	(.L_8556 - .L_8555)
.L_8555:
        /*0004*/ 	.word	0x00000082


	//----- nvinfo : EIATTR_KPARAM_INFO
	.align		4
.L_8556:
        /*0008*/ 	.byte	0x04, 0x17
        /*000a*/ 	.short	(.L_8558 - .L_8557)
.L_8557:
        /*000c*/ 	.word	0x00000000
        /*0010*/ 	.short	0x0001
        /*0012*/ 	.short	0x0008
        /*0014*/ 	.byte	0x00, 0xf0, 0x01, 0x04


	//----- nvinfo : EIATTR_KPARAM_INFO
	.align		4
.L_8558:
        /*0018*/ 	.byte	0x04, 0x17
        /*001a*/ 	.short	(.L_8560 - .L_8559)
.L_8559:
        /*001c*/ 	.word	0x00000000
        /*0020*/ 	.short	0x0000
        /*0022*/ 	.short	0x0000
        /*0024*/ 	.byte	0x00, 0xf0, 0x21, 0x00


	//----- nvinfo : EIATTR_SPARSE_MMA_MASK
	.align		4
.L_8560:
        /*0028*/ 	.byte	0x03, 0x50
        /*002a*/ 	.short	0x0000


	//----- nvinfo : EIATTR_MAXREG_COUNT
	.align		4
        /*002c*/ 	.byte	0x03, 0x1b
        /*002e*/ 	.short	0x00ff


	//----- nvinfo : EIATTR_EXTERNS
	.align		4
        /*0030*/ 	.byte	0x04, 0x0f
        /*0032*/ 	.short	(.L_8562 - .L_8561)


	//   ....[0]....
	.align		4
.L_8561:
        /*0034*/ 	.word	index@(__assertfail)


	//----- nvinfo : EIATTR_MERCURY_ISA_VERSION
	.align		4
.L_8562:
        /*0038*/ 	.byte	0x03, 0x5f
        /*003a*/ 	.short	0x0101


	//----- nvinfo : EIATTR_SYSCALL_OFFSETS
	.align		4
        /*003c*/ 	.byte	0x04, 0x46
        /*003e*/ 	.short	(.L_8564 - .L_8563)


	//   ....[0]....
.L_8563:
        /*0040*/ 	.word	0x00002170


	//----- nvinfo : EIATTR_EXIT_INSTR_OFFSETS
	.align		4
.L_8564:
        /*0044*/ 	.byte	0x04, 0x1c
        /*0046*/ 	.short	(.L_8566 - .L_8565)


	//   ....[0]....
.L_8565:
        /*0048*/ 	.word	0x00002080


	//   ....[1]....
        /*004c*/ 	.word	0x00002180


	//----- nvinfo : EIATTR_CBANK_PARAM_SIZE
	.align		4
.L_8566:
        /*0050*/ 	.byte	0x03, 0x19
        /*0052*/ 	.short	0x0108


	//----- nvinfo : EIATTR_PARAM_CBANK
	.align		4
        /*0054*/ 	.byte	0x04, 0x0a
        /*0056*/ 	.short	(.L_8568 - .L_8567)
	.align		4
.L_8567:
        /*0058*/ 	.word	index@(.nv.constant0._ZN2at6native25_assert_async_cuda_kernelIiEEvPKT_NS0_3MsgE)
        /*005c*/ 	.short	0x0210
        /*005e*/ 	.short	0x0108


	//----- nvinfo : EIATTR_SW_WAR
	.align		4
.L_8568:
        /*0060*/ 	.byte	0x04, 0x36
        /*0062*/ 	.short	(.L_8570 - .L_8569)
.L_8569:
        /*0064*/ 	.word	0x00000008
.L_8570:


//--------------------- .nv.info._ZN2at6native25_assert_async_cuda_kernelIaEEvPKT_NS0_3MsgE --------------------------
	.section	.nv.info._ZN2at6native25_assert_async_cuda_kernelIaEEvPKT_NS0_3MsgE,"",@"SHT_CUDA_INFO"
	.sectionflags	@""
	.align	4


	//----- nvinfo : EIATTR_CUDA_API_VERSION
	.align		4
        /*0000*/ 	.byte	0x04, 0x37
        /*0002*/ 	.short	(.L_8572 - .L_8571)
.L_8571:
        /*0004*/ 	.word	0x00000082


	//----- nvinfo : EIATTR_KPARAM_INFO
	.align		4
.L_8572:
        /*0008*/ 	.byte	0x04, 0x17
        /*000a*/ 	.short	(.L_8574 - .L_8573)
.L_8573:
        /*000c*/ 	.word	0x00000000
        /*0010*/ 	.short	0x0001
        /*0012*/ 	.short	0x0008
        /*0014*/ 	.byte	0x00, 0xf0, 0x01, 0x04


	//----- nvinfo : EIATTR_KPARAM_INFO
	.align		4
.L_8574:
        /*0018*/ 	.byte	0x04, 0x17
        /*001a*/ 	.short	(.L_8576 - .L_8575)
.L_8575:
        /*001c*/ 	.word	0x00000000
        /*0020*/ 	.short	0x0000
        /*0022*/ 	.short	0x0000
        /*0024*/ 	.byte	0x00, 0xf0, 0x21, 0x00


	//----- nvinfo : EIATTR_SPARSE_MMA_MASK
	.align		4
.L_8576:
        /*0028*/ 	.byte	0x03, 0x50
        /*002a*/ 	.short	0x0000


	//----- nvinfo : EIATTR_MAXREG_COUNT
	.align		4
        /*002c*/ 	.byte	0x03, 0x1b
        /*002e*/ 	.short	0x00ff


	//----- nvinfo : EIATTR_EXTERNS
	.align		4
        /*0030*/ 	.byte	0x04, 0x0f
        /*0032*/ 	.short	(.L_8578 - .L_8577)


	//   ....[0]....
	.align		4
.L_8577:
        /*0034*/ 	.word	index@(__assertfail)


	//----- nvinfo : EIATTR_MERCURY_ISA_VERSION
	.align		4
.L_8578:
        /*0038*/ 	.byte	0x03, 0x5f
        /*003a*/ 	.short	0x0101


	//----- nvinfo : EIATTR_SYSCALL_OFFSETS
	.align		4
        /*003c*/ 	.byte	0x04, 0x46
        /*003e*/ 	.short	(.L_8580 - .L_8579)


	//   ....[0]....
.L_8579:
        /*0040*/ 	.word	0x00002170


	//----- nvinfo : EIATTR_EXIT_INSTR_OFFSETS
	.align		4
.L_8580:
        /*0044*/ 	.byte	0x04, 0x1c
        /*0046*/ 	.short	(.L_8582 - .L_8581)


	//   ....[0]....
.L_8581:
        /*0048*/ 	.word	0x00002080


	//   ....[1]....
        /*004c*/ 	.word	0x00002180


	//----- nvinfo : EIATTR_CBANK_PARAM_SIZE
	.align		4
.L_8582:
        /*0050*/ 	.byte	0x03, 0x19
        /*0052*/ 	.short	0x0108


	//----- nvinfo : EIATTR_PARAM_CBANK
	.align		4
        /*0054*/ 	.byte	0x04, 0x0a
        /*0056*/ 	.short	(.L_8584 - .L_8583)
	.align		4
.L_8583:
        /*0058*/ 	.word	index@(.nv.constant0._ZN2at6native25_assert_async_cuda_kernelIaEEvPKT_NS0_3MsgE)
        /*005c*/ 	.short	0x0210
        /*005e*/ 	.short	0x0108


	//----- nvinfo : EIATTR_SW_WAR
	.align		4
.L_8584:
        /*0060*/ 	.byte	0x04, 0x36
        /*0062*/ 	.short	(.L_8586 - .L_8585)
.L_8585:
        /*0064*/ 	.word	0x00000008
.L_8586:


//--------------------- .nv.info._ZN2at6native25_assert_async_cuda_kernelIhEEvPKT_NS0_3MsgE --------------------------
	.section	.nv.info._ZN2at6native25_assert_async_cuda_kernelIhEEvPKT_NS0_3MsgE,"",@"SHT_CUDA_INFO"
	.sectionflags	@""
	.align	4


	//----- nvinfo : EIATTR_CUDA_API_VERSION
	.align		4
        /*0000*/ 	.byte	0x04, 0x37
        /*0002*/ 	.short	(.L_8588 - .L_8587)
.L_8587:
        /*0004*/ 	.word	0x00000082


	//----- nvinfo : EIATTR_KPARAM_INFO
	.align		4
.L_8588:
        /*0008*/ 	.byte	0x04, 0x17
        /*000a*/ 	.short	(.L_8590 - .L_8589)
.L_8589:
        /*000c*/ 	.word	0x00000000
        /*0010*/ 	.short	0x0001
        /*0012*/ 	.short	0x0008
        /*0014*/ 	.byte	0x00, 0xf0, 0x01, 0x04


	//----- nvinfo : EIATTR_KPARAM_INFO
	.align		4
.L_8590:
        /*0018*/ 	.byte	0x04, 0x17
        /*001a*/ 	.short	(.L_8592 - .L_8591)
.L_8591:
        /*001c*/ 	.word	0x00000000
        /*0020*/ 	.short	0x0000
        /*0022*/ 	.short	0x0000
        /*0024*/ 	.byte	0x00, 0xf0, 0x21, 0x00


	//----- nvinfo : EIATTR_SPARSE_MMA_MASK
	.align		4
.L_8592:
        /*0028*/ 	.byte	0x03, 0x50
        /*002a*/ 	.short	0x0000


	//----- nvinfo : EIATTR_MAXREG_COUNT
	.align		4
        /*002c*/ 	.byte	0x03, 0x1b
        /*002e*/ 	.short	0x00ff


	//----- nvinfo : EIATTR_EXTERNS
	.align		4
        /*0030*/ 	.byte	0x04, 0x0f
        /*0032*/ 	.short	(.L_8594 - .L_8593)


	//   ....[0]....
	.align		4
.L_8593:
        /*0034*/ 	.word	index@(__assertfail)


	//----- nvinfo : EIATTR_MERCURY_ISA_VERSION
	.align		4
.L_8594:
        /*0038*/ 	.byte	0x03, 0x5f
        /*003a*/ 	.short	0x0101


	//----- nvinfo : EIATTR_SYSCALL_OFFSETS
	.align		4
        /*003c*/ 	.byte	0x04, 0x46
        /*003e*/ 	.short	(.L_8596 - .L_8595)


	//   ....[0]....
.L_8595:
        /*0040*/ 	.word	0x00002170


	//----- nvinfo : EIATTR_EXIT_INSTR_OFFSETS
	.align		4
.L_8596:
        /*0044*/ 	.byte	0x04, 0x1c
        /*0046*/ 	.short	(.L_8598 - .L_8597)


	//   ....[0]....
.L_8597:
        /*0048*/ 	.word	0x00002080


	//   ....[1]....
        /*004c*/ 	.word	0x00002180


	//----- nvinfo : EIATTR_CBANK_PARAM_SIZE
	.align		4
.L_8598:
        /*0050*/ 	.byte	0x03, 0x19
        /*0052*/ 	.short	0x0108


	//----- nvinfo : EIATTR_PARAM_CBANK
	.align		4
        /*0054*/ 	.byte	0x04, 0x0a
        /*0056*/ 	.short	(.L_8600 - .L_8599)
	.align		4
.L_8599:
        /*0058*/ 	.word	index@(.nv.constant0._ZN2at6native25_assert_async_cuda_kernelIhEEvPKT_NS0_3MsgE)
        /*005c*/ 	.short	0x0210
        /*005e*/ 	.short	0x0108


	//----- nvinfo : EIATTR_SW_WAR
	.align		4
.L_8600:
        /*0060*/ 	.byte	0x04, 0x36
        /*0062*/ 	.short	(.L_8602 - .L_8601)
.L_8601:
        /*0064*/ 	.word	0x00000008
.L_8602:


//--------------------- .nv.info._ZN2at6native25_assert_async_cuda_kernelEPKN3c107complexIdEENS0_3MsgE --------------------------
	.section	.nv.info._ZN2at6native25_assert_async_cuda_kernelEPKN3c107complexIdEENS0_3MsgE,"",@"SHT_CUDA_INFO"
	.sectionflags	@""
	.align	4


	//----- nvinfo : EIATTR_CUDA_API_VERSION
	.align		4
        /*0000*/ 	.byte	0x04, 0x37
        /*0002*/ 	.short	(.L_8604 - .L_8603)
.L_8603:
        /*0004*/ 	.word	0x00000082


	//----- nvinfo : EIATTR_KPARAM_INFO
	.align		4
.L_8604:
        /*0008*/ 	.byte	0x04, 0x17
        /*000a*/ 	.short	(.L_8606 - .L_8605)
.L_8605:
        /*000c*/ 	.word	0x00000000
        /*0010*/ 	.short	0x0001
        /*0012*/ 	.short	0x0008
        /*0014*/ 	.byte	0x00, 0xf0, 0x01, 0x04


	//----- nvinfo : EIATTR_KPARAM_INFO
	.align		4
.L_8606:
        /*0018*/ 	.byte	0x04, 0x17
        /*001a*/ 	.short	(.L_8608 - .L_8607)
.L_8607:
        /*001c*/ 	.word	0x00000000
        /*0020*/ 	.short	0x0000
        /*0022*/ 	.short	0x0000
        /*0024*/ 	.byte	0x00, 0xf0, 0x21, 0x00


	//----- nvinfo : EIATTR_SPARSE_MMA_MASK
	.align		4
.L_8608:
        /*0028*/ 	.byte	0x03, 0x50
        /*002a*/ 	.short	0x0000


	//----- nvinfo : EIATTR_MAXREG_COUNT
	.align		4
        /*002c*/ 	.byte	0x03, 0x1b
        /*002e*/ 	.short	0x00ff


	//----- nvinfo : EIATTR_EXTERNS
	.align		4
        /*0030*/ 	.byte	0x04, 0x0f
        /*0032*/ 	.short	(.L_8610 - .L_8609)


	//   ....[0]....
	.align		4
.L_8609:
        /*0034*/ 	.word	index@(__assertfail)


	//----- nvinfo : EIATTR_MERCURY_ISA_VERSION
	.align		4
.L_8610:
        /*0038*/ 	.byte	0x03, 0x5f
        /*003a*/ 	.short	0x0101


	//----- nvinfo : EIATTR_SYSCALL_OFFSETS
	.align		4
        /*003c*/ 	.byte	0x04, 0x46
        /*003e*/ 	.short	(.L_8612 - .L_8611)


	//   ....[0]....
.L_8611:
        /*0040*/ 	.word	0x000021a0


	//----- nvinfo : EIATTR_EXIT_INSTR_OFFSETS
	.align		4
.L_8612:
        /*0044*/ 	.byte	0x04, 0x1c
        /*0046*/ 	.short	(.L_8614 - .L_8613)


	//   ....[0]....
.L_8613:
        /*0048*/ 	.word	0x00002080


	//   ....[1]....
        /*004c*/ 	.word	0x000020b0


	//   ....[2]....
        /*0050*/ 	.word	0x000021b0


	//----- nvinfo : EIATTR_CBANK_PARAM_SIZE
	.align		4
.L_8614:
        /*0054*/ 	.byte	0x03, 0x19
        /*0056*/ 	.short	0x0108


	//----- nvinfo : EIATTR_PARAM_CBANK
	.align		4
        /*0058*/ 	.byte	0x04, 0x0a
        /*005a*/ 	.short	(.L_8616 - .L_8615)
	.align		4
.L_8615:
        /*005c*/ 	.word	index@(.nv.constant0._ZN2at6native25_assert_async_cuda_kernelEPKN3c107complexIdEENS0_3MsgE)
        /*0060*/ 	.short	0x0210
        /*0062*/ 	.short	0x0108


	//----- nvinfo : EIATTR_SW_WAR
	.align		4
.L_8616:
        /*0064*/ 	.byte	0x04, 0x36
        /*0066*/ 	.short	(.L_8618 - .L_8617)
.L_8617:
        /*0068*/ 	.word	0x00000008
.L_8618:


//--------------------- .nv.info._ZN2at6native25_assert_async_cuda_kernelEPKN3c107complexIfEENS0_3MsgE --------------------------
	.section	.nv.info._ZN2at6native25_assert_async_cuda_kernelEPKN3c107complexIfEENS0_3MsgE,"",@"SHT_CUDA_INFO"
	.sectionflags	@""
	.align	4


	//----- nvinfo : EIATTR_CUDA_API_VERSION
	.align		4
        /*0000*/ 	.byte	0x04, 0x37
        /*0002*/ 	.short	(.L_8620 - .L_8619)
.L_8619:
        /*0004*/ 	.word	0x00000082


	//----- nvinfo : EIATTR_KPARAM_INFO
	.align		4
.L_8620:
        /*0008*/ 	.byte	0x04, 0x17
        /*000a*/ 	.short	(.L_8622 - .L_8621)
.L_8621:
        /*000c*/ 	.word	0x00000000
        /*0010*/ 	.short	0x0001
        /*0012*/ 	.short	0x0008
        /*0014*/ 	.byte	0x00, 0xf0, 0x01, 0x04


	//----- nvinfo : EIATTR_KPARAM_INFO
	.align		4
.L_8622:
        /*0018*/ 	.byte	0x04, 0x17
        /*001a*/ 	.short	(.L_8624 - .L_8623)
.L_8623:
        /*001c*/ 	.word	0x00000000
        /*0020*/ 	.short	0x0000
        /*0022*/ 	.short	0x0000
        /*0024*/ 	.byte	0x00, 0xf0, 0x21, 0x00


	//----- nvinfo : EIATTR_SPARSE_MMA_MASK
	.align		4
.L_8624:
        /*0028*/ 	.byte	0x03, 0x50
        /*002a*/ 	.short	0x0000


	//----- nvinfo : EIATTR_MAXREG_COUNT
	.align		4
        /*002c*/ 	.byte	0x03, 0x1b
        /*002e*/ 	.short	0x00ff


	//----- nvinfo : EIATTR_EXTERNS
	.align		4
        /*0030*/ 	.byte	0x04, 0x0f
        /*0032*/ 	.short	(.L_8626 - .L_8625)


	//   ....[0]....
	.align		4
.L_8625:
        /*0034*/ 	.word	index@(__assertfail)


	//----- nvinfo : EIATTR_MERCURY_ISA_VERSION
	.align		4
.L_8626:
        /*0038*/ 	.byte	0x03, 0x5f
        /*003a*/ 	.short	0x0101


	//----- nvinfo : EIATTR_SYSCALL_OFFSETS
	.align		4
        /*003c*/ 	.byte	0x04, 0x46
        /*003e*/ 	.short	(.L_8628 - .L_8627)


	//   ....[0]....
.L_8627:
        /*0040*/ 	.word	0x000021a0


	//----- nvinfo : EIATTR_EXIT_INSTR_OFFSETS
	.align		4
.L_8628:
        /*0044*/ 	.byte	0x04, 0x1c
        /*0046*/ 	.short	(.L_8630 - .L_8629)


	//   ....[0]....
.L_8629:
        /*0048*/ 	.word	0x00002080


	//   ....[1]....
        /*004c*/ 	.word	0x000020b0


	//   ....[2]....
        /*0050*/ 	.word	0x000021b0


	//----- nvinfo : EIATTR_CBANK_PARAM_SIZE
	.align		4
.L_8630:
        /*0054*/ 	.byte	0x03, 0x19
        /*0056*/ 	.short	0x0108


	//----- nvinfo : EIATTR_PARAM_CBANK
	.align		4
        /*0058*/ 	.byte	0x04, 0x0a
        /*005a*/ 	.short	(.L_8632 - .L_8631)
	.align		4
.L_8631:
        /*005c*/ 	.word	index@(.nv.constant0._ZN2at6native25_assert_async_cuda_kernelEPKN3c107complexIfEENS0_3MsgE)
        /*0060*/ 	.short	0x0210
        /*0062*/ 	.short	0x0108


	//----- nvinfo : EIATTR_SW_WAR
	.align		4
.L_8632:
        /*0064*/ 	.byte	0x04, 0x36
        /*0066*/ 	.short	(.L_8634 - .L_8633)
.L_8633:
        /*0068*/ 	.word	0x00000008
.L_8634:


//--------------------- .nv.callgraph             --------------------------
	.section	.nv.callgraph,"",@"SHT_CUDA_CALLGRAPH"
	.align	4
	.sectionentsize	8
	.align		4
        /*0000*/ 	.word	0x00000000
	.align		4
        /*0004*/ 	.word	0xffffffff
	.align		4
        /*0008*/ 	.word	index@(_ZN2at6native18elementwise_kernelILi128ELi4EZNS0_15gpu_kernel_implIZZZNS0_49_GLOBAL__N__657f93f7_16_TensorCompare_cu_71e06f4e19launch_clamp_scalarERNS_18TensorIteratorBaseEN3c106ScalarES7_NS0_6detail11ClampLimitsEENKUlvE_clEvENKUlvE7_clEvEUlNS6_8BFloat16EE_EEvS5_RKT_EUliE_EEviT1_)
	.align		4
        /*000c*/ 	.word	index@(__assertfail)
	.align		4
        /*0010*/ 	.word	index@(_ZN2at6native27unrolled_elementwise_kernelIZZZNS0_49_GLOBAL__N__657f93f7_16_TensorCompare_cu_71e06f4e19launch_clamp_scalarERNS_18TensorIteratorBaseEN3c106ScalarES6_NS0_6detail11ClampLimitsEENKUlvE_clEvENKUlvE7_clEvEUlNS5_8BFloat16EE_St5arrayIPcLm2EELi4E23TrivialOffsetCalculatorILi1EjESH_NS0_6memory12LoadWithCastILi1EEENSI_13StoreWithCastILi1EEEEEviT_T0_T2_T3_T4_T5_)
	.align		4
        /*0014*/ 	.word	index@(__assertfail)
	.align		4
        /*0018*/ 	.word	index@(_ZN2at6native18elementwise_kernelILi128ELi4EZNS0_15gpu_kernel_implIZZZNS0_49_GLOBAL__N__657f93f7_16_TensorCompare_cu_71e06f4e19launch_clamp_scalarERNS_18TensorIteratorBaseEN3c106ScalarES7_NS0_6detail11ClampLimitsEENKUlvE_clEvENKUlvE6_clEvEUlNS6_4HalfEE_EEvS5_RKT_EUliE_EEviT1_)
	.align		4
        /*001c*/ 	.word	index@(__assertfail)
	.align		4
        /*0020*/ 	.word	index@(_ZN2at6native27unrolled_elementwise_kernelIZZZNS0_49_GLOBAL__N__657f93f7_16_TensorCompare_cu_71e06f4e19launch_clamp_scalarERNS_18TensorIteratorBaseEN3c106ScalarES6_NS0_6detail11ClampLimitsEENKUlvE_clEvENKUlvE6_clEvEUlNS5_4HalfEE_St5arrayIPcLm2EELi4E23TrivialOffsetCalculatorILi1EjESH_NS0_6memory12LoadWithCastILi1EEENSI_13StoreWithCastILi1EEEEEviT_T0_T2_T3_T4_T5_)
	.align		4
        /*0024*/ 	.word	index@(__assertfail)
	.align		4
        /*0028*/ 	.word	index@(_ZN2at6native18elementwise_kernelILi128ELi4EZNS0_15gpu_kernel_implIZZZNS0_49_GLOBAL__N__657f93f7_16_TensorCompare_cu_71e06f4e19launch_clamp_scalarERNS_18TensorIteratorBaseEN3c106ScalarES7_NS0_6detail11ClampLimitsEENKUlvE_clEvENKUlvE5_clEvEUlfE_EEvS5_RKT_EUliE_EEviT1_)
	.align		4
        /*002c*/ 	.word	index@(__assertfail)
	.align		4
        /*0030*/ 	.word	index@(_ZN2at6native27unrolled_elementwise_kernelIZZZNS0_49_GLOBAL__N__657f93f7_16_TensorCompare_cu_71e06f4e19launch_clamp_scalarERNS_18TensorIteratorBaseEN3c106ScalarES6_NS0_6detail11ClampLimitsEENKUlvE_clEvENKUlvE5_clEvEUlfE_St5arrayIPcLm2EELi4E23TrivialOffsetCalculatorILi1EjESG_NS0_6memory12LoadWithCastILi1EEENSH_13StoreWithCastILi1EEEEEviT_T0_T2_T3_T4_T5_)
	.align		4
        /*0034*/ 	.word	index@(__assertfail)
	.align		4
        /*0038*/ 	.word	index@(_ZN2at6native18elementwise_kernelILi128ELi4EZNS0_15gpu_kernel_implIZZZNS0_49_GLOBAL__N__657f93f7_16_TensorCompare_cu_71e06f4e19launch_clamp_scalarERNS_18TensorIteratorBaseEN3c106ScalarES7_NS0_6detail11ClampLimitsEENKUlvE_clEvENKUlvE4_clEvEUldE_EEvS5_RKT_EUliE_EEviT1_)
	.align		4
        /*003c*/ 	.word	index@(__assertfail)
	.align		4
        /*0040*/ 	.word	index@(_ZN2at6native27unrolled_elementwise_kernelIZZZNS0_49_GLOBAL__N__657f93f7_16_TensorCompare_cu_71e06f4e19launch_clamp_scalarERNS_18TensorIteratorBaseEN3c106ScalarES6_NS0_6detail11ClampLimitsEENKUlvE_clEvENKUlvE4_clEvEUldE_St5arrayIPcLm2EELi4E23TrivialOffsetCalculatorILi1EjESG_NS0_6memory12LoadWithCastILi1EEENSH_13StoreWithCastILi1EEEEEviT_T0_T2_T3_T4_T5_)
	.align		4
        /*0044*/ 	.word	index@(__assertfail)
	.align		4
        /*0048*/ 	.word	index@(_ZN2at6native18elementwise_kernelILi128ELi4EZNS0_15gpu_kernel_implIZZZNS0_49_GLOBAL__N__657f93f7_16_TensorCompare_cu_71e06f4e19launch_clamp_scalarERNS_18TensorIteratorBaseEN3c106ScalarES7_NS0_6detail11ClampLimitsEENKUlvE_clEvENKUlvE3_clEvEUlsE_EEvS5_RKT_EUliE_EEviT1_)
	.align		4
        /*004c*/ 	.word	index@(__assertfail)
	.align		4
        /*0050*/ 	.word	index@(_ZN2at6native27unrolled_elementwise_kernelIZZZNS0_49_GLOBAL__N__657f93f7_16_TensorCompare_cu_71e06f4e19launch_clamp_scalarERNS_18TensorIteratorBaseEN3c106ScalarES6_NS0_6detail11ClampLimitsEENKUlvE_clEvENKUlvE3_clEvEUlsE_St5arrayIPcLm2EELi4E23TrivialOffsetCalculatorILi1EjESG_NS0_6memory12LoadWithCastILi1EEENSH_13StoreWithCastILi1EEEEEviT_T0_T2_T3_T4_T5_)
	.align		4
        /*0054*/ 	.word	index@(__assertfail)
	.align		4
        /*0058*/ 	.word	index@(_ZN2at6native18elementwise_kernelILi128ELi4EZNS0_15gpu_kernel_implIZZZNS0_49_GLOBAL__N__657f93f7_16_TensorCompare_cu_71e06f4e19launch_clamp_scalarERNS_18TensorIteratorBaseEN3c106ScalarES7_NS0_6detail11ClampLimitsEENKUlvE_clEvENKUlvE2_clEvEUllE_EEvS5_RKT_EUliE_EEviT1_)
	.align		4
        /*005c*/ 	.word	index@(__assertfail)
	.align		4
        /*0060*/ 	.word	index@(_ZN2at6native27unrolled_elementwise_kernelIZZZNS0_49_GLOBAL__N__657f93f7_16_TensorCompare_cu_71e06f4e19launch_clamp_scalarERNS_18TensorIteratorBaseEN3c106ScalarES6_NS0_6detail11ClampLimitsEENKUlvE_clEvENKUlvE2_clEvEUllE_St5arrayIPcLm2EELi4E23TrivialOffsetCalculatorILi1EjESG_NS0_6memory12LoadWithCastILi1EEENSH_13StoreWithCastILi1EEEEEviT_T0_T2_T3_T4_T5_)
	.align		4
        /*0064*/ 	.word	index@(__assertfail)
	.align		4
        /*0068*/ 	.word	index@(_ZN2at6native18elementwise_kernelILi128ELi4EZNS0_15gpu_kernel_implIZZZNS0_49_GLOBAL__N__657f93f7_16_TensorCompare_cu_71e06f4e19launch_clamp_scalarERNS_18TensorIteratorBaseEN3c106ScalarES7_NS0_6detail11ClampLimitsEENKUlvE_clEvENKUlvE1_clEvEUliE_EEvS5_RKT_EUliE_EEviT1_)
	.align		4
        /*006c*/ 	.word	index@(__assertfail)
	.align		4
        /*0070*/ 	.word	index@(_ZN2at6native27unrolled_elementwise_kernelIZZZNS0_49_GLOBAL__N__657f93f7_16_TensorCompare_cu_71e06f4e19launch_clamp_scalarERNS_18TensorIteratorBaseEN3c106ScalarES6_NS0_6detail11ClampLimitsEENKUlvE_clEvENKUlvE1_clEvEUliE_St5arrayIPcLm2EELi4E23TrivialOffsetCalculatorILi1EjESG_NS0_6memory12LoadWithCastILi1EEENSH_13StoreWithCastILi1EEEEEviT_T0_T2_T3_T4_T5_)
	.align		4
        /*0074*/ 	.word	index@(__assertfail)
	.align		4
        /*0078*/ 	.word	index@(_ZN2at6native18elementwise_kernelILi128ELi4EZNS0_15gpu_kernel_implIZZZNS0_49_GLOBAL__N__657f93f7_16_TensorCompare_cu_71e06f4e19launch_clamp_scalarERNS_18TensorIteratorBaseEN3c106ScalarES7_NS0_6detail11ClampLimitsEENKUlvE_clEvENKUlvE0_clEvEUlaE_EEvS5_RKT_EUliE_EEviT1_)
	.align		4
        /*007c*/ 	.word	index@(__assertfail)
	.align		4
        /*0080*/ 	.word	index@(_ZN2at6native27unrolled_elementwise_kernelIZZZNS0_49_GLOBAL__N__657f93f7_16_TensorCompare_cu_71e06f4e19launch_clamp_scalarERNS_18TensorIteratorBaseEN3c106ScalarES6_NS0_6detail11ClampLimitsEENKUlvE_clEvENKUlvE0_clEvEUlaE_St5arrayIPcLm2EELi4E23TrivialOffsetCalculatorILi1EjESG_NS0_6memory12LoadWithCastILi1EEENSH_13StoreWithCastILi1EEEEEviT_T0_T2_T3_T4_T5_)
	.align		4
        /*0084*/ 	.word	index@(__assertfail)
	.align		4
        /*0088*/ 	.word	index@(_ZN2at6native18elementwise_kernelILi128ELi4EZNS0_15gpu_kernel_implIZZZNS0_49_GLOBAL__N__657f93f7_16_TensorCompare_cu_71e06f4e19launch_clamp_scalarERNS_18TensorIteratorBaseEN3c106ScalarES7_NS0_6detail11ClampLimitsEENKUlvE_clEvENKUlvE_clEvEUlhE_EEvS5_RKT_EUliE_EEviT1_)
	.align		4
        /*008c*/ 	.word	index@(__assertfail)
	.align		4
        /*0090*/ 	.word	index@(_ZN2at6native27unrolled_elementwise_kernelIZZZNS0_49_GLOBAL__N__657f93f7_16_TensorCompare_cu_71e06f4e19launch_clamp_scalarERNS_18TensorIteratorBaseEN3c106ScalarES6_NS0_6detail11ClampLimitsEENKUlvE_clEvENKUlvE_clEvEUlhE_St5arrayIPcLm2EELi4E23TrivialOffsetCalculatorILi1EjESG_NS0_6memory12LoadWithCastILi1EEENSH_13StoreWithCastILi1EEEEEviT_T0_T2_T3_T4_T5_)
	.align		4
        /*0094*/ 	.word	index@(__assertfail)
	.align		4
        /*0098*/ 	.word	index@(_ZN2at6native18elementwise_kernelILi128ELi4EZNS0_15gpu_kernel_implIZZZNS0_49_GLOBAL__N__657f93f7_16_TensorCompare_cu_71e06f4e17clamp_kernel_implERNS_18TensorIteratorBaseEENKUlvE_clEvENKUlvE7_clEvEUlN3c108BFloat16ES9_S9_E_EEvS5_RKT_EUliE_EEviT1_)
	.align		4
        /*009c*/ 	.word	index@(__assertfail)
	.align		4
        /*00a0*/ 	.word	index@(_ZN2at6native27unrolled_elementwise_kernelIZZZNS0_49_GLOBAL__N__657f93f7_16_TensorCompare_cu_71e06f4e17clamp_kernel_implERNS_18TensorIteratorBaseEENKUlvE_clEvENKUlvE7_clEvEUlN3c108BFloat16ES8_S8_E_St5arrayIPcLm4EELi4E23TrivialOffsetCalculatorILi3EjESD_ILi1EjENS0_6memory12LoadWithCastILi3EEENSG_13StoreWithCastILi1EEEEEviT_T0_T2_T3_T4_T5_)
	.align		4
        /*00a4*/ 	.word	index@(__assertfail)
	.align		4
        /*00a8*/ 	.word	index@(_ZN2at6native18elementwise_kernelILi128ELi4EZNS0_15gpu_kernel_implIZZZNS0_49_GLOBAL__N__657f93f7_16_TensorCompare_cu_71e06f4e17clamp_kernel_implERNS_18TensorIteratorBaseEENKUlvE_clEvENKUlvE6_clEvEUlN3c104HalfES9_S9_E_EEvS5_RKT_EUliE_EEviT1_)
	.align		4
        /*00ac*/ 	.word	index@(__assertfail)
	.align		4
        /*00b0*/ 	.word	index@(_ZN2at6native27unrolled_elementwise_kernelIZZZNS0_49_GLOBAL__N__657f93f7_16_TensorCompare_cu_71e06f4e17clamp_kernel_implERNS_18TensorIteratorBaseEENKUlvE_clEvENKUlvE6_clEvEUlN3c104HalfES8_S8_E_St5arrayIPcLm4EELi4E23TrivialOffsetCalculatorILi3EjESD_ILi1EjENS0_6memory12LoadWithCastILi3EEENSG_13StoreWithCastILi1EEEEEviT_T0_T2_T3_T4_T5_)
	.align		4
        /*00b4*/ 	.word	index@(__assertfail)
	.align		4
        /*00b8*/ 	.word	index@(_ZN2at6native18elementwise_kernelILi128ELi4EZNS0_15gpu_kernel_implIZZZNS0_49_GLOBAL__N__657f93f7_16_TensorCompare_cu_71e06f4e17clamp_kernel_implERNS_18TensorIteratorBaseEENKUlvE_clEvENKUlvE5_clEvEUlfffE_EEvS5_RKT_EUliE_EEviT1_)
	.align		4
        /*00bc*/ 	.word	index@(__assertfail)
	.align		4
        /*00c0*/ 	.word	index@(_ZN2at6native27unrolled_elementwise_kernelIZZZNS0_49_GLOBAL__N__657f93f7_16_TensorCompare_cu_71e06f4e17clamp_kernel_implERNS_18TensorIteratorBaseEENKUlvE_clEvENKUlvE5_clEvEUlfffE_St5arrayIPcLm4EELi4E23TrivialOffsetCalculatorILi3EjESB_ILi1EjENS0_6memory12LoadWithCastILi3EEENSE_13StoreWithCastILi1EEEEEviT_T0_T2_T3_T4_T5_)
	.align		4
        /*00c4*/ 	.word	index@(__assertfail)
	.align		4
        /*00c8*/ 	.word	index@(_ZN2at6native18elementwise_kernelILi128ELi4EZNS0_15gpu_kernel_implIZZZNS0_49_GLOBAL__N__657f93f7_16_TensorCompare_cu_71e06f4e17clamp_kernel_implERNS_18TensorIteratorBaseEENKUlvE_clEvENKUlvE4_clEvEUldddE_EEvS5_RKT_EUliE_EEviT1_)
	.align		4
        /*00cc*/ 	.word	index@(__assertfail)
	.align		4
        /*00d0*/ 	.word	index@(_ZN2at6native27unrolled_elementwise_kernelIZZZNS0_49_GLOBAL__N__657f93f7_16_TensorCompare_cu_71e06f4e17clamp_kernel_implERNS_18TensorIteratorBaseEENKUlvE_clEvENKUlvE4_clEvEUldddE_St5arrayIPcLm4EELi4E23TrivialOffsetCalculatorILi3EjESB_ILi1EjENS0_6memory12LoadWithCastILi3EEENSE_13StoreWithCastILi1EEEEEviT_T0_T2_T3_T4_T5_)
	.align		4
        /*00d4*/ 	.word	index@(__assertfail)
	.align		4
        /*00d8*/ 	.word	index@(_ZN2at6native18elementwise_kernelILi128ELi4EZNS0_15gpu_kernel_implIZZZNS0_49_GLOBAL__N__657f93f7_16_TensorCompare_cu_71e06f4e17clamp_kernel_implERNS_18TensorIteratorBaseEENKUlvE_clEvENKUlvE3_clEvEUlsssE_EEvS5_RKT_EUliE_EEviT1_)
	.align		4
        /*00dc*/ 	.word	index@(__assertfail)
	.align		4
        /*00e0*/ 	.word	index@(_ZN2at6native27unrolled_elementwise_kernelIZZZNS0_49_GLOBAL__N__657f93f7_16_TensorCompare_cu_71e06f4e17clamp_kernel_implERNS_18TensorIteratorBaseEENKUlvE_clEvENKUlvE3_clEvEUlsssE_St5arrayIPcLm4EELi4E23TrivialOffsetCalculatorILi3EjESB_ILi1EjENS0_6memory12LoadWithCastILi3EEENSE_13StoreWithCastILi1EEEEEviT_T0_T2_T3_T4_T5_)
	.align		4
        /*00e4*/ 	.word	index@(__assertfail)
	.align		4
        /*00e8*/ 	.word	index@(_ZN2at6native18elementwise_kernelILi128ELi4EZNS0_15gpu_kernel_implIZZZNS0_49_GLOBAL__N__657f93f7_16_TensorCompare_cu_71e06f4e17clamp_kernel_implERNS_18TensorIteratorBaseEENKUlvE_clEvENKUlvE2_clEvEUllllE_EEvS5_RKT_EUliE_EEviT1_)
	.align		4
        /*00ec*/ 	.word	index@(__assertfail)
	.align		4
        /*00f0*/ 	.word	index@(_ZN2at6native27unrolled_elementwise_kernelIZZZNS0_49_GLOBAL__N__657f93f7_16_TensorCompare_cu_71e06f4e17clamp_kernel_implERNS_18TensorIteratorBaseEENKUlvE_clEvENKUlvE2_clEvEUllllE_St5arrayIPcLm4EELi4E23TrivialOffsetCalculatorILi3EjESB_ILi1EjENS0_6memory12LoadWithCastILi3EEENSE_13StoreWithCastILi1EEEEEviT_T0_T2_T3_T4_T5_)
	.align		4
        /*00f4*/ 	.word	index@(__assertfail)
	.align		4
        /*00f8*/ 	.word	index@(_ZN2at6native18elementwise_kernelILi128ELi4EZNS0_15gpu_kernel_implIZZZNS0_49_GLOBAL__N__657f93f7_16_TensorCompare_cu_71e06f4e17clamp_kernel_implERNS_18TensorIteratorBaseEENKUlvE_clEvENKUlvE1_clEvEUliiiE_EEvS5_RKT_EUliE_EEviT1_)
	.align		4
        /*00fc*/ 	.word	index@(__assertfail)
	.align		4
        /*0100*/ 	.word	index@(_ZN2at6native27unrolled_elementwise_kernelIZZZNS0_49_GLOBAL__N__657f93f7_16_TensorCompare_cu_71e06f4e17clamp_kernel_implERNS_18TensorIteratorBaseEENKUlvE_clEvENKUlvE1_clEvEUliiiE_St5arrayIPcLm4EELi4E23TrivialOffsetCalculatorILi3EjESB_ILi1EjENS0_6memory12LoadWithCastILi3EEENSE_13StoreWithCastILi1EEEEEviT_T0_T2_T3_T4_T5_)
	.align		4
        /*0104*/ 	.word	index@(__assertfail)
	.align		4
        /*0108*/ 	.word	index@(_ZN2at6native18elementwise_kernelILi128ELi4EZNS0_15gpu_kernel_implIZZZNS0_49_GLOBAL__N__657f93f7_16_TensorCompare_cu_71e06f4e17clamp_kernel_implERNS_18TensorIteratorBaseEENKUlvE_clEvENKUlvE0_clEvEUlaaaE_EEvS5_RKT_EUliE_EEviT1_)
	.align		4
        /*010c*/ 	.word	index@(__assertfail)
	.align		4
        /*0110*/ 	.word	index@(_ZN2at6native27unrolled_elementwise_kernelIZZZNS0_49_GLOBAL__N__657f93f7_16_TensorCompare_cu_71e06f4e17clamp_kernel_implERNS_18TensorIteratorBaseEENKUlvE_clEvENKUlvE0_clEvEUlaaaE_St5arrayIPcLm4EELi4E23TrivialOffsetCalculatorILi3EjESB_ILi1EjENS0_6memory12LoadWithCastILi3EEENSE_13StoreWithCastILi1EEEEEviT_T0_T2_T3_T4_T5_)
	.align		4
        /*0114*/ 	.word	index@(__assertfail)
	.align		4
        /*0118*/ 	.word	index@(_ZN2at6native18elementwise_kernelILi128ELi4EZNS0_15gpu_kernel_implIZZZNS0_49_GLOBAL__N__657f93f7_16_TensorCompare_cu_71e06f4e17clamp_kernel_implERNS_18TensorIteratorBaseEENKUlvE_clEvENKUlvE_clEvEUlhhhE_EEvS5_RKT_EUliE_EEviT1_)
	.align		4
        /*011c*/ 	.word	index@(__assertfail)
	.align		4
        /*0120*/ 	.word	index@(_ZN2at6native27unrolled_elementwise_kernelIZZZNS0_49_GLOBAL__N__657f93f7_16_TensorCompare_cu_71e06f4e17clamp_kernel_implERNS_18TensorIteratorBaseEENKUlvE_clEvENKUlvE_clEvEUlhhhE_St5arrayIPcLm4EELi4E23TrivialOffsetCalculatorILi3EjESB_ILi1EjENS0_6memory12LoadWithCastILi3EEENSE_13StoreWithCastILi1EEEEEviT_T0_T2_T3_T4_T5_)
	.align		4
        /*0124*/ 	.word	index@(__assertfail)
	.align		4
        /*0128*/ 	.word	index@(_ZN2at6native18elementwise_kernelILi128ELi4EZNS0_15gpu_kernel_implIZZZNS0_49_GLOBAL__N__657f93f7_16_TensorCompare_cu_71e06f4e20isneginf_kernel_implERNS_18TensorIteratorBaseEENKUlvE_clEvENKUlvE2_clEvEUlN3c108BFloat16EE_EEvS5_RKT_EUliE_EEviT1_)
	.align		4
        /*012c*/ 	.word	index@(__assertfail)
	.align		4
        /*0130*/ 	.word	index@(_ZN2at6native27unrolled_elementwise_kernelIZZZNS0_49_GLOBAL__N__657f93f7_16_TensorCompare_cu_71e06f4e20isneginf_kernel_implERNS_18TensorIteratorBaseEENKUlvE_clEvENKUlvE2_clEvEUlN3c108BFloat16EE_St5arrayIPcLm2EELi4E23TrivialOffsetCalculatorILi1EjESE_NS0_6memory12LoadWithCastILi1EEENSF_13StoreWithCastILi1EEEEEviT_T0_T2_T3_T4_T5_)
	.align		4
        /*0134*/ 	.word	index@(__assertfail)
	.align		4
        /*0138*/ 	.word	index@(_ZN2at6native18elementwise_kernelILi128ELi4EZNS0_15gpu_kernel_implIZZZNS0_49_GLOBAL__N__657f93f7_16_TensorCompare_cu_71e06f4e20isneginf_kernel_implERNS_18TensorIteratorBaseEENKUlvE_clEvENKUlvE1_clEvEUlN3c104HalfEE_EEvS5_RKT_EUliE_EEviT1_)
	.align		4
        /*013c*/ 	.word	index@(__assertfail)
	.align		4
        /*0140*/ 	.word	index@(_ZN2at6native27unrolled_elementwise_kernelIZZZNS0_49_GLOBAL__N__657f93f7_16_TensorCompare_cu_71e06f4e20isneginf_kernel_implERNS_18TensorIteratorBaseEENKUlvE_clEvENKUlvE1_clEvEUlN3c104HalfEE_St5arrayIPcLm2EELi4E23TrivialOffsetCalculatorILi1EjESE_NS0_6memory12LoadWithCastILi1EEENSF_13StoreWithCastILi1EEEEEviT_T0_T2_T3_T4_T5_)
	.align		4
        /*0144*/ 	.word	index@(__assertfail)
	.align		4
        /*0148*/ 	.word	index@(_ZN2at6native18elementwise_kernelILi128ELi4EZNS0_15gpu_kernel_implIZZZNS0_49_GLOBAL__N__657f93f7_16_TensorCompare_cu_71e06f4e20isneginf_kernel_implERNS_18TensorIteratorBaseEENKUlvE_clEvENKUlvE0_clEvEUlfE_EEvS5_RKT_EUliE_EEviT1_)
	.align		4
        /*014c*/ 	.word	index@(__assertfail)
	.align		4
        /*0150*/ 	.word	index@(_ZN2at6native27unrolled_elementwise_kernelIZZZNS0_49_GLOBAL__N__657f93f7_16_TensorCompare_cu_71e06f4e20isneginf_kernel_implERNS_18TensorIteratorBaseEENKUlvE_clEvENKUlvE0_clEvEUlfE_St5arrayIPcLm2EELi4E23TrivialOffsetCalculatorILi1EjESC_NS0_6memory12LoadWithCastILi1EEENSD_13StoreWithCastILi1EEEEEviT_T0_T2_T3_T4_T5_)
	.align		4
        /*0154*/ 	.word	index@(__assertfail)
	.align		4
        /*0158*/ 	.word	index@(_ZN2at6native18elementwise_kernelILi128ELi4EZNS0_15gpu_kernel_implIZZZNS0_49_GLOBAL__N__657f93f7_16_TensorCompare_cu_71e06f4e20isneginf_kernel_implERNS_18TensorIteratorBaseEENKUlvE_clEvENKUlvE_clEvEUldE_EEvS5_RKT_EUliE_EEviT1_)
	.align		4
        /*015c*/ 	.word	index@(__assertfail)
	.align		4
        /*0160*/ 	.word	index@(_ZN2at6native27unrolled_elementwise_kernelIZZZNS0_49_GLOBAL__N__657f93f7_16_TensorCompare_cu_71e06f4e20isneginf_kernel_implERNS_18TensorIteratorBaseEENKUlvE_clEvENKUlvE_clEvEUldE_St5arrayIPcLm2EELi4E23TrivialOffsetCalculatorILi1EjESC_NS0_6memory12LoadWithCastILi1EEENSD_13StoreWithCastILi1EEEEEviT_T0_T2_T3_T4_T5_)
	.align		4
        /*0164*/ 	.word	index@(__assertfail)
	.align		4
        /*0168*/ 	.word	index@(_ZN2at6native18elementwise_kernelILi128ELi4EZNS0_15gpu_kernel_implIZZZNS0_49_GLOBAL__N__657f93f7_16_TensorCompare_cu_71e06f4e20isposinf_kernel_implERNS_18TensorIteratorBaseEENKUlvE_clEvENKUlvE2_clEvEUlN3c108BFloat16EE_EEvS5_RKT_EUliE_EEviT1_)
	.align		4
        /*016c*/ 	.word	index@(__assertfail)
	.align		4
        /*0170*/ 	.word	index@(_ZN2at6native27unrolled_elementwise_kernelIZZZNS0_49_GLOBAL__N__657f93f7_16_TensorCompare_cu_71e06f4e20isposinf_kernel_implERNS_18TensorIteratorBaseEENKUlvE_clEvENKUlvE2_clEvEUlN3c108BFloat16EE_St5arrayIPcLm2EELi4E23TrivialOffsetCalculatorILi1EjESE_NS0_6memory12LoadWithCastILi1EEENSF_13StoreWithCastILi1EEEEEviT_T0_T2_T3_T4_T5_)
	.align		4
        /*0174*/ 	.word	index@(__assertfail)
	.align		4
        /*0178*/ 	.word	index@(_ZN2at6native18elementwise_kernelILi128ELi4EZNS0_15gpu_kernel_implIZZZNS0_49_GLOBAL__N__657f93f7_16_TensorCompare_cu_71e06f4e20isposinf_kernel_implERNS_18TensorIteratorBaseEENKUlvE_clEvENKUlvE1_clEvEUlN3c104HalfEE_EEvS5_RKT_EUliE_EEviT1_)
	.align		4
        /*017c*/ 	.word	index@(__assertfail)
	.align		4
        /*0180*/ 	.word	index@(_ZN2at6native27unrolled_elementwise_kernelIZZZNS0_49_GLOBAL__N__657f93f7_16_TensorCompare_cu_71e06f4e20isposinf_kernel_implERNS_18TensorIteratorBaseEENKUlvE_clEvENKUlvE1_clEvEUlN3c104HalfEE_St5arrayIPcLm2EELi4E23TrivialOffsetCalculatorILi1EjESE_NS0_6memory12LoadWithCastILi1EEENSF_13StoreWithCastILi1EEEEEviT_T0_T2_T3_T4_T5_)
	.align		4
        /*0184*/ 	.word	index@(__assertfail)
	.align		4
        /*0188*/ 	.word	index@(_ZN2at6native18elementwise_kernelILi128ELi4EZNS0_15gpu_kernel_implIZZZNS0_49_GLOBAL__N__657f93f7_16_TensorCompare_cu_71e06f4e20isposinf_kernel_implERNS_18TensorIteratorBaseEENKUlvE_clEvENKUlvE0_clEvEUlfE_EEvS5_RKT_EUliE_EEviT1_)
	.align		4
        /*018c*/ 	.word	index@(__assertfail)
	.align		4
        /*0190*/ 	.word	index@(_ZN2at6native27unrolled_elementwise_kernelIZZZNS0_49_GLOBAL__N__657f93f7_16_TensorCompare_cu_71e06f4e20isposinf_kernel_implERNS_18TensorIteratorBaseEENKUlvE_clEvENKUlvE0_clEvEUlfE_St5arrayIPcLm2EELi4E23TrivialOffsetCalculatorILi1EjESC_NS0_6memory12LoadWithCastILi1EEENSD_13StoreWithCastILi1EEEEEviT_T0_T2_T3_T4_T5_)
	.align		4
        /*0194*/ 	.word	index@(__assertfail)
	.align		4
        /*0198*/ 	.word	index@(_ZN2at6native18elementwise_kernelILi128ELi4EZNS0_15gpu_kernel_implIZZZNS0_49_GLOBAL__N__657f93f7_16_TensorCompare_cu_71e06f4e20isposinf_kernel_implERNS_18TensorIteratorBaseEENKUlvE_clEvENKUlvE_clEvEUldE_EEvS5_RKT_EUliE_EEviT1_)
	.align		4
        /*019c*/ 	.word	index@(__assertfail)
	.align		4
        /*01a0*/ 	.word	index@(_ZN2at6native27unrolled_elementwise_kernelIZZZNS0_49_GLOBAL__N__657f93f7_16_TensorCompare_cu_71e06f4e20isposinf_kernel_implERNS_18TensorIteratorBaseEENKUlvE_clEvENKUlvE_clEvEUldE_St5arrayIPcLm2EELi4E23TrivialOffsetCalculatorILi1EjESC_NS0_6memory12LoadWithCastILi1EEENSD_13StoreWithCastILi1EEEEEviT_T0_T2_T3_T4_T5_)
	.align		4
        /*01a4*/ 	.word	index@(__assertfail)
	.align		4
        /*01a8*/ 	.word	index@(_ZN2at6native18elementwise_kernelILi128ELi4EZNS0_15gpu_kernel_implIZZZNS0_49_GLOBAL__N__657f93f7_16_TensorCompare_cu_71e06f4e17where_kernel_implERNS_14TensorIteratorEENKUlvE_clEvENKUlvE16_clEvEUlbN3c1014Float8_e8m0fnuES9_E_EEvRNS_18TensorIteratorBaseERKT_EUliE_EEviT1_)
	.align		4
        /*01ac*/ 	.word	index@(__assertfail)
	.align		4
        /*01b0*/ 	.word	index@(_ZN2at6native27unrolled_elementwise_kernelIZZZNS0_49_GLOBAL__N__657f93f7_16_TensorCompare_cu_71e06f4e17where_kernel_implERNS_14TensorIteratorEENKUlvE_clEvENKUlvE16_clEvEUlbN3c1014Float8_e8m0fnuES8_E_St5arrayIPcLm4EELi4E23TrivialOffsetCalculatorILi3EjESD_ILi1EjENS0_6memory12LoadWithCastILi3EEENSG_13StoreWithCastILi1EEEEEviT_T0_T2_T3_T4_T5_)
	.align		4
        /*01b4*/ 	.word	index@(__assertfail)
	.align		4
        /*01b8*/ 	.word	index@(_ZN2at6native18elementwise_kernelILi128ELi4EZNS0_15gpu_kernel_implIZZZNS0_49_GLOBAL__N__657f93f7_16_TensorCompare_cu_71e06f4e17where_kernel_implERNS_14TensorIteratorEENKUlvE_clEvENKUlvE15_clEvEUlbN3c1015Float8_e4m3fnuzES9_E_EEvRNS_18TensorIteratorBaseERKT_EUliE_EEviT1_)
	.align		4
        /*01bc*/ 	.word	index@(__assertfail)
	.align		4
        /*01c0*/ 	.word	index@(_ZN2at6native27unrolled_elementwise_kernelIZZZNS0_49_GLOBAL__N__657f93f7_16_TensorCompare_cu_71e06f4e17where_kernel_implERNS_14TensorIteratorEENKUlvE_clEvENKUlvE15_clEvEUlbN3c1015Float8_e4m3fnuzES8_E_St5arrayIPcLm4EELi4E23TrivialOffsetCalculatorILi3EjESD_ILi1EjENS0_6memory12LoadWithCastILi3EEENSG_13StoreWithCastILi1EEEEEviT_T0_T2_T3_T4_T5_)
	.align		4
        /*01c4*/ 	.word	index@(__assertfail)
	.align		4
        /*01c8*/ 	.word	index@(_ZN2at6native18elementwise_kernelILi128ELi4EZNS0_15gpu_kernel_implIZZZNS0_49_GLOBAL__N__657f93f7_16_TensorCompare_cu_71e06f4e17where_kernel_implERNS_14TensorIteratorEENKUlvE_clEvENKUlvE14_clEvEUlbN3c1013Float8_e4m3fnES9_E_EEvRNS_18TensorIteratorBaseERKT_EUliE_EEviT1_)
	.align		4
        /*01cc*/ 	.word	index@(__assertfail)
	.align		4
        /*01d0*/ 	.word	index@(_ZN2at6native27unrolled_elementwise_kernelIZZZNS0_49_GLOBAL__N__657f93f7_16_TensorCompare_cu_71e06f4e17where_kernel_implERNS_14TensorIteratorEENKUlvE_clEvENKUlvE14_clEvEUlbN3c1013Float8_e4m3fnES8_E_St5arrayIPcLm4EELi4E23TrivialOffsetCalculatorILi3EjESD_ILi1EjENS0_6memory12LoadWithCastILi3EEENSG_13StoreWithCastILi1EEEEEviT_T0_T2_T3_T4_T5_)
	.align		4
        /*01d4*/ 	.word	index@(__assertfail)
	.align		4
        /*01d8*/ 	.word	index@(_ZN2at6native18elementwise_kernelILi128ELi4EZNS0_15gpu_kernel_implIZZZNS0_49_GLOBAL__N__657f93f7_16_TensorCompare_cu_71e06f4e17where_kernel_implERNS_14TensorIteratorEENKUlvE_clEvENKUlvE13_clEvEUlbN3c1015Float8_e5m2fnuzES9_E_EEvRNS_18TensorIteratorBaseERKT_EUliE_EEviT1_)
	.align		4
        /*01dc*/ 	.word	index@(__assertfail)
	.align		4
        /*01e0*/ 	.word	index@(_ZN2at6native27unrolled_elementwise_kernelIZZZNS0_49_GLOBAL__N__657f93f7_16_TensorCompare_cu_71e06f4e17where_kernel_implERNS_14TensorIteratorEENKUlvE_clEvENKUlvE13_clEvEUlbN3c1015Float8_e5m2fnuzES8_E_St5arrayIPcLm4EELi4E23TrivialOffsetCalculatorILi3EjESD_ILi1EjENS0_6memory12LoadWithCastILi3EEENSG_13StoreWithCastILi1EEEEEviT_T0_T2_T3_T4_T5_)
	.align		4
        /*01e4*/ 	.word	index@(__assertfail)
	.align		4
        /*01e8*/ 	.word	index@(_ZN2at6native18elementwise_kernelILi128ELi4EZNS0_15gpu_kernel_implIZZZNS0_49_GLOBAL__N__657f93f7_16_TensorCompare_cu_71e06f4e17where_kernel_implERNS_14TensorIteratorEENKUlvE_clEvENKUlvE12_clEvEUlbN3c1011Float8_e5m2ES9_E_EEvRNS_18TensorIteratorBaseERKT_EUliE_EEviT1_)
	.align		4
        /*01ec*/ 	.word	index@(__assertfail)
	.align		4
        /*01f0*/ 	.word	index@(_ZN2at6native27unrolled_elementwise_kernelIZZZNS0_49_GLOBAL__N__657f93f7_16_TensorCompare_cu_71e06f4e17where_kernel_implERNS_14TensorIteratorEENKUlvE_clEvENKUlvE12_clEvEUlbN3c1011Float8_e5m2ES8_E_St5arrayIPcLm4EELi4E23TrivialOffsetCalculatorILi3EjESD_ILi1EjENS0_6memory12LoadWithCastILi3EEENSG_13StoreWithCastILi1EEEEEviT_T0_T2_T3_T4_T5_)
	.align		4
        /*01f4*/ 	.word	index@(__assertfail)
	.align		4
        /*01f8*/ 	.word	index@(_ZN2at6native18elementwise_kernelILi128ELi4EZNS0_15gpu_kernel_implIZZZNS0_49_GLOBAL__N__657f93f7_16_TensorCompare_cu_71e06f4e17where_kernel_implERNS_14TensorIteratorEENKUlvE_clEvENKUlvE11_clEvEUlbN3c107complexIfEESA_E_EEvRNS_18TensorIteratorBaseERKT_EUliE_EEviT1_)
	.align		4
        /*01fc*/ 	.word	index@(__assertfail)
	.align		4
        /*0200*/ 	.word	index@(_ZN2at6native27unrolled_elementwise_kernelIZZZNS0_49_GLOBAL__N__657f93f7_16_TensorCompare_cu_71e06f4e17where_kernel_implERNS_14TensorIteratorEENKUlvE_clEvENKUlvE11_clEvEUlbN3c107complexIfEES9_E_St5arrayIPcLm4EELi4E23TrivialOffsetCalculatorILi3EjESE_ILi1EjENS0_6memory12LoadWithCastILi3EEENSH_13StoreWithCastILi1EEEEEviT_T0_T2_T3_T4_T5_)
	.align		4
        /*0204*/ 	.word	index@(__assertfail)
	.align		4
        /*0208*/ 	.word	index@(_ZN2at6native18elementwise_kernelILi128ELi4EZNS0_15gpu_kernel_implIZZZNS0_49_GLOBAL__N__657f93f7_16_TensorCompare_cu_71e06f4e17where_kernel_implERNS_14TensorIteratorEENKUlvE_clEvENKUlvE10_clEvEUlbN3c107complexIdEESA_E_EEvRNS_18TensorIteratorBaseERKT_EUliE_EEviT1_)
	.align		4
        /*020c*/ 	.word	index@(__assertfail)
	.align		4
        /*0210*/ 	.word	index@(_ZN2at6native27unrolled_elementwise_kernelIZZZNS0_49_GLOBAL__N__657f93f7_16_TensorCompare_cu_71e06f4e17where_kernel_implERNS_14TensorIteratorEENKUlvE_clEvENKUlvE10_clEvEUlbN3c107complexIdEES9_E_St5arrayIPcLm4EELi4E23TrivialOffsetCalculatorILi3EjESE_ILi1EjENS0_6memory12LoadWithCastILi3EEENSH_13StoreWithCastILi1EEEEEviT_T0_T2_T3_T4_T5_)
	.align		4
        /*0214*/ 	.word	index@(__assertfail)
	.align		4
        /*0218*/ 	.word	index@(_ZN2at6native18elementwise_kernelILi128ELi4EZNS0_15gpu_kernel_implIZZZNS0_49_GLOBAL__N__657f93f7_16_TensorCompare_cu_71e06f4e17where_kernel_implERNS_14TensorIteratorEENKUlvE_clEvENKUlvE9_clEvEUlbffE_EEvRNS_18TensorIteratorBaseERKT_EUliE_EEviT1_)
	.align		4
        /*021c*/ 	.word	index@(__assertfail)
	.align		4
        /*0220*/ 	.word	index@(_ZN2at6native27unrolled_elementwise_kernelIZZZNS0_49_GLOBAL__N__657f93f7_16_TensorCompare_cu_71e06f4e17where_kernel_implERNS_14TensorIteratorEENKUlvE_clEvENKUlvE9_clEvEUlbffE_St5arrayIPcLm4EELi4E23TrivialOffsetCalculatorILi3EjESB_ILi1EjENS0_6memory12LoadWithCastILi3EEENSE_13StoreWithCastILi1EEEEEviT_T0_T2_T3_T4_T5_)
	.align		4
        /*0224*/ 	.word	index@(__assertfail)
	.align		4
        /*0228*/ 	.word	index@(_ZN2at6native18elementwise_kernelILi128ELi4EZNS0_15gpu_kernel_implIZZZNS0_49_GLOBAL__N__657f93f7_16_TensorCompare_cu_71e06f4e17where_kernel_implERNS_14TensorIteratorEENKUlvE_clEvENKUlvE8_clEvEUlbddE_EEvRNS_18TensorIteratorBaseERKT_EUliE_EEviT1_)
	.align		4
        /*022c*/ 	.word	index@(__assertfail)
	.align		4
        /*0230*/ 	.word	index@(_ZN2at6native27unrolled_elementwise_kernelIZZZNS0_49_GLOBAL__N__657f93f7_16_TensorCompare_cu_71e06f4e17where_kernel_implERNS_14TensorIteratorEENKUlvE_clEvENKUlvE8_clEvEUlbddE_St5arrayIPcLm4EELi4E23TrivialOffsetCalculatorILi3EjESB_ILi1EjENS0_6memory12LoadWithCastILi3EEENSE_13StoreWithCastILi1EEEEEviT_T0_T2_T3_T4_T5_)
	.align		4
        /*0234*/ 	.word	index@(__assertfail)
	.align		4
        /*0238*/ 	.word	index@(_ZN2at6native18elementwise_kernelILi128ELi4EZNS0_15gpu_kernel_implIZZZNS0_49_GLOBAL__N__657f93f7_16_TensorCompare_cu_71e06f4e17where_kernel_implERNS_14TensorIteratorEENKUlvE_clEvENKUlvE7_clEvEUlbssE_EEvRNS_18TensorIteratorBaseERKT_EUliE_EEviT1_)
	.align		4
        /*023c*/ 	.word	index@(__assertfail)
	.align		4
        /*0240*/ 	.word	index@(_ZN2at6native27unrolled_elementwise_kernelIZZZNS0_49_GLOBAL__N__657f93f7_16_TensorCompare_cu_71e06f4e17where_kernel_implERNS_14TensorIteratorEENKUlvE_clEvENKUlvE7_clEvEUlbssE_St5arrayIPcLm4EELi4E23TrivialOffsetCalculatorILi3EjESB_ILi1EjENS0_6memory12LoadWithCastILi3EEENSE_13StoreWithCastILi1EEEEEviT_T0_T2_T3_T4_T5_)
	.align		4
        /*0244*/ 	.word	index@(__assertfail)
	.align		4
        /*0248*/ 	.word	index@(_ZN2at6native18elementwise_kernelILi128ELi4EZNS0_15gpu_kernel_implIZZZNS0_49_GLOBAL__N__657f93f7_16_TensorCompare_cu_71e06f4e17where_kernel_implERNS_14TensorIteratorEENKUlvE_clEvENKUlvE6_clEvEUlbllE_EEvRNS_18TensorIteratorBaseERKT_EUliE_EEviT1_)
	.align		4
        /*024c*/ 	.word	index@(__assertfail)
	.align		4
        /*0250*/ 	.word	index@(_ZN2at6native27unrolled_elementwise_kernelIZZZNS0_49_GLOBAL__N__657f93f7_16_TensorCompare_cu_71e06f4e17where_kernel_implERNS_14TensorIteratorEENKUlvE_clEvENKUlvE6_clEvEUlbllE_St5arrayIPcLm4EELi4E23TrivialOffsetCalculatorILi3EjESB_ILi1EjENS0_6memory12LoadWithCastILi3EEENSE_13StoreWithCastILi1EEEEEviT_T0_T2_T3_T4_T5_)
	.align		4
        /*0254*/ 	.word	index@(__assertfail)
	.align		4
        /*0258*/ 	.word	index@(_ZN2at6native18elementwise_kernelILi128ELi4EZNS0_15gpu_kernel_implIZZZNS0_49_GLOBAL__N__657f93f7_16_TensorCompare_cu_71e06f4e17where_kernel_implERNS_14TensorIteratorEENKUlvE_clEvENKUlvE5_clEvEUlbiiE_EEvRNS_18TensorIteratorBaseERKT_EUliE_EEviT1_)
	.align		4
        /*025c*/ 	.word	index@(__assertfail)
	.align		4
        /*0260*/ 	.word	index@(_ZN2at6native27unrolled_elementwise_kernelIZZZNS0_49_GLOBAL__N__657f93f7_16_TensorCompare_cu_71e06f4e17where_kernel_implERNS_14TensorIteratorEENKUlvE_clEvENKUlvE5_clEvEUlbiiE_St5arrayIPcLm4EELi4E23TrivialOffsetCalculatorILi3EjESB_ILi1EjENS0_6memory12LoadWithCastILi3EEENSE_13StoreWithCastILi1EEEEEviT_T0_T2_T3_T4_T5_)
	.align		4
        /*0264*/ 	.word	index@(__assertfail)
	.align		4
        /*0268*/ 	.word	index@(_ZN2at6native18elementwise_kernelILi128ELi4EZNS0_15gpu_kernel_implIZZZNS0_49_GLOBAL__N__657f93f7_16_TensorCompare_cu_71e06f4e17where_kernel_implERNS_14TensorIteratorEENKUlvE_clEvENKUlvE4_clEvEUlbaaE_EEvRNS_18TensorIteratorBaseERKT_EUliE_EEviT1_)
	.align		4
        /*026c*/ 	.word	index@(__assertfail)
	.align		4
        /*0270*/ 	.word	index@(_ZN2at6native27unrolled_elementwise_kernelIZZZNS0_49_GLOBAL__N__657f93f7_16_TensorCompare_cu_71e06f4e17where_kernel_implERNS_14TensorIteratorEENKUlvE_clEvENKUlvE4_clEvEUlbaaE_St5arrayIPcLm4EELi4E23TrivialOffsetCalculatorILi3EjESB_ILi1EjENS0_6memory12LoadWithCastILi3EEENSE_13StoreWithCastILi1EEEEEviT_T0_T2_T3_T4_T5_)
	.align		4
        /*0274*/ 	.word	index@(__assertfail)
	.align		4
        /*0278*/ 	.word	index@(_ZN2at6native18elementwise_kernelILi128ELi4EZNS0_15gpu_kernel_implIZZZNS0_49_GLOBAL__N__657f93f7_16_TensorCompare_cu_71e06f4e17where_kernel_implERNS_14TensorIteratorEENKUlvE_clEvENKUlvE3_clEvEUlbhhE_EEvRNS_18TensorIteratorBaseERKT_EUliE_EEviT1_)
	.align		4
        /*027c*/ 	.word	index@(__assertfail)
	.align		4
        /*0280*/ 	.word	index@(_ZN2at6native27unrolled_elementwise_kernelIZZZNS0_49_GLOBAL__N__657f93f7_16_TensorCompare_cu_71e06f4e17where_kernel_implERNS_14TensorIteratorEENKUlvE_clEvENKUlvE3_clEvEUlbhhE_St5arrayIPcLm4EELi4E23TrivialOffsetCalculatorILi3EjESB_ILi1EjENS0_6memory12LoadWithCastILi3EEENSE_13StoreWithCastILi1EEEEEviT_T0_T2_T3_T4_T5_)
	.align		4
        /*0284*/ 	.word	index@(__assertfail)
	.align		4
        /*0288*/ 	.word	index@(_ZN2at6native18elementwise_kernelILi128ELi4EZNS0_15gpu_kernel_implIZZZNS0_49_GLOBAL__N__657f93f7_16_TensorCompare_cu_71e06f4e17where_kernel_implERNS_14TensorIteratorEENKUlvE_clEvENKUlvE2_clEvEUlbbbE_EEvRNS_18TensorIteratorBaseERKT_EUliE_EEviT1_)
	.align		4
        /*028c*/ 	.word	index@(__assertfail)
	.align		4
        /*0290*/ 	.word	index@(_ZN2at6native27unrolled_elementwise_kernelIZZZNS0_49_GLOBAL__N__657f93f7_16_TensorCompare_cu_71e06f4e17where_kernel_implERNS_14TensorIteratorEENKUlvE_clEvENKUlvE2_clEvEUlbbbE_St5arrayIPcLm4EELi4E23TrivialOffsetCalculatorILi3EjESB_ILi1EjENS0_6memory12LoadWithCastILi3EEENSE_13StoreWithCastILi1EEEEEviT_T0_T2_T3_T4_T5_)
	.align		4
        /*0294*/ 	.word	index@(__assertfail)
	.align		4
        /*0298*/ 	.word	index@(_ZN2at6native18elementwise_kernelILi128ELi4EZNS0_15gpu_kernel_implIZZZNS0_49_GLOBAL__N__657f93f7_16_TensorCompare_cu_71e06f4e17where_kernel_implERNS_14TensorIteratorEENKUlvE_clEvENKUlvE1_clEvEUlbN3c108BFloat16ES9_E_EEvRNS_18TensorIteratorBaseERKT_EUliE_EEviT1_)
	.align		4
        /*029c*/ 	.word	index@(__assertfail)
	.align		4
        /*02a0*/ 	.word	index@(_ZN2at6native27unrolled_elementwise_kernelIZZZNS0_49_GLOBAL__N__657f93f7_16_TensorCompare_cu_71e06f4e17where_kernel_implERNS_14TensorIteratorEENKUlvE_clEvENKUlvE1_clEvEUlbN3c108BFloat16ES8_E_St5arrayIPcLm4EELi4E23TrivialOffsetCalculatorILi3EjESD_ILi1EjENS0_6memory12LoadWithCastILi3EEENSG_13StoreWithCastILi1EEEEEviT_T0_T2_T3_T4_T5_)
	.align		4
        /*02a4*/ 	.word	index@(__assertfail)
	.align		4
        /*02a8*/ 	.word	index@(_ZN2at6native18elementwise_kernelILi128ELi4EZNS0_15gpu_kernel_implIZZZNS0_49_GLOBAL__N__657f93f7_16_TensorCompare_cu_71e06f4e17where_kernel_implERNS_14TensorIteratorEENKUlvE_clEvENKUlvE0_clEvEUlbN3c104HalfES9_E_EEvRNS_18TensorIteratorBaseERKT_EUliE_EEviT1_)
	.align		4
        /*02ac*/ 	.word	index@(__assertfail)
	.align		4
        /*02b0*/ 	.word	index@(_ZN2at6native27unrolled_elementwise_kernelIZZZNS0_49_GLOBAL__N__657f93f7_16_TensorCompare_cu_71e06f4e17where_kernel_implERNS_14TensorIteratorEENKUlvE_clEvENKUlvE0_clEvEUlbN3c104HalfES8_E_St5arrayIPcLm4EELi4E23TrivialOffsetCalculatorILi3EjESD_ILi1EjENS0_6memory12LoadWithCastILi3EEENSG_13StoreWithCastILi1EEEEEviT_T0_T2_T3_T4_T5_)
	.align		4
        /*02b4*/ 	.word	index@(__assertfail)
	.align		4
        /*02b8*/ 	.word	index@(_ZN2at6native18elementwise_kernelILi128ELi4EZNS0_15gpu_kernel_implIZZZNS0_49_GLOBAL__N__657f93f7_16_TensorCompare_cu_71e06f4e17where_kernel_implERNS_14TensorIteratorEENKUlvE_clEvENKUlvE_clEvEUlbN3c107complexINS8_4HalfEEESB_E_EEvRNS_18TensorIteratorBaseERKT_EUliE_EEviT1_)
	.align		4
        /*02bc*/ 	.word	index@(__assertfail)
	.align		4
        /*02c0*/ 	.word	index@(_ZN2at6native27unrolled_elementwise_kernelIZZZNS0_49_GLOBAL__N__657f93f7_16_TensorCompare_cu_71e06f4e17where_kernel_implERNS_14TensorIteratorEENKUlvE_clEvENKUlvE_clEvEUlbN3c107complexINS7_4HalfEEESA_E_St5arrayIPcLm4EELi4E23TrivialOffsetCalculatorILi3EjESF_ILi1EjENS0_6memory12LoadWithCastILi3EEENSI_13StoreWithCastILi1EEEEEviT_T0_T2_T3_T4_T5_)
	.align		4
        /*02c4*/ 	.word	index@(__assertfail)
	.align		4
        /*02c8*/ 	.word	index@(_ZN2at6native25_assert_async_cuda_kernelIN3c108BFloat16EEEvPKT_NS0_3MsgE)
	.align		4
        /*02cc*/ 	.word	index@(__assertfail)
	.align		4
        /*02d0*/ 	.word	index@(_ZN2at6native25_assert_async_cuda_kernelIbEEvPKT_NS0_3MsgE)
	.align		4
        /*02d4*/ 	.word	index@(__assertfail)
	.align		4
        /*02d8*/ 	.word	index@(_ZN2at6native25_assert_async_cuda_kernelIN3c104HalfEEEvPKT_NS0_3MsgE)
	.align		4
        /*02dc*/ 	.word	index@(__assertfail)
	.align		4
        /*02e0*/ 	.word	index@(_ZN2at6native25_assert_async_cuda_kernelIfEEvPKT_NS0_3MsgE)
	.align		4
        /*02e4*/ 	.word	index@(__assertfail)
	.align		4
        /*02e8*/ 	.word	index@(_ZN2at6native25_assert_async_cuda_kernelIdEEvPKT_NS0_3MsgE)
	.align		4
        /*02ec*/ 	.word	index@(__assertfail)
	.align		4
        /*02f0*/ 	.word	index@(_ZN2at6native25_assert_async_cuda_kernelIsEEvPKT_NS0_3MsgE)
	.align		4
        /*02f4*/ 	.word	index@(__assertfail)
	.align		4
        /*02f8*/ 	.word	index@(_ZN2at6native25_assert_async_cuda_kernelIlEEvPKT_NS0_3MsgE)
	.align		4
        /*02fc*/ 	.word	index@(__assertfail)
	.align		4
        /*0300*/ 	.word	index@(_ZN2at6native25_assert_async_cuda_kernelIiEEvPKT_NS0_3MsgE)
	.align		4
        /*0304*/ 	.word	index@(__assertfail)
	.align		4
        /*0308*/ 	.word	index@(_ZN2at6native25_assert_async_cuda_kernelIaEEvPKT_NS0_3MsgE)
	.align		4
        /*030c*/ 	.word	index@(__assertfail)
	.align		4
        /*0310*/ 	.word	index@(_ZN2at6native25_assert_async_cuda_kernelIhEEvPKT_NS0_3MsgE)
	.align		4
        /*0314*/ 	.word	index@(__assertfail)
	.align		4
        /*0318*/ 	.word	index@(_ZN2at6native25_assert_async_cuda_kernelEPKN3c107complexIdEENS0_3MsgE)
	.align		4
        /*031c*/ 	.word	index@(__assertfail)
	.align		4
        /*0320*/ 	.word	index@(_ZN2at6native25_assert_async_cuda_kernelEPKN3c107complexIfEENS0_3MsgE)
	.align		4
        /*0324*/ 	.word	index@(__assertfail)
	.align		4
        /*0328*/ 	.word	0x00000000
	.align		4
        /*032c*/ 	.word	0xfffffffe
	.align		4
        /*0330*/ 	.word	0x00000000
	.align		4
        /*0334*/ 	.word	0xfffffffd
	.align		4
        /*0338*/ 	.word	0x00000000
	.align		4
        /*033c*/ 	.word	0xfffffffc


//--------------------- .nv.constant4             --------------------------
	.section	.nv.constant4,"a",@progbits
	.align	8
	.align		8
.nv.constant4:
        /*0000*/ 	.dword	__assertfail
	.align		8
        /*0008*/ 	.dword	__unnamed_1
	.align		8
        /*0010*/ 	.dword	__unnamed_2
	.align		8
        /*0018*/ 	.dword	__unnamed_3
	.align		8
        /*0020*/ 	.dword	__unnamed_4
	.align		8
        /*0028*/ 	.dword	__unnamed_5
	.align		8
        /*0030*/ 	.dword	__unnamed_6
	.align		8
        /*0038*/ 	.dword	__unnamed_7
	.align		8
        /*0040*/ 	.dword	__unnamed_8
	.align		8
        /*0048*/ 	.dword	__unnamed_9
	.align		8
        /*0050*/ 	.dword	__unnamed_10
	.align		8
        /*0058*/ 	.dword	__unnamed_11
	.align		8
        /*0060*/ 	.dword	__unnamed_12
	.align		8
        /*0068*/ 	.dword	__unnamed_13
	.align		8
        /*0070*/ 	.dword	__unnamed_14
	.align		8
        /*0078*/ 	.dword	__unnamed_15
	.align		8
        /*0080*/ 	.dword	__unnamed_16
	.align		8
        /*0088*/ 	.dword	__unnamed_17
	.align		8
        /*0090*/ 	.dword	__unnamed_18
	.align		8
        /*0098*/ 	.dword	__unnamed_19
	.align		8
        /*00a0*/ 	.dword	__unnamed_20
	.align		8
        /*00a8*/ 	.dword	__unnamed_21
	.align		8
        /*00b0*/ 	.dword	__unnamed_22
	.align		8
        /*00b8*/ 	.dword	__unnamed_23
	.align		8
        /*00c0*/ 	.dword	__unnamed_24
	.align		8
        /*00c8*/ 	.dword	__unnamed_25
	.align		8
        /*00d0*/ 	.dword	__unnamed_26
	.align		8
        /*00d8*/ 	.dword	__unnamed_27
	.align		8
        /*00e0*/ 	.dword	__unnamed_28
	.align		8
        /*00e8*/ 	.dword	__unnamed_29
	.align		8
        /*00f0*/ 	.dword	__unnamed_30
	.align		8
        /*00f8*/ 	.dword	__unnamed_31
	.align		8
        /*0100*/ 	.dword	__unnamed_32
	.align		8
        /*0108*/ 	.dword	__unnamed_33
	.align		8
        /*0110*/ 	.dword	__unnamed_34
	.align		8
        /*0118*/ 	.dword	__unnamed_35
	.align		8
        /*0120*/ 	.dword	__unnamed_36
	.align		8
        /*0128*/ 	.dword	__unnamed_37
	.align		8
        /*0130*/ 	.dword	__unnamed_38
	.align		8
        /*0138*/ 	.dword	__unnamed_39
	.align		8
        /*0140*/ 	.dword	__unnamed_40
	.align		8
        /*0148*/ 	.dword	__unnamed_41
	.align		8
        /*0150*/ 	.dword	__unnamed_42
	.align		8
        /*0158*/ 	.dword	__unnamed_43
	.align		8
        /*0160*/ 	.dword	__unnamed_44
	.align		8
        /*0168*/ 	.dword	__unnamed_45
	.align		8
        /*0170*/ 	.dword	__unnamed_46
	.align		8
        /*0178*/ 	.dword	__unnamed_47
	.align		8
        /*0180*/ 	.dword	__unnamed_48
	.align		8
        /*0188*/ 	.dword	_ZN47_INTERNAL_657f93f7_16_TensorCompare_cu_71e06f4e4cuda3std3__45__cpo5beginE
	.align		8
        /*0190*/ 	.dword	_ZN47_INTERNAL_657f93f7_16_TensorCompare_cu_71e06f4e4cuda3std3__45__cpo3endE
	.align		8
        /*0198*/ 	.dword	_ZN47_INTERNAL_657f93f7_16_TensorCompare_cu_71e06f4e4cuda3std3__45__cpo6cbeginE
	.align		8
        /*01a0*/ 	.dword	_ZN47_INTERNAL_657f93f7_16_TensorCompare_cu_71e06f4e4cuda3std3__45__cpo4cendE
	.align		8
        /*01a8*/ 	.dword	_ZN47_INTERNAL_657f93f7_16_TensorCompare_cu_71e06f4e4cuda3std3__45__cpo6rbeginE
	.align		8
        /*01b0*/ 	.dword	_ZN47_INTERNAL_657f93f7_16_TensorCompare_cu_71e06f4e4cuda3std3__45__cpo4rendE
	.align		8
        /*01b8*/ 	.dword	_ZN47_INTERNAL_657f93f7_16_TensorCompare_cu_71e06f4e4cuda3std3__45__cpo7crbeginE
	.align		8
        /*01c0*/ 	.dword	_ZN47_INTERNAL_657f93f7_16_TensorCompare_cu_71e06f4e4cuda3std3__45__cpo5crendE
	.align		8
        /*01c8*/ 	.dword	_ZN47_INTERNAL_657f93f7_16_TensorCompare_cu_71e06f4e4cuda3std3__449_GLOBAL__N__657f93f7_16_TensorCompare_cu_71e06f4e6ignoreE
	.align		8
        /*01d0*/ 	.dword	_ZN47_INTERNAL_657f93f7_16_TensorCompare_cu_71e06f4e4cuda3std3__419piecewise_constructE
	.align		8
        /*01d8*/ 	.dword	_ZN47_INTERNAL_657f93f7_16_TensorCompare_cu_71e06f4e4cuda3std3__48in_placeE
	.align		8
        /*01e0*/ 	.dword	_ZN47_INTERNAL_657f93f7_16_TensorCompare_cu_71e06f4e4cuda3std3__420unreachable_sentinelE
	.align		8
        /*01e8*/ 	.dword	_ZN47_INTERNAL_657f93f7_16_TensorCompare_cu_71e06f4e4cuda3std6ranges3__45__cpo4swapE
	.align		8
        /*01f0*/ 	.dword	_ZN47_INTERNAL_657f93f7_16_TensorCompare_cu_71e06f4e4cuda3std6ranges3__45__cpo9iter_moveE
	.align		8
        /*01f8*/ 	.dword	_ZN47_INTERNAL_657f93f7_16_TensorCompare_cu_71e06f4e4cuda3std6ranges3__45__cpo5beginE
	.align		8
        /*0200*/ 	.dword	_ZN47_INTERNAL_657f93f7_16_TensorCompare_cu_71e06f4e4cuda3std6ranges3__45__cpo3endE
	.align		8
        /*0208*/ 	.dword	_ZN47_INTERNAL_657f93f7_16_TensorCompare_cu_71e06f4e4cuda3std6ranges3__45__cpo6cbeginE
	.align		8
        /*0210*/ 	.dword	_ZN47_INTERNAL_657f93f7_16_TensorCompare_cu_71e06f4e4cuda3std6ranges3__45__cpo4cendE
	.align		8
        /*0218*/ 	.dword	_ZN47_INTERNAL_657f93f7_16_TensorCompare_cu_71e06f4e4cuda3std6ranges3__45__cpo7advanceE
	.align		8
        /*0220*/ 	.dword	_ZN47_INTERNAL_657f93f7_16_TensorCompare_cu_71e06f4e4cuda3std6ranges3__45__cpo9iter_swapE
	.align		8
        /*0228*/ 	.dword	_ZN47_INTERNAL_657f93f7_16_TensorCompare_cu_71e06f4e4cuda3std6ranges3__45__cpo4nextE
	.align		8
        /*0230*/ 	.dword	_ZN47_INTERNAL_657f93f7_16_TensorCompare_cu_71e06f4e4cuda3std6ranges3__45__cpo4prevE
	.align		8
        /*0238*/ 	.dword	_ZN47_INTERNAL_657f93f7_16_TensorCompare_cu_71e06f4e4cuda3std6ranges3__45__cpo4dataE
	.align		8
        /*0240*/ 	.dword	_ZN47_INTERNAL_657f93f7_16_TensorCompare_cu_71e06f4e4cuda3std6ranges3__45__cpo5cdataE
	.align		8
        /*0248*/ 	.dword	_ZN47_INTERNAL_657f93f7_16_TensorCompare_cu_71e06f4e4cuda3std6ranges3__45__cpo4sizeE
	.align		8
        /*0250*/ 	.dword	_ZN47_INTERNAL_657f93f7_16_TensorCompare_cu_71e06f4e4cuda3std6ranges3__45__cpo5ssizeE
	.align		8
        /*0258*/ 	.dword	_ZN47_INTERNAL_657f93f7_16_TensorCompare_cu_71e06f4e4cuda3std6ranges3__45__cpo8distanceE
	.align		8
        /*0260*/ 	.dword	_ZN47_INTERNAL_657f93f7_16_TensorCompare_cu_71e06f4e6thrust23THRUST_300001_SM_900_NS6system6detail10sequential3seqE
	.align		8
        /*0268*/ 	.dword	$str
	.align		8
        /*0270*/ 	.dword	$str$10
	.align		8
        /*0278*/ 	.dword	$str$11


//--------------------- .nv.constant2._ZN2at6native18elementwise_kernelILi128ELi2EZNS0_22gpu_kernel_impl_nocastIZZZNS0_49_GLOBAL__N__657f93f7_16_TensorCompare_cu_71e06f4e19launch_clamp_scalarERNS_18TensorIteratorBaseEN3c106ScalarES7_NS0_6detail11ClampLimitsEENKUlvE_clEvENKUlvE5_clEvEUlfE_EEvS5_RKT_EUliE_EEviT1_ --------------------------
	.section	.nv.constant2._ZN2at6native18elementwise_kernelILi128ELi2EZNS0_22gpu_kernel_impl_nocastIZZZNS0_49_GLOBAL__N__657f93f7_16_TensorCompare_cu_71e06f4e19launch_clamp_scalarERNS_18TensorIteratorBaseEN3c106ScalarES7_NS0_6detail11ClampLimitsEENKUlvE_clEvENKUlvE5_clEvEUlfE_EEvS5_RKT_EUliE_EEviT1_,"a",@progbits
	.sectionflags	@""
	.align	4
.nv.constant2._ZN2at6native18elementwise_kernelILi128ELi2EZNS0_22gpu_kernel_impl_nocastIZZZNS0_49_GLOBAL__N__657f93f7_16_TensorCompare_cu_71e06f4e19launch_clamp_scalarERNS_18TensorIteratorBaseEN3c106ScalarES7_NS0_6detail11ClampLimitsEENKUlvE_clEvENKUlvE5_clEvEUlfE_EEvS5_RKT_EUliE_EEviT1_:
        /*0000*/ 	.byte	0xb0, 0x14, 0x00, 0x00, 0x80, 0x14, 0x00, 0x00, 0xe0, 0x14, 0x00, 0x00, 0xa0, 0x29, 0x00, 0x00
        /*0010*/ 	.byte	0x70, 0x29, 0x00, 0x00, 0xd0, 0x29, 0x00, 0x00


//--------------------- .nv.constant2._ZN2at6native18elementwise_kernelILi128ELi2EZNS0_22gpu_kernel_impl_nocastIZZZNS0_49_GLOBAL__N__657f93f7_16_TensorCompare_cu_71e06f4e19launch_clamp_scalarERNS_18TensorIteratorBaseEN3c106ScalarES7_NS0_6detail11ClampLimitsEENKUlvE_clEvENKUlvE4_clEvEUldE_EEvS5_RKT_EUliE_EEviT1_ --------------------------
	.section	.nv.constant2._ZN2at6native18elementwise_kernelILi128ELi2EZNS0_22gpu_kernel_impl_nocastIZZZNS0_49_GLOBAL__N__657f93f7_16_TensorCompare_cu_71e06f4e19launch_clamp_scalarERNS_18TensorIteratorBaseEN3c106ScalarES7_NS0_6detail11ClampLimitsEENKUlvE_clEvENKUlvE4_clEvEUldE_EEvS5_RKT_EUliE_EEviT1_,"a",@progbits
	.sectionflags	@""
	.align	4
.nv.constant2._ZN2at6native18elementwise_kernelILi128ELi2EZNS0_22gpu_kernel_impl_nocastIZZZNS0_49_GLOBAL__N__657f93f7_16_TensorCompare_cu_71e06f4e19launch_clamp_scalarERNS_18TensorIteratorBaseEN3c106ScalarES7_NS0_6detail11ClampLimitsEENKUlvE_clEvENKUlvE4_clEvEUldE_EEvS5_RKT_EUliE_EEviT1_:
        /*0000*/ 	.byte	0x30, 0x15, 0x00, 0x00, 0x90, 0x14, 0x00, 0x00, 0xd0, 0x15, 0x00, 0x00, 0xf0, 0x2b, 0x00, 0x00
        /*0010*/ 	.byte	0x50, 0x2b, 0x00, 0x00, 0x90, 0x2c, 0x00, 0x00


//--------------------- .text._ZN2at6native18elementwise_kernelILi128ELi4EZNS0_15gpu_kernel_implIZZZNS0_49_GLOBAL__N__657f93f7_16_TensorCompare_cu_71e06f4e19launch_clamp_scalarERNS_18TensorIteratorBaseEN3c106ScalarES7_NS0_6detail11ClampLimitsEENKUlvE_clEvENKUlvE7_clEvEUlNS6_8BFloat16EE_EEvS5_RKT_EUliE_EEviT1_ --------------------------
	.section	.text._ZN2at6native18elementwise_kernelILi128ELi4EZNS0_15gpu_kernel_implIZZZNS0_49_GLOBAL__N__657f93f7_16_TensorCompare_cu_71e06f4e19launch_clamp_scalarERNS_18TensorIteratorBaseEN3c106ScalarES7_NS0_6detail11ClampLimitsEENKUlvE_clEvENKUlvE7_clEvEUlNS6_8BFloat16EE_EEvS5_RKT_EUliE_EEviT1_,"ax",@progbits
	.align	128
        .global         _ZN2at6native18elementwise_kernelILi128ELi4EZNS0_15gpu_kernel_implIZZZNS0_49_GLOBAL__N__657f93f7_16_TensorCompare_cu_71e06f4e19launch_clamp_scalarERNS_18TensorIteratorBaseEN3c106ScalarES7_NS0_6detail11ClampLimitsEENKUlvE_clEvENKUlvE7_clEvEUlNS6_8BFloat16EE_EEvS5_RKT_EUliE_EEviT1_
        .type           _ZN2at6native18elementwise_kernelILi128ELi4EZNS0_15gpu_kernel_implIZZZNS0_49_GLOBAL__N__657f93f7_16_TensorCompare_cu_71e06f4e19launch_clamp_scalarERNS_18TensorIteratorBaseEN3c106ScalarES7_NS0_6detail11ClampLimitsEENKUlvE_clEvENKUlvE7_clEvEUlNS6_8BFloat16EE_EEvS5_RKT_EUliE_EEviT1_,@function
        .size           _ZN2at6native18elementwise_kernelILi128ELi4EZNS0_15gpu_kernel_implIZZZNS0_49_GLOBAL__N__657f93f7_16_TensorCompare_cu_71e06f4e19launch_clamp_scalarERNS_18TensorIteratorBaseEN3c106ScalarES7_NS0_6detail11ClampLimitsEENKUlvE_clEvENKUlvE7_clEvEUlNS6_8BFloat16EE_EEvS5_RKT_EUliE_EEviT1_,(.L_x_44375 - _ZN2at6native18elementwise_kernelILi128ELi4EZNS0_15gpu_kernel_implIZZZNS0_49_GLOBAL__N__657f93f7_16_TensorCompare_cu_71e06f4e19launch_clamp_scalarERNS_18TensorIteratorBaseEN3c106ScalarES7_NS0_6detail11ClampLimitsEENKUlvE_clEvENKUlvE7_clEvEUlNS6_8BFloat16EE_EEvS5_RKT_EUliE_EEviT1_)
        .other          _ZN2at6native18elementwise_kernelILi128ELi4EZNS0_15gpu_kernel_implIZZZNS0_49_GLOBAL__N__657f93f7_16_TensorCompare_cu_71e06f4e19launch_clamp_scalarERNS_18TensorIteratorBaseEN3c106ScalarES7_NS0_6detail11ClampLimitsEENKUlvE_clEvENKUlvE7_clEvEUlNS6_8BFloat16EE_EEvS5_RKT_EUliE_EEviT1_,@"STO_CUDA_ENTRY STV_DEFAULT"
_ZN2at6native18elementwise_kernelILi128ELi4EZNS0_15gpu_kernel_implIZZZNS0_49_GLOBAL__N__657f93f7_16_TensorCompare_cu_71e06f4e19launch_clamp_scalarERNS_18TensorIteratorBaseEN3c106ScalarES7_NS0_6detail11ClampLimitsEENKUlvE_clEvENKUlvE7_clEvEUlNS6_8BFloat16EE_EEvS5_RKT_EUliE_EEviT1_:
.text._ZN2at6native18elementwise_kernelILi128ELi4EZNS0_15gpu_kernel_implIZZZNS0_49_GLOBAL__N__657f93f7_16_TensorCompare_cu_71e06f4e19launch_clamp_scalarERNS_18TensorIteratorBaseEN3c106ScalarES7_NS0_6detail11ClampLimitsEENKUlvE_clEvENKUlvE7_clEvEUlNS6_8BFloat16EE_EEvS5_RKT_EUliE_EEviT1_:
[----:B------:R-:W0:Y:S01]  /*0000*/  LDC R1, c[0x0][0x28] ;  /* 0x00000a00ff017b82 */ /* 0x000e220000000800 */
[----:B------:R-:W1:Y:S01]  /*0010*/  S2R R23, SR_CTAID.X ;  /* 0x0000000000177919 */ /* 0x000e620000002500 */
[----:B------:R-:W-:Y:S01]  /*0020*/  ULDC UR4, c[0x0][0x210] ;  /* 0x0000840000047ab9 */ /* 0x000fe20000000800 */
[----:B------:R-:W-:Y:S01]  /*0030*/  ULDC.64 UR36, c[0x0][0x208] ;  /* 0x0000820000247ab9 */ /* 0x000fe20000000a00 */
[----:B------:R-:W-:Y:S01]  /*0040*/  BSSY B6, `(.L_x_0) ;  /* 0x0000350000067945 */ /* 0x000fe20003800000 */
[----:B------:R-:W1:Y:S02]  /*0050*/  S2R R18, SR_TID.X ;  /* 0x0000000000127919 */ /* 0x000e640000002100 */
[----:B-1----:R-:W-:-:S05]  /*0060*/  IMAD R19, R23, 0x200, R18 ;  /* 0x0000020017137824 */ /* 0x002fca00078e0212 */
[----:B------:R-:W-:-:S13]  /*0070*/  ISETP.GE.AND P0, PT, R19, UR4, PT ;  /* 0x0000000413007c0c */ /* 0x000fda000bf06270 */
[----:B0-----:R-:W-:Y:S05]  /*0080*/  @P0 BRA `(.L_x_1) ;  /* 0x00000034002c0947 */ /* 0x001fea0003800000 */
[----:B------:R-:W0:Y:S01]  /*0090*/  LDC R6, c[0x0][0x218] ;  /* 0x00008600ff067b82 */ /* 0x000e220000000800 */
[----:B------:R-:W-:Y:S02]  /*00a0*/  IMAD.MOV.U32 R0, RZ, RZ, RZ ;  /* 0x000000ffff007224 */ /* 0x000fe400078e00ff */
[----:B------:R-:W-:Y:S01]  /*00b0*/  IMAD.MOV.U32 R16, RZ, RZ, RZ ;  /* 0x000000ffff107224 */ /* 0x000fe200078e00ff */
[----:B0-----:R-:W-:-:S13]  /*00c0*/  ISETP.NE.AND P0, PT, R6, RZ, PT ;  /* 0x000000ff0600720c */ /* 0x001fda0003f05270 */
[----:B------:R-:W-:Y:S05]  /*00d0*/  @!P0 BRA `(.L_x_2) ;  /* 0x0000001000ac8947 */ /* 0x000fea0003800000 */
[----:B------:R-:W-:Y:S01]  /*00e0*/  IMAD.MOV.U32 R2, RZ, RZ, RZ ;  /* 0x000000ffff027224 */ /* 0x000fe200078e00ff */
[----:B------:R-:W-:Y:S01]  /*00f0*/  ULDC.64 UR4, c[0x0][0x220] ;  /* 0x0000880000047ab9 */ /* 0x000fe20000000a00 */
[----:B------:R-:W-:Y:S01]  /*0100*/  IMAD.MOV.U32 R3, RZ, RZ, R19 ;  /* 0x000000ffff037224 */ /* 0x000fe200078e0013 */
[----:B------:R-:W-:Y:S01]  /*0110*/  ISETP.NE.AND P0, PT, R6, 0x1, PT ;  /* 0x000000010600780c */ /* 0x000fe20003f05270 */
[----:B------:R-:W-:Y:S01]  /*0120*/  IMAD.HI.U32 R2, R19, UR4, R2 ;  /* 0x0000000413027c27 */ /* 0x000fe2000f8e0002 */
[----:B------:R-:W-:-:S04]  /*0130*/  ULDC UR4, c[0x0][0x21c] ;  /* 0x0000870000047ab9 */ /* 0x000fc80000000800 */
[----:B------:R-:W-:-:S05]  /*0140*/  SHF.R.U32.HI R3, RZ, UR5, R2 ;  /* 0x00000005ff037c19 */ /* 0x000fca0008011602 */
[----:B------:R-:W-:-:S04]  /*0150*/  IMAD.MOV R0, RZ, RZ, -R3 ;  /* 0x000000ffff007224 */ /* 0x000fc800078e0a03 */
[----:B------:R-:W-:Y:S01]  /*0160*/  IMAD R0, R0, UR4, R19 ;  /* 0x0000000400007c24 */ /* 0x000fe2000f8e0213 */
[----:B------:R-:W-:-:S03]  /*0170*/  ULDC.64 UR4, c[0x0][0x348] ;  /* 0x0000d20000047ab9 */ /* 0x000fc60000000a00 */
[C---:B------:R-:W-:Y:S02]  /*0180*/  IMAD R16, R0.reuse, UR4, RZ ;  /* 0x0000000400107c24 */ /* 0x040fe4000f8e02ff */
[----:B------:R-:W-:Y:S01]  /*0190*/  IMAD R0, R0, UR5, RZ ;  /* 0x0000000500007c24 */ /* 0x000fe2000f8e02ff */
[----:B------:R-:W-:Y:S06]  /*01a0*/  @!P0 BRA `(.L_x_2) ;  /* 0x0000001000788947 */ /* 0x000fec0003800000 */
[----:B------:R-:W-:Y:S01]  /*01b0*/  IMAD.MOV.U32 R2, RZ, RZ, RZ ;  /* 0x000000ffff027224 */ /* 0x000fe200078e00ff */
[----:B------:R-:W-:Y:S01]  /*01c0*/  ULDC.64 UR6, c[0x0][0x228] ;  /* 0x00008a0000067ab9 */ /* 0x000fe20000000a00 */
[----:B------:R-:W-:Y:S01]  /*01d0*/  ULDC UR4, c[0x0][0x230] ;  /* 0x00008c0000047ab9 */ /* 0x000fe20000000800 */
[----:B------:R-:W-:Y:S01]  /*01e0*/  ISETP.NE.AND P0, PT, R6, 0x2, PT ;  /* 0x000000020600780c */ /* 0x000fe20003f05270 */
[----:B------:R-:W-:-:S05]  /*01f0*/  IMAD.HI.U32 R4, R3, UR7, R2 ;  /* 0x0000000703047c27 */ /* 0x000fca000f8e0002 */
[----:B------:R-:W-:Y:S01]  /*0200*/  SHF.R.U32.HI R5, RZ, UR4, R4 ;  /* 0x00000004ff057c19 */ /* 0x000fe20008011604 */
[----:B------:R-:W-:-:S04]  /*0210*/  ULDC.64 UR4, c[0x0][0x350] ;  /* 0x0000d40000047ab9 */ /* 0x000fc80000000a00 */
[----:B------:R-:W-:-:S04]  /*0220*/  IMAD.MOV R2, RZ, RZ, -R5 ;  /* 0x000000ffff027224 */ /* 0x000fc800078e0a05 */
[----:B------:R-:W-:-:S04]  /*0230*/  IMAD R3, R2, UR6, R3 ;  /* 0x0000000602037c24 */ /* 0x000fc8000f8e0203 */
[C---:B------:R-:W-:Y:S02]  /*0240*/  IMAD R16, R3.reuse, UR4, R16 ;  /* 0x0000000403107c24 */ /* 0x040fe4000f8e0210 */
[----:B------:R-:W-:Y:S01]  /*0250*/  IMAD R0, R3, UR5, R0 ;  /* 0x0000000503007c24 */ /* 0x000fe2000f8e0200 */
[----:B------:R-:W-:Y:S06]  /*0260*/  @!P0 BRA `(.L_x_2) ;  /* 0x0000001000488947 */ /* 0x000fec0003800000 */
[----:B------:R-:W-:Y:S01]  /*0270*/  IMAD.MOV.U32 R4, RZ, RZ, RZ ;  /* 0x000000ffff047224 */ /* 0x000fe200078e00ff */
[----:B------:R-:W-:Y:S01]  /*0280*/  ULDC.64 UR4, c[0x0][0x238] ;  /* 0x00008e0000047ab9 */ /* 0x000fe20000000a00 */
[----:B------:R-:W-:Y:S02]  /*0290*/  ISETP.NE.AND P0, PT, R6, 0x3, PT ;  /* 0x000000030600780c */ /* 0x000fe40003f05270 */
[----:B------:R-:W-:Y:S01]  /*02a0*/  IMAD.HI.U32 R2, R5, UR4, R4 ;  /* 0x0000000405027c27 */ /* 0x000fe2000f8e0004 */
[----:B------:R-:W-:-:S04]  /*02b0*/  ULDC UR4, c[0x0][0x234] ;  /* 0x00008d0000047ab9 */ /* 0x000fc80000000800 */
[----:B------:R-:W-:-:S05]  /*02c0*/  SHF.R.U32.HI R3, RZ, UR5, R2 ;  /* 0x00000005ff037c19 */ /* 0x000fca0008011602 */
[----:B------:R-:W-:-:S04]  /*02d0*/  IMAD.MOV R4, RZ, RZ, -R3 ;  /* 0x000000ffff047224 */ /* 0x000fc800078e0a03 */
[----:B------:R-:W-:Y:S01]  /*02e0*/  IMAD R5, R4, UR4, R5 ;  /* 0x0000000404057c24 */ /* 0x000fe2000f8e0205 */
[----:B------:R-:W-:-:S03]  /*02f0*/  ULDC.64 UR4, c[0x0][0x358] ;  /* 0x0000d60000047ab9 */ /* 0x000fc60000000a00 */
[C---:B------:R-:W-:Y:S02]  /*0300*/  IMAD R16, R5.reuse, UR4, R16 ;  /* 0x0000000405107c24 */ /* 0x040fe4000f8e0210 */
[----:B------:R-:W-:Y:S01]  /*0310*/  IMAD R0, R5, UR5, R0 ;  /* 0x0000000505007c24 */ /* 0x000fe2000f8e0200 */
        /* <DEDUP_REMOVED lines=254> */
[----:B------:R-:W-:-:S03]  /*1300*/  ULDC.64 UR4, c[0x0][0x340] ;  /* 0x0000d00000047ab9 */ /* 0x000fc60000000a00 */
[----:B------:R-:W-:Y:S01]  /*1310*/  IMAD.HI.U32 R2, R5, UR4, R4 ;  /* 0x0000000405027c27 */ /* 0x000fe2000f8e0004 */
[----:B------:R-:W-:-:S04]  /*1320*/  ULDC UR4, c[0x0][0x33c] ;  /* 0x0000cf0000047ab9 */ /* 0x000fc80000000800 */
[----:B------:R-:W-:-:S05]  /*1330*/  SHF.R.U32.HI R2, RZ, UR5, R2 ;  /* 0x00000005ff027c19 */ /* 0x000fca0008011602 */
[----:B------:R-:W-:-:S04]  /*1340*/  IMAD.MOV R3, RZ, RZ, -R2 ;  /* 0x000000ffff037224 */ /* 0x000fc800078e0a02 */
[----:B------:R-:W-:Y:S01]  /*1350*/  IMAD R5, R3, UR4, R5 ;  /* 0x0000000403057c24 */ /* 0x000fe2000f8e0205 */
[----:B------:R-:W-:-:S03]  /*1360*/  ULDC.64 UR4, c[0x0][0x408] ;  /* 0x0001020000047ab9 */ /* 0x000fc60000000a00 */
[C---:B------:R-:W-:Y:S02]  /*1370*/  IMAD R16, R5.reuse, UR4, R16 ;  /* 0x0000000405107c24 */ /* 0x040fe4000f8e0210 */
[----:B------:R-:W-:-:S07]  /*1380*/  IMAD R0, R5, UR5, R0 ;  /* 0x0000000505007c24 */ /* 0x000fce000f8e0200 */
.L_x_2:
[----:B------:R-:W0:Y:S01]  /*1390*/  LDC.U8 R5, c[0x0][0x439] ;  /* 0x00010e40ff057b82 */ /* 0x000e220000000000 */
[----:B------:R-:W-:Y:S01]  /*13a0*/  ULDC.64 UR4, c[0x0][0x410] ;  /* 0x0001040000047ab9 */ /* 0x000fe20000000a00 */
[----:B------:R-:W-:Y:S01]  /*13b0*/  ULDC.64 UR6, c[0x0][0x418] ;  /* 0x0001060000067ab9 */ /* 0x000fe20000000a00 */
[----:B------:R-:W-:Y:S02]  /*13c0*/  IADD3 R16, P1, R16, UR4, RZ ;  /* 0x0000000410107c10 */ /* 0x000fe4000ff3e0ff */
[----:B------:R-:W-:-:S03]  /*13d0*/  IADD3 R2, P2, R0, UR6, RZ ;  /* 0x0000000600027c10 */ /* 0x000fc6000ff5e0ff */
[----:B------:R-:W-:Y:S02]  /*13e0*/  IMAD.X R17, RZ, RZ, UR5, P1 ;  /* 0x00000005ff117e24 */ /* 0x000fe400088e06ff */
[----:B------:R-:W-:Y:S01]  /*13f0*/  IMAD.X R3, RZ, RZ, UR7, P2 ;  /* 0x00000007ff037e24 */ /* 0x000fe200090e06ff */
[----:B0-----:R-:W-:-:S04]  /*1400*/  PRMT R4, R5, 0x9910, RZ ;  /* 0x0000991005047816 */ /* 0x001fc800000000ff */
[----:B------:R-:W-:-:S13]  /*1410*/  ISETP.GT.AND P0, PT, R4, 0x9, PT ;  /* 0x000000090400780c */ /* 0x000fda0003f04270 */
[----:B------:R-:W-:Y:S05]  /*1420*/  @P0 BRA `(.L_x_3) ;  /* 0x0000000400300947 */ /* 0x000fea0003800000 */
[----:B------:R-:W-:-:S13]  /*1430*/  ISETP.GT.AND P0, PT, R4, 0x4, PT ;  /* 0x000000040400780c */ /* 0x000fda0003f04270 */
[----:B------:R-:W-:Y:S05]  /*1440*/  @P0 BRA `(.L_x_4) ;  /* 0x0000000000940947 */ /* 0x000fea0003800000 */
[----:B------:R-:W-:-:S13]  /*1450*/  ISETP.GT.AND P0, PT, R4, 0x1, PT ;  /* 0x000000010400780c */ /* 0x000fda0003f04270 */
[----:B------:R-:W-:Y:S05]  /*1460*/  @P0 BRA `(.L_x_5) ;  /* 0x0000000000380947 */ /* 0x000fea0003800000 */
[----:B------:R-:W-:-:S13]  /*1470*/  ISETP.NE.AND P0, PT, R5, RZ, PT ;  /* 0x000000ff0500720c */ /* 0x000fda0003f05270 */
[----:B------:R-:W-:Y:S05]  /*1480*/  @!P0 BRA `(.L_x_6) ;  /* 0x00000000001c8947 */ /* 0x000fea0003800000 */
[----:B------:R-:W-:-:S13]  /*1490*/  ISETP.NE.AND P0, PT, R4, 0x1, PT ;  /* 0x000000010400780c */ /* 0x000fda0003f05270 */
[----:B------:R-:W-:Y:S05]  /*14a0*/  @P0 BRA `(.L_x_7) ;  /* 0x0000000c00800947 */ /* 0x000fea0003800000 */
[----:B------:R-:W2:Y:S02]  /*14b0*/  LDG.E.S8 R2, desc[UR36][R2.64] ;  /* 0x0000002402027981 */ /* 0x000ea4000c1e1300 */
[----:B--2---:R-:W0:Y:S02]  /*14c0*/  I2F.S16 R0, R2 ;  /* 0x0000000200007306 */ /* 0x004e240000101400 */
[----:B0-----:R-:W-:-:S04]  /*14d0*/  F2FP.BF16.F32.PACK_AB R0, RZ, R0 ;  /* 0x00000000ff00723e */ /* 0x001fc800000010ff */
[----:B------:R-:W-:Y:S01]  /*14e0*/  PRMT R5, R0, 0x7610, R5 ;  /* 0x0000761000057816 */ /* 0x000fe20000000005 */
[----:B------:R-:W-:Y:S06]  /*14f0*/  BRA `(.L_x_8) ;  /* 0x0000000c00d87947 */ /* 0x000fec0003800000 */
.L_x_6:
[----:B------:R-:W2:Y:S02]  /*1500*/  LDG.E.U8 R2, desc[UR36][R2.64] ;  /* 0x0000002402027981 */ /* 0x000ea4000c1e1100 */
[----:B--2---:R-:W-:-:S04]  /*1510*/  I2FP.F32.U32 R0, R2 ;  /* 0x0000000200007245 */ /* 0x004fc80000201000 */
[----:B------:R-:W-:-:S04]  /*1520*/  F2FP.BF16.F32.PACK_AB R0, RZ, R0 ;  /* 0x00000000ff00723e */ /* 0x000fc800000010ff */
[----:B------:R-:W-:Y:S01]  /*1530*/  PRMT R5, R0, 0x7610, R5 ;  /* 0x0000761000057816 */ /* 0x000fe20000000005 */
[----:B------:R-:W-:Y:S06]  /*1540*/  BRA `(.L_x_8) ;  /* 0x0000000c00c47947 */ /* 0x000fec0003800000 */
.L_x_5:
[----:B------:R-:W-:-:S13]  /*1550*/  ISETP.NE.AND P0, PT, R4, 0x2, PT ;  /* 0x000000020400780c */ /* 0x000fda0003f05270 */
[----:B------:R-:W-:Y:S05]  /*1560*/  @!P0 BRA `(.L_x_9) ;  /* 0x0000000000388947 */ /* 0x000fea0003800000 */
[----:B------:R-:W-:-:S13]  /*1570*/  ISETP.NE.AND P0, PT, R4, 0x3, PT ;  /* 0x000000030400780c */ /* 0x000fda0003f05270 */
[----:B------:R-:W-:Y:S05]  /*1580*/  @!P0 BRA `(.L_x_10) ;  /* 0x00000000001c8947 */ /* 0x000fea0003800000 */
[----:B------:R-:W-:-:S13]  /*1590*/  ISETP.NE.AND P0, PT, R4, 0x4, PT ;  /* 0x000000040400780c */ /* 0x000fda0003f05270 */
[----:B------:R-:W-:Y:S05]  /*15a0*/  @P0 BRA `(.L_x_7) ;  /* 0x0000000c00400947 */ /* 0x000fea0003800000 */
[----:B------:R-:W2:Y:S02]  /*15b0*/  LDG.E.64 R2, desc[UR36][R2.64] ;  /* 0x0000002402027981 */ /* 0x000ea4000c1e1b00 */
[----:B--2---:R-:W0:Y:S02]  /*15c0*/  I2F.S64 R0, R2 ;  /* 0x0000000200007312 */ /* 0x004e240000301400 */
[----:B0-----:R-:W-:-:S04]  /*15d0*/  F2FP.BF16.F32.PACK_AB R0, RZ, R0 ;  /* 0x00000000ff00723e */ /* 0x001fc800000010ff */
[----:B------:R-:W-:Y:S01]  /*15e0*/  PRMT R5, R0, 0x7610, R5 ;  /* 0x0000761000057816 */ /* 0x000fe20000000005 */
[----:B------:R-:W-:Y:S06]  /*15f0*/  BRA `(.L_x_8) ;  /* 0x0000000c00987947 */ /* 0x000fec0003800000 */
.L_x_10:
[----:B------:R-:W2:Y:S02]  /*1600*/  LDG.E R2, desc[UR36][R2.64] ;  /* 0x0000002402027981 */ /* 0x000ea4000c1e1900 */
[----:B--2---:R-:W-:-:S04]  /*1610*/  I2FP.F32.S32 R0, R2 ;  /* 0x0000000200007245 */ /* 0x004fc80000201400 */
[----:B------:R-:W-:-:S04]  /*1620*/  F2FP.BF16.F32.PACK_AB R0, RZ, R0 ;  /* 0x00000000ff00723e */ /* 0x000fc800000010ff */
[----:B------:R-:W-:Y:S01]  /*1630*/  PRMT R5, R0, 0x7610, R5 ;  /* 0x0000761000057816 */ /* 0x000fe20000000005 */
[----:B------:R-:W-:Y:S06]  /*1640*/  BRA `(.L_x_8) ;  /* 0x0000000c00847947 */ /* 0x000fec0003800000 */
.L_x_9:
[----:B------:R-:W2:Y:S02]  /*1650*/  LDG.E.U16 R2, desc[UR36][R2.64] ;  /* 0x0000002402027981 */ /* 0x000ea4000c1e1500 */
[----:B--2---:R-:W0:Y:S02]  /*1660*/  I2F.S16 R0, R2 ;  /* 0x0000000200007306 */ /* 0x004e240000101400 */
[----:B0-----:R-:W-:-:S04]  /*1670*/  F2FP.BF16.F32.PACK_AB R0, RZ, R0 ;  /* 0x00000000ff00723e */ /* 0x001fc800000010ff */
[----:B------:R-:W-:Y:S01]  /*1680*/  PRMT R5, R0, 0x7610, R5 ;  /* 0x0000761000057816 */ /* 0x000fe20000000005 */
[----:B------:R-:W-:Y:S06]  /*1690*/  BRA `(.L_x_8) ;  /* 0x0000000c00707947 */ /* 0x000fec0003800000 */
.L_x_4:
[----:B------:R-:W-:-:S13]  /*16a0*/  ISETP.GT.AND P0, PT, R4, 0x6, PT ;  /* 0x000000060400780c */ /* 0x000fda0003f04270 */
[----:B------:R-:W-:Y:S05]  /*16b0*/  @P0 BRA `(.L_x_11) ;  /* 0x0000000000300947 */ /* 0x000fea0003800000 */
[----:B------:R-:W-:-:S13]  /*16c0*/  ISETP.NE.AND P0, PT, R4, 0x5, PT ;  /* 0x000000050400780c */ /* 0x000fda0003f05270 */
[----:B------:R-:W-:Y:S05]  /*16d0*/  @!P0 BRA `(.L_x_12) ;  /* 0x0000000000148947 */ /* 0x000fea0003800000 */
[----:B------:R-:W-:-:S13]  /*16e0*/  ISETP.NE.AND P0, PT, R4, 0x6, PT ;  /* 0x000000060400780c */ /* 0x000fda0003f05270 */
[----:B------:R-:W-:Y:S05]  /*16f0*/  @P0 BRA `(.L_x_7) ;  /* 0x0000000800ec0947 */ /* 0x000fea0003800000 */
[----:B------:R-:W2:Y:S02]  /*1700*/  LDG.E R2, desc[UR36][R2.64] ;  /* 0x0000002402027981 */ /* 0x000ea4000c1e1900 */
[----:B--2---:R-:W-:Y:S01]  /*1710*/  F2FP.BF16.F32.PACK_AB R5, RZ, R2 ;  /* 0x00000002ff05723e */ /* 0x004fe200000010ff */
[----:B------:R-:W-:Y:S06]  /*1720*/  BRA `(.L_x_8) ;  /* 0x0000000c004c7947 */ /* 0x000fec0003800000 */
.L_x_12:
[----:B------:R-:W2:Y:S02]  /*1730*/  LDG.E.U16 R0, desc[UR36][R2.64] ;  /* 0x0000002402007981 */ /* 0x000ea4000c1e1500 */
[----:B--2---:R-:W-:-:S05]  /*1740*/  HADD2.F32 R0, -RZ, R0.H0_H0 ;  /* 0x20000000ff007230 */ /* 0x004fca0000004100 */
[----:B------:R-:W-:-:S04]  /*1750*/  F2FP.BF16.F32.PACK_AB R0, RZ, R0 ;  /* 0x00000000ff00723e */ /* 0x000fc800000010ff */
[----:B------:R-:W-:Y:S01]  /*1760*/  PRMT R5, R0, 0x7610, R5 ;  /* 0x0000761000057816 */ /* 0x000fe20000000005 */
[----:B------:R-:W-:Y:S06]  /*1770*/  BRA `(.L_x_8) ;  /* 0x0000000c00387947 */ /* 0x000fec0003800000 */
.L_x_11:
[----:B------:R-:W-:-:S13]  /*1780*/  ISETP.NE.AND P0, PT, R4, 0x7, PT ;  /* 0x000000070400780c */ /* 0x000fda0003f05270 */
[----:B------:R-:W-:Y:S05]  /*1790*/  @!P0 BRA `(.L_x_13) ;  /* 0x0000000000308947 */ /* 0x000fea0003800000 */
[----:B------:R-:W-:-:S13]  /*17a0*/  ISETP.NE.AND P0, PT, R4, 0x8, PT ;  /* 0x000000080400780c */ /* 0x000fda0003f05270 */
[----:B------:R-:W-:Y:S05]  /*17b0*/  @!P0 BRA `(.L_x_14) ;  /* 0x0000000000148947 */ /* 0x000fea0003800000 */
[----:B------:R-:W-:-:S13]  /*17c0*/  ISETP.NE.AND P0, PT, R4, 0x9, PT ;  /* 0x000000090400780c */ /* 0x000fda0003f05270 */
[----:B------:R-:W-:Y:S05]  /*17d0*/  @P0 BRA `(.L_x_7) ;  /* 0x0000000800b40947 */ /* 0x000fea0003800000 */
[----:B------:R-:W2:Y:S02]  /*17e0*/  LDG.E R2, desc[UR36][R2.64] ;  /* 0x0000002402027981 */ /* 0x000ea4000c1e1900 */
[----:B--2---:R-:W-:Y:S01]  /*17f0*/  F2FP.BF16.F32.PACK_AB R5, RZ, R2 ;  /* 0x00000002ff05723e */ /* 0x004fe200000010ff */
[----:B------:R-:W-:Y:S06]  /*1800*/  BRA `(.L_x_8) ;  /* 0x0000000c00147947 */ /* 0x000fec0003800000 */
.L_x_14:
[----:B------:R-:W2:Y:S02]  /*1810*/  LDG.E.U16 R2, desc[UR36][R2.64] ;  /* 0x0000002402027981 */ /* 0x000ea4000c1e1500 */
[----:B--2---:R-:W-:-:S05]  /*1820*/  HADD2.F32 R0, -RZ, R2.H0_H0 ;  /* 0x20000002ff007230 */ /* 0x004fca0000004100 */
[----:B------:R-:W-:-:S04]  /*1830*/  F2FP.BF16.F32.PACK_AB R0, RZ, R0 ;  /* 0x00000000ff00723e */ /* 0x000fc800000010ff */
[----:B------:R-:W-:Y:S01]  /*1840*/  PRMT R5, R0, 0x7610, R5 ;  /* 0x0000761000057816 */ /* 0x000fe20000000005 */
[----:B------:R-:W-:Y:S06]  /*1850*/  BRA `(.L_x_8) ;  /* 0x0000000c00007947 */ /* 0x000fec0003800000 */
.L_x_13:
[----:B------:R-:W2:Y:S01]  /*1860*/  LDG.E.64 R2, desc[UR36][R2.64] ;  /* 0x0000002402027981 */ /* 0x000ea2000c1e1b00 */
[----:B------:R-:W-:Y:S01]  /*1870*/  UMOV UR4, 0xf0000000 ;  /* 0xf000000000047882 */ /* 0x000fe20000000000 */
[----:B------:R-:W-:Y:S01]  /*1880*/  UMOV UR5, 0x380fffff ;  /* 0x380fffff00057882 */ /* 0x000fe20000000000 */
[----:B--2---:R-:W0:Y:S01]  /*1890*/  F2F.F32.F64 R0, R2 ;  /* 0x0000000200007310 */ /* 0x004e220000301000 */
[----:B------:R-:W-:-:S14]  /*18a0*/  DSETP.GEU.AND P0, PT, |R2|, UR4, PT ;  /* 0x0000000402007e2a */ /* 0x000fdc000bf0e200 */
[----:B0-----:R-:W-:-:S05]  /*18b0*/  @!P0 FMUL R0, R0, 1.175494350822287508e-38 ;  /* 0x0080000000008820 */ /* 0x001fca0000400000 */
[----:B------:R-:W-:-:S04]  /*18c0*/  F2FP.BF16.F32.PACK_AB R0, RZ, R0 ;  /* 0x00000000ff00723e */ /* 0x000fc800000010ff */
[----:B------:R-:W-:Y:S01]  /*18d0*/  PRMT R5, R0, 0x7610, R5 ;  /* 0x0000761000057816 */ /* 0x000fe20000000005 */
[----:B------:R-:W-:Y:S06]  /*18e0*/  BRA `(.L_x_8) ;  /* 0x0000000800dc7947 */ /* 0x000fec0003800000 */
.L_x_3:
[----:B------:R-:W-:-:S13]  /*18f0*/  ISETP.GT.AND P0, PT, R4, 0x18, PT ;  /* 0x000000180400780c */ /* 0x000fda0003f04270 */
[----:B------:R-:W-:Y:S05]  /*1900*/  @P0 BRA `(.L_x_15) ;  /* 0x0000000400040947 */ /* 0x000fea0003800000 */
[----:B------:R-:W-:-:S13]  /*1910*/  ISETP.GT.AND P0, PT, R4, 0xe, PT ;  /* 0x0000000e0400780c */ /* 0x000fda0003f04270 */
[----:B------:R-:W-:Y:S05]  /*1920*/  @P0 BRA `(.L_x_16) ;  /* 0x00000000004c0947 */ /* 0x000fea0003800000 */
[----:B------:R-:W-:-:S13]  /*1930*/  ISETP.NE.AND P0, PT, R4, 0xa, PT ;  /* 0x0000000a0400780c */ /* 0x000fda0003f05270 */
[----:B------:R-:W-:Y:S05]  /*1940*/  @!P0 BRA `(.L_x_17) ;  /* 0x0000000000208947 */ /* 0x000fea0003800000 */
[----:B------:R-:W-:-:S13]  /*1950*/  ISETP.NE.AND P0, PT, R4, 0xb, PT ;  /* 0x0000000b0400780c */ /* 0x000fda0003f05270 */
[----:B------:R-:W-:Y:S05]  /*1960*/  @P0 BRA `(.L_x_7) ;  /* 0x0000000800500947 */ /* 0x000fea0003800000 */
[----:B------:R-:W2:Y:S02]  /*1970*/  LDG.E.U8 R2, desc[UR36][R2.64] ;  /* 0x0000002402027981 */ /* 0x000ea4000c1e1100 */
[----:B--2---:R-:W-:-:S04]  /*1980*/  ISETP.NE.AND P0, PT, R2, RZ, PT ;  /* 0x000000ff0200720c */ /* 0x004fc80003f05270 */
[----:B------:R-:W-:-:S04]  /*1990*/  FSEL R0, RZ, 1, !P0 ;  /* 0x3f800000ff007808 */ /* 0x000fc80004000000 */
[----:B------:R-:W-:-:S04]  /*19a0*/  F2FP.BF16.F32.PACK_AB R0, RZ, R0 ;  /* 0x00000000ff00723e */ /* 0x000fc800000010ff */
[----:B------:R-:W-:Y:S01]  /*19b0*/  PRMT R5, R0, 0x7610, R5 ;  /* 0x0000761000057816 */ /* 0x000fe20000000005 */
[----:B------:R-:W-:Y:S06]  /*19c0*/  BRA `(.L_x_8) ;  /* 0x0000000800a47947 */ /* 0x000fec0003800000 */
.L_x_17:
        /* <DEDUP_REMOVED lines=9> */
.L_x_16:
[----:B------:R-:W-:-:S13]  /*1a60*/  ISETP.NE.AND P0, PT, R4, 0xf, PT ;  /* 0x0000000f0400780c */ /* 0x000fda0003f05270 */
[----:B------:R-:W-:Y:S05]  /*1a70*/  @!P0 BRA `(.L_x_18) ;  /* 0x0000000000a08947 */ /* 0x000fea0003800000 */
[----:B------:R-:W-:-:S13]  /*1a80*/  ISETP.NE.AND P0, PT, R4, 0x17, PT ;  /* 0x000000170400780c */ /* 0x000fda0003f05270 */
[----:B------:R-:W-:Y:S05]  /*1a90*/  @!P0 BRA `(.L_x_19) ;  /* 0x00000000005c8947 */ /* 0x000fea0003800000 */
[----:B------:R-:W-:-:S13]  /*1aa0*/  ISETP.NE.AND P0, PT, R4, 0x18, PT ;  /* 0x000000180400780c */ /* 0x000fda0003f05270 */
[----:B------:R-:W-:Y:S05]  /*1ab0*/  @P0 BRA `(.L_x_7) ;  /* 0x0000000400fc0947 */ /* 0x000fea0003800000 */
[----:B------:R-:W2:Y:S01]  /*1ac0*/  LDG.E.U8 R0, desc[UR36][R2.64] ;  /* 0x0000002402007981 */ /* 0x000ea2000c1e1100 */
[----:B------:R-:W-:Y:S02]  /*1ad0*/  IMAD.MOV.U32 R8, RZ, RZ, -0x800000 ;  /* 0xff800000ff087424 */ /* 0x000fe400078e00ff */
[----:B--2---:R-:W-:-:S05]  /*1ae0*/  IMAD.SHL.U32 R0, R0, 0x1000000, RZ ;  /* 0x0100000000007824 */ /* 0x004fca00078e00ff */
[----:B------:R-:W-:-:S04]  /*1af0*/  LOP3.LUT R4, R0, 0x7f000000, RZ, 0xc0, !PT ;  /* 0x7f00000000047812 */ /* 0x000fc800078ec0ff */
[----:B------:R-:W0:Y:S01]  /*1b00*/  FLO.U32 R5, R4 ;  /* 0x0000000400057300 */ /* 0x000e2200000e0000 */
[C---:B------:R-:W-:Y:S02]  /*1b10*/  VIADD R6, R4.reuse, 0x1000000 ;  /* 0x0100000004067836 */ /* 0x040fe40000000000 */
[----:B------:R-:W-:-:S03]  /*1b20*/  VIADD R2, R4, 0xffffffff ;  /* 0xffffffff04027836 */ /* 0x000fc60000000000 */
[----:B------:R-:W-:Y:S02]  /*1b30*/  SHF.R.S32.HI R6, RZ, 0x8, R6 ;  /* 0x00000008ff067819 */ /* 0x000fe40000011406 */
[----:B------:R-:W-:Y:S02]  /*1b40*/  SHF.R.S32.HI R2, RZ, 0x1f, R2 ;  /* 0x0000001fff027819 */ /* 0x000fe40000011402 */
[----:B0-----:R-:W-:-:S04]  /*1b50*/  IADD3 R5, -R5, 0x1f, RZ ;  /* 0x0000001f05057810 */ /* 0x001fc80007ffe1ff */
[C---:B------:R-:W-:Y:S01]  /*1b60*/  ISETP.GT.U32.AND P0, PT, R5.reuse, 0x4, PT ;  /* 0x000000040500780c */ /* 0x040fe20003f04070 */
[----:B------:R-:W-:-:S05]  /*1b70*/  VIADD R5, R5, 0xfffffffc ;  /* 0xfffffffc05057836 */ /* 0x000fca0000000000 */
[----:B------:R-:W-:-:S05]  /*1b80*/  SEL R5, R5, RZ, P0 ;  /* 0x000000ff05057207 */ /* 0x000fca0000000000 */
[----:B------:R-:W-:Y:S01]  /*1b90*/  IMAD R8, R5, R8, 0x3c000000 ;  /* 0x3c00000005087424 */ /* 0x000fe200078e0208 */
[----:B------:R-:W-:-:S04]  /*1ba0*/  SHF.L.U32 R5, R4, R5, RZ ;  /* 0x0000000504057219 */ /* 0x000fc800000006ff */
[----:B------:R-:W-:-:S04]  /*1bb0*/  LEA.HI R5, R5, R8, RZ, 0x1c ;  /* 0x0000000805057211 */ /* 0x000fc800078fe0ff */
[----:B------:R-:W-:-:S04]  /*1bc0*/  LOP3.LUT R5, R5, 0x7f800000, R6, 0xf8, !PT ;  /* 0x7f80000005057812 */ /* 0x000fc800078ef806 */
[----:B------:R-:W-:-:S04]  /*1bd0*/  LOP3.LUT R5, R5, R2, RZ, 0x30, !PT ;  /* 0x0000000205057212 */ /* 0x000fc800078e30ff */
[----:B------:R-:W-:-:S04]  /*1be0*/  LOP3.LUT R5, R5, 0x80000000, R0, 0xf8, !PT ;  /* 0x8000000005057812 */ /* 0x000fc800078ef800 */
[----:B------:R-:W-:Y:S01]  /*1bf0*/  F2FP.BF16.F32.PACK_AB R5, RZ, R5 ;  /* 0x00000005ff05723e */ /* 0x000fe200000010ff */
[----:B------:R-:W-:Y:S06]  /*1c00*/  BRA `(.L_x_8) ;  /* 0x0000000800147947 */ /* 0x000fec0003800000 */
.L_x_19:
[----:B------:R-:W2:Y:S02]  /*1c10*/  LDG.E.U8 R2, desc[UR36][R2.64] ;  /* 0x0000002402027981 */ /* 0x000ea4000c1e1100 */
[C---:B--2---:R-:W-:Y:S02]  /*1c20*/  IMAD.SHL.U32 R0, R2.reuse, 0x2000000, RZ ;  /* 0x0200000002007824 */ /* 0x044fe400078e00ff */
[----:B------:R-:W-:-:S03]  /*1c30*/  IMAD.SHL.U32 R5, R2, 0x1000000, RZ ;  /* 0x0100000002057824 */ /* 0x000fc600078e00ff */
[----:B------:R-:W-:-:S13]  /*1c40*/  ISETP.GE.U32.AND P0, PT, R0, 0x8000000, PT ;  /* 0x080000000000780c */ /* 0x000fda0003f06070 */
[C---:B------:R-:W-:Y:S02]  /*1c50*/  @!P0 IMAD.SHL.U32 R0, R2.reuse, 0x100, RZ ;  /* 0x0000010002008824 */ /* 0x040fe400078e00ff */
[----:B------:R-:W-:-:S03]  /*1c60*/  @P0 IMAD.SHL.U32 R4, R2, 0x200000, RZ ;  /* 0x0020000002040824 */ /* 0x000fc600078e00ff */
[----:B------:R-:W-:Y:S02]  /*1c70*/  @!P0 LOP3.LUT R0, R0, 0x7f00, RZ, 0xc0, !PT ;  /* 0x00007f0000008812 */ /* 0x000fe400078ec0ff */
[----:B------:R-:W-:Y:S02]  /*1c80*/  @P0 LOP3.LUT R4, R4, 0x70000000, RZ, 0xfc, !PT ;  /* 0x7000000004040812 */ /* 0x000fe400078efcff */
[----:B------:R-:W-:-:S03]  /*1c90*/  @!P0 LOP3.LUT R0, R0, 0x3f000000, RZ, 0xfc, !PT ;  /* 0x3f00000000008812 */ /* 0x000fc600078efcff */
[----:B------:R-:W-:Y:S02]  /*1ca0*/  @P0 FMUL.FTZ R4, R4, 1.9259299443872358531e-34 ;  /* 0x0780000004040820 */ /* 0x000fe40000410000 */
[----:B------:R-:W-:-:S05]  /*1cb0*/  @!P0 FADD.FTZ R4, R0, -0.5 ;  /* 0xbf00000000048421 */ /* 0x000fca0000010000 */
[----:B------:R-:W-:-:S04]  /*1cc0*/  LOP3.LUT R4, R4, 0x80000000, R5, 0xf8, !PT ;  /* 0x8000000004047812 */ /* 0x000fc800078ef805 */
[----:B------:R-:W-:-:S04]  /*1cd0*/  F2FP.BF16.F32.PACK_AB R4, RZ, R4 ;  /* 0x00000004ff04723e */ /* 0x000fc800000010ff */
[----:B------:R-:W-:Y:S01]  /*1ce0*/  PRMT R5, R4, 0x7610, R5 ;  /* 0x0000761004057816 */ /* 0x000fe20000000005 */
[----:B------:R-:W-:Y:S06]  /*1cf0*/  BRA `(.L_x_8) ;  /* 0x0000000400d87947 */ /* 0x000fec0003800000 */
.L_x_18:
[----:B------:R0:W5:Y:S01]  /*1d00*/  LDG.E.U16 R5, desc[UR36][R2.64] ;  /* 0x0000002402057981 */ /* 0x000162000c1e1500 */
[----:B------:R-:W-:Y:S05]  /*1d10*/  BRA `(.L_x_8) ;  /* 0x0000000400d07947 */ /* 0x000fea0003800000 */
.L_x_15:
[----:B------:R-:W-:-:S13]  /*1d20*/  ISETP.GT.AND P0, PT, R4, 0x1b, PT ;  /* 0x0000001b0400780c */ /* 0x000fda0003f04270 */
[----:B------:R-:W-:Y:S05]  /*1d30*/  @P0 BRA `(.L_x_20) ;  /* 0x0000000400140947 */ /* 0x000fea0003800000 */
[----:B------:R-:W-:-:S13]  /*1d40*/  ISETP.NE.AND P0, PT, R4, 0x19, PT ;  /* 0x000000190400780c */ /* 0x000fda0003f05270 */
[----:B------:R-:W-:Y:S05]  /*1d50*/  @!P0 BRA `(.L_x_21) ;  /* 0x0000000000988947 */ /* 0x000fea0003800000 */
[----:B------:R-:W-:-:S13]  /*1d60*/  ISETP.NE.AND P0, PT, R4, 0x1a, PT ;  /* 0x0000001a0400780c */ /* 0x000fda0003f05270 */
[----:B------:R-:W-:Y:S05]  /*1d70*/  @!P0 BRA `(.L_x_22) ;  /* 0x00000000001c8947 */ /* 0x000fea0003800000 */
[----:B------:R-:W-:-:S13]  /*1d80*/  ISETP.NE.AND P0, PT, R4, 0x1b, PT ;  /* 0x0000001b0400780c */ /* 0x000fda0003f05270 */
[----:B------:R-:W-:Y:S05]  /*1d90*/  @P0 BRA `(.L_x_7) ;  /* 0x0000000400440947 */ /* 0x000fea0003800000 */
[----:B------:R-:W2:Y:S02]  /*1da0*/  LDG.E.U16 R0, desc[UR36][R2.64] ;  /* 0x0000002402007981 */ /* 0x000ea4000c1e1500 */
[----:B--2---:R-:W-:-:S04]  /*1db0*/  I2FP.F32.U32 R0, R0 ;  /* 0x0000000000007245 */ /* 0x004fc80000201000 */
[----:B------:R-:W-:-:S04]  /*1dc0*/  F2FP.BF16.F32.PACK_AB R0, RZ, R0 ;  /* 0x00000000ff00723e */ /* 0x000fc800000010ff */
[----:B------:R-:W-:Y:S01]  /*1dd0*/  PRMT R5, R0, 0x7610, R5 ;  /* 0x0000761000057816 */ /* 0x000fe20000000005 */
[----:B------:R-:W-:Y:S06]  /*1de0*/  BRA `(.L_x_8) ;  /* 0x00000004009c7947 */ /* 0x000fec0003800000 */
.L_x_22:
[----:B------:R-:W2:Y:S01]  /*1df0*/  LDG.E.U8 R2, desc[UR36][R2.64] ;  /* 0x0000002402027981 */ /* 0x000ea2000c1e1100 */
[----:B------:R-:W-:Y:S01]  /*1e00*/  BSSY B0, `(.L_x_23) ;  /* 0x0000018000007945 */ /* 0x000fe20003800000 */
[----:B------:R-:W-:Y:S01]  /*1e10*/  IMAD.MOV.U32 R0, RZ, RZ, RZ ;  /* 0x000000ffff007224 */ /* 0x000fe200078e00ff */
[----:B--2---:R-:W-:-:S13]  /*1e20*/  ISETP.NE.AND P0, PT, R2, RZ, PT ;  /* 0x000000ff0200720c */ /* 0x004fda0003f05270 */
[----:B------:R-:W-:Y:S05]  /*1e30*/  @!P0 BRA `(.L_x_24) ;  /* 0x0000000000508947 */ /* 0x000fea0003800000 */
[----:B------:R-:W-:-:S13]  /*1e40*/  ISETP.NE.AND P0, PT, R2, 0x80, PT ;  /* 0x000000800200780c */ /* 0x000fda0003f05270 */
[----:B------:R-:W-:Y:S01]  /*1e50*/  @!P0 IMAD.MOV.U32 R0, RZ, RZ, 0x7f800001 ;  /* 0x7f800001ff008424 */ /* 0x000fe200078e00ff */
[----:B------:R-:W-:Y:S06]  /*1e60*/  @!P0 BRA `(.L_x_24) ;  /* 0x0000000000448947 */ /* 0x000fec0003800000 */
[C---:B------:R-:W-:Y:S01]  /*1e70*/  LOP3.LUT P0, R0, R2.reuse, 0x78, RZ, 0xc0, !PT ;  /* 0x0000007802007812 */ /* 0x040fe2000780c0ff */
[----:B------:R-:W-:Y:S01]  /*1e80*/  BSSY B1, `(.L_x_25) ;  /* 0x000000c000017945 */ /* 0x000fe20003800000 */
[----:B------:R-:W-:Y:S02]  /*1e90*/  SHF.R.U32.HI R3, RZ, 0x7, R2 ;  /* 0x00000007ff037819 */ /* 0x000fe40000011602 */
[----:B------:R-:W-:Y:S02]  /*1ea0*/  LOP3.LUT R2, R2, 0x7, RZ, 0xc0, !PT ;  /* 0x0000000702027812 */ /* 0x000fe400078ec0ff */
[----:B------:R-:W-:Y:S01]  /*1eb0*/  SHF.R.U32.HI R0, RZ, 0x3, R0 ;  /* 0x00000003ff007819 */ /* 0x000fe20000011600 */
[----:B------:R-:W-:-:S06]  /*1ec0*/  IMAD.U32 R4, R3, -0x80000000, RZ ;  /* 0x8000000003047824 */ /* 0x000fcc00078e00ff */
[----:B------:R-:W-:Y:S05]  /*1ed0*/  @P0 BRA `(.L_x_26) ;  /* 0x0000000000180947 */ /* 0x000fea0003800000 */
[----:B------:R-:W0:Y:S02]  /*1ee0*/  FLO.U32 R3, R2 ;  /* 0x0000000200037300 */ /* 0x000e2400000e0000 */
[----:B0-----:R-:W-:-:S04]  /*1ef0*/  IADD3 R3, -R3, 0x1f, RZ ;  /* 0x0000001f03037810 */ /* 0x001fc80007ffe1ff */
[----:B------:R-:W-:Y:S01]  /*1f00*/  IADD3 R0, R0, 0x1d, -R3 ;  /* 0x0000001d00007810 */ /* 0x000fe20007ffe803 */
[----:B------:R-:W-:-:S05]  /*1f10*/  VIADD R5, R3, 0xffffffe4 ;  /* 0xffffffe403057836 */ /* 0x000fca0000000000 */
[----:B------:R-:W-:-:S04]  /*1f20*/  SHF.L.U32 R5, R2, R5, RZ ;  /* 0x0000000502057219 */ /* 0x000fc800000006ff */
[----:B------:R-:W-:-:S07]  /*1f30*/  LOP3.LUT R2, R5, 0x7, RZ, 0xc0, !PT ;  /* 0x0000000705027812 */ /* 0x000fce00078ec0ff */
.L_x_26:
[----:B------:R-:W-:Y:S05]  /*1f40*/  BSYNC B1 ;  /* 0x0000000000017941 */ /* 0x000fea0003800000 */
.L_x_25:
[----:B------:R-:W-:Y:S01]  /*1f50*/  LEA R3, R0, 0x3b800000, 0x17 ;  /* 0x3b80000000037811 */ /* 0x000fe200078eb8ff */
[----:B------:R-:W-:-:S05]  /*1f60*/  IMAD.SHL.U32 R0, R2, 0x100000, RZ ;  /* 0x0010000002007824 */ /* 0x000fca00078e00ff */
[----:B------:R-:W-:-:S07]  /*1f70*/  LOP3.LUT R0, R3, R0, R4, 0xfe, !PT ;  /* 0x0000000003007212 */ /* 0x000fce00078efe04 */
.L_x_24:
[----:B------:R-:W-:Y:S05]  /*1f80*/  BSYNC B0 ;  /* 0x0000000000007941 */ /* 0x000fea0003800000 */
.L_x_23:
[----:B------:R-:W-:-:S04]  /*1f90*/  F2FP.BF16.F32.PACK_AB R0, RZ, R0 ;  /* 0x00000000ff00723e */ /* 0x000fc800000010ff */
[----:B------:R-:W-:Y:S01]  /*1fa0*/  PRMT R5, R0, 0x7610, R5 ;  /* 0x0000761000057816 */ /* 0x000fe20000000005 */
[----:B------:R-:W-:Y:S06]  /*1fb0*/  BRA `(.L_x_8) ;  /* 0x0000000400287947 */ /* 0x000fec0003800000 */
.L_x_21:
        /* <DEDUP_REMOVED lines=21> */
.L_x_30:
[----:B------:R-:W-:Y:S05]  /*2110*/  BSYNC B1 ;  /* 0x0000000000017941 */ /* 0x000fea0003800000 */
.L_x_29:
[----:B------:R-:W-:Y:S01]  /*2120*/  LEA R3, R0, 0x37800000, 0x17 ;  /* 0x3780000000037811 */ /* 0x000fe200078eb8ff */
[----:B------:R-:W-:-:S05]  /*2130*/  IMAD.SHL.U32 R0, R2, 0x200000, RZ ;  /* 0x0020000002007824 */ /* 0x000fca00078e00ff */
[----:B------:R-:W-:-:S07]  /*2140*/  LOP3.LUT R0, R3, R0, R4, 0xfe, !PT ;  /* 0x0000000003007212 */ /* 0x000fce00078efe04 */
.L_x_28:
[----:B------:R-:W-:Y:S05]  /*2150*/  BSYNC B0 ;  /* 0x0000000000007941 */ /* 0x000fea0003800000 */
.L_x_27:
[----:B------:R-:W-:-:S04]  /*2160*/  F2FP.BF16.F32.PACK_AB R0, RZ, R0 ;  /* 0x00000000ff00723e */ /* 0x000fc800000010ff */
[----:B------:R-:W-:Y:S01]  /*2170*/  PRMT R5, R0, 0x7610, R5 ;  /* 0x0000761000057816 */ /* 0x000fe20000000005 */
[----:B------:R-:W-:Y:S06]  /*2180*/  BRA `(.L_x_8) ;  /* 0x0000000000b47947 */ /* 0x000fec0003800000 */
.L_x_20:
[----:B------:R-:W-:-:S13]  /*2190*/  ISETP.NE.AND P0, PT, R4, 0x1c, PT ;  /* 0x0000001c0400780c */ /* 0x000fda0003f05270 */
[----:B------:R-:W-:Y:S05]  /*21a0*/  @!P0 BRA `(.L_x_31) ;  /* 0x00000000009c8947 */ /* 0x000fea0003800000 */
[----:B------:R-:W-:-:S13]  /*21b0*/  ISETP.NE.AND P0, PT, R4, 0x1d, PT ;  /* 0x0000001d0400780c */ /* 0x000fda0003f05270 */
[----:B------:R-:W-:Y:S05]  /*21c0*/  @!P0 BRA `(.L_x_32) ;  /* 0x0000000000808947 */ /* 0x000fea0003800000 */
[----:B------:R-:W-:-:S13]  /*21d0*/  ISETP.NE.AND P0, PT, R4, 0x2c, PT ;  /* 0x0000002c0400780c */ /* 0x000fda0003f05270 */
[----:B------:R-:W-:Y:S05]  /*21e0*/  @P0 BRA `(.L_x_7) ;  /* 0x0000000000300947 */ /* 0x000fea0003800000 */
[----:B------:R-:W2:Y:S01]  /*21f0*/  LDG.E.U8 R2, desc[UR36][R2.64] ;  /* 0x0000002402027981 */ /* 0x000ea2000c1e1100 */
[----:B------:R-:W-:Y:S01]  /*2200*/  BSSY B0, `(.L_x_33) ;  /* 0x0000007000007945 */ /* 0x000fe20003800000 */
[----:B------:R-:W-:Y:S01]  /*2210*/  IMAD.MOV.U32 R0, RZ, RZ, 0x400000 ;  /* 0x00400000ff007424 */ /* 0x000fe200078e00ff */
[----:B--2---:R-:W-:-:S13]  /*2220*/  ISETP.NE.AND P0, PT, R2, RZ, PT ;  /* 0x000000ff0200720c */ /* 0x004fda0003f05270 */
[----:B------:R-:W-:Y:S05]  /*2230*/  @!P0 BRA `(.L_x_34) ;  /* 0x00000000000c8947 */ /* 0x000fea0003800000 */
[----:B------:R-:W-:-:S13]  /*2240*/  ISETP.NE.AND P0, PT, R2, 0xff, PT ;  /* 0x000000ff0200780c */ /* 0x000fda0003f05270 */
[----:B------:R-:W-:Y:S02]  /*2250*/  @!P0 IMAD.MOV.U32 R0, RZ, RZ, 0x7f800001 ;  /* 0x7f800001ff008424 */ /* 0x000fe400078e00ff */
[----:B------:R-:W-:-:S07]  /*2260*/  @P0 IMAD.SHL.U32 R0, R2, 0x800000, RZ ;  /* 0x0080000002000824 */ /* 0x000fce00078e00ff */
.L_x_34:
[----:B------:R-:W-:Y:S05]  /*2270*/  BSYNC B0 ;  /* 0x0000000000007941 */ /* 0x000fea0003800000 */
.L_x_33:
[----:B------:R-:W-:-:S04]  /*2280*/  F2FP.BF16.F32.PACK_AB R0, RZ, R0 ;  /* 0x00000000ff00723e */ /* 0x000fc800000010ff */
[----:B------:R-:W-:Y:S01]  /*2290*/  PRMT R5, R0, 0x7610, R5 ;  /* 0x0000761000057816 */ /* 0x000fe20000000005 */
[----:B------:R-:W-:Y:S06]  /*22a0*/  BRA `(.L_x_8) ;  /* 0x00000000006c7947 */ /* 0x000fec0003800000 */
.L_x_7:
[----:B------:R-:W-:Y:S01]  /*22b0*/  MOV R2, 0x0 ;  /* 0x0000000000027802 */ /* 0x000fe20000000f00 */
[----:B------:R-:W-:Y:S01]  /*22c0*/  ULDC.64 UR4, c[0x4][0x270] ;  /* 0x01009c0000047ab9 */ /* 0x000fe20000000a00 */
[----:B------:R-:W-:Y:S01]  /*22d0*/  ULDC.64 UR6, c[0x4][0x40] ;  /* 0x0100100000067ab9 */ /* 0x000fe20000000a00 */
[----:B------:R-:W-:Y:S02]  /*22e0*/  IMAD.U32 R4, RZ, RZ, UR4 ;  /* 0x00000004ff047e24 */ /* 0x000fe4000f8e00ff */
[----:B------:R-:W-:Y:S01]  /*22f0*/  IMAD.U32 R5, RZ, RZ, UR5 ;  /* 0x00000005ff057e24 */ /* 0x000fe2000f8e00ff */
[----:B------:R-:W0:Y:S01]  /*2300*/  LDC.64 R2, c[0x4][R2] ;  /* 0x0100000002027b82 */ /* 0x000e220000000a00 */
[----:B------:R-:W-:Y:S01]  /*2310*/  ULDC.64 UR4, c[0x4][0x278] ;  /* 0x01009e0000047ab9 */ /* 0x000fe20000000a00 */
[----:B------:R-:W-:Y:S02]  /*2320*/  IMAD.U32 R10, RZ, RZ, UR6 ;  /* 0x00000006ff0a7e24 */ /* 0x000fe4000f8e00ff */
[----:B------:R-:W-:-:S02]  /*2330*/  IMAD.U32 R6, RZ, RZ, UR4 ;  /* 0x00000004ff067e24 */ /* 0x000fc4000f8e00ff */
[----:B------:R-:W-:Y:S02]  /*2340*/  IMAD.U32 R7, RZ, RZ, UR5 ;  /* 0x00000005ff077e24 */ /* 0x000fe4000f8e00ff */
[----:B------:R-:W-:Y:S02]  /*2350*/  IMAD.U32 R11, RZ, RZ, UR7 ;  /* 0x00000007ff0b7e24 */ /* 0x000fe4000f8e00ff */
[----:B------:R-:W-:Y:S02]  /*2360*/  IMAD.MOV.U32 R8, RZ, RZ, 0x4e ;  /* 0x0000004eff087424 */ /* 0x000fe400078e00ff */
[----:B------:R-:W-:Y:S02]  /*2370*/  IMAD.MOV.U32 R12, RZ, RZ, 0x1 ;  /* 0x00000001ff0c7424 */ /* 0x000fe400078e00ff */
[----:B------:R-:W-:-:S07]  /*2380*/  IMAD.MOV.U32 R13, RZ, RZ, RZ ;  /* 0x000000ffff0d7224 */ /* 0x000fce00078e00ff */
[----:B------:R-:W-:-:S07]  /*2390*/  LEPC R20, `(.L_x_35) ;  /* 0x000000001014794e */ /* 0x000fce0000000000 */
[----:B0-----:R-:W-:Y:S05]  /*23a0*/  CALL.ABS.NOINC R2 ;  /* 0x0000000002007343 */ /* 0x001fea0003c00000 */
.L_x_35:
[----:B------:R-:W-:Y:S01]  /*23b0*/  PRMT R5, RZ, 0x7610, R5 ;  /* 0x00007610ff057816 */ /* 0x000fe20000000005 */
[----:B------:R-:W-:Y:S06]  /*23c0*/  BRA `(.L_x_8) ;  /* 0x0000000000247947 */ /* 0x000fec0003800000 */
.L_x_32:
[----:B------:R-:W2:Y:S02]  /*23d0*/  LDG.E.64 R2, desc[UR36][R2.64] ;  /* 0x0000002402027981 */ /* 0x000ea4000c1e1b00 */
[----:B--2---:R-:W0:Y:S02]  /*23e0*/  I2F.U64 R0, R2 ;  /* 0x0000000200007312 */ /* 0x004e240000301000 */
[----:B0-----:R-:W-:-:S04]  /*23f0*/  F2FP.BF16.F32.PACK_AB R0, RZ, R0 ;  /* 0x00000000ff00723e */ /* 0x001fc800000010ff */
[----:B------:R-:W-:Y:S01]  /*2400*/  PRMT R5, R0, 0x7610, R5 ;  /* 0x0000761000057816 */ /* 0x000fe20000000005 */
[----:B------:R-:W-:Y:S06]  /*2410*/  BRA `(.L_x_8) ;  /* 0x0000000000107947 */ /* 0x000fec0003800000 */
.L_x_31:
[----:B------:R-:W2:Y:S02]  /*2420*/  LDG.E R2, desc[UR36][R2.64] ;  /* 0x0000002402027981 */ /* 0x000ea4000c1e1900 */
[----:B--2---:R-:W-:-:S04]  /*2430*/  I2FP.F32.U32 R0, R2 ;  /* 0x0000000200007245 */ /* 0x004fc80000201000 */
[----:B------:R-:W-:-:S04]  /*2440*/  F2FP.BF16.F32.PACK_AB R0, RZ, R0 ;  /* 0x00000000ff00723e */ /* 0x000fc800000010ff */
[----:B------:R-:W-:-:S07]  /*2450*/  PRMT R5, R0, 0x7610, R5 ;  /* 0x0000761000057816 */ /* 0x000fce0000000005 */
.L_x_8:
[----:B-----5:R-:W-:Y:S01]  /*2460*/  IMAD.U32 R0, R5, 0x10000, RZ ;  /* 0x0001000005007824 */ /* 0x020fe200078e00ff */
[----:B------:R-:W-:Y:S04]  /*2470*/  BSSY B0, `(.L_x_36) ;  /* 0x0000015000007945 */ /* 0x000fe80003800000 */
[----:B------:R-:W-:-:S13]  /*2480*/  FSETP.GTU.FTZ.AND P0, PT, |R0|, +INF , PT ;  /* 0x7f8000000000780b */ /* 0x000fda0003f1c200 */
[----:B------:R-:W-:Y:S05]  /*2490*/  @P0 BRA `(.L_x_37) ;  /* 0x0000000000480947 */ /* 0x000fea0003800000 */
[----:B0-----:R-:W0:Y:S02]  /*24a0*/  LDC R2, c[0x0][0x420] ;  /* 0x00010800ff027b82 */ /* 0x001e240000000800 */
[----:B0-----:R-:W-:-:S13]  /*24b0*/  ISETP.NE.AND P0, PT, R2, RZ, PT ;  /* 0x000000ff0200720c */ /* 0x001fda0003f05270 */
[----:B------:R-:W-:Y:S05]  /*24c0*/  @!P0 BRA `(.L_x_38) ;  /* 0x00000000002c8947 */ /* 0x000fea0003800000 */
[----:B------:R-:W-:Y:S01]  /*24d0*/  ISETP.NE.AND P0, PT, R2, 0x1, PT ;  /* 0x000000010200780c */ /* 0x000fe20003f05270 */
[----:B------:R-:W-:-:S12]  /*24e0*/  ULDC UR4, c[0x0][0x424] ;  /* 0x0001090000047ab9 */ /* 0x000fd80000000800 */
[----:B------:R-:W0:Y:S01]  /*24f0*/  @P0 LDC R3, c[0x0][0x428] ;  /* 0x00010a00ff030b82 */ /* 0x000e220000000800 */
[C---:B------:R-:W-:Y:S02]  /*2500*/  @P0 FMNMX.FTZ R2, R0.reuse, UR4, !PT ;  /* 0x0000000400020c09 */ /* 0x040fe4000f810000 */
[----:B------:R-:W-:-:S04]  /*2510*/  @!P0 FMNMX.FTZ R0, R0, UR4, PT ;  /* 0x0000000400008c09 */ /* 0x000fc8000b810000 */
[----:B------:R-:W-:Y:S02]  /*2520*/  @!P0 F2FP.BF16.F32.PACK_AB R0, RZ, R0 ;  /* 0x00000000ff00823e */ /* 0x000fe400000010ff */
[----:B0-----:R-:W-:-:S04]  /*2530*/  @P0 FMNMX.FTZ R2, R2, R3, PT ;  /* 0x0000000302020209 */ /* 0x001fc80003810000 */
[----:B------:R-:W-:-:S04]  /*2540*/  @P0 F2FP.BF16.F32.PACK_AB R2, RZ, R2 ;  /* 0x00000002ff02023e */ /* 0x000fc800000010ff */
[----:B------:R-:W-:-:S04]  /*2550*/  @P0 PRMT R5, R2, 0x7610, R5 ;  /* 0x0000761002050816 */ /* 0x000fc80000000005 */
[----:B------:R-:W-:Y:S01]  /*2560*/  @!P0 PRMT R5, R0, 0x7610, R5 ;  /* 0x0000761000058816 */ /* 0x000fe20000000005 */
[----:B------:R-:W-:Y:S06]  /*2570*/  BRA `(.L_x_37) ;  /* 0x0000000000107947 */ /* 0x000fec0003800000 */
.L_x_38:
[----:B------:R-:W-:Y:S02]  /*2580*/  ULDC UR4, c[0x0][0x424] ;  /* 0x0001090000047ab9 */ /* 0x000fe40000000800 */
[----:B------:R-:W-:-:S04]  /*2590*/  FMNMX.FTZ R0, R0, UR4, !PT ;  /* 0x0000000400007c09 */ /* 0x000fc8000f810000 */
[----:B------:R-:W-:-:S04]  /*25a0*/  F2FP.BF16.F32.PACK_AB R0, RZ, R0 ;  /* 0x00000000ff00723e */ /* 0x000fc800000010ff */
[----:B------:R-:W-:-:S07]  /*25b0*/  PRMT R5, R0, 0x7610, R5 ;  /* 0x0000761000057816 */ /* 0x000fce0000000005 */
.L_x_37:
[----:B------:R-:W-:Y:S05]  /*25c0*/  BSYNC B0 ;  /* 0x0000000000007941 */ /* 0x000fea0003800000 */
.L_x_36:
[----:B0-----:R-:W0:Y:S02]  /*25d0*/  LDC.U8 R2, c[0x0][0x438] ;  /* 0x00010e00ff027b82 */ /* 0x001e240000000000 */
        /* <DEDUP_REMOVED lines=11> */
[----:B------:R-:W-:-:S06]  /*2690*/  IMAD.U32 R5, R5, 0x10000, RZ ;  /* 0x0001000005057824 */ /* 0x000fcc00078e00ff */
[----:B------:R-:W0:Y:S02]  /*26a0*/  F2I.FTZ.TRUNC.NTZ R5, R5 ;  /* 0x0000000500057305 */ /* 0x000e24000021f100 */
[----:B0-----:R0:W-:Y:S01]  /*26b0*/  STG.E.U8 desc[UR36][R16.64], R5 ;  /* 0x0000000510007986 */ /* 0x0011e2000c101124 */
[----:B------:R-:W-:Y:S05]  /*26c0*/  BRA `(.L_x_44) ;  /* 0x0000000c00947947 */ /* 0x000fea0003800000 */
.L_x_42:
[----:B------:R-:W-:-:S06]  /*26d0*/  IMAD.U32 R3, R5, 0x10000, RZ ;  /* 0x0001000005037824 */ /* 0x000fcc00078e00ff */
[----:B------:R-:W0:Y:S02]  /*26e0*/  F2I.S64.TRUNC R2, R3 ;  /* 0x0000000300027311 */ /* 0x000e24000020d900 */
[----:B0-----:R0:W-:Y:S01]  /*26f0*/  STG.E.U8 desc[UR36][R16.64], R2 ;  /* 0x0000000210007986 */ /* 0x0011e2000c101124 */
[----:B------:R-:W-:Y:S05]  /*2700*/  BRA `(.L_x_44) ;  /* 0x0000000c00847947 */ /* 0x000fea0003800000 */
.L_x_41:
[----:B------:R-:W-:-:S13]  /*2710*/  ISETP.NE.AND P0, PT, R0, 0x2, PT ;  /* 0x000000020000780c */ /* 0x000fda0003f05270 */
[----:B------:R-:W-:Y:S05]  /*2720*/  @!P0 BRA `(.L_x_45) ;  /* 0x0000000000308947 */ /* 0x000fea0003800000 */
[----:B------:R-:W-:-:S13]  /*2730*/  ISETP.NE.AND P0, PT, R0, 0x3, PT ;  /* 0x000000030000780c */ /* 0x000fda0003f05270 */
[----:B------:R-:W-:Y:S05]  /*2740*/  @!P0 BRA `(.L_x_46) ;  /* 0x0000000000188947 */ /* 0x000fea0003800000 */
[----:B------:R-:W-:-:S13]  /*2750*/  ISETP.NE.AND P0, PT, R0, 0x4, PT ;  /* 0x000000040000780c */ /* 0x000fda0003f05270 */
[----:B------:R-:W-:Y:S05]  /*2760*/  @P0 BRA `(.L_x_43) ;  /* 0x0000000c000c0947 */ /* 0x000fea0003800000 */
[----:B------:R-:W-:-:S06]  /*2770*/  IMAD.U32 R2, R5, 0x10000, RZ ;  /* 0x0001000005027824 */ /* 0x000fcc00078e00ff */
[----:B------:R-:W0:Y:S02]  /*2780*/  F2I.S64.TRUNC R2, R2 ;  /* 0x0000000200027311 */ /* 0x000e24000020d900 */
[----:B0-----:R0:W-:Y:S01]  /*2790*/  STG.E.64 desc[UR36][R16.64], R2 ;  /* 0x0000000210007986 */ /* 0x0011e2000c101b24 */
[----:B------:R-:W-:Y:S05]  /*27a0*/  BRA `(.L_x_44) ;  /* 0x0000000c005c7947 */ /* 0x000fea0003800000 */
.L_x_46:
[----:B------:R-:W-:-:S06]  /*27b0*/  IMAD.U32 R5, R5, 0x10000, RZ ;  /* 0x0001000005057824 */ /* 0x000fcc00078e00ff */
[----:B------:R-:W0:Y:S02]  /*27c0*/  F2I.FTZ.TRUNC.NTZ R5, R5 ;  /* 0x0000000500057305 */ /* 0x000e24000021f100 */
[----:B0-----:R0:W-:Y:S01]  /*27d0*/  STG.E desc[UR36][R16.64], R5 ;  /* 0x0000000510007986 */ /* 0x0011e2000c101924 */
[----:B------:R-:W-:Y:S05]  /*27e0*/  BRA `(.L_x_44) ;  /* 0x0000000c004c7947 */ /* 0x000fea0003800000 */
.L_x_45:
[----:B------:R-:W-:-:S06]  /*27f0*/  IMAD.U32 R5, R5, 0x10000, RZ ;  /* 0x0001000005057824 */ /* 0x000fcc00078e00ff */
[----:B------:R-:W0:Y:S02]  /*2800*/  F2I.FTZ.TRUNC.NTZ R5, R5 ;  /* 0x0000000500057305 */ /* 0x000e24000021f100 */
[----:B0-----:R0:W-:Y:S01]  /*2810*/  STG.E.U16 desc[UR36][R16.64], R5 ;  /* 0x0000000510007986 */ /* 0x0011e2000c101524 */
[----:B------:R-:W-:Y:S05]  /*2820*/  BRA `(.L_x_44) ;  /* 0x0000000c003c7947 */ /* 0x000fea0003800000 */
.L_x_40:
[----:B------:R-:W-:-:S13]  /*2830*/  ISETP.GT.AND P0, PT, R0, 0x6, PT ;  /* 0x000000060000780c */ /* 0x000fda0003f04270 */
[----:B------:R-:W-:Y:S05]  /*2840*/  @P0 BRA `(.L_x_47) ;  /* 0x00000000002c0947 */ /* 0x000fea0003800000 */
[----:B------:R-:W-:-:S13]  /*2850*/  ISETP.NE.AND P0, PT, R0, 0x5, PT ;  /* 0x000000050000780c */ /* 0x000fda0003f05270 */
[----:B------:R-:W-:Y:S05]  /*2860*/  @!P0 BRA `(.L_x_48) ;  /* 0x0000000000148947 */ /* 0x000fea0003800000 */
[----:B------:R-:W-:-:S13]  /*2870*/  ISETP.NE.AND P0, PT, R0, 0x6, PT ;  /* 0x000000060000780c */ /* 0x000fda0003f05270 */
[----:B------:R-:W-:Y:S05]  /*2880*/  @P0 BRA `(.L_x_43) ;  /* 0x0000000800c40947 */ /* 0x000fea0003800000 */
[----:B------:R-:W-:-:S05]  /*2890*/  IMAD.U32 R5, R5, 0x10000, RZ ;  /* 0x0001000005057824 */ /* 0x000fca00078e00ff */
[----:B------:R0:W-:Y:S01]  /*28a0*/  STG.E desc[UR36][R16.64], R5 ;  /* 0x0000000510007986 */ /* 0x0001e2000c101924 */
[----:B------:R-:W-:Y:S05]  /*28b0*/  BRA `(.L_x_44) ;  /* 0x0000000c00187947 */ /* 0x000fea0003800000 */
.L_x_48:
[----:B------:R-:W-:-:S05]  /*28c0*/  IMAD.U32 R0, R5, 0x10000, RZ ;  /* 0x0001000005007824 */ /* 0x000fca00078e00ff */
[----:B------:R-:W-:-:S05]  /*28d0*/  F2FP.F16.F32.PACK_AB R0, RZ, R0 ;  /* 0x00000000ff00723e */ /* 0x000fca00000000ff */
[----:B------:R0:W-:Y:S01]  /*28e0*/  STG.E.U16 desc[UR36][R16.64], R0 ;  /* 0x0000000010007986 */ /* 0x0001e2000c101524 */
[----:B------:R-:W-:Y:S05]  /*28f0*/  BRA `(.L_x_44) ;  /* 0x0000000c00087947 */ /* 0x000fea0003800000 */
.L_x_47:
[----:B------:R-:W-:-:S13]  /*2900*/  ISETP.NE.AND P0, PT, R0, 0x7, PT ;  /* 0x000000070000780c */ /* 0x000fda0003f05270 */
[----:B------:R-:W-:Y:S05]  /*2910*/  @!P0 BRA `(.L_x_49) ;  /* 0x0000000000348947 */ /* 0x000fea0003800000 */
[----:B------:R-:W-:-:S13]  /*2920*/  ISETP.NE.AND P0, PT, R0, 0x8, PT ;  /* 0x000000080000780c */ /* 0x000fda0003f05270 */
[----:B------:R-:W-:Y:S05]  /*2930*/  @!P0 BRA `(.L_x_50) ;  /* 0x0000000000188947 */ /* 0x000fea0003800000 */
[----:B------:R-:W-:-:S13]  /*2940*/  ISETP.NE.AND P0, PT, R0, 0x9, PT ;  /* 0x000000090000780c */ /* 0x000fda0003f05270 */
[----:B------:R-:W-:Y:S05]  /*2950*/  @P0 BRA `(.L_x_43) ;  /* 0x0000000800900947 */ /* 0x000fea0003800000 */
[----:B------:R-:W-:Y:S02]  /*2960*/  IMAD.U32 R2, R5, 0x10000, RZ ;  /* 0x0001000005027824 */ /* 0x000fe400078e00ff */
[----:B------:R-:W-:-:S05]  /*2970*/  IMAD.MOV.U32 R3, RZ, RZ, RZ ;  /* 0x000000ffff037224 */ /* 0x000fca00078e00ff */
[----:B------:R0:W-:Y:S01]  /*2980*/  STG.E.64 desc[UR36][R16.64], R2 ;  /* 0x0000000210007986 */ /* 0x0001e2000c101b24 */
[----:B------:R-:W-:Y:S05]  /*2990*/  BRA `(.L_x_44) ;  /* 0x0000000800e07947 */ /* 0x000fea0003800000 */
.L_x_50:
[----:B------:R-:W-:-:S05]  /*29a0*/  IMAD.U32 R5, R5, 0x10000, RZ ;  /* 0x0001000005057824 */ /* 0x000fca00078e00ff */
[----:B------:R-:W-:-:S04]  /*29b0*/  F2FP.F16.F32.PACK_AB R3, RZ, R5 ;  /* 0x00000005ff03723e */ /* 0x000fc800000000ff */
[----:B------:R-:W-:-:S05]  /*29c0*/  PRMT R3, R3, 0x5410, RZ ;  /* 0x0000541003037816 */ /* 0x000fca00000000ff */
[----:B------:R0:W-:Y:S01]  /*29d0*/  STG.E desc[UR36][R16.64], R3 ;  /* 0x0000000310007986 */ /* 0x0001e2000c101924 */
[----:B------:R-:W-:Y:S05]  /*29e0*/  BRA `(.L_x_44) ;  /* 0x0000000800cc7947 */ /* 0x000fea0003800000 */
.L_x_49:
[----:B------:R-:W-:-:S04]  /*29f0*/  IMAD.U32 R2, R5, 0x10000, RZ ;  /* 0x0001000005027824 */ /* 0x000fc800078e00ff */
[----:B------:R-:W-:-:S06]  /*2a00*/  FMUL.FTZ R2, R2, 1 ;  /* 0x3f80000002027820 */ /* 0x000fcc0000410000 */
[----:B------:R-:W0:Y:S02]  /*2a10*/  F2F.F64.F32 R2, R2 ;  /* 0x0000000200027310 */ /* 0x000e240000201800 */
[----:B0-----:R0:W-:Y:S01]  /*2a20*/  STG.E.64 desc[UR36][R16.64], R2 ;  /* 0x0000000210007986 */ /* 0x0011e2000c101b24 */
[----:B------:R-:W-:Y:S05]  /*2a30*/  BRA `(.L_x_44) ;  /* 0x0000000800b87947 */ /* 0x000fea0003800000 */
.L_x_39:
        /* <DEDUP_REMOVED lines=8> */
[----:B------:R-:W-:-:S05]  /*2ac0*/  IMAD.U32 R5, R5, 0x10000, RZ ;  /* 0x0001000005057824 */ /* 0x000fca00078e00ff */
[----:B------:R-:W-:-:S04]  /*2ad0*/  FSETP.NEU.FTZ.AND P0, PT, R5, RZ, PT ;  /* 0x000000ff0500720b */ /* 0x000fc80003f1d000 */
[----:B------:R-:W-:-:S05]  /*2ae0*/  SEL R3, RZ, 0x1, !P0 ;  /* 0x00000001ff037807 */ /* 0x000fca0004000000 */
[----:B------:R0:W-:Y:S01]  /*2af0*/  STG.E.U8 desc[UR36][R16.64], R3 ;  /* 0x0000000310007986 */ /* 0x0001e2000c101124 */
[----:B------:R-:W-:Y:S05]  /*2b00*/  BRA `(.L_x_44) ;  /* 0x0000000800847947 */ /* 0x000fea0003800000 */
.L_x_53:
[----:B------:R-:W-:Y:S01]  /*2b10*/  IMAD.U32 R5, R5, 0x10000, RZ ;  /* 0x0001000005057824 */ /* 0x000fe200078e00ff */
[----:B------:R-:W-:-:S03]  /*2b20*/  CS2R R6, SRZ ;  /* 0x0000000000067805 */ /* 0x000fc6000001ff00 */
[----:B------:R-:W-:-:S06]  /*2b30*/  FMUL.FTZ R5, R5, 1 ;  /* 0x3f80000005057820 */ /* 0x000fcc0000410000 */
[----:B------:R-:W0:Y:S02]  /*2b40*/  F2F.F64.F32 R4, R5 ;  /* 0x0000000500047310 */ /* 0x000e240000201800 */
[----:B0-----:R0:W-:Y:S01]  /*2b50*/  STG.E.128 desc[UR36][R16.64], R4 ;  /* 0x0000000410007986 */ /* 0x0011e2000c101d24 */
[----:B------:R-:W-:Y:S05]  /*2b60*/  BRA `(.L_x_44) ;  /* 0x00000008006c7947 */ /* 0x000fea0003800000 */
.L_x_52:
[----:B------:R-:W-:-:S13]  /*2b70*/  ISETP.NE.AND P0, PT, R0, 0xf, PT ;  /* 0x0000000f0000780c */ /* 0x000fda0003f05270 */
[----:B------:R-:W-:Y:S05]  /*2b80*/  @!P0 BRA `(.L_x_54) ;  /* 0x0000000000b48947 */ /* 0x000fea0003800000 */
[----:B------:R-:W-:-:S13]  /*2b90*/  ISETP.NE.AND P0, PT, R0, 0x17, PT ;  /* 0x000000170000780c */ /* 0x000fda0003f05270 */
[----:B------:R-:W-:Y:S05]  /*2ba0*/  @!P0 BRA `(.L_x_55) ;  /* 0x0000000000548947 */ /* 0x000fea0003800000 */
[----:B------:R-:W-:-:S13]  /*2bb0*/  ISETP.NE.AND P0, PT, R0, 0x18, PT ;  /* 0x000000180000780c */ /* 0x000fda0003f05270 */
[----:B------:R-:W-:Y:S05]  /*2bc0*/  @P0 BRA `(.L_x_43) ;  /* 0x0000000400f40947 */ /* 0x000fea0003800000 */
[----:B------:R-:W-:Y:S01]  /*2bd0*/  IMAD.U32 R5, R5, 0x10000, RZ ;  /* 0x0001000005057824 */ /* 0x000fe200078e00ff */
[----:B------:R-:W-:Y:S04]  /*2be0*/  BSSY B0, `(.L_x_56) ;  /* 0x000000e000007945 */ /* 0x000fe80003800000 */
[C---:B------:R-:W-:Y:S02]  /*2bf0*/  LOP3.LUT R2, R5.reuse, 0x7fffffff, RZ, 0xc0, !PT ;  /* 0x7fffffff05027812 */ /* 0x040fe400078ec0ff */
[----:B------:R-:W-:Y:S02]  /*2c00*/  LOP3.LUT R0, R5, 0x80000000, RZ, 0xc0, !PT ;  /* 0x8000000005007812 */ /* 0x000fe400078ec0ff */
[----:B------:R-:W-:Y:S02]  /*2c10*/  ISETP.GT.U32.AND P0, PT, R2, 0x43efffff, PT ;  /* 0x43efffff0200780c */ /* 0x000fe40003f04070 */
[----:B------:R-:W-:Y:S01]  /*2c20*/  SHF.R.U32.HI R3, RZ, 0x18, R0 ;  /* 0x00000018ff037819 */ /* 0x000fe20000011600 */
[----:B------:R-:W-:-:S10]  /*2c30*/  IMAD.MOV.U32 R0, RZ, RZ, 0x7f ;  /* 0x0000007fff007424 */ /* 0x000fd400078e00ff */
[----:B------:R-:W-:Y:S05]  /*2c40*/  @P0 BRA `(.L_x_57) ;  /* 0x00000000001c0947 */ /* 0x000fea0003800000 */
[----:B------:R-:W-:-:S13]  /*2c50*/  ISETP.GE.U32.AND P0, PT, R2, 0x3c800000, PT ;  /* 0x3c8000000200780c */ /* 0x000fda0003f06070 */
[----:B------:R-:W-:Y:S01]  /*2c60*/  @P0 SHF.R.U32.HI R0, RZ, 0x14, R5 ;  /* 0x00000014ff000819 */ /* 0x000fe20000011605 */
[----:B------:R-:W-:-:S03]  /*2c70*/  @!P0 FADD.FTZ R2, R2, 16384 ;  /* 0x4680000002028421 */ /* 0x000fc60000010000 */
[----:B------:R-:W-:-:S04]  /*2c80*/  @P0 LOP3.LUT R0, R0, 0x1, RZ, 0xc0, !PT ;  /* 0x0000000100000812 */ /* 0x000fc800078ec0ff */
[----:B------:R-:W-:-:S04]  /*2c90*/  @P0 IADD3 R0, R5, 0x407ffff, R0 ;  /* 0x0407ffff05000810 */ /* 0x000fc80007ffe000 */
[----:B------:R-:W-:Y:S01]  /*2ca0*/  @P0 SHF.R.U32.HI R0, RZ, 0x14, R0 ;  /* 0x00000014ff000819 */ /* 0x000fe20000011600 */
[----:B------:R-:W-:-:S07]  /*2cb0*/  @!P0 VIADD R0, R2, 0xb9800000 ;  /* 0xb980000002008836 */ /* 0x000fce0000000000 */
.L_x_57:
[----:B------:R-:W-:Y:S05]  /*2cc0*/  BSYNC B0 ;  /* 0x0000000000007941 */ /* 0x000fea0003800000 */
.L_x_56:
[----:B------:R-:W-:-:S05]  /*2cd0*/  LOP3.LUT R3, R0, R3, RZ, 0xfc, !PT ;  /* 0x0000000300037212 */ /* 0x000fca00078efcff */
[----:B------:R0:W-:Y:S01]  /*2ce0*/  STG.E.U8 desc[UR36][R16.64], R3 ;  /* 0x0000000310007986 */ /* 0x0001e2000c101124 */
[----:B------:R-:W-:Y:S05]  /*2cf0*/  BRA `(.L_x_44) ;  /* 0x0000000800087947 */ /* 0x000fea0003800000 */
.L_x_55:
[----:B------:R-:W-:Y:S01]  /*2d00*/  IMAD.U32 R5, R5, 0x10000, RZ ;  /* 0x0001000005057824 */ /* 0x000fe200078e00ff */
[----:B------:R-:W-:Y:S04]  /*2d10*/  BSSY B0, `(.L_x_58) ;  /* 0x000000f000007945 */ /* 0x000fe80003800000 */
[----:B------:R-:W-:-:S04]  /*2d20*/  LOP3.LUT R2, R5, 0x7fffffff, RZ, 0xc0, !PT ;  /* 0x7fffffff05027812 */ /* 0x000fc800078ec0ff */
[----:B------:R-:W-:-:S13]  /*2d30*/  ISETP.GT.U32.AND P0, PT, R2, 0x477fffff, PT ;  /* 0x477fffff0200780c */ /* 0x000fda0003f04070 */
[----:B------:R-:W-:Y:S05]  /*2d40*/  @P0 BRA `(.L_x_59) ;  /* 0x0000000000200947 */ /* 0x000fea0003800000 */
[----:B------:R-:W-:-:S13]  /*2d50*/  ISETP.GE.U32.AND P0, PT, R2, 0x38800000, PT ;  /* 0x388000000200780c */ /* 0x000fda0003f06070 */
[----:B------:R-:W-:Y:S01]  /*2d60*/  @P0 SHF.R.U32.HI R0, RZ, 0x15, R5 ;  /* 0x00000015ff000819 */ /* 0x000fe20000011605 */
[----:B------:R-:W-:-:S03]  /*2d70*/  @!P0 FADD.FTZ R2, R2, 128 ;  /* 0x4300000002028421 */ /* 0x000fc60000010000 */
[----:B------:R-:W-:-:S04]  /*2d80*/  @P0 LOP3.LUT R0, R0, 0x1, RZ, 0xc0, !PT ;  /* 0x0000000100000812 */ /* 0x000fc800078ec0ff */
[----:B------:R-:W-:-:S04]  /*2d90*/  @P0 IADD3 R0, R5, 0x80fffff, R0 ;  /* 0x080fffff05000810 */ /* 0x000fc80007ffe000 */
[----:B------:R-:W-:Y:S01]  /*2da0*/  @P0 SHF.R.U32.HI R0, RZ, 0x15, R0 ;  /* 0x00000015ff000819 */ /* 0x000fe20000011600 */
[----:B------:R-:W-:Y:S01]  /*2db0*/  @!P0 VIADD R0, R2, 0xbd000000 ;  /* 0xbd00000002008836 */ /* 0x000fe20000000000 */
[----:B------:R-:W-:Y:S06]  /*2dc0*/  BRA `(.L_x_60) ;  /* 0x00000000000c7947 */ /* 0x000fec0003800000 */
.L_x_59:
[----:B------:R-:W-:Y:S01]  /*2dd0*/  IMAD.MOV.U32 R0, RZ, RZ, 0x7f ;  /* 0x0000007fff007424 */ /* 0x000fe200078e00ff */
[----:B------:R-:W-:-:S04]  /*2de0*/  ISETP.GT.U32.AND P0, PT, R2, 0x7f800000, PT ;  /* 0x7f8000000200780c */ /* 0x000fc80003f04070 */
[----:B------:R-:W-:-:S09]  /*2df0*/  SEL R0, R0, 0x7c, P0 ;  /* 0x0000007c00007807 */ /* 0x000fd20000000000 */
.L_x_60:
[----:B------:R-:W-:Y:S05]  /*2e00*/  BSYNC B0 ;  /* 0x0000000000007941 */ /* 0x000fea0003800000 */
.L_x_58:
[----:B------:R-:W-:-:S04]  /*2e10*/  LOP3.LUT R2, R5, 0x80000000, RZ, 0xc0, !PT ;  /* 0x8000000005027812 */ /* 0x000fc800078ec0ff */
[----:B------:R-:W-:-:S04]  /*2e20*/  SHF.R.U32.HI R3, RZ, 0x18, R2 ;  /* 0x00000018ff037819 */ /* 0x000fc80000011602 */
[----:B------:R-:W-:-:S05]  /*2e30*/  LOP3.LUT R3, R0, R3, RZ, 0xfc, !PT ;  /* 0x0000000300037212 */ /* 0x000fca00078efcff */
[----:B------:R0:W-:Y:S01]  /*2e40*/  STG.E.U8 desc[UR36][R16.64], R3 ;  /* 0x0000000310007986 */ /* 0x0001e2000c101124 */
[----:B------:R-:W-:Y:S05]  /*2e50*/  BRA `(.L_x_44) ;  /* 0x0000000400b07947 */ /* 0x000fea0003800000 */
.L_x_54:
[----:B------:R0:W-:Y:S01]  /*2e60*/  STG.E.U16 desc[UR36][R16.64], R5 ;  /* 0x0000000510007986 */ /* 0x0001e2000c101524 */
[----:B------:R-:W-:Y:S05]  /*2e70*/  BRA `(.L_x_44) ;  /* 0x0000000400a87947 */ /* 0x000fea0003800000 */
.L_x_51:
        /* <DEDUP_REMOVED lines=8> */
[----:B------:R-:W-:-:S06]  /*2f00*/  IMAD.U32 R3, R5, 0x10000, RZ ;  /* 0x0001000005037824 */ /* 0x000fcc00078e00ff */
[----:B------:R-:W0:Y:S02]  /*2f10*/  F2I.FTZ.U32.TRUNC.NTZ R3, R3 ;  /* 0x0000000300037305 */ /* 0x000e24000021f000 */
[----:B0-----:R4:W-:Y:S01]  /*2f20*/  STG.E.U16 desc[UR36][R16.64], R3 ;  /* 0x0000000310007986 */ /* 0x0019e2000c101524 */
[----:B------:R-:W-:Y:S05]  /*2f30*/  BRA `(.L_x_44) ;  /* 0x0000000400787947 */ /* 0x000fea0003800000 */
.L_x_63:
[----:B------:R-:W-:Y:S01]  /*2f40*/  IMAD.U32 R5, R5, 0x10000, RZ ;  /* 0x0001000005057824 */ /* 0x000fe200078e00ff */
[----:B------:R-:W-:Y:S01]  /*2f50*/  BSSY B0, `(.L_x_64) ;  /* 0x0000014000007945 */ /* 0x000fe20003800000 */
[----:B------:R-:W-:-:S03]  /*2f60*/  IMAD.MOV.U32 R8, RZ, RZ, 0x80 ;  /* 0x00000080ff087424 */ /* 0x000fc600078e00ff */
[----:B------:R-:W-:-:S04]  /*2f70*/  LOP3.LUT R2, R5, 0x7fffffff, RZ, 0xc0, !PT ;  /* 0x7fffffff05027812 */ /* 0x000fc800078ec0ff */
[----:B------:R-:W-:-:S13]  /*2f80*/  ISETP.GT.U32.AND P0, PT, R2, 0x437fffff, PT ;  /* 0x437fffff0200780c */ /* 0x000fda0003f04070 */
[----:B------:R-:W-:Y:S05]  /*2f90*/  @P0 BRA `(.L_x_65) ;  /* 0x00000000003c0947 */ /* 0x000fea0003800000 */
[----:B------:R-:W-:-:S13]  /*2fa0*/  ISETP.GE.U32.AND P0, PT, R2, 0x3c000000, PT ;  /* 0x3c0000000200780c */ /* 0x000fda0003f06070 */
[----:B------:R-:W-:-:S04]  /*2fb0*/  @P0 SHF.R.U32.HI R0, RZ, 0x14, R5 ;  /* 0x00000014ff000819 */ /* 0x000fc80000011605 */
[----:B------:R-:W-:-:S04]  /*2fc0*/  @P0 LOP3.LUT R0, R0, 0x1, RZ, 0xc0, !PT ;  /* 0x0000000100000812 */ /* 0x000fc800078ec0ff */
[----:B------:R-:W-:-:S04]  /*2fd0*/  @P0 IADD3 R0, R5, 0x487ffff, R0 ;  /* 0x0487ffff05000810 */ /* 0x000fc80007ffe000 */
[----:B------:R-:W-:-:S04]  /*2fe0*/  @P0 SHF.R.U32.HI R0, RZ, 0x14, R0 ;  /* 0x00000014ff000819 */ /* 0x000fc80000011600 */
[----:B------:R-:W-:Y:S01]  /*2ff0*/  @P0 LOP3.LUT R0, R0, 0xff, RZ, 0xc0, !PT ;  /* 0x000000ff00000812 */ /* 0x000fe200078ec0ff */
[----:B------:R-:W-:Y:S06]  /*3000*/  @P0 BRA `(.L_x_66) ;  /* 0x0000000000100947 */ /* 0x000fec0003800000 */
[----:B------:R-:W-:Y:S01]  /*3010*/  FADD.FTZ R0, R2, 8192 ;  /* 0x4600000002007421 */ /* 0x000fe20000010000 */
[----:B------:R-:W-:-:S04]  /*3020*/  PRMT R8, RZ, 0x7610, R8 ;  /* 0x00007610ff087816 */ /* 0x000fc80000000008 */
[----:B------:R-:W-:-:S13]  /*3030*/  LOP3.LUT P0, R0, R0, 0xff, RZ, 0xc0, !PT ;  /* 0x000000ff00007812 */ /* 0x000fda000780c0ff */
[----:B------:R-:W-:Y:S05]  /*3040*/  @!P0 BRA `(.L_x_65) ;  /* 0x0000000000108947 */ /* 0x000fea0003800000 */
.L_x_66:
[----:B------:R-:W-:-:S04]  /*3050*/  LOP3.LUT R2, R5, 0x80000000, RZ, 0xc0, !PT ;  /* 0x8000000005027812 */ /* 0x000fc800078ec0ff */
[----:B------:R-:W-:-:S04]  /*3060*/  SHF.R.U32.HI R3, RZ, 0x18, R2 ;  /* 0x00000018ff037819 */ /* 0x000fc80000011602 */
[----:B------:R-:W-:-:S04]  /*3070*/  LOP3.LUT R0, R0, R3, RZ, 0xfc, !PT ;  /* 0x0000000300007212 */ /* 0x000fc800078efcff */
[----:B------:R-:W-:-:S07]  /*3080*/  PRMT R8, R0, 0x7610, R8 ;  /* 0x0000761000087816 */ /* 0x000fce0000000008 */
.L_x_65:
[----:B------:R-:W-:Y:S05]  /*3090*/  BSYNC B0 ;  /* 0x0000000000007941 */ /* 0x000fea0003800000 */
.L_x_64:
[----:B------:R3:W-:Y:S01]  /*30a0*/  STG.E.U8 desc[UR36][R16.64], R8 ;  /* 0x0000000810007986 */ /* 0x0007e2000c101124 */
[----:B------:R-:W-:Y:S05]  /*30b0*/  BRA `(.L_x_44) ;  /* 0x0000000400187947 */ /* 0x000fea0003800000 */
.L_x_62:
        /* <DEDUP_REMOVED lines=17> */
.L_x_69:
[----:B------:R-:W-:-:S04]  /*31d0*/  LOP3.LUT R2, R5, 0x80000000, RZ, 0xc0, !PT ;  /* 0x8000000005027812 */ /* 0x000fc800078ec0ff */
[----:B------:R-:W-:-:S04]  /*31e0*/  SHF.R.U32.HI R3, RZ, 0x18, R2 ;  /* 0x00000018ff037819 */ /* 0x000fc80000011602 */
[----:B------:R-:W-:-:S04]  /*31f0*/  LOP3.LUT R0, R0, R3, RZ, 0xfc, !PT ;  /* 0x0000000300007212 */ /* 0x000fc800078efcff */
[----:B------:R-:W-:-:S07]  /*3200*/  PRMT R8, R0, 0x7610, R8 ;  /* 0x0000761000087816 */ /* 0x000fce0000000008 */
.L_x_68:
[----:B------:R-:W-:Y:S05]  /*3210*/  BSYNC B0 ;  /* 0x0000000000007941 */ /* 0x000fea0003800000 */
.L_x_67:
[----:B------:R0:W-:Y:S01]  /*3220*/  STG.E.U8 desc[UR36][R16.64], R8 ;  /* 0x0000000810007986 */ /* 0x0001e2000c101124 */
[----:B------:R-:W-:Y:S05]  /*3230*/  BRA `(.L_x_44) ;  /* 0x0000000000b87947 */ /* 0x000fea0003800000 */
.L_x_61:
[----:B------:R-:W-:-:S13]  /*3240*/  ISETP.NE.AND P0, PT, R0, 0x1c, PT ;  /* 0x0000001c0000780c */ /* 0x000fda0003f05270 */
[----:B------:R-:W-:Y:S05]  /*3250*/  @!P0 BRA `(.L_x_70) ;  /* 0x0000000000a48947 */ /* 0x000fea0003800000 */
[----:B------:R-:W-:-:S13]  /*3260*/  ISETP.NE.AND P0, PT, R0, 0x1d, PT ;  /* 0x0000001d0000780c */ /* 0x000fda0003f05270 */
[----:B------:R-:W-:Y:S05]  /*3270*/  @!P0 BRA `(.L_x_71) ;  /* 0x00000000008c8947 */ /* 0x000fea0003800000 */
[----:B------:R-:W-:-:S13]  /*3280*/  ISETP.NE.AND P0, PT, R0, 0x2c, PT ;  /* 0x0000002c0000780c */ /* 0x000fda0003f05270 */
[----:B------:R-:W-:Y:S05]  /*3290*/  @P0 BRA `(.L_x_43) ;  /* 0x0000000000400947 */ /* 0x000fea0003800000 */
[----:B------:R-:W-:Y:S02]  /*32a0*/  IMAD.U32 R5, R5, 0x10000, RZ ;  /* 0x0001000005057824 */ /* 0x000fe400078e00ff */
[----:B------:R-:W-:-:S03]  /*32b0*/  IMAD.MOV.U32 R3, RZ, RZ, 0xff ;  /* 0x000000ffff037424 */ /* 0x000fc600078e00ff */
[----:B------:R-:W-:-:S04]  /*32c0*/  SHF.R.U32.HI R4, RZ, 0x17, R5 ;  /* 0x00000017ff047819 */ /* 0x000fc80000011605 */
[----:B------:R-:W-:-:S04]  /*32d0*/  LOP3.LUT R2, R4, 0xff, RZ, 0xc0, !PT ;  /* 0x000000ff04027812 */ /* 0x000fc800078ec0ff */
[----:B------:R-:W-:-:S13]  /*32e0*/  ISETP.NE.AND P1, PT, R2, 0xff, PT ;  /* 0x000000ff0200780c */ /* 0x000fda0003f25270 */
[--C-:B------:R-:W-:Y:S02]  /*32f0*/  @P1 SHF.R.U32.HI R0, RZ, 0x16, R5.reuse ;  /* 0x00000016ff001819 */ /* 0x100fe40000011605 */
[----:B------:R-:W-:Y:S02]  /*3300*/  @P1 LOP3.LUT P0, RZ, R2, 0x3fffff, R5, 0xf8, !PT ;  /* 0x003fffff02ff1812 */ /* 0x000fe4000780f805 */
[----:B------:R-:W-:-:S04]  /*3310*/  @P1 LOP3.LUT R0, R0, 0x1, RZ, 0xc0, !PT ;  /* 0x0000000100001812 */ /* 0x000fc800078ec0ff */
[----:B------:R-:W-:Y:S01]  /*3320*/  @P1 ISETP.EQ.U32.AND P2, PT, R0, 0x1, P0 ;  /* 0x000000010000180c */ /* 0x000fe20000742070 */
[----:B------:R-:W-:Y:S01]  /*3330*/  @P1 VIADD R0, R4, 0x1 ;  /* 0x0000000104001836 */ /* 0x000fe20000000000 */
[----:B------:R-:W-:Y:S02]  /*3340*/  PLOP3.LUT P0, PT, PT, PT, PT, 0x80, 0x0 ;  /* 0x000000000000781c */ /* 0x000fe40003f0f070 */
[----:B------:R-:W-:-:S13]  /*3350*/  @P1 PLOP3.LUT P0, PT, P2, PT, PT, 0x80, 0x0 ;  /* 0x000000000000181c */ /* 0x000fda000170f070 */
[----:B------:R-:W-:-:S04]  /*3360*/  @!P0 IMAD.MOV R0, RZ, RZ, R4 ;  /* 0x000000ffff008224 */ /* 0x000fc800078e0204 */
[----:B------:R-:W-:-:S05]  /*3370*/  @P1 IMAD.MOV.U32 R3, RZ, RZ, R0 ;  /* 0x000000ffff031224 */ /* 0x000fca00078e0000 */
[----:B------:R2:W-:Y:S01]  /*3380*/  STG.E.U8 desc[UR36][R16.64], R3 ;  /* 0x0000000310007986 */ /* 0x0005e2000c101124 */
[----:B------:R-:W-:Y:S05]  /*3390*/  BRA `(.L_x_44) ;  /* 0x0000000000607947 */ /* 0x000fea0003800000 */
.L_x_43:
        /* <DEDUP_REMOVED lines=16> */
.L_x_72:
[----:B------:R-:W-:Y:S05]  /*34a0*/  BRA `(.L_x_44) ;  /* 0x00000000001c7947 */ /* 0x000fea0003800000 */
.L_x_71:
[----:B------:R-:W-:-:S06]  /*34b0*/  IMAD.U32 R2, R5, 0x10000, RZ ;  /* 0x0001000005027824 */ /* 0x000fcc00078e00ff */
[----:B------:R-:W0:Y:S02]  /*34c0*/  F2I.U64.TRUNC R2, R2 ;  /* 0x0000000200027311 */ /* 0x000e24000020d800 */
[----:B0-----:R1:W-:Y:S01]  /*34d0*/  STG.E.64 desc[UR36][R16.64], R2 ;  /* 0x0000000210007986 */ /* 0x0013e2000c101b24 */
[----:B------:R-:W-:Y:S05]  /*34e0*/  BRA `(.L_x_44) ;  /* 0x00000000000c7947 */ /* 0x000fea0003800000 */
.L_x_70:
[----:B------:R-:W-:-:S06]  /*34f0*/  IMAD.U32 R5, R5, 0x10000, RZ ;  /* 0x0001000005057824 */ /* 0x000fcc00078e00ff */
[----:B------:R-:W0:Y:S02]  /*3500*/  F2I.FTZ.U32.TRUNC.NTZ R5, R5 ;  /* 0x0000000500057305 */ /* 0x000e24000021f000 */
[----:B0-----:R0:W-:Y:S02]  /*3510*/  STG.E desc[UR36][R16.64], R5 ;  /* 0x0000000510007986 */ /* 0x0011e4000c101924 */
.L_x_44:
[----:B------:R-:W-:-:S04]  /*3520*/  IMAD R18, R23, 0x200, R18 ;  /* 0x0000020017127824 */ /* 0x000fc800078e0212 */
[----:B------:R-:W-:-:S07]  /*3530*/  VIADD R19, R18, 0x80 ;  /* 0x0000008012137836 */ /* 0x000fce0000000000 */
.L_x_1:
[----:B------:R-:W-:Y:S05]  /*3540*/  BSYNC B6 ;  /* 0x0000000000067941 */ /* 0x000fea0003800000 */
.L_x_0:
[----:B------:R-:W-:Y:S01]  /*3550*/  ULDC UR4, c[0x0][0x210] ;  /* 0x0000840000047ab9 */ /* 0x000fe20000000800 */
[----:B------:R-:W-:Y:S01]  /*3560*/  BSSY B6, `(.L_x_73) ;  /* 0x000034c000067945 */ /* 0x000fe20003800000 */
[----:B------:R-:W-:-:S13]  /*3570*/  ISETP.GE.AND P0, PT, R19, UR4, PT ;  /* 0x0000000413007c0c */ /* 0x000fda000bf06270 */
[----:B------:R-:W-:Y:S05]  /*3580*/  @P0 BRA `(.L_x_74) ;  /* 0x0000003400240947 */ /* 0x000fea0003800000 */
[----:B0-----:R-:W0:Y:S01]  /*3590*/  LDC R6, c[0x0][0x218] ;  /* 0x00008600ff067b82 */ /* 0x001e220000000800 */
[----:B------:R-:W-:Y:S02]  /*35a0*/  IMAD.MOV.U32 R0, RZ, RZ, RZ ;  /* 0x000000ffff007224 */ /* 0x000fe400078e00ff */
[----:B-1234-:R-:W-:Y:S01]  /*35b0*/  IMAD.MOV.U32 R16, RZ, RZ, RZ ;  /* 0x000000ffff107224 */ /* 0x01efe200078e00ff */
[----:B0-----:R-:W-:-:S13]  /*35c0*/  ISETP.NE.AND P0, PT, R6, RZ, PT ;  /* 0x000000ff0600720c */ /* 0x001fda0003f05270 */
[----:B------:R-:W-:Y:S05]  /*35d0*/  @!P0 BRA `(.L_x_75) ;  /* 0x0000001000a88947 */ /* 0x000fea0003800000 */
        /* <DEDUP_REMOVED lines=298> */
.L_x_75:
        /* <DEDUP_REMOVED lines=23> */
.L_x_79:
[----:B------:R-:W2:Y:S02]  /*49f0*/  LDG.E.U8 R2, desc[UR36][R2.64] ;  /* 0x0000002402027981 */ /* 0x000ea4000c1e1100 */
[----:B--2---:R-:W-:-:S04]  /*4a00*/  I2FP.F32.U32 R0, R2 ;  /* 0x0000000200007245 */ /* 0x004fc80000201000 */
[----:B------:R-:W-:-:S04]  /*4a10*/  F2FP.BF16.F32.PACK_AB R0, RZ, R0 ;  /* 0x00000000ff00723e */ /* 0x000fc800000010ff */
[----:B------:R-:W-:Y:S01]  /*4a20*/  PRMT R5, R0, 0x7610, R5 ;  /* 0x0000761000057816 */ /* 0x000fe20000000005 */
[----:B------:R-:W-:Y:S06]  /*4a30*/  BRA `(.L_x_81) ;  /* 0x0000000c00c47947 */ /* 0x000fec0003800000 */
.L_x_78:
        /* <DEDUP_REMOVED lines=11> */
.L_x_83:
[----:B------:R-:W2:Y:S02]  /*4af0*/  LDG.E R2, desc[UR36][R2.64] ;  /* 0x0000002402027981 */ /* 0x000ea4000c1e1900 */
[----:B--2---:R-:W-:-:S04]  /*4b00*/  I2FP.F32.S32 R0, R2 ;  /* 0x0000000200007245 */ /* 0x004fc80000201400 */
[----:B------:R-:W-:-:S04]  /*4b10*/  F2FP.BF16.F32.PACK_AB R0, RZ, R0 ;  /* 0x00000000ff00723e */ /* 0x000fc800000010ff */
[----:B------:R-:W-:Y:S01]  /*4b20*/  PRMT R5, R0, 0x7610, R5 ;  /* 0x0000761000057816 */ /* 0x000fe20000000005 */
[----:B------:R-:W-:Y:S06]  /*4b30*/  BRA `(.L_x_81) ;  /* 0x0000000c00847947 */ /* 0x000fec0003800000 */
.L_x_82:
[----:B------:R-:W2:Y:S02]  /*4b40*/  LDG.E.U16 R2, desc[UR36][R2.64] ;  /* 0x0000002402027981 */ /* 0x000ea4000c1e1500 */
[----:B--2---:R-:W0:Y:S02]  /*4b50*/  I2F.S16 R0, R2 ;  /* 0x0000000200007306 */ /* 0x004e240000101400 */
[----:B0-----:R-:W-:-:S04]  /*4b60*/  F2FP.BF16.F32.PACK_AB R0, RZ, R0 ;  /* 0x00000000ff00723e */ /* 0x001fc800000010ff */
[----:B------:R-:W-:Y:S01]  /*4b70*/  PRMT R5, R0, 0x7610, R5 ;  /* 0x0000761000057816 */ /* 0x000fe20000000005 */
[----:B------:R-:W-:Y:S06]  /*4b80*/  BRA `(.L_x_81) ;  /* 0x0000000c00707947 */ /* 0x000fec0003800000 */
.L_x_77:
        /* <DEDUP_REMOVED lines=9> */
.L_x_85:
[----:B------:R-:W2:Y:S02]  /*4c20*/  LDG.E.U16 R0, desc[UR36][R2.64] ;  /* 0x0000002402007981 */ /* 0x000ea4000c1e1500 */
[----:B--2---:R-:W-:-:S05]  /*4c30*/  HADD2.F32 R0, -RZ, R0.H0_H0 ;  /* 0x20000000ff007230 */ /* 0x004fca0000004100 */
[----:B------:R-:W-:-:S04]  /*4c40*/  F2FP.BF16.F32.PACK_AB R0, RZ, R0 ;  /* 0x00000000ff00723e */ /* 0x000fc800000010ff */
[----:B------:R-:W-:Y:S01]  /*4c50*/  PRMT R5, R0, 0x7610, R5 ;  /* 0x0000761000057816 */ /* 0x000fe20000000005 */
[----:B------:R-:W-:Y:S06]  /*4c60*/  BRA `(.L_x_81) ;  /* 0x0000000c00387947 */ /* 0x000fec0003800000 */
.L_x_84:
        /* <DEDUP_REMOVED lines=9> */
.L_x_87:
[----:B------:R-:W2:Y:S02]  /*4d00*/  LDG.E.U16 R2, desc[UR36][R2.64] ;  /* 0x0000002402027981 */ /* 0x000ea4000c1e1500 */
[----:B--2---:R-:W-:-:S05]  /*4d10*/  HADD2.F32 R0, -RZ, R2.H0_H0 ;  /* 0x20000002ff007230 */ /* 0x004fca0000004100 */
[----:B------:R-:W-:-:S04]  /*4d20*/  F2FP.BF16.F32.PACK_AB R0, RZ, R0 ;  /* 0x00000000ff00723e */ /* 0x000fc800000010ff */
[----:B------:R-:W-:Y:S01]  /*4d30*/  PRMT R5, R0, 0x7610, R5 ;  /* 0x0000761000057816 */ /* 0x000fe20000000005 */
[----:B------:R-:W-:Y:S06]  /*4d40*/  BRA `(.L_x_81) ;  /* 0x0000000c00007947 */ /* 0x000fec0003800000 */
.L_x_86:
        /* <DEDUP_REMOVED lines=9> */
.L_x_76:
        /* <DEDUP_REMOVED lines=14> */
.L_x_90:
        /* <DEDUP_REMOVED lines=9> */
.L_x_89:
        /* <DEDUP_REMOVED lines=27> */
.L_x_92:
        /* <DEDUP_REMOVED lines=15> */
.L_x_91:
[----:B------:R0:W5:Y:S01]  /*51f0*/  LDG.E.U16 R5, desc[UR36][R2.64] ;  /* 0x0000002402057981 */ /* 0x000162000c1e1500 */
[----:B------:R-:W-:Y:S05]  /*5200*/  BRA `(.L_x_81) ;  /* 0x0000000400d07947 */ /* 0x000fea0003800000 */
.L_x_88:
        /* <DEDUP_REMOVED lines=13> */
.L_x_95:
        /* <DEDUP_REMOVED lines=21> */
.L_x_99:
[----:B------:R-:W-:Y:S05]  /*5430*/  BSYNC B1 ;  /* 0x0000000000017941 */ /* 0x000fea0003800000 */
.L_x_98:
[----:B------:R-:W-:Y:S01]  /*5440*/  LEA R3, R0, 0x3b800000, 0x17 ;  /* 0x3b80000000037811 */ /* 0x000fe200078eb8ff */
[----:B------:R-:W-:-:S05]  /*5450*/  IMAD.SHL.U32 R0, R2, 0x100000, RZ ;  /* 0x0010000002007824 */ /* 0x000fca00078e00ff */
[----:B------:R-:W-:-:S07]  /*5460*/  LOP3.LUT R0, R3, R0, R4, 0xfe, !PT ;  /* 0x0000000003007212 */ /* 0x000fce00078efe04 */
.L_x_97:
[----:B------:R-:W-:Y:S05]  /*5470*/  BSYNC B0 ;  /* 0x0000000000007941 */ /* 0x000fea0003800000 */
.L_x_96:
[----:B------:R-:W-:-:S04]  /*5480*/  F2FP.BF16.F32.PACK_AB R0, RZ, R0 ;  /* 0x00000000ff00723e */ /* 0x000fc800000010ff */
[----:B------:R-:W-:Y:S01]  /*5490*/  PRMT R5, R0, 0x7610, R5 ;  /* 0x0000761000057816 */ /* 0x000fe20000000005 */
[----:B------:R-:W-:Y:S06]  /*54a0*/  BRA `(.L_x_81) ;  /* 0x0000000400287947 */ /* 0x000fec0003800000 */
.L_x_94:
        /* <DEDUP_REMOVED lines=21> */
.L_x_103:
[----:B------:R-:W-:Y:S05]  /*5600*/  BSYNC B1 ;  /* 0x0000000000017941 */ /* 0x000fea0003800000 */
.L_x_102:
[----:B------:R-:W-:Y:S01]  /*5610*/  LEA R3, R0, 0x37800000, 0x17 ;  /* 0x3780000000037811 */ /* 0x000fe200078eb8ff */
[----:B------:R-:W-:-:S05]  /*5620*/  IMAD.SHL.U32 R0, R2, 0x200000, RZ ;  /* 0x0020000002007824 */ /* 0x000fca00078e00ff */
[----:B------:R-:W-:-:S07]  /*5630*/  LOP3.LUT R0, R3, R0, R4, 0xfe, !PT ;  /* 0x0000000003007212 */ /* 0x000fce00078efe04 */
.L_x_101:
[----:B------:R-:W-:Y:S05]  /*5640*/  BSYNC B0 ;  /* 0x0000000000007941 */ /* 0x000fea0003800000 */
.L_x_100:
[----:B------:R-:W-:-:S04]  /*5650*/  F2FP.BF16.F32.PACK_AB R0, RZ, R0 ;  /* 0x00000000ff00723e */ /* 0x000fc800000010ff */
[----:B------:R-:W-:Y:S01]  /*5660*/  PRMT R5, R0, 0x7610, R5 ;  /* 0x0000761000057816 */ /* 0x000fe20000000005 */
[----:B------:R-:W-:Y:S06]  /*5670*/  BRA `(.L_x_81) ;  /* 0x0000000000b47947 */ /* 0x000fec0003800000 */
.L_x_93:
        /* <DEDUP_REMOVED lines=14> */
.L_x_107:
[----:B------:R-:W-:Y:S05]  /*5760*/  BSYNC B0 ;  /* 0x0000000000007941 */ /* 0x000fea0003800000 */
.L_x_106:
[----:B------:R-:W-:-:S04]  /*5770*/  F2FP.BF16.F32.PACK_AB R0, RZ, R0 ;  /* 0x00000000ff00723e */ /* 0x000fc800000010ff */
[----:B------:R-:W-:Y:S01]  /*5780*/  PRMT R5, R0, 0x7610, R5 ;  /* 0x0000761000057816 */ /* 0x000fe20000000005 */
[----:B------:R-:W-:Y:S06]  /*5790*/  BRA `(.L_x_81) ;  /* 0x00000000006c7947 */ /* 0x000fec0003800000 */
.L_x_80:
        /* <DEDUP_REMOVED lines=16> */
.L_x_108:
[----:B------:R-:W-:Y:S01]  /*58a0*/  PRMT R5, RZ, 0x7610, R5 ;  /* 0x00007610ff057816 */ /* 0x000fe20000000005 */
[----:B------:R-:W-:Y:S06]  /*58b0*/  BRA `(.L_x_81) ;  /* 0x0000000000247947 */ /* 0x000fec0003800000 */
.L_x_105:
[----:B------:R-:W2:Y:S02]  /*58c0*/  LDG.E.64 R2, desc[UR36][R2.64] ;  /* 0x0000002402027981 */ /* 0x000ea4000c1e1b00 */
[----:B--2---:R-:W0:Y:S02]  /*58d0*/  I2F.U64 R0, R2 ;  /* 0x0000000200007312 */ /* 0x004e240000301000 */
[----:B0-----:R-:W-:-:S04]  /*58e0*/  F2FP.BF16.F32.PACK_AB R0, RZ, R0 ;  /* 0x00000000ff00723e */ /* 0x001fc800000010ff */
[----:B------:R-:W-:Y:S01]  /*58f0*/  PRMT R5, R0, 0x7610, R5 ;  /* 0x0000761000057816 */ /* 0x000fe20000000005 */
[----:B------:R-:W-:Y:S06]  /*5900*/  BRA `(.L_x_81) ;  /* 0x0000000000107947 */ /* 0x000fec0003800000 */
.L_x_104:
[----:B------:R-:W2:Y:S02]  /*5910*/  LDG.E R2, desc[UR36][R2.64] ;  /* 0x0000002402027981 */ /* 0x000ea4000c1e1900 */
[----:B--2---:R-:W-:-:S04]  /*5920*/  I2FP.F32.U32 R0, R2 ;  /* 0x0000000200007245 */ /* 0x004fc80000201000 */
[----:B------:R-:W-:-:S04]  /*5930*/  F2FP.BF16.F32.PACK_AB R0, RZ, R0 ;  /* 0x00000000ff00723e */ /* 0x000fc800000010ff */
[----:B------:R-:W-:-:S07]  /*5940*/  PRMT R5, R0, 0x7610, R5 ;  /* 0x0000761000057816 */ /* 0x000fce0000000005 */
.L_x_81:
        /* <DEDUP_REMOVED lines=18> */
.L_x_111:
[----:B------:R-:W-:Y:S02]  /*5a70*/  ULDC UR4, c[0x0][0x424] ;  /* 0x0001090000047ab9 */ /* 0x000fe40000000800 */
[----:B------:R-:W-:-:S04]  /*5a80*/  FMNMX.FTZ R0, R0, UR4, !PT ;  /* 0x0000000400007c09 */ /* 0x000fc8000f810000 */
[----:B------:R-:W-:-:S04]  /*5a90*/  F2FP.BF16.F32.PACK_AB R0, RZ, R0 ;  /* 0x00000000ff00723e */ /* 0x000fc800000010ff */
[----:B------:R-:W-:-:S07]  /*5aa0*/  PRMT R5, R0, 0x7610, R5 ;  /* 0x0000761000057816 */ /* 0x000fce0000000005 */
.L_x_110:
[----:B------:R-:W-:Y:S05]  /*5ab0*/  BSYNC B0 ;  /* 0x0000000000007941 */ /* 0x000fea0003800000 */
.L_x_109:
        /* <DEDUP_REMOVED lines=16> */
.L_x_115:
[----:B------:R-:W-:-:S06]  /*5bc0*/  IMAD.U32 R3, R5, 0x10000, RZ ;  /* 0x0001000005037824 */ /* 0x000fcc00078e00ff */
[----:B------:R-:W0:Y:S02]  /*5bd0*/  F2I.S64.TRUNC R2, R3 ;  /* 0x0000000300027311 */ /* 0x000e24000020d900 */
[----:B0-----:R0:W-:Y:S01]  /*5be0*/  STG.E.U8 desc[UR36][R16.64], R2 ;  /* 0x0000000210007986 */ /* 0x0011e2000c101124 */
[----:B------:R-:W-:Y:S05]  /*5bf0*/  BRA `(.L_x_117) ;  /* 0x0000000c00847947 */ /* 0x000fea0003800000 */
.L_x_114:
        /* <DEDUP_REMOVED lines=10> */
.L_x_119:
[----:B------:R-:W-:-:S06]  /*5ca0*/  IMAD.U32 R5, R5, 0x10000, RZ ;  /* 0x0001000005057824 */ /* 0x000fcc00078e00ff */
[----:B------:R-:W0:Y:S02]  /*5cb0*/  F2I.FTZ.TRUNC.NTZ R5, R5 ;  /* 0x0000000500057305 */ /* 0x000e24000021f100 */
[----:B0-----:R0:W-:Y:S01]  /*5cc0*/  STG.E desc[UR36][R16.64], R5 ;  /* 0x0000000510007986 */ /* 0x0011e2000c101924 */
[----:B------:R-:W-:Y:S05]  /*5cd0*/  BRA `(.L_x_117) ;  /* 0x0000000c004c7947 */ /* 0x000fea0003800000 */
.L_x_118:
[----:B------:R-:W-:-:S06]  /*5ce0*/  IMAD.U32 R5, R5, 0x10000, RZ ;  /* 0x0001000005057824 */ /* 0x000fcc00078e00ff */
[----:B------:R-:W0:Y:S02]  /*5cf0*/  F2I.FTZ.TRUNC.NTZ R5, R5 ;  /* 0x0000000500057305 */ /* 0x000e24000021f100 */
[----:B0-----:R0:W-:Y:S01]  /*5d00*/  STG.E.U16 desc[UR36][R16.64], R5 ;  /* 0x0000000510007986 */ /* 0x0011e2000c101524 */
[----:B------:R-:W-:Y:S05]  /*5d10*/  BRA `(.L_x_117) ;  /* 0x0000000c003c7947 */ /* 0x000fea0003800000 */
.L_x_113:
        /* <DEDUP_REMOVED lines=9> */
.L_x_121:
[----:B------:R-:W-:-:S05]  /*5db0*/  IMAD.U32 R0, R5, 0x10000, RZ ;  /* 0x0001000005007824 */ /* 0x000fca00078e00ff */
[----:B------:R-:W-:-:S05]  /*5dc0*/  F2FP.F16.F32.PACK_AB R0, RZ, R0 ;  /* 0x00000000ff00723e */ /* 0x000fca00000000ff */
[----:B------:R0:W-:Y:S01]  /*5dd0*/  STG.E.U16 desc[UR36][R16.64], R0 ;  /* 0x0000000010007986 */ /* 0x0001e2000c101524 */
[----:B------:R-:W-:Y:S05]  /*5de0*/  BRA `(.L_x_117) ;  /* 0x0000000c00087947 */ /* 0x000fea0003800000 */
.L_x_120:
        /* <DEDUP_REMOVED lines=10> */
.L_x_123:
[----:B------:R-:W-:-:S05]  /*5e90*/  IMAD.U32 R5, R5, 0x10000, RZ ;  /* 0x0001000005057824 */ /* 0x000fca00078e00ff */
[----:B------:R-:W-:-:S04]  /*5ea0*/  F2FP.F16.F32.PACK_AB R3, RZ, R5 ;  /* 0x00000005ff03723e */ /* 0x000fc800000000ff */
[----:B------:R-:W-:-:S05]  /*5eb0*/  PRMT R3, R3, 0x5410, RZ ;  /* 0x0000541003037816 */ /* 0x000fca00000000ff */
[----:B------:R0:W-:Y:S01]  /*5ec0*/  STG.E desc[UR36][R16.64], R3 ;  /* 0x0000000310007986 */ /* 0x0001e2000c101924 */
[----:B------:R-:W-:Y:S05]  /*5ed0*/  BRA `(.L_x_117) ;  /* 0x0000000800cc7947 */ /* 0x000fea0003800000 */
.L_x_122:
[----:B------:R-:W-:-:S04]  /*5ee0*/  IMAD.U32 R2, R5, 0x10000, RZ ;  /* 0x0001000005027824 */ /* 0x000fc800078e00ff */
[----:B------:R-:W-:-:S06]  /*5ef0*/  FMUL.FTZ R2, R2, 1 ;  /* 0x3f80000002027820 */ /* 0x000fcc0000410000 */
[----:B------:R-:W0:Y:S02]  /*5f00*/  F2F.F64.F32 R2, R2 ;  /* 0x0000000200027310 */ /* 0x000e240000201800 */
[----:B0-----:R0:W-:Y:S01]  /*5f10*/  STG.E.64 desc[UR36][R16.64], R2 ;  /* 0x0000000210007986 */ /* 0x0011e2000c101b24 */
[----:B------:R-:W-:Y:S05]  /*5f20*/  BRA `(.L_x_117) ;  /* 0x0000000800b87947 */ /* 0x000fea0003800000 */
.L_x_112:
        /* <DEDUP_REMOVED lines=13> */
.L_x_126:
[----:B------:R-:W-:Y:S01]  /*6000*/  IMAD.U32 R5, R5, 0x10000, RZ ;  /* 0x0001000005057824 */ /* 0x000fe200078e00ff */
[----:B------:R-:W-:-:S03]  /*6010*/  CS2R R6, SRZ ;  /* 0x0000000000067805 */ /* 0x000fc6000001ff00 */
[----:B------:R-:W-:-:S06]  /*6020*/  FMUL.FTZ R5, R5, 1 ;  /* 0x3f80000005057820 */ /* 0x000fcc0000410000 */
[----:B------:R-:W0:Y:S02]  /*6030*/  F2F.F64.F32 R4, R5 ;  /* 0x0000000500047310 */ /* 0x000e240000201800 */
[----:B0-----:R0:W-:Y:S01]  /*6040*/  STG.E.128 desc[UR36][R16.64], R4 ;  /* 0x0000000410007986 */ /* 0x0011e2000c101d24 */
[----:B------:R-:W-:Y:S05]  /*6050*/  BRA `(.L_x_117) ;  /* 0x00000008006c7947 */ /* 0x000fea0003800000 */
.L_x_125:
        /* <DEDUP_REMOVED lines=21> */
.L_x_130:
[----:B------:R-:W-:Y:S05]  /*61b0*/  BSYNC B0 ;  /* 0x0000000000007941 */ /* 0x000fea0003800000 */
.L_x_129:
[----:B------:R-:W-:-:S05]  /*61c0*/  LOP3.LUT R3, R0, R3, RZ, 0xfc, !PT ;  /* 0x0000000300037212 */ /* 0x000fca00078efcff */
[----:B------:R0:W-:Y:S01]  /*61d0*/  STG.E.U8 desc[UR36][R16.64], R3 ;  /* 0x0000000310007986 */ /* 0x0001e2000c101124 */
[----:B------:R-:W-:Y:S05]  /*61e0*/  BRA `(.L_x_117) ;  /* 0x0000000800087947 */ /* 0x000fea0003800000 */
.L_x_128:
        /* <DEDUP_REMOVED lines=13> */
.L_x_132:
[----:B------:R-:W-:Y:S01]  /*62c0*/  IMAD.MOV.U32 R0, RZ, RZ, 0x7f ;  /* 0x0000007fff007424 */ /* 0x000fe200078e00ff */
[----:B------:R-:W-:-:S04]  /*62d0*/  ISETP.GT.U32.AND P0, PT, R2, 0x7f800000, PT ;  /* 0x7f8000000200780c */ /* 0x000fc80003f04070 */
[----:B------:R-:W-:-:S09]  /*62e0*/  SEL R0, R0, 0x7c, P0 ;  /* 0x0000007c00007807 */ /* 0x000fd20000000000 */
.L_x_133:
[----:B------:R-:W-:Y:S05]  /*62f0*/  BSYNC B0 ;  /* 0x0000000000007941 */ /* 0x000fea0003800000 */
.L_x_131:
[----:B------:R-:W-:-:S04]  /*6300*/  LOP3.LUT R2, R5, 0x80000000, RZ, 0xc0, !PT ;  /* 0x8000000005027812 */ /* 0x000fc800078ec0ff */
[----:B------:R-:W-:-:S04]  /*6310*/  SHF.R.U32.HI R3, RZ, 0x18, R2 ;  /* 0x00000018ff037819 */ /* 0x000fc80000011602 */
[----:B------:R-:W-:-:S05]  /*6320*/  LOP3.LUT R3, R0, R3, RZ, 0xfc, !PT ;  /* 0x0000000300037212 */ /* 0x000fca00078efcff */
[----:B------:R0:W-:Y:S01]  /*6330*/  STG.E.U8 desc[UR36][R16.64], R3 ;  /* 0x0000000310007986 */ /* 0x0001e2000c101124 */
[----:B------:R-:W-:Y:S05]  /*6340*/  BRA `(.L_x_117) ;  /* 0x0000000400b07947 */ /* 0x000fea0003800000 */
.L_x_127:
[----:B------:R0:W-:Y:S01]  /*6350*/  STG.E.U16 desc[UR36][R16.64], R5 ;  /* 0x0000000510007986 */ /* 0x0001e2000c101524 */
[----:B------:R-:W-:Y:S05]  /*6360*/  BRA `(.L_x_117) ;  /* 0x0000000400a87947 */ /* 0x000fea0003800000 */
.L_x_124:
        /* <DEDUP_REMOVED lines=12> */
.L_x_136:
        /* <DEDUP_REMOVED lines=17> */
.L_x_139:
[----:B------:R-:W-:-:S04]  /*6540*/  LOP3.LUT R2, R5, 0x80000000, RZ, 0xc0, !PT ;  /* 0x8000000005027812 */ /* 0x000fc800078ec0ff */
[----:B------:R-:W-:-:S04]  /*6550*/  SHF.R.U32.HI R3, RZ, 0x18, R2 ;  /* 0x00000018ff037819 */ /* 0x000fc80000011602 */
[----:B------:R-:W-:-:S04]  /*6560*/  LOP3.LUT R0, R0, R3, RZ, 0xfc, !PT ;  /* 0x0000000300007212 */ /* 0x000fc800078efcff */
[----:B------:R-:W-:-:S07]  /*6570*/  PRMT R8, R0, 0x7610, R8 ;  /* 0x0000761000087816 */ /* 0x000fce0000000008 */
.L_x_138:
[----:B------:R-:W-:Y:S05]  /*6580*/  BSYNC B0 ;  /* 0x0000000000007941 */ /* 0x000fea0003800000 */
.L_x_137:
[----:B------:R3:W-:Y:S01]  /*6590*/  STG.E.U8 desc[UR36][R16.64], R8 ;  /* 0x0000000810007986 */ /* 0x0007e2000c101124 */
[----:B------:R-:W-:Y:S05]  /*65a0*/  BRA `(.L_x_117) ;  /* 0x0000000400187947 */ /* 0x000fea0003800000 */
.L_x_135:
        /* <DEDUP_REMOVED lines=17> */
.L_x_142:
[----:B------:R-:W-:-:S04]  /*66c0*/  LOP3.LUT R2, R5, 0x80000000, RZ, 0xc0, !PT ;  /* 0x8000000005027812 */ /* 0x000fc800078ec0ff */
[----:B------:R-:W-:-:S04]  /*66d0*/  SHF.R.U32.HI R3, RZ, 0x18, R2 ;  /* 0x00000018ff037819 */ /* 0x000fc80000011602 */
[----:B------:R-:W-:-:S04]  /*66e0*/  LOP3.LUT R0, R0, R3, RZ, 0xfc, !PT ;  /* 0x0000000300007212 */ /* 0x000fc800078efcff */
[----:B------:R-:W-:-:S07]  /*66f0*/  PRMT R8, R0, 0x7610, R8 ;  /* 0x0000761000087816 */ /* 0x000fce0000000008 */
.L_x_141:
[----:B------:R-:W-:Y:S05]  /*6700*/  BSYNC B0 ;  /* 0x0000000000007941 */ /* 0x000fea0003800000 */
.L_x_140:
[----:B------:R0:W-:Y:S01]  /*6710*/  STG.E.U8 desc[UR36][R16.64], R8 ;  /* 0x0000000810007986 */ /* 0x0001e2000c101124 */
[----:B------:R-:W-:Y:S05]  /*6720*/  BRA `(.L_x_117) ;  /* 0x0000000000b87947 */ /* 0x000fea0003800000 */
.L_x_134:
        /* <DEDUP_REMOVED lines=22> */
.L_x_116:
[----:B------:R-:W-:Y:S01]  /*6890*/  MOV R0, 0x0 ;  /* 0x0000000000007802 */ /* 0x000fe20000000f00 */
[----:B------:R-:W-:Y:S01]  /*68a0*/  ULDC.64 UR4, c[0x4][0x270] ;  /* 0x01009c0000047ab9 */ /* 0x000fe20000000a00 */
[----:B------:R-:W-:Y:S01]  /*68b0*/  ULDC.64 UR6, c[0x4][0x48] ;  /* 0x0100120000067ab9 */ /* 0x000fe20000000a00 */
[----:B------:R-:W-:Y:S01]  /*68c0*/  IMAD.U32 R4, RZ, RZ, UR4 ;  /* 0x00000004ff047e24 */ /* 0x000fe2000f8e00ff */
[----:B------:R0:W1:Y:S01]  /*68d0*/  LDC.64 R2, c[0x4][R0] ;  /* 0x0100000000027b82 */ /* 0x0000620000000a00 */
[----:B------:R-:W-:Y:S01]  /*68e0*/  IMAD.U32 R5, RZ, RZ, UR5 ;  /* 0x00000005ff057e24 */ /* 0x000fe2000f8e00ff */
[----:B------:R-:W-:Y:S01]  /*68f0*/  ULDC.64 UR4, c[0x4][0x278] ;  /* 0x01009e0000047ab9 */ /* 0x000fe20000000a00 */
[----:B------:R-:W-:Y:S02]  /*6900*/  IMAD.U32 R10, RZ, RZ, UR6 ;  /* 0x00000006ff0a7e24 */ /* 0x000fe4000f8e00ff */
[----:B------:R-:W-:Y:S02]  /*6910*/  IMAD.U32 R6, RZ, RZ, UR4 ;  /* 0x00000004ff067e24 */ /* 0x000fe4000f8e00ff */
[----:B------:R-:W-:-:S02]  /*6920*/  IMAD.U32 R7, RZ, RZ, UR5 ;  /* 0x00000005ff077e24 */ /* 0x000fc4000f8e00ff */
[----:B------:R-:W-:Y:S02]  /*6930*/  IMAD.U32 R11, RZ, RZ, UR7 ;  /* 0x00000007ff0b7e24 */ /* 0x000fe4000f8e00ff */
[----:B------:R-:W-:Y:S02]  /*6940*/  IMAD.MOV.U32 R8, RZ, RZ, 0x65 ;  /* 0x00000065ff087424 */ /* 0x000fe400078e00ff */
[----:B------:R-:W-:Y:S02]  /*6950*/  IMAD.MOV.U32 R12, RZ, RZ, 0x1 ;  /* 0x00000001ff0c7424 */ /* 0x000fe400078e00ff */
[----:B0-----:R-:W-:-:S07]  /*6960*/  IMAD.MOV.U32 R13, RZ, RZ, RZ ;  /* 0x000000ffff0d7224 */ /* 0x001fce00078e00ff */
[----:B------:R-:W-:-:S07]  /*6970*/  LEPC R20, `(.L_x_145) ;  /* 0x000000001014794e */ /* 0x000fce0000000000 */
[----:B-1----:R-:W-:Y:S05]  /*6980*/  CALL.ABS.NOINC R2 ;  /* 0x0000000002007343 */ /* 0x002fea0003c00000 */
.L_x_145:
[----:B------:R-:W-:Y:S05]  /*6990*/  BRA `(.L_x_117) ;  /* 0x00000000001c7947 */ /* 0x000fea0003800000 */
.L_x_144:
[----:B------:R-:W-:-:S06]  /*69a0*/  IMAD.U32 R2, R5, 0x10000, RZ ;  /* 0x0001000005027824 */ /* 0x000fcc00078e00ff */
[----:B------:R-:W0:Y:S02]  /*69b0*/  F2I.U64.TRUNC R2, R2 ;  /* 0x0000000200027311 */ /* 0x000e24000020d800 */
[----:B0-----:R2:W-:Y:S01]  /*69c0*/  STG.E.64 desc[UR36][R16.64], R2 ;  /* 0x0000000210007986 */ /* 0x0015e2000c101b24 */
[----:B------:R-:W-:Y:S05]  /*69d0*/  BRA `(.L_x_117) ;  /* 0x00000000000c7947 */ /* 0x000fea0003800000 */
.L_x_143:
[----:B------:R-:W-:-:S06]  /*69e0*/  IMAD.U32 R5, R5, 0x10000, RZ ;  /* 0x0001000005057824 */ /* 0x000fcc00078e00ff */
[----:B------:R-:W0:Y:S02]  /*69f0*/  F2I.FTZ.U32.TRUNC.NTZ R5, R5 ;  /* 0x0000000500057305 */ /* 0x000e24000021f000 */
[----:B0-----:R0:W-:Y:S02]  /*6a00*/  STG.E desc[UR36][R16.64], R5 ;  /* 0x0000000510007986 */ /* 0x0011e4000c101924 */
.L_x_117:
[----:B------:R-:W-:-:S07]  /*6a10*/  VIADD R19, R19, 0x80 ;  /* 0x0000008013137836 */ /* 0x000fce0000000000 */
.L_x_74:
[----:B------:R-:W-:Y:S05]  /*6a20*/  BSYNC B6 ;  /* 0x0000000000067941 */ /* 0x000fea0003800000 */
.L_x_73:
        /* <DEDUP_REMOVED lines=307> */
.L_x_148:
        /* <DEDUP_REMOVED lines=23> */
.L_x_152:
[----:B------:R-:W2:Y:S02]  /*7ed0*/  LDG.E.U8 R2, desc[UR36][R2.64] ;  /* 0x0000002402027981 */ /* 0x000ea4000c1e1100 */
[----:B--2---:R-:W-:-:S04]  /*7ee0*/  I2FP.F32.U32 R0, R2 ;  /* 0x0000000200007245 */ /* 0x004fc80000201000 */
[----:B------:R-:W-:-:S04]  /*7ef0*/  F2FP.BF16.F32.PACK_AB R0, RZ, R0 ;  /* 0x00000000ff00723e */ /* 0x000fc800000010ff */
[----:B------:R-:W-:Y:S01]  /*7f00*/  PRMT R5, R0, 0x7610, R5 ;  /* 0x0000761000057816 */ /* 0x000fe20000000005 */
[----:B------:R-:W-:Y:S06]  /*7f10*/  BRA `(.L_x_154) ;  /* 0x0000000c00c47947 */ /* 0x000fec0003800000 */
.L_x_151:
        /* <DEDUP_REMOVED lines=11> */
.L_x_156:
[----:B------:R-:W2:Y:S02]  /*7fd0*/  LDG.E R2, desc[UR36][R2.64] ;  /* 0x0000002402027981 */ /* 0x000ea4000c1e1900 */
[----:B--2---:R-:W-:-:S04]  /*7fe0*/  I2FP.F32.S32 R0, R2 ;  /* 0x0000000200007245 */ /* 0x004fc80000201400 */
[----:B------:R-:W-:-:S04]  /*7ff0*/  F2FP.BF16.F32.PACK_AB R0, RZ, R0 ;  /* 0x00000000ff00723e */ /* 0x000fc800000010ff */
[----:B------:R-:W-:Y:S01]  /*8000*/  PRMT R5, R0, 0x7610, R5 ;  /* 0x0000761000057816 */ /* 0x000fe20000000005 */
[----:B------:R-:W-:Y:S06]  /*8010*/  BRA `(.L_x_154) ;  /* 0x0000000c00847947 */ /* 0x000fec0003800000 */
.L_x_155:
[----:B------:R-:W2:Y:S02]  /*8020*/  LDG.E.U16 R2, desc[UR36][R2.64] ;  /* 0x0000002402027981 */ /* 0x000ea4000c1e1500 */
[----:B--2---:R-:W0:Y:S02]  /*8030*/  I2F.S16 R0, R2 ;  /* 0x0000000200007306 */ /* 0x004e240000101400 */
[----:B0-----:R-:W-:-:S04]  /*8040*/  F2FP.BF16.F32.PACK_AB R0, RZ, R0 ;  /* 0x00000000ff00723e */ /* 0x001fc800000010ff */
[----:B------:R-:W-:Y:S01]  /*8050*/  PRMT R5, R0, 0x7610, R5 ;  /* 0x0000761000057816 */ /* 0x000fe20000000005 */
[----:B------:R-:W-:Y:S06]  /*8060*/  BRA `(.L_x_154) ;  /* 0x0000000c00707947 */ /* 0x000fec0003800000 */
.L_x_150:
        /* <DEDUP_REMOVED lines=9> */
.L_x_158:
[----:B------:R-:W2:Y:S02]  /*8100*/  LDG.E.U16 R0, desc[UR36][R2.64] ;  /* 0x0000002402007981 */ /* 0x000ea4000c1e1500 */
[----:B--2---:R-:W-:-:S05]  /*8110*/  HADD2.F32 R0, -RZ, R0.H0_H0 ;  /* 0x20000000ff007230 */ /* 0x004fca0000004100 */
[----:B------:R-:W-:-:S04]  /*8120*/  F2FP.BF16.F32.PACK_AB R0, RZ, R0 ;  /* 0x00000000ff00723e */ /* 0x000fc800000010ff */
[----:B------:R-:W-:Y:S01]  /*8130*/  PRMT R5, R0, 0x7610, R5 ;  /* 0x0000761000057816 */ /* 0x000fe20000000005 */
[----:B------:R-:W-:Y:S06]  /*8140*/  BRA `(.L_x_154) ;  /* 0x0000000c00387947 */ /* 0x000fec0003800000 */
.L_x_157:
        /* <DEDUP_REMOVED lines=9> */
.L_x_160:
[----:B------:R-:W2:Y:S02]  /*81e0*/  LDG.E.U16 R2, desc[UR36][R2.64] ;  /* 0x0000002402027981 */ /* 0x000ea4000c1e1500 */
[----:B--2---:R-:W-:-:S05]  /*81f0*/  HADD2.F32 R0, -RZ, R2.H0_H0 ;  /* 0x20000002ff007230 */ /* 0x004fca0000004100 */
[----:B------:R-:W-:-:S04]  /*8200*/  F2FP.BF16.F32.PACK_AB R0, RZ, R0 ;  /* 0x00000000ff00723e */ /* 0x000fc800000010ff */
[----:B------:R-:W-:Y:S01]  /*8210*/  PRMT R5, R0, 0x7610, R5 ;  /* 0x0000761000057816 */ /* 0x000fe20000000005 */
[----:B------:R-:W-:Y:S06]  /*8220*/  BRA `(.L_x_154) ;  /* 0x0000000c00007947 */ /* 0x000fec0003800000 */
.L_x_159:
        /* <DEDUP_REMOVED lines=9> */
.L_x_149:
        /* <DEDUP_REMOVED lines=14> */
.L_x_163:
        /* <DEDUP_REMOVED lines=9> */
.L_x_162:
        /* <DEDUP_REMOVED lines=27> */
.L_x_165:
        /* <DEDUP_REMOVED lines=15> */
.L_x_164:
[----:B------:R0:W5:Y:S01]  /*86d0*/  LDG.E.U16 R5, desc[UR36][R2.64] ;  /* 0x0000002402057981 */ /* 0x000162000c1e1500 */
[----:B------:R-:W-:Y:S05]  /*86e0*/  BRA `(.L_x_154) ;  /* 0x0000000400d07947 */ /* 0x000fea0003800000 */
.L_x_161:
        /* <DEDUP_REMOVED lines=13> */
.L_x_168:
        /* <DEDUP_REMOVED lines=21> */
.L_x_172:
[----:B------:R-:W-:Y:S05]  /*8910*/  BSYNC B1 ;  /* 0x0000000000017941 */ /* 0x000fea0003800000 */
.L_x_171:
[----:B------:R-:W-:Y:S01]  /*8920*/  LEA R3, R0, 0x3b800000, 0x17 ;  /* 0x3b80000000037811 */ /* 0x000fe200078eb8ff */
[----:B------:R-:W-:-:S05]  /*8930*/  IMAD.SHL.U32 R0, R2, 0x100000, RZ ;  /* 0x0010000002007824 */ /* 0x000fca00078e00ff */
[----:B------:R-:W-:-:S07]  /*8940*/  LOP3.LUT R0, R3, R0, R4, 0xfe, !PT ;  /* 0x0000000003007212 */ /* 0x000fce00078efe04 */
.L_x_170:
[----:B------:R-:W-:Y:S05]  /*8950*/  BSYNC B0 ;  /* 0x0000000000007941 */ /* 0x000fea0003800000 */
.L_x_169:
[----:B------:R-:W-:-:S04]  /*8960*/  F2FP.BF16.F32.PACK_AB R0, RZ, R0 ;  /* 0x00000000ff00723e */ /* 0x000fc800000010ff */
[----:B------:R-:W-:Y:S01]  /*8970*/  PRMT R5, R0, 0x7610, R5 ;  /* 0x0000761000057816 */ /* 0x000fe20000000005 */
[----:B------:R-:W-:Y:S06]  /*8980*/  BRA `(.L_x_154) ;  /* 0x0000000400287947 */ /* 0x000fec0003800000 */
.L_x_167:
        /* <DEDUP_REMOVED lines=21> */
.L_x_176:
[----:B------:R-:W-:Y:S05]  /*8ae0*/  BSYNC B1 ;  /* 0x0000000000017941 */ /* 0x000fea0003800000 */
.L_x_175:
[----:B------:R-:W-:Y:S01]  /*8af0*/  LEA R3, R0, 0x37800000, 0x17 ;  /* 0x3780000000037811 */ /* 0x000fe200078eb8ff */
[----:B------:R-:W-:-:S05]  /*8b00*/  IMAD.SHL.U32 R0, R2, 0x200000, RZ ;  /* 0x0020000002007824 */ /* 0x000fca00078e00ff */
[----:B------:R-:W-:-:S07]  /*8b10*/  LOP3.LUT R0, R3, R0, R4, 0xfe, !PT ;  /* 0x0000000003007212 */ /* 0x000fce00078efe04 */
.L_x_174:
[----:B------:R-:W-:Y:S05]  /*8b20*/  BSYNC B0 ;  /* 0x0000000000007941 */ /* 0x000fea0003800000 */
.L_x_173:
[----:B------:R-:W-:-:S04]  /*8b30*/  F2FP.BF16.F32.PACK_AB R0, RZ, R0 ;  /* 0x00000000ff00723e */ /* 0x000fc800000010ff */
[----:B------:R-:W-:Y:S01]  /*8b40*/  PRMT R5, R0, 0x7610, R5 ;  /* 0x0000761000057816 */ /* 0x000fe20000000005 */
[----:B------:R-:W-:Y:S06]  /*8b50*/  BRA `(.L_x_154) ;  /* 0x0000000000b47947 */ /* 0x000fec0003800000 */
.L_x_166:
        /* <DEDUP_REMOVED lines=14> */
.L_x_180:
[----:B------:R-:W-:Y:S05]  /*8c40*/  BSYNC B0 ;  /* 0x0000000000007941 */ /* 0x000fea0003800000 */
.L_x_179:
[----:B------:R-:W-:-:S04]  /*8c50*/  F2FP.BF16.F32.PACK_AB R0, RZ, R0 ;  /* 0x00000000ff00723e */ /* 0x000fc800000010ff */
[----:B------:R-:W-:Y:S01]  /*8c60*/  PRMT R5, R0, 0x7610, R5 ;  /* 0x0000761000057816 */ /* 0x000fe20000000005 */
[----:B------:R-:W-:Y:S06]  /*8c70*/  BRA `(.L_x_154) ;  /* 0x00000000006c7947 */ /* 0x000fec0003800000 */
.L_x_153:
        /* <DEDUP_REMOVED lines=16> */
.L_x_181:
[----:B------:R-:W-:Y:S01]  /*8d80*/  PRMT R5, RZ, 0x7610, R5 ;  /* 0x00007610ff057816 */ /* 0x000fe20000000005 */
[----:B------:R-:W-:Y:S06]  /*8d90*/  BRA `(.L_x_154) ;  /* 0x0000000000247947 */ /* 0x000fec0003800000 */
.L_x_178:
[----:B------:R-:W2:Y:S02]  /*8da0*/  LDG.E.64 R2, desc[UR36][R2.64] ;  /* 0x0000002402027981 */ /* 0x000ea4000c1e1b00 */
[----:B--2---:R-:W0:Y:S02]  /*8db0*/  I2F.U64 R0, R2 ;  /* 0x0000000200007312 */ /* 0x004e240000301000 */
[----:B0-----:R-:W-:-:S04]  /*8dc0*/  F2FP.BF16.F32.PACK_AB R0, RZ, R0 ;  /* 0x00000000ff00723e */ /* 0x001fc800000010ff */
[----:B------:R-:W-:Y:S01]  /*8dd0*/  PRMT R5, R0, 0x7610, R5 ;  /* 0x0000761000057816 */ /* 0x000fe20000000005 */
[----:B------:R-:W-:Y:S06]  /*8de0*/  BRA `(.L_x_154) ;  /* 0x0000000000107947 */ /* 0x000fec0003800000 */
.L_x_177:
[----:B------:R-:W2:Y:S02]  /*8df0*/  LDG.E R2, desc[UR36][R2.64] ;  /* 0x0000002402027981 */ /* 0x000ea4000c1e1900 */
[----:B--2---:R-:W-:-:S04]  /*8e00*/  I2FP.F32.U32 R0, R2 ;  /* 0x0000000200007245 */ /* 0x004fc80000201000 */
[----:B------:R-:W-:-:S04]  /*8e10*/  F2FP.BF16.F32.PACK_AB R0, RZ, R0 ;  /* 0x00000000ff00723e */ /* 0x000fc800000010ff */
[----:B------:R-:W-:-:S07]  /*8e20*/  PRMT R5, R0, 0x7610, R5 ;  /* 0x0000761000057816 */ /* 0x000fce0000000005 */
.L_x_154:
        /* <DEDUP_REMOVED lines=18> */
.L_x_184:
[----:B------:R-:W-:Y:S02]  /*8f50*/  ULDC UR4, c[0x0][0x424] ;  /* 0x0001090000047ab9 */ /* 0x000fe40000000800 */
[----:B------:R-:W-:-:S04]  /*8f60*/  FMNMX.FTZ R0, R0, UR4, !PT ;  /* 0x0000000400007c09 */ /* 0x000fc8000f810000 */
[----:B------:R-:W-:-:S04]  /*8f70*/  F2FP.BF16.F32.PACK_AB R0, RZ, R0 ;  /* 0x00000000ff00723e */ /* 0x000fc800000010ff */
[----:B------:R-:W-:-:S07]  /*8f80*/  PRMT R5, R0, 0x7610, R5 ;  /* 0x0000761000057816 */ /* 0x000fce0000000005 */
.L_x_183:
[----:B------:R-:W-:Y:S05]  /*8f90*/  BSYNC B0 ;  /* 0x0000000000007941 */ /* 0x000fea0003800000 */
.L_x_182:
        /* <DEDUP_REMOVED lines=16> */
.L_x_188:
[----:B------:R-:W-:-:S06]  /*90a0*/  IMAD.U32 R3, R5, 0x10000, RZ ;  /* 0x0001000005037824 */ /* 0x000fcc00078e00ff */
[----:B------:R-:W0:Y:S02]  /*90b0*/  F2I.S64.TRUNC R2, R3 ;  /* 0x0000000300027311 */ /* 0x000e24000020d900 */
[----:B0-----:R0:W-:Y:S01]  /*90c0*/  STG.E.U8 desc[UR36][R16.64], R2 ;  /* 0x0000000210007986 */ /* 0x0011e2000c101124 */
[----:B------:R-:W-:Y:S05]  /*90d0*/  BRA `(.L_x_190) ;  /* 0x0000000c00847947 */ /* 0x000fea0003800000 */
.L_x_187:
        /* <DEDUP_REMOVED lines=10> */
.L_x_192:
[----:B------:R-:W-:-:S06]  /*9180*/  IMAD.U32 R5, R5, 0x10000, RZ ;  /* 0x0001000005057824 */ /* 0x000fcc00078e00ff */
[----:B------:R-:W0:Y:S02]  /*9190*/  F2I.FTZ.TRUNC.NTZ R5, R5 ;  /* 0x0000000500057305 */ /* 0x000e24000021f100 */
[----:B0-----:R0:W-:Y:S01]  /*91a0*/  STG.E desc[UR36][R16.64], R5 ;  /* 0x0000000510007986 */ /* 0x0011e2000c101924 */
[----:B------:R-:W-:Y:S05]  /*91b0*/  BRA `(.L_x_190) ;  /* 0x0000000c004c7947 */ /* 0x000fea0003800000 */
.L_x_191:
[----:B------:R-:W-:-:S06]  /*91c0*/  IMAD.U32 R5, R5, 0x10000, RZ ;  /* 0x0001000005057824 */ /* 0x000fcc00078e00ff */
[----:B------:R-:W0:Y:S02]  /*91d0*/  F2I.FTZ.TRUNC.NTZ R5, R5 ;  /* 0x0000000500057305 */ /* 0x000e24000021f100 */
[----:B0-----:R0:W-:Y:S01]  /*91e0*/  STG.E.U16 desc[UR36][R16.64], R5 ;  /* 0x0000000510007986 */ /* 0x0011e2000c101524 */
[----:B------:R-:W-:Y:S05]  /*91f0*/  BRA `(.L_x_190) ;  /* 0x0000000c003c7947 */ /* 0x000fea0003800000 */
.L_x_186:
        /* <DEDUP_REMOVED lines=9> */
.L_x_194:
[----:B------:R-:W-:-:S05]  /*9290*/  IMAD.U32 R0, R5, 0x10000, RZ ;  /* 0x0001000005007824 */ /* 0x000fca00078e00ff */
[----:B------:R-:W-:-:S05]  /*92a0*/  F2FP.F16.F32.PACK_AB R0, RZ, R0 ;  /* 0x00000000ff00723e */ /* 0x000fca00000000ff */
[----:B------:R0:W-:Y:S01]  /*92b0*/  STG.E.U16 desc[UR36][R16.64], R0 ;  /* 0x0000000010007986 */ /* 0x0001e2000c101524 */
[----:B------:R-:W-:Y:S05]  /*92c0*/  BRA `(.L_x_190) ;  /* 0x0000000c00087947 */ /* 0x000fea0003800000 */
.L_x_193:
        /* <DEDUP_REMOVED lines=10> */
.L_x_196:
[----:B------:R-:W-:-:S05]  /*9370*/  IMAD.U32 R5, R5, 0x10000, RZ ;  /* 0x0001000005057824 */ /* 0x000fca00078e00ff */
[----:B------:R-:W-:-:S04]  /*9380*/  F2FP.F16.F32.PACK_AB R3, RZ, R5 ;  /* 0x00000005ff03723e */ /* 0x000fc800000000ff */
[----:B------:R-:W-:-:S05]  /*9390*/  PRMT R3, R3, 0x5410, RZ ;  /* 0x0000541003037816 */ /* 0x000fca00000000ff */
[----:B------:R0:W-:Y:S01]  /*93a0*/  STG.E desc[UR36][R16.64], R3 ;  /* 0x0000000310007986 */ /* 0x0001e2000c101924 */
[----:B------:R-:W-:Y:S05]  /*93b0*/  BRA `(.L_x_190) ;  /* 0x0000000800cc7947 */ /* 0x000fea0003800000 */
.L_x_195:
[----:B------:R-:W-:-:S04]  /*93c0*/  IMAD.U32 R2, R5, 0x10000, RZ ;  /* 0x0001000005027824 */ /* 0x000fc800078e00ff */
[----:B------:R-:W-:-:S06]  /*93d0*/  FMUL.FTZ R2, R2, 1 ;  /* 0x3f80000002027820 */ /* 0x000fcc0000410000 */
[----:B------:R-:W0:Y:S02]  /*93e0*/  F2F.F64.F32 R2, R2 ;  /* 0x0000000200027310 */ /* 0x000e240000201800 */
[----:B0-----:R0:W-:Y:S01]  /*93f0*/  STG.E.64 desc[UR36][R16.64], R2 ;  /* 0x0000000210007986 */ /* 0x0011e2000c101b24 */
[----:B------:R-:W-:Y:S05]  /*9400*/  BRA `(.L_x_190) ;  /* 0x0000000800b87947 */ /* 0x000fea0003800000 */
.L_x_185:
        /* <DEDUP_REMOVED lines=13> */
.L_x_199:
[----:B------:R-:W-:Y:S01]  /*94e0*/  IMAD.U32 R5, R5, 0x10000, RZ ;  /* 0x0001000005057824 */ /* 0x000fe200078e00ff */
[----:B------:R-:W-:-:S03]  /*94f0*/  CS2R R6, SRZ ;  /* 0x0000000000067805 */ /* 0x000fc6000001ff00 */
[----:B------:R-:W-:-:S06]  /*9500*/  FMUL.FTZ R5, R5, 1 ;  /* 0x3f80000005057820 */ /* 0x000fcc0000410000 */
[----:B------:R-:W0:Y:S02]  /*9510*/  F2F.F64.F32 R4, R5 ;  /* 0x0000000500047310 */ /* 0x000e240000201800 */
[----:B0-----:R0:W-:Y:S01]  /*9520*/  STG.E.128 desc[UR36][R16.64], R4 ;  /* 0x0000000410007986 */ /* 0x0011e2000c101d24 */
[----:B------:R-:W-:Y:S05]  /*9530*/  BRA `(.L_x_190) ;  /* 0x00000008006c7947 */ /* 0x000fea0003800000 */
.L_x_198:
        /* <DEDUP_REMOVED lines=21> */
.L_x_203:
[----:B------:R-:W-:Y:S05]  /*9690*/  BSYNC B0 ;  /* 0x0000000000007941 */ /* 0x000fea0003800000 */
.L_x_202:
[----:B------:R-:W-:-:S05]  /*96a0*/  LOP3.LUT R3, R0, R3, RZ, 0xfc, !PT ;  /* 0x0000000300037212 */ /* 0x000fca00078efcff */
[----:B------:R0:W-:Y:S01]  /*96b0*/  STG.E.U8 desc[UR36][R16.64], R3 ;  /* 0x0000000310007986 */ /* 0x0001e2000c101124 */
[----:B------:R-:W-:Y:S05]  /*96c0*/  BRA `(.L_x_190) ;  /* 0x0000000800087947 */ /* 0x000fea0003800000 */
.L_x_201:
        /* <DEDUP_REMOVED lines=13> */
.L_x_205:
[----:B------:R-:W-:Y:S01]  /*97a0*/  IMAD.MOV.U32 R0, RZ, RZ, 0x7f ;  /* 0x0000007fff007424 */ /* 0x000fe200078e00ff */
[----:B------:R-:W-:-:S04]  /*97b0*/  ISETP.GT.U32.AND P0, PT, R2, 0x7f800000, PT ;  /* 0x7f8000000200780c */ /* 0x000fc80003f04070 */
[----:B------:R-:W-:-:S09]  /*97c0*/  SEL R0, R0, 0x7c, P0 ;  /* 0x0000007c00007807 */ /* 0x000fd20000000000 */
.L_x_206:
[----:B------:R-:W-:Y:S05]  /*97d0*/  BSYNC B0 ;  /* 0x0000000000007941 */ /* 0x000fea0003800000 */
.L_x_204:
[----:B------:R-:W-:-:S04]  /*97e0*/  LOP3.LUT R2, R5, 0x80000000, RZ, 0xc0, !PT ;  /* 0x8000000005027812 */ /* 0x000fc800078ec0ff */
[----:B------:R-:W-:-:S04]  /*97f0*/  SHF.R.U32.HI R3, RZ, 0x18, R2 ;  /* 0x00000018ff037819 */ /* 0x000fc80000011602 */
[----:B------:R-:W-:-:S05]  /*9800*/  LOP3.LUT R3, R0, R3, RZ, 0xfc, !PT ;  /* 0x0000000300037212 */ /* 0x000fca00078efcff */
[----:B------:R0:W-:Y:S01]  /*9810*/  STG.E.U8 desc[UR36][R16.64], R3 ;  /* 0x0000000310007986 */ /* 0x0001e2000c101124 */
[----:B------:R-:W-:Y:S05]  /*9820*/  BRA `(.L_x_190) ;  /* 0x0000000400b07947 */ /* 0x000fea0003800000 */
.L_x_200:
[----:B------:R0:W-:Y:S01]  /*9830*/  STG.E.U16 desc[UR36][R16.64], R5 ;  /* 0x0000000510007986 */ /* 0x0001e2000c101524 */
[----:B------:R-:W-:Y:S05]  /*9840*/  BRA `(.L_x_190) ;  /* 0x0000000400a87947 */ /* 0x000fea0003800000 */
.L_x_197:
        /* <DEDUP_REMOVED lines=12> */
.L_x_209:
        /* <DEDUP_REMOVED lines=17> */
.L_x_212:
[----:B------:R-:W-:-:S04]  /*9a20*/  LOP3.LUT R2, R5, 0x80000000, RZ, 0xc0, !PT ;  /* 0x8000000005027812 */ /* 0x000fc800078ec0ff */
[----:B------:R-:W-:-:S04]  /*9a30*/  SHF.R.U32.HI R3, RZ, 0x18, R2 ;  /* 0x00000018ff037819 */ /* 0x000fc80000011602 */
[----:B------:R-:W-:-:S04]  /*9a40*/  LOP3.LUT R0, R0, R3, RZ, 0xfc, !PT ;  /* 0x0000000300007212 */ /* 0x000fc800078efcff */
[----:B------:R-:W-:-:S07]  /*9a50*/  PRMT R8, R0, 0x7610, R8 ;  /* 0x0000761000087816 */ /* 0x000fce0000000008 */
.L_x_211:
[----:B------:R-:W-:Y:S05]  /*9a60*/  BSYNC B0 ;  /* 0x0000000000007941 */ /* 0x000fea0003800000 */
.L_x_210:
[----:B------:R3:W-:Y:S01]  /*9a70*/  STG.E.U8 desc[UR36][R16.64], R8 ;  /* 0x0000000810007986 */ /* 0x0007e2000c101124 */
[----:B------:R-:W-:Y:S05]  /*9a80*/  BRA `(.L_x_190) ;  /* 0x0000000400187947 */ /* 0x000fea0003800000 */
.L_x_208:
        /* <DEDUP_REMOVED lines=17> */
.L_x_215:
[----:B------:R-:W-:-:S04]  /*9ba0*/  LOP3.LUT R2, R5, 0x80000000, RZ, 0xc0, !PT ;  /* 0x8000000005027812 */ /* 0x000fc800078ec0ff */
[----:B------:R-:W-:-:S04]  /*9bb0*/  SHF.R.U32.HI R3, RZ, 0x18, R2 ;  /* 0x00000018ff037819 */ /* 0x000fc80000011602 */
[----:B------:R-:W-:-:S04]  /*9bc0*/  LOP3.LUT R0, R0, R3, RZ, 0xfc, !PT ;  /* 0x0000000300007212 */ /* 0x000fc800078efcff */
[----:B------:R-:W-:-:S07]  /*9bd0*/  PRMT R8, R0, 0x7610, R8 ;  /* 0x0000761000087816 */ /* 0x000fce0000000008 */
.L_x_214:
[----:B------:R-:W-:Y:S05]  /*9be0*/  BSYNC B0 ;  /* 0x0000000000007941 */ /* 0x000fea0003800000 */
.L_x_213:
[----:B------:R0:W-:Y:S01]  /*9bf0*/  STG.E.U8 desc[UR36][R16.64], R8 ;  /* 0x0000000810007986 */ /* 0x0001e2000c101124 */
[----:B------:R-:W-:Y:S05]  /*9c00*/  BRA `(.L_x_190) ;  /* 0x0000000000b87947 */ /* 0x000fea0003800000 */
.L_x_207:
        /* <DEDUP_REMOVED lines=22> */
.L_x_189:
        /* <DEDUP_REMOVED lines=16> */
.L_x_218:
[----:B------:R-:W-:Y:S05]  /*9e70*/  BRA `(.L_x_190) ;  /* 0x00000000001c7947 */ /* 0x000fea0003800000 */
.L_x_217:
[----:B------:R-:W-:-:S06]  /*9e80*/  IMAD.U32 R2, R5, 0x10000, RZ ;  /* 0x0001000005027824 */ /* 0x000fcc00078e00ff */
[----:B------:R-:W0:Y:S02]  /*9e90*/  F2I.U64.TRUNC R2, R2 ;  /* 0x0000000200027311 */ /* 0x000e24000020d800 */
[----:B0-----:R1:W-:Y:S01]  /*9ea0*/  STG.E.64 desc[UR36][R16.64], R2 ;  /* 0x0000000210007986 */ /* 0x0013e2000c101b24 */
[----:B------:R-:W-:Y:S05]  /*9eb0*/  BRA `(.L_x_190) ;  /* 0x00000000000c7947 */ /* 0x000fea0003800000 */
.L_x_216:
[----:B------:R-:W-:-:S06]  /*9ec0*/  IMAD.U32 R5, R5, 0x10000, RZ ;  /* 0x0001000005057824 */ /* 0x000fcc00078e00ff */
[----:B------:R-:W0:Y:S02]  /*9ed0*/  F2I.FTZ.U32.TRUNC.NTZ R5, R5 ;  /* 0x0000000500057305 */ /* 0x000e24000021f000 */
[----:B0-----:R2:W-:Y:S02]  /*9ee0*/  STG.E desc[UR36][R16.64], R5 ;  /* 0x0000000510007986 */ /* 0x0015e4000c101924 */
.L_x_190:
[----:B------:R-:W-:-:S07]  /*9ef0*/  VIADD R19, R19, 0x80 ;  /* 0x0000008013137836 */ /* 0x000fce0000000000 */
.L_x_147:
[----:B------:R-:W-:Y:S05]  /*9f00*/  BSYNC B6 ;  /* 0x0000000000067941 */ /* 0x000fea0003800000 */
.L_x_146:
[----:B------:R-:W-:Y:S02]  /*9f10*/  ULDC UR4, c[0x0][0x210] ;  /* 0x0000840000047ab9 */ /* 0x000fe40000000800 */
[----:B------:R-:W-:-:S13]  /*9f20*/  ISETP.GE.AND P0, PT, R19, UR4, PT ;  /* 0x0000000413007c0c */ /* 0x000fda000bf06270 */
[----:B------:R-:W-:Y:S05]  /*9f30*/  @P0 EXIT ;  /* 0x000000000000094d */ /* 0x000fea0003800000 */
        /* <DEDUP_REMOVED lines=303> */
.L_x_219:
        /* <DEDUP_REMOVED lines=23> */
.L_x_223:
[----:B------:R-:W2:Y:S02]  /*b3a0*/  LDG.E.U8 R2, desc[UR36][R2.64] ;  /* 0x0000002402027981 */ /* 0x000ea4000c1e1100 */
[----:B--2---:R-:W-:-:S04]  /*b3b0*/  I2FP.F32.U32 R0, R2 ;  /* 0x0000000200007245 */ /* 0x004fc80000201000 */
[----:B------:R-:W-:-:S04]  /*b3c0*/  F2FP.BF16.F32.PACK_AB R0, RZ, R0 ;  /* 0x00000000ff00723e */ /* 0x000fc800000010ff */
[----:B------:R-:W-:Y:S01]  /*b3d0*/  PRMT R5, R0, 0x7610, R5 ;  /* 0x0000761000057816 */ /* 0x000fe20000000005 */
[----:B------:R-:W-:Y:S06]  /*b3e0*/  BRA `(.L_x_225) ;  /* 0x0000000c00c47947 */ /* 0x000fec0003800000 */
.L_x_222:
        /* <DEDUP_REMOVED lines=11> */
.L_x_227:
[----:B------:R-:W2:Y:S02]  /*b4a0*/  LDG.E R2, desc[UR36][R2.64] ;  /* 0x0000002402027981 */ /* 0x000ea4000c1e1900 */
[----:B--2---:R-:W-:-:S04]  /*b4b0*/  I2FP.F32.S32 R0, R2 ;  /* 0x0000000200007245 */ /* 0x004fc80000201400 */
[----:B------:R-:W-:-:S04]  /*b4c0*/  F2FP.BF16.F32.PACK_AB R0, RZ, R0 ;  /* 0x00000000ff00723e */ /* 0x000fc800000010ff */
[----:B------:R-:W-:Y:S01]  /*b4d0*/  PRMT R5, R0, 0x7610, R5 ;  /* 0x0000761000057816 */ /* 0x000fe20000000005 */
[----:B------:R-:W-:Y:S06]  /*b4e0*/  BRA `(.L_x_225) ;  /* 0x0000000c00847947 */ /* 0x000fec0003800000 */
.L_x_226:
[----:B------:R-:W2:Y:S02]  /*b4f0*/  LDG.E.U16 R2, desc[UR36][R2.64] ;  /* 0x0000002402027981 */ /* 0x000ea4000c1e1500 */
[----:B--2---:R-:W0:Y:S02]  /*b500*/  I2F.S16 R0, R2 ;  /* 0x0000000200007306 */ /* 0x004e240000101400 */
[----:B0-----:R-:W-:-:S04]  /*b510*/  F2FP.BF16.F32.PACK_AB R0, RZ, R0 ;  /* 0x00000000ff00723e */ /* 0x001fc800000010ff */
[----:B------:R-:W-:Y:S01]  /*b520*/  PRMT R5, R0, 0x7610, R5 ;  /* 0x0000761000057816 */ /* 0x000fe20000000005 */
[----:B------:R-:W-:Y:S06]  /*b530*/  BRA `(.L_x_225) ;  /* 0x0000000c00707947 */ /* 0x000fec0003800000 */
.L_x_221:
        /* <DEDUP_REMOVED lines=9> */
.L_x_229:
[----:B------:R-:W2:Y:S02]  /*b5d0*/  LDG.E.U16 R0, desc[UR36][R2.64] ;  /* 0x0000002402007981 */ /* 0x000ea4000c1e1500 */
[----:B--2---:R-:W-:-:S05]  /*b5e0*/  HADD2.F32 R0, -RZ, R0.H0_H0 ;  /* 0x20000000ff007230 */ /* 0x004fca0000004100 */
[----:B------:R-:W-:-:S04]  /*b5f0*/  F2FP.BF16.F32.PACK_AB R0, RZ, R0 ;  /* 0x00000000ff00723e */ /* 0x000fc800000010ff */
[----:B------:R-:W-:Y:S01]  /*b600*/  PRMT R5, R0, 0x7610, R5 ;  /* 0x0000761000057816 */ /* 0x000fe20000000005 */
[----:B------:R-:W-:Y:S06]  /*b610*/  BRA `(.L_x_225) ;  /* 0x0000000c00387947 */ /* 0x000fec0003800000 */
.L_x_228:
        /* <DEDUP_REMOVED lines=9> */
.L_x_231:
[----:B------:R-:W2:Y:S02]  /*b6b0*/  LDG.E.U16 R2, desc[UR36][R2.64] ;  /* 0x0000002402027981 */ /* 0x000ea4000c1e1500 */
[----:B--2---:R-:W-:-:S05]  /*b6c0*/  HADD2.F32 R0, -RZ, R2.H0_H0 ;  /* 0x20000002ff007230 */ /* 0x004fca0000004100 */
[----:B------:R-:W-:-:S04]  /*b6d0*/  F2FP.BF16.F32.PACK_AB R0, RZ, R0 ;  /* 0x00000000ff00723e */ /* 0x000fc800000010ff */
[----:B------:R-:W-:Y:S01]  /*b6e0*/  PRMT R5, R0, 0x7610, R5 ;  /* 0x0000761000057816 */ /* 0x000fe20000000005 */
[----:B------:R-:W-:Y:S06]  /*b6f0*/  BRA `(.L_x_225) ;  /* 0x0000000c00007947 */ /* 0x000fec0003800000 */
.L_x_230:
        /* <DEDUP_REMOVED lines=9> */
.L_x_220:
        /* <DEDUP_REMOVED lines=14> */
.L_x_234:
        /* <DEDUP_REMOVED lines=9> */
.L_x_233:
        /* <DEDUP_REMOVED lines=27> */
.L_x_236:
        /* <DEDUP_REMOVED lines=15> */
.L_x_235:
[----:B------:R0:W5:Y:S01]  /*bba0*/  LDG.E.U16 R5, desc[UR36][R2.64] ;  /* 0x0000002402057981 */ /* 0x000162000c1e1500 */
[----:B------:R-:W-:Y:S05]  /*bbb0*/  BRA `(.L_x_225) ;  /* 0x0000000400d07947 */ /* 0x000fea0003800000 */
.L_x_232:
        /* <DEDUP_REMOVED lines=13> */
.L_x_239:
        /* <DEDUP_REMOVED lines=21> */
.L_x_243:
[----:B------:R-:W-:Y:S05]  /*bde0*/  BSYNC B1 ;  /* 0x0000000000017941 */ /* 0x000fea0003800000 */
.L_x_242:
[----:B------:R-:W-:Y:S01]  /*bdf0*/  LEA R3, R0, 0x3b800000, 0x17 ;  /* 0x3b80000000037811 */ /* 0x000fe200078eb8ff */
[----:B------:R-:W-:-:S05]  /*be00*/  IMAD.SHL.U32 R0, R2, 0x100000, RZ ;  /* 0x0010000002007824 */ /* 0x000fca00078e00ff */
[----:B------:R-:W-:-:S07]  /*be10*/  LOP3.LUT R0, R3, R0, R4, 0xfe, !PT ;  /* 0x0000000003007212 */ /* 0x000fce00078efe04 */
.L_x_241:
[----:B------:R-:W-:Y:S05]  /*be20*/  BSYNC B0 ;  /* 0x0000000000007941 */ /* 0x000fea0003800000 */
.L_x_240:
[----:B------:R-:W-:-:S04]  /*be30*/  F2FP.BF16.F32.PACK_AB R0, RZ, R0 ;  /* 0x00000000ff00723e */ /* 0x000fc800000010ff */
[----:B------:R-:W-:Y:S01]  /*be40*/  PRMT R5, R0, 0x7610, R5 ;  /* 0x0000761000057816 */ /* 0x000fe20000000005 */
[----:B------:R-:W-:Y:S06]  /*be50*/  BRA `(.L_x_225) ;  /* 0x0000000400287947 */ /* 0x000fec0003800000 */
.L_x_238:
        /* <DEDUP_REMOVED lines=21> */
.L_x_247:
[----:B------:R-:W-:Y:S05]  /*bfb0*/  BSYNC B1 ;  /* 0x0000000000017941 */ /* 0x000fea0003800000 */
.L_x_246:
[----:B------:R-:W-:Y:S01]  /*bfc0*/  LEA R3, R0, 0x37800000, 0x17 ;  /* 0x3780000000037811 */ /* 0x000fe200078eb8ff */
[----:B------:R-:W-:-:S05]  /*bfd0*/  IMAD.SHL.U32 R0, R2, 0x200000, RZ ;  /* 0x0020000002007824 */ /* 0x000fca00078e00ff */
[----:B------:R-:W-:-:S07]  /*bfe0*/  LOP3.LUT R0, R3, R0, R4, 0xfe, !PT ;  /* 0x0000000003007212 */ /* 0x000fce00078efe04 */
.L_x_245:
[----:B------:R-:W-:Y:S05]  /*bff0*/  BSYNC B0 ;  /* 0x0000000000007941 */ /* 0x000fea0003800000 */
.L_x_244:
[----:B------:R-:W-:-:S04]  /*c000*/  F2FP.BF16.F32.PACK_AB R0, RZ, R0 ;  /* 0x00000000ff00723e */ /* 0x000fc800000010ff */
[----:B------:R-:W-:Y:S01]  /*c010*/  PRMT R5, R0, 0x7610, R5 ;  /* 0x0000761000057816 */ /* 0x000fe20000000005 */
[----:B------:R-:W-:Y:S06]  /*c020*/  BRA `(.L_x_225) ;  /* 0x0000000000b47947 */ /* 0x000fec0003800000 */
.L_x_237:
        /* <DEDUP_REMOVED lines=14> */
.L_x_251:
[----:B------:R-:W-:Y:S05]  /*c110*/  BSYNC B0 ;  /* 0x0000000000007941 */ /* 0x000fea0003800000 */
.L_x_250:
[----:B------:R-:W-:-:S04]  /*c120*/  F2FP.BF16.F32.PACK_AB R0, RZ, R0 ;  /* 0x00000000ff00723e */ /* 0x000fc800000010ff */
[----:B------:R-:W-:Y:S01]  /*c130*/  PRMT R5, R0, 0x7610, R5 ;  /* 0x0000761000057816 */ /* 0x000fe20000000005 */
[----:B------:R-:W-:Y:S06]  /*c140*/  BRA `(.L_x_225) ;  /* 0x00000000006c7947 */ /* 0x000fec0003800000 */
.L_x_224:
        /* <DEDUP_REMOVED lines=16> */
.L_x_252:
[----:B------:R-:W-:Y:S01]  /*c250*/  PRMT R5, RZ, 0x7610, R5 ;  /* 0x00007610ff057816 */ /* 0x000fe20000000005 */
[----:B------:R-:W-:Y:S06]  /*c260*/  BRA `(.L_x_225) ;  /* 0x0000000000247947 */ /* 0x000fec0003800000 */
.L_x_249:
[----:B------:R-:W2:Y:S02]  /*c270*/  LDG.E.64 R2, desc[UR36][R2.64] ;  /* 0x0000002402027981 */ /* 0x000ea4000c1e1b00 */
[----:B--2---:R-:W0:Y:S02]  /*c280*/  I2F.U64 R0, R2 ;  /* 0x0000000200007312 */ /* 0x004e240000301000 */
[----:B0-----:R-:W-:-:S04]  /*c290*/  F2FP.BF16.F32.PACK_AB R0, RZ, R0 ;  /* 0x00000000ff00723e */ /* 0x001fc800000010ff */
[----:B------:R-:W-:Y:S01]  /*c2a0*/  PRMT R5, R0, 0x7610, R5 ;  /* 0x0000761000057816 */ /* 0x000fe20000000005 */
[----:B------:R-:W-:Y:S06]  /*c2b0*/  BRA `(.L_x_225) ;  /* 0x0000000000107947 */ /* 0x000fec0003800000 */
.L_x_248:
[----:B------:R-:W2:Y:S02]  /*c2c0*/  LDG.E R2, desc[UR36][R2.64] ;  /* 0x0000002402027981 */ /* 0x000ea4000c1e1900 */
[----:B--2---:R-:W-:-:S04]  /*c2d0*/  I2FP.F32.U32 R0, R2 ;  /* 0x0000000200007245 */ /* 0x004fc80000201000 */
[----:B------:R-:W-:-:S04]  /*c2e0*/  F2FP.BF16.F32.PACK_AB R0, RZ, R0 ;  /* 0x00000000ff00723e */ /* 0x000fc800000010ff */
[----:B------:R-:W-:-:S07]  /*c2f0*/  PRMT R5, R0, 0x7610, R5 ;  /* 0x0000761000057816 */ /* 0x000fce0000000005 */
.L_x_225:
        /* <DEDUP_REMOVED lines=18> */
.L_x_255:
[----:B------:R-:W-:Y:S02]  /*c420*/  ULDC UR4, c[0x0][0x424] ;  /* 0x0001090000047ab9 */ /* 0x000fe40000000800 */
[----:B------:R-:W-:-:S04]  /*c430*/  FMNMX.FTZ R0, R0, UR4, !PT ;  /* 0x0000000400007c09 */ /* 0x000fc8000f810000 */
[----:B------:R-:W-:-:S04]  /*c440*/  F2FP.BF16.F32.PACK_AB R0, RZ, R0 ;  /* 0x00000000ff00723e */ /* 0x000fc800000010ff */
[----:B------:R-:W-:-:S07]  /*c450*/  PRMT R5, R0, 0x7610, R5 ;  /* 0x0000761000057816 */ /* 0x000fce0000000005 */
.L_x_254:
[----:B------:R-:W-:Y:S05]  /*c460*/  BSYNC B0 ;  /* 0x0000000000007941 */ /* 0x000fea0003800000 */
.L_x_253:
        /* <DEDUP_REMOVED lines=14> */
[----:B0-----:R-:W-:Y:S01]  /*c550*/  STG.E.U8 desc[UR36][R16.64], R5 ;  /* 0x0000000510007986 */ /* 0x001fe2000c101124 */
[----:B------:R-:W-:Y:S05]  /*c560*/  EXIT ;  /* 0x000000000000794d */ /* 0x000fea0003800000 */
.L_x_259:
[----:B------:R-:W-:-:S06]  /*c570*/  IMAD.U32 R3, R5, 0x10000, RZ ;  /* 0x0001000005037824 */ /* 0x000fcc00078e00ff */
[----:B------:R-:W0:Y:S02]  /*c580*/  F2I.S64.TRUNC R2, R3 ;  /* 0x0000000300027311 */ /* 0x000e24000020d900 */
[----:B0-----:R-:W-:Y:S01]  /*c590*/  STG.E.U8 desc[UR36][R16.64], R2 ;  /* 0x0000000210007986 */ /* 0x001fe2000c101124 */
[----:B------:R-:W-:Y:S05]  /*c5a0*/  EXIT ;  /* 0x000000000000794d */ /* 0x000fea0003800000 */
.L_x_258:
        /* <DEDUP_REMOVED lines=8> */
[----:B0-----:R-:W-:Y:S01]  /*c630*/  STG.E.64 desc[UR36][R16.64], R2 ;  /* 0x0000000210007986 */ /* 0x001fe2000c101b24 */
[----:B------:R-:W-:Y:S05]  /*c640*/  EXIT ;  /* 0x000000000000794d */ /* 0x000fea0003800000 */
.L_x_262:
[----:B------:R-:W-:-:S06]  /*c650*/  IMAD.U32 R5, R5, 0x10000, RZ ;  /* 0x0001000005057824 */ /* 0x000fcc00078e00ff */
[----:B------:R-:W0:Y:S02]  /*c660*/  F2I.FTZ.TRUNC.NTZ R5, R5 ;  /* 0x0000000500057305 */ /* 0x000e24000021f100 */
[----:B0-----:R-:W-:Y:S01]  /*c670*/  STG.E desc[UR36][R16.64], R5 ;  /* 0x0000000510007986 */ /* 0x001fe2000c101924 */
[----:B------:R-:W-:Y:S05]  /*c680*/  EXIT ;  /* 0x000000000000794d */ /* 0x000fea0003800000 */
.L_x_261:
[----:B------:R-:W-:-:S06]  /*c690*/  IMAD.U32 R5, R5, 0x10000, RZ ;  /* 0x0001000005057824 */ /* 0x000fcc00078e00ff */
[----:B------:R-:W0:Y:S02]  /*c6a0*/  F2I.FTZ.TRUNC.NTZ R5, R5 ;  /* 0x0000000500057305 */ /* 0x000e24000021f100 */
[----:B0-----:R-:W-:Y:S01]  /*c6b0*/  STG.E.U16 desc[UR36][R16.64], R5 ;  /* 0x0000000510007986 */ /* 0x001fe2000c101524 */
[----:B------:R-:W-:Y:S05]  /*c6c0*/  EXIT ;  /* 0x000000000000794d */ /* 0x000fea0003800000 */
.L_x_257:
[----:B------:R-:W-:-:S13]  /*c6d0*/  ISETP.GT.AND P0, PT, R0, 0x6, PT ;  /* 0x000000060000780c */ /* 0x000fda0003f04270 */
[----:B------:R-:W-:Y:S05]  /*c6e0*/  @P0 BRA `(.L_x_263) ;  /* 0x00000000002c0947 */ /* 0x000fea0003800000 */
[----:B------:R-:W-:-:S13]  /*c6f0*/  ISETP.NE.AND P0, PT, R0, 0x5, PT ;  /* 0x000000050000780c */ /* 0x000fda0003f05270 */
[----:B------:R-:W-:Y:S05]  /*c700*/  @!P0 BRA `(.L_x_264) ;  /* 0x0000000000148947 */ /* 0x000fea0003800000 */
[----:B------:R-:W-:-:S13]  /*c710*/  ISETP.NE.AND P0, PT, R0, 0x6, PT ;  /* 0x000000060000780c */ /* 0x000fda0003f05270 */
[----:B------:R-:W-:Y:S05]  /*c720*/  @P0 BRA `(.L_x_260) ;  /* 0x0000000800c40947 */ /* 0x000fea0003800000 */
[----:B------:R-:W-:-:S05]  /*c730*/  IMAD.U32 R5, R5, 0x10000, RZ ;  /* 0x0001000005057824 */ /* 0x000fca00078e00ff */
[----:B------:R-:W-:Y:S01]  /*c740*/  STG.E desc[UR36][R16.64], R5 ;  /* 0x0000000510007986 */ /* 0x000fe2000c101924 */
[----:B------:R-:W-:Y:S05]  /*c750*/  EXIT ;  /* 0x000000000000794d */ /* 0x000fea0003800000 */
.L_x_264:
[----:B------:R-:W-:-:S05]  /*c760*/  IMAD.U32 R0, R5, 0x10000, RZ ;  /* 0x0001000005007824 */ /* 0x000fca00078e00ff */
[----:B------:R-:W-:-:S05]  /*c770*/  F2FP.F16.F32.PACK_AB R0, RZ, R0 ;  /* 0x00000000ff00723e */ /* 0x000fca00000000ff */
[----:B------:R-:W-:Y:S01]  /*c780*/  STG.E.U16 desc[UR36][R16.64], R0 ;  /* 0x0000000010007986 */ /* 0x000fe2000c101524 */
[----:B------:R-:W-:Y:S05]  /*c790*/  EXIT ;  /* 0x000000000000794d */ /* 0x000fea0003800000 */
.L_x_263:
        /* <DEDUP_REMOVED lines=8> */
[----:B------:R-:W-:Y:S01]  /*c820*/  STG.E.64 desc[UR36][R16.64], R2 ;  /* 0x0000000210007986 */ /* 0x000fe2000c101b24 */
[----:B------:R-:W-:Y:S05]  /*c830*/  EXIT ;  /* 0x000000000000794d */ /* 0x000fea0003800000 */
.L_x_266:
[----:B------:R-:W-:-:S05]  /*c840*/  IMAD.U32 R5, R5, 0x10000, RZ ;  /* 0x0001000005057824 */ /* 0x000fca00078e00ff */
[----:B------:R-:W-:-:S04]  /*c850*/  F2FP.F16.F32.PACK_AB R3, RZ, R5 ;  /* 0x00000005ff03723e */ /* 0x000fc800000000ff */
[----:B------:R-:W-:-:S05]  /*c860*/  PRMT R3, R3, 0x5410, RZ ;  /* 0x0000541003037816 */ /* 0x000fca00000000ff */
[----:B------:R-:W-:Y:S01]  /*c870*/  STG.E desc[UR36][R16.64], R3 ;  /* 0x0000000310007986 */ /* 0x000fe2000c101924 */
[----:B------:R-:W-:Y:S05]  /*c880*/  EXIT ;  /* 0x000000000000794d */ /* 0x000fea0003800000 */
.L_x_265:
[----:B------:R-:W-:-:S04]  /*c890*/  IMAD.U32 R2, R5, 0x10000, RZ ;  /* 0x0001000005027824 */ /* 0x000fc800078e00ff */
[----:B------:R-:W-:-:S06]  /*c8a0*/  FMUL.FTZ R2, R2, 1 ;  /* 0x3f80000002027820 */ /* 0x000fcc0000410000 */
[----:B------:R-:W0:Y:S02]  /*c8b0*/  F2F.F64.F32 R2, R2 ;  /* 0x0000000200027310 */ /* 0x000e240000201800 */
[----:B0-----:R-:W-:Y:S01]  /*c8c0*/  STG.E.64 desc[UR36][R16.64], R2 ;  /* 0x0000000210007986 */ /* 0x001fe2000c101b24 */
[----:B------:R-:W-:Y:S05]  /*c8d0*/  EXIT ;  /* 0x000000000000794d */ /* 0x000fea0003800000 */
.L_x_256:
        /* <DEDUP_REMOVED lines=11> */
[----:B------:R-:W-:Y:S01]  /*c990*/  STG.E.U8 desc[UR36][R16.64], R3 ;  /* 0x0000000310007986 */ /* 0x000fe2000c101124 */
[----:B------:R-:W-:Y:S05]  /*c9a0*/  EXIT ;  /* 0x000000000000794d */ /* 0x000fea0003800000 */
.L_x_269:
[----:B------:R-:W-:Y:S01]  /*c9b0*/  IMAD.U32 R5, R5, 0x10000, RZ ;  /* 0x0001000005057824 */ /* 0x000fe200078e00ff */
[----:B------:R-:W-:-:S03]  /*c9c0*/  CS2R R6, SRZ ;  /* 0x0000000000067805 */ /* 0x000fc6000001ff00 */
[----:B------:R-:W-:-:S06]  /*c9d0*/  FMUL.FTZ R5, R5, 1 ;  /* 0x3f80000005057820 */ /* 0x000fcc0000410000 */
[----:B------:R-:W0:Y:S02]  /*c9e0*/  F2F.F64.F32 R4, R5 ;  /* 0x0000000500047310 */ /* 0x000e240000201800 */
[----:B0-----:R-:W-:Y:S01]  /*c9f0*/  STG.E.128 desc[UR36][R16.64], R4 ;  /* 0x0000000410007986 */ /* 0x001fe2000c101d24 */
[----:B------:R-:W-:Y:S05]  /*ca00*/  EXIT ;  /* 0x000000000000794d */ /* 0x000fea0003800000 */
.L_x_268:
        /* <DEDUP_REMOVED lines=21> */
.L_x_273:
[----:B------:R-:W-:Y:S05]  /*cb60*/  BSYNC B0 ;  /* 0x0000000000007941 */ /* 0x000fea0003800000 */
.L_x_272:
[----:B------:R-:W-:-:S05]  /*cb70*/  LOP3.LUT R3, R0, R3, RZ, 0xfc, !PT ;  /* 0x0000000300037212 */ /* 0x000fca00078efcff */
[----:B------:R-:W-:Y:S01]  /*cb80*/  STG.E.U8 desc[UR36][R16.64], R3 ;  /* 0x0000000310007986 */ /* 0x000fe2000c101124 */
[----:B------:R-:W-:Y:S05]  /*cb90*/  EXIT ;  /* 0x000000000000794d */ /* 0x000fea0003800000 */
.L_x_271:
        /* <DEDUP_REMOVED lines=13> */
.L_x_275:
[----:B------:R-:W-:Y:S01]  /*cc70*/  IMAD.MOV.U32 R0, RZ, RZ, 0x7f ;  /* 0x0000007fff007424 */ /* 0x000fe200078e00ff */
[----:B------:R-:W-:-:S04]  /*cc80*/  ISETP.GT.U32.AND P0, PT, R2, 0x7f800000, PT ;  /* 0x7f8000000200780c */ /* 0x000fc80003f04070 */
[----:B------:R-:W-:-:S09]  /*cc90*/  SEL R0, R0, 0x7c, P0 ;  /* 0x0000007c00007807 */ /* 0x000fd20000000000 */
.L_x_276:
[----:B------:R-:W-:Y:S05]  /*cca0*/  BSYNC B0 ;  /* 0x0000000000007941 */ /* 0x000fea0003800000 */
.L_x_274:
[----:B------:R-:W-:-:S04]  /*ccb0*/  LOP3.LUT R2, R5, 0x80000000, RZ, 0xc0, !PT ;  /* 0x8000000005027812 */ /* 0x000fc800078ec0ff */
[----:B------:R-:W-:-:S04]  /*ccc0*/  SHF.R.U32.HI R3, RZ, 0x18, R2 ;  /* 0x00000018ff037819 */ /* 0x000fc80000011602 */
[----:B------:R-:W-:-:S05]  /*ccd0*/  LOP3.LUT R3, R0, R3, RZ, 0xfc, !PT ;  /* 0x0000000300037212 */ /* 0x000fca00078efcff */
[----:B------:R-:W-:Y:S01]  /*cce0*/  STG.E.U8 desc[UR36][R16.64], R3 ;  /* 0x0000000310007986 */ /* 0x000fe2000c101124 */
[----:B------:R-:W-:Y:S05]  /*ccf0*/  EXIT ;  /* 0x000000000000794d */ /* 0x000fea0003800000 */
.L_x_270:
[----:B------:R-:W-:Y:S01]  /*cd00*/  STG.E.U16 desc[UR36][R16.64], R5 ;  /* 0x0000000510007986 */ /* 0x000fe2000c101524 */
[----:B------:R-:W-:Y:S05]  /*cd10*/  EXIT ;  /* 0x000000000000794d */ /* 0x000fea0003800000 */
.L_x_267:
        /* <DEDUP_REMOVED lines=10> */
[----:B0-----:R-:W-:Y:S01]  /*cdc0*/  STG.E.U16 desc[UR36][R16.64], R3 ;  /* 0x0000000310007986 */ /* 0x001fe2000c101524 */
[----:B------:R-:W-:Y:S05]  /*cdd0*/  EXIT ;  /* 0x000000000000794d */ /* 0x000fea0003800000 */
.L_x_279:
        /* <DEDUP_REMOVED lines=17> */
.L_x_282:
[----:B------:R-:W-:-:S04]  /*cef0*/  LOP3.LUT R2, R5, 0x80000000, RZ, 0xc0, !PT ;  /* 0x8000000005027812 */ /* 0x000fc800078ec0ff */
[----:B------:R-:W-:-:S04]  /*cf00*/  SHF.R.U32.HI R3, RZ, 0x18, R2 ;  /* 0x00000018ff037819 */ /* 0x000fc80000011602 */
[----:B------:R-:W-:-:S04]  /*cf10*/  LOP3.LUT R0, R0, R3, RZ, 0xfc, !PT ;  /* 0x0000000300007212 */ /* 0x000fc800078efcff */
[----:B------:R-:W-:-:S07]  /*cf20*/  PRMT R8, R0, 0x7610, R8 ;  /* 0x0000761000087816 */ /* 0x000fce0000000008 */
.L_x_281:
[----:B------:R-:W-:Y:S05]  /*cf30*/  BSYNC B0 ;  /* 0x0000000000007941 */ /* 0x000fea0003800000 */
.L_x_280:
[----:B------:R-:W-:Y:S01]  /*cf40*/  STG.E.U8 desc[UR36][R16.64], R8 ;  /* 0x0000000810007986 */ /* 0x000fe2000c101124 */
[----:B------:R-:W-:Y:S05]  /*cf50*/  EXIT ;  /* 0x000000000000794d */ /* 0x000fea0003800000 */
.L_x_278:
        /* <DEDUP_REMOVED lines=17> */
.L_x_285:
[----:B------:R-:W-:-:S04]  /*d070*/  LOP3.LUT R2, R5, 0x80000000, RZ, 0xc0, !PT ;  /* 0x8000000005027812 */ /* 0x000fc800078ec0ff */
[----:B------:R-:W-:-:S04]  /*d080*/  SHF.R.U32.HI R3, RZ, 0x18, R2 ;  /* 0x00000018ff037819 */ /* 0x000fc80000011602 */
[----:B------:R-:W-:-:S04]  /*d090*/  LOP3.LUT R0, R0, R3, RZ, 0xfc, !PT ;  /* 0x0000000300007212 */ /* 0x000fc800078efcff */
[----:B------:R-:W-:-:S07]  /*d0a0*/  PRMT R8, R0, 0x7610, R8 ;  /* 0x0000761000087816 */ /* 0x000fce0000000008 */
.L_x_284:
[----:B------:R-:W-:Y:S05]  /*d0b0*/  BSYNC B0 ;  /* 0x0000000000007941 */ /* 0x000fea0003800000 */
.L_x_283:
[----:B------:R-:W-:Y:S01]  /*d0c0*/  STG.E.U8 desc[UR36][R16.64], R8 ;  /* 0x0000000810007986 */ /* 0x000fe2000c101124 */
[----:B------:R-:W-:Y:S05]  /*d0d0*/  EXIT ;  /* 0x000000000000794d */ /* 0x000fea0003800000 */
.L_x_277:
        /* <DEDUP_REMOVED lines=20> */
[----:B------:R-:W-:Y:S01]  /*d220*/  STG.E.U8 desc[UR36][R16.64], R3 ;  /* 0x0000000310007986 */ /* 0x000fe2000c101124 */
[----:B------:R-:W-:Y:S05]  /*d230*/  EXIT ;  /* 0x000000000000794d */ /* 0x000fea0003800000 */
.L_x_260:
        /* <DEDUP_REMOVED lines=16> */
.L_x_288:
[----:B------:R-:W-:Y:S05]  /*d340*/  EXIT ;  /* 0x000000000000794d */ /* 0x000fea0003800000 */
.L_x_287:
[----:B------:R-:W-:-:S06]  /*d350*/  IMAD.U32 R2, R5, 0x10000, RZ ;  /* 0x0001000005027824 */ /* 0x000fcc00078e00ff */
[----:B------:R-:W0:Y:S02]  /*d360*/  F2I.U64.TRUNC R2, R2 ;  /* 0x0000000200027311 */ /* 0x000e24000020d800 */
[----:B0-----:R-:W-:Y:S01]  /*d370*/  STG.E.64 desc[UR36][R16.64], R2 ;  /* 0x0000000210007986 */ /* 0x001fe2000c101b24 */
[----:B------:R-:W-:Y:S05]  /*d380*/  EXIT ;  /* 0x000000000000794d */ /* 0x000fea0003800000 */
.L_x_286:
[----:B------:R-:W-:-:S06]  /*d390*/  IMAD.U32 R5, R5, 0x10000, RZ ;  /* 0x0001000005057824 */ /* 0x000fcc00078e00ff */
[----:B------:R-:W0:Y:S02]  /*d3a0*/  F2I.FTZ.U32.TRUNC.NTZ R5, R5 ;  /* 0x0000000500057305 */ /* 0x000e24000021f000 */
[----:B0-----:R-:W-:Y:S01]  /*d3b0*/  STG.E desc[UR36][R16.64], R5 ;  /* 0x0000000510007986 */ /* 0x001fe2000c101924 */
[----:B------:R-:W-:Y:S05]  /*d3c0*/  EXIT ;  /* 0x000000000000794d */ /* 0x000fea0003800000 */
.L_x_289:
[----:B------:R-:W-:-:S00]  /*d3d0*/  BRA `(.L_x_289) ;  /* 0xfffffffc00fc7947 */ /* 0x000fc0000383ffff */
[----:B------:R-:W-:-:S00]  /*d3e0*/  NOP ;  /* 0x0000000000007918 */ /* 0x000fc00000000000 */
        /* <DEDUP_REMOVED lines=9> */
.L_x_44375:


//--------------------- .text._ZN2at6native27unrolled_elementwise_kernelIZZZNS0_49_GLOBAL__N__657f93f7_16_TensorCompare_cu_71e06f4e19launch_clamp_scalarERNS_18TensorIteratorBaseEN3c106ScalarES6_NS0_6detail11ClampLimitsEENKUlvE_clEvENKUlvE7_clEvEUlNS5_8BFloat16EE_St5arrayIPcLm2EELi4E23TrivialOffsetCalculatorILi1EjESH_NS0_6memory12LoadWithCastILi1EEENSI_13StoreWithCastILi1EEEEEviT_T0_T2_T3_T4_T5_ --------------------------
	.section	.text._ZN2at6native27unrolled_elementwise_kernelIZZZNS0_49_GLOBAL__N__657f93f7_16_TensorCompare_cu_71e06f4e19launch_clamp_scalarERNS_18TensorIteratorBaseEN3c106ScalarES6_NS0_6detail11ClampLimitsEENKUlvE_clEvENKUlvE7_clEvEUlNS5_8BFloat16EE_St5arrayIPcLm2EELi4E23TrivialOffsetCalculatorILi1EjESH_NS0_6memory12LoadWithCastILi1EEENSI_13StoreWithCastILi1EEEEEviT_T0_T2_T3_T4_T5_,"ax",@progbits
	.align	128
        .global         _ZN2at6native27unrolled_elementwise_kernelIZZZNS0_49_GLOBAL__N__657f93f7_16_TensorCompare_cu_71e06f4e19launch_clamp_scalarERNS_18TensorIteratorBaseEN3c106ScalarES6_NS0_6detail11ClampLimitsEENKUlvE_clEvENKUlvE7_clEvEUlNS5_8BFloat16EE_St5arrayIPcLm2EELi4E23TrivialOffsetCalculatorILi1EjESH_NS0_6memory12LoadWithCastILi1EEENSI_13StoreWithCastILi1EEEEEviT_T0_T2_T3_T4_T5_
        .type           _ZN2at6native27unrolled_elementwise_kernelIZZZNS0_49_GLOBAL__N__657f93f7_16_TensorCompare_cu_71e06f4e19launch_clamp_scalarERNS_18TensorIteratorBaseEN3c106ScalarES6_NS0_6detail11ClampLimitsEENKUlvE_clEvENKUlvE7_clEvEUlNS5_8BFloat16EE_St5arrayIPcLm2EELi4E23TrivialOffsetCalculatorILi1EjESH_NS0_6memory12LoadWithCastILi1EEENSI_13StoreWithCastILi1EEEEEviT_T0_T2_T3_T4_T5_,@function
        .size           _ZN2at6native27unrolled_elementwise_kernelIZZZNS0_49_GLOBAL__N__657f93f7_16_TensorCompare_cu_71e06f4e19launch_clamp_scalarERNS_18TensorIteratorBaseEN3c106ScalarES6_NS0_6detail11ClampLimitsEENKUlvE_clEvENKUlvE7_clEvEUlNS5_8BFloat16EE_St5arrayIPcLm2EELi4E23TrivialOffsetCalculatorILi1EjESH_NS0_6memory12LoadWithCastILi1EEENSI_13StoreWithCastILi1EEEEEviT_T0_T2_T3_T4_T5_,(.L_x_44376 - _ZN2at6native27unrolled_elementwise_kernelIZZZNS0_49_GLOBAL__N__657f93f7_16_TensorCompare_cu_71e06f4e19launch_clamp_scalarERNS_18TensorIteratorBaseEN3c106ScalarES6_NS0_6detail11ClampLimitsEENKUlvE_clEvENKUlvE7_clEvEUlNS5_8BFloat16EE_St5arrayIPcLm2EELi4E23TrivialOffsetCalculatorILi1EjESH_NS0_6memory12LoadWithCastILi1EEENSI_13StoreWithCastILi1EEEEEviT_T0_T2_T3_T4_T5_)
        .other          _ZN2at6native27unrolled_elementwise_kernelIZZZNS0_49_GLOBAL__N__657f93f7_16_TensorCompare_cu_71e06f4e19launch_clamp_scalarERNS_18TensorIteratorBaseEN3c106ScalarES6_NS0_6detail11ClampLimitsEENKUlvE_clEvENKUlvE7_clEvEUlNS5_8BFloat16EE_St5arrayIPcLm2EELi4E23TrivialOffsetCalculatorILi1EjESH_NS0_6memory12LoadWithCastILi1EEENSI_13StoreWithCastILi1EEEEEviT_T0_T2_T3_T4_T5_,@"STO_CUDA_ENTRY STV_DEFAULT"
_ZN2at6native27unrolled_elementwise_kernelIZZZNS0_49_GLOBAL__N__657f93f7_16_TensorCompare_cu_71e06f4e19launch_clamp_scalarERNS_18TensorIteratorBaseEN3c106ScalarES6_NS0_6detail11ClampLimitsEENKUlvE_clEvENKUlvE7_clEvEUlNS5_8BFloat16EE_St5arrayIPcLm2EELi4E23TrivialOffsetCalculatorILi1EjESH_NS0_6memory12LoadWithCastILi1EEENSI_13StoreWithCastILi1EEEEEviT_T0_T2_T3_T4_T5_:
.text._ZN2at6native27unrolled_elementwise_kernelIZZZNS0_49_GLOBAL__N__657f93f7_16_TensorCompare_cu_71e06f4e19launch_clamp_scalarERNS_18TensorIteratorBaseEN3c106ScalarES6_NS0_6detail11ClampLimitsEENKUlvE_clEvENKUlvE7_clEvEUlNS5_8BFloat16EE_St5arrayIPcLm2EELi4E23TrivialOffsetCalculatorILi1EjESH_NS0_6memory12LoadWithCastILi1EEENSI_13StoreWithCastILi1EEEEEviT_T0_T2_T3_T4_T5_:
[----:B------:R-:W0:Y:S01]  /*0000*/  LDC R1, c[0x0][0x28] ;  /* 0x00000a00ff017b82 */ /* 0x000e220000000800 */
[----:B------:R-:W1:Y:S07]  /*0010*/  S2R R25, SR_CTAID.X ;  /* 0x0000000000197919 */ /* 0x000e6e0000002500 */
[----:B------:R-:W1:Y:S01]  /*0020*/  LDC R0, c[0x0][0x210] ;  /* 0x00008400ff007b82 */ /* 0x000e620000000800 */
[----:B------:R-:W-:Y:S01]  /*0030*/  ULDC.64 UR36, c[0x0][0x208] ;  /* 0x0000820000247ab9 */ /* 0x000fe20000000a00 */
[----:B------:R-:W-:Y:S01]  /*0040*/  BSSY B6, `(.L_x_290) ;  /* 0x0000118000067945 */ /* 0x000fe20003800000 */
[----:B------:R-:W2:Y:S01]  /*0050*/  S2R R16, SR_TID.X ;  /* 0x0000000000107919 */ /* 0x000ea20000002100 */
[----:B------:R-:W-:-:S02]  /*0060*/  PRMT R19, RZ, 0x7610, R19 ;  /* 0x00007610ff137816 */ /* 0x000fc40000000013 */
[----:B------:R-:W-:Y:S02]  /*0070*/  PRMT R22, RZ, 0x7610, R22 ;  /* 0x00007610ff167816 */ /* 0x000fe40000000016 */
[----:B------:R-:W3:Y:S01]  /*0080*/  LDC.U8 R24, c[0x0][0x244] ;  /* 0x00009100ff187b82 */ /* 0x000ee20000000000 */
[----:B-1----:R-:W-:-:S05]  /*0090*/  IMAD R23, R25, -0x200, R0 ;  /* 0xfffffe0019177824 */ /* 0x002fca00078e0200 */
[----:B--2---:R-:W-:-:S13]  /*00a0*/  ISETP.GE.AND P0, PT, R16, R23, PT ;  /* 0x000000171000720c */ /* 0x004fda0003f06270 */
[----:B0--3--:R-:W-:Y:S05]  /*00b0*/  @P0 BRA `(.L_x_291) ;  /* 0x0000001000400947 */ /* 0x009fea0003800000 */
[----:B------:R-:W0:Y:S01]  /*00c0*/  LDC.64 R2, c[0x0][0x238] ;  /* 0x00008e00ff027b82 */ /* 0x000e220000000a00 */
[----:B------:R-:W-:Y:S01]  /*00d0*/  PRMT R0, R24, 0x9910, RZ ;  /* 0x0000991018007816 */ /* 0x000fe200000000ff */
[----:B------:R-:W-:Y:S01]  /*00e0*/  IMAD R16, R25, 0x200, R16 ;  /* 0x0000020019107824 */ /* 0x000fe200078e0210 */
[----:B------:R-:W-:Y:S02]  /*00f0*/  ULDC UR4, c[0x0][0x248] ;  /* 0x0000920000047ab9 */ /* 0x000fe40000000800 */
[----:B------:R-:W-:Y:S01]  /*0100*/  ISETP.GT.AND P0, PT, R0, 0x9, PT ;  /* 0x000000090000780c */ /* 0x000fe20003f04270 */
[----:B------:R-:W-:-:S05]  /*0110*/  IMAD R5, R16, UR4, RZ ;  /* 0x0000000410057c24 */ /* 0x000fca000f8e02ff */
[----:B0-----:R-:W-:-:S05]  /*0120*/  IADD3 R2, P1, R5, R2, RZ ;  /* 0x0000000205027210 */ /* 0x001fca0007f3e0ff */
[----:B------:R-:W-:Y:S02]  /*0130*/  IMAD.X R3, RZ, RZ, R3, P1 ;  /* 0x000000ffff037224 */ /* 0x000fe400008e0603 */
[----:B------:R-:W-:Y:S06]  /*0140*/  @P0 BRA `(.L_x_292) ;  /* 0x0000000400300947 */ /* 0x000fec0003800000 */
        /* <DEDUP_REMOVED lines=13> */
.L_x_295:
[----:B------:R-:W2:Y:S02]  /*0220*/  LDG.E.U8 R2, desc[UR36][R2.64] ;  /* 0x0000002402027981 */ /* 0x000ea4000c1e1100 */
[----:B--2---:R-:W-:-:S04]  /*0230*/  I2FP.F32.U32 R0, R2 ;  /* 0x0000000200007245 */ /* 0x004fc80000201000 */
[----:B------:R-:W-:-:S04]  /*0240*/  F2FP.BF16.F32.PACK_AB R0, RZ, R0 ;  /* 0x00000000ff00723e */ /* 0x000fc800000010ff */
[----:B------:R-:W-:Y:S01]  /*0250*/  PRMT R22, R0, 0x7610, R22 ;  /* 0x0000761000167816 */ /* 0x000fe20000000016 */
[----:B------:R-:W-:Y:S06]  /*0260*/  BRA `(.L_x_297) ;  /* 0x0000000c00cc7947 */ /* 0x000fec0003800000 */
.L_x_294:
        /* <DEDUP_REMOVED lines=11> */
.L_x_299:
[----:B------:R-:W2:Y:S02]  /*0320*/  LDG.E R2, desc[UR36][R2.64] ;  /* 0x0000002402027981 */ /* 0x000ea4000c1e1900 */
[----:B--2---:R-:W-:-:S04]  /*0330*/  I2FP.F32.S32 R0, R2 ;  /* 0x0000000200007245 */ /* 0x004fc80000201400 */
[----:B------:R-:W-:-:S04]  /*0340*/  F2FP.BF16.F32.PACK_AB R0, RZ, R0 ;  /* 0x00000000ff00723e */ /* 0x000fc800000010ff */
[----:B------:R-:W-:Y:S01]  /*0350*/  PRMT R22, R0, 0x7610, R22 ;  /* 0x0000761000167816 */ /* 0x000fe20000000016 */
[----:B------:R-:W-:Y:S06]  /*0360*/  BRA `(.L_x_297) ;  /* 0x0000000c008c7947 */ /* 0x000fec0003800000 */
.L_x_298:
[----:B------:R-:W2:Y:S02]  /*0370*/  LDG.E.U16 R2, desc[UR36][R2.64] ;  /* 0x0000002402027981 */ /* 0x000ea4000c1e1500 */
[----:B--2---:R-:W0:Y:S02]  /*0380*/  I2F.S16 R0, R2 ;  /* 0x0000000200007306 */ /* 0x004e240000101400 */
[----:B0-----:R-:W-:-:S04]  /*0390*/  F2FP.BF16.F32.PACK_AB R0, RZ, R0 ;  /* 0x00000000ff00723e */ /* 0x001fc800000010ff */
[----:B------:R-:W-:Y:S01]  /*03a0*/  PRMT R22, R0, 0x7610, R22 ;  /* 0x0000761000167816 */ /* 0x000fe20000000016 */
[----:B------:R-:W-:Y:S06]  /*03b0*/  BRA `(.L_x_297) ;  /* 0x0000000c00787947 */ /* 0x000fec0003800000 */
.L_x_293:
        /* <DEDUP_REMOVED lines=9> */
.L_x_301:
[----:B------:R-:W2:Y:S02]  /*0450*/  LDG.E.U16 R0, desc[UR36][R2.64] ;  /* 0x0000002402007981 */ /* 0x000ea4000c1e1500 */
[----:B--2---:R-:W-:-:S05]  /*0460*/  HADD2.F32 R0, -RZ, R0.H0_H0 ;  /* 0x20000000ff007230 */ /* 0x004fca0000004100 */
[----:B------:R-:W-:-:S04]  /*0470*/  F2FP.BF16.F32.PACK_AB R0, RZ, R0 ;  /* 0x00000000ff00723e */ /* 0x000fc800000010ff */
[----:B------:R-:W-:Y:S01]  /*0480*/  PRMT R22, R0, 0x7610, R22 ;  /* 0x0000761000167816 */ /* 0x000fe20000000016 */
[----:B------:R-:W-:Y:S06]  /*0490*/  BRA `(.L_x_297) ;  /* 0x0000000c00407947 */ /* 0x000fec0003800000 */
.L_x_300:
        /* <DEDUP_REMOVED lines=9> */
.L_x_303:
[----:B------:R-:W2:Y:S02]  /*0530*/  LDG.E.U16 R2, desc[UR36][R2.64] ;  /* 0x0000002402027981 */ /* 0x000ea4000c1e1500 */
[----:B--2---:R-:W-:-:S05]  /*0540*/  HADD2.F32 R0, -RZ, R2.H0_H0 ;  /* 0x20000002ff007230 */ /* 0x004fca0000004100 */
[----:B------:R-:W-:-:S04]  /*0550*/  F2FP.BF16.F32.PACK_AB R0, RZ, R0 ;  /* 0x00000000ff00723e */ /* 0x000fc800000010ff */
[----:B------:R-:W-:Y:S01]  /*0560*/  PRMT R22, R0, 0x7610, R22 ;  /* 0x0000761000167816 */ /* 0x000fe20000000016 */
[----:B------:R-:W-:Y:S06]  /*0570*/  BRA `(.L_x_297) ;  /* 0x0000000c00087947 */ /* 0x000fec0003800000 */
.L_x_302:
        /* <DEDUP_REMOVED lines=9> */
.L_x_292:
        /* <DEDUP_REMOVED lines=14> */
.L_x_306:
        /* <DEDUP_REMOVED lines=9> */
.L_x_305:
        /* <DEDUP_REMOVED lines=25> */
[----:B------:R-:W-:-:S04]  /*0910*/  F2FP.BF16.F32.PACK_AB R5, RZ, R5 ;  /* 0x00000005ff05723e */ /* 0x000fc800000010ff */
[----:B------:R-:W-:Y:S01]  /*0920*/  PRMT R22, R5, 0x7610, R22 ;  /* 0x0000761005167816 */ /* 0x000fe20000000016 */
[----:B------:R-:W-:Y:S06]  /*0930*/  BRA `(.L_x_297) ;  /* 0x0000000800187947 */ /* 0x000fec0003800000 */
.L_x_308:
[----:B------:R-:W2:Y:S02]  /*0940*/  LDG.E.U8 R3, desc[UR36][R2.64] ;  /* 0x0000002402037981 */ /* 0x000ea4000c1e1100 */
[----:B--2---:R-:W-:-:S05]  /*0950*/  IMAD.SHL.U32 R0, R3, 0x2000000, RZ ;  /* 0x0200000003007824 */ /* 0x004fca00078e00ff */
[----:B------:R-:W-:-:S13]  /*0960*/  ISETP.GE.U32.AND P0, PT, R0, 0x8000000, PT ;  /* 0x080000000000780c */ /* 0x000fda0003f06070 */
[C---:B------:R-:W-:Y:S02]  /*0970*/  @P0 IMAD.SHL.U32 R4, R3.reuse, 0x200000, RZ ;  /* 0x0020000003040824 */ /* 0x040fe400078e00ff */
[C---:B------:R-:W-:Y:S02]  /*0980*/  @!P0 IMAD.SHL.U32 R0, R3.reuse, 0x100, RZ ;  /* 0x0000010003008824 */ /* 0x040fe400078e00ff */
[----:B------:R-:W-:Y:S01]  /*0990*/  IMAD.SHL.U32 R3, R3, 0x1000000, RZ ;  /* 0x0100000003037824 */ /* 0x000fe200078e00ff */
[----:B------:R-:W-:Y:S02]  /*09a0*/  @P0 LOP3.LUT R4, R4, 0xfe00000, RZ, 0xc0, !PT ;  /* 0x0fe0000004040812 */ /* 0x000fe400078ec0ff */
        /* <DEDUP_REMOVED lines=9> */
.L_x_307:
[----:B------:R0:W5:Y:S01]  /*0a40*/  LDG.E.U16 R22, desc[UR36][R2.64] ;  /* 0x0000002402167981 */ /* 0x000162000c1e1500 */
[----:B------:R-:W-:Y:S05]  /*0a50*/  BRA `(.L_x_297) ;  /* 0x0000000400d07947 */ /* 0x000fea0003800000 */
.L_x_304:
        /* <DEDUP_REMOVED lines=13> */
.L_x_311:
        /* <DEDUP_REMOVED lines=21> */
.L_x_315:
[----:B------:R-:W-:Y:S05]  /*0c80*/  BSYNC B1 ;  /* 0x0000000000017941 */ /* 0x000fea0003800000 */
.L_x_314:
[----:B------:R-:W-:Y:S01]  /*0c90*/  LEA R3, R0, 0x3b800000, 0x17 ;  /* 0x3b80000000037811 */ /* 0x000fe200078eb8ff */
[----:B------:R-:W-:-:S05]  /*0ca0*/  IMAD.SHL.U32 R0, R2, 0x100000, RZ ;  /* 0x0010000002007824 */ /* 0x000fca00078e00ff */
[----:B------:R-:W-:-:S07]  /*0cb0*/  LOP3.LUT R0, R3, R0, R4, 0xfe, !PT ;  /* 0x0000000003007212 */ /* 0x000fce00078efe04 */
.L_x_313:
[----:B------:R-:W-:Y:S05]  /*0cc0*/  BSYNC B0 ;  /* 0x0000000000007941 */ /* 0x000fea0003800000 */
.L_x_312:
[----:B------:R-:W-:-:S04]  /*0cd0*/  F2FP.BF16.F32.PACK_AB R0, RZ, R0 ;  /* 0x00000000ff00723e */ /* 0x000fc800000010ff */
[----:B------:R-:W-:Y:S01]  /*0ce0*/  PRMT R22, R0, 0x7610, R22 ;  /* 0x0000761000167816 */ /* 0x000fe20000000016 */
[----:B------:R-:W-:Y:S06]  /*0cf0*/  BRA `(.L_x_297) ;  /* 0x0000000400287947 */ /* 0x000fec0003800000 */
.L_x_310:
        /* <DEDUP_REMOVED lines=21> */
.L_x_319:
[----:B------:R-:W-:Y:S05]  /*0e50*/  BSYNC B1 ;  /* 0x0000000000017941 */ /* 0x000fea0003800000 */
.L_x_318:
[----:B------:R-:W-:Y:S01]  /*0e60*/  LEA R3, R0, 0x37800000, 0x17 ;  /* 0x3780000000037811 */ /* 0x000fe200078eb8ff */
[----:B------:R-:W-:-:S05]  /*0e70*/  IMAD.SHL.U32 R0, R2, 0x200000, RZ ;  /* 0x0020000002007824 */ /* 0x000fca00078e00ff */
[----:B------:R-:W-:-:S07]  /*0e80*/  LOP3.LUT R0, R3, R0, R4, 0xfe, !PT ;  /* 0x0000000003007212 */ /* 0x000fce00078efe04 */
.L_x_317:
[----:B------:R-:W-:Y:S05]  /*0e90*/  BSYNC B0 ;  /* 0x0000000000007941 */ /* 0x000fea0003800000 */
.L_x_316:
[----:B------:R-:W-:-:S04]  /*0ea0*/  F2FP.BF16.F32.PACK_AB R0, RZ, R0 ;  /* 0x00000000ff00723e */ /* 0x000fc800000010ff */
[----:B------:R-:W-:Y:S01]  /*0eb0*/  PRMT R22, R0, 0x7610, R22 ;  /* 0x0000761000167816 */ /* 0x000fe20000000016 */
[----:B------:R-:W-:Y:S06]  /*0ec0*/  BRA `(.L_x_297) ;  /* 0x0000000000b47947 */ /* 0x000fec0003800000 */
.L_x_309:
        /* <DEDUP_REMOVED lines=14> */
.L_x_323:
[----:B------:R-:W-:Y:S05]  /*0fb0*/  BSYNC B0 ;  /* 0x0000000000007941 */ /* 0x000fea0003800000 */
.L_x_322:
[----:B------:R-:W-:-:S04]  /*0fc0*/  F2FP.BF16.F32.PACK_AB R0, RZ, R0 ;  /* 0x00000000ff00723e */ /* 0x000fc800000010ff */
[----:B------:R-:W-:Y:S01]  /*0fd0*/  PRMT R22, R0, 0x7610, R22 ;  /* 0x0000761000167816 */ /* 0x000fe20000000016 */
[----:B------:R-:W-:Y:S06]  /*0fe0*/  BRA `(.L_x_297) ;  /* 0x00000000006c7947 */ /* 0x000fec0003800000 */
.L_x_296:
        /* <DEDUP_REMOVED lines=16> */
.L_x_324:
[----:B------:R-:W-:Y:S01]  /*10f0*/  PRMT R22, RZ, 0x7610, R22 ;  /* 0x00007610ff167816 */ /* 0x000fe20000000016 */
[----:B------:R-:W-:Y:S06]  /*1100*/  BRA `(.L_x_297) ;  /* 0x0000000000247947 */ /* 0x000fec0003800000 */
.L_x_321:
[----:B------:R-:W2:Y:S02]  /*1110*/  LDG.E.64 R2, desc[UR36][R2.64] ;  /* 0x0000002402027981 */ /* 0x000ea4000c1e1b00 */
[----:B--2---:R-:W0:Y:S02]  /*1120*/  I2F.U64 R0, R2 ;  /* 0x0000000200007312 */ /* 0x004e240000301000 */
[----:B0-----:R-:W-:-:S04]  /*1130*/  F2FP.BF16.F32.PACK_AB R0, RZ, R0 ;  /* 0x00000000ff00723e */ /* 0x001fc800000010ff */
[----:B------:R-:W-:Y:S01]  /*1140*/  PRMT R22, R0, 0x7610, R22 ;  /* 0x0000761000167816 */ /* 0x000fe20000000016 */
[----:B------:R-:W-:Y:S06]  /*1150*/  BRA `(.L_x_297) ;  /* 0x0000000000107947 */ /* 0x000fec0003800000 */
.L_x_320:
[----:B------:R-:W2:Y:S02]  /*1160*/  LDG.E R2, desc[UR36][R2.64] ;  /* 0x0000002402027981 */ /* 0x000ea4000c1e1900 */
[----:B--2---:R-:W-:-:S04]  /*1170*/  I2FP.F32.U32 R0, R2 ;  /* 0x0000000200007245 */ /* 0x004fc80000201000 */
[----:B------:R-:W-:-:S04]  /*1180*/  F2FP.BF16.F32.PACK_AB R0, RZ, R0 ;  /* 0x00000000ff00723e */ /* 0x000fc800000010ff */
[----:B------:R-:W-:-:S07]  /*1190*/  PRMT R22, R0, 0x7610, R22 ;  /* 0x0000761000167816 */ /* 0x000fce0000000016 */
.L_x_297:
[----:B------:R-:W1:Y:S02]  /*11a0*/  S2R R16, SR_TID.X ;  /* 0x0000000000107919 */ /* 0x000e640000002100 */
[----:B-1----:R-:W-:-:S07]  /*11b0*/  VIADD R16, R16, 0x80 ;  /* 0x0000008010107836 */ /* 0x002fce0000000000 */
.L_x_291:
[----:B------:R-:W-:Y:S05]  /*11c0*/  BSYNC B6 ;  /* 0x0000000000067941 */ /* 0x000fea0003800000 */
.L_x_290:
[----:B------:R-:W-:Y:S01]  /*11d0*/  ISETP.GE.AND P0, PT, R16, R23, PT ;  /* 0x000000171000720c */ /* 0x000fe20003f06270 */
[----:B------:R-:W-:-:S12]  /*11e0*/  BSSY B6, `(.L_x_325) ;  /* 0x0000111000067945 */ /* 0x000fd80003800000 */
[----:B------:R-:W-:Y:S05]  /*11f0*/  @P0 BRA `(.L_x_326) ;  /* 0x00000010003c0947 */ /* 0x000fea0003800000 */
[----:B0-----:R-:W0:Y:S01]  /*1200*/  LDC.64 R2, c[0x0][0x238] ;  /* 0x00008e00ff027b82 */ /* 0x001e220000000a00 */
[----:B------:R-:W-:Y:S01]  /*1210*/  IMAD R0, R25, 0x200, R16 ;  /* 0x0000020019007824 */ /* 0x000fe200078e0210 */
[----:B------:R-:W-:Y:S01]  /*1220*/  PRMT R4, R24, 0x9910, RZ ;  /* 0x0000991018047816 */ /* 0x000fe200000000ff */
[----:B------:R-:W-:Y:S02]  /*1230*/  ULDC UR4, c[0x0][0x248] ;  /* 0x0000920000047ab9 */ /* 0x000fe40000000800 */
[----:B------:R-:W-:Y:S02]  /*1240*/  IMAD R5, R0, UR4, RZ ;  /* 0x0000000400057c24 */ /* 0x000fe4000f8e02ff */
[----:B------:R-:W-:-:S05]  /*1250*/  IMAD.MOV.U32 R0, RZ, RZ, R4 ;  /* 0x000000ffff007224 */ /* 0x000fca00078e0004 */
[----:B------:R-:W-:Y:S02]  /*1260*/  ISETP.GT.AND P1, PT, R0, 0x9, PT ;  /* 0x000000090000780c */ /* 0x000fe40003f24270 */
[----:B0-----:R-:W-:-:S05]  /*1270*/  IADD3 R2, P0, R5, R2, RZ ;  /* 0x0000000205027210 */ /* 0x001fca0007f1e0ff */
[----:B------:R-:W-:-:S06]  /*1280*/  IMAD.X R3, RZ, RZ, R3, P0 ;  /* 0x000000ffff037224 */ /* 0x000fcc00000e0603 */
        /* <DEDUP_REMOVED lines=14> */
.L_x_330:
[----:B------:R-:W2:Y:S02]  /*1370*/  LDG.E.U8 R2, desc[UR36][R2.64] ;  /* 0x0000002402027981 */ /* 0x000ea4000c1e1100 */
[----:B--2---:R-:W-:-:S04]  /*1380*/  I2FP.F32.U32 R0, R2 ;  /* 0x0000000200007245 */ /* 0x004fc80000201000 */
[----:B------:R-:W-:-:S04]  /*1390*/  F2FP.BF16.F32.PACK_AB R0, RZ, R0 ;  /* 0x00000000ff00723e */ /* 0x000fc800000010ff */
[----:B------:R-:W-:Y:S01]  /*13a0*/  PRMT R19, R0, 0x7610, R19 ;  /* 0x0000761000137816 */ /* 0x000fe20000000013 */
[----:B------:R-:W-:Y:S06]  /*13b0*/  BRA `(.L_x_332) ;  /* 0x0000000c00c87947 */ /* 0x000fec0003800000 */
.L_x_329:
        /* <DEDUP_REMOVED lines=11> */
.L_x_334:
[----:B------:R-:W2:Y:S02]  /*1470*/  LDG.E R2, desc[UR36][R2.64] ;  /* 0x0000002402027981 */ /* 0x000ea4000c1e1900 */
[----:B--2---:R-:W-:-:S04]  /*1480*/  I2FP.F32.S32 R0, R2 ;  /* 0x0000000200007245 */ /* 0x004fc80000201400 */
[----:B------:R-:W-:-:S04]  /*1490*/  F2FP.BF16.F32.PACK_AB R0, RZ, R0 ;  /* 0x00000000ff00723e */ /* 0x000fc800000010ff */
[----:B------:R-:W-:Y:S01]  /*14a0*/  PRMT R19, R0, 0x7610, R19 ;  /* 0x0000761000137816 */ /* 0x000fe20000000013 */
[----:B------:R-:W-:Y:S06]  /*14b0*/  BRA `(.L_x_332) ;  /* 0x0000000c00887947 */ /* 0x000fec0003800000 */
.L_x_333:
[----:B------:R-:W2:Y:S02]  /*14c0*/  LDG.E.U16 R2, desc[UR36][R2.64] ;  /* 0x0000002402027981 */ /* 0x000ea4000c1e1500 */
[----:B--2---:R-:W0:Y:S02]  /*14d0*/  I2F.S16 R0, R2 ;  /* 0x0000000200007306 */ /* 0x004e240000101400 */
[----:B0-----:R-:W-:-:S04]  /*14e0*/  F2FP.BF16.F32.PACK_AB R0, RZ, R0 ;  /* 0x00000000ff00723e */ /* 0x001fc800000010ff */
[----:B------:R-:W-:Y:S01]  /*14f0*/  PRMT R19, R0, 0x7610, R19 ;  /* 0x0000761000137816 */ /* 0x000fe20000000013 */
[----:B------:R-:W-:Y:S06]  /*1500*/  BRA `(.L_x_332) ;  /* 0x0000000c00747947 */ /* 0x000fec0003800000 */
.L_x_328:
        /* <DEDUP_REMOVED lines=9> */
.L_x_336:
[----:B------:R-:W2:Y:S02]  /*15a0*/  LDG.E.U16 R0, desc[UR36][R2.64] ;  /* 0x0000002402007981 */ /* 0x000ea4000c1e1500 */
[----:B--2---:R-:W-:-:S05]  /*15b0*/  HADD2.F32 R0, -RZ, R0.H0_H0 ;  /* 0x20000000ff007230 */ /* 0x004fca0000004100 */
[----:B------:R-:W-:-:S04]  /*15c0*/  F2FP.BF16.F32.PACK_AB R0, RZ, R0 ;  /* 0x00000000ff00723e */ /* 0x000fc800000010ff */
[----:B------:R-:W-:Y:S01]  /*15d0*/  PRMT R19, R0, 0x7610, R19 ;  /* 0x0000761000137816 */ /* 0x000fe20000000013 */
[----:B------:R-:W-:Y:S06]  /*15e0*/  BRA `(.L_x_332) ;  /* 0x0000000c003c7947 */ /* 0x000fec0003800000 */
.L_x_335:
        /* <DEDUP_REMOVED lines=9> */
.L_x_338:
[----:B------:R-:W2:Y:S02]  /*1680*/  LDG.E.U16 R2, desc[UR36][R2.64] ;  /* 0x0000002402027981 */ /* 0x000ea4000c1e1500 */
[----:B--2---:R-:W-:-:S05]  /*1690*/  HADD2.F32 R0, -RZ, R2.H0_H0 ;  /* 0x20000002ff007230 */ /* 0x004fca0000004100 */
[----:B------:R-:W-:-:S04]  /*16a0*/  F2FP.BF16.F32.PACK_AB R0, RZ, R0 ;  /* 0x00000000ff00723e */ /* 0x000fc800000010ff */
[----:B------:R-:W-:Y:S01]  /*16b0*/  PRMT R19, R0, 0x7610, R19 ;  /* 0x0000761000137816 */ /* 0x000fe20000000013 */
[----:B------:R-:W-:Y:S06]  /*16c0*/  BRA `(.L_x_332) ;  /* 0x0000000c00047947 */ /* 0x000fec0003800000 */
.L_x_337:
        /* <DEDUP_REMOVED lines=9> */
.L_x_327:
        /* <DEDUP_REMOVED lines=14> */
.L_x_341:
        /* <DEDUP_REMOVED lines=9> */
.L_x_340:
        /* <DEDUP_REMOVED lines=28> */
.L_x_343:
        /* <DEDUP_REMOVED lines=15> */
.L_x_342:
[----:B------:R0:W5:Y:S01]  /*1b80*/  LDG.E.U16 R19, desc[UR36][R2.64] ;  /* 0x0000002402137981 */ /* 0x000162000c1e1500 */
[----:B------:R-:W-:Y:S05]  /*1b90*/  BRA `(.L_x_332) ;  /* 0x0000000400d07947 */ /* 0x000fea0003800000 */
.L_x_339:
        /* <DEDUP_REMOVED lines=13> */
.L_x_346:
        /* <DEDUP_REMOVED lines=21> */
.L_x_350:
[----:B------:R-:W-:Y:S05]  /*1dc0*/  BSYNC B1 ;  /* 0x0000000000017941 */ /* 0x000fea0003800000 */
.L_x_349:
[----:B------:R-:W-:Y:S01]  /*1dd0*/  LEA R3, R0, 0x3b800000, 0x17 ;  /* 0x3b80000000037811 */ /* 0x000fe200078eb8ff */
[----:B------:R-:W-:-:S05]  /*1de0*/  IMAD.SHL.U32 R0, R2, 0x100000, RZ ;  /* 0x0010000002007824 */ /* 0x000fca00078e00ff */
[----:B------:R-:W-:-:S07]  /*1df0*/  LOP3.LUT R0, R3, R0, R4, 0xfe, !PT ;  /* 0x0000000003007212 */ /* 0x000fce00078efe04 */
.L_x_348:
[----:B------:R-:W-:Y:S05]  /*1e00*/  BSYNC B0 ;  /* 0x0000000000007941 */ /* 0x000fea0003800000 */
.L_x_347:
[----:B------:R-:W-:-:S04]  /*1e10*/  F2FP.BF16.F32.PACK_AB R0, RZ, R0 ;  /* 0x00000000ff00723e */ /* 0x000fc800000010ff */
[----:B------:R-:W-:Y:S01]  /*1e20*/  PRMT R19, R0, 0x7610, R19 ;  /* 0x0000761000137816 */ /* 0x000fe20000000013 */
[----:B------:R-:W-:Y:S06]  /*1e30*/  BRA `(.L_x_332) ;  /* 0x0000000400287947 */ /* 0x000fec0003800000 */
.L_x_345:
        /* <DEDUP_REMOVED lines=21> */
.L_x_354:
[----:B------:R-:W-:Y:S05]  /*1f90*/  BSYNC B1 ;  /* 0x0000000000017941 */ /* 0x000fea0003800000 */
.L_x_353:
[----:B------:R-:W-:Y:S01]  /*1fa0*/  LEA R3, R0, 0x37800000, 0x17 ;  /* 0x3780000000037811 */ /* 0x000fe200078eb8ff */
[----:B------:R-:W-:-:S05]  /*1fb0*/  IMAD.SHL.U32 R0, R2, 0x200000, RZ ;  /* 0x0020000002007824 */ /* 0x000fca00078e00ff */
[----:B------:R-:W-:-:S07]  /*1fc0*/  LOP3.LUT R0, R3, R0, R4, 0xfe, !PT ;  /* 0x0000000003007212 */ /* 0x000fce00078efe04 */
.L_x_352:
[----:B------:R-:W-:Y:S05]  /*1fd0*/  BSYNC B0 ;  /* 0x0000000000007941 */ /* 0x000fea0003800000 */
.L_x_351:
[----:B------:R-:W-:-:S04]  /*1fe0*/  F2FP.BF16.F32.PACK_AB R0, RZ, R0 ;  /* 0x00000000ff00723e */ /* 0x000fc800000010ff */
[----:B------:R-:W-:Y:S01]  /*1ff0*/  PRMT R19, R0, 0x7610, R19 ;  /* 0x0000761000137816 */ /* 0x000fe20000000013 */
[----:B------:R-:W-:Y:S06]  /*2000*/  BRA `(.L_x_332) ;  /* 0x0000000000b47947 */ /* 0x000fec0003800000 */
.L_x_344:
        /* <DEDUP_REMOVED lines=14> */
.L_x_358:
[----:B------:R-:W-:Y:S05]  /*20f0*/  BSYNC B0 ;  /* 0x0000000000007941 */ /* 0x000fea0003800000 */
.L_x_357:
[----:B------:R-:W-:-:S04]  /*2100*/  F2FP.BF16.F32.PACK_AB R0, RZ, R0 ;  /* 0x00000000ff00723e */ /* 0x000fc800000010ff */
[----:B------:R-:W-:Y:S01]  /*2110*/  PRMT R19, R0, 0x7610, R19 ;  /* 0x0000761000137816 */ /* 0x000fe20000000013 */
[----:B------:R-:W-:Y:S06]  /*2120*/  BRA `(.L_x_332) ;  /* 0x00000000006c7947 */ /* 0x000fec0003800000 */
.L_x_331:
        /* <DEDUP_REMOVED lines=15> */
[----:B0----5:R-:W-:Y:S05]  /*2220*/  CALL.ABS.NOINC R2 ;  /* 0x0000000002007343 */ /* 0x021fea0003c00000 */
.L_x_359:
[----:B------:R-:W-:Y:S01]  /*2230*/  PRMT R19, RZ, 0x7610, R19 ;  /* 0x00007610ff137816 */ /* 0x000fe20000000013 */
[----:B------:R-:W-:Y:S06]  /*2240*/  BRA `(.L_x_332) ;  /* 0x0000000000247947 */ /* 0x000fec0003800000 */
.L_x_356:
[----:B------:R-:W2:Y:S02]  /*2250*/  LDG.E.64 R2, desc[UR36][R2.64] ;  /* 0x0000002402027981 */ /* 0x000ea4000c1e1b00 */
[----:B--2---:R-:W0:Y:S02]  /*2260*/  I2F.U64 R0, R2 ;  /* 0x0000000200007312 */ /* 0x004e240000301000 */
[----:B0-----:R-:W-:-:S04]  /*2270*/  F2FP.BF16.F32.PACK_AB R0, RZ, R0 ;  /* 0x00000000ff00723e */ /* 0x001fc800000010ff */
[----:B------:R-:W-:Y:S01]  /*2280*/  PRMT R19, R0, 0x7610, R19 ;  /* 0x0000761000137816 */ /* 0x000fe20000000013 */
[----:B------:R-:W-:Y:S06]  /*2290*/  BRA `(.L_x_332) ;  /* 0x0000000000107947 */ /* 0x000fec0003800000 */
.L_x_355:
[----:B------:R-:W2:Y:S02]  /*22a0*/  LDG.E R2, desc[UR36][R2.64] ;  /* 0x0000002402027981 */ /* 0x000ea4000c1e1900 */
[----:B--2---:R-:W-:-:S04]  /*22b0*/  I2FP.F32.U32 R0, R2 ;  /* 0x0000000200007245 */ /* 0x004fc80000201000 */
[----:B------:R-:W-:-:S04]  /*22c0*/  F2FP.BF16.F32.PACK_AB R0, RZ, R0 ;  /* 0x00000000ff00723e */ /* 0x000fc800000010ff */
[----:B------:R-:W-:-:S07]  /*22d0*/  PRMT R19, R0, 0x7610, R19 ;  /* 0x0000761000137816 */ /* 0x000fce0000000013 */
.L_x_332:
[----:B------:R-:W-:-:S07]  /*22e0*/  VIADD R16, R16, 0x80 ;  /* 0x0000008010107836 */ /* 0x000fce0000000000 */
.L_x_326:
[----:B------:R-:W-:Y:S05]  /*22f0*/  BSYNC B6 ;  /* 0x0000000000067941 */ /* 0x000fea0003800000 */
.L_x_325:
[----:B------:R-:W-:Y:S01]  /*2300*/  ISETP.GE.AND P0, PT, R16, R23, PT ;  /* 0x000000171000720c */ /* 0x000fe20003f06270 */
[----:B------:R-:W-:Y:S01]  /*2310*/  BSSY B6, `(.L_x_360) ;  /* 0x0000113000067945 */ /* 0x000fe20003800000 */
[----:B------:R-:W-:Y:S02]  /*2320*/  PRMT R18, RZ, 0x7610, R18 ;  /* 0x00007610ff127816 */ /* 0x000fe40000000012 */
[----:B------:R-:W-:-:S09]  /*2330*/  PRMT R17, RZ, 0x7610, R17 ;  /* 0x00007610ff117816 */ /* 0x000fd20000000011 */
        /* <DEDUP_REMOVED lines=24> */
.L_x_365:
[----:B------:R-:W2:Y:S02]  /*24c0*/  LDG.E.U8 R2, desc[UR36][R2.64] ;  /* 0x0000002402027981 */ /* 0x000ea4000c1e1100 */
[----:B--2---:R-:W-:-:S04]  /*24d0*/  I2FP.F32.U32 R0, R2 ;  /* 0x0000000200007245 */ /* 0x004fc80000201000 */
[----:B------:R-:W-:-:S04]  /*24e0*/  F2FP.BF16.F32.PACK_AB R0, RZ, R0 ;  /* 0x00000000ff00723e */ /* 0x000fc800000010ff */
[----:B------:R-:W-:Y:S01]  /*24f0*/  PRMT R17, R0, 0x7610, R17 ;  /* 0x0000761000117816 */ /* 0x000fe20000000011 */
[----:B------:R-:W-:Y:S06]  /*2500*/  BRA `(.L_x_367) ;  /* 0x0000000c00c87947 */ /* 0x000fec0003800000 */
.L_x_364:
        /* <DEDUP_REMOVED lines=11> */
.L_x_369:
[----:B------:R-:W2:Y:S02]  /*25c0*/  LDG.E R2, desc[UR36][R2.64] ;  /* 0x0000002402027981 */ /* 0x000ea4000c1e1900 */
[----:B--2---:R-:W-:-:S04]  /*25d0*/  I2FP.F32.S32 R0, R2 ;  /* 0x0000000200007245 */ /* 0x004fc80000201400 */
[----:B------:R-:W-:-:S04]  /*25e0*/  F2FP.BF16.F32.PACK_AB R0, RZ, R0 ;  /* 0x00000000ff00723e */ /* 0x000fc800000010ff */
[----:B------:R-:W-:Y:S01]  /*25f0*/  PRMT R17, R0, 0x7610, R17 ;  /* 0x0000761000117816 */ /* 0x000fe20000000011 */
[----:B------:R-:W-:Y:S06]  /*2600*/  BRA `(.L_x_367) ;  /* 0x0000000c00887947 */ /* 0x000fec0003800000 */
.L_x_368:
[----:B------:R-:W2:Y:S02]  /*2610*/  LDG.E.U16 R2, desc[UR36][R2.64] ;  /* 0x0000002402027981 */ /* 0x000ea4000c1e1500 */
[----:B--2---:R-:W0:Y:S02]  /*2620*/  I2F.S16 R0, R2 ;  /* 0x0000000200007306 */ /* 0x004e240000101400 */
[----:B0-----:R-:W-:-:S04]  /*2630*/  F2FP.BF16.F32.PACK_AB R0, RZ, R0 ;  /* 0x00000000ff00723e */ /* 0x001fc800000010ff */
[----:B------:R-:W-:Y:S01]  /*2640*/  PRMT R17, R0, 0x7610, R17 ;  /* 0x0000761000117816 */ /* 0x000fe20000000011 */
[----:B------:R-:W-:Y:S06]  /*2650*/  BRA `(.L_x_367) ;  /* 0x0000000c00747947 */ /* 0x000fec0003800000 */
.L_x_363:
        /* <DEDUP_REMOVED lines=9> */
.L_x_371:
[----:B------:R-:W2:Y:S02]  /*26f0*/  LDG.E.U16 R0, desc[UR36][R2.64] ;  /* 0x0000002402007981 */ /* 0x000ea4000c1e1500 */
[----:B--2---:R-:W-:-:S05]  /*2700*/  HADD2.F32 R0, -RZ, R0.H0_H0 ;  /* 0x20000000ff007230 */ /* 0x004fca0000004100 */
[----:B------:R-:W-:-:S04]  /*2710*/  F2FP.BF16.F32.PACK_AB R0, RZ, R0 ;  /* 0x00000000ff00723e */ /* 0x000fc800000010ff */
[----:B------:R-:W-:Y:S01]  /*2720*/  PRMT R17, R0, 0x7610, R17 ;  /* 0x0000761000117816 */ /* 0x000fe20000000011 */
[----:B------:R-:W-:Y:S06]  /*2730*/  BRA `(.L_x_367) ;  /* 0x0000000c003c7947 */ /* 0x000fec0003800000 */
.L_x_370:
        /* <DEDUP_REMOVED lines=9> */
.L_x_373:
[----:B------:R-:W2:Y:S02]  /*27d0*/  LDG.E.U16 R2, desc[UR36][R2.64] ;  /* 0x0000002402027981 */ /* 0x000ea4000c1e1500 */
[----:B--2---:R-:W-:-:S05]  /*27e0*/  HADD2.F32 R0, -RZ, R2.H0_H0 ;  /* 0x20000002ff007230 */ /* 0x004fca0000004100 */
[----:B------:R-:W-:-:S04]  /*27f0*/  F2FP.BF16.F32.PACK_AB R0, RZ, R0 ;  /* 0x00000000ff00723e */ /* 0x000fc800000010ff */
[----:B------:R-:W-:Y:S01]  /*2800*/  PRMT R17, R0, 0x7610, R17 ;  /* 0x0000761000117816 */ /* 0x000fe20000000011 */
[----:B------:R-:W-:Y:S06]  /*2810*/  BRA `(.L_x_367) ;  /* 0x0000000c00047947 */ /* 0x000fec0003800000 */
.L_x_372:
        /* <DEDUP_REMOVED lines=9> */
.L_x_362:
        /* <DEDUP_REMOVED lines=14> */
.L_x_376:
        /* <DEDUP_REMOVED lines=9> */
.L_x_375:
        /* <DEDUP_REMOVED lines=28> */
.L_x_378:
        /* <DEDUP_REMOVED lines=15> */
.L_x_377:
[----:B------:R0:W5:Y:S01]  /*2cd0*/  LDG.E.U16 R17, desc[UR36][R2.64] ;  /* 0x0000002402117981 */ /* 0x000162000c1e1500 */
[----:B------:R-:W-:Y:S05]  /*2ce0*/  BRA `(.L_x_367) ;  /* 0x0000000400d07947 */ /* 0x000fea0003800000 */
.L_x_374:
        /* <DEDUP_REMOVED lines=13> */
.L_x_381:
        /* <DEDUP_REMOVED lines=21> */
.L_x_385:
[----:B------:R-:W-:Y:S05]  /*2f10*/  BSYNC B1 ;  /* 0x0000000000017941 */ /* 0x000fea0003800000 */
.L_x_384:
[----:B------:R-:W-:Y:S01]  /*2f20*/  LEA R3, R0, 0x3b800000, 0x17 ;  /* 0x3b80000000037811 */ /* 0x000fe200078eb8ff */
[----:B------:R-:W-:-:S05]  /*2f30*/  IMAD.SHL.U32 R0, R2, 0x100000, RZ ;  /* 0x0010000002007824 */ /* 0x000fca00078e00ff */
[----:B------:R-:W-:-:S07]  /*2f40*/  LOP3.LUT R0, R3, R0, R4, 0xfe, !PT ;  /* 0x0000000003007212 */ /* 0x000fce00078efe04 */
.L_x_383:
[----:B------:R-:W-:Y:S05]  /*2f50*/  BSYNC B0 ;  /* 0x0000000000007941 */ /* 0x000fea0003800000 */
.L_x_382:
[----:B------:R-:W-:-:S04]  /*2f60*/  F2FP.BF16.F32.PACK_AB R0, RZ, R0 ;  /* 0x00000000ff00723e */ /* 0x000fc800000010ff */
[----:B------:R-:W-:Y:S01]  /*2f70*/  PRMT R17, R0, 0x7610, R17 ;  /* 0x0000761000117816 */ /* 0x000fe20000000011 */
[----:B------:R-:W-:Y:S06]  /*2f80*/  BRA `(.L_x_367) ;  /* 0x0000000400287947 */ /* 0x000fec0003800000 */
.L_x_380:
        /* <DEDUP_REMOVED lines=21> */
.L_x_389:
[----:B------:R-:W-:Y:S05]  /*30e0*/  BSYNC B1 ;  /* 0x0000000000017941 */ /* 0x000fea0003800000 */
.L_x_388:
[----:B------:R-:W-:Y:S01]  /*30f0*/  LEA R3, R0, 0x37800000, 0x17 ;  /* 0x3780000000037811 */ /* 0x000fe200078eb8ff */
[----:B------:R-:W-:-:S05]  /*3100*/  IMAD.SHL.U32 R0, R2, 0x200000, RZ ;  /* 0x0020000002007824 */ /* 0x000fca00078e00ff */
[----:B------:R-:W-:-:S07]  /*3110*/  LOP3.LUT R0, R3, R0, R4, 0xfe, !PT ;  /* 0x0000000003007212 */ /* 0x000fce00078efe04 */
.L_x_387:
[----:B------:R-:W-:Y:S05]  /*3120*/  BSYNC B0 ;  /* 0x0000000000007941 */ /* 0x000fea0003800000 */
.L_x_386:
[----:B------:R-:W-:-:S04]  /*3130*/  F2FP.BF16.F32.PACK_AB R0, RZ, R0 ;  /* 0x00000000ff00723e */ /* 0x000fc800000010ff */
[----:B------:R-:W-:Y:S01]  /*3140*/  PRMT R17, R0, 0x7610, R17 ;  /* 0x0000761000117816 */ /* 0x000fe20000000011 */
[----:B------:R-:W-:Y:S06]  /*3150*/  BRA `(.L_x_367) ;  /* 0x0000000000b47947 */ /* 0x000fec0003800000 */
.L_x_379:
        /* <DEDUP_REMOVED lines=14> */
.L_x_393:
[----:B------:R-:W-:Y:S05]  /*3240*/  BSYNC B0 ;  /* 0x0000000000007941 */ /* 0x000fea0003800000 */
.L_x_392:
[----:B------:R-:W-:-:S04]  /*3250*/  F2FP.BF16.F32.PACK_AB R0, RZ, R0 ;  /* 0x00000000ff00723e */ /* 0x000fc800000010ff */
[----:B------:R-:W-:Y:S01]  /*3260*/  PRMT R17, R0, 0x7610, R17 ;  /* 0x0000761000117816 */ /* 0x000fe20000000011 */
[----:B------:R-:W-:Y:S06]  /*3270*/  BRA `(.L_x_367) ;  /* 0x00000000006c7947 */ /* 0x000fec0003800000 */
.L_x_366:
        /* <DEDUP_REMOVED lines=16> */
.L_x_394:
[----:B------:R-:W-:Y:S01]  /*3380*/  PRMT R17, RZ, 0x7610, R17 ;  /* 0x00007610ff117816 */ /* 0x000fe20000000011 */
[----:B------:R-:W-:Y:S06]  /*3390*/  BRA `(.L_x_367) ;  /* 0x0000000000247947 */ /* 0x000fec0003800000 */
.L_x_391:
[----:B------:R-:W2:Y:S02]  /*33a0*/  LDG.E.64 R2, desc[UR36][R2.64] ;  /* 0x0000002402027981 */ /* 0x000ea4000c1e1b00 */
[----:B--2---:R-:W0:Y:S02]  /*33b0*/  I2F.U64 R0, R2 ;  /* 0x0000000200007312 */ /* 0x004e240000301000 */
[----:B0-----:R-:W-:-:S04]  /*33c0*/  F2FP.BF16.F32.PACK_AB R0, RZ, R0 ;  /* 0x00000000ff00723e */ /* 0x001fc800000010ff */
[----:B------:R-:W-:Y:S01]  /*33d0*/  PRMT R17, R0, 0x7610, R17 ;  /* 0x0000761000117816 */ /* 0x000fe20000000011 */
[----:B------:R-:W-:Y:S06]  /*33e0*/  BRA `(.L_x_367) ;  /* 0x0000000000107947 */ /* 0x000fec0003800000 */
.L_x_390:
[----:B------:R-:W2:Y:S02]  /*33f0*/  LDG.E R2, desc[UR36][R2.64] ;  /* 0x0000002402027981 */ /* 0x000ea4000c1e1900 */
[----:B--2---:R-:W-:-:S04]  /*3400*/  I2FP.F32.U32 R0, R2 ;  /* 0x0000000200007245 */ /* 0x004fc80000201000 */
[----:B------:R-:W-:-:S04]  /*3410*/  F2FP.BF16.F32.PACK_AB R0, RZ, R0 ;  /* 0x00000000ff00723e */ /* 0x000fc800000010ff */
[----:B------:R-:W-:-:S07]  /*3420*/  PRMT R17, R0, 0x7610, R17 ;  /* 0x0000761000117816 */ /* 0x000fce0000000011 */
.L_x_367:
[----:B------:R-:W-:-:S07]  /*3430*/  VIADD R16, R16, 0x80 ;  /* 0x0000008010107836 */ /* 0x000fce0000000000 */
.L_x_361:
[----:B------:R-:W-:Y:S05]  /*3440*/  BSYNC B6 ;  /* 0x0000000000067941 */ /* 0x000fea0003800000 */
.L_x_360:
[----:B------:R-:W-:Y:S01]  /*3450*/  ISETP.GE.AND P0, PT, R16, R23, PT ;  /* 0x000000171000720c */ /* 0x000fe20003f06270 */
[----:B------:R-:W-:-:S12]  /*3460*/  BSSY B6, `(.L_x_395) ;  /* 0x000010f000067945 */ /* 0x000fd80003800000 */
[----:B------:R-:W-:Y:S05]  /*3470*/  @P0 BRA `(.L_x_396) ;  /* 0x0000001000340947 */ /* 0x000fea0003800000 */
[----:B0-----:R-:W0:Y:S01]  /*3480*/  LDC.64 R2, c[0x0][0x238] ;  /* 0x00008e00ff027b82 */ /* 0x001e220000000a00 */
        /* <DEDUP_REMOVED lines=21> */
.L_x_400:
[----:B------:R-:W2:Y:S02]  /*35e0*/  LDG.E.U8 R2, desc[UR36][R2.64] ;  /* 0x0000002402027981 */ /* 0x000ea4000c1e1100 */
[----:B--2---:R-:W-:-:S04]  /*35f0*/  I2FP.F32.U32 R0, R2 ;  /* 0x0000000200007245 */ /* 0x004fc80000201000 */
[----:B------:R-:W-:-:S04]  /*3600*/  F2FP.BF16.F32.PACK_AB R0, RZ, R0 ;  /* 0x00000000ff00723e */ /* 0x000fc800000010ff */
[----:B------:R-:W-:Y:S01]  /*3610*/  PRMT R18, R0, 0x7610, R18 ;  /* 0x0000761000127816 */ /* 0x000fe20000000012 */
[----:B------:R-:W-:Y:S06]  /*3620*/  BRA `(.L_x_396) ;  /* 0x0000000c00c87947 */ /* 0x000fec0003800000 */
.L_x_399:
        /* <DEDUP_REMOVED lines=11> */
.L_x_403:
[----:B------:R-:W2:Y:S02]  /*36e0*/  LDG.E R2, desc[UR36][R2.64] ;  /* 0x0000002402027981 */ /* 0x000ea4000c1e1900 */
[----:B--2---:R-:W-:-:S04]  /*36f0*/  I2FP.F32.S32 R0, R2 ;  /* 0x0000000200007245 */ /* 0x004fc80000201400 */
[----:B------:R-:W-:-:S04]  /*3700*/  F2FP.BF16.F32.PACK_AB R0, RZ, R0 ;  /* 0x00000000ff00723e */ /* 0x000fc800000010ff */
[----:B------:R-:W-:Y:S01]  /*3710*/  PRMT R18, R0, 0x7610, R18 ;  /* 0x0000761000127816 */ /* 0x000fe20000000012 */
[----:B------:R-:W-:Y:S06]  /*3720*/  BRA `(.L_x_396) ;  /* 0x0000000c00887947 */ /* 0x000fec0003800000 */
.L_x_402:
[----:B------:R-:W2:Y:S02]  /*3730*/  LDG.E.U16 R2, desc[UR36][R2.64] ;  /* 0x0000002402027981 */ /* 0x000ea4000c1e1500 */
[----:B--2---:R-:W0:Y:S02]  /*3740*/  I2F.S16 R0, R2 ;  /* 0x0000000200007306 */ /* 0x004e240000101400 */
[----:B0-----:R-:W-:-:S04]  /*3750*/  F2FP.BF16.F32.PACK_AB R0, RZ, R0 ;  /* 0x00000000ff00723e */ /* 0x001fc800000010ff */
[----:B------:R-:W-:Y:S01]  /*3760*/  PRMT R18, R0, 0x7610, R18 ;  /* 0x0000761000127816 */ /* 0x000fe20000000012 */
[----:B------:R-:W-:Y:S06]  /*3770*/  BRA `(.L_x_396) ;  /* 0x0000000c00747947 */ /* 0x000fec0003800000 */
.L_x_398:
        /* <DEDUP_REMOVED lines=9> */
.L_x_405:
[----:B------:R-:W2:Y:S02]  /*3810*/  LDG.E.U16 R0, desc[UR36][R2.64] ;  /* 0x0000002402007981 */ /* 0x000ea4000c1e1500 */
[----:B--2---:R-:W-:-:S05]  /*3820*/  HADD2.F32 R0, -RZ, R0.H0_H0 ;  /* 0x20000000ff007230 */ /* 0x004fca0000004100 */
[----:B------:R-:W-:-:S04]  /*3830*/  F2FP.BF16.F32.PACK_AB R0, RZ, R0 ;  /* 0x00000000ff00723e */ /* 0x000fc800000010ff */
[----:B------:R-:W-:Y:S01]  /*3840*/  PRMT R18, R0, 0x7610, R18 ;  /* 0x0000761000127816 */ /* 0x000fe20000000012 */
[----:B------:R-:W-:Y:S06]  /*3850*/  BRA `(.L_x_396) ;  /* 0x0000000c003c7947 */ /* 0x000fec0003800000 */
.L_x_404:
        /* <DEDUP_REMOVED lines=9> */
.L_x_407:
[----:B------:R-:W2:Y:S02]  /*38f0*/  LDG.E.U16 R2, desc[UR36][R2.64] ;  /* 0x0000002402027981 */ /* 0x000ea4000c1e1500 */
[----:B--2---:R-:W-:-:S05]  /*3900*/  HADD2.F32 R0, -RZ, R2.H0_H0 ;  /* 0x20000002ff007230 */ /* 0x004fca0000004100 */
[----:B------:R-:W-:-:S04]  /*3910*/  F2FP.BF16.F32.PACK_AB R0, RZ, R0 ;  /* 0x00000000ff00723e */ /* 0x000fc800000010ff */
[----:B------:R-:W-:Y:S01]  /*3920*/  PRMT R18, R0, 0x7610, R18 ;  /* 0x0000761000127816 */ /* 0x000fe20000000012 */
[----:B------:R-:W-:Y:S06]  /*3930*/  BRA `(.L_x_396) ;  /* 0x0000000c00047947 */ /* 0x000fec0003800000 */
.L_x_406:
        /* <DEDUP_REMOVED lines=9> */
.L_x_397:
        /* <DEDUP_REMOVED lines=14> */
.L_x_410:
        /* <DEDUP_REMOVED lines=9> */
.L_x_409:
        /* <DEDUP_REMOVED lines=28> */
.L_x_412:
        /* <DEDUP_REMOVED lines=15> */
.L_x_411:
[----:B------:R1:W5:Y:S01]  /*3df0*/  LDG.E.U16 R18, desc[UR36][R2.64] ;  /* 0x0000002402127981 */ /* 0x000362000c1e1500 */
[----:B------:R-:W-:Y:S05]  /*3e00*/  BRA `(.L_x_396) ;  /* 0x0000000400d07947 */ /* 0x000fea0003800000 */
.L_x_408:
        /* <DEDUP_REMOVED lines=13> */
.L_x_415:
        /* <DEDUP_REMOVED lines=21> */
.L_x_419:
[----:B------:R-:W-:Y:S05]  /*4030*/  BSYNC B1 ;  /* 0x0000000000017941 */ /* 0x000fea0003800000 */
.L_x_418:
[----:B------:R-:W-:Y:S01]  /*4040*/  LEA R3, R0, 0x3b800000, 0x17 ;  /* 0x3b80000000037811 */ /* 0x000fe200078eb8ff */
[----:B------:R-:W-:-:S05]  /*4050*/  IMAD.SHL.U32 R0, R2, 0x100000, RZ ;  /* 0x0010000002007824 */ /* 0x000fca00078e00ff */
[----:B------:R-:W-:-:S07]  /*4060*/  LOP3.LUT R0, R3, R0, R4, 0xfe, !PT ;  /* 0x0000000003007212 */ /* 0x000fce00078efe04 */
.L_x_417:
[----:B------:R-:W-:Y:S05]  /*4070*/  BSYNC B0 ;  /* 0x0000000000007941 */ /* 0x000fea0003800000 */
.L_x_416:
[----:B------:R-:W-:-:S04]  /*4080*/  F2FP.BF16.F32.PACK_AB R0, RZ, R0 ;  /* 0x00000000ff00723e */ /* 0x000fc800000010ff */
[----:B------:R-:W-:Y:S01]  /*4090*/  PRMT R18, R0, 0x7610, R18 ;  /* 0x0000761000127816 */ /* 0x000fe20000000012 */
[----:B------:R-:W-:Y:S06]  /*40a0*/  BRA `(.L_x_396) ;  /* 0x0000000400287947 */ /* 0x000fec0003800000 */
.L_x_414:
        /* <DEDUP_REMOVED lines=21> */
.L_x_423:
[----:B------:R-:W-:Y:S05]  /*4200*/  BSYNC B1 ;  /* 0x0000000000017941 */ /* 0x000fea0003800000 */
.L_x_422:
[----:B------:R-:W-:Y:S01]  /*4210*/  LEA R3, R0, 0x37800000, 0x17 ;  /* 0x3780000000037811 */ /* 0x000fe200078eb8ff */
[----:B------:R-:W-:-:S05]  /*4220*/  IMAD.SHL.U32 R0, R2, 0x200000, RZ ;  /* 0x0020000002007824 */ /* 0x000fca00078e00ff */
[----:B------:R-:W-:-:S07]  /*4230*/  LOP3.LUT R0, R3, R0, R4, 0xfe, !PT ;  /* 0x0000000003007212 */ /* 0x000fce00078efe04 */
.L_x_421:
[----:B------:R-:W-:Y:S05]  /*4240*/  BSYNC B0 ;  /* 0x0000000000007941 */ /* 0x000fea0003800000 */
.L_x_420:
[----:B------:R-:W-:-:S04]  /*4250*/  F2FP.BF16.F32.PACK_AB R0, RZ, R0 ;  /* 0x00000000ff00723e */ /* 0x000fc800000010ff */
[----:B------:R-:W-:Y:S01]  /*4260*/  PRMT R18, R0, 0x7610, R18 ;  /* 0x0000761000127816 */ /* 0x000fe20000000012 */
[----:B------:R-:W-:Y:S06]  /*4270*/  BRA `(.L_x_396) ;  /* 0x0000000000b47947 */ /* 0x000fec0003800000 */
.L_x_413:
        /* <DEDUP_REMOVED lines=14> */
.L_x_427:
[----:B------:R-:W-:Y:S05]  /*4360*/  BSYNC B0 ;  /* 0x0000000000007941 */ /* 0x000fea0003800000 */
.L_x_426:
[----:B------:R-:W-:-:S04]  /*4370*/  F2FP.BF16.F32.PACK_AB R0, RZ, R0 ;  /* 0x00000000ff00723e */ /* 0x000fc800000010ff */
[----:B------:R-:W-:Y:S01]  /*4380*/  PRMT R18, R0, 0x7610, R18 ;  /* 0x0000761000127816 */ /* 0x000fe20000000012 */
[----:B------:R-:W-:Y:S06]  /*4390*/  BRA `(.L_x_396) ;  /* 0x00000000006c7947 */ /* 0x000fec0003800000 */
.L_x_401:
        /* <DEDUP_REMOVED lines=16> */
.L_x_428:
[----:B------:R-:W-:Y:S01]  /*44a0*/  PRMT R18, RZ, 0x7610, R18 ;  /* 0x00007610ff127816 */ /* 0x000fe20000000012 */
[----:B------:R-:W-:Y:S06]  /*44b0*/  BRA `(.L_x_396) ;  /* 0x0000000000247947 */ /* 0x000fec0003800000 */
.L_x_425:
[----:B------:R-:W2:Y:S02]  /*44c0*/  LDG.E.64 R2, desc[UR36][R2.64] ;  /* 0x0000002402027981 */ /* 0x000ea4000c1e1b00 */
[----:B--2---:R-:W0:Y:S02]  /*44d0*/  I2F.U64 R0, R2 ;  /* 0x0000000200007312 */ /* 0x004e240000301000 */
[----:B0-----:R-:W-:-:S04]  /*44e0*/  F2FP.BF16.F32.PACK_AB R0, RZ, R0 ;  /* 0x00000000ff00723e */ /* 0x001fc800000010ff */
[----:B------:R-:W-:Y:S01]  /*44f0*/  PRMT R18, R0, 0x7610, R18 ;  /* 0x0000761000127816 */ /* 0x000fe20000000012 */
[----:B------:R-:W-:Y:S06]  /*4500*/  BRA `(.L_x_396) ;  /* 0x0000000000107947 */ /* 0x000fec0003800000 */
.L_x_424:
[----:B------:R-:W2:Y:S02]  /*4510*/  LDG.E R2, desc[UR36][R2.64] ;  /* 0x0000002402027981 */ /* 0x000ea4000c1e1900 */
[----:B--2---:R-:W-:-:S04]  /*4520*/  I2FP.F32.U32 R0, R2 ;  /* 0x0000000200007245 */ /* 0x004fc80000201000 */
[----:B------:R-:W-:-:S04]  /*4530*/  F2FP.BF16.F32.PACK_AB R0, RZ, R0 ;  /* 0x00000000ff00723e */ /* 0x000fc800000010ff */
[----:B------:R-:W-:-:S07]  /*4540*/  PRMT R18, R0, 0x7610, R18 ;  /* 0x0000761000127816 */ /* 0x000fce0000000012 */
.L_x_396:
[----:B------:R-:W-:Y:S05]  /*4550*/  BSYNC B6 ;  /* 0x0000000000067941 */ /* 0x000fea0003800000 */
.L_x_395:
[----:B------:R-:W2:Y:S01]  /*4560*/  LDC R0, c[0x0][0x218] ;  /* 0x00008600ff007b82 */ /* 0x000ea20000000800 */
[----:B------:R-:W-:Y:S01]  /*4570*/  BSSY B0, `(.L_x_429) ;  /* 0x0000074000007945 */ /* 0x000fe20003800000 */
[----:B--2---:R-:W-:-:S13]  /*4580*/  ISETP.NE.AND P0, PT, R0, RZ, PT ;  /* 0x000000ff0000720c */ /* 0x004fda0003f05270 */
[----:B------:R-:W-:Y:S05]  /*4590*/  @!P0 BRA `(.L_x_430) ;  /* 0x0000000400408947 */ /* 0x000fea0003800000 */
[----:B------:R-:W-:-:S13]  /*45a0*/  ISETP.NE.AND P0, PT, R0, 0x1, PT ;  /* 0x000000010000780c */ /* 0x000fda0003f05270 */
[----:B------:R-:W-:Y:S05]  /*45b0*/  @P0 BRA `(.L_x_431) ;  /* 0x00000000008c0947 */ /* 0x000fea0003800000 */
[----:B------:R-:W2:Y:S01]  /*45c0*/  S2R R16, SR_TID.X ;  /* 0x0000000000107919 */ /* 0x000ea20000002100 */
[----:B01---5:R-:W-:Y:S02]  /*45d0*/  IMAD.U32 R2, R19, 0x10000, RZ ;  /* 0x0001000013027824 */ /* 0x023fe400078e00ff */
[----:B------:R-:W-:Y:S02]  /*45e0*/  IMAD.U32 R3, R17, 0x10000, RZ ;  /* 0x0001000011037824 */ /* 0x000fe400078e00ff */
[----:B------:R-:W-:Y:S01]  /*45f0*/  IMAD.U32 R0, R22, 0x10000, RZ ;  /* 0x0001000016007824 */ /* 0x000fe200078e00ff */
[----:B------:R-:W-:Y:S01]  /*4600*/  FSETP.GTU.FTZ.AND P1, PT, |R2|, +INF , PT ;  /* 0x7f8000000200780b */ /* 0x000fe20003f3c200 */
[----:B------:R-:W-:Y:S01]  /*4610*/  IMAD.U32 R5, R18, 0x10000, RZ ;  /* 0x0001000012057824 */ /* 0x000fe200078e00ff */
[----:B------:R-:W-:Y:S02]  /*4620*/  FSETP.GTU.FTZ.AND P2, PT, |R3|, +INF , PT ;  /* 0x7f8000000300780b */ /* 0x000fe40003f5c200 */
[----:B------:R-:W-:-:S02]  /*4630*/  FSETP.GTU.FTZ.AND P0, PT, |R0|, +INF , PT ;  /* 0x7f8000000000780b */ /* 0x000fc40003f1c200 */
[----:B------:R-:W-:Y:S01]  /*4640*/  FSETP.GTU.FTZ.AND P3, PT, |R5|, +INF , PT ;  /* 0x7f8000000500780b */ /* 0x000fe20003f7c200 */
[C---:B--2---:R-:W-:Y:S01]  /*4650*/  VIADD R6, R16.reuse, 0x80 ;  /* 0x0000008010067836 */ /* 0x044fe20000000000 */
[C---:B------:R-:W-:Y:S01]  /*4660*/  ISETP.GE.AND P4, PT, R16.reuse, R23, PT ;  /* 0x000000171000720c */ /* 0x040fe20003f86270 */
[----:B------:R-:W-:-:S03]  /*4670*/  VIADD R4, R16, 0x100 ;  /* 0x0000010010047836 */ /* 0x000fc60000000000 */
[-C--:B------:R-:W-:Y:S02]  /*4680*/  ISETP.GE.OR P1, PT, R6, R23.reuse, P1 ;  /* 0x000000170600720c */ /* 0x080fe40000f26670 */
[----:B------:R-:W-:Y:S01]  /*4690*/  ISETP.GE.OR P2, PT, R4, R23, P2 ;  /* 0x000000170400720c */ /* 0x000fe20001746670 */
[----:B------:R-:W-:Y:S01]  /*46a0*/  VIADD R4, R16, 0x180 ;  /* 0x0000018010047836 */ /* 0x000fe20000000000 */
[----:B------:R-:W-:-:S04]  /*46b0*/  PLOP3.LUT P0, PT, P4, P0, PT, 0xa8, 0x0 ;  /* 0x000000000000781c */ /* 0x000fc80002701570 */
[----:B------:R-:W-:-:S05]  /*46c0*/  ISETP.GE.OR P3, PT, R4, R23, P3 ;  /* 0x000000170400720c */ /* 0x000fca0001f66670 */
[----:B------:R-:W0:Y:S08]  /*46d0*/  @!P1 LDC R9, c[0x0][0x21c] ;  /* 0x00008700ff099b82 */ /* 0x000e300000000800 */
[----:B------:R-:W1:Y:S08]  /*46e0*/  @!P2 LDC R6, c[0x0][0x21c] ;  /* 0x00008700ff06ab82 */ /* 0x000e700000000800 */
[----:B------:R-:W2:Y:S01]  /*46f0*/  @!P0 LDC R7, c[0x0][0x21c] ;  /* 0x00008700ff078b82 */ /* 0x000ea20000000800 */
[----:B0-----:R-:W-:-:S04]  /*4700*/  @!P1 FMNMX.FTZ R2, R2, R9, PT ;  /* 0x0000000902029209 */ /* 0x001fc80003810000 */
[----:B------:R-:W-:Y:S02]  /*4710*/  @!P1 F2FP.BF16.F32.PACK_AB R2, RZ, R2 ;  /* 0x00000002ff02923e */ /* 0x000fe400000010ff */
[----:B-1----:R-:W-:Y:S02]  /*4720*/  @!P2 FMNMX.FTZ R3, R3, R6, PT ;  /* 0x000000060303a209 */ /* 0x002fe40003810000 */
[----:B------:R-:W-:Y:S02]  /*4730*/  @!P1 PRMT R19, R2, 0x7610, R19 ;  /* 0x0000761002139816 */ /* 0x000fe40000000013 */
[----:B------:R-:W-:Y:S02]  /*4740*/  @!P2 F2FP.BF16.F32.PACK_AB R3, RZ, R3 ;  /* 0x00000003ff03a23e */ /* 0x000fe400000010ff */
[----:B--2---:R-:W-:Y:S02]  /*4750*/  @!P0 FMNMX.FTZ R0, R0, R7, PT ;  /* 0x0000000700008209 */ /* 0x004fe40003810000 */
[----:B------:R-:W-:-:S02]  /*4760*/  @!P2 PRMT R17, R3, 0x7610, R17 ;  /* 0x000076100311a816 */ /* 0x000fc40000000011 */
[----:B------:R-:W-:-:S04]  /*4770*/  @!P0 F2FP.BF16.F32.PACK_AB R0, RZ, R0 ;  /* 0x00000000ff00823e */ /* 0x000fc800000010ff */
[----:B------:R-:W-:Y:S01]  /*4780*/  @!P0 PRMT R22, R0, 0x7610, R22 ;  /* 0x0000761000168816 */ /* 0x000fe20000000016 */
[----:B------:R-:W-:Y:S06]  /*4790*/  @P3 BRA `(.L_x_432) ;  /* 0x0000000400443947 */ /* 0x000fec0003800000 */
[----:B------:R-:W-:Y:S02]  /*47a0*/  ULDC UR4, c[0x0][0x21c] ;  /* 0x0000870000047ab9 */ /* 0x000fe40000000800 */
[----:B------:R-:W-:-:S04]  /*47b0*/  FMNMX.FTZ R5, R5, UR4, PT ;  /* 0x0000000405057c09 */ /* 0x000fc8000b810000 */
[----:B------:R-:W-:-:S04]  /*47c0*/  F2FP.BF16.F32.PACK_AB R5, RZ, R5 ;  /* 0x00000005ff05723e */ /* 0x000fc800000010ff */
[----:B------:R-:W-:Y:S01]  /*47d0*/  PRMT R18, R5, 0x7610, R18 ;  /* 0x0000761005127816 */ /* 0x000fe20000000012 */
[----:B------:R-:W-:Y:S06]  /*47e0*/  BRA `(.L_x_432) ;  /* 0x0000000400307947 */ /* 0x000fec0003800000 */
.L_x_431:
        /* <DEDUP_REMOVED lines=13> */
[----:B------:R-:W-:Y:S02]  /*48c0*/  ISETP.GE.OR P2, PT, R4, R23, P2 ;  /* 0x000000170400720c */ /* 0x000fe40001746670 */
[----:B------:R-:W-:-:S09]  /*48d0*/  PLOP3.LUT P0, PT, P4, P0, PT, 0xa8, 0x0 ;  /* 0x000000000000781c */ /* 0x000fd20002701570 */
[----:B------:R-:W0:Y:S08]  /*48e0*/  @!P1 LDC R2, c[0x0][0x21c] ;  /* 0x00008700ff029b82 */ /* 0x000e300000000800 */
[----:B------:R-:W1:Y:S08]  /*48f0*/  @!P2 LDC R11, c[0x0][0x21c] ;  /* 0x00008700ff0bab82 */ /* 0x000e700000000800 */
[----:B------:R-:W2:Y:S08]  /*4900*/  @!P0 LDC R7, c[0x0][0x21c] ;  /* 0x00008700ff078b82 */ /* 0x000eb00000000800 */
[----:B------:R-:W3:Y:S01]  /*4910*/  @!P1 LDC R9, c[0x0][0x220] ;  /* 0x00008800ff099b82 */ /* 0x000ee20000000800 */
[----:B0-----:R-:W-:-:S07]  /*4920*/  @!P1 FMNMX.FTZ R2, R3, R2, !PT ;  /* 0x0000000203029209 */ /* 0x001fce0007810000 */
[----:B------:R-:W0:Y:S01]  /*4930*/  @!P2 LDC R4, c[0x0][0x220] ;  /* 0x00008800ff04ab82 */ /* 0x000e220000000800 */
[----:B-1----:R-:W-:Y:S01]  /*4940*/  @!P2 FMNMX.FTZ R3, R6, R11, !PT ;  /* 0x0000000b0603a209 */ /* 0x002fe20007810000 */
[----:B------:R-:W-:-:S05]  /*4950*/  VIADD R6, R16, 0x180 ;  /* 0x0000018010067836 */ /* 0x000fca0000000000 */
[----:B------:R-:W-:Y:S01]  /*4960*/  ISETP.GE.OR P3, PT, R6, R23, P3 ;  /* 0x000000170600720c */ /* 0x000fe20001f66670 */
[----:B------:R-:W1:Y:S01]  /*4970*/  @!P0 LDC R5, c[0x0][0x220] ;  /* 0x00008800ff058b82 */ /* 0x000e620000000800 */
[----:B--2---:R-:W-:Y:S02]  /*4980*/  @!P0 FMNMX.FTZ R0, R0, R7, !PT ;  /* 0x0000000700008209 */ /* 0x004fe40007810000 */
[----:B---3--:R-:W-:-:S04]  /*4990*/  @!P1 FMNMX.FTZ R2, R2, R9, PT ;  /* 0x0000000902029209 */ /* 0x008fc80003810000 */
[----:B------:R-:W-:Y:S02]  /*49a0*/  @!P1 F2FP.BF16.F32.PACK_AB R2, RZ, R2 ;  /* 0x00000002ff02923e */ /* 0x000fe400000010ff */
[----:B0-----:R-:W-:Y:S02]  /*49b0*/  @!P2 FMNMX.FTZ R3, R3, R4, PT ;  /* 0x000000040303a209 */ /* 0x001fe40003810000 */
[----:B------:R-:W-:Y:S02]  /*49c0*/  @!P1 PRMT R19, R2, 0x7610, R19 ;  /* 0x0000761002139816 */ /* 0x000fe40000000013 */
[----:B------:R-:W-:Y:S02]  /*49d0*/  @!P2 F2FP.BF16.F32.PACK_AB R3, RZ, R3 ;  /* 0x00000003ff03a23e */ /* 0x000fe400000010ff */
[----:B-1----:R-:W-:Y:S02]  /*49e0*/  @!P0 FMNMX.FTZ R0, R0, R5, PT ;  /* 0x0000000500008209 */ /* 0x002fe40003810000 */
[----:B------:R-:W-:-:S02]  /*49f0*/  @!P2 PRMT R17, R3, 0x7610, R17 ;  /* 0x000076100311a816 */ /* 0x000fc40000000011 */
[----:B------:R-:W-:-:S04]  /*4a00*/  @!P0 F2FP.BF16.F32.PACK_AB R0, RZ, R0 ;  /* 0x00000000ff00823e */ /* 0x000fc800000010ff */
[----:B------:R-:W-:Y:S01]  /*4a10*/  @!P0 PRMT R22, R0, 0x7610, R22 ;  /* 0x0000761000168816 */ /* 0x000fe20000000016 */
[----:B------:R-:W-:Y:S06]  /*4a20*/  @P3 BRA `(.L_x_432) ;  /* 0x0000000000a03947 */ /* 0x000fec0003800000 */
[----:B------:R-:W-:Y:S02]  /*4a30*/  ULDC UR4, c[0x0][0x21c] ;  /* 0x0000870000047ab9 */ /* 0x000fe40000000800 */
[----:B------:R-:W-:Y:S01]  /*4a40*/  FMNMX.FTZ R0, R8, UR4, !PT ;  /* 0x0000000408007c09 */ /* 0x000fe2000f810000 */
[----:B------:R-:W-:-:S03]  /*4a50*/  ULDC UR4, c[0x0][0x220] ;  /* 0x0000880000047ab9 */ /* 0x000fc60000000800 */
[----:B------:R-:W-:-:S04]  /*4a60*/  FMNMX.FTZ R0, R0, UR4, PT ;  /* 0x0000000400007c09 */ /* 0x000fc8000b810000 */
[----:B------:R-:W-:-:S04]  /*4a70*/  F2FP.BF16.F32.PACK_AB R0, RZ, R0 ;  /* 0x00000000ff00723e */ /* 0x000fc800000010ff */
[----:B------:R-:W-:Y:S01]  /*4a80*/  PRMT R18, R0, 0x7610, R18 ;  /* 0x0000761000127816 */ /* 0x000fe20000000012 */
[----:B------:R-:W-:Y:S06]  /*4a90*/  BRA `(.L_x_432) ;  /* 0x0000000000847947 */ /* 0x000fec0003800000 */
.L_x_430:
[----:B------:R-:W0:Y:S01]  /*4aa0*/  S2R R16, SR_TID.X ;  /* 0x0000000000107919 */ /* 0x000e220000002100 */
[----:B-----5:R-:W-:Y:S02]  /*4ab0*/  IMAD.U32 R4, R19, 0x10000, RZ ;  /* 0x0001000013047824 */ /* 0x020fe400078e00ff */
[----:B------:R-:W-:Y:S02]  /*4ac0*/  IMAD.U32 R7, R17, 0x10000, RZ ;  /* 0x0001000011077824 */ /* 0x000fe400078e00ff */
[----:B------:R-:W-:Y:S01]  /*4ad0*/  IMAD.U32 R9, R18, 0x10000, RZ ;  /* 0x0001000012097824 */ /* 0x000fe200078e00ff */
[----:B------:R-:W-:Y:S01]  /*4ae0*/  FSETP.GTU.FTZ.AND P0, PT, |R4|, +INF , PT ;  /* 0x7f8000000400780b */ /* 0x000fe20003f1c200 */
[----:B------:R-:W-:Y:S01]  /*4af0*/  IMAD.U32 R0, R22, 0x10000, RZ ;  /* 0x0001000016007824 */ /* 0x000fe200078e00ff */
[----:B------:R-:W-:Y:S02]  /*4b00*/  FSETP.GTU.FTZ.AND P1, PT, |R7|, +INF , PT ;  /* 0x7f8000000700780b */ /* 0x000fe40003f3c200 */
[----:B------:R-:W-:-:S02]  /*4b10*/  FSETP.GTU.FTZ.AND P3, PT, |R9|, +INF , PT ;  /* 0x7f8000000900780b */ /* 0x000fc40003f7c200 */
[----:B------:R-:W-:Y:S01]  /*4b20*/  FSETP.GTU.FTZ.AND P2, PT, |R0|, +INF , PT ;  /* 0x7f8000000000780b */ /* 0x000fe20003f5c200 */
[C---:B01----:R-:W-:Y:S01]  /*4b30*/  VIADD R2, R16.reuse, 0x80 ;  /* 0x0000008010027836 */ /* 0x043fe20000000000 */
[CC--:B------:R-:W-:Y:S01]  /*4b40*/  ISETP.GE.AND P4, PT, R16.reuse, R23.reuse, PT ;  /* 0x000000171000720c */ /* 0x0c0fe20003f86270 */
[C---:B------:R-:W-:Y:S02]  /*4b50*/  VIADD R6, R16.reuse, 0x100 ;  /* 0x0000010010067836 */ /* 0x040fe40000000000 */
[----:B------:R-:W-:Y:S01]  /*4b60*/  VIADD R8, R16, 0x180 ;  /* 0x0000018010087836 */ /* 0x000fe20000000000 */
[-C--:B------:R-:W-:Y:S02]  /*4b70*/  ISETP.GE.OR P0, PT, R2, R23.reuse, P0 ;  /* 0x000000170200720c */ /* 0x080fe40000706670 */
[-C--:B------:R-:W-:Y:S02]  /*4b80*/  ISETP.GE.OR P1, PT, R6, R23.reuse, P1 ;  /* 0x000000170600720c */ /* 0x080fe40000f26670 */
[----:B------:R-:W-:-:S02]  /*4b90*/  ISETP.GE.OR P3, PT, R8, R23, P3 ;  /* 0x000000170800720c */ /* 0x000fc40001f66670 */
[----:B------:R-:W-:-:S07]  /*4ba0*/  PLOP3.LUT P2, PT, P4, P2, PT, 0xa8, 0x0 ;  /* 0x000000000000781c */ /* 0x000fce0002745570 */
[----:B------:R-:W0:Y:S08]  /*4bb0*/  @!P0 LDC R5, c[0x0][0x21c] ;  /* 0x00008700ff058b82 */ /* 0x000e300000000800 */
[----:B------:R-:W1:Y:S08]  /*4bc0*/  @!P1 LDC R2, c[0x0][0x21c] ;  /* 0x00008700ff029b82 */ /* 0x000e700000000800 */
[----:B------:R-:W2:Y:S08]  /*4bd0*/  @!P3 LDC R6, c[0x0][0x21c] ;  /* 0x00008700ff06bb82 */ /* 0x000eb00000000800 */
[----:B------:R-:W3:Y:S01]  /*4be0*/  @!P2 LDC R3, c[0x0][0x21c] ;  /* 0x00008700ff03ab82 */ /* 0x000ee20000000800 */
[----:B0-----:R-:W-:-:S04]  /*4bf0*/  @!P0 FMNMX.FTZ R5, R4, R5, !PT ;  /* 0x0000000504058209 */ /* 0x001fc80007810000 */
[----:B------:R-:W-:Y:S02]  /*4c00*/  @!P0 F2FP.BF16.F32.PACK_AB R5, RZ, R5 ;  /* 0x00000005ff05823e */ /* 0x000fe400000010ff */
[----:B-1----:R-:W-:Y:S02]  /*4c10*/  @!P1 FMNMX.FTZ R2, R7, R2, !PT ;  /* 0x0000000207029209 */ /* 0x002fe40007810000 */
[----:B------:R-:W-:Y:S02]  /*4c20*/  @!P0 PRMT R19, R5, 0x7610, R19 ;  /* 0x0000761005138816 */ /* 0x000fe40000000013 */
[----:B------:R-:W-:Y:S02]  /*4c30*/  @!P1 F2FP.BF16.F32.PACK_AB R2, RZ, R2 ;  /* 0x00000002ff02923e */ /* 0x000fe400000010ff */
[----:B--2---:R-:W-:Y:S02]  /*4c40*/  @!P3 FMNMX.FTZ R6, R9, R6, !PT ;  /* 0x000000060906b209 */ /* 0x004fe40007810000 */
[----:B------:R-:W-:-:S02]  /*4c50*/  @!P1 PRMT R17, R2, 0x7610, R17 ;  /* 0x0000761002119816 */ /* 0x000fc40000000011 */
[----:B------:R-:W-:Y:S02]  /*4c60*/  @!P3 F2FP.BF16.F32.PACK_AB R6, RZ, R6 ;  /* 0x00000006ff06b23e */ /* 0x000fe400000010ff */
[----:B---3--:R-:W-:Y:S02]  /*4c70*/  @!P2 FMNMX.FTZ R3, R0, R3, !PT ;  /* 0x000000030003a209 */ /* 0x008fe40007810000 */
[----:B------:R-:W-:Y:S02]  /*4c80*/  @!P3 PRMT R18, R6, 0x7610, R18 ;  /* 0x000076100612b816 */ /* 0x000fe40000000012 */
[----:B------:R-:W-:-:S04]  /*4c90*/  @!P2 F2FP.BF16.F32.PACK_AB R3, RZ, R3 ;  /* 0x00000003ff03a23e */ /* 0x000fc800000010ff */
[----:B------:R-:W-:-:S07]  /*4ca0*/  @!P2 PRMT R22, R3, 0x7610, R22 ;  /* 0x000076100316a816 */ /* 0x000fce0000000016 */
.L_x_432:
[----:B------:R-:W-:Y:S05]  /*4cb0*/  BSYNC B0 ;  /* 0x0000000000007941 */ /* 0x000fea0003800000 */
.L_x_429:
[----:B------:R-:W0:Y:S01]  /*4cc0*/  LDC.U8 R2, c[0x0][0x24c] ;  /* 0x00009300ff027b82 */ /* 0x000e220000000000 */
[----:B------:R-:W-:Y:S04]  /*4cd0*/  BSSY B6, `(.L_x_433) ;  /* 0x00000fe000067945 */ /* 0x000fe80003800000 */
[----:B------:R-:W-:Y:S05]  /*4ce0*/  @P4 BRA `(.L_x_434) ;  /* 0x0000000c00f04947 */ /* 0x000fea0003800000 */
[----:B------:R-:W1:Y:S01]  /*4cf0*/  LDC.64 R8, c[0x0][0x230] ;  /* 0x00008c00ff087b82 */ /* 0x000e620000000a00 */
[----:B------:R-:W-:Y:S01]  /*4d00*/  IMAD R0, R25, 0x200, R16 ;  /* 0x0000020019007824 */ /* 0x000fe200078e0210 */
[----:B0-----:R-:W-:Y:S01]  /*4d10*/  PRMT R4, R2, 0x9910, RZ ;  /* 0x0000991002047816 */ /* 0x001fe200000000ff */
[----:B------:R-:W-:Y:S02]  /*4d20*/  ULDC UR4, c[0x0][0x250] ;  /* 0x0000940000047ab9 */ /* 0x000fe40000000800 */
[----:B------:R-:W-:Y:S02]  /*4d30*/  IMAD R3, R0, UR4, RZ ;  /* 0x0000000400037c24 */ /* 0x000fe4000f8e02ff */
[----:B------:R-:W-:-:S05]  /*4d40*/  IMAD.MOV.U32 R0, RZ, RZ, R4 ;  /* 0x000000ffff007224 */ /* 0x000fca00078e0004 */
[----:B------:R-:W-:Y:S02]  /*4d50*/  ISETP.GT.AND P0, PT, R0, 0x9, PT ;  /* 0x000000090000780c */ /* 0x000fe40003f04270 */
[----:B-1----:R-:W-:-:S05]  /*4d60*/  IADD3 R8, P1, R3, R8, RZ ;  /* 0x0000000803087210 */ /* 0x002fca0007f3e0ff */
        /* <DEDUP_REMOVED lines=10> */
[----:B------:R-:W-:-:S04]  /*4e10*/  IMAD.U32 R22, R22, 0x10000, RZ ;  /* 0x0001000016167824 */ /* 0x000fc800078e00ff */
[----:B------:R-:W0:Y:S02]  /*4e20*/  F2I.FTZ.TRUNC.NTZ R3, R22 ;  /* 0x0000001600037305 */ /* 0x000e24000021f100 */
[----:B0-----:R0:W-:Y:S01]  /*4e30*/  STG.E.U8 desc[UR36][R8.64], R3 ;  /* 0x0000000308007986 */ /* 0x0011e2000c101124 */
[----:B------:R-:W-:Y:S05]  /*4e40*/  BRA `(.L_x_440) ;  /* 0x0000000c00947947 */ /* 0x000fea0003800000 */
.L_x_438:
[----:B------:R-:W-:-:S06]  /*4e50*/  IMAD.U32 R5, R22, 0x10000, RZ ;  /* 0x0001000016057824 */ /* 0x000fcc00078e00ff */
[----:B------:R-:W0:Y:S02]  /*4e60*/  F2I.S64.TRUNC R4, R5 ;  /* 0x0000000500047311 */ /* 0x000e24000020d900 */
[----:B0-----:R0:W-:Y:S01]  /*4e70*/  STG.E.U8 desc[UR36][R8.64], R4 ;  /* 0x0000000408007986 */ /* 0x0011e2000c101124 */
[----:B------:R-:W-:Y:S05]  /*4e80*/  BRA `(.L_x_440) ;  /* 0x0000000c00847947 */ /* 0x000fea0003800000 */
.L_x_437:
        /* <DEDUP_REMOVED lines=10> */
.L_x_442:
[----:B------:R-:W-:-:S04]  /*4f30*/  IMAD.U32 R22, R22, 0x10000, RZ ;  /* 0x0001000016167824 */ /* 0x000fc800078e00ff */
[----:B------:R-:W0:Y:S02]  /*4f40*/  F2I.FTZ.TRUNC.NTZ R3, R22 ;  /* 0x0000001600037305 */ /* 0x000e24000021f100 */
[----:B0-----:R0:W-:Y:S01]  /*4f50*/  STG.E desc[UR36][R8.64], R3 ;  /* 0x0000000308007986 */ /* 0x0011e2000c101924 */
[----:B------:R-:W-:Y:S05]  /*4f60*/  BRA `(.L_x_440) ;  /* 0x0000000c004c7947 */ /* 0x000fea0003800000 */
.L_x_441:
[----:B------:R-:W-:-:S04]  /*4f70*/  IMAD.U32 R22, R22, 0x10000, RZ ;  /* 0x0001000016167824 */ /* 0x000fc800078e00ff */
[----:B------:R-:W0:Y:S02]  /*4f80*/  F2I.FTZ.TRUNC.NTZ R3, R22 ;  /* 0x0000001600037305 */ /* 0x000e24000021f100 */
[----:B0-----:R0:W-:Y:S01]  /*4f90*/  STG.E.U16 desc[UR36][R8.64], R3 ;  /* 0x0000000308007986 */ /* 0x0011e2000c101524 */
[----:B------:R-:W-:Y:S05]  /*4fa0*/  BRA `(.L_x_440) ;  /* 0x0000000c003c7947 */ /* 0x000fea0003800000 */
.L_x_436:
        /* <DEDUP_REMOVED lines=9> */
.L_x_444:
[----:B------:R-:W-:-:S05]  /*5040*/  IMAD.U32 R0, R22, 0x10000, RZ ;  /* 0x0001000016007824 */ /* 0x000fca00078e00ff */
[----:B------:R-:W-:-:S05]  /*5050*/  F2FP.F16.F32.PACK_AB R0, RZ, R0 ;  /* 0x00000000ff00723e */ /* 0x000fca00000000ff */
[----:B------:R0:W-:Y:S01]  /*5060*/  STG.E.U16 desc[UR36][R8.64], R0 ;  /* 0x0000000008007986 */ /* 0x0001e2000c101524 */
[----:B------:R-:W-:Y:S05]  /*5070*/  BRA `(.L_x_440) ;  /* 0x0000000c00087947 */ /* 0x000fea0003800000 */
.L_x_443:
        /* <DEDUP_REMOVED lines=10> */
.L_x_446:
[----:B------:R-:W-:-:S05]  /*5120*/  IMAD.U32 R22, R22, 0x10000, RZ ;  /* 0x0001000016167824 */ /* 0x000fca00078e00ff */
[----:B------:R-:W-:-:S04]  /*5130*/  F2FP.F16.F32.PACK_AB R3, RZ, R22 ;  /* 0x00000016ff03723e */ /* 0x000fc800000000ff */
[----:B------:R-:W-:-:S05]  /*5140*/  PRMT R3, R3, 0x5410, RZ ;  /* 0x0000541003037816 */ /* 0x000fca00000000ff */
[----:B------:R0:W-:Y:S01]  /*5150*/  STG.E desc[UR36][R8.64], R3 ;  /* 0x0000000308007986 */ /* 0x0001e2000c101924 */
[----:B------:R-:W-:Y:S05]  /*5160*/  BRA `(.L_x_440) ;  /* 0x0000000800cc7947 */ /* 0x000fea0003800000 */
.L_x_445:
[----:B------:R-:W-:-:S04]  /*5170*/  IMAD.U32 R4, R22, 0x10000, RZ ;  /* 0x0001000016047824 */ /* 0x000fc800078e00ff */
[----:B------:R-:W-:-:S06]  /*5180*/  FMUL.FTZ R4, R4, 1 ;  /* 0x3f80000004047820 */ /* 0x000fcc0000410000 */
[----:B------:R-:W0:Y:S02]  /*5190*/  F2F.F64.F32 R4, R4 ;  /* 0x0000000400047310 */ /* 0x000e240000201800 */
[----:B0-----:R0:W-:Y:S01]  /*51a0*/  STG.E.64 desc[UR36][R8.64], R4 ;  /* 0x0000000408007986 */ /* 0x0011e2000c101b24 */
[----:B------:R-:W-:Y:S05]  /*51b0*/  BRA `(.L_x_440) ;  /* 0x0000000800b87947 */ /* 0x000fea0003800000 */
.L_x_435:
        /* <DEDUP_REMOVED lines=13> */
.L_x_449:
[----:B------:R-:W-:Y:S01]  /*5290*/  IMAD.U32 R22, R22, 0x10000, RZ ;  /* 0x0001000016167824 */ /* 0x000fe200078e00ff */
[----:B------:R-:W-:-:S03]  /*52a0*/  CS2R R6, SRZ ;  /* 0x0000000000067805 */ /* 0x000fc6000001ff00 */
[----:B------:R-:W-:-:S06]  /*52b0*/  FMUL.FTZ R4, R22, 1 ;  /* 0x3f80000016047820 */ /* 0x000fcc0000410000 */
[----:B------:R-:W0:Y:S02]  /*52c0*/  F2F.F64.F32 R4, R4 ;  /* 0x0000000400047310 */ /* 0x000e240000201800 */
[----:B0-----:R0:W-:Y:S01]  /*52d0*/  STG.E.128 desc[UR36][R8.64], R4 ;  /* 0x0000000408007986 */ /* 0x0011e2000c101d24 */
[----:B------:R-:W-:Y:S05]  /*52e0*/  BRA `(.L_x_440) ;  /* 0x00000008006c7947 */ /* 0x000fea0003800000 */
.L_x_448:
        /* <DEDUP_REMOVED lines=21> */
.L_x_453:
[----:B------:R-:W-:Y:S05]  /*5440*/  BSYNC B0 ;  /* 0x0000000000007941 */ /* 0x000fea0003800000 */
.L_x_452:
[----:B------:R-:W-:-:S05]  /*5450*/  LOP3.LUT R5, R0, R5, RZ, 0xfc, !PT ;  /* 0x0000000500057212 */ /* 0x000fca00078efcff */
[----:B------:R0:W-:Y:S01]  /*5460*/  STG.E.U8 desc[UR36][R8.64], R5 ;  /* 0x0000000508007986 */ /* 0x0001e2000c101124 */
[----:B------:R-:W-:Y:S05]  /*5470*/  BRA `(.L_x_440) ;  /* 0x0000000800087947 */ /* 0x000fea0003800000 */
.L_x_451:
        /* <DEDUP_REMOVED lines=13> */
.L_x_455:
[----:B------:R-:W-:Y:S01]  /*5550*/  IMAD.MOV.U32 R0, RZ, RZ, 0x7f ;  /* 0x0000007fff007424 */ /* 0x000fe200078e00ff */
[----:B------:R-:W-:-:S04]  /*5560*/  ISETP.GT.U32.AND P0, PT, R3, 0x7f800000, PT ;  /* 0x7f8000000300780c */ /* 0x000fc80003f04070 */
[----:B------:R-:W-:-:S09]  /*5570*/  SEL R0, R0, 0x7c, P0 ;  /* 0x0000007c00007807 */ /* 0x000fd20000000000 */
.L_x_456:
[----:B------:R-:W-:Y:S05]  /*5580*/  BSYNC B0 ;  /* 0x0000000000007941 */ /* 0x000fea0003800000 */
.L_x_454:
[----:B------:R-:W-:-:S04]  /*5590*/  LOP3.LUT R3, R5, 0x80000000, RZ, 0xc0, !PT ;  /* 0x8000000005037812 */ /* 0x000fc800078ec0ff */
[----:B------:R-:W-:-:S04]  /*55a0*/  SHF.R.U32.HI R3, RZ, 0x18, R3 ;  /* 0x00000018ff037819 */ /* 0x000fc80000011603 */
[----:B------:R-:W-:-:S05]  /*55b0*/  LOP3.LUT R3, R0, R3, RZ, 0xfc, !PT ;  /* 0x0000000300037212 */ /* 0x000fca00078efcff */
[----:B------:R0:W-:Y:S01]  /*55c0*/  STG.E.U8 desc[UR36][R8.64], R3 ;  /* 0x0000000308007986 */ /* 0x0001e2000c101124 */
[----:B------:R-:W-:Y:S05]  /*55d0*/  BRA `(.L_x_440) ;  /* 0x0000000400b07947 */ /* 0x000fea0003800000 */
.L_x_450:
[----:B------:R0:W-:Y:S01]  /*55e0*/  STG.E.U16 desc[UR36][R8.64], R22 ;  /* 0x0000001608007986 */ /* 0x0001e2000c101524 */
[----:B------:R-:W-:Y:S05]  /*55f0*/  BRA `(.L_x_440) ;  /* 0x0000000400a87947 */ /* 0x000fea0003800000 */
.L_x_447:
        /* <DEDUP_REMOVED lines=12> */
.L_x_459:
        /* <DEDUP_REMOVED lines=17> */
.L_x_462:
[----:B------:R-:W-:-:S04]  /*57d0*/  LOP3.LUT R3, R5, 0x80000000, RZ, 0xc0, !PT ;  /* 0x8000000005037812 */ /* 0x000fc800078ec0ff */
[----:B------:R-:W-:-:S04]  /*57e0*/  SHF.R.U32.HI R3, RZ, 0x18, R3 ;  /* 0x00000018ff037819 */ /* 0x000fc80000011603 */
[----:B------:R-:W-:-:S04]  /*57f0*/  LOP3.LUT R0, R0, R3, RZ, 0xfc, !PT ;  /* 0x0000000300007212 */ /* 0x000fc800078efcff */
[----:B------:R-:W-:-:S07]  /*5800*/  PRMT R4, R0, 0x7610, R4 ;  /* 0x0000761000047816 */ /* 0x000fce0000000004 */
.L_x_461:
[----:B------:R-:W-:Y:S05]  /*5810*/  BSYNC B0 ;  /* 0x0000000000007941 */ /* 0x000fea0003800000 */
.L_x_460:
[----:B------:R3:W-:Y:S01]  /*5820*/  STG.E.U8 desc[UR36][R8.64], R4 ;  /* 0x0000000408007986 */ /* 0x0007e2000c101124 */
[----:B------:R-:W-:Y:S05]  /*5830*/  BRA `(.L_x_440) ;  /* 0x0000000400187947 */ /* 0x000fea0003800000 */
.L_x_458:
        /* <DEDUP_REMOVED lines=17> */
.L_x_465:
[----:B------:R-:W-:-:S04]  /*5950*/  LOP3.LUT R3, R5, 0x80000000, RZ, 0xc0, !PT ;  /* 0x8000000005037812 */ /* 0x000fc800078ec0ff */
[----:B------:R-:W-:-:S04]  /*5960*/  SHF.R.U32.HI R3, RZ, 0x18, R3 ;  /* 0x00000018ff037819 */ /* 0x000fc80000011603 */
[----:B------:R-:W-:-:S04]  /*5970*/  LOP3.LUT R0, R0, R3, RZ, 0xfc, !PT ;  /* 0x0000000300007212 */ /* 0x000fc800078efcff */
[----:B------:R-:W-:-:S07]  /*5980*/  PRMT R4, R0, 0x7610, R4 ;  /* 0x0000761000047816 */ /* 0x000fce0000000004 */
.L_x_464:
[----:B------:R-:W-:Y:S05]  /*5990*/  BSYNC B0 ;  /* 0x0000000000007941 */ /* 0x000fea0003800000 */
.L_x_463:
[----:B------:R0:W-:Y:S01]  /*59a0*/  STG.E.U8 desc[UR36][R8.64], R4 ;  /* 0x0000000408007986 */ /* 0x0001e2000c101124 */
[----:B------:R-:W-:Y:S05]  /*59b0*/  BRA `(.L_x_440) ;  /* 0x0000000000b87947 */ /* 0x000fea0003800000 */
.L_x_457:
[----:B------:R-:W-:-:S13]  /*59c0*/  ISETP.NE.AND P0, PT, R0, 0x1c, PT ;  /* 0x0000001c0000780c */ /* 0x000fda0003f05270 */
[----:B------:R-:W-:Y:S05]  /*59d0*/  @!P0 BRA `(.L_x_466) ;  /* 0x0000000000a48947 */ /* 0x000fea0003800000 */
[----:B------:R-:W-:-:S13]  /*59e0*/  ISETP.NE.AND P0, PT, R0, 0x1d, PT ;  /* 0x0000001d0000780c */ /* 0x000fda0003f05270 */
[----:B------:R-:W-:Y:S05]  /*59f0*/  @!P0 BRA `(.L_x_467) ;  /* 0x00000000008c8947 */ /* 0x000fea0003800000 */
[----:B------:R-:W-:-:S13]  /*5a00*/  ISETP.NE.AND P0, PT, R0, 0x2c, PT ;  /* 0x0000002c0000780c */ /* 0x000fda0003f05270 */
[----:B------:R-:W-:Y:S05]  /*5a10*/  @P0 BRA `(.L_x_439) ;  /* 0x0000000000400947 */ /* 0x000fea0003800000 */
[----:B------:R-:W-:-:S05]  /*5a20*/  IMAD.U32 R22, R22, 0x10000, RZ ;  /* 0x0001000016167824 */ /* 0x000fca00078e00ff */
[----:B------:R-:W-:-:S04]  /*5a30*/  SHF.R.U32.HI R4, RZ, 0x17, R22 ;  /* 0x00000017ff047819 */ /* 0x000fc80000011616 */
[----:B------:R-:W-:-:S04]  /*5a40*/  LOP3.LUT R3, R4, 0xff, RZ, 0xc0, !PT ;  /* 0x000000ff04037812 */ /* 0x000fc800078ec0ff */
[----:B------:R-:W-:-:S13]  /*5a50*/  ISETP.NE.AND P2, PT, R3, 0xff, PT ;  /* 0x000000ff0300780c */ /* 0x000fda0003f45270 */
[--C-:B------:R-:W-:Y:S02]  /*5a60*/  @P2 SHF.R.U32.HI R0, RZ, 0x16, R22.reuse ;  /* 0x00000016ff002819 */ /* 0x100fe40000011616 */
[----:B------:R-:W-:Y:S01]  /*5a70*/  @P2 LOP3.LUT P0, RZ, R3, 0x3fffff, R22, 0xf8, !PT ;  /* 0x003fffff03ff2812 */ /* 0x000fe2000780f816 */
[----:B------:R-:W-:Y:S01]  /*5a80*/  IMAD.MOV.U32 R3, RZ, RZ, 0xff ;  /* 0x000000ffff037424 */ /* 0x000fe200078e00ff */
        /* <DEDUP_REMOVED lines=9> */
.L_x_439:
        /* <DEDUP_REMOVED lines=16> */
.L_x_468:
[----:B------:R-:W-:Y:S05]  /*5c20*/  BRA `(.L_x_440) ;  /* 0x00000000001c7947 */ /* 0x000fea0003800000 */
.L_x_467:
[----:B------:R-:W-:-:S06]  /*5c30*/  IMAD.U32 R4, R22, 0x10000, RZ ;  /* 0x0001000016047824 */ /* 0x000fcc00078e00ff */
[----:B------:R-:W0:Y:S02]  /*5c40*/  F2I.U64.TRUNC R4, R4 ;  /* 0x0000000400047311 */ /* 0x000e24000020d800 */
[----:B0-----:R2:W-:Y:S01]  /*5c50*/  STG.E.64 desc[UR36][R8.64], R4 ;  /* 0x0000000408007986 */ /* 0x0015e2000c101b24 */
[----:B------:R-:W-:Y:S05]  /*5c60*/  BRA `(.L_x_440) ;  /* 0x00000000000c7947 */ /* 0x000fea0003800000 */
.L_x_466:
[----:B------:R-:W-:-:S04]  /*5c70*/  IMAD.U32 R22, R22, 0x10000, RZ ;  /* 0x0001000016167824 */ /* 0x000fc800078e00ff */
[----:B------:R-:W0:Y:S02]  /*5c80*/  F2I.FTZ.U32.TRUNC.NTZ R3, R22 ;  /* 0x0000001600037305 */ /* 0x000e24000021f000 */
[----:B0-----:R0:W-:Y:S02]  /*5c90*/  STG.E desc[UR36][R8.64], R3 ;  /* 0x0000000308007986 */ /* 0x0011e4000c101924 */
.L_x_440:
[----:B------:R-:W-:-:S07]  /*5ca0*/  VIADD R16, R16, 0x80 ;  /* 0x0000008010107836 */ /* 0x000fce0000000000 */
.L_x_434:
[----:B------:R-:W-:Y:S05]  /*5cb0*/  BSYNC B6 ;  /* 0x0000000000067941 */ /* 0x000fea0003800000 */
.L_x_433:
[----:B------:R-:W-:Y:S01]  /*5cc0*/  ISETP.GE.AND P0, PT, R16, R23, PT ;  /* 0x000000171000720c */ /* 0x000fe20003f06270 */
[----:B------:R-:W-:-:S12]  /*5cd0*/  BSSY B6, `(.L_x_469) ;  /* 0x00001fc000067945 */ /* 0x000fd80003800000 */
[----:B------:R-:W-:Y:S05]  /*5ce0*/  @P0 BRA `(.L_x_470) ;  /* 0x0000001c00e80947 */ /* 0x000fea0003800000 */
[----:B01234-:R-:W0:Y:S01]  /*5cf0*/  LDC.64 R8, c[0x0][0x230] ;  /* 0x00008c00ff087b82 */ /* 0x01fe220000000a00 */
        /* <DEDUP_REMOVED lines=21> */
.L_x_474:
[----:B------:R-:W-:-:S06]  /*5e50*/  IMAD.U32 R5, R19, 0x10000, RZ ;  /* 0x0001000013057824 */ /* 0x000fcc00078e00ff */
[----:B------:R-:W0:Y:S02]  /*5e60*/  F2I.S64.TRUNC R4, R5 ;  /* 0x0000000500047311 */ /* 0x000e24000020d900 */
[----:B0-----:R0:W-:Y:S01]  /*5e70*/  STG.E.U8 desc[UR36][R8.64], R4 ;  /* 0x0000000408007986 */ /* 0x0011e2000c101124 */
[----:B------:R-:W-:Y:S05]  /*5e80*/  BRA `(.L_x_476) ;  /* 0x0000000c00847947 */ /* 0x000fea0003800000 */
.L_x_473:
        /* <DEDUP_REMOVED lines=10> */
.L_x_478:
[----:B------:R-:W-:-:S06]  /*5f30*/  IMAD.U32 R19, R19, 0x10000, RZ ;  /* 0x0001000013137824 */ /* 0x000fcc00078e00ff */
[----:B------:R-:W0:Y:S02]  /*5f40*/  F2I.FTZ.TRUNC.NTZ R19, R19 ;  /* 0x0000001300137305 */ /* 0x000e24000021f100 */
[----:B0-----:R0:W-:Y:S01]  /*5f50*/  STG.E desc[UR36][R8.64], R19 ;  /* 0x0000001308007986 */ /* 0x0011e2000c101924 */
[----:B------:R-:W-:Y:S05]  /*5f60*/  BRA `(.L_x_476) ;  /* 0x0000000c004c7947 */ /* 0x000fea0003800000 */
.L_x_477:
[----:B------:R-:W-:-:S06]  /*5f70*/  IMAD.U32 R19, R19, 0x10000, RZ ;  /* 0x0001000013137824 */ /* 0x000fcc00078e00ff */
[----:B------:R-:W0:Y:S02]  /*5f80*/  F2I.FTZ.TRUNC.NTZ R19, R19 ;  /* 0x0000001300137305 */ /* 0x000e24000021f100 */
[----:B0-----:R0:W-:Y:S01]  /*5f90*/  STG.E.U16 desc[UR36][R8.64], R19 ;  /* 0x0000001308007986 */ /* 0x0011e2000c101524 */
[----:B------:R-:W-:Y:S05]  /*5fa0*/  BRA `(.L_x_476) ;  /* 0x0000000c003c7947 */ /* 0x000fea0003800000 */
.L_x_472:
        /* <DEDUP_REMOVED lines=9> */
.L_x_480:
[----:B------:R-:W-:-:S05]  /*6040*/  IMAD.U32 R0, R19, 0x10000, RZ ;  /* 0x0001000013007824 */ /* 0x000fca00078e00ff */
[----:B------:R-:W-:-:S05]  /*6050*/  F2FP.F16.F32.PACK_AB R0, RZ, R0 ;  /* 0x00000000ff00723e */ /* 0x000fca00000000ff */
[----:B------:R0:W-:Y:S01]  /*6060*/  STG.E.U16 desc[UR36][R8.64], R0 ;  /* 0x0000000008007986 */ /* 0x0001e2000c101524 */
[----:B------:R-:W-:Y:S05]  /*6070*/  BRA `(.L_x_476) ;  /* 0x0000000c00087947 */ /* 0x000fea0003800000 */
.L_x_479:
        /* <DEDUP_REMOVED lines=10> */
.L_x_482:
[----:B------:R-:W-:-:S05]  /*6120*/  IMAD.U32 R19, R19, 0x10000, RZ ;  /* 0x0001000013137824 */ /* 0x000fca00078e00ff */
[----:B------:R-:W-:-:S04]  /*6130*/  F2FP.F16.F32.PACK_AB R3, RZ, R19 ;  /* 0x00000013ff03723e */ /* 0x000fc800000000ff */
[----:B------:R-:W-:-:S05]  /*6140*/  PRMT R3, R3, 0x5410, RZ ;  /* 0x0000541003037816 */ /* 0x000fca00000000ff */
[----:B------:R0:W-:Y:S01]  /*6150*/  STG.E desc[UR36][R8.64], R3 ;  /* 0x0000000308007986 */ /* 0x0001e2000c101924 */
[----:B------:R-:W-:Y:S05]  /*6160*/  BRA `(.L_x_476) ;  /* 0x0000000800cc7947 */ /* 0x000fea0003800000 */
.L_x_481:
[----:B------:R-:W-:-:S04]  /*6170*/  IMAD.U32 R4, R19, 0x10000, RZ ;  /* 0x0001000013047824 */ /* 0x000fc800078e00ff */
[----:B------:R-:W-:-:S06]  /*6180*/  FMUL.FTZ R4, R4, 1 ;  /* 0x3f80000004047820 */ /* 0x000fcc0000410000 */
[----:B------:R-:W0:Y:S02]  /*6190*/  F2F.F64.F32 R4, R4 ;  /* 0x0000000400047310 */ /* 0x000e240000201800 */
[----:B0-----:R0:W-:Y:S01]  /*61a0*/  STG.E.64 desc[UR36][R8.64], R4 ;  /* 0x0000000408007986 */ /* 0x0011e2000c101b24 */
[----:B------:R-:W-:Y:S05]  /*61b0*/  BRA `(.L_x_476) ;  /* 0x0000000800b87947 */ /* 0x000fea0003800000 */
.L_x_471:
        /* <DEDUP_REMOVED lines=13> */
.L_x_485:
[----:B------:R-:W-:Y:S01]  /*6290*/  IMAD.U32 R19, R19, 0x10000, RZ ;  /* 0x0001000013137824 */ /* 0x000fe200078e00ff */
[----:B------:R-:W-:-:S03]  /*62a0*/  CS2R R6, SRZ ;  /* 0x0000000000067805 */ /* 0x000fc6000001ff00 */
[----:B------:R-:W-:-:S06]  /*62b0*/  FMUL.FTZ R4, R19, 1 ;  /* 0x3f80000013047820 */ /* 0x000fcc0000410000 */
[----:B------:R-:W0:Y:S02]  /*62c0*/  F2F.F64.F32 R4, R4 ;  /* 0x0000000400047310 */ /* 0x000e240000201800 */
[----:B0-----:R0:W-:Y:S01]  /*62d0*/  STG.E.128 desc[UR36][R8.64], R4 ;  /* 0x0000000408007986 */ /* 0x0011e2000c101d24 */
[----:B------:R-:W-:Y:S05]  /*62e0*/  BRA `(.L_x_476) ;  /* 0x00000008006c7947 */ /* 0x000fea0003800000 */
.L_x_484:
        /* <DEDUP_REMOVED lines=21> */
.L_x_489:
[----:B------:R-:W-:Y:S05]  /*6440*/  BSYNC B0 ;  /* 0x0000000000007941 */ /* 0x000fea0003800000 */
.L_x_488:
[----:B------:R-:W-:-:S05]  /*6450*/  LOP3.LUT R5, R0, R5, RZ, 0xfc, !PT ;  /* 0x0000000500057212 */ /* 0x000fca00078efcff */
[----:B------:R0:W-:Y:S01]  /*6460*/  STG.E.U8 desc[UR36][R8.64], R5 ;  /* 0x0000000508007986 */ /* 0x0001e2000c101124 */
[----:B------:R-:W-:Y:S05]  /*6470*/  BRA `(.L_x_476) ;  /* 0x0000000800087947 */ /* 0x000fea0003800000 */
.L_x_487:
        /* <DEDUP_REMOVED lines=13> */
.L_x_491:
[----:B------:R-:W-:Y:S01]  /*6550*/  IMAD.MOV.U32 R0, RZ, RZ, 0x7f ;  /* 0x0000007fff007424 */ /* 0x000fe200078e00ff */
[----:B------:R-:W-:-:S04]  /*6560*/  ISETP.GT.U32.AND P0, PT, R3, 0x7f800000, PT ;  /* 0x7f8000000300780c */ /* 0x000fc80003f04070 */
[----:B------:R-:W-:-:S09]  /*6570*/  SEL R0, R0, 0x7c, P0 ;  /* 0x0000007c00007807 */ /* 0x000fd20000000000 */
.L_x_492:
[----:B------:R-:W-:Y:S05]  /*6580*/  BSYNC B0 ;  /* 0x0000000000007941 */ /* 0x000fea0003800000 */
.L_x_490:
[----:B------:R-:W-:-:S04]  /*6590*/  LOP3.LUT R3, R19, 0x80000000, RZ, 0xc0, !PT ;  /* 0x8000000013037812 */ /* 0x000fc800078ec0ff */
[----:B------:R-:W-:-:S04]  /*65a0*/  SHF.R.U32.HI R3, RZ, 0x18, R3 ;  /* 0x00000018ff037819 */ /* 0x000fc80000011603 */
[----:B------:R-:W-:-:S05]  /*65b0*/  LOP3.LUT R3, R0, R3, RZ, 0xfc, !PT ;  /* 0x0000000300037212 */ /* 0x000fca00078efcff */
[----:B------:R0:W-:Y:S01]  /*65c0*/  STG.E.U8 desc[UR36][R8.64], R3 ;  /* 0x0000000308007986 */ /* 0x0001e2000c101124 */
[----:B------:R-:W-:Y:S05]  /*65d0*/  BRA `(.L_x_476) ;  /* 0x0000000400b07947 */ /* 0x000fea0003800000 */
.L_x_486:
[----:B------:R0:W-:Y:S01]  /*65e0*/  STG.E.U16 desc[UR36][R8.64], R19 ;  /* 0x0000001308007986 */ /* 0x0001e2000c101524 */
[----:B------:R-:W-:Y:S05]  /*65f0*/  BRA `(.L_x_476) ;  /* 0x0000000400a87947 */ /* 0x000fea0003800000 */
.L_x_483:
        /* <DEDUP_REMOVED lines=12> */
.L_x_495:
        /* <DEDUP_REMOVED lines=17> */
.L_x_498:
[----:B------:R-:W-:-:S04]  /*67d0*/  LOP3.LUT R3, R19, 0x80000000, RZ, 0xc0, !PT ;  /* 0x8000000013037812 */ /* 0x000fc800078ec0ff */
[----:B------:R-:W-:-:S04]  /*67e0*/  SHF.R.U32.HI R3, RZ, 0x18, R3 ;  /* 0x00000018ff037819 */ /* 0x000fc80000011603 */
[----:B------:R-:W-:-:S04]  /*67f0*/  LOP3.LUT R0, R0, R3, RZ, 0xfc, !PT ;  /* 0x0000000300007212 */ /* 0x000fc800078efcff */
[----:B------:R-:W-:-:S07]  /*6800*/  PRMT R4, R0, 0x7610, R4 ;  /* 0x0000761000047816 */ /* 0x000fce0000000004 */
.L_x_497:
[----:B------:R-:W-:Y:S05]  /*6810*/  BSYNC B0 ;  /* 0x0000000000007941 */ /* 0x000fea0003800000 */
.L_x_496:
[----:B------:R3:W-:Y:S01]  /*6820*/  STG.E.U8 desc[UR36][R8.64], R4 ;  /* 0x0000000408007986 */ /* 0x0007e2000c101124 */
[----:B------:R-:W-:Y:S05]  /*6830*/  BRA `(.L_x_476) ;  /* 0x0000000400187947 */ /* 0x000fea0003800000 */
.L_x_494:
        /* <DEDUP_REMOVED lines=17> */
.L_x_501:
[----:B------:R-:W-:-:S04]  /*6950*/  LOP3.LUT R3, R19, 0x80000000, RZ, 0xc0, !PT ;  /* 0x8000000013037812 */ /* 0x000fc800078ec0ff */
[----:B------:R-:W-:-:S04]  /*6960*/  SHF.R.U32.HI R3, RZ, 0x18, R3 ;  /* 0x00000018ff037819 */ /* 0x000fc80000011603 */
[----:B------:R-:W-:-:S04]  /*6970*/  LOP3.LUT R0, R0, R3, RZ, 0xfc, !PT ;  /* 0x0000000300007212 */ /* 0x000fc800078efcff */
[----:B------:R-:W-:-:S07]  /*6980*/  PRMT R4, R0, 0x7610, R4 ;  /* 0x0000761000047816 */ /* 0x000fce0000000004 */
.L_x_500:
[----:B------:R-:W-:Y:S05]  /*6990*/  BSYNC B0 ;  /* 0x0000000000007941 */ /* 0x000fea0003800000 */
.L_x_499:
[----:B------:R0:W-:Y:S01]  /*69a0*/  STG.E.U8 desc[UR36][R8.64], R4 ;  /* 0x0000000408007986 */ /* 0x0001e2000c101124 */
[----:B------:R-:W-:Y:S05]  /*69b0*/  BRA `(.L_x_476) ;  /* 0x0000000000b87947 */ /* 0x000fea0003800000 */
.L_x_493:
        /* <DEDUP_REMOVED lines=22> */
.L_x_475:
        /* <DEDUP_REMOVED lines=16> */
.L_x_504:
[----:B------:R-:W-:Y:S05]  /*6c20*/  BRA `(.L_x_476) ;  /* 0x00000000001c7947 */ /* 0x000fea0003800000 */
.L_x_503:
[----:B------:R-:W-:-:S06]  /*6c30*/  IMAD.U32 R4, R19, 0x10000, RZ ;  /* 0x0001000013047824 */ /* 0x000fcc00078e00ff */
[----:B------:R-:W0:Y:S02]  /*6c40*/  F2I.U64.TRUNC R4, R4 ;  /* 0x0000000400047311 */ /* 0x000e24000020d800 */
[----:B0-----:R1:W-:Y:S01]  /*6c50*/  STG.E.64 desc[UR36][R8.64], R4 ;  /* 0x0000000408007986 */ /* 0x0013e2000c101b24 */
[----:B------:R-:W-:Y:S05]  /*6c60*/  BRA `(.L_x_476) ;  /* 0x00000000000c7947 */ /* 0x000fea0003800000 */
.L_x_502:
[----:B------:R-:W-:-:S06]  /*6c70*/  IMAD.U32 R19, R19, 0x10000, RZ ;  /* 0x0001000013137824 */ /* 0x000fcc00078e00ff */
[----:B------:R-:W0:Y:S02]  /*6c80*/  F2I.FTZ.U32.TRUNC.NTZ R19, R19 ;  /* 0x0000001300137305 */ /* 0x000e24000021f000 */
[----:B0-----:R0:W-:Y:S02]  /*6c90*/  STG.E desc[UR36][R8.64], R19 ;  /* 0x0000001308007986 */ /* 0x0011e4000c101924 */
.L_x_476:
[----:B------:R-:W-:-:S05]  /*6ca0*/  VIADD R16, R16, 0x80 ;  /* 0x0000008010107836 */ /* 0x000fca0000000000 */
[----:B------:R-:W-:-:S13]  /*6cb0*/  ISETP.GE.AND P0, PT, R16, R23, PT ;  /* 0x000000171000720c */ /* 0x000fda0003f06270 */
        /* <DEDUP_REMOVED lines=23> */
.L_x_508:
[----:B------:R-:W-:-:S06]  /*6e30*/  IMAD.U32 R5, R17, 0x10000, RZ ;  /* 0x0001000011057824 */ /* 0x000fcc00078e00ff */
[----:B------:R-:W0:Y:S02]  /*6e40*/  F2I.S64.TRUNC R4, R5 ;  /* 0x0000000500047311 */ /* 0x000e24000020d900 */
[----:B0-----:R0:W-:Y:S01]  /*6e50*/  STG.E.U8 desc[UR36][R8.64], R4 ;  /* 0x0000000408007986 */ /* 0x0011e2000c101124 */
[----:B------:R-:W-:Y:S05]  /*6e60*/  BRA `(.L_x_510) ;  /* 0x0000000c00847947 */ /* 0x000fea0003800000 */
.L_x_507:
        /* <DEDUP_REMOVED lines=10> */
.L_x_512:
[----:B------:R-:W-:-:S06]  /*6f10*/  IMAD.U32 R17, R17, 0x10000, RZ ;  /* 0x0001000011117824 */ /* 0x000fcc00078e00ff */
[----:B------:R-:W0:Y:S02]  /*6f20*/  F2I.FTZ.TRUNC.NTZ R17, R17 ;  /* 0x0000001100117305 */ /* 0x000e24000021f100 */
[----:B0-----:R0:W-:Y:S01]  /*6f30*/  STG.E desc[UR36][R8.64], R17 ;  /* 0x0000001108007986 */ /* 0x0011e2000c101924 */
[----:B------:R-:W-:Y:S05]  /*6f40*/  BRA `(.L_x_510) ;  /* 0x0000000c004c7947 */ /* 0x000fea0003800000 */
.L_x_511:
[----:B------:R-:W-:-:S06]  /*6f50*/  IMAD.U32 R17, R17, 0x10000, RZ ;  /* 0x0001000011117824 */ /* 0x000fcc00078e00ff */
[----:B------:R-:W0:Y:S02]  /*6f60*/  F2I.FTZ.TRUNC.NTZ R17, R17 ;  /* 0x0000001100117305 */ /* 0x000e24000021f100 */
[----:B0-----:R0:W-:Y:S01]  /*6f70*/  STG.E.U16 desc[UR36][R8.64], R17 ;  /* 0x0000001108007986 */ /* 0x0011e2000c101524 */
[----:B------:R-:W-:Y:S05]  /*6f80*/  BRA `(.L_x_510) ;  /* 0x0000000c003c7947 */ /* 0x000fea0003800000 */
.L_x_506:
        /* <DEDUP_REMOVED lines=9> */
.L_x_514:
[----:B------:R-:W-:-:S05]  /*7020*/  IMAD.U32 R0, R17, 0x10000, RZ ;  /* 0x0001000011007824 */ /* 0x000fca00078e00ff */
[----:B------:R-:W-:-:S05]  /*7030*/  F2FP.F16.F32.PACK_AB R0, RZ, R0 ;  /* 0x00000000ff00723e */ /* 0x000fca00000000ff */
[----:B------:R0:W-:Y:S01]  /*7040*/  STG.E.U16 desc[UR36][R8.64], R0 ;  /* 0x0000000008007986 */ /* 0x0001e2000c101524 */
[----:B------:R-:W-:Y:S05]  /*7050*/  BRA `(.L_x_510) ;  /* 0x0000000c00087947 */ /* 0x000fea0003800000 */
.L_x_513:
        /* <DEDUP_REMOVED lines=10> */
.L_x_516:
[----:B------:R-:W-:-:S05]  /*7100*/  IMAD.U32 R17, R17, 0x10000, RZ ;  /* 0x0001000011117824 */ /* 0x000fca00078e00ff */
[----:B------:R-:W-:-:S04]  /*7110*/  F2FP.F16.F32.PACK_AB R3, RZ, R17 ;  /* 0x00000011ff03723e */ /* 0x000fc800000000ff */
[----:B------:R-:W-:-:S05]  /*7120*/  PRMT R3, R3, 0x5410, RZ ;  /* 0x0000541003037816 */ /* 0x000fca00000000ff */
[----:B------:R0:W-:Y:S01]  /*7130*/  STG.E desc[UR36][R8.64], R3 ;  /* 0x0000000308007986 */ /* 0x0001e2000c101924 */
[----:B------:R-:W-:Y:S05]  /*7140*/  BRA `(.L_x_510) ;  /* 0x0000000800cc7947 */ /* 0x000fea0003800000 */
.L_x_515:
[----:B------:R-:W-:-:S04]  /*7150*/  IMAD.U32 R4, R17, 0x10000, RZ ;  /* 0x0001000011047824 */ /* 0x000fc800078e00ff */
[----:B------:R-:W-:-:S06]  /*7160*/  FMUL.FTZ R4, R4, 1 ;  /* 0x3f80000004047820 */ /* 0x000fcc0000410000 */
[----:B------:R-:W0:Y:S02]  /*7170*/  F2F.F64.F32 R4, R4 ;  /* 0x0000000400047310 */ /* 0x000e240000201800 */
[----:B0-----:R0:W-:Y:S01]  /*7180*/  STG.E.64 desc[UR36][R8.64], R4 ;  /* 0x0000000408007986 */ /* 0x0011e2000c101b24 */
[----:B------:R-:W-:Y:S05]  /*7190*/  BRA `(.L_x_510) ;  /* 0x0000000800b87947 */ /* 0x000fea0003800000 */
.L_x_505:
        /* <DEDUP_REMOVED lines=13> */
.L_x_519:
[----:B------:R-:W-:Y:S01]  /*7270*/  IMAD.U32 R17, R17, 0x10000, RZ ;  /* 0x0001000011117824 */ /* 0x000fe200078e00ff */
[----:B------:R-:W-:-:S03]  /*7280*/  CS2R R6, SRZ ;  /* 0x0000000000067805 */ /* 0x000fc6000001ff00 */
[----:B------:R-:W-:-:S06]  /*7290*/  FMUL.FTZ R4, R17, 1 ;  /* 0x3f80000011047820 */ /* 0x000fcc0000410000 */
[----:B------:R-:W0:Y:S02]  /*72a0*/  F2F.F64.F32 R4, R4 ;  /* 0x0000000400047310 */ /* 0x000e240000201800 */
[----:B0-----:R0:W-:Y:S01]  /*72b0*/  STG.E.128 desc[UR36][R8.64], R4 ;  /* 0x0000000408007986 */ /* 0x0011e2000c101d24 */
[----:B------:R-:W-:Y:S05]  /*72c0*/  BRA `(.L_x_510) ;  /* 0x00000008006c7947 */ /* 0x000fea0003800000 */
.L_x_518:
        /* <DEDUP_REMOVED lines=21> */
.L_x_523:
[----:B------:R-:W-:Y:S05]  /*7420*/  BSYNC B0 ;  /* 0x0000000000007941 */ /* 0x000fea0003800000 */
.L_x_522:
[----:B------:R-:W-:-:S05]  /*7430*/  LOP3.LUT R5, R0, R5, RZ, 0xfc, !PT ;  /* 0x0000000500057212 */ /* 0x000fca00078efcff */
[----:B------:R0:W-:Y:S01]  /*7440*/  STG.E.U8 desc[UR36][R8.64], R5 ;  /* 0x0000000508007986 */ /* 0x0001e2000c101124 */
[----:B------:R-:W-:Y:S05]  /*7450*/  BRA `(.L_x_510) ;  /* 0x0000000800087947 */ /* 0x000fea0003800000 */
.L_x_521:
        /* <DEDUP_REMOVED lines=13> */
.L_x_525:
[----:B------:R-:W-:Y:S01]  /*7530*/  IMAD.MOV.U32 R0, RZ, RZ, 0x7f ;  /* 0x0000007fff007424 */ /* 0x000fe200078e00ff */
[----:B------:R-:W-:-:S04]  /*7540*/  ISETP.GT.U32.AND P0, PT, R3, 0x7f800000, PT ;  /* 0x7f8000000300780c */ /* 0x000fc80003f04070 */
[----:B------:R-:W-:-:S09]  /*7550*/  SEL R0, R0, 0x7c, P0 ;  /* 0x0000007c00007807 */ /* 0x000fd20000000000 */
.L_x_526:
[----:B------:R-:W-:Y:S05]  /*7560*/  BSYNC B0 ;  /* 0x0000000000007941 */ /* 0x000fea0003800000 */
.L_x_524:
[----:B------:R-:W-:-:S04]  /*7570*/  LOP3.LUT R3, R17, 0x80000000, RZ, 0xc0, !PT ;  /* 0x8000000011037812 */ /* 0x000fc800078ec0ff */
[----:B------:R-:W-:-:S04]  /*7580*/  SHF.R.U32.HI R3, RZ, 0x18, R3 ;  /* 0x00000018ff037819 */ /* 0x000fc80000011603 */
[----:B------:R-:W-:-:S05]  /*7590*/  LOP3.LUT R3, R0, R3, RZ, 0xfc, !PT ;  /* 0x0000000300037212 */ /* 0x000fca00078efcff */
[----:B------:R0:W-:Y:S01]  /*75a0*/  STG.E.U8 desc[UR36][R8.64], R3 ;  /* 0x0000000308007986 */ /* 0x0001e2000c101124 */
[----:B------:R-:W-:Y:S05]  /*75b0*/  BRA `(.L_x_510) ;  /* 0x0000000400b07947 */ /* 0x000fea0003800000 */
.L_x_520:
[----:B------:R0:W-:Y:S01]  /*75c0*/  STG.E.U16 desc[UR36][R8.64], R17 ;  /* 0x0000001108007986 */ /* 0x0001e2000c101524 */
[----:B------:R-:W-:Y:S05]  /*75d0*/  BRA `(.L_x_510) ;  /* 0x0000000400a87947 */ /* 0x000fea0003800000 */
.L_x_517:
        /* <DEDUP_REMOVED lines=12> */
.L_x_529:
        /* <DEDUP_REMOVED lines=17> */
.L_x_532:
[----:B------:R-:W-:-:S04]  /*77b0*/  LOP3.LUT R3, R17, 0x80000000, RZ, 0xc0, !PT ;  /* 0x8000000011037812 */ /* 0x000fc800078ec0ff */
[----:B------:R-:W-:-:S04]  /*77c0*/  SHF.R.U32.HI R3, RZ, 0x18, R3 ;  /* 0x00000018ff037819 */ /* 0x000fc80000011603 */
[----:B------:R-:W-:-:S04]  /*77d0*/  LOP3.LUT R0, R0, R3, RZ, 0xfc, !PT ;  /* 0x0000000300007212 */ /* 0x000fc800078efcff */
[----:B------:R-:W-:-:S07]  /*77e0*/  PRMT R4, R0, 0x7610, R4 ;  /* 0x0000761000047816 */ /* 0x000fce0000000004 */
.L_x_531:
[----:B------:R-:W-:Y:S05]  /*77f0*/  BSYNC B0 ;  /* 0x0000000000007941 */ /* 0x000fea0003800000 */
.L_x_530:
[----:B------:R3:W-:Y:S01]  /*7800*/  STG.E.U8 desc[UR36][R8.64], R4 ;  /* 0x0000000408007986 */ /* 0x0007e2000c101124 */
[----:B------:R-:W-:Y:S05]  /*7810*/  BRA `(.L_x_510) ;  /* 0x0000000400187947 */ /* 0x000fea0003800000 */
.L_x_528:
        /* <DEDUP_REMOVED lines=17> */
.L_x_535:
[----:B------:R-:W-:-:S04]  /*7930*/  LOP3.LUT R3, R17, 0x80000000, RZ, 0xc0, !PT ;  /* 0x8000000011037812 */ /* 0x000fc800078ec0ff */
[----:B------:R-:W-:-:S04]  /*7940*/  SHF.R.U32.HI R3, RZ, 0x18, R3 ;  /* 0x00000018ff037819 */ /* 0x000fc80000011603 */
[----:B------:R-:W-:-:S04]  /*7950*/  LOP3.LUT R0, R0, R3, RZ, 0xfc, !PT ;  /* 0x0000000300007212 */ /* 0x000fc800078efcff */
[----:B------:R-:W-:-:S07]  /*7960*/  PRMT R4, R0, 0x7610, R4 ;  /* 0x0000761000047816 */ /* 0x000fce0000000004 */
.L_x_534:
[----:B------:R-:W-:Y:S05]  /*7970*/  BSYNC B0 ;  /* 0x0000000000007941 */ /* 0x000fea0003800000 */
.L_x_533:
[----:B------:R0:W-:Y:S01]  /*7980*/  STG.E.U8 desc[UR36][R8.64], R4 ;  /* 0x0000000408007986 */ /* 0x0001e2000c101124 */
[----:B------:R-:W-:Y:S05]  /*7990*/  BRA `(.L_x_510) ;  /* 0x0000000000b87947 */ /* 0x000fea0003800000 */
.L_x_527:
        /* <DEDUP_REMOVED lines=22> */
.L_x_509:
        /* <DEDUP_REMOVED lines=16> */
.L_x_538:
[----:B------:R-:W-:Y:S05]  /*7c00*/  BRA `(.L_x_510) ;  /* 0x00000000001c7947 */ /* 0x000fea0003800000 */
.L_x_537:
[----:B------:R-:W-:-:S06]  /*7c10*/  IMAD.U32 R4, R17, 0x10000, RZ ;  /* 0x0001000011047824 */ /* 0x000fcc00078e00ff */
[----:B------:R-:W0:Y:S02]  /*7c20*/  F2I.U64.TRUNC R4, R4 ;  /* 0x0000000400047311 */ /* 0x000e24000020d800 */
[----:B0-----:R0:W-:Y:S01]  /*7c30*/  STG.E.64 desc[UR36][R8.64], R4 ;  /* 0x0000000408007986 */ /* 0x0011e2000c101b24 */
[----:B------:R-:W-:Y:S05]  /*7c40*/  BRA `(.L_x_510) ;  /* 0x00000000000c7947 */ /* 0x000fea0003800000 */
.L_x_536:
[----:B------:R-:W-:-:S06]  /*7c50*/  IMAD.U32 R17, R17, 0x10000, RZ ;  /* 0x0001000011117824 */ /* 0x000fcc00078e00ff */
[----:B------:R-:W0:Y:S02]  /*7c60*/  F2I.FTZ.U32.TRUNC.NTZ R17, R17 ;  /* 0x0000001100117305 */ /* 0x000e24000021f000 */
[----:B0-----:R2:W-:Y:S02]  /*7c70*/  STG.E desc[UR36][R8.64], R17 ;  /* 0x0000001108007986 */ /* 0x0015e4000c101924 */
.L_x_510:
[----:B------:R-:W-:-:S07]  /*7c80*/  VIADD R16, R16, 0x80 ;  /* 0x0000008010107836 */ /* 0x000fce0000000000 */
.L_x_470:
[----:B------:R-:W-:Y:S05]  /*7c90*/  BSYNC B6 ;  /* 0x0000000000067941 */ /* 0x000fea0003800000 */
.L_x_469:
[----:B------:R-:W-:-:S13]  /*7ca0*/  ISETP.GE.AND P0, PT, R16, R23, PT ;  /* 0x000000171000720c */ /* 0x000fda0003f06270 */
[----:B------:R-:W-:Y:S05]  /*7cb0*/  @P0 EXIT ;  /* 0x000000000000094d */ /* 0x000fea0003800000 */
[----:B0123--:R-:W0:Y:S01]  /*7cc0*/  LDC.64 R4, c[0x0][0x230] ;  /* 0x00008c00ff047b82 */ /* 0x00fe220000000a00 */
[----:B------:R-:W-:Y:S01]  /*7cd0*/  PRMT R0, R2, 0x9910, RZ ;  /* 0x0000991002007816 */ /* 0x000fe200000000ff */
[----:B------:R-:W-:Y:S01]  /*7ce0*/  IMAD R16, R25, 0x200, R16 ;  /* 0x0000020019107824 */ /* 0x000fe200078e0210 */
[----:B------:R-:W-:Y:S02]  /*7cf0*/  ULDC UR4, c[0x0][0x250] ;  /* 0x0000940000047ab9 */ /* 0x000fe40000000800 */
[----:B------:R-:W-:Y:S01]  /*7d00*/  ISETP.GT.AND P1, PT, R0, 0x9, PT ;  /* 0x000000090000780c */ /* 0x000fe20003f24270 */
[----:B----4-:R-:W-:-:S05]  /*7d10*/  IMAD R3, R16, UR4, RZ ;  /* 0x0000000410037c24 */ /* 0x010fca000f8e02ff */
        /* <DEDUP_REMOVED lines=13> */
[----:B0-----:R-:W-:Y:S01]  /*7df0*/  STG.E.U8 desc[UR36][R4.64], R3 ;  /* 0x0000000304007986 */ /* 0x001fe2000c101124 */
[----:B------:R-:W-:Y:S05]  /*7e00*/  EXIT ;  /* 0x000000000000794d */ /* 0x000fea0003800000 */
.L_x_542:
[----:B------:R-:W-:-:S06]  /*7e10*/  IMAD.U32 R3, R18, 0x10000, RZ ;  /* 0x0001000012037824 */ /* 0x000fcc00078e00ff */
[----:B------:R-:W0:Y:S02]  /*7e20*/  F2I.S64.TRUNC R2, R3 ;  /* 0x0000000300027311 */ /* 0x000e24000020d900 */
[----:B0-----:R-:W-:Y:S01]  /*7e30*/  STG.E.U8 desc[UR36][R4.64], R2 ;  /* 0x0000000204007986 */ /* 0x001fe2000c101124 */
[----:B------:R-:W-:Y:S05]  /*7e40*/  EXIT ;  /* 0x000000000000794d */ /* 0x000fea0003800000 */
.L_x_541:
        /* <DEDUP_REMOVED lines=10> */
.L_x_545:
[----:B------:R-:W-:-:S04]  /*7ef0*/  IMAD.U32 R18, R18, 0x10000, RZ ;  /* 0x0001000012127824 */ /* 0x000fc800078e00ff */
[----:B------:R-:W0:Y:S02]  /*7f00*/  F2I.FTZ.TRUNC.NTZ R3, R18 ;  /* 0x0000001200037305 */ /* 0x000e24000021f100 */
[----:B0-----:R-:W-:Y:S01]  /*7f10*/  STG.E desc[UR36][R4.64], R3 ;  /* 0x0000000304007986 */ /* 0x001fe2000c101924 */
[----:B------:R-:W-:Y:S05]  /*7f20*/  EXIT ;  /* 0x000000000000794d */ /* 0x000fea0003800000 */
.L_x_544:
[----:B------:R-:W-:-:S04]  /*7f30*/  IMAD.U32 R18, R18, 0x10000, RZ ;  /* 0x0001000012127824 */ /* 0x000fc800078e00ff */
[----:B------:R-:W0:Y:S02]  /*7f40*/  F2I.FTZ.TRUNC.NTZ R3, R18 ;  /* 0x0000001200037305 */ /* 0x000e24000021f100 */
[----:B0-----:R-:W-:Y:S01]  /*7f50*/  STG.E.U16 desc[UR36][R4.64], R3 ;  /* 0x0000000304007986 */ /* 0x001fe2000c101524 */
[----:B------:R-:W-:Y:S05]  /*7f60*/  EXIT ;  /* 0x000000000000794d */ /* 0x000fea0003800000 */
.L_x_540:
        /* <DEDUP_REMOVED lines=9> */
.L_x_547:
[----:B------:R-:W-:-:S05]  /*8000*/  IMAD.U32 R0, R18, 0x10000, RZ ;  /* 0x0001000012007824 */ /* 0x000fca00078e00ff */
[----:B------:R-:W-:-:S05]  /*8010*/  F2FP.F16.F32.PACK_AB R0, RZ, R0 ;  /* 0x00000000ff00723e */ /* 0x000fca00000000ff */
[----:B------:R-:W-:Y:S01]  /*8020*/  STG.E.U16 desc[UR36][R4.64], R0 ;  /* 0x0000000004007986 */ /* 0x000fe2000c101524 */
[----:B------:R-:W-:Y:S05]  /*8030*/  EXIT ;  /* 0x000000000000794d */ /* 0x000fea0003800000 */
.L_x_546:
        /* <DEDUP_REMOVED lines=10> */
.L_x_549:
[----:B------:R-:W-:-:S05]  /*80e0*/  IMAD.U32 R18, R18, 0x10000, RZ ;  /* 0x0001000012127824 */ /* 0x000fca00078e00ff */
[----:B------:R-:W-:-:S04]  /*80f0*/  F2FP.F16.F32.PACK_AB R3, RZ, R18 ;  /* 0x00000012ff03723e */ /* 0x000fc800000000ff */
[----:B------:R-:W-:-:S05]  /*8100*/  PRMT R3, R3, 0x5410, RZ ;  /* 0x0000541003037816 */ /* 0x000fca00000000ff */
[----:B------:R-:W-:Y:S01]  /*8110*/  STG.E desc[UR36][R4.64], R3 ;  /* 0x0000000304007986 */ /* 0x000fe2000c101924 */
[----:B------:R-:W-:Y:S05]  /*8120*/  EXIT ;  /* 0x000000000000794d */ /* 0x000fea0003800000 */
.L_x_548:
[----:B------:R-:W-:-:S04]  /*8130*/  IMAD.U32 R2, R18, 0x10000, RZ ;  /* 0x0001000012027824 */ /* 0x000fc800078e00ff */
[----:B------:R-:W-:-:S06]  /*8140*/  FMUL.FTZ R2, R2, 1 ;  /* 0x3f80000002027820 */ /* 0x000fcc0000410000 */
[----:B------:R-:W0:Y:S02]  /*8150*/  F2F.F64.F32 R2, R2 ;  /* 0x0000000200027310 */ /* 0x000e240000201800 */
[----:B0-----:R-:W-:Y:S01]  /*8160*/  STG.E.64 desc[UR36][R4.64], R2 ;  /* 0x0000000204007986 */ /* 0x001fe2000c101b24 */
[----:B------:R-:W-:Y:S05]  /*8170*/  EXIT ;  /* 0x000000000000794d */ /* 0x000fea0003800000 */
.L_x_539:
        /* <DEDUP_REMOVED lines=13> */
.L_x_552:
[----:B------:R-:W-:Y:S01]  /*8250*/  IMAD.U32 R18, R18, 0x10000, RZ ;  /* 0x0001000012127824 */ /* 0x000fe200078e00ff */
[----:B------:R-:W-:-:S03]  /*8260*/  CS2R R10, SRZ ;  /* 0x00000000000a7805 */ /* 0x000fc6000001ff00 */
[----:B------:R-:W-:-:S06]  /*8270*/  FMUL.FTZ R8, R18, 1 ;  /* 0x3f80000012087820 */ /* 0x000fcc0000410000 */
[----:B------:R-:W0:Y:S02]  /*8280*/  F2F.F64.F32 R8, R8 ;  /* 0x0000000800087310 */ /* 0x000e240000201800 */
[----:B0-----:R-:W-:Y:S01]  /*8290*/  STG.E.128 desc[UR36][R4.64], R8 ;  /* 0x0000000804007986 */ /* 0x001fe2000c101d24 */
[----:B------:R-:W-:Y:S05]  /*82a0*/  EXIT ;  /* 0x000000000000794d */ /* 0x000fea0003800000 */
.L_x_551:
        /* <DEDUP_REMOVED lines=21> */
.L_x_556:
[----:B------:R-:W-:Y:S05]  /*8400*/  BSYNC B0 ;  /* 0x0000000000007941 */ /* 0x000fea0003800000 */
.L_x_555:
[----:B------:R-:W-:-:S05]  /*8410*/  LOP3.LUT R3, R0, R3, RZ, 0xfc, !PT ;  /* 0x0000000300037212 */ /* 0x000fca00078efcff */
[----:B------:R-:W-:Y:S01]  /*8420*/  STG.E.U8 desc[UR36][R4.64], R3 ;  /* 0x0000000304007986 */ /* 0x000fe2000c101124 */
[----:B------:R-:W-:Y:S05]  /*8430*/  EXIT ;  /* 0x000000000000794d */ /* 0x000fea0003800000 */
.L_x_554:
        /* <DEDUP_REMOVED lines=13> */
.L_x_558:
[----:B------:R-:W-:Y:S01]  /*8510*/  IMAD.MOV.U32 R0, RZ, RZ, 0x7f ;  /* 0x0000007fff007424 */ /* 0x000fe200078e00ff */
[----:B------:R-:W-:-:S04]  /*8520*/  ISETP.GT.U32.AND P0, PT, R2, 0x7f800000, PT ;  /* 0x7f8000000200780c */ /* 0x000fc80003f04070 */
[----:B------:R-:W-:-:S09]  /*8530*/  SEL R0, R0, 0x7c, P0 ;  /* 0x0000007c00007807 */ /* 0x000fd20000000000 */
.L_x_559:
[----:B------:R-:W-:Y:S05]  /*8540*/  BSYNC B0 ;  /* 0x0000000000007941 */ /* 0x000fea0003800000 */
.L_x_557:
[----:B------:R-:W-:-:S04]  /*8550*/  LOP3.LUT R2, R3, 0x80000000, RZ, 0xc0, !PT ;  /* 0x8000000003027812 */ /* 0x000fc800078ec0ff */
[----:B------:R-:W-:-:S04]  /*8560*/  SHF.R.U32.HI R3, RZ, 0x18, R2 ;  /* 0x00000018ff037819 */ /* 0x000fc80000011602 */
[----:B------:R-:W-:-:S05]  /*8570*/  LOP3.LUT R3, R0, R3, RZ, 0xfc, !PT ;  /* 0x0000000300037212 */ /* 0x000fca00078efcff */
[----:B------:R-:W-:Y:S01]  /*8580*/  STG.E.U8 desc[UR36][R4.64], R3 ;  /* 0x0000000304007986 */ /* 0x000fe2000c101124 */
[----:B------:R-:W-:Y:S05]  /*8590*/  EXIT ;  /* 0x000000000000794d */ /* 0x000fea0003800000 */
.L_x_553:
[----:B------:R-:W-:Y:S01]  /*85a0*/  STG.E.U16 desc[UR36][R4.64], R18 ;  /* 0x0000001204007986 */ /* 0x000fe2000c101524 */
[----:B------:R-:W-:Y:S05]  /*85b0*/  EXIT ;  /* 0x000000000000794d */ /* 0x000fea0003800000 */
.L_x_550:
        /* <DEDUP_REMOVED lines=12> */
.L_x_562:
        /* <DEDUP_REMOVED lines=17> */
.L_x_565:
[----:B------:R-:W-:-:S04]  /*8790*/  LOP3.LUT R2, R7, 0x80000000, RZ, 0xc0, !PT ;  /* 0x8000000007027812 */ /* 0x000fc800078ec0ff */
[----:B------:R-:W-:-:S04]  /*87a0*/  SHF.R.U32.HI R3, RZ, 0x18, R2 ;  /* 0x00000018ff037819 */ /* 0x000fc80000011602 */
[----:B------:R-:W-:-:S04]  /*87b0*/  LOP3.LUT R0, R0, R3, RZ, 0xfc, !PT ;  /* 0x0000000300007212 */ /* 0x000fc800078efcff */
[----:B------:R-:W-:-:S07]  /*87c0*/  PRMT R2, R0, 0x7610, R2 ;  /* 0x0000761000027816 */ /* 0x000fce0000000002 */
.L_x_564:
[----:B------:R-:W-:Y:S05]  /*87d0*/  BSYNC B0 ;  /* 0x0000000000007941 */ /* 0x000fea0003800000 */
.L_x_563:
[----:B------:R-:W-:Y:S01]  /*87e0*/  STG.E.U8 desc[UR36][R4.64], R2 ;  /* 0x0000000204007986 */ /* 0x000fe2000c101124 */
[----:B------:R-:W-:Y:S05]  /*87f0*/  EXIT ;  /* 0x000000000000794d */ /* 0x000fea0003800000 */
.L_x_561:
        /* <DEDUP_REMOVED lines=17> */
.L_x_568:
[----:B------:R-:W-:-:S04]  /*8910*/  LOP3.LUT R2, R7, 0x80000000, RZ, 0xc0, !PT ;  /* 0x8000000007027812 */ /* 0x000fc800078ec0ff */
[----:B------:R-:W-:-:S04]  /*8920*/  SHF.R.U32.HI R3, RZ, 0x18, R2 ;  /* 0x00000018ff037819 */ /* 0x000fc80000011602 */
[----:B------:R-:W-:-:S04]  /*8930*/  LOP3.LUT R0, R0, R3, RZ, 0xfc, !PT ;  /* 0x0000000300007212 */ /* 0x000fc800078efcff */
[----:B------:R-:W-:-:S07]  /*8940*/  PRMT R2, R0, 0x7610, R2 ;  /* 0x0000761000027816 */ /* 0x000fce0000000002 */
.L_x_567:
[----:B------:R-:W-:Y:S05]  /*8950*/  BSYNC B0 ;  /* 0x0000000000007941 */ /* 0x000fea0003800000 */
.L_x_566:
[----:B------:R-:W-:Y:S01]  /*8960*/  STG.E.U8 desc[UR36][R4.64], R2 ;  /* 0x0000000204007986 */ /* 0x000fe2000c101124 */
[----:B------:R-:W-:Y:S05]  /*8970*/  EXIT ;  /* 0x000000000000794d */ /* 0x000fea0003800000 */
.L_x_560:
        /* <DEDUP_REMOVED lines=22> */
.L_x_543:
        /* <DEDUP_REMOVED lines=16> */
.L_x_571:
[----:B------:R-:W-:Y:S05]  /*8be0*/  EXIT ;  /* 0x000000000000794d */ /* 0x000fea0003800000 */
.L_x_570:
[----:B------:R-:W-:-:S06]  /*8bf0*/  IMAD.U32 R2, R18, 0x10000, RZ ;  /* 0x0001000012027824 */ /* 0x000fcc00078e00ff */
[----:B------:R-:W0:Y:S02]  /*8c00*/  F2I.U64.TRUNC R2, R2 ;  /* 0x0000000200027311 */ /* 0x000e24000020d800 */
[----:B0-----:R-:W-:Y:S01]  /*8c10*/  STG.E.64 desc[UR36][R4.64], R2 ;  /* 0x0000000204007986 */ /* 0x001fe2000c101b24 */
[----:B------:R-:W-:Y:S05]  /*8c20*/  EXIT ;  /* 0x000000000000794d */ /* 0x000fea0003800000 */
.L_x_569:
[----:B------:R-:W-:-:S04]  /*8c30*/  IMAD.U32 R18, R18, 0x10000, RZ ;  /* 0x0001000012127824 */ /* 0x000fc800078e00ff */
[----:B------:R-:W0:Y:S02]  /*8c40*/  F2I.FTZ.U32.TRUNC.NTZ R3, R18 ;  /* 0x0000001200037305 */ /* 0x000e24000021f000 */
[----:B0-----:R-:W-:Y:S01]  /*8c50*/  STG.E desc[UR36][R4.64], R3 ;  /* 0x0000000304007986 */ /* 0x001fe2000c101924 */
[----:B------:R-:W-:Y:S05]  /*8c60*/  EXIT ;  /* 0x000000000000794d */ /* 0x000fea0003800000 */
.L_x_572:
        /* <DEDUP_REMOVED lines=9> */
.L_x_44376:


//--------------------- .text._ZN2at6native18elementwise_kernelILi128ELi4EZNS0_22gpu_kernel_impl_nocastIZZZNS0_49_GLOBAL__N__657f93f7_16_TensorCompare_cu_71e06f4e19launch_clamp_scalarERNS_18TensorIteratorBaseEN3c106ScalarES7_NS0_6detail11ClampLimitsEENKUlvE_clEvENKUlvE7_clEvEUlNS6_8BFloat16EE_EEvS5_RKT_EUliE_EEviT1_ --------------------------
	.section	.text._ZN2at6native18elementwise_kernelILi128ELi4EZNS0_22gpu_kernel_impl_nocastIZZZNS0_49_GLOBAL__N__657f93f7_16_TensorCompare_cu_71e06f4e19launch_clamp_scalarERNS_18TensorIteratorBaseEN3c106ScalarES7_NS0_6detail11ClampLimitsEENKUlvE_clEvENKUlvE7_clEvEUlNS6_8BFloat16EE_EEvS5_RKT_EUliE_EEviT1_,"ax",@progbits
	.align	128
        .global         _ZN2at6native18elementwise_kernelILi128ELi4EZNS0_22gpu_kernel_impl_nocastIZZZNS0_49_GLOBAL__N__657f93f7_16_TensorCompare_cu_71e06f4e19launch_clamp_scalarERNS_18TensorIteratorBaseEN3c106ScalarES7_NS0_6detail11ClampLimitsEENKUlvE_clEvENKUlvE7_clEvEUlNS6_8BFloat16EE_EEvS5_RKT_EUliE_EEviT1_
        .type           _ZN2at6native18elementwise_kernelILi128ELi4EZNS0_22gpu_kernel_impl_nocastIZZZNS0_49_GLOBAL__N__657f93f7_16_TensorCompare_cu_71e06f4e19launch_clamp_scalarERNS_18TensorIteratorBaseEN3c106ScalarES7_NS0_6detail11ClampLimitsEENKUlvE_clEvENKUlvE7_clEvEUlNS6_8BFloat16EE_EEvS5_RKT_EUliE_EEviT1_,@function
        .size           _ZN2at6native18elementwise_kernelILi128ELi4EZNS0_22gpu_kernel_impl_nocastIZZZNS0_49_GLOBAL__N__657f93f7_16_TensorCompare_cu_71e06f4e19launch_clamp_scalarERNS_18TensorIteratorBaseEN3c106ScalarES7_NS0_6detail11ClampLimitsEENKUlvE_clEvENKUlvE7_clEvEUlNS6_8BFloat16EE_EEvS5_RKT_EUliE_EEviT1_,(.L_x_44377 - _ZN2at6native18elementwise_kernelILi128ELi4EZNS0_22gpu_kernel_impl_nocastIZZZNS0_49_GLOBAL__N__657f93f7_16_TensorCompare_cu_71e06f4e19launch_clamp_scalarERNS_18TensorIteratorBaseEN3c106ScalarES7_NS0_6detail11ClampLimitsEENKUlvE_clEvENKUlvE7_clEvEUlNS6_8BFloat16EE_EEvS5_RKT_EUliE_EEviT1_)
        .other          _ZN2at6native18elementwise_kernelILi128ELi4EZNS0_22gpu_kernel_impl_nocastIZZZNS0_49_GLOBAL__N__657f93f7_16_TensorCompare_cu_71e06f4e19launch_clamp_scalarERNS_18TensorIteratorBaseEN3c106ScalarES7_NS0_6detail11ClampLimitsEENKUlvE_clEvENKUlvE7_clEvEUlNS6_8BFloat16EE_EEvS5_RKT_EUliE_EEviT1_,@"STO_CUDA_ENTRY STV_DEFAULT"
_ZN2at6native18elementwise_kernelILi128ELi4EZNS0_22gpu_kernel_impl_nocastIZZZNS0_49_GLOBAL__N__657f93f7_16_TensorCompare_cu_71e06f4e19launch_clamp_scalarERNS_18TensorIteratorBaseEN3c106ScalarES7_NS0_6detail11ClampLimitsEENKUlvE_clEvENKUlvE7_clEvEUlNS6_8BFloat16EE_EEvS5_RKT_EUliE_EEviT1_:
.text._ZN2at6native18elementwise_kernelILi128ELi4EZNS0_22gpu_kernel_impl_nocastIZZZNS0_49_GLOBAL__N__657f93f7_16_TensorCompare_cu_71e06f4e19launch_clamp_scalarERNS_18TensorIteratorBaseEN3c106ScalarES7_NS0_6detail11ClampLimitsEENKUlvE_clEvENKUlvE7_clEvEUlNS6_8BFloat16EE_EEvS5_RKT_EUliE_EEviT1_:
[----:B------:R-:W-:Y:S01]  /*0000*/  LDC R1, c[0x0][0x28] ;  /* 0x00000a00ff017b82 */ /* 0x000fe20000000800 */
[----:B------:R-:W0:Y:S01]  /*0010*/  S2R R0, SR_CTAID.X ;  /* 0x0000000000007919 */ /* 0x000e220000002500 */
[----:B------:R-:W-:Y:S01]  /*0020*/  ULDC UR6, c[0x0][0x210] ;  /* 0x0000840000067ab9 */ /* 0x000fe20000000800 */
[----:B------:R-:W-:Y:S01]  /*0030*/  ULDC.64 UR4, c[0x0][0x208] ;  /* 0x0000820000047ab9 */ /* 0x000fe20000000a00 */
[----:B------:R-:W-:Y:S01]  /*0040*/  BSSY B0, `(.L_x_573) ;  /* 0x0000153000007945 */ /* 0x000fe20003800000 */
[----:B------:R-:W0:Y:S02]  /*0050*/  S2R R3, SR_TID.X ;  /* 0x0000000000037919 */ /* 0x000e240000002100 */
[----:B0-----:R-:W-:-:S04]  /*0060*/  LEA R0, R0, R3, 0x9 ;  /* 0x0000000300007211 */ /* 0x001fc800078e48ff */
[----:B------:R-:W-:-:S13]  /*0070*/  ISETP.GE.AND P0, PT, R0, UR6, PT ;  /* 0x0000000600007c0c */ /* 0x000fda000bf06270 */
[----:B------:R-:W-:Y:S05]  /*0080*/  @P0 BRA `(.L_x_574) ;  /* 0x0000001400380947 */ /* 0x000fea0003800000 */
[----:B------:R-:W0:Y:S01]  /*0090*/  LDC R8, c[0x0][0x218] ;  /* 0x00008600ff087b82 */ /* 0x000e220000000800 */
[----:B------:R-:W-:Y:S02]  /*00a0*/  CS2R R2, SRZ ;  /* 0x0000000000027805 */ /* 0x000fe4000001ff00 */
[----:B0-----:R-:W-:-:S13]  /*00b0*/  ISETP.NE.AND P0, PT, R8, RZ, PT ;  /* 0x000000ff0800720c */ /* 0x001fda0003f05270 */
[----:B------:R-:W-:Y:S05]  /*00c0*/  @!P0 BRA `(.L_x_575) ;  /* 0x0000001000a88947 */ /* 0x000fea0003800000 */
[----:B------:R-:W-:Y:S01]  /*00d0*/  HFMA2.MMA R2, -RZ, RZ, 0, 0 ;  /* 0x00000000ff027435 */ /* 0x000fe200000001ff */
[----:B------:R-:W-:Y:S01]  /*00e0*/  MOV R3, R0 ;  /* 0x0000000000037202 */ /* 0x000fe20000000f00 */
[----:B------:R-:W-:Y:S01]  /*00f0*/  ULDC.64 UR8, c[0x0][0x220] ;  /* 0x0000880000087ab9 */ /* 0x000fe20000000a00 */
[----:B------:R-:W-:Y:S01]  /*0100*/  ISETP.NE.AND P0, PT, R8, 0x1, PT ;  /* 0x000000010800780c */ /* 0x000fe20003f05270 */
[----:B------:R-:W-:-:S06]  /*0110*/  ULDC UR7, c[0x0][0x21c] ;  /* 0x0000870000077ab9 */ /* 0x000fcc0000000800 */
[----:B------:R-:W-:-:S05]  /*0120*/  IMAD.HI.U32 R4, R0, UR8, R2 ;  /* 0x0000000800047c27 */ /* 0x000fca000f8e0002 */
[----:B------:R-:W-:Y:S01]  /*0130*/  SHF.R.U32.HI R5, RZ, UR9, R4 ;  /* 0x00000009ff057c19 */ /* 0x000fe20008011604 */
[----:B------:R-:W-:-:S03]  /*0140*/  ULDC.64 UR8, c[0x0][0x348] ;  /* 0x0000d20000087ab9 */ /* 0x000fc60000000a00 */
[----:B------:R-:W-:-:S05]  /*0150*/  IADD3 R3, -R5, RZ, RZ ;  /* 0x000000ff05037210 */ /* 0x000fca0007ffe1ff */
[----:B------:R-:W-:-:S04]  /*0160*/  IMAD R2, R3, UR7, R0 ;  /* 0x0000000703027c24 */ /* 0x000fc8000f8e0200 */
        /* <DEDUP_REMOVED lines=8> */
[----:B------:R-:W-:-:S04]  /*01f0*/  SHF.R.U32.HI R7, RZ, UR7, R6 ;  /* 0x00000007ff077c19 */ /* 0x000fc80008011606 */
[----:B------:R-:W-:-:S05]  /*0200*/  IADD3 R4, -R7, RZ, RZ ;  /* 0x000000ff07047210 */ /* 0x000fca0007ffe1ff */
[----:B------:R-:W-:Y:S01]  /*0210*/  IMAD R4, R4, UR8, R5 ;  /* 0x0000000804047c24 */ /* 0x000fe2000f8e0205 */
[----:B------:R-:W-:-:S03]  /*0220*/  ULDC.64 UR8, c[0x0][0x350] ;  /* 0x0000d40000087ab9 */ /* 0x000fc60000000a00 */
[C---:B------:R-:W-:Y:S02]  /*0230*/  IMAD R3, R4.reuse, UR8, R3 ;  /* 0x0000000804037c24 */ /* 0x040fe4000f8e0203 */
[----:B------:R-:W-:Y:S01]  /*0240*/  IMAD R2, R4, UR9, R2 ;  /* 0x0000000904027c24 */ /* 0x000fe2000f8e0202 */
[----:B------:R-:W-:Y:S06]  /*0250*/  @!P0 BRA `(.L_x_575) ;  /* 0x0000001000448947 */ /* 0x000fec0003800000 */
[----:B------:R-:W-:Y:S01]  /*0260*/  HFMA2.MMA R6, -RZ, RZ, 0, 0 ;  /* 0x00000000ff067435 */ /* 0x000fe200000001ff */
[----:B------:R-:W-:Y:S01]  /*0270*/  ULDC.64 UR8, c[0x0][0x238] ;  /* 0x00008e0000087ab9 */ /* 0x000fe20000000a00 */
[----:B------:R-:W-:Y:S01]  /*0280*/  ISETP.NE.AND P0, PT, R8, 0x3, PT ;  /* 0x000000030800780c */ /* 0x000fe20003f05270 */
[----:B------:R-:W-:-:S07]  /*0290*/  ULDC UR7, c[0x0][0x234] ;  /* 0x00008d0000077ab9 */ /* 0x000fce0000000800 */
[----:B------:R-:W-:-:S05]  /*02a0*/  IMAD.HI.U32 R4, R7, UR8, R6 ;  /* 0x0000000807047c27 */ /* 0x000fca000f8e0006 */
[----:B------:R-:W-:Y:S01]  /*02b0*/  SHF.R.U32.HI R5, RZ, UR9, R4 ;  /* 0x00000009ff057c19 */ /* 0x000fe20008011604 */
[----:B------:R-:W-:-:S03]  /*02c0*/  ULDC.64 UR8, c[0x0][0x358] ;  /* 0x0000d60000087ab9 */ /* 0x000fc60000000a00 */
[----:B------:R-:W-:-:S05]  /*02d0*/  IADD3 R6, -R5, RZ, RZ ;  /* 0x000000ff05067210 */ /* 0x000fca0007ffe1ff */
[----:B------:R-:W-:-:S04]  /*02e0*/  IMAD R6, R6, UR7, R7 ;  /* 0x0000000706067c24 */ /* 0x000fc8000f8e0207 */
[C---:B------:R-:W-:Y:S02]  /*02f0*/  IMAD R3, R6.reuse, UR8, R3 ;  /* 0x0000000806037c24 */ /* 0x040fe4000f8e0203 */
[----:B------:R-:W-:Y:S01]  /*0300*/  IMAD R2, R6, UR9, R2 ;  /* 0x0000000906027c24 */ /* 0x000fe2000f8e0202 */
[----:B------:R-:W-:Y:S06]  /*0310*/  @!P0 BRA `(.L_x_575) ;  /* 0x0000001000148947 */ /* 0x000fec0003800000 */
[----:B------:R-:W-:Y:S01]  /*0320*/  MOV R4, RZ ;  /* 0x000000ff00047202 */ /* 0x000fe20000000f00 */
[----:B------:R-:W-:Y:S01]  /*0330*/  ULDC.64 UR8, c[0x0][0x240] ;  /* 0x0000900000087ab9 */ /* 0x000fe20000000a00 */
[----:B------:R-:W-:Y:S01]  /*0340*/  ULDC UR7, c[0x0][0x248] ;  /* 0x0000920000077ab9 */ /* 0x000fe20000000800 */
[----:B------:R-:W-:Y:S02]  /*0350*/  ISETP.NE.AND P0, PT, R8, 0x4, PT ;  /* 0x000000040800780c */ /* 0x000fe40003f05270 */
[----:B------:R-:W-:-:S05]  /*0360*/  IMAD.HI.U32 R6, R5, UR9, R4 ;  /* 0x0000000905067c27 */ /* 0x000fca000f8e0004 */
[----:B------:R-:W-:-:S05]  /*0370*/  SHF.R.U32.HI R7, RZ, UR7, R6 ;  /* 0x00000007ff077c19 */ /* 0x000fca0008011606 */
[----:B------:R-:W-:-:S04]  /*0380*/  IMAD.MOV R4, RZ, RZ, -R7 ;  /* 0x000000ffff047224 */ /* 0x000fc800078e0a07 */
[----:B------:R-:W-:Y:S01]  /*0390*/  IMAD R4, R4, UR8, R5 ;  /* 0x0000000804047c24 */ /* 0x000fe2000f8e0205 */
[----:B------:R-:W-:-:S03]  /*03a0*/  ULDC.64 UR8, c[0x0][0x360] ;  /* 0x0000d80000087ab9 */ /* 0x000fc60000000a00 */
[C---:B------:R-:W-:Y:S02]  /*03b0*/  IMAD R3, R4.reuse, UR8, R3 ;  /* 0x0000000804037c24 */ /* 0x040fe4000f8e0203 */
[----:B------:R-:W-:Y:S01]  /*03c0*/  IMAD R2, R4, UR9, R2 ;  /* 0x0000000904027c24 */ /* 0x000fe2000f8e0202 */
[----:B------:R-:W-:Y:S06]  /*03d0*/  @!P0 BRA `(.L_x_575) ;  /* 0x0000000c00e48947 */ /* 0x000fec0003800000 */
[----:B------:R-:W-:Y:S01]  /*03e0*/  MOV R6, RZ ;  /* 0x000000ff00067202 */ /* 0x000fe20000000f00 */
[----:B------:R-:W-:Y:S01]  /*03f0*/  ULDC.64 UR8, c[0x0][0x250] ;  /* 0x0000940000087ab9 */ /* 0x000fe20000000a00 */
[----:B------:R-:W-:Y:S01]  /*0400*/  ISETP.NE.AND P0, PT, R8, 0x5, PT ;  /* 0x000000050800780c */ /* 0x000fe20003f05270 */
[----:B------:R-:W-:Y:S02]  /*0410*/  ULDC UR7, c[0x0][0x24c] ;  /* 0x0000930000077ab9 */ /* 0x000fe40000000800 */
        /* <DEDUP_REMOVED lines=8> */
[----:B------:R-:W-:Y:S01]  /*04a0*/  HFMA2.MMA R4, -RZ, RZ, 0, 0 ;  /* 0x00000000ff047435 */ /* 0x000fe200000001ff */
[----:B------:R-:W-:Y:S01]  /*04b0*/  ULDC.64 UR8, c[0x0][0x258] ;  /* 0x0000960000087ab9 */ /* 0x000fe20000000a00 */
[----:B------:R-:W-:Y:S01]  /*04c0*/  ULDC UR7, c[0x0][0x260] ;  /* 0x0000980000077ab9 */ /* 0x000fe20000000800 */
[----:B------:R-:W-:-:S07]  /*04d0*/  ISETP.NE.AND P0, PT, R8, 0x6, PT ;  /* 0x000000060800780c */ /* 0x000fce0003f05270 */
        /* <DEDUP_REMOVED lines=8> */
[----:B------:R-:W-:Y:S01]  /*0560*/  IMAD.MOV.U32 R6, RZ, RZ, RZ ;  /* 0x000000ffff067224 */ /* 0x000fe200078e00ff */
[----:B------:R-:W-:Y:S01]  /*0570*/  ULDC.64 UR8, c[0x0][0x268] ;  /* 0x00009a0000087ab9 */ /* 0x000fe20000000a00 */
[----:B------:R-:W-:Y:S01]  /*0580*/  ISETP.NE.AND P0, PT, R8, 0x7, PT ;  /* 0x000000070800780c */ /* 0x000fe20003f05270 */
[----:B------:R-:W-:Y:S01]  /*0590*/  ULDC UR7, c[0x0][0x264] ;  /* 0x0000990000077ab9 */ /* 0x000fe20000000800 */
        /* <DEDUP_REMOVED lines=200> */
[----:B------:R-:W-:Y:S01]  /*1220*/  ISETP.NE.AND P0, PT, R8, 0x18, PT ;  /* 0x000000180800780c */ /* 0x000fe20003f05270 */
[----:B------:R-:W-:Y:S01]  /*1230*/  ULDC.64 UR8, c[0x0][0x330] ;  /* 0x0000cc0000087ab9 */ /* 0x000fe20000000a00 */
[----:B------:R-:W-:Y:S01]  /*1240*/  MOV R4, RZ ;  /* 0x000000ff00047202 */ /* 0x000fe20000000f00 */
[----:B------:R-:W-:-:S04]  /*1250*/  ULDC UR7, c[0x0][0x338] ;  /* 0x0000ce0000077ab9 */ /* 0x000fc80000000800 */
[----:B------:R-:W-:-:S05]  /*1260*/  IMAD.HI.U32 R8, R5, UR9, R4 ;  /* 0x0000000905087c27 */ /* 0x000fca000f8e0004 */
[----:B------:R-:W-:Y:S01]  /*1270*/  SHF.R.U32.HI R9, RZ, UR7, R8 ;  /* 0x00000007ff097c19 */ /* 0x000fe20008011608 */
[----:B------:R-:W0:Y:S01]  /*1280*/  @P0 LDC.64 R12, c[0x0][0x340] ;  /* 0x0000d000ff0c0b82 */ /* 0x000e220000000a00 */
[----:B------:R-:W-:Y:S02]  /*1290*/  @P0 IMAD.MOV.U32 R8, RZ, RZ, RZ ;  /* 0x000000ffff080224 */ /* 0x000fe400078e00ff */
[----:B------:R-:W-:-:S05]  /*12a0*/  IADD3 R11, -R9, RZ, RZ ;  /* 0x000000ff090b7210 */ /* 0x000fca0007ffe1ff */
[----:B------:R-:W1:Y:S08]  /*12b0*/  @P0 LDC R15, c[0x0][0x33c] ;  /* 0x0000cf00ff0f0b82 */ /* 0x000e700000000800 */
[----:B------:R-:W2:Y:S01]  /*12c0*/  @P0 LDC.64 R6, c[0x0][0x408] ;  /* 0x00010200ff060b82 */ /* 0x000ea20000000a00 */
[----:B0-----:R-:W-:-:S05]  /*12d0*/  @P0 IMAD.HI.U32 R4, R9, R12, R8 ;  /* 0x0000000c09040227 */ /* 0x001fca00078e0008 */
[----:B------:R-:W-:Y:S01]  /*12e0*/  @P0 SHF.R.U32.HI R8, RZ, R13, R4 ;  /* 0x0000000dff080219 */ /* 0x000fe20000011604 */
[----:B------:R-:W-:Y:S01]  /*12f0*/  IMAD R4, R11, UR8, R5 ;  /* 0x000000080b047c24 */ /* 0x000fe2000f8e0205 */
[----:B------:R-:W-:Y:S02]  /*1300*/  ULDC.64 UR8, c[0x0][0x400] ;  /* 0x0001000000087ab9 */ /* 0x000fe40000000a00 */
[----:B------:R-:W-:Y:S01]  /*1310*/  @P0 IADD3 R8, -R8, RZ, RZ ;  /* 0x000000ff08080210 */ /* 0x000fe20007ffe1ff */
[C---:B------:R-:W-:Y:S02]  /*1320*/  IMAD R3, R4.reuse, UR8, R3 ;  /* 0x0000000804037c24 */ /* 0x040fe4000f8e0203 */
[----:B------:R-:W-:Y:S02]  /*1330*/  IMAD R2, R4, UR9, R2 ;  /* 0x0000000904027c24 */ /* 0x000fe4000f8e0202 */
[----:B-1----:R-:W-:-:S04]  /*1340*/  @P0 IMAD R8, R8, R15, R9 ;  /* 0x0000000f08080224 */ /* 0x002fc800078e0209 */
[C---:B--2---:R-:W-:Y:S02]  /*1350*/  @P0 IMAD R3, R8.reuse, R6, R3 ;  /* 0x0000000608030224 */ /* 0x044fe400078e0203 */
[----:B------:R-:W-:-:S07]  /*1360*/  @P0 IMAD R2, R8, R7, R2 ;  /* 0x0000000708020224 */ /* 0x000fce00078e0202 */
.L_x_575:
[----:B------:R-:W-:Y:S02]  /*1370*/  ULDC.64 UR8, c[0x0][0x418] ;  /* 0x0001060000087ab9 */ /* 0x000fe40000000a00 */
[----:B------:R-:W-:-:S04]  /*1380*/  IADD3 R4, P0, R2, UR8, RZ ;  /* 0x0000000802047c10 */ /* 0x000fc8000ff1e0ff */
[----:B------:R-:W-:Y:S01]  /*1390*/  IADD3.X R5, RZ, UR9, RZ, P0, !PT ;  /* 0x00000009ff057c10 */ /* 0x000fe200087fe4ff */
[----:B------:R-:W-:-:S05]  /*13a0*/  ULDC.64 UR8, c[0x0][0x410] ;  /* 0x0001040000087ab9 */ /* 0x000fca0000000a00 */
[----:B------:R-:W2:Y:S01]  /*13b0*/  LDG.E.U16 R5, desc[UR4][R4.64] ;  /* 0x0000000404057981 */ /* 0x000ea2000c1e1500 */
[----:B------:R-:W-:Y:S01]  /*13c0*/  IADD3 R2, P1, R3, UR8, RZ ;  /* 0x0000000803027c10 */ /* 0x000fe2000ff3e0ff */
[----:B------:R-:W-:Y:S04]  /*13d0*/  BSSY B1, `(.L_x_576) ;  /* 0x0000017000017945 */ /* 0x000fe80003800000 */
[----:B------:R-:W-:Y:S01]  /*13e0*/  IMAD.X R3, RZ, RZ, UR9, P1 ;  /* 0x00000009ff037e24 */ /* 0x000fe200088e06ff */
[----:B--2---:R-:W-:-:S04]  /*13f0*/  SHF.L.U32 R6, R5, 0x10, RZ ;  /* 0x0000001005067819 */ /* 0x004fc800000006ff */
[----:B------:R-:W-:-:S13]  /*1400*/  FSETP.GTU.FTZ.AND P0, PT, |R6|, +INF , PT ;  /* 0x7f8000000600780b */ /* 0x000fda0003f1c200 */
[----:B------:R-:W-:Y:S05]  /*1410*/  @P0 BRA `(.L_x_577) ;  /* 0x0000000000480947 */ /* 0x000fea0003800000 */
[----:B------:R-:W0:Y:S01]  /*1420*/  LDC R4, c[0x0][0x420] ;  /* 0x00010800ff047b82 */ /* 0x000e220000000800 */
[----:B------:R-:W-:Y:S02]  /*1430*/  SHF.L.U32 R6, R5, 0x10, RZ ;  /* 0x0000001005067819 */ /* 0x000fe400000006ff */
[----:B0-----:R-:W-:-:S13]  /*1440*/  ISETP.NE.AND P0, PT, R4, RZ, PT ;  /* 0x000000ff0400720c */ /* 0x001fda0003f05270 */
[----:B------:R-:W-:Y:S05]  /*1450*/  @!P0 BRA `(.L_x_578) ;  /* 0x0000000000288947 */ /* 0x000fea0003800000 */
[----:B------:R-:W-:Y:S01]  /*1460*/  ISETP.NE.AND P0, PT, R4, 0x1, PT ;  /* 0x000000010400780c */ /* 0x000fe20003f05270 */
[----:B------:R-:W-:-:S12]  /*1470*/  ULDC UR7, c[0x0][0x424] ;  /* 0x0001090000077ab9 */ /* 0x000fd80000000800 */
[----:B------:R-:W0:Y:S01]  /*1480*/  @P0 LDC R5, c[0x0][0x428] ;  /* 0x00010a00ff050b82 */ /* 0x000e220000000800 */
[----:B------:R-:W-:-:S04]  /*1490*/  @P0 FMNMX.FTZ R4, R6, UR7, !PT ;  /* 0x0000000706040c09 */ /* 0x000fc8000f810000 */
[----:B0-----:R-:W-:Y:S02]  /*14a0*/  @P0 FMNMX.FTZ R5, R4, R5, PT ;  /* 0x0000000504050209 */ /* 0x001fe40003810000 */
[----:B------:R-:W-:Y:S02]  /*14b0*/  @!P0 FMNMX.FTZ R4, R6, UR7, PT ;  /* 0x0000000706048c09 */ /* 0x000fe4000b810000 */
[----:B------:R-:W-:Y:S02]  /*14c0*/  @P0 F2FP.BF16.F32.PACK_AB R5, RZ, R5 ;  /* 0x00000005ff05023e */ /* 0x000fe400000010ff */
[----:B------:R-:W-:-:S04]  /*14d0*/  @!P0 F2FP.BF16.F32.PACK_AB R4, RZ, R4 ;  /* 0x00000004ff04823e */ /* 0x000fc800000010ff */
[----:B------:R-:W-:Y:S01]  /*14e0*/  @!P0 PRMT R5, R4, 0x7610, R5 ;  /* 0x0000761004058816 */ /* 0x000fe20000000005 */
[----:B------:R-:W-:Y:S06]  /*14f0*/  BRA `(.L_x_577) ;  /* 0x0000000000107947 */ /* 0x000fec0003800000 */
.L_x_578:
[----:B------:R-:W-:Y:S02]  /*1500*/  ULDC UR7, c[0x0][0x424] ;  /* 0x0001090000077ab9 */ /* 0x000fe40000000800 */
[----:B------:R-:W-:-:S04]  /*1510*/  FMNMX.FTZ R6, R6, UR7, !PT ;  /* 0x0000000706067c09 */ /* 0x000fc8000f810000 */
[----:B------:R-:W-:-:S04]  /*1520*/  F2FP.BF16.F32.PACK_AB R6, RZ, R6 ;  /* 0x00000006ff06723e */ /* 0x000fc800000010ff */
[----:B------:R-:W-:-:S07]  /*1530*/  PRMT R5, R6, 0x7610, R5 ;  /* 0x0000761006057816 */ /* 0x000fce0000000005 */
.L_x_577:
[----:B------:R-:W-:Y:S05]  /*1540*/  BSYNC B1 ;  /* 0x0000000000017941 */ /* 0x000fea0003800000 */
.L_x_576:
[----:B------:R0:W-:Y:S01]  /*1550*/  STG.E.U16 desc[UR4][R2.64], R5 ;  /* 0x0000000502007986 */ /* 0x0001e2000c101504 */
[----:B------:R-:W-:-:S07]  /*1560*/  IADD3 R0, R0, 0x80, RZ ;  /* 0x0000008000007810 */ /* 0x000fce0007ffe0ff */
.L_x_574:
[----:B------:R-:W-:Y:S05]  /*1570*/  BSYNC B0 ;  /* 0x0000000000007941 */ /* 0x000fea0003800000 */
.L_x_573:
[----:B------:R-:W-:Y:S01]  /*1580*/  ISETP.GE.AND P0, PT, R0, UR6, PT ;  /* 0x0000000600007c0c */ /* 0x000fe2000bf06270 */
[----:B------:R-:W-:-:S12]  /*1590*/  BSSY B0, `(.L_x_579) ;  /* 0x00002a0000007945 */ /* 0x000fd80003800000 */
[----:B------:R-:W-:Y:S05]  /*15a0*/  @P0 BRA `(.L_x_580) ;  /* 0x0000002800780947 */ /* 0x000fea0003800000 */
[----:B------:R-:W1:Y:S01]  /*15b0*/  LDC R8, c[0x0][0x218] ;  /* 0x00008600ff087b82 */ /* 0x000e620000000800 */
[----:B0-----:R-:W-:Y:S02]  /*15c0*/  CS2R R2, SRZ ;  /* 0x0000000000027805 */ /* 0x001fe4000001ff00 */
[----:B-1----:R-:W-:-:S13]  /*15d0*/  ISETP.NE.AND P0, PT, R8, RZ, PT ;  /* 0x000000ff0800720c */ /* 0x002fda0003f05270 */
[----:B------:R-:W-:Y:S05]  /*15e0*/  @!P0 BRA `(.L_x_581) ;  /* 0x0000001000a88947 */ /* 0x000fea0003800000 */
[----:B------:R-:W-:Y:S01]  /*15f0*/  MOV R2, RZ ;  /* 0x000000ff00027202 */ /* 0x000fe20000000f00 */
[----:B------:R-:W-:Y:S01]  /*1600*/  ULDC.64 UR8, c[0x0][0x220] ;  /* 0x0000880000087ab9 */ /* 0x000fe20000000a00 */
[----:B------:R-:W-:Y:S01]  /*1610*/  MOV R3, R0 ;  /* 0x0000000000037202 */ /* 0x000fe20000000f00 */
[----:B------:R-:W-:Y:S01]  /*1620*/  ULDC UR7, c[0x0][0x21c] ;  /* 0x0000870000077ab9 */ /* 0x000fe20000000800 */
[----:B------:R-:W-:Y:S01]  /*1630*/  ISETP.NE.AND P0, PT, R8, 0x1, PT ;  /* 0x000000010800780c */ /* 0x000fe20003f05270 */
[----:B------:R-:W-:-:S05]  /*1640*/  IMAD.HI.U32 R4, R0, UR8, R2 ;  /* 0x0000000800047c27 */ /* 0x000fca000f8e0002 */
[----:B------:R-:W-:Y:S01]  /*1650*/  SHF.R.U32.HI R5, RZ, UR9, R4 ;  /* 0x00000009ff057c19 */ /* 0x000fe20008011604 */
[----:B------:R-:W-:-:S04]  /*1660*/  ULDC.64 UR8, c[0x0][0x348] ;  /* 0x0000d20000087ab9 */ /* 0x000fc80000000a00 */
[----:B------:R-:W-:-:S04]  /*1670*/  IMAD.MOV R3, RZ, RZ, -R5 ;  /* 0x000000ffff037224 */ /* 0x000fc800078e0a05 */
[----:B------:R-:W-:-:S04]  /*1680*/  IMAD R2, R3, UR7, R0 ;  /* 0x0000000703027c24 */ /* 0x000fc8000f8e0200 */
[C---:B------:R-:W-:Y:S02]  /*1690*/  IMAD R3, R2.reuse, UR8, RZ ;  /* 0x0000000802037c24 */ /* 0x040fe4000f8e02ff */
[----:B------:R-:W-:Y:S01]  /*16a0*/  IMAD R2, R2, UR9, RZ ;  /* 0x0000000902027c24 */ /* 0x000fe2000f8e02ff */
        /* <DEDUP_REMOVED lines=266> */
[----:B------:R-:W-:Y:S01]  /*2750*/  IMAD.MOV.U32 R4, RZ, RZ, RZ ;  /* 0x000000ffff047224 */ /* 0x000fe200078e00ff */
[----:B------:R-:W-:Y:S01]  /*2760*/  ULDC.64 UR8, c[0x0][0x330] ;  /* 0x0000cc0000087ab9 */ /* 0x000fe20000000a00 */
[----:B------:R-:W-:Y:S02]  /*2770*/  ULDC UR7, c[0x0][0x338] ;  /* 0x0000ce0000077ab9 */ /* 0x000fe40000000800 */
[----:B------:R-:W-:-:S05]  /*2780*/  IMAD.HI.U32 R8, R5, UR9, R4 ;  /* 0x0000000905087c27 */ /* 0x000fca000f8e0004 */
[----:B------:R-:W-:-:S03]  /*2790*/  SHF.R.U32.HI R9, RZ, UR7, R8 ;  /* 0x00000007ff097c19 */ /* 0x000fc60008011608 */
[----:B------:R-:W0:Y:S01]  /*27a0*/  @P0 LDC.64 R12, c[0x0][0x340] ;  /* 0x0000d000ff0c0b82 */ /* 0x000e220000000a00 */
[----:B------:R-:W-:Y:S02]  /*27b0*/  @P0 MOV R8, RZ ;  /* 0x000000ff00080202 */ /* 0x000fe40000000f00 */
        /* <DEDUP_REMOVED lines=13> */
.L_x_581:
[----:B------:R-:W-:Y:S02]  /*2890*/  ULDC.64 UR8, c[0x0][0x418] ;  /* 0x0001060000087ab9 */ /* 0x000fe40000000a00 */
[----:B------:R-:W-:-:S04]  /*28a0*/  IADD3 R4, P0, R2, UR8, RZ ;  /* 0x0000000802047c10 */ /* 0x000fc8000ff1e0ff */
[----:B------:R-:W-:Y:S01]  /*28b0*/  IADD3.X R5, RZ, UR9, RZ, P0, !PT ;  /* 0x00000009ff057c10 */ /* 0x000fe200087fe4ff */
[----:B------:R-:W-:-:S05]  /*28c0*/  ULDC.64 UR8, c[0x0][0x410] ;  /* 0x0001040000087ab9 */ /* 0x000fca0000000a00 */
[----:B------:R-:W2:Y:S01]  /*28d0*/  LDG.E.U16 R5, desc[UR4][R4.64] ;  /* 0x0000000404057981 */ /* 0x000ea2000c1e1500 */
[----:B------:R-:W-:Y:S01]  /*28e0*/  IADD3 R2, P1, R3, UR8, RZ ;  /* 0x0000000803027c10 */ /* 0x000fe2000ff3e0ff */
[----:B------:R-:W-:Y:S03]  /*28f0*/  BSSY B1, `(.L_x_582) ;  /* 0x0000017000017945 */ /* 0x000fe60003800000 */
[----:B------:R-:W-:Y:S01]  /*2900*/  IADD3.X R3, RZ, UR9, RZ, P1, !PT ;  /* 0x00000009ff037c10 */ /* 0x000fe20008ffe4ff */
[----:B--2---:R-:W-:-:S05]  /*2910*/  IMAD.U32 R6, R5, 0x10000, RZ ;  /* 0x0001000005067824 */ /* 0x004fca00078e00ff */
        /* <DEDUP_REMOVED lines=16> */
.L_x_584:
[----:B------:R-:W-:Y:S02]  /*2a20*/  ULDC UR7, c[0x0][0x424] ;  /* 0x0001090000077ab9 */ /* 0x000fe40000000800 */
[----:B------:R-:W-:-:S04]  /*2a30*/  FMNMX.FTZ R6, R6, UR7, !PT ;  /* 0x0000000706067c09 */ /* 0x000fc8000f810000 */
[----:B------:R-:W-:-:S04]  /*2a40*/  F2FP.BF16.F32.PACK_AB R6, RZ, R6 ;  /* 0x00000006ff06723e */ /* 0x000fc800000010ff */
[----:B------:R-:W-:-:S07]  /*2a50*/  PRMT R5, R6, 0x7610, R5 ;  /* 0x0000761006057816 */ /* 0x000fce0000000005 */
.L_x_583:
[----:B------:R-:W-:Y:S05]  /*2a60*/  BSYNC B1 ;  /* 0x0000000000017941 */ /* 0x000fea0003800000 */
.L_x_582:
[----:B------:R1:W-:Y:S01]  /*2a70*/  STG.E.U16 desc[UR4][R2.64], R5 ;  /* 0x0000000502007986 */ /* 0x0003e2000c101504 */
[----:B------:R-:W-:-:S04]  /*2a80*/  IADD3 R0, R0, 0x80, RZ ;  /* 0x0000008000007810 */ /* 0x000fc80007ffe0ff */
[----:B------:R-:W-:-:S13]  /*2a90*/  ISETP.GE.AND P0, PT, R0, UR6, PT ;  /* 0x0000000600007c0c */ /* 0x000fda000bf06270 */
[----:B-1----:R-:W-:Y:S05]  /*2aa0*/  @P0 BRA `(.L_x_580) ;  /* 0x0000001400380947 */ /* 0x002fea0003800000 */
[----:B------:R-:W0:Y:S01]  /*2ab0*/  LDC R8, c[0x0][0x218] ;  /* 0x00008600ff087b82 */ /* 0x000e220000000800 */
[----:B------:R-:W-:Y:S02]  /*2ac0*/  CS2R R2, SRZ ;  /* 0x0000000000027805 */ /* 0x000fe4000001ff00 */
[----:B0-----:R-:W-:-:S13]  /*2ad0*/  ISETP.NE.AND P0, PT, R8, RZ, PT ;  /* 0x000000ff0800720c */ /* 0x001fda0003f05270 */
[----:B------:R-:W-:Y:S05]  /*2ae0*/  @!P0 BRA `(.L_x_585) ;  /* 0x0000001000a88947 */ /* 0x000fea0003800000 */
[----:B------:R-:W-:Y:S01]  /*2af0*/  MOV R2, RZ ;  /* 0x000000ff00027202 */ /* 0x000fe20000000f00 */
[----:B------:R-:W-:Y:S01]  /*2b00*/  IMAD.MOV.U32 R3, RZ, RZ, R0 ;  /* 0x000000ffff037224 */ /* 0x000fe200078e0000 */
        /* <DEDUP_REMOVED lines=296> */
.L_x_585:
[----:B------:R-:W-:Y:S02]  /*3d90*/  ULDC.64 UR8, c[0x0][0x418] ;  /* 0x0001060000087ab9 */ /* 0x000fe40000000a00 */
[----:B------:R-:W-:-:S05]  /*3da0*/  IADD3 R4, P0, R2, UR8, RZ ;  /* 0x0000000802047c10 */ /* 0x000fca000ff1e0ff */
[----:B------:R-:W-:Y:S01]  /*3db0*/  IMAD.X R5, RZ, RZ, UR9, P0 ;  /* 0x00000009ff057e24 */ /* 0x000fe200080e06ff */
[----:B------:R-:W-:-:S05]  /*3dc0*/  ULDC.64 UR8, c[0x0][0x410] ;  /* 0x0001040000087ab9 */ /* 0x000fca0000000a00 */
[----:B------:R-:W2:Y:S01]  /*3dd0*/  LDG.E.U16 R5, desc[UR4][R4.64] ;  /* 0x0000000404057981 */ /* 0x000ea2000c1e1500 */
[----:B------:R-:W-:Y:S01]  /*3de0*/  IADD3 R2, P1, R3, UR8, RZ ;  /* 0x0000000803027c10 */ /* 0x000fe2000ff3e0ff */
[----:B------:R-:W-:Y:S03]  /*3df0*/  BSSY B1, `(.L_x_586) ;  /* 0x0000017000017945 */ /* 0x000fe60003800000 */
[----:B------:R-:W-:Y:S02]  /*3e00*/  IADD3.X R3, RZ, UR9, RZ, P1, !PT ;  /* 0x00000009ff037c10 */ /* 0x000fe40008ffe4ff */
        /* <DEDUP_REMOVED lines=17> */
.L_x_588:
[----:B------:R-:W-:Y:S02]  /*3f20*/  ULDC UR7, c[0x0][0x424] ;  /* 0x0001090000077ab9 */ /* 0x000fe40000000800 */
[----:B------:R-:W-:-:S04]  /*3f30*/  FMNMX.FTZ R6, R6, UR7, !PT ;  /* 0x0000000706067c09 */ /* 0x000fc8000f810000 */
[----:B------:R-:W-:-:S04]  /*3f40*/  F2FP.BF16.F32.PACK_AB R6, RZ, R6 ;  /* 0x00000006ff06723e */ /* 0x000fc800000010ff */
[----:B------:R-:W-:-:S07]  /*3f50*/  PRMT R5, R6, 0x7610, R5 ;  /* 0x0000761006057816 */ /* 0x000fce0000000005 */
.L_x_587:
[----:B------:R-:W-:Y:S05]  /*3f60*/  BSYNC B1 ;  /* 0x0000000000017941 */ /* 0x000fea0003800000 */
.L_x_586:
[----:B------:R1:W-:Y:S01]  /*3f70*/  STG.E.U16 desc[UR4][R2.64], R5 ;  /* 0x0000000502007986 */ /* 0x0003e2000c101504 */
[----:B------:R-:W-:-:S07]  /*3f80*/  IADD3 R0, R0, 0x80, RZ ;  /* 0x0000008000007810 */ /* 0x000fce0007ffe0ff */
.L_x_580:
[----:B------:R-:W-:Y:S05]  /*3f90*/  BSYNC B0 ;  /* 0x0000000000007941 */ /* 0x000fea0003800000 */
.L_x_579:
[----:B------:R-:W-:-:S13]  /*3fa0*/  ISETP.GE.AND P0, PT, R0, UR6, PT ;  /* 0x0000000600007c0c */ /* 0x000fda000bf06270 */
[----:B------:R-:W-:Y:S05]  /*3fb0*/  @P0 EXIT ;  /* 0x000000000000094d */ /* 0x000fea0003800000 */
[----:B------:R-:W2:Y:S01]  /*3fc0*/  LDC R8, c[0x0][0x218] ;  /* 0x00008600ff087b82 */ /* 0x000ea20000000800 */
[----:B01----:R-:W-:Y:S02]  /*3fd0*/  CS2R R2, SRZ ;  /* 0x0000000000027805 */ /* 0x003fe4000001ff00 */
[----:B--2---:R-:W-:-:S13]  /*3fe0*/  ISETP.NE.AND P0, PT, R8, RZ, PT ;  /* 0x000000ff0800720c */ /* 0x004fda0003f05270 */
[----:B------:R-:W-:Y:S05]  /*3ff0*/  @!P0 BRA `(.L_x_589) ;  /* 0x0000001000a88947 */ /* 0x000fea0003800000 */
[----:B------:R-:W-:Y:S01]  /*4000*/  MOV R3, R0 ;  /* 0x0000000000037202 */ /* 0x000fe20000000f00 */
[----:B------:R-:W-:Y:S01]  /*4010*/  IMAD.MOV.U32 R2, RZ, RZ, RZ ;  /* 0x000000ffff027224 */ /* 0x000fe200078e00ff */
[----:B------:R-:W-:Y:S01]  /*4020*/  ULDC.64 UR6, c[0x0][0x220] ;  /* 0x0000880000067ab9 */ /* 0x000fe20000000a00 */
[----:B------:R-:W-:Y:S02]  /*4030*/  ISETP.NE.AND P0, PT, R8, 0x1, PT ;  /* 0x000000010800780c */ /* 0x000fe40003f05270 */
[----:B------:R-:W-:Y:S01]  /*4040*/  IMAD.HI.U32 R4, R0, UR6, R2 ;  /* 0x0000000600047c27 */ /* 0x000fe2000f8e0002 */
[----:B------:R-:W-:-:S04]  /*4050*/  ULDC UR6, c[0x0][0x21c] ;  /* 0x0000870000067ab9 */ /* 0x000fc80000000800 */
[----:B------:R-:W-:-:S04]  /*4060*/  SHF.R.U32.HI R5, RZ, UR7, R4 ;  /* 0x00000007ff057c19 */ /* 0x000fc80008011604 */
[----:B------:R-:W-:-:S05]  /*4070*/  IADD3 R3, -R5, RZ, RZ ;  /* 0x000000ff05037210 */ /* 0x000fca0007ffe1ff */
[----:B------:R-:W-:Y:S01]  /*4080*/  IMAD R0, R3, UR6, R0 ;  /* 0x0000000603007c24 */ /* 0x000fe2000f8e0200 */
[----:B------:R-:W-:-:S03]  /*4090*/  ULDC.64 UR6, c[0x0][0x348] ;  /* 0x0000d20000067ab9 */ /* 0x000fc60000000a00 */
        /* <DEDUP_REMOVED lines=41> */
[----:B------:R-:W-:-:S08]  /*4330*/  ISETP.NE.AND P0, PT, R8, 0x5, PT ;  /* 0x000000050800780c */ /* 0x000fd00003f05270 */
        /* <DEDUP_REMOVED lines=23> */
[----:B------:R-:W-:-:S03]  /*44b0*/  ISETP.NE.AND P0, PT, R8, 0x7, PT ;  /* 0x000000070800780c */ /* 0x000fc60003f05270 */
        /* <DEDUP_REMOVED lines=208> */
[----:B------:R-:W-:Y:S01]  /*51c0*/  @P0 MOV R6, RZ ;  /* 0x000000ff00060202 */ /* 0x000fe20000000f00 */
[----:B------:R-:W-:Y:S01]  /*51d0*/  ULDC.64 UR6, c[0x0][0x400] ;  /* 0x0001000000067ab9 */ /* 0x000fe20000000a00 */
[----:B------:R-:W-:-:S05]  /*51e0*/  IADD3 R4, -R7, RZ, RZ ;  /* 0x000000ff07047210 */ /* 0x000fca0007ffe1ff */
[----:B------:R-:W1:Y:S01]  /*51f0*/  @P0 LDC R11, c[0x0][0x33c] ;  /* 0x0000cf00ff0b0b82 */ /* 0x000e620000000800 */
[----:B------:R-:W-:-:S04]  /*5200*/  IMAD R4, R4, UR8, R5 ;  /* 0x0000000804047c24 */ /* 0x000fc8000f8e0205 */
[C---:B------:R-:W-:Y:S02]  /*5210*/  IMAD R3, R4.reuse, UR6, R3 ;  /* 0x0000000604037c24 */ /* 0x040fe4000f8e0203 */
[----:B------:R-:W-:Y:S01]  /*5220*/  IMAD R2, R4, UR7, R2 ;  /* 0x0000000704027c24 */ /* 0x000fe2000f8e0202 */
[----:B------:R-:W2:Y:S01]  /*5230*/  @P0 LDC.64 R12, c[0x0][0x408] ;  /* 0x00010200ff0c0b82 */ /* 0x000ea20000000a00 */
[----:B0-----:R-:W-:-:S05]  /*5240*/  @P0 IMAD.HI.U32 R0, R7, R8, R6 ;  /* 0x0000000807000227 */ /* 0x001fca00078e0006 */
[----:B------:R-:W-:-:S05]  /*5250*/  @P0 SHF.R.U32.HI R0, RZ, R9, R0 ;  /* 0x00000009ff000219 */ /* 0x000fca0000011600 */
[----:B------:R-:W-:-:S04]  /*5260*/  @P0 IMAD.MOV R6, RZ, RZ, -R0 ;  /* 0x000000ffff060224 */ /* 0x000fc800078e0a00 */
[----:B-1----:R-:W-:-:S04]  /*5270*/  @P0 IMAD R6, R11, R6, R7 ;  /* 0x000000060b060224 */ /* 0x002fc800078e0207 */
[C---:B--2---:R-:W-:Y:S02]  /*5280*/  @P0 IMAD R3, R6.reuse, R12, R3 ;  /* 0x0000000c06030224 */ /* 0x044fe400078e0203 */
[----:B------:R-:W-:-:S07]  /*5290*/  @P0 IMAD R2, R6, R13, R2 ;  /* 0x0000000d06020224 */ /* 0x000fce00078e0202 */
.L_x_589:
[----:B------:R-:W-:Y:S02]  /*52a0*/  ULDC.64 UR6, c[0x0][0x418] ;  /* 0x0001060000067ab9 */ /* 0x000fe40000000a00 */
[----:B------:R-:W-:-:S04]  /*52b0*/  IADD3 R4, P0, R2, UR6, RZ ;  /* 0x0000000602047c10 */ /* 0x000fc8000ff1e0ff */
[----:B------:R-:W-:Y:S01]  /*52c0*/  IADD3.X R5, RZ, UR7, RZ, P0, !PT ;  /* 0x00000007ff057c10 */ /* 0x000fe200087fe4ff */
        /* <DEDUP_REMOVED lines=19> */
[----:B------:R-:W-:Y:S02]  /*5400*/  @!P0 F2FP.BF16.F32.PACK_AB R0, RZ, R0 ;  /* 0x00000000ff00823e */ /* 0x000fe400000010ff */
[----:B------:R-:W-:-:S04]  /*5410*/  @P0 PRMT R5, R4, 0x7610, R5 ;  /* 0x0000761004050816 */ /* 0x000fc80000000005 */
[----:B------:R-:W-:Y:S01]  /*5420*/  @!P0 PRMT R5, R0, 0x7610, R5 ;  /* 0x0000761000058816 */ /* 0x000fe20000000005 */
[----:B------:R-:W-:Y:S06]  /*5430*/  BRA `(.L_x_591) ;  /* 0x00000000000c7947 */ /* 0x000fec0003800000 */
.L_x_592:
[----:B------:R-:W-:Y:S02]  /*5440*/  ULDC UR6, c[0x0][0x424] ;  /* 0x0001090000067ab9 */ /* 0x000fe40000000800 */
[----:B------:R-:W-:-:S04]  /*5450*/  FMNMX.FTZ R5, R5, UR6, !PT ;  /* 0x0000000605057c09 */ /* 0x000fc8000f810000 */
[----:B------:R-:W-:-:S07]  /*5460*/  F2FP.BF16.F32.PACK_AB R5, RZ, R5 ;  /* 0x00000005ff05723e */ /* 0x000fce00000010ff */
.L_x_591:
[----:B------:R-:W-:Y:S05]  /*5470*/  BSYNC B0 ;  /* 0x0000000000007941 */ /* 0x000fea0003800000 */
.L_x_590:
[----:B------:R-:W-:Y:S01]  /*5480*/  STG.E.U16 desc[UR4][R2.64], R5 ;  /* 0x0000000502007986 */ /* 0x000fe2000c101504 */
[----:B------:R-:W-:Y:S05]  /*5490*/  EXIT ;  /* 0x000000000000794d */ /* 0x000fea0003800000 */
.L_x_593:
        /* <DEDUP_REMOVED lines=14> */
.L_x_44377:


//--------------------- .text._ZN2at6native27unrolled_elementwise_kernelIZZZNS0_49_GLOBAL__N__657f93f7_16_TensorCompare_cu_71e06f4e19launch_clamp_scalarERNS_18TensorIteratorBaseEN3c106ScalarES6_NS0_6detail11ClampLimitsEENKUlvE_clEvENKUlvE7_clEvEUlNS5_8BFloat16EE_St5arrayIPcLm2EELi4E23TrivialOffsetCalculatorILi1EjESH_NS0_6memory15LoadWithoutCastENSI_16StoreWithoutCastEEEviT_T0_T2_T3_T4_T5_ --------------------------
	.section	.text._ZN2at6native27unrolled_elementwise_kernelIZZZNS0_49_GLOBAL__N__657f93f7_16_TensorCompare_cu_71e06f4e19launch_clamp_scalarERNS_18TensorIteratorBaseEN3c106ScalarES6_NS0_6detail11ClampLimitsEENKUlvE_clEvENKUlvE7_clEvEUlNS5_8BFloat16EE_St5arrayIPcLm2EELi4E23TrivialOffsetCalculatorILi1EjESH_NS0_6memory15LoadWithoutCastENSI_16StoreWithoutCastEEEviT_T0_T2_T3_T4_T5_,"ax",@progbits
	.align	128
        .global         _ZN2at6native27unrolled_elementwise_kernelIZZZNS0_49_GLOBAL__N__657f93f7_16_TensorCompare_cu_71e06f4e19launch_clamp_scalarERNS_18TensorIteratorBaseEN3c106ScalarES6_NS0_6detail11ClampLimitsEENKUlvE_clEvENKUlvE7_clEvEUlNS5_8BFloat16EE_St5arrayIPcLm2EELi4E23TrivialOffsetCalculatorILi1EjESH_NS0_6memory15LoadWithoutCastENSI_16StoreWithoutCastEEEviT_T0_T2_T3_T4_T5_
        .type           _ZN2at6native27unrolled_elementwise_kernelIZZZNS0_49_GLOBAL__N__657f93f7_16_TensorCompare_cu_71e06f4e19launch_clamp_scalarERNS_18TensorIteratorBaseEN3c106ScalarES6_NS0_6detail11ClampLimitsEENKUlvE_clEvENKUlvE7_clEvEUlNS5_8BFloat16EE_St5arrayIPcLm2EELi4E23TrivialOffsetCalculatorILi1EjESH_NS0_6memory15LoadWithoutCastENSI_16StoreWithoutCastEEEviT_T0_T2_T3_T4_T5_,@function
        .size           _ZN2at6native27unrolled_elementwise_kernelIZZZNS0_49_GLOBAL__N__657f93f7_16_TensorCompare_cu_71e06f4e19launch_clamp_scalarERNS_18TensorIteratorBaseEN3c106ScalarES6_NS0_6detail11ClampLimitsEENKUlvE_clEvENKUlvE7_clEvEUlNS5_8BFloat16EE_St5arrayIPcLm2EELi4E23TrivialOffsetCalculatorILi1EjESH_NS0_6memory15LoadWithoutCastENSI_16StoreWithoutCastEEEviT_T0_T2_T3_T4_T5_,(.L_x_44378 - _ZN2at6native27unrolled_elementwise_kernelIZZZNS0_49_GLOBAL__N__657f93f7_16_TensorCompare_cu_71e06f4e19launch_clamp_scalarERNS_18TensorIteratorBaseEN3c106ScalarES6_NS0_6detail11ClampLimitsEENKUlvE_clEvENKUlvE7_clEvEUlNS5_8BFloat16EE_St5arrayIPcLm2EELi4E23TrivialOffsetCalculatorILi1EjESH_NS0_6memory15LoadWithoutCastENSI_16StoreWithoutCastEEEviT_T0_T2_T3_T4_T5_)
        .other          _ZN2at6native27unrolled_elementwise_kernelIZZZNS0_49_GLOBAL__N__657f93f7_16_TensorCompare_cu_71e06f4e19launch_clamp_scalarERNS_18TensorIteratorBaseEN3c106ScalarES6_NS0_6detail11ClampLimitsEENKUlvE_clEvENKUlvE7_clEvEUlNS5_8BFloat16EE_St5arrayIPcLm2EELi4E23TrivialOffsetCalculatorILi1EjESH_NS0_6memory15LoadWithoutCastENSI_16StoreWithoutCastEEEviT_T0_T2_T3_T4_T5_,@"STO_CUDA_ENTRY STV_DEFAULT"
_ZN2at6native27unrolled_elementwise_kernelIZZZNS0_49_GLOBAL__N__657f93f7_16_TensorCompare_cu_71e06f4e19launch_clamp_scalarERNS_18TensorIteratorBaseEN3c106ScalarES6_NS0_6detail11ClampLimitsEENKUlvE_clEvENKUlvE7_clEvEUlNS5_8BFloat16EE_St5arrayIPcLm2EELi4E23TrivialOffsetCalculatorILi1EjESH_NS0_6memory15LoadWithoutCastENSI_16StoreWithoutCastEEEviT_T0_T2_T3_T4_T5_:
.text._ZN2at6native27unrolled_elementwise_kernelIZZZNS0_49_GLOBAL__N__657f93f7_16_TensorCompare_cu_71e06f4e19launch_clamp_scalarERNS_18TensorIteratorBaseEN3c106ScalarES6_NS0_6detail11ClampLimitsEENKUlvE_clEvENKUlvE7_clEvEUlNS5_8BFloat16EE_St5arrayIPcLm2EELi4E23TrivialOffsetCalculatorILi1EjESH_NS0_6memory15LoadWithoutCastENSI_16StoreWithoutCastEEEviT_T0_T2_T3_T4_T5_:
[----:B------:R-:W-:Y:S01]  /*0000*/  LDC R1, c[0x0][0x28] ;  /* 0x00000a00ff017b82 */ /* 0x000fe20000000800 */
[----:B------:R-:W0:Y:S07]  /*0010*/  S2R R0, SR_CTAID.X ;  /* 0x0000000000007919 */ /* 0x000e2e0000002500 */
[----:B------:R-:W0:Y:S01]  /*0020*/  LDC R3, c[0x0][0x210] ;  /* 0x00008400ff037b82 */ /* 0x000e220000000800 */
[----:B------:R-:W-:Y:S01]  /*0030*/  ULDC.64 UR4, c[0x0][0x208] ;  /* 0x0000820000047ab9 */ /* 0x000fe20000000a00 */
[----:B------:R-:W-:Y:S01]  /*0040*/  PRMT R6, RZ, 0x7610, R6 ;  /* 0x00007610ff067816 */ /* 0x000fe20000000006 */
[----:B------:R-:W1:Y:S05]  /*0050*/  S2R R7, SR_TID.X ;  /* 0x0000000000077919 */ /* 0x000e6a0000002100 */
[----:B------:R-:W2:Y:S01]  /*0060*/  LDC R16, c[0x0][0x218] ;  /* 0x00008600ff107b82 */ /* 0x000ea20000000800 */
[----:B0-----:R-:W-:-:S02]  /*0070*/  IMAD R2, R0, -0x200, R3 ;  /* 0xfffffe0000027824 */ /* 0x001fc400078e0203 */
[----:B-1----:R-:W-:-:S03]  /*0080*/  IMAD.MOV.U32 R3, RZ, RZ, R7 ;  /* 0x000000ffff037224 */ /* 0x002fc600078e0007 */
[----:B------:R-:W-:-:S13]  /*0090*/  ISETP.GE.AND P4, PT, R7, R2, PT ;  /* 0x000000020700720c */ /* 0x000fda0003f86270 */
[----:B------:R-:W-:Y:S01]  /*00a0*/  @!P4 VIADD R3, R7, 0x80 ;  /* 0x000000800703c836 */ /* 0x000fe20000000000 */
[----:B------:R-:W0:Y:S01]  /*00b0*/  @!P4 LDC.64 R10, c[0x0][0x238] ;  /* 0x00008e00ff0acb82 */ /* 0x000e220000000a00 */
[----:B------:R-:W-:-:S03]  /*00c0*/  @!P4 IMAD R13, R0, 0x200, R7 ;  /* 0x00000200000dc824 */ /* 0x000fc600078e0207 */
[----:B------:R-:W-:-:S13]  /*00d0*/  ISETP.GE.AND P0, PT, R3, R2, PT ;  /* 0x000000020300720c */ /* 0x000fda0003f06270 */
[----:B------:R-:W-:Y:S01]  /*00e0*/  @!P0 IMAD R17, R0, 0x200, R3 ;  /* 0x0000020000118824 */ /* 0x000fe200078e0203 */
[----:B------:R-:W1:Y:S01]  /*00f0*/  @!P0 LDC.64 R4, c[0x0][0x238] ;  /* 0x00008e00ff048b82 */ /* 0x000e620000000a00 */
[----:B------:R-:W-:-:S05]  /*0100*/  @!P0 VIADD R3, R3, 0x80 ;  /* 0x0000008003038836 */ /* 0x000fca0000000000 */
[----:B------:R-:W-:Y:S01]  /*0110*/  ISETP.GE.AND P2, PT, R3, R2, PT ;  /* 0x000000020300720c */ /* 0x000fe20003f46270 */
[--C-:B0-----:R-:W-:Y:S01]  /*0120*/  @!P4 IMAD.WIDE.U32 R12, R13, 0x2, R10.reuse ;  /* 0x000000020d0cc825 */ /* 0x101fe200078e000a */
[----:B------:R-:W-:Y:S02]  /*0130*/  PRMT R10, RZ, 0x7610, R10 ;  /* 0x00007610ff0a7816 */ /* 0x000fe4000000000a */
[----:B------:R-:W-:-:S06]  /*0140*/  PRMT R11, RZ, 0x7610, R11 ;  /* 0x00007610ff0b7816 */ /* 0x000fcc000000000b */
[----:B------:R0:W5:Y:S03]  /*0150*/  @!P4 LDG.E.U16 R11, desc[UR4][R12.64] ;  /* 0x000000040c0bc981 */ /* 0x000166000c1e1500 */
[----:B------:R-:W-:Y:S01]  /*0160*/  @!P2 IMAD R19, R0, 0x200, R3 ;  /* 0x000002000013a824 */ /* 0x000fe200078e0203 */
[----:B------:R-:W3:Y:S01]  /*0170*/  @!P2 LDC.64 R8, c[0x0][0x238] ;  /* 0x00008e00ff08ab82 */ /* 0x000ee20000000a00 */
[----:B------:R-:W-:Y:S02]  /*0180*/  @!P2 VIADD R3, R3, 0x80 ;  /* 0x000000800303a836 */ /* 0x000fe40000000000 */
[----:B-1----:R-:W-:-:S03]  /*0190*/  @!P0 IMAD.WIDE.U32 R4, R17, 0x2, R4 ;  /* 0x0000000211048825 */ /* 0x002fc600078e0004 */
[----:B------:R-:W-:Y:S02]  /*01a0*/  ISETP.GE.AND P1, PT, R3, R2, PT ;  /* 0x000000020300720c */ /* 0x000fe40003f26270 */
[----:B------:R0:W5:Y:S11]  /*01b0*/  @!P0 LDG.E.U16 R6, desc[UR4][R4.64] ;  /* 0x0000000404068981 */ /* 0x000176000c1e1500 */
[----:B------:R-:W1:Y:S01]  /*01c0*/  @!P1 LDC.64 R14, c[0x0][0x238] ;  /* 0x00008e00ff0e9b82 */ /* 0x000e620000000a00 */
[----:B------:R-:W-:-:S02]  /*01d0*/  @!P1 IMAD R3, R0, 0x200, R3 ;  /* 0x0000020000039824 */ /* 0x000fc400078e0203 */
[----:B---3--:R-:W-:-:S05]  /*01e0*/  @!P2 IMAD.WIDE.U32 R8, R19, 0x2, R8 ;  /* 0x000000021308a825 */ /* 0x008fca00078e0008 */
[----:B------:R0:W5:Y:S01]  /*01f0*/  @!P2 LDG.E.U16 R10, desc[UR4][R8.64] ;  /* 0x00000004080aa981 */ /* 0x000162000c1e1500 */
[----:B-1----:R-:W-:Y:S01]  /*0200*/  @!P1 IMAD.WIDE.U32 R14, R3, 0x2, R14 ;  /* 0x00000002030e9825 */ /* 0x002fe200078e000e */
[----:B------:R-:W-:-:S06]  /*0210*/  PRMT R3, RZ, 0x7610, R3 ;  /* 0x00007610ff037816 */ /* 0x000fcc0000000003 */
[----:B------:R0:W5:Y:S01]  /*0220*/  @!P1 LDG.E.U16 R3, desc[UR4][R14.64] ;  /* 0x000000040e039981 */ /* 0x000162000c1e1500 */
[----:B--2---:R-:W-:Y:S01]  /*0230*/  ISETP.NE.AND P0, PT, R16, RZ, PT ;  /* 0x000000ff1000720c */ /* 0x004fe20003f05270 */
[----:B------:R-:W-:-:S12]  /*0240*/  BSSY B0, `(.L_x_594) ;  /* 0x000006f000007945 */ /* 0x000fd80003800000 */
[----:B0-----:R-:W-:Y:S05]  /*0250*/  @!P0 BRA `(.L_x_595) ;  /* 0x0000000400348947 */ /* 0x001fea0003800000 */
[----:B------:R-:W-:-:S13]  /*0260*/  ISETP.NE.AND P0, PT, R16, 0x1, PT ;  /* 0x000000011000780c */ /* 0x000fda0003f05270 */
[----:B------:R-:W-:Y:S05]  /*0270*/  @P0 BRA `(.L_x_596) ;  /* 0x0000000000880947 */ /* 0x000fea0003800000 */
[----:B------:R-:W-:Y:S02]  /*0280*/  VIADD R5, R7, 0x80 ;  /* 0x0000008007057836 */ /* 0x000fe40000000000 */
[----:B-----5:R-:W-:Y:S02]  /*0290*/  IMAD.U32 R8, R6, 0x10000, RZ ;  /* 0x0001000006087824 */ /* 0x020fe400078e00ff */
[----:B------:R-:W-:Y:S01]  /*02a0*/  IMAD.U32 R12, R10, 0x10000, RZ ;  /* 0x000100000a0c7824 */ /* 0x000fe200078e00ff */
[----:B------:R-:W-:Y:S01]  /*02b0*/  ISETP.GE.AND P3, PT, R5, R2, PT ;  /* 0x000000020500720c */ /* 0x000fe20003f66270 */
[----:B------:R-:W-:Y:S01]  /*02c0*/  IMAD.U32 R4, R11, 0x10000, RZ ;  /* 0x000100000b047824 */ /* 0x000fe200078e00ff */
[----:B------:R-:W-:Y:S01]  /*02d0*/  FSETP.GTU.FTZ.AND P2, PT, |R8|, +INF , PT ;  /* 0x7f8000000800780b */ /* 0x000fe20003f5c200 */
[----:B------:R-:W-:Y:S01]  /*02e0*/  VIADD R9, R7, 0x100 ;  /* 0x0000010007097836 */ /* 0x000fe20000000000 */
[----:B------:R-:W-:Y:S01]  /*02f0*/  FSETP.GTU.FTZ.AND P1, PT, |R12|, +INF , PT ;  /* 0x7f8000000c00780b */ /* 0x000fe20003f3c200 */
[----:B------:R-:W-:Y:S01]  /*0300*/  IMAD.U32 R13, R3, 0x10000, RZ ;  /* 0x00010000030d7824 */ /* 0x000fe200078e00ff */
[----:B------:R-:W-:-:S02]  /*0310*/  FSETP.GTU.FTZ.AND P0, PT, |R4|, +INF , PT ;  /* 0x7f8000000400780b */ /* 0x000fc40003f1c200 */
[----:B------:R-:W-:Y:S02]  /*0320*/  PLOP3.LUT P2, PT, P3, P2, PT, 0xa8, 0x0 ;  /* 0x000000000000781c */ /* 0x000fe40001f45570 */
[-C--:B------:R-:W-:Y:S01]  /*0330*/  ISETP.GE.OR P1, PT, R9, R2.reuse, P1 ;  /* 0x000000020900720c */ /* 0x080fe20000f26670 */
[C---:B------:R-:W-:Y:S01]  /*0340*/  VIADD R9, R7.reuse, 0x180 ;  /* 0x0000018007097836 */ /* 0x040fe20000000000 */
[----:B------:R-:W-:Y:S02]  /*0350*/  ISETP.GE.OR P3, PT, R7, R2, P0 ;  /* 0x000000020700720c */ /* 0x000fe40000766670 */
[----:B------:R-:W-:-:S04]  /*0360*/  FSETP.GTU.FTZ.AND P0, PT, |R13|, +INF , PT ;  /* 0x7f8000000d00780b */ /* 0x000fc80003f1c200 */
[----:B------:R-:W-:-:S03]  /*0370*/  ISETP.GE.OR P0, PT, R9, R2, P0 ;  /* 0x000000020900720c */ /* 0x000fc60000706670 */
        /* <DEDUP_REMOVED lines=18> */
.L_x_596:
[----:B-----5:R-:W-:Y:S02]  /*04a0*/  IMAD.U32 R12, R10, 0x10000, RZ ;  /* 0x000100000a0c7824 */ /* 0x020fe400078e00ff */
[----:B------:R-:W-:Y:S02]  /*04b0*/  VIADD R9, R7, 0x100 ;  /* 0x0000010007097836 */ /* 0x000fe40000000000 */
[----:B------:R-:W-:Y:S01]  /*04c0*/  IMAD.U32 R4, R11, 0x10000, RZ ;  /* 0x000100000b047824 */ /* 0x000fe200078e00ff */
[----:B------:R-:W-:Y:S01]  /*04d0*/  FSETP.GTU.FTZ.AND P0, PT, |R12|, +INF , PT ;  /* 0x7f8000000c00780b */ /* 0x000fe20003f1c200 */
[----:B------:R-:W-:Y:S02]  /*04e0*/  VIADD R5, R7, 0x80 ;  /* 0x0000008007057836 */ /* 0x000fe40000000000 */
[----:B------:R-:W-:Y:S01]  /*04f0*/  IMAD.U32 R8, R6, 0x10000, RZ ;  /* 0x0001000006087824 */ /* 0x000fe200078e00ff */
[----:B------:R-:W-:Y:S02]  /*0500*/  FSETP.GTU.FTZ.AND P1, PT, |R4|, +INF , PT ;  /* 0x7f8000000400780b */ /* 0x000fe40003f3c200 */
[----:B------:R-:W-:-:S02]  /*0510*/  ISETP.GE.OR P0, PT, R9, R2, P0 ;  /* 0x000000020900720c */ /* 0x000fc40000706670 */
[-C--:B------:R-:W-:Y:S02]  /*0520*/  ISETP.GE.OR P1, PT, R7, R2.reuse, P1 ;  /* 0x000000020700720c */ /* 0x080fe40000f26670 */
[----:B------:R-:W-:Y:S02]  /*0530*/  ISETP.GE.AND P2, PT, R5, R2, PT ;  /* 0x000000020500720c */ /* 0x000fe40003f46270 */
[----:B------:R-:W-:-:S04]  /*0540*/  FSETP.GTU.FTZ.AND P3, PT, |R8|, +INF , PT ;  /* 0x7f8000000800780b */ /* 0x000fc80003f7c200 */
[----:B------:R-:W-:-:S03]  /*0550*/  PLOP3.LUT P2, PT, P2, P3, PT, 0xa8, 0x0 ;  /* 0x000000000000781c */ /* 0x000fc60001747570 */
[----:B------:R-:W0:Y:S08]  /*0560*/  @!P0 LDC R9, c[0x0][0x21c] ;  /* 0x00008700ff098b82 */ /* 0x000e300000000800 */
[----:B------:R-:W1:Y:S08]  /*0570*/  @!P1 LDC R15, c[0x0][0x21c] ;  /* 0x00008700ff0f9b82 */ /* 0x000e700000000800 */
[----:B------:R-:W2:Y:S08]  /*0580*/  @!P2 LDC R17, c[0x0][0x21c] ;  /* 0x00008700ff11ab82 */ /* 0x000eb00000000800 */
[----:B------:R-:W3:Y:S01]  /*0590*/  @!P0 LDC R14, c[0x0][0x220] ;  /* 0x00008800ff0e8b82 */ /* 0x000ee20000000800 */
[----:B0-----:R-:W-:Y:S01]  /*05a0*/  @!P0 FMNMX.FTZ R9, R12, R9, !PT ;  /* 0x000000090c098209 */ /* 0x001fe20007810000 */
[----:B------:R-:W-:-:S05]  /*05b0*/  IMAD.U32 R12, R3, 0x10000, RZ ;  /* 0x00010000030c7824 */ /* 0x000fca00078e00ff */
[----:B------:R-:W-:Y:S01]  /*05c0*/  FSETP.GTU.FTZ.AND P3, PT, |R12|, +INF , PT ;  /* 0x7f8000000c00780b */ /* 0x000fe20003f7c200 */
        /* <DEDUP_REMOVED lines=20> */
[----:B------:R-:W-:Y:S01]  /*0710*/  F2FP.BF16.F32.PACK_AB R3, RZ, R3 ;  /* 0x00000003ff03723e */ /* 0x000fe200000010ff */
[----:B------:R-:W-:Y:S06]  /*0720*/  BRA `(.L_x_597) ;  /* 0x0000000000807947 */ /* 0x000fec0003800000 */
.L_x_595:
[----:B-----5:R-:W-:Y:S02]  /*0730*/  IMAD.U32 R12, R10, 0x10000, RZ ;  /* 0x000100000a0c7824 */ /* 0x020fe400078e00ff */
[----:B------:R-:W-:Y:S02]  /*0740*/  IMAD.U32 R14, R3, 0x10000, RZ ;  /* 0x00010000030e7824 */ /* 0x000fe400078e00ff */
[----:B------:R-:W-:Y:S01]  /*0750*/  VIADD R5, R7, 0x80 ;  /* 0x0000008007057836 */ /* 0x000fe20000000000 */
[----:B------:R-:W-:Y:S01]  /*0760*/  FSETP.GTU.FTZ.AND P3, PT, |R12|, +INF , PT ;  /* 0x7f8000000c00780b */ /* 0x000fe20003f7c200 */
[----:B------:R-:W-:Y:S01]  /*0770*/  IMAD.U32 R8, R6, 0x10000, RZ ;  /* 0x0001000006087824 */ /* 0x000fe200078e00ff */
[----:B------:R-:W-:Y:S01]  /*0780*/  FSETP.GTU.FTZ.AND P5, PT, |R14|, +INF , PT ;  /* 0x7f8000000e00780b */ /* 0x000fe20003fbc200 */
[----:B------:R-:W-:Y:S01]  /*0790*/  IMAD.U32 R4, R11, 0x10000, RZ ;  /* 0x000100000b047824 */ /* 0x000fe200078e00ff */
[----:B------:R-:W-:Y:S01]  /*07a0*/  ISETP.GE.AND P0, PT, R5, R2, PT ;  /* 0x000000020500720c */ /* 0x000fe20003f06270 */
[C---:B------:R-:W-:Y:S01]  /*07b0*/  VIADD R9, R7.reuse, 0x100 ;  /* 0x0000010007097836 */ /* 0x040fe20000000000 */
[----:B------:R-:W-:Y:S01]  /*07c0*/  FSETP.GTU.FTZ.AND P1, PT, |R8|, +INF , PT ;  /* 0x7f8000000800780b */ /* 0x000fe20003f3c200 */
[----:B------:R-:W-:Y:S01]  /*07d0*/  VIADD R13, R7, 0x180 ;  /* 0x00000180070d7836 */ /* 0x000fe20000000000 */
[----:B------:R-:W-:-:S02]  /*07e0*/  FSETP.GTU.FTZ.AND P2, PT, |R4|, +INF , PT ;  /* 0x7f8000000400780b */ /* 0x000fc40003f5c200 */
[-C--:B------:R-:W-:Y:S02]  /*07f0*/  ISETP.GE.OR P3, PT, R9, R2.reuse, P3 ;  /* 0x000000020900720c */ /* 0x080fe40001f66670 */
[-C--:B------:R-:W-:Y:S02]  /*0800*/  ISETP.GE.OR P5, PT, R13, R2.reuse, P5 ;  /* 0x000000020d00720c */ /* 0x080fe40002fa6670 */
[----:B------:R-:W-:Y:S02]  /*0810*/  PLOP3.LUT P0, PT, P0, P1, PT, 0xa8, 0x0 ;  /* 0x000000000000781c */ /* 0x000fe40000703570 */
[----:B------:R-:W-:-:S07]  /*0820*/  ISETP.GE.OR P2, PT, R7, R2, P2 ;  /* 0x000000020700720c */ /* 0x000fce0001746670 */
        /* <DEDUP_REMOVED lines=16> */
.L_x_597:
[----:B------:R-:W-:Y:S05]  /*0930*/  BSYNC B0 ;  /* 0x0000000000007941 */ /* 0x000fea0003800000 */
.L_x_594:
[----:B------:R-:W0:Y:S01]  /*0940*/  @!P4 LDC.64 R8, c[0x0][0x230] ;  /* 0x00008c00ff08cb82 */ /* 0x000e220000000a00 */
[----:B------:R-:W-:Y:S01]  /*0950*/  IMAD.MOV.U32 R13, RZ, RZ, R7 ;  /* 0x000000ffff0d7224 */ /* 0x000fe200078e0007 */
[----:B------:R-:W-:Y:S01]  /*0960*/  BSSY B0, `(.L_x_598) ;  /* 0x0000011000007945 */ /* 0x000fe20003800000 */
[----:B------:R-:W-:Y:S02]  /*0970*/  @!P4 IMAD.MOV.U32 R13, RZ, RZ, R5 ;  /* 0x000000ffff0dc224 */ /* 0x000fe400078e0005 */
[----:B------:R-:W-:-:S03]  /*0980*/  @!P4 IMAD R5, R0, 0x200, R7 ;  /* 0x000002000005c824 */ /* 0x000fc600078e0207 */
[----:B------:R-:W-:Y:S01]  /*0990*/  ISETP.GE.AND P0, PT, R13, R2, PT ;  /* 0x000000020d00720c */ /* 0x000fe20003f06270 */
[----:B0-----:R-:W-:-:S05]  /*09a0*/  @!P4 IMAD.WIDE.U32 R4, R5, 0x2, R8 ;  /* 0x000000020504c825 */ /* 0x001fca00078e0008 */
[----:B------:R0:W-:Y:S07]  /*09b0*/  @!P4 STG.E.U16 desc[UR4][R4.64], R11 ;  /* 0x0000000b0400c986 */ /* 0x0001ee000c101504 */
[----:B------:R-:W-:Y:S05]  /*09c0*/  @P0 BRA `(.L_x_599) ;  /* 0x0000000000280947 */ /* 0x000fea0003800000 */
[----:B------:R-:W1:Y:S01]  /*09d0*/  LDC.64 R8, c[0x0][0x230] ;  /* 0x00008c00ff087b82 */ /* 0x000e620000000a00 */
[----:B0-----:R-:W-:Y:S02]  /*09e0*/  IMAD R5, R0, 0x200, R13 ;  /* 0x0000020000057824 */ /* 0x001fe400078e020d */
[----:B------:R-:W-:-:S05]  /*09f0*/  VIADD R13, R13, 0x80 ;  /* 0x000000800d0d7836 */ /* 0x000fca0000000000 */
[----:B------:R-:W-:-:S13]  /*0a00*/  ISETP.GE.AND P0, PT, R13, R2, PT ;  /* 0x000000020d00720c */ /* 0x000fda0003f06270 */
[----:B------:R-:W-:Y:S02]  /*0a10*/  @!P0 IMAD R7, R0, 0x200, R13 ;  /* 0x0000020000078824 */ /* 0x000fe400078e020d */
[----:B------:R-:W-:Y:S02]  /*0a20*/  @!P0 VIADD R13, R13, 0x80 ;  /* 0x000000800d0d8836 */ /* 0x000fe40000000000 */
[----:B-1----:R-:W-:-:S04]  /*0a30*/  IMAD.WIDE.U32 R4, R5, 0x2, R8 ;  /* 0x0000000205047825 */ /* 0x002fc800078e0008 */
[----:B------:R-:W-:Y:S01]  /*0a40*/  @!P0 IMAD.WIDE.U32 R8, R7, 0x2, R8 ;  /* 0x0000000207088825 */ /* 0x000fe200078e0008 */
[----:B------:R1:W-:Y:S04]  /*0a50*/  STG.E.U16 desc[UR4][R4.64], R6 ;  /* 0x0000000604007986 */ /* 0x0003e8000c101504 */
[----:B------:R1:W-:Y:S02]  /*0a60*/  @!P0 STG.E.U16 desc[UR4][R8.64], R10 ;  /* 0x0000000a08008986 */ /* 0x0003e4000c101504 */
.L_x_599:
[----:B------:R-:W-:Y:S05]  /*0a70*/  BSYNC B0 ;  /* 0x0000000000007941 */ /* 0x000fea0003800000 */
.L_x_598:
[----:B------:R-:W-:-:S13]  /*0a80*/  ISETP.GE.AND P0, PT, R13, R2, PT ;  /* 0x000000020d00720c */ /* 0x000fda0003f06270 */
[----:B------:R-:W-:Y:S05]  /*0a90*/  @P0 EXIT ;  /* 0x000000000000094d */ /* 0x000fea0003800000 */
[----:B01----:R-:W0:Y:S01]  /*0aa0*/  LDC.64 R4, c[0x0][0x230] ;  /* 0x00008c00ff047b82 */ /* 0x003e220000000a00 */
[----:B------:R-:W-:-:S04]  /*0ab0*/  IMAD R13, R0, 0x200, R13 ;  /* 0x00000200000d7824 */ /* 0x000fc800078e020d */
[----:B0-----:R-:W-:-:S05]  /*0ac0*/  IMAD.WIDE.U32 R4, R13, 0x2, R4 ;  /* 0x000000020d047825 */ /* 0x001fca00078e0004 */
[----:B------:R-:W-:Y:S01]  /*0ad0*/  STG.E.U16 desc[UR4][R4.64], R3 ;  /* 0x0000000304007986 */ /* 0x000fe2000c101504 */
[----:B------:R-:W-:Y:S05]  /*0ae0*/  EXIT ;  /* 0x000000000000794d */ /* 0x000fea0003800000 */
.L_x_600:
        /* <DEDUP_REMOVED lines=9> */
.L_x_44378:


//--------------------- .text._ZN2at6native29vectorized_elementwise_kernelILi2EZZZNS0_49_GLOBAL__N__657f93f7_16_TensorCompare_cu_71e06f4e19launch_clamp_scalarERNS_18TensorIteratorBaseEN3c106ScalarES6_NS0_6detail11ClampLimitsEENKUlvE_clEvENKUlvE7_clEvEUlNS5_8BFloat16EE_St5arrayIPcLm2EEEEviT0_T1_ --------------------------
	.section	.text._ZN2at6native29vectorized_elementwise_kernelILi2EZZZNS0_49_GLOBAL__N__657f93f7_16_TensorCompare_cu_71e06f4e19launch_clamp_scalarERNS_18TensorIteratorBaseEN3c106ScalarES6_NS0_6detail11ClampLimitsEENKUlvE_clEvENKUlvE7_clEvEUlNS5_8BFloat16EE_St5arrayIPcLm2EEEEviT0_T1_,"ax",@progbits
	.align	128
        .global         _ZN2at6native29vectorized_elementwise_kernelILi2EZZZNS0_49_GLOBAL__N__657f93f7_16_TensorCompare_cu_71e06f4e19launch_clamp_scalarERNS_18TensorIteratorBaseEN3c106ScalarES6_NS0_6detail11ClampLimitsEENKUlvE_clEvENKUlvE7_clEvEUlNS5_8BFloat16EE_St5arrayIPcLm2EEEEviT0_T1_
        .type           _ZN2at6native29vectorized_elementwise_kernelILi2EZZZNS0_49_GLOBAL__N__657f93f7_16_TensorCompare_cu_71e06f4e19launch_clamp_scalarERNS_18TensorIteratorBaseEN3c106ScalarES6_NS0_6detail11ClampLimitsEENKUlvE_clEvENKUlvE7_clEvEUlNS5_8BFloat16EE_St5arrayIPcLm2EEEEviT0_T1_,@function
        .size           _ZN2at6native29vectorized_elementwise_kernelILi2EZZZNS0_49_GLOBAL__N__657f93f7_16_TensorCompare_cu_71e06f4e19launch_clamp_scalarERNS_18TensorIteratorBaseEN3c106ScalarES6_NS0_6detail11ClampLimitsEENKUlvE_clEvENKUlvE7_clEvEUlNS5_8BFloat16EE_St5arrayIPcLm2EEEEviT0_T1_,(.L_x_44379 - _ZN2at6native29vectorized_elementwise_kernelILi2EZZZNS0_49_GLOBAL__N__657f93f7_16_TensorCompare_cu_71e06f4e19launch_clamp_scalarERNS_18TensorIteratorBaseEN3c106ScalarES6_NS0_6detail11ClampLimitsEENKUlvE_clEvENKUlvE7_clEvEUlNS5_8BFloat16EE_St5arrayIPcLm2EEEEviT0_T1_)
        .other          _ZN2at6native29vectorized_elementwise_kernelILi2EZZZNS0_49_GLOBAL__N__657f93f7_16_TensorCompare_cu_71e06f4e19launch_clamp_scalarERNS_18TensorIteratorBaseEN3c106ScalarES6_NS0_6detail11ClampLimitsEENKUlvE_clEvENKUlvE7_clEvEUlNS5_8BFloat16EE_St5arrayIPcLm2EEEEviT0_T1_,@"STO_CUDA_ENTRY STV_DEFAULT"
_ZN2at6native29vectorized_elementwise_kernelILi2EZZZNS0_49_GLOBAL__N__657f93f7_16_TensorCompare_cu_71e06f4e19launch_clamp_scalarERNS_18TensorIteratorBaseEN3c106ScalarES6_NS0_6detail11ClampLimitsEENKUlvE_clEvENKUlvE7_clEvEUlNS5_8BFloat16EE_St5arrayIPcLm2EEEEviT0_T1_:
.text._ZN2at6native29vectorized_elementwise_kernelILi2EZZZNS0_49_GLOBAL__N__657f93f7_16_TensorCompare_cu_71e06f4e19launch_clamp_scalarERNS_18TensorIteratorBaseEN3c106ScalarES6_NS0_6detail11ClampLimitsEENKUlvE_clEvENKUlvE7_clEvEUlNS5_8BFloat16EE_St5arrayIPcLm2EEEEviT0_T1_:
[----:B------:R-:W-:Y:S01]  /*0000*/  LDC R1, c[0x0][0x28] ;  /* 0x00000a00ff017b82 */ /* 0x000fe20000000800 */
[----:B------:R-:W0:Y:S01]  /*0010*/  S2R R0, SR_CTAID.X ;  /* 0x0000000000007919 */ /* 0x000e220000002500 */
[----:B------:R-:W-:Y:S01]  /*0020*/  ULDC UR4, c[0x0][0x210] ;  /* 0x0000840000047ab9 */ /* 0x000fe20000000800 */
[----:B0-----:R-:W-:-:S05]  /*0030*/  IMAD.SHL.U32 R0, R0, 0x400, RZ ;  /* 0x0000040000007824 */ /* 0x001fca00078e00ff */
[----:B------:R-:W-:Y:S01]  /*0040*/  IADD3 R10, -R0, UR4, RZ ;  /* 0x00000004000a7c10 */ /* 0x000fe2000fffe1ff */
[----:B------:R-:W-:-:S03]  /*0050*/  ULDC.64 UR4, c[0x0][0x208] ;  /* 0x0000820000047ab9 */ /* 0x000fc60000000a00 */
[----:B------:R-:W-:-:S13]  /*0060*/  ISETP.GE.U32.AND P0, PT, R10, 0x400, PT ;  /* 0x000004000a00780c */ /* 0x000fda0003f06070 */
[----:B------:R-:W-:Y:S05]  /*0070*/  @!P0 BRA `(.L_x_601) ;  /* 0x0000000c001c8947 */ /* 0x000fea0003800000 */
[----:B------:R-:W0:Y:S01]  /*0080*/  S2R R5, SR_TID.X ;  /* 0x0000000000057919 */ /* 0x000e220000002100 */
[----:B------:R-:W1:Y:S08]  /*0090*/  LDC.64 R2, c[0x0][0x238] ;  /* 0x00008e00ff027b82 */ /* 0x000e700000000a00 */
[----:B------:R-:W2:Y:S01]  /*00a0*/  LDC R10, c[0x0][0x218] ;  /* 0x00008600ff0a7b82 */ /* 0x000ea20000000800 */
[----:B-1----:R-:W-:-:S04]  /*00b0*/  IMAD.WIDE R2, R0, 0x2, R2 ;  /* 0x0000000200027825 */ /* 0x002fc800078e0202 */
[----:B0-----:R-:W-:-:S05]  /*00c0*/  IMAD.WIDE.U32 R12, R5, 0x4, R2 ;  /* 0x00000004050c7825 */ /* 0x001fca00078e0002 */
[----:B------:R-:W3:Y:S04]  /*00d0*/  LDG.E R3, desc[UR4][R12.64] ;  /* 0x000000040c037981 */ /* 0x000ee8000c1e1900 */
[----:B------:R-:W4:Y:S04]  /*00e0*/  LDG.E R7, desc[UR4][R12.64+0x200] ;  /* 0x000200040c077981 */ /* 0x000f28000c1e1900 */
[----:B------:R-:W5:Y:S04]  /*00f0*/  LDG.E R9, desc[UR4][R12.64+0x400] ;  /* 0x000400040c097981 */ /* 0x000f68000c1e1900 */
[----:B------:R-:W5:Y:S01]  /*0100*/  LDG.E R11, desc[UR4][R12.64+0x600] ;  /* 0x000600040c0b7981 */ /* 0x000f62000c1e1900 */
[----:B--2---:R-:W-:Y:S01]  /*0110*/  ISETP.NE.AND P0, PT, R10, RZ, PT ;  /* 0x000000ff0a00720c */ /* 0x004fe20003f05270 */
[----:B------:R-:W-:Y:S01]  /*0120*/  BSSY B0, `(.L_x_602) ;  /* 0x00000b0000007945 */ /* 0x000fe20003800000 */
[----:B---3--:R-:W-:-:S02]  /*0130*/  PRMT R4, R3, 0x7610, R4 ;  /* 0x0000761003047816 */ /* 0x008fc40000000004 */
[----:B------:R-:W-:Y:S02]  /*0140*/  PRMT R3, R3, 0x7632, R3 ;  /* 0x0000763203037816 */ /* 0x000fe40000000003 */
[C---:B----4-:R-:W-:Y:S02]  /*0150*/  PRMT R2, R7.reuse, 0x7610, R2 ;  /* 0x0000761007027816 */ /* 0x050fe40000000002 */
[----:B------:R-:W-:Y:S02]  /*0160*/  PRMT R7, R7, 0x7632, R7 ;  /* 0x0000763207077816 */ /* 0x000fe40000000007 */
[C---:B-----5:R-:W-:Y:S02]  /*0170*/  PRMT R6, R9.reuse, 0x7610, R6 ;  /* 0x0000761009067816 */ /* 0x060fe40000000006 */
[----:B------:R-:W-:Y:S02]  /*0180*/  PRMT R9, R9, 0x7632, R9 ;  /* 0x0000763209097816 */ /* 0x000fe40000000009 */
[----:B------:R-:W-:-:S02]  /*0190*/  PRMT R8, R11, 0x7610, R8 ;  /* 0x000076100b087816 */ /* 0x000fc40000000008 */
[----:B------:R-:W-:Y:S01]  /*01a0*/  PRMT R11, R11, 0x7632, R11 ;  /* 0x000076320b0b7816 */ /* 0x000fe2000000000b */
[----:B------:R-:W-:Y:S06]  /*01b0*/  @!P0 BRA `(.L_x_603) ;  /* 0x0000000400d88947 */ /* 0x000fec0003800000 */
[----:B------:R-:W-:-:S13]  /*01c0*/  ISETP.NE.AND P0, PT, R10, 0x1, PT ;  /* 0x000000010a00780c */ /* 0x000fda0003f05270 */
[----:B------:R-:W-:Y:S05]  /*01d0*/  @P0 BRA `(.L_x_604) ;  /* 0x0000000000c80947 */ /* 0x000fea0003800000 */
[----:B------:R-:W-:Y:S02]  /*01e0*/  IMAD.U32 R18, R4, 0x10000, RZ ;  /* 0x0001000004127824 */ /* 0x000fe400078e00ff */
[----:B------:R-:W-:Y:S02]  /*01f0*/  IMAD.U32 R15, R9, 0x10000, RZ ;  /* 0x00010000090f7824 */ /* 0x000fe400078e00ff */
[----:B------:R-:W-:Y:S01]  /*0200*/  IMAD.U32 R20, R3, 0x10000, RZ ;  /* 0x0001000003147824 */ /* 0x000fe200078e00ff */
[----:B------:R-:W-:Y:S01]  /*0210*/  FSETP.GTU.FTZ.AND P4, PT, |R18|, +INF , PT ;  /* 0x7f8000001200780b */ /* 0x000fe20003f9c200 */
[----:B------:R-:W-:Y:S01]  /*0220*/  IMAD.U32 R21, R2, 0x10000, RZ ;  /* 0x0001000002157824 */ /* 0x000fe200078e00ff */
[----:B------:R-:W-:Y:S01]  /*0230*/  FSETP.GTU.FTZ.AND P1, PT, |R15|, +INF , PT ;  /* 0x7f8000000f00780b */ /* 0x000fe20003f3c200 */
[----:B------:R-:W-:Y:S01]  /*0240*/  IMAD.U32 R16, R7, 0x10000, RZ ;  /* 0x0001000007107824 */ /* 0x000fe200078e00ff */
[----:B------:R-:W-:Y:S01]  /*0250*/  FSETP.GTU.FTZ.AND P5, PT, |R20|, +INF , PT ;  /* 0x7f8000001400780b */ /* 0x000fe20003fbc200 */
[----:B------:R-:W-:Y:S01]  /*0260*/  IMAD.U32 R17, R6, 0x10000, RZ ;  /* 0x0001000006117824 */ /* 0x000fe200078e00ff */
[----:B------:R-:W-:Y:S01]  /*0270*/  FSETP.GTU.FTZ.AND P6, PT, |R21|, +INF , PT ;  /* 0x7f8000001500780b */ /* 0x000fe20003fdc200 */
[----:B------:R-:W-:Y:S01]  /*0280*/  IMAD.U32 R10, R8, 0x10000, RZ ;  /* 0x00010000080a7824 */ /* 0x000fe200078e00ff */
[----:B------:R-:W-:-:S02]  /*0290*/  FSETP.GTU.FTZ.AND P3, PT, |R16|, +INF , PT ;  /* 0x7f8000001000780b */ /* 0x000fc40003f7c200 */
[----:B------:R-:W-:Y:S02]  /*02a0*/  FSETP.GTU.FTZ.AND P2, PT, |R17|, +INF , PT ;  /* 0x7f8000001100780b */ /* 0x000fe40003f5c200 */
[----:B------:R-:W-:Y:S01]  /*02b0*/  FSETP.GTU.FTZ.AND P0, PT, |R10|, +INF , PT ;  /* 0x7f8000000a00780b */ /* 0x000fe20003f1c200 */
[----:B------:R-:W0:Y:S08]  /*02c0*/  @!P4 LDC R23, c[0x0][0x21c] ;  /* 0x00008700ff17cb82 */ /* 0x000e300000000800 */
[----:B------:R-:W1:Y:S08]  /*02d0*/  @!P1 LDC R12, c[0x0][0x21c] ;  /* 0x00008700ff0c9b82 */ /* 0x000e700000000800 */
[----:B------:R-:W2:Y:S08]  /*02e0*/  @!P5 LDC R25, c[0x0][0x21c] ;  /* 0x00008700ff19db82 */ /* 0x000eb00000000800 */
[----:B------:R-:W3:Y:S01]  /*02f0*/  @!P6 LDC R22, c[0x0][0x21c] ;  /* 0x00008700ff16eb82 */ /* 0x000ee20000000800 */
[----:B0-----:R-:W-:-:S04]  /*0300*/  @!P4 FMNMX.FTZ R18, R18, R23, PT ;  /* 0x000000171212c209 */ /* 0x001fc80003810000 */
[----:B------:R-:W-:-:S03]  /*0310*/  @!P4 F2FP.BF16.F32.PACK_AB R18, RZ, R18 ;  /* 0x00000012ff12c23e */ /* 0x000fc600000010ff */
[----:B------:R-:W0:Y:S01]  /*0320*/  @!P3 LDC R19, c[0x0][0x21c] ;  /* 0x00008700ff13bb82 */ /* 0x000e220000000800 */
[----:B-1----:R-:W-:Y:S01]  /*0330*/  @!P1 FMNMX.FTZ R12, R15, R12, PT ;  /* 0x0000000c0f0c9209 */ /* 0x002fe20003810000 */
[----:B------:R-:W-:Y:S01]  /*0340*/  IMAD.U32 R15, R11, 0x10000, RZ ;  /* 0x000100000b0f7824 */ /* 0x000fe200078e00ff */
[----:B------:R-:W-:Y:S02]  /*0350*/  @!P4 PRMT R4, R18, 0x7610, R4 ;  /* 0x000076101204c816 */ /* 0x000fe40000000004 */
[----:B------:R-:W-:Y:S02]  /*0360*/  @!P1 F2FP.BF16.F32.PACK_AB R12, RZ, R12 ;  /* 0x0000000cff0c923e */ /* 0x000fe400000010ff */
[----:B------:R-:W-:Y:S01]  /*0370*/  FSETP.GTU.FTZ.AND P4, PT, |R15|, +INF , PT ;  /* 0x7f8000000f00780b */ /* 0x000fe20003f9c200 */
[----:B------:R-:W1:Y:S01]  /*0380*/  @!P2 LDC R14, c[0x0][0x21c] ;  /* 0x00008700ff0eab82 */ /* 0x000e620000000800 */
[----:B--2---:R-:W-:Y:S02]  /*0390*/  @!P5 FMNMX.FTZ R20, R20, R25, PT ;  /* 0x000000191414d209 */ /* 0x004fe40003810000 */
[----:B------:R-:W-:-:S02]  /*03a0*/  @!P1 PRMT R9, R12, 0x7610, R9 ;  /* 0x000076100c099816 */ /* 0x000fc40000000009 */
[----:B------:R-:W-:-:S03]  /*03b0*/  @!P5 F2FP.BF16.F32.PACK_AB R20, RZ, R20 ;  /* 0x00000014ff14d23e */ /* 0x000fc600000010ff */
[----:B------:R-:W2:Y:S01]  /*03c0*/  @!P0 LDC R13, c[0x0][0x21c] ;  /* 0x00008700ff0d8b82 */ /* 0x000ea20000000800 */
[----:B---3--:R-:W-:Y:S02]  /*03d0*/  @!P6 FMNMX.FTZ R21, R21, R22, PT ;  /* 0x000000161515e209 */ /* 0x008fe40003810000 */
[----:B------:R-:W-:Y:S02]  /*03e0*/  @!P5 PRMT R3, R20, 0x7610, R3 ;  /* 0x000076101403d816 */ /* 0x000fe40000000003 */
[----:B------:R-:W-:Y:S02]  /*03f0*/  @!P6 F2FP.BF16.F32.PACK_AB R21, RZ, R21 ;  /* 0x00000015ff15e23e */ /* 0x000fe400000010ff */
[----:B0-----:R-:W-:Y:S02]  /*0400*/  @!P3 FMNMX.FTZ R19, R16, R19, PT ;  /* 0x000000131013b209 */ /* 0x001fe40003810000 */
[----:B------:R-:W-:Y:S02]  /*0410*/  @!P6 PRMT R2, R21, 0x7610, R2 ;  /* 0x000076101502e816 */ /* 0x000fe40000000002 */
[----:B------:R-:W-:-:S02]  /*0420*/  @!P3 F2FP.BF16.F32.PACK_AB R19, RZ, R19 ;  /* 0x00000013ff13b23e */ /* 0x000fc400000010ff */
[----:B-1----:R-:W-:Y:S02]  /*0430*/  @!P2 FMNMX.FTZ R14, R17, R14, PT ;  /* 0x0000000e110ea209 */ /* 0x002fe40003810000 */
[----:B------:R-:W-:Y:S02]  /*0440*/  @!P3 PRMT R7, R19, 0x7610, R7 ;  /* 0x000076101307b816 */ /* 0x000fe40000000007 */
[----:B------:R-:W-:Y:S02]  /*0450*/  @!P2 F2FP.BF16.F32.PACK_AB R14, RZ, R14 ;  /* 0x0000000eff0ea23e */ /* 0x000fe400000010ff */
[----:B--2---:R-:W-:Y:S02]  /*0460*/  @!P0 FMNMX.FTZ R13, R10, R13, PT ;  /* 0x0000000d0a0d8209 */ /* 0x004fe40003810000 */
[----:B------:R-:W-:Y:S02]  /*0470*/  @!P2 PRMT R6, R14, 0x7610, R6 ;  /* 0x000076100e06a816 */ /* 0x000fe40000000006 */
        /* <DEDUP_REMOVED lines=8> */
.L_x_604:
        /* <DEDUP_REMOVED lines=18> */
[----:B0-----:R-:W-:-:S07]  /*0620*/  @!P5 FMNMX.FTZ R24, R24, R15, !PT ;  /* 0x0000000f1818d209 */ /* 0x001fce0007810000 */
[----:B------:R-:W0:Y:S01]  /*0630*/  @!P6 LDC R18, c[0x0][0x21c] ;  /* 0x00008700ff12eb82 */ /* 0x000e220000000800 */
[----:B-1----:R-:W-:-:S04]  /*0640*/  @!P5 FMNMX.FTZ R24, R24, R17, PT ;  /* 0x000000111818d209 */ /* 0x002fc80003810000 */
[----:B------:R-:W-:-:S03]  /*0650*/  @!P5 F2FP.BF16.F32.PACK_AB R24, RZ, R24 ;  /* 0x00000018ff18d23e */ /* 0x000fc600000010ff */
[----:B------:R-:W1:Y:S01]  /*0660*/  @!P0 LDC R17, c[0x0][0x21c] ;  /* 0x00008700ff118b82 */ /* 0x000e620000000800 */
[----:B--2---:R-:W-:Y:S02]  /*0670*/  @!P4 FMNMX.FTZ R21, R21, R16, !PT ;  /* 0x000000101515c209 */ /* 0x004fe40007810000 */
[----:B------:R-:W-:-:S05]  /*0680*/  @!P5 PRMT R3, R24, 0x7610, R3 ;  /* 0x000076101803d816 */ /* 0x000fca0000000003 */
[----:B------:R-:W2:Y:S01]  /*0690*/  @!P3 LDC R22, c[0x0][0x21c] ;  /* 0x00008700ff16bb82 */ /* 0x000ea20000000800 */
[----:B---3--:R-:W-:-:S04]  /*06a0*/  @!P4 FMNMX.FTZ R21, R21, R14, PT ;  /* 0x0000000e1515c209 */ /* 0x008fc80003810000 */
[----:B------:R-:W-:-:S03]  /*06b0*/  @!P4 F2FP.BF16.F32.PACK_AB R21, RZ, R21 ;  /* 0x00000015ff15c23e */ /* 0x000fc600000010ff */
[----:B------:R-:W3:Y:S01]  /*06c0*/  @!P2 LDC R26, c[0x0][0x21c] ;  /* 0x00008700ff1aab82 */ /* 0x000ee20000000800 */
[----:B0-----:R-:W-:Y:S02]  /*06d0*/  @!P6 FMNMX.FTZ R25, R25, R18, !PT ;  /* 0x000000121919e209 */ /* 0x001fe40007810000 */
[----:B------:R-:W-:-:S05]  /*06e0*/  @!P4 PRMT R4, R21, 0x7610, R4 ;  /* 0x000076101504c816 */ /* 0x000fca0000000004 */
[----:B------:R-:W0:Y:S01]  /*06f0*/  @!P1 LDC R23, c[0x0][0x21c] ;  /* 0x00008700ff179b82 */ /* 0x000e220000000800 */
[----:B-1----:R-:W-:Y:S01]  /*0700*/  @!P0 FMNMX.FTZ R17, R10, R17, !PT ;  /* 0x000000110a118209 */ /* 0x002fe20007810000 */
[----:B------:R-:W-:-:S05]  /*0710*/  IMAD.U32 R10, R11, 0x10000, RZ ;  /* 0x000100000b0a7824 */ /* 0x000fca00078e00ff */
[----:B------:R-:W-:Y:S01]  /*0720*/  FSETP.GTU.FTZ.AND P4, PT, |R10|, +INF , PT ;  /* 0x7f8000000a00780b */ /* 0x000fe20003f9c200 */
[----:B------:R-:W1:Y:S01]  /*0730*/  @!P6 LDC R20, c[0x0][0x220] ;  /* 0x00008800ff14eb82 */ /* 0x000e620000000800 */
[----:B--2---:R-:W-:-:S07]  /*0740*/  @!P3 FMNMX.FTZ R19, R19, R22, !PT ;  /* 0x000000161313b209 */ /* 0x004fce0007810000 */
[----:B------:R-:W2:Y:S01]  /*0750*/  @!P3 LDC R18, c[0x0][0x220] ;  /* 0x00008800ff12bb82 */ /* 0x000ea20000000800 */
[----:B---3--:R-:W-:-:S07]  /*0760*/  @!P2 FMNMX.FTZ R13, R13, R26, !PT ;  /* 0x0000001a0d0da209 */ /* 0x008fce0007810000 */
[----:B------:R-:W3:Y:S01]  /*0770*/  @!P2 LDC R16, c[0x0][0x220] ;  /* 0x00008800ff10ab82 */ /* 0x000ee20000000800 */
[----:B0-----:R-:W-:-:S07]  /*0780*/  @!P1 FMNMX.FTZ R12, R12, R23, !PT ;  /* 0x000000170c0c9209 */ /* 0x001fce0007810000 */
[----:B------:R-:W0:Y:S01]  /*0790*/  @!P1 LDC R15, c[0x0][0x220] ;  /* 0x00008800ff0f9b82 */ /* 0x000e220000000800 */
[----:B-1----:R-:W-:-:S04]  /*07a0*/  @!P6 FMNMX.FTZ R20, R25, R20, PT ;  /* 0x000000141914e209 */ /* 0x002fc80003810000 */
[----:B------:R-:W-:-:S03]  /*07b0*/  @!P6 F2FP.BF16.F32.PACK_AB R20, RZ, R20 ;  /* 0x00000014ff14e23e */ /* 0x000fc600000010ff */
[----:B------:R-:W1:Y:S01]  /*07c0*/  @!P0 LDC R14, c[0x0][0x220] ;  /* 0x00008800ff0e8b82 */ /* 0x000e620000000800 */
[----:B--2---:R-:W-:Y:S02]  /*07d0*/  @!P3 FMNMX.FTZ R18, R19, R18, PT ;  /* 0x000000121312b209 */ /* 0x004fe40003810000 */
[----:B------:R-:W-:Y:S02]  /*07e0*/  @!P6 PRMT R2, R20, 0x7610, R2 ;  /* 0x000076101402e816 */ /* 0x000fe40000000002 */
[----:B------:R-:W-:Y:S02]  /*07f0*/  @!P3 F2FP.BF16.F32.PACK_AB R18, RZ, R18 ;  /* 0x00000012ff12b23e */ /* 0x000fe400000010ff */
[----:B---3--:R-:W-:Y:S02]  /*0800*/  @!P2 FMNMX.FTZ R13, R13, R16, PT ;  /* 0x000000100d0da209 */ /* 0x008fe40003810000 */
[----:B------:R-:W-:Y:S02]  /*0810*/  @!P3 PRMT R7, R18, 0x7610, R7 ;  /* 0x000076101207b816 */ /* 0x000fe40000000007 */
[----:B------:R-:W-:-:S02]  /*0820*/  @!P2 F2FP.BF16.F32.PACK_AB R13, RZ, R13 ;  /* 0x0000000dff0da23e */ /* 0x000fc400000010ff */
[----:B0-----:R-:W-:Y:S02]  /*0830*/  @!P1 FMNMX.FTZ R12, R12, R15, PT ;  /* 0x0000000f0c0c9209 */ /* 0x001fe40003810000 */
[----:B------:R-:W-:Y:S02]  /*0840*/  @!P2 PRMT R6, R13, 0x7610, R6 ;  /* 0x000076100d06a816 */ /* 0x000fe40000000006 */
[----:B------:R-:W-:Y:S02]  /*0850*/  @!P1 F2FP.BF16.F32.PACK_AB R12, RZ, R12 ;  /* 0x0000000cff0c923e */ /* 0x000fe400000010ff */
[----:B-1----:R-:W-:Y:S02]  /*0860*/  @!P0 FMNMX.FTZ R14, R17, R14, PT ;  /* 0x0000000e110e8209 */ /* 0x002fe40003810000 */
[----:B------:R-:W-:Y:S02]  /*0870*/  @!P1 PRMT R9, R12, 0x7610, R9 ;  /* 0x000076100c099816 */ /* 0x000fe40000000009 */
        /* <DEDUP_REMOVED lines=10> */
.L_x_603:
        /* <DEDUP_REMOVED lines=10> */
[----:B------:R-:W-:-:S03]  /*09c0*/  IMAD.U32 R15, R8, 0x10000, RZ ;  /* 0x00010000080f7824 */ /* 0x000fc600078e00ff */
[----:B------:R-:W-:Y:S02]  /*09d0*/  FSETP.GTU.FTZ.AND P4, PT, |R17|, +INF , PT ;  /* 0x7f8000001100780b */ /* 0x000fe40003f9c200 */
[----:B------:R-:W-:Y:S01]  /*09e0*/  FSETP.GTU.FTZ.AND P5, PT, |R15|, +INF , PT ;  /* 0x7f8000000f00780b */ /* 0x000fe20003fbc200 */
[----:B------:R-:W0:Y:S08]  /*09f0*/  @!P3 LDC R13, c[0x0][0x21c] ;  /* 0x00008700ff0dbb82 */ /* 0x000e300000000800 */
[----:B------:R-:W1:Y:S08]  /*0a00*/  @!P2 LDC R21, c[0x0][0x21c] ;  /* 0x00008700ff15ab82 */ /* 0x000e700000000800 */
[----:B------:R-:W2:Y:S01]  /*0a10*/  @!P1 LDC R23, c[0x0][0x21c] ;  /* 0x00008700ff179b82 */ /* 0x000ea20000000800 */
[----:B0-----:R-:W-:Y:S01]  /*0a20*/  @!P3 FMNMX.FTZ R13, R10, R13, !PT ;  /* 0x0000000d0a0db209 */ /* 0x001fe20007810000 */
[----:B------:R-:W-:-:S06]  /*0a30*/  IMAD.U32 R10, R11, 0x10000, RZ ;  /* 0x000100000b0a7824 */ /* 0x000fcc00078e00ff */
[----:B------:R-:W0:Y:S01]  /*0a40*/  @!P0 LDC R25, c[0x0][0x21c] ;  /* 0x00008700ff198b82 */ /* 0x000e220000000800 */
[----:B------:R-:W-:Y:S02]  /*0a50*/  @!P3 F2FP.BF16.F32.PACK_AB R13, RZ, R13 ;  /* 0x0000000dff0db23e */ /* 0x000fe400000010ff */
[----:B------:R-:W-:Y:S02]  /*0a60*/  FSETP.GTU.FTZ.AND P6, PT, |R10|, +INF , PT ;  /* 0x7f8000000a00780b */ /* 0x000fe40003fdc200 */
[----:B------:R-:W-:Y:S02]  /*0a70*/  @!P3 PRMT R4, R13, 0x7610, R4 ;  /* 0x000076100d04b816 */ /* 0x000fe40000000004 */
[----:B------:R-:W-:Y:S01]  /*0a80*/  FSETP.GTU.FTZ.AND P3, PT, |R16|, +INF , PT ;  /* 0x7f8000001000780b */ /* 0x000fe20003f7c200 */
[----:B------:R-:W3:Y:S01]  /*0a90*/  @!P4 LDC R14, c[0x0][0x21c] ;  /* 0x00008700ff0ecb82 */ /* 0x000ee20000000800 */
[----:B-1----:R-:W-:Y:S02]  /*0aa0*/  @!P2 FMNMX.FTZ R21, R18, R21, !PT ;  /* 0x000000151215a209 */ /* 0x002fe40007810000 */
[----:B--2---:R-:W-:-:S02]  /*0ab0*/  @!P1 FMNMX.FTZ R23, R20, R23, !PT ;  /* 0x0000001714179209 */ /* 0x004fc40007810000 */
[----:B------:R-:W-:-:S03]  /*0ac0*/  @!P2 F2FP.BF16.F32.PACK_AB R21, RZ, R21 ;  /* 0x00000015ff15a23e */ /* 0x000fc600000010ff */
[----:B------:R-:W1:Y:S01]  /*0ad0*/  @!P5 LDC R12, c[0x0][0x21c] ;  /* 0x00008700ff0cdb82 */ /* 0x000e620000000800 */
[----:B------:R-:W-:Y:S02]  /*0ae0*/  @!P1 F2FP.BF16.F32.PACK_AB R23, RZ, R23 ;  /* 0x00000017ff17923e */ /* 0x000fe400000010ff */
[----:B------:R-:W-:Y:S02]  /*0af0*/  @!P2 PRMT R3, R21, 0x7610, R3 ;  /* 0x000076101503a816 */ /* 0x000fe40000000003 */
[----:B------:R-:W-:Y:S02]  /*0b00*/  @!P1 PRMT R2, R23, 0x7610, R2 ;  /* 0x0000761017029816 */ /* 0x000fe40000000002 */
[----:B0-----:R-:W-:Y:S01]  /*0b10*/  @!P0 FMNMX.FTZ R25, R22, R25, !PT ;  /* 0x0000001916198209 */ /* 0x001fe20007810000 */
[----:B------:R-:W0:Y:S03]  /*0b20*/  @!P3 LDC R19, c[0x0][0x21c] ;  /* 0x00008700ff13bb82 */ /* 0x000e260000000800 */
[----:B------:R-:W-:-:S04]  /*0b30*/  @!P0 F2FP.BF16.F32.PACK_AB R25, RZ, R25 ;  /* 0x00000019ff19823e */ /* 0x000fc800000010ff */
[----:B------:R-:W-:Y:S01]  /*0b40*/  @!P0 PRMT R7, R25, 0x7610, R7 ;  /* 0x0000761019078816 */ /* 0x000fe20000000007 */
[----:B------:R-:W2:Y:S01]  /*0b50*/  @!P6 LDC R13, c[0x0][0x21c] ;  /* 0x00008700ff0deb82 */ /* 0x000ea20000000800 */
[----:B---3--:R-:W-:-:S04]  /*0b60*/  @!P4 FMNMX.FTZ R14, R17, R14, !PT ;  /* 0x0000000e110ec209 */ /* 0x008fc80007810000 */
[----:B------:R-:W-:Y:S02]  /*0b70*/  @!P4 F2FP.BF16.F32.PACK_AB R14, RZ, R14 ;  /* 0x0000000eff0ec23e */ /* 0x000fe400000010ff */
[----:B-1----:R-:W-:Y:S02]  /*0b80*/  @!P5 FMNMX.FTZ R12, R15, R12, !PT ;  /* 0x0000000c0f0cd209 */ /* 0x002fe40007810000 */
[----:B------:R-:W-:Y:S02]  /*0b90*/  @!P4 PRMT R9, R14, 0x7610, R9 ;  /* 0x000076100e09c816 */ /* 0x000fe40000000009 */
[----:B------:R-:W-:Y:S02]  /*0ba0*/  @!P5 F2FP.BF16.F32.PACK_AB R12, RZ, R12 ;  /* 0x0000000cff0cd23e */ /* 0x000fe400000010ff */
[----:B0-----:R-:W-:Y:S02]  /*0bb0*/  @!P3 FMNMX.FTZ R19, R16, R19, !PT ;  /* 0x000000131013b209 */ /* 0x001fe40007810000 */
[----:B------:R-:W-:-:S02]  /*0bc0*/  @!P5 PRMT R8, R12, 0x7610, R8 ;  /* 0x000076100c08d816 */ /* 0x000fc40000000008 */
[----:B------:R-:W-:Y:S02]  /*0bd0*/  @!P3 F2FP.BF16.F32.PACK_AB R19, RZ, R19 ;  /* 0x00000013ff13b23e */ /* 0x000fe400000010ff */
[----:B--2---:R-:W-:Y:S02]  /*0be0*/  @!P6 FMNMX.FTZ R13, R10, R13, !PT ;  /* 0x0000000d0a0de209 */ /* 0x004fe40007810000 */
[----:B------:R-:W-:Y:S02]  /*0bf0*/  @!P3 PRMT R6, R19, 0x7610, R6 ;  /* 0x000076101306b816 */ /* 0x000fe40000000006 */
[----:B------:R-:W-:-:S04]  /*0c00*/  @!P6 F2FP.BF16.F32.PACK_AB R13, RZ, R13 ;  /* 0x0000000dff0de23e */ /* 0x000fc800000010ff */
[----:B------:R-:W-:-:S07]  /*0c10*/  @!P6 PRMT R11, R13, 0x7610, R11 ;  /* 0x000076100d0be816 */ /* 0x000fce000000000b */
.L_x_605:
[----:B------:R-:W-:Y:S05]  /*0c20*/  BSYNC B0 ;  /* 0x0000000000007941 */ /* 0x000fea0003800000 */
.L_x_602:
[----:B------:R-:W0:Y:S01]  /*0c30*/  LDC.64 R12, c[0x0][0x230] ;  /* 0x00008c00ff0c7b82 */ /* 0x000e220000000a00 */
[----:B------:R-:W-:Y:S02]  /*0c40*/  PRMT R3, R4, 0x5410, R3 ;  /* 0x0000541004037816 */ /* 0x000fe40000000003 */
[----:B------:R-:W-:Y:S02]  /*0c50*/  PRMT R7, R2, 0x5410, R7 ;  /* 0x0000541002077816 */ /* 0x000fe40000000007 */
[----:B------:R-:W-:Y:S02]  /*0c60*/  PRMT R9, R6, 0x5410, R9 ;  /* 0x0000541006097816 */ /* 0x000fe40000000009 */
[----:B------:R-:W-:Y:S01]  /*0c70*/  PRMT R11, R8, 0x5410, R11 ;  /* 0x00005410080b7816 */ /* 0x000fe2000000000b */
[----:B0-----:R-:W-:-:S04]  /*0c80*/  IMAD.WIDE.U32 R12, R0, 0x2, R12 ;  /* 0x00000002000c7825 */ /* 0x001fc800078e000c */
[----:B------:R-:W-:-:S05]  /*0c90*/  IMAD.WIDE R12, R5, 0x4, R12 ;  /* 0x00000004050c7825 */ /* 0x000fca00078e020c */
[----:B------:R-:W-:Y:S04]  /*0ca0*/  STG.E desc[UR4][R12.64], R3 ;  /* 0x000000030c007986 */ /* 0x000fe8000c101904 */
[----:B------:R-:W-:Y:S04]  /*0cb0*/  STG.E desc[UR4][R12.64+0x200], R7 ;  /* 0x000200070c007986 */ /* 0x000fe8000c101904 */
[----:B------:R-:W-:Y:S04]  /*0cc0*/  STG.E desc[UR4][R12.64+0x400], R9 ;  /* 0x000400090c007986 */ /* 0x000fe8000c101904 */
[----:B------:R-:W-:Y:S01]  /*0cd0*/  STG.E desc[UR4][R12.64+0x600], R11 ;  /* 0x0006000b0c007986 */ /* 0x000fe2000c101904 */
[----:B------:R-:W-:Y:S05]  /*0ce0*/  EXIT ;  /* 0x000000000000794d */ /* 0x000fea0003800000 */
.L_x_601:
[----:B------:R-:W0:Y:S01]  /*0cf0*/  S2R R11, SR_TID.X ;  /* 0x00000000000b7919 */ /* 0x000e220000002100 */
[----:B------:R-:W-:Y:S01]  /*0d00*/  BSSY B0, `(.L_x_606) ;  /* 0x0000015000007945 */ /* 0x000fe20003800000 */
[----:B------:R-:W-:Y:S02]  /*0d10*/  PRMT R12, RZ, 0x7610, R12 ;  /* 0x00007610ff0c7816 */ /* 0x000fe4000000000c */
[----:B------:R-:W-:Y:S02]  /*0d20*/  PRMT R13, RZ, 0x7610, R13 ;  /* 0x00007610ff0d7816 */ /* 0x000fe4000000000d */
[----:B0-----:R-:W-:Y:S01]  /*0d30*/  ISETP.GE.AND P5, PT, R11, R10, PT ;  /* 0x0000000a0b00720c */ /* 0x001fe20003fa6270 */
[----:B------:R-:W-:-:S12]  /*0d40*/  IMAD.MOV.U32 R3, RZ, RZ, R11 ;  /* 0x000000ffff037224 */ /* 0x000fd800078e000b */
[----:B------:R-:W-:-:S05]  /*0d50*/  @!P5 VIADD R3, R11, 0x80 ;  /* 0x000000800b03d836 */ /* 0x000fca0000000000 */
[----:B------:R-:W-:-:S13]  /*0d60*/  ISETP.GE.AND P0, PT, R3, R10, PT ;  /* 0x0000000a0300720c */ /* 0x000fda0003f06270 */
[----:B------:R-:W-:Y:S02]  /*0d70*/  @!P0 IMAD.IADD R4, R0, 0x1, R3 ;  /* 0x0000000100048824 */ /* 0x000fe400078e0203 */
[----:B------:R-:W-:-:S05]  /*0d80*/  @!P0 VIADD R3, R3, 0x80 ;  /* 0x0000008003038836 */ /* 0x000fca0000000000 */
[----:B------:R-:W-:-:S13]  /*0d90*/  ISETP.GE.AND P1, PT, R3, R10, PT ;  /* 0x0000000a0300720c */ /* 0x000fda0003f26270 */
[----:B------:R-:W-:Y:S05]  /*0da0*/  @P1 BRA `(.L_x_607) ;  /* 0x0000000000281947 */ /* 0x000fea0003800000 */
[----:B------:R-:W0:Y:S01]  /*0db0*/  LDC.64 R6, c[0x0][0x238] ;  /* 0x00008e00ff067b82 */ /* 0x000e220000000a00 */
[----:B------:R-:W-:Y:S02]  /*0dc0*/  IMAD.IADD R9, R0, 0x1, R3 ;  /* 0x0000000100097824 */ /* 0x000fe400078e0203 */
[----:B------:R-:W-:-:S05]  /*0dd0*/  VIADD R3, R3, 0x80 ;  /* 0x0000008003037836 */ /* 0x000fca0000000000 */
[----:B------:R-:W-:-:S13]  /*0de0*/  ISETP.GE.AND P1, PT, R3, R10, PT ;  /* 0x0000000a0300720c */ /* 0x000fda0003f26270 */
[----:B------:R-:W-:Y:S02]  /*0df0*/  @!P1 IMAD.IADD R5, R0, 0x1, R3 ;  /* 0x0000000100059824 */ /* 0x000fe400078e0203 */
[----:B0-----:R-:W-:-:S04]  /*0e00*/  IMAD.WIDE.U32 R8, R9, 0x2, R6 ;  /* 0x0000000209087825 */ /* 0x001fc800078e0006 */
[----:B------:R-:W-:Y:S01]  /*0e10*/  @!P1 IMAD.WIDE.U32 R6, R5, 0x2, R6 ;  /* 0x0000000205069825 */ /* 0x000fe200078e0006 */
[----:B------:R0:W5:Y:S04]  /*0e20*/  LDG.E.U16 R13, desc[UR4][R8.64] ;  /* 0x00000004080d7981 */ /* 0x000168000c1e1500 */
[----:B------:R0:W5:Y:S01]  /*0e30*/  @!P1 LDG.E.U16 R12, desc[UR4][R6.64] ;  /* 0x00000004060c9981 */ /* 0x000162000c1e1500 */
[----:B------:R-:W-:-:S07]  /*0e40*/  @!P1 VIADD R3, R3, 0x80 ;  /* 0x0000008003039836 */ /* 0x000fce0000000000 */
.L_x_607:
[----:B------:R-:W-:Y:S05]  /*0e50*/  BSYNC B0 ;  /* 0x0000000000007941 */ /* 0x000fea0003800000 */
.L_x_606:
[----:B------:R-:W-:Y:S01]  /*0e60*/  ISETP.GE.AND P1, PT, R3, R10, PT ;  /* 0x0000000a0300720c */ /* 0x000fe20003f26270 */
[----:B------:R-:W-:Y:S01]  /*0e70*/  BSSY B0, `(.L_x_608) ;  /* 0x000000e000007945 */ /* 0x000fe20003800000 */
[----:B------:R-:W-:Y:S02]  /*0e80*/  PRMT R14, RZ, 0x7610, R14 ;  /* 0x00007610ff0e7816 */ /* 0x000fe4000000000e */
[----:B------:R-:W-:-:S09]  /*0e90*/  PRMT R15, RZ, 0x7610, R15 ;  /* 0x00007610ff0f7816 */ /* 0x000fd2000000000f */
[----:B------:R-:W-:Y:S05]  /*0ea0*/  @P1 BRA `(.L_x_609) ;  /* 0x0000000000281947 */ /* 0x000fea0003800000 */
[----:B0-----:R-:W0:Y:S01]  /*0eb0*/  LDC.64 R6, c[0x0][0x238] ;  /* 0x00008e00ff067b82 */ /* 0x001e220000000a00 */
        /* <DEDUP_REMOVED lines=9> */
.L_x_609:
[----:B------:R-:W-:Y:S05]  /*0f50*/  BSYNC B0 ;  /* 0x0000000000007941 */ /* 0x000fea0003800000 */
.L_x_608:
[----:B------:R-:W-:Y:S01]  /*0f60*/  ISETP.GE.AND P2, PT, R3, R10, PT ;  /* 0x0000000a0300720c */ /* 0x000fe20003f46270 */
[----:B------:R-:W2:Y:S01]  /*0f70*/  @!P5 LDC.64 R18, c[0x0][0x238] ;  /* 0x00008e00ff12db82 */ /* 0x000ea20000000a00 */
[----:B------:R-:W-:-:S07]  /*0f80*/  @!P5 IMAD.IADD R5, R0, 0x1, R11 ;  /* 0x000000010005d824 */ /* 0x000fce00078e020b */
[----:B------:R-:W3:Y:S04]  /*0f90*/  @!P0 LDC.64 R16, c[0x0][0x238] ;  /* 0x00008e00ff108b82 */ /* 0x000ee80000000a00 */
[----:B------:R-:W-:Y:S02]  /*0fa0*/  @!P2 IMAD.IADD R23, R0, 0x1, R3 ;  /* 0x000000010017a824 */ /* 0x000fe400078e0203 */
[----:B------:R-:W-:Y:S02]  /*0fb0*/  @!P2 VIADD R3, R3, 0x80 ;  /* 0x000000800303a836 */ /* 0x000fe40000000000 */
[----:B01----:R-:W0:Y:S03]  /*0fc0*/  @!P2 LDC.64 R6, c[0x0][0x238] ;  /* 0x00008e00ff06ab82 */ /* 0x003e260000000a00 */
[----:B------:R-:W-:-:S05]  /*0fd0*/  ISETP.GE.AND P1, PT, R3, R10, PT ;  /* 0x0000000a0300720c */ /* 0x000fca0003f26270 */
[----:B------:R-:W1:Y:S08]  /*0fe0*/  LDC R20, c[0x0][0x218] ;  /* 0x00008600ff147b82 */ /* 0x000e700000000800 */
[----:B------:R-:W4:Y:S01]  /*0ff0*/  @!P1 LDC.64 R8, c[0x0][0x238] ;  /* 0x00008e00ff089b82 */ /* 0x000f220000000a00 */
[----:B------:R-:W-:Y:S02]  /*1000*/  @!P1 IMAD.IADD R21, R0, 0x1, R3 ;  /* 0x0000000100159824 */ /* 0x000fe400078e0203 */
[----:B--2---:R-:W-:Y:S01]  /*1010*/  @!P5 IMAD.WIDE.U32 R2, R5, 0x2, R18 ;  /* 0x000000020502d825 */ /* 0x004fe200078e0012 */
[----:B------:R-:W-:-:S02]  /*1020*/  PRMT R19, RZ, 0x7610, R19 ;  /* 0x00007610ff137816 */ /* 0x000fc40000000013 */
[----:B------:R-:W-:Y:S01]  /*1030*/  PRMT R18, RZ, 0x7610, R18 ;  /* 0x00007610ff127816 */ /* 0x000fe20000000012 */
[----:B---3--:R-:W-:Y:S01]  /*1040*/  @!P0 IMAD.WIDE.U32 R4, R4, 0x2, R16 ;  /* 0x0000000204048825 */ /* 0x008fe200078e0010 */
[----:B------:R-:W-:Y:S02]  /*1050*/  PRMT R17, RZ, 0x7610, R17 ;  /* 0x00007610ff117816 */ /* 0x000fe40000000011 */
[----:B------:R2:W5:Y:S01]  /*1060*/  @!P5 LDG.E.U16 R19, desc[UR4][R2.64] ;  /* 0x000000040213d981 */ /* 0x000562000c1e1500 */
[----:B0-----:R-:W-:Y:S01]  /*1070*/  @!P2 IMAD.WIDE.U32 R6, R23, 0x2, R6 ;  /* 0x000000021706a825 */ /* 0x001fe200078e0006 */
[----:B------:R-:W-:-:S04]  /*1080*/  PRMT R16, RZ, 0x7610, R16 ;  /* 0x00007610ff107816 */ /* 0x000fc80000000010 */
[----:B------:R2:W5:Y:S04]  /*1090*/  @!P2 LDG.E.U16 R17, desc[UR4][R6.64] ;  /* 0x000000040611a981 */ /* 0x000568000c1e1500 */
[----:B------:R2:W5:Y:S01]  /*10a0*/  @!P0 LDG.E.U16 R16, desc[UR4][R4.64] ;  /* 0x0000000404108981 */ /* 0x000562000c1e1500 */
[----:B----4-:R-:W-:-:S05]  /*10b0*/  @!P1 IMAD.WIDE.U32 R8, R21, 0x2, R8 ;  /* 0x0000000215089825 */ /* 0x010fca00078e0008 */
[----:B------:R2:W5:Y:S01]  /*10c0*/  @!P1 LDG.E.U16 R18, desc[UR4][R8.64] ;  /* 0x0000000408129981 */ /* 0x000562000c1e1500 */
[----:B-1----:R-:W-:Y:S01]  /*10d0*/  ISETP.NE.AND P0, PT, R20, RZ, PT ;  /* 0x000000ff1400720c */ /* 0x002fe20003f05270 */
[----:B------:R-:W-:-:S12]  /*10e0*/  BSSY B0, `(.L_x_610) ;  /* 0x00000d8000007945 */ /* 0x000fd80003800000 */
[----:B--2---:R-:W-:Y:S05]  /*10f0*/  @!P0 BRA `(.L_x_611) ;  /* 0x0000000800588947 */ /* 0x004fea0003800000 */
[----:B------:R-:W-:-:S13]  /*1100*/  ISETP.NE.AND P0, PT, R20, 0x1, PT ;  /* 0x000000011400780c */ /* 0x000fda0003f05270 */
[----:B------:R-:W-:Y:S05]  /*1110*/  @P0 BRA `(.L_x_612) ;  /* 0x0000000400080947 */ /* 0x000fea0003800000 */
[----:B-----5:R-:W-:Y:S02]  /*1120*/  IMAD.U32 R4, R13, 0x10000, RZ ;  /* 0x000100000d047824 */ /* 0x020fe400078e00ff */
[----:B------:R-:W-:Y:S02]  /*1130*/  VIADD R3, R11, 0x100 ;  /* 0x000001000b037836 */ /* 0x000fe40000000000 */
[----:B------:R-:W-:Y:S01]  /*1140*/  IMAD.U32 R6, R12, 0x10000, RZ ;  /* 0x000100000c067824 */ /* 0x000fe200078e00ff */
[----:B------:R-:W-:Y:S01]  /*1150*/  FSETP.GTU.FTZ.AND P0, PT, |R4|, +INF , PT ;  /* 0x7f8000000400780b */ /* 0x000fe20003f1c200 */
[----:B------:R-:W-:Y:S02]  /*1160*/  IMAD.U32 R2, R15, 0x10000, RZ ;  /* 0x000100000f027824 */ /* 0x000fe400078e00ff */
[----:B------:R-:W-:Y:S01]  /*1170*/  VIADD R5, R11, 0x200 ;  /* 0x000002000b057836 */ /* 0x000fe20000000000 */
[-C--:B------:R-:W-:Y:S01]  /*1180*/  ISETP.GE.OR P2, PT, R3, R10.reuse, P0 ;  /* 0x0000000a0300720c */ /* 0x080fe20000746670 */
[----:B------:R-:W-:Y:S01]  /*1190*/  IMAD.U32 R8, R14, 0x10000, RZ ;  /* 0x000100000e087824 */ /* 0x000fe200078e00ff */
[----:B------:R-:W-:Y:S01]  /*11a0*/  FSETP.GTU.FTZ.AND P1, PT, |R6|, +INF , PT ;  /* 0x7f8000000600780b */ /* 0x000fe20003f3c200 */
[----:B------:R-:W-:Y:S01]  /*11b0*/  IMAD.U32 R7, R17, 0x10000, RZ ;  /* 0x0001000011077824 */ /* 0x000fe200078e00ff */
[----:B------:R-:W-:Y:S01]  /*11c0*/  FSETP.GTU.FTZ.AND P0, PT, |R2|, +INF , PT ;  /* 0x7f8000000200780b */ /* 0x000fe20003f1c200 */
[C---:B------:R-:W-:Y:S01]  /*11d0*/  VIADD R9, R11.reuse, 0x280 ;  /* 0x000002800b097836 */ /* 0x040fe20000000000 */
[----:B------:R-:W-:Y:S01]  /*11e0*/  FSETP.GTU.FTZ.AND P3, PT, |R8|, +INF , PT ;  /* 0x7f8000000800780b */ /* 0x000fe20003f7c200 */
[----:B------:R-:W-:Y:S01]  /*11f0*/  VIADD R21, R11, 0x300 ;  /* 0x000003000b157836 */ /* 0x000fe20000000000 */
[----:B------:R-:W-:Y:S01]  /*1200*/  ISETP.GE.OR P0, PT, R5, R10, P0 ;  /* 0x0000000a0500720c */ /* 0x000fe20000706670 */
[----:B------:R-:W-:Y:S01]  /*1210*/  IMAD.U32 R5, R16, 0x10000, RZ ;  /* 0x0001000010057824 */ /* 0x000fe200078e00ff */
[----:B------:R-:W-:-:S02]  /*1220*/  FSETP.GTU.FTZ.AND P6, PT, |R7|, +INF , PT ;  /* 0x7f8000000700780b */ /* 0x000fc40003fdc200 */
[-C--:B------:R-:W-:Y:S01]  /*1230*/  ISETP.GE.OR P3, PT, R9, R10.reuse, P3 ;  /* 0x0000000a0900720c */ /* 0x080fe20001f66670 */
[----:B------:R-:W0:Y:S01]  /*1240*/  @!P2 LDC R3, c[0x0][0x21c] ;  /* 0x00008700ff03ab82 */ /* 0x000e220000000800 */
[----:B------:R-:W-:-:S07]  /*1250*/  ISETP.GE.OR P6, PT, R21, R10, P6 ;  /* 0x0000000a1500720c */ /* 0x000fce00037c6670 */
[----:B------:R-:W1:Y:S08]  /*1260*/  @!P0 LDC R25, c[0x0][0x21c] ;  /* 0x00008700ff198b82 */ /* 0x000e700000000800 */
[----:B------:R-:W2:Y:S01]  /*1270*/  @!P3 LDC R21, c[0x0][0x21c] ;  /* 0x00008700ff15bb82 */ /* 0x000ea20000000800 */
[----:B0-----:R-:W-:Y:S01]  /*1280*/  @!P2 FMNMX.FTZ R4, R4, R3, PT ;  /* 0x000000030404a209 */ /* 0x001fe20003810000 */
[----:B------:R-:W-:-:S06]  /*1290*/  VIADD R3, R11, 0x180 ;  /* 0x000001800b037836 */ /* 0x000fcc0000000000 */
[----:B------:R-:W0:Y:S01]  /*12a0*/  @!P6 LDC R22, c[0x0][0x21c] ;  /* 0x00008700ff16eb82 */ /* 0x000e220000000800 */
[----:B------:R-:W-:Y:S02]  /*12b0*/  @!P2 F2FP.BF16.F32.PACK_AB R4, RZ, R4 ;  /* 0x00000004ff04a23e */ /* 0x000fe400000010ff */
[-C--:B------:R-:W-:Y:S01]  /*12c0*/  ISETP.GE.OR P1, PT, R3, R10.reuse, P1 ;  /* 0x0000000a0300720c */ /* 0x080fe20000f26670 */
[----:B------:R-:W-:Y:S01]  /*12d0*/  VIADD R3, R11, 0x80 ;  /* 0x000000800b037836 */ /* 0x000fe20000000000 */
[----:B------:R-:W-:Y:S01]  /*12e0*/  @!P2 PRMT R13, R4, 0x7610, R13 ;  /* 0x00007610040da816 */ /* 0x000fe2000000000d */
[----:B------:R-:W-:Y:S01]  /*12f0*/  IMAD.U32 R4, R19, 0x10000, RZ ;  /* 0x0001000013047824 */ /* 0x000fe200078e00ff */
[----:B------:R-:W-:Y:S02]  /*1300*/  FSETP.GTU.FTZ.AND P2, PT, |R5|, +INF , PT ;  /* 0x7f8000000500780b */ /* 0x000fe40003f5c200 */
[----:B------:R-:W-:Y:S02]  /*1310*/  ISETP.GE.AND P4, PT, R3, R10, PT ;  /* 0x0000000a0300720c */ /* 0x000fe40003f86270 */
[----:B-1----:R-:W-:-:S02]  /*1320*/  @!P0 FMNMX.FTZ R2, R2, R25, PT ;  /* 0x0000001902028209 */ /* 0x002fc40003810000 */
[----:B------:R-:W-:Y:S02]  /*1330*/  PLOP3.LUT P2, PT, P4, P2, PT, 0xa8, 0x0 ;  /* 0x000000000000781c */ /* 0x000fe40002745570 */
[----:B------:R-:W-:Y:S01]  /*1340*/  FSETP.GTU.FTZ.AND P4, PT, |R4|, +INF , PT ;  /* 0x7f8000000400780b */ /* 0x000fe20003f9c200 */
[----:B------:R-:W1:Y:S01]  /*1350*/  @!P1 LDC R23, c[0x0][0x21c] ;  /* 0x00008700ff179b82 */ /* 0x000e620000000800 */
[----:B--2---:R-:W-:Y:S02]  /*1360*/  @!P3 FMNMX.FTZ R21, R8, R21, PT ;  /* 0x000000150815b209 */ /* 0x004fe40003810000 */
[----:B------:R-:W-:Y:S02]  /*1370*/  ISETP.GE.OR P4, PT, R11, R10, P4 ;  /* 0x0000000a0b00720c */ /* 0x000fe40002786670 */
[----:B------:R-:W-:Y:S02]  /*1380*/  @!P0 F2FP.BF16.F32.PACK_AB R2, RZ, R2 ;  /* 0x00000002ff02823e */ /* 0x000fe400000010ff */
[----:B0-----:R-:W-:-:S02]  /*1390*/  @!P6 FMNMX.FTZ R22, R7, R22, PT ;  /* 0x000000160716e209 */ /* 0x001fc40003810000 */
[----:B------:R-:W-:Y:S01]  /*13a0*/  @!P3 F2FP.BF16.F32.PACK_AB R21, RZ, R21 ;  /* 0x00000015ff15b23e */ /* 0x000fe200000010ff */
[----:B------:R-:W0:Y:S01]  /*13b0*/  @!P2 LDC R20, c[0x0][0x21c] ;  /* 0x00008700ff14ab82 */ /* 0x000e220000000800 */
[----:B------:R-:W-:Y:S02]  /*13c0*/  @!P6 F2FP.BF16.F32.PACK_AB R22, RZ, R22 ;  /* 0x00000016ff16e23e */ /* 0x000fe400000010ff */
[----:B------:R-:W-:Y:S02]  /*13d0*/  @!P0 PRMT R15, R2, 0x7610, R15 ;  /* 0x00007610020f8816 */ /* 0x000fe4000000000f */
[----:B------:R-:W-:Y:S02]  /*13e0*/  @!P3 PRMT R14, R21, 0x7610, R14 ;  /* 0x00007610150eb816 */ /* 0x000fe4000000000e */
[----:B------:R-:W-:Y:S01]  /*13f0*/  @!P6 PRMT R17, R22, 0x7610, R17 ;  /* 0x000076101611e816 */ /* 0x000fe20000000011 */
[----:B------:R-:W2:Y:S01]  /*1400*/  @!P4 LDC R9, c[0x0][0x21c] ;  /* 0x00008700ff09cb82 */ /* 0x000ea20000000800 */
[----:B-1----:R-:W-:-:S04]  /*1410*/  @!P1 FMNMX.FTZ R6, R6, R23, PT ;  /* 0x0000001706069209 */ /* 0x002fc80003810000 */
[----:B------:R-:W-:Y:S01]  /*1420*/  @!P1 F2FP.BF16.F32.PACK_AB R23, RZ, R6 ;  /* 0x00000006ff17923e */ /* 0x000fe200000010ff */
[----:B------:R-:W-:-:S03]  /*1430*/  IMAD.U32 R6, R18, 0x10000, RZ ;  /* 0x0001000012067824 */ /* 0x000fc600078e00ff */
[----:B------:R-:W-:Y:S01]  /*1440*/  @!P1 PRMT R12, R23, 0x7610, R12 ;  /* 0x00007610170c9816 */ /* 0x000fe2000000000c */
[----:B------:R-:W-:Y:S01]  /*1450*/  VIADD R23, R11, 0x380 ;  /* 0x000003800b177836 */ /* 0x000fe20000000000 */
[----:B------:R-:W-:Y:S02]  /*1460*/  FSETP.GTU.FTZ.AND P1, PT, |R6|, +INF , PT ;  /* 0x7f8000000600780b */ /* 0x000fe40003f3c200 */
[----:B0-----:R-:W-:Y:S02]  /*1470*/  @!P2 FMNMX.FTZ R20, R5, R20, PT ;  /* 0x000000140514a209 */ /* 0x001fe40003810000 */
[----:B------:R-:W-:Y:S02]  /*1480*/  ISETP.GE.OR P1, PT, R23, R10, P1 ;  /* 0x0000000a1700720c */ /* 0x000fe40000f26670 */
[----:B------:R-:W-:Y:S02]  /*1490*/  @!P2 F2FP.BF16.F32.PACK_AB R20, RZ, R20 ;  /* 0x00000014ff14a23e */ /* 0x000fe400000010ff */
[----:B--2---:R-:W-:-:S02]  /*14a0*/  @!P4 FMNMX.FTZ R9, R4, R9, PT ;  /* 0x000000090409c209 */ /* 0x004fc40003810000 */
        /* <DEDUP_REMOVED lines=9> */
.L_x_612:
[----:B-----5:R-:W-:Y:S02]  /*1540*/  IMAD.U32 R2, R13, 0x10000, RZ ;  /* 0x000100000d027824 */ /* 0x020fe400078e00ff */
[C---:B------:R-:W-:Y:S02]  /*1550*/  VIADD R3, R11.reuse, 0x100 ;  /* 0x000001000b037836 */ /* 0x040fe40000000000 */
[----:B------:R-:W-:Y:S01]  /*1560*/  IMAD.U32 R7, R12, 0x10000, RZ ;  /* 0x000100000c077824 */ /* 0x000fe200078e00ff */
[----:B------:R-:W-:Y:S01]  /*1570*/  FSETP.GTU.FTZ.AND P0, PT, |R2|, +INF , PT ;  /* 0x7f8000000200780b */ /* 0x000fe20003f1c200 */
[----:B------:R-:W-:Y:S02]  /*1580*/  VIADD R9, R11, 0x180 ;  /* 0x000001800b097836 */ /* 0x000fe40000000000 */
[----:B------:R-:W-:Y:S01]  /*1590*/  IMAD.U32 R6, R15, 0x10000, RZ ;  /* 0x000100000f067824 */ /* 0x000fe200078e00ff */
[-C--:B------:R-:W-:Y:S01]  /*15a0*/  ISETP.GE.OR P0, PT, R3, R10.reuse, P0 ;  /* 0x0000000a0300720c */ /* 0x080fe20000706670 */
[----:B------:R-:W-:Y:S01]  /*15b0*/  VIADD R21, R11, 0x200 ;  /* 0x000002000b157836 */ /* 0x000fe20000000000 */
[----:B------:R-:W-:Y:S01]  /*15c0*/  FSETP.GTU.FTZ.AND P1, PT, |R7|, +INF , PT ;  /* 0x7f8000000700780b */ /* 0x000fe20003f3c200 */
[----:B------:R-:W-:Y:S01]  /*15d0*/  IMAD.U32 R4, R16, 0x10000, RZ ;  /* 0x0001000010047824 */ /* 0x000fe200078e00ff */
[----:B------:R-:W-:Y:S01]  /*15e0*/  FSETP.GTU.FTZ.AND P3, PT, |R6|, +INF , PT ;  /* 0x7f8000000600780b */ /* 0x000fe20003f7c200 */
[----:B------:R-:W-:Y:S01]  /*15f0*/  IMAD.U32 R8, R14, 0x10000, RZ ;  /* 0x000100000e087824 */ /* 0x000fe200078e00ff */
[-C--:B------:R-:W-:Y:S01]  /*1600*/  ISETP.GE.OR P1, PT, R9, R10.reuse, P1 ;  /* 0x0000000a0900720c */ /* 0x080fe20000f26670 */
[----:B------:R-:W-:Y:S01]  /*1610*/  VIADD R23, R11, 0x280 ;  /* 0x000002800b177836 */ /* 0x000fe20000000000 */
[----:B------:R-:W-:Y:S01]  /*1620*/  ISETP.GE.OR P3, PT, R21, R10, P3 ;  /* 0x0000000a1500720c */ /* 0x000fe20001f66670 */
[C---:B------:R-:W-:Y:S01]  /*1630*/  VIADD R25, R11.reuse, 0x300 ;  /* 0x000003000b197836 */ /* 0x040fe20000000000 */
[----:B------:R-:W-:Y:S01]  /*1640*/  FSETP.GTU.FTZ.AND P4, PT, |R4|, +INF , PT ;  /* 0x7f8000000400780b */ /* 0x000fe20003f9c200 */
[----:B------:R-:W-:-:S02]  /*1650*/  VIADD R29, R11, 0x380 ;  /* 0x000003800b1d7836 */ /* 0x000fc40000000000 */
[----:B------:R-:W0:Y:S08]  /*1660*/  @!P0 LDC R3, c[0x0][0x21c] ;  /* 0x00008700ff038b82 */ /* 0x000e300000000800 */
[----:B------:R-:W1:Y:S08]  /*1670*/  @!P0 LDC R5, c[0x0][0x220] ;  /* 0x00008800ff058b82 */ /* 0x000e700000000800 */
[----:B------:R-:W2:Y:S01]  /*1680*/  @!P1 LDC R20, c[0x0][0x21c] ;  /* 0x00008700ff149b82 */ /* 0x000ea20000000800 */
[----:B0-----:R-:W-:Y:S01]  /*1690*/  @!P0 FMNMX.FTZ R2, R2, R3, !PT ;  /* 0x0000000302028209 */ /* 0x001fe20007810000 */
[----:B------:R-:W-:-:S06]  /*16a0*/  VIADD R3, R11, 0x80 ;  /* 0x000000800b037836 */ /* 0x000fcc0000000000 */
[----:B------:R-:W0:Y:S01]  /*16b0*/  @!P1 LDC R22, c[0x0][0x220] ;  /* 0x00008800ff169b82 */ /* 0x000e220000000800 */
[----:B------:R-:W-:Y:S02]  /*16c0*/  ISETP.GE.AND P2, PT, R3, R10, PT ;  /* 0x0000000a0300720c */ /* 0x000fe40003f46270 */
[----:B-1----:R-:W-:Y:S01]  /*16d0*/  @!P0 FMNMX.FTZ R2, R2, R5, PT ;  /* 0x0000000502028209 */ /* 0x002fe20003810000 */
[----:B------:R-:W-:-:S04]  /*16e0*/  IMAD.U32 R5, R17, 0x10000, RZ ;  /* 0x0001000011057824 */ /* 0x000fc800078e00ff */
[----:B------:R-:W1:Y:S01]  /*16f0*/  @!P3 LDC R9, c[0x0][0x21c] ;  /* 0x00008700ff09bb82 */ /* 0x000e620000000800 */
[----:B------:R-:W-:Y:S02]  /*1700*/  PLOP3.LUT P2, PT, P2, P4, PT, 0xa8, 0x0 ;  /* 0x000000000000781c */ /* 0x000fe40001749570 */
[----:B------:R-:W-:Y:S02]  /*1710*/  @!P0 F2FP.BF16.F32.PACK_AB R2, RZ, R2 ;  /* 0x00000002ff02823e */ /* 0x000fe400000010ff */
[----:B------:R-:W-:Y:S02]  /*1720*/  FSETP.GTU.FTZ.AND P6, PT, |R5|, +INF , PT ;  /* 0x7f8000000500780b */ /* 0x000fe40003fdc200 */
[----:B------:R-:W-:Y:S01]  /*1730*/  @!P0 PRMT R13, R2, 0x7610, R13 ;  /* 0x00007610020d8816 */ /* 0x000fe2000000000d */
[----:B------:R-:W-:Y:S01]  /*1740*/  IMAD.U32 R2, R19, 0x10000, RZ ;  /* 0x0001000013027824 */ /* 0x000fe200078e00ff */
[----:B------:R-:W3:Y:S01]  /*1750*/  @!P3 LDC R21, c[0x0][0x220] ;  /* 0x00008800ff15bb82 */ /* 0x000ee20000000800 */
[----:B------:R-:W-:-:S02]  /*1760*/  FSETP.GTU.FTZ.AND P0, PT, |R8|, +INF , PT ;  /* 0x7f8000000800780b */ /* 0x000fc40003f1c200 */
[-C--:B------:R-:W-:Y:S02]  /*1770*/  ISETP.GE.OR P6, PT, R25, R10.reuse, P6 ;  /* 0x0000000a1900720c */ /* 0x080fe400037c6670 */
[----:B------:R-:W-:Y:S02]  /*1780*/  FSETP.GTU.FTZ.AND P4, PT, |R2|, +INF , PT ;  /* 0x7f8000000200780b */ /* 0x000fe40003f9c200 */
[-C--:B------:R-:W-:Y:S01]  /*1790*/  ISETP.GE.OR P0, PT, R23, R10.reuse, P0 ;  /* 0x0000000a1700720c */ /* 0x080fe20000706670 */
[----:B------:R-:W4:Y:S01]  /*17a0*/  @!P2 LDC R25, c[0x0][0x21c] ;  /* 0x00008700ff19ab82 */ /* 0x000f220000000800 */
[----:B------:R-:W-:Y:S02]  /*17b0*/  ISETP.GE.OR P4, PT, R11, R10, P4 ;  /* 0x0000000a0b00720c */ /* 0x000fe40002786670 */
[----:B--2---:R-:W-:-:S04]  /*17c0*/  @!P1 FMNMX.FTZ R7, R7, R20, !PT ;  /* 0x0000001407079209 */ /* 0x004fc80007810000 */
[----:B0-----:R-:W-:Y:S01]  /*17d0*/  @!P1 FMNMX.FTZ R7, R7, R22, PT ;  /* 0x0000001607079209 */ /* 0x001fe20003810000 */
[----:B------:R-:W0:Y:S01]  /*17e0*/  @!P6 LDC R20, c[0x0][0x220] ;  /* 0x00008800ff14eb82 */ /* 0x000e220000000800 */
[----:B-1----:R-:W-:Y:S02]  /*17f0*/  @!P3 FMNMX.FTZ R6, R6, R9, !PT ;  /* 0x000000090606b209 */ /* 0x002fe40007810000 */
[----:B------:R-:W-:-:S04]  /*1800*/  @!P1 F2FP.BF16.F32.PACK_AB R24, RZ, R7 ;  /* 0x00000007ff18923e */ /* 0x000fc800000010ff */
[----:B------:R-:W-:Y:S01]  /*1810*/  @!P1 PRMT R12, R24, 0x7610, R12 ;  /* 0x00007610180c9816 */ /* 0x000fe2000000000c */
[----:B------:R-:W1:Y:S01]  /*1820*/  @!P0 LDC R27, c[0x0][0x21c] ;  /* 0x00008700ff1b8b82 */ /* 0x000e620000000800 */
[----:B---3--:R-:W-:-:S04]  /*1830*/  @!P3 FMNMX.FTZ R6, R6, R21, PT ;  /* 0x000000150606b209 */ /* 0x008fc80003810000 */
[----:B------:R-:W-:-:S03]  /*1840*/  @!P3 F2FP.BF16.F32.PACK_AB R6, RZ, R6 ;  /* 0x00000006ff06b23e */ /* 0x000fc600000010ff */
[----:B------:R-:W2:Y:S01]  /*1850*/  @!P6 LDC R22, c[0x0][0x21c] ;  /* 0x00008700ff16eb82 */ /* 0x000ea20000000800 */
[----:B------:R-:W-:Y:S01]  /*1860*/  @!P3 PRMT R15, R6, 0x7610, R15 ;  /* 0x00007610060fb816 */ /* 0x000fe2000000000f */
[----:B------:R-:W-:Y:S01]  /*1870*/  IMAD.U32 R6, R18, 0x10000, RZ ;  /* 0x0001000012067824 */ /* 0x000fe200078e00ff */
[----:B----4-:R-:W-:-:S04]  /*1880*/  @!P2 FMNMX.FTZ R4, R4, R25, !PT ;  /* 0x000000190404a209 */ /* 0x010fc80007810000 */
[----:B------:R-:W-:Y:S01]  /*1890*/  FSETP.GTU.FTZ.AND P1, PT, |R6|, +INF , PT ;  /* 0x7f8000000600780b */ /* 0x000fe20003f3c200 */
[----:B------:R-:W3:Y:S03]  /*18a0*/  @!P4 LDC R23, c[0x0][0x21c] ;  /* 0x00008700ff17cb82 */ /* 0x000ee60000000800 */
[----:B------:R-:W-:-:S05]  /*18b0*/  ISETP.GE.OR P1, PT, R29, R10, P1 ;  /* 0x0000000a1d00720c */ /* 0x000fca0000f26670 */
[----:B------:R-:W4:Y:S01]  /*18c0*/  @!P0 LDC R21, c[0x0][0x220] ;  /* 0x00008800ff158b82 */ /* 0x000f220000000800 */
[----:B-1----:R-:W-:-:S07]  /*18d0*/  @!P0 FMNMX.FTZ R8, R8, R27, !PT ;  /* 0x0000001b08088209 */ /* 0x002fce0007810000 */
[----:B------:R-:W1:Y:S01]  /*18e0*/  @!P2 LDC R9, c[0x0][0x220] ;  /* 0x00008800ff09ab82 */ /* 0x000e620000000800 */
[----:B--2---:R-:W-:-:S04]  /*18f0*/  @!P6 FMNMX.FTZ R5, R5, R22, !PT ;  /* 0x000000160505e209 */ /* 0x004fc80007810000 */
[----:B0-----:R-:W-:-:S03]  /*1900*/  @!P6 FMNMX.FTZ R5, R5, R20, PT ;  /* 0x000000140505e209 */ /* 0x001fc60003810000 */
[----:B------:R-:W0:Y:S01]  /*1910*/  @!P4 LDC R7, c[0x0][0x220] ;  /* 0x00008800ff07cb82 */ /* 0x000e220000000800 */
[----:B---3--:R-:W-:Y:S02]  /*1920*/  @!P4 FMNMX.FTZ R2, R2, R23, !PT ;  /* 0x000000170202c209 */ /* 0x008fe40007810000 */
[----:B------:R-:W-:-:S04]  /*1930*/  @!P6 F2FP.BF16.F32.PACK_AB R5, RZ, R5 ;  /* 0x00000005ff05e23e */ /* 0x000fc800000010ff */
[----:B------:R-:W-:Y:S02]  /*1940*/  @!P6 PRMT R17, R5, 0x7610, R17 ;  /* 0x000076100511e816 */ /* 0x000fe40000000011 */
[----:B----4-:R-:W-:-:S04]  /*1950*/  @!P0 FMNMX.FTZ R8, R8, R21, PT ;  /* 0x0000001508088209 */ /* 0x010fc80003810000 */
[----:B------:R-:W-:Y:S02]  /*1960*/  @!P0 F2FP.BF16.F32.PACK_AB R8, RZ, R8 ;  /* 0x00000008ff08823e */ /* 0x000fe400000010ff */
[----:B-1----:R-:W-:Y:S02]  /*1970*/  @!P2 FMNMX.FTZ R4, R4, R9, PT ;  /* 0x000000090404a209 */ /* 0x002fe40003810000 */
[----:B------:R-:W-:Y:S02]  /*1980*/  @!P0 PRMT R14, R8, 0x7610, R14 ;  /* 0x00007610080e8816 */ /* 0x000fe4000000000e */
[----:B------:R-:W-:Y:S02]  /*1990*/  @!P2 F2FP.BF16.F32.PACK_AB R4, RZ, R4 ;  /* 0x00000004ff04a23e */ /* 0x000fe400000010ff */
[----:B0-----:R-:W-:Y:S02]  /*19a0*/  @!P4 FMNMX.FTZ R2, R2, R7, PT ;  /* 0x000000070202c209 */ /* 0x001fe40003810000 */
        /* <DEDUP_REMOVED lines=11> */
.L_x_611:
[----:B-----5:R-:W-:Y:S02]  /*1a60*/  IMAD.U32 R4, R13, 0x10000, RZ ;  /* 0x000100000d047824 */ /* 0x020fe400078e00ff */
[C---:B------:R-:W-:Y:S02]  /*1a70*/  VIADD R3, R11.reuse, 0x100 ;  /* 0x000001000b037836 */ /* 0x040fe40000000000 */
[----:B------:R-:W-:Y:S01]  /*1a80*/  IMAD.U32 R6, R12, 0x10000, RZ ;  /* 0x000100000c067824 */ /* 0x000fe200078e00ff */
[----:B------:R-:W-:Y:S01]  /*1a90*/  FSETP.GTU.FTZ.AND P1, PT, |R4|, +INF , PT ;  /* 0x7f8000000400780b */ /* 0x000fe20003f3c200 */
[----:B------:R-:W-:Y:S02]  /*1aa0*/  VIADD R5, R11, 0x180 ;  /* 0x000001800b057836 */ /* 0x000fe40000000000 */
[----:B------:R-:W-:Y:S01]  /*1ab0*/  IMAD.U32 R2, R15, 0x10000, RZ ;  /* 0x000100000f027824 */ /* 0x000fe200078e00ff */
[----:B------:R-:W-:Y:S01]  /*1ac0*/  ISETP.GE.OR P1, PT, R3, R10, P1 ;  /* 0x0000000a0300720c */ /* 0x000fe20000f26670 */
[C---:B------:R-:W-:Y:S01]  /*1ad0*/  VIADD R7, R11.reuse, 0x200 ;  /* 0x000002000b077836 */ /* 0x040fe20000000000 */
[----:B------:R-:W-:Y:S01]  /*1ae0*/  FSETP.GTU.FTZ.AND P0, PT, |R6|, +INF , PT ;  /* 0x7f8000000600780b */ /* 0x000fe20003f1c200 */
[----:B------:R-:W-:-:S02]  /*1af0*/  VIADD R9, R11, 0x280 ;  /* 0x000002800b097836 */ /* 0x000fc40000000000 */
[----:B------:R-:W-:Y:S01]  /*1b00*/  IMAD.U32 R20, R17, 0x10000, RZ ;  /* 0x0001000011147824 */ /* 0x000fe200078e00ff */
[----:B------:R-:W-:Y:S01]  /*1b10*/  ISETP.GE.OR P2, PT, R5, R10, P0 ;  /* 0x0000000a0500720c */ /* 0x000fe20000746670 */
[----:B------:R-:W-:Y:S01]  /*1b20*/  VIADD R21, R11, 0x380 ;  /* 0x000003800b157836 */ /* 0x000fe20000000000 */
[----:B------:R-:W-:-:S04]  /*1b30*/  FSETP.GTU.FTZ.AND P0, PT, |R2|, +INF , PT ;  /* 0x7f8000000200780b */ /* 0x000fc80003f1c200 */
[----:B------:R-:W-:Y:S01]  /*1b40*/  ISETP.GE.OR P0, PT, R7, R10, P0 ;  /* 0x0000000a0700720c */ /* 0x000fe20000706670 */
[----:B------:R-:W0:Y:S01]  /*1b50*/  @!P1 LDC R3, c[0x0][0x21c] ;  /* 0x00008700ff039b82 */ /* 0x000e220000000800 */
[----:B------:R-:W-:-:S05]  /*1b60*/  IMAD.U32 R7, R18, 0x10000, RZ ;  /* 0x0001000012077824 */ /* 0x000fca00078e00ff */
[----:B------:R-:W-:Y:S02]  /*1b70*/  FSETP.GTU.FTZ.AND P6, PT, |R7|, +INF , PT ;  /* 0x7f8000000700780b */ /* 0x000fe40003fdc200 */
[----:B------:R-:W1:Y:S02]  /*1b80*/  @!P2 LDC R5, c[0x0][0x21c] ;  /* 0x00008700ff05ab82 */ /* 0x000e640000000800 */
[----:B------:R-:W-:-:S06]  /*1b90*/  ISETP.GE.OR P6, PT, R21, R10, P6 ;  /* 0x0000000a1500720c */ /* 0x000fcc00037c6670 */
[----:B------:R-:W2:Y:S01]  /*1ba0*/  @!P0 LDC R21, c[0x0][0x21c] ;  /* 0x00008700ff158b82 */ /* 0x000ea20000000800 */
[----:B0-----:R-:W-:Y:S01]  /*1bb0*/  @!P1 FMNMX.FTZ R3, R4, R3, !PT ;  /* 0x0000000304039209 */ /* 0x001fe20007810000 */
[----:B------:R-:W-:-:S06]  /*1bc0*/  IMAD.U32 R4, R14, 0x10000, RZ ;  /* 0x000100000e047824 */ /* 0x000fcc00078e00ff */
[----:B------:R-:W0:Y:S01]  /*1bd0*/  @!P6 LDC R22, c[0x0][0x21c] ;  /* 0x00008700ff16eb82 */ /* 0x000e220000000800 */
[----:B------:R-:W-:Y:S02]  /*1be0*/  @!P1 F2FP.BF16.F32.PACK_AB R3, RZ, R3 ;  /* 0x00000003ff03923e */ /* 0x000fe400000010ff */
[----:B------:R-:W-:Y:S02]  /*1bf0*/  FSETP.GTU.FTZ.AND P3, PT, |R4|, +INF , PT ;  /* 0x7f8000000400780b */ /* 0x000fe40003f7c200 */
[----:B-1----:R-:W-:Y:S01]  /*1c00*/  @!P2 FMNMX.FTZ R5, R6, R5, !PT ;  /* 0x000000050605a209 */ /* 0x002fe20007810000 */
[----:B------:R-:W-:Y:S01]  /*1c10*/  IMAD.U32 R6, R16, 0x10000, RZ ;  /* 0x0001000010067824 */ /* 0x000fe200078e00ff */
[----:B------:R-:W-:Y:S01]  /*1c20*/  @!P1 PRMT R13, R3, 0x7610, R13 ;  /* 0x00007610030d9816 */ /* 0x000fe2000000000d */
[----:B------:R-:W-:Y:S01]  /*1c30*/  VIADD R3, R11, 0x80 ;  /* 0x000000800b037836 */ /* 0x000fe20000000000 */
[----:B------:R-:W-:Y:S02]  /*1c40*/  @!P2 F2FP.BF16.F32.PACK_AB R5, RZ, R5 ;  /* 0x00000005ff05a23e */ /* 0x000fe400000010ff */
[----:B------:R-:W-:-:S02]  /*1c50*/  FSETP.GTU.FTZ.AND P4, PT, |R6|, +INF , PT ;  /* 0x7f8000000600780b */ /* 0x000fc40003f9c200 */
[----:B------:R-:W-:Y:S01]  /*1c60*/  @!P2 PRMT R12, R5, 0x7610, R12 ;  /* 0x00007610050ca816 */ /* 0x000fe2000000000c */
[----:B------:R-:W-:Y:S01]  /*1c70*/  IMAD.U32 R5, R19, 0x10000, RZ ;  /* 0x0001000013057824 */ /* 0x000fe200078e00ff */
[-C--:B------:R-:W-:Y:S02]  /*1c80*/  ISETP.GE.AND P1, PT, R3, R10.reuse, PT ;  /* 0x0000000a0300720c */ /* 0x080fe40003f26270 */
[----:B------:R-:W-:Y:S01]  /*1c90*/  ISETP.GE.OR P3, PT, R9, R10, P3 ;  /* 0x0000000a0900720c */ /* 0x000fe20001f66670 */
[----:B------:R-:W-:Y:S01]  /*1ca0*/  VIADD R9, R11, 0x300 ;  /* 0x000003000b097836 */ /* 0x000fe20000000000 */
[----:B------:R-:W-:Y:S02]  /*1cb0*/  PLOP3.LUT P1, PT, P1, P4, PT, 0xa8, 0x0 ;  /* 0x000000000000781c */ /* 0x000fe40000f29570 */
[----:B------:R-:W-:Y:S02]  /*1cc0*/  FSETP.GTU.FTZ.AND P2, PT, |R20|, +INF , PT ;  /* 0x7f8000001400780b */ /* 0x000fe40003f5c200 */
[----:B------:R-:W-:-:S02]  /*1cd0*/  FSETP.GTU.FTZ.AND P4, PT, |R5|, +INF , PT ;  /* 0x7f8000000500780b */ /* 0x000fc40003f9c200 */
[-C--:B------:R-:W-:Y:S02]  /*1ce0*/  ISETP.GE.OR P2, PT, R9, R10.reuse, P2 ;  /* 0x0000000a0900720c */ /* 0x080fe40001746670 */
[----:B------:R-:W-:Y:S02]  /*1cf0*/  ISETP.GE.OR P4, PT, R11, R10, P4 ;  /* 0x0000000a0b00720c */ /* 0x000fe40002786670 */
[----:B--2---:R-:W-:Y:S01]  /*1d00*/  @!P0 FMNMX.FTZ R21, R2, R21, !PT ;  /* 0x0000001502158209 */ /* 0x004fe20007810000 */
[----:B------:R-:W1:Y:S01]  /*1d10*/  @!P3 LDC R23, c[0x0][0x21c] ;  /* 0x00008700ff17bb82 */ /* 0x000e620000000800 */
[----:B0-----:R-:W-:Y:S02]  /*1d20*/  @!P6 FMNMX.FTZ R22, R7, R22, !PT ;  /* 0x000000160716e209 */ /* 0x001fe40007810000 */
[----:B------:R-:W-:Y:S02]  /*1d30*/  @!P0 F2FP.BF16.F32.PACK_AB R21, RZ, R21 ;  /* 0x00000015ff15823e */ /* 0x000fe400000010ff */
[----:B------:R-:W-:-:S02]  /*1d40*/  @!P6 F2FP.BF16.F32.PACK_AB R22, RZ, R22 ;  /* 0x00000016ff16e23e */ /* 0x000fc400000010ff */
[----:B------:R-:W-:Y:S01]  /*1d50*/  @!P0 PRMT R15, R21, 0x7610, R15 ;  /* 0x00007610150f8816 */ /* 0x000fe2000000000f */
[----:B------:R-:W0:Y:S01]  /*1d60*/  @!P2 LDC R25, c[0x0][0x21c] ;  /* 0x00008700ff19ab82 */ /* 0x000e220000000800 */
[----:B------:R-:W-:-:S07]  /*1d70*/  @!P6 PRMT R18, R22, 0x7610, R18 ;  /* 0x000076101612e816 */ /* 0x000fce0000000012 */
[----:B------:R-:W2:Y:S08]  /*1d80*/  @!P1 LDC R9, c[0x0][0x21c] ;  /* 0x00008700ff099b82 */ /* 0x000eb00000000800 */
[----:B------:R-:W3:Y:S01]  /*1d90*/  @!P4 LDC R8, c[0x0][0x21c] ;  /* 0x00008700ff08cb82 */ /* 0x000ee20000000800 */
[----:B-1----:R-:W-:-:S04]  /*1da0*/  @!P3 FMNMX.FTZ R23, R4, R23, !PT ;  /* 0x000000170417b209 */ /* 0x002fc80007810000 */
[----:B------:R-:W-:Y:S02]  /*1db0*/  @!P3 F2FP.BF16.F32.PACK_AB R23, RZ, R23 ;  /* 0x00000017ff17b23e */ /* 0x000fe400000010ff */
[----:B0-----:R-:W-:Y:S02]  /*1dc0*/  @!P2 FMNMX.FTZ R25, R20, R25, !PT ;  /* 0x000000191419a209 */ /* 0x001fe40007810000 */
        /* <DEDUP_REMOVED lines=9> */
.L_x_613:
[----:B------:R-:W-:Y:S05]  /*1e60*/  BSYNC B0 ;  /* 0x0000000000007941 */ /* 0x000fea0003800000 */
.L_x_610:
[----:B------:R-:W0:Y:S01]  /*1e70*/  @!P5 LDC.64 R4, c[0x0][0x230] ;  /* 0x00008c00ff04db82 */ /* 0x000e220000000a00 */
[----:B------:R-:W-:Y:S01]  /*1e80*/  @!P5 IMAD.IADD R7, R0, 0x1, R11 ;  /* 0x000000010007d824 */ /* 0x000fe200078e020b */
[----:B------:R-:W-:Y:S01]  /*1e90*/  BSSY B0, `(.L_x_614) ;  /* 0x0000030000007945 */ /* 0x000fe20003800000 */
[----:B------:R-:W-:-:S03]  /*1ea0*/  @!P5 IMAD.MOV.U32 R11, RZ, RZ, R3 ;  /* 0x000000ffff0bd224 */ /* 0x000fc600078e0003 */
[----:B------:R-:W-:Y:S02]  /*1eb0*/  BSSY B1, `(.L_x_615) ;  /* 0x0000027000017945 */ /* 0x000fe40003800000 */
[----:B------:R-:W-:Y:S01]  /*1ec0*/  ISETP.GE.AND P0, PT, R11, R10, PT ;  /* 0x0000000a0b00720c */ /* 0x000fe20003f06270 */
[----:B0-----:R-:W-:-:S05]  /*1ed0*/  @!P5 IMAD.WIDE.U32 R4, R7, 0x2, R4 ;  /* 0x000000020704d825 */ /* 0x001fca00078e0004 */
[----:B------:R0:W-:Y:S07]  /*1ee0*/  @!P5 STG.E.U16 desc[UR4][R4.64], R19 ;  /* 0x000000130400d986 */ /* 0x0001ee000c101504 */
[----:B------:R-:W-:Y:S05]  /*1ef0*/  @P0 BRA `(.L_x_616) ;  /* 0x0000000000300947 */ /* 0x000fea0003800000 */
[----:B------:R-:W1:Y:S01]  /*1f00*/  LDC.64 R2, c[0x0][0x230] ;  /* 0x00008c00ff027b82 */ /* 0x000e620000000a00 */
[----:B0-----:R-:W-:Y:S02]  /*1f10*/  IMAD.IADD R5, R0, 0x1, R11 ;  /* 0x0000000100057824 */ /* 0x001fe400078e020b */
[----:B------:R-:W-:-:S05]  /*1f20*/  VIADD R11, R11, 0x80 ;  /* 0x000000800b0b7836 */ /* 0x000fca0000000000 */
[----:B------:R-:W-:Y:S01]  /*1f30*/  ISETP.GE.AND P0, PT, R11, R10, PT ;  /* 0x0000000a0b00720c */ /* 0x000fe20003f06270 */
[----:B-1----:R-:W-:-:S05]  /*1f40*/  IMAD.WIDE.U32 R2, R5, 0x2, R2 ;  /* 0x0000000205027825 */ /* 0x002fca00078e0002 */
[----:B------:R0:W-:Y:S07]  /*1f50*/  STG.E.U16 desc[UR4][R2.64], R16 ;  /* 0x0000001002007986 */ /* 0x0001ee000c101504 */
[----:B------:R-:W-:Y:S05]  /*1f60*/  @P0 BRA `(.L_x_617) ;  /* 0x0000000000300947 */ /* 0x000fea0003800000 */
[----:B0-----:R-:W0:Y:S01]  /*1f70*/  LDC.64 R2, c[0x0][0x230] ;  /* 0x00008c00ff027b82 */ /* 0x001e220000000a00 */
[----:B------:R-:W-:Y:S02]  /*1f80*/  IMAD.IADD R5, R0, 0x1, R11 ;  /* 0x0000000100057824 */ /* 0x000fe400078e020b */
[----:B------:R-:W-:Y:S02]  /*1f90*/  VIADD R11, R11, 0x80 ;  /* 0x000000800b0b7836 */ /* 0x000fe40000000000 */
[----:B0-----:R-:W-:-:S05]  /*1fa0*/  IMAD.WIDE.U32 R2, R5, 0x2, R2 ;  /* 0x0000000205027825 */ /* 0x001fca00078e0002 */
[----:B------:R1:W-:Y:S02]  /*1fb0*/  STG.E.U16 desc[UR4][R2.64], R13 ;  /* 0x0000000d02007986 */ /* 0x0003e4000c101504 */
.L_x_616:
[----:B------:R-:W-:-:S13]  /*1fc0*/  ISETP.GE.AND P0, PT, R11, R10, PT ;  /* 0x0000000a0b00720c */ /* 0x000fda0003f06270 */
[----:B------:R-:W-:Y:S05]  /*1fd0*/  @P0 BRA `(.L_x_618) ;  /* 0x0000000000300947 */ /* 0x000fea0003800000 */
[----:B-1----:R-:W1:Y:S01]  /*1fe0*/  LDC.64 R2, c[0x0][0x230] ;  /* 0x00008c00ff027b82 */ /* 0x002e620000000a00 */
[----:B0-----:R-:W-:Y:S02]  /*1ff0*/  IMAD.IADD R5, R0, 0x1, R11 ;  /* 0x0000000100057824 */ /* 0x001fe400078e020b */
[----:B------:R-:W-:Y:S02]  /*2000*/  VIADD R11, R11, 0x80 ;  /* 0x000000800b0b7836 */ /* 0x000fe40000000000 */
[----:B-1----:R-:W-:-:S05]  /*2010*/  IMAD.WIDE.U32 R2, R5, 0x2, R2 ;  /* 0x0000000205027825 */ /* 0x002fca00078e0002 */
[----:B------:R1:W-:Y:S02]  /*2020*/  STG.E.U16 desc[UR4][R2.64], R12 ;  /* 0x0000000c02007986 */ /* 0x0003e4000c101504 */
.L_x_617:
[----:B------:R-:W-:-:S13]  /*2030*/  ISETP.GE.AND P0, PT, R11, R10, PT ;  /* 0x0000000a0b00720c */ /* 0x000fda0003f06270 */
[----:B------:R-:W-:Y:S05]  /*2040*/  @P0 BRA `(.L_x_619) ;  /* 0x0000000000340947 */ /* 0x000fea0003800000 */
[----:B01----:R-:W0:Y:S01]  /*2050*/  LDC.64 R2, c[0x0][0x230] ;  /* 0x00008c00ff027b82 */ /* 0x003e220000000a00 */
[----:B------:R-:W-:Y:S02]  /*2060*/  IMAD.IADD R5, R0, 0x1, R11 ;  /* 0x0000000100057824 */ /* 0x000fe400078e020b */
[----:B------:R-:W-:Y:S02]  /*2070*/  VIADD R11, R11, 0x80 ;  /* 0x000000800b0b7836 */ /* 0x000fe40000000000 */
[----:B0-----:R-:W-:-:S05]  /*2080*/  IMAD.WIDE.U32 R2, R5, 0x2, R2 ;  /* 0x0000000205027825 */ /* 0x001fca00078e0002 */
[----:B------:R2:W-:Y:S02]  /*2090*/  STG.E.U16 desc[UR4][R2.64], R15 ;  /* 0x0000000f02007986 */ /* 0x0005e4000c101504 */
.L_x_618:
[----:B------:R-:W-:-:S13]  /*20a0*/  ISETP.GE.AND P0, PT, R11, R10, PT ;  /* 0x0000000a0b00720c */ /* 0x000fda0003f06270 */
[----:B------:R-:W-:Y:S05]  /*20b0*/  @P0 BREAK B1 ;  /* 0x0000000000010942 */ /* 0x000fea0003800000 */
[----:B------:R-:W-:Y:S05]  /*20c0*/  @P0 BRA `(.L_x_620) ;  /* 0x0000000000300947 */ /* 0x000fea0003800000 */
[----:B-12---:R-:W1:Y:S01]  /*20d0*/  LDC.64 R2, c[0x0][0x230] ;  /* 0x00008c00ff027b82 */ /* 0x006e620000000a00 */
[----:B0-----:R-:W-:Y:S02]  /*20e0*/  IMAD.IADD R5, R0, 0x1, R11 ;  /* 0x0000000100057824 */ /* 0x001fe400078e020b */
[----:B------:R-:W-:Y:S02]  /*20f0*/  VIADD R11, R11, 0x80 ;  /* 0x000000800b0b7836 */ /* 0x000fe40000000000 */
[----:B-1----:R-:W-:-:S05]  /*2100*/  IMAD.WIDE.U32 R2, R5, 0x2, R2 ;  /* 0x0000000205027825 */ /* 0x002fca00078e0002 */
[----:B------:R2:W-:Y:S02]  /*2110*/  STG.E.U16 desc[UR4][R2.64], R14 ;  /* 0x0000000e02007986 */ /* 0x0005e4000c101504 */
.L_x_619:
[----:B------:R-:W-:Y:S05]  /*2120*/  BSYNC B1 ;  /* 0x0000000000017941 */ /* 0x000fea0003800000 */
.L_x_615:
[----:B------:R-:W-:-:S13]  /*2130*/  ISETP.GE.AND P0, PT, R11, R10, PT ;  /* 0x0000000a0b00720c */ /* 0x000fda0003f06270 */
[----:B012---:R-:W0:Y:S01]  /*2140*/  @!P0 LDC.64 R2, c[0x0][0x230] ;  /* 0x00008c00ff028b82 */ /* 0x007e220000000a00 */
[----:B------:R-:W-:Y:S02]  /*2150*/  @!P0 IMAD.IADD R5, R0, 0x1, R11 ;  /* 0x0000000100058824 */ /* 0x000fe400078e020b */
[----:B------:R-:W-:Y:S02]  /*2160*/  @!P0 VIADD R11, R11, 0x80 ;  /* 0x000000800b0b8836 */ /* 0x000fe40000000000 */
[----:B0-----:R-:W-:-:S05]  /*2170*/  @!P0 IMAD.WIDE.U32 R2, R5, 0x2, R2 ;  /* 0x0000000205028825 */ /* 0x001fca00078e0002 */
[----:B------:R3:W-:Y:S02]  /*2180*/  @!P0 STG.E.U16 desc[UR4][R2.64], R17 ;  /* 0x0000001102008986 */ /* 0x0007e4000c101504 */
.L_x_620:
[----:B------:R-:W-:Y:S05]  /*2190*/  BSYNC B0 ;  /* 0x0000000000007941 */ /* 0x000fea0003800000 */
.L_x_614:
[----:B------:R-:W-:Y:S05]  /*21a0*/  WARPSYNC.ALL ;  /* 0x0000000000007948 */ /* 0x000fea0003800000 */
[----:B------:R-:W-:-:S13]  /*21b0*/  ISETP.GE.AND P0, PT, R11, R10, PT ;  /* 0x0000000a0b00720c */ /* 0x000fda0003f06270 */
[----:B------:R-:W-:Y:S05]  /*21c0*/  @P0 EXIT ;  /* 0x000000000000094d */ /* 0x000fea0003800000 */
[----:B-123--:R-:W1:Y:S01]  /*21d0*/  LDC.64 R2, c[0x0][0x230] ;  /* 0x00008c00ff027b82 */ /* 0x00ee620000000a00 */
[----:B------:R-:W-:-:S04]  /*21e0*/  IMAD.IADD R11, R0, 0x1, R11 ;  /* 0x00000001000b7824 */ /* 0x000fc800078e020b */
[----:B-1----:R-:W-:-:S05]  /*21f0*/  IMAD.WIDE.U32 R2, R11, 0x2, R2 ;  /* 0x000000020b027825 */ /* 0x002fca00078e0002 */
[----:B------:R-:W-:Y:S01]  /*2200*/  STG.E.U16 desc[UR4][R2.64], R18 ;  /* 0x0000001202007986 */ /* 0x000fe2000c101504 */
[----:B------:R-:W-:Y:S05]  /*2210*/  EXIT ;  /* 0x000000000000794d */ /* 0x000fea0003800000 */
.L_x_621:
        /* <DEDUP_REMOVED lines=14> */
.L_x_44379:


//--------------------- .text._ZN2at6native29vectorized_elementwise_kernelILi4EZZZNS0_49_GLOBAL__N__657f93f7_16_TensorCompare_cu_71e06f4e19launch_clamp_scalarERNS_18TensorIteratorBaseEN3c106ScalarES6_NS0_6detail11ClampLimitsEENKUlvE_clEvENKUlvE7_clEvEUlNS5_8BFloat16EE_St5arrayIPcLm2EEEEviT0_T1_ --------------------------
	.section	.text._ZN2at6native29vectorized_elementwise_kernelILi4EZZZNS0_49_GLOBAL__N__657f93f7_16_TensorCompare_cu_71e06f4e19launch_clamp_scalarERNS_18TensorIteratorBaseEN3c106ScalarES6_NS0_6detail11ClampLimitsEENKUlvE_clEvENKUlvE7_clEvEUlNS5_8BFloat16EE_St5arrayIPcLm2EEEEviT0_T1_,"ax",@progbits
	.align	128
        .global         _ZN2at6native29vectorized_elementwise_kernelILi4EZZZNS0_49_GLOBAL__N__657f93f7_16_TensorCompare_cu_71e06f4e19launch_clamp_scalarERNS_18TensorIteratorBaseEN3c106ScalarES6_NS0_6detail11ClampLimitsEENKUlvE_clEvENKUlvE7_clEvEUlNS5_8BFloat16EE_St5arrayIPcLm2EEEEviT0_T1_
        .type           _ZN2at6native29vectorized_elementwise_kernelILi4EZZZNS0_49_GLOBAL__N__657f93f7_16_TensorCompare_cu_71e06f4e19launch_clamp_scalarERNS_18TensorIteratorBaseEN3c106ScalarES6_NS0_6detail11ClampLimitsEENKUlvE_clEvENKUlvE7_clEvEUlNS5_8BFloat16EE_St5arrayIPcLm2EEEEviT0_T1_,@function
        .size           _ZN2at6native29vectorized_elementwise_kernelILi4EZZZNS0_49_GLOBAL__N__657f93f7_16_TensorCompare_cu_71e06f4e19launch_clamp_scalarERNS_18TensorIteratorBaseEN3c106ScalarES6_NS0_6detail11ClampLimitsEENKUlvE_clEvENKUlvE7_clEvEUlNS5_8BFloat16EE_St5arrayIPcLm2EEEEviT0_T1_,(.L_x_44380 - _ZN2at6native29vectorized_elementwise_kernelILi4EZZZNS0_49_GLOBAL__N__657f93f7_16_TensorCompare_cu_71e06f4e19launch_clamp_scalarERNS_18TensorIteratorBaseEN3c106ScalarES6_NS0_6detail11ClampLimitsEENKUlvE_clEvENKUlvE7_clEvEUlNS5_8BFloat16EE_St5arrayIPcLm2EEEEviT0_T1_)
        .other          _ZN2at6native29vectorized_elementwise_kernelILi4EZZZNS0_49_GLOBAL__N__657f93f7_16_TensorCompare_cu_71e06f4e19launch_clamp_scalarERNS_18TensorIteratorBaseEN3c106ScalarES6_NS0_6detail11ClampLimitsEENKUlvE_clEvENKUlvE7_clEvEUlNS5_8BFloat16EE_St5arrayIPcLm2EEEEviT0_T1_,@"STO_CUDA_ENTRY STV_DEFAULT"
_ZN2at6native29vectorized_elementwise_kernelILi4EZZZNS0_49_GLOBAL__N__657f93f7_16_TensorCompare_cu_71e06f4e19launch_clamp_scalarERNS_18TensorIteratorBaseEN3c106ScalarES6_NS0_6detail11ClampLimitsEENKUlvE_clEvENKUlvE7_clEvEUlNS5_8BFloat16EE_St5arrayIPcLm2EEEEviT0_T1_:
.text._ZN2at6native29vectorized_elementwise_kernelILi4EZZZNS0_49_GLOBAL__N__657f93f7_16_TensorCompare_cu_71e06f4e19launch_clamp_scalarERNS_18TensorIteratorBaseEN3c106ScalarES6_NS0_6detail11ClampLimitsEENKUlvE_clEvENKUlvE7_clEvEUlNS5_8BFloat16EE_St5arrayIPcLm2EEEEviT0_T1_:
        /* <DEDUP_REMOVED lines=13> */
[----:B------:R-:W3:Y:S04]  /*00d0*/  LDG.E.64 R6, desc[UR4][R12.64] ;  /* 0x000000040c067981 */ /* 0x000ee8000c1e1b00 */
[----:B------:R-:W4:Y:S01]  /*00e0*/  LDG.E.64 R10, desc[UR4][R12.64+0x400] ;  /* 0x000400040c0a7981 */ /* 0x000f22000c1e1b00 */
[----:B--2---:R-:W-:Y:S01]  /*00f0*/  ISETP.NE.AND P0, PT, R14, RZ, PT ;  /* 0x000000ff0e00720c */ /* 0x004fe20003f05270 */
[----:B------:R-:W-:Y:S01]  /*0100*/  BSSY B0, `(.L_x_623) ;  /* 0x00000b0000007945 */ /* 0x000fe20003800000 */
[C---:B---3--:R-:W-:Y:S02]  /*0110*/  PRMT R4, R6.reuse, 0x7610, R4 ;  /* 0x0000761006047816 */ /* 0x048fe40000000004 */
[----:B------:R-:W-:Y:S02]  /*0120*/  PRMT R3, R6, 0x7632, R3 ;  /* 0x0000763206037816 */ /* 0x000fe40000000003 */
[----:B------:R-:W-:-:S02]  /*0130*/  PRMT R2, R7, 0x7610, R2 ;  /* 0x0000761007027816 */ /* 0x000fc40000000002 */
[----:B----4-:R-:W-:Y:S02]  /*0140*/  PRMT R8, R11, 0x7610, R8 ;  /* 0x000076100b087816 */ /* 0x010fe40000000008 */
[----:B------:R-:W-:Y:S02]  /*0150*/  PRMT R7, R7, 0x7632, R7 ;  /* 0x0000763207077816 */ /* 0x000fe40000000007 */
[C---:B------:R-:W-:Y:S02]  /*0160*/  PRMT R6, R10.reuse, 0x7610, R6 ;  /* 0x000076100a067816 */ /* 0x040fe40000000006 */
[----:B------:R-:W-:Y:S02]  /*0170*/  PRMT R9, R10, 0x7632, R9 ;  /* 0x000076320a097816 */ /* 0x000fe40000000009 */
        /* <DEDUP_REMOVED lines=54> */
.L_x_625:
        /* <DEDUP_REMOVED lines=66> */
.L_x_624:
        /* <DEDUP_REMOVED lines=48> */
.L_x_626:
[----:B------:R-:W-:Y:S05]  /*0c00*/  BSYNC B0 ;  /* 0x0000000000007941 */ /* 0x000fea0003800000 */
.L_x_623:
[----:B------:R-:W0:Y:S01]  /*0c10*/  LDC.64 R12, c[0x0][0x230] ;  /* 0x00008c00ff0c7b82 */ /* 0x000e220000000a00 */
[----:B------:R-:W-:Y:S02]  /*0c20*/  PRMT R4, R4, 0x5410, R3 ;  /* 0x0000541004047816 */ /* 0x000fe40000000003 */
[----:B------:R-:W-:Y:S01]  /*0c30*/  PRMT R6, R6, 0x5410, R9 ;  /* 0x0000541006067816 */ /* 0x000fe20000000009 */
[----:B0-----:R-:W-:-:S04]  /*0c40*/  IMAD.WIDE.U32 R12, R0, 0x2, R12 ;  /* 0x00000002000c7825 */ /* 0x001fc800078e000c */
[----:B------:R-:W-:Y:S01]  /*0c50*/  IMAD.WIDE R12, R5, 0x8, R12 ;  /* 0x00000008050c7825 */ /* 0x000fe200078e020c */
[----:B------:R-:W-:Y:S02]  /*0c60*/  PRMT R5, R2, 0x5410, R7 ;  /* 0x0000541002057816 */ /* 0x000fe40000000007 */
[----:B------:R-:W-:-:S03]  /*0c70*/  PRMT R7, R8, 0x5410, R11 ;  /* 0x0000541008077816 */ /* 0x000fc6000000000b */
[----:B------:R-:W-:Y:S04]  /*0c80*/  STG.E.64 desc[UR4][R12.64], R4 ;  /* 0x000000040c007986 */ /* 0x000fe8000c101b04 */
[----:B------:R-:W-:Y:S01]  /*0c90*/  STG.E.64 desc[UR4][R12.64+0x400], R6 ;  /* 0x000400060c007986 */ /* 0x000fe2000c101b04 */
[----:B------:R-:W-:Y:S05]  /*0ca0*/  EXIT ;  /* 0x000000000000794d */ /* 0x000fea0003800000 */
.L_x_622:
        /* <DEDUP_REMOVED lines=22> */
.L_x_628:
[----:B------:R-:W-:Y:S05]  /*0e10*/  BSYNC B0 ;  /* 0x0000000000007941 */ /* 0x000fea0003800000 */
.L_x_627:
        /* <DEDUP_REMOVED lines=15> */
.L_x_630:
[----:B------:R-:W-:Y:S05]  /*0f10*/  BSYNC B0 ;  /* 0x0000000000007941 */ /* 0x000fea0003800000 */
.L_x_629:
        /* <DEDUP_REMOVED lines=94> */
.L_x_633:
        /* <DEDUP_REMOVED lines=82> */
.L_x_632:
        /* <DEDUP_REMOVED lines=64> */
.L_x_634:
[----:B------:R-:W-:Y:S05]  /*1e20*/  BSYNC B0 ;  /* 0x0000000000007941 */ /* 0x000fea0003800000 */
.L_x_631:
        /* <DEDUP_REMOVED lines=21> */
.L_x_637:
[----:B------:R-:W-:-:S13]  /*1f80*/  ISETP.GE.AND P0, PT, R11, R10, PT ;  /* 0x0000000a0b00720c */ /* 0x000fda0003f06270 */
[----:B------:R-:W-:Y:S05]  /*1f90*/  @P0 BRA `(.L_x_639) ;  /* 0x0000000000300947 */ /* 0x000fea0003800000 */
[----:B-1----:R-:W1:Y:S01]  /*1fa0*/  LDC.64 R2, c[0x0][0x230] ;  /* 0x00008c00ff027b82 */ /* 0x002e620000000a00 */
[----:B0-----:R-:W-:Y:S02]  /*1fb0*/  IMAD.IADD R5, R0, 0x1, R11 ;  /* 0x0000000100057824 */ /* 0x001fe400078e020b */
[----:B------:R-:W-:Y:S02]  /*1fc0*/  VIADD R11, R11, 0x80 ;  /* 0x000000800b0b7836 */ /* 0x000fe40000000000 */
[----:B-1----:R-:W-:-:S05]  /*1fd0*/  IMAD.WIDE.U32 R2, R5, 0x2, R2 ;  /* 0x0000000205027825 */ /* 0x002fca00078e0002 */
[----:B------:R1:W-:Y:S02]  /*1fe0*/  STG.E.U16 desc[UR4][R2.64], R12 ;  /* 0x0000000c02007986 */ /* 0x0003e4000c101504 */
.L_x_638:
[----:B------:R-:W-:-:S13]  /*1ff0*/  ISETP.GE.AND P0, PT, R11, R10, PT ;  /* 0x0000000a0b00720c */ /* 0x000fda0003f06270 */
[----:B------:R-:W-:Y:S05]  /*2000*/  @P0 BRA `(.L_x_640) ;  /* 0x0000000000340947 */ /* 0x000fea0003800000 */
[----:B01----:R-:W0:Y:S01]  /*2010*/  LDC.64 R2, c[0x0][0x230] ;  /* 0x00008c00ff027b82 */ /* 0x003e220000000a00 */
[----:B------:R-:W-:Y:S02]  /*2020*/  IMAD.IADD R5, R0, 0x1, R11 ;  /* 0x0000000100057824 */ /* 0x000fe400078e020b */
[----:B------:R-:W-:Y:S02]  /*2030*/  VIADD R11, R11, 0x80 ;  /* 0x000000800b0b7836 */ /* 0x000fe40000000000 */
[----:B0-----:R-:W-:-:S05]  /*2040*/  IMAD.WIDE.U32 R2, R5, 0x2, R2 ;  /* 0x0000000205027825 */ /* 0x001fca00078e0002 */
[----:B------:R2:W-:Y:S02]  /*2050*/  STG.E.U16 desc[UR4][R2.64], R15 ;  /* 0x0000000f02007986 */ /* 0x0005e4000c101504 */
.L_x_639:
        /* <DEDUP_REMOVED lines=8> */
.L_x_640:
[----:B------:R-:W-:Y:S05]  /*20e0*/  BSYNC B1 ;  /* 0x0000000000017941 */ /* 0x000fea0003800000 */
.L_x_636:
[----:B------:R-:W-:-:S13]  /*20f0*/  ISETP.GE.AND P0, PT, R11, R10, PT ;  /* 0x0000000a0b00720c */ /* 0x000fda0003f06270 */
[----:B012---:R-:W0:Y:S01]  /*2100*/  @!P0 LDC.64 R2, c[0x0][0x230] ;  /* 0x00008c00ff028b82 */ /* 0x007e220000000a00 */
[----:B------:R-:W-:Y:S02]  /*2110*/  @!P0 IMAD.IADD R5, R0, 0x1, R11 ;  /* 0x0000000100058824 */ /* 0x000fe400078e020b */
[----:B------:R-:W-:Y:S02]  /*2120*/  @!P0 VIADD R11, R11, 0x80 ;  /* 0x000000800b0b8836 */ /* 0x000fe40000000000 */
[----:B0-----:R-:W-:-:S05]  /*2130*/  @!P0 IMAD.WIDE.U32 R2, R5, 0x2, R2 ;  /* 0x0000000205028825 */ /* 0x001fca00078e0002 */
[----:B------:R3:W-:Y:S02]  /*2140*/  @!P0 STG.E.U16 desc[UR4][R2.64], R17 ;  /* 0x0000001102008986 */ /* 0x0007e4000c101504 */
.L_x_641:
[----:B------:R-:W-:Y:S05]  /*2150*/  BSYNC B0 ;  /* 0x0000000000007941 */ /* 0x000fea0003800000 */
.L_x_635:
        /* <DEDUP_REMOVED lines=8> */
.L_x_642:
        /* <DEDUP_REMOVED lines=10> */
.L_x_44380:


//--------------------- .text._ZN2at6native29vectorized_elementwise_kernelILi8EZZZNS0_49_GLOBAL__N__657f93f7_16_TensorCompare_cu_71e06f4e19launch_clamp_scalarERNS_18TensorIteratorBaseEN3c106ScalarES6_NS0_6detail11ClampLimitsEENKUlvE_clEvENKUlvE7_clEvEUlNS5_8BFloat16EE_St5arrayIPcLm2EEEEviT0_T1_ --------------------------
	.section	.text._ZN2at6native29vectorized_elementwise_kernelILi8EZZZNS0_49_GLOBAL__N__657f93f7_16_TensorCompare_cu_71e06f4e19launch_clamp_scalarERNS_18TensorIteratorBaseEN3c106ScalarES6_NS0_6detail11ClampLimitsEENKUlvE_clEvENKUlvE7_clEvEUlNS5_8BFloat16EE_St5arrayIPcLm2EEEEviT0_T1_,"ax",@progbits
	.align	128
        .global         _ZN2at6native29vectorized_elementwise_kernelILi8EZZZNS0_49_GLOBAL__N__657f93f7_16_TensorCompare_cu_71e06f4e19launch_clamp_scalarERNS_18TensorIteratorBaseEN3c106ScalarES6_NS0_6detail11ClampLimitsEENKUlvE_clEvENKUlvE7_clEvEUlNS5_8BFloat16EE_St5arrayIPcLm2EEEEviT0_T1_
        .type           _ZN2at6native29vectorized_elementwise_kernelILi8EZZZNS0_49_GLOBAL__N__657f93f7_16_TensorCompare_cu_71e06f4e19launch_clamp_scalarERNS_18TensorIteratorBaseEN3c106ScalarES6_NS0_6detail11ClampLimitsEENKUlvE_clEvENKUlvE7_clEvEUlNS5_8BFloat16EE_St5arrayIPcLm2EEEEviT0_T1_,@function
        .size           _ZN2at6native29vectorized_elementwise_kernelILi8EZZZNS0_49_GLOBAL__N__657f93f7_16_TensorCompare_cu_71e06f4e19launch_clamp_scalarERNS_18TensorIteratorBaseEN3c106ScalarES6_NS0_6detail11ClampLimitsEENKUlvE_clEvENKUlvE7_clEvEUlNS5_8BFloat16EE_St5arrayIPcLm2EEEEviT0_T1_,(.L_x_44381 - _ZN2at6native29vectorized_elementwise_kernelILi8EZZZNS0_49_GLOBAL__N__657f93f7_16_TensorCompare_cu_71e06f4e19launch_clamp_scalarERNS_18TensorIteratorBaseEN3c106ScalarES6_NS0_6detail11ClampLimitsEENKUlvE_clEvENKUlvE7_clEvEUlNS5_8BFloat16EE_St5arrayIPcLm2EEEEviT0_T1_)
        .other          _ZN2at6native29vectorized_elementwise_kernelILi8EZZZNS0_49_GLOBAL__N__657f93f7_16_TensorCompare_cu_71e06f4e19launch_clamp_scalarERNS_18TensorIteratorBaseEN3c106ScalarES6_NS0_6detail11ClampLimitsEENKUlvE_clEvENKUlvE7_clEvEUlNS5_8BFloat16EE_St5arrayIPcLm2EEEEviT0_T1_,@"STO_CUDA_ENTRY STV_DEFAULT"
_ZN2at6native29vectorized_elementwise_kernelILi8EZZZNS0_49_GLOBAL__N__657f93f7_16_TensorCompare_cu_71e06f4e19launch_clamp_scalarERNS_18TensorIteratorBaseEN3c106ScalarES6_NS0_6detail11ClampLimitsEENKUlvE_clEvENKUlvE7_clEvEUlNS5_8BFloat16EE_St5arrayIPcLm2EEEEviT0_T1_:
.text._ZN2at6native29vectorized_elementwise_kernelILi8EZZZNS0_49_GLOBAL__N__657f93f7_16_TensorCompare_cu_71e06f4e19launch_clamp_scalarERNS_18TensorIteratorBaseEN3c106ScalarES6_NS0_6detail11ClampLimitsEENKUlvE_clEvENKUlvE7_clEvEUlNS5_8BFloat16EE_St5arrayIPcLm2EEEEviT0_T1_:
        /* <DEDUP_REMOVED lines=13> */
[----:B------:R-:W3:Y:S01]  /*00d0*/  LDG.E.128 R4, desc[UR4][R12.64] ;  /* 0x000000040c047981 */ /* 0x000ee2000c1e1d00 */
[----:B--2---:R-:W-:Y:S01]  /*00e0*/  ISETP.NE.AND P0, PT, R11, RZ, PT ;  /* 0x000000ff0b00720c */ /* 0x004fe20003f05270 */
[----:B------:R-:W-:Y:S01]  /*00f0*/  BSSY B0, `(.L_x_644) ;  /* 0x00000ac000007945 */ /* 0x000fe20003800000 */
[C---:B---3--:R-:W-:Y:S02]  /*0100*/  PRMT R3, R4.reuse, 0x7610, R3 ;  /* 0x0000761004037816 */ /* 0x048fe40000000003 */
[----:B------:R-:W-:Y:S02]  /*0110*/  PRMT R4, R4, 0x7632, R4 ;  /* 0x0000763204047816 */ /* 0x000fe40000000004 */
[----:B------:R-:W-:Y:S02]  /*0120*/  PRMT R8, R5, 0x7632, R8 ;  /* 0x0000763205087816 */ /* 0x000fe40000000008 */
[----:B------:R-:W-:Y:S02]  /*0130*/  PRMT R9, R6, 0x7632, R9 ;  /* 0x0000763206097816 */ /* 0x000fe40000000009 */
[----:B------:R-:W-:-:S03]  /*0140*/  PRMT R10, R7, 0x7632, R10 ;  /* 0x00007632070a7816 */ /* 0x000fc6000000000a */
[----:B------:R-:W-:Y:S05]  /*0150*/  @!P0 BRA `(.L_x_645) ;  /* 0x0000000400d48947 */ /* 0x000fea0003800000 */
        /* <DEDUP_REMOVED lines=52> */
.L_x_646:
        /* <DEDUP_REMOVED lines=20> */
[----:B-1----:R-:W-:-:S07]  /*05e0*/  @!P5 FMNMX.FTZ R24, R24, R15, !PT ;  /* 0x0000000f1818d209 */ /* 0x002fce0007810000 */
[----:B------:R-:W1:Y:S01]  /*05f0*/  @!P2 LDC R26, c[0x0][0x21c] ;  /* 0x00008700ff1aab82 */ /* 0x000e620000000800 */
[----:B--2---:R-:W-:-:S04]  /*0600*/  @!P4 FMNMX.FTZ R21, R21, R14, PT ;  /* 0x0000000e1515c209 */ /* 0x004fc80003810000 */
[----:B------:R-:W-:-:S03]  /*0610*/  @!P4 F2FP.BF16.F32.PACK_AB R21, RZ, R21 ;  /* 0x00000015ff15c23e */ /* 0x000fc600000010ff */
[----:B------:R-:W2:Y:S01]  /*0620*/  @!P3 LDC R22, c[0x0][0x21c] ;  /* 0x00008700ff16bb82 */ /* 0x000ea20000000800 */
[----:B---3--:R-:W-:Y:S02]  /*0630*/  @!P5 FMNMX.FTZ R24, R24, R17, PT ;  /* 0x000000111818d209 */ /* 0x008fe40003810000 */
[----:B------:R-:W-:Y:S02]  /*0640*/  @!P4 PRMT R3, R21, 0x7610, R3 ;  /* 0x000076101503c816 */ /* 0x000fe40000000003 */
        /* <DEDUP_REMOVED lines=38> */
.L_x_645:
        /* <DEDUP_REMOVED lines=48> */
.L_x_647:
[----:B------:R-:W-:Y:S05]  /*0bb0*/  BSYNC B0 ;  /* 0x0000000000007941 */ /* 0x000fea0003800000 */
.L_x_644:
[----:B------:R-:W0:Y:S01]  /*0bc0*/  LDC.64 R12, c[0x0][0x230] ;  /* 0x00008c00ff0c7b82 */ /* 0x000e220000000a00 */
[----:B------:R-:W-:Y:S02]  /*0bd0*/  PRMT R7, R7, 0x5410, R10 ;  /* 0x0000541007077816 */ /* 0x000fe4000000000a */
[----:B------:R-:W-:Y:S02]  /*0be0*/  PRMT R6, R6, 0x5410, R9 ;  /* 0x0000541006067816 */ /* 0x000fe40000000009 */
[----:B------:R-:W-:Y:S02]  /*0bf0*/  PRMT R5, R5, 0x5410, R8 ;  /* 0x0000541005057816 */ /* 0x000fe40000000008 */
[----:B------:R-:W-:Y:S01]  /*0c00*/  PRMT R4, R3, 0x5410, R4 ;  /* 0x0000541003047816 */ /* 0x000fe20000000004 */
[----:B0-----:R-:W-:-:S04]  /*0c10*/  IMAD.WIDE.U32 R12, R0, 0x2, R12 ;  /* 0x00000002000c7825 */ /* 0x001fc800078e000c */
[----:B------:R-:W-:-:S05]  /*0c20*/  IMAD.WIDE R12, R2, 0x10, R12 ;  /* 0x00000010020c7825 */ /* 0x000fca00078e020c */
[----:B------:R-:W-:Y:S01]  /*0c30*/  STG.E.128 desc[UR4][R12.64], R4 ;  /* 0x000000040c007986 */ /* 0x000fe2000c101d04 */
[----:B------:R-:W-:Y:S05]  /*0c40*/  EXIT ;  /* 0x000000000000794d */ /* 0x000fea0003800000 */
.L_x_643:
        /* <DEDUP_REMOVED lines=22> */
.L_x_649:
[----:B------:R-:W-:Y:S05]  /*0db0*/  BSYNC B0 ;  /* 0x0000000000007941 */ /* 0x000fea0003800000 */
.L_x_648:
        /* <DEDUP_REMOVED lines=15> */
.L_x_651:
[----:B------:R-:W-:Y:S05]  /*0eb0*/  BSYNC B0 ;  /* 0x0000000000007941 */ /* 0x000fea0003800000 */
.L_x_650:
        /* <DEDUP_REMOVED lines=94> */
.L_x_654:
        /* <DEDUP_REMOVED lines=82> */
.L_x_653:
        /* <DEDUP_REMOVED lines=64> */
.L_x_655:
[----:B------:R-:W-:Y:S05]  /*1dc0*/  BSYNC B0 ;  /* 0x0000000000007941 */ /* 0x000fea0003800000 */
.L_x_652:
        /* <DEDUP_REMOVED lines=21> */
.L_x_658:
[----:B------:R-:W-:-:S13]  /*1f20*/  ISETP.GE.AND P0, PT, R11, R10, PT ;  /* 0x0000000a0b00720c */ /* 0x000fda0003f06270 */
[----:B------:R-:W-:Y:S05]  /*1f30*/  @P0 BRA `(.L_x_660) ;  /* 0x0000000000300947 */ /* 0x000fea0003800000 */
[----:B-1----:R-:W1:Y:S01]  /*1f40*/  LDC.64 R2, c[0x0][0x230] ;  /* 0x00008c00ff027b82 */ /* 0x002e620000000a00 */
[----:B0-----:R-:W-:Y:S02]  /*1f50*/  IMAD.IADD R5, R0, 0x1, R11 ;  /* 0x0000000100057824 */ /* 0x001fe400078e020b */
[----:B------:R-:W-:Y:S02]  /*1f60*/  VIADD R11, R11, 0x80 ;  /* 0x000000800b0b7836 */ /* 0x000fe40000000000 */
[----:B-1----:R-:W-:-:S05]  /*1f70*/  IMAD.WIDE.U32 R2, R5, 0x2, R2 ;  /* 0x0000000205027825 */ /* 0x002fca00078e0002 */
[----:B------:R1:W-:Y:S02]  /*1f80*/  STG.E.U16 desc[UR4][R2.64], R12 ;  /* 0x0000000c02007986 */ /* 0x0003e4000c101504 */
.L_x_659:
[----:B------:R-:W-:-:S13]  /*1f90*/  ISETP.GE.AND P0, PT, R11, R10, PT ;  /* 0x0000000a0b00720c */ /* 0x000fda0003f06270 */
[----:B------:R-:W-:Y:S05]  /*1fa0*/  @P0 BRA `(.L_x_661) ;  /* 0x0000000000340947 */ /* 0x000fea0003800000 */
[----:B01----:R-:W0:Y:S01]  /*1fb0*/  LDC.64 R2, c[0x0][0x230] ;  /* 0x00008c00ff027b82 */ /* 0x003e220000000a00 */
[----:B------:R-:W-:Y:S02]  /*1fc0*/  IMAD.IADD R5, R0, 0x1, R11 ;  /* 0x0000000100057824 */ /* 0x000fe400078e020b */
[----:B------:R-:W-:Y:S02]  /*1fd0*/  VIADD R11, R11, 0x80 ;  /* 0x000000800b0b7836 */ /* 0x000fe40000000000 */
[----:B0-----:R-:W-:-:S05]  /*1fe0*/  IMAD.WIDE.U32 R2, R5, 0x2, R2 ;  /* 0x0000000205027825 */ /* 0x001fca00078e0002 */
[----:B------:R2:W-:Y:S02]  /*1ff0*/  STG.E.U16 desc[UR4][R2.64], R15 ;  /* 0x0000000f02007986 */ /* 0x0005e4000c101504 */
.L_x_660:
        /* <DEDUP_REMOVED lines=8> */
.L_x_661:
[----:B------:R-:W-:Y:S05]  /*2080*/  BSYNC B1 ;  /* 0x0000000000017941 */ /* 0x000fea0003800000 */
.L_x_657:
[----:B------:R-:W-:-:S13]  /*2090*/  ISETP.GE.AND P0, PT, R11, R10, PT ;  /* 0x0000000a0b00720c */ /* 0x000fda0003f06270 */
[----:B012---:R-:W0:Y:S01]  /*20a0*/  @!P0 LDC.64 R2, c[0x0][0x230] ;  /* 0x00008c00ff028b82 */ /* 0x007e220000000a00 */
[----:B------:R-:W-:Y:S02]  /*20b0*/  @!P0 IMAD.IADD R5, R0, 0x1, R11 ;  /* 0x0000000100058824 */ /* 0x000fe400078e020b */
[----:B------:R-:W-:Y:S02]  /*20c0*/  @!P0 VIADD R11, R11, 0x80 ;  /* 0x000000800b0b8836 */ /* 0x000fe40000000000 */
[----:B0-----:R-:W-:-:S05]  /*20d0*/  @!P0 IMAD.WIDE.U32 R2, R5, 0x2, R2 ;  /* 0x0000000205028825 */ /* 0x001fca00078e0002 */
[----:B------:R3:W-:Y:S02]  /*20e0*/  @!P0 STG.E.U16 desc[UR4][R2.64], R17 ;  /* 0x0000001102008986 */ /* 0x0007e4000c101504 */
.L_x_662:
[----:B------:R-:W-:Y:S05]  /*20f0*/  BSYNC B0 ;  /* 0x0000000000007941 */ /* 0x000fea0003800000 */
.L_x_656:
        /* <DEDUP_REMOVED lines=8> */
.L_x_663:
        /* <DEDUP_REMOVED lines=16> */
.L_x_44381:


//--------------------- .text._ZN2at6native18elementwise_kernelILi128ELi4EZNS0_15gpu_kernel_implIZZZNS0_49_GLOBAL__N__657f93f7_16_TensorCompare_cu_71e06f4e19launch_clamp_scalarERNS_18TensorIteratorBaseEN3c106ScalarES7_NS0_6detail11ClampLimitsEENKUlvE_clEvENKUlvE6_clEvEUlNS6_4HalfEE_EEvS5_RKT_EUliE_EEviT1_ --------------------------
	.section	.text._ZN2at6native18elementwise_kernelILi128ELi4EZNS0_15gpu_kernel_implIZZZNS0_49_GLOBAL__N__657f93f7_16_TensorCompare_cu_71e06f4e19launch_clamp_scalarERNS_18TensorIteratorBaseEN3c106ScalarES7_NS0_6detail11ClampLimitsEENKUlvE_clEvENKUlvE6_clEvEUlNS6_4HalfEE_EEvS5_RKT_EUliE_EEviT1_,"ax",@progbits
	.align	128
        .global         _ZN2at6native18elementwise_kernelILi128ELi4EZNS0_15gpu_kernel_implIZZZNS0_49_GLOBAL__N__657f93f7_16_TensorCompare_cu_71e06f4e19launch_clamp_scalarERNS_18TensorIteratorBaseEN3c106ScalarES7_NS0_6detail11ClampLimitsEENKUlvE_clEvENKUlvE6_clEvEUlNS6_4HalfEE_EEvS5_RKT_EUliE_EEviT1_
        .type           _ZN2at6native18elementwise_kernelILi128ELi4EZNS0_15gpu_kernel_implIZZZNS0_49_GLOBAL__N__657f93f7_16_TensorCompare_cu_71e06f4e19launch_clamp_scalarERNS_18TensorIteratorBaseEN3c106ScalarES7_NS0_6detail11ClampLimitsEENKUlvE_clEvENKUlvE6_clEvEUlNS6_4HalfEE_EEvS5_RKT_EUliE_EEviT1_,@function
        .size           _ZN2at6native18elementwise_kernelILi128ELi4EZNS0_15gpu_kernel_implIZZZNS0_49_GLOBAL__N__657f93f7_16_TensorCompare_cu_71e06f4e19launch_clamp_scalarERNS_18TensorIteratorBaseEN3c106ScalarES7_NS0_6detail11ClampLimitsEENKUlvE_clEvENKUlvE6_clEvEUlNS6_4HalfEE_EEvS5_RKT_EUliE_EEviT1_,(.L_x_44382 - _ZN2at6native18elementwise_kernelILi128ELi4EZNS0_15gpu_kernel_implIZZZNS0_49_GLOBAL__N__657f93f7_16_TensorCompare_cu_71e06f4e19launch_clamp_scalarERNS_18TensorIteratorBaseEN3c106ScalarES7_NS0_6detail11ClampLimitsEENKUlvE_clEvENKUlvE6_clEvEUlNS6_4HalfEE_EEvS5_RKT_EUliE_EEviT1_)
        .other          _ZN2at6native18elementwise_kernelILi128ELi4EZNS0_15gpu_kernel_implIZZZNS0_49_GLOBAL__N__657f93f7_16_TensorCompare_cu_71e06f4e19launch_clamp_scalarERNS_18TensorIteratorBaseEN3c106ScalarES7_NS0_6detail11ClampLimitsEENKUlvE_clEvENKUlvE6_clEvEUlNS6_4HalfEE_EEvS5_RKT_EUliE_EEviT1_,@"STO_CUDA_ENTRY STV_DEFAULT"
_ZN2at6native18elementwise_kernelILi128ELi4EZNS0_15gpu_kernel_implIZZZNS0_49_GLOBAL__N__657f93f7_16_TensorCompare_cu_71e06f4e19launch_clamp_scalarERNS_18TensorIteratorBaseEN3c106ScalarES7_NS0_6detail11ClampLimitsEENKUlvE_clEvENKUlvE6_clEvEUlNS6_4HalfEE_EEvS5_RKT_EUliE_EEviT1_:
.text._ZN2at6native18elementwise_kernelILi128ELi4EZNS0_15gpu_kernel_implIZZZNS0_49_GLOBAL__N__657f93f7_16_TensorCompare_cu_71e06f4e19launch_clamp_scalarERNS_18TensorIteratorBaseEN3c106ScalarES7_NS0_6detail11ClampLimitsEENKUlvE_clEvENKUlvE6_clEvEUlNS6_4HalfEE_EEvS5_RKT_EUliE_EEviT1_:
        /* <DEDUP_REMOVED lines=313> */
.L_x_666:
        /* <DEDUP_REMOVED lines=20> */
[----:B0-----:R-:W-:-:S04]  /*14d0*/  F2FP.F16.F32.PACK_AB R0, RZ, R0 ;  /* 0x00000000ff00723e */ /* 0x001fc800000000ff */
[----:B------:R-:W-:Y:S01]  /*14e0*/  PRMT R5, R0, 0x7610, R5 ;  /* 0x0000761000057816 */ /* 0x000fe20000000005 */
[----:B------:R-:W-:Y:S06]  /*14f0*/  BRA `(.L_x_672) ;  /* 0x0000000c00cc7947 */ /* 0x000fec0003800000 */
.L_x_670:
[----:B------:R-:W2:Y:S02]  /*1500*/  LDG.E.U8 R2, desc[UR36][R2.64] ;  /* 0x0000002402027981 */ /* 0x000ea4000c1e1100 */
[----:B--2---:R-:W-:-:S04]  /*1510*/  I2FP.F32.U32 R0, R2 ;  /* 0x0000000200007245 */ /* 0x004fc80000201000 */
[----:B------:R-:W-:-:S04]  /*1520*/  F2FP.F16.F32.PACK_AB R0, RZ, R0 ;  /* 0x00000000ff00723e */ /* 0x000fc800000000ff */
[----:B------:R-:W-:Y:S01]  /*1530*/  PRMT R5, R0, 0x7610, R5 ;  /* 0x0000761000057816 */ /* 0x000fe20000000005 */
[----:B------:R-:W-:Y:S06]  /*1540*/  BRA `(.L_x_672) ;  /* 0x0000000c00b87947 */ /* 0x000fec0003800000 */
.L_x_669:
        /* <DEDUP_REMOVED lines=8> */
[----:B0-----:R-:W-:-:S04]  /*15d0*/  F2FP.F16.F32.PACK_AB R0, RZ, R0 ;  /* 0x00000000ff00723e */ /* 0x001fc800000000ff */
[----:B------:R-:W-:Y:S01]  /*15e0*/  PRMT R5, R0, 0x7610, R5 ;  /* 0x0000761000057816 */ /* 0x000fe20000000005 */
[----:B------:R-:W-:Y:S06]  /*15f0*/  BRA `(.L_x_672) ;  /* 0x0000000c008c7947 */ /* 0x000fec0003800000 */
.L_x_674:
[----:B------:R-:W2:Y:S02]  /*1600*/  LDG.E R2, desc[UR36][R2.64] ;  /* 0x0000002402027981 */ /* 0x000ea4000c1e1900 */
[----:B--2---:R-:W-:-:S04]  /*1610*/  I2FP.F32.S32 R0, R2 ;  /* 0x0000000200007245 */ /* 0x004fc80000201400 */
[----:B------:R-:W-:-:S04]  /*1620*/  F2FP.F16.F32.PACK_AB R0, RZ, R0 ;  /* 0x00000000ff00723e */ /* 0x000fc800000000ff */
[----:B------:R-:W-:Y:S01]  /*1630*/  PRMT R5, R0, 0x7610, R5 ;  /* 0x0000761000057816 */ /* 0x000fe20000000005 */
[----:B------:R-:W-:Y:S06]  /*1640*/  BRA `(.L_x_672) ;  /* 0x0000000c00787947 */ /* 0x000fec0003800000 */
.L_x_673:
[----:B------:R-:W2:Y:S02]  /*1650*/  LDG.E.U16 R2, desc[UR36][R2.64] ;  /* 0x0000002402027981 */ /* 0x000ea4000c1e1500 */
[----:B--2---:R-:W0:Y:S02]  /*1660*/  I2F.S16 R0, R2 ;  /* 0x0000000200007306 */ /* 0x004e240000101400 */
[----:B0-----:R-:W-:-:S04]  /*1670*/  F2FP.F16.F32.PACK_AB R0, RZ, R0 ;  /* 0x00000000ff00723e */ /* 0x001fc800000000ff */
[----:B------:R-:W-:Y:S01]  /*1680*/  PRMT R5, R0, 0x7610, R5 ;  /* 0x0000761000057816 */ /* 0x000fe20000000005 */
[----:B------:R-:W-:Y:S06]  /*1690*/  BRA `(.L_x_672) ;  /* 0x0000000c00647947 */ /* 0x000fec0003800000 */
.L_x_668:
[----:B------:R-:W-:-:S13]  /*16a0*/  ISETP.GT.AND P0, PT, R4, 0x6, PT ;  /* 0x000000060400780c */ /* 0x000fda0003f04270 */
[----:B------:R-:W-:Y:S05]  /*16b0*/  @P0 BRA `(.L_x_675) ;  /* 0x0000000000240947 */ /* 0x000fea0003800000 */
[----:B------:R-:W-:-:S13]  /*16c0*/  ISETP.NE.AND P0, PT, R4, 0x5, PT ;  /* 0x000000050400780c */ /* 0x000fda0003f05270 */
[----:B------:R-:W-:Y:S05]  /*16d0*/  @!P0 BRA `(.L_x_676) ;  /* 0x0000000000148947 */ /* 0x000fea0003800000 */
[----:B------:R-:W-:-:S13]  /*16e0*/  ISETP.NE.AND P0, PT, R4, 0x6, PT ;  /* 0x000000060400780c */ /* 0x000fda0003f05270 */
[----:B------:R-:W-:Y:S05]  /*16f0*/  @P0 BRA `(.L_x_671) ;  /* 0x0000000800e00947 */ /* 0x000fea0003800000 */
[----:B------:R-:W2:Y:S02]  /*1700*/  LDG.E R2, desc[UR36][R2.64] ;  /* 0x0000002402027981 */ /* 0x000ea4000c1e1900 */
[----:B--2---:R-:W-:Y:S01]  /*1710*/  F2FP.F16.F32.PACK_AB R5, RZ, R2 ;  /* 0x00000002ff05723e */ /* 0x004fe200000000ff */
[----:B------:R-:W-:Y:S06]  /*1720*/  BRA `(.L_x_672) ;  /* 0x0000000c00407947 */ /* 0x000fec0003800000 */
.L_x_676:
[----:B------:R0:W5:Y:S01]  /*1730*/  LDG.E.U16 R5, desc[UR36][R2.64] ;  /* 0x0000002402057981 */ /* 0x000162000c1e1500 */
[----:B------:R-:W-:Y:S05]  /*1740*/  BRA `(.L_x_672) ;  /* 0x0000000c00387947 */ /* 0x000fea0003800000 */
.L_x_675:
[----:B------:R-:W-:-:S13]  /*1750*/  ISETP.NE.AND P0, PT, R4, 0x7, PT ;  /* 0x000000070400780c */ /* 0x000fda0003f05270 */
[----:B------:R-:W-:Y:S05]  /*1760*/  @!P0 BRA `(.L_x_677) ;  /* 0x0000000000248947 */ /* 0x000fea0003800000 */
[----:B------:R-:W-:-:S13]  /*1770*/  ISETP.NE.AND P0, PT, R4, 0x8, PT ;  /* 0x000000080400780c */ /* 0x000fda0003f05270 */
[----:B------:R-:W-:Y:S05]  /*1780*/  @!P0 BRA `(.L_x_678) ;  /* 0x0000000000148947 */ /* 0x000fea0003800000 */
[----:B------:R-:W-:-:S13]  /*1790*/  ISETP.NE.AND P0, PT, R4, 0x9, PT ;  /* 0x000000090400780c */ /* 0x000fda0003f05270 */
[----:B------:R-:W-:Y:S05]  /*17a0*/  @P0 BRA `(.L_x_671) ;  /* 0x0000000800b40947 */ /* 0x000fea0003800000 */
[----:B------:R-:W2:Y:S02]  /*17b0*/  LDG.E R2, desc[UR36][R2.64] ;  /* 0x0000002402027981 */ /* 0x000ea4000c1e1900 */
[----:B--2---:R-:W-:Y:S01]  /*17c0*/  F2FP.F16.F32.PACK_AB R5, RZ, R2 ;  /* 0x00000002ff05723e */ /* 0x004fe200000000ff */
[----:B------:R-:W-:Y:S06]  /*17d0*/  BRA `(.L_x_672) ;  /* 0x0000000c00147947 */ /* 0x000fec0003800000 */
.L_x_678:
[----:B------:R1:W5:Y:S01]  /*17e0*/  LDG.E.U16 R5, desc[UR36][R2.64] ;  /* 0x0000002402057981 */ /* 0x000362000c1e1500 */
[----:B------:R-:W-:Y:S05]  /*17f0*/  BRA `(.L_x_672) ;  /* 0x0000000c000c7947 */ /* 0x000fea0003800000 */
.L_x_677:
[----:B------:R-:W2:Y:S01]  /*1800*/  LDG.E.64 R2, desc[UR36][R2.64] ;  /* 0x0000002402027981 */ /* 0x000ea2000c1e1b00 */
[----:B------:R-:W-:Y:S01]  /*1810*/  UMOV UR4, 0xf0000000 ;  /* 0xf000000000047882 */ /* 0x000fe20000000000 */
[----:B------:R-:W-:Y:S01]  /*1820*/  UMOV UR5, 0x380fffff ;  /* 0x380fffff00057882 */ /* 0x000fe20000000000 */
[----:B--2---:R-:W0:Y:S01]  /*1830*/  F2F.F32.F64 R0, R2 ;  /* 0x0000000200007310 */ /* 0x004e220000301000 */
[----:B------:R-:W-:-:S14]  /*1840*/  DSETP.GEU.AND P0, PT, |R2|, UR4, PT ;  /* 0x0000000402007e2a */ /* 0x000fdc000bf0e200 */
[----:B0-----:R-:W-:-:S05]  /*1850*/  @!P0 FMUL R0, R0, 1.175494350822287508e-38 ;  /* 0x0080000000008820 */ /* 0x001fca0000400000 */
[----:B------:R-:W-:-:S04]  /*1860*/  F2FP.F16.F32.PACK_AB R0, RZ, R0 ;  /* 0x00000000ff00723e */ /* 0x000fc800000000ff */
[----:B------:R-:W-:Y:S01]  /*1870*/  PRMT R5, R0, 0x7610, R5 ;  /* 0x0000761000057816 */ /* 0x000fe20000000005 */
[----:B------:R-:W-:Y:S06]  /*1880*/  BRA `(.L_x_672) ;  /* 0x0000000800e87947 */ /* 0x000fec0003800000 */
.L_x_667:
        /* <DEDUP_REMOVED lines=11> */
[----:B------:R-:W-:-:S04]  /*1940*/  F2FP.F16.F32.PACK_AB R0, RZ, R0 ;  /* 0x00000000ff00723e */ /* 0x000fc800000000ff */
[----:B------:R-:W-:Y:S01]  /*1950*/  PRMT R5, R0, 0x7610, R5 ;  /* 0x0000761000057816 */ /* 0x000fe20000000005 */
[----:B------:R-:W-:Y:S06]  /*1960*/  BRA `(.L_x_672) ;  /* 0x0000000800b07947 */ /* 0x000fec0003800000 */
.L_x_681:
        /* <DEDUP_REMOVED lines=9> */
.L_x_680:
        /* <DEDUP_REMOVED lines=25> */
[----:B------:R-:W-:Y:S01]  /*1b90*/  F2FP.F16.F32.PACK_AB R5, RZ, R5 ;  /* 0x00000005ff05723e */ /* 0x000fe200000000ff */
[----:B------:R-:W-:Y:S06]  /*1ba0*/  BRA `(.L_x_672) ;  /* 0x0000000800207947 */ /* 0x000fec0003800000 */
.L_x_683:
        /* <DEDUP_REMOVED lines=12> */
[----:B------:R-:W-:-:S04]  /*1c70*/  F2FP.F16.F32.PACK_AB R4, RZ, R4 ;  /* 0x00000004ff04723e */ /* 0x000fc800000000ff */
[----:B------:R-:W-:Y:S01]  /*1c80*/  PRMT R5, R4, 0x7610, R5 ;  /* 0x0000761004057816 */ /* 0x000fe20000000005 */
[----:B------:R-:W-:Y:S06]  /*1c90*/  BRA `(.L_x_672) ;  /* 0x0000000400e47947 */ /* 0x000fec0003800000 */
.L_x_682:
[----:B------:R-:W2:Y:S02]  /*1ca0*/  LDG.E.U16 R0, desc[UR36][R2.64] ;  /* 0x0000002402007981 */ /* 0x000ea4000c1e1500 */
[----:B--2---:R-:W-:-:S05]  /*1cb0*/  IMAD.U32 R0, R0, 0x10000, RZ ;  /* 0x0001000000007824 */ /* 0x004fca00078e00ff */
[----:B------:R-:W-:-:S04]  /*1cc0*/  F2FP.F16.F32.PACK_AB R0, RZ, R0 ;  /* 0x00000000ff00723e */ /* 0x000fc800000000ff */
[----:B------:R-:W-:Y:S01]  /*1cd0*/  PRMT R5, R0, 0x7610, R5 ;  /* 0x0000761000057816 */ /* 0x000fe20000000005 */
[----:B------:R-:W-:Y:S06]  /*1ce0*/  BRA `(.L_x_672) ;  /* 0x0000000400d07947 */ /* 0x000fec0003800000 */
.L_x_679:
        /* <DEDUP_REMOVED lines=10> */
[----:B------:R-:W-:-:S04]  /*1d90*/  F2FP.F16.F32.PACK_AB R0, RZ, R0 ;  /* 0x00000000ff00723e */ /* 0x000fc800000000ff */
[----:B------:R-:W-:Y:S01]  /*1da0*/  PRMT R5, R0, 0x7610, R5 ;  /* 0x0000761000057816 */ /* 0x000fe20000000005 */
[----:B------:R-:W-:Y:S06]  /*1db0*/  BRA `(.L_x_672) ;  /* 0x00000004009c7947 */ /* 0x000fec0003800000 */
.L_x_686:
        /* <DEDUP_REMOVED lines=21> */
.L_x_690:
[----:B------:R-:W-:Y:S05]  /*1f10*/  BSYNC B1 ;  /* 0x0000000000017941 */ /* 0x000fea0003800000 */
.L_x_689:
[----:B------:R-:W-:Y:S01]  /*1f20*/  LEA R3, R0, 0x3b800000, 0x17 ;  /* 0x3b80000000037811 */ /* 0x000fe200078eb8ff */
[----:B------:R-:W-:-:S05]  /*1f30*/  IMAD.SHL.U32 R0, R2, 0x100000, RZ ;  /* 0x0010000002007824 */ /* 0x000fca00078e00ff */
[----:B------:R-:W-:-:S07]  /*1f40*/  LOP3.LUT R0, R3, R0, R4, 0xfe, !PT ;  /* 0x0000000003007212 */ /* 0x000fce00078efe04 */
.L_x_688:
[----:B------:R-:W-:Y:S05]  /*1f50*/  BSYNC B0 ;  /* 0x0000000000007941 */ /* 0x000fea0003800000 */
.L_x_687:
[----:B------:R-:W-:-:S04]  /*1f60*/  F2FP.F16.F32.PACK_AB R0, RZ, R0 ;  /* 0x00000000ff00723e */ /* 0x000fc800000000ff */
[----:B------:R-:W-:Y:S01]  /*1f70*/  PRMT R5, R0, 0x7610, R5 ;  /* 0x0000761000057816 */ /* 0x000fe20000000005 */
[----:B------:R-:W-:Y:S06]  /*1f80*/  BRA `(.L_x_672) ;  /* 0x0000000400287947 */ /* 0x000fec0003800000 */
.L_x_685:
        /* <DEDUP_REMOVED lines=21> */
.L_x_694:
[----:B------:R-:W-:Y:S05]  /*20e0*/  BSYNC B1 ;  /* 0x0000000000017941 */ /* 0x000fea0003800000 */
.L_x_693:
[----:B------:R-:W-:Y:S01]  /*20f0*/  LEA R3, R0, 0x37800000, 0x17 ;  /* 0x3780000000037811 */ /* 0x000fe200078eb8ff */
[----:B------:R-:W-:-:S05]  /*2100*/  IMAD.SHL.U32 R0, R2, 0x200000, RZ ;  /* 0x0020000002007824 */ /* 0x000fca00078e00ff */
[----:B------:R-:W-:-:S07]  /*2110*/  LOP3.LUT R0, R3, R0, R4, 0xfe, !PT ;  /* 0x0000000003007212 */ /* 0x000fce00078efe04 */
.L_x_692:
[----:B------:R-:W-:Y:S05]  /*2120*/  BSYNC B0 ;  /* 0x0000000000007941 */ /* 0x000fea0003800000 */
.L_x_691:
[----:B------:R-:W-:-:S04]  /*2130*/  F2FP.F16.F32.PACK_AB R0, RZ, R0 ;  /* 0x00000000ff00723e */ /* 0x000fc800000000ff */
[----:B------:R-:W-:Y:S01]  /*2140*/  PRMT R5, R0, 0x7610, R5 ;  /* 0x0000761000057816 */ /* 0x000fe20000000005 */
[----:B------:R-:W-:Y:S06]  /*2150*/  BRA `(.L_x_672) ;  /* 0x0000000000b47947 */ /* 0x000fec0003800000 */
.L_x_684:
        /* <DEDUP_REMOVED lines=14> */
.L_x_698:
[----:B------:R-:W-:Y:S05]  /*2240*/  BSYNC B0 ;  /* 0x0000000000007941 */ /* 0x000fea0003800000 */
.L_x_697:
[----:B------:R-:W-:-:S04]  /*2250*/  F2FP.F16.F32.PACK_AB R0, RZ, R0 ;  /* 0x00000000ff00723e */ /* 0x000fc800000000ff */
[----:B------:R-:W-:Y:S01]  /*2260*/  PRMT R5, R0, 0x7610, R5 ;  /* 0x0000761000057816 */ /* 0x000fe20000000005 */
[----:B------:R-:W-:Y:S06]  /*2270*/  BRA `(.L_x_672) ;  /* 0x00000000006c7947 */ /* 0x000fec0003800000 */
.L_x_671:
        /* <DEDUP_REMOVED lines=16> */
.L_x_699:
[----:B------:R-:W-:Y:S01]  /*2380*/  PRMT R5, RZ, 0x7610, R5 ;  /* 0x00007610ff057816 */ /* 0x000fe20000000005 */
[----:B------:R-:W-:Y:S06]  /*2390*/  BRA `(.L_x_672) ;  /* 0x0000000000247947 */ /* 0x000fec0003800000 */
.L_x_696:
[----:B------:R-:W2:Y:S02]  /*23a0*/  LDG.E.64 R2, desc[UR36][R2.64] ;  /* 0x0000002402027981 */ /* 0x000ea4000c1e1b00 */
[----:B--2---:R-:W0:Y:S02]  /*23b0*/  I2F.U64 R0, R2 ;  /* 0x0000000200007312 */ /* 0x004e240000301000 */
[----:B0-----:R-:W-:-:S04]  /*23c0*/  F2FP.F16.F32.PACK_AB R0, RZ, R0 ;  /* 0x00000000ff00723e */ /* 0x001fc800000000ff */
[----:B------:R-:W-:Y:S01]  /*23d0*/  PRMT R5, R0, 0x7610, R5 ;  /* 0x0000761000057816 */ /* 0x000fe20000000005 */
[----:B------:R-:W-:Y:S06]  /*23e0*/  BRA `(.L_x_672) ;  /* 0x0000000000107947 */ /* 0x000fec0003800000 */
.L_x_695:
[----:B------:R-:W2:Y:S02]  /*23f0*/  LDG.E R2, desc[UR36][R2.64] ;  /* 0x0000002402027981 */ /* 0x000ea4000c1e1900 */
[----:B--2---:R-:W-:-:S04]  /*2400*/  I2FP.F32.U32 R0, R2 ;  /* 0x0000000200007245 */ /* 0x004fc80000201000 */
[----:B------:R-:W-:-:S04]  /*2410*/  F2FP.F16.F32.PACK_AB R0, RZ, R0 ;  /* 0x00000000ff00723e */ /* 0x000fc800000000ff */
[----:B------:R-:W-:-:S07]  /*2420*/  PRMT R5, R0, 0x7610, R5 ;  /* 0x0000761000057816 */ /* 0x000fce0000000005 */
.L_x_672:
[----:B-----5:R-:W-:Y:S01]  /*2430*/  HADD2.F32 R0, -RZ, R5.H0_H0 ;  /* 0x20000005ff007230 */ /* 0x020fe20000004100 */
[----:B------:R-:W-:Y:S04]  /*2440*/  BSSY B0, `(.L_x_700) ;  /* 0x0000015000007945 */ /* 0x000fe80003800000 */
[----:B------:R-:W-:-:S13]  /*2450*/  FSETP.GTU.FTZ.AND P0, PT, |R0|, +INF , PT ;  /* 0x7f8000000000780b */ /* 0x000fda0003f1c200 */
[----:B------:R-:W-:Y:S05]  /*2460*/  @P0 BRA `(.L_x_701) ;  /* 0x0000000000480947 */ /* 0x000fea0003800000 */
[----:B01----:R-:W0:Y:S02]  /*2470*/  LDC R2, c[0x0][0x420] ;  /* 0x00010800ff027b82 */ /* 0x003e240000000800 */
[----:B0-----:R-:W-:-:S13]  /*2480*/  ISETP.NE.AND P0, PT, R2, RZ, PT ;  /* 0x000000ff0200720c */ /* 0x001fda0003f05270 */
[----:B------:R-:W-:Y:S05]  /*2490*/  @!P0 BRA `(.L_x_702) ;  /* 0x00000000002c8947 */ /* 0x000fea0003800000 */
[----:B------:R-:W-:Y:S01]  /*24a0*/  ISETP.NE.AND P0, PT, R2, 0x1, PT ;  /* 0x000000010200780c */ /* 0x000fe20003f05270 */
[----:B------:R-:W-:-:S12]  /*24b0*/  ULDC UR4, c[0x0][0x424] ;  /* 0x0001090000047ab9 */ /* 0x000fd80000000800 */
[----:B------:R-:W0:Y:S01]  /*24c0*/  @P0 LDC R3, c[0x0][0x428] ;  /* 0x00010a00ff030b82 */ /* 0x000e220000000800 */
[C---:B------:R-:W-:Y:S02]  /*24d0*/  @P0 FMNMX.FTZ R2, R0.reuse, UR4, !PT ;  /* 0x0000000400020c09 */ /* 0x040fe4000f810000 */
[----:B------:R-:W-:-:S04]  /*24e0*/  @!P0 FMNMX.FTZ R0, R0, UR4, PT ;  /* 0x0000000400008c09 */ /* 0x000fc8000b810000 */
[----:B------:R-:W-:Y:S02]  /*24f0*/  @!P0 F2FP.F16.F32.PACK_AB R0, RZ, R0 ;  /* 0x00000000ff00823e */ /* 0x000fe400000000ff */
[----:B0-----:R-:W-:-:S04]  /*2500*/  @P0 FMNMX.FTZ R2, R2, R3, PT ;  /* 0x0000000302020209 */ /* 0x001fc80003810000 */
[----:B------:R-:W-:-:S04]  /*2510*/  @P0 F2FP.F16.F32.PACK_AB R2, RZ, R2 ;  /* 0x00000002ff02023e */ /* 0x000fc800000000ff */
[----:B------:R-:W-:-:S04]  /*2520*/  @P0 PRMT R5, R2, 0x7610, R5 ;  /* 0x0000761002050816 */ /* 0x000fc80000000005 */
[----:B------:R-:W-:Y:S01]  /*2530*/  @!P0 PRMT R5, R0, 0x7610, R5 ;  /* 0x0000761000058816 */ /* 0x000fe20000000005 */
[----:B------:R-:W-:Y:S06]  /*2540*/  BRA `(.L_x_701) ;  /* 0x0000000000107947 */ /* 0x000fec0003800000 */
.L_x_702:
[----:B------:R-:W-:Y:S02]  /*2550*/  ULDC UR4, c[0x0][0x424] ;  /* 0x0001090000047ab9 */ /* 0x000fe40000000800 */
[----:B------:R-:W-:-:S04]  /*2560*/  FMNMX.FTZ R0, R0, UR4, !PT ;  /* 0x0000000400007c09 */ /* 0x000fc8000f810000 */
[----:B------:R-:W-:-:S04]  /*2570*/  F2FP.F16.F32.PACK_AB R0, RZ, R0 ;  /* 0x00000000ff00723e */ /* 0x000fc800000000ff */
[----:B------:R-:W-:-:S07]  /*2580*/  PRMT R5, R0, 0x7610, R5 ;  /* 0x0000761000057816 */ /* 0x000fce0000000005 */
.L_x_701:
[----:B------:R-:W-:Y:S05]  /*2590*/  BSYNC B0 ;  /* 0x0000000000007941 */ /* 0x000fea0003800000 */
.L_x_700:
[----:B01----:R-:W0:Y:S02]  /*25a0*/  LDC.U8 R2, c[0x0][0x438] ;  /* 0x00010e00ff027b82 */ /* 0x003e240000000000 */
        /* <DEDUP_REMOVED lines=11> */
[----:B------:R-:W-:-:S06]  /*2660*/  HADD2.F32 R5, -RZ, R5.H0_H0 ;  /* 0x20000005ff057230 */ /* 0x000fcc0000004100 */
[----:B------:R-:W0:Y:S02]  /*2670*/  F2I.FTZ.TRUNC.NTZ R5, R5 ;  /* 0x0000000500057305 */ /* 0x000e24000021f100 */
[----:B0-----:R0:W-:Y:S01]  /*2680*/  STG.E.U8 desc[UR36][R16.64], R5 ;  /* 0x0000000510007986 */ /* 0x0011e2000c101124 */
[----:B------:R-:W-:Y:S05]  /*2690*/  BRA `(.L_x_708) ;  /* 0x0000000c00947947 */ /* 0x000fea0003800000 */
.L_x_706:
[----:B------:R-:W-:-:S06]  /*26a0*/  HADD2.F32 R3, -RZ, R5.H0_H0 ;  /* 0x20000005ff037230 */ /* 0x000fcc0000004100 */
[----:B------:R-:W0:Y:S02]  /*26b0*/  F2I.S64.TRUNC R2, R3 ;  /* 0x0000000300027311 */ /* 0x000e24000020d900 */
[----:B0-----:R0:W-:Y:S01]  /*26c0*/  STG.E.U8 desc[UR36][R16.64], R2 ;  /* 0x0000000210007986 */ /* 0x0011e2000c101124 */
[----:B------:R-:W-:Y:S05]  /*26d0*/  BRA `(.L_x_708) ;  /* 0x0000000c00847947 */ /* 0x000fea0003800000 */
.L_x_705:
[----:B------:R-:W-:-:S13]  /*26e0*/  ISETP.NE.AND P0, PT, R0, 0x2, PT ;  /* 0x000000020000780c */ /* 0x000fda0003f05270 */
[----:B------:R-:W-:Y:S05]  /*26f0*/  @!P0 BRA `(.L_x_709) ;  /* 0x0000000000308947 */ /* 0x000fea0003800000 */
[----:B------:R-:W-:-:S13]  /*2700*/  ISETP.NE.AND P0, PT, R0, 0x3, PT ;  /* 0x000000030000780c */ /* 0x000fda0003f05270 */
[----:B------:R-:W-:Y:S05]  /*2710*/  @!P0 BRA `(.L_x_710) ;  /* 0x0000000000188947 */ /* 0x000fea0003800000 */
[----:B------:R-:W-:-:S13]  /*2720*/  ISETP.NE.AND P0, PT, R0, 0x4, PT ;  /* 0x000000040000780c */ /* 0x000fda0003f05270 */
[----:B------:R-:W-:Y:S05]  /*2730*/  @P0 BRA `(.L_x_707) ;  /* 0x0000000c000c0947 */ /* 0x000fea0003800000 */
[----:B------:R-:W-:-:S06]  /*2740*/  HADD2.F32 R2, -RZ, R5.H0_H0 ;  /* 0x20000005ff027230 */ /* 0x000fcc0000004100 */
[----:B------:R-:W0:Y:S02]  /*2750*/  F2I.S64.TRUNC R2, R2 ;  /* 0x0000000200027311 */ /* 0x000e24000020d900 */
[----:B0-----:R0:W-:Y:S01]  /*2760*/  STG.E.64 desc[UR36][R16.64], R2 ;  /* 0x0000000210007986 */ /* 0x0011e2000c101b24 */
[----:B------:R-:W-:Y:S05]  /*2770*/  BRA `(.L_x_708) ;  /* 0x0000000c005c7947 */ /* 0x000fea0003800000 */
.L_x_710:
[----:B------:R-:W-:-:S06]  /*2780*/  HADD2.F32 R5, -RZ, R5.H0_H0 ;  /* 0x20000005ff057230 */ /* 0x000fcc0000004100 */
[----:B------:R-:W0:Y:S02]  /*2790*/  F2I.FTZ.TRUNC.NTZ R5, R5 ;  /* 0x0000000500057305 */ /* 0x000e24000021f100 */
[----:B0-----:R0:W-:Y:S01]  /*27a0*/  STG.E desc[UR36][R16.64], R5 ;  /* 0x0000000510007986 */ /* 0x0011e2000c101924 */
[----:B------:R-:W-:Y:S05]  /*27b0*/  BRA `(.L_x_708) ;  /* 0x0000000c004c7947 */ /* 0x000fea0003800000 */
.L_x_709:
[----:B------:R-:W-:-:S06]  /*27c0*/  HADD2.F32 R5, -RZ, R5.H0_H0 ;  /* 0x20000005ff057230 */ /* 0x000fcc0000004100 */
[----:B------:R-:W0:Y:S02]  /*27d0*/  F2I.FTZ.TRUNC.NTZ R5, R5 ;  /* 0x0000000500057305 */ /* 0x000e24000021f100 */
[----:B0-----:R0:W-:Y:S01]  /*27e0*/  STG.E.U16 desc[UR36][R16.64], R5 ;  /* 0x0000000510007986 */ /* 0x0011e2000c101524 */
[----:B------:R-:W-:Y:S05]  /*27f0*/  BRA `(.L_x_708) ;  /* 0x0000000c003c7947 */ /* 0x000fea0003800000 */
.L_x_704:
[----:B------:R-:W-:-:S13]  /*2800*/  ISETP.GT.AND P0, PT, R0, 0x6, PT ;  /* 0x000000060000780c */ /* 0x000fda0003f04270 */
[----:B------:R-:W-:Y:S05]  /*2810*/  @P0 BRA `(.L_x_711) ;  /* 0x0000000000240947 */ /* 0x000fea0003800000 */
[----:B------:R-:W-:-:S13]  /*2820*/  ISETP.NE.AND P0, PT, R0, 0x5, PT ;  /* 0x000000050000780c */ /* 0x000fda0003f05270 */
[----:B------:R-:W-:Y:S05]  /*2830*/  @!P0 BRA `(.L_x_712) ;  /* 0x0000000000148947 */ /* 0x000fea0003800000 */
[----:B------:R-:W-:-:S13]  /*2840*/  ISETP.NE.AND P0, PT, R0, 0x6, PT ;  /* 0x000000060000780c */ /* 0x000fda0003f05270 */
[----:B------:R-:W-:Y:S05]  /*2850*/  @P0 BRA `(.L_x_707) ;  /* 0x0000000800c40947 */ /* 0x000fea0003800000 */
[----:B------:R-:W-:-:S05]  /*2860*/  HADD2.F32 R5, -RZ, R5.H0_H0 ;  /* 0x20000005ff057230 */ /* 0x000fca0000004100 */
[----:B------:R0:W-:Y:S01]  /*2870*/  STG.E desc[UR36][R16.64], R5 ;  /* 0x0000000510007986 */ /* 0x0001e2000c101924 */
[----:B------:R-:W-:Y:S05]  /*2880*/  BRA `(.L_x_708) ;  /* 0x0000000c00187947 */ /* 0x000fea0003800000 */
.L_x_712:
[----:B------:R0:W-:Y:S01]  /*2890*/  STG.E.U16 desc[UR36][R16.64], R5 ;  /* 0x0000000510007986 */ /* 0x0001e2000c101524 */
[----:B------:R-:W-:Y:S05]  /*28a0*/  BRA `(.L_x_708) ;  /* 0x0000000c00107947 */ /* 0x000fea0003800000 */
.L_x_711:
[----:B------:R-:W-:-:S13]  /*28b0*/  ISETP.NE.AND P0, PT, R0, 0x7, PT ;  /* 0x000000070000780c */ /* 0x000fda0003f05270 */
[----:B------:R-:W-:Y:S05]  /*28c0*/  @!P0 BRA `(.L_x_713) ;  /* 0x0000000000348947 */ /* 0x000fea0003800000 */
[----:B------:R-:W-:-:S13]  /*28d0*/  ISETP.NE.AND P0, PT, R0, 0x8, PT ;  /* 0x000000080000780c */ /* 0x000fda0003f05270 */
[----:B------:R-:W-:Y:S05]  /*28e0*/  @!P0 BRA `(.L_x_714) ;  /* 0x0000000000188947 */ /* 0x000fea0003800000 */
[----:B------:R-:W-:-:S13]  /*28f0*/  ISETP.NE.AND P0, PT, R0, 0x9, PT ;  /* 0x000000090000780c */ /* 0x000fda0003f05270 */
[----:B------:R-:W-:Y:S05]  /*2900*/  @P0 BRA `(.L_x_707) ;  /* 0x0000000800980947 */ /* 0x000fea0003800000 */
[----:B------:R-:W-:Y:S02]  /*2910*/  HADD2.F32 R2, -RZ, R5.H0_H0 ;  /* 0x20000005ff027230 */ /* 0x000fe40000004100 */
[----:B------:R-:W-:-:S05]  /*2920*/  IMAD.MOV.U32 R3, RZ, RZ, RZ ;  /* 0x000000ffff037224 */ /* 0x000fca00078e00ff */
[----:B------:R0:W-:Y:S01]  /*2930*/  STG.E.64 desc[UR36][R16.64], R2 ;  /* 0x0000000210007986 */ /* 0x0001e2000c101b24 */
[----:B------:R-:W-:Y:S05]  /*2940*/  BRA `(.L_x_708) ;  /* 0x0000000800e87947 */ /* 0x000fea0003800000 */
.L_x_714:
[----:B------:R-:W-:-:S05]  /*2950*/  HADD2.F32 R0, -RZ, R5.H0_H0 ;  /* 0x20000005ff007230 */ /* 0x000fca0000004100 */
[----:B------:R-:W-:-:S04]  /*2960*/  F2FP.F16.F32.PACK_AB R0, RZ, R0 ;  /* 0x00000000ff00723e */ /* 0x000fc800000000ff */
[----:B------:R-:W-:-:S05]  /*2970*/  PRMT R0, R0, 0x5410, RZ ;  /* 0x0000541000007816 */ /* 0x000fca00000000ff */
[----:B------:R0:W-:Y:S01]  /*2980*/  STG.E desc[UR36][R16.64], R0 ;  /* 0x0000000010007986 */ /* 0x0001e2000c101924 */
[----:B------:R-:W-:Y:S05]  /*2990*/  BRA `(.L_x_708) ;  /* 0x0000000800d47947 */ /* 0x000fea0003800000 */
.L_x_713:
[----:B------:R-:W-:-:S05]  /*29a0*/  HADD2.F32 R2, -RZ, R5.H0_H0 ;  /* 0x20000005ff027230 */ /* 0x000fca0000004100 */
[----:B------:R-:W-:-:S06]  /*29b0*/  FMUL.FTZ R2, R2, 1 ;  /* 0x3f80000002027820 */ /* 0x000fcc0000410000 */
[----:B------:R-:W0:Y:S02]  /*29c0*/  F2F.F64.F32 R2, R2 ;  /* 0x0000000200027310 */ /* 0x000e240000201800 */
[----:B0-----:R0:W-:Y:S01]  /*29d0*/  STG.E.64 desc[UR36][R16.64], R2 ;  /* 0x0000000210007986 */ /* 0x0011e2000c101b24 */
[----:B------:R-:W-:Y:S05]  /*29e0*/  BRA `(.L_x_708) ;  /* 0x0000000800c07947 */ /* 0x000fea0003800000 */
.L_x_703:
        /* <DEDUP_REMOVED lines=8> */
[----:B------:R-:W-:-:S05]  /*2a70*/  HADD2.F32 R5, -RZ, R5.H0_H0 ;  /* 0x20000005ff057230 */ /* 0x000fca0000004100 */
[----:B------:R-:W-:-:S04]  /*2a80*/  FSETP.NEU.FTZ.AND P0, PT, R5, RZ, PT ;  /* 0x000000ff0500720b */ /* 0x000fc80003f1d000 */
[----:B------:R-:W-:-:S05]  /*2a90*/  SEL R3, RZ, 0x1, !P0 ;  /* 0x00000001ff037807 */ /* 0x000fca0004000000 */
[----:B------:R0:W-:Y:S01]  /*2aa0*/  STG.E.U8 desc[UR36][R16.64], R3 ;  /* 0x0000000310007986 */ /* 0x0001e2000c101124 */
[----:B------:R-:W-:Y:S05]  /*2ab0*/  BRA `(.L_x_708) ;  /* 0x00000008008c7947 */ /* 0x000fea0003800000 */
.L_x_717:
[----:B------:R-:W-:Y:S01]  /*2ac0*/  HADD2.F32 R5, -RZ, R5.H0_H0 ;  /* 0x20000005ff057230 */ /* 0x000fe20000004100 */
[----:B------:R-:W-:-:S04]  /*2ad0*/  CS2R R6, SRZ ;  /* 0x0000000000067805 */ /* 0x000fc8000001ff00 */
[----:B------:R-:W-:-:S06]  /*2ae0*/  FMUL.FTZ R5, R5, 1 ;  /* 0x3f80000005057820 */ /* 0x000fcc0000410000 */
[----:B------:R-:W0:Y:S02]  /*2af0*/  F2F.F64.F32 R4, R5 ;  /* 0x0000000500047310 */ /* 0x000e240000201800 */
[----:B0-----:R0:W-:Y:S01]  /*2b00*/  STG.E.128 desc[UR36][R16.64], R4 ;  /* 0x0000000410007986 */ /* 0x0011e2000c101d24 */
[----:B------:R-:W-:Y:S05]  /*2b10*/  BRA `(.L_x_708) ;  /* 0x0000000800747947 */ /* 0x000fea0003800000 */
.L_x_716:
[----:B------:R-:W-:-:S13]  /*2b20*/  ISETP.NE.AND P0, PT, R0, 0xf, PT ;  /* 0x0000000f0000780c */ /* 0x000fda0003f05270 */
[----:B------:R-:W-:Y:S05]  /*2b30*/  @!P0 BRA `(.L_x_718) ;  /* 0x0000000000b48947 */ /* 0x000fea0003800000 */
[----:B------:R-:W-:-:S13]  /*2b40*/  ISETP.NE.AND P0, PT, R0, 0x17, PT ;  /* 0x000000170000780c */ /* 0x000fda0003f05270 */
[----:B------:R-:W-:Y:S05]  /*2b50*/  @!P0 BRA `(.L_x_719) ;  /* 0x0000000000548947 */ /* 0x000fea0003800000 */
[----:B------:R-:W-:-:S13]  /*2b60*/  ISETP.NE.AND P0, PT, R0, 0x18, PT ;  /* 0x000000180000780c */ /* 0x000fda0003f05270 */
[----:B------:R-:W-:Y:S05]  /*2b70*/  @P0 BRA `(.L_x_707) ;  /* 0x0000000400fc0947 */ /* 0x000fea0003800000 */
[----:B------:R-:W-:Y:S01]  /*2b80*/  HADD2.F32 R5, -RZ, R5.H0_H0 ;  /* 0x20000005ff057230 */ /* 0x000fe20000004100 */
        /* <DEDUP_REMOVED lines=14> */
.L_x_721:
[----:B------:R-:W-:Y:S05]  /*2c70*/  BSYNC B0 ;  /* 0x0000000000007941 */ /* 0x000fea0003800000 */
.L_x_720:
[----:B------:R-:W-:-:S05]  /*2c80*/  LOP3.LUT R3, R0, R3, RZ, 0xfc, !PT ;  /* 0x0000000300037212 */ /* 0x000fca00078efcff */
[----:B------:R0:W-:Y:S01]  /*2c90*/  STG.E.U8 desc[UR36][R16.64], R3 ;  /* 0x0000000310007986 */ /* 0x0001e2000c101124 */
[----:B------:R-:W-:Y:S05]  /*2ca0*/  BRA `(.L_x_708) ;  /* 0x0000000800107947 */ /* 0x000fea0003800000 */
.L_x_719:
[----:B------:R-:W-:Y:S01]  /*2cb0*/  HADD2.F32 R5, -RZ, R5.H0_H0 ;  /* 0x20000005ff057230 */ /* 0x000fe20000004100 */
        /* <DEDUP_REMOVED lines=12> */
.L_x_723:
[----:B------:R-:W-:Y:S01]  /*2d80*/  IMAD.MOV.U32 R0, RZ, RZ, 0x7f ;  /* 0x0000007fff007424 */ /* 0x000fe200078e00ff */
[----:B------:R-:W-:-:S04]  /*2d90*/  ISETP.GT.U32.AND P0, PT, R2, 0x7f800000, PT ;  /* 0x7f8000000200780c */ /* 0x000fc80003f04070 */
[----:B------:R-:W-:-:S09]  /*2da0*/  SEL R0, R0, 0x7c, P0 ;  /* 0x0000007c00007807 */ /* 0x000fd20000000000 */
.L_x_724:
[----:B------:R-:W-:Y:S05]  /*2db0*/  BSYNC B0 ;  /* 0x0000000000007941 */ /* 0x000fea0003800000 */
.L_x_722:
[----:B------:R-:W-:-:S04]  /*2dc0*/  LOP3.LUT R2, R5, 0x80000000, RZ, 0xc0, !PT ;  /* 0x8000000005027812 */ /* 0x000fc800078ec0ff */
[----:B------:R-:W-:-:S04]  /*2dd0*/  SHF.R.U32.HI R3, RZ, 0x18, R2 ;  /* 0x00000018ff037819 */ /* 0x000fc80000011602 */
[----:B------:R-:W-:-:S05]  /*2de0*/  LOP3.LUT R3, R0, R3, RZ, 0xfc, !PT ;  /* 0x0000000300037212 */ /* 0x000fca00078efcff */
[----:B------:R0:W-:Y:S01]  /*2df0*/  STG.E.U8 desc[UR36][R16.64], R3 ;  /* 0x0000000310007986 */ /* 0x0001e2000c101124 */
[----:B------:R-:W-:Y:S05]  /*2e00*/  BRA `(.L_x_708) ;  /* 0x0000000400b87947 */ /* 0x000fea0003800000 */
.L_x_718:
[----:B------:R-:W-:-:S05]  /*2e10*/  HADD2.F32 R0, -RZ, R5.H0_H0 ;  /* 0x20000005ff007230 */ /* 0x000fca0000004100 */
[----:B------:R-:W-:-:S05]  /*2e20*/  F2FP.BF16.F32.PACK_AB R0, RZ, R0 ;  /* 0x00000000ff00723e */ /* 0x000fca00000010ff */
[----:B------:R0:W-:Y:S01]  /*2e30*/  STG.E.U16 desc[UR36][R16.64], R0 ;  /* 0x0000000010007986 */ /* 0x0001e2000c101524 */
[----:B------:R-:W-:Y:S05]  /*2e40*/  BRA `(.L_x_708) ;  /* 0x0000000400a87947 */ /* 0x000fea0003800000 */
.L_x_715:
        /* <DEDUP_REMOVED lines=8> */
[----:B------:R-:W-:-:S06]  /*2ed0*/  HADD2.F32 R3, -RZ, R5.H0_H0 ;  /* 0x20000005ff037230 */ /* 0x000fcc0000004100 */
[----:B------:R-:W0:Y:S02]  /*2ee0*/  F2I.FTZ.U32.TRUNC.NTZ R3, R3 ;  /* 0x0000000300037305 */ /* 0x000e24000021f000 */
[----:B0-----:R4:W-:Y:S01]  /*2ef0*/  STG.E.U16 desc[UR36][R16.64], R3 ;  /* 0x0000000310007986 */ /* 0x0019e2000c101524 */
[----:B------:R-:W-:Y:S05]  /*2f00*/  BRA `(.L_x_708) ;  /* 0x0000000400787947 */ /* 0x000fea0003800000 */
.L_x_727:
[----:B------:R-:W-:Y:S01]  /*2f10*/  HADD2.F32 R5, -RZ, R5.H0_H0 ;  /* 0x20000005ff057230 */ /* 0x000fe20000004100 */
        /* <DEDUP_REMOVED lines=16> */
.L_x_730:
[----:B------:R-:W-:-:S04]  /*3020*/  LOP3.LUT R2, R5, 0x80000000, RZ, 0xc0, !PT ;  /* 0x8000000005027812 */ /* 0x000fc800078ec0ff */
[----:B------:R-:W-:-:S04]  /*3030*/  SHF.R.U32.HI R3, RZ, 0x18, R2 ;  /* 0x00000018ff037819 */ /* 0x000fc80000011602 */
[----:B------:R-:W-:-:S04]  /*3040*/  LOP3.LUT R0, R0, R3, RZ, 0xfc, !PT ;  /* 0x0000000300007212 */ /* 0x000fc800078efcff */
[----:B------:R-:W-:-:S07]  /*3050*/  PRMT R8, R0, 0x7610, R8 ;  /* 0x0000761000087816 */ /* 0x000fce0000000008 */
.L_x_729:
[----:B------:R-:W-:Y:S05]  /*3060*/  BSYNC B0 ;  /* 0x0000000000007941 */ /* 0x000fea0003800000 */
.L_x_728:
[----:B------:R3:W-:Y:S01]  /*3070*/  STG.E.U8 desc[UR36][R16.64], R8 ;  /* 0x0000000810007986 */ /* 0x0007e2000c101124 */
[----:B------:R-:W-:Y:S05]  /*3080*/  BRA `(.L_x_708) ;  /* 0x0000000400187947 */ /* 0x000fea0003800000 */
.L_x_726:
        /* <DEDUP_REMOVED lines=17> */
.L_x_733:
[----:B------:R-:W-:-:S04]  /*31a0*/  LOP3.LUT R2, R5, 0x80000000, RZ, 0xc0, !PT ;  /* 0x8000000005027812 */ /* 0x000fc800078ec0ff */
[----:B------:R-:W-:-:S04]  /*31b0*/  SHF.R.U32.HI R3, RZ, 0x18, R2 ;  /* 0x00000018ff037819 */ /* 0x000fc80000011602 */
[----:B------:R-:W-:-:S04]  /*31c0*/  LOP3.LUT R0, R0, R3, RZ, 0xfc, !PT ;  /* 0x0000000300007212 */ /* 0x000fc800078efcff */
[----:B------:R-:W-:-:S07]  /*31d0*/  PRMT R8, R0, 0x7610, R8 ;  /* 0x0000761000087816 */ /* 0x000fce0000000008 */
.L_x_732:
[----:B------:R-:W-:Y:S05]  /*31e0*/  BSYNC B0 ;  /* 0x0000000000007941 */ /* 0x000fea0003800000 */
.L_x_731:
[----:B------:R0:W-:Y:S01]  /*31f0*/  STG.E.U8 desc[UR36][R16.64], R8 ;  /* 0x0000000810007986 */ /* 0x0001e2000c101124 */
[----:B------:R-:W-:Y:S05]  /*3200*/  BRA `(.L_x_708) ;  /* 0x0000000000b87947 */ /* 0x000fea0003800000 */
.L_x_725:
[----:B------:R-:W-:-:S13]  /*3210*/  ISETP.NE.AND P0, PT, R0, 0x1c, PT ;  /* 0x0000001c0000780c */ /* 0x000fda0003f05270 */
[----:B------:R-:W-:Y:S05]  /*3220*/  @!P0 BRA `(.L_x_734) ;  /* 0x0000000000a48947 */ /* 0x000fea0003800000 */
[----:B------:R-:W-:-:S13]  /*3230*/  ISETP.NE.AND P0, PT, R0, 0x1d, PT ;  /* 0x0000001d0000780c */ /* 0x000fda0003f05270 */
[----:B------:R-:W-:Y:S05]  /*3240*/  @!P0 BRA `(.L_x_735) ;  /* 0x00000000008c8947 */ /* 0x000fea0003800000 */
[----:B------:R-:W-:-:S13]  /*3250*/  ISETP.NE.AND P0, PT, R0, 0x2c, PT ;  /* 0x0000002c0000780c */ /* 0x000fda0003f05270 */
[----:B------:R-:W-:Y:S05]  /*3260*/  @P0 BRA `(.L_x_707) ;  /* 0x0000000000400947 */ /* 0x000fea0003800000 */
[----:B------:R-:W-:Y:S02]  /*3270*/  HADD2.F32 R5, -RZ, R5.H0_H0 ;  /* 0x20000005ff057230 */ /* 0x000fe40000004100 */
        /* <DEDUP_REMOVED lines=15> */
.L_x_707:
        /* <DEDUP_REMOVED lines=16> */
.L_x_736:
[----:B------:R-:W-:Y:S05]  /*3470*/  BRA `(.L_x_708) ;  /* 0x00000000001c7947 */ /* 0x000fea0003800000 */
.L_x_735:
[----:B------:R-:W-:-:S06]  /*3480*/  HADD2.F32 R2, -RZ, R5.H0_H0 ;  /* 0x20000005ff027230 */ /* 0x000fcc0000004100 */
[----:B------:R-:W0:Y:S02]  /*3490*/  F2I.U64.TRUNC R2, R2 ;  /* 0x0000000200027311 */ /* 0x000e24000020d800 */
[----:B0-----:R1:W-:Y:S01]  /*34a0*/  STG.E.64 desc[UR36][R16.64], R2 ;  /* 0x0000000210007986 */ /* 0x0013e2000c101b24 */
[----:B------:R-:W-:Y:S05]  /*34b0*/  BRA `(.L_x_708) ;  /* 0x00000000000c7947 */ /* 0x000fea0003800000 */
.L_x_734:
[----:B------:R-:W-:-:S06]  /*34c0*/  HADD2.F32 R5, -RZ, R5.H0_H0 ;  /* 0x20000005ff057230 */ /* 0x000fcc0000004100 */
[----:B------:R-:W0:Y:S02]  /*34d0*/  F2I.FTZ.U32.TRUNC.NTZ R5, R5 ;  /* 0x0000000500057305 */ /* 0x000e24000021f000 */
[----:B0-----:R0:W-:Y:S02]  /*34e0*/  STG.E desc[UR36][R16.64], R5 ;  /* 0x0000000510007986 */ /* 0x0011e4000c101924 */
.L_x_708:
[----:B------:R-:W-:-:S04]  /*34f0*/  IMAD R18, R23, 0x200, R18 ;  /* 0x0000020017127824 */ /* 0x000fc800078e0212 */
[----:B------:R-:W-:-:S07]  /*3500*/  VIADD R19, R18, 0x80 ;  /* 0x0000008012137836 */ /* 0x000fce0000000000 */
.L_x_665:
[----:B------:R-:W-:Y:S05]  /*3510*/  BSYNC B6 ;  /* 0x0000000000067941 */ /* 0x000fea0003800000 */
.L_x_664:
        /* <DEDUP_REMOVED lines=307> */
.L_x_739:
        /* <DEDUP_REMOVED lines=23> */
.L_x_743:
[----:B------:R-:W2:Y:S02]  /*49c0*/  LDG.E.U8 R2, desc[UR36][R2.64] ;  /* 0x0000002402027981 */ /* 0x000ea4000c1e1100 */
[----:B--2---:R-:W-:-:S04]  /*49d0*/  I2FP.F32.U32 R0, R2 ;  /* 0x0000000200007245 */ /* 0x004fc80000201000 */
[----:B------:R-:W-:-:S04]  /*49e0*/  F2FP.F16.F32.PACK_AB R0, RZ, R0 ;  /* 0x00000000ff00723e */ /* 0x000fc800000000ff */
[----:B------:R-:W-:Y:S01]  /*49f0*/  PRMT R5, R0, 0x7610, R5 ;  /* 0x0000761000057816 */ /* 0x000fe20000000005 */
[----:B------:R-:W-:Y:S06]  /*4a00*/  BRA `(.L_x_745) ;  /* 0x0000000c00b87947 */ /* 0x000fec0003800000 */
.L_x_742:
        /* <DEDUP_REMOVED lines=11> */
.L_x_747:
[----:B------:R-:W2:Y:S02]  /*4ac0*/  LDG.E R2, desc[UR36][R2.64] ;  /* 0x0000002402027981 */ /* 0x000ea4000c1e1900 */
[----:B--2---:R-:W-:-:S04]  /*4ad0*/  I2FP.F32.S32 R0, R2 ;  /* 0x0000000200007245 */ /* 0x004fc80000201400 */
[----:B------:R-:W-:-:S04]  /*4ae0*/  F2FP.F16.F32.PACK_AB R0, RZ, R0 ;  /* 0x00000000ff00723e */ /* 0x000fc800000000ff */
[----:B------:R-:W-:Y:S01]  /*4af0*/  PRMT R5, R0, 0x7610, R5 ;  /* 0x0000761000057816 */ /* 0x000fe20000000005 */
[----:B------:R-:W-:Y:S06]  /*4b00*/  BRA `(.L_x_745) ;  /* 0x0000000c00787947 */ /* 0x000fec0003800000 */
.L_x_746:
[----:B------:R-:W2:Y:S02]  /*4b10*/  LDG.E.U16 R2, desc[UR36][R2.64] ;  /* 0x0000002402027981 */ /* 0x000ea4000c1e1500 */
[----:B--2---:R-:W0:Y:S02]  /*4b20*/  I2F.S16 R0, R2 ;  /* 0x0000000200007306 */ /* 0x004e240000101400 */
[----:B0-----:R-:W-:-:S04]  /*4b30*/  F2FP.F16.F32.PACK_AB R0, RZ, R0 ;  /* 0x00000000ff00723e */ /* 0x001fc800000000ff */
[----:B------:R-:W-:Y:S01]  /*4b40*/  PRMT R5, R0, 0x7610, R5 ;  /* 0x0000761000057816 */ /* 0x000fe20000000005 */
[----:B------:R-:W-:Y:S06]  /*4b50*/  BRA `(.L_x_745) ;  /* 0x0000000c00647947 */ /* 0x000fec0003800000 */
.L_x_741:
        /* <DEDUP_REMOVED lines=9> */
.L_x_749:
[----:B------:R1:W5:Y:S01]  /*4bf0*/  LDG.E.U16 R5, desc[UR36][R2.64] ;  /* 0x0000002402057981 */ /* 0x000362000c1e1500 */
[----:B------:R-:W-:Y:S05]  /*4c00*/  BRA `(.L_x_745) ;  /* 0x0000000c00387947 */ /* 0x000fea0003800000 */
.L_x_748:
        /* <DEDUP_REMOVED lines=9> */
.L_x_751:
[----:B------:R0:W5:Y:S01]  /*4ca0*/  LDG.E.U16 R5, desc[UR36][R2.64] ;  /* 0x0000002402057981 */ /* 0x000162000c1e1500 */
[----:B------:R-:W-:Y:S05]  /*4cb0*/  BRA `(.L_x_745) ;  /* 0x0000000c000c7947 */ /* 0x000fea0003800000 */
.L_x_750:
        /* <DEDUP_REMOVED lines=9> */
.L_x_740:
        /* <DEDUP_REMOVED lines=14> */
.L_x_754:
        /* <DEDUP_REMOVED lines=9> */
.L_x_753:
        /* <DEDUP_REMOVED lines=27> */
.L_x_756:
        /* <DEDUP_REMOVED lines=15> */
.L_x_755:
[----:B------:R-:W2:Y:S02]  /*5160*/  LDG.E.U16 R0, desc[UR36][R2.64] ;  /* 0x0000002402007981 */ /* 0x000ea4000c1e1500 */
[----:B--2---:R-:W-:-:S05]  /*5170*/  IMAD.U32 R0, R0, 0x10000, RZ ;  /* 0x0001000000007824 */ /* 0x004fca00078e00ff */
[----:B------:R-:W-:-:S04]  /*5180*/  F2FP.F16.F32.PACK_AB R0, RZ, R0 ;  /* 0x00000000ff00723e */ /* 0x000fc800000000ff */
[----:B------:R-:W-:Y:S01]  /*5190*/  PRMT R5, R0, 0x7610, R5 ;  /* 0x0000761000057816 */ /* 0x000fe20000000005 */
[----:B------:R-:W-:Y:S06]  /*51a0*/  BRA `(.L_x_745) ;  /* 0x0000000400d07947 */ /* 0x000fec0003800000 */
.L_x_752:
        /* <DEDUP_REMOVED lines=13> */
.L_x_759:
        /* <DEDUP_REMOVED lines=21> */
.L_x_763:
[----:B------:R-:W-:Y:S05]  /*53d0*/  BSYNC B1 ;  /* 0x0000000000017941 */ /* 0x000fea0003800000 */
.L_x_762:
[----:B------:R-:W-:Y:S01]  /*53e0*/  LEA R3, R0, 0x3b800000, 0x17 ;  /* 0x3b80000000037811 */ /* 0x000fe200078eb8ff */
[----:B------:R-:W-:-:S05]  /*53f0*/  IMAD.SHL.U32 R0, R2, 0x100000, RZ ;  /* 0x0010000002007824 */ /* 0x000fca00078e00ff */
[----:B------:R-:W-:-:S07]  /*5400*/  LOP3.LUT R0, R3, R0, R4, 0xfe, !PT ;  /* 0x0000000003007212 */ /* 0x000fce00078efe04 */
.L_x_761:
[----:B------:R-:W-:Y:S05]  /*5410*/  BSYNC B0 ;  /* 0x0000000000007941 */ /* 0x000fea0003800000 */
.L_x_760:
[----:B------:R-:W-:-:S04]  /*5420*/  F2FP.F16.F32.PACK_AB R0, RZ, R0 ;  /* 0x00000000ff00723e */ /* 0x000fc800000000ff */
[----:B------:R-:W-:Y:S01]  /*5430*/  PRMT R5, R0, 0x7610, R5 ;  /* 0x0000761000057816 */ /* 0x000fe20000000005 */
[----:B------:R-:W-:Y:S06]  /*5440*/  BRA `(.L_x_745) ;  /* 0x0000000400287947 */ /* 0x000fec0003800000 */
.L_x_758:
        /* <DEDUP_REMOVED lines=21> */
.L_x_767:
[----:B------:R-:W-:Y:S05]  /*55a0*/  BSYNC B1 ;  /* 0x0000000000017941 */ /* 0x000fea0003800000 */
.L_x_766:
[----:B------:R-:W-:Y:S01]  /*55b0*/  LEA R3, R0, 0x37800000, 0x17 ;  /* 0x3780000000037811 */ /* 0x000fe200078eb8ff */
[----:B------:R-:W-:-:S05]  /*55c0*/  IMAD.SHL.U32 R0, R2, 0x200000, RZ ;  /* 0x0020000002007824 */ /* 0x000fca00078e00ff */
[----:B------:R-:W-:-:S07]  /*55d0*/  LOP3.LUT R0, R3, R0, R4, 0xfe, !PT ;  /* 0x0000000003007212 */ /* 0x000fce00078efe04 */
.L_x_765:
[----:B------:R-:W-:Y:S05]  /*55e0*/  BSYNC B0 ;  /* 0x0000000000007941 */ /* 0x000fea0003800000 */
.L_x_764:
[----:B------:R-:W-:-:S04]  /*55f0*/  F2FP.F16.F32.PACK_AB R0, RZ, R0 ;  /* 0x00000000ff00723e */ /* 0x000fc800000000ff */
[----:B------:R-:W-:Y:S01]  /*5600*/  PRMT R5, R0, 0x7610, R5 ;  /* 0x0000761000057816 */ /* 0x000fe20000000005 */
[----:B------:R-:W-:Y:S06]  /*5610*/  BRA `(.L_x_745) ;  /* 0x0000000000b47947 */ /* 0x000fec0003800000 */
.L_x_757:
        /* <DEDUP_REMOVED lines=14> */
.L_x_771:
[----:B------:R-:W-:Y:S05]  /*5700*/  BSYNC B0 ;  /* 0x0000000000007941 */ /* 0x000fea0003800000 */
.L_x_770:
[----:B------:R-:W-:-:S04]  /*5710*/  F2FP.F16.F32.PACK_AB R0, RZ, R0 ;  /* 0x00000000ff00723e */ /* 0x000fc800000000ff */
[----:B------:R-:W-:Y:S01]  /*5720*/  PRMT R5, R0, 0x7610, R5 ;  /* 0x0000761000057816 */ /* 0x000fe20000000005 */
[----:B------:R-:W-:Y:S06]  /*5730*/  BRA `(.L_x_745) ;  /* 0x00000000006c7947 */ /* 0x000fec0003800000 */
.L_x_744:
        /* <DEDUP_REMOVED lines=16> */
.L_x_772:
[----:B------:R-:W-:Y:S01]  /*5840*/  PRMT R5, RZ, 0x7610, R5 ;  /* 0x00007610ff057816 */ /* 0x000fe20000000005 */
[----:B------:R-:W-:Y:S06]  /*5850*/  BRA `(.L_x_745) ;  /* 0x0000000000247947 */ /* 0x000fec0003800000 */
.L_x_769:
[----:B------:R-:W2:Y:S02]  /*5860*/  LDG.E.64 R2, desc[UR36][R2.64] ;  /* 0x0000002402027981 */ /* 0x000ea4000c1e1b00 */
[----:B--2---:R-:W0:Y:S02]  /*5870*/  I2F.U64 R0, R2 ;  /* 0x0000000200007312 */ /* 0x004e240000301000 */
[----:B0-----:R-:W-:-:S04]  /*5880*/  F2FP.F16.F32.PACK_AB R0, RZ, R0 ;  /* 0x00000000ff00723e */ /* 0x001fc800000000ff */
[----:B------:R-:W-:Y:S01]  /*5890*/  PRMT R5, R0, 0x7610, R5 ;  /* 0x0000761000057816 */ /* 0x000fe20000000005 */
[----:B------:R-:W-:Y:S06]  /*58a0*/  BRA `(.L_x_745) ;  /* 0x0000000000107947 */ /* 0x000fec0003800000 */
.L_x_768:
[----:B------:R-:W2:Y:S02]  /*58b0*/  LDG.E R2, desc[UR36][R2.64] ;  /* 0x0000002402027981 */ /* 0x000ea4000c1e1900 */
[----:B--2---:R-:W-:-:S04]  /*58c0*/  I2FP.F32.U32 R0, R2 ;  /* 0x0000000200007245 */ /* 0x004fc80000201000 */
[----:B------:R-:W-:-:S04]  /*58d0*/  F2FP.F16.F32.PACK_AB R0, RZ, R0 ;  /* 0x00000000ff00723e */ /* 0x000fc800000000ff */
[----:B------:R-:W-:-:S07]  /*58e0*/  PRMT R5, R0, 0x7610, R5 ;  /* 0x0000761000057816 */ /* 0x000fce0000000005 */
.L_x_745:
        /* <DEDUP_REMOVED lines=18> */
.L_x_775:
[----:B------:R-:W-:Y:S02]  /*5a10*/  ULDC UR4, c[0x0][0x424] ;  /* 0x0001090000047ab9 */ /* 0x000fe40000000800 */
[----:B------:R-:W-:-:S04]  /*5a20*/  FMNMX.FTZ R0, R0, UR4, !PT ;  /* 0x0000000400007c09 */ /* 0x000fc8000f810000 */
[----:B------:R-:W-:-:S04]  /*5a30*/  F2FP.F16.F32.PACK_AB R0, RZ, R0 ;  /* 0x00000000ff00723e */ /* 0x000fc800000000ff */
[----:B------:R-:W-:-:S07]  /*5a40*/  PRMT R5, R0, 0x7610, R5 ;  /* 0x0000761000057816 */ /* 0x000fce0000000005 */
.L_x_774:
[----:B------:R-:W-:Y:S05]  /*5a50*/  BSYNC B0 ;  /* 0x0000000000007941 */ /* 0x000fea0003800000 */
.L_x_773:
        /* <DEDUP_REMOVED lines=16> */
.L_x_779:
[----:B------:R-:W-:-:S06]  /*5b60*/  HADD2.F32 R3, -RZ, R5.H0_H0 ;  /* 0x20000005ff037230 */ /* 0x000fcc0000004100 */
[----:B------:R-:W0:Y:S02]  /*5b70*/  F2I.S64.TRUNC R2, R3 ;  /* 0x0000000300027311 */ /* 0x000e24000020d900 */
[----:B0-----:R0:W-:Y:S01]  /*5b80*/  STG.E.U8 desc[UR36][R16.64], R2 ;  /* 0x0000000210007986 */ /* 0x0011e2000c101124 */
[----:B------:R-:W-:Y:S05]  /*5b90*/  BRA `(.L_x_781) ;  /* 0x0000000c00847947 */ /* 0x000fea0003800000 */
.L_x_778:
        /* <DEDUP_REMOVED lines=10> */
.L_x_783:
[----:B------:R-:W-:-:S06]  /*5c40*/  HADD2.F32 R5, -RZ, R5.H0_H0 ;  /* 0x20000005ff057230 */ /* 0x000fcc0000004100 */
[----:B------:R-:W0:Y:S02]  /*5c50*/  F2I.FTZ.TRUNC.NTZ R5, R5 ;  /* 0x0000000500057305 */ /* 0x000e24000021f100 */
[----:B0-----:R0:W-:Y:S01]  /*5c60*/  STG.E desc[UR36][R16.64], R5 ;  /* 0x0000000510007986 */ /* 0x0011e2000c101924 */
[----:B------:R-:W-:Y:S05]  /*5c70*/  BRA `(.L_x_781) ;  /* 0x0000000c004c7947 */ /* 0x000fea0003800000 */
.L_x_782:
[----:B------:R-:W-:-:S06]  /*5c80*/  HADD2.F32 R5, -RZ, R5.H0_H0 ;  /* 0x20000005ff057230 */ /* 0x000fcc0000004100 */
[----:B------:R-:W0:Y:S02]  /*5c90*/  F2I.FTZ.TRUNC.NTZ R5, R5 ;  /* 0x0000000500057305 */ /* 0x000e24000021f100 */
[----:B0-----:R0:W-:Y:S01]  /*5ca0*/  STG.E.U16 desc[UR36][R16.64], R5 ;  /* 0x0000000510007986 */ /* 0x0011e2000c101524 */
[----:B------:R-:W-:Y:S05]  /*5cb0*/  BRA `(.L_x_781) ;  /* 0x0000000c003c7947 */ /* 0x000fea0003800000 */
.L_x_777:
        /* <DEDUP_REMOVED lines=9> */
.L_x_785:
[----:B------:R0:W-:Y:S01]  /*5d50*/  STG.E.U16 desc[UR36][R16.64], R5 ;  /* 0x0000000510007986 */ /* 0x0001e2000c101524 */
[----:B------:R-:W-:Y:S05]  /*5d60*/  BRA `(.L_x_781) ;  /* 0x0000000c00107947 */ /* 0x000fea0003800000 */
.L_x_784:
        /* <DEDUP_REMOVED lines=10> */
.L_x_787:
[----:B------:R-:W-:-:S05]  /*5e10*/  HADD2.F32 R0, -RZ, R5.H0_H0 ;  /* 0x20000005ff007230 */ /* 0x000fca0000004100 */
[----:B------:R-:W-:-:S04]  /*5e20*/  F2FP.F16.F32.PACK_AB R0, RZ, R0 ;  /* 0x00000000ff00723e */ /* 0x000fc800000000ff */
[----:B------:R-:W-:-:S05]  /*5e30*/  PRMT R0, R0, 0x5410, RZ ;  /* 0x0000541000007816 */ /* 0x000fca00000000ff */
[----:B------:R0:W-:Y:S01]  /*5e40*/  STG.E desc[UR36][R16.64], R0 ;  /* 0x0000000010007986 */ /* 0x0001e2000c101924 */
[----:B------:R-:W-:Y:S05]  /*5e50*/  BRA `(.L_x_781) ;  /* 0x0000000800d47947 */ /* 0x000fea0003800000 */
.L_x_786:
[----:B------:R-:W-:-:S05]  /*5e60*/  HADD2.F32 R2, -RZ, R5.H0_H0 ;  /* 0x20000005ff027230 */ /* 0x000fca0000004100 */
[----:B------:R-:W-:-:S06]  /*5e70*/  FMUL.FTZ R2, R2, 1 ;  /* 0x3f80000002027820 */ /* 0x000fcc0000410000 */
[----:B------:R-:W0:Y:S02]  /*5e80*/  F2F.F64.F32 R2, R2 ;  /* 0x0000000200027310 */ /* 0x000e240000201800 */
[----:B0-----:R0:W-:Y:S01]  /*5e90*/  STG.E.64 desc[UR36][R16.64], R2 ;  /* 0x0000000210007986 */ /* 0x0011e2000c101b24 */
[----:B------:R-:W-:Y:S05]  /*5ea0*/  BRA `(.L_x_781) ;  /* 0x0000000800c07947 */ /* 0x000fea0003800000 */
.L_x_776:
        /* <DEDUP_REMOVED lines=13> */
.L_x_790:
[----:B------:R-:W-:Y:S01]  /*5f80*/  HADD2.F32 R5, -RZ, R5.H0_H0 ;  /* 0x20000005ff057230 */ /* 0x000fe20000004100 */
[----:B------:R-:W-:-:S04]  /*5f90*/  CS2R R6, SRZ ;  /* 0x0000000000067805 */ /* 0x000fc8000001ff00 */
[----:B------:R-:W-:-:S06]  /*5fa0*/  FMUL.FTZ R5, R5, 1 ;  /* 0x3f80000005057820 */ /* 0x000fcc0000410000 */
[----:B------:R-:W0:Y:S02]  /*5fb0*/  F2F.F64.F32 R4, R5 ;  /* 0x0000000500047310 */ /* 0x000e240000201800 */
[----:B0-----:R0:W-:Y:S01]  /*5fc0*/  STG.E.128 desc[UR36][R16.64], R4 ;  /* 0x0000000410007986 */ /* 0x0011e2000c101d24 */
[----:B------:R-:W-:Y:S05]  /*5fd0*/  BRA `(.L_x_781) ;  /* 0x0000000800747947 */ /* 0x000fea0003800000 */
.L_x_789:
        /* <DEDUP_REMOVED lines=21> */
.L_x_794:
[----:B------:R-:W-:Y:S05]  /*6130*/  BSYNC B0 ;  /* 0x0000000000007941 */ /* 0x000fea0003800000 */
.L_x_793:
[----:B------:R-:W-:-:S05]  /*6140*/  LOP3.LUT R3, R0, R3, RZ, 0xfc, !PT ;  /* 0x0000000300037212 */ /* 0x000fca00078efcff */
[----:B------:R0:W-:Y:S01]  /*6150*/  STG.E.U8 desc[UR36][R16.64], R3 ;  /* 0x0000000310007986 */ /* 0x0001e2000c101124 */
[----:B------:R-:W-:Y:S05]  /*6160*/  BRA `(.L_x_781) ;  /* 0x0000000800107947 */ /* 0x000fea0003800000 */
.L_x_792:
        /* <DEDUP_REMOVED lines=13> */
.L_x_796:
[----:B------:R-:W-:Y:S01]  /*6240*/  IMAD.MOV.U32 R0, RZ, RZ, 0x7f ;  /* 0x0000007fff007424 */ /* 0x000fe200078e00ff */
[----:B------:R-:W-:-:S04]  /*6250*/  ISETP.GT.U32.AND P0, PT, R2, 0x7f800000, PT ;  /* 0x7f8000000200780c */ /* 0x000fc80003f04070 */
[----:B------:R-:W-:-:S09]  /*6260*/  SEL R0, R0, 0x7c, P0 ;  /* 0x0000007c00007807 */ /* 0x000fd20000000000 */
.L_x_797:
[----:B------:R-:W-:Y:S05]  /*6270*/  BSYNC B0 ;  /* 0x0000000000007941 */ /* 0x000fea0003800000 */
.L_x_795:
[----:B------:R-:W-:-:S04]  /*6280*/  LOP3.LUT R2, R5, 0x80000000, RZ, 0xc0, !PT ;  /* 0x8000000005027812 */ /* 0x000fc800078ec0ff */
[----:B------:R-:W-:-:S04]  /*6290*/  SHF.R.U32.HI R3, RZ, 0x18, R2 ;  /* 0x00000018ff037819 */ /* 0x000fc80000011602 */
[----:B------:R-:W-:-:S05]  /*62a0*/  LOP3.LUT R3, R0, R3, RZ, 0xfc, !PT ;  /* 0x0000000300037212 */ /* 0x000fca00078efcff */
[----:B------:R0:W-:Y:S01]  /*62b0*/  STG.E.U8 desc[UR36][R16.64], R3 ;  /* 0x0000000310007986 */ /* 0x0001e2000c101124 */
[----:B------:R-:W-:Y:S05]  /*62c0*/  BRA `(.L_x_781) ;  /* 0x0000000400b87947 */ /* 0x000fea0003800000 */
.L_x_791:
[----:B------:R-:W-:-:S05]  /*62d0*/  HADD2.F32 R0, -RZ, R5.H0_H0 ;  /* 0x20000005ff007230 */ /* 0x000fca0000004100 */
[----:B------:R-:W-:-:S05]  /*62e0*/  F2FP.BF16.F32.PACK_AB R0, RZ, R0 ;  /* 0x00000000ff00723e */ /* 0x000fca00000010ff */
[----:B------:R0:W-:Y:S01]  /*62f0*/  STG.E.U16 desc[UR36][R16.64], R0 ;  /* 0x0000000010007986 */ /* 0x0001e2000c101524 */
[----:B------:R-:W-:Y:S05]  /*6300*/  BRA `(.L_x_781) ;  /* 0x0000000400a87947 */ /* 0x000fea0003800000 */
.L_x_788:
        /* <DEDUP_REMOVED lines=12> */
.L_x_800:
        /* <DEDUP_REMOVED lines=17> */
.L_x_803:
[----:B------:R-:W-:-:S04]  /*64e0*/  LOP3.LUT R2, R5, 0x80000000, RZ, 0xc0, !PT ;  /* 0x8000000005027812 */ /* 0x000fc800078ec0ff */
[----:B------:R-:W-:-:S04]  /*64f0*/  SHF.R.U32.HI R3, RZ, 0x18, R2 ;  /* 0x00000018ff037819 */ /* 0x000fc80000011602 */
[----:B------:R-:W-:-:S04]  /*6500*/  LOP3.LUT R0, R0, R3, RZ, 0xfc, !PT ;  /* 0x0000000300007212 */ /* 0x000fc800078efcff */
[----:B------:R-:W-:-:S07]  /*6510*/  PRMT R8, R0, 0x7610, R8 ;  /* 0x0000761000087816 */ /* 0x000fce0000000008 */
.L_x_802:
[----:B------:R-:W-:Y:S05]  /*6520*/  BSYNC B0 ;  /* 0x0000000000007941 */ /* 0x000fea0003800000 */
.L_x_801:
[----:B------:R3:W-:Y:S01]  /*6530*/  STG.E.U8 desc[UR36][R16.64], R8 ;  /* 0x0000000810007986 */ /* 0x0007e2000c101124 */
[----:B------:R-:W-:Y:S05]  /*6540*/  BRA `(.L_x_781) ;  /* 0x0000000400187947 */ /* 0x000fea0003800000 */
.L_x_799:
        /* <DEDUP_REMOVED lines=17> */
.L_x_806:
[----:B------:R-:W-:-:S04]  /*6660*/  LOP3.LUT R2, R5, 0x80000000, RZ, 0xc0, !PT ;  /* 0x8000000005027812 */ /* 0x000fc800078ec0ff */
[----:B------:R-:W-:-:S04]  /*6670*/  SHF.R.U32.HI R3, RZ, 0x18, R2 ;  /* 0x00000018ff037819 */ /* 0x000fc80000011602 */
[----:B------:R-:W-:-:S04]  /*6680*/  LOP3.LUT R0, R0, R3, RZ, 0xfc, !PT ;  /* 0x0000000300007212 */ /* 0x000fc800078efcff */
[----:B------:R-:W-:-:S07]  /*6690*/  PRMT R8, R0, 0x7610, R8 ;  /* 0x0000761000087816 */ /* 0x000fce0000000008 */
.L_x_805:
[----:B------:R-:W-:Y:S05]  /*66a0*/  BSYNC B0 ;  /* 0x0000000000007941 */ /* 0x000fea0003800000 */
.L_x_804:
[----:B------:R0:W-:Y:S01]  /*66b0*/  STG.E.U8 desc[UR36][R16.64], R8 ;  /* 0x0000000810007986 */ /* 0x0001e2000c101124 */
[----:B------:R-:W-:Y:S05]  /*66c0*/  BRA `(.L_x_781) ;  /* 0x0000000000b87947 */ /* 0x000fea0003800000 */
.L_x_798:
        /* <DEDUP_REMOVED lines=22> */
.L_x_780:
        /* <DEDUP_REMOVED lines=16> */
.L_x_809:
[----:B------:R-:W-:Y:S05]  /*6930*/  BRA `(.L_x_781) ;  /* 0x00000000001c7947 */ /* 0x000fea0003800000 */
.L_x_808:
[----:B------:R-:W-:-:S06]  /*6940*/  HADD2.F32 R2, -RZ, R5.H0_H0 ;  /* 0x20000005ff027230 */ /* 0x000fcc0000004100 */
[----:B------:R-:W0:Y:S02]  /*6950*/  F2I.U64.TRUNC R2, R2 ;  /* 0x0000000200027311 */ /* 0x000e24000020d800 */
[----:B0-----:R2:W-:Y:S01]  /*6960*/  STG.E.64 desc[UR36][R16.64], R2 ;  /* 0x0000000210007986 */ /* 0x0015e2000c101b24 */
[----:B------:R-:W-:Y:S05]  /*6970*/  BRA `(.L_x_781) ;  /* 0x00000000000c7947 */ /* 0x000fea0003800000 */
.L_x_807:
[----:B------:R-:W-:-:S06]  /*6980*/  HADD2.F32 R5, -RZ, R5.H0_H0 ;  /* 0x20000005ff057230 */ /* 0x000fcc0000004100 */
[----:B------:R-:W0:Y:S02]  /*6990*/  F2I.FTZ.U32.TRUNC.NTZ R5, R5 ;  /* 0x0000000500057305 */ /* 0x000e24000021f000 */
[----:B0-----:R0:W-:Y:S02]  /*69a0*/  STG.E desc[UR36][R16.64], R5 ;  /* 0x0000000510007986 */ /* 0x0011e4000c101924 */
.L_x_781:
[----:B------:R-:W-:-:S07]  /*69b0*/  VIADD R19, R19, 0x80 ;  /* 0x0000008013137836 */ /* 0x000fce0000000000 */
.L_x_738:
[----:B------:R-:W-:Y:S05]  /*69c0*/  BSYNC B6 ;  /* 0x0000000000067941 */ /* 0x000fea0003800000 */
.L_x_737:
        /* <DEDUP_REMOVED lines=307> */
.L_x_812:
        /* <DEDUP_REMOVED lines=23> */
.L_x_816:
[----:B------:R-:W2:Y:S02]  /*7e70*/  LDG.E.U8 R2, desc[UR36][R2.64] ;  /* 0x0000002402027981 */ /* 0x000ea4000c1e1100 */
[----:B--2---:R-:W-:-:S04]  /*7e80*/  I2FP.F32.U32 R0, R2 ;  /* 0x0000000200007245 */ /* 0x004fc80000201000 */
[----:B------:R-:W-:-:S04]  /*7e90*/  F2FP.F16.F32.PACK_AB R0, RZ, R0 ;  /* 0x00000000ff00723e */ /* 0x000fc800000000ff */
[----:B------:R-:W-:Y:S01]  /*7ea0*/  PRMT R5, R0, 0x7610, R5 ;  /* 0x0000761000057816 */ /* 0x000fe20000000005 */
[----:B------:R-:W-:Y:S06]  /*7eb0*/  BRA `(.L_x_818) ;  /* 0x0000000c00b87947 */ /* 0x000fec0003800000 */
.L_x_815:
        /* <DEDUP_REMOVED lines=11> */
.L_x_820:
[----:B------:R-:W2:Y:S02]  /*7f70*/  LDG.E R2, desc[UR36][R2.64] ;  /* 0x0000002402027981 */ /* 0x000ea4000c1e1900 */
[----:B--2---:R-:W-:-:S04]  /*7f80*/  I2FP.F32.S32 R0, R2 ;  /* 0x0000000200007245 */ /* 0x004fc80000201400 */
[----:B------:R-:W-:-:S04]  /*7f90*/  F2FP.F16.F32.PACK_AB R0, RZ, R0 ;  /* 0x00000000ff00723e */ /* 0x000fc800000000ff */
[----:B------:R-:W-:Y:S01]  /*7fa0*/  PRMT R5, R0, 0x7610, R5 ;  /* 0x0000761000057816 */ /* 0x000fe20000000005 */
[----:B------:R-:W-:Y:S06]  /*7fb0*/  BRA `(.L_x_818) ;  /* 0x0000000c00787947 */ /* 0x000fec0003800000 */
.L_x_819:
[----:B------:R-:W2:Y:S02]  /*7fc0*/  LDG.E.U16 R2, desc[UR36][R2.64] ;  /* 0x0000002402027981 */ /* 0x000ea4000c1e1500 */
[----:B--2---:R-:W0:Y:S02]  /*7fd0*/  I2F.S16 R0, R2 ;  /* 0x0000000200007306 */ /* 0x004e240000101400 */
[----:B0-----:R-:W-:-:S04]  /*7fe0*/  F2FP.F16.F32.PACK_AB R0, RZ, R0 ;  /* 0x00000000ff00723e */ /* 0x001fc800000000ff */
[----:B------:R-:W-:Y:S01]  /*7ff0*/  PRMT R5, R0, 0x7610, R5 ;  /* 0x0000761000057816 */ /* 0x000fe20000000005 */
[----:B------:R-:W-:Y:S06]  /*8000*/  BRA `(.L_x_818) ;  /* 0x0000000c00647947 */ /* 0x000fec0003800000 */
.L_x_814:
        /* <DEDUP_REMOVED lines=9> */
.L_x_822:
[----:B------:R1:W5:Y:S01]  /*80a0*/  LDG.E.U16 R5, desc[UR36][R2.64] ;  /* 0x0000002402057981 */ /* 0x000362000c1e1500 */
[----:B------:R-:W-:Y:S05]  /*80b0*/  BRA `(.L_x_818) ;  /* 0x0000000c00387947 */ /* 0x000fea0003800000 */
.L_x_821:
        /* <DEDUP_REMOVED lines=9> */
.L_x_824:
[----:B------:R0:W5:Y:S01]  /*8150*/  LDG.E.U16 R5, desc[UR36][R2.64] ;  /* 0x0000002402057981 */ /* 0x000162000c1e1500 */
[----:B------:R-:W-:Y:S05]  /*8160*/  BRA `(.L_x_818) ;  /* 0x0000000c000c7947 */ /* 0x000fea0003800000 */
.L_x_823:
        /* <DEDUP_REMOVED lines=9> */
.L_x_813:
        /* <DEDUP_REMOVED lines=14> */
.L_x_827:
        /* <DEDUP_REMOVED lines=9> */
.L_x_826:
        /* <DEDUP_REMOVED lines=27> */
.L_x_829:
        /* <DEDUP_REMOVED lines=15> */
.L_x_828:
[----:B------:R-:W2:Y:S02]  /*8610*/  LDG.E.U16 R0, desc[UR36][R2.64] ;  /* 0x0000002402007981 */ /* 0x000ea4000c1e1500 */
[----:B--2---:R-:W-:-:S05]  /*8620*/  IMAD.U32 R0, R0, 0x10000, RZ ;  /* 0x0001000000007824 */ /* 0x004fca00078e00ff */
[----:B------:R-:W-:-:S04]  /*8630*/  F2FP.F16.F32.PACK_AB R0, RZ, R0 ;  /* 0x00000000ff00723e */ /* 0x000fc800000000ff */
[----:B------:R-:W-:Y:S01]  /*8640*/  PRMT R5, R0, 0x7610, R5 ;  /* 0x0000761000057816 */ /* 0x000fe20000000005 */
[----:B------:R-:W-:Y:S06]  /*8650*/  BRA `(.L_x_818) ;  /* 0x0000000400d07947 */ /* 0x000fec0003800000 */
.L_x_825:
        /* <DEDUP_REMOVED lines=13> */
.L_x_832:
        /* <DEDUP_REMOVED lines=21> */
.L_x_836:
[----:B------:R-:W-:Y:S05]  /*8880*/  BSYNC B1 ;  /* 0x0000000000017941 */ /* 0x000fea0003800000 */
.L_x_835:
[----:B------:R-:W-:Y:S01]  /*8890*/  LEA R3, R0, 0x3b800000, 0x17 ;  /* 0x3b80000000037811 */ /* 0x000fe200078eb8ff */
[----:B------:R-:W-:-:S05]  /*88a0*/  IMAD.SHL.U32 R0, R2, 0x100000, RZ ;  /* 0x0010000002007824 */ /* 0x000fca00078e00ff */
[----:B------:R-:W-:-:S07]  /*88b0*/  LOP3.LUT R0, R3, R0, R4, 0xfe, !PT ;  /* 0x0000000003007212 */ /* 0x000fce00078efe04 */
.L_x_834:
[----:B------:R-:W-:Y:S05]  /*88c0*/  BSYNC B0 ;  /* 0x0000000000007941 */ /* 0x000fea0003800000 */
.L_x_833:
[----:B------:R-:W-:-:S04]  /*88d0*/  F2FP.F16.F32.PACK_AB R0, RZ, R0 ;  /* 0x00000000ff00723e */ /* 0x000fc800000000ff */
[----:B------:R-:W-:Y:S01]  /*88e0*/  PRMT R5, R0, 0x7610, R5 ;  /* 0x0000761000057816 */ /* 0x000fe20000000005 */
[----:B------:R-:W-:Y:S06]  /*88f0*/  BRA `(.L_x_818) ;  /* 0x0000000400287947 */ /* 0x000fec0003800000 */
.L_x_831:
        /* <DEDUP_REMOVED lines=21> */
.L_x_840:
[----:B------:R-:W-:Y:S05]  /*8a50*/  BSYNC B1 ;  /* 0x0000000000017941 */ /* 0x000fea0003800000 */
.L_x_839:
[----:B------:R-:W-:Y:S01]  /*8a60*/  LEA R3, R0, 0x37800000, 0x17 ;  /* 0x3780000000037811 */ /* 0x000fe200078eb8ff */
[----:B------:R-:W-:-:S05]  /*8a70*/  IMAD.SHL.U32 R0, R2, 0x200000, RZ ;  /* 0x0020000002007824 */ /* 0x000fca00078e00ff */
[----:B------:R-:W-:-:S07]  /*8a80*/  LOP3.LUT R0, R3, R0, R4, 0xfe, !PT ;  /* 0x0000000003007212 */ /* 0x000fce00078efe04 */
.L_x_838:
[----:B------:R-:W-:Y:S05]  /*8a90*/  BSYNC B0 ;  /* 0x0000000000007941 */ /* 0x000fea0003800000 */
.L_x_837:
[----:B------:R-:W-:-:S04]  /*8aa0*/  F2FP.F16.F32.PACK_AB R0, RZ, R0 ;  /* 0x00000000ff00723e */ /* 0x000fc800000000ff */
[----:B------:R-:W-:Y:S01]  /*8ab0*/  PRMT R5, R0, 0x7610, R5 ;  /* 0x0000761000057816 */ /* 0x000fe20000000005 */
[----:B------:R-:W-:Y:S06]  /*8ac0*/  BRA `(.L_x_818) ;  /* 0x0000000000b47947 */ /* 0x000fec0003800000 */
.L_x_830:
        /* <DEDUP_REMOVED lines=14> */
.L_x_844:
[----:B------:R-:W-:Y:S05]  /*8bb0*/  BSYNC B0 ;  /* 0x0000000000007941 */ /* 0x000fea0003800000 */
.L_x_843:
[----:B------:R-:W-:-:S04]  /*8bc0*/  F2FP.F16.F32.PACK_AB R0, RZ, R0 ;  /* 0x00000000ff00723e */ /* 0x000fc800000000ff */
[----:B------:R-:W-:Y:S01]  /*8bd0*/  PRMT R5, R0, 0x7610, R5 ;  /* 0x0000761000057816 */ /* 0x000fe20000000005 */
[----:B------:R-:W-:Y:S06]  /*8be0*/  BRA `(.L_x_818) ;  /* 0x00000000006c7947 */ /* 0x000fec0003800000 */
.L_x_817:
        /* <DEDUP_REMOVED lines=16> */
.L_x_845:
[----:B------:R-:W-:Y:S01]  /*8cf0*/  PRMT R5, RZ, 0x7610, R5 ;  /* 0x00007610ff057816 */ /* 0x000fe20000000005 */
[----:B------:R-:W-:Y:S06]  /*8d00*/  BRA `(.L_x_818) ;  /* 0x0000000000247947 */ /* 0x000fec0003800000 */
.L_x_842:
[----:B------:R-:W2:Y:S02]  /*8d10*/  LDG.E.64 R2, desc[UR36][R2.64] ;  /* 0x0000002402027981 */ /* 0x000ea4000c1e1b00 */
[----:B--2---:R-:W0:Y:S02]  /*8d20*/  I2F.U64 R0, R2 ;  /* 0x0000000200007312 */ /* 0x004e240000301000 */
[----:B0-----:R-:W-:-:S04]  /*8d30*/  F2FP.F16.F32.PACK_AB R0, RZ, R0 ;  /* 0x00000000ff00723e */ /* 0x001fc800000000ff */
[----:B------:R-:W-:Y:S01]  /*8d40*/  PRMT R5, R0, 0x7610, R5 ;  /* 0x0000761000057816 */ /* 0x000fe20000000005 */
[----:B------:R-:W-:Y:S06]  /*8d50*/  BRA `(.L_x_818) ;  /* 0x0000000000107947 */ /* 0x000fec0003800000 */
.L_x_841:
[----:B------:R-:W2:Y:S02]  /*8d60*/  LDG.E R2, desc[UR36][R2.64] ;  /* 0x0000002402027981 */ /* 0x000ea4000c1e1900 */
[----:B--2---:R-:W-:-:S04]  /*8d70*/  I2FP.F32.U32 R0, R2 ;  /* 0x0000000200007245 */ /* 0x004fc80000201000 */
[----:B------:R-:W-:-:S04]  /*8d80*/  F2FP.F16.F32.PACK_AB R0, RZ, R0 ;  /* 0x00000000ff00723e */ /* 0x000fc800000000ff */
[----:B------:R-:W-:-:S07]  /*8d90*/  PRMT R5, R0, 0x7610, R5 ;  /* 0x0000761000057816 */ /* 0x000fce0000000005 */
.L_x_818:
        /* <DEDUP_REMOVED lines=18> */
.L_x_848:
[----:B------:R-:W-:Y:S02]  /*8ec0*/  ULDC UR4, c[0x0][0x424] ;  /* 0x0001090000047ab9 */ /* 0x000fe40000000800 */
[----:B------:R-:W-:-:S04]  /*8ed0*/  FMNMX.FTZ R0, R0, UR4, !PT ;  /* 0x0000000400007c09 */ /* 0x000fc8000f810000 */
[----:B------:R-:W-:-:S04]  /*8ee0*/  F2FP.F16.F32.PACK_AB R0, RZ, R0 ;  /* 0x00000000ff00723e */ /* 0x000fc800000000ff */
[----:B------:R-:W-:-:S07]  /*8ef0*/  PRMT R5, R0, 0x7610, R5 ;  /* 0x0000761000057816 */ /* 0x000fce0000000005 */
.L_x_847:
[----:B------:R-:W-:Y:S05]  /*8f00*/  BSYNC B0 ;  /* 0x0000000000007941 */ /* 0x000fea0003800000 */
.L_x_846:
        /* <DEDUP_REMOVED lines=16> */
.L_x_852:
[----:B------:R-:W-:-:S06]  /*9010*/  HADD2.F32 R3, -RZ, R5.H0_H0 ;  /* 0x20000005ff037230 */ /* 0x000fcc0000004100 */
[----:B------:R-:W0:Y:S02]  /*9020*/  F2I.S64.TRUNC R2, R3 ;  /* 0x0000000300027311 */ /* 0x000e24000020d900 */
[----:B0-----:R0:W-:Y:S01]  /*9030*/  STG.E.U8 desc[UR36][R16.64], R2 ;  /* 0x0000000210007986 */ /* 0x0011e2000c101124 */
[----:B------:R-:W-:Y:S05]  /*9040*/  BRA `(.L_x_854) ;  /* 0x0000000c00847947 */ /* 0x000fea0003800000 */
.L_x_851:
        /* <DEDUP_REMOVED lines=10> */
.L_x_856:
[----:B------:R-:W-:-:S06]  /*90f0*/  HADD2.F32 R5, -RZ, R5.H0_H0 ;  /* 0x20000005ff057230 */ /* 0x000fcc0000004100 */
[----:B------:R-:W0:Y:S02]  /*9100*/  F2I.FTZ.TRUNC.NTZ R5, R5 ;  /* 0x0000000500057305 */ /* 0x000e24000021f100 */
[----:B0-----:R0:W-:Y:S01]  /*9110*/  STG.E desc[UR36][R16.64], R5 ;  /* 0x0000000510007986 */ /* 0x0011e2000c101924 */
[----:B------:R-:W-:Y:S05]  /*9120*/  BRA `(.L_x_854) ;  /* 0x0000000c004c7947 */ /* 0x000fea0003800000 */
.L_x_855:
[----:B------:R-:W-:-:S06]  /*9130*/  HADD2.F32 R5, -RZ, R5.H0_H0 ;  /* 0x20000005ff057230 */ /* 0x000fcc0000004100 */
[----:B------:R-:W0:Y:S02]  /*9140*/  F2I.FTZ.TRUNC.NTZ R5, R5 ;  /* 0x0000000500057305 */ /* 0x000e24000021f100 */
[----:B0-----:R0:W-:Y:S01]  /*9150*/  STG.E.U16 desc[UR36][R16.64], R5 ;  /* 0x0000000510007986 */ /* 0x0011e2000c101524 */
[----:B------:R-:W-:Y:S05]  /*9160*/  BRA `(.L_x_854) ;  /* 0x0000000c003c7947 */ /* 0x000fea0003800000 */
.L_x_850:
        /* <DEDUP_REMOVED lines=9> */
.L_x_858:
[----:B------:R0:W-:Y:S01]  /*9200*/  STG.E.U16 desc[UR36][R16.64], R5 ;  /* 0x0000000510007986 */ /* 0x0001e2000c101524 */
[----:B------:R-:W-:Y:S05]  /*9210*/  BRA `(.L_x_854) ;  /* 0x0000000c00107947 */ /* 0x000fea0003800000 */
.L_x_857:
        /* <DEDUP_REMOVED lines=10> */
.L_x_860:
[----:B------:R-:W-:-:S05]  /*92c0*/  HADD2.F32 R0, -RZ, R5.H0_H0 ;  /* 0x20000005ff007230 */ /* 0x000fca0000004100 */
[----:B------:R-:W-:-:S04]  /*92d0*/  F2FP.F16.F32.PACK_AB R0, RZ, R0 ;  /* 0x00000000ff00723e */ /* 0x000fc800000000ff */
[----:B------:R-:W-:-:S05]  /*92e0*/  PRMT R0, R0, 0x5410, RZ ;  /* 0x0000541000007816 */ /* 0x000fca00000000ff */
[----:B------:R0:W-:Y:S01]  /*92f0*/  STG.E desc[UR36][R16.64], R0 ;  /* 0x0000000010007986 */ /* 0x0001e2000c101924 */
[----:B------:R-:W-:Y:S05]  /*9300*/  BRA `(.L_x_854) ;  /* 0x0000000800d47947 */ /* 0x000fea0003800000 */
.L_x_859:
[----:B------:R-:W-:-:S05]  /*9310*/  HADD2.F32 R2, -RZ, R5.H0_H0 ;  /* 0x20000005ff027230 */ /* 0x000fca0000004100 */
[----:B------:R-:W-:-:S06]  /*9320*/  FMUL.FTZ R2, R2, 1 ;  /* 0x3f80000002027820 */ /* 0x000fcc0000410000 */
[----:B------:R-:W0:Y:S02]  /*9330*/  F2F.F64.F32 R2, R2 ;  /* 0x0000000200027310 */ /* 0x000e240000201800 */
[----:B0-----:R0:W-:Y:S01]  /*9340*/  STG.E.64 desc[UR36][R16.64], R2 ;  /* 0x0000000210007986 */ /* 0x0011e2000c101b24 */
[----:B------:R-:W-:Y:S05]  /*9350*/  BRA `(.L_x_854) ;  /* 0x0000000800c07947 */ /* 0x000fea0003800000 */
.L_x_849:
        /* <DEDUP_REMOVED lines=13> */
.L_x_863:
[----:B------:R-:W-:Y:S01]  /*9430*/  HADD2.F32 R5, -RZ, R5.H0_H0 ;  /* 0x20000005ff057230 */ /* 0x000fe20000004100 */
[----:B------:R-:W-:-:S04]  /*9440*/  CS2R R6, SRZ ;  /* 0x0000000000067805 */ /* 0x000fc8000001ff00 */
[----:B------:R-:W-:-:S06]  /*9450*/  FMUL.FTZ R5, R5, 1 ;  /* 0x3f80000005057820 */ /* 0x000fcc0000410000 */
[----:B------:R-:W0:Y:S02]  /*9460*/  F2F.F64.F32 R4, R5 ;  /* 0x0000000500047310 */ /* 0x000e240000201800 */
[----:B0-----:R0:W-:Y:S01]  /*9470*/  STG.E.128 desc[UR36][R16.64], R4 ;  /* 0x0000000410007986 */ /* 0x0011e2000c101d24 */
[----:B------:R-:W-:Y:S05]  /*9480*/  BRA `(.L_x_854) ;  /* 0x0000000800747947 */ /* 0x000fea0003800000 */
.L_x_862:
        /* <DEDUP_REMOVED lines=21> */
.L_x_867:
[----:B------:R-:W-:Y:S05]  /*95e0*/  BSYNC B0 ;  /* 0x0000000000007941 */ /* 0x000fea0003800000 */
.L_x_866:
[----:B------:R-:W-:-:S05]  /*95f0*/  LOP3.LUT R3, R0, R3, RZ, 0xfc, !PT ;  /* 0x0000000300037212 */ /* 0x000fca00078efcff */
[----:B------:R0:W-:Y:S01]  /*9600*/  STG.E.U8 desc[UR36][R16.64], R3 ;  /* 0x0000000310007986 */ /* 0x0001e2000c101124 */
[----:B------:R-:W-:Y:S05]  /*9610*/  BRA `(.L_x_854) ;  /* 0x0000000800107947 */ /* 0x000fea0003800000 */
.L_x_865:
        /* <DEDUP_REMOVED lines=13> */
.L_x_869:
[----:B------:R-:W-:Y:S01]  /*96f0*/  IMAD.MOV.U32 R0, RZ, RZ, 0x7f ;  /* 0x0000007fff007424 */ /* 0x000fe200078e00ff */
[----:B------:R-:W-:-:S04]  /*9700*/  ISETP.GT.U32.AND P0, PT, R2, 0x7f800000, PT ;  /* 0x7f8000000200780c */ /* 0x000fc80003f04070 */
[----:B------:R-:W-:-:S09]  /*9710*/  SEL R0, R0, 0x7c, P0 ;  /* 0x0000007c00007807 */ /* 0x000fd20000000000 */
.L_x_870:
[----:B------:R-:W-:Y:S05]  /*9720*/  BSYNC B0 ;  /* 0x0000000000007941 */ /* 0x000fea0003800000 */
.L_x_868:
[----:B------:R-:W-:-:S04]  /*9730*/  LOP3.LUT R2, R5, 0x80000000, RZ, 0xc0, !PT ;  /* 0x8000000005027812 */ /* 0x000fc800078ec0ff */
[----:B------:R-:W-:-:S04]  /*9740*/  SHF.R.U32.HI R3, RZ, 0x18, R2 ;  /* 0x00000018ff037819 */ /* 0x000fc80000011602 */
[----:B------:R-:W-:-:S05]  /*9750*/  LOP3.LUT R3, R0, R3, RZ, 0xfc, !PT ;  /* 0x0000000300037212 */ /* 0x000fca00078efcff */
[----:B------:R0:W-:Y:S01]  /*9760*/  STG.E.U8 desc[UR36][R16.64], R3 ;  /* 0x0000000310007986 */ /* 0x0001e2000c101124 */
[----:B------:R-:W-:Y:S05]  /*9770*/  BRA `(.L_x_854) ;  /* 0x0000000400b87947 */ /* 0x000fea0003800000 */
.L_x_864:
[----:B------:R-:W-:-:S05]  /*9780*/  HADD2.F32 R0, -RZ, R5.H0_H0 ;  /* 0x20000005ff007230 */ /* 0x000fca0000004100 */
[----:B------:R-:W-:-:S05]  /*9790*/  F2FP.BF16.F32.PACK_AB R0, RZ, R0 ;  /* 0x00000000ff00723e */ /* 0x000fca00000010ff */
[----:B------:R0:W-:Y:S01]  /*97a0*/  STG.E.U16 desc[UR36][R16.64], R0 ;  /* 0x0000000010007986 */ /* 0x0001e2000c101524 */
[----:B------:R-:W-:Y:S05]  /*97b0*/  BRA `(.L_x_854) ;  /* 0x0000000400a87947 */ /* 0x000fea0003800000 */
.L_x_861:
        /* <DEDUP_REMOVED lines=12> */
.L_x_873:
        /* <DEDUP_REMOVED lines=17> */
.L_x_876:
[----:B------:R-:W-:-:S04]  /*9990*/  LOP3.LUT R2, R5, 0x80000000, RZ, 0xc0, !PT ;  /* 0x8000000005027812 */ /* 0x000fc800078ec0ff */
[----:B------:R-:W-:-:S04]  /*99a0*/  SHF.R.U32.HI R3, RZ, 0x18, R2 ;  /* 0x00000018ff037819 */ /* 0x000fc80000011602 */
[----:B------:R-:W-:-:S04]  /*99b0*/  LOP3.LUT R0, R0, R3, RZ, 0xfc, !PT ;  /* 0x0000000300007212 */ /* 0x000fc800078efcff */
[----:B------:R-:W-:-:S07]  /*99c0*/  PRMT R8, R0, 0x7610, R8 ;  /* 0x0000761000087816 */ /* 0x000fce0000000008 */
.L_x_875:
[----:B------:R-:W-:Y:S05]  /*99d0*/  BSYNC B0 ;  /* 0x0000000000007941 */ /* 0x000fea0003800000 */
.L_x_874:
[----:B------:R3:W-:Y:S01]  /*99e0*/  STG.E.U8 desc[UR36][R16.64], R8 ;  /* 0x0000000810007986 */ /* 0x0007e2000c101124 */
[----:B------:R-:W-:Y:S05]  /*99f0*/  BRA `(.L_x_854) ;  /* 0x0000000400187947 */ /* 0x000fea0003800000 */
.L_x_872:
        /* <DEDUP_REMOVED lines=17> */
.L_x_879:
[----:B------:R-:W-:-:S04]  /*9b10*/  LOP3.LUT R2, R5, 0x80000000, RZ, 0xc0, !PT ;  /* 0x8000000005027812 */ /* 0x000fc800078ec0ff */
[----:B------:R-:W-:-:S04]  /*9b20*/  SHF.R.U32.HI R3, RZ, 0x18, R2 ;  /* 0x00000018ff037819 */ /* 0x000fc80000011602 */
[----:B------:R-:W-:-:S04]  /*9b30*/  LOP3.LUT R0, R0, R3, RZ, 0xfc, !PT ;  /* 0x0000000300007212 */ /* 0x000fc800078efcff */
[----:B------:R-:W-:-:S07]  /*9b40*/  PRMT R8, R0, 0x7610, R8 ;  /* 0x0000761000087816 */ /* 0x000fce0000000008 */
.L_x_878:
[----:B------:R-:W-:Y:S05]  /*9b50*/  BSYNC B0 ;  /* 0x0000000000007941 */ /* 0x000fea0003800000 */
.L_x_877:
[----:B------:R0:W-:Y:S01]  /*9b60*/  STG.E.U8 desc[UR36][R16.64], R8 ;  /* 0x0000000810007986 */ /* 0x0001e2000c101124 */
[----:B------:R-:W-:Y:S05]  /*9b70*/  BRA `(.L_x_854) ;  /* 0x0000000000b87947 */ /* 0x000fea0003800000 */
.L_x_871:
        /* <DEDUP_REMOVED lines=22> */
.L_x_853:
        /* <DEDUP_REMOVED lines=16> */
.L_x_882:
[----:B------:R-:W-:Y:S05]  /*9de0*/  BRA `(.L_x_854) ;  /* 0x00000000001c7947 */ /* 0x000fea0003800000 */
.L_x_881:
[----:B------:R-:W-:-:S06]  /*9df0*/  HADD2.F32 R2, -RZ, R5.H0_H0 ;  /* 0x20000005ff027230 */ /* 0x000fcc0000004100 */
[----:B------:R-:W0:Y:S02]  /*9e00*/  F2I.U64.TRUNC R2, R2 ;  /* 0x0000000200027311 */ /* 0x000e24000020d800 */
[----:B0-----:R1:W-:Y:S01]  /*9e10*/  STG.E.64 desc[UR36][R16.64], R2 ;  /* 0x0000000210007986 */ /* 0x0013e2000c101b24 */
[----:B------:R-:W-:Y:S05]  /*9e20*/  BRA `(.L_x_854) ;  /* 0x00000000000c7947 */ /* 0x000fea0003800000 */
.L_x_880:
[----:B------:R-:W-:-:S06]  /*9e30*/  HADD2.F32 R5, -RZ, R5.H0_H0 ;  /* 0x20000005ff057230 */ /* 0x000fcc0000004100 */
[----:B------:R-:W0:Y:S02]  /*9e40*/  F2I.FTZ.U32.TRUNC.NTZ R5, R5 ;  /* 0x0000000500057305 */ /* 0x000e24000021f000 */
[----:B0-----:R2:W-:Y:S02]  /*9e50*/  STG.E desc[UR36][R16.64], R5 ;  /* 0x0000000510007986 */ /* 0x0015e4000c101924 */
.L_x_854:
[----:B------:R-:W-:-:S07]  /*9e60*/  VIADD R19, R19, 0x80 ;  /* 0x0000008013137836 */ /* 0x000fce0000000000 */
.L_x_811:
[----:B------:R-:W-:Y:S05]  /*9e70*/  BSYNC B6 ;  /* 0x0000000000067941 */ /* 0x000fea0003800000 */
.L_x_810:
        /* <DEDUP_REMOVED lines=306> */
.L_x_883:
        /* <DEDUP_REMOVED lines=23> */
.L_x_887:
[----:B------:R-:W2:Y:S02]  /*b310*/  LDG.E.U8 R2, desc[UR36][R2.64] ;  /* 0x0000002402027981 */ /* 0x000ea4000c1e1100 */
[----:B--2---:R-:W-:-:S04]  /*b320*/  I2FP.F32.U32 R0, R2 ;  /* 0x0000000200007245 */ /* 0x004fc80000201000 */
[----:B------:R-:W-:-:S04]  /*b330*/  F2FP.F16.F32.PACK_AB R0, RZ, R0 ;  /* 0x00000000ff00723e */ /* 0x000fc800000000ff */
[----:B------:R-:W-:Y:S01]  /*b340*/  PRMT R5, R0, 0x7610, R5 ;  /* 0x0000761000057816 */ /* 0x000fe20000000005 */
[----:B------:R-:W-:Y:S06]  /*b350*/  BRA `(.L_x_889) ;  /* 0x0000000c00b87947 */ /* 0x000fec0003800000 */
.L_x_886:
        /* <DEDUP_REMOVED lines=11> */
.L_x_891:
[----:B------:R-:W2:Y:S02]  /*b410*/  LDG.E R2, desc[UR36][R2.64] ;  /* 0x0000002402027981 */ /* 0x000ea4000c1e1900 */
[----:B--2---:R-:W-:-:S04]  /*b420*/  I2FP.F32.S32 R0, R2 ;  /* 0x0000000200007245 */ /* 0x004fc80000201400 */
[----:B------:R-:W-:-:S04]  /*b430*/  F2FP.F16.F32.PACK_AB R0, RZ, R0 ;  /* 0x00000000ff00723e */ /* 0x000fc800000000ff */
[----:B------:R-:W-:Y:S01]  /*b440*/  PRMT R5, R0, 0x7610, R5 ;  /* 0x0000761000057816 */ /* 0x000fe20000000005 */
[----:B------:R-:W-:Y:S06]  /*b450*/  BRA `(.L_x_889) ;  /* 0x0000000c00787947 */ /* 0x000fec0003800000 */
.L_x_890:
[----:B------:R-:W2:Y:S02]  /*b460*/  LDG.E.U16 R2, desc[UR36][R2.64] ;  /* 0x0000002402027981 */ /* 0x000ea4000c1e1500 */
[----:B--2---:R-:W0:Y:S02]  /*b470*/  I2F.S16 R0, R2 ;  /* 0x0000000200007306 */ /* 0x004e240000101400 */
[----:B0-----:R-:W-:-:S04]  /*b480*/  F2FP.F16.F32.PACK_AB R0, RZ, R0 ;  /* 0x00000000ff00723e */ /* 0x001fc800000000ff */
[----:B------:R-:W-:Y:S01]  /*b490*/  PRMT R5, R0, 0x7610, R5 ;  /* 0x0000761000057816 */ /* 0x000fe20000000005 */
[----:B------:R-:W-:Y:S06]  /*b4a0*/  BRA `(.L_x_889) ;  /* 0x0000000c00647947 */ /* 0x000fec0003800000 */
.L_x_885:
        /* <DEDUP_REMOVED lines=9> */
.L_x_893:
[----:B------:R1:W5:Y:S01]  /*b540*/  LDG.E.U16 R5, desc[UR36][R2.64] ;  /* 0x0000002402057981 */ /* 0x000362000c1e1500 */
[----:B------:R-:W-:Y:S05]  /*b550*/  BRA `(.L_x_889) ;  /* 0x0000000c00387947 */ /* 0x000fea0003800000 */
.L_x_892:
        /* <DEDUP_REMOVED lines=9> */
.L_x_895:
[----:B------:R0:W5:Y:S01]  /*b5f0*/  LDG.E.U16 R5, desc[UR36][R2.64] ;  /* 0x0000002402057981 */ /* 0x000162000c1e1500 */
[----:B------:R-:W-:Y:S05]  /*b600*/  BRA `(.L_x_889) ;  /* 0x0000000c000c7947 */ /* 0x000fea0003800000 */
.L_x_894:
        /* <DEDUP_REMOVED lines=9> */
.L_x_884:
        /* <DEDUP_REMOVED lines=14> */
.L_x_898:
        /* <DEDUP_REMOVED lines=9> */
.L_x_897:
        /* <DEDUP_REMOVED lines=27> */
.L_x_900:
        /* <DEDUP_REMOVED lines=15> */
.L_x_899:
[----:B------:R-:W2:Y:S02]  /*bab0*/  LDG.E.U16 R0, desc[UR36][R2.64] ;  /* 0x0000002402007981 */ /* 0x000ea4000c1e1500 */
[----:B--2---:R-:W-:-:S05]  /*bac0*/  IMAD.U32 R0, R0, 0x10000, RZ ;  /* 0x0001000000007824 */ /* 0x004fca00078e00ff */
[----:B------:R-:W-:-:S04]  /*bad0*/  F2FP.F16.F32.PACK_AB R0, RZ, R0 ;  /* 0x00000000ff00723e */ /* 0x000fc800000000ff */
[----:B------:R-:W-:Y:S01]  /*bae0*/  PRMT R5, R0, 0x7610, R5 ;  /* 0x0000761000057816 */ /* 0x000fe20000000005 */
[----:B------:R-:W-:Y:S06]  /*baf0*/  BRA `(.L_x_889) ;  /* 0x0000000400d07947 */ /* 0x000fec0003800000 */
.L_x_896:
        /* <DEDUP_REMOVED lines=13> */
.L_x_903:
        /* <DEDUP_REMOVED lines=21> */
.L_x_907:
[----:B------:R-:W-:Y:S05]  /*bd20*/  BSYNC B1 ;  /* 0x0000000000017941 */ /* 0x000fea0003800000 */
.L_x_906:
[----:B------:R-:W-:Y:S01]  /*bd30*/  LEA R3, R0, 0x3b800000, 0x17 ;  /* 0x3b80000000037811 */ /* 0x000fe200078eb8ff */
[----:B------:R-:W-:-:S05]  /*bd40*/  IMAD.SHL.U32 R0, R2, 0x100000, RZ ;  /* 0x0010000002007824 */ /* 0x000fca00078e00ff */
[----:B------:R-:W-:-:S07]  /*bd50*/  LOP3.LUT R0, R3, R0, R4, 0xfe, !PT ;  /* 0x0000000003007212 */ /* 0x000fce00078efe04 */
.L_x_905:
[----:B------:R-:W-:Y:S05]  /*bd60*/  BSYNC B0 ;  /* 0x0000000000007941 */ /* 0x000fea0003800000 */
.L_x_904:
[----:B------:R-:W-:-:S04]  /*bd70*/  F2FP.F16.F32.PACK_AB R0, RZ, R0 ;  /* 0x00000000ff00723e */ /* 0x000fc800000000ff */
[----:B------:R-:W-:Y:S01]  /*bd80*/  PRMT R5, R0, 0x7610, R5 ;  /* 0x0000761000057816 */ /* 0x000fe20000000005 */
[----:B------:R-:W-:Y:S06]  /*bd90*/  BRA `(.L_x_889) ;  /* 0x0000000400287947 */ /* 0x000fec0003800000 */
.L_x_902:
        /* <DEDUP_REMOVED lines=21> */
.L_x_911:
[----:B------:R-:W-:Y:S05]  /*bef0*/  BSYNC B1 ;  /* 0x0000000000017941 */ /* 0x000fea0003800000 */
.L_x_910:
[----:B------:R-:W-:Y:S01]  /*bf00*/  LEA R3, R0, 0x37800000, 0x17 ;  /* 0x3780000000037811 */ /* 0x000fe200078eb8ff */
[----:B------:R-:W-:-:S05]  /*bf10*/  IMAD.SHL.U32 R0, R2, 0x200000, RZ ;  /* 0x0020000002007824 */ /* 0x000fca00078e00ff */
[----:B------:R-:W-:-:S07]  /*bf20*/  LOP3.LUT R0, R3, R0, R4, 0xfe, !PT ;  /* 0x0000000003007212 */ /* 0x000fce00078efe04 */
.L_x_909:
[----:B------:R-:W-:Y:S05]  /*bf30*/  BSYNC B0 ;  /* 0x0000000000007941 */ /* 0x000fea0003800000 */
.L_x_908:
[----:B------:R-:W-:-:S04]  /*bf40*/  F2FP.F16.F32.PACK_AB R0, RZ, R0 ;  /* 0x00000000ff00723e */ /* 0x000fc800000000ff */
[----:B------:R-:W-:Y:S01]  /*bf50*/  PRMT R5, R0, 0x7610, R5 ;  /* 0x0000761000057816 */ /* 0x000fe20000000005 */
[----:B------:R-:W-:Y:S06]  /*bf60*/  BRA `(.L_x_889) ;  /* 0x0000000000b47947 */ /* 0x000fec0003800000 */
.L_x_901:
        /* <DEDUP_REMOVED lines=14> */
.L_x_915:
[----:B------:R-:W-:Y:S05]  /*c050*/  BSYNC B0 ;  /* 0x0000000000007941 */ /* 0x000fea0003800000 */
.L_x_914:
[----:B------:R-:W-:-:S04]  /*c060*/  F2FP.F16.F32.PACK_AB R0, RZ, R0 ;  /* 0x00000000ff00723e */ /* 0x000fc800000000ff */
[----:B------:R-:W-:Y:S01]  /*c070*/  PRMT R5, R0, 0x7610, R5 ;  /* 0x0000761000057816 */ /* 0x000fe20000000005 */
[----:B------:R-:W-:Y:S06]  /*c080*/  BRA `(.L_x_889) ;  /* 0x00000000006c7947 */ /* 0x000fec0003800000 */
.L_x_888:
        /* <DEDUP_REMOVED lines=16> */
.L_x_916:
[----:B------:R-:W-:Y:S01]  /*c190*/  PRMT R5, RZ, 0x7610, R5 ;  /* 0x00007610ff057816 */ /* 0x000fe20000000005 */
[----:B------:R-:W-:Y:S06]  /*c1a0*/  BRA `(.L_x_889) ;  /* 0x0000000000247947 */ /* 0x000fec0003800000 */
.L_x_913:
[----:B------:R-:W2:Y:S02]  /*c1b0*/  LDG.E.64 R2, desc[UR36][R2.64] ;  /* 0x0000002402027981 */ /* 0x000ea4000c1e1b00 */
[----:B--2---:R-:W0:Y:S02]  /*c1c0*/  I2F.U64 R0, R2 ;  /* 0x0000000200007312 */ /* 0x004e240000301000 */
[----:B0-----:R-:W-:-:S04]  /*c1d0*/  F2FP.F16.F32.PACK_AB R0, RZ, R0 ;  /* 0x00000000ff00723e */ /* 0x001fc800000000ff */
[----:B------:R-:W-:Y:S01]  /*c1e0*/  PRMT R5, R0, 0x7610, R5 ;  /* 0x0000761000057816 */ /* 0x000fe20000000005 */
[----:B------:R-:W-:Y:S06]  /*c1f0*/  BRA `(.L_x_889) ;  /* 0x0000000000107947 */ /* 0x000fec0003800000 */
.L_x_912:
[----:B------:R-:W2:Y:S02]  /*c200*/  LDG.E R2, desc[UR36][R2.64] ;  /* 0x0000002402027981 */ /* 0x000ea4000c1e1900 */
[----:B--2---:R-:W-:-:S04]  /*c210*/  I2FP.F32.U32 R0, R2 ;  /* 0x0000000200007245 */ /* 0x004fc80000201000 */
[----:B------:R-:W-:-:S04]  /*c220*/  F2FP.F16.F32.PACK_AB R0, RZ, R0 ;  /* 0x00000000ff00723e */ /* 0x000fc800000000ff */
[----:B------:R-:W-:-:S07]  /*c230*/  PRMT R5, R0, 0x7610, R5 ;  /* 0x0000761000057816 */ /* 0x000fce0000000005 */
.L_x_889:
        /* <DEDUP_REMOVED lines=18> */
.L_x_919:
[----:B------:R-:W-:Y:S02]  /*c360*/  ULDC UR4, c[0x0][0x424] ;  /* 0x0001090000047ab9 */ /* 0x000fe40000000800 */
[----:B------:R-:W-:-:S04]  /*c370*/  FMNMX.FTZ R0, R0, UR4, !PT ;  /* 0x0000000400007c09 */ /* 0x000fc8000f810000 */
[----:B------:R-:W-:-:S04]  /*c380*/  F2FP.F16.F32.PACK_AB R0, RZ, R0 ;  /* 0x00000000ff00723e */ /* 0x000fc800000000ff */
[----:B------:R-:W-:-:S07]  /*c390*/  PRMT R5, R0, 0x7610, R5 ;  /* 0x0000761000057816 */ /* 0x000fce0000000005 */
.L_x_918:
[----:B------:R-:W-:Y:S05]  /*c3a0*/  BSYNC B0 ;  /* 0x0000000000007941 */ /* 0x000fea0003800000 */
.L_x_917:
        /* <DEDUP_REMOVED lines=14> */
[----:B0-----:R-:W-:Y:S01]  /*c490*/  STG.E.U8 desc[UR36][R16.64], R5 ;  /* 0x0000000510007986 */ /* 0x001fe2000c101124 */
[----:B------:R-:W-:Y:S05]  /*c4a0*/  EXIT ;  /* 0x000000000000794d */ /* 0x000fea0003800000 */
.L_x_923:
[----:B------:R-:W-:-:S06]  /*c4b0*/  HADD2.F32 R3, -RZ, R5.H0_H0 ;  /* 0x20000005ff037230 */ /* 0x000fcc0000004100 */
[----:B------:R-:W0:Y:S02]  /*c4c0*/  F2I.S64.TRUNC R2, R3 ;  /* 0x0000000300027311 */ /* 0x000e24000020d900 */
[----:B0-----:R-:W-:Y:S01]  /*c4d0*/  STG.E.U8 desc[UR36][R16.64], R2 ;  /* 0x0000000210007986 */ /* 0x001fe2000c101124 */
[----:B------:R-:W-:Y:S05]  /*c4e0*/  EXIT ;  /* 0x000000000000794d */ /* 0x000fea0003800000 */
.L_x_922:
        /* <DEDUP_REMOVED lines=8> */
[----:B0-----:R-:W-:Y:S01]  /*c570*/  STG.E.64 desc[UR36][R16.64], R2 ;  /* 0x0000000210007986 */ /* 0x001fe2000c101b24 */
[----:B------:R-:W-:Y:S05]  /*c580*/  EXIT ;  /* 0x000000000000794d */ /* 0x000fea0003800000 */
.L_x_926:
[----:B------:R-:W-:-:S06]  /*c590*/  HADD2.F32 R5, -RZ, R5.H0_H0 ;  /* 0x20000005ff057230 */ /* 0x000fcc0000004100 */
[----:B------:R-:W0:Y:S02]  /*c5a0*/  F2I.FTZ.TRUNC.NTZ R5, R5 ;  /* 0x0000000500057305 */ /* 0x000e24000021f100 */
[----:B0-----:R-:W-:Y:S01]  /*c5b0*/  STG.E desc[UR36][R16.64], R5 ;  /* 0x0000000510007986 */ /* 0x001fe2000c101924 */
[----:B------:R-:W-:Y:S05]  /*c5c0*/  EXIT ;  /* 0x000000000000794d */ /* 0x000fea0003800000 */
.L_x_925:
[----:B------:R-:W-:-:S06]  /*c5d0*/  HADD2.F32 R5, -RZ, R5.H0_H0 ;  /* 0x20000005ff057230 */ /* 0x000fcc0000004100 */
[----:B------:R-:W0:Y:S02]  /*c5e0*/  F2I.FTZ.TRUNC.NTZ R5, R5 ;  /* 0x0000000500057305 */ /* 0x000e24000021f100 */
[----:B0-----:R-:W-:Y:S01]  /*c5f0*/  STG.E.U16 desc[UR36][R16.64], R5 ;  /* 0x0000000510007986 */ /* 0x001fe2000c101524 */
[----:B------:R-:W-:Y:S05]  /*c600*/  EXIT ;  /* 0x000000000000794d */ /* 0x000fea0003800000 */
.L_x_921:
[----:B------:R-:W-:-:S13]  /*c610*/  ISETP.GT.AND P0, PT, R0, 0x6, PT ;  /* 0x000000060000780c */ /* 0x000fda0003f04270 */
[----:B------:R-:W-:Y:S05]  /*c620*/  @P0 BRA `(.L_x_927) ;  /* 0x0000000000240947 */ /* 0x000fea0003800000 */
[----:B------:R-:W-:-:S13]  /*c630*/  ISETP.NE.AND P0, PT, R0, 0x5, PT ;  /* 0x000000050000780c */ /* 0x000fda0003f05270 */
[----:B------:R-:W-:Y:S05]  /*c640*/  @!P0 BRA `(.L_x_928) ;  /* 0x0000000000148947 */ /* 0x000fea0003800000 */
[----:B------:R-:W-:-:S13]  /*c650*/  ISETP.NE.AND P0, PT, R0, 0x6, PT ;  /* 0x000000060000780c */ /* 0x000fda0003f05270 */
[----:B------:R-:W-:Y:S05]  /*c660*/  @P0 BRA `(.L_x_924) ;  /* 0x0000000800c40947 */ /* 0x000fea0003800000 */
[----:B------:R-:W-:-:S05]  /*c670*/  HADD2.F32 R5, -RZ, R5.H0_H0 ;  /* 0x20000005ff057230 */ /* 0x000fca0000004100 */
[----:B------:R-:W-:Y:S01]  /*c680*/  STG.E desc[UR36][R16.64], R5 ;  /* 0x0000000510007986 */ /* 0x000fe2000c101924 */
[----:B------:R-:W-:Y:S05]  /*c690*/  EXIT ;  /* 0x000000000000794d */ /* 0x000fea0003800000 */
.L_x_928:
[----:B------:R-:W-:Y:S01]  /*c6a0*/  STG.E.U16 desc[UR36][R16.64], R5 ;  /* 0x0000000510007986 */ /* 0x000fe2000c101524 */
[----:B------:R-:W-:Y:S05]  /*c6b0*/  EXIT ;  /* 0x000000000000794d */ /* 0x000fea0003800000 */
.L_x_927:
        /* <DEDUP_REMOVED lines=8> */
[----:B------:R-:W-:Y:S01]  /*c740*/  STG.E.64 desc[UR36][R16.64], R2 ;  /* 0x0000000210007986 */ /* 0x000fe2000c101b24 */
[----:B------:R-:W-:Y:S05]  /*c750*/  EXIT ;  /* 0x000000000000794d */ /* 0x000fea0003800000 */
.L_x_930:
[----:B------:R-:W-:-:S05]  /*c760*/  HADD2.F32 R0, -RZ, R5.H0_H0 ;  /* 0x20000005ff007230 */ /* 0x000fca0000004100 */
[----:B------:R-:W-:-:S04]  /*c770*/  F2FP.F16.F32.PACK_AB R0, RZ, R0 ;  /* 0x00000000ff00723e */ /* 0x000fc800000000ff */
[----:B------:R-:W-:-:S05]  /*c780*/  PRMT R0, R0, 0x5410, RZ ;  /* 0x0000541000007816 */ /* 0x000fca00000000ff */
[----:B------:R-:W-:Y:S01]  /*c790*/  STG.E desc[UR36][R16.64], R0 ;  /* 0x0000000010007986 */ /* 0x000fe2000c101924 */
[----:B------:R-:W-:Y:S05]  /*c7a0*/  EXIT ;  /* 0x000000000000794d */ /* 0x000fea0003800000 */
.L_x_929:
[----:B------:R-:W-:-:S05]  /*c7b0*/  HADD2.F32 R2, -RZ, R5.H0_H0 ;  /* 0x20000005ff027230 */ /* 0x000fca0000004100 */
[----:B------:R-:W-:-:S06]  /*c7c0*/  FMUL.FTZ R2, R2, 1 ;  /* 0x3f80000002027820 */ /* 0x000fcc0000410000 */
[----:B------:R-:W0:Y:S02]  /*c7d0*/  F2F.F64.F32 R2, R2 ;  /* 0x0000000200027310 */ /* 0x000e240000201800 */
[----:B0-----:R-:W-:Y:S01]  /*c7e0*/  STG.E.64 desc[UR36][R16.64], R2 ;  /* 0x0000000210007986 */ /* 0x001fe2000c101b24 */
[----:B------:R-:W-:Y:S05]  /*c7f0*/  EXIT ;  /* 0x000000000000794d */ /* 0x000fea0003800000 */
.L_x_920:
        /* <DEDUP_REMOVED lines=11> */
[----:B------:R-:W-:Y:S01]  /*c8b0*/  STG.E.U8 desc[UR36][R16.64], R3 ;  /* 0x0000000310007986 */ /* 0x000fe2000c101124 */
[----:B------:R-:W-:Y:S05]  /*c8c0*/  EXIT ;  /* 0x000000000000794d */ /* 0x000fea0003800000 */
.L_x_933:
[----:B------:R-:W-:Y:S01]  /*c8d0*/  HADD2.F32 R5, -RZ, R5.H0_H0 ;  /* 0x20000005ff057230 */ /* 0x000fe20000004100 */
[----:B------:R-:W-:-:S04]  /*c8e0*/  CS2R R6, SRZ ;  /* 0x0000000000067805 */ /* 0x000fc8000001ff00 */
[----:B------:R-:W-:-:S06]  /*c8f0*/  FMUL.FTZ R5, R5, 1 ;  /* 0x3f80000005057820 */ /* 0x000fcc0000410000 */
[----:B------:R-:W0:Y:S02]  /*c900*/  F2F.F64.F32 R4, R5 ;  /* 0x0000000500047310 */ /* 0x000e240000201800 */
[----:B0-----:R-:W-:Y:S01]  /*c910*/  STG.E.128 desc[UR36][R16.64], R4 ;  /* 0x0000000410007986 */ /* 0x001fe2000c101d24 */
[----:B------:R-:W-:Y:S05]  /*c920*/  EXIT ;  /* 0x000000000000794d */ /* 0x000fea0003800000 */
.L_x_932:
        /* <DEDUP_REMOVED lines=21> */
.L_x_937:
[----:B------:R-:W-:Y:S05]  /*ca80*/  BSYNC B0 ;  /* 0x0000000000007941 */ /* 0x000fea0003800000 */
.L_x_936:
[----:B------:R-:W-:-:S05]  /*ca90*/  LOP3.LUT R3, R0, R3, RZ, 0xfc, !PT ;  /* 0x0000000300037212 */ /* 0x000fca00078efcff */
[----:B------:R-:W-:Y:S01]  /*caa0*/  STG.E.U8 desc[UR36][R16.64], R3 ;  /* 0x0000000310007986 */ /* 0x000fe2000c101124 */
[----:B------:R-:W-:Y:S05]  /*cab0*/  EXIT ;  /* 0x000000000000794d */ /* 0x000fea0003800000 */
.L_x_935:
        /* <DEDUP_REMOVED lines=13> */
.L_x_939:
[----:B------:R-:W-:Y:S01]  /*cb90*/  IMAD.MOV.U32 R0, RZ, RZ, 0x7f ;  /* 0x0000007fff007424 */ /* 0x000fe200078e00ff */
[----:B------:R-:W-:-:S04]  /*cba0*/  ISETP.GT.U32.AND P0, PT, R2, 0x7f800000, PT ;  /* 0x7f8000000200780c */ /* 0x000fc80003f04070 */
[----:B------:R-:W-:-:S09]  /*cbb0*/  SEL R0, R0, 0x7c, P0 ;  /* 0x0000007c00007807 */ /* 0x000fd20000000000 */
.L_x_940:
[----:B------:R-:W-:Y:S05]  /*cbc0*/  BSYNC B0 ;  /* 0x0000000000007941 */ /* 0x000fea0003800000 */
.L_x_938:
[----:B------:R-:W-:-:S04]  /*cbd0*/  LOP3.LUT R2, R5, 0x80000000, RZ, 0xc0, !PT ;  /* 0x8000000005027812 */ /* 0x000fc800078ec0ff */
[----:B------:R-:W-:-:S04]  /*cbe0*/  SHF.R.U32.HI R3, RZ, 0x18, R2 ;  /* 0x00000018ff037819 */ /* 0x000fc80000011602 */
[----:B------:R-:W-:-:S05]  /*cbf0*/  LOP3.LUT R3, R0, R3, RZ, 0xfc, !PT ;  /* 0x0000000300037212 */ /* 0x000fca00078efcff */
[----:B------:R-:W-:Y:S01]  /*cc00*/  STG.E.U8 desc[UR36][R16.64], R3 ;  /* 0x0000000310007986 */ /* 0x000fe2000c101124 */
[----:B------:R-:W-:Y:S05]  /*cc10*/  EXIT ;  /* 0x000000000000794d */ /* 0x000fea0003800000 */
.L_x_934:
[----:B------:R-:W-:-:S05]  /*cc20*/  HADD2.F32 R0, -RZ, R5.H0_H0 ;  /* 0x20000005ff007230 */ /* 0x000fca0000004100 */
[----:B------:R-:W-:-:S05]  /*cc30*/  F2FP.BF16.F32.PACK_AB R0, RZ, R0 ;  /* 0x00000000ff00723e */ /* 0x000fca00000010ff */
[----:B------:R-:W-:Y:S01]  /*cc40*/  STG.E.U16 desc[UR36][R16.64], R0 ;  /* 0x0000000010007986 */ /* 0x000fe2000c101524 */
[----:B------:R-:W-:Y:S05]  /*cc50*/  EXIT ;  /* 0x000000000000794d */ /* 0x000fea0003800000 */
.L_x_931:
        /* <DEDUP_REMOVED lines=10> */
[----:B0-----:R-:W-:Y:S01]  /*cd00*/  STG.E.U16 desc[UR36][R16.64], R3 ;  /* 0x0000000310007986 */ /* 0x001fe2000c101524 */
[----:B------:R-:W-:Y:S05]  /*cd10*/  EXIT ;  /* 0x000000000000794d */ /* 0x000fea0003800000 */
.L_x_943:
        /* <DEDUP_REMOVED lines=17> */
.L_x_946:
[----:B------:R-:W-:-:S04]  /*ce30*/  LOP3.LUT R2, R5, 0x80000000, RZ, 0xc0, !PT ;  /* 0x8000000005027812 */ /* 0x000fc800078ec0ff */
[----:B------:R-:W-:-:S04]  /*ce40*/  SHF.R.U32.HI R3, RZ, 0x18, R2 ;  /* 0x00000018ff037819 */ /* 0x000fc80000011602 */
[----:B------:R-:W-:-:S04]  /*ce50*/  LOP3.LUT R0, R0, R3, RZ, 0xfc, !PT ;  /* 0x0000000300007212 */ /* 0x000fc800078efcff */
[----:B------:R-:W-:-:S07]  /*ce60*/  PRMT R8, R0, 0x7610, R8 ;  /* 0x0000761000087816 */ /* 0x000fce0000000008 */
.L_x_945:
[----:B------:R-:W-:Y:S05]  /*ce70*/  BSYNC B0 ;  /* 0x0000000000007941 */ /* 0x000fea0003800000 */
.L_x_944:
[----:B------:R-:W-:Y:S01]  /*ce80*/  STG.E.U8 desc[UR36][R16.64], R8 ;  /* 0x0000000810007986 */ /* 0x000fe2000c101124 */
[----:B------:R-:W-:Y:S05]  /*ce90*/  EXIT ;  /* 0x000000000000794d */ /* 0x000fea0003800000 */
.L_x_942:
        /* <DEDUP_REMOVED lines=17> */
.L_x_949:
[----:B------:R-:W-:-:S04]  /*cfb0*/  LOP3.LUT R2, R5, 0x80000000, RZ, 0xc0, !PT ;  /* 0x8000000005027812 */ /* 0x000fc800078ec0ff */
[----:B------:R-:W-:-:S04]  /*cfc0*/  SHF.R.U32.HI R3, RZ, 0x18, R2 ;  /* 0x00000018ff037819 */ /* 0x000fc80000011602 */
[----:B------:R-:W-:-:S04]  /*cfd0*/  LOP3.LUT R0, R0, R3, RZ, 0xfc, !PT ;  /* 0x0000000300007212 */ /* 0x000fc800078efcff */
[----:B------:R-:W-:-:S07]  /*cfe0*/  PRMT R8, R0, 0x7610, R8 ;  /* 0x0000761000087816 */ /* 0x000fce0000000008 */
.L_x_948:
[----:B------:R-:W-:Y:S05]  /*cff0*/  BSYNC B0 ;  /* 0x0000000000007941 */ /* 0x000fea0003800000 */
.L_x_947:
[----:B------:R-:W-:Y:S01]  /*d000*/  STG.E.U8 desc[UR36][R16.64], R8 ;  /* 0x0000000810007986 */ /* 0x000fe2000c101124 */
[----:B------:R-:W-:Y:S05]  /*d010*/  EXIT ;  /* 0x000000000000794d */ /* 0x000fea0003800000 */
.L_x_941:
        /* <DEDUP_REMOVED lines=22> */
.L_x_924:
        /* <DEDUP_REMOVED lines=16> */
.L_x_952:
[----:B------:R-:W-:Y:S05]  /*d280*/  EXIT ;  /* 0x000000000000794d */ /* 0x000fea0003800000 */
.L_x_951:
[----:B------:R-:W-:-:S06]  /*d290*/  HADD2.F32 R2, -RZ, R5.H0_H0 ;  /* 0x20000005ff027230 */ /* 0x000fcc0000004100 */
[----:B------:R-:W0:Y:S02]  /*d2a0*/  F2I.U64.TRUNC R2, R2 ;  /* 0x0000000200027311 */ /* 0x000e24000020d800 */
[----:B0-----:R-:W-:Y:S01]  /*d2b0*/  STG.E.64 desc[UR36][R16.64], R2 ;  /* 0x0000000210007986 */ /* 0x001fe2000c101b24 */
[----:B------:R-:W-:Y:S05]  /*d2c0*/  EXIT ;  /* 0x000000000000794d */ /* 0x000fea0003800000 */
.L_x_950:
[----:B------:R-:W-:-:S06]  /*d2d0*/  HADD2.F32 R5, -RZ, R5.H0_H0 ;  /* 0x20000005ff057230 */ /* 0x000fcc0000004100 */
[----:B------:R-:W0:Y:S02]  /*d2e0*/  F2I.FTZ.U32.TRUNC.NTZ R5, R5 ;  /* 0x0000000500057305 */ /* 0x000e24000021f000 */
[----:B0-----:R-:W-:Y:S01]  /*d2f0*/  STG.E desc[UR36][R16.64], R5 ;  /* 0x0000000510007986 */ /* 0x001fe2000c101924 */
[----:B------:R-:W-:Y:S05]  /*d300*/  EXIT ;  /* 0x000000000000794d */ /* 0x000fea0003800000 */
.L_x_953:
        /* <DEDUP_REMOVED lines=15> */
.L_x_44382:


//--------------------- .text._ZN2at6native27unrolled_elementwise_kernelIZZZNS0_49_GLOBAL__N__657f93f7_16_TensorCompare_cu_71e06f4e19launch_clamp_scalarERNS_18TensorIteratorBaseEN3c106ScalarES6_NS0_6detail11ClampLimitsEENKUlvE_clEvENKUlvE6_clEvEUlNS5_4HalfEE_St5arrayIPcLm2EELi4E23TrivialOffsetCalculatorILi1EjESH_NS0_6memory12LoadWithCastILi1EEENSI_13StoreWithCastILi1EEEEEviT_T0_T2_T3_T4_T5_ --------------------------
	.section	.text._ZN2at6native27unrolled_elementwise_kernelIZZZNS0_49_GLOBAL__N__657f93f7_16_TensorCompare_cu_71e06f4e19launch_clamp_scalarERNS_18TensorIteratorBaseEN3c106ScalarES6_NS0_6detail11ClampLimitsEENKUlvE_clEvENKUlvE6_clEvEUlNS5_4HalfEE_St5arrayIPcLm2EELi4E23TrivialOffsetCalculatorILi1EjESH_NS0_6memory12LoadWithCastILi1EEENSI_13StoreWithCastILi1EEEEEviT_T0_T2_T3_T4_T5_,"ax",@progbits
	.align	128
        .global         _ZN2at6native27unrolled_elementwise_kernelIZZZNS0_49_GLOBAL__N__657f93f7_16_TensorCompare_cu_71e06f4e19launch_clamp_scalarERNS_18TensorIteratorBaseEN3c106ScalarES6_NS0_6detail11ClampLimitsEENKUlvE_clEvENKUlvE6_clEvEUlNS5_4HalfEE_St5arrayIPcLm2EELi4E23TrivialOffsetCalculatorILi1EjESH_NS0_6memory12LoadWithCastILi1EEENSI_13StoreWithCastILi1EEEEEviT_T0_T2_T3_T4_T5_
        .type           _ZN2at6native27unrolled_elementwise_kernelIZZZNS0_49_GLOBAL__N__657f93f7_16_TensorCompare_cu_71e06f4e19launch_clamp_scalarERNS_18TensorIteratorBaseEN3c106ScalarES6_NS0_6detail11ClampLimitsEENKUlvE_clEvENKUlvE6_clEvEUlNS5_4HalfEE_St5arrayIPcLm2EELi4E23TrivialOffsetCalculatorILi1EjESH_NS0_6memory12LoadWithCastILi1EEENSI_13StoreWithCastILi1EEEEEviT_T0_T2_T3_T4_T5_,@function
        .size           _ZN2at6native27unrolled_elementwise_kernelIZZZNS0_49_GLOBAL__N__657f93f7_16_TensorCompare_cu_71e06f4e19launch_clamp_scalarERNS_18TensorIteratorBaseEN3c106ScalarES6_NS0_6detail11ClampLimitsEENKUlvE_clEvENKUlvE6_clEvEUlNS5_4HalfEE_St5arrayIPcLm2EELi4E23TrivialOffsetCalculatorILi1EjESH_NS0_6memory12LoadWithCastILi1EEENSI_13StoreWithCastILi1EEEEEviT_T0_T2_T3_T4_T5_,(.L_x_44383 - _ZN2at6native27unrolled_elementwise_kernelIZZZNS0_49_GLOBAL__N__657f93f7_16_TensorCompare_cu_71e06f4e19launch_clamp_scalarERNS_18TensorIteratorBaseEN3c106ScalarES6_NS0_6detail11ClampLimitsEENKUlvE_clEvENKUlvE6_clEvEUlNS5_4HalfEE_St5arrayIPcLm2EELi4E23TrivialOffsetCalculatorILi1EjESH_NS0_6memory12LoadWithCastILi1EEENSI_13StoreWithCastILi1EEEEEviT_T0_T2_T3_T4_T5_)
        .other          _ZN2at6native27unrolled_elementwise_kernelIZZZNS0_49_GLOBAL__N__657f93f7_16_TensorCompare_cu_71e06f4e19launch_clamp_scalarERNS_18TensorIteratorBaseEN3c106ScalarES6_NS0_6detail11ClampLimitsEENKUlvE_clEvENKUlvE6_clEvEUlNS5_4HalfEE_St5arrayIPcLm2EELi4E23TrivialOffsetCalculatorILi1EjESH_NS0_6memory12LoadWithCastILi1EEENSI_13StoreWithCastILi1EEEEEviT_T0_T2_T3_T4_T5_,@"STO_CUDA_ENTRY STV_DEFAULT"
_ZN2at6native27unrolled_elementwise_kernelIZZZNS0_49_GLOBAL__N__657f93f7_16_TensorCompare_cu_71e06f4e19launch_clamp_scalarERNS_18TensorIteratorBaseEN3c106ScalarES6_NS0_6detail11ClampLimitsEENKUlvE_clEvENKUlvE6_clEvEUlNS5_4HalfEE_St5arrayIPcLm2EELi4E23TrivialOffsetCalculatorILi1EjESH_NS0_6memory12LoadWithCastILi1EEENSI_13StoreWithCastILi1EEEEEviT_T0_T2_T3_T4_T5_:
.text._ZN2at6native27unrolled_elementwise_kernelIZZZNS0_49_GLOBAL__N__657f93f7_16_TensorCompare_cu_71e06f4e19launch_clamp_scalarERNS_18TensorIteratorBaseEN3c106ScalarES6_NS0_6detail11ClampLimitsEENKUlvE_clEvENKUlvE6_clEvEUlNS5_4HalfEE_St5arrayIPcLm2EELi4E23TrivialOffsetCalculatorILi1EjESH_NS0_6memory12LoadWithCastILi1EEENSI_13StoreWithCastILi1EEEEEviT_T0_T2_T3_T4_T5_:
        /* <DEDUP_REMOVED lines=34> */
.L_x_959:
[----:B------:R-:W2:Y:S02]  /*0220*/  LDG.E.U8 R2, desc[UR36][R2.64] ;  /* 0x0000002402027981 */ /* 0x000ea4000c1e1100 */
[----:B--2---:R-:W-:-:S04]  /*0230*/  I2FP.F32.U32 R0, R2 ;  /* 0x0000000200007245 */ /* 0x004fc80000201000 */
[----:B------:R-:W-:-:S04]  /*0240*/  F2FP.F16.F32.PACK_AB R0, RZ, R0 ;  /* 0x00000000ff00723e */ /* 0x000fc800000000ff */
[----:B------:R-:W-:Y:S01]  /*0250*/  PRMT R22, R0, 0x7610, R22 ;  /* 0x0000761000167816 */ /* 0x000fe20000000016 */
[----:B------:R-:W-:Y:S06]  /*0260*/  BRA `(.L_x_961) ;  /* 0x0000000c00c07947 */ /* 0x000fec0003800000 */
.L_x_958:
        /* <DEDUP_REMOVED lines=11> */
.L_x_963:
[----:B------:R-:W2:Y:S02]  /*0320*/  LDG.E R2, desc[UR36][R2.64] ;  /* 0x0000002402027981 */ /* 0x000ea4000c1e1900 */
[----:B--2---:R-:W-:-:S04]  /*0330*/  I2FP.F32.S32 R0, R2 ;  /* 0x0000000200007245 */ /* 0x004fc80000201400 */
[----:B------:R-:W-:-:S04]  /*0340*/  F2FP.F16.F32.PACK_AB R0, RZ, R0 ;  /* 0x00000000ff00723e */ /* 0x000fc800000000ff */
[----:B------:R-:W-:Y:S01]  /*0350*/  PRMT R22, R0, 0x7610, R22 ;  /* 0x0000761000167816 */ /* 0x000fe20000000016 */
[----:B------:R-:W-:Y:S06]  /*0360*/  BRA `(.L_x_961) ;  /* 0x0000000c00807947 */ /* 0x000fec0003800000 */
.L_x_962:
[----:B------:R-:W2:Y:S02]  /*0370*/  LDG.E.U16 R2, desc[UR36][R2.64] ;  /* 0x0000002402027981 */ /* 0x000ea4000c1e1500 */
[----:B--2---:R-:W0:Y:S02]  /*0380*/  I2F.S16 R0, R2 ;  /* 0x0000000200007306 */ /* 0x004e240000101400 */
[----:B0-----:R-:W-:-:S04]  /*0390*/  F2FP.F16.F32.PACK_AB R0, RZ, R0 ;  /* 0x00000000ff00723e */ /* 0x001fc800000000ff */
[----:B------:R-:W-:Y:S01]  /*03a0*/  PRMT R22, R0, 0x7610, R22 ;  /* 0x0000761000167816 */ /* 0x000fe20000000016 */
[----:B------:R-:W-:Y:S06]  /*03b0*/  BRA `(.L_x_961) ;  /* 0x0000000c006c7947 */ /* 0x000fec0003800000 */
.L_x_957:
        /* <DEDUP_REMOVED lines=9> */
.L_x_965:
[----:B------:R1:W5:Y:S01]  /*0450*/  LDG.E.U16 R22, desc[UR36][R2.64] ;  /* 0x0000002402167981 */ /* 0x000362000c1e1500 */
[----:B------:R-:W-:Y:S05]  /*0460*/  BRA `(.L_x_961) ;  /* 0x0000000c00407947 */ /* 0x000fea0003800000 */
.L_x_964:
        /* <DEDUP_REMOVED lines=9> */
.L_x_967:
[----:B------:R0:W5:Y:S01]  /*0500*/  LDG.E.U16 R22, desc[UR36][R2.64] ;  /* 0x0000002402167981 */ /* 0x000162000c1e1500 */
[----:B------:R-:W-:Y:S05]  /*0510*/  BRA `(.L_x_961) ;  /* 0x0000000c00147947 */ /* 0x000fea0003800000 */
.L_x_966:
        /* <DEDUP_REMOVED lines=9> */
.L_x_956:
        /* <DEDUP_REMOVED lines=14> */
.L_x_970:
        /* <DEDUP_REMOVED lines=9> */
.L_x_969:
        /* <DEDUP_REMOVED lines=25> */
[----:B------:R-:W-:-:S04]  /*08b0*/  F2FP.F16.F32.PACK_AB R5, RZ, R5 ;  /* 0x00000005ff05723e */ /* 0x000fc800000000ff */
[----:B------:R-:W-:Y:S01]  /*08c0*/  PRMT R22, R5, 0x7610, R22 ;  /* 0x0000761005167816 */ /* 0x000fe20000000016 */
[----:B------:R-:W-:Y:S06]  /*08d0*/  BRA `(.L_x_961) ;  /* 0x0000000800247947 */ /* 0x000fec0003800000 */
.L_x_972:
        /* <DEDUP_REMOVED lines=16> */
.L_x_971:
[----:B------:R-:W2:Y:S02]  /*09e0*/  LDG.E.U16 R0, desc[UR36][R2.64] ;  /* 0x0000002402007981 */ /* 0x000ea4000c1e1500 */
[----:B--2---:R-:W-:-:S05]  /*09f0*/  IMAD.U32 R0, R0, 0x10000, RZ ;  /* 0x0001000000007824 */ /* 0x004fca00078e00ff */
[----:B------:R-:W-:-:S04]  /*0a00*/  F2FP.F16.F32.PACK_AB R0, RZ, R0 ;  /* 0x00000000ff00723e */ /* 0x000fc800000000ff */
[----:B------:R-:W-:Y:S01]  /*0a10*/  PRMT R22, R0, 0x7610, R22 ;  /* 0x0000761000167816 */ /* 0x000fe20000000016 */
[----:B------:R-:W-:Y:S06]  /*0a20*/  BRA `(.L_x_961) ;  /* 0x0000000400d07947 */ /* 0x000fec0003800000 */
.L_x_968:
        /* <DEDUP_REMOVED lines=13> */
.L_x_975:
        /* <DEDUP_REMOVED lines=21> */
.L_x_979:
[----:B------:R-:W-:Y:S05]  /*0c50*/  BSYNC B1 ;  /* 0x0000000000017941 */ /* 0x000fea0003800000 */
.L_x_978:
[----:B------:R-:W-:Y:S01]  /*0c60*/  LEA R3, R0, 0x3b800000, 0x17 ;  /* 0x3b80000000037811 */ /* 0x000fe200078eb8ff */
[----:B------:R-:W-:-:S05]  /*0c70*/  IMAD.SHL.U32 R0, R2, 0x100000, RZ ;  /* 0x0010000002007824 */ /* 0x000fca00078e00ff */
[----:B------:R-:W-:-:S07]  /*0c80*/  LOP3.LUT R0, R3, R0, R4, 0xfe, !PT ;  /* 0x0000000003007212 */ /* 0x000fce00078efe04 */
.L_x_977:
[----:B------:R-:W-:Y:S05]  /*0c90*/  BSYNC B0 ;  /* 0x0000000000007941 */ /* 0x000fea0003800000 */
.L_x_976:
[----:B------:R-:W-:-:S04]  /*0ca0*/  F2FP.F16.F32.PACK_AB R0, RZ, R0 ;  /* 0x00000000ff00723e */ /* 0x000fc800000000ff */
[----:B------:R-:W-:Y:S01]  /*0cb0*/  PRMT R22, R0, 0x7610, R22 ;  /* 0x0000761000167816 */ /* 0x000fe20000000016 */
[----:B------:R-:W-:Y:S06]  /*0cc0*/  BRA `(.L_x_961) ;  /* 0x0000000400287947 */ /* 0x000fec0003800000 */
.L_x_974:
        /* <DEDUP_REMOVED lines=21> */
.L_x_983:
[----:B------:R-:W-:Y:S05]  /*0e20*/  BSYNC B1 ;  /* 0x0000000000017941 */ /* 0x000fea0003800000 */
.L_x_982:
[----:B------:R-:W-:Y:S01]  /*0e30*/  LEA R3, R0, 0x37800000, 0x17 ;  /* 0x3780000000037811 */ /* 0x000fe200078eb8ff */
[----:B------:R-:W-:-:S05]  /*0e40*/  IMAD.SHL.U32 R0, R2, 0x200000, RZ ;  /* 0x0020000002007824 */ /* 0x000fca00078e00ff */
[----:B------:R-:W-:-:S07]  /*0e50*/  LOP3.LUT R0, R3, R0, R4, 0xfe, !PT ;  /* 0x0000000003007212 */ /* 0x000fce00078efe04 */
.L_x_981:
[----:B------:R-:W-:Y:S05]  /*0e60*/  BSYNC B0 ;  /* 0x0000000000007941 */ /* 0x000fea0003800000 */
.L_x_980:
[----:B------:R-:W-:-:S04]  /*0e70*/  F2FP.F16.F32.PACK_AB R0, RZ, R0 ;  /* 0x00000000ff00723e */ /* 0x000fc800000000ff */
[----:B------:R-:W-:Y:S01]  /*0e80*/  PRMT R22, R0, 0x7610, R22 ;  /* 0x0000761000167816 */ /* 0x000fe20000000016 */
[----:B------:R-:W-:Y:S06]  /*0e90*/  BRA `(.L_x_961) ;  /* 0x0000000000b47947 */ /* 0x000fec0003800000 */
.L_x_973:
        /* <DEDUP_REMOVED lines=14> */
.L_x_987:
[----:B------:R-:W-:Y:S05]  /*0f80*/  BSYNC B0 ;  /* 0x0000000000007941 */ /* 0x000fea0003800000 */
.L_x_986:
[----:B------:R-:W-:-:S04]  /*0f90*/  F2FP.F16.F32.PACK_AB R0, RZ, R0 ;  /* 0x00000000ff00723e */ /* 0x000fc800000000ff */
[----:B------:R-:W-:Y:S01]  /*0fa0*/  PRMT R22, R0, 0x7610, R22 ;  /* 0x0000761000167816 */ /* 0x000fe20000000016 */
[----:B------:R-:W-:Y:S06]  /*0fb0*/  BRA `(.L_x_961) ;  /* 0x00000000006c7947 */ /* 0x000fec0003800000 */
.L_x_960:
        /* <DEDUP_REMOVED lines=16> */
.L_x_988:
[----:B------:R-:W-:Y:S01]  /*10c0*/  PRMT R22, RZ, 0x7610, R22 ;  /* 0x00007610ff167816 */ /* 0x000fe20000000016 */
[----:B------:R-:W-:Y:S06]  /*10d0*/  BRA `(.L_x_961) ;  /* 0x0000000000247947 */ /* 0x000fec0003800000 */
.L_x_985:
[----:B------:R-:W2:Y:S02]  /*10e0*/  LDG.E.64 R2, desc[UR36][R2.64] ;  /* 0x0000002402027981 */ /* 0x000ea4000c1e1b00 */
[----:B--2---:R-:W0:Y:S02]  /*10f0*/  I2F.U64 R0, R2 ;  /* 0x0000000200007312 */ /* 0x004e240000301000 */
[----:B0-----:R-:W-:-:S04]  /*1100*/  F2FP.F16.F32.PACK_AB R0, RZ, R0 ;  /* 0x00000000ff00723e */ /* 0x001fc800000000ff */
[----:B------:R-:W-:Y:S01]  /*1110*/  PRMT R22, R0, 0x7610, R22 ;  /* 0x0000761000167816 */ /* 0x000fe20000000016 */
[----:B------:R-:W-:Y:S06]  /*1120*/  BRA `(.L_x_961) ;  /* 0x0000000000107947 */ /* 0x000fec0003800000 */
.L_x_984:
[----:B------:R-:W2:Y:S02]  /*1130*/  LDG.E R2, desc[UR36][R2.64] ;  /* 0x0000002402027981 */ /* 0x000ea4000c1e1900 */
[----:B--2---:R-:W-:-:S04]  /*1140*/  I2FP.F32.U32 R0, R2 ;  /* 0x0000000200007245 */ /* 0x004fc80000201000 */
[----:B------:R-:W-:-:S04]  /*1150*/  F2FP.F16.F32.PACK_AB R0, RZ, R0 ;  /* 0x00000000ff00723e */ /* 0x000fc800000000ff */
[----:B------:R-:W-:-:S07]  /*1160*/  PRMT R22, R0, 0x7610, R22 ;  /* 0x0000761000167816 */ /* 0x000fce0000000016 */
.L_x_961:
[----:B------:R-:W2:Y:S02]  /*1170*/  S2R R16, SR_TID.X ;  /* 0x0000000000107919 */ /* 0x000ea40000002100 */
[----:B--2---:R-:W-:-:S07]  /*1180*/  VIADD R16, R16, 0x80 ;  /* 0x0000008010107836 */ /* 0x004fce0000000000 */
.L_x_955:
[----:B------:R-:W-:Y:S05]  /*1190*/  BSYNC B6 ;  /* 0x0000000000067941 */ /* 0x000fea0003800000 */
.L_x_954:
[----:B------:R-:W-:Y:S01]  /*11a0*/  ISETP.GE.AND P0, PT, R16, R23, PT ;  /* 0x000000171000720c */ /* 0x000fe20003f06270 */
[----:B------:R-:W-:-:S12]  /*11b0*/  BSSY B6, `(.L_x_989) ;  /* 0x000010e000067945 */ /* 0x000fd80003800000 */
[----:B------:R-:W-:Y:S05]  /*11c0*/  @P0 BRA `(.L_x_990) ;  /* 0x0000001000300947 */ /* 0x000fea0003800000 */
[----:B01----:R-:W0:Y:S01]  /*11d0*/  LDC.64 R2, c[0x0][0x238] ;  /* 0x00008e00ff027b82 */ /* 0x003e220000000a00 */
        /* <DEDUP_REMOVED lines=22> */
.L_x_994:
[----:B------:R-:W2:Y:S02]  /*1340*/  LDG.E.U8 R2, desc[UR36][R2.64] ;  /* 0x0000002402027981 */ /* 0x000ea4000c1e1100 */
[----:B--2---:R-:W-:-:S04]  /*1350*/  I2FP.F32.U32 R0, R2 ;  /* 0x0000000200007245 */ /* 0x004fc80000201000 */
[----:B------:R-:W-:-:S04]  /*1360*/  F2FP.F16.F32.PACK_AB R0, RZ, R0 ;  /* 0x00000000ff00723e */ /* 0x000fc800000000ff */
[----:B------:R-:W-:Y:S01]  /*1370*/  PRMT R19, R0, 0x7610, R19 ;  /* 0x0000761000137816 */ /* 0x000fe20000000013 */
[----:B------:R-:W-:Y:S06]  /*1380*/  BRA `(.L_x_996) ;  /* 0x0000000c00bc7947 */ /* 0x000fec0003800000 */
.L_x_993:
        /* <DEDUP_REMOVED lines=11> */
.L_x_998:
[----:B------:R-:W2:Y:S02]  /*1440*/  LDG.E R2, desc[UR36][R2.64] ;  /* 0x0000002402027981 */ /* 0x000ea4000c1e1900 */
[----:B--2---:R-:W-:-:S04]  /*1450*/  I2FP.F32.S32 R0, R2 ;  /* 0x0000000200007245 */ /* 0x004fc80000201400 */
[----:B------:R-:W-:-:S04]  /*1460*/  F2FP.F16.F32.PACK_AB R0, RZ, R0 ;  /* 0x00000000ff00723e */ /* 0x000fc800000000ff */
[----:B------:R-:W-:Y:S01]  /*1470*/  PRMT R19, R0, 0x7610, R19 ;  /* 0x0000761000137816 */ /* 0x000fe20000000013 */
[----:B------:R-:W-:Y:S06]  /*1480*/  BRA `(.L_x_996) ;  /* 0x0000000c007c7947 */ /* 0x000fec0003800000 */
.L_x_997:
[----:B------:R-:W2:Y:S02]  /*1490*/  LDG.E.U16 R2, desc[UR36][R2.64] ;  /* 0x0000002402027981 */ /* 0x000ea4000c1e1500 */
[----:B--2---:R-:W0:Y:S02]  /*14a0*/  I2F.S16 R0, R2 ;  /* 0x0000000200007306 */ /* 0x004e240000101400 */
[----:B0-----:R-:W-:-:S04]  /*14b0*/  F2FP.F16.F32.PACK_AB R0, RZ, R0 ;  /* 0x00000000ff00723e */ /* 0x001fc800000000ff */
[----:B------:R-:W-:Y:S01]  /*14c0*/  PRMT R19, R0, 0x7610, R19 ;  /* 0x0000761000137816 */ /* 0x000fe20000000013 */
[----:B------:R-:W-:Y:S06]  /*14d0*/  BRA `(.L_x_996) ;  /* 0x0000000c00687947 */ /* 0x000fec0003800000 */
.L_x_992:
        /* <DEDUP_REMOVED lines=9> */
.L_x_1000:
[----:B------:R0:W5:Y:S01]  /*1570*/  LDG.E.U16 R19, desc[UR36][R2.64] ;  /* 0x0000002402137981 */ /* 0x000162000c1e1500 */
[----:B------:R-:W-:Y:S05]  /*1580*/  BRA `(.L_x_996) ;  /* 0x0000000c003c7947 */ /* 0x000fea0003800000 */
.L_x_999:
        /* <DEDUP_REMOVED lines=9> */
.L_x_1002:
[----:B------:R1:W5:Y:S01]  /*1620*/  LDG.E.U16 R19, desc[UR36][R2.64] ;  /* 0x0000002402137981 */ /* 0x000362000c1e1500 */
[----:B------:R-:W-:Y:S05]  /*1630*/  BRA `(.L_x_996) ;  /* 0x0000000c00107947 */ /* 0x000fea0003800000 */
.L_x_1001:
        /* <DEDUP_REMOVED lines=9> */
.L_x_991:
        /* <DEDUP_REMOVED lines=14> */
.L_x_1005:
        /* <DEDUP_REMOVED lines=9> */
.L_x_1004:
        /* <DEDUP_REMOVED lines=28> */
.L_x_1007:
        /* <DEDUP_REMOVED lines=15> */
.L_x_1006:
[----:B------:R-:W2:Y:S02]  /*1af0*/  LDG.E.U16 R0, desc[UR36][R2.64] ;  /* 0x0000002402007981 */ /* 0x000ea4000c1e1500 */
[----:B--2---:R-:W-:-:S05]  /*1b00*/  IMAD.U32 R0, R0, 0x10000, RZ ;  /* 0x0001000000007824 */ /* 0x004fca00078e00ff */
[----:B------:R-:W-:-:S04]  /*1b10*/  F2FP.F16.F32.PACK_AB R0, RZ, R0 ;  /* 0x00000000ff00723e */ /* 0x000fc800000000ff */
[----:B------:R-:W-:Y:S01]  /*1b20*/  PRMT R19, R0, 0x7610, R19 ;  /* 0x0000761000137816 */ /* 0x000fe20000000013 */
[----:B------:R-:W-:Y:S06]  /*1b30*/  BRA `(.L_x_996) ;  /* 0x0000000400d07947 */ /* 0x000fec0003800000 */
.L_x_1003:
        /* <DEDUP_REMOVED lines=13> */
.L_x_1010:
        /* <DEDUP_REMOVED lines=21> */
.L_x_1014:
[----:B------:R-:W-:Y:S05]  /*1d60*/  BSYNC B1 ;  /* 0x0000000000017941 */ /* 0x000fea0003800000 */
.L_x_1013:
[----:B------:R-:W-:Y:S01]  /*1d70*/  LEA R3, R0, 0x3b800000, 0x17 ;  /* 0x3b80000000037811 */ /* 0x000fe200078eb8ff */
[----:B------:R-:W-:-:S05]  /*1d80*/  IMAD.SHL.U32 R0, R2, 0x100000, RZ ;  /* 0x0010000002007824 */ /* 0x000fca00078e00ff */
[----:B------:R-:W-:-:S07]  /*1d90*/  LOP3.LUT R0, R3, R0, R4, 0xfe, !PT ;  /* 0x0000000003007212 */ /* 0x000fce00078efe04 */
.L_x_1012:
[----:B------:R-:W-:Y:S05]  /*1da0*/  BSYNC B0 ;  /* 0x0000000000007941 */ /* 0x000fea0003800000 */
.L_x_1011:
[----:B------:R-:W-:-:S04]  /*1db0*/  F2FP.F16.F32.PACK_AB R0, RZ, R0 ;  /* 0x00000000ff00723e */ /* 0x000fc800000000ff */
[----:B------:R-:W-:Y:S01]  /*1dc0*/  PRMT R19, R0, 0x7610, R19 ;  /* 0x0000761000137816 */ /* 0x000fe20000000013 */
[----:B------:R-:W-:Y:S06]  /*1dd0*/  BRA `(.L_x_996) ;  /* 0x0000000400287947 */ /* 0x000fec0003800000 */
.L_x_1009:
        /* <DEDUP_REMOVED lines=21> */
.L_x_1018:
[----:B------:R-:W-:Y:S05]  /*1f30*/  BSYNC B1 ;  /* 0x0000000000017941 */ /* 0x000fea0003800000 */
.L_x_1017:
[----:B------:R-:W-:Y:S01]  /*1f40*/  LEA R3, R0, 0x37800000, 0x17 ;  /* 0x3780000000037811 */ /* 0x000fe200078eb8ff */
[----:B------:R-:W-:-:S05]  /*1f50*/  IMAD.SHL.U32 R0, R2, 0x200000, RZ ;  /* 0x0020000002007824 */ /* 0x000fca00078e00ff */
[----:B------:R-:W-:-:S07]  /*1f60*/  LOP3.LUT R0, R3, R0, R4, 0xfe, !PT ;  /* 0x0000000003007212 */ /* 0x000fce00078efe04 */
.L_x_1016:
[----:B------:R-:W-:Y:S05]  /*1f70*/  BSYNC B0 ;  /* 0x0000000000007941 */ /* 0x000fea0003800000 */
.L_x_1015:
[----:B------:R-:W-:-:S04]  /*1f80*/  F2FP.F16.F32.PACK_AB R0, RZ, R0 ;  /* 0x00000000ff00723e */ /* 0x000fc800000000ff */
[----:B------:R-:W-:Y:S01]  /*1f90*/  PRMT R19, R0, 0x7610, R19 ;  /* 0x0000761000137816 */ /* 0x000fe20000000013 */
[----:B------:R-:W-:Y:S06]  /*1fa0*/  BRA `(.L_x_996) ;  /* 0x0000000000b47947 */ /* 0x000fec0003800000 */
.L_x_1008:
        /* <DEDUP_REMOVED lines=14> */
.L_x_1022:
[----:B------:R-:W-:Y:S05]  /*2090*/  BSYNC B0 ;  /* 0x0000000000007941 */ /* 0x000fea0003800000 */
.L_x_1021:
[----:B------:R-:W-:-:S04]  /*20a0*/  F2FP.F16.F32.PACK_AB R0, RZ, R0 ;  /* 0x00000000ff00723e */ /* 0x000fc800000000ff */
[----:B------:R-:W-:Y:S01]  /*20b0*/  PRMT R19, R0, 0x7610, R19 ;  /* 0x0000761000137816 */ /* 0x000fe20000000013 */
[----:B------:R-:W-:Y:S06]  /*20c0*/  BRA `(.L_x_996) ;  /* 0x00000000006c7947 */ /* 0x000fec0003800000 */
.L_x_995:
        /* <DEDUP_REMOVED lines=16> */
.L_x_1023:
[----:B------:R-:W-:Y:S01]  /*21d0*/  PRMT R19, RZ, 0x7610, R19 ;  /* 0x00007610ff137816 */ /* 0x000fe20000000013 */
[----:B------:R-:W-:Y:S06]  /*21e0*/  BRA `(.L_x_996) ;  /* 0x0000000000247947 */ /* 0x000fec0003800000 */
.L_x_1020:
[----:B------:R-:W2:Y:S02]  /*21f0*/  LDG.E.64 R2, desc[UR36][R2.64] ;  /* 0x0000002402027981 */ /* 0x000ea4000c1e1b00 */
[----:B--2---:R-:W0:Y:S02]  /*2200*/  I2F.U64 R0, R2 ;  /* 0x0000000200007312 */ /* 0x004e240000301000 */
[----:B0-----:R-:W-:-:S04]  /*2210*/  F2FP.F16.F32.PACK_AB R0, RZ, R0 ;  /* 0x00000000ff00723e */ /* 0x001fc800000000ff */
[----:B------:R-:W-:Y:S01]  /*2220*/  PRMT R19, R0, 0x7610, R19 ;  /* 0x0000761000137816 */ /* 0x000fe20000000013 */
[----:B------:R-:W-:Y:S06]  /*2230*/  BRA `(.L_x_996) ;  /* 0x0000000000107947 */ /* 0x000fec0003800000 */
.L_x_1019:
[----:B------:R-:W2:Y:S02]  /*2240*/  LDG.E R2, desc[UR36][R2.64] ;  /* 0x0000002402027981 */ /* 0x000ea4000c1e1900 */
[----:B--2---:R-:W-:-:S04]  /*2250*/  I2FP.F32.U32 R0, R2 ;  /* 0x0000000200007245 */ /* 0x004fc80000201000 */
[----:B------:R-:W-:-:S04]  /*2260*/  F2FP.F16.F32.PACK_AB R0, RZ, R0 ;  /* 0x00000000ff00723e */ /* 0x000fc800000000ff */
[----:B------:R-:W-:-:S07]  /*2270*/  PRMT R19, R0, 0x7610, R19 ;  /* 0x0000761000137816 */ /* 0x000fce0000000013 */
.L_x_996:
[----:B------:R-:W-:-:S07]  /*2280*/  VIADD R16, R16, 0x80 ;  /* 0x0000008010107836 */ /* 0x000fce0000000000 */
.L_x_990:
[----:B------:R-:W-:Y:S05]  /*2290*/  BSYNC B6 ;  /* 0x0000000000067941 */ /* 0x000fea0003800000 */
.L_x_989:
[----:B------:R-:W-:Y:S01]  /*22a0*/  ISETP.GE.AND P0, PT, R16, R23, PT ;  /* 0x000000171000720c */ /* 0x000fe20003f06270 */
[----:B------:R-:W-:Y:S01]  /*22b0*/  BSSY B6, `(.L_x_1024) ;  /* 0x0000110000067945 */ /* 0x000fe20003800000 */
[----:B------:R-:W-:Y:S02]  /*22c0*/  PRMT R18, RZ, 0x7610, R18 ;  /* 0x00007610ff127816 */ /* 0x000fe40000000012 */
[----:B------:R-:W-:-:S09]  /*22d0*/  PRMT R17, RZ, 0x7610, R17 ;  /* 0x00007610ff117816 */ /* 0x000fd20000000011 */
        /* <DEDUP_REMOVED lines=24> */
.L_x_1029:
[----:B------:R-:W2:Y:S02]  /*2460*/  LDG.E.U8 R2, desc[UR36][R2.64] ;  /* 0x0000002402027981 */ /* 0x000ea4000c1e1100 */
[----:B--2---:R-:W-:-:S04]  /*2470*/  I2FP.F32.U32 R0, R2 ;  /* 0x0000000200007245 */ /* 0x004fc80000201000 */
[----:B------:R-:W-:-:S04]  /*2480*/  F2FP.F16.F32.PACK_AB R0, RZ, R0 ;  /* 0x00000000ff00723e */ /* 0x000fc800000000ff */
[----:B------:R-:W-:Y:S01]  /*2490*/  PRMT R17, R0, 0x7610, R17 ;  /* 0x0000761000117816 */ /* 0x000fe20000000011 */
[----:B------:R-:W-:Y:S06]  /*24a0*/  BRA `(.L_x_1031) ;  /* 0x0000000c00bc7947 */ /* 0x000fec0003800000 */
.L_x_1028:
        /* <DEDUP_REMOVED lines=11> */
.L_x_1033:
[----:B------:R-:W2:Y:S02]  /*2560*/  LDG.E R2, desc[UR36][R2.64] ;  /* 0x0000002402027981 */ /* 0x000ea4000c1e1900 */
[----:B--2---:R-:W-:-:S04]  /*2570*/  I2FP.F32.S32 R0, R2 ;  /* 0x0000000200007245 */ /* 0x004fc80000201400 */
[----:B------:R-:W-:-:S04]  /*2580*/  F2FP.F16.F32.PACK_AB R0, RZ, R0 ;  /* 0x00000000ff00723e */ /* 0x000fc800000000ff */
[----:B------:R-:W-:Y:S01]  /*2590*/  PRMT R17, R0, 0x7610, R17 ;  /* 0x0000761000117816 */ /* 0x000fe20000000011 */
[----:B------:R-:W-:Y:S06]  /*25a0*/  BRA `(.L_x_1031) ;  /* 0x0000000c007c7947 */ /* 0x000fec0003800000 */
.L_x_1032:
[----:B------:R-:W2:Y:S02]  /*25b0*/  LDG.E.U16 R2, desc[UR36][R2.64] ;  /* 0x0000002402027981 */ /* 0x000ea4000c1e1500 */
[----:B--2---:R-:W0:Y:S02]  /*25c0*/  I2F.S16 R0, R2 ;  /* 0x0000000200007306 */ /* 0x004e240000101400 */
[----:B0-----:R-:W-:-:S04]  /*25d0*/  F2FP.F16.F32.PACK_AB R0, RZ, R0 ;  /* 0x00000000ff00723e */ /* 0x001fc800000000ff */
[----:B------:R-:W-:Y:S01]  /*25e0*/  PRMT R17, R0, 0x7610, R17 ;  /* 0x0000761000117816 */ /* 0x000fe20000000011 */
[----:B------:R-:W-:Y:S06]  /*25f0*/  BRA `(.L_x_1031) ;  /* 0x0000000c00687947 */ /* 0x000fec0003800000 */
.L_x_1027:
        /* <DEDUP_REMOVED lines=9> */
.L_x_1035:
[----:B------:R0:W5:Y:S01]  /*2690*/  LDG.E.U16 R17, desc[UR36][R2.64] ;  /* 0x0000002402117981 */ /* 0x000162000c1e1500 */
[----:B------:R-:W-:Y:S05]  /*26a0*/  BRA `(.L_x_1031) ;  /* 0x0000000c003c7947 */ /* 0x000fea0003800000 */
.L_x_1034:
        /* <DEDUP_REMOVED lines=9> */
.L_x_1037:
[----:B------:R1:W5:Y:S01]  /*2740*/  LDG.E.U16 R17, desc[UR36][R2.64] ;  /* 0x0000002402117981 */ /* 0x000362000c1e1500 */
[----:B------:R-:W-:Y:S05]  /*2750*/  BRA `(.L_x_1031) ;  /* 0x0000000c00107947 */ /* 0x000fea0003800000 */
.L_x_1036:
        /* <DEDUP_REMOVED lines=9> */
.L_x_1026:
        /* <DEDUP_REMOVED lines=14> */
.L_x_1040:
        /* <DEDUP_REMOVED lines=9> */
.L_x_1039:
        /* <DEDUP_REMOVED lines=28> */
.L_x_1042:
        /* <DEDUP_REMOVED lines=15> */
.L_x_1041:
[----:B------:R-:W2:Y:S02]  /*2c10*/  LDG.E.U16 R0, desc[UR36][R2.64] ;  /* 0x0000002402007981 */ /* 0x000ea4000c1e1500 */
[----:B--2---:R-:W-:-:S05]  /*2c20*/  IMAD.U32 R0, R0, 0x10000, RZ ;  /* 0x0001000000007824 */ /* 0x004fca00078e00ff */
[----:B------:R-:W-:-:S04]  /*2c30*/  F2FP.F16.F32.PACK_AB R0, RZ, R0 ;  /* 0x00000000ff00723e */ /* 0x000fc800000000ff */
[----:B------:R-:W-:Y:S01]  /*2c40*/  PRMT R17, R0, 0x7610, R17 ;  /* 0x0000761000117816 */ /* 0x000fe20000000011 */
[----:B------:R-:W-:Y:S06]  /*2c50*/  BRA `(.L_x_1031) ;  /* 0x0000000400d07947 */ /* 0x000fec0003800000 */
.L_x_1038:
        /* <DEDUP_REMOVED lines=13> */
.L_x_1045:
        /* <DEDUP_REMOVED lines=21> */
.L_x_1049:
[----:B------:R-:W-:Y:S05]  /*2e80*/  BSYNC B1 ;  /* 0x0000000000017941 */ /* 0x000fea0003800000 */
.L_x_1048:
[----:B------:R-:W-:Y:S01]  /*2e90*/  LEA R3, R0, 0x3b800000, 0x17 ;  /* 0x3b80000000037811 */ /* 0x000fe200078eb8ff */
[----:B------:R-:W-:-:S05]  /*2ea0*/  IMAD.SHL.U32 R0, R2, 0x100000, RZ ;  /* 0x0010000002007824 */ /* 0x000fca00078e00ff */
[----:B------:R-:W-:-:S07]  /*2eb0*/  LOP3.LUT R0, R3, R0, R4, 0xfe, !PT ;  /* 0x0000000003007212 */ /* 0x000fce00078efe04 */
.L_x_1047:
[----:B------:R-:W-:Y:S05]  /*2ec0*/  BSYNC B0 ;  /* 0x0000000000007941 */ /* 0x000fea0003800000 */
.L_x_1046:
[----:B------:R-:W-:-:S04]  /*2ed0*/  F2FP.F16.F32.PACK_AB R0, RZ, R0 ;  /* 0x00000000ff00723e */ /* 0x000fc800000000ff */
[----:B------:R-:W-:Y:S01]  /*2ee0*/  PRMT R17, R0, 0x7610, R17 ;  /* 0x0000761000117816 */ /* 0x000fe20000000011 */
[----:B------:R-:W-:Y:S06]  /*2ef0*/  BRA `(.L_x_1031) ;  /* 0x0000000400287947 */ /* 0x000fec0003800000 */
.L_x_1044:
        /* <DEDUP_REMOVED lines=21> */
.L_x_1053:
[----:B------:R-:W-:Y:S05]  /*3050*/  BSYNC B1 ;  /* 0x0000000000017941 */ /* 0x000fea0003800000 */
.L_x_1052:
[----:B------:R-:W-:Y:S01]  /*3060*/  LEA R3, R0, 0x37800000, 0x17 ;  /* 0x3780000000037811 */ /* 0x000fe200078eb8ff */
[----:B------:R-:W-:-:S05]  /*3070*/  IMAD.SHL.U32 R0, R2, 0x200000, RZ ;  /* 0x0020000002007824 */ /* 0x000fca00078e00ff */
[----:B------:R-:W-:-:S07]  /*3080*/  LOP3.LUT R0, R3, R0, R4, 0xfe, !PT ;  /* 0x0000000003007212 */ /* 0x000fce00078efe04 */
.L_x_1051:
[----:B------:R-:W-:Y:S05]  /*3090*/  BSYNC B0 ;  /* 0x0000000000007941 */ /* 0x000fea0003800000 */
.L_x_1050:
[----:B------:R-:W-:-:S04]  /*30a0*/  F2FP.F16.F32.PACK_AB R0, RZ, R0 ;  /* 0x00000000ff00723e */ /* 0x000fc800000000ff */
[----:B------:R-:W-:Y:S01]  /*30b0*/  PRMT R17, R0, 0x7610, R17 ;  /* 0x0000761000117816 */ /* 0x000fe20000000011 */
[----:B------:R-:W-:Y:S06]  /*30c0*/  BRA `(.L_x_1031) ;  /* 0x0000000000b47947 */ /* 0x000fec0003800000 */
.L_x_1043:
        /* <DEDUP_REMOVED lines=14> */
.L_x_1057:
[----:B------:R-:W-:Y:S05]  /*31b0*/  BSYNC B0 ;  /* 0x0000000000007941 */ /* 0x000fea0003800000 */
.L_x_1056:
[----:B------:R-:W-:-:S04]  /*31c0*/  F2FP.F16.F32.PACK_AB R0, RZ, R0 ;  /* 0x00000000ff00723e */ /* 0x000fc800000000ff */
[----:B------:R-:W-:Y:S01]  /*31d0*/  PRMT R17, R0, 0x7610, R17 ;  /* 0x0000761000117816 */ /* 0x000fe20000000011 */
[----:B------:R-:W-:Y:S06]  /*31e0*/  BRA `(.L_x_1031) ;  /* 0x00000000006c7947 */ /* 0x000fec0003800000 */
.L_x_1030:
        /* <DEDUP_REMOVED lines=16> */
.L_x_1058:
[----:B------:R-:W-:Y:S01]  /*32f0*/  PRMT R17, RZ, 0x7610, R17 ;  /* 0x00007610ff117816 */ /* 0x000fe20000000011 */
[----:B------:R-:W-:Y:S06]  /*3300*/  BRA `(.L_x_1031) ;  /* 0x0000000000247947 */ /* 0x000fec0003800000 */
.L_x_1055:
[----:B------:R-:W2:Y:S02]  /*3310*/  LDG.E.64 R2, desc[UR36][R2.64] ;  /* 0x0000002402027981 */ /* 0x000ea4000c1e1b00 */
[----:B--2---:R-:W0:Y:S02]  /*3320*/  I2F.U64 R0, R2 ;  /* 0x0000000200007312 */ /* 0x004e240000301000 */
[----:B0-----:R-:W-:-:S04]  /*3330*/  F2FP.F16.F32.PACK_AB R0, RZ, R0 ;  /* 0x00000000ff00723e */ /* 0x001fc800000000ff */
[----:B------:R-:W-:Y:S01]  /*3340*/  PRMT R17, R0, 0x7610, R17 ;  /* 0x0000761000117816 */ /* 0x000fe20000000011 */
[----:B------:R-:W-:Y:S06]  /*3350*/  BRA `(.L_x_1031) ;  /* 0x0000000000107947 */ /* 0x000fec0003800000 */
.L_x_1054:
[----:B------:R-:W2:Y:S02]  /*3360*/  LDG.E R2, desc[UR36][R2.64] ;  /* 0x0000002402027981 */ /* 0x000ea4000c1e1900 */
[----:B--2---:R-:W-:-:S04]  /*3370*/  I2FP.F32.U32 R0, R2 ;  /* 0x0000000200007245 */ /* 0x004fc80000201000 */
[----:B------:R-:W-:-:S04]  /*3380*/  F2FP.F16.F32.PACK_AB R0, RZ, R0 ;  /* 0x00000000ff00723e */ /* 0x000fc800000000ff */
[----:B------:R-:W-:-:S07]  /*3390*/  PRMT R17, R0, 0x7610, R17 ;  /* 0x0000761000117816 */ /* 0x000fce0000000011 */
.L_x_1031:
[----:B------:R-:W-:-:S07]  /*33a0*/  VIADD R16, R16, 0x80 ;  /* 0x0000008010107836 */ /* 0x000fce0000000000 */
.L_x_1025:
[----:B------:R-:W-:Y:S05]  /*33b0*/  BSYNC B6 ;  /* 0x0000000000067941 */ /* 0x000fea0003800000 */
.L_x_1024:
[----:B------:R-:W-:Y:S01]  /*33c0*/  ISETP.GE.AND P0, PT, R16, R23, PT ;  /* 0x000000171000720c */ /* 0x000fe20003f06270 */
[----:B------:R-:W-:-:S12]  /*33d0*/  BSSY B6, `(.L_x_1059) ;  /* 0x000010c000067945 */ /* 0x000fd80003800000 */
[----:B------:R-:W-:Y:S05]  /*33e0*/  @P0 BRA `(.L_x_1060) ;  /* 0x0000001000280947 */ /* 0x000fea0003800000 */
[----:B01----:R-:W0:Y:S01]  /*33f0*/  LDC.64 R2, c[0x0][0x238] ;  /* 0x00008e00ff027b82 */ /* 0x003e220000000a00 */
        /* <DEDUP_REMOVED lines=21> */
.L_x_1064:
[----:B------:R-:W2:Y:S02]  /*3550*/  LDG.E.U8 R2, desc[UR36][R2.64] ;  /* 0x0000002402027981 */ /* 0x000ea4000c1e1100 */
[----:B--2---:R-:W-:-:S04]  /*3560*/  I2FP.F32.U32 R0, R2 ;  /* 0x0000000200007245 */ /* 0x004fc80000201000 */
[----:B------:R-:W-:-:S04]  /*3570*/  F2FP.F16.F32.PACK_AB R0, RZ, R0 ;  /* 0x00000000ff00723e */ /* 0x000fc800000000ff */
[----:B------:R-:W-:Y:S01]  /*3580*/  PRMT R18, R0, 0x7610, R18 ;  /* 0x0000761000127816 */ /* 0x000fe20000000012 */
[----:B------:R-:W-:Y:S06]  /*3590*/  BRA `(.L_x_1060) ;  /* 0x0000000c00bc7947 */ /* 0x000fec0003800000 */
.L_x_1063:
        /* <DEDUP_REMOVED lines=11> */
.L_x_1067:
[----:B------:R-:W2:Y:S02]  /*3650*/  LDG.E R2, desc[UR36][R2.64] ;  /* 0x0000002402027981 */ /* 0x000ea4000c1e1900 */
[----:B--2---:R-:W-:-:S04]  /*3660*/  I2FP.F32.S32 R0, R2 ;  /* 0x0000000200007245 */ /* 0x004fc80000201400 */
[----:B------:R-:W-:-:S04]  /*3670*/  F2FP.F16.F32.PACK_AB R0, RZ, R0 ;  /* 0x00000000ff00723e */ /* 0x000fc800000000ff */
[----:B------:R-:W-:Y:S01]  /*3680*/  PRMT R18, R0, 0x7610, R18 ;  /* 0x0000761000127816 */ /* 0x000fe20000000012 */
[----:B------:R-:W-:Y:S06]  /*3690*/  BRA `(.L_x_1060) ;  /* 0x0000000c007c7947 */ /* 0x000fec0003800000 */
.L_x_1066:
[----:B------:R-:W2:Y:S02]  /*36a0*/  LDG.E.U16 R2, desc[UR36][R2.64] ;  /* 0x0000002402027981 */ /* 0x000ea4000c1e1500 */
[----:B--2---:R-:W0:Y:S02]  /*36b0*/  I2F.S16 R0, R2 ;  /* 0x0000000200007306 */ /* 0x004e240000101400 */
[----:B0-----:R-:W-:-:S04]  /*36c0*/  F2FP.F16.F32.PACK_AB R0, RZ, R0 ;  /* 0x00000000ff00723e */ /* 0x001fc800000000ff */
[----:B------:R-:W-:Y:S01]  /*36d0*/  PRMT R18, R0, 0x7610, R18 ;  /* 0x0000761000127816 */ /* 0x000fe20000000012 */
[----:B------:R-:W-:Y:S06]  /*36e0*/  BRA `(.L_x_1060) ;  /* 0x0000000c00687947 */ /* 0x000fec0003800000 */
.L_x_1062:
        /* <DEDUP_REMOVED lines=9> */
.L_x_1069:
[----:B------:R2:W5:Y:S01]  /*3780*/  LDG.E.U16 R18, desc[UR36][R2.64] ;  /* 0x0000002402127981 */ /* 0x000562000c1e1500 */
[----:B------:R-:W-:Y:S05]  /*3790*/  BRA `(.L_x_1060) ;  /* 0x0000000c003c7947 */ /* 0x000fea0003800000 */
.L_x_1068:
        /* <DEDUP_REMOVED lines=9> */
.L_x_1071:
[----:B------:R3:W5:Y:S01]  /*3830*/  LDG.E.U16 R18, desc[UR36][R2.64] ;  /* 0x0000002402127981 */ /* 0x000762000c1e1500 */
[----:B------:R-:W-:Y:S05]  /*3840*/  BRA `(.L_x_1060) ;  /* 0x0000000c00107947 */ /* 0x000fea0003800000 */
.L_x_1070:
        /* <DEDUP_REMOVED lines=9> */
.L_x_1061:
        /* <DEDUP_REMOVED lines=14> */
.L_x_1074:
        /* <DEDUP_REMOVED lines=9> */
.L_x_1073:
        /* <DEDUP_REMOVED lines=28> */
.L_x_1076:
        /* <DEDUP_REMOVED lines=15> */
.L_x_1075:
[----:B------:R-:W2:Y:S02]  /*3d00*/  LDG.E.U16 R0, desc[UR36][R2.64] ;  /* 0x0000002402007981 */ /* 0x000ea4000c1e1500 */
[----:B--2---:R-:W-:-:S05]  /*3d10*/  IMAD.U32 R0, R0, 0x10000, RZ ;  /* 0x0001000000007824 */ /* 0x004fca00078e00ff */
[----:B------:R-:W-:-:S04]  /*3d20*/  F2FP.F16.F32.PACK_AB R0, RZ, R0 ;  /* 0x00000000ff00723e */ /* 0x000fc800000000ff */
[----:B------:R-:W-:Y:S01]  /*3d30*/  PRMT R18, R0, 0x7610, R18 ;  /* 0x0000761000127816 */ /* 0x000fe20000000012 */
[----:B------:R-:W-:Y:S06]  /*3d40*/  BRA `(.L_x_1060) ;  /* 0x0000000400d07947 */ /* 0x000fec0003800000 */
.L_x_1072:
        /* <DEDUP_REMOVED lines=13> */
.L_x_1079:
        /* <DEDUP_REMOVED lines=21> */
.L_x_1083:
[----:B------:R-:W-:Y:S05]  /*3f70*/  BSYNC B1 ;  /* 0x0000000000017941 */ /* 0x000fea0003800000 */
.L_x_1082:
[----:B------:R-:W-:Y:S01]  /*3f80*/  LEA R3, R0, 0x3b800000, 0x17 ;  /* 0x3b80000000037811 */ /* 0x000fe200078eb8ff */
[----:B------:R-:W-:-:S05]  /*3f90*/  IMAD.SHL.U32 R0, R2, 0x100000, RZ ;  /* 0x0010000002007824 */ /* 0x000fca00078e00ff */
[----:B------:R-:W-:-:S07]  /*3fa0*/  LOP3.LUT R0, R3, R0, R4, 0xfe, !PT ;  /* 0x0000000003007212 */ /* 0x000fce00078efe04 */
.L_x_1081:
[----:B------:R-:W-:Y:S05]  /*3fb0*/  BSYNC B0 ;  /* 0x0000000000007941 */ /* 0x000fea0003800000 */
.L_x_1080:
[----:B------:R-:W-:-:S04]  /*3fc0*/  F2FP.F16.F32.PACK_AB R0, RZ, R0 ;  /* 0x00000000ff00723e */ /* 0x000fc800000000ff */
[----:B------:R-:W-:Y:S01]  /*3fd0*/  PRMT R18, R0, 0x7610, R18 ;  /* 0x0000761000127816 */ /* 0x000fe20000000012 */
[----:B------:R-:W-:Y:S06]  /*3fe0*/  BRA `(.L_x_1060) ;  /* 0x0000000400287947 */ /* 0x000fec0003800000 */
.L_x_1078:
        /* <DEDUP_REMOVED lines=21> */
.L_x_1087:
[----:B------:R-:W-:Y:S05]  /*4140*/  BSYNC B1 ;  /* 0x0000000000017941 */ /* 0x000fea0003800000 */
.L_x_1086:
[----:B------:R-:W-:Y:S01]  /*4150*/  LEA R3, R0, 0x37800000, 0x17 ;  /* 0x3780000000037811 */ /* 0x000fe200078eb8ff */
[----:B------:R-:W-:-:S05]  /*4160*/  IMAD.SHL.U32 R0, R2, 0x200000, RZ ;  /* 0x0020000002007824 */ /* 0x000fca00078e00ff */
[----:B------:R-:W-:-:S07]  /*4170*/  LOP3.LUT R0, R3, R0, R4, 0xfe, !PT ;  /* 0x0000000003007212 */ /* 0x000fce00078efe04 */
.L_x_1085:
[----:B------:R-:W-:Y:S05]  /*4180*/  BSYNC B0 ;  /* 0x0000000000007941 */ /* 0x000fea0003800000 */
.L_x_1084:
[----:B------:R-:W-:-:S04]  /*4190*/  F2FP.F16.F32.PACK_AB R0, RZ, R0 ;  /* 0x00000000ff00723e */ /* 0x000fc800000000ff */
[----:B------:R-:W-:Y:S01]  /*41a0*/  PRMT R18, R0, 0x7610, R18 ;  /* 0x0000761000127816 */ /* 0x000fe20000000012 */
[----:B------:R-:W-:Y:S06]  /*41b0*/  BRA `(.L_x_1060) ;  /* 0x0000000000b47947 */ /* 0x000fec0003800000 */
.L_x_1077:
        /* <DEDUP_REMOVED lines=14> */
.L_x_1091:
[----:B------:R-:W-:Y:S05]  /*42a0*/  BSYNC B0 ;  /* 0x0000000000007941 */ /* 0x000fea0003800000 */
.L_x_1090:
[----:B------:R-:W-:-:S04]  /*42b0*/  F2FP.F16.F32.PACK_AB R0, RZ, R0 ;  /* 0x00000000ff00723e */ /* 0x000fc800000000ff */
[----:B------:R-:W-:Y:S01]  /*42c0*/  PRMT R18, R0, 0x7610, R18 ;  /* 0x0000761000127816 */ /* 0x000fe20000000012 */
[----:B------:R-:W-:Y:S06]  /*42d0*/  BRA `(.L_x_1060) ;  /* 0x00000000006c7947 */ /* 0x000fec0003800000 */
.L_x_1065:
        /* <DEDUP_REMOVED lines=16> */
.L_x_1092:
[----:B------:R-:W-:Y:S01]  /*43e0*/  PRMT R18, RZ, 0x7610, R18 ;  /* 0x00007610ff127816 */ /* 0x000fe20000000012 */
[----:B------:R-:W-:Y:S06]  /*43f0*/  BRA `(.L_x_1060) ;  /* 0x0000000000247947 */ /* 0x000fec0003800000 */
.L_x_1089:
[----:B------:R-:W2:Y:S02]  /*4400*/  LDG.E.64 R2, desc[UR36][R2.64] ;  /* 0x0000002402027981 */ /* 0x000ea4000c1e1b00 */
[----:B--2---:R-:W0:Y:S02]  /*4410*/  I2F.U64 R0, R2 ;  /* 0x0000000200007312 */ /* 0x004e240000301000 */
[----:B0-----:R-:W-:-:S04]  /*4420*/  F2FP.F16.F32.PACK_AB R0, RZ, R0 ;  /* 0x00000000ff00723e */ /* 0x001fc800000000ff */
[----:B------:R-:W-:Y:S01]  /*4430*/  PRMT R18, R0, 0x7610, R18 ;  /* 0x0000761000127816 */ /* 0x000fe20000000012 */
[----:B------:R-:W-:Y:S06]  /*4440*/  BRA `(.L_x_1060) ;  /* 0x0000000000107947 */ /* 0x000fec0003800000 */
.L_x_1088:
[----:B------:R-:W2:Y:S02]  /*4450*/  LDG.E R2, desc[UR36][R2.64] ;  /* 0x0000002402027981 */ /* 0x000ea4000c1e1900 */
[----:B--2---:R-:W-:-:S04]  /*4460*/  I2FP.F32.U32 R0, R2 ;  /* 0x0000000200007245 */ /* 0x004fc80000201000 */
[----:B------:R-:W-:-:S04]  /*4470*/  F2FP.F16.F32.PACK_AB R0, RZ, R0 ;  /* 0x00000000ff00723e */ /* 0x000fc800000000ff */
[----:B------:R-:W-:-:S07]  /*4480*/  PRMT R18, R0, 0x7610, R18 ;  /* 0x0000761000127816 */ /* 0x000fce0000000012 */
.L_x_1060:
[----:B------:R-:W-:Y:S05]  /*4490*/  BSYNC B6 ;  /* 0x0000000000067941 */ /* 0x000fea0003800000 */
.L_x_1059:
[----:B------:R-:W4:Y:S01]  /*44a0*/  LDC R0, c[0x0][0x218] ;  /* 0x00008600ff007b82 */ /* 0x000f220000000800 */
[----:B------:R-:W-:Y:S01]  /*44b0*/  BSSY B0, `(.L_x_1093) ;  /* 0x0000074000007945 */ /* 0x000fe20003800000 */
[----:B----4-:R-:W-:-:S13]  /*44c0*/  ISETP.NE.AND P0, PT, R0, RZ, PT ;  /* 0x000000ff0000720c */ /* 0x010fda0003f05270 */
[----:B------:R-:W-:Y:S05]  /*44d0*/  @!P0 BRA `(.L_x_1094) ;  /* 0x0000000400408947 */ /* 0x000fea0003800000 */
[----:B------:R-:W-:-:S13]  /*44e0*/  ISETP.NE.AND P0, PT, R0, 0x1, PT ;  /* 0x000000010000780c */ /* 0x000fda0003f05270 */
[----:B------:R-:W-:Y:S05]  /*44f0*/  @P0 BRA `(.L_x_1095) ;  /* 0x00000000008c0947 */ /* 0x000fea0003800000 */
[----:B------:R-:W4:Y:S01]  /*4500*/  S2R R16, SR_TID.X ;  /* 0x0000000000107919 */ /* 0x000f220000002100 */
[----:B0123-5:R-:W-:Y:S02]  /*4510*/  HADD2.F32 R2, -RZ, R19.H0_H0 ;  /* 0x20000013ff027230 */ /* 0x02ffe40000004100 */
[----:B------:R-:W-:Y:S02]  /*4520*/  HADD2.F32 R3, -RZ, R17.H0_H0 ;  /* 0x20000011ff037230 */ /* 0x000fe40000004100 */
[----:B------:R-:W-:Y:S01]  /*4530*/  HADD2.F32 R0, -RZ, R22.H0_H0 ;  /* 0x20000016ff007230 */ /* 0x000fe20000004100 */
[----:B------:R-:W-:Y:S01]  /*4540*/  FSETP.GTU.FTZ.AND P1, PT, |R2|, +INF , PT ;  /* 0x7f8000000200780b */ /* 0x000fe20003f3c200 */
[----:B------:R-:W-:Y:S01]  /*4550*/  HADD2.F32 R5, -RZ, R18.H0_H0 ;  /* 0x20000012ff057230 */ /* 0x000fe20000004100 */
[----:B------:R-:W-:Y:S02]  /*4560*/  FSETP.GTU.FTZ.AND P2, PT, |R3|, +INF , PT ;  /* 0x7f8000000300780b */ /* 0x000fe40003f5c200 */
[----:B------:R-:W-:-:S02]  /*4570*/  FSETP.GTU.FTZ.AND P0, PT, |R0|, +INF , PT ;  /* 0x7f8000000000780b */ /* 0x000fc40003f1c200 */
[----:B------:R-:W-:Y:S01]  /*4580*/  FSETP.GTU.FTZ.AND P3, PT, |R5|, +INF , PT ;  /* 0x7f8000000500780b */ /* 0x000fe20003f7c200 */
[C---:B----4-:R-:W-:Y:S01]  /*4590*/  VIADD R6, R16.reuse, 0x80 ;  /* 0x0000008010067836 */ /* 0x050fe20000000000 */
        /* <DEDUP_REMOVED lines=11> */
[----:B------:R-:W-:Y:S02]  /*4650*/  @!P1 F2FP.F16.F32.PACK_AB R2, RZ, R2 ;  /* 0x00000002ff02923e */ /* 0x000fe400000000ff */
[----:B-1----:R-:W-:Y:S02]  /*4660*/  @!P2 FMNMX.FTZ R3, R3, R6, PT ;  /* 0x000000060303a209 */ /* 0x002fe40003810000 */
[----:B------:R-:W-:Y:S02]  /*4670*/  @!P1 PRMT R19, R2, 0x7610, R19 ;  /* 0x0000761002139816 */ /* 0x000fe40000000013 */
[----:B------:R-:W-:Y:S02]  /*4680*/  @!P2 F2FP.F16.F32.PACK_AB R3, RZ, R3 ;  /* 0x00000003ff03a23e */ /* 0x000fe400000000ff */
[----:B--2---:R-:W-:Y:S02]  /*4690*/  @!P0 FMNMX.FTZ R0, R0, R7, PT ;  /* 0x0000000700008209 */ /* 0x004fe40003810000 */
[----:B------:R-:W-:-:S02]  /*46a0*/  @!P2 PRMT R17, R3, 0x7610, R17 ;  /* 0x000076100311a816 */ /* 0x000fc40000000011 */
[----:B------:R-:W-:-:S04]  /*46b0*/  @!P0 F2FP.F16.F32.PACK_AB R0, RZ, R0 ;  /* 0x00000000ff00823e */ /* 0x000fc800000000ff */
[----:B------:R-:W-:Y:S01]  /*46c0*/  @!P0 PRMT R22, R0, 0x7610, R22 ;  /* 0x0000761000168816 */ /* 0x000fe20000000016 */
[----:B------:R-:W-:Y:S06]  /*46d0*/  @P3 BRA `(.L_x_1096) ;  /* 0x0000000400443947 */ /* 0x000fec0003800000 */
[----:B------:R-:W-:Y:S02]  /*46e0*/  ULDC UR4, c[0x0][0x21c] ;  /* 0x0000870000047ab9 */ /* 0x000fe40000000800 */
[----:B------:R-:W-:-:S04]  /*46f0*/  FMNMX.FTZ R5, R5, UR4, PT ;  /* 0x0000000405057c09 */ /* 0x000fc8000b810000 */
[----:B------:R-:W-:-:S04]  /*4700*/  F2FP.F16.F32.PACK_AB R5, RZ, R5 ;  /* 0x00000005ff05723e */ /* 0x000fc800000000ff */
[----:B------:R-:W-:Y:S01]  /*4710*/  PRMT R18, R5, 0x7610, R18 ;  /* 0x0000761005127816 */ /* 0x000fe20000000012 */
[----:B------:R-:W-:Y:S06]  /*4720*/  BRA `(.L_x_1096) ;  /* 0x0000000400307947 */ /* 0x000fec0003800000 */
.L_x_1095:
        /* <DEDUP_REMOVED lines=27> */
[----:B------:R-:W-:Y:S02]  /*48e0*/  @!P1 F2FP.F16.F32.PACK_AB R2, RZ, R2 ;  /* 0x00000002ff02923e */ /* 0x000fe400000000ff */
[----:B0-----:R-:W-:Y:S02]  /*48f0*/  @!P2 FMNMX.FTZ R3, R3, R4, PT ;  /* 0x000000040303a209 */ /* 0x001fe40003810000 */
[----:B------:R-:W-:Y:S02]  /*4900*/  @!P1 PRMT R19, R2, 0x7610, R19 ;  /* 0x0000761002139816 */ /* 0x000fe40000000013 */
[----:B------:R-:W-:Y:S02]  /*4910*/  @!P2 F2FP.F16.F32.PACK_AB R3, RZ, R3 ;  /* 0x00000003ff03a23e */ /* 0x000fe400000000ff */
[----:B-1----:R-:W-:Y:S02]  /*4920*/  @!P0 FMNMX.FTZ R0, R0, R5, PT ;  /* 0x0000000500008209 */ /* 0x002fe40003810000 */
[----:B------:R-:W-:-:S02]  /*4930*/  @!P2 PRMT R17, R3, 0x7610, R17 ;  /* 0x000076100311a816 */ /* 0x000fc40000000011 */
[----:B------:R-:W-:-:S04]  /*4940*/  @!P0 F2FP.F16.F32.PACK_AB R0, RZ, R0 ;  /* 0x00000000ff00823e */ /* 0x000fc800000000ff */
[----:B------:R-:W-:Y:S01]  /*4950*/  @!P0 PRMT R22, R0, 0x7610, R22 ;  /* 0x0000761000168816 */ /* 0x000fe20000000016 */
[----:B------:R-:W-:Y:S06]  /*4960*/  @P3 BRA `(.L_x_1096) ;  /* 0x0000000000a03947 */ /* 0x000fec0003800000 */
[----:B------:R-:W-:Y:S02]  /*4970*/  ULDC UR4, c[0x0][0x21c] ;  /* 0x0000870000047ab9 */ /* 0x000fe40000000800 */
[----:B------:R-:W-:Y:S01]  /*4980*/  FMNMX.FTZ R0, R8, UR4, !PT ;  /* 0x0000000408007c09 */ /* 0x000fe2000f810000 */
[----:B------:R-:W-:-:S03]  /*4990*/  ULDC UR4, c[0x0][0x220] ;  /* 0x0000880000047ab9 */ /* 0x000fc60000000800 */
[----:B------:R-:W-:-:S04]  /*49a0*/  FMNMX.FTZ R0, R0, UR4, PT ;  /* 0x0000000400007c09 */ /* 0x000fc8000b810000 */
[----:B------:R-:W-:-:S04]  /*49b0*/  F2FP.F16.F32.PACK_AB R0, RZ, R0 ;  /* 0x00000000ff00723e */ /* 0x000fc800000000ff */
[----:B------:R-:W-:Y:S01]  /*49c0*/  PRMT R18, R0, 0x7610, R18 ;  /* 0x0000761000127816 */ /* 0x000fe20000000012 */
[----:B------:R-:W-:Y:S06]  /*49d0*/  BRA `(.L_x_1096) ;  /* 0x0000000000847947 */ /* 0x000fec0003800000 */
.L_x_1094:
[----:B------:R-:W0:Y:S01]  /*49e0*/  S2R R16, SR_TID.X ;  /* 0x0000000000107919 */ /* 0x000e220000002100 */
[----:B-----5:R-:W-:Y:S02]  /*49f0*/  HADD2.F32 R4, -RZ, R19.H0_H0 ;  /* 0x20000013ff047230 */ /* 0x020fe40000004100 */
[----:B------:R-:W-:Y:S02]  /*4a00*/  HADD2.F32 R7, -RZ, R17.H0_H0 ;  /* 0x20000011ff077230 */ /* 0x000fe40000004100 */
[----:B------:R-:W-:Y:S01]  /*4a10*/  HADD2.F32 R9, -RZ, R18.H0_H0 ;  /* 0x20000012ff097230 */ /* 0x000fe20000004100 */
[----:B------:R-:W-:Y:S01]  /*4a20*/  FSETP.GTU.FTZ.AND P0, PT, |R4|, +INF , PT ;  /* 0x7f8000000400780b */ /* 0x000fe20003f1c200 */
[----:B------:R-:W-:Y:S01]  /*4a30*/  HADD2.F32 R0, -RZ, R22.H0_H0 ;  /* 0x20000016ff007230 */ /* 0x000fe20000004100 */
[----:B------:R-:W-:Y:S02]  /*4a40*/  FSETP.GTU.FTZ.AND P1, PT, |R7|, +INF , PT ;  /* 0x7f8000000700780b */ /* 0x000fe40003f3c200 */
[----:B------:R-:W-:-:S02]  /*4a50*/  FSETP.GTU.FTZ.AND P3, PT, |R9|, +INF , PT ;  /* 0x7f8000000900780b */ /* 0x000fc40003f7c200 */
[----:B------:R-:W-:Y:S01]  /*4a60*/  FSETP.GTU.FTZ.AND P2, PT, |R0|, +INF , PT ;  /* 0x7f8000000000780b */ /* 0x000fe20003f5c200 */
[C---:B0123--:R-:W-:Y:S01]  /*4a70*/  VIADD R2, R16.reuse, 0x80 ;  /* 0x0000008010027836 */ /* 0x04ffe20000000000 */
        /* <DEDUP_REMOVED lines=12> */
[----:B------:R-:W-:Y:S02]  /*4b40*/  @!P0 F2FP.F16.F32.PACK_AB R5, RZ, R5 ;  /* 0x00000005ff05823e */ /* 0x000fe400000000ff */
[----:B-1----:R-:W-:Y:S02]  /*4b50*/  @!P1 FMNMX.FTZ R2, R7, R2, !PT ;  /* 0x0000000207029209 */ /* 0x002fe40007810000 */
[----:B------:R-:W-:Y:S02]  /*4b60*/  @!P0 PRMT R19, R5, 0x7610, R19 ;  /* 0x0000761005138816 */ /* 0x000fe40000000013 */
[----:B------:R-:W-:Y:S02]  /*4b70*/  @!P1 F2FP.F16.F32.PACK_AB R2, RZ, R2 ;  /* 0x00000002ff02923e */ /* 0x000fe400000000ff */
[----:B--2---:R-:W-:Y:S02]  /*4b80*/  @!P3 FMNMX.FTZ R6, R9, R6, !PT ;  /* 0x000000060906b209 */ /* 0x004fe40007810000 */
[----:B------:R-:W-:-:S02]  /*4b90*/  @!P1 PRMT R17, R2, 0x7610, R17 ;  /* 0x0000761002119816 */ /* 0x000fc40000000011 */
[----:B------:R-:W-:Y:S02]  /*4ba0*/  @!P3 F2FP.F16.F32.PACK_AB R6, RZ, R6 ;  /* 0x00000006ff06b23e */ /* 0x000fe400000000ff */
[----:B---3--:R-:W-:Y:S02]  /*4bb0*/  @!P2 FMNMX.FTZ R3, R0, R3, !PT ;  /* 0x000000030003a209 */ /* 0x008fe40007810000 */
[----:B------:R-:W-:Y:S02]  /*4bc0*/  @!P3 PRMT R18, R6, 0x7610, R18 ;  /* 0x000076100612b816 */ /* 0x000fe40000000012 */
[----:B------:R-:W-:-:S04]  /*4bd0*/  @!P2 F2FP.F16.F32.PACK_AB R3, RZ, R3 ;  /* 0x00000003ff03a23e */ /* 0x000fc800000000ff */
[----:B------:R-:W-:-:S07]  /*4be0*/  @!P2 PRMT R22, R3, 0x7610, R22 ;  /* 0x000076100316a816 */ /* 0x000fce0000000016 */
.L_x_1096:
[----:B------:R-:W-:Y:S05]  /*4bf0*/  BSYNC B0 ;  /* 0x0000000000007941 */ /* 0x000fea0003800000 */
.L_x_1093:
        /* <DEDUP_REMOVED lines=21> */
[----:B------:R-:W-:-:S04]  /*4d50*/  HADD2.F32 R22, -RZ, R22.H0_H0 ;  /* 0x20000016ff167230 */ /* 0x000fc80000004100 */
[----:B------:R-:W0:Y:S02]  /*4d60*/  F2I.FTZ.TRUNC.NTZ R3, R22 ;  /* 0x0000001600037305 */ /* 0x000e24000021f100 */
[----:B0-----:R0:W-:Y:S01]  /*4d70*/  STG.E.U8 desc[UR36][R8.64], R3 ;  /* 0x0000000308007986 */ /* 0x0011e2000c101124 */
[----:B------:R-:W-:Y:S05]  /*4d80*/  BRA `(.L_x_1104) ;  /* 0x0000000c00947947 */ /* 0x000fea0003800000 */
.L_x_1102:
[----:B------:R-:W-:-:S06]  /*4d90*/  HADD2.F32 R5, -RZ, R22.H0_H0 ;  /* 0x20000016ff057230 */ /* 0x000fcc0000004100 */
[----:B------:R-:W0:Y:S02]  /*4da0*/  F2I.S64.TRUNC R4, R5 ;  /* 0x0000000500047311 */ /* 0x000e24000020d900 */
[----:B0-----:R0:W-:Y:S01]  /*4db0*/  STG.E.U8 desc[UR36][R8.64], R4 ;  /* 0x0000000408007986 */ /* 0x0011e2000c101124 */
[----:B------:R-:W-:Y:S05]  /*4dc0*/  BRA `(.L_x_1104) ;  /* 0x0000000c00847947 */ /* 0x000fea0003800000 */
.L_x_1101:
        /* <DEDUP_REMOVED lines=10> */
.L_x_1106:
[----:B------:R-:W-:-:S04]  /*4e70*/  HADD2.F32 R22, -RZ, R22.H0_H0 ;  /* 0x20000016ff167230 */ /* 0x000fc80000004100 */
[----:B------:R-:W0:Y:S02]  /*4e80*/  F2I.FTZ.TRUNC.NTZ R3, R22 ;  /* 0x0000001600037305 */ /* 0x000e24000021f100 */
[----:B0-----:R0:W-:Y:S01]  /*4e90*/  STG.E desc[UR36][R8.64], R3 ;  /* 0x0000000308007986 */ /* 0x0011e2000c101924 */
[----:B------:R-:W-:Y:S05]  /*4ea0*/  BRA `(.L_x_1104) ;  /* 0x0000000c004c7947 */ /* 0x000fea0003800000 */
.L_x_1105:
[----:B------:R-:W-:-:S04]  /*4eb0*/  HADD2.F32 R22, -RZ, R22.H0_H0 ;  /* 0x20000016ff167230 */ /* 0x000fc80000004100 */
[----:B------:R-:W0:Y:S02]  /*4ec0*/  F2I.FTZ.TRUNC.NTZ R3, R22 ;  /* 0x0000001600037305 */ /* 0x000e24000021f100 */
[----:B0-----:R0:W-:Y:S01]  /*4ed0*/  STG.E.U16 desc[UR36][R8.64], R3 ;  /* 0x0000000308007986 */ /* 0x0011e2000c101524 */
[----:B------:R-:W-:Y:S05]  /*4ee0*/  BRA `(.L_x_1104) ;  /* 0x0000000c003c7947 */ /* 0x000fea0003800000 */
.L_x_1100:
        /* <DEDUP_REMOVED lines=9> */
.L_x_1108:
[----:B------:R0:W-:Y:S01]  /*4f80*/  STG.E.U16 desc[UR36][R8.64], R22 ;  /* 0x0000001608007986 */ /* 0x0001e2000c101524 */
[----:B------:R-:W-:Y:S05]  /*4f90*/  BRA `(.L_x_1104) ;  /* 0x0000000c00107947 */ /* 0x000fea0003800000 */
.L_x_1107:
        /* <DEDUP_REMOVED lines=10> */
.L_x_1110:
[----:B------:R-:W-:-:S05]  /*5040*/  HADD2.F32 R0, -RZ, R22.H0_H0 ;  /* 0x20000016ff007230 */ /* 0x000fca0000004100 */
[----:B------:R-:W-:-:S04]  /*5050*/  F2FP.F16.F32.PACK_AB R0, RZ, R0 ;  /* 0x00000000ff00723e */ /* 0x000fc800000000ff */
[----:B------:R-:W-:-:S05]  /*5060*/  PRMT R0, R0, 0x5410, RZ ;  /* 0x0000541000007816 */ /* 0x000fca00000000ff */
[----:B------:R0:W-:Y:S01]  /*5070*/  STG.E desc[UR36][R8.64], R0 ;  /* 0x0000000008007986 */ /* 0x0001e2000c101924 */
[----:B------:R-:W-:Y:S05]  /*5080*/  BRA `(.L_x_1104) ;  /* 0x0000000800d47947 */ /* 0x000fea0003800000 */
.L_x_1109:
[----:B------:R-:W-:-:S05]  /*5090*/  HADD2.F32 R4, -RZ, R22.H0_H0 ;  /* 0x20000016ff047230 */ /* 0x000fca0000004100 */
[----:B------:R-:W-:-:S06]  /*50a0*/  FMUL.FTZ R4, R4, 1 ;  /* 0x3f80000004047820 */ /* 0x000fcc0000410000 */
[----:B------:R-:W0:Y:S02]  /*50b0*/  F2F.F64.F32 R4, R4 ;  /* 0x0000000400047310 */ /* 0x000e240000201800 */
[----:B0-----:R0:W-:Y:S01]  /*50c0*/  STG.E.64 desc[UR36][R8.64], R4 ;  /* 0x0000000408007986 */ /* 0x0011e2000c101b24 */
[----:B------:R-:W-:Y:S05]  /*50d0*/  BRA `(.L_x_1104) ;  /* 0x0000000800c07947 */ /* 0x000fea0003800000 */
.L_x_1099:
        /* <DEDUP_REMOVED lines=13> */
.L_x_1113:
[----:B------:R-:W-:Y:S01]  /*51b0*/  HADD2.F32 R22, -RZ, R22.H0_H0 ;  /* 0x20000016ff167230 */ /* 0x000fe20000004100 */
[----:B------:R-:W-:-:S04]  /*51c0*/  CS2R R6, SRZ ;  /* 0x0000000000067805 */ /* 0x000fc8000001ff00 */
[----:B------:R-:W-:-:S06]  /*51d0*/  FMUL.FTZ R4, R22, 1 ;  /* 0x3f80000016047820 */ /* 0x000fcc0000410000 */
[----:B------:R-:W0:Y:S02]  /*51e0*/  F2F.F64.F32 R4, R4 ;  /* 0x0000000400047310 */ /* 0x000e240000201800 */
[----:B0-----:R0:W-:Y:S01]  /*51f0*/  STG.E.128 desc[UR36][R8.64], R4 ;  /* 0x0000000408007986 */ /* 0x0011e2000c101d24 */
[----:B------:R-:W-:Y:S05]  /*5200*/  BRA `(.L_x_1104) ;  /* 0x0000000800747947 */ /* 0x000fea0003800000 */
.L_x_1112:
        /* <DEDUP_REMOVED lines=21> */
.L_x_1117:
[----:B------:R-:W-:Y:S05]  /*5360*/  BSYNC B0 ;  /* 0x0000000000007941 */ /* 0x000fea0003800000 */
.L_x_1116:
[----:B------:R-:W-:-:S05]  /*5370*/  LOP3.LUT R5, R0, R5, RZ, 0xfc, !PT ;  /* 0x0000000500057212 */ /* 0x000fca00078efcff */
[----:B------:R0:W-:Y:S01]  /*5380*/  STG.E.U8 desc[UR36][R8.64], R5 ;  /* 0x0000000508007986 */ /* 0x0001e2000c101124 */
[----:B------:R-:W-:Y:S05]  /*5390*/  BRA `(.L_x_1104) ;  /* 0x0000000800107947 */ /* 0x000fea0003800000 */
.L_x_1115:
        /* <DEDUP_REMOVED lines=13> */
.L_x_1119:
[----:B------:R-:W-:Y:S01]  /*5470*/  IMAD.MOV.U32 R0, RZ, RZ, 0x7f ;  /* 0x0000007fff007424 */ /* 0x000fe200078e00ff */
[----:B------:R-:W-:-:S04]  /*5480*/  ISETP.GT.U32.AND P0, PT, R3, 0x7f800000, PT ;  /* 0x7f8000000300780c */ /* 0x000fc80003f04070 */
[----:B------:R-:W-:-:S09]  /*5490*/  SEL R0, R0, 0x7c, P0 ;  /* 0x0000007c00007807 */ /* 0x000fd20000000000 */
.L_x_1120:
[----:B------:R-:W-:Y:S05]  /*54a0*/  BSYNC B0 ;  /* 0x0000000000007941 */ /* 0x000fea0003800000 */
.L_x_1118:
[----:B------:R-:W-:-:S04]  /*54b0*/  LOP3.LUT R3, R5, 0x80000000, RZ, 0xc0, !PT ;  /* 0x8000000005037812 */ /* 0x000fc800078ec0ff */
[----:B------:R-:W-:-:S04]  /*54c0*/  SHF.R.U32.HI R3, RZ, 0x18, R3 ;  /* 0x00000018ff037819 */ /* 0x000fc80000011603 */
[----:B------:R-:W-:-:S05]  /*54d0*/  LOP3.LUT R3, R0, R3, RZ, 0xfc, !PT ;  /* 0x0000000300037212 */ /* 0x000fca00078efcff */
[----:B------:R0:W-:Y:S01]  /*54e0*/  STG.E.U8 desc[UR36][R8.64], R3 ;  /* 0x0000000308007986 */ /* 0x0001e2000c101124 */
[----:B------:R-:W-:Y:S05]  /*54f0*/  BRA `(.L_x_1104) ;  /* 0x0000000400b87947 */ /* 0x000fea0003800000 */
.L_x_1114:
[----:B------:R-:W-:-:S05]  /*5500*/  HADD2.F32 R0, -RZ, R22.H0_H0 ;  /* 0x20000016ff007230 */ /* 0x000fca0000004100 */
[----:B------:R-:W-:-:S05]  /*5510*/  F2FP.BF16.F32.PACK_AB R0, RZ, R0 ;  /* 0x00000000ff00723e */ /* 0x000fca00000010ff */
[----:B------:R0:W-:Y:S01]  /*5520*/  STG.E.U16 desc[UR36][R8.64], R0 ;  /* 0x0000000008007986 */ /* 0x0001e2000c101524 */
[----:B------:R-:W-:Y:S05]  /*5530*/  BRA `(.L_x_1104) ;  /* 0x0000000400a87947 */ /* 0x000fea0003800000 */
.L_x_1111:
        /* <DEDUP_REMOVED lines=12> */
.L_x_1123:
        /* <DEDUP_REMOVED lines=17> */
.L_x_1126:
[----:B------:R-:W-:-:S04]  /*5710*/  LOP3.LUT R3, R5, 0x80000000, RZ, 0xc0, !PT ;  /* 0x8000000005037812 */ /* 0x000fc800078ec0ff */
[----:B------:R-:W-:-:S04]  /*5720*/  SHF.R.U32.HI R3, RZ, 0x18, R3 ;  /* 0x00000018ff037819 */ /* 0x000fc80000011603 */
[----:B------:R-:W-:-:S04]  /*5730*/  LOP3.LUT R0, R0, R3, RZ, 0xfc, !PT ;  /* 0x0000000300007212 */ /* 0x000fc800078efcff */
[----:B------:R-:W-:-:S07]  /*5740*/  PRMT R4, R0, 0x7610, R4 ;  /* 0x0000761000047816 */ /* 0x000fce0000000004 */
.L_x_1125:
[----:B------:R-:W-:Y:S05]  /*5750*/  BSYNC B0 ;  /* 0x0000000000007941 */ /* 0x000fea0003800000 */
.L_x_1124:
[----:B------:R3:W-:Y:S01]  /*5760*/  STG.E.U8 desc[UR36][R8.64], R4 ;  /* 0x0000000408007986 */ /* 0x0007e2000c101124 */
[----:B------:R-:W-:Y:S05]  /*5770*/  BRA `(.L_x_1104) ;  /* 0x0000000400187947 */ /* 0x000fea0003800000 */
.L_x_1122:
        /* <DEDUP_REMOVED lines=17> */
.L_x_1129:
[----:B------:R-:W-:-:S04]  /*5890*/  LOP3.LUT R3, R5, 0x80000000, RZ, 0xc0, !PT ;  /* 0x8000000005037812 */ /* 0x000fc800078ec0ff */
[----:B------:R-:W-:-:S04]  /*58a0*/  SHF.R.U32.HI R3, RZ, 0x18, R3 ;  /* 0x00000018ff037819 */ /* 0x000fc80000011603 */
[----:B------:R-:W-:-:S04]  /*58b0*/  LOP3.LUT R0, R0, R3, RZ, 0xfc, !PT ;  /* 0x0000000300007212 */ /* 0x000fc800078efcff */
[----:B------:R-:W-:-:S07]  /*58c0*/  PRMT R4, R0, 0x7610, R4 ;  /* 0x0000761000047816 */ /* 0x000fce0000000004 */
.L_x_1128:
[----:B------:R-:W-:Y:S05]  /*58d0*/  BSYNC B0 ;  /* 0x0000000000007941 */ /* 0x000fea0003800000 */
.L_x_1127:
[----:B------:R0:W-:Y:S01]  /*58e0*/  STG.E.U8 desc[UR36][R8.64], R4 ;  /* 0x0000000408007986 */ /* 0x0001e2000c101124 */
[----:B------:R-:W-:Y:S05]  /*58f0*/  BRA `(.L_x_1104) ;  /* 0x0000000000b87947 */ /* 0x000fea0003800000 */
.L_x_1121:
[----:B------:R-:W-:-:S13]  /*5900*/  ISETP.NE.AND P0, PT, R0, 0x1c, PT ;  /* 0x0000001c0000780c */ /* 0x000fda0003f05270 */
[----:B------:R-:W-:Y:S05]  /*5910*/  @!P0 BRA `(.L_x_1130) ;  /* 0x0000000000a48947 */ /* 0x000fea0003800000 */
[----:B------:R-:W-:-:S13]  /*5920*/  ISETP.NE.AND P0, PT, R0, 0x1d, PT ;  /* 0x0000001d0000780c */ /* 0x000fda0003f05270 */
[----:B------:R-:W-:Y:S05]  /*5930*/  @!P0 BRA `(.L_x_1131) ;  /* 0x00000000008c8947 */ /* 0x000fea0003800000 */
[----:B------:R-:W-:-:S13]  /*5940*/  ISETP.NE.AND P0, PT, R0, 0x2c, PT ;  /* 0x0000002c0000780c */ /* 0x000fda0003f05270 */
[----:B------:R-:W-:Y:S05]  /*5950*/  @P0 BRA `(.L_x_1103) ;  /* 0x0000000000400947 */ /* 0x000fea0003800000 */
[----:B------:R-:W-:-:S05]  /*5960*/  HADD2.F32 R22, -RZ, R22.H0_H0 ;  /* 0x20000016ff167230 */ /* 0x000fca0000004100 */
        /* <DEDUP_REMOVED lines=15> */
.L_x_1103:
        /* <DEDUP_REMOVED lines=16> */
.L_x_1132:
[----:B------:R-:W-:Y:S05]  /*5b60*/  BRA `(.L_x_1104) ;  /* 0x00000000001c7947 */ /* 0x000fea0003800000 */
.L_x_1131:
[----:B------:R-:W-:-:S06]  /*5b70*/  HADD2.F32 R4, -RZ, R22.H0_H0 ;  /* 0x20000016ff047230 */ /* 0x000fcc0000004100 */
[----:B------:R-:W0:Y:S02]  /*5b80*/  F2I.U64.TRUNC R4, R4 ;  /* 0x0000000400047311 */ /* 0x000e24000020d800 */
[----:B0-----:R2:W-:Y:S01]  /*5b90*/  STG.E.64 desc[UR36][R8.64], R4 ;  /* 0x0000000408007986 */ /* 0x0015e2000c101b24 */
[----:B------:R-:W-:Y:S05]  /*5ba0*/  BRA `(.L_x_1104) ;  /* 0x00000000000c7947 */ /* 0x000fea0003800000 */
.L_x_1130:
[----:B------:R-:W-:-:S04]  /*5bb0*/  HADD2.F32 R22, -RZ, R22.H0_H0 ;  /* 0x20000016ff167230 */ /* 0x000fc80000004100 */
[----:B------:R-:W0:Y:S02]  /*5bc0*/  F2I.FTZ.U32.TRUNC.NTZ R3, R22 ;  /* 0x0000001600037305 */ /* 0x000e24000021f000 */
[----:B0-----:R0:W-:Y:S02]  /*5bd0*/  STG.E desc[UR36][R8.64], R3 ;  /* 0x0000000308007986 */ /* 0x0011e4000c101924 */
.L_x_1104:
[----:B------:R-:W-:-:S07]  /*5be0*/  VIADD R16, R16, 0x80 ;  /* 0x0000008010107836 */ /* 0x000fce0000000000 */
.L_x_1098:
[----:B------:R-:W-:Y:S05]  /*5bf0*/  BSYNC B6 ;  /* 0x0000000000067941 */ /* 0x000fea0003800000 */
.L_x_1097:
        /* <DEDUP_REMOVED lines=25> */
.L_x_1138:
[----:B------:R-:W-:-:S06]  /*5d90*/  HADD2.F32 R5, -RZ, R19.H0_H0 ;  /* 0x20000013ff057230 */ /* 0x000fcc0000004100 */
[----:B------:R-:W0:Y:S02]  /*5da0*/  F2I.S64.TRUNC R4, R5 ;  /* 0x0000000500047311 */ /* 0x000e24000020d900 */
[----:B0-----:R0:W-:Y:S01]  /*5db0*/  STG.E.U8 desc[UR36][R8.64], R4 ;  /* 0x0000000408007986 */ /* 0x0011e2000c101124 */
[----:B------:R-:W-:Y:S05]  /*5dc0*/  BRA `(.L_x_1140) ;  /* 0x0000000c00847947 */ /* 0x000fea0003800000 */
.L_x_1137:
        /* <DEDUP_REMOVED lines=10> */
.L_x_1142:
[----:B------:R-:W-:-:S06]  /*5e70*/  HADD2.F32 R19, -RZ, R19.H0_H0 ;  /* 0x20000013ff137230 */ /* 0x000fcc0000004100 */
[----:B------:R-:W0:Y:S02]  /*5e80*/  F2I.FTZ.TRUNC.NTZ R19, R19 ;  /* 0x0000001300137305 */ /* 0x000e24000021f100 */
[----:B0-----:R0:W-:Y:S01]  /*5e90*/  STG.E desc[UR36][R8.64], R19 ;  /* 0x0000001308007986 */ /* 0x0011e2000c101924 */
[----:B------:R-:W-:Y:S05]  /*5ea0*/  BRA `(.L_x_1140) ;  /* 0x0000000c004c7947 */ /* 0x000fea0003800000 */
.L_x_1141:
[----:B------:R-:W-:-:S06]  /*5eb0*/  HADD2.F32 R19, -RZ, R19.H0_H0 ;  /* 0x20000013ff137230 */ /* 0x000fcc0000004100 */
[----:B------:R-:W0:Y:S02]  /*5ec0*/  F2I.FTZ.TRUNC.NTZ R19, R19 ;  /* 0x0000001300137305 */ /* 0x000e24000021f100 */
[----:B0-----:R0:W-:Y:S01]  /*5ed0*/  STG.E.U16 desc[UR36][R8.64], R19 ;  /* 0x0000001308007986 */ /* 0x0011e2000c101524 */
[----:B------:R-:W-:Y:S05]  /*5ee0*/  BRA `(.L_x_1140) ;  /* 0x0000000c003c7947 */ /* 0x000fea0003800000 */
.L_x_1136:
        /* <DEDUP_REMOVED lines=9> */
.L_x_1144:
[----:B------:R0:W-:Y:S01]  /*5f80*/  STG.E.U16 desc[UR36][R8.64], R19 ;  /* 0x0000001308007986 */ /* 0x0001e2000c101524 */
[----:B------:R-:W-:Y:S05]  /*5f90*/  BRA `(.L_x_1140) ;  /* 0x0000000c00107947 */ /* 0x000fea0003800000 */
.L_x_1143:
        /* <DEDUP_REMOVED lines=10> */
.L_x_1146:
[----:B------:R-:W-:-:S05]  /*6040*/  HADD2.F32 R0, -RZ, R19.H0_H0 ;  /* 0x20000013ff007230 */ /* 0x000fca0000004100 */
[----:B------:R-:W-:-:S04]  /*6050*/  F2FP.F16.F32.PACK_AB R0, RZ, R0 ;  /* 0x00000000ff00723e */ /* 0x000fc800000000ff */
[----:B------:R-:W-:-:S05]  /*6060*/  PRMT R0, R0, 0x5410, RZ ;  /* 0x0000541000007816 */ /* 0x000fca00000000ff */
[----:B------:R0:W-:Y:S01]  /*6070*/  STG.E desc[UR36][R8.64], R0 ;  /* 0x0000000008007986 */ /* 0x0001e2000c101924 */
[----:B------:R-:W-:Y:S05]  /*6080*/  BRA `(.L_x_1140) ;  /* 0x0000000800d47947 */ /* 0x000fea0003800000 */
.L_x_1145:
[----:B------:R-:W-:-:S05]  /*6090*/  HADD2.F32 R4, -RZ, R19.H0_H0 ;  /* 0x20000013ff047230 */ /* 0x000fca0000004100 */
[----:B------:R-:W-:-:S06]  /*60a0*/  FMUL.FTZ R4, R4, 1 ;  /* 0x3f80000004047820 */ /* 0x000fcc0000410000 */
[----:B------:R-:W0:Y:S02]  /*60b0*/  F2F.F64.F32 R4, R4 ;  /* 0x0000000400047310 */ /* 0x000e240000201800 */
[----:B0-----:R0:W-:Y:S01]  /*60c0*/  STG.E.64 desc[UR36][R8.64], R4 ;  /* 0x0000000408007986 */ /* 0x0011e2000c101b24 */
[----:B------:R-:W-:Y:S05]  /*60d0*/  BRA `(.L_x_1140) ;  /* 0x0000000800c07947 */ /* 0x000fea0003800000 */
.L_x_1135:
        /* <DEDUP_REMOVED lines=13> */
.L_x_1149:
[----:B------:R-:W-:Y:S01]  /*61b0*/  HADD2.F32 R19, -RZ, R19.H0_H0 ;  /* 0x20000013ff137230 */ /* 0x000fe20000004100 */
[----:B------:R-:W-:-:S04]  /*61c0*/  CS2R R6, SRZ ;  /* 0x0000000000067805 */ /* 0x000fc8000001ff00 */
[----:B------:R-:W-:-:S06]  /*61d0*/  FMUL.FTZ R4, R19, 1 ;  /* 0x3f80000013047820 */ /* 0x000fcc0000410000 */
[----:B------:R-:W0:Y:S02]  /*61e0*/  F2F.F64.F32 R4, R4 ;  /* 0x0000000400047310 */ /* 0x000e240000201800 */
[----:B0-----:R0:W-:Y:S01]  /*61f0*/  STG.E.128 desc[UR36][R8.64], R4 ;  /* 0x0000000408007986 */ /* 0x0011e2000c101d24 */
[----:B------:R-:W-:Y:S05]  /*6200*/  BRA `(.L_x_1140) ;  /* 0x0000000800747947 */ /* 0x000fea0003800000 */
.L_x_1148:
        /* <DEDUP_REMOVED lines=21> */
.L_x_1153:
[----:B------:R-:W-:Y:S05]  /*6360*/  BSYNC B0 ;  /* 0x0000000000007941 */ /* 0x000fea0003800000 */
.L_x_1152:
[----:B------:R-:W-:-:S05]  /*6370*/  LOP3.LUT R5, R0, R5, RZ, 0xfc, !PT ;  /* 0x0000000500057212 */ /* 0x000fca00078efcff */
[----:B------:R0:W-:Y:S01]  /*6380*/  STG.E.U8 desc[UR36][R8.64], R5 ;  /* 0x0000000508007986 */ /* 0x0001e2000c101124 */
[----:B------:R-:W-:Y:S05]  /*6390*/  BRA `(.L_x_1140) ;  /* 0x0000000800107947 */ /* 0x000fea0003800000 */
.L_x_1151:
        /* <DEDUP_REMOVED lines=13> */
.L_x_1155:
[----:B------:R-:W-:Y:S01]  /*6470*/  IMAD.MOV.U32 R0, RZ, RZ, 0x7f ;  /* 0x0000007fff007424 */ /* 0x000fe200078e00ff */
[----:B------:R-:W-:-:S04]  /*6480*/  ISETP.GT.U32.AND P0, PT, R3, 0x7f800000, PT ;  /* 0x7f8000000300780c */ /* 0x000fc80003f04070 */
[----:B------:R-:W-:-:S09]  /*6490*/  SEL R0, R0, 0x7c, P0 ;  /* 0x0000007c00007807 */ /* 0x000fd20000000000 */
.L_x_1156:
[----:B------:R-:W-:Y:S05]  /*64a0*/  BSYNC B0 ;  /* 0x0000000000007941 */ /* 0x000fea0003800000 */
.L_x_1154:
[----:B------:R-:W-:-:S04]  /*64b0*/  LOP3.LUT R3, R19, 0x80000000, RZ, 0xc0, !PT ;  /* 0x8000000013037812 */ /* 0x000fc800078ec0ff */
[----:B------:R-:W-:-:S04]  /*64c0*/  SHF.R.U32.HI R3, RZ, 0x18, R3 ;  /* 0x00000018ff037819 */ /* 0x000fc80000011603 */
[----:B------:R-:W-:-:S05]  /*64d0*/  LOP3.LUT R3, R0, R3, RZ, 0xfc, !PT ;  /* 0x0000000300037212 */ /* 0x000fca00078efcff */
[----:B------:R0:W-:Y:S01]  /*64e0*/  STG.E.U8 desc[UR36][R8.64], R3 ;  /* 0x0000000308007986 */ /* 0x0001e2000c101124 */
[----:B------:R-:W-:Y:S05]  /*64f0*/  BRA `(.L_x_1140) ;  /* 0x0000000400b87947 */ /* 0x000fea0003800000 */
.L_x_1150:
[----:B------:R-:W-:-:S05]  /*6500*/  HADD2.F32 R0, -RZ, R19.H0_H0 ;  /* 0x20000013ff007230 */ /* 0x000fca0000004100 */
[----:B------:R-:W-:-:S05]  /*6510*/  F2FP.BF16.F32.PACK_AB R0, RZ, R0 ;  /* 0x00000000ff00723e */ /* 0x000fca00000010ff */
[----:B------:R0:W-:Y:S01]  /*6520*/  STG.E.U16 desc[UR36][R8.64], R0 ;  /* 0x0000000008007986 */ /* 0x0001e2000c101524 */
[----:B------:R-:W-:Y:S05]  /*6530*/  BRA `(.L_x_1140) ;  /* 0x0000000400a87947 */ /* 0x000fea0003800000 */
.L_x_1147:
        /* <DEDUP_REMOVED lines=12> */
.L_x_1159:
        /* <DEDUP_REMOVED lines=17> */
.L_x_1162:
[----:B------:R-:W-:-:S04]  /*6710*/  LOP3.LUT R3, R19, 0x80000000, RZ, 0xc0, !PT ;  /* 0x8000000013037812 */ /* 0x000fc800078ec0ff */
[----:B------:R-:W-:-:S04]  /*6720*/  SHF.R.U32.HI R3, RZ, 0x18, R3 ;  /* 0x00000018ff037819 */ /* 0x000fc80000011603 */
[----:B------:R-:W-:-:S04]  /*6730*/  LOP3.LUT R0, R0, R3, RZ, 0xfc, !PT ;  /* 0x0000000300007212 */ /* 0x000fc800078efcff */
[----:B------:R-:W-:-:S07]  /*6740*/  PRMT R4, R0, 0x7610, R4 ;  /* 0x0000761000047816 */ /* 0x000fce0000000004 */
.L_x_1161:
[----:B------:R-:W-:Y:S05]  /*6750*/  BSYNC B0 ;  /* 0x0000000000007941 */ /* 0x000fea0003800000 */
.L_x_1160:
[----:B------:R3:W-:Y:S01]  /*6760*/  STG.E.U8 desc[UR36][R8.64], R4 ;  /* 0x0000000408007986 */ /* 0x0007e2000c101124 */
[----:B------:R-:W-:Y:S05]  /*6770*/  BRA `(.L_x_1140) ;  /* 0x0000000400187947 */ /* 0x000fea0003800000 */
.L_x_1158:
        /* <DEDUP_REMOVED lines=17> */
.L_x_1165:
[----:B------:R-:W-:-:S04]  /*6890*/  LOP3.LUT R3, R19, 0x80000000, RZ, 0xc0, !PT ;  /* 0x8000000013037812 */ /* 0x000fc800078ec0ff */
[----:B------:R-:W-:-:S04]  /*68a0*/  SHF.R.U32.HI R3, RZ, 0x18, R3 ;  /* 0x00000018ff037819 */ /* 0x000fc80000011603 */
[----:B------:R-:W-:-:S04]  /*68b0*/  LOP3.LUT R0, R0, R3, RZ, 0xfc, !PT ;  /* 0x0000000300007212 */ /* 0x000fc800078efcff */
[----:B------:R-:W-:-:S07]  /*68c0*/  PRMT R4, R0, 0x7610, R4 ;  /* 0x0000761000047816 */ /* 0x000fce0000000004 */
.L_x_1164:
[----:B------:R-:W-:Y:S05]  /*68d0*/  BSYNC B0 ;  /* 0x0000000000007941 */ /* 0x000fea0003800000 */
.L_x_1163:
[----:B------:R0:W-:Y:S01]  /*68e0*/  STG.E.U8 desc[UR36][R8.64], R4 ;  /* 0x0000000408007986 */ /* 0x0001e2000c101124 */
[----:B------:R-:W-:Y:S05]  /*68f0*/  BRA `(.L_x_1140) ;  /* 0x0000000000b87947 */ /* 0x000fea0003800000 */
.L_x_1157:
        /* <DEDUP_REMOVED lines=22> */
.L_x_1139:
        /* <DEDUP_REMOVED lines=16> */
.L_x_1168:
[----:B------:R-:W-:Y:S05]  /*6b60*/  BRA `(.L_x_1140) ;  /* 0x00000000001c7947 */ /* 0x000fea0003800000 */
.L_x_1167:
[----:B------:R-:W-:-:S06]  /*6b70*/  HADD2.F32 R4, -RZ, R19.H0_H0 ;  /* 0x20000013ff047230 */ /* 0x000fcc0000004100 */
[----:B------:R-:W0:Y:S02]  /*6b80*/  F2I.U64.TRUNC R4, R4 ;  /* 0x0000000400047311 */ /* 0x000e24000020d800 */
[----:B0-----:R1:W-:Y:S01]  /*6b90*/  STG.E.64 desc[UR36][R8.64], R4 ;  /* 0x0000000408007986 */ /* 0x0013e2000c101b24 */
[----:B------:R-:W-:Y:S05]  /*6ba0*/  BRA `(.L_x_1140) ;  /* 0x00000000000c7947 */ /* 0x000fea0003800000 */
.L_x_1166:
[----:B------:R-:W-:-:S06]  /*6bb0*/  HADD2.F32 R19, -RZ, R19.H0_H0 ;  /* 0x20000013ff137230 */ /* 0x000fcc0000004100 */
[----:B------:R-:W0:Y:S02]  /*6bc0*/  F2I.FTZ.U32.TRUNC.NTZ R19, R19 ;  /* 0x0000001300137305 */ /* 0x000e24000021f000 */
[----:B0-----:R0:W-:Y:S02]  /*6bd0*/  STG.E desc[UR36][R8.64], R19 ;  /* 0x0000001308007986 */ /* 0x0011e4000c101924 */
.L_x_1140:
        /* <DEDUP_REMOVED lines=25> */
.L_x_1172:
[----:B------:R-:W-:-:S06]  /*6d70*/  HADD2.F32 R5, -RZ, R17.H0_H0 ;  /* 0x20000011ff057230 */ /* 0x000fcc0000004100 */
[----:B------:R-:W0:Y:S02]  /*6d80*/  F2I.S64.TRUNC R4, R5 ;  /* 0x0000000500047311 */ /* 0x000e24000020d900 */
[----:B0-----:R0:W-:Y:S01]  /*6d90*/  STG.E.U8 desc[UR36][R8.64], R4 ;  /* 0x0000000408007986 */ /* 0x0011e2000c101124 */
[----:B------:R-:W-:Y:S05]  /*6da0*/  BRA `(.L_x_1174) ;  /* 0x0000000c00847947 */ /* 0x000fea0003800000 */
.L_x_1171:
        /* <DEDUP_REMOVED lines=10> */
.L_x_1176:
[----:B------:R-:W-:-:S06]  /*6e50*/  HADD2.F32 R17, -RZ, R17.H0_H0 ;  /* 0x20000011ff117230 */ /* 0x000fcc0000004100 */
[----:B------:R-:W0:Y:S02]  /*6e60*/  F2I.FTZ.TRUNC.NTZ R17, R17 ;  /* 0x0000001100117305 */ /* 0x000e24000021f100 */
[----:B0-----:R0:W-:Y:S01]  /*6e70*/  STG.E desc[UR36][R8.64], R17 ;  /* 0x0000001108007986 */ /* 0x0011e2000c101924 */
[----:B------:R-:W-:Y:S05]  /*6e80*/  BRA `(.L_x_1174) ;  /* 0x0000000c004c7947 */ /* 0x000fea0003800000 */
.L_x_1175:
[----:B------:R-:W-:-:S06]  /*6e90*/  HADD2.F32 R17, -RZ, R17.H0_H0 ;  /* 0x20000011ff117230 */ /* 0x000fcc0000004100 */
[----:B------:R-:W0:Y:S02]  /*6ea0*/  F2I.FTZ.TRUNC.NTZ R17, R17 ;  /* 0x0000001100117305 */ /* 0x000e24000021f100 */
[----:B0-----:R0:W-:Y:S01]  /*6eb0*/  STG.E.U16 desc[UR36][R8.64], R17 ;  /* 0x0000001108007986 */ /* 0x0011e2000c101524 */
[----:B------:R-:W-:Y:S05]  /*6ec0*/  BRA `(.L_x_1174) ;  /* 0x0000000c003c7947 */ /* 0x000fea0003800000 */
.L_x_1170:
        /* <DEDUP_REMOVED lines=9> */
.L_x_1178:
[----:B------:R0:W-:Y:S01]  /*6f60*/  STG.E.U16 desc[UR36][R8.64], R17 ;  /* 0x0000001108007986 */ /* 0x0001e2000c101524 */
[----:B------:R-:W-:Y:S05]  /*6f70*/  BRA `(.L_x_1174) ;  /* 0x0000000c00107947 */ /* 0x000fea0003800000 */
.L_x_1177:
        /* <DEDUP_REMOVED lines=10> */
.L_x_1180:
[----:B------:R-:W-:-:S05]  /*7020*/  HADD2.F32 R0, -RZ, R17.H0_H0 ;  /* 0x20000011ff007230 */ /* 0x000fca0000004100 */
[----:B------:R-:W-:-:S04]  /*7030*/  F2FP.F16.F32.PACK_AB R0, RZ, R0 ;  /* 0x00000000ff00723e */ /* 0x000fc800000000ff */
[----:B------:R-:W-:-:S05]  /*7040*/  PRMT R0, R0, 0x5410, RZ ;  /* 0x0000541000007816 */ /* 0x000fca00000000ff */
[----:B------:R0:W-:Y:S01]  /*7050*/  STG.E desc[UR36][R8.64], R0 ;  /* 0x0000000008007986 */ /* 0x0001e2000c101924 */
[----:B------:R-:W-:Y:S05]  /*7060*/  BRA `(.L_x_1174) ;  /* 0x0000000800d47947 */ /* 0x000fea0003800000 */
.L_x_1179:
[----:B------:R-:W-:-:S05]  /*7070*/  HADD2.F32 R4, -RZ, R17.H0_H0 ;  /* 0x20000011ff047230 */ /* 0x000fca0000004100 */
[----:B------:R-:W-:-:S06]  /*7080*/  FMUL.FTZ R4, R4, 1 ;  /* 0x3f80000004047820 */ /* 0x000fcc0000410000 */
[----:B------:R-:W0:Y:S02]  /*7090*/  F2F.F64.F32 R4, R4 ;  /* 0x0000000400047310 */ /* 0x000e240000201800 */
[----:B0-----:R0:W-:Y:S01]  /*70a0*/  STG.E.64 desc[UR36][R8.64], R4 ;  /* 0x0000000408007986 */ /* 0x0011e2000c101b24 */
[----:B------:R-:W-:Y:S05]  /*70b0*/  BRA `(.L_x_1174) ;  /* 0x0000000800c07947 */ /* 0x000fea0003800000 */
.L_x_1169:
        /* <DEDUP_REMOVED lines=13> */
.L_x_1183:
[----:B------:R-:W-:Y:S01]  /*7190*/  HADD2.F32 R17, -RZ, R17.H0_H0 ;  /* 0x20000011ff117230 */ /* 0x000fe20000004100 */
[----:B------:R-:W-:-:S04]  /*71a0*/  CS2R R6, SRZ ;  /* 0x0000000000067805 */ /* 0x000fc8000001ff00 */
[----:B------:R-:W-:-:S06]  /*71b0*/  FMUL.FTZ R4, R17, 1 ;  /* 0x3f80000011047820 */ /* 0x000fcc0000410000 */
[----:B------:R-:W0:Y:S02]  /*71c0*/  F2F.F64.F32 R4, R4 ;  /* 0x0000000400047310 */ /* 0x000e240000201800 */
[----:B0-----:R0:W-:Y:S01]  /*71d0*/  STG.E.128 desc[UR36][R8.64], R4 ;  /* 0x0000000408007986 */ /* 0x0011e2000c101d24 */
[----:B------:R-:W-:Y:S05]  /*71e0*/  BRA `(.L_x_1174) ;  /* 0x0000000800747947 */ /* 0x000fea0003800000 */
.L_x_1182:
        /* <DEDUP_REMOVED lines=21> */
.L_x_1187:
[----:B------:R-:W-:Y:S05]  /*7340*/  BSYNC B0 ;  /* 0x0000000000007941 */ /* 0x000fea0003800000 */
.L_x_1186:
[----:B------:R-:W-:-:S05]  /*7350*/  LOP3.LUT R5, R0, R5, RZ, 0xfc, !PT ;  /* 0x0000000500057212 */ /* 0x000fca00078efcff */
[----:B------:R0:W-:Y:S01]  /*7360*/  STG.E.U8 desc[UR36][R8.64], R5 ;  /* 0x0000000508007986 */ /* 0x0001e2000c101124 */
[----:B------:R-:W-:Y:S05]  /*7370*/  BRA `(.L_x_1174) ;  /* 0x0000000800107947 */ /* 0x000fea0003800000 */
.L_x_1185:
        /* <DEDUP_REMOVED lines=13> */
.L_x_1189:
[----:B------:R-:W-:Y:S01]  /*7450*/  IMAD.MOV.U32 R0, RZ, RZ, 0x7f ;  /* 0x0000007fff007424 */ /* 0x000fe200078e00ff */
[----:B------:R-:W-:-:S04]  /*7460*/  ISETP.GT.U32.AND P0, PT, R3, 0x7f800000, PT ;  /* 0x7f8000000300780c */ /* 0x000fc80003f04070 */
[----:B------:R-:W-:-:S09]  /*7470*/  SEL R0, R0, 0x7c, P0 ;  /* 0x0000007c00007807 */ /* 0x000fd20000000000 */
.L_x_1190:
[----:B------:R-:W-:Y:S05]  /*7480*/  BSYNC B0 ;  /* 0x0000000000007941 */ /* 0x000fea0003800000 */
.L_x_1188:
[----:B------:R-:W-:-:S04]  /*7490*/  LOP3.LUT R3, R17, 0x80000000, RZ, 0xc0, !PT ;  /* 0x8000000011037812 */ /* 0x000fc800078ec0ff */
[----:B------:R-:W-:-:S04]  /*74a0*/  SHF.R.U32.HI R3, RZ, 0x18, R3 ;  /* 0x00000018ff037819 */ /* 0x000fc80000011603 */
[----:B------:R-:W-:-:S05]  /*74b0*/  LOP3.LUT R3, R0, R3, RZ, 0xfc, !PT ;  /* 0x0000000300037212 */ /* 0x000fca00078efcff */
[----:B------:R0:W-:Y:S01]  /*74c0*/  STG.E.U8 desc[UR36][R8.64], R3 ;  /* 0x0000000308007986 */ /* 0x0001e2000c101124 */
[----:B------:R-:W-:Y:S05]  /*74d0*/  BRA `(.L_x_1174) ;  /* 0x0000000400b87947 */ /* 0x000fea0003800000 */
.L_x_1184:
[----:B------:R-:W-:-:S05]  /*74e0*/  HADD2.F32 R0, -RZ, R17.H0_H0 ;  /* 0x20000011ff007230 */ /* 0x000fca0000004100 */
[----:B------:R-:W-:-:S05]  /*74f0*/  F2FP.BF16.F32.PACK_AB R0, RZ, R0 ;  /* 0x00000000ff00723e */ /* 0x000fca00000010ff */
[----:B------:R0:W-:Y:S01]  /*7500*/  STG.E.U16 desc[UR36][R8.64], R0 ;  /* 0x0000000008007986 */ /* 0x0001e2000c101524 */
[----:B------:R-:W-:Y:S05]  /*7510*/  BRA `(.L_x_1174) ;  /* 0x0000000400a87947 */ /* 0x000fea0003800000 */
.L_x_1181:
        /* <DEDUP_REMOVED lines=12> */
.L_x_1193:
        /* <DEDUP_REMOVED lines=17> */
.L_x_1196:
[----:B------:R-:W-:-:S04]  /*76f0*/  LOP3.LUT R3, R17, 0x80000000, RZ, 0xc0, !PT ;  /* 0x8000000011037812 */ /* 0x000fc800078ec0ff */
[----:B------:R-:W-:-:S04]  /*7700*/  SHF.R.U32.HI R3, RZ, 0x18, R3 ;  /* 0x00000018ff037819 */ /* 0x000fc80000011603 */
[----:B------:R-:W-:-:S04]  /*7710*/  LOP3.LUT R0, R0, R3, RZ, 0xfc, !PT ;  /* 0x0000000300007212 */ /* 0x000fc800078efcff */
[----:B------:R-:W-:-:S07]  /*7720*/  PRMT R4, R0, 0x7610, R4 ;  /* 0x0000761000047816 */ /* 0x000fce0000000004 */
.L_x_1195:
[----:B------:R-:W-:Y:S05]  /*7730*/  BSYNC B0 ;  /* 0x0000000000007941 */ /* 0x000fea0003800000 */
.L_x_1194:
[----:B------:R3:W-:Y:S01]  /*7740*/  STG.E.U8 desc[UR36][R8.64], R4 ;  /* 0x0000000408007986 */ /* 0x0007e2000c101124 */
[----:B------:R-:W-:Y:S05]  /*7750*/  BRA `(.L_x_1174) ;  /* 0x0000000400187947 */ /* 0x000fea0003800000 */
.L_x_1192:
        /* <DEDUP_REMOVED lines=17> */
.L_x_1199:
[----:B------:R-:W-:-:S04]  /*7870*/  LOP3.LUT R3, R17, 0x80000000, RZ, 0xc0, !PT ;  /* 0x8000000011037812 */ /* 0x000fc800078ec0ff */
[----:B------:R-:W-:-:S04]  /*7880*/  SHF.R.U32.HI R3, RZ, 0x18, R3 ;  /* 0x00000018ff037819 */ /* 0x000fc80000011603 */
[----:B------:R-:W-:-:S04]  /*7890*/  LOP3.LUT R0, R0, R3, RZ, 0xfc, !PT ;  /* 0x0000000300007212 */ /* 0x000fc800078efcff */
[----:B------:R-:W-:-:S07]  /*78a0*/  PRMT R4, R0, 0x7610, R4 ;  /* 0x0000761000047816 */ /* 0x000fce0000000004 */
.L_x_1198:
[----:B------:R-:W-:Y:S05]  /*78b0*/  BSYNC B0 ;  /* 0x0000000000007941 */ /* 0x000fea0003800000 */
.L_x_1197:
[----:B------:R0:W-:Y:S01]  /*78c0*/  STG.E.U8 desc[UR36][R8.64], R4 ;  /* 0x0000000408007986 */ /* 0x0001e2000c101124 */
[----:B------:R-:W-:Y:S05]  /*78d0*/  BRA `(.L_x_1174) ;  /* 0x0000000000b87947 */ /* 0x000fea0003800000 */
.L_x_1191:
        /* <DEDUP_REMOVED lines=22> */
.L_x_1173:
        /* <DEDUP_REMOVED lines=16> */
.L_x_1202:
[----:B------:R-:W-:Y:S05]  /*7b40*/  BRA `(.L_x_1174) ;  /* 0x00000000001c7947 */ /* 0x000fea0003800000 */
.L_x_1201:
[----:B------:R-:W-:-:S06]  /*7b50*/  HADD2.F32 R4, -RZ, R17.H0_H0 ;  /* 0x20000011ff047230 */ /* 0x000fcc0000004100 */
[----:B------:R-:W0:Y:S02]  /*7b60*/  F2I.U64.TRUNC R4, R4 ;  /* 0x0000000400047311 */ /* 0x000e24000020d800 */
[----:B0-----:R0:W-:Y:S01]  /*7b70*/  STG.E.64 desc[UR36][R8.64], R4 ;  /* 0x0000000408007986 */ /* 0x0011e2000c101b24 */
[----:B------:R-:W-:Y:S05]  /*7b80*/  BRA `(.L_x_1174) ;  /* 0x00000000000c7947 */ /* 0x000fea0003800000 */
.L_x_1200:
[----:B------:R-:W-:-:S06]  /*7b90*/  HADD2.F32 R17, -RZ, R17.H0_H0 ;  /* 0x20000011ff117230 */ /* 0x000fcc0000004100 */
[----:B------:R-:W0:Y:S02]  /*7ba0*/  F2I.FTZ.U32.TRUNC.NTZ R17, R17 ;  /* 0x0000001100117305 */ /* 0x000e24000021f000 */
[----:B0-----:R2:W-:Y:S02]  /*7bb0*/  STG.E desc[UR36][R8.64], R17 ;  /* 0x0000001108007986 */ /* 0x0015e4000c101924 */
.L_x_1174:
[----:B------:R-:W-:-:S07]  /*7bc0*/  VIADD R16, R16, 0x80 ;  /* 0x0000008010107836 */ /* 0x000fce0000000000 */
.L_x_1134:
[----:B------:R-:W-:Y:S05]  /*7bd0*/  BSYNC B6 ;  /* 0x0000000000067941 */ /* 0x000fea0003800000 */
.L_x_1133:
        /* <DEDUP_REMOVED lines=21> */
[----:B0-----:R-:W-:Y:S01]  /*7d30*/  STG.E.U8 desc[UR36][R4.64], R3 ;  /* 0x0000000304007986 */ /* 0x001fe2000c101124 */
[----:B------:R-:W-:Y:S05]  /*7d40*/  EXIT ;  /* 0x000000000000794d */ /* 0x000fea0003800000 */
.L_x_1206:
[----:B------:R-:W-:-:S06]  /*7d50*/  HADD2.F32 R3, -RZ, R18.H0_H0 ;  /* 0x20000012ff037230 */ /* 0x000fcc0000004100 */
[----:B------:R-:W0:Y:S02]  /*7d60*/  F2I.S64.TRUNC R2, R3 ;  /* 0x0000000300027311 */ /* 0x000e24000020d900 */
[----:B0-----:R-:W-:Y:S01]  /*7d70*/  STG.E.U8 desc[UR36][R4.64], R2 ;  /* 0x0000000204007986 */ /* 0x001fe2000c101124 */
[----:B------:R-:W-:Y:S05]  /*7d80*/  EXIT ;  /* 0x000000000000794d */ /* 0x000fea0003800000 */
.L_x_1205:
        /* <DEDUP_REMOVED lines=10> */
.L_x_1209:
[----:B------:R-:W-:-:S04]  /*7e30*/  HADD2.F32 R18, -RZ, R18.H0_H0 ;  /* 0x20000012ff127230 */ /* 0x000fc80000004100 */
[----:B------:R-:W0:Y:S02]  /*7e40*/  F2I.FTZ.TRUNC.NTZ R3, R18 ;  /* 0x0000001200037305 */ /* 0x000e24000021f100 */
[----:B0-----:R-:W-:Y:S01]  /*7e50*/  STG.E desc[UR36][R4.64], R3 ;  /* 0x0000000304007986 */ /* 0x001fe2000c101924 */
[----:B------:R-:W-:Y:S05]  /*7e60*/  EXIT ;  /* 0x000000000000794d */ /* 0x000fea0003800000 */
.L_x_1208:
[----:B------:R-:W-:-:S04]  /*7e70*/  HADD2.F32 R18, -RZ, R18.H0_H0 ;  /* 0x20000012ff127230 */ /* 0x000fc80000004100 */
[----:B------:R-:W0:Y:S02]  /*7e80*/  F2I.FTZ.TRUNC.NTZ R3, R18 ;  /* 0x0000001200037305 */ /* 0x000e24000021f100 */
[----:B0-----:R-:W-:Y:S01]  /*7e90*/  STG.E.U16 desc[UR36][R4.64], R3 ;  /* 0x0000000304007986 */ /* 0x001fe2000c101524 */
[----:B------:R-:W-:Y:S05]  /*7ea0*/  EXIT ;  /* 0x000000000000794d */ /* 0x000fea0003800000 */
.L_x_1204:
        /* <DEDUP_REMOVED lines=9> */
.L_x_1211:
[----:B------:R-:W-:Y:S01]  /*7f40*/  STG.E.U16 desc[UR36][R4.64], R18 ;  /* 0x0000001204007986 */ /* 0x000fe2000c101524 */
[----:B------:R-:W-:Y:S05]  /*7f50*/  EXIT ;  /* 0x000000000000794d */ /* 0x000fea0003800000 */
.L_x_1210:
        /* <DEDUP_REMOVED lines=10> */
.L_x_1213:
[----:B------:R-:W-:-:S05]  /*8000*/  HADD2.F32 R0, -RZ, R18.H0_H0 ;  /* 0x20000012ff007230 */ /* 0x000fca0000004100 */
[----:B------:R-:W-:-:S04]  /*8010*/  F2FP.F16.F32.PACK_AB R0, RZ, R0 ;  /* 0x00000000ff00723e */ /* 0x000fc800000000ff */
[----:B------:R-:W-:-:S05]  /*8020*/  PRMT R0, R0, 0x5410, RZ ;  /* 0x0000541000007816 */ /* 0x000fca00000000ff */
[----:B------:R-:W-:Y:S01]  /*8030*/  STG.E desc[UR36][R4.64], R0 ;  /* 0x0000000004007986 */ /* 0x000fe2000c101924 */
[----:B------:R-:W-:Y:S05]  /*8040*/  EXIT ;  /* 0x000000000000794d */ /* 0x000fea0003800000 */
.L_x_1212:
[----:B------:R-:W-:-:S05]  /*8050*/  HADD2.F32 R2, -RZ, R18.H0_H0 ;  /* 0x20000012ff027230 */ /* 0x000fca0000004100 */
[----:B------:R-:W-:-:S06]  /*8060*/  FMUL.FTZ R2, R2, 1 ;  /* 0x3f80000002027820 */ /* 0x000fcc0000410000 */
[----:B------:R-:W0:Y:S02]  /*8070*/  F2F.F64.F32 R2, R2 ;  /* 0x0000000200027310 */ /* 0x000e240000201800 */
[----:B0-----:R-:W-:Y:S01]  /*8080*/  STG.E.64 desc[UR36][R4.64], R2 ;  /* 0x0000000204007986 */ /* 0x001fe2000c101b24 */
[----:B------:R-:W-:Y:S05]  /*8090*/  EXIT ;  /* 0x000000000000794d */ /* 0x000fea0003800000 */
.L_x_1203:
        /* <DEDUP_REMOVED lines=13> */
.L_x_1216:
[----:B------:R-:W-:Y:S01]  /*8170*/  HADD2.F32 R18, -RZ, R18.H0_H0 ;  /* 0x20000012ff127230 */ /* 0x000fe20000004100 */
[----:B------:R-:W-:-:S04]  /*8180*/  CS2R R10, SRZ ;  /* 0x00000000000a7805 */ /* 0x000fc8000001ff00 */
[----:B------:R-:W-:-:S06]  /*8190*/  FMUL.FTZ R8, R18, 1 ;  /* 0x3f80000012087820 */ /* 0x000fcc0000410000 */
[----:B------:R-:W0:Y:S02]  /*81a0*/  F2F.F64.F32 R8, R8 ;  /* 0x0000000800087310 */ /* 0x000e240000201800 */
[----:B0-----:R-:W-:Y:S01]  /*81b0*/  STG.E.128 desc[UR36][R4.64], R8 ;  /* 0x0000000804007986 */ /* 0x001fe2000c101d24 */
[----:B------:R-:W-:Y:S05]  /*81c0*/  EXIT ;  /* 0x000000000000794d */ /* 0x000fea0003800000 */
.L_x_1215:
        /* <DEDUP_REMOVED lines=21> */
.L_x_1220:
[----:B------:R-:W-:Y:S05]  /*8320*/  BSYNC B0 ;  /* 0x0000000000007941 */ /* 0x000fea0003800000 */
.L_x_1219:
[----:B------:R-:W-:-:S05]  /*8330*/  LOP3.LUT R3, R0, R3, RZ, 0xfc, !PT ;  /* 0x0000000300037212 */ /* 0x000fca00078efcff */
[----:B------:R-:W-:Y:S01]  /*8340*/  STG.E.U8 desc[UR36][R4.64], R3 ;  /* 0x0000000304007986 */ /* 0x000fe2000c101124 */
[----:B------:R-:W-:Y:S05]  /*8350*/  EXIT ;  /* 0x000000000000794d */ /* 0x000fea0003800000 */
.L_x_1218:
        /* <DEDUP_REMOVED lines=13> */
.L_x_1222:
[----:B------:R-:W-:Y:S01]  /*8430*/  IMAD.MOV.U32 R0, RZ, RZ, 0x7f ;  /* 0x0000007fff007424 */ /* 0x000fe200078e00ff */
[----:B------:R-:W-:-:S04]  /*8440*/  ISETP.GT.U32.AND P0, PT, R2, 0x7f800000, PT ;  /* 0x7f8000000200780c */ /* 0x000fc80003f04070 */
[----:B------:R-:W-:-:S09]  /*8450*/  SEL R0, R0, 0x7c, P0 ;  /* 0x0000007c00007807 */ /* 0x000fd20000000000 */
.L_x_1223:
[----:B------:R-:W-:Y:S05]  /*8460*/  BSYNC B0 ;  /* 0x0000000000007941 */ /* 0x000fea0003800000 */
.L_x_1221:
[----:B------:R-:W-:-:S04]  /*8470*/  LOP3.LUT R2, R3, 0x80000000, RZ, 0xc0, !PT ;  /* 0x8000000003027812 */ /* 0x000fc800078ec0ff */
[----:B------:R-:W-:-:S04]  /*8480*/  SHF.R.U32.HI R3, RZ, 0x18, R2 ;  /* 0x00000018ff037819 */ /* 0x000fc80000011602 */
[----:B------:R-:W-:-:S05]  /*8490*/  LOP3.LUT R3, R0, R3, RZ, 0xfc, !PT ;  /* 0x0000000300037212 */ /* 0x000fca00078efcff */
[----:B------:R-:W-:Y:S01]  /*84a0*/  STG.E.U8 desc[UR36][R4.64], R3 ;  /* 0x0000000304007986 */ /* 0x000fe2000c101124 */
[----:B------:R-:W-:Y:S05]  /*84b0*/  EXIT ;  /* 0x000000000000794d */ /* 0x000fea0003800000 */
.L_x_1217:
[----:B------:R-:W-:-:S05]  /*84c0*/  HADD2.F32 R0, -RZ, R18.H0_H0 ;  /* 0x20000012ff007230 */ /* 0x000fca0000004100 */
[----:B------:R-:W-:-:S05]  /*84d0*/  F2FP.BF16.F32.PACK_AB R0, RZ, R0 ;  /* 0x00000000ff00723e */ /* 0x000fca00000010ff */
[----:B------:R-:W-:Y:S01]  /*84e0*/  STG.E.U16 desc[UR36][R4.64], R0 ;  /* 0x0000000004007986 */ /* 0x000fe2000c101524 */
[----:B------:R-:W-:Y:S05]  /*84f0*/  EXIT ;  /* 0x000000000000794d */ /* 0x000fea0003800000 */
.L_x_1214:
        /* <DEDUP_REMOVED lines=12> */
.L_x_1226:
        /* <DEDUP_REMOVED lines=17> */
.L_x_1229:
[----:B------:R-:W-:-:S04]  /*86d0*/  LOP3.LUT R2, R7, 0x80000000, RZ, 0xc0, !PT ;  /* 0x8000000007027812 */ /* 0x000fc800078ec0ff */
[----:B------:R-:W-:-:S04]  /*86e0*/  SHF.R.U32.HI R3, RZ, 0x18, R2 ;  /* 0x00000018ff037819 */ /* 0x000fc80000011602 */
[----:B------:R-:W-:-:S04]  /*86f0*/  LOP3.LUT R0, R0, R3, RZ, 0xfc, !PT ;  /* 0x0000000300007212 */ /* 0x000fc800078efcff */
[----:B------:R-:W-:-:S07]  /*8700*/  PRMT R2, R0, 0x7610, R2 ;  /* 0x0000761000027816 */ /* 0x000fce0000000002 */
.L_x_1228:
[----:B------:R-:W-:Y:S05]  /*8710*/  BSYNC B0 ;  /* 0x0000000000007941 */ /* 0x000fea0003800000 */
.L_x_1227:
[----:B------:R-:W-:Y:S01]  /*8720*/  STG.E.U8 desc[UR36][R4.64], R2 ;  /* 0x0000000204007986 */ /* 0x000fe2000c101124 */
[----:B------:R-:W-:Y:S05]  /*8730*/  EXIT ;  /* 0x000000000000794d */ /* 0x000fea0003800000 */
.L_x_1225:
        /* <DEDUP_REMOVED lines=17> */
.L_x_1232:
[----:B------:R-:W-:-:S04]  /*8850*/  LOP3.LUT R2, R7, 0x80000000, RZ, 0xc0, !PT ;  /* 0x8000000007027812 */ /* 0x000fc800078ec0ff */
[----:B------:R-:W-:-:S04]  /*8860*/  SHF.R.U32.HI R3, RZ, 0x18, R2 ;  /* 0x00000018ff037819 */ /* 0x000fc80000011602 */
[----:B------:R-:W-:-:S04]  /*8870*/  LOP3.LUT R0, R0, R3, RZ, 0xfc, !PT ;  /* 0x0000000300007212 */ /* 0x000fc800078efcff */
[----:B------:R-:W-:-:S07]  /*8880*/  PRMT R2, R0, 0x7610, R2 ;  /* 0x0000761000027816 */ /* 0x000fce0000000002 */
.L_x_1231:
[----:B------:R-:W-:Y:S05]  /*8890*/  BSYNC B0 ;  /* 0x0000000000007941 */ /* 0x000fea0003800000 */
.L_x_1230:
[----:B------:R-:W-:Y:S01]  /*88a0*/  STG.E.U8 desc[UR36][R4.64], R2 ;  /* 0x0000000204007986 */ /* 0x000fe2000c101124 */
[----:B------:R-:W-:Y:S05]  /*88b0*/  EXIT ;  /* 0x000000000000794d */ /* 0x000fea0003800000 */
.L_x_1224:
        /* <DEDUP_REMOVED lines=22> */
.L_x_1207:
        /* <DEDUP_REMOVED lines=16> */
.L_x_1235:
[----:B------:R-:W-:Y:S05]  /*8b20*/  EXIT ;  /* 0x000000000000794d */ /* 0x000fea0003800000 */
.L_x_1234:
[----:B------:R-:W-:-:S06]  /*8b30*/  HADD2.F32 R2, -RZ, R18.H0_H0 ;  /* 0x20000012ff027230 */ /* 0x000fcc0000004100 */
[----:B------:R-:W0:Y:S02]  /*8b40*/  F2I.U64.TRUNC R2, R2 ;  /* 0x0000000200027311 */ /* 0x000e24000020d800 */
[----:B0-----:R-:W-:Y:S01]  /*8b50*/  STG.E.64 desc[UR36][R4.64], R2 ;  /* 0x0000000204007986 */ /* 0x001fe2000c101b24 */
[----:B------:R-:W-:Y:S05]  /*8b60*/  EXIT ;  /* 0x000000000000794d */ /* 0x000fea0003800000 */
.L_x_1233:
[----:B------:R-:W-:-:S04]  /*8b70*/  HADD2.F32 R18, -RZ, R18.H0_H0 ;  /* 0x20000012ff127230 */ /* 0x000fc80000004100 */
[----:B------:R-:W0:Y:S02]  /*8b80*/  F2I.FTZ.U32.TRUNC.NTZ R3, R18 ;  /* 0x0000001200037305 */ /* 0x000e24000021f000 */
[----:B0-----:R-:W-:Y:S01]  /*8b90*/  STG.E desc[UR36][R4.64], R3 ;  /* 0x0000000304007986 */ /* 0x001fe2000c101924 */
[----:B------:R-:W-:Y:S05]  /*8ba0*/  EXIT ;  /* 0x000000000000794d */ /* 0x000fea0003800000 */
.L_x_1236:
        /* <DEDUP_REMOVED lines=13> */
.L_x_44383:


//--------------------- .text._ZN2at6native18elementwise_kernelILi128ELi4EZNS0_22gpu_kernel_impl_nocastIZZZNS0_49_GLOBAL__N__657f93f7_16_TensorCompare_cu_71e06f4e19launch_clamp_scalarERNS_18TensorIteratorBaseEN3c106ScalarES7_NS0_6detail11ClampLimitsEENKUlvE_clEvENKUlvE6_clEvEUlNS6_4HalfEE_EEvS5_RKT_EUliE_EEviT1_ --------------------------
	.section	.text._ZN2at6native18elementwise_kernelILi128ELi4EZNS0_22gpu_kernel_impl_nocastIZZZNS0_49_GLOBAL__N__657f93f7_16_TensorCompare_cu_71e06f4e19launch_clamp_scalarERNS_18TensorIteratorBaseEN3c106ScalarES7_NS0_6detail11ClampLimitsEENKUlvE_clEvENKUlvE6_clEvEUlNS6_4HalfEE_EEvS5_RKT_EUliE_EEviT1_,"ax",@progbits
	.align	128
        .global         _ZN2at6native18elementwise_kernelILi128ELi4EZNS0_22gpu_kernel_impl_nocastIZZZNS0_49_GLOBAL__N__657f93f7_16_TensorCompare_cu_71e06f4e19launch_clamp_scalarERNS_18TensorIteratorBaseEN3c106ScalarES7_NS0_6detail11ClampLimitsEENKUlvE_clEvENKUlvE6_clEvEUlNS6_4HalfEE_EEvS5_RKT_EUliE_EEviT1_
        .type           _ZN2at6native18elementwise_kernelILi128ELi4EZNS0_22gpu_kernel_impl_nocastIZZZNS0_49_GLOBAL__N__657f93f7_16_TensorCompare_cu_71e06f4e19launch_clamp_scalarERNS_18TensorIteratorBaseEN3c106ScalarES7_NS0_6detail11ClampLimitsEENKUlvE_clEvENKUlvE6_clEvEUlNS6_4HalfEE_EEvS5_RKT_EUliE_EEviT1_,@function
        .size           _ZN2at6native18elementwise_kernelILi128ELi4EZNS0_22gpu_kernel_impl_nocastIZZZNS0_49_GLOBAL__N__657f93f7_16_TensorCompare_cu_71e06f4e19launch_clamp_scalarERNS_18TensorIteratorBaseEN3c106ScalarES7_NS0_6detail11ClampLimitsEENKUlvE_clEvENKUlvE6_clEvEUlNS6_4HalfEE_EEvS5_RKT_EUliE_EEviT1_,(.L_x_44384 - _ZN2at6native18elementwise_kernelILi128ELi4EZNS0_22gpu_kernel_impl_nocastIZZZNS0_49_GLOBAL__N__657f93f7_16_TensorCompare_cu_71e06f4e19launch_clamp_scalarERNS_18TensorIteratorBaseEN3c106ScalarES7_NS0_6detail11ClampLimitsEENKUlvE_clEvENKUlvE6_clEvEUlNS6_4HalfEE_EEvS5_RKT_EUliE_EEviT1_)
        .other          _ZN2at6native18elementwise_kernelILi128ELi4EZNS0_22gpu_kernel_impl_nocastIZZZNS0_49_GLOBAL__N__657f93f7_16_TensorCompare_cu_71e06f4e19launch_clamp_scalarERNS_18TensorIteratorBaseEN3c106ScalarES7_NS0_6detail11ClampLimitsEENKUlvE_clEvENKUlvE6_clEvEUlNS6_4HalfEE_EEvS5_RKT_EUliE_EEviT1_,@"STO_CUDA_ENTRY STV_DEFAULT"
_ZN2at6native18elementwise_kernelILi128ELi4EZNS0_22gpu_kernel_impl_nocastIZZZNS0_49_GLOBAL__N__657f93f7_16_TensorCompare_cu_71e06f4e19launch_clamp_scalarERNS_18TensorIteratorBaseEN3c106ScalarES7_NS0_6detail11ClampLimitsEENKUlvE_clEvENKUlvE6_clEvEUlNS6_4HalfEE_EEvS5_RKT_EUliE_EEviT1_:
.text._ZN2at6native18elementwise_kernelILi128ELi4EZNS0_22gpu_kernel_impl_nocastIZZZNS0_49_GLOBAL__N__657f93f7_16_TensorCompare_cu_71e06f4e19launch_clamp_scalarERNS_18TensorIteratorBaseEN3c106ScalarES7_NS0_6detail11ClampLimitsEENKUlvE_clEvENKUlvE6_clEvEUlNS6_4HalfEE_EEvS5_RKT_EUliE_EEviT1_:
        /* <DEDUP_REMOVED lines=311> */
.L_x_1239:
        /* <DEDUP_REMOVED lines=8> */
[----:B--2---:R-:W-:-:S05]  /*13f0*/  HADD2.F32 R6, -RZ, R5.H0_H0 ;  /* 0x20000005ff067230 */ /* 0x004fca0000004100 */
[----:B------:R-:W-:-:S13]  /*1400*/  FSETP.GTU.FTZ.AND P0, PT, |R6|, +INF , PT ;  /* 0x7f8000000600780b */ /* 0x000fda0003f1c200 */
[----:B------:R-:W-:Y:S05]  /*1410*/  @P0 BRA `(.L_x_1241) ;  /* 0x0000000000480947 */ /* 0x000fea0003800000 */
[----:B------:R-:W0:Y:S01]  /*1420*/  LDC R4, c[0x0][0x420] ;  /* 0x00010800ff047b82 */ /* 0x000e220000000800 */
[----:B------:R-:W-:Y:S01]  /*1430*/  HADD2.F32 R6, -RZ, R5.H0_H0 ;  /* 0x20000005ff067230 */ /* 0x000fe20000004100 */
        /* <DEDUP_REMOVED lines=8> */
[----:B------:R-:W-:Y:S02]  /*14c0*/  @P0 F2FP.F16.F32.PACK_AB R5, RZ, R5 ;  /* 0x00000005ff05023e */ /* 0x000fe400000000ff */
[----:B------:R-:W-:-:S04]  /*14d0*/  @!P0 F2FP.F16.F32.PACK_AB R4, RZ, R4 ;  /* 0x00000004ff04823e */ /* 0x000fc800000000ff */
[----:B------:R-:W-:Y:S01]  /*14e0*/  @!P0 PRMT R5, R4, 0x7610, R5 ;  /* 0x0000761004058816 */ /* 0x000fe20000000005 */
[----:B------:R-:W-:Y:S06]  /*14f0*/  BRA `(.L_x_1241) ;  /* 0x0000000000107947 */ /* 0x000fec0003800000 */
.L_x_1242:
[----:B------:R-:W-:Y:S02]  /*1500*/  ULDC UR7, c[0x0][0x424] ;  /* 0x0001090000077ab9 */ /* 0x000fe40000000800 */
[----:B------:R-:W-:-:S04]  /*1510*/  FMNMX.FTZ R6, R6, UR7, !PT ;  /* 0x0000000706067c09 */ /* 0x000fc8000f810000 */
[----:B------:R-:W-:-:S04]  /*1520*/  F2FP.F16.F32.PACK_AB R6, RZ, R6 ;  /* 0x00000006ff06723e */ /* 0x000fc800000000ff */
[----:B------:R-:W-:-:S07]  /*1530*/  PRMT R5, R6, 0x7610, R5 ;  /* 0x0000761006057816 */ /* 0x000fce0000000005 */
.L_x_1241:
[----:B------:R-:W-:Y:S05]  /*1540*/  BSYNC B1 ;  /* 0x0000000000017941 */ /* 0x000fea0003800000 */
.L_x_1240:
[----:B------:R0:W-:Y:S01]  /*1550*/  STG.E.U16 desc[UR4][R2.64], R5 ;  /* 0x0000000502007986 */ /* 0x0001e2000c101504 */
[----:B------:R-:W-:-:S07]  /*1560*/  VIADD R0, R0, 0x80 ;  /* 0x0000008000007836 */ /* 0x000fce0000000000 */
.L_x_1238:
[----:B------:R-:W-:Y:S05]  /*1570*/  BSYNC B0 ;  /* 0x0000000000007941 */ /* 0x000fea0003800000 */
.L_x_1237:
        /* <DEDUP_REMOVED lines=305> */
.L_x_1245:
        /* <DEDUP_REMOVED lines=25> */
.L_x_1248:
[----:B------:R-:W-:Y:S02]  /*2a20*/  ULDC UR7, c[0x0][0x424] ;  /* 0x0001090000077ab9 */ /* 0x000fe40000000800 */
[----:B------:R-:W-:-:S04]  /*2a30*/  FMNMX.FTZ R6, R6, UR7, !PT ;  /* 0x0000000706067c09 */ /* 0x000fc8000f810000 */
[----:B------:R-:W-:-:S04]  /*2a40*/  F2FP.F16.F32.PACK_AB R6, RZ, R6 ;  /* 0x00000006ff06723e */ /* 0x000fc800000000ff */
[----:B------:R-:W-:-:S07]  /*2a50*/  PRMT R5, R6, 0x7610, R5 ;  /* 0x0000761006057816 */ /* 0x000fce0000000005 */
.L_x_1247:
[----:B------:R-:W-:Y:S05]  /*2a60*/  BSYNC B1 ;  /* 0x0000000000017941 */ /* 0x000fea0003800000 */
.L_x_1246:
[----:B------:R1:W-:Y:S01]  /*2a70*/  STG.E.U16 desc[UR4][R2.64], R5 ;  /* 0x0000000502007986 */ /* 0x0003e2000c101504 */
[----:B------:R-:W-:-:S05]  /*2a80*/  VIADD R0, R0, 0x80 ;  /* 0x0000008000007836 */ /* 0x000fca0000000000 */
[----:B------:R-:W-:-:S13]  /*2a90*/  ISETP.GE.AND P0, PT, R0, UR6, PT ;  /* 0x0000000600007c0c */ /* 0x000fda000bf06270 */
[----:B-1----:R-:W-:Y:S05]  /*2aa0*/  @P0 BRA `(.L_x_1244) ;  /* 0x0000001400380947 */ /* 0x002fea0003800000 */
[----:B------:R-:W0:Y:S01]  /*2ab0*/  LDC R8, c[0x0][0x218] ;  /* 0x00008600ff087b82 */ /* 0x000e220000000800 */
[----:B------:R-:W-:Y:S02]  /*2ac0*/  CS2R R2, SRZ ;  /* 0x0000000000027805 */ /* 0x000fe4000001ff00 */
[----:B0-----:R-:W-:-:S13]  /*2ad0*/  ISETP.NE.AND P0, PT, R8, RZ, PT ;  /* 0x000000ff0800720c */ /* 0x001fda0003f05270 */
        /* <DEDUP_REMOVED lines=299> */
.L_x_1249:
        /* <DEDUP_REMOVED lines=25> */
.L_x_1252:
[----:B------:R-:W-:Y:S02]  /*3f20*/  ULDC UR7, c[0x0][0x424] ;  /* 0x0001090000077ab9 */ /* 0x000fe40000000800 */
[----:B------:R-:W-:-:S04]  /*3f30*/  FMNMX.FTZ R6, R6, UR7, !PT ;  /* 0x0000000706067c09 */ /* 0x000fc8000f810000 */
[----:B------:R-:W-:-:S04]  /*3f40*/  F2FP.F16.F32.PACK_AB R6, RZ, R6 ;  /* 0x00000006ff06723e */ /* 0x000fc800000000ff */
[----:B------:R-:W-:-:S07]  /*3f50*/  PRMT R5, R6, 0x7610, R5 ;  /* 0x0000761006057816 */ /* 0x000fce0000000005 */
.L_x_1251:
[----:B------:R-:W-:Y:S05]  /*3f60*/  BSYNC B1 ;  /* 0x0000000000017941 */ /* 0x000fea0003800000 */
.L_x_1250:
[----:B------:R1:W-:Y:S01]  /*3f70*/  STG.E.U16 desc[UR4][R2.64], R5 ;  /* 0x0000000502007986 */ /* 0x0003e2000c101504 */
[----:B------:R-:W-:-:S07]  /*3f80*/  VIADD R0, R0, 0x80 ;  /* 0x0000008000007836 */ /* 0x000fce0000000000 */
.L_x_1244:
[----:B------:R-:W-:Y:S05]  /*3f90*/  BSYNC B0 ;  /* 0x0000000000007941 */ /* 0x000fea0003800000 */
.L_x_1243:
[----:B------:R-:W-:-:S13]  /*3fa0*/  ISETP.GE.AND P0, PT, R0, UR6, PT ;  /* 0x0000000600007c0c */ /* 0x000fda000bf06270 */
[----:B------:R-:W-:Y:S05]  /*3fb0*/  @P0 EXIT ;  /* 0x000000000000094d */ /* 0x000fea0003800000 */
[----:B------:R-:W2:Y:S01]  /*3fc0*/  LDC R8, c[0x0][0x218] ;  /* 0x00008600ff087b82 */ /* 0x000ea20000000800 */
[----:B01----:R-:W-:Y:S02]  /*3fd0*/  CS2R R2, SRZ ;  /* 0x0000000000027805 */ /* 0x003fe4000001ff00 */
[----:B--2---:R-:W-:-:S13]  /*3fe0*/  ISETP.NE.AND P0, PT, R8, RZ, PT ;  /* 0x000000ff0800720c */ /* 0x004fda0003f05270 */
[----:B------:R-:W-:Y:S05]  /*3ff0*/  @!P0 BRA `(.L_x_1253) ;  /* 0x0000001000a88947 */ /* 0x000fea0003800000 */
[----:B------:R-:W-:Y:S01]  /*4000*/  MOV R2, RZ ;  /* 0x000000ff00027202 */ /* 0x000fe20000000f00 */
[----:B------:R-:W-:Y:S01]  /*4010*/  ULDC.64 UR6, c[0x0][0x220] ;  /* 0x0000880000067ab9 */ /* 0x000fe20000000a00 */
[----:B------:R-:W-:Y:S02]  /*4020*/  MOV R3, R0 ;  /* 0x0000000000037202 */ /* 0x000fe40000000f00 */
[----:B------:R-:W-:Y:S01]  /*4030*/  ISETP.NE.AND P0, PT, R8, 0x1, PT ;  /* 0x000000010800780c */ /* 0x000fe20003f05270 */
        /* <DEDUP_REMOVED lines=278> */
[----:B------:R-:W-:Y:S01]  /*51a0*/  SHF.R.U32.HI R7, RZ, UR6, R6 ;  /* 0x00000006ff077c19 */ /* 0x000fe20008011606 */
[----:B------:R-:W-:Y:S02]  /*51b0*/  ULDC.64 UR6, c[0x0][0x400] ;  /* 0x0001000000067ab9 */ /* 0x000fe40000000a00 */
[----:B------:R-:W0:Y:S01]  /*51c0*/  @P0 LDC.64 R8, c[0x0][0x340] ;  /* 0x0000d000ff080b82 */ /* 0x000e220000000a00 */
[----:B------:R-:W-:Y:S02]  /*51d0*/  @P0 MOV R6, RZ ;  /* 0x000000ff00060202 */ /* 0x000fe40000000f00 */
[----:B------:R-:W-:-:S05]  /*51e0*/  IADD3 R4, -R7, RZ, RZ ;  /* 0x000000ff07047210 */ /* 0x000fca0007ffe1ff */
[----:B------:R-:W1:Y:S01]  /*51f0*/  @P0 LDC R11, c[0x0][0x33c] ;  /* 0x0000cf00ff0b0b82 */ /* 0x000e620000000800 */
[----:B------:R-:W-:-:S04]  /*5200*/  IMAD R4, R4, UR8, R5 ;  /* 0x0000000804047c24 */ /* 0x000fc8000f8e0205 */
[C---:B------:R-:W-:Y:S02]  /*5210*/  IMAD R3, R4.reuse, UR6, R3 ;  /* 0x0000000604037c24 */ /* 0x040fe4000f8e0203 */
[----:B------:R-:W-:Y:S01]  /*5220*/  IMAD R2, R4, UR7, R2 ;  /* 0x0000000704027c24 */ /* 0x000fe2000f8e0202 */
[----:B------:R-:W2:Y:S01]  /*5230*/  @P0 LDC.64 R12, c[0x0][0x408] ;  /* 0x00010200ff0c0b82 */ /* 0x000ea20000000a00 */
[----:B0-----:R-:W-:-:S05]  /*5240*/  @P0 IMAD.HI.U32 R0, R7, R8, R6 ;  /* 0x0000000807000227 */ /* 0x001fca00078e0006 */
[----:B------:R-:W-:-:S04]  /*5250*/  @P0 SHF.R.U32.HI R0, RZ, R9, R0 ;  /* 0x00000009ff000219 */ /* 0x000fc80000011600 */
[----:B------:R-:W-:-:S05]  /*5260*/  @P0 IADD3 R6, -R0, RZ, RZ ;  /* 0x000000ff00060210 */ /* 0x000fca0007ffe1ff */
[----:B-1----:R-:W-:-:S04]  /*5270*/  @P0 IMAD R6, R11, R6, R7 ;  /* 0x000000060b060224 */ /* 0x002fc800078e0207 */
[C---:B--2---:R-:W-:Y:S02]  /*5280*/  @P0 IMAD R3, R6.reuse, R12, R3 ;  /* 0x0000000c06030224 */ /* 0x044fe400078e0203 */
[----:B------:R-:W-:-:S07]  /*5290*/  @P0 IMAD R2, R6, R13, R2 ;  /* 0x0000000d06020224 */ /* 0x000fce00078e0202 */
.L_x_1253:
        /* <DEDUP_REMOVED lines=22> */
[----:B------:R-:W-:Y:S02]  /*5400*/  @!P0 F2FP.F16.F32.PACK_AB R0, RZ, R0 ;  /* 0x00000000ff00823e */ /* 0x000fe400000000ff */
[----:B------:R-:W-:-:S04]  /*5410*/  @P0 PRMT R5, R4, 0x7610, R5 ;  /* 0x0000761004050816 */ /* 0x000fc80000000005 */
[----:B------:R-:W-:Y:S01]  /*5420*/  @!P0 PRMT R5, R0, 0x7610, R5 ;  /* 0x0000761000058816 */ /* 0x000fe20000000005 */
[----:B------:R-:W-:Y:S06]  /*5430*/  BRA `(.L_x_1255) ;  /* 0x00000000000c7947 */ /* 0x000fec0003800000 */
.L_x_1256:
[----:B------:R-:W-:Y:S02]  /*5440*/  ULDC UR6, c[0x0][0x424] ;  /* 0x0001090000067ab9 */ /* 0x000fe40000000800 */
[----:B------:R-:W-:-:S04]  /*5450*/  FMNMX.FTZ R5, R5, UR6, !PT ;  /* 0x0000000605057c09 */ /* 0x000fc8000f810000 */
[----:B------:R-:W-:-:S07]  /*5460*/  F2FP.F16.F32.PACK_AB R5, RZ, R5 ;  /* 0x00000005ff05723e */ /* 0x000fce00000000ff */
.L_x_1255:
[----:B------:R-:W-:Y:S05]  /*5470*/  BSYNC B0 ;  /* 0x0000000000007941 */ /* 0x000fea0003800000 */
.L_x_1254:
[----:B------:R-:W-:Y:S01]  /*5480*/  STG.E.U16 desc[UR4][R2.64], R5 ;  /* 0x0000000502007986 */ /* 0x000fe2000c101504 */
[----:B------:R-:W-:Y:S05]  /*5490*/  EXIT ;  /* 0x000000000000794d */ /* 0x000fea0003800000 */
.L_x_1257:
        /* <DEDUP_REMOVED lines=14> */
.L_x_44384:


//--------------------- .text._ZN2at6native27unrolled_elementwise_kernelIZZZNS0_49_GLOBAL__N__657f93f7_16_TensorCompare_cu_71e06f4e19launch_clamp_scalarERNS_18TensorIteratorBaseEN3c106ScalarES6_NS0_6detail11ClampLimitsEENKUlvE_clEvENKUlvE6_clEvEUlNS5_4HalfEE_St5arrayIPcLm2EELi4E23TrivialOffsetCalculatorILi1EjESH_NS0_6memory15LoadWithoutCastENSI_16StoreWithoutCastEEEviT_T0_T2_T3_T4_T5_ --------------------------
	.section	.text._ZN2at6native27unrolled_elementwise_kernelIZZZNS0_49_GLOBAL__N__657f93f7_16_TensorCompare_cu_71e06f4e19launch_clamp_scalarERNS_18TensorIteratorBaseEN3c106ScalarES6_NS0_6detail11ClampLimitsEENKUlvE_clEvENKUlvE6_clEvEUlNS5_4HalfEE_St5arrayIPcLm2EELi4E23TrivialOffsetCalculatorILi1EjESH_NS0_6memory15LoadWithoutCastENSI_16StoreWithoutCastEEEviT_T0_T2_T3_T4_T5_,"ax",@progbits
	.align	128
        .global         _ZN2at6native27unrolled_elementwise_kernelIZZZNS0_49_GLOBAL__N__657f93f7_16_TensorCompare_cu_71e06f4e19launch_clamp_scalarERNS_18TensorIteratorBaseEN3c106ScalarES6_NS0_6detail11ClampLimitsEENKUlvE_clEvENKUlvE6_clEvEUlNS5_4HalfEE_St5arrayIPcLm2EELi4E23TrivialOffsetCalculatorILi1EjESH_NS0_6memory15LoadWithoutCastENSI_16StoreWithoutCastEEEviT_T0_T2_T3_T4_T5_
        .type           _ZN2at6native27unrolled_elementwise_kernelIZZZNS0_49_GLOBAL__N__657f93f7_16_TensorCompare_cu_71e06f4e19launch_clamp_scalarERNS_18TensorIteratorBaseEN3c106ScalarES6_NS0_6detail11ClampLimitsEENKUlvE_clEvENKUlvE6_clEvEUlNS5_4HalfEE_St5arrayIPcLm2EELi4E23TrivialOffsetCalculatorILi1EjESH_NS0_6memory15LoadWithoutCastENSI_16StoreWithoutCastEEEviT_T0_T2_T3_T4_T5_,@function
        .size           _ZN2at6native27unrolled_elementwise_kernelIZZZNS0_49_GLOBAL__N__657f93f7_16_TensorCompare_cu_71e06f4e19launch_clamp_scalarERNS_18TensorIteratorBaseEN3c106ScalarES6_NS0_6detail11ClampLimitsEENKUlvE_clEvENKUlvE6_clEvEUlNS5_4HalfEE_St5arrayIPcLm2EELi4E23TrivialOffsetCalculatorILi1EjESH_NS0_6memory15LoadWithoutCastENSI_16StoreWithoutCastEEEviT_T0_T2_T3_T4_T5_,(.L_x_44385 - _ZN2at6native27unrolled_elementwise_kernelIZZZNS0_49_GLOBAL__N__657f93f7_16_TensorCompare_cu_71e06f4e19launch_clamp_scalarERNS_18TensorIteratorBaseEN3c106ScalarES6_NS0_6detail11ClampLimitsEENKUlvE_clEvENKUlvE6_clEvEUlNS5_4HalfEE_St5arrayIPcLm2EELi4E23TrivialOffsetCalculatorILi1EjESH_NS0_6memory15LoadWithoutCastENSI_16StoreWithoutCastEEEviT_T0_T2_T3_T4_T5_)
        .other          _ZN2at6native27unrolled_elementwise_kernelIZZZNS0_49_GLOBAL__N__657f93f7_16_TensorCompare_cu_71e06f4e19launch_clamp_scalarERNS_18TensorIteratorBaseEN3c106ScalarES6_NS0_6detail11ClampLimitsEENKUlvE_clEvENKUlvE6_clEvEUlNS5_4HalfEE_St5arrayIPcLm2EELi4E23TrivialOffsetCalculatorILi1EjESH_NS0_6memory15LoadWithoutCastENSI_16StoreWithoutCastEEEviT_T0_T2_T3_T4_T5_,@"STO_CUDA_ENTRY STV_DEFAULT"
_ZN2at6native27unrolled_elementwise_kernelIZZZNS0_49_GLOBAL__N__657f93f7_16_TensorCompare_cu_71e06f4e19launch_clamp_scalarERNS_18TensorIteratorBaseEN3c106ScalarES6_NS0_6detail11ClampLimitsEENKUlvE_clEvENKUlvE6_clEvEUlNS5_4HalfEE_St5arrayIPcLm2EELi4E23TrivialOffsetCalculatorILi1EjESH_NS0_6memory15LoadWithoutCastENSI_16StoreWithoutCastEEEviT_T0_T2_T3_T4_T5_:
.text._ZN2at6native27unrolled_elementwise_kernelIZZZNS0_49_GLOBAL__N__657f93f7_16_TensorCompare_cu_71e06f4e19launch_clamp_scalarERNS_18TensorIteratorBaseEN3c106ScalarES6_NS0_6detail11ClampLimitsEENKUlvE_clEvENKUlvE6_clEvEUlNS5_4HalfEE_St5arrayIPcLm2EELi4E23TrivialOffsetCalculatorILi1EjESH_NS0_6memory15LoadWithoutCastENSI_16StoreWithoutCastEEEviT_T0_T2_T3_T4_T5_:
        /* <DEDUP_REMOVED lines=41> */
[----:B-----5:R-:W-:Y:S02]  /*0290*/  HADD2.F32 R8, -RZ, R6.H0_H0 ;  /* 0x20000006ff087230 */ /* 0x020fe40000004100 */
[----:B------:R-:W-:Y:S01]  /*02a0*/  HADD2.F32 R12, -RZ, R10.H0_H0 ;  /* 0x2000000aff0c7230 */ /* 0x000fe20000004100 */
[----:B------:R-:W-:Y:S01]  /*02b0*/  ISETP.GE.AND P3, PT, R5, R2, PT ;  /* 0x000000020500720c */ /* 0x000fe20003f66270 */
[----:B------:R-:W-:Y:S01]  /*02c0*/  HADD2.F32 R4, -RZ, R11.H0_H0 ;  /* 0x2000000bff047230 */ /* 0x000fe20000004100 */
[----:B------:R-:W-:Y:S01]  /*02d0*/  FSETP.GTU.FTZ.AND P2, PT, |R8|, +INF , PT ;  /* 0x7f8000000800780b */ /* 0x000fe20003f5c200 */
[----:B------:R-:W-:Y:S01]  /*02e0*/  VIADD R9, R7, 0x100 ;  /* 0x0000010007097836 */ /* 0x000fe20000000000 */
[----:B------:R-:W-:Y:S01]  /*02f0*/  FSETP.GTU.FTZ.AND P1, PT, |R12|, +INF , PT ;  /* 0x7f8000000c00780b */ /* 0x000fe20003f3c200 */
[----:B------:R-:W-:Y:S01]  /*0300*/  HADD2.F32 R13, -RZ, R3.H0_H0 ;  /* 0x20000003ff0d7230 */ /* 0x000fe20000004100 */
        /* <DEDUP_REMOVED lines=25> */
.L_x_1260:
[----:B-----5:R-:W-:Y:S02]  /*04a0*/  HADD2.F32 R4, -RZ, R11.H0_H0 ;  /* 0x2000000bff047230 */ /* 0x020fe40000004100 */
[----:B------:R-:W-:Y:S02]  /*04b0*/  HADD2.F32 R12, -RZ, R10.H0_H0 ;  /* 0x2000000aff0c7230 */ /* 0x000fe40000004100 */
[C---:B------:R-:W-:Y:S01]  /*04c0*/  VIADD R5, R7.reuse, 0x80 ;  /* 0x0000008007057836 */ /* 0x040fe20000000000 */
[----:B------:R-:W-:Y:S01]  /*04d0*/  FSETP.GTU.FTZ.AND P1, PT, |R4|, +INF , PT ;  /* 0x7f8000000400780b */ /* 0x000fe20003f3c200 */
[----:B------:R-:W-:Y:S01]  /*04e0*/  HADD2.F32 R8, -RZ, R6.H0_H0 ;  /* 0x20000006ff087230 */ /* 0x000fe20000004100 */
[----:B------:R-:W-:Y:S01]  /*04f0*/  FSETP.GTU.FTZ.AND P0, PT, |R12|, +INF , PT ;  /* 0x7f8000000c00780b */ /* 0x000fe20003f1c200 */
[C---:B------:R-:W-:Y:S01]  /*0500*/  VIADD R9, R7.reuse, 0x100 ;  /* 0x0000010007097836 */ /* 0x040fe20000000000 */
[-C--:B------:R-:W-:Y:S01]  /*0510*/  ISETP.GE.OR P1, PT, R7, R2.reuse, P1 ;  /* 0x000000020700720c */ /* 0x080fe20000f26670 */
[----:B------:R-:W-:Y:S01]  /*0520*/  HADD2.F32 R16, -RZ, R3.H0_H0 ;  /* 0x20000003ff107230 */ /* 0x000fe20000004100 */
[----:B------:R-:W-:-:S02]  /*0530*/  ISETP.GE.AND P2, PT, R5, R2, PT ;  /* 0x000000020500720c */ /* 0x000fc40003f46270 */
[----:B------:R-:W-:Y:S02]  /*0540*/  FSETP.GTU.FTZ.AND P3, PT, |R8|, +INF , PT ;  /* 0x7f8000000800780b */ /* 0x000fe40003f7c200 */
[----:B------:R-:W-:Y:S02]  /*0550*/  ISETP.GE.OR P0, PT, R9, R2, P0 ;  /* 0x000000020900720c */ /* 0x000fe40000706670 */
[----:B------:R-:W-:Y:S02]  /*0560*/  PLOP3.LUT P2, PT, P2, P3, PT, 0xa8, 0x0 ;  /* 0x000000000000781c */ /* 0x000fe40001747570 */
[----:B------:R-:W-:-:S03]  /*0570*/  FSETP.GTU.FTZ.AND P3, PT, |R16|, +INF , PT ;  /* 0x7f8000001000780b */ /* 0x000fc60003f7c200 */
[----:B------:R-:W0:Y:S08]  /*0580*/  @!P1 LDC R15, c[0x0][0x21c] ;  /* 0x00008700ff0f9b82 */ /* 0x000e300000000800 */
[----:B------:R-:W1:Y:S08]  /*0590*/  @!P0 LDC R9, c[0x0][0x21c] ;  /* 0x00008700ff098b82 */ /* 0x000e700000000800 */
[----:B------:R-:W2:Y:S08]  /*05a0*/  @!P2 LDC R17, c[0x0][0x21c] ;  /* 0x00008700ff11ab82 */ /* 0x000eb00000000800 */
[----:B------:R-:W3:Y:S01]  /*05b0*/  @!P0 LDC R14, c[0x0][0x220] ;  /* 0x00008800ff0e8b82 */ /* 0x000ee20000000800 */
[----:B0-----:R-:W-:Y:S01]  /*05c0*/  @!P1 FMNMX.FTZ R4, R4, R15, !PT ;  /* 0x0000000f04049209 */ /* 0x001fe20007810000 */
[----:B------:R-:W-:-:S05]  /*05d0*/  VIADD R15, R7, 0x180 ;  /* 0x00000180070f7836 */ /* 0x000fca0000000000 */
[----:B------:R-:W-:Y:S01]  /*05e0*/  ISETP.GE.OR P3, PT, R15, R2, P3 ;  /* 0x000000020f00720c */ /* 0x000fe20001f66670 */
[----:B------:R-:W0:Y:S01]  /*05f0*/  @!P2 LDC R19, c[0x0][0x220] ;  /* 0x00008800ff13ab82 */ /* 0x000e220000000800 */
[----:B-1----:R-:W-:-:S07]  /*0600*/  @!P0 FMNMX.FTZ R9, R12, R9, !PT ;  /* 0x000000090c098209 */ /* 0x002fce0007810000 */
        /* <DEDUP_REMOVED lines=16> */
[----:B------:R-:W-:Y:S01]  /*0710*/  F2FP.F16.F32.PACK_AB R3, RZ, R3 ;  /* 0x00000003ff03723e */ /* 0x000fe200000000ff */
[----:B------:R-:W-:Y:S06]  /*0720*/  BRA `(.L_x_1261) ;  /* 0x0000000000807947 */ /* 0x000fec0003800000 */
.L_x_1259:
[----:B-----5:R-:W-:Y:S02]  /*0730*/  HADD2.F32 R12, -RZ, R10.H0_H0 ;  /* 0x2000000aff0c7230 */ /* 0x020fe40000004100 */
[----:B------:R-:W-:Y:S02]  /*0740*/  HADD2.F32 R14, -RZ, R3.H0_H0 ;  /* 0x20000003ff0e7230 */ /* 0x000fe40000004100 */
[----:B------:R-:W-:Y:S01]  /*0750*/  VIADD R5, R7, 0x80 ;  /* 0x0000008007057836 */ /* 0x000fe20000000000 */
[----:B------:R-:W-:Y:S01]  /*0760*/  FSETP.GTU.FTZ.AND P3, PT, |R12|, +INF , PT ;  /* 0x7f8000000c00780b */ /* 0x000fe20003f7c200 */
[----:B------:R-:W-:Y:S01]  /*0770*/  HADD2.F32 R8, -RZ, R6.H0_H0 ;  /* 0x20000006ff087230 */ /* 0x000fe20000004100 */
[----:B------:R-:W-:Y:S01]  /*0780*/  FSETP.GTU.FTZ.AND P5, PT, |R14|, +INF , PT ;  /* 0x7f8000000e00780b */ /* 0x000fe20003fbc200 */
[----:B------:R-:W-:Y:S01]  /*0790*/  HADD2.F32 R4, -RZ, R11.H0_H0 ;  /* 0x2000000bff047230 */ /* 0x000fe20000004100 */
        /* <DEDUP_REMOVED lines=25> */
.L_x_1261:
[----:B------:R-:W-:Y:S05]  /*0930*/  BSYNC B0 ;  /* 0x0000000000007941 */ /* 0x000fea0003800000 */
.L_x_1258:
        /* <DEDUP_REMOVED lines=19> */
.L_x_1263:
[----:B------:R-:W-:Y:S05]  /*0a70*/  BSYNC B0 ;  /* 0x0000000000007941 */ /* 0x000fea0003800000 */
.L_x_1262:
[----:B------:R-:W-:-:S13]  /*0a80*/  ISETP.GE.AND P0, PT, R13, R2, PT ;  /* 0x000000020d00720c */ /* 0x000fda0003f06270 */
[----:B------:R-:W-:Y:S05]  /*0a90*/  @P0 EXIT ;  /* 0x000000000000094d */ /* 0x000fea0003800000 */
[----:B01----:R-:W0:Y:S01]  /*0aa0*/  LDC.64 R4, c[0x0][0x230] ;  /* 0x00008c00ff047b82 */ /* 0x003e220000000a00 */
[----:B------:R-:W-:-:S04]  /*0ab0*/  IMAD R13, R0, 0x200, R13 ;  /* 0x00000200000d7824 */ /* 0x000fc800078e020d */
[----:B0-----:R-:W-:-:S05]  /*0ac0*/  IMAD.WIDE.U32 R4, R13, 0x2, R4 ;  /* 0x000000020d047825 */ /* 0x001fca00078e0004 */
[----:B------:R-:W-:Y:S01]  /*0ad0*/  STG.E.U16 desc[UR4][R4.64], R3 ;  /* 0x0000000304007986 */ /* 0x000fe2000c101504 */
[----:B------:R-:W-:Y:S05]  /*0ae0*/  EXIT ;  /* 0x000000000000794d */ /* 0x000fea0003800000 */
.L_x_1264:
        /* <DEDUP_REMOVED lines=9> */
.L_x_44385:


//--------------------- .text._ZN2at6native29vectorized_elementwise_kernelILi2EZZZNS0_49_GLOBAL__N__657f93f7_16_TensorCompare_cu_71e06f4e19launch_clamp_scalarERNS_18TensorIteratorBaseEN3c106ScalarES6_NS0_6detail11ClampLimitsEENKUlvE_clEvENKUlvE6_clEvEUlNS5_4HalfEE_St5arrayIPcLm2EEEEviT0_T1_ --------------------------
	.section	.text._ZN2at6native29vectorized_elementwise_kernelILi2EZZZNS0_49_GLOBAL__N__657f93f7_16_TensorCompare_cu_71e06f4e19launch_clamp_scalarERNS_18TensorIteratorBaseEN3c106ScalarES6_NS0_6detail11ClampLimitsEENKUlvE_clEvENKUlvE6_clEvEUlNS5_4HalfEE_St5arrayIPcLm2EEEEviT0_T1_,"ax",@progbits
	.align	128
        .global         _ZN2at6native29vectorized_elementwise_kernelILi2EZZZNS0_49_GLOBAL__N__657f93f7_16_TensorCompare_cu_71e06f4e19launch_clamp_scalarERNS_18TensorIteratorBaseEN3c106ScalarES6_NS0_6detail11ClampLimitsEENKUlvE_clEvENKUlvE6_clEvEUlNS5_4HalfEE_St5arrayIPcLm2EEEEviT0_T1_
        .type           _ZN2at6native29vectorized_elementwise_kernelILi2EZZZNS0_49_GLOBAL__N__657f93f7_16_TensorCompare_cu_71e06f4e19launch_clamp_scalarERNS_18TensorIteratorBaseEN3c106ScalarES6_NS0_6detail11ClampLimitsEENKUlvE_clEvENKUlvE6_clEvEUlNS5_4HalfEE_St5arrayIPcLm2EEEEviT0_T1_,@function
        .size           _ZN2at6native29vectorized_elementwise_kernelILi2EZZZNS0_49_GLOBAL__N__657f93f7_16_TensorCompare_cu_71e06f4e19launch_clamp_scalarERNS_18TensorIteratorBaseEN3c106ScalarES6_NS0_6detail11ClampLimitsEENKUlvE_clEvENKUlvE6_clEvEUlNS5_4HalfEE_St5arrayIPcLm2EEEEviT0_T1_,(.L_x_44386 - _ZN2at6native29vectorized_elementwise_kernelILi2EZZZNS0_49_GLOBAL__N__657f93f7_16_TensorCompare_cu_71e06f4e19launch_clamp_scalarERNS_18TensorIteratorBaseEN3c106ScalarES6_NS0_6detail11ClampLimitsEENKUlvE_clEvENKUlvE6_clEvEUlNS5_4HalfEE_St5arrayIPcLm2EEEEviT0_T1_)
        .other          _ZN2at6native29vectorized_elementwise_kernelILi2EZZZNS0_49_GLOBAL__N__657f93f7_16_TensorCompare_cu_71e06f4e19launch_clamp_scalarERNS_18TensorIteratorBaseEN3c106ScalarES6_NS0_6detail11ClampLimitsEENKUlvE_clEvENKUlvE6_clEvEUlNS5_4HalfEE_St5arrayIPcLm2EEEEviT0_T1_,@"STO_CUDA_ENTRY STV_DEFAULT"
_ZN2at6native29vectorized_elementwise_kernelILi2EZZZNS0_49_GLOBAL__N__657f93f7_16_TensorCompare_cu_71e06f4e19launch_clamp_scalarERNS_18TensorIteratorBaseEN3c106ScalarES6_NS0_6detail11ClampLimitsEENKUlvE_clEvENKUlvE6_clEvEUlNS5_4HalfEE_St5arrayIPcLm2EEEEviT0_T1_:
.text._ZN2at6native29vectorized_elementwise_kernelILi2EZZZNS0_49_GLOBAL__N__657f93f7_16_TensorCompare_cu_71e06f4e19launch_clamp_scalarERNS_18TensorIteratorBaseEN3c106ScalarES6_NS0_6detail11ClampLimitsEENKUlvE_clEvENKUlvE6_clEvEUlNS5_4HalfEE_St5arrayIPcLm2EEEEviT0_T1_:
        /* <DEDUP_REMOVED lines=30> */
[----:B------:R-:W-:Y:S02]  /*01e0*/  HADD2.F32 R14, -RZ, R2.H0_H0 ;  /* 0x20000002ff0e7230 */ /* 0x000fe40000004100 */
[----:B------:R-:W-:Y:S02]  /*01f0*/  HADD2.F32 R15, -RZ, R3.H0_H0 ;  /* 0x20000003ff0f7230 */ /* 0x000fe40000004100 */
[----:B------:R-:W-:Y:S01]  /*0200*/  HADD2.F32 R16, -RZ, R4.H0_H0 ;  /* 0x20000004ff107230 */ /* 0x000fe20000004100 */
[----:B------:R-:W-:Y:S01]  /*0210*/  FSETP.GTU.FTZ.AND P6, PT, |R14|, +INF , PT ;  /* 0x7f8000000e00780b */ /* 0x000fe20003fdc200 */
[----:B------:R-:W-:Y:S01]  /*0220*/  HADD2.F32 R17, -RZ, R5.H0_H0 ;  /* 0x20000005ff117230 */ /* 0x000fe20000004100 */
[----:B------:R-:W-:Y:S01]  /*0230*/  FSETP.GTU.FTZ.AND P5, PT, |R15|, +INF , PT ;  /* 0x7f8000000f00780b */ /* 0x000fe20003fbc200 */
[----:B------:R-:W-:Y:S01]  /*0240*/  HADD2.F32 R18, -RZ, R6.H0_H0 ;  /* 0x20000006ff127230 */ /* 0x000fe20000004100 */
[----:B------:R-:W-:Y:S01]  /*0250*/  FSETP.GTU.FTZ.AND P4, PT, |R16|, +INF , PT ;  /* 0x7f8000001000780b */ /* 0x000fe20003f9c200 */
[----:B------:R-:W-:Y:S01]  /*0260*/  HADD2.F32 R12, -RZ, R7.H0_H0 ;  /* 0x20000007ff0c7230 */ /* 0x000fe20000004100 */
[----:B------:R-:W-:Y:S01]  /*0270*/  FSETP.GTU.FTZ.AND P3, PT, |R17|, +INF , PT ;  /* 0x7f8000001100780b */ /* 0x000fe20003f7c200 */
[----:B------:R-:W-:Y:S01]  /*0280*/  HADD2.F32 R10, -RZ, R8.H0_H0 ;  /* 0x20000008ff0a7230 */ /* 0x000fe20000004100 */
[----:B------:R-:W-:-:S02]  /*0290*/  FSETP.GTU.FTZ.AND P2, PT, |R18|, +INF , PT ;  /* 0x7f8000001200780b */ /* 0x000fc40003f5c200 */
[----:B------:R-:W-:Y:S02]  /*02a0*/  FSETP.GTU.FTZ.AND P1, PT, |R12|, +INF , PT ;  /* 0x7f8000000c00780b */ /* 0x000fe40003f3c200 */
[----:B------:R-:W-:Y:S01]  /*02b0*/  FSETP.GTU.FTZ.AND P0, PT, |R10|, +INF , PT ;  /* 0x7f8000000a00780b */ /* 0x000fe20003f1c200 */
[----:B------:R-:W0:Y:S08]  /*02c0*/  @!P6 LDC R19, c[0x0][0x21c] ;  /* 0x00008700ff13eb82 */ /* 0x000e300000000800 */
[----:B------:R-:W1:Y:S08]  /*02d0*/  @!P5 LDC R20, c[0x0][0x21c] ;  /* 0x00008700ff14db82 */ /* 0x000e700000000800 */
[----:B------:R-:W2:Y:S08]  /*02e0*/  @!P4 LDC R21, c[0x0][0x21c] ;  /* 0x00008700ff15cb82 */ /* 0x000eb00000000800 */
[----:B------:R-:W3:Y:S01]  /*02f0*/  @!P3 LDC R22, c[0x0][0x21c] ;  /* 0x00008700ff16bb82 */ /* 0x000ee20000000800 */
[----:B0-----:R-:W-:Y:S01]  /*0300*/  @!P6 FMNMX.FTZ R14, R14, R19, PT ;  /* 0x000000130e0ee209 */ /* 0x001fe20003810000 */
[----:B------:R-:W-:-:S03]  /*0310*/  HADD2.F32 R19, -RZ, R9.H0_H0 ;  /* 0x20000009ff137230 */ /* 0x000fc60000004100 */
[----:B------:R-:W-:Y:S02]  /*0320*/  @!P6 F2FP.F16.F32.PACK_AB R2, RZ, R14 ;  /* 0x0000000eff02e23e */ /* 0x000fe400000000ff */
[----:B------:R-:W-:Y:S01]  /*0330*/  FSETP.GTU.FTZ.AND P6, PT, |R19|, +INF , PT ;  /* 0x7f8000001300780b */ /* 0x000fe20003fdc200 */
[----:B------:R-:W0:Y:S01]  /*0340*/  @!P2 LDC R23, c[0x0][0x21c] ;  /* 0x00008700ff17ab82 */ /* 0x000e220000000800 */
[----:B-1----:R-:W-:-:S04]  /*0350*/  @!P5 FMNMX.FTZ R15, R15, R20, PT ;  /* 0x000000140f0fd209 */ /* 0x002fc80003810000 */
[----:B------:R-:W-:-:S03]  /*0360*/  @!P5 F2FP.F16.F32.PACK_AB R3, RZ, R15 ;  /* 0x0000000fff03d23e */ /* 0x000fc600000000ff */
[----:B------:R-:W1:Y:S01]  /*0370*/  @!P1 LDC R13, c[0x0][0x21c] ;  /* 0x00008700ff0d9b82 */ /* 0x000e620000000800 */
[----:B--2---:R-:W-:-:S04]  /*0380*/  @!P4 FMNMX.FTZ R16, R16, R21, PT ;  /* 0x000000151010c209 */ /* 0x004fc80003810000 */
[----:B------:R-:W-:-:S03]  /*0390*/  @!P4 F2FP.F16.F32.PACK_AB R4, RZ, R16 ;  /* 0x00000010ff04c23e */ /* 0x000fc600000000ff */
[----:B------:R-:W2:Y:S01]  /*03a0*/  @!P0 LDC R11, c[0x0][0x21c] ;  /* 0x00008700ff0b8b82 */ /* 0x000ea20000000800 */
[----:B---3--:R-:W-:-:S04]  /*03b0*/  @!P3 FMNMX.FTZ R17, R17, R22, PT ;  /* 0x000000161111b209 */ /* 0x008fc80003810000 */
[----:B------:R-:W-:Y:S02]  /*03c0*/  @!P3 F2FP.F16.F32.PACK_AB R5, RZ, R17 ;  /* 0x00000011ff05b23e */ /* 0x000fe400000000ff */
[----:B0-----:R-:W-:-:S04]  /*03d0*/  @!P2 FMNMX.FTZ R18, R18, R23, PT ;  /* 0x000000171212a209 */ /* 0x001fc80003810000 */
[----:B------:R-:W-:Y:S02]  /*03e0*/  @!P2 F2FP.F16.F32.PACK_AB R6, RZ, R18 ;  /* 0x00000012ff06a23e */ /* 0x000fe400000000ff */
[----:B-1----:R-:W-:-:S04]  /*03f0*/  @!P1 FMNMX.FTZ R13, R12, R13, PT ;  /* 0x0000000d0c0d9209 */ /* 0x002fc80003810000 */
[----:B------:R-:W-:Y:S02]  /*0400*/  @!P1 F2FP.F16.F32.PACK_AB R7, RZ, R13 ;  /* 0x0000000dff07923e */ /* 0x000fe400000000ff */
[----:B--2---:R-:W-:-:S04]  /*0410*/  @!P0 FMNMX.FTZ R11, R10, R11, PT ;  /* 0x0000000b0a0b8209 */ /* 0x004fc80003810000 */
[----:B------:R-:W-:Y:S01]  /*0420*/  @!P0 F2FP.F16.F32.PACK_AB R8, RZ, R11 ;  /* 0x0000000bff08823e */ /* 0x000fe200000000ff */
[----:B------:R-:W-:Y:S06]  /*0430*/  @P6 BRA `(.L_x_1269) ;  /* 0x0000000400986947 */ /* 0x000fec0003800000 */
[----:B------:R-:W-:Y:S02]  /*0440*/  ULDC UR6, c[0x0][0x21c] ;  /* 0x0000870000067ab9 */ /* 0x000fe40000000800 */
[----:B------:R-:W-:-:S04]  /*0450*/  FMNMX.FTZ R9, R19, UR6, PT ;  /* 0x0000000613097c09 */ /* 0x000fc8000b810000 */
[----:B------:R-:W-:Y:S01]  /*0460*/  F2FP.F16.F32.PACK_AB R9, RZ, R9 ;  /* 0x00000009ff09723e */ /* 0x000fe200000000ff */
[----:B------:R-:W-:Y:S06]  /*0470*/  BRA `(.L_x_1269) ;  /* 0x0000000400887947 */ /* 0x000fec0003800000 */
.L_x_1268:
        /* <DEDUP_REMOVED lines=20> */
[----:B-1----:R-:W-:Y:S01]  /*05c0*/  @!P5 FMNMX.FTZ R17, R10, R17, !PT ;  /* 0x000000110a11d209 */ /* 0x002fe20007810000 */
[----:B------:R-:W-:-:S06]  /*05d0*/  HADD2.F32 R10, -RZ, R9.H0_H0 ;  /* 0x20000009ff0a7230 */ /* 0x000fcc0000004100 */
[----:B------:R-:W1:Y:S01]  /*05e0*/  @!P2 LDC R24, c[0x0][0x21c] ;  /* 0x00008700ff18ab82 */ /* 0x000e620000000800 */
[----:B--2---:R-:W-:-:S04]  /*05f0*/  @!P6 FMNMX.FTZ R18, R25, R18, PT ;  /* 0x000000121912e209 */ /* 0x004fc80003810000 */
[----:B------:R-:W-:Y:S02]  /*0600*/  @!P6 F2FP.F16.F32.PACK_AB R2, RZ, R18 ;  /* 0x00000012ff02e23e */ /* 0x000fe400000000ff */
[----:B------:R-:W-:Y:S01]  /*0610*/  FSETP.GTU.FTZ.AND P6, PT, |R10|, +INF , PT ;  /* 0x7f8000000a00780b */ /* 0x000fe20003fdc200 */
[----:B------:R-:W2:Y:S01]  /*0620*/  @!P1 LDC R23, c[0x0][0x21c] ;  /* 0x00008700ff179b82 */ /* 0x000ea20000000800 */
[----:B---3--:R-:W-:-:S07]  /*0630*/  @!P4 FMNMX.FTZ R16, R11, R16, !PT ;  /* 0x000000100b10c209 */ /* 0x008fce0007810000 */
[----:B------:R-:W3:Y:S01]  /*0640*/  @!P0 LDC R26, c[0x0][0x21c] ;  /* 0x00008700ff1a8b82 */ /* 0x000ee20000000800 */
[----:B0-----:R-:W-:-:S07]  /*0650*/  @!P3 FMNMX.FTZ R19, R12, R19, !PT ;  /* 0x000000130c13b209 */ /* 0x001fce0007810000 */
[----:B------:R-:W0:Y:S01]  /*0660*/  @!P5 LDC R20, c[0x0][0x220] ;  /* 0x00008800ff14db82 */ /* 0x000e220000000800 */
[----:B-1----:R-:W-:-:S07]  /*0670*/  @!P2 FMNMX.FTZ R24, R13, R24, !PT ;  /* 0x000000180d18a209 */ /* 0x002fce0007810000 */
[----:B------:R-:W1:Y:S01]  /*0680*/  @!P4 LDC R21, c[0x0][0x220] ;  /* 0x00008800ff15cb82 */ /* 0x000e620000000800 */
[----:B--2---:R-:W-:-:S07]  /*0690*/  @!P1 FMNMX.FTZ R23, R14, R23, !PT ;  /* 0x000000170e179209 */ /* 0x004fce0007810000 */
[----:B------:R-:W2:Y:S01]  /*06a0*/  @!P3 LDC R22, c[0x0][0x220] ;  /* 0x00008800ff16bb82 */ /* 0x000ea20000000800 */
[----:B---3--:R-:W-:-:S07]  /*06b0*/  @!P0 FMNMX.FTZ R26, R15, R26, !PT ;  /* 0x0000001a0f1a8209 */ /* 0x008fce0007810000 */
[----:B------:R-:W3:Y:S01]  /*06c0*/  @!P2 LDC R27, c[0x0][0x220] ;  /* 0x00008800ff1bab82 */ /* 0x000ee20000000800 */
[----:B0-----:R-:W-:-:S04]  /*06d0*/  @!P5 FMNMX.FTZ R17, R17, R20, PT ;  /* 0x000000141111d209 */ /* 0x001fc80003810000 */
[----:B------:R-:W-:-:S03]  /*06e0*/  @!P5 F2FP.F16.F32.PACK_AB R3, RZ, R17 ;  /* 0x00000011ff03d23e */ /* 0x000fc600000000ff */
[----:B------:R-:W0:Y:S01]  /*06f0*/  @!P1 LDC R28, c[0x0][0x220] ;  /* 0x00008800ff1c9b82 */ /* 0x000e220000000800 */
[----:B-1----:R-:W-:-:S04]  /*0700*/  @!P4 FMNMX.FTZ R16, R16, R21, PT ;  /* 0x000000151010c209 */ /* 0x002fc80003810000 */
[----:B------:R-:W-:-:S03]  /*0710*/  @!P4 F2FP.F16.F32.PACK_AB R4, RZ, R16 ;  /* 0x00000010ff04c23e */ /* 0x000fc600000000ff */
[----:B------:R-:W1:Y:S01]  /*0720*/  @!P0 LDC R29, c[0x0][0x220] ;  /* 0x00008800ff1d8b82 */ /* 0x000e620000000800 */
[----:B--2---:R-:W-:-:S04]  /*0730*/  @!P3 FMNMX.FTZ R19, R19, R22, PT ;  /* 0x000000161313b209 */ /* 0x004fc80003810000 */
[----:B------:R-:W-:Y:S02]  /*0740*/  @!P3 F2FP.F16.F32.PACK_AB R5, RZ, R19 ;  /* 0x00000013ff05b23e */ /* 0x000fe400000000ff */
[----:B---3--:R-:W-:-:S04]  /*0750*/  @!P2 FMNMX.FTZ R24, R24, R27, PT ;  /* 0x0000001b1818a209 */ /* 0x008fc80003810000 */
[----:B------:R-:W-:Y:S02]  /*0760*/  @!P2 F2FP.F16.F32.PACK_AB R6, RZ, R24 ;  /* 0x00000018ff06a23e */ /* 0x000fe400000000ff */
[----:B0-----:R-:W-:-:S04]  /*0770*/  @!P1 FMNMX.FTZ R23, R23, R28, PT ;  /* 0x0000001c17179209 */ /* 0x001fc80003810000 */
[----:B------:R-:W-:Y:S02]  /*0780*/  @!P1 F2FP.F16.F32.PACK_AB R7, RZ, R23 ;  /* 0x00000017ff07923e */ /* 0x000fe400000000ff */
[----:B-1----:R-:W-:-:S04]  /*0790*/  @!P0 FMNMX.FTZ R26, R26, R29, PT ;  /* 0x0000001d1a1a8209 */ /* 0x002fc80003810000 */
[----:B------:R-:W-:Y:S01]  /*07a0*/  @!P0 F2FP.F16.F32.PACK_AB R8, RZ, R26 ;  /* 0x0000001aff08823e */ /* 0x000fe200000000ff */
[----:B------:R-:W-:Y:S06]  /*07b0*/  @P6 BRA `(.L_x_1269) ;  /* 0x0000000000b86947 */ /* 0x000fec0003800000 */
[----:B------:R-:W-:Y:S02]  /*07c0*/  ULDC UR6, c[0x0][0x21c] ;  /* 0x0000870000067ab9 */ /* 0x000fe40000000800 */
[----:B------:R-:W-:Y:S01]  /*07d0*/  FMNMX.FTZ R9, R10, UR6, !PT ;  /* 0x000000060a097c09 */ /* 0x000fe2000f810000 */
[----:B------:R-:W-:-:S03]  /*07e0*/  ULDC UR6, c[0x0][0x220] ;  /* 0x0000880000067ab9 */ /* 0x000fc60000000800 */
[----:B------:R-:W-:-:S04]  /*07f0*/  FMNMX.FTZ R9, R9, UR6, PT ;  /* 0x0000000609097c09 */ /* 0x000fc8000b810000 */
[----:B------:R-:W-:Y:S01]  /*0800*/  F2FP.F16.F32.PACK_AB R9, RZ, R9 ;  /* 0x00000009ff09723e */ /* 0x000fe200000000ff */
[----:B------:R-:W-:Y:S06]  /*0810*/  BRA `(.L_x_1269) ;  /* 0x0000000000a07947 */ /* 0x000fec0003800000 */
.L_x_1267:
[----:B------:R-:W-:Y:S02]  /*0820*/  HADD2.F32 R10, -RZ, R2.H0_H0 ;  /* 0x20000002ff0a7230 */ /* 0x000fe40000004100 */
[----:B------:R-:W-:Y:S02]  /*0830*/  HADD2.F32 R12, -RZ, R3.H0_H0 ;  /* 0x20000003ff0c7230 */ /* 0x000fe40000004100 */
[----:B------:R-:W-:Y:S01]  /*0840*/  HADD2.F32 R14, -RZ, R4.H0_H0 ;  /* 0x20000004ff0e7230 */ /* 0x000fe20000004100 */
[----:B------:R-:W-:Y:S01]  /*0850*/  FSETP.GTU.FTZ.AND P0, PT, |R10|, +INF , PT ;  /* 0x7f8000000a00780b */ /* 0x000fe20003f1c200 */
[----:B------:R-:W-:Y:S02]  /*0860*/  HADD2.F32 R16, -RZ, R5.H0_H0 ;  /* 0x20000005ff107230 */ /* 0x000fe40000004100 */
        /* <DEDUP_REMOVED lines=10> */
[----:B------:R-:W2:Y:S01]  /*0910*/  @!P2 LDC R17, c[0x0][0x21c] ;  /* 0x00008700ff11ab82 */ /* 0x000ea20000000800 */
[----:B0-----:R-:W-:Y:S01]  /*0920*/  @!P0 FMNMX.FTZ R11, R10, R11, !PT ;  /* 0x0000000b0a0b8209 */ /* 0x001fe20007810000 */
[----:B------:R-:W-:-:S06]  /*0930*/  HADD2.F32 R10, -RZ, R9.H0_H0 ;  /* 0x20000009ff0a7230 */ /* 0x000fcc0000004100 */
[----:B------:R-:W0:Y:S01]  /*0940*/  @!P3 LDC R19, c[0x0][0x21c] ;  /* 0x00008700ff13bb82 */ /* 0x000e220000000800 */
[----:B------:R-:W-:Y:S02]  /*0950*/  @!P0 F2FP.F16.F32.PACK_AB R2, RZ, R11 ;  /* 0x0000000bff02823e */ /* 0x000fe400000000ff */
[----:B------:R-:W-:Y:S02]  /*0960*/  FSETP.GTU.FTZ.AND P0, PT, |R12|, +INF , PT ;  /* 0x7f8000000c00780b */ /* 0x000fe40003f1c200 */
[----:B------:R-:W-:-:S03]  /*0970*/  FSETP.GTU.FTZ.AND P6, PT, |R10|, +INF , PT ;  /* 0x7f8000000a00780b */ /* 0x000fc60003fdc200 */
[----:B------:R-:W3:Y:S01]  /*0980*/  @!P4 LDC R21, c[0x0][0x21c] ;  /* 0x00008700ff15cb82 */ /* 0x000ee20000000800 */
[----:B-1----:R-:W-:-:S04]  /*0990*/  @!P1 FMNMX.FTZ R15, R14, R15, !PT ;  /* 0x0000000f0e0f9209 */ /* 0x002fc80007810000 */
[----:B------:R-:W-:Y:S02]  /*09a0*/  @!P1 F2FP.F16.F32.PACK_AB R4, RZ, R15 ;  /* 0x0000000fff04923e */ /* 0x000fe400000000ff */
[----:B--2---:R-:W-:Y:S01]  /*09b0*/  @!P2 FMNMX.FTZ R17, R16, R17, !PT ;  /* 0x000000111011a209 */ /* 0x004fe20007810000 */
[----:B------:R-:W1:Y:S03]  /*09c0*/  @!P5 LDC R23, c[0x0][0x21c] ;  /* 0x00008700ff17db82 */ /* 0x000e660000000800 */
[----:B------:R-:W-:-:S05]  /*09d0*/  @!P2 F2FP.F16.F32.PACK_AB R5, RZ, R17 ;  /* 0x00000011ff05a23e */ /* 0x000fca00000000ff */
[----:B------:R-:W2:Y:S01]  /*09e0*/  @!P0 LDC R13, c[0x0][0x21c] ;  /* 0x00008700ff0d8b82 */ /* 0x000ea20000000800 */
[----:B0-----:R-:W-:-:S04]  /*09f0*/  @!P3 FMNMX.FTZ R19, R18, R19, !PT ;  /* 0x000000131213b209 */ /* 0x001fc80007810000 */
[----:B------:R-:W-:-:S03]  /*0a00*/  @!P3 F2FP.F16.F32.PACK_AB R6, RZ, R19 ;  /* 0x00000013ff06b23e */ /* 0x000fc600000000ff */
[----:B------:R-:W0:Y:S01]  /*0a10*/  @!P6 LDC R11, c[0x0][0x21c] ;  /* 0x00008700ff0beb82 */ /* 0x000e220000000800 */
[----:B---3--:R-:W-:-:S04]  /*0a20*/  @!P4 FMNMX.FTZ R21, R20, R21, !PT ;  /* 0x000000151415c209 */ /* 0x008fc80007810000 */
[----:B------:R-:W-:Y:S02]  /*0a30*/  @!P4 F2FP.F16.F32.PACK_AB R7, RZ, R21 ;  /* 0x00000015ff07c23e */ /* 0x000fe400000000ff */
[----:B-1----:R-:W-:-:S04]  /*0a40*/  @!P5 FMNMX.FTZ R23, R22, R23, !PT ;  /* 0x000000171617d209 */ /* 0x002fc80007810000 */
[----:B------:R-:W-:Y:S02]  /*0a50*/  @!P5 F2FP.F16.F32.PACK_AB R8, RZ, R23 ;  /* 0x00000017ff08d23e */ /* 0x000fe400000000ff */
[----:B--2---:R-:W-:-:S04]  /*0a60*/  @!P0 FMNMX.FTZ R13, R12, R13, !PT ;  /* 0x0000000d0c0d8209 */ /* 0x004fc80007810000 */
[----:B------:R-:W-:Y:S02]  /*0a70*/  @!P0 F2FP.F16.F32.PACK_AB R3, RZ, R13 ;  /* 0x0000000dff03823e */ /* 0x000fe400000000ff */
[----:B0-----:R-:W-:-:S04]  /*0a80*/  @!P6 FMNMX.FTZ R11, R10, R11, !PT ;  /* 0x0000000b0a0be209 */ /* 0x001fc80007810000 */
[----:B------:R-:W-:-:S07]  /*0a90*/  @!P6 F2FP.F16.F32.PACK_AB R9, RZ, R11 ;  /* 0x0000000bff09e23e */ /* 0x000fce00000000ff */
.L_x_1269:
[----:B------:R-:W-:Y:S05]  /*0aa0*/  BSYNC B0 ;  /* 0x0000000000007941 */ /* 0x000fea0003800000 */
.L_x_1266:
        /* <DEDUP_REMOVED lines=12> */
.L_x_1265:
        /* <DEDUP_REMOVED lines=18> */
[----:B------:R-:W-:Y:S02]  /*0c90*/  @!P1 IMAD.WIDE.U32 R6, R5, 0x2, R6 ;  /* 0x0000000205069825 */ /* 0x000fe400078e0006 */
[----:B------:R0:W5:Y:S04]  /*0ca0*/  LDG.E.U16 R12, desc[UR4][R12.64] ;  /* 0x000000040c0c7981 */ /* 0x000168000c1e1500 */
[----:B------:R0:W5:Y:S01]  /*0cb0*/  @!P1 LDG.E.U16 R10, desc[UR4][R6.64] ;  /* 0x00000004060a9981 */ /* 0x000162000c1e1500 */
[----:B------:R-:W-:-:S07]  /*0cc0*/  @!P1 VIADD R3, R3, 0x80 ;  /* 0x0000008003039836 */ /* 0x000fce0000000000 */
.L_x_1271:
[----:B------:R-:W-:Y:S05]  /*0cd0*/  BSYNC B0 ;  /* 0x0000000000007941 */ /* 0x000fea0003800000 */
.L_x_1270:
[----:B------:R-:W-:Y:S01]  /*0ce0*/  ISETP.GE.AND P1, PT, R3, R0, PT ;  /* 0x000000000300720c */ /* 0x000fe20003f26270 */
[----:B------:R-:W-:Y:S01]  /*0cf0*/  BSSY B0, `(.L_x_1272) ;  /* 0x000000e000007945 */ /* 0x000fe20003800000 */
[----:B0-----:R-:W-:Y:S02]  /*0d00*/  PRMT R13, RZ, 0x7610, R13 ;  /* 0x00007610ff0d7816 */ /* 0x001fe4000000000d */
[----:B------:R-:W-:-:S09]  /*0d10*/  PRMT R14, RZ, 0x7610, R14 ;  /* 0x00007610ff0e7816 */ /* 0x000fd2000000000e */
        /* <DEDUP_REMOVED lines=11> */
.L_x_1273:
[----:B------:R-:W-:Y:S05]  /*0dd0*/  BSYNC B0 ;  /* 0x0000000000007941 */ /* 0x000fea0003800000 */
.L_x_1272:
[----:B------:R-:W-:Y:S01]  /*0de0*/  ISETP.GE.AND P2, PT, R3, R0, PT ;  /* 0x000000000300720c */ /* 0x000fe20003f46270 */
[----:B------:R-:W1:Y:S01]  /*0df0*/  @!P5 LDC.64 R18, c[0x0][0x238] ;  /* 0x00008e00ff12db82 */ /* 0x000e620000000a00 */
[----:B------:R-:W-:-:S07]  /*0e00*/  @!P5 IMAD.IADD R5, R30, 0x1, R11 ;  /* 0x000000011e05d824 */ /* 0x000fce00078e020b */
[----:B------:R-:W2:Y:S04]  /*0e10*/  @!P0 LDC.64 R16, c[0x0][0x238] ;  /* 0x00008e00ff108b82 */ /* 0x000ea80000000a00 */
[----:B------:R-:W-:Y:S02]  /*0e20*/  @!P2 IMAD.IADD R21, R30, 0x1, R3 ;  /* 0x000000011e15a824 */ /* 0x000fe400078e0203 */
[----:B------:R-:W-:Y:S02]  /*0e30*/  @!P2 VIADD R3, R3, 0x80 ;  /* 0x000000800303a836 */ /* 0x000fe40000000000 */
[----:B0-----:R-:W0:Y:S03]  /*0e40*/  @!P2 LDC.64 R6, c[0x0][0x238] ;  /* 0x00008e00ff06ab82 */ /* 0x001e260000000a00 */
[----:B------:R-:W-:-:S13]  /*0e50*/  ISETP.GE.AND P1, PT, R3, R0, PT ;  /* 0x000000000300720c */ /* 0x000fda0003f26270 */
[----:B------:R-:W3:Y:S01]  /*0e60*/  @!P1 LDC.64 R8, c[0x0][0x238] ;  /* 0x00008e00ff089b82 */ /* 0x000ee20000000a00 */
[----:B------:R-:W-:Y:S02]  /*0e70*/  @!P1 IMAD.IADD R15, R30, 0x1, R3 ;  /* 0x000000011e0f9824 */ /* 0x000fe400078e0203 */
[----:B-1----:R-:W-:Y:S01]  /*0e80*/  @!P5 IMAD.WIDE.U32 R2, R5, 0x2, R18 ;  /* 0x000000020502d825 */ /* 0x002fe200078e0012 */
[----:B------:R-:W-:-:S03]  /*0e90*/  PRMT R18, RZ, 0x7610, R18 ;  /* 0x00007610ff127816 */ /* 0x000fc60000000012 */
[----:B--2---:R-:W-:Y:S01]  /*0ea0*/  @!P0 IMAD.WIDE.U32 R4, R4, 0x2, R16 ;  /* 0x0000000204048825 */ /* 0x004fe200078e0010 */
[----:B------:R-:W-:Y:S01]  /*0eb0*/  PRMT R16, RZ, 0x7610, R16 ;  /* 0x00007610ff107816 */ /* 0x000fe20000000010 */
[----:B------:R-:W1:Y:S01]  /*0ec0*/  LDC R19, c[0x0][0x218] ;  /* 0x00008600ff137b82 */ /* 0x000e620000000800 */
[----:B------:R2:W5:Y:S01]  /*0ed0*/  @!P5 LDG.E.U16 R18, desc[UR4][R2.64] ;  /* 0x000000040212d981 */ /* 0x000562000c1e1500 */
[----:B0-----:R-:W-:Y:S01]  /*0ee0*/  @!P2 IMAD.WIDE.U32 R6, R21, 0x2, R6 ;  /* 0x000000021506a825 */ /* 0x001fe200078e0006 */
[----:B------:R-:W-:-:S04]  /*0ef0*/  PRMT R17, RZ, 0x7610, R17 ;  /* 0x00007610ff117816 */ /* 0x000fc80000000011 */
[----:B------:R2:W5:Y:S04]  /*0f00*/  @!P2 LDG.E.U16 R16, desc[UR4][R6.64] ;  /* 0x000000040610a981 */ /* 0x000568000c1e1500 */
[----:B------:R2:W5:Y:S01]  /*0f10*/  @!P0 LDG.E.U16 R17, desc[UR4][R4.64] ;  /* 0x0000000404118981 */ /* 0x000562000c1e1500 */
[----:B---3--:R-:W-:Y:S01]  /*0f20*/  @!P1 IMAD.WIDE.U32 R8, R15, 0x2, R8 ;  /* 0x000000020f089825 */ /* 0x008fe200078e0008 */
[----:B------:R-:W-:-:S06]  /*0f30*/  PRMT R15, RZ, 0x7610, R15 ;  /* 0x00007610ff0f7816 */ /* 0x000fcc000000000f */
[----:B------:R2:W5:Y:S01]  /*0f40*/  @!P1 LDG.E.U16 R15, desc[UR4][R8.64] ;  /* 0x00000004080f9981 */ /* 0x000562000c1e1500 */
[----:B-1----:R-:W-:Y:S01]  /*0f50*/  ISETP.NE.AND P0, PT, R19, RZ, PT ;  /* 0x000000ff1300720c */ /* 0x002fe20003f05270 */
[----:B------:R-:W-:-:S12]  /*0f60*/  BSSY B0, `(.L_x_1274) ;  /* 0x00000d8000007945 */ /* 0x000fd80003800000 */
[----:B--2---:R-:W-:Y:S05]  /*0f70*/  @!P0 BRA `(.L_x_1275) ;  /* 0x0000000800588947 */ /* 0x004fea0003800000 */
[----:B------:R-:W-:-:S13]  /*0f80*/  ISETP.NE.AND P0, PT, R19, 0x1, PT ;  /* 0x000000011300780c */ /* 0x000fda0003f05270 */
[----:B------:R-:W-:Y:S05]  /*0f90*/  @P0 BRA `(.L_x_1276) ;  /* 0x0000000400080947 */ /* 0x000fea0003800000 */
[----:B-----5:R-:W-:Y:S02]  /*0fa0*/  HADD2.F32 R4, -RZ, R12.H0_H0 ;  /* 0x2000000cff047230 */ /* 0x020fe40000004100 */
[C---:B------:R-:W-:Y:S02]  /*0fb0*/  VIADD R3, R11.reuse, 0x100 ;  /* 0x000001000b037836 */ /* 0x040fe40000000000 */
[----:B------:R-:W-:Y:S01]  /*0fc0*/  HADD2.F32 R6, -RZ, R10.H0_H0 ;  /* 0x2000000aff067230 */ /* 0x000fe20000004100 */
[----:B------:R-:W-:Y:S01]  /*0fd0*/  FSETP.GTU.FTZ.AND P0, PT, |R4|, +INF , PT ;  /* 0x7f8000000400780b */ /* 0x000fe20003f1c200 */
[----:B------:R-:W-:Y:S02]  /*0fe0*/  HADD2.F32 R2, -RZ, R14.H0_H0 ;  /* 0x2000000eff027230 */ /* 0x000fe40000004100 */
[----:B------:R-:W-:Y:S01]  /*0ff0*/  VIADD R5, R11, 0x200 ;  /* 0x000002000b057836 */ /* 0x000fe20000000000 */
[-C--:B------:R-:W-:Y:S01]  /*1000*/  ISETP.GE.OR P2, PT, R3, R0.reuse, P0 ;  /* 0x000000000300720c */ /* 0x080fe20000746670 */
[----:B------:R-:W-:Y:S01]  /*1010*/  HADD2.F32 R8, -RZ, R13.H0_H0 ;  /* 0x2000000dff087230 */ /* 0x000fe20000004100 */
[----:B------:R-:W-:Y:S01]  /*1020*/  FSETP.GTU.FTZ.AND P1, PT, |R6|, +INF , PT ;  /* 0x7f8000000600780b */ /* 0x000fe20003f3c200 */
[----:B------:R-:W-:Y:S01]  /*1030*/  HADD2.F32 R7, -RZ, R16.H0_H0 ;  /* 0x20000010ff077230 */ /* 0x000fe20000004100 */
[----:B------:R-:W-:Y:S01]  /*1040*/  FSETP.GTU.FTZ.AND P0, PT, |R2|, +INF , PT ;  /* 0x7f8000000200780b */ /* 0x000fe20003f1c200 */
[C---:B------:R-:W-:Y:S01]  /*1050*/  VIADD R9, R11.reuse, 0x280 ;  /* 0x000002800b097836 */ /* 0x040fe20000000000 */
[----:B------:R-:W-:Y:S01]  /*1060*/  FSETP.GTU.FTZ.AND P3, PT, |R8|, +INF , PT ;  /* 0x7f8000000800780b */ /* 0x000fe20003f7c200 */
[----:B------:R-:W-:Y:S01]  /*1070*/  VIADD R19, R11, 0x300 ;  /* 0x000003000b137836 */ /* 0x000fe20000000000 */
[----:B------:R-:W-:Y:S01]  /*1080*/  ISETP.GE.OR P0, PT, R5, R0, P0 ;  /* 0x000000000500720c */ /* 0x000fe20000706670 */
[----:B------:R-:W-:Y:S01]  /*1090*/  HADD2.F32 R5, -RZ, R17.H0_H0 ;  /* 0x20000011ff057230 */ /* 0x000fe20000004100 */
        /* <DEDUP_REMOVED lines=9> */
[----:B------:R-:W-:Y:S02]  /*1130*/  @!P2 F2FP.F16.F32.PACK_AB R4, RZ, R4 ;  /* 0x00000004ff04a23e */ /* 0x000fe400000000ff */
[-C--:B------:R-:W-:Y:S01]  /*1140*/  ISETP.GE.OR P1, PT, R3, R0.reuse, P1 ;  /* 0x000000000300720c */ /* 0x080fe20000f26670 */
[----:B------:R-:W-:Y:S01]  /*1150*/  VIADD R3, R11, 0x80 ;  /* 0x000000800b037836 */ /* 0x000fe20000000000 */
[----:B------:R-:W-:Y:S01]  /*1160*/  @!P2 PRMT R12, R4, 0x7610, R12 ;  /* 0x00007610040ca816 */ /* 0x000fe2000000000c */
[----:B------:R-:W-:Y:S01]  /*1170*/  HADD2.F32 R4, -RZ, R18.H0_H0 ;  /* 0x20000012ff047230 */ /* 0x000fe20000004100 */
        /* <DEDUP_REMOVED lines=8> */
[----:B------:R-:W-:Y:S02]  /*1200*/  @!P0 F2FP.F16.F32.PACK_AB R2, RZ, R2 ;  /* 0x00000002ff02823e */ /* 0x000fe400000000ff */
[----:B0-----:R-:W-:-:S02]  /*1210*/  @!P6 FMNMX.FTZ R22, R7, R22, PT ;  /* 0x000000160716e209 */ /* 0x001fc40003810000 */
[----:B------:R-:W-:Y:S01]  /*1220*/  @!P3 F2FP.F16.F32.PACK_AB R19, RZ, R19 ;  /* 0x00000013ff13b23e */ /* 0x000fe200000000ff */
[----:B------:R-:W0:Y:S01]  /*1230*/  @!P2 LDC R20, c[0x0][0x21c] ;  /* 0x00008700ff14ab82 */ /* 0x000e220000000800 */
[----:B------:R-:W-:Y:S02]  /*1240*/  @!P6 F2FP.F16.F32.PACK_AB R22, RZ, R22 ;  /* 0x00000016ff16e23e */ /* 0x000fe400000000ff */
[----:B------:R-:W-:Y:S02]  /*1250*/  @!P0 PRMT R14, R2, 0x7610, R14 ;  /* 0x00007610020e8816 */ /* 0x000fe4000000000e */
[----:B------:R-:W-:Y:S02]  /*1260*/  @!P3 PRMT R13, R19, 0x7610, R13 ;  /* 0x00007610130db816 */ /* 0x000fe4000000000d */
[----:B------:R-:W-:Y:S01]  /*1270*/  @!P6 PRMT R16, R22, 0x7610, R16 ;  /* 0x000076101610e816 */ /* 0x000fe20000000010 */
[----:B------:R-:W2:Y:S01]  /*1280*/  @!P4 LDC R9, c[0x0][0x21c] ;  /* 0x00008700ff09cb82 */ /* 0x000ea20000000800 */
[----:B-1----:R-:W-:-:S04]  /*1290*/  @!P1 FMNMX.FTZ R6, R6, R21, PT ;  /* 0x0000001506069209 */ /* 0x002fc80003810000 */
[----:B------:R-:W-:Y:S01]  /*12a0*/  @!P1 F2FP.F16.F32.PACK_AB R21, RZ, R6 ;  /* 0x00000006ff15923e */ /* 0x000fe200000000ff */
[----:B------:R-:W-:-:S03]  /*12b0*/  HADD2.F32 R6, -RZ, R15.H0_H0 ;  /* 0x2000000fff067230 */ /* 0x000fc60000004100 */
[----:B------:R-:W-:Y:S01]  /*12c0*/  @!P1 PRMT R10, R21, 0x7610, R10 ;  /* 0x00007610150a9816 */ /* 0x000fe2000000000a */
[----:B------:R-:W-:Y:S01]  /*12d0*/  VIADD R21, R11, 0x380 ;  /* 0x000003800b157836 */ /* 0x000fe20000000000 */
[----:B------:R-:W-:Y:S02]  /*12e0*/  FSETP.GTU.FTZ.AND P1, PT, |R6|, +INF , PT ;  /* 0x7f8000000600780b */ /* 0x000fe40003f3c200 */
[----:B0-----:R-:W-:Y:S02]  /*12f0*/  @!P2 FMNMX.FTZ R20, R5, R20, PT ;  /* 0x000000140514a209 */ /* 0x001fe40003810000 */
[----:B------:R-:W-:Y:S02]  /*1300*/  ISETP.GE.OR P1, PT, R21, R0, P1 ;  /* 0x000000001500720c */ /* 0x000fe40000f26670 */
[----:B------:R-:W-:Y:S02]  /*1310*/  @!P2 F2FP.F16.F32.PACK_AB R20, RZ, R20 ;  /* 0x00000014ff14a23e */ /* 0x000fe400000000ff */
[----:B--2---:R-:W-:-:S02]  /*1320*/  @!P4 FMNMX.FTZ R9, R4, R9, PT ;  /* 0x000000090409c209 */ /* 0x004fc40003810000 */
[----:B------:R-:W-:Y:S02]  /*1330*/  @!P2 PRMT R17, R20, 0x7610, R17 ;  /* 0x000076101411a816 */ /* 0x000fe40000000011 */
        /* <DEDUP_REMOVED lines=8> */
.L_x_1276:
[----:B-----5:R-:W-:Y:S02]  /*13c0*/  HADD2.F32 R2, -RZ, R12.H0_H0 ;  /* 0x2000000cff027230 */ /* 0x020fe40000004100 */
[C---:B------:R-:W-:Y:S02]  /*13d0*/  VIADD R3, R11.reuse, 0x100 ;  /* 0x000001000b037836 */ /* 0x040fe40000000000 */
[----:B------:R-:W-:Y:S01]  /*13e0*/  HADD2.F32 R7, -RZ, R14.H0_H0 ;  /* 0x2000000eff077230 */ /* 0x000fe20000004100 */
[----:B------:R-:W-:Y:S01]  /*13f0*/  FSETP.GTU.FTZ.AND P0, PT, |R2|, +INF , PT ;  /* 0x7f8000000200780b */ /* 0x000fe20003f1c200 */
[----:B------:R-:W-:Y:S02]  /*1400*/  HADD2.F32 R8, -RZ, R10.H0_H0 ;  /* 0x2000000aff087230 */ /* 0x000fe40000004100 */
[----:B------:R-:W-:Y:S01]  /*1410*/  VIADD R19, R11, 0x200 ;  /* 0x000002000b137836 */ /* 0x000fe20000000000 */
[-C--:B------:R-:W-:Y:S01]  /*1420*/  ISETP.GE.OR P0, PT, R3, R0.reuse, P0 ;  /* 0x000000000300720c */ /* 0x080fe20000706670 */
[----:B------:R-:W-:Y:S01]  /*1430*/  VIADD R9, R11, 0x180 ;  /* 0x000001800b097836 */ /* 0x000fe20000000000 */
[----:B------:R-:W-:Y:S01]  /*1440*/  FSETP.GTU.FTZ.AND P3, PT, |R7|, +INF , PT ;  /* 0x7f8000000700780b */ /* 0x000fe20003f7c200 */
[----:B------:R-:W-:Y:S01]  /*1450*/  HADD2.F32 R4, -RZ, R17.H0_H0 ;  /* 0x20000011ff047230 */ /* 0x000fe20000004100 */
[----:B------:R-:W-:Y:S01]  /*1460*/  FSETP.GTU.FTZ.AND P1, PT, |R8|, +INF , PT ;  /* 0x7f8000000800780b */ /* 0x000fe20003f3c200 */
[----:B------:R-:W-:Y:S01]  /*1470*/  HADD2.F32 R6, -RZ, R16.H0_H0 ;  /* 0x20000010ff067230 */ /* 0x000fe20000004100 */
[-C--:B------:R-:W-:Y:S01]  /*1480*/  ISETP.GE.OR P3, PT, R19, R0.reuse, P3 ;  /* 0x000000001300720c */ /* 0x080fe20001f66670 */
[----:B------:R-:W-:Y:S01]  /*1490*/  VIADD R21, R11, 0x280 ;  /* 0x000002800b157836 */ /* 0x000fe20000000000 */
[-C--:B------:R-:W-:Y:S01]  /*14a0*/  ISETP.GE.OR P1, PT, R9, R0.reuse, P1 ;  /* 0x000000000900720c */ /* 0x080fe20000f26670 */
[C---:B------:R-:W-:Y:S01]  /*14b0*/  VIADD R23, R11.reuse, 0x300 ;  /* 0x000003000b177836 */ /* 0x040fe20000000000 */
[----:B------:R-:W-:Y:S01]  /*14c0*/  FSETP.GTU.FTZ.AND P4, PT, |R4|, +INF , PT ;  /* 0x7f8000000400780b */ /* 0x000fe20003f9c200 */
[----:B------:R-:W-:Y:S01]  /*14d0*/  VIADD R27, R11, 0x380 ;  /* 0x000003800b1b7836 */ /* 0x000fe20000000000 */
[----:B------:R-:W-:Y:S01]  /*14e0*/  FSETP.GTU.FTZ.AND P6, PT, |R6|, +INF , PT ;  /* 0x7f8000000600780b */ /* 0x000fe20003fdc200 */
[----:B------:R-:W0:Y:S03]  /*14f0*/  @!P0 LDC R3, c[0x0][0x21c] ;  /* 0x00008700ff038b82 */ /* 0x000e260000000800 */
[----:B------:R-:W-:-:S05]  /*1500*/  ISETP.GE.OR P6, PT, R23, R0, P6 ;  /* 0x000000001700720c */ /* 0x000fca00037c6670 */
[----:B------:R-:W1:Y:S08]  /*1510*/  @!P0 LDC R5, c[0x0][0x220] ;  /* 0x00008800ff058b82 */ /* 0x000e700000000800 */
[----:B------:R-:W2:Y:S01]  /*1520*/  @!P3 LDC R20, c[0x0][0x21c] ;  /* 0x00008700ff14bb82 */ /* 0x000ea20000000800 */
[----:B0-----:R-:W-:Y:S01]  /*1530*/  @!P0 FMNMX.FTZ R2, R2, R3, !PT ;  /* 0x0000000302028209 */ /* 0x001fe20007810000 */
[----:B------:R-:W-:-:S06]  /*1540*/  VIADD R3, R11, 0x80 ;  /* 0x000000800b037836 */ /* 0x000fcc0000000000 */
[----:B------:R-:W0:Y:S01]  /*1550*/  @!P1 LDC R9, c[0x0][0x21c] ;  /* 0x00008700ff099b82 */ /* 0x000e220000000800 */
[----:B------:R-:W-:Y:S02]  /*1560*/  ISETP.GE.AND P2, PT, R3, R0, PT ;  /* 0x000000000300720c */ /* 0x000fe40003f46270 */
[----:B-1----:R-:W-:Y:S01]  /*1570*/  @!P0 FMNMX.FTZ R2, R2, R5, PT ;  /* 0x0000000502028209 */ /* 0x002fe20003810000 */
[----:B------:R-:W-:-:S04]  /*1580*/  HADD2.F32 R5, -RZ, R13.H0_H0 ;  /* 0x2000000dff057230 */ /* 0x000fc80000004100 */
[----:B------:R-:W1:Y:S01]  /*1590*/  @!P1 LDC R19, c[0x0][0x220] ;  /* 0x00008800ff139b82 */ /* 0x000e620000000800 */
[----:B------:R-:W-:Y:S02]  /*15a0*/  PLOP3.LUT P2, PT, P2, P4, PT, 0xa8, 0x0 ;  /* 0x000000000000781c */ /* 0x000fe40001749570 */
[----:B------:R-:W-:Y:S02]  /*15b0*/  @!P0 F2FP.F16.F32.PACK_AB R2, RZ, R2 ;  /* 0x00000002ff02823e */ /* 0x000fe400000000ff */
[----:B--2---:R-:W-:Y:S02]  /*15c0*/  @!P3 FMNMX.FTZ R7, R7, R20, !PT ;  /* 0x000000140707b209 */ /* 0x004fe40007810000 */
[----:B------:R-:W-:Y:S01]  /*15d0*/  @!P0 PRMT R12, R2, 0x7610, R12 ;  /* 0x00007610020c8816 */ /* 0x000fe2000000000c */
[----:B------:R-:W-:Y:S01]  /*15e0*/  HADD2.F32 R2, -RZ, R18.H0_H0 ;  /* 0x20000012ff027230 */ /* 0x000fe20000004100 */
[----:B------:R-:W2:Y:S01]  /*15f0*/  @!P3 LDC R24, c[0x0][0x220] ;  /* 0x00008800ff18bb82 */ /* 0x000ea20000000800 */
[----:B------:R-:W-:-:S03]  /*1600*/  FSETP.GTU.FTZ.AND P0, PT, |R5|, +INF , PT ;  /* 0x7f8000000500780b */ /* 0x000fc60003f1c200 */
[----:B------:R-:W-:Y:S02]  /*1610*/  FSETP.GTU.FTZ.AND P4, PT, |R2|, +INF , PT ;  /* 0x7f8000000200780b */ /* 0x000fe40003f9c200 */
[-C--:B------:R-:W-:Y:S02]  /*1620*/  ISETP.GE.OR P0, PT, R21, R0.reuse, P0 ;  /* 0x000000001500720c */ /* 0x080fe40000706670 */
[----:B------:R-:W-:Y:S01]  /*1630*/  ISETP.GE.OR P4, PT, R11, R0, P4 ;  /* 0x000000000b00720c */ /* 0x000fe20002786670 */
[----:B------:R-:W3:Y:S01]  /*1640*/  @!P6 LDC R25, c[0x0][0x21c] ;  /* 0x00008700ff19eb82 */ /* 0x000ee20000000800 */
[----:B0-----:R-:W-:-:S04]  /*1650*/  @!P1 FMNMX.FTZ R8, R8, R9, !PT ;  /* 0x0000000908089209 */ /* 0x001fc80007810000 */
[----:B-1----:R-:W-:-:S03]  /*1660*/  @!P1 FMNMX.FTZ R8, R8, R19, PT ;  /* 0x0000001308089209 */ /* 0x002fc60003810000 */
[----:B------:R-:W0:Y:S01]  /*1670*/  @!P2 LDC R23, c[0x0][0x21c] ;  /* 0x00008700ff17ab82 */ /* 0x000e220000000800 */
[----:B------:R-:W-:Y:S01]  /*1680*/  @!P1 F2FP.F16.F32.PACK_AB R26, RZ, R8 ;  /* 0x00000008ff1a923e */ /* 0x000fe200000000ff */
[----:B------:R-:W-:-:S03]  /*1690*/  HADD2.F32 R8, -RZ, R15.H0_H0 ;  /* 0x2000000fff087230 */ /* 0x000fc60000004100 */
[----:B------:R-:W-:Y:S02]  /*16a0*/  @!P1 PRMT R10, R26, 0x7610, R10 ;  /* 0x000076101a0a9816 */ /* 0x000fe4000000000a */
[----:B--2---:R-:W-:Y:S01]  /*16b0*/  @!P3 FMNMX.FTZ R24, R7, R24, PT ;  /* 0x000000180718b209 */ /* 0x004fe20003810000 */
[----:B------:R-:W1:Y:S01]  /*16c0*/  @!P0 LDC R22, c[0x0][0x21c] ;  /* 0x00008700ff168b82 */ /* 0x000e620000000800 */
[----:B------:R-:W-:Y:S02]  /*16d0*/  FSETP.GTU.FTZ.AND P1, PT, |R8|, +INF , PT ;  /* 0x7f8000000800780b */ /* 0x000fe40003f3c200 */
[----:B------:R-:W-:Y:S02]  /*16e0*/  @!P3 F2FP.F16.F32.PACK_AB R24, RZ, R24 ;  /* 0x00000018ff18b23e */ /* 0x000fe400000000ff */
[----:B------:R-:W-:Y:S02]  /*16f0*/  ISETP.GE.OR P1, PT, R27, R0, P1 ;  /* 0x000000001b00720c */ /* 0x000fe40000f26670 */
[----:B------:R-:W-:Y:S01]  /*1700*/  @!P3 PRMT R14, R24, 0x7610, R14 ;  /* 0x00007610180eb816 */ /* 0x000fe2000000000e */
        /* <DEDUP_REMOVED lines=9> */
[----:B---3--:R-:W-:-:S04]  /*17a0*/  @!P0 FMNMX.FTZ R5, R5, R20, PT ;  /* 0x0000001405058209 */ /* 0x008fc80003810000 */
[----:B------:R-:W-:Y:S02]  /*17b0*/  @!P0 F2FP.F16.F32.PACK_AB R5, RZ, R5 ;  /* 0x00000005ff05823e */ /* 0x000fe400000000ff */
[----:B0-----:R-:W-:Y:S02]  /*17c0*/  @!P6 FMNMX.FTZ R6, R6, R19, PT ;  /* 0x000000130606e209 */ /* 0x001fe40003810000 */
[----:B------:R-:W-:Y:S02]  /*17d0*/  @!P0 PRMT R13, R5, 0x7610, R13 ;  /* 0x00007610050d8816 */ /* 0x000fe4000000000d */
[----:B------:R-:W-:Y:S02]  /*17e0*/  @!P6 F2FP.F16.F32.PACK_AB R6, RZ, R6 ;  /* 0x00000006ff06e23e */ /* 0x000fe400000000ff */
[----:B-1----:R-:W-:Y:S02]  /*17f0*/  @!P2 FMNMX.FTZ R4, R4, R9, PT ;  /* 0x000000090404a209 */ /* 0x002fe40003810000 */
[----:B------:R-:W-:-:S02]  /*1800*/  @!P6 PRMT R16, R6, 0x7610, R16 ;  /* 0x000076100610e816 */ /* 0x000fc40000000010 */
[----:B------:R-:W-:Y:S02]  /*1810*/  @!P2 F2FP.F16.F32.PACK_AB R4, RZ, R4 ;  /* 0x00000004ff04a23e */ /* 0x000fe400000000ff */
[----:B--2---:R-:W-:Y:S02]  /*1820*/  @!P4 FMNMX.FTZ R2, R2, R7, PT ;  /* 0x000000070202c209 */ /* 0x004fe40003810000 */
[----:B------:R-:W-:Y:S02]  /*1830*/  @!P2 PRMT R17, R4, 0x7610, R17 ;  /* 0x000076100411a816 */ /* 0x000fe40000000011 */
        /* <DEDUP_REMOVED lines=10> */
.L_x_1275:
[----:B-----5:R-:W-:Y:S02]  /*18e0*/  HADD2.F32 R4, -RZ, R12.H0_H0 ;  /* 0x2000000cff047230 */ /* 0x020fe40000004100 */
[C---:B------:R-:W-:Y:S02]  /*18f0*/  VIADD R3, R11.reuse, 0x100 ;  /* 0x000001000b037836 */ /* 0x040fe40000000000 */
[----:B------:R-:W-:Y:S01]  /*1900*/  HADD2.F32 R6, -RZ, R10.H0_H0 ;  /* 0x2000000aff067230 */ /* 0x000fe20000004100 */
[----:B------:R-:W-:Y:S01]  /*1910*/  FSETP.GTU.FTZ.AND P1, PT, |R4|, +INF , PT ;  /* 0x7f8000000400780b */ /* 0x000fe20003f3c200 */
[----:B------:R-:W-:Y:S02]  /*1920*/  VIADD R5, R11, 0x180 ;  /* 0x000001800b057836 */ /* 0x000fe40000000000 */
[----:B------:R-:W-:Y:S01]  /*1930*/  HADD2.F32 R2, -RZ, R14.H0_H0 ;  /* 0x2000000eff027230 */ /* 0x000fe20000004100 */
[----:B------:R-:W-:Y:S01]  /*1940*/  ISETP.GE.OR P1, PT, R3, R0, P1 ;  /* 0x000000000300720c */ /* 0x000fe20000f26670 */
[C---:B------:R-:W-:Y:S01]  /*1950*/  VIADD R7, R11.reuse, 0x200 ;  /* 0x000002000b077836 */ /* 0x040fe20000000000 */
[----:B------:R-:W-:Y:S01]  /*1960*/  FSETP.GTU.FTZ.AND P0, PT, |R6|, +INF , PT ;  /* 0x7f8000000600780b */ /* 0x000fe20003f1c200 */
[----:B------:R-:W-:-:S02]  /*1970*/  VIADD R9, R11, 0x280 ;  /* 0x000002800b097836 */ /* 0x000fc40000000000 */
[----:B------:R-:W-:Y:S01]  /*1980*/  HADD2.F32 R19, -RZ, R16.H0_H0 ;  /* 0x20000010ff137230 */ /* 0x000fe20000004100 */
[----:B------:R-:W-:Y:S01]  /*1990*/  ISETP.GE.OR P2, PT, R5, R0, P0 ;  /* 0x000000000500720c */ /* 0x000fe20000746670 */
[----:B------:R-:W-:Y:S01]  /*19a0*/  VIADD R21, R11, 0x380 ;  /* 0x000003800b157836 */ /* 0x000fe20000000000 */
[----:B------:R-:W-:-:S04]  /*19b0*/  FSETP.GTU.FTZ.AND P0, PT, |R2|, +INF , PT ;  /* 0x7f8000000200780b */ /* 0x000fc80003f1c200 */
[----:B------:R-:W-:Y:S01]  /*19c0*/  ISETP.GE.OR P0, PT, R7, R0, P0 ;  /* 0x000000000700720c */ /* 0x000fe20000706670 */
[----:B------:R-:W0:Y:S01]  /*19d0*/  @!P1 LDC R3, c[0x0][0x21c] ;  /* 0x00008700ff039b82 */ /* 0x000e220000000800 */
[----:B------:R-:W-:-:S05]  /*19e0*/  HADD2.F32 R7, -RZ, R15.H0_H0 ;  /* 0x2000000fff077230 */ /* 0x000fca0000004100 */
[----:B------:R-:W-:Y:S02]  /*19f0*/  FSETP.GTU.FTZ.AND P6, PT, |R7|, +INF , PT ;  /* 0x7f8000000700780b */ /* 0x000fe40003fdc200 */
[----:B------:R-:W1:Y:S02]  /*1a00*/  @!P2 LDC R5, c[0x0][0x21c] ;  /* 0x00008700ff05ab82 */ /* 0x000e640000000800 */
[----:B------:R-:W-:-:S06]  /*1a10*/  ISETP.GE.OR P6, PT, R21, R0, P6 ;  /* 0x000000001500720c */ /* 0x000fcc00037c6670 */
[----:B------:R-:W2:Y:S01]  /*1a20*/  @!P0 LDC R21, c[0x0][0x21c] ;  /* 0x00008700ff158b82 */ /* 0x000ea20000000800 */
[----:B0-----:R-:W-:Y:S01]  /*1a30*/  @!P1 FMNMX.FTZ R3, R4, R3, !PT ;  /* 0x0000000304039209 */ /* 0x001fe20007810000 */
[----:B------:R-:W-:-:S06]  /*1a40*/  HADD2.F32 R4, -RZ, R13.H0_H0 ;  /* 0x2000000dff047230 */ /* 0x000fcc0000004100 */
[----:B------:R-:W0:Y:S01]  /*1a50*/  @!P6 LDC R22, c[0x0][0x21c] ;  /* 0x00008700ff16eb82 */ /* 0x000e220000000800 */
[----:B------:R-:W-:Y:S02]  /*1a60*/  @!P1 F2FP.F16.F32.PACK_AB R3, RZ, R3 ;  /* 0x00000003ff03923e */ /* 0x000fe400000000ff */
[----:B------:R-:W-:Y:S02]  /*1a70*/  FSETP.GTU.FTZ.AND P3, PT, |R4|, +INF , PT ;  /* 0x7f8000000400780b */ /* 0x000fe40003f7c200 */
[----:B-1----:R-:W-:Y:S01]  /*1a80*/  @!P2 FMNMX.FTZ R5, R6, R5, !PT ;  /* 0x000000050605a209 */ /* 0x002fe20007810000 */
[----:B------:R-:W-:Y:S01]  /*1a90*/  HADD2.F32 R6, -RZ, R17.H0_H0 ;  /* 0x20000011ff067230 */ /* 0x000fe20000004100 */
[----:B------:R-:W-:Y:S01]  /*1aa0*/  @!P1 PRMT R12, R3, 0x7610, R12 ;  /* 0x00007610030c9816 */ /* 0x000fe2000000000c */
[----:B------:R-:W-:Y:S01]  /*1ab0*/  VIADD R3, R11, 0x80 ;  /* 0x000000800b037836 */ /* 0x000fe20000000000 */
[----:B------:R-:W-:Y:S02]  /*1ac0*/  @!P2 F2FP.F16.F32.PACK_AB R5, RZ, R5 ;  /* 0x00000005ff05a23e */ /* 0x000fe400000000ff */
[----:B------:R-:W-:-:S02]  /*1ad0*/  FSETP.GTU.FTZ.AND P4, PT, |R6|, +INF , PT ;  /* 0x7f8000000600780b */ /* 0x000fc40003f9c200 */
[----:B------:R-:W-:Y:S01]  /*1ae0*/  @!P2 PRMT R10, R5, 0x7610, R10 ;  /* 0x00007610050aa816 */ /* 0x000fe2000000000a */
[----:B------:R-:W-:Y:S01]  /*1af0*/  HADD2.F32 R5, -RZ, R18.H0_H0 ;  /* 0x20000012ff057230 */ /* 0x000fe20000004100 */
        /* <DEDUP_REMOVED lines=11> */
[----:B------:R-:W-:Y:S02]  /*1bb0*/  @!P0 F2FP.F16.F32.PACK_AB R21, RZ, R21 ;  /* 0x00000015ff15823e */ /* 0x000fe400000000ff */
[----:B------:R-:W-:-:S02]  /*1bc0*/  @!P6 F2FP.F16.F32.PACK_AB R22, RZ, R22 ;  /* 0x00000016ff16e23e */ /* 0x000fc400000000ff */
[----:B------:R-:W-:Y:S01]  /*1bd0*/  @!P0 PRMT R14, R21, 0x7610, R14 ;  /* 0x00007610150e8816 */ /* 0x000fe2000000000e */
[----:B------:R-:W0:Y:S01]  /*1be0*/  @!P2 LDC R20, c[0x0][0x21c] ;  /* 0x00008700ff14ab82 */ /* 0x000e220000000800 */
[----:B------:R-:W-:-:S07]  /*1bf0*/  @!P6 PRMT R15, R22, 0x7610, R15 ;  /* 0x00007610160fe816 */ /* 0x000fce000000000f */
[----:B------:R-:W2:Y:S08]  /*1c00*/  @!P1 LDC R9, c[0x0][0x21c] ;  /* 0x00008700ff099b82 */ /* 0x000eb00000000800 */
[----:B------:R-:W3:Y:S01]  /*1c10*/  @!P4 LDC R8, c[0x0][0x21c] ;  /* 0x00008700ff08cb82 */ /* 0x000ee20000000800 */
[----:B-1----:R-:W-:-:S04]  /*1c20*/  @!P3 FMNMX.FTZ R23, R4, R23, !PT ;  /* 0x000000170417b209 */ /* 0x002fc80007810000 */
[----:B------:R-:W-:Y:S02]  /*1c30*/  @!P3 F2FP.F16.F32.PACK_AB R23, RZ, R23 ;  /* 0x00000017ff17b23e */ /* 0x000fe400000000ff */
[----:B0-----:R-:W-:Y:S02]  /*1c40*/  @!P2 FMNMX.FTZ R20, R19, R20, !PT ;  /* 0x000000141314a209 */ /* 0x001fe40007810000 */
        /* <DEDUP_REMOVED lines=9> */
.L_x_1277:
[----:B------:R-:W-:Y:S05]  /*1ce0*/  BSYNC B0 ;  /* 0x0000000000007941 */ /* 0x000fea0003800000 */
.L_x_1274:
        /* <DEDUP_REMOVED lines=21> */
.L_x_1280:
[----:B------:R-:W-:-:S13]  /*1e40*/  ISETP.GE.AND P0, PT, R11, R0, PT ;  /* 0x000000000b00720c */ /* 0x000fda0003f06270 */
[----:B------:R-:W-:Y:S05]  /*1e50*/  @P0 BRA `(.L_x_1282) ;  /* 0x0000000000300947 */ /* 0x000fea0003800000 */
[----:B-1----:R-:W1:Y:S01]  /*1e60*/  LDC.64 R2, c[0x0][0x230] ;  /* 0x00008c00ff027b82 */ /* 0x002e620000000a00 */
[----:B0-----:R-:W-:Y:S02]  /*1e70*/  IMAD.IADD R5, R30, 0x1, R11 ;  /* 0x000000011e057824 */ /* 0x001fe400078e020b */
[----:B------:R-:W-:Y:S02]  /*1e80*/  VIADD R11, R11, 0x80 ;  /* 0x000000800b0b7836 */ /* 0x000fe40000000000 */
[----:B-1----:R-:W-:-:S05]  /*1e90*/  IMAD.WIDE.U32 R2, R5, 0x2, R2 ;  /* 0x0000000205027825 */ /* 0x002fca00078e0002 */
[----:B------:R1:W-:Y:S02]  /*1ea0*/  STG.E.U16 desc[UR4][R2.64], R10 ;  /* 0x0000000a02007986 */ /* 0x0003e4000c101504 */
.L_x_1281:
[----:B------:R-:W-:-:S13]  /*1eb0*/  ISETP.GE.AND P0, PT, R11, R0, PT ;  /* 0x000000000b00720c */ /* 0x000fda0003f06270 */
[----:B------:R-:W-:Y:S05]  /*1ec0*/  @P0 BRA `(.L_x_1283) ;  /* 0x0000000000340947 */ /* 0x000fea0003800000 */
[----:B01----:R-:W0:Y:S01]  /*1ed0*/  LDC.64 R2, c[0x0][0x230] ;  /* 0x00008c00ff027b82 */ /* 0x003e220000000a00 */
[----:B------:R-:W-:Y:S02]  /*1ee0*/  IMAD.IADD R5, R30, 0x1, R11 ;  /* 0x000000011e057824 */ /* 0x000fe400078e020b */
[----:B------:R-:W-:Y:S02]  /*1ef0*/  VIADD R11, R11, 0x80 ;  /* 0x000000800b0b7836 */ /* 0x000fe40000000000 */
[----:B0-----:R-:W-:-:S05]  /*1f00*/  IMAD.WIDE.U32 R2, R5, 0x2, R2 ;  /* 0x0000000205027825 */ /* 0x001fca00078e0002 */
[----:B------:R2:W-:Y:S02]  /*1f10*/  STG.E.U16 desc[UR4][R2.64], R14 ;  /* 0x0000000e02007986 */ /* 0x0005e4000c101504 */
.L_x_1282:
        /* <DEDUP_REMOVED lines=8> */
.L_x_1283:
[----:B------:R-:W-:Y:S05]  /*1fa0*/  BSYNC B1 ;  /* 0x0000000000017941 */ /* 0x000fea0003800000 */
.L_x_1279:
[----:B------:R-:W-:-:S13]  /*1fb0*/  ISETP.GE.AND P0, PT, R11, R0, PT ;  /* 0x000000000b00720c */ /* 0x000fda0003f06270 */
[----:B012---:R-:W0:Y:S01]  /*1fc0*/  @!P0 LDC.64 R2, c[0x0][0x230] ;  /* 0x00008c00ff028b82 */ /* 0x007e220000000a00 */
[----:B------:R-:W-:Y:S02]  /*1fd0*/  @!P0 IMAD.IADD R5, R30, 0x1, R11 ;  /* 0x000000011e058824 */ /* 0x000fe400078e020b */
[----:B------:R-:W-:Y:S02]  /*1fe0*/  @!P0 VIADD R11, R11, 0x80 ;  /* 0x000000800b0b8836 */ /* 0x000fe40000000000 */
[----:B0-----:R-:W-:-:S05]  /*1ff0*/  @!P0 IMAD.WIDE.U32 R2, R5, 0x2, R2 ;  /* 0x0000000205028825 */ /* 0x001fca00078e0002 */
[----:B------:R3:W-:Y:S02]  /*2000*/  @!P0 STG.E.U16 desc[UR4][R2.64], R16 ;  /* 0x0000001002008986 */ /* 0x0007e4000c101504 */
.L_x_1284:
[----:B------:R-:W-:Y:S05]  /*2010*/  BSYNC B0 ;  /* 0x0000000000007941 */ /* 0x000fea0003800000 */
.L_x_1278:
        /* <DEDUP_REMOVED lines=8> */
.L_x_1285:
        /* <DEDUP_REMOVED lines=14> */
.L_x_44386:


//--------------------- .text._ZN2at6native29vectorized_elementwise_kernelILi4EZZZNS0_49_GLOBAL__N__657f93f7_16_TensorCompare_cu_71e06f4e19launch_clamp_scalarERNS_18TensorIteratorBaseEN3c106ScalarES6_NS0_6detail11ClampLimitsEENKUlvE_clEvENKUlvE6_clEvEUlNS5_4HalfEE_St5arrayIPcLm2EEEEviT0_T1_ --------------------------
	.section	.text._ZN2at6native29vectorized_elementwise_kernelILi4EZZZNS0_49_GLOBAL__N__657f93f7_16_TensorCompare_cu_71e06f4e19launch_clamp_scalarERNS_18TensorIteratorBaseEN3c106ScalarES6_NS0_6detail11ClampLimitsEENKUlvE_clEvENKUlvE6_clEvEUlNS5_4HalfEE_St5arrayIPcLm2EEEEviT0_T1_,"ax",@progbits
	.align	128
        .global         _ZN2at6native29vectorized_elementwise_kernelILi4EZZZNS0_49_GLOBAL__N__657f93f7_16_TensorCompare_cu_71e06f4e19launch_clamp_scalarERNS_18TensorIteratorBaseEN3c106ScalarES6_NS0_6detail11ClampLimitsEENKUlvE_clEvENKUlvE6_clEvEUlNS5_4HalfEE_St5arrayIPcLm2EEEEviT0_T1_
        .type           _ZN2at6native29vectorized_elementwise_kernelILi4EZZZNS0_49_GLOBAL__N__657f93f7_16_TensorCompare_cu_71e06f4e19launch_clamp_scalarERNS_18TensorIteratorBaseEN3c106ScalarES6_NS0_6detail11ClampLimitsEENKUlvE_clEvENKUlvE6_clEvEUlNS5_4HalfEE_St5arrayIPcLm2EEEEviT0_T1_,@function
        .size           _ZN2at6native29vectorized_elementwise_kernelILi4EZZZNS0_49_GLOBAL__N__657f93f7_16_TensorCompare_cu_71e06f4e19launch_clamp_scalarERNS_18TensorIteratorBaseEN3c106ScalarES6_NS0_6detail11ClampLimitsEENKUlvE_clEvENKUlvE6_clEvEUlNS5_4HalfEE_St5arrayIPcLm2EEEEviT0_T1_,(.L_x_44387 - _ZN2at6native29vectorized_elementwise_kernelILi4EZZZNS0_49_GLOBAL__N__657f93f7_16_TensorCompare_cu_71e06f4e19launch_clamp_scalarERNS_18TensorIteratorBaseEN3c106ScalarES6_NS0_6detail11ClampLimitsEENKUlvE_clEvENKUlvE6_clEvEUlNS5_4HalfEE_St5arrayIPcLm2EEEEviT0_T1_)
        .other          _ZN2at6native29vectorized_elementwise_kernelILi4EZZZNS0_49_GLOBAL__N__657f93f7_16_TensorCompare_cu_71e06f4e19launch_clamp_scalarERNS_18TensorIteratorBaseEN3c106ScalarES6_NS0_6detail11ClampLimitsEENKUlvE_clEvENKUlvE6_clEvEUlNS5_4HalfEE_St5arrayIPcLm2EEEEviT0_T1_,@"STO_CUDA_ENTRY STV_DEFAULT"
_ZN2at6native29vectorized_elementwise_kernelILi4EZZZNS0_49_GLOBAL__N__657f93f7_16_TensorCompare_cu_71e06f4e19launch_clamp_scalarERNS_18TensorIteratorBaseEN3c106ScalarES6_NS0_6detail11ClampLimitsEENKUlvE_clEvENKUlvE6_clEvEUlNS5_4HalfEE_St5arrayIPcLm2EEEEviT0_T1_:
.text._ZN2at6native29vectorized_elementwise_kernelILi4EZZZNS0_49_GLOBAL__N__657f93f7_16_TensorCompare_cu_71e06f4e19launch_clamp_scalarERNS_18TensorIteratorBaseEN3c106ScalarES6_NS0_6detail11ClampLimitsEENKUlvE_clEvENKUlvE6_clEvEUlNS5_4HalfEE_St5arrayIPcLm2EEEEviT0_T1_:
        /* <DEDUP_REMOVED lines=19> */
[----:B----4-:R-:W-:-:S02]  /*0130*/  PRMT R6, R8, 0x7610, R6 ;  /* 0x0000761008067816 */ /* 0x010fc40000000006 */
[----:B------:R-:W-:Y:S02]  /*0140*/  PRMT R7, R8, 0x7632, R7 ;  /* 0x0000763208077816 */ /* 0x000fe40000000007 */
[----:B------:R-:W-:Y:S02]  /*0150*/  PRMT R4, R5, 0x7610, R4 ;  /* 0x0000761005047816 */ /* 0x000fe40000000004 */
[----:B------:R-:W-:Y:S02]  /*0160*/  PRMT R8, R9, 0x7610, R8 ;  /* 0x0000761009087816 */ /* 0x000fe40000000008 */
[----:B------:R-:W-:Y:S02]  /*0170*/  PRMT R5, R5, 0x7632, R5 ;  /* 0x0000763205057816 */ /* 0x000fe40000000005 */
        /* <DEDUP_REMOVED lines=46> */
.L_x_1289:
        /* <DEDUP_REMOVED lines=58> */
.L_x_1288:
        /* <DEDUP_REMOVED lines=40> */
.L_x_1290:
[----:B------:R-:W-:Y:S05]  /*0a80*/  BSYNC B0 ;  /* 0x0000000000007941 */ /* 0x000fea0003800000 */
.L_x_1287:
[----:B------:R-:W0:Y:S01]  /*0a90*/  LDC.64 R10, c[0x0][0x230] ;  /* 0x00008c00ff0a7b82 */ /* 0x000e220000000a00 */
[----:B------:R-:W-:Y:S02]  /*0aa0*/  PRMT R2, R2, 0x5410, R3 ;  /* 0x0000541002027816 */ /* 0x000fe40000000003 */
[----:B------:R-:W-:Y:S02]  /*0ab0*/  PRMT R6, R6, 0x5410, R7 ;  /* 0x0000541006067816 */ /* 0x000fe40000000007 */
[----:B------:R-:W-:Y:S02]  /*0ac0*/  PRMT R3, R4, 0x5410, R5 ;  /* 0x0000541004037816 */ /* 0x000fe40000000005 */
[----:B------:R-:W-:Y:S01]  /*0ad0*/  PRMT R7, R8, 0x5410, R9 ;  /* 0x0000541008077816 */ /* 0x000fe20000000009 */
[----:B0-----:R-:W-:-:S04]  /*0ae0*/  IMAD.WIDE.U32 R30, R30, 0x2, R10 ;  /* 0x000000021e1e7825 */ /* 0x001fc800078e000a */
[----:B------:R-:W-:-:S05]  /*0af0*/  IMAD.WIDE R30, R0, 0x8, R30 ;  /* 0x00000008001e7825 */ /* 0x000fca00078e021e */
[----:B------:R-:W-:Y:S04]  /*0b00*/  STG.E.64 desc[UR4][R30.64], R2 ;  /* 0x000000021e007986 */ /* 0x000fe8000c101b04 */
[----:B------:R-:W-:Y:S01]  /*0b10*/  STG.E.64 desc[UR4][R30.64+0x400], R6 ;  /* 0x000400061e007986 */ /* 0x000fe2000c101b04 */
[----:B------:R-:W-:Y:S05]  /*0b20*/  EXIT ;  /* 0x000000000000794d */ /* 0x000fea0003800000 */
.L_x_1286:
        /* <DEDUP_REMOVED lines=22> */
.L_x_1292:
[----:B------:R-:W-:Y:S05]  /*0c90*/  BSYNC B0 ;  /* 0x0000000000007941 */ /* 0x000fea0003800000 */
.L_x_1291:
        /* <DEDUP_REMOVED lines=15> */
.L_x_1294:
[----:B------:R-:W-:Y:S05]  /*0d90*/  BSYNC B0 ;  /* 0x0000000000007941 */ /* 0x000fea0003800000 */
.L_x_1293:
        /* <DEDUP_REMOVED lines=94> */
.L_x_1297:
        /* <DEDUP_REMOVED lines=82> */
.L_x_1296:
        /* <DEDUP_REMOVED lines=64> */
.L_x_1298:
[----:B------:R-:W-:Y:S05]  /*1ca0*/  BSYNC B0 ;  /* 0x0000000000007941 */ /* 0x000fea0003800000 */
.L_x_1295:
        /* <DEDUP_REMOVED lines=21> */
.L_x_1301:
[----:B------:R-:W-:-:S13]  /*1e00*/  ISETP.GE.AND P0, PT, R11, R0, PT ;  /* 0x000000000b00720c */ /* 0x000fda0003f06270 */
[----:B------:R-:W-:Y:S05]  /*1e10*/  @P0 BRA `(.L_x_1303) ;  /* 0x0000000000300947 */ /* 0x000fea0003800000 */
[----:B-1----:R-:W1:Y:S01]  /*1e20*/  LDC.64 R2, c[0x0][0x230] ;  /* 0x00008c00ff027b82 */ /* 0x002e620000000a00 */
[----:B0-----:R-:W-:Y:S02]  /*1e30*/  IMAD.IADD R5, R30, 0x1, R11 ;  /* 0x000000011e057824 */ /* 0x001fe400078e020b */
[----:B------:R-:W-:Y:S02]  /*1e40*/  VIADD R11, R11, 0x80 ;  /* 0x000000800b0b7836 */ /* 0x000fe40000000000 */
[----:B-1----:R-:W-:-:S05]  /*1e50*/  IMAD.WIDE.U32 R2, R5, 0x2, R2 ;  /* 0x0000000205027825 */ /* 0x002fca00078e0002 */
[----:B------:R1:W-:Y:S02]  /*1e60*/  STG.E.U16 desc[UR4][R2.64], R10 ;  /* 0x0000000a02007986 */ /* 0x0003e4000c101504 */
.L_x_1302:
[----:B------:R-:W-:-:S13]  /*1e70*/  ISETP.GE.AND P0, PT, R11, R0, PT ;  /* 0x000000000b00720c */ /* 0x000fda0003f06270 */
[----:B------:R-:W-:Y:S05]  /*1e80*/  @P0 BRA `(.L_x_1304) ;  /* 0x0000000000340947 */ /* 0x000fea0003800000 */
[----:B01----:R-:W0:Y:S01]  /*1e90*/  LDC.64 R2, c[0x0][0x230] ;  /* 0x00008c00ff027b82 */ /* 0x003e220000000a00 */
[----:B------:R-:W-:Y:S02]  /*1ea0*/  IMAD.IADD R5, R30, 0x1, R11 ;  /* 0x000000011e057824 */ /* 0x000fe400078e020b */
[----:B------:R-:W-:Y:S02]  /*1eb0*/  VIADD R11, R11, 0x80 ;  /* 0x000000800b0b7836 */ /* 0x000fe40000000000 */
[----:B0-----:R-:W-:-:S05]  /*1ec0*/  IMAD.WIDE.U32 R2, R5, 0x2, R2 ;  /* 0x0000000205027825 */ /* 0x001fca00078e0002 */
[----:B------:R2:W-:Y:S02]  /*1ed0*/  STG.E.U16 desc[UR4][R2.64], R14 ;  /* 0x0000000e02007986 */ /* 0x0005e4000c101504 */
.L_x_1303:
        /* <DEDUP_REMOVED lines=8> */
.L_x_1304:
[----:B------:R-:W-:Y:S05]  /*1f60*/  BSYNC B1 ;  /* 0x0000000000017941 */ /* 0x000fea0003800000 */
.L_x_1300:
[----:B------:R-:W-:-:S13]  /*1f70*/  ISETP.GE.AND P0, PT, R11, R0, PT ;  /* 0x000000000b00720c */ /* 0x000fda0003f06270 */
[----:B012---:R-:W0:Y:S01]  /*1f80*/  @!P0 LDC.64 R2, c[0x0][0x230] ;  /* 0x00008c00ff028b82 */ /* 0x007e220000000a00 */
[----:B------:R-:W-:Y:S02]  /*1f90*/  @!P0 IMAD.IADD R5, R30, 0x1, R11 ;  /* 0x000000011e058824 */ /* 0x000fe400078e020b */
[----:B------:R-:W-:Y:S02]  /*1fa0*/  @!P0 VIADD R11, R11, 0x80 ;  /* 0x000000800b0b8836 */ /* 0x000fe40000000000 */
[----:B0-----:R-:W-:-:S05]  /*1fb0*/  @!P0 IMAD.WIDE.U32 R2, R5, 0x2, R2 ;  /* 0x0000000205028825 */ /* 0x001fca00078e0002 */
[----:B------:R3:W-:Y:S02]  /*1fc0*/  @!P0 STG.E.U16 desc[UR4][R2.64], R16 ;  /* 0x0000001002008986 */ /* 0x0007e4000c101504 */
.L_x_1305:
[----:B------:R-:W-:Y:S05]  /*1fd0*/  BSYNC B0 ;  /* 0x0000000000007941 */ /* 0x000fea0003800000 */
.L_x_1299:
        /* <DEDUP_REMOVED lines=8> */
.L_x_1306:
        /* <DEDUP_REMOVED lines=10> */
.L_x_44387:


//--------------------- .text._ZN2at6native29vectorized_elementwise_kernelILi8EZZZNS0_49_GLOBAL__N__657f93f7_16_TensorCompare_cu_71e06f4e19launch_clamp_scalarERNS_18TensorIteratorBaseEN3c106ScalarES6_NS0_6detail11ClampLimitsEENKUlvE_clEvENKUlvE6_clEvEUlNS5_4HalfEE_St5arrayIPcLm2EEEEviT0_T1_ --------------------------
	.section	.text._ZN2at6native29vectorized_elementwise_kernelILi8EZZZNS0_49_GLOBAL__N__657f93f7_16_TensorCompare_cu_71e06f4e19launch_clamp_scalarERNS_18TensorIteratorBaseEN3c106ScalarES6_NS0_6detail11ClampLimitsEENKUlvE_clEvENKUlvE6_clEvEUlNS5_4HalfEE_St5arrayIPcLm2EEEEviT0_T1_,"ax",@progbits
	.align	128
        .global         _ZN2at6native29vectorized_elementwise_kernelILi8EZZZNS0_49_GLOBAL__N__657f93f7_16_TensorCompare_cu_71e06f4e19launch_clamp_scalarERNS_18TensorIteratorBaseEN3c106ScalarES6_NS0_6detail11ClampLimitsEENKUlvE_clEvENKUlvE6_clEvEUlNS5_4HalfEE_St5arrayIPcLm2EEEEviT0_T1_
        .type           _ZN2at6native29vectorized_elementwise_kernelILi8EZZZNS0_49_GLOBAL__N__657f93f7_16_TensorCompare_cu_71e06f4e19launch_clamp_scalarERNS_18TensorIteratorBaseEN3c106ScalarES6_NS0_6detail11ClampLimitsEENKUlvE_clEvENKUlvE6_clEvEUlNS5_4HalfEE_St5arrayIPcLm2EEEEviT0_T1_,@function
        .size           _ZN2at6native29vectorized_elementwise_kernelILi8EZZZNS0_49_GLOBAL__N__657f93f7_16_TensorCompare_cu_71e06f4e19launch_clamp_scalarERNS_18TensorIteratorBaseEN3c106ScalarES6_NS0_6detail11ClampLimitsEENKUlvE_clEvENKUlvE6_clEvEUlNS5_4HalfEE_St5arrayIPcLm2EEEEviT0_T1_,(.L_x_44388 - _ZN2at6native29vectorized_elementwise_kernelILi8EZZZNS0_49_GLOBAL__N__657f93f7_16_TensorCompare_cu_71e06f4e19launch_clamp_scalarERNS_18TensorIteratorBaseEN3c106ScalarES6_NS0_6detail11ClampLimitsEENKUlvE_clEvENKUlvE6_clEvEUlNS5_4HalfEE_St5arrayIPcLm2EEEEviT0_T1_)
        .other          _ZN2at6native29vectorized_elementwise_kernelILi8EZZZNS0_49_GLOBAL__N__657f93f7_16_TensorCompare_cu_71e06f4e19launch_clamp_scalarERNS_18TensorIteratorBaseEN3c106ScalarES6_NS0_6detail11ClampLimitsEENKUlvE_clEvENKUlvE6_clEvEUlNS5_4HalfEE_St5arrayIPcLm2EEEEviT0_T1_,@"STO_CUDA_ENTRY STV_DEFAULT"
_ZN2at6native29vectorized_elementwise_kernelILi8EZZZNS0_49_GLOBAL__N__657f93f7_16_TensorCompare_cu_71e06f4e19launch_clamp_scalarERNS_18TensorIteratorBaseEN3c106ScalarES6_NS0_6detail11ClampLimitsEENKUlvE_clEvENKUlvE6_clEvEUlNS5_4HalfEE_St5arrayIPcLm2EEEEviT0_T1_:
.text._ZN2at6native29vectorized_elementwise_kernelILi8EZZZNS0_49_GLOBAL__N__657f93f7_16_TensorCompare_cu_71e06f4e19launch_clamp_scalarERNS_18TensorIteratorBaseEN3c106ScalarES6_NS0_6detail11ClampLimitsEENKUlvE_clEvENKUlvE6_clEvEUlNS5_4HalfEE_St5arrayIPcLm2EEEEviT0_T1_:
        /* <DEDUP_REMOVED lines=9> */
[----:B------:R-:W1:Y:S02]  /*0090*/  LDC.64 R2, c[0x0][0x238] ;  /* 0x00008e00ff027b82 */ /* 0x000e640000000a00 */
[----:B-1----:R-:W-:-:S04]  /*00a0*/  IMAD.WIDE R2, R25, 0x2, R2 ;  /* 0x0000000219027825 */ /* 0x002fc800078e0202 */
[----:B0-----:R-:W-:Y:S02]  /*00b0*/  IMAD.WIDE.U32 R4, R24, 0x10, R2 ;  /* 0x0000001018047825 */ /* 0x001fe400078e0002 */
[----:B------:R-:W0:Y:S04]  /*00c0*/  LDC R3, c[0x0][0x218] ;  /* 0x00008600ff037b82 */ /* 0x000e280000000800 */
[----:B------:R-:W2:Y:S01]  /*00d0*/  LDG.E.128 R4, desc[UR4][R4.64] ;  /* 0x0000000404047981 */ /* 0x000ea2000c1e1d00 */
[----:B------:R-:W-:Y:S01]  /*00e0*/  BSSY B0, `(.L_x_1308) ;  /* 0x0000099000007945 */ /* 0x000fe20003800000 */
[----:B0-----:R-:W-:Y:S02]  /*00f0*/  ISETP.NE.AND P0, PT, R3, RZ, PT ;  /* 0x000000ff0300720c */ /* 0x001fe40003f05270 */
[----:B--2---:R-:W-:-:S02]  /*0100*/  PRMT R21, R4, 0x7610, R21 ;  /* 0x0000761004157816 */ /* 0x004fc40000000015 */
[----:B------:R-:W-:Y:S02]  /*0110*/  PRMT R20, R4, 0x7632, R20 ;  /* 0x0000763204147816 */ /* 0x000fe40000000014 */
[C---:B------:R-:W-:Y:S02]  /*0120*/  PRMT R23, R5.reuse, 0x7610, R23 ;  /* 0x0000761005177816 */ /* 0x040fe40000000017 */
[----:B------:R-:W-:Y:S02]  /*0130*/  PRMT R22, R5, 0x7632, R22 ;  /* 0x0000763205167816 */ /* 0x000fe40000000016 */
[C---:B------:R-:W-:Y:S02]  /*0140*/  PRMT R26, R6.reuse, 0x7610, R26 ;  /* 0x00007610061a7816 */ /* 0x040fe4000000001a */
        /* <DEDUP_REMOVED lines=48> */
.L_x_1310:
        /* <DEDUP_REMOVED lines=58> */
.L_x_1309:
        /* <DEDUP_REMOVED lines=40> */
.L_x_1311:
[----:B------:R-:W-:Y:S05]  /*0a70*/  BSYNC B0 ;  /* 0x0000000000007941 */ /* 0x000fea0003800000 */
.L_x_1308:
[----:B------:R-:W0:Y:S01]  /*0a80*/  LDC.64 R4, c[0x0][0x230] ;  /* 0x00008c00ff047b82 */ /* 0x000e220000000a00 */
[----:B------:R-:W-:Y:S02]  /*0a90*/  PRMT R7, R0, 0x5410, R2 ;  /* 0x0000541000077816 */ /* 0x000fe40000000002 */
[----:B------:R-:W-:Y:S01]  /*0aa0*/  PRMT R6, R26, 0x5410, R27 ;  /* 0x000054101a067816 */ /* 0x000fe2000000001b */
[----:B0-----:R-:W-:-:S04]  /*0ab0*/  IMAD.WIDE.U32 R4, R25, 0x2, R4 ;  /* 0x0000000219047825 */ /* 0x001fc800078e0004 */
[----:B------:R-:W-:Y:S01]  /*0ac0*/  IMAD.WIDE R24, R24, 0x10, R4 ;  /* 0x0000001018187825 */ /* 0x000fe200078e0204 */
[----:B------:R-:W-:Y:S02]  /*0ad0*/  PRMT R5, R23, 0x5410, R22 ;  /* 0x0000541017057816 */ /* 0x000fe40000000016 */
[----:B------:R-:W-:-:S05]  /*0ae0*/  PRMT R4, R21, 0x5410, R20 ;  /* 0x0000541015047816 */ /* 0x000fca0000000014 */
[----:B------:R-:W-:Y:S01]  /*0af0*/  STG.E.128 desc[UR4][R24.64], R4 ;  /* 0x0000000418007986 */ /* 0x000fe2000c101d04 */
[----:B------:R-:W-:Y:S05]  /*0b00*/  EXIT ;  /* 0x000000000000794d */ /* 0x000fea0003800000 */
.L_x_1307:
        /* <DEDUP_REMOVED lines=22> */
.L_x_1313:
[----:B------:R-:W-:Y:S05]  /*0c70*/  BSYNC B0 ;  /* 0x0000000000007941 */ /* 0x000fea0003800000 */
.L_x_1312:
        /* <DEDUP_REMOVED lines=15> */
.L_x_1315:
[----:B------:R-:W-:Y:S05]  /*0d70*/  BSYNC B0 ;  /* 0x0000000000007941 */ /* 0x000fea0003800000 */
.L_x_1314:
        /* <DEDUP_REMOVED lines=94> */
.L_x_1318:
        /* <DEDUP_REMOVED lines=82> */
.L_x_1317:
        /* <DEDUP_REMOVED lines=64> */
.L_x_1319:
[----:B------:R-:W-:Y:S05]  /*1c80*/  BSYNC B0 ;  /* 0x0000000000007941 */ /* 0x000fea0003800000 */
.L_x_1316:
        /* <DEDUP_REMOVED lines=21> */
.L_x_1322:
[----:B------:R-:W-:-:S13]  /*1de0*/  ISETP.GE.AND P0, PT, R11, R0, PT ;  /* 0x000000000b00720c */ /* 0x000fda0003f06270 */
[----:B------:R-:W-:Y:S05]  /*1df0*/  @P0 BRA `(.L_x_1324) ;  /* 0x0000000000300947 */ /* 0x000fea0003800000 */
[----:B-1----:R-:W1:Y:S01]  /*1e00*/  LDC.64 R2, c[0x0][0x230] ;  /* 0x00008c00ff027b82 */ /* 0x002e620000000a00 */
[----:B0-----:R-:W-:Y:S02]  /*1e10*/  IMAD.IADD R5, R25, 0x1, R11 ;  /* 0x0000000119057824 */ /* 0x001fe400078e020b */
[----:B------:R-:W-:Y:S02]  /*1e20*/  VIADD R11, R11, 0x80 ;  /* 0x000000800b0b7836 */ /* 0x000fe40000000000 */
[----:B-1----:R-:W-:-:S05]  /*1e30*/  IMAD.WIDE.U32 R2, R5, 0x2, R2 ;  /* 0x0000000205027825 */ /* 0x002fca00078e0002 */
[----:B------:R1:W-:Y:S02]  /*1e40*/  STG.E.U16 desc[UR4][R2.64], R10 ;  /* 0x0000000a02007986 */ /* 0x0003e4000c101504 */
.L_x_1323:
[----:B------:R-:W-:-:S13]  /*1e50*/  ISETP.GE.AND P0, PT, R11, R0, PT ;  /* 0x000000000b00720c */ /* 0x000fda0003f06270 */
[----:B------:R-:W-:Y:S05]  /*1e60*/  @P0 BRA `(.L_x_1325) ;  /* 0x0000000000340947 */ /* 0x000fea0003800000 */
[----:B01----:R-:W0:Y:S01]  /*1e70*/  LDC.64 R2, c[0x0][0x230] ;  /* 0x00008c00ff027b82 */ /* 0x003e220000000a00 */
[----:B------:R-:W-:Y:S02]  /*1e80*/  IMAD.IADD R5, R25, 0x1, R11 ;  /* 0x0000000119057824 */ /* 0x000fe400078e020b */
[----:B------:R-:W-:Y:S02]  /*1e90*/  VIADD R11, R11, 0x80 ;  /* 0x000000800b0b7836 */ /* 0x000fe40000000000 */
[----:B0-----:R-:W-:-:S05]  /*1ea0*/  IMAD.WIDE.U32 R2, R5, 0x2, R2 ;  /* 0x0000000205027825 */ /* 0x001fca00078e0002 */
[----:B------:R2:W-:Y:S02]  /*1eb0*/  STG.E.U16 desc[UR4][R2.64], R14 ;  /* 0x0000000e02007986 */ /* 0x0005e4000c101504 */
.L_x_1324:
        /* <DEDUP_REMOVED lines=8> */
.L_x_1325:
[----:B------:R-:W-:Y:S05]  /*1f40*/  BSYNC B1 ;  /* 0x0000000000017941 */ /* 0x000fea0003800000 */
.L_x_1321:
[----:B------:R-:W-:-:S13]  /*1f50*/  ISETP.GE.AND P0, PT, R11, R0, PT ;  /* 0x000000000b00720c */ /* 0x000fda0003f06270 */
[----:B012---:R-:W0:Y:S01]  /*1f60*/  @!P0 LDC.64 R2, c[0x0][0x230] ;  /* 0x00008c00ff028b82 */ /* 0x007e220000000a00 */
[----:B------:R-:W-:Y:S02]  /*1f70*/  @!P0 IMAD.IADD R5, R25, 0x1, R11 ;  /* 0x0000000119058824 */ /* 0x000fe400078e020b */
[----:B------:R-:W-:Y:S02]  /*1f80*/  @!P0 VIADD R11, R11, 0x80 ;  /* 0x000000800b0b8836 */ /* 0x000fe40000000000 */
[----:B0-----:R-:W-:-:S05]  /*1f90*/  @!P0 IMAD.WIDE.U32 R2, R5, 0x2, R2 ;  /* 0x0000000205028825 */ /* 0x001fca00078e0002 */
[----:B------:R3:W-:Y:S02]  /*1fa0*/  @!P0 STG.E.U16 desc[UR4][R2.64], R16 ;  /* 0x0000001002008986 */ /* 0x0007e4000c101504 */
.L_x_1326:
[----:B------:R-:W-:Y:S05]  /*1fb0*/  BSYNC B0 ;  /* 0x0000000000007941 */ /* 0x000fea0003800000 */
.L_x_1320:
        /* <DEDUP_REMOVED lines=8> */
.L_x_1327:
        /* <DEDUP_REMOVED lines=12> */
.L_x_44388:


//--------------------- .text._ZN2at6native18elementwise_kernelILi128ELi4EZNS0_15gpu_kernel_implIZZZNS0_49_GLOBAL__N__657f93f7_16_TensorCompare_cu_71e06f4e19launch_clamp_scalarERNS_18TensorIteratorBaseEN3c106ScalarES7_NS0_6detail11ClampLimitsEENKUlvE_clEvENKUlvE5_clEvEUlfE_EEvS5_RKT_EUliE_EEviT1_ --------------------------
	.section	.text._ZN2at6native18elementwise_kernelILi128ELi4EZNS0_15gpu_kernel_implIZZZNS0_49_GLOBAL__N__657f93f7_16_TensorCompare_cu_71e06f4e19launch_clamp_scalarERNS_18TensorIteratorBaseEN3c106ScalarES7_NS0_6detail11ClampLimitsEENKUlvE_clEvENKUlvE5_clEvEUlfE_EEvS5_RKT_EUliE_EEviT1_,"ax",@progbits
	.align	128
        .global         _ZN2at6native18elementwise_kernelILi128ELi4EZNS0_15gpu_kernel_implIZZZNS0_49_GLOBAL__N__657f93f7_16_TensorCompare_cu_71e06f4e19launch_clamp_scalarERNS_18TensorIteratorBaseEN3c106ScalarES7_NS0_6detail11ClampLimitsEENKUlvE_clEvENKUlvE5_clEvEUlfE_EEvS5_RKT_EUliE_EEviT1_
        .type           _ZN2at6native18elementwise_kernelILi128ELi4EZNS0_15gpu_kernel_implIZZZNS0_49_GLOBAL__N__657f93f7_16_TensorCompare_cu_71e06f4e19launch_clamp_scalarERNS_18TensorIteratorBaseEN3c106ScalarES7_NS0_6detail11ClampLimitsEENKUlvE_clEvENKUlvE5_clEvEUlfE_EEvS5_RKT_EUliE_EEviT1_,@function
        .size           _ZN2at6native18elementwise_kernelILi128ELi4EZNS0_15gpu_kernel_implIZZZNS0_49_GLOBAL__N__657f93f7_16_TensorCompare_cu_71e06f4e19launch_clamp_scalarERNS_18TensorIteratorBaseEN3c106ScalarES7_NS0_6detail11ClampLimitsEENKUlvE_clEvENKUlvE5_clEvEUlfE_EEvS5_RKT_EUliE_EEviT1_,(.L_x_44389 - _ZN2at6native18elementwise_kernelILi128ELi4EZNS0_15gpu_kernel_implIZZZNS0_49_GLOBAL__N__657f93f7_16_TensorCompare_cu_71e06f4e19launch_clamp_scalarERNS_18TensorIteratorBaseEN3c106ScalarES7_NS0_6detail11ClampLimitsEENKUlvE_clEvENKUlvE5_clEvEUlfE_EEvS5_RKT_EUliE_EEviT1_)
        .other          _ZN2at6native18elementwise_kernelILi128ELi4EZNS0_15gpu_kernel_implIZZZNS0_49_GLOBAL__N__657f93f7_16_TensorCompare_cu_71e06f4e19launch_clamp_scalarERNS_18TensorIteratorBaseEN3c106ScalarES7_NS0_6detail11ClampLimitsEENKUlvE_clEvENKUlvE5_clEvEUlfE_EEvS5_RKT_EUliE_EEviT1_,@"STO_CUDA_ENTRY STV_DEFAULT"
_ZN2at6native18elementwise_kernelILi128ELi4EZNS0_15gpu_kernel_implIZZZNS0_49_GLOBAL__N__657f93f7_16_TensorCompare_cu_71e06f4e19launch_clamp_scalarERNS_18TensorIteratorBaseEN3c106ScalarES7_NS0_6detail11ClampLimitsEENKUlvE_clEvENKUlvE5_clEvEUlfE_EEvS5_RKT_EUliE_EEviT1_:
.text._ZN2at6native18elementwise_kernelILi128ELi4EZNS0_15gpu_kernel_implIZZZNS0_49_GLOBAL__N__657f93f7_16_TensorCompare_cu_71e06f4e19launch_clamp_scalarERNS_18TensorIteratorBaseEN3c106ScalarES7_NS0_6detail11ClampLimitsEENKUlvE_clEvENKUlvE5_clEvEUlfE_EEvS5_RKT_EUliE_EEviT1_:
        /* <DEDUP_REMOVED lines=313> */
.L_x_1330:
[----:B------:R-:W0:Y:S01]  /*1390*/  LDC.U8 R3, c[0x0][0x439] ;  /* 0x00010e40ff037b82 */ /* 0x000e220000000000 */
[----:B------:R-:W-:Y:S01]  /*13a0*/  ULDC.64 UR4, c[0x0][0x410] ;  /* 0x0001040000047ab9 */ /* 0x000fe20000000a00 */
[----:B------:R-:W-:Y:S01]  /*13b0*/  ULDC.64 UR6, c[0x0][0x418] ;  /* 0x0001060000067ab9 */ /* 0x000fe20000000a00 */
[----:B------:R-:W-:Y:S01]  /*13c0*/  IADD3 R16, P1, R16, UR4, RZ ;  /* 0x0000000410107c10 */ /* 0x000fe2000ff3e0ff */
[----:B------:R-:W-:Y:S01]  /*13d0*/  BSSY B6, `(.L_x_1331) ;  /* 0x00000e0000067945 */ /* 0x000fe20003800000 */
        /* <DEDUP_REMOVED lines=15> */
[----:B--2---:R-:W0:Y:S01]  /*14d0*/  I2F.S16 R2, R2 ;  /* 0x0000000200027306 */ /* 0x004e220000101400 */
[----:B------:R-:W-:Y:S05]  /*14e0*/  BRA `(.L_x_1337) ;  /* 0x0000000c00387947 */ /* 0x000fea0003800000 */
.L_x_1335:
[----:B------:R-:W2:Y:S02]  /*14f0*/  LDG.E.U8 R2, desc[UR36][R4.64] ;  /* 0x0000002404027981 */ /* 0x000ea4000c1e1100 */
[----:B--2---:R-:W-:Y:S01]  /*1500*/  I2FP.F32.U32 R2, R2 ;  /* 0x0000000200027245 */ /* 0x004fe20000201000 */
[----:B------:R-:W-:Y:S06]  /*1510*/  BRA `(.L_x_1337) ;  /* 0x0000000c002c7947 */ /* 0x000fec0003800000 */
.L_x_1334:
[----:B------:R-:W-:-:S13]  /*1520*/  ISETP.NE.AND P0, PT, R2, 0x2, PT ;  /* 0x000000020200780c */ /* 0x000fda0003f05270 */
[----:B------:R-:W-:Y:S05]  /*1530*/  @!P0 BRA `(.L_x_1338) ;  /* 0x0000000000288947 */ /* 0x000fea0003800000 */
[----:B------:R-:W-:-:S13]  /*1540*/  ISETP.NE.AND P0, PT, R2, 0x3, PT ;  /* 0x000000030200780c */ /* 0x000fda0003f05270 */
[----:B------:R-:W-:Y:S05]  /*1550*/  @!P0 BRA `(.L_x_1339) ;  /* 0x0000000000148947 */ /* 0x000fea0003800000 */
[----:B------:R-:W-:-:S13]  /*1560*/  ISETP.NE.AND P0, PT, R2, 0x4, PT ;  /* 0x000000040200780c */ /* 0x000fda0003f05270 */
[----:B------:R-:W-:Y:S05]  /*1570*/  @P0 BRA `(.L_x_1336) ;  /* 0x0000000800b80947 */ /* 0x000fea0003800000 */
[----:B------:R-:W2:Y:S02]  /*1580*/  LDG.E.64 R2, desc[UR36][R4.64] ;  /* 0x0000002404027981 */ /* 0x000ea4000c1e1b00 */
[----:B--2---:R4:W0:Y:S01]  /*1590*/  I2F.S64 R2, R2 ;  /* 0x0000000200027312 */ /* 0x0048220000301400 */
[----:B------:R-:W-:Y:S05]  /*15a0*/  BRA `(.L_x_1337) ;  /* 0x0000000c00087947 */ /* 0x000fea0003800000 */
.L_x_1339:
[----:B------:R-:W2:Y:S02]  /*15b0*/  LDG.E R2, desc[UR36][R4.64] ;  /* 0x0000002404027981 */ /* 0x000ea4000c1e1900 */
[----:B--2---:R-:W-:Y:S01]  /*15c0*/  I2FP.F32.S32 R2, R2 ;  /* 0x0000000200027245 */ /* 0x004fe20000201400 */
[----:B------:R-:W-:Y:S06]  /*15d0*/  BRA `(.L_x_1337) ;  /* 0x0000000800fc7947 */ /* 0x000fec0003800000 */
.L_x_1338:
[----:B------:R-:W2:Y:S02]  /*15e0*/  LDG.E.U16 R2, desc[UR36][R4.64] ;  /* 0x0000002404027981 */ /* 0x000ea4000c1e1500 */
[----:B--2---:R-:W0:Y:S01]  /*15f0*/  I2F.S16 R2, R2 ;  /* 0x0000000200027306 */ /* 0x004e220000101400 */
[----:B------:R-:W-:Y:S05]  /*1600*/  BRA `(.L_x_1337) ;  /* 0x0000000800f07947 */ /* 0x000fea0003800000 */
.L_x_1333:
[----:B------:R-:W-:-:S13]  /*1610*/  ISETP.GT.AND P0, PT, R2, 0x6, PT ;  /* 0x000000060200780c */ /* 0x000fda0003f04270 */
[----:B------:R-:W-:Y:S05]  /*1620*/  @P0 BRA `(.L_x_1340) ;  /* 0x0000000000240947 */ /* 0x000fea0003800000 */
[----:B------:R-:W-:-:S13]  /*1630*/  ISETP.NE.AND P0, PT, R2, 0x5, PT ;  /* 0x000000050200780c */ /* 0x000fda0003f05270 */
[----:B------:R-:W-:Y:S05]  /*1640*/  @!P0 BRA `(.L_x_1341) ;  /* 0x0000000000108947 */ /* 0x000fea0003800000 */
[----:B------:R-:W-:-:S13]  /*1650*/  ISETP.NE.AND P0, PT, R2, 0x6, PT ;  /* 0x000000060200780c */ /* 0x000fda0003f05270 */
[----:B------:R-:W-:Y:S05]  /*1660*/  @P0 BRA `(.L_x_1336) ;  /* 0x00000008007c0947 */ /* 0x000fea0003800000 */
[----:B------:R2:W5:Y:S01]  /*1670*/  LDG.E R2, desc[UR36][R4.64] ;  /* 0x0000002404027981 */ /* 0x000562000c1e1900 */
[----:B------:R-:W-:Y:S05]  /*1680*/  BRA `(.L_x_1337) ;  /* 0x0000000800d07947 */ /* 0x000fea0003800000 */
.L_x_1341:
[----:B------:R-:W2:Y:S02]  /*1690*/  LDG.E.U16 R2, desc[UR36][R4.64] ;  /* 0x0000002404027981 */ /* 0x000ea4000c1e1500 */
[----:B--2---:R-:W-:Y:S01]  /*16a0*/  HADD2.F32 R2, -RZ, R2.H0_H0 ;  /* 0x20000002ff027230 */ /* 0x004fe20000004100 */
[----:B------:R-:W-:Y:S06]  /*16b0*/  BRA `(.L_x_1337) ;  /* 0x0000000800c47947 */ /* 0x000fec0003800000 */
.L_x_1340:
[----:B------:R-:W-:-:S13]  /*16c0*/  ISETP.NE.AND P0, PT, R2, 0x7, PT ;  /* 0x000000070200780c */ /* 0x000fda0003f05270 */
[----:B------:R-:W-:Y:S05]  /*16d0*/  @!P0 BRA `(.L_x_1342) ;  /* 0x0000000000248947 */ /* 0x000fea0003800000 */
[----:B------:R-:W-:-:S13]  /*16e0*/  ISETP.NE.AND P0, PT, R2, 0x8, PT ;  /* 0x000000080200780c */ /* 0x000fda0003f05270 */
[----:B------:R-:W-:Y:S05]  /*16f0*/  @!P0 BRA `(.L_x_1343) ;  /* 0x0000000000108947 */ /* 0x000fea0003800000 */
[----:B------:R-:W-:-:S13]  /*1700*/  ISETP.NE.AND P0, PT, R2, 0x9, PT ;  /* 0x000000090200780c */ /* 0x000fda0003f05270 */
[----:B------:R-:W-:Y:S05]  /*1710*/  @P0 BRA `(.L_x_1336) ;  /* 0x0000000800500947 */ /* 0x000fea0003800000 */
[----:B------:R3:W5:Y:S01]  /*1720*/  LDG.E R2, desc[UR36][R4.64] ;  /* 0x0000002404027981 */ /* 0x000762000c1e1900 */
[----:B------:R-:W-:Y:S05]  /*1730*/  BRA `(.L_x_1337) ;  /* 0x0000000800a47947 */ /* 0x000fea0003800000 */
.L_x_1343:
[----:B------:R-:W2:Y:S02]  /*1740*/  LDG.E.U16 R2, desc[UR36][R4.64] ;  /* 0x0000002404027981 */ /* 0x000ea4000c1e1500 */
[----:B--2---:R-:W-:Y:S01]  /*1750*/  HADD2.F32 R2, -RZ, R2.H0_H0 ;  /* 0x20000002ff027230 */ /* 0x004fe20000004100 */
[----:B------:R-:W-:Y:S06]  /*1760*/  BRA `(.L_x_1337) ;  /* 0x0000000800987947 */ /* 0x000fec0003800000 */
.L_x_1342:
[----:B------:R-:W2:Y:S01]  /*1770*/  LDG.E.64 R4, desc[UR36][R4.64] ;  /* 0x0000002404047981 */ /* 0x000ea2000c1e1b00 */
[----:B------:R-:W-:Y:S01]  /*1780*/  UMOV UR4, 0xf0000000 ;  /* 0xf000000000047882 */ /* 0x000fe20000000000 */
[----:B------:R-:W-:Y:S01]  /*1790*/  UMOV UR5, 0x380fffff ;  /* 0x380fffff00057882 */ /* 0x000fe20000000000 */
[----:B--2---:R-:W0:Y:S01]  /*17a0*/  F2F.F32.F64 R2, R4 ;  /* 0x0000000400027310 */ /* 0x004e220000301000 */
[----:B------:R-:W-:-:S14]  /*17b0*/  DSETP.GEU.AND P0, PT, |R4|, UR4, PT ;  /* 0x0000000404007e2a */ /* 0x000fdc000bf0e200 */
[----:B0-----:R-:W-:Y:S01]  /*17c0*/  @!P0 FMUL R2, R2, 1.175494350822287508e-38 ;  /* 0x0080000002028820 */ /* 0x001fe20000400000 */
[----:B------:R-:W-:Y:S06]  /*17d0*/  BRA `(.L_x_1337) ;  /* 0x00000008007c7947 */ /* 0x000fec0003800000 */
.L_x_1332:
        /* <DEDUP_REMOVED lines=10> */
[----:B------:R-:W-:Y:S01]  /*1880*/  FSEL R2, RZ, 1, !P0 ;  /* 0x3f800000ff027808 */ /* 0x000fe20004000000 */
[----:B------:R-:W-:Y:S08]  /*1890*/  BRA `(.L_x_1337) ;  /* 0x00000008004c7947 */ /* 0x000ff00003800000 */
.L_x_1346:
[----:B------:R-:W2:Y:S01]  /*18a0*/  LDG.E.64 R4, desc[UR36][R4.64] ;  /* 0x0000002404047981 */ /* 0x000ea2000c1e1b00 */
[----:B------:R-:W-:Y:S01]  /*18b0*/  UMOV UR4, 0xf0000000 ;  /* 0xf000000000047882 */ /* 0x000fe20000000000 */
[----:B------:R-:W-:Y:S01]  /*18c0*/  UMOV UR5, 0x380fffff ;  /* 0x380fffff00057882 */ /* 0x000fe20000000000 */
[----:B--2---:R-:W0:Y:S01]  /*18d0*/  F2F.F32.F64 R2, R4 ;  /* 0x0000000400027310 */ /* 0x004e220000301000 */
[----:B------:R-:W-:-:S14]  /*18e0*/  DSETP.GEU.AND P0, PT, |R4|, UR4, PT ;  /* 0x0000000404007e2a */ /* 0x000fdc000bf0e200 */
[----:B0-----:R-:W-:Y:S01]  /*18f0*/  @!P0 FMUL R2, R2, 1.175494350822287508e-38 ;  /* 0x0080000002028820 */ /* 0x001fe20000400000 */
[----:B------:R-:W-:Y:S06]  /*1900*/  BRA `(.L_x_1337) ;  /* 0x0000000800307947 */ /* 0x000fec0003800000 */
.L_x_1345:
        /* <DEDUP_REMOVED lines=11> */
[----:B------:R-:W-:-:S05]  /*19c0*/  VIADD R6, R0, 0x1000000 ;  /* 0x0100000000067836 */ /* 0x000fca0000000000 */
[----:B------:R-:W-:Y:S02]  /*19d0*/  SHF.R.S32.HI R6, RZ, 0x8, R6 ;  /* 0x00000008ff067819 */ /* 0x000fe40000011406 */
[----:B0-----:R-:W-:-:S04]  /*19e0*/  IADD3 R3, -R3, 0x1f, RZ ;  /* 0x0000001f03037810 */ /* 0x001fc80007ffe1ff */
[C---:B------:R-:W-:Y:S01]  /*19f0*/  ISETP.GT.U32.AND P0, PT, R3.reuse, 0x4, PT ;  /* 0x000000040300780c */ /* 0x040fe20003f04070 */
[----:B------:R-:W-:-:S05]  /*1a00*/  VIADD R3, R3, 0xfffffffc ;  /* 0xfffffffc03037836 */ /* 0x000fca0000000000 */
[----:B------:R-:W-:-:S04]  /*1a10*/  SEL R3, R3, RZ, P0 ;  /* 0x000000ff03037207 */ /* 0x000fc80000000000 */
[C---:B------:R-:W-:Y:S01]  /*1a20*/  SHF.L.U32 R4, R0.reuse, R3, RZ ;  /* 0x0000000300047219 */ /* 0x040fe200000006ff */
[----:B------:R-:W-:Y:S02]  /*1a30*/  IMAD R7, R3, R8, 0x3c000000 ;  /* 0x3c00000003077424 */ /* 0x000fe400078e0208 */
[----:B------:R-:W-:-:S03]  /*1a40*/  VIADD R3, R0, 0xffffffff ;  /* 0xffffffff00037836 */ /* 0x000fc60000000000 */
[----:B------:R-:W-:Y:S02]  /*1a50*/  LEA.HI R7, R4, R7, RZ, 0x1c ;  /* 0x0000000704077211 */ /* 0x000fe400078fe0ff */
[----:B------:R-:W-:Y:S02]  /*1a60*/  SHF.R.S32.HI R3, RZ, 0x1f, R3 ;  /* 0x0000001fff037819 */ /* 0x000fe40000011403 */
[----:B------:R-:W-:-:S04]  /*1a70*/  LOP3.LUT R6, R7, 0x7f800000, R6, 0xf8, !PT ;  /* 0x7f80000007067812 */ /* 0x000fc800078ef806 */
[----:B------:R-:W-:-:S04]  /*1a80*/  LOP3.LUT R3, R6, R3, RZ, 0x30, !PT ;  /* 0x0000000306037212 */ /* 0x000fc800078e30ff */
[----:B------:R-:W-:Y:S01]  /*1a90*/  LOP3.LUT R2, R3, 0x80000000, R2, 0xf8, !PT ;  /* 0x8000000003027812 */ /* 0x000fe200078ef802 */
[----:B------:R-:W-:Y:S06]  /*1aa0*/  BRA `(.L_x_1337) ;  /* 0x0000000400c87947 */ /* 0x000fec0003800000 */
.L_x_1348:
[----:B------:R-:W2:Y:S02]  /*1ab0*/  LDG.E.U8 R3, desc[UR36][R4.64] ;  /* 0x0000002404037981 */ /* 0x000ea4000c1e1100 */
[----:B--2---:R-:W-:-:S05]  /*1ac0*/  IMAD.SHL.U32 R0, R3, 0x2000000, RZ ;  /* 0x0200000003007824 */ /* 0x004fca00078e00ff */
[----:B------:R-:W-:-:S13]  /*1ad0*/  ISETP.GE.U32.AND P0, PT, R0, 0x8000000, PT ;  /* 0x080000000000780c */ /* 0x000fda0003f06070 */
[C---:B------:R-:W-:Y:S02]  /*1ae0*/  @!P0 IMAD.SHL.U32 R0, R3.reuse, 0x100, RZ ;  /* 0x0000010003008824 */ /* 0x040fe400078e00ff */
[C---:B------:R-:W-:Y:S02]  /*1af0*/  @P0 IMAD.SHL.U32 R2, R3.reuse, 0x200000, RZ ;  /* 0x0020000003020824 */ /* 0x040fe400078e00ff */
[----:B------:R-:W-:Y:S01]  /*1b00*/  IMAD.SHL.U32 R3, R3, 0x1000000, RZ ;  /* 0x0100000003037824 */ /* 0x000fe200078e00ff */
[----:B------:R-:W-:Y:S02]  /*1b10*/  @!P0 LOP3.LUT R0, R0, 0x7f00, RZ, 0xc0, !PT ;  /* 0x00007f0000008812 */ /* 0x000fe400078ec0ff */
[----:B------:R-:W-:Y:S02]  /*1b20*/  @P0 LOP3.LUT R2, R2, 0x70000000, RZ, 0xfc, !PT ;  /* 0x7000000002020812 */ /* 0x000fe400078efcff */
[----:B------:R-:W-:-:S03]  /*1b30*/  @!P0 LOP3.LUT R0, R0, 0x3f000000, RZ, 0xfc, !PT ;  /* 0x3f00000000008812 */ /* 0x000fc600078efcff */
[----:B------:R-:W-:Y:S02]  /*1b40*/  @P0 FMUL.FTZ R2, R2, 1.9259299443872358531e-34 ;  /* 0x0780000002020820 */ /* 0x000fe40000410000 */
[----:B------:R-:W-:-:S05]  /*1b50*/  @!P0 FADD.FTZ R2, R0, -0.5 ;  /* 0xbf00000000028421 */ /* 0x000fca0000010000 */
[----:B------:R-:W-:Y:S01]  /*1b60*/  LOP3.LUT R2, R2, 0x80000000, R3, 0xf8, !PT ;  /* 0x8000000002027812 */ /* 0x000fe200078ef803 */
[----:B------:R-:W-:Y:S06]  /*1b70*/  BRA `(.L_x_1337) ;  /* 0x0000000400947947 */ /* 0x000fec0003800000 */
.L_x_1347:
[----:B------:R-:W2:Y:S02]  /*1b80*/  LDG.E.U16 R2, desc[UR36][R4.64] ;  /* 0x0000002404027981 */ /* 0x000ea4000c1e1500 */
[----:B--2---:R-:W-:Y:S01]  /*1b90*/  IMAD.U32 R2, R2, 0x10000, RZ ;  /* 0x0001000002027824 */ /* 0x004fe200078e00ff */
[----:B------:R-:W-:Y:S06]  /*1ba0*/  BRA `(.L_x_1337) ;  /* 0x0000000400887947 */ /* 0x000fec0003800000 */
.L_x_1344:
        /* <DEDUP_REMOVED lines=9> */
[----:B--2---:R-:W-:Y:S01]  /*1c40*/  I2FP.F32.U32 R2, R2 ;  /* 0x0000000200027245 */ /* 0x004fe20000201000 */
[----:B------:R-:W-:Y:S06]  /*1c50*/  BRA `(.L_x_1337) ;  /* 0x00000004005c7947 */ /* 0x000fec0003800000 */
.L_x_1351:
[----:B------:R-:W2:Y:S01]  /*1c60*/  LDG.E.U8 R4, desc[UR36][R4.64] ;  /* 0x0000002404047981 */ /* 0x000ea2000c1e1100 */
        /* <DEDUP_REMOVED lines=19> */
.L_x_1353:
[----:B------:R-:W-:Y:S05]  /*1da0*/  BSYNC B0 ;  /* 0x0000000000007941 */ /* 0x000fea0003800000 */
.L_x_1352:
[----:B------:R-:W-:Y:S01]  /*1db0*/  IMAD.SHL.U32 R2, R2, 0x100000, RZ ;  /* 0x0010000002027824 */ /* 0x000fe200078e00ff */
[----:B------:R-:W-:-:S04]  /*1dc0*/  LEA R3, R0, 0x3b800000, 0x17 ;  /* 0x3b80000000037811 */ /* 0x000fc800078eb8ff */
[----:B------:R-:W-:Y:S01]  /*1dd0*/  LOP3.LUT R2, R3, R2, R4, 0xfe, !PT ;  /* 0x0000000203027212 */ /* 0x000fe200078efe04 */
[----:B------:R-:W-:Y:S06]  /*1de0*/  BRA `(.L_x_1337) ;  /* 0x0000000000f87947 */ /* 0x000fec0003800000 */
.L_x_1350:
        /* <DEDUP_REMOVED lines=20> */
.L_x_1355:
[----:B------:R-:W-:Y:S05]  /*1f30*/  BSYNC B0 ;  /* 0x0000000000007941 */ /* 0x000fea0003800000 */
.L_x_1354:
[----:B------:R-:W-:Y:S01]  /*1f40*/  IMAD.SHL.U32 R2, R2, 0x200000, RZ ;  /* 0x0020000002027824 */ /* 0x000fe200078e00ff */
[----:B------:R-:W-:-:S04]  /*1f50*/  LEA R3, R0, 0x37800000, 0x17 ;  /* 0x3780000000037811 */ /* 0x000fc800078eb8ff */
[----:B------:R-:W-:Y:S01]  /*1f60*/  LOP3.LUT R2, R3, R2, R4, 0xfe, !PT ;  /* 0x0000000203027212 */ /* 0x000fe200078efe04 */
[----:B------:R-:W-:Y:S06]  /*1f70*/  BRA `(.L_x_1337) ;  /* 0x0000000000947947 */ /* 0x000fec0003800000 */
.L_x_1349:
[----:B------:R-:W-:-:S13]  /*1f80*/  ISETP.NE.AND P0, PT, R2, 0x1c, PT ;  /* 0x0000001c0200780c */ /* 0x000fda0003f05270 */
[----:B------:R-:W-:Y:S05]  /*1f90*/  @!P0 BRA `(.L_x_1356) ;  /* 0x0000000000848947 */ /* 0x000fea0003800000 */
[----:B------:R-:W-:-:S13]  /*1fa0*/  ISETP.NE.AND P0, PT, R2, 0x1d, PT ;  /* 0x0000001d0200780c */ /* 0x000fda0003f05270 */
[----:B------:R-:W-:Y:S05]  /*1fb0*/  @!P0 BRA `(.L_x_1357) ;  /* 0x0000000000708947 */ /* 0x000fea0003800000 */
[----:B------:R-:W-:-:S13]  /*1fc0*/  ISETP.NE.AND P0, PT, R2, 0x2c, PT ;  /* 0x0000002c0200780c */ /* 0x000fda0003f05270 */
[----:B------:R-:W-:Y:S05]  /*1fd0*/  @P0 BRA `(.L_x_1336) ;  /* 0x0000000000200947 */ /* 0x000fea0003800000 */
[----:B------:R-:W2:Y:S01]  /*1fe0*/  LDG.E.U8 R4, desc[UR36][R4.64] ;  /* 0x0000002404047981 */ /* 0x000ea2000c1e1100 */
[----:B------:R-:W-:Y:S01]  /*1ff0*/  IMAD.MOV.U32 R2, RZ, RZ, 0x400000 ;  /* 0x00400000ff027424 */ /* 0x000fe200078e00ff */
[----:B--2---:R-:W-:-:S13]  /*2000*/  ISETP.NE.AND P0, PT, R4, RZ, PT ;  /* 0x000000ff0400720c */ /* 0x004fda0003f05270 */
[----:B------:R-:W-:Y:S05]  /*2010*/  @!P0 BRA `(.L_x_1337) ;  /* 0x00000000006c8947 */ /* 0x000fea0003800000 */
[----:B------:R-:W-:-:S13]  /*2020*/  ISETP.NE.AND P0, PT, R4, 0xff, PT ;  /* 0x000000ff0400780c */ /* 0x000fda0003f05270 */
[----:B------:R-:W-:Y:S02]  /*2030*/  @!P0 IMAD.MOV.U32 R2, RZ, RZ, 0x7f800001 ;  /* 0x7f800001ff028424 */ /* 0x000fe400078e00ff */
[----:B------:R-:W-:Y:S01]  /*2040*/  @P0 IMAD.SHL.U32 R2, R4, 0x800000, RZ ;  /* 0x0080000004020824 */ /* 0x000fe200078e00ff */
[----:B------:R-:W-:Y:S06]  /*2050*/  BRA `(.L_x_1337) ;  /* 0x00000000005c7947 */ /* 0x000fec0003800000 */
.L_x_1336:
        /* <DEDUP_REMOVED lines=16> */
.L_x_1358:
[----:B------:R-:W-:Y:S01]  /*2160*/  IMAD.MOV.U32 R2, RZ, RZ, RZ ;  /* 0x000000ffff027224 */ /* 0x000fe200078e00ff */
[----:B------:R-:W-:Y:S06]  /*2170*/  BRA `(.L_x_1337) ;  /* 0x0000000000147947 */ /* 0x000fec0003800000 */
.L_x_1357:
[----:B------:R-:W2:Y:S02]  /*2180*/  LDG.E.64 R2, desc[UR36][R4.64] ;  /* 0x0000002404027981 */ /* 0x000ea4000c1e1b00 */
[----:B--2---:R0:W1:Y:S01]  /*2190*/  I2F.U64 R2, R2 ;  /* 0x0000000200027312 */ /* 0x0040620000301000 */
[----:B------:R-:W-:Y:S05]  /*21a0*/  BRA `(.L_x_1337) ;  /* 0x0000000000087947 */ /* 0x000fea0003800000 */
.L_x_1356:
[----:B------:R-:W2:Y:S02]  /*21b0*/  LDG.E R2, desc[UR36][R4.64] ;  /* 0x0000002404027981 */ /* 0x000ea4000c1e1900 */
[----:B--2---:R-:W-:-:S07]  /*21c0*/  I2FP.F32.U32 R2, R2 ;  /* 0x0000000200027245 */ /* 0x004fce0000201000 */
.L_x_1337:
[----:B------:R-:W-:Y:S05]  /*21d0*/  BSYNC B6 ;  /* 0x0000000000067941 */ /* 0x000fea0003800000 */
.L_x_1331:
[----:B01---5:R-:W-:Y:S01]  /*21e0*/  FSETP.GTU.FTZ.AND P0, PT, |R2|, +INF , PT ;  /* 0x7f8000000200780b */ /* 0x023fe20003f1c200 */
[----:B------:R-:W-:-:S12]  /*21f0*/  BSSY B0, `(.L_x_1359) ;  /* 0x000000e000007945 */ /* 0x000fd80003800000 */
[----:B------:R-:W-:Y:S05]  /*2200*/  @P0 BRA `(.L_x_1360) ;  /* 0x0000000000300947 */ /* 0x000fea0003800000 */
[----:B------:R-:W0:Y:S02]  /*2210*/  LDC R0, c[0x0][0x420] ;  /* 0x00010800ff007b82 */ /* 0x000e240000000800 */
[----:B0-----:R-:W-:-:S13]  /*2220*/  ISETP.NE.AND P0, PT, R0, RZ, PT ;  /* 0x000000ff0000720c */ /* 0x001fda0003f05270 */
[----:B------:R-:W-:Y:S05]  /*2230*/  @!P0 BRA `(.L_x_1361) ;  /* 0x00000000001c8947 */ /* 0x000fea0003800000 */
[----:B------:R-:W-:Y:S01]  /*2240*/  ISETP.NE.AND P0, PT, R0, 0x1, PT ;  /* 0x000000010000780c */ /* 0x000fe20003f05270 */
[----:B------:R-:W-:-:S12]  /*2250*/  ULDC UR4, c[0x0][0x424] ;  /* 0x0001090000047ab9 */ /* 0x000fd80000000800 */
[----:B----4-:R-:W0:Y:S01]  /*2260*/  @P0 LDC R3, c[0x0][0x428] ;  /* 0x00010a00ff030b82 */ /* 0x010e220000000800 */
[----:B------:R-:W-:-:S04]  /*2270*/  @P0 FMNMX.FTZ R0, R2, UR4, !PT ;  /* 0x0000000402000c09 */ /* 0x000fc8000f810000 */
[----:B0-----:R-:W-:-:S04]  /*2280*/  @P0 FMNMX.FTZ R2, R0, R3, PT ;  /* 0x0000000300020209 */ /* 0x001fc80003810000 */
[----:B------:R-:W-:Y:S01]  /*2290*/  @!P0 FMNMX.FTZ R2, R2, UR4, PT ;  /* 0x0000000402028c09 */ /* 0x000fe2000b810000 */
[----:B------:R-:W-:Y:S06]  /*22a0*/  BRA `(.L_x_1360) ;  /* 0x0000000000087947 */ /* 0x000fec0003800000 */
.L_x_1361:
[----:B------:R-:W-:Y:S02]  /*22b0*/  ULDC UR4, c[0x0][0x424] ;  /* 0x0001090000047ab9 */ /* 0x000fe40000000800 */
[----:B------:R-:W-:-:S07]  /*22c0*/  FMNMX.FTZ R2, R2, UR4, !PT ;  /* 0x0000000402027c09 */ /* 0x000fce000f810000 */
.L_x_1360:
[----:B------:R-:W-:Y:S05]  /*22d0*/  BSYNC B0 ;  /* 0x0000000000007941 */ /* 0x000fea0003800000 */
.L_x_1359:
[----:B----4-:R-:W0:Y:S02]  /*22e0*/  LDC.U8 R3, c[0x0][0x438] ;  /* 0x00010e00ff037b82 */ /* 0x010e240000000000 */
        /* <DEDUP_REMOVED lines=11> */
[----:B------:R-:W0:Y:S02]  /*23a0*/  F2I.FTZ.TRUNC.NTZ R3, R2 ;  /* 0x0000000200037305 */ /* 0x000e24000021f100 */
[----:B0-----:R0:W-:Y:S01]  /*23b0*/  STG.E.U8 desc[UR36][R16.64], R3 ;  /* 0x0000000310007986 */ /* 0x0011e2000c101124 */
[----:B------:R-:W-:Y:S05]  /*23c0*/  BRA `(.L_x_1367) ;  /* 0x0000000c00507947 */ /* 0x000fea0003800000 */
.L_x_1365:
[----:B------:R-:W2:Y:S02]  /*23d0*/  F2I.S64.TRUNC R2, R2 ;  /* 0x0000000200027311 */ /* 0x000ea4000020d900 */
[----:B--23--:R-:W-:-:S05]  /*23e0*/  IMAD.MOV.U32 R5, RZ, RZ, R2 ;  /* 0x000000ffff057224 */ /* 0x00cfca00078e0002 */
[----:B------:R0:W-:Y:S01]  /*23f0*/  STG.E.U8 desc[UR36][R16.64], R5 ;  /* 0x0000000510007986 */ /* 0x0001e2000c101124 */
[----:B------:R-:W-:Y:S05]  /*2400*/  BRA `(.L_x_1367) ;  /* 0x0000000c00407947 */ /* 0x000fea0003800000 */
.L_x_1364:
[----:B------:R-:W-:-:S13]  /*2410*/  ISETP.NE.AND P0, PT, R0, 0x2, PT ;  /* 0x000000020000780c */ /* 0x000fda0003f05270 */
[----:B------:R-:W-:Y:S05]  /*2420*/  @!P0 BRA `(.L_x_1368) ;  /* 0x0000000000288947 */ /* 0x000fea0003800000 */
[----:B------:R-:W-:-:S13]  /*2430*/  ISETP.NE.AND P0, PT, R0, 0x3, PT ;  /* 0x000000030000780c */ /* 0x000fda0003f05270 */
[----:B------:R-:W-:Y:S05]  /*2440*/  @!P0 BRA `(.L_x_1369) ;  /* 0x0000000000148947 */ /* 0x000fea0003800000 */
[----:B------:R-:W-:-:S13]  /*2450*/  ISETP.NE.AND P0, PT, R0, 0x4, PT ;  /* 0x000000040000780c */ /* 0x000fda0003f05270 */
[----:B------:R-:W-:Y:S05]  /*2460*/  @P0 BRA `(.L_x_1366) ;  /* 0x0000000800d00947 */ /* 0x000fea0003800000 */
[----:B------:R-:W0:Y:S02]  /*2470*/  F2I.S64.TRUNC R2, R2 ;  /* 0x0000000200027311 */ /* 0x000e24000020d900 */
[----:B0-----:R0:W-:Y:S01]  /*2480*/  STG.E.64 desc[UR36][R16.64], R2 ;  /* 0x0000000210007986 */ /* 0x0011e2000c101b24 */
[----:B------:R-:W-:Y:S05]  /*2490*/  BRA `(.L_x_1367) ;  /* 0x0000000c001c7947 */ /* 0x000fea0003800000 */
.L_x_1369:
[----:B------:R-:W0:Y:S02]  /*24a0*/  F2I.FTZ.TRUNC.NTZ R3, R2 ;  /* 0x0000000200037305 */ /* 0x000e24000021f100 */
[----:B0-----:R1:W-:Y:S01]  /*24b0*/  STG.E desc[UR36][R16.64], R3 ;  /* 0x0000000310007986 */ /* 0x0013e2000c101924 */
[----:B------:R-:W-:Y:S05]  /*24c0*/  BRA `(.L_x_1367) ;  /* 0x0000000c00107947 */ /* 0x000fea0003800000 */
.L_x_1368:
[----:B------:R-:W0:Y:S02]  /*24d0*/  F2I.FTZ.TRUNC.NTZ R3, R2 ;  /* 0x0000000200037305 */ /* 0x000e24000021f100 */
[----:B0-----:R4:W-:Y:S01]  /*24e0*/  STG.E.U16 desc[UR36][R16.64], R3 ;  /* 0x0000000310007986 */ /* 0x0019e2000c101524 */
[----:B------:R-:W-:Y:S05]  /*24f0*/  BRA `(.L_x_1367) ;  /* 0x0000000c00047947 */ /* 0x000fea0003800000 */
.L_x_1363:
[----:B------:R-:W-:-:S13]  /*2500*/  ISETP.GT.AND P0, PT, R0, 0x6, PT ;  /* 0x000000060000780c */ /* 0x000fda0003f04270 */
[----:B------:R-:W-:Y:S05]  /*2510*/  @P0 BRA `(.L_x_1370) ;  /* 0x0000000000240947 */ /* 0x000fea0003800000 */
[----:B------:R-:W-:-:S13]  /*2520*/  ISETP.NE.AND P0, PT, R0, 0x5, PT ;  /* 0x000000050000780c */ /* 0x000fda0003f05270 */
[----:B------:R-:W-:Y:S05]  /*2530*/  @!P0 BRA `(.L_x_1371) ;  /* 0x0000000000108947 */ /* 0x000fea0003800000 */
[----:B------:R-:W-:-:S13]  /*2540*/  ISETP.NE.AND P0, PT, R0, 0x6, PT ;  /* 0x000000060000780c */ /* 0x000fda0003f05270 */
[----:B------:R-:W-:Y:S05]  /*2550*/  @P0 BRA `(.L_x_1366) ;  /* 0x0000000800940947 */ /* 0x000fea0003800000 */
[----:B------:R0:W-:Y:S01]  /*2560*/  STG.E desc[UR36][R16.64], R2 ;  /* 0x0000000210007986 */ /* 0x0001e2000c101924 */
[----:B------:R-:W-:Y:S05]  /*2570*/  BRA `(.L_x_1367) ;  /* 0x0000000800e47947 */ /* 0x000fea0003800000 */
.L_x_1371:
[----:B------:R-:W-:-:S05]  /*2580*/  F2FP.F16.F32.PACK_AB R2, RZ, R2 ;  /* 0x00000002ff02723e */ /* 0x000fca00000000ff */
[----:B------:R0:W-:Y:S01]  /*2590*/  STG.E.U16 desc[UR36][R16.64], R2 ;  /* 0x0000000210007986 */ /* 0x0001e2000c101524 */
[----:B------:R-:W-:Y:S05]  /*25a0*/  BRA `(.L_x_1367) ;  /* 0x0000000800d87947 */ /* 0x000fea0003800000 */
.L_x_1370:
[----:B------:R-:W-:-:S13]  /*25b0*/  ISETP.NE.AND P0, PT, R0, 0x7, PT ;  /* 0x000000070000780c */ /* 0x000fda0003f05270 */
[----:B------:R-:W-:Y:S05]  /*25c0*/  @!P0 BRA `(.L_x_1372) ;  /* 0x00000000002c8947 */ /* 0x000fea0003800000 */
[----:B------:R-:W-:-:S13]  /*25d0*/  ISETP.NE.AND P0, PT, R0, 0x8, PT ;  /* 0x000000080000780c */ /* 0x000fda0003f05270 */
[----:B------:R-:W-:Y:S05]  /*25e0*/  @!P0 BRA `(.L_x_1373) ;  /* 0x0000000000148947 */ /* 0x000fea0003800000 */
[----:B------:R-:W-:-:S13]  /*25f0*/  ISETP.NE.AND P0, PT, R0, 0x9, PT ;  /* 0x000000090000780c */ /* 0x000fda0003f05270 */
[----:B------:R-:W-:Y:S05]  /*2600*/  @P0 BRA `(.L_x_1366) ;  /* 0x0000000800680947 */ /* 0x000fea0003800000 */
[----:B------:R-:W-:-:S05]  /*2610*/  IMAD.MOV.U32 R3, RZ, RZ, RZ ;  /* 0x000000ffff037224 */ /* 0x000fca00078e00ff */
[----:B------:R0:W-:Y:S01]  /*2620*/  STG.E.64 desc[UR36][R16.64], R2 ;  /* 0x0000000210007986 */ /* 0x0001e2000c101b24 */
[----:B------:R-:W-:Y:S05]  /*2630*/  BRA `(.L_x_1367) ;  /* 0x0000000800b47947 */ /* 0x000fea0003800000 */
.L_x_1373:
[----:B------:R-:W-:-:S04]  /*2640*/  F2FP.F16.F32.PACK_AB R3, RZ, R2 ;  /* 0x00000002ff03723e */ /* 0x000fc800000000ff */
[----:B------:R-:W-:-:S05]  /*2650*/  PRMT R3, R3, 0x5410, RZ ;  /* 0x0000541003037816 */ /* 0x000fca00000000ff */
[----:B------:R0:W-:Y:S01]  /*2660*/  STG.E desc[UR36][R16.64], R3 ;  /* 0x0000000310007986 */ /* 0x0001e2000c101924 */
[----:B------:R-:W-:Y:S05]  /*2670*/  BRA `(.L_x_1367) ;  /* 0x0000000800a47947 */ /* 0x000fea0003800000 */
.L_x_1372:
[----:B------:R-:W-:-:S06]  /*2680*/  FMUL.FTZ R2, R2, 1 ;  /* 0x3f80000002027820 */ /* 0x000fcc0000410000 */
[----:B------:R-:W0:Y:S02]  /*2690*/  F2F.F64.F32 R2, R2 ;  /* 0x0000000200027310 */ /* 0x000e240000201800 */
[----:B0-----:R0:W-:Y:S01]  /*26a0*/  STG.E.64 desc[UR36][R16.64], R2 ;  /* 0x0000000210007986 */ /* 0x0011e2000c101b24 */
[----:B------:R-:W-:Y:S05]  /*26b0*/  BRA `(.L_x_1367) ;  /* 0x0000000800947947 */ /* 0x000fea0003800000 */
.L_x_1362:
        /* <DEDUP_REMOVED lines=8> */
[----:B------:R-:W-:-:S04]  /*2740*/  FSETP.NEU.FTZ.AND P0, PT, R2, RZ, PT ;  /* 0x000000ff0200720b */ /* 0x000fc80003f1d000 */
[----:B------:R-:W-:-:S05]  /*2750*/  SEL R3, RZ, 0x1, !P0 ;  /* 0x00000001ff037807 */ /* 0x000fca0004000000 */
[----:B------:R0:W-:Y:S01]  /*2760*/  STG.E.U8 desc[UR36][R16.64], R3 ;  /* 0x0000000310007986 */ /* 0x0001e2000c101124 */
[----:B------:R-:W-:Y:S05]  /*2770*/  BRA `(.L_x_1367) ;  /* 0x0000000800647947 */ /* 0x000fea0003800000 */
.L_x_1376:
[----:B--23--:R-:W-:Y:S01]  /*2780*/  FMUL.FTZ R4, R2, 1 ;  /* 0x3f80000002047820 */ /* 0x00cfe20000410000 */
[----:B------:R-:W-:-:S05]  /*2790*/  CS2R R6, SRZ ;  /* 0x0000000000067805 */ /* 0x000fca000001ff00 */
[----:B------:R-:W0:Y:S02]  /*27a0*/  F2F.F64.F32 R4, R4 ;  /* 0x0000000400047310 */ /* 0x000e240000201800 */
[----:B0-----:R0:W-:Y:S01]  /*27b0*/  STG.E.128 desc[UR36][R16.64], R4 ;  /* 0x0000000410007986 */ /* 0x0011e2000c101d24 */
[----:B------:R-:W-:Y:S05]  /*27c0*/  BRA `(.L_x_1367) ;  /* 0x0000000800507947 */ /* 0x000fea0003800000 */
.L_x_1375:
[----:B------:R-:W-:-:S13]  /*27d0*/  ISETP.NE.AND P0, PT, R0, 0xf, PT ;  /* 0x0000000f0000780c */ /* 0x000fda0003f05270 */
[----:B------:R-:W-:Y:S05]  /*27e0*/  @!P0 BRA `(.L_x_1377) ;  /* 0x0000000000ac8947 */ /* 0x000fea0003800000 */
[----:B------:R-:W-:-:S13]  /*27f0*/  ISETP.NE.AND P0, PT, R0, 0x17, PT ;  /* 0x000000170000780c */ /* 0x000fda0003f05270 */
[----:B------:R-:W-:Y:S05]  /*2800*/  @!P0 BRA `(.L_x_1378) ;  /* 0x0000000000508947 */ /* 0x000fea0003800000 */
[----:B------:R-:W-:-:S13]  /*2810*/  ISETP.NE.AND P0, PT, R0, 0x18, PT ;  /* 0x000000180000780c */ /* 0x000fda0003f05270 */
[----:B------:R-:W-:Y:S05]  /*2820*/  @P0 BRA `(.L_x_1366) ;  /* 0x0000000400e00947 */ /* 0x000fea0003800000 */
[C---:B--23--:R-:W-:Y:S01]  /*2830*/  LOP3.LUT R4, R2.reuse, 0x7fffffff, RZ, 0xc0, !PT ;  /* 0x7fffffff02047812 */ /* 0x04cfe200078ec0ff */
[----:B------:R-:W-:Y:S01]  /*2840*/  BSSY B0, `(.L_x_1379) ;  /* 0x000000d000007945 */ /* 0x000fe20003800000 */
[----:B------:R-:W-:Y:S02]  /*2850*/  LOP3.LUT R0, R2, 0x80000000, RZ, 0xc0, !PT ;  /* 0x8000000002007812 */ /* 0x000fe400078ec0ff */
[----:B------:R-:W-:Y:S02]  /*2860*/  ISETP.GT.U32.AND P0, PT, R4, 0x43efffff, PT ;  /* 0x43efffff0400780c */ /* 0x000fe40003f04070 */
[----:B------:R-:W-:Y:S01]  /*2870*/  SHF.R.U32.HI R5, RZ, 0x18, R0 ;  /* 0x00000018ff057819 */ /* 0x000fe20000011600 */
[----:B------:R-:W-:-:S10]  /*2880*/  IMAD.MOV.U32 R0, RZ, RZ, 0x7f ;  /* 0x0000007fff007424 */ /* 0x000fd400078e00ff */
[----:B------:R-:W-:Y:S05]  /*2890*/  @P0 BRA `(.L_x_1380) ;  /* 0x00000000001c0947 */ /* 0x000fea0003800000 */
[----:B------:R-:W-:-:S13]  /*28a0*/  ISETP.GE.U32.AND P0, PT, R4, 0x3c800000, PT ;  /* 0x3c8000000400780c */ /* 0x000fda0003f06070 */
[----:B------:R-:W-:-:S04]  /*28b0*/  @P0 SHF.R.U32.HI R0, RZ, 0x14, R2 ;  /* 0x00000014ff000819 */ /* 0x000fc80000011602 */
[----:B------:R-:W-:-:S04]  /*28c0*/  @P0 LOP3.LUT R3, R0, 0x1, RZ, 0xc0, !PT ;  /* 0x0000000100030812 */ /* 0x000fc800078ec0ff */
[----:B------:R-:W-:Y:S01]  /*28d0*/  @P0 IADD3 R3, R2, 0x407ffff, R3 ;  /* 0x0407ffff02030810 */ /* 0x000fe20007ffe003 */
[----:B------:R-:W-:-:S03]  /*28e0*/  @!P0 FADD.FTZ R2, R4, 16384 ;  /* 0x4680000004028421 */ /* 0x000fc60000010000 */
[----:B------:R-:W-:Y:S01]  /*28f0*/  @P0 SHF.R.U32.HI R0, RZ, 0x14, R3 ;  /* 0x00000014ff000819 */ /* 0x000fe20000011603 */
[----:B------:R-:W-:-:S07]  /*2900*/  @!P0 VIADD R0, R2, 0xb9800000 ;  /* 0xb980000002008836 */ /* 0x000fce0000000000 */
.L_x_1380:
[----:B------:R-:W-:Y:S05]  /*2910*/  BSYNC B0 ;  /* 0x0000000000007941 */ /* 0x000fea0003800000 */
.L_x_1379:
[----:B------:R-:W-:-:S05]  /*2920*/  LOP3.LUT R5, R0, R5, RZ, 0xfc, !PT ;  /* 0x0000000500057212 */ /* 0x000fca00078efcff */
[----:B------:R0:W-:Y:S01]  /*2930*/  STG.E.U8 desc[UR36][R16.64], R5 ;  /* 0x0000000510007986 */ /* 0x0001e2000c101124 */
[----:B------:R-:W-:Y:S05]  /*2940*/  BRA `(.L_x_1367) ;  /* 0x0000000400f07947 */ /* 0x000fea0003800000 */
.L_x_1378:
[----:B--23--:R-:W-:Y:S01]  /*2950*/  LOP3.LUT R4, R2, 0x7fffffff, RZ, 0xc0, !PT ;  /* 0x7fffffff02047812 */ /* 0x00cfe200078ec0ff */
[----:B------:R-:W-:Y:S03]  /*2960*/  BSSY B0, `(.L_x_1381) ;  /* 0x000000e000007945 */ /* 0x000fe60003800000 */
[----:B------:R-:W-:-:S13]  /*2970*/  ISETP.GT.U32.AND P0, PT, R4, 0x477fffff, PT ;  /* 0x477fffff0400780c */ /* 0x000fda0003f04070 */
[----:B------:R-:W-:Y:S05]  /*2980*/  @P0 BRA `(.L_x_1382) ;  /* 0x0000000000200947 */ /* 0x000fea0003800000 */
[----:B------:R-:W-:-:S13]  /*2990*/  ISETP.GE.U32.AND P0, PT, R4, 0x38800000, PT ;  /* 0x388000000400780c */ /* 0x000fda0003f06070 */
[----:B------:R-:W-:-:S04]  /*29a0*/  @P0 SHF.R.U32.HI R0, RZ, 0x15, R2 ;  /* 0x00000015ff000819 */ /* 0x000fc80000011602 */
[----:B------:R-:W-:-:S04]  /*29b0*/  @P0 LOP3.LUT R3, R0, 0x1, RZ, 0xc0, !PT ;  /* 0x0000000100030812 */ /* 0x000fc800078ec0ff */
[----:B------:R-:W-:Y:S01]  /*29c0*/  @P0 IADD3 R0, R2, 0x80fffff, R3 ;  /* 0x080fffff02000810 */ /* 0x000fe20007ffe003 */
[----:B------:R-:W-:-:S03]  /*29d0*/  @!P0 FADD.FTZ R3, R4, 128 ;  /* 0x4300000004038421 */ /* 0x000fc60000010000 */
[----:B------:R-:W-:Y:S01]  /*29e0*/  @P0 SHF.R.U32.HI R0, RZ, 0x15, R0 ;  /* 0x00000015ff000819 */ /* 0x000fe20000011600 */
[----:B------:R-:W-:Y:S01]  /*29f0*/  @!P0 VIADD R0, R3, 0xbd000000 ;  /* 0xbd00000003008836 */ /* 0x000fe20000000000 */
[----:B------:R-:W-:Y:S06]  /*2a00*/  BRA `(.L_x_1383) ;  /* 0x00000000000c7947 */ /* 0x000fec0003800000 */
.L_x_1382:
[----:B------:R-:W-:Y:S01]  /*2a10*/  IMAD.MOV.U32 R0, RZ, RZ, 0x7f ;  /* 0x0000007fff007424 */ /* 0x000fe200078e00ff */
[----:B------:R-:W-:-:S04]  /*2a20*/  ISETP.GT.U32.AND P0, PT, R4, 0x7f800000, PT ;  /* 0x7f8000000400780c */ /* 0x000fc80003f04070 */
[----:B------:R-:W-:-:S09]  /*2a30*/  SEL R0, R0, 0x7c, P0 ;  /* 0x0000007c00007807 */ /* 0x000fd20000000000 */
.L_x_1383:
[----:B------:R-:W-:Y:S05]  /*2a40*/  BSYNC B0 ;  /* 0x0000000000007941 */ /* 0x000fea0003800000 */
.L_x_1381:
[----:B------:R-:W-:-:S04]  /*2a50*/  LOP3.LUT R2, R2, 0x80000000, RZ, 0xc0, !PT ;  /* 0x8000000002027812 */ /* 0x000fc800078ec0ff */
[----:B------:R-:W-:-:S04]  /*2a60*/  SHF.R.U32.HI R3, RZ, 0x18, R2 ;  /* 0x00000018ff037819 */ /* 0x000fc80000011602 */
[----:B------:R-:W-:-:S05]  /*2a70*/  LOP3.LUT R3, R0, R3, RZ, 0xfc, !PT ;  /* 0x0000000300037212 */ /* 0x000fca00078efcff */
[----:B------:R0:W-:Y:S01]  /*2a80*/  STG.E.U8 desc[UR36][R16.64], R3 ;  /* 0x0000000310007986 */ /* 0x0001e2000c101124 */
[----:B------:R-:W-:Y:S05]  /*2a90*/  BRA `(.L_x_1367) ;  /* 0x00000004009c7947 */ /* 0x000fea0003800000 */
.L_x_1377:
[----:B------:R-:W-:-:S05]  /*2aa0*/  F2FP.BF16.F32.PACK_AB R2, RZ, R2 ;  /* 0x00000002ff02723e */ /* 0x000fca00000010ff */
[----:B------:R0:W-:Y:S01]  /*2ab0*/  STG.E.U16 desc[UR36][R16.64], R2 ;  /* 0x0000000210007986 */ /* 0x0001e2000c101524 */
[----:B------:R-:W-:Y:S05]  /*2ac0*/  BRA `(.L_x_1367) ;  /* 0x0000000400907947 */ /* 0x000fea0003800000 */
.L_x_1374:
        /* <DEDUP_REMOVED lines=8> */
[----:B------:R-:W0:Y:S02]  /*2b50*/  F2I.FTZ.U32.TRUNC.NTZ R3, R2 ;  /* 0x0000000200037305 */ /* 0x000e24000021f000 */
[----:B0-----:R0:W-:Y:S01]  /*2b60*/  STG.E.U16 desc[UR36][R16.64], R3 ;  /* 0x0000000310007986 */ /* 0x0011e2000c101524 */
[----:B------:R-:W-:Y:S05]  /*2b70*/  BRA `(.L_x_1367) ;  /* 0x0000000400647947 */ /* 0x000fea0003800000 */
.L_x_1386:
[----:B------:R-:W-:Y:S01]  /*2b80*/  LOP3.LUT R3, R2, 0x7fffffff, RZ, 0xc0, !PT ;  /* 0x7fffffff02037812 */ /* 0x000fe200078ec0ff */
[----:B------:R-:W-:Y:S01]  /*2b90*/  BSSY B0, `(.L_x_1387) ;  /* 0x0000013000007945 */ /* 0x000fe20003800000 */
[----:B------:R-:W-:Y:S02]  /*2ba0*/  IMAD.MOV.U32 R8, RZ, RZ, 0x80 ;  /* 0x00000080ff087424 */ /* 0x000fe400078e00ff */
[----:B------:R-:W-:-:S13]  /*2bb0*/  ISETP.GT.U32.AND P0, PT, R3, 0x437fffff, PT ;  /* 0x437fffff0300780c */ /* 0x000fda0003f04070 */
[----:B------:R-:W-:Y:S05]  /*2bc0*/  @P0 BRA `(.L_x_1388) ;  /* 0x00000000003c0947 */ /* 0x000fea0003800000 */
[----:B------:R-:W-:-:S13]  /*2bd0*/  ISETP.GE.U32.AND P0, PT, R3, 0x3c000000, PT ;  /* 0x3c0000000300780c */ /* 0x000fda0003f06070 */
[----:B------:R-:W-:-:S04]  /*2be0*/  @P0 SHF.R.U32.HI R0, RZ, 0x14, R2 ;  /* 0x00000014ff000819 */ /* 0x000fc80000011602 */
[----:B--23--:R-:W-:-:S04]  /*2bf0*/  @P0 LOP3.LUT R5, R0, 0x1, RZ, 0xc0, !PT ;  /* 0x0000000100050812 */ /* 0x00cfc800078ec0ff */
        /* <DEDUP_REMOVED lines=8> */
.L_x_1389:
[----:B------:R-:W-:-:S04]  /*2c80*/  LOP3.LUT R2, R2, 0x80000000, RZ, 0xc0, !PT ;  /* 0x8000000002027812 */ /* 0x000fc800078ec0ff */
[----:B------:R-:W-:-:S04]  /*2c90*/  SHF.R.U32.HI R3, RZ, 0x18, R2 ;  /* 0x00000018ff037819 */ /* 0x000fc80000011602 */
[----:B------:R-:W-:-:S04]  /*2ca0*/  LOP3.LUT R0, R0, R3, RZ, 0xfc, !PT ;  /* 0x0000000300007212 */ /* 0x000fc800078efcff */
[----:B------:R-:W-:-:S07]  /*2cb0*/  PRMT R8, R0, 0x7610, R8 ;  /* 0x0000761000087816 */ /* 0x000fce0000000008 */
.L_x_1388:
[----:B------:R-:W-:Y:S05]  /*2cc0*/  BSYNC B0 ;  /* 0x0000000000007941 */ /* 0x000fea0003800000 */
.L_x_1387:
[----:B------:R0:W-:Y:S01]  /*2cd0*/  STG.E.U8 desc[UR36][R16.64], R8 ;  /* 0x0000000810007986 */ /* 0x0001e2000c101124 */
[----:B------:R-:W-:Y:S05]  /*2ce0*/  BRA `(.L_x_1367) ;  /* 0x0000000400087947 */ /* 0x000fea0003800000 */
.L_x_1385:
        /* <DEDUP_REMOVED lines=16> */
.L_x_1392:
[----:B------:R-:W-:-:S04]  /*2df0*/  LOP3.LUT R2, R2, 0x80000000, RZ, 0xc0, !PT ;  /* 0x8000000002027812 */ /* 0x000fc800078ec0ff */
[----:B------:R-:W-:-:S04]  /*2e00*/  SHF.R.U32.HI R3, RZ, 0x18, R2 ;  /* 0x00000018ff037819 */ /* 0x000fc80000011602 */
[----:B------:R-:W-:-:S04]  /*2e10*/  LOP3.LUT R0, R0, R3, RZ, 0xfc, !PT ;  /* 0x0000000300007212 */ /* 0x000fc800078efcff */
[----:B------:R-:W-:-:S07]  /*2e20*/  PRMT R8, R0, 0x7610, R8 ;  /* 0x0000761000087816 */ /* 0x000fce0000000008 */
.L_x_1391:
[----:B------:R-:W-:Y:S05]  /*2e30*/  BSYNC B0 ;  /* 0x0000000000007941 */ /* 0x000fea0003800000 */
.L_x_1390:
[----:B------:R0:W-:Y:S01]  /*2e40*/  STG.E.U8 desc[UR36][R16.64], R8 ;  /* 0x0000000810007986 */ /* 0x0001e2000c101124 */
[----:B------:R-:W-:Y:S05]  /*2e50*/  BRA `(.L_x_1367) ;  /* 0x0000000000ac7947 */ /* 0x000fea0003800000 */
.L_x_1384:
[----:B------:R-:W-:-:S13]  /*2e60*/  ISETP.NE.AND P0, PT, R0, 0x1c, PT ;  /* 0x0000001c0000780c */ /* 0x000fda0003f05270 */
[----:B------:R-:W-:Y:S05]  /*2e70*/  @!P0 BRA `(.L_x_1393) ;  /* 0x00000000009c8947 */ /* 0x000fea0003800000 */
[----:B------:R-:W-:-:S13]  /*2e80*/  ISETP.NE.AND P0, PT, R0, 0x1d, PT ;  /* 0x0000001d0000780c */ /* 0x000fda0003f05270 */
[----:B------:R-:W-:Y:S05]  /*2e90*/  @!P0 BRA `(.L_x_1394) ;  /* 0x0000000000888947 */ /* 0x000fea0003800000 */
[----:B------:R-:W-:-:S13]  /*2ea0*/  ISETP.NE.AND P0, PT, R0, 0x2c, PT ;  /* 0x0000002c0000780c */ /* 0x000fda0003f05270 */
[----:B------:R-:W-:Y:S05]  /*2eb0*/  @P0 BRA `(.L_x_1366) ;  /* 0x00000000003c0947 */ /* 0x000fea0003800000 */
[----:B--23--:R-:W-:-:S04]  /*2ec0*/  SHF.R.U32.HI R4, RZ, 0x17, R2 ;  /* 0x00000017ff047819 */ /* 0x00cfc80000011602 */
        /* <DEDUP_REMOVED lines=14> */
.L_x_1366:
[----:B------:R-:W-:Y:S01]  /*2fb0*/  MOV R2, 0x0 ;  /* 0x0000000000027802 */ /* 0x000fe20000000f00 */
[----:B------:R-:W-:Y:S01]  /*2fc0*/  ULDC.64 UR4, c[0x4][0x270] ;  /* 0x01009c0000047ab9 */ /* 0x000fe20000000a00 */
[----:B------:R-:W-:Y:S01]  /*2fd0*/  ULDC.64 UR6, c[0x4][0x278] ;  /* 0x01009e0000067ab9 */ /* 0x000fe20000000a00 */
[----:B--23--:R-:W-:Y:S02]  /*2fe0*/  IMAD.U32 R4, RZ, RZ, UR4 ;  /* 0x00000004ff047e24 */ /* 0x00cfe4000f8e00ff */
        /* <DEDUP_REMOVED lines=12> */
.L_x_1395:
[----:B------:R-:W-:Y:S05]  /*30b0*/  BRA `(.L_x_1367) ;  /* 0x0000000000147947 */ /* 0x000fea0003800000 */
.L_x_1394:
[----:B------:R-:W0:Y:S02]  /*30c0*/  F2I.U64.TRUNC R2, R2 ;  /* 0x0000000200027311 */ /* 0x000e24000020d800 */
[----:B0-----:R0:W-:Y:S01]  /*30d0*/  STG.E.64 desc[UR36][R16.64], R2 ;  /* 0x0000000210007986 */ /* 0x0011e2000c101b24 */
[----:B------:R-:W-:Y:S05]  /*30e0*/  BRA `(.L_x_1367) ;  /* 0x0000000000087947 */ /* 0x000fea0003800000 */
.L_x_1393:
[----:B------:R-:W0:Y:S02]  /*30f0*/  F2I.FTZ.U32.TRUNC.NTZ R3, R2 ;  /* 0x0000000200037305 */ /* 0x000e24000021f000 */
[----:B0-----:R0:W-:Y:S02]  /*3100*/  STG.E desc[UR36][R16.64], R3 ;  /* 0x0000000310007986 */ /* 0x0011e4000c101924 */
.L_x_1367:
[----:B------:R-:W-:-:S04]  /*3110*/  IMAD R18, R23, 0x200, R18 ;  /* 0x0000020017127824 */ /* 0x000fc800078e0212 */
[----:B------:R-:W-:-:S07]  /*3120*/  VIADD R19, R18, 0x80 ;  /* 0x0000008012137836 */ /* 0x000fce0000000000 */
.L_x_1329:
[----:B------:R-:W-:Y:S05]  /*3130*/  BSYNC B7 ;  /* 0x0000000000077941 */ /* 0x000fea0003800000 */
.L_x_1328:
[----:B------:R-:W-:Y:S01]  /*3140*/  ULDC UR4, c[0x0][0x210] ;  /* 0x0000840000047ab9 */ /* 0x000fe20000000800 */
[----:B------:R-:W-:Y:S01]  /*3150*/  BSSY B7, `(.L_x_1396) ;  /* 0x000030b000077945 */ /* 0x000fe20003800000 */
[----:B------:R-:W-:-:S13]  /*3160*/  ISETP.GE.AND P0, PT, R19, UR4, PT ;  /* 0x0000000413007c0c */ /* 0x000fda000bf06270 */
[----:B------:R-:W-:Y:S05]  /*3170*/  @P0 BRA `(.L_x_1397) ;  /* 0x0000003000200947 */ /* 0x000fea0003800000 */
[----:B0-----:R-:W0:Y:S01]  /*3180*/  LDC R6, c[0x0][0x218] ;  /* 0x00008600ff067b82 */ /* 0x001e220000000800 */
[----:B------:R-:W-:Y:S02]  /*3190*/  IMAD.MOV.U32 R0, RZ, RZ, RZ ;  /* 0x000000ffff007224 */ /* 0x000fe400078e00ff */
[----:B-1--4-:R-:W-:Y:S01]  /*31a0*/  IMAD.MOV.U32 R16, RZ, RZ, RZ ;  /* 0x000000ffff107224 */ /* 0x012fe200078e00ff */
        /* <DEDUP_REMOVED lines=18> */
[----:B--23--:R-:W-:-:S05]  /*32d0*/  IMAD.HI.U32 R4, R3, UR7, R2 ;  /* 0x0000000703047c27 */ /* 0x00cfca000f8e0002 */
        /* <DEDUP_REMOVED lines=281> */
.L_x_1398:
[----:B------:R-:W0:Y:S01]  /*4470*/  LDC.U8 R3, c[0x0][0x439] ;  /* 0x00010e40ff037b82 */ /* 0x000e220000000000 */
[----:B------:R-:W-:Y:S01]  /*4480*/  ULDC.64 UR4, c[0x0][0x410] ;  /* 0x0001040000047ab9 */ /* 0x000fe20000000a00 */
[----:B------:R-:W-:Y:S01]  /*4490*/  ULDC.64 UR6, c[0x0][0x418] ;  /* 0x0001060000067ab9 */ /* 0x000fe20000000a00 */
[----:B------:R-:W-:Y:S01]  /*44a0*/  IADD3 R16, P0, R16, UR4, RZ ;  /* 0x0000000410107c10 */ /* 0x000fe2000ff1e0ff */
[----:B------:R-:W-:Y:S01]  /*44b0*/  BSSY B6, `(.L_x_1399) ;  /* 0x00000e0000067945 */ /* 0x000fe20003800000 */
[----:B--23--:R-:W-:-:S03]  /*44c0*/  IADD3 R4, P1, R0, UR6, RZ ;  /* 0x0000000600047c10 */ /* 0x00cfc6000ff3e0ff */
        /* <DEDUP_REMOVED lines=16> */
.L_x_1403:
[----:B------:R-:W2:Y:S02]  /*45d0*/  LDG.E.U8 R2, desc[UR36][R4.64] ;  /* 0x0000002404027981 */ /* 0x000ea4000c1e1100 */
[----:B--2---:R-:W-:Y:S01]  /*45e0*/  I2FP.F32.U32 R2, R2 ;  /* 0x0000000200027245 */ /* 0x004fe20000201000 */
[----:B------:R-:W-:Y:S06]  /*45f0*/  BRA `(.L_x_1405) ;  /* 0x0000000c002c7947 */ /* 0x000fec0003800000 */
.L_x_1402:
[----:B------:R-:W-:-:S13]  /*4600*/  ISETP.NE.AND P0, PT, R2, 0x2, PT ;  /* 0x000000020200780c */ /* 0x000fda0003f05270 */
[----:B------:R-:W-:Y:S05]  /*4610*/  @!P0 BRA `(.L_x_1406) ;  /* 0x0000000000288947 */ /* 0x000fea0003800000 */
[----:B------:R-:W-:-:S13]  /*4620*/  ISETP.NE.AND P0, PT, R2, 0x3, PT ;  /* 0x000000030200780c */ /* 0x000fda0003f05270 */
[----:B------:R-:W-:Y:S05]  /*4630*/  @!P0 BRA `(.L_x_1407) ;  /* 0x0000000000148947 */ /* 0x000fea0003800000 */
[----:B------:R-:W-:-:S13]  /*4640*/  ISETP.NE.AND P0, PT, R2, 0x4, PT ;  /* 0x000000040200780c */ /* 0x000fda0003f05270 */
[----:B------:R-:W-:Y:S05]  /*4650*/  @P0 BRA `(.L_x_1404) ;  /* 0x0000000800b80947 */ /* 0x000fea0003800000 */
[----:B------:R-:W2:Y:S02]  /*4660*/  LDG.E.64 R2, desc[UR36][R4.64] ;  /* 0x0000002404027981 */ /* 0x000ea4000c1e1b00 */
[----:B--2---:R0:W1:Y:S01]  /*4670*/  I2F.S64 R2, R2 ;  /* 0x0000000200027312 */ /* 0x0040620000301400 */
[----:B------:R-:W-:Y:S05]  /*4680*/  BRA `(.L_x_1405) ;  /* 0x0000000c00087947 */ /* 0x000fea0003800000 */
.L_x_1407:
[----:B------:R-:W2:Y:S02]  /*4690*/  LDG.E R2, desc[UR36][R4.64] ;  /* 0x0000002404027981 */ /* 0x000ea4000c1e1900 */
[----:B--2---:R-:W-:Y:S01]  /*46a0*/  I2FP.F32.S32 R2, R2 ;  /* 0x0000000200027245 */ /* 0x004fe20000201400 */
[----:B------:R-:W-:Y:S06]  /*46b0*/  BRA `(.L_x_1405) ;  /* 0x0000000800fc7947 */ /* 0x000fec0003800000 */
.L_x_1406:
[----:B------:R-:W2:Y:S02]  /*46c0*/  LDG.E.U16 R2, desc[UR36][R4.64] ;  /* 0x0000002404027981 */ /* 0x000ea4000c1e1500 */
[----:B--2---:R-:W4:Y:S01]  /*46d0*/  I2F.S16 R2, R2 ;  /* 0x0000000200027306 */ /* 0x004f220000101400 */
[----:B------:R-:W-:Y:S05]  /*46e0*/  BRA `(.L_x_1405) ;  /* 0x0000000800f07947 */ /* 0x000fea0003800000 */
.L_x_1401:
        /* <DEDUP_REMOVED lines=8> */
.L_x_1409:
[----:B------:R-:W2:Y:S02]  /*4770*/  LDG.E.U16 R2, desc[UR36][R4.64] ;  /* 0x0000002404027981 */ /* 0x000ea4000c1e1500 */
[----:B--2---:R-:W-:Y:S01]  /*4780*/  HADD2.F32 R2, -RZ, R2.H0_H0 ;  /* 0x20000002ff027230 */ /* 0x004fe20000004100 */
[----:B------:R-:W-:Y:S06]  /*4790*/  BRA `(.L_x_1405) ;  /* 0x0000000800c47947 */ /* 0x000fec0003800000 */
.L_x_1408:
        /* <DEDUP_REMOVED lines=8> */
.L_x_1411:
[----:B------:R-:W2:Y:S02]  /*4820*/  LDG.E.U16 R2, desc[UR36][R4.64] ;  /* 0x0000002404027981 */ /* 0x000ea4000c1e1500 */
[----:B--2---:R-:W-:Y:S01]  /*4830*/  HADD2.F32 R2, -RZ, R2.H0_H0 ;  /* 0x20000002ff027230 */ /* 0x004fe20000004100 */
[----:B------:R-:W-:Y:S06]  /*4840*/  BRA `(.L_x_1405) ;  /* 0x0000000800987947 */ /* 0x000fec0003800000 */
.L_x_1410:
[----:B------:R-:W2:Y:S01]  /*4850*/  LDG.E.64 R4, desc[UR36][R4.64] ;  /* 0x0000002404047981 */ /* 0x000ea2000c1e1b00 */
[----:B------:R-:W-:Y:S01]  /*4860*/  UMOV UR4, 0xf0000000 ;  /* 0xf000000000047882 */ /* 0x000fe20000000000 */
[----:B------:R-:W-:Y:S01]  /*4870*/  UMOV UR5, 0x380fffff ;  /* 0x380fffff00057882 */ /* 0x000fe20000000000 */
[----:B--2---:R-:W0:Y:S01]  /*4880*/  F2F.F32.F64 R2, R4 ;  /* 0x0000000400027310 */ /* 0x004e220000301000 */
[----:B------:R-:W-:-:S14]  /*4890*/  DSETP.GEU.AND P0, PT, |R4|, UR4, PT ;  /* 0x0000000404007e2a */ /* 0x000fdc000bf0e200 */
[----:B0-----:R-:W-:Y:S01]  /*48a0*/  @!P0 FMUL R2, R2, 1.175494350822287508e-38 ;  /* 0x0080000002028820 */ /* 0x001fe20000400000 */
[----:B------:R-:W-:Y:S06]  /*48b0*/  BRA `(.L_x_1405) ;  /* 0x00000008007c7947 */ /* 0x000fec0003800000 */
.L_x_1400:
        /* <DEDUP_REMOVED lines=12> */
.L_x_1414:
[----:B------:R-:W2:Y:S01]  /*4980*/  LDG.E.64 R4, desc[UR36][R4.64] ;  /* 0x0000002404047981 */ /* 0x000ea2000c1e1b00 */
[----:B------:R-:W-:Y:S01]  /*4990*/  UMOV UR4, 0xf0000000 ;  /* 0xf000000000047882 */ /* 0x000fe20000000000 */
[----:B------:R-:W-:Y:S01]  /*49a0*/  UMOV UR5, 0x380fffff ;  /* 0x380fffff00057882 */ /* 0x000fe20000000000 */
[----:B--2---:R-:W0:Y:S01]  /*49b0*/  F2F.F32.F64 R2, R4 ;  /* 0x0000000400027310 */ /* 0x004e220000301000 */
[----:B------:R-:W-:-:S14]  /*49c0*/  DSETP.GEU.AND P0, PT, |R4|, UR4, PT ;  /* 0x0000000404007e2a */ /* 0x000fdc000bf0e200 */
[----:B0-----:R-:W-:Y:S01]  /*49d0*/  @!P0 FMUL R2, R2, 1.175494350822287508e-38 ;  /* 0x0080000002028820 */ /* 0x001fe20000400000 */
[----:B------:R-:W-:Y:S06]  /*49e0*/  BRA `(.L_x_1405) ;  /* 0x0000000800307947 */ /* 0x000fec0003800000 */
.L_x_1413:
        /* <DEDUP_REMOVED lines=26> */
.L_x_1416:
        /* <DEDUP_REMOVED lines=13> */
.L_x_1415:
[----:B------:R-:W2:Y:S02]  /*4c60*/  LDG.E.U16 R2, desc[UR36][R4.64] ;  /* 0x0000002404027981 */ /* 0x000ea4000c1e1500 */
[----:B--2---:R-:W-:Y:S01]  /*4c70*/  IMAD.U32 R2, R2, 0x10000, RZ ;  /* 0x0001000002027824 */ /* 0x004fe200078e00ff */
[----:B------:R-:W-:Y:S06]  /*4c80*/  BRA `(.L_x_1405) ;  /* 0x0000000400887947 */ /* 0x000fec0003800000 */
.L_x_1412:
        /* <DEDUP_REMOVED lines=11> */
.L_x_1419:
        /* <DEDUP_REMOVED lines=20> */
.L_x_1421:
[----:B------:R-:W-:Y:S05]  /*4e80*/  BSYNC B0 ;  /* 0x0000000000007941 */ /* 0x000fea0003800000 */
.L_x_1420:
[----:B------:R-:W-:Y:S01]  /*4e90*/  IMAD.SHL.U32 R2, R2, 0x100000, RZ ;  /* 0x0010000002027824 */ /* 0x000fe200078e00ff */
[----:B------:R-:W-:-:S04]  /*4ea0*/  LEA R3, R0, 0x3b800000, 0x17 ;  /* 0x3b80000000037811 */ /* 0x000fc800078eb8ff */
[----:B------:R-:W-:Y:S01]  /*4eb0*/  LOP3.LUT R2, R3, R2, R4, 0xfe, !PT ;  /* 0x0000000203027212 */ /* 0x000fe200078efe04 */
[----:B------:R-:W-:Y:S06]  /*4ec0*/  BRA `(.L_x_1405) ;  /* 0x0000000000f87947 */ /* 0x000fec0003800000 */
.L_x_1418:
        /* <DEDUP_REMOVED lines=20> */
.L_x_1423:
[----:B------:R-:W-:Y:S05]  /*5010*/  BSYNC B0 ;  /* 0x0000000000007941 */ /* 0x000fea0003800000 */
.L_x_1422:
[----:B------:R-:W-:Y:S01]  /*5020*/  IMAD.SHL.U32 R2, R2, 0x200000, RZ ;  /* 0x0020000002027824 */ /* 0x000fe200078e00ff */
[----:B------:R-:W-:-:S04]  /*5030*/  LEA R3, R0, 0x37800000, 0x17 ;  /* 0x3780000000037811 */ /* 0x000fc800078eb8ff */
[----:B------:R-:W-:Y:S01]  /*5040*/  LOP3.LUT R2, R3, R2, R4, 0xfe, !PT ;  /* 0x0000000203027212 */ /* 0x000fe200078efe04 */
[----:B------:R-:W-:Y:S06]  /*5050*/  BRA `(.L_x_1405) ;  /* 0x0000000000947947 */ /* 0x000fec0003800000 */
.L_x_1417:
        /* <DEDUP_REMOVED lines=14> */
.L_x_1404:
        /* <DEDUP_REMOVED lines=16> */
.L_x_1426:
[----:B------:R-:W-:Y:S01]  /*5240*/  IMAD.MOV.U32 R2, RZ, RZ, RZ ;  /* 0x000000ffff027224 */ /* 0x000fe200078e00ff */
[----:B------:R-:W-:Y:S06]  /*5250*/  BRA `(.L_x_1405) ;  /* 0x0000000000147947 */ /* 0x000fec0003800000 */
.L_x_1425:
[----:B------:R-:W2:Y:S02]  /*5260*/  LDG.E.64 R2, desc[UR36][R4.64] ;  /* 0x0000002404027981 */ /* 0x000ea4000c1e1b00 */
[----:B--2---:R0:W1:Y:S01]  /*5270*/  I2F.U64 R2, R2 ;  /* 0x0000000200027312 */ /* 0x0040620000301000 */
[----:B------:R-:W-:Y:S05]  /*5280*/  BRA `(.L_x_1405) ;  /* 0x0000000000087947 */ /* 0x000fea0003800000 */
.L_x_1424:
[----:B------:R-:W2:Y:S02]  /*5290*/  LDG.E R2, desc[UR36][R4.64] ;  /* 0x0000002404027981 */ /* 0x000ea4000c1e1900 */
[----:B--2---:R-:W-:-:S07]  /*52a0*/  I2FP.F32.U32 R2, R2 ;  /* 0x0000000200027245 */ /* 0x004fce0000201000 */
.L_x_1405:
[----:B------:R-:W-:Y:S05]  /*52b0*/  BSYNC B6 ;  /* 0x0000000000067941 */ /* 0x000fea0003800000 */
.L_x_1399:
[----:B01--45:R-:W-:Y:S01]  /*52c0*/  FSETP.GTU.FTZ.AND P0, PT, |R2|, +INF , PT ;  /* 0x7f8000000200780b */ /* 0x033fe20003f1c200 */
[----:B------:R-:W-:-:S12]  /*52d0*/  BSSY B0, `(.L_x_1427) ;  /* 0x000000e000007945 */ /* 0x000fd80003800000 */
[----:B------:R-:W-:Y:S05]  /*52e0*/  @P0 BRA `(.L_x_1428) ;  /* 0x0000000000300947 */ /* 0x000fea0003800000 */
[----:B------:R-:W0:Y:S02]  /*52f0*/  LDC R0, c[0x0][0x420] ;  /* 0x00010800ff007b82 */ /* 0x000e240000000800 */
[----:B0-----:R-:W-:-:S13]  /*5300*/  ISETP.NE.AND P0, PT, R0, RZ, PT ;  /* 0x000000ff0000720c */ /* 0x001fda0003f05270 */
[----:B------:R-:W-:Y:S05]  /*5310*/  @!P0 BRA `(.L_x_1429) ;  /* 0x00000000001c8947 */ /* 0x000fea0003800000 */
[----:B------:R-:W-:Y:S01]  /*5320*/  ISETP.NE.AND P0, PT, R0, 0x1, PT ;  /* 0x000000010000780c */ /* 0x000fe20003f05270 */
[----:B------:R-:W-:-:S12]  /*5330*/  ULDC UR4, c[0x0][0x424] ;  /* 0x0001090000047ab9 */ /* 0x000fd80000000800 */
[----:B------:R-:W0:Y:S01]  /*5340*/  @P0 LDC R3, c[0x0][0x428] ;  /* 0x00010a00ff030b82 */ /* 0x000e220000000800 */
[----:B------:R-:W-:-:S04]  /*5350*/  @P0 FMNMX.FTZ R0, R2, UR4, !PT ;  /* 0x0000000402000c09 */ /* 0x000fc8000f810000 */
[----:B0-----:R-:W-:-:S04]  /*5360*/  @P0 FMNMX.FTZ R2, R0, R3, PT ;  /* 0x0000000300020209 */ /* 0x001fc80003810000 */
[----:B------:R-:W-:Y:S01]  /*5370*/  @!P0 FMNMX.FTZ R2, R2, UR4, PT ;  /* 0x0000000402028c09 */ /* 0x000fe2000b810000 */
[----:B------:R-:W-:Y:S06]  /*5380*/  BRA `(.L_x_1428) ;  /* 0x0000000000087947 */ /* 0x000fec0003800000 */
.L_x_1429:
[----:B------:R-:W-:Y:S02]  /*5390*/  ULDC UR4, c[0x0][0x424] ;  /* 0x0001090000047ab9 */ /* 0x000fe40000000800 */
[----:B------:R-:W-:-:S07]  /*53a0*/  FMNMX.FTZ R2, R2, UR4, !PT ;  /* 0x0000000402027c09 */ /* 0x000fce000f810000 */
.L_x_1428:
[----:B------:R-:W-:Y:S05]  /*53b0*/  BSYNC B0 ;  /* 0x0000000000007941 */ /* 0x000fea0003800000 */
.L_x_1427:
[----:B------:R-:W0:Y:S02]  /*53c0*/  LDC.U8 R3, c[0x0][0x438] ;  /* 0x00010e00ff037b82 */ /* 0x000e240000000000 */
        /* <DEDUP_REMOVED lines=14> */
.L_x_1433:
[----:B------:R-:W2:Y:S02]  /*54b0*/  F2I.S64.TRUNC R2, R2 ;  /* 0x0000000200027311 */ /* 0x000ea4000020d900 */
[----:B--23--:R-:W-:-:S05]  /*54c0*/  IMAD.MOV.U32 R5, RZ, RZ, R2 ;  /* 0x000000ffff057224 */ /* 0x00cfca00078e0002 */
[----:B------:R0:W-:Y:S01]  /*54d0*/  STG.E.U8 desc[UR36][R16.64], R5 ;  /* 0x0000000510007986 */ /* 0x0001e2000c101124 */
[----:B------:R-:W-:Y:S05]  /*54e0*/  BRA `(.L_x_1435) ;  /* 0x0000000c00407947 */ /* 0x000fea0003800000 */
.L_x_1432:
        /* <DEDUP_REMOVED lines=9> */
.L_x_1437:
[----:B------:R-:W0:Y:S02]  /*5580*/  F2I.FTZ.TRUNC.NTZ R3, R2 ;  /* 0x0000000200037305 */ /* 0x000e24000021f100 */
[----:B0-----:R0:W-:Y:S01]  /*5590*/  STG.E desc[UR36][R16.64], R3 ;  /* 0x0000000310007986 */ /* 0x0011e2000c101924 */
[----:B------:R-:W-:Y:S05]  /*55a0*/  BRA `(.L_x_1435) ;  /* 0x0000000c00107947 */ /* 0x000fea0003800000 */
.L_x_1436:
[----:B------:R-:W0:Y:S02]  /*55b0*/  F2I.FTZ.TRUNC.NTZ R3, R2 ;  /* 0x0000000200037305 */ /* 0x000e24000021f100 */
[----:B0-----:R0:W-:Y:S01]  /*55c0*/  STG.E.U16 desc[UR36][R16.64], R3 ;  /* 0x0000000310007986 */ /* 0x0011e2000c101524 */
[----:B------:R-:W-:Y:S05]  /*55d0*/  BRA `(.L_x_1435) ;  /* 0x0000000c00047947 */ /* 0x000fea0003800000 */
.L_x_1431:
        /* <DEDUP_REMOVED lines=8> */
.L_x_1439:
[----:B------:R-:W-:-:S05]  /*5660*/  F2FP.F16.F32.PACK_AB R2, RZ, R2 ;  /* 0x00000002ff02723e */ /* 0x000fca00000000ff */
[----:B------:R0:W-:Y:S01]  /*5670*/  STG.E.U16 desc[UR36][R16.64], R2 ;  /* 0x0000000210007986 */ /* 0x0001e2000c101524 */
[----:B------:R-:W-:Y:S05]  /*5680*/  BRA `(.L_x_1435) ;  /* 0x0000000800d87947 */ /* 0x000fea0003800000 */
.L_x_1438:
        /* <DEDUP_REMOVED lines=9> */
.L_x_1441:
[----:B------:R-:W-:-:S04]  /*5720*/  F2FP.F16.F32.PACK_AB R3, RZ, R2 ;  /* 0x00000002ff03723e */ /* 0x000fc800000000ff */
[----:B------:R-:W-:-:S05]  /*5730*/  PRMT R3, R3, 0x5410, RZ ;  /* 0x0000541003037816 */ /* 0x000fca00000000ff */
[----:B------:R0:W-:Y:S01]  /*5740*/  STG.E desc[UR36][R16.64], R3 ;  /* 0x0000000310007986 */ /* 0x0001e2000c101924 */
[----:B------:R-:W-:Y:S05]  /*5750*/  BRA `(.L_x_1435) ;  /* 0x0000000800a47947 */ /* 0x000fea0003800000 */
.L_x_1440:
[----:B------:R-:W-:-:S06]  /*5760*/  FMUL.FTZ R2, R2, 1 ;  /* 0x3f80000002027820 */ /* 0x000fcc0000410000 */
[----:B------:R-:W0:Y:S02]  /*5770*/  F2F.F64.F32 R2, R2 ;  /* 0x0000000200027310 */ /* 0x000e240000201800 */
[----:B0-----:R0:W-:Y:S01]  /*5780*/  STG.E.64 desc[UR36][R16.64], R2 ;  /* 0x0000000210007986 */ /* 0x0011e2000c101b24 */
[----:B------:R-:W-:Y:S05]  /*5790*/  BRA `(.L_x_1435) ;  /* 0x0000000800947947 */ /* 0x000fea0003800000 */
.L_x_1430:
        /* <DEDUP_REMOVED lines=12> */
.L_x_1444:
[----:B--23--:R-:W-:Y:S01]  /*5860*/  FMUL.FTZ R4, R2, 1 ;  /* 0x3f80000002047820 */ /* 0x00cfe20000410000 */
[----:B------:R-:W-:-:S05]  /*5870*/  CS2R R6, SRZ ;  /* 0x0000000000067805 */ /* 0x000fca000001ff00 */
[----:B------:R-:W0:Y:S02]  /*5880*/  F2F.F64.F32 R4, R4 ;  /* 0x0000000400047310 */ /* 0x000e240000201800 */
[----:B0-----:R0:W-:Y:S01]  /*5890*/  STG.E.128 desc[UR36][R16.64], R4 ;  /* 0x0000000410007986 */ /* 0x0011e2000c101d24 */
[----:B------:R-:W-:Y:S05]  /*58a0*/  BRA `(.L_x_1435) ;  /* 0x0000000800507947 */ /* 0x000fea0003800000 */
.L_x_1443:
        /* <DEDUP_REMOVED lines=20> */
.L_x_1448:
[----:B------:R-:W-:Y:S05]  /*59f0*/  BSYNC B0 ;  /* 0x0000000000007941 */ /* 0x000fea0003800000 */
.L_x_1447:
[----:B------:R-:W-:-:S05]  /*5a00*/  LOP3.LUT R5, R0, R5, RZ, 0xfc, !PT ;  /* 0x0000000500057212 */ /* 0x000fca00078efcff */
[----:B------:R0:W-:Y:S01]  /*5a10*/  STG.E.U8 desc[UR36][R16.64], R5 ;  /* 0x0000000510007986 */ /* 0x0001e2000c101124 */
[----:B------:R-:W-:Y:S05]  /*5a20*/  BRA `(.L_x_1435) ;  /* 0x0000000400f07947 */ /* 0x000fea0003800000 */
.L_x_1446:
        /* <DEDUP_REMOVED lines=12> */
.L_x_1450:
[----:B------:R-:W-:Y:S01]  /*5af0*/  IMAD.MOV.U32 R0, RZ, RZ, 0x7f ;  /* 0x0000007fff007424 */ /* 0x000fe200078e00ff */
[----:B------:R-:W-:-:S04]  /*5b00*/  ISETP.GT.U32.AND P0, PT, R4, 0x7f800000, PT ;  /* 0x7f8000000400780c */ /* 0x000fc80003f04070 */
[----:B------:R-:W-:-:S09]  /*5b10*/  SEL R0, R0, 0x7c, P0 ;  /* 0x0000007c00007807 */ /* 0x000fd20000000000 */
.L_x_1451:
[----:B------:R-:W-:Y:S05]  /*5b20*/  BSYNC B0 ;  /* 0x0000000000007941 */ /* 0x000fea0003800000 */
.L_x_1449:
[----:B------:R-:W-:-:S04]  /*5b30*/  LOP3.LUT R2, R2, 0x80000000, RZ, 0xc0, !PT ;  /* 0x8000000002027812 */ /* 0x000fc800078ec0ff */
[----:B------:R-:W-:-:S04]  /*5b40*/  SHF.R.U32.HI R3, RZ, 0x18, R2 ;  /* 0x00000018ff037819 */ /* 0x000fc80000011602 */
[----:B------:R-:W-:-:S05]  /*5b50*/  LOP3.LUT R3, R0, R3, RZ, 0xfc, !PT ;  /* 0x0000000300037212 */ /* 0x000fca00078efcff */
[----:B------:R0:W-:Y:S01]  /*5b60*/  STG.E.U8 desc[UR36][R16.64], R3 ;  /* 0x0000000310007986 */ /* 0x0001e2000c101124 */
[----:B------:R-:W-:Y:S05]  /*5b70*/  BRA `(.L_x_1435) ;  /* 0x00000004009c7947 */ /* 0x000fea0003800000 */
.L_x_1445:
[----:B------:R-:W-:-:S05]  /*5b80*/  F2FP.BF16.F32.PACK_AB R2, RZ, R2 ;  /* 0x00000002ff02723e */ /* 0x000fca00000010ff */
[----:B------:R0:W-:Y:S01]  /*5b90*/  STG.E.U16 desc[UR36][R16.64], R2 ;  /* 0x0000000210007986 */ /* 0x0001e2000c101524 */
[----:B------:R-:W-:Y:S05]  /*5ba0*/  BRA `(.L_x_1435) ;  /* 0x0000000400907947 */ /* 0x000fea0003800000 */
.L_x_1442:
        /* <DEDUP_REMOVED lines=11> */
.L_x_1454:
        /* <DEDUP_REMOVED lines=16> */
.L_x_1457:
[----:B------:R-:W-:-:S04]  /*5d60*/  LOP3.LUT R2, R2, 0x80000000, RZ, 0xc0, !PT ;  /* 0x8000000002027812 */ /* 0x000fc800078ec0ff */
[----:B------:R-:W-:-:S04]  /*5d70*/  SHF.R.U32.HI R3, RZ, 0x18, R2 ;  /* 0x00000018ff037819 */ /* 0x000fc80000011602 */
[----:B------:R-:W-:-:S04]  /*5d80*/  LOP3.LUT R0, R0, R3, RZ, 0xfc, !PT ;  /* 0x0000000300007212 */ /* 0x000fc800078efcff */
[----:B------:R-:W-:-:S07]  /*5d90*/  PRMT R8, R0, 0x7610, R8 ;  /* 0x0000761000087816 */ /* 0x000fce0000000008 */
.L_x_1456:
[----:B------:R-:W-:Y:S05]  /*5da0*/  BSYNC B0 ;  /* 0x0000000000007941 */ /* 0x000fea0003800000 */
.L_x_1455:
[----:B------:R0:W-:Y:S01]  /*5db0*/  STG.E.U8 desc[UR36][R16.64], R8 ;  /* 0x0000000810007986 */ /* 0x0001e2000c101124 */
[----:B------:R-:W-:Y:S05]  /*5dc0*/  BRA `(.L_x_1435) ;  /* 0x0000000400087947 */ /* 0x000fea0003800000 */
.L_x_1453:
        /* <DEDUP_REMOVED lines=16> */
.L_x_1460:
[----:B------:R-:W-:-:S04]  /*5ed0*/  LOP3.LUT R2, R2, 0x80000000, RZ, 0xc0, !PT ;  /* 0x8000000002027812 */ /* 0x000fc800078ec0ff */
[----:B------:R-:W-:-:S04]  /*5ee0*/  SHF.R.U32.HI R3, RZ, 0x18, R2 ;  /* 0x00000018ff037819 */ /* 0x000fc80000011602 */
[----:B------:R-:W-:-:S04]  /*5ef0*/  LOP3.LUT R0, R0, R3, RZ, 0xfc, !PT ;  /* 0x0000000300007212 */ /* 0x000fc800078efcff */
[----:B------:R-:W-:-:S07]  /*5f00*/  PRMT R8, R0, 0x7610, R8 ;  /* 0x0000761000087816 */ /* 0x000fce0000000008 */
.L_x_1459:
[----:B------:R-:W-:Y:S05]  /*5f10*/  BSYNC B0 ;  /* 0x0000000000007941 */ /* 0x000fea0003800000 */
.L_x_1458:
[----:B------:R0:W-:Y:S01]  /*5f20*/  STG.E.U8 desc[UR36][R16.64], R8 ;  /* 0x0000000810007986 */ /* 0x0001e2000c101124 */
[----:B------:R-:W-:Y:S05]  /*5f30*/  BRA `(.L_x_1435) ;  /* 0x0000000000ac7947 */ /* 0x000fea0003800000 */
.L_x_1452:
        /* <DEDUP_REMOVED lines=21> */
.L_x_1434:
[----:B------:R-:W-:Y:S01]  /*6090*/  MOV R0, 0x0 ;  /* 0x0000000000007802 */ /* 0x000fe20000000f00 */
[----:B------:R-:W-:Y:S01]  /*60a0*/  ULDC.64 UR4, c[0x4][0x270] ;  /* 0x01009c0000047ab9 */ /* 0x000fe20000000a00 */
[----:B------:R-:W-:Y:S01]  /*60b0*/  ULDC.64 UR6, c[0x4][0xc0] ;  /* 0x0100300000067ab9 */ /* 0x000fe20000000a00 */
[----:B--23--:R-:W-:Y:S01]  /*60c0*/  IMAD.U32 R4, RZ, RZ, UR4 ;  /* 0x00000004ff047e24 */ /* 0x00cfe2000f8e00ff */
        /* <DEDUP_REMOVED lines=12> */
.L_x_1463:
[----:B------:R-:W-:Y:S05]  /*6190*/  BRA `(.L_x_1435) ;  /* 0x0000000000147947 */ /* 0x000fea0003800000 */
.L_x_1462:
[----:B------:R-:W0:Y:S02]  /*61a0*/  F2I.U64.TRUNC R2, R2 ;  /* 0x0000000200027311 */ /* 0x000e24000020d800 */
[----:B0-----:R4:W-:Y:S01]  /*61b0*/  STG.E.64 desc[UR36][R16.64], R2 ;  /* 0x0000000210007986 */ /* 0x0019e2000c101b24 */
[----:B------:R-:W-:Y:S05]  /*61c0*/  BRA `(.L_x_1435) ;  /* 0x0000000000087947 */ /* 0x000fea0003800000 */
.L_x_1461:
[----:B------:R-:W0:Y:S02]  /*61d0*/  F2I.FTZ.U32.TRUNC.NTZ R3, R2 ;  /* 0x0000000200037305 */ /* 0x000e24000021f000 */
[----:B0-----:R0:W-:Y:S02]  /*61e0*/  STG.E desc[UR36][R16.64], R3 ;  /* 0x0000000310007986 */ /* 0x0011e4000c101924 */
.L_x_1435:
[----:B------:R-:W-:-:S07]  /*61f0*/  VIADD R19, R19, 0x80 ;  /* 0x0000008013137836 */ /* 0x000fce0000000000 */
.L_x_1397:
[----:B------:R-:W-:Y:S05]  /*6200*/  BSYNC B7 ;  /* 0x0000000000077941 */ /* 0x000fea0003800000 */
.L_x_1396:
        /* <DEDUP_REMOVED lines=307> */
.L_x_1466:
        /* <DEDUP_REMOVED lines=22> */
.L_x_1471:
[----:B------:R-:W2:Y:S02]  /*76a0*/  LDG.E.U8 R2, desc[UR36][R4.64] ;  /* 0x0000002404027981 */ /* 0x000ea4000c1e1100 */
[----:B--2---:R-:W-:Y:S01]  /*76b0*/  I2FP.F32.U32 R2, R2 ;  /* 0x0000000200027245 */ /* 0x004fe20000201000 */
[----:B------:R-:W-:Y:S06]  /*76c0*/  BRA `(.L_x_1473) ;  /* 0x0000000c002c7947 */ /* 0x000fec0003800000 */
.L_x_1470:
[----:B------:R-:W-:-:S13]  /*76d0*/  ISETP.NE.AND P0, PT, R2, 0x2, PT ;  /* 0x000000020200780c */ /* 0x000fda0003f05270 */
[----:B------:R-:W-:Y:S05]  /*76e0*/  @!P0 BRA `(.L_x_1474) ;  /* 0x0000000000288947 */ /* 0x000fea0003800000 */
[----:B------:R-:W-:-:S13]  /*76f0*/  ISETP.NE.AND P0, PT, R2, 0x3, PT ;  /* 0x000000030200780c */ /* 0x000fda0003f05270 */
[----:B------:R-:W-:Y:S05]  /*7700*/  @!P0 BRA `(.L_x_1475) ;  /* 0x0000000000148947 */ /* 0x000fea0003800000 */
[----:B------:R-:W-:-:S13]  /*7710*/  ISETP.NE.AND P0, PT, R2, 0x4, PT ;  /* 0x000000040200780c */ /* 0x000fda0003f05270 */
[----:B------:R-:W-:Y:S05]  /*7720*/  @P0 BRA `(.L_x_1472) ;  /* 0x0000000800b80947 */ /* 0x000fea0003800000 */
[----:B------:R-:W2:Y:S02]  /*7730*/  LDG.E.64 R2, desc[UR36][R4.64] ;  /* 0x0000002404027981 */ /* 0x000ea4000c1e1b00 */
[----:B--2---:R3:W4:Y:S01]  /*7740*/  I2F.S64 R2, R2 ;  /* 0x0000000200027312 */ /* 0x0047220000301400 */
[----:B------:R-:W-:Y:S05]  /*7750*/  BRA `(.L_x_1473) ;  /* 0x0000000c00087947 */ /* 0x000fea0003800000 */
.L_x_1475:
[----:B------:R-:W2:Y:S02]  /*7760*/  LDG.E R2, desc[UR36][R4.64] ;  /* 0x0000002404027981 */ /* 0x000ea4000c1e1900 */
[----:B--2---:R-:W-:Y:S01]  /*7770*/  I2FP.F32.S32 R2, R2 ;  /* 0x0000000200027245 */ /* 0x004fe20000201400 */
[----:B------:R-:W-:Y:S06]  /*7780*/  BRA `(.L_x_1473) ;  /* 0x0000000800fc7947 */ /* 0x000fec0003800000 */
.L_x_1474:
[----:B------:R-:W2:Y:S02]  /*7790*/  LDG.E.U16 R2, desc[UR36][R4.64] ;  /* 0x0000002404027981 */ /* 0x000ea4000c1e1500 */
[----:B--2---:R-:W2:Y:S01]  /*77a0*/  I2F.S16 R2, R2 ;  /* 0x0000000200027306 */ /* 0x004ea20000101400 */
[----:B------:R-:W-:Y:S05]  /*77b0*/  BRA `(.L_x_1473) ;  /* 0x0000000800f07947 */ /* 0x000fea0003800000 */
.L_x_1469:
        /* <DEDUP_REMOVED lines=8> */
.L_x_1477:
[----:B------:R-:W2:Y:S02]  /*7840*/  LDG.E.U16 R2, desc[UR36][R4.64] ;  /* 0x0000002404027981 */ /* 0x000ea4000c1e1500 */
[----:B--2---:R-:W-:Y:S01]  /*7850*/  HADD2.F32 R2, -RZ, R2.H0_H0 ;  /* 0x20000002ff027230 */ /* 0x004fe20000004100 */
[----:B------:R-:W-:Y:S06]  /*7860*/  BRA `(.L_x_1473) ;  /* 0x0000000800c47947 */ /* 0x000fec0003800000 */
.L_x_1476:
        /* <DEDUP_REMOVED lines=8> */
.L_x_1479:
[----:B------:R-:W2:Y:S02]  /*78f0*/  LDG.E.U16 R2, desc[UR36][R4.64] ;  /* 0x0000002404027981 */ /* 0x000ea4000c1e1500 */
[----:B--2---:R-:W-:Y:S01]  /*7900*/  HADD2.F32 R2, -RZ, R2.H0_H0 ;  /* 0x20000002ff027230 */ /* 0x004fe20000004100 */
[----:B------:R-:W-:Y:S06]  /*7910*/  BRA `(.L_x_1473) ;  /* 0x0000000800987947 */ /* 0x000fec0003800000 */
.L_x_1478:
[----:B------:R-:W2:Y:S01]  /*7920*/  LDG.E.64 R4, desc[UR36][R4.64] ;  /* 0x0000002404047981 */ /* 0x000ea2000c1e1b00 */
[----:B------:R-:W-:Y:S01]  /*7930*/  UMOV UR4, 0xf0000000 ;  /* 0xf000000000047882 */ /* 0x000fe20000000000 */
[----:B------:R-:W-:Y:S01]  /*7940*/  UMOV UR5, 0x380fffff ;  /* 0x380fffff00057882 */ /* 0x000fe20000000000 */
[----:B--2---:R-:W0:Y:S01]  /*7950*/  F2F.F32.F64 R2, R4 ;  /* 0x0000000400027310 */ /* 0x004e220000301000 */
[----:B------:R-:W-:-:S14]  /*7960*/  DSETP.GEU.AND P0, PT, |R4|, UR4, PT ;  /* 0x0000000404007e2a */ /* 0x000fdc000bf0e200 */
[----:B0-----:R-:W-:Y:S01]  /*7970*/  @!P0 FMUL R2, R2, 1.175494350822287508e-38 ;  /* 0x0080000002028820 */ /* 0x001fe20000400000 */
[----:B------:R-:W-:Y:S06]  /*7980*/  BRA `(.L_x_1473) ;  /* 0x00000008007c7947 */ /* 0x000fec0003800000 */
.L_x_1468:
        /* <DEDUP_REMOVED lines=12> */
.L_x_1482:
[----:B------:R-:W2:Y:S01]  /*7a50*/  LDG.E.64 R4, desc[UR36][R4.64] ;  /* 0x0000002404047981 */ /* 0x000ea2000c1e1b00 */
[----:B------:R-:W-:Y:S01]  /*7a60*/  UMOV UR4, 0xf0000000 ;  /* 0xf000000000047882 */ /* 0x000fe20000000000 */
[----:B------:R-:W-:Y:S01]  /*7a70*/  UMOV UR5, 0x380fffff ;  /* 0x380fffff00057882 */ /* 0x000fe20000000000 */
[----:B--2---:R-:W0:Y:S01]  /*7a80*/  F2F.F32.F64 R2, R4 ;  /* 0x0000000400027310 */ /* 0x004e220000301000 */
[----:B------:R-:W-:-:S14]  /*7a90*/  DSETP.GEU.AND P0, PT, |R4|, UR4, PT ;  /* 0x0000000404007e2a */ /* 0x000fdc000bf0e200 */
[----:B0-----:R-:W-:Y:S01]  /*7aa0*/  @!P0 FMUL R2, R2, 1.175494350822287508e-38 ;  /* 0x0080000002028820 */ /* 0x001fe20000400000 */
[----:B------:R-:W-:Y:S06]  /*7ab0*/  BRA `(.L_x_1473) ;  /* 0x0000000800307947 */ /* 0x000fec0003800000 */
.L_x_1481:
        /* <DEDUP_REMOVED lines=26> */
.L_x_1484:
        /* <DEDUP_REMOVED lines=13> */
.L_x_1483:
[----:B------:R-:W2:Y:S02]  /*7d30*/  LDG.E.U16 R2, desc[UR36][R4.64] ;  /* 0x0000002404027981 */ /* 0x000ea4000c1e1500 */
[----:B--2---:R-:W-:Y:S01]  /*7d40*/  IMAD.U32 R2, R2, 0x10000, RZ ;  /* 0x0001000002027824 */ /* 0x004fe200078e00ff */
[----:B------:R-:W-:Y:S06]  /*7d50*/  BRA `(.L_x_1473) ;  /* 0x0000000400887947 */ /* 0x000fec0003800000 */
.L_x_1480:
        /* <DEDUP_REMOVED lines=11> */
.L_x_1487:
        /* <DEDUP_REMOVED lines=20> */
.L_x_1489:
[----:B------:R-:W-:Y:S05]  /*7f50*/  BSYNC B0 ;  /* 0x0000000000007941 */ /* 0x000fea0003800000 */
.L_x_1488:
[----:B------:R-:W-:Y:S01]  /*7f60*/  IMAD.SHL.U32 R2, R2, 0x100000, RZ ;  /* 0x0010000002027824 */ /* 0x000fe200078e00ff */
[----:B------:R-:W-:-:S04]  /*7f70*/  LEA R3, R0, 0x3b800000, 0x17 ;  /* 0x3b80000000037811 */ /* 0x000fc800078eb8ff */
[----:B------:R-:W-:Y:S01]  /*7f80*/  LOP3.LUT R2, R3, R2, R4, 0xfe, !PT ;  /* 0x0000000203027212 */ /* 0x000fe200078efe04 */
[----:B------:R-:W-:Y:S06]  /*7f90*/  BRA `(.L_x_1473) ;  /* 0x0000000000f87947 */ /* 0x000fec0003800000 */
.L_x_1486:
        /* <DEDUP_REMOVED lines=20> */
.L_x_1491:
[----:B------:R-:W-:Y:S05]  /*80e0*/  BSYNC B0 ;  /* 0x0000000000007941 */ /* 0x000fea0003800000 */
.L_x_1490:
[----:B------:R-:W-:Y:S01]  /*80f0*/  IMAD.SHL.U32 R2, R2, 0x200000, RZ ;  /* 0x0020000002027824 */ /* 0x000fe200078e00ff */
[----:B------:R-:W-:-:S04]  /*8100*/  LEA R3, R0, 0x37800000, 0x17 ;  /* 0x3780000000037811 */ /* 0x000fc800078eb8ff */
[----:B------:R-:W-:Y:S01]  /*8110*/  LOP3.LUT R2, R3, R2, R4, 0xfe, !PT ;  /* 0x0000000203027212 */ /* 0x000fe200078efe04 */
[----:B------:R-:W-:Y:S06]  /*8120*/  BRA `(.L_x_1473) ;  /* 0x0000000000947947 */ /* 0x000fec0003800000 */
.L_x_1485:
        /* <DEDUP_REMOVED lines=14> */
.L_x_1472:
        /* <DEDUP_REMOVED lines=16> */
.L_x_1494:
[----:B------:R-:W-:Y:S01]  /*8310*/  IMAD.MOV.U32 R2, RZ, RZ, RZ ;  /* 0x000000ffff027224 */ /* 0x000fe200078e00ff */
[----:B------:R-:W-:Y:S06]  /*8320*/  BRA `(.L_x_1473) ;  /* 0x0000000000147947 */ /* 0x000fec0003800000 */
.L_x_1493:
[----:B------:R-:W2:Y:S02]  /*8330*/  LDG.E.64 R2, desc[UR36][R4.64] ;  /* 0x0000002404027981 */ /* 0x000ea4000c1e1b00 */
[----:B--2---:R0:W1:Y:S01]  /*8340*/  I2F.U64 R2, R2 ;  /* 0x0000000200027312 */ /* 0x0040620000301000 */
[----:B------:R-:W-:Y:S05]  /*8350*/  BRA `(.L_x_1473) ;  /* 0x0000000000087947 */ /* 0x000fea0003800000 */
.L_x_1492:
[----:B------:R-:W2:Y:S02]  /*8360*/  LDG.E R2, desc[UR36][R4.64] ;  /* 0x0000002404027981 */ /* 0x000ea4000c1e1900 */
[----:B--2---:R-:W-:-:S07]  /*8370*/  I2FP.F32.U32 R2, R2 ;  /* 0x0000000200027245 */ /* 0x004fce0000201000 */
.L_x_1473:
[----:B------:R-:W-:Y:S05]  /*8380*/  BSYNC B6 ;  /* 0x0000000000067941 */ /* 0x000fea0003800000 */
.L_x_1467:
[----:B012-45:R-:W-:Y:S01]  /*8390*/  FSETP.GTU.FTZ.AND P0, PT, |R2|, +INF , PT ;  /* 0x7f8000000200780b */ /* 0x037fe20003f1c200 */
[----:B------:R-:W-:-:S12]  /*83a0*/  BSSY B0, `(.L_x_1495) ;  /* 0x000000e000007945 */ /* 0x000fd80003800000 */
[----:B------:R-:W-:Y:S05]  /*83b0*/  @P0 BRA `(.L_x_1496) ;  /* 0x0000000000300947 */ /* 0x000fea0003800000 */
[----:B------:R-:W0:Y:S02]  /*83c0*/  LDC R0, c[0x0][0x420] ;  /* 0x00010800ff007b82 */ /* 0x000e240000000800 */
[----:B0-----:R-:W-:-:S13]  /*83d0*/  ISETP.NE.AND P0, PT, R0, RZ, PT ;  /* 0x000000ff0000720c */ /* 0x001fda0003f05270 */
[----:B------:R-:W-:Y:S05]  /*83e0*/  @!P0 BRA `(.L_x_1497) ;  /* 0x00000000001c8947 */ /* 0x000fea0003800000 */
[----:B------:R-:W-:Y:S01]  /*83f0*/  ISETP.NE.AND P0, PT, R0, 0x1, PT ;  /* 0x000000010000780c */ /* 0x000fe20003f05270 */
[----:B------:R-:W-:-:S12]  /*8400*/  ULDC UR4, c[0x0][0x424] ;  /* 0x0001090000047ab9 */ /* 0x000fd80000000800 */
[----:B---3--:R-:W0:Y:S01]  /*8410*/  @P0 LDC R3, c[0x0][0x428] ;  /* 0x00010a00ff030b82 */ /* 0x008e220000000800 */
[----:B------:R-:W-:-:S04]  /*8420*/  @P0 FMNMX.FTZ R0, R2, UR4, !PT ;  /* 0x0000000402000c09 */ /* 0x000fc8000f810000 */
[----:B0-----:R-:W-:-:S04]  /*8430*/  @P0 FMNMX.FTZ R2, R0, R3, PT ;  /* 0x0000000300020209 */ /* 0x001fc80003810000 */
[----:B------:R-:W-:Y:S01]  /*8440*/  @!P0 FMNMX.FTZ R2, R2, UR4, PT ;  /* 0x0000000402028c09 */ /* 0x000fe2000b810000 */
[----:B------:R-:W-:Y:S06]  /*8450*/  BRA `(.L_x_1496) ;  /* 0x0000000000087947 */ /* 0x000fec0003800000 */
.L_x_1497:
[----:B------:R-:W-:Y:S02]  /*8460*/  ULDC UR4, c[0x0][0x424] ;  /* 0x0001090000047ab9 */ /* 0x000fe40000000800 */
[----:B------:R-:W-:-:S07]  /*8470*/  FMNMX.FTZ R2, R2, UR4, !PT ;  /* 0x0000000402027c09 */ /* 0x000fce000f810000 */
.L_x_1496:
[----:B------:R-:W-:Y:S05]  /*8480*/  BSYNC B0 ;  /* 0x0000000000007941 */ /* 0x000fea0003800000 */
.L_x_1495:
[----:B---3--:R-:W0:Y:S02]  /*8490*/  LDC.U8 R3, c[0x0][0x438] ;  /* 0x00010e00ff037b82 */ /* 0x008e240000000000 */
        /* <DEDUP_REMOVED lines=14> */
.L_x_1501:
[----:B------:R-:W0:Y:S02]  /*8580*/  F2I.S64.TRUNC R2, R2 ;  /* 0x0000000200027311 */ /* 0x000e24000020d900 */
[----:B0-----:R-:W-:-:S05]  /*8590*/  IMAD.MOV.U32 R5, RZ, RZ, R2 ;  /* 0x000000ffff057224 */ /* 0x001fca00078e0002 */
[----:B------:R3:W-:Y:S01]  /*85a0*/  STG.E.U8 desc[UR36][R16.64], R5 ;  /* 0x0000000510007986 */ /* 0x0007e2000c101124 */
[----:B------:R-:W-:Y:S05]  /*85b0*/  BRA `(.L_x_1503) ;  /* 0x0000000c00407947 */ /* 0x000fea0003800000 */
.L_x_1500:
        /* <DEDUP_REMOVED lines=9> */
.L_x_1505:
[----:B------:R-:W0:Y:S02]  /*8650*/  F2I.FTZ.TRUNC.NTZ R3, R2 ;  /* 0x0000000200037305 */ /* 0x000e24000021f100 */
[----:B0-----:R2:W-:Y:S01]  /*8660*/  STG.E desc[UR36][R16.64], R3 ;  /* 0x0000000310007986 */ /* 0x0015e2000c101924 */
[----:B------:R-:W-:Y:S05]  /*8670*/  BRA `(.L_x_1503) ;  /* 0x0000000c00107947 */ /* 0x000fea0003800000 */
.L_x_1504:
[----:B------:R-:W0:Y:S02]  /*8680*/  F2I.FTZ.TRUNC.NTZ R3, R2 ;  /* 0x0000000200037305 */ /* 0x000e24000021f100 */
[----:B0-----:R0:W-:Y:S01]  /*8690*/  STG.E.U16 desc[UR36][R16.64], R3 ;  /* 0x0000000310007986 */ /* 0x0011e2000c101524 */
[----:B------:R-:W-:Y:S05]  /*86a0*/  BRA `(.L_x_1503) ;  /* 0x0000000c00047947 */ /* 0x000fea0003800000 */
.L_x_1499:
        /* <DEDUP_REMOVED lines=8> */
.L_x_1507:
[----:B------:R-:W-:-:S05]  /*8730*/  F2FP.F16.F32.PACK_AB R2, RZ, R2 ;  /* 0x00000002ff02723e */ /* 0x000fca00000000ff */
[----:B------:R0:W-:Y:S01]  /*8740*/  STG.E.U16 desc[UR36][R16.64], R2 ;  /* 0x0000000210007986 */ /* 0x0001e2000c101524 */
[----:B------:R-:W-:Y:S05]  /*8750*/  BRA `(.L_x_1503) ;  /* 0x0000000800d87947 */ /* 0x000fea0003800000 */
.L_x_1506:
        /* <DEDUP_REMOVED lines=9> */
.L_x_1509:
[----:B------:R-:W-:-:S04]  /*87f0*/  F2FP.F16.F32.PACK_AB R3, RZ, R2 ;  /* 0x00000002ff03723e */ /* 0x000fc800000000ff */
[----:B------:R-:W-:-:S05]  /*8800*/  PRMT R3, R3, 0x5410, RZ ;  /* 0x0000541003037816 */ /* 0x000fca00000000ff */
[----:B------:R0:W-:Y:S01]  /*8810*/  STG.E desc[UR36][R16.64], R3 ;  /* 0x0000000310007986 */ /* 0x0001e2000c101924 */
[----:B------:R-:W-:Y:S05]  /*8820*/  BRA `(.L_x_1503) ;  /* 0x0000000800a47947 */ /* 0x000fea0003800000 */
.L_x_1508:
[----:B------:R-:W-:-:S06]  /*8830*/  FMUL.FTZ R2, R2, 1 ;  /* 0x3f80000002027820 */ /* 0x000fcc0000410000 */
[----:B------:R-:W0:Y:S02]  /*8840*/  F2F.F64.F32 R2, R2 ;  /* 0x0000000200027310 */ /* 0x000e240000201800 */
[----:B0-----:R0:W-:Y:S01]  /*8850*/  STG.E.64 desc[UR36][R16.64], R2 ;  /* 0x0000000210007986 */ /* 0x0011e2000c101b24 */
[----:B------:R-:W-:Y:S05]  /*8860*/  BRA `(.L_x_1503) ;  /* 0x0000000800947947 */ /* 0x000fea0003800000 */
.L_x_1498:
        /* <DEDUP_REMOVED lines=12> */
.L_x_1512:
[----:B------:R-:W-:Y:S01]  /*8930*/  FMUL.FTZ R4, R2, 1 ;  /* 0x3f80000002047820 */ /* 0x000fe20000410000 */
[----:B------:R-:W-:-:S05]  /*8940*/  CS2R R6, SRZ ;  /* 0x0000000000067805 */ /* 0x000fca000001ff00 */
[----:B------:R-:W0:Y:S02]  /*8950*/  F2F.F64.F32 R4, R4 ;  /* 0x0000000400047310 */ /* 0x000e240000201800 */
[----:B0-----:R0:W-:Y:S01]  /*8960*/  STG.E.128 desc[UR36][R16.64], R4 ;  /* 0x0000000410007986 */ /* 0x0011e2000c101d24 */
[----:B------:R-:W-:Y:S05]  /*8970*/  BRA `(.L_x_1503) ;  /* 0x0000000800507947 */ /* 0x000fea0003800000 */
.L_x_1511:
[----:B------:R-:W-:-:S13]  /*8980*/  ISETP.NE.AND P0, PT, R0, 0xf, PT ;  /* 0x0000000f0000780c */ /* 0x000fda0003f05270 */
[----:B------:R-:W-:Y:S05]  /*8990*/  @!P0 BRA `(.L_x_1513) ;  /* 0x0000000000ac8947 */ /* 0x000fea0003800000 */
[----:B------:R-:W-:-:S13]  /*89a0*/  ISETP.NE.AND P0, PT, R0, 0x17, PT ;  /* 0x000000170000780c */ /* 0x000fda0003f05270 */
[----:B------:R-:W-:Y:S05]  /*89b0*/  @!P0 BRA `(.L_x_1514) ;  /* 0x0000000000508947 */ /* 0x000fea0003800000 */
[----:B------:R-:W-:-:S13]  /*89c0*/  ISETP.NE.AND P0, PT, R0, 0x18, PT ;  /* 0x000000180000780c */ /* 0x000fda0003f05270 */
[----:B------:R-:W-:Y:S05]  /*89d0*/  @P0 BRA `(.L_x_1502) ;  /* 0x0000000400e00947 */ /* 0x000fea0003800000 */
[C---:B------:R-:W-:Y:S01]  /*89e0*/  LOP3.LUT R4, R2.reuse, 0x7fffffff, RZ, 0xc0, !PT ;  /* 0x7fffffff02047812 */ /* 0x040fe200078ec0ff */
        /* <DEDUP_REMOVED lines=13> */
.L_x_1516:
[----:B------:R-:W-:Y:S05]  /*8ac0*/  BSYNC B0 ;  /* 0x0000000000007941 */ /* 0x000fea0003800000 */
.L_x_1515:
[----:B------:R-:W-:-:S05]  /*8ad0*/  LOP3.LUT R5, R0, R5, RZ, 0xfc, !PT ;  /* 0x0000000500057212 */ /* 0x000fca00078efcff */
[----:B------:R0:W-:Y:S01]  /*8ae0*/  STG.E.U8 desc[UR36][R16.64], R5 ;  /* 0x0000000510007986 */ /* 0x0001e2000c101124 */
[----:B------:R-:W-:Y:S05]  /*8af0*/  BRA `(.L_x_1503) ;  /* 0x0000000400f07947 */ /* 0x000fea0003800000 */
.L_x_1514:
[----:B------:R-:W-:Y:S01]  /*8b00*/  LOP3.LUT R4, R2, 0x7fffffff, RZ, 0xc0, !PT ;  /* 0x7fffffff02047812 */ /* 0x000fe200078ec0ff */
        /* <DEDUP_REMOVED lines=11> */
.L_x_1518:
[----:B------:R-:W-:Y:S01]  /*8bc0*/  IMAD.MOV.U32 R0, RZ, RZ, 0x7f ;  /* 0x0000007fff007424 */ /* 0x000fe200078e00ff */
[----:B------:R-:W-:-:S04]  /*8bd0*/  ISETP.GT.U32.AND P0, PT, R4, 0x7f800000, PT ;  /* 0x7f8000000400780c */ /* 0x000fc80003f04070 */
[----:B------:R-:W-:-:S09]  /*8be0*/  SEL R0, R0, 0x7c, P0 ;  /* 0x0000007c00007807 */ /* 0x000fd20000000000 */
.L_x_1519:
[----:B------:R-:W-:Y:S05]  /*8bf0*/  BSYNC B0 ;  /* 0x0000000000007941 */ /* 0x000fea0003800000 */
.L_x_1517:
[----:B------:R-:W-:-:S04]  /*8c00*/  LOP3.LUT R2, R2, 0x80000000, RZ, 0xc0, !PT ;  /* 0x8000000002027812 */ /* 0x000fc800078ec0ff */
[----:B------:R-:W-:-:S04]  /*8c10*/  SHF.R.U32.HI R3, RZ, 0x18, R2 ;  /* 0x00000018ff037819 */ /* 0x000fc80000011602 */
[----:B------:R-:W-:-:S05]  /*8c20*/  LOP3.LUT R3, R0, R3, RZ, 0xfc, !PT ;  /* 0x0000000300037212 */ /* 0x000fca00078efcff */
[----:B------:R0:W-:Y:S01]  /*8c30*/  STG.E.U8 desc[UR36][R16.64], R3 ;  /* 0x0000000310007986 */ /* 0x0001e2000c101124 */
[----:B------:R-:W-:Y:S05]  /*8c40*/  BRA `(.L_x_1503) ;  /* 0x00000004009c7947 */ /* 0x000fea0003800000 */
.L_x_1513:
[----:B------:R-:W-:-:S05]  /*8c50*/  F2FP.BF16.F32.PACK_AB R2, RZ, R2 ;  /* 0x00000002ff02723e */ /* 0x000fca00000010ff */
[----:B------:R0:W-:Y:S01]  /*8c60*/  STG.E.U16 desc[UR36][R16.64], R2 ;  /* 0x0000000210007986 */ /* 0x0001e2000c101524 */
[----:B------:R-:W-:Y:S05]  /*8c70*/  BRA `(.L_x_1503) ;  /* 0x0000000400907947 */ /* 0x000fea0003800000 */
.L_x_1510:
        /* <DEDUP_REMOVED lines=11> */
.L_x_1522:
[----:B------:R-:W-:Y:S01]  /*8d30*/  LOP3.LUT R3, R2, 0x7fffffff, RZ, 0xc0, !PT ;  /* 0x7fffffff02037812 */ /* 0x000fe200078ec0ff */
[----:B------:R-:W-:Y:S01]  /*8d40*/  BSSY B0, `(.L_x_1523) ;  /* 0x0000013000007945 */ /* 0x000fe20003800000 */
[----:B------:R-:W-:Y:S02]  /*8d50*/  IMAD.MOV.U32 R8, RZ, RZ, 0x80 ;  /* 0x00000080ff087424 */ /* 0x000fe400078e00ff */
        /* <DEDUP_REMOVED lines=13> */
.L_x_1525:
[----:B------:R-:W-:-:S04]  /*8e30*/  LOP3.LUT R2, R2, 0x80000000, RZ, 0xc0, !PT ;  /* 0x8000000002027812 */ /* 0x000fc800078ec0ff */
[----:B------:R-:W-:-:S04]  /*8e40*/  SHF.R.U32.HI R3, RZ, 0x18, R2 ;  /* 0x00000018ff037819 */ /* 0x000fc80000011602 */
[----:B------:R-:W-:-:S04]  /*8e50*/  LOP3.LUT R0, R0, R3, RZ, 0xfc, !PT ;  /* 0x0000000300007212 */ /* 0x000fc800078efcff */
[----:B------:R-:W-:-:S07]  /*8e60*/  PRMT R8, R0, 0x7610, R8 ;  /* 0x0000761000087816 */ /* 0x000fce0000000008 */
.L_x_1524:
[----:B------:R-:W-:Y:S05]  /*8e70*/  BSYNC B0 ;  /* 0x0000000000007941 */ /* 0x000fea0003800000 */
.L_x_1523:
[----:B------:R0:W-:Y:S01]  /*8e80*/  STG.E.U8 desc[UR36][R16.64], R8 ;  /* 0x0000000810007986 */ /* 0x0001e2000c101124 */
[----:B------:R-:W-:Y:S05]  /*8e90*/  BRA `(.L_x_1503) ;  /* 0x0000000400087947 */ /* 0x000fea0003800000 */
.L_x_1521:
        /* <DEDUP_REMOVED lines=16> */
.L_x_1528:
[----:B------:R-:W-:-:S04]  /*8fa0*/  LOP3.LUT R2, R2, 0x80000000, RZ, 0xc0, !PT ;  /* 0x8000000002027812 */ /* 0x000fc800078ec0ff */
[----:B------:R-:W-:-:S04]  /*8fb0*/  SHF.R.U32.HI R3, RZ, 0x18, R2 ;  /* 0x00000018ff037819 */ /* 0x000fc80000011602 */
[----:B------:R-:W-:-:S04]  /*8fc0*/  LOP3.LUT R0, R0, R3, RZ, 0xfc, !PT ;  /* 0x0000000300007212 */ /* 0x000fc800078efcff */
[----:B------:R-:W-:-:S07]  /*8fd0*/  PRMT R8, R0, 0x7610, R8 ;  /* 0x0000761000087816 */ /* 0x000fce0000000008 */
.L_x_1527:
[----:B------:R-:W-:Y:S05]  /*8fe0*/  BSYNC B0 ;  /* 0x0000000000007941 */ /* 0x000fea0003800000 */
.L_x_1526:
[----:B------:R0:W-:Y:S01]  /*8ff0*/  STG.E.U8 desc[UR36][R16.64], R8 ;  /* 0x0000000810007986 */ /* 0x0001e2000c101124 */
[----:B------:R-:W-:Y:S05]  /*9000*/  BRA `(.L_x_1503) ;  /* 0x0000000000ac7947 */ /* 0x000fea0003800000 */
.L_x_1520:
[----:B------:R-:W-:-:S13]  /*9010*/  ISETP.NE.AND P0, PT, R0, 0x1c, PT ;  /* 0x0000001c0000780c */ /* 0x000fda0003f05270 */
[----:B------:R-:W-:Y:S05]  /*9020*/  @!P0 BRA `(.L_x_1529) ;  /* 0x00000000009c8947 */ /* 0x000fea0003800000 */
[----:B------:R-:W-:-:S13]  /*9030*/  ISETP.NE.AND P0, PT, R0, 0x1d, PT ;  /* 0x0000001d0000780c */ /* 0x000fda0003f05270 */
[----:B------:R-:W-:Y:S05]  /*9040*/  @!P0 BRA `(.L_x_1530) ;  /* 0x0000000000888947 */ /* 0x000fea0003800000 */
[----:B------:R-:W-:-:S13]  /*9050*/  ISETP.NE.AND P0, PT, R0, 0x2c, PT ;  /* 0x0000002c0000780c */ /* 0x000fda0003f05270 */
[----:B------:R-:W-:Y:S05]  /*9060*/  @P0 BRA `(.L_x_1502) ;  /* 0x00000000003c0947 */ /* 0x000fea0003800000 */
        /* <DEDUP_REMOVED lines=15> */
.L_x_1502:
        /* <DEDUP_REMOVED lines=16> */
.L_x_1531:
[----:B------:R-:W-:Y:S05]  /*9260*/  BRA `(.L_x_1503) ;  /* 0x0000000000147947 */ /* 0x000fea0003800000 */
.L_x_1530:
[----:B------:R-:W0:Y:S02]  /*9270*/  F2I.U64.TRUNC R2, R2 ;  /* 0x0000000200027311 */ /* 0x000e24000020d800 */
[----:B0-----:R0:W-:Y:S01]  /*9280*/  STG.E.64 desc[UR36][R16.64], R2 ;  /* 0x0000000210007986 */ /* 0x0011e2000c101b24 */
[----:B------:R-:W-:Y:S05]  /*9290*/  BRA `(.L_x_1503) ;  /* 0x0000000000087947 */ /* 0x000fea0003800000 */
.L_x_1529:
[----:B------:R-:W0:Y:S02]  /*92a0*/  F2I.FTZ.U32.TRUNC.NTZ R3, R2 ;  /* 0x0000000200037305 */ /* 0x000e24000021f000 */
[----:B0-----:R0:W-:Y:S02]  /*92b0*/  STG.E desc[UR36][R16.64], R3 ;  /* 0x0000000310007986 */ /* 0x0011e4000c101924 */
.L_x_1503:
[----:B------:R-:W-:-:S07]  /*92c0*/  VIADD R19, R19, 0x80 ;  /* 0x0000008013137836 */ /* 0x000fce0000000000 */
.L_x_1465:
[----:B------:R-:W-:Y:S05]  /*92d0*/  BSYNC B7 ;  /* 0x0000000000077941 */ /* 0x000fea0003800000 */
.L_x_1464:
        /* <DEDUP_REMOVED lines=306> */
.L_x_1532:
        /* <DEDUP_REMOVED lines=20> */
[----:B--2---:R-:W3:Y:S01]  /*a740*/  I2F.S16 R2, R2 ;  /* 0x0000000200027306 */ /* 0x004ee20000101400 */
[----:B------:R-:W-:Y:S05]  /*a750*/  BRA `(.L_x_1539) ;  /* 0x0000000c00387947 */ /* 0x000fea0003800000 */
.L_x_1537:
[----:B------:R-:W2:Y:S02]  /*a760*/  LDG.E.U8 R2, desc[UR36][R4.64] ;  /* 0x0000002404027981 */ /* 0x000ea4000c1e1100 */
[----:B--2---:R-:W-:Y:S01]  /*a770*/  I2FP.F32.U32 R2, R2 ;  /* 0x0000000200027245 */ /* 0x004fe20000201000 */
[----:B------:R-:W-:Y:S06]  /*a780*/  BRA `(.L_x_1539) ;  /* 0x0000000c002c7947 */ /* 0x000fec0003800000 */
.L_x_1536:
[----:B------:R-:W-:-:S13]  /*a790*/  ISETP.NE.AND P0, PT, R2, 0x2, PT ;  /* 0x000000020200780c */ /* 0x000fda0003f05270 */
[----:B------:R-:W-:Y:S05]  /*a7a0*/  @!P0 BRA `(.L_x_1540) ;  /* 0x0000000000288947 */ /* 0x000fea0003800000 */
[----:B------:R-:W-:-:S13]  /*a7b0*/  ISETP.NE.AND P0, PT, R2, 0x3, PT ;  /* 0x000000030200780c */ /* 0x000fda0003f05270 */
[----:B------:R-:W-:Y:S05]  /*a7c0*/  @!P0 BRA `(.L_x_1541) ;  /* 0x0000000000148947 */ /* 0x000fea0003800000 */
[----:B------:R-:W-:-:S13]  /*a7d0*/  ISETP.NE.AND P0, PT, R2, 0x4, PT ;  /* 0x000000040200780c */ /* 0x000fda0003f05270 */
[----:B------:R-:W-:Y:S05]  /*a7e0*/  @P0 BRA `(.L_x_1538) ;  /* 0x0000000800b80947 */ /* 0x000fea0003800000 */
[----:B------:R-:W2:Y:S02]  /*a7f0*/  LDG.E.64 R2, desc[UR36][R4.64] ;  /* 0x0000002404027981 */ /* 0x000ea4000c1e1b00 */
[----:B--2---:R1:W2:Y:S01]  /*a800*/  I2F.S64 R2, R2 ;  /* 0x0000000200027312 */ /* 0x0042a20000301400 */
[----:B------:R-:W-:Y:S05]  /*a810*/  BRA `(.L_x_1539) ;  /* 0x0000000c00087947 */ /* 0x000fea0003800000 */
.L_x_1541:
[----:B------:R-:W2:Y:S02]  /*a820*/  LDG.E R2, desc[UR36][R4.64] ;  /* 0x0000002404027981 */ /* 0x000ea4000c1e1900 */
[----:B--2---:R-:W-:Y:S01]  /*a830*/  I2FP.F32.S32 R2, R2 ;  /* 0x0000000200027245 */ /* 0x004fe20000201400 */
[----:B------:R-:W-:Y:S06]  /*a840*/  BRA `(.L_x_1539) ;  /* 0x0000000800fc7947 */ /* 0x000fec0003800000 */
.L_x_1540:
[----:B------:R-:W2:Y:S02]  /*a850*/  LDG.E.U16 R2, desc[UR36][R4.64] ;  /* 0x0000002404027981 */ /* 0x000ea4000c1e1500 */
[----:B--2---:R-:W0:Y:S01]  /*a860*/  I2F.S16 R2, R2 ;  /* 0x0000000200027306 */ /* 0x004e220000101400 */
[----:B------:R-:W-:Y:S05]  /*a870*/  BRA `(.L_x_1539) ;  /* 0x0000000800f07947 */ /* 0x000fea0003800000 */
.L_x_1535:
        /* <DEDUP_REMOVED lines=8> */
.L_x_1543:
[----:B------:R-:W2:Y:S02]  /*a900*/  LDG.E.U16 R2, desc[UR36][R4.64] ;  /* 0x0000002404027981 */ /* 0x000ea4000c1e1500 */
[----:B--2---:R-:W-:Y:S01]  /*a910*/  HADD2.F32 R2, -RZ, R2.H0_H0 ;  /* 0x20000002ff027230 */ /* 0x004fe20000004100 */
[----:B------:R-:W-:Y:S06]  /*a920*/  BRA `(.L_x_1539) ;  /* 0x0000000800c47947 */ /* 0x000fec0003800000 */
.L_x_1542:
        /* <DEDUP_REMOVED lines=8> */
.L_x_1545:
[----:B------:R-:W2:Y:S02]  /*a9b0*/  LDG.E.U16 R2, desc[UR36][R4.64] ;  /* 0x0000002404027981 */ /* 0x000ea4000c1e1500 */
[----:B--2---:R-:W-:Y:S01]  /*a9c0*/  HADD2.F32 R2, -RZ, R2.H0_H0 ;  /* 0x20000002ff027230 */ /* 0x004fe20000004100 */
[----:B------:R-:W-:Y:S06]  /*a9d0*/  BRA `(.L_x_1539) ;  /* 0x0000000800987947 */ /* 0x000fec0003800000 */
.L_x_1544:
[----:B------:R-:W2:Y:S01]  /*a9e0*/  LDG.E.64 R4, desc[UR36][R4.64] ;  /* 0x0000002404047981 */ /* 0x000ea2000c1e1b00 */
[----:B------:R-:W-:Y:S01]  /*a9f0*/  UMOV UR4, 0xf0000000 ;  /* 0xf000000000047882 */ /* 0x000fe20000000000 */
[----:B------:R-:W-:Y:S01]  /*aa00*/  UMOV UR5, 0x380fffff ;  /* 0x380fffff00057882 */ /* 0x000fe20000000000 */
[----:B--2---:R-:W0:Y:S01]  /*aa10*/  F2F.F32.F64 R2, R4 ;  /* 0x0000000400027310 */ /* 0x004e220000301000 */
[----:B------:R-:W-:-:S14]  /*aa20*/  DSETP.GEU.AND P0, PT, |R4|, UR4, PT ;  /* 0x0000000404007e2a */ /* 0x000fdc000bf0e200 */
[----:B0-----:R-:W-:Y:S01]  /*aa30*/  @!P0 FMUL R2, R2, 1.175494350822287508e-38 ;  /* 0x0080000002028820 */ /* 0x001fe20000400000 */
[----:B------:R-:W-:Y:S06]  /*aa40*/  BRA `(.L_x_1539) ;  /* 0x00000008007c7947 */ /* 0x000fec0003800000 */
.L_x_1534:
        /* <DEDUP_REMOVED lines=12> */
.L_x_1548:
[----:B------:R-:W2:Y:S01]  /*ab10*/  LDG.E.64 R4, desc[UR36][R4.64] ;  /* 0x0000002404047981 */ /* 0x000ea2000c1e1b00 */
[----:B------:R-:W-:Y:S01]  /*ab20*/  UMOV UR4, 0xf0000000 ;  /* 0xf000000000047882 */ /* 0x000fe20000000000 */
[----:B------:R-:W-:Y:S01]  /*ab30*/  UMOV UR5, 0x380fffff ;  /* 0x380fffff00057882 */ /* 0x000fe20000000000 */
[----:B--2---:R-:W0:Y:S01]  /*ab40*/  F2F.F32.F64 R2, R4 ;  /* 0x0000000400027310 */ /* 0x004e220000301000 */
[----:B------:R-:W-:-:S14]  /*ab50*/  DSETP.GEU.AND P0, PT, |R4|, UR4, PT ;  /* 0x0000000404007e2a */ /* 0x000fdc000bf0e200 */
[----:B0-----:R-:W-:Y:S01]  /*ab60*/  @!P0 FMUL R2, R2, 1.175494350822287508e-38 ;  /* 0x0080000002028820 */ /* 0x001fe20000400000 */
[----:B------:R-:W-:Y:S06]  /*ab70*/  BRA `(.L_x_1539) ;  /* 0x0000000800307947 */ /* 0x000fec0003800000 */
.L_x_1547:
        /* <DEDUP_REMOVED lines=26> */
.L_x_1550:
        /* <DEDUP_REMOVED lines=13> */
.L_x_1549:
[----:B------:R-:W2:Y:S02]  /*adf0*/  LDG.E.U16 R2, desc[UR36][R4.64] ;  /* 0x0000002404027981 */ /* 0x000ea4000c1e1500 */
[----:B--2---:R-:W-:Y:S01]  /*ae00*/  IMAD.U32 R2, R2, 0x10000, RZ ;  /* 0x0001000002027824 */ /* 0x004fe200078e00ff */
[----:B------:R-:W-:Y:S06]  /*ae10*/  BRA `(.L_x_1539) ;  /* 0x0000000400887947 */ /* 0x000fec0003800000 */
.L_x_1546:
        /* <DEDUP_REMOVED lines=11> */
.L_x_1553:
        /* <DEDUP_REMOVED lines=20> */
.L_x_1555:
[----:B------:R-:W-:Y:S05]  /*b010*/  BSYNC B0 ;  /* 0x0000000000007941 */ /* 0x000fea0003800000 */
.L_x_1554:
[----:B------:R-:W-:Y:S01]  /*b020*/  IMAD.SHL.U32 R2, R2, 0x100000, RZ ;  /* 0x0010000002027824 */ /* 0x000fe200078e00ff */
[----:B------:R-:W-:-:S04]  /*b030*/  LEA R3, R0, 0x3b800000, 0x17 ;  /* 0x3b80000000037811 */ /* 0x000fc800078eb8ff */
[----:B------:R-:W-:Y:S01]  /*b040*/  LOP3.LUT R2, R3, R2, R4, 0xfe, !PT ;  /* 0x0000000203027212 */ /* 0x000fe200078efe04 */
[----:B------:R-:W-:Y:S06]  /*b050*/  BRA `(.L_x_1539) ;  /* 0x0000000000f87947 */ /* 0x000fec0003800000 */
.L_x_1552:
        /* <DEDUP_REMOVED lines=20> */
.L_x_1557:
[----:B------:R-:W-:Y:S05]  /*b1a0*/  BSYNC B0 ;  /* 0x0000000000007941 */ /* 0x000fea0003800000 */
.L_x_1556:
[----:B------:R-:W-:Y:S01]  /*b1b0*/  IMAD.SHL.U32 R2, R2, 0x200000, RZ ;  /* 0x0020000002027824 */ /* 0x000fe200078e00ff */
[----:B------:R-:W-:-:S04]  /*b1c0*/  LEA R3, R0, 0x37800000, 0x17 ;  /* 0x3780000000037811 */ /* 0x000fc800078eb8ff */
[----:B------:R-:W-:Y:S01]  /*b1d0*/  LOP3.LUT R2, R3, R2, R4, 0xfe, !PT ;  /* 0x0000000203027212 */ /* 0x000fe200078efe04 */
[----:B------:R-:W-:Y:S06]  /*b1e0*/  BRA `(.L_x_1539) ;  /* 0x0000000000947947 */ /* 0x000fec0003800000 */
.L_x_1551:
        /* <DEDUP_REMOVED lines=14> */
.L_x_1538:
        /* <DEDUP_REMOVED lines=16> */
.L_x_1560:
[----:B------:R-:W-:Y:S01]  /*b3d0*/  IMAD.MOV.U32 R2, RZ, RZ, RZ ;  /* 0x000000ffff027224 */ /* 0x000fe200078e00ff */
[----:B------:R-:W-:Y:S06]  /*b3e0*/  BRA `(.L_x_1539) ;  /* 0x0000000000147947 */ /* 0x000fec0003800000 */
.L_x_1559:
[----:B------:R-:W2:Y:S02]  /*b3f0*/  LDG.E.64 R2, desc[UR36][R4.64] ;  /* 0x0000002404027981 */ /* 0x000ea4000c1e1b00 */
[----:B--2---:R0:W1:Y:S01]  /*b400*/  I2F.U64 R2, R2 ;  /* 0x0000000200027312 */ /* 0x0040620000301000 */
[----:B------:R-:W-:Y:S05]  /*b410*/  BRA `(.L_x_1539) ;  /* 0x0000000000087947 */ /* 0x000fea0003800000 */
.L_x_1558:
[----:B------:R-:W2:Y:S02]  /*b420*/  LDG.E R2, desc[UR36][R4.64] ;  /* 0x0000002404027981 */ /* 0x000ea4000c1e1900 */
[----:B--2---:R-:W-:-:S07]  /*b430*/  I2FP.F32.U32 R2, R2 ;  /* 0x0000000200027245 */ /* 0x004fce0000201000 */
.L_x_1539:
[----:B------:R-:W-:Y:S05]  /*b440*/  BSYNC B6 ;  /* 0x0000000000067941 */ /* 0x000fea0003800000 */
.L_x_1533:
        /* <DEDUP_REMOVED lines=13> */
.L_x_1563:
[----:B------:R-:W-:Y:S02]  /*b520*/  ULDC UR4, c[0x0][0x424] ;  /* 0x0001090000047ab9 */ /* 0x000fe40000000800 */
[----:B------:R-:W-:-:S07]  /*b530*/  FMNMX.FTZ R2, R2, UR4, !PT ;  /* 0x0000000402027c09 */ /* 0x000fce000f810000 */
.L_x_1562:
[----:B------:R-:W-:Y:S05]  /*b540*/  BSYNC B0 ;  /* 0x0000000000007941 */ /* 0x000fea0003800000 */
.L_x_1561:
        /* <DEDUP_REMOVED lines=13> */
[----:B0-----:R-:W-:Y:S01]  /*b620*/  STG.E.U8 desc[UR36][R16.64], R3 ;  /* 0x0000000310007986 */ /* 0x001fe2000c101124 */
[----:B------:R-:W-:Y:S05]  /*b630*/  EXIT ;  /* 0x000000000000794d */ /* 0x000fea0003800000 */
.L_x_1567:
[----:B------:R-:W4:Y:S02]  /*b640*/  F2I.S64.TRUNC R2, R2 ;  /* 0x0000000200027311 */ /* 0x000f24000020d900 */
[----:B----4-:R-:W-:-:S05]  /*b650*/  IMAD.MOV.U32 R5, RZ, RZ, R2 ;  /* 0x000000ffff057224 */ /* 0x010fca00078e0002 */
[----:B------:R-:W-:Y:S01]  /*b660*/  STG.E.U8 desc[UR36][R16.64], R5 ;  /* 0x0000000510007986 */ /* 0x000fe2000c101124 */
[----:B------:R-:W-:Y:S05]  /*b670*/  EXIT ;  /* 0x000000000000794d */ /* 0x000fea0003800000 */
.L_x_1566:
[----:B------:R-:W-:-:S13]  /*b680*/  ISETP.NE.AND P0, PT, R0, 0x2, PT ;  /* 0x000000020000780c */ /* 0x000fda0003f05270 */
[----:B------:R-:W-:Y:S05]  /*b690*/  @!P0 BRA `(.L_x_1569) ;  /* 0x0000000000288947 */ /* 0x000fea0003800000 */
[----:B------:R-:W-:-:S13]  /*b6a0*/  ISETP.NE.AND P0, PT, R0, 0x3, PT ;  /* 0x000000030000780c */ /* 0x000fda0003f05270 */
[----:B------:R-:W-:Y:S05]  /*b6b0*/  @!P0 BRA `(.L_x_1570) ;  /* 0x0000000000148947 */ /* 0x000fea0003800000 */
[----:B------:R-:W-:-:S13]  /*b6c0*/  ISETP.NE.AND P0, PT, R0, 0x4, PT ;  /* 0x000000040000780c */ /* 0x000fda0003f05270 */
[----:B------:R-:W-:Y:S05]  /*b6d0*/  @P0 BRA `(.L_x_1568) ;  /* 0x0000000800d00947 */ /* 0x000fea0003800000 */
[----:B------:R-:W0:Y:S02]  /*b6e0*/  F2I.S64.TRUNC R2, R2 ;  /* 0x0000000200027311 */ /* 0x000e24000020d900 */
[----:B0-----:R-:W-:Y:S01]  /*b6f0*/  STG.E.64 desc[UR36][R16.64], R2 ;  /* 0x0000000210007986 */ /* 0x001fe2000c101b24 */
[----:B------:R-:W-:Y:S05]  /*b700*/  EXIT ;  /* 0x000000000000794d */ /* 0x000fea0003800000 */
.L_x_1570:
[----:B------:R-:W0:Y:S02]  /*b710*/  F2I.FTZ.TRUNC.NTZ R3, R2 ;  /* 0x0000000200037305 */ /* 0x000e24000021f100 */
[----:B0-----:R-:W-:Y:S01]  /*b720*/  STG.E desc[UR36][R16.64], R3 ;  /* 0x0000000310007986 */ /* 0x001fe2000c101924 */
[----:B------:R-:W-:Y:S05]  /*b730*/  EXIT ;  /* 0x000000000000794d */ /* 0x000fea0003800000 */
.L_x_1569:
[----:B------:R-:W0:Y:S02]  /*b740*/  F2I.FTZ.TRUNC.NTZ R3, R2 ;  /* 0x0000000200037305 */ /* 0x000e24000021f100 */
[----:B0-----:R-:W-:Y:S01]  /*b750*/  STG.E.U16 desc[UR36][R16.64], R3 ;  /* 0x0000000310007986 */ /* 0x001fe2000c101524 */
[----:B------:R-:W-:Y:S05]  /*b760*/  EXIT ;  /* 0x000000000000794d */ /* 0x000fea0003800000 */
.L_x_1565:
[----:B------:R-:W-:-:S13]  /*b770*/  ISETP.GT.AND P0, PT, R0, 0x6, PT ;  /* 0x000000060000780c */ /* 0x000fda0003f04270 */
[----:B------:R-:W-:Y:S05]  /*b780*/  @P0 BRA `(.L_x_1571) ;  /* 0x0000000000240947 */ /* 0x000fea0003800000 */
[----:B------:R-:W-:-:S13]  /*b790*/  ISETP.NE.AND P0, PT, R0, 0x5, PT ;  /* 0x000000050000780c */ /* 0x000fda0003f05270 */
[----:B------:R-:W-:Y:S05]  /*b7a0*/  @!P0 BRA `(.L_x_1572) ;  /* 0x0000000000108947 */ /* 0x000fea0003800000 */
[----:B------:R-:W-:-:S13]  /*b7b0*/  ISETP.NE.AND P0, PT, R0, 0x6, PT ;  /* 0x000000060000780c */ /* 0x000fda0003f05270 */
[----:B------:R-:W-:Y:S05]  /*b7c0*/  @P0 BRA `(.L_x_1568) ;  /* 0x0000000800940947 */ /* 0x000fea0003800000 */
[----:B------:R-:W-:Y:S01]  /*b7d0*/  STG.E desc[UR36][R16.64], R2 ;  /* 0x0000000210007986 */ /* 0x000fe2000c101924 */
[----:B------:R-:W-:Y:S05]  /*b7e0*/  EXIT ;  /* 0x000000000000794d */ /* 0x000fea0003800000 */
.L_x_1572:
[----:B------:R-:W-:-:S05]  /*b7f0*/  F2FP.F16.F32.PACK_AB R2, RZ, R2 ;  /* 0x00000002ff02723e */ /* 0x000fca00000000ff */
[----:B------:R-:W-:Y:S01]  /*b800*/  STG.E.U16 desc[UR36][R16.64], R2 ;  /* 0x0000000210007986 */ /* 0x000fe2000c101524 */
[----:B------:R-:W-:Y:S05]  /*b810*/  EXIT ;  /* 0x000000000000794d */ /* 0x000fea0003800000 */
.L_x_1571:
[----:B------:R-:W-:-:S13]  /*b820*/  ISETP.NE.AND P0, PT, R0, 0x7, PT ;  /* 0x000000070000780c */ /* 0x000fda0003f05270 */
[----:B------:R-:W-:Y:S05]  /*b830*/  @!P0 BRA `(.L_x_1573) ;  /* 0x00000000002c8947 */ /* 0x000fea0003800000 */
[----:B------:R-:W-:-:S13]  /*b840*/  ISETP.NE.AND P0, PT, R0, 0x8, PT ;  /* 0x000000080000780c */ /* 0x000fda0003f05270 */
[----:B------:R-:W-:Y:S05]  /*b850*/  @!P0 BRA `(.L_x_1574) ;  /* 0x0000000000148947 */ /* 0x000fea0003800000 */
[----:B------:R-:W-:-:S13]  /*b860*/  ISETP.NE.AND P0, PT, R0, 0x9, PT ;  /* 0x000000090000780c */ /* 0x000fda0003f05270 */
[----:B------:R-:W-:Y:S05]  /*b870*/  @P0 BRA `(.L_x_1568) ;  /* 0x0000000800680947 */ /* 0x000fea0003800000 */
[----:B------:R-:W-:-:S05]  /*b880*/  IMAD.MOV.U32 R3, RZ, RZ, RZ ;  /* 0x000000ffff037224 */ /* 0x000fca00078e00ff */
[----:B------:R-:W-:Y:S01]  /*b890*/  STG.E.64 desc[UR36][R16.64], R2 ;  /* 0x0000000210007986 */ /* 0x000fe2000c101b24 */
[----:B------:R-:W-:Y:S05]  /*b8a0*/  EXIT ;  /* 0x000000000000794d */ /* 0x000fea0003800000 */
.L_x_1574:
[----:B------:R-:W-:-:S04]  /*b8b0*/  F2FP.F16.F32.PACK_AB R3, RZ, R2 ;  /* 0x00000002ff03723e */ /* 0x000fc800000000ff */
[----:B------:R-:W-:-:S05]  /*b8c0*/  PRMT R3, R3, 0x5410, RZ ;  /* 0x0000541003037816 */ /* 0x000fca00000000ff */
[----:B------:R-:W-:Y:S01]  /*b8d0*/  STG.E desc[UR36][R16.64], R3 ;  /* 0x0000000310007986 */ /* 0x000fe2000c101924 */
[----:B------:R-:W-:Y:S05]  /*b8e0*/  EXIT ;  /* 0x000000000000794d */ /* 0x000fea0003800000 */
.L_x_1573:
[----:B------:R-:W-:-:S06]  /*b8f0*/  FMUL.FTZ R2, R2, 1 ;  /* 0x3f80000002027820 */ /* 0x000fcc0000410000 */
[----:B------:R-:W0:Y:S02]  /*b900*/  F2F.F64.F32 R2, R2 ;  /* 0x0000000200027310 */ /* 0x000e240000201800 */
[----:B0-----:R-:W-:Y:S01]  /*b910*/  STG.E.64 desc[UR36][R16.64], R2 ;  /* 0x0000000210007986 */ /* 0x001fe2000c101b24 */
[----:B------:R-:W-:Y:S05]  /*b920*/  EXIT ;  /* 0x000000000000794d */ /* 0x000fea0003800000 */
.L_x_1564:
        /* <DEDUP_REMOVED lines=10> */
[----:B------:R-:W-:Y:S01]  /*b9d0*/  STG.E.U8 desc[UR36][R16.64], R3 ;  /* 0x0000000310007986 */ /* 0x000fe2000c101124 */
[----:B------:R-:W-:Y:S05]  /*b9e0*/  EXIT ;  /* 0x000000000000794d */ /* 0x000fea0003800000 */
.L_x_1577:
[----:B----4-:R-:W-:Y:S01]  /*b9f0*/  FMUL.FTZ R4, R2, 1 ;  /* 0x3f80000002047820 */ /* 0x010fe20000410000 */
[----:B------:R-:W-:-:S05]  /*ba00*/  CS2R R6, SRZ ;  /* 0x0000000000067805 */ /* 0x000fca000001ff00 */
[----:B------:R-:W0:Y:S02]  /*ba10*/  F2F.F64.F32 R4, R4 ;  /* 0x0000000400047310 */ /* 0x000e240000201800 */
[----:B0-----:R-:W-:Y:S01]  /*ba20*/  STG.E.128 desc[UR36][R16.64], R4 ;  /* 0x0000000410007986 */ /* 0x001fe2000c101d24 */
[----:B------:R-:W-:Y:S05]  /*ba30*/  EXIT ;  /* 0x000000000000794d */ /* 0x000fea0003800000 */
.L_x_1576:
[----:B------:R-:W-:-:S13]  /*ba40*/  ISETP.NE.AND P0, PT, R0, 0xf, PT ;  /* 0x0000000f0000780c */ /* 0x000fda0003f05270 */
[----:B------:R-:W-:Y:S05]  /*ba50*/  @!P0 BRA `(.L_x_1578) ;  /* 0x0000000000ac8947 */ /* 0x000fea0003800000 */
[----:B------:R-:W-:-:S13]  /*ba60*/  ISETP.NE.AND P0, PT, R0, 0x17, PT ;  /* 0x000000170000780c */ /* 0x000fda0003f05270 */
[----:B------:R-:W-:Y:S05]  /*ba70*/  @!P0 BRA `(.L_x_1579) ;  /* 0x0000000000508947 */ /* 0x000fea0003800000 */
[----:B------:R-:W-:-:S13]  /*ba80*/  ISETP.NE.AND P0, PT, R0, 0x18, PT ;  /* 0x000000180000780c */ /* 0x000fda0003f05270 */
[----:B------:R-:W-:Y:S05]  /*ba90*/  @P0 BRA `(.L_x_1568) ;  /* 0x0000000400e00947 */ /* 0x000fea0003800000 */
[C---:B----4-:R-:W-:Y:S01]  /*baa0*/  LOP3.LUT R4, R2.reuse, 0x7fffffff, RZ, 0xc0, !PT ;  /* 0x7fffffff02047812 */ /* 0x050fe200078ec0ff */
        /* <DEDUP_REMOVED lines=13> */
.L_x_1581:
[----:B------:R-:W-:Y:S05]  /*bb80*/  BSYNC B0 ;  /* 0x0000000000007941 */ /* 0x000fea0003800000 */
.L_x_1580:
[----:B------:R-:W-:-:S05]  /*bb90*/  LOP3.LUT R5, R0, R5, RZ, 0xfc, !PT ;  /* 0x0000000500057212 */ /* 0x000fca00078efcff */
[----:B------:R-:W-:Y:S01]  /*bba0*/  STG.E.U8 desc[UR36][R16.64], R5 ;  /* 0x0000000510007986 */ /* 0x000fe2000c101124 */
[----:B------:R-:W-:Y:S05]  /*bbb0*/  EXIT ;  /* 0x000000000000794d */ /* 0x000fea0003800000 */
.L_x_1579:
[----:B----4-:R-:W-:Y:S01]  /*bbc0*/  LOP3.LUT R4, R2, 0x7fffffff, RZ, 0xc0, !PT ;  /* 0x7fffffff02047812 */ /* 0x010fe200078ec0ff */
        /* <DEDUP_REMOVED lines=11> */
.L_x_1583:
[----:B------:R-:W-:Y:S01]  /*bc80*/  IMAD.MOV.U32 R0, RZ, RZ, 0x7f ;  /* 0x0000007fff007424 */ /* 0x000fe200078e00ff */
[----:B------:R-:W-:-:S04]  /*bc90*/  ISETP.GT.U32.AND P0, PT, R4, 0x7f800000, PT ;  /* 0x7f8000000400780c */ /* 0x000fc80003f04070 */
[----:B------:R-:W-:-:S09]  /*bca0*/  SEL R0, R0, 0x7c, P0 ;  /* 0x0000007c00007807 */ /* 0x000fd20000000000 */
.L_x_1584:
[----:B------:R-:W-:Y:S05]  /*bcb0*/  BSYNC B0 ;  /* 0x0000000000007941 */ /* 0x000fea0003800000 */
.L_x_1582:
[----:B------:R-:W-:-:S04]  /*bcc0*/  LOP3.LUT R2, R2, 0x80000000, RZ, 0xc0, !PT ;  /* 0x8000000002027812 */ /* 0x000fc800078ec0ff */
[----:B------:R-:W-:-:S04]  /*bcd0*/  SHF.R.U32.HI R3, RZ, 0x18, R2 ;  /* 0x00000018ff037819 */ /* 0x000fc80000011602 */
[----:B------:R-:W-:-:S05]  /*bce0*/  LOP3.LUT R3, R0, R3, RZ, 0xfc, !PT ;  /* 0x0000000300037212 */ /* 0x000fca00078efcff */
[----:B------:R-:W-:Y:S01]  /*bcf0*/  STG.E.U8 desc[UR36][R16.64], R3 ;  /* 0x0000000310007986 */ /* 0x000fe2000c101124 */
[----:B------:R-:W-:Y:S05]  /*bd00*/  EXIT ;  /* 0x000000000000794d */ /* 0x000fea0003800000 */
.L_x_1578:
[----:B------:R-:W-:-:S05]  /*bd10*/  F2FP.BF16.F32.PACK_AB R2, RZ, R2 ;  /* 0x00000002ff02723e */ /* 0x000fca00000010ff */
[----:B------:R-:W-:Y:S01]  /*bd20*/  STG.E.U16 desc[UR36][R16.64], R2 ;  /* 0x0000000210007986 */ /* 0x000fe2000c101524 */
[----:B------:R-:W-:Y:S05]  /*bd30*/  EXIT ;  /* 0x000000000000794d */ /* 0x000fea0003800000 */
.L_x_1575:
        /* <DEDUP_REMOVED lines=9> */
[----:B0-----:R-:W-:Y:S01]  /*bdd0*/  STG.E.U16 desc[UR36][R16.64], R3 ;  /* 0x0000000310007986 */ /* 0x001fe2000c101524 */
[----:B------:R-:W-:Y:S05]  /*bde0*/  EXIT ;  /* 0x000000000000794d */ /* 0x000fea0003800000 */
.L_x_1587:
[----:B------:R-:W-:Y:S01]  /*bdf0*/  LOP3.LUT R3, R2, 0x7fffffff, RZ, 0xc0, !PT ;  /* 0x7fffffff02037812 */ /* 0x000fe200078ec0ff */
[----:B------:R-:W-:Y:S01]  /*be00*/  BSSY B0, `(.L_x_1588) ;  /* 0x0000013000007945 */ /* 0x000fe20003800000 */
[----:B------:R-:W-:Y:S02]  /*be10*/  IMAD.MOV.U32 R8, RZ, RZ, 0x80 ;  /* 0x00000080ff087424 */ /* 0x000fe400078e00ff */
[----:B------:R-:W-:-:S13]  /*be20*/  ISETP.GT.U32.AND P0, PT, R3, 0x437fffff, PT ;  /* 0x437fffff0300780c */ /* 0x000fda0003f04070 */
[----:B------:R-:W-:Y:S05]  /*be30*/  @P0 BRA `(.L_x_1589) ;  /* 0x00000000003c0947 */ /* 0x000fea0003800000 */
[----:B------:R-:W-:-:S13]  /*be40*/  ISETP.GE.U32.AND P0, PT, R3, 0x3c000000, PT ;  /* 0x3c0000000300780c */ /* 0x000fda0003f06070 */
[----:B------:R-:W-:-:S04]  /*be50*/  @P0 SHF.R.U32.HI R0, RZ, 0x14, R2 ;  /* 0x00000014ff000819 */ /* 0x000fc80000011602 */
[----:B----4-:R-:W-:-:S04]  /*be60*/  @P0 LOP3.LUT R5, R0, 0x1, RZ, 0xc0, !PT ;  /* 0x0000000100050812 */ /* 0x010fc800078ec0ff */
        /* <DEDUP_REMOVED lines=8> */
.L_x_1590:
[----:B------:R-:W-:-:S04]  /*bef0*/  LOP3.LUT R2, R2, 0x80000000, RZ, 0xc0, !PT ;  /* 0x8000000002027812 */ /* 0x000fc800078ec0ff */
[----:B------:R-:W-:-:S04]  /*bf00*/  SHF.R.U32.HI R3, RZ, 0x18, R2 ;  /* 0x00000018ff037819 */ /* 0x000fc80000011602 */
[----:B------:R-:W-:-:S04]  /*bf10*/  LOP3.LUT R0, R0, R3, RZ, 0xfc, !PT ;  /* 0x0000000300007212 */ /* 0x000fc800078efcff */
[----:B------:R-:W-:-:S07]  /*bf20*/  PRMT R8, R0, 0x7610, R8 ;  /* 0x0000761000087816 */ /* 0x000fce0000000008 */
.L_x_1589:
[----:B------:R-:W-:Y:S05]  /*bf30*/  BSYNC B0 ;  /* 0x0000000000007941 */ /* 0x000fea0003800000 */
.L_x_1588:
[----:B------:R-:W-:Y:S01]  /*bf40*/  STG.E.U8 desc[UR36][R16.64], R8 ;  /* 0x0000000810007986 */ /* 0x000fe2000c101124 */
[----:B------:R-:W-:Y:S05]  /*bf50*/  EXIT ;  /* 0x000000000000794d */ /* 0x000fea0003800000 */
.L_x_1586:
        /* <DEDUP_REMOVED lines=16> */
.L_x_1593:
[----:B------:R-:W-:-:S04]  /*c060*/  LOP3.LUT R2, R2, 0x80000000, RZ, 0xc0, !PT ;  /* 0x8000000002027812 */ /* 0x000fc800078ec0ff */
[----:B------:R-:W-:-:S04]  /*c070*/  SHF.R.U32.HI R3, RZ, 0x18, R2 ;  /* 0x00000018ff037819 */ /* 0x000fc80000011602 */
[----:B------:R-:W-:-:S04]  /*c080*/  LOP3.LUT R0, R0, R3, RZ, 0xfc, !PT ;  /* 0x0000000300007212 */ /* 0x000fc800078efcff */
[----:B------:R-:W-:-:S07]  /*c090*/  PRMT R8, R0, 0x7610, R8 ;  /* 0x0000761000087816 */ /* 0x000fce0000000008 */
.L_x_1592:
[----:B------:R-:W-:Y:S05]  /*c0a0*/  BSYNC B0 ;  /* 0x0000000000007941 */ /* 0x000fea0003800000 */
.L_x_1591:
[----:B------:R-:W-:Y:S01]  /*c0b0*/  STG.E.U8 desc[UR36][R16.64], R8 ;  /* 0x0000000810007986 */ /* 0x000fe2000c101124 */
[----:B------:R-:W-:Y:S05]  /*c0c0*/  EXIT ;  /* 0x000000000000794d */ /* 0x000fea0003800000 */
.L_x_1585:
[----:B------:R-:W-:-:S13]  /*c0d0*/  ISETP.NE.AND P0, PT, R0, 0x1c, PT ;  /* 0x0000001c0000780c */ /* 0x000fda0003f05270 */
[----:B------:R-:W-:Y:S05]  /*c0e0*/  @!P0 BRA `(.L_x_1594) ;  /* 0x00000000009c8947 */ /* 0x000fea0003800000 */
[----:B------:R-:W-:-:S13]  /*c0f0*/  ISETP.NE.AND P0, PT, R0, 0x1d, PT ;  /* 0x0000001d0000780c */ /* 0x000fda0003f05270 */
[----:B------:R-:W-:Y:S05]  /*c100*/  @!P0 BRA `(.L_x_1595) ;  /* 0x0000000000888947 */ /* 0x000fea0003800000 */
[----:B------:R-:W-:-:S13]  /*c110*/  ISETP.NE.AND P0, PT, R0, 0x2c, PT ;  /* 0x0000002c0000780c */ /* 0x000fda0003f05270 */
[----:B------:R-:W-:Y:S05]  /*c120*/  @P0 BRA `(.L_x_1568) ;  /* 0x00000000003c0947 */ /* 0x000fea0003800000 */
[----:B----4-:R-:W-:-:S04]  /*c130*/  SHF.R.U32.HI R4, RZ, 0x17, R2 ;  /* 0x00000017ff047819 */ /* 0x010fc80000011602 */
        /* <DEDUP_REMOVED lines=14> */
.L_x_1568:
[----:B------:R-:W-:Y:S01]  /*c220*/  MOV R0, 0x0 ;  /* 0x0000000000007802 */ /* 0x000fe20000000f00 */
[----:B------:R-:W-:Y:S01]  /*c230*/  ULDC.64 UR4, c[0x4][0x270] ;  /* 0x01009c0000047ab9 */ /* 0x000fe20000000a00 */
[----:B------:R-:W-:Y:S01]  /*c240*/  ULDC.64 UR6, c[0x4][0xc0] ;  /* 0x0100300000067ab9 */ /* 0x000fe20000000a00 */
[----:B----4-:R-:W-:Y:S01]  /*c250*/  IMAD.U32 R4, RZ, RZ, UR4 ;  /* 0x00000004ff047e24 */ /* 0x010fe2000f8e00ff */
        /* <DEDUP_REMOVED lines=12> */
.L_x_1596:
[----:B------:R-:W-:Y:S05]  /*c320*/  EXIT ;  /* 0x000000000000794d */ /* 0x000fea0003800000 */
.L_x_1595:
[----:B------:R-:W0:Y:S02]  /*c330*/  F2I.U64.TRUNC R2, R2 ;  /* 0x0000000200027311 */ /* 0x000e24000020d800 */
[----:B0-----:R-:W-:Y:S01]  /*c340*/  STG.E.64 desc[UR36][R16.64], R2 ;  /* 0x0000000210007986 */ /* 0x001fe2000c101b24 */
[----:B------:R-:W-:Y:S05]  /*c350*/  EXIT ;  /* 0x000000000000794d */ /* 0x000fea0003800000 */
.L_x_1594:
[----:B------:R-:W0:Y:S02]  /*c360*/  F2I.FTZ.U32.TRUNC.NTZ R3, R2 ;  /* 0x0000000200037305 */ /* 0x000e24000021f000 */
[----:B0-----:R-:W-:Y:S01]  /*c370*/  STG.E desc[UR36][R16.64], R3 ;  /* 0x0000000310007986 */ /* 0x001fe2000c101924 */
[----:B------:R-:W-:Y:S05]  /*c380*/  EXIT ;  /* 0x000000000000794d */ /* 0x000fea0003800000 */
.L_x_1597:
        /* <DEDUP_REMOVED lines=15> */
.L_x_44389:


//--------------------- .text._ZN2at6native27unrolled_elementwise_kernelIZZZNS0_49_GLOBAL__N__657f93f7_16_TensorCompare_cu_71e06f4e19launch_clamp_scalarERNS_18TensorIteratorBaseEN3c106ScalarES6_NS0_6detail11ClampLimitsEENKUlvE_clEvENKUlvE5_clEvEUlfE_St5arrayIPcLm2EELi4E23TrivialOffsetCalculatorILi1EjESG_NS0_6memory12LoadWithCastILi1EEENSH_13StoreWithCastILi1EEEEEviT_T0_T2_T3_T4_T5_ --------------------------
	.section	.text._ZN2at6native27unrolled_elementwise_kernelIZZZNS0_49_GLOBAL__N__657f93f7_16_TensorCompare_cu_71e06f4e19launch_clamp_scalarERNS_18TensorIteratorBaseEN3c106ScalarES6_NS0_6detail11ClampLimitsEENKUlvE_clEvENKUlvE5_clEvEUlfE_St5arrayIPcLm2EELi4E23TrivialOffsetCalculatorILi1EjESG_NS0_6memory12LoadWithCastILi1EEENSH_13StoreWithCastILi1EEEEEviT_T0_T2_T3_T4_T5_,"ax",@progbits
	.align	128
        .global         _ZN2at6native27unrolled_elementwise_kernelIZZZNS0_49_GLOBAL__N__657f93f7_16_TensorCompare_cu_71e06f4e19launch_clamp_scalarERNS_18TensorIteratorBaseEN3c106ScalarES6_NS0_6detail11ClampLimitsEENKUlvE_clEvENKUlvE5_clEvEUlfE_St5arrayIPcLm2EELi4E23TrivialOffsetCalculatorILi1EjESG_NS0_6memory12LoadWithCastILi1EEENSH_13StoreWithCastILi1EEEEEviT_T0_T2_T3_T4_T5_
        .type           _ZN2at6native27unrolled_elementwise_kernelIZZZNS0_49_GLOBAL__N__657f93f7_16_TensorCompare_cu_71e06f4e19launch_clamp_scalarERNS_18TensorIteratorBaseEN3c106ScalarES6_NS0_6detail11ClampLimitsEENKUlvE_clEvENKUlvE5_clEvEUlfE_St5arrayIPcLm2EELi4E23TrivialOffsetCalculatorILi1EjESG_NS0_6memory12LoadWithCastILi1EEENSH_13StoreWithCastILi1EEEEEviT_T0_T2_T3_T4_T5_,@function
        .size           _ZN2at6native27unrolled_elementwise_kernelIZZZNS0_49_GLOBAL__N__657f93f7_16_TensorCompare_cu_71e06f4e19launch_clamp_scalarERNS_18TensorIteratorBaseEN3c106ScalarES6_NS0_6detail11ClampLimitsEENKUlvE_clEvENKUlvE5_clEvEUlfE_St5arrayIPcLm2EELi4E23TrivialOffsetCalculatorILi1EjESG_NS0_6memory12LoadWithCastILi1EEENSH_13StoreWithCastILi1EEEEEviT_T0_T2_T3_T4_T5_,(.L_x_44390 - _ZN2at6native27unrolled_elementwise_kernelIZZZNS0_49_GLOBAL__N__657f93f7_16_TensorCompare_cu_71e06f4e19launch_clamp_scalarERNS_18TensorIteratorBaseEN3c106ScalarES6_NS0_6detail11ClampLimitsEENKUlvE_clEvENKUlvE5_clEvEUlfE_St5arrayIPcLm2EELi4E23TrivialOffsetCalculatorILi1EjESG_NS0_6memory12LoadWithCastILi1EEENSH_13StoreWithCastILi1EEEEEviT_T0_T2_T3_T4_T5_)
        .other          _ZN2at6native27unrolled_elementwise_kernelIZZZNS0_49_GLOBAL__N__657f93f7_16_TensorCompare_cu_71e06f4e19launch_clamp_scalarERNS_18TensorIteratorBaseEN3c106ScalarES6_NS0_6detail11ClampLimitsEENKUlvE_clEvENKUlvE5_clEvEUlfE_St5arrayIPcLm2EELi4E23TrivialOffsetCalculatorILi1EjESG_NS0_6memory12LoadWithCastILi1EEENSH_13StoreWithCastILi1EEEEEviT_T0_T2_T3_T4_T5_,@"STO_CUDA_ENTRY STV_DEFAULT"
_ZN2at6native27unrolled_elementwise_kernelIZZZNS0_49_GLOBAL__N__657f93f7_16_TensorCompare_cu_71e06f4e19launch_clamp_scalarERNS_18TensorIteratorBaseEN3c106ScalarES6_NS0_6detail11ClampLimitsEENKUlvE_clEvENKUlvE5_clEvEUlfE_St5arrayIPcLm2EELi4E23TrivialOffsetCalculatorILi1EjESG_NS0_6memory12LoadWithCastILi1EEENSH_13StoreWithCastILi1EEEEEviT_T0_T2_T3_T4_T5_:
.text._ZN2at6native27unrolled_elementwise_kernelIZZZNS0_49_GLOBAL__N__657f93f7_16_TensorCompare_cu_71e06f4e19launch_clamp_scalarERNS_18TensorIteratorBaseEN3c106ScalarES6_NS0_6detail11ClampLimitsEENKUlvE_clEvENKUlvE5_clEvEUlfE_St5arrayIPcLm2EELi4E23TrivialOffsetCalculatorILi1EjESG_NS0_6memory12LoadWithCastILi1EEENSH_13StoreWithCastILi1EEEEEviT_T0_T2_T3_T4_T5_:
[----:B------:R-:W0:Y:S01]  /*0000*/  LDC R1, c[0x0][0x28] ;  /* 0x00000a00ff017b82 */ /* 0x000e220000000800 */
[----:B------:R-:W1:Y:S07]  /*0010*/  S2R R2, SR_CTAID.X ;  /* 0x0000000000027919 */ /* 0x000e6e0000002500 */
[----:B------:R-:W1:Y:S01]  /*0020*/  LDC R3, c[0x0][0x210] ;  /* 0x00008400ff037b82 */ /* 0x000e620000000800 */
[----:B------:R-:W-:Y:S01]  /*0030*/  ULDC.64 UR36, c[0x0][0x208] ;  /* 0x0000820000247ab9 */ /* 0x000fe20000000a00 */
[----:B------:R-:W-:Y:S01]  /*0040*/  BSSY B7, `(.L_x_1598) ;  /* 0x00000ef000077945 */ /* 0x000fe20003800000 */
[----:B------:R-:W2:Y:S01]  /*0050*/  S2R R17, SR_TID.X ;  /* 0x0000000000117919 */ /* 0x000ea20000002100 */
[----:B------:R-:W-:-:S02]  /*0060*/  IMAD.MOV.U32 R22, RZ, RZ, RZ ;  /* 0x000000ffff167224 */ /* 0x000fc400078e00ff */
[----:B------:R-:W-:Y:S02]  /*0070*/  IMAD.MOV.U32 R18, RZ, RZ, RZ ;  /* 0x000000ffff127224 */ /* 0x000fe400078e00ff */
[----:B------:R-:W3:Y:S01]  /*0080*/  LDC.U8 R19, c[0x0][0x244] ;  /* 0x00009100ff137b82 */ /* 0x000ee20000000000 */
[----:B-1----:R-:W-:-:S05]  /*0090*/  IMAD R26, R2, -0x200, R3 ;  /* 0xfffffe00021a7824 */ /* 0x002fca00078e0203 */
[----:B--2---:R-:W-:-:S13]  /*00a0*/  ISETP.GE.AND P0, PT, R17, R26, PT ;  /* 0x0000001a1100720c */ /* 0x004fda0003f06270 */
[----:B0--3--:R-:W-:Y:S05]  /*00b0*/  @P0 BRA `(.L_x_1599) ;  /* 0x0000000c009c0947 */ /* 0x009fea0003800000 */
[----:B------:R-:W0:Y:S01]  /*00c0*/  LDC.64 R4, c[0x0][0x238] ;  /* 0x00008e00ff047b82 */ /* 0x000e220000000a00 */
[----:B------:R-:W-:Y:S01]  /*00d0*/  PRMT R0, R19, 0x9910, RZ ;  /* 0x0000991013007816 */ /* 0x000fe200000000ff */
[----:B------:R-:W-:Y:S01]  /*00e0*/  IMAD R17, R2, 0x200, R17 ;  /* 0x0000020002117824 */ /* 0x000fe200078e0211 */
[----:B------:R-:W-:Y:S01]  /*00f0*/  ULDC UR4, c[0x0][0x248] ;  /* 0x0000920000047ab9 */ /* 0x000fe20000000800 */
[----:B------:R-:W-:Y:S01]  /*0100*/  BSSY B6, `(.L_x_1600) ;  /* 0x00000e0000067945 */ /* 0x000fe20003800000 */
        /* <DEDUP_REMOVED lines=14> */
[----:B--2---:R4:W0:Y:S01]  /*01f0*/  I2F.S16 R18, R4 ;  /* 0x0000000400127306 */ /* 0x0048220000101400 */
[----:B------:R-:W-:Y:S05]  /*0200*/  BRA `(.L_x_1606) ;  /* 0x0000000c003c7947 */ /* 0x000fea0003800000 */
.L_x_1604:
[----:B------:R-:W2:Y:S02]  /*0210*/  LDG.E.U8 R4, desc[UR36][R4.64] ;  /* 0x0000002404047981 */ /* 0x000ea4000c1e1100 */
[----:B--2---:R-:W-:Y:S01]  /*0220*/  I2FP.F32.U32 R18, R4 ;  /* 0x0000000400127245 */ /* 0x004fe20000201000 */
[----:B------:R-:W-:Y:S06]  /*0230*/  BRA `(.L_x_1606) ;  /* 0x0000000c00307947 */ /* 0x000fec0003800000 */
.L_x_1603:
        /* <DEDUP_REMOVED lines=9> */
.L_x_1608:
[----:B------:R-:W2:Y:S02]  /*02d0*/  LDG.E R4, desc[UR36][R4.64] ;  /* 0x0000002404047981 */ /* 0x000ea4000c1e1900 */
[----:B--2---:R-:W-:Y:S01]  /*02e0*/  I2FP.F32.S32 R18, R4 ;  /* 0x0000000400127245 */ /* 0x004fe20000201400 */
[----:B------:R-:W-:Y:S06]  /*02f0*/  BRA `(.L_x_1606) ;  /* 0x0000000c00007947 */ /* 0x000fec0003800000 */
.L_x_1607:
[----:B------:R-:W2:Y:S02]  /*0300*/  LDG.E.U16 R4, desc[UR36][R4.64] ;  /* 0x0000002404047981 */ /* 0x000ea4000c1e1500 */
[----:B--2---:R2:W3:Y:S01]  /*0310*/  I2F.S16 R18, R4 ;  /* 0x0000000400127306 */ /* 0x0044e20000101400 */
[----:B------:R-:W-:Y:S05]  /*0320*/  BRA `(.L_x_1606) ;  /* 0x0000000800f47947 */ /* 0x000fea0003800000 */
.L_x_1602:
        /* <DEDUP_REMOVED lines=8> */
.L_x_1610:
[----:B------:R-:W2:Y:S02]  /*03b0*/  LDG.E.U16 R4, desc[UR36][R4.64] ;  /* 0x0000002404047981 */ /* 0x000ea4000c1e1500 */
[----:B--2---:R-:W-:Y:S01]  /*03c0*/  HADD2.F32 R18, -RZ, R4.H0_H0 ;  /* 0x20000004ff127230 */ /* 0x004fe20000004100 */
[----:B------:R-:W-:Y:S06]  /*03d0*/  BRA `(.L_x_1606) ;  /* 0x0000000800c87947 */ /* 0x000fec0003800000 */
.L_x_1609:
        /* <DEDUP_REMOVED lines=8> */
.L_x_1612:
[----:B------:R-:W2:Y:S02]  /*0460*/  LDG.E.U16 R4, desc[UR36][R4.64] ;  /* 0x0000002404047981 */ /* 0x000ea4000c1e1500 */
[----:B--2---:R-:W-:Y:S01]  /*0470*/  HADD2.F32 R18, -RZ, R4.H0_H0 ;  /* 0x20000004ff127230 */ /* 0x004fe20000004100 */
[----:B------:R-:W-:Y:S06]  /*0480*/  BRA `(.L_x_1606) ;  /* 0x00000008009c7947 */ /* 0x000fec0003800000 */
.L_x_1611:
[----:B------:R-:W2:Y:S01]  /*0490*/  LDG.E.64 R4, desc[UR36][R4.64] ;  /* 0x0000002404047981 */ /* 0x000ea2000c1e1b00 */
[----:B------:R-:W-:Y:S01]  /*04a0*/  UMOV UR4, 0xf0000000 ;  /* 0xf000000000047882 */ /* 0x000fe20000000000 */
[----:B------:R-:W-:Y:S01]  /*04b0*/  UMOV UR5, 0x380fffff ;  /* 0x380fffff00057882 */ /* 0x000fe20000000000 */
[----:B--2---:R-:W0:Y:S01]  /*04c0*/  F2F.F32.F64 R18, R4 ;  /* 0x0000000400127310 */ /* 0x004e220000301000 */
[----:B------:R-:W-:-:S14]  /*04d0*/  DSETP.GEU.AND P0, PT, |R4|, UR4, PT ;  /* 0x0000000404007e2a */ /* 0x000fdc000bf0e200 */
[----:B0-----:R-:W-:Y:S01]  /*04e0*/  @!P0 FMUL R18, R18, 1.175494350822287508e-38 ;  /* 0x0080000012128820 */ /* 0x001fe20000400000 */
[----:B------:R-:W-:Y:S06]  /*04f0*/  BRA `(.L_x_1606) ;  /* 0x0000000800807947 */ /* 0x000fec0003800000 */
.L_x_1601:
        /* <DEDUP_REMOVED lines=12> */
.L_x_1615:
[----:B------:R-:W2:Y:S01]  /*05c0*/  LDG.E.64 R4, desc[UR36][R4.64] ;  /* 0x0000002404047981 */ /* 0x000ea2000c1e1b00 */
[----:B------:R-:W-:Y:S01]  /*05d0*/  UMOV UR4, 0xf0000000 ;  /* 0xf000000000047882 */ /* 0x000fe20000000000 */
[----:B------:R-:W-:Y:S01]  /*05e0*/  UMOV UR5, 0x380fffff ;  /* 0x380fffff00057882 */ /* 0x000fe20000000000 */
[----:B--2---:R-:W0:Y:S01]  /*05f0*/  F2F.F32.F64 R18, R4 ;  /* 0x0000000400127310 */ /* 0x004e220000301000 */
[----:B------:R-:W-:-:S14]  /*0600*/  DSETP.GEU.AND P0, PT, |R4|, UR4, PT ;  /* 0x0000000404007e2a */ /* 0x000fdc000bf0e200 */
[----:B0-----:R-:W-:Y:S01]  /*0610*/  @!P0 FMUL R18, R18, 1.175494350822287508e-38 ;  /* 0x0080000012128820 */ /* 0x001fe20000400000 */
[----:B------:R-:W-:Y:S06]  /*0620*/  BRA `(.L_x_1606) ;  /* 0x0000000800347947 */ /* 0x000fec0003800000 */
.L_x_1614:
        /* <DEDUP_REMOVED lines=26> */
.L_x_1617:
[----:B------:R-:W2:Y:S02]  /*07d0*/  LDG.E.U8 R4, desc[UR36][R4.64] ;  /* 0x0000002404047981 */ /* 0x000ea4000c1e1100 */
[----:B--2---:R-:W-:-:S05]  /*07e0*/  IMAD.SHL.U32 R0, R4, 0x2000000, RZ ;  /* 0x0200000004007824 */ /* 0x004fca00078e00ff */
[----:B------:R-:W-:-:S13]  /*07f0*/  ISETP.GE.U32.AND P0, PT, R0, 0x8000000, PT ;  /* 0x080000000000780c */ /* 0x000fda0003f06070 */
[C---:B------:R-:W-:Y:S02]  /*0800*/  @P0 IMAD.SHL.U32 R3, R4.reuse, 0x200000, RZ ;  /* 0x0020000004030824 */ /* 0x040fe400078e00ff */
[----:B------:R-:W-:-:S03]  /*0810*/  @!P0 IMAD.SHL.U32 R0, R4, 0x100, RZ ;  /* 0x0000010004008824 */ /* 0x000fc600078e00ff */
[----:B------:R-:W-:Y:S02]  /*0820*/  @P0 LOP3.LUT R3, R3, 0xfe00000, RZ, 0xc0, !PT ;  /* 0x0fe0000003030812 */ /* 0x000fe400078ec0ff */
[----:B------:R-:W-:Y:S02]  /*0830*/  @!P0 LOP3.LUT R0, R0, 0x7f00, RZ, 0xc0, !PT ;  /* 0x00007f0000008812 */ /* 0x000fe400078ec0ff */
[----:B------:R-:W-:Y:S02]  /*0840*/  @P0 LOP3.LUT R3, R3, 0x70000000, RZ, 0xfc, !PT ;  /* 0x7000000003030812 */ /* 0x000fe400078efcff */
[----:B------:R-:W-:-:S03]  /*0850*/  @!P0 LOP3.LUT R0, R0, 0x3f000000, RZ, 0xfc, !PT ;  /* 0x3f00000000008812 */ /* 0x000fc600078efcff */
[----:B------:R-:W-:Y:S01]  /*0860*/  @P0 FMUL.FTZ R18, R3, 1.9259299443872358531e-34 ;  /* 0x0780000003120820 */ /* 0x000fe20000410000 */
[----:B------:R-:W-:Y:S02]  /*0870*/  IMAD.SHL.U32 R3, R4, 0x1000000, RZ ;  /* 0x0100000004037824 */ /* 0x000fe400078e00ff */
[----:B------:R-:W-:-:S05]  /*0880*/  @!P0 FADD.FTZ R18, R0, -0.5 ;  /* 0xbf00000000128421 */ /* 0x000fca0000010000 */
[----:B------:R-:W-:Y:S01]  /*0890*/  LOP3.LUT R18, R18, 0x80000000, R3, 0xf8, !PT ;  /* 0x8000000012127812 */ /* 0x000fe200078ef803 */
[----:B------:R-:W-:Y:S06]  /*08a0*/  BRA `(.L_x_1606) ;  /* 0x0000000400947947 */ /* 0x000fec0003800000 */
.L_x_1616:
[----:B------:R-:W2:Y:S02]  /*08b0*/  LDG.E.U16 R4, desc[UR36][R4.64] ;  /* 0x0000002404047981 */ /* 0x000ea4000c1e1500 */
[----:B--2---:R-:W-:Y:S01]  /*08c0*/  IMAD.U32 R18, R4, 0x10000, RZ ;  /* 0x0001000004127824 */ /* 0x004fe200078e00ff */
[----:B------:R-:W-:Y:S06]  /*08d0*/  BRA `(.L_x_1606) ;  /* 0x0000000400887947 */ /* 0x000fec0003800000 */
.L_x_1613:
        /* <DEDUP_REMOVED lines=11> */
.L_x_1620:
        /* <DEDUP_REMOVED lines=20> */
.L_x_1622:
[----:B------:R-:W-:Y:S05]  /*0ad0*/  BSYNC B0 ;  /* 0x0000000000007941 */ /* 0x000fea0003800000 */
.L_x_1621:
[----:B------:R-:W-:Y:S01]  /*0ae0*/  IMAD.SHL.U32 R3, R3, 0x100000, RZ ;  /* 0x0010000003037824 */ /* 0x000fe200078e00ff */
[----:B------:R-:W-:-:S04]  /*0af0*/  LEA R5, R0, 0x3b800000, 0x17 ;  /* 0x3b80000000057811 */ /* 0x000fc800078eb8ff */
[----:B------:R-:W-:Y:S01]  /*0b00*/  LOP3.LUT R18, R5, R3, R18, 0xfe, !PT ;  /* 0x0000000305127212 */ /* 0x000fe200078efe12 */
[----:B------:R-:W-:Y:S06]  /*0b10*/  BRA `(.L_x_1606) ;  /* 0x0000000000f87947 */ /* 0x000fec0003800000 */
.L_x_1619:
        /* <DEDUP_REMOVED lines=20> */
.L_x_1624:
[----:B------:R-:W-:Y:S05]  /*0c60*/  BSYNC B0 ;  /* 0x0000000000007941 */ /* 0x000fea0003800000 */
.L_x_1623:
[----:B------:R-:W-:Y:S01]  /*0c70*/  IMAD.SHL.U32 R3, R3, 0x200000, RZ ;  /* 0x0020000003037824 */ /* 0x000fe200078e00ff */
[----:B------:R-:W-:-:S04]  /*0c80*/  LEA R5, R0, 0x37800000, 0x17 ;  /* 0x3780000000057811 */ /* 0x000fc800078eb8ff */
[----:B------:R-:W-:Y:S01]  /*0c90*/  LOP3.LUT R18, R5, R3, R18, 0xfe, !PT ;  /* 0x0000000305127212 */ /* 0x000fe200078efe12 */
[----:B------:R-:W-:Y:S06]  /*0ca0*/  BRA `(.L_x_1606) ;  /* 0x0000000000947947 */ /* 0x000fec0003800000 */
.L_x_1618:
        /* <DEDUP_REMOVED lines=14> */
.L_x_1605:
        /* <DEDUP_REMOVED lines=16> */
.L_x_1627:
[----:B------:R-:W-:Y:S01]  /*0e90*/  IMAD.MOV.U32 R18, RZ, RZ, RZ ;  /* 0x000000ffff127224 */ /* 0x000fe200078e00ff */
[----:B------:R-:W-:Y:S06]  /*0ea0*/  BRA `(.L_x_1606) ;  /* 0x0000000000147947 */ /* 0x000fec0003800000 */
.L_x_1626:
[----:B------:R-:W2:Y:S02]  /*0eb0*/  LDG.E.64 R4, desc[UR36][R4.64] ;  /* 0x0000002404047981 */ /* 0x000ea4000c1e1b00 */
[----:B--2---:R0:W1:Y:S01]  /*0ec0*/  I2F.U64 R18, R4 ;  /* 0x0000000400127312 */ /* 0x0040620000301000 */
[----:B------:R-:W-:Y:S05]  /*0ed0*/  BRA `(.L_x_1606) ;  /* 0x0000000000087947 */ /* 0x000fea0003800000 */
.L_x_1625:
[----:B------:R-:W2:Y:S02]  /*0ee0*/  LDG.E R4, desc[UR36][R4.64] ;  /* 0x0000002404047981 */ /* 0x000ea4000c1e1900 */
[----:B--2---:R-:W-:-:S07]  /*0ef0*/  I2FP.F32.U32 R18, R4 ;  /* 0x0000000400127245 */ /* 0x004fce0000201000 */
.L_x_1606:
[----:B------:R-:W-:Y:S05]  /*0f00*/  BSYNC B6 ;  /* 0x0000000000067941 */ /* 0x000fea0003800000 */
.L_x_1600:
[----:B------:R-:W2:Y:S02]  /*0f10*/  S2R R17, SR_TID.X ;  /* 0x0000000000117919 */ /* 0x000ea40000002100 */
[----:B--2---:R-:W-:-:S07]  /*0f20*/  VIADD R17, R17, 0x80 ;  /* 0x0000008011117836 */ /* 0x004fce0000000000 */
.L_x_1599:
[----:B------:R-:W-:Y:S05]  /*0f30*/  BSYNC B7 ;  /* 0x0000000000077941 */ /* 0x000fea0003800000 */
.L_x_1598:
[----:B------:R-:W-:Y:S01]  /*0f40*/  ISETP.GE.AND P0, PT, R17, R26, PT ;  /* 0x0000001a1100720c */ /* 0x000fe20003f06270 */
[----:B------:R-:W-:-:S12]  /*0f50*/  BSSY B7, `(.L_x_1628) ;  /* 0x00000e8000077945 */ /* 0x000fd80003800000 */
[----:B------:R-:W-:Y:S05]  /*0f60*/  @P0 BRA `(.L_x_1629) ;  /* 0x0000000c00980947 */ /* 0x000fea0003800000 */
[----:B0---4-:R-:W0:Y:S01]  /*0f70*/  LDC.64 R4, c[0x0][0x238] ;  /* 0x00008e00ff047b82 */ /* 0x011e220000000a00 */
[----:B------:R-:W-:Y:S01]  /*0f80*/  IMAD R0, R2, 0x200, R17 ;  /* 0x0000020002007824 */ /* 0x000fe200078e0211 */
[----:B------:R-:W-:Y:S01]  /*0f90*/  PRMT R6, R19, 0x9910, RZ ;  /* 0x0000991013067816 */ /* 0x000fe200000000ff */
[----:B------:R-:W-:Y:S01]  /*0fa0*/  ULDC UR4, c[0x0][0x248] ;  /* 0x0000920000047ab9 */ /* 0x000fe20000000800 */
[----:B------:R-:W-:Y:S01]  /*0fb0*/  BSSY B6, `(.L_x_1630) ;  /* 0x00000e0000067945 */ /* 0x000fe20003800000 */
        /* <DEDUP_REMOVED lines=17> */
.L_x_1634:
[----:B------:R-:W2:Y:S02]  /*10d0*/  LDG.E.U8 R4, desc[UR36][R4.64] ;  /* 0x0000002404047981 */ /* 0x000ea4000c1e1100 */
[----:B--2---:R-:W-:Y:S01]  /*10e0*/  I2FP.F32.U32 R22, R4 ;  /* 0x0000000400167245 */ /* 0x004fe20000201000 */
[----:B------:R-:W-:Y:S06]  /*10f0*/  BRA `(.L_x_1636) ;  /* 0x0000000c002c7947 */ /* 0x000fec0003800000 */
.L_x_1633:
        /* <DEDUP_REMOVED lines=9> */
.L_x_1638:
[----:B------:R-:W2:Y:S02]  /*1190*/  LDG.E R4, desc[UR36][R4.64] ;  /* 0x0000002404047981 */ /* 0x000ea4000c1e1900 */
[----:B--2---:R-:W-:Y:S01]  /*11a0*/  I2FP.F32.S32 R22, R4 ;  /* 0x0000000400167245 */ /* 0x004fe20000201400 */
[----:B------:R-:W-:Y:S06]  /*11b0*/  BRA `(.L_x_1636) ;  /* 0x0000000800fc7947 */ /* 0x000fec0003800000 */
.L_x_1637:
[----:B------:R-:W2:Y:S02]  /*11c0*/  LDG.E.U16 R4, desc[UR36][R4.64] ;  /* 0x0000002404047981 */ /* 0x000ea4000c1e1500 */
[----:B--2---:R0:W2:Y:S01]  /*11d0*/  I2F.S16 R22, R4 ;  /* 0x0000000400167306 */ /* 0x0040a20000101400 */
[----:B------:R-:W-:Y:S05]  /*11e0*/  BRA `(.L_x_1636) ;  /* 0x0000000800f07947 */ /* 0x000fea0003800000 */
.L_x_1632:
        /* <DEDUP_REMOVED lines=8> */
.L_x_1640:
[----:B------:R-:W2:Y:S02]  /*1270*/  LDG.E.U16 R4, desc[UR36][R4.64] ;  /* 0x0000002404047981 */ /* 0x000ea4000c1e1500 */
[----:B--2---:R-:W-:Y:S01]  /*1280*/  HADD2.F32 R22, -RZ, R4.H0_H0 ;  /* 0x20000004ff167230 */ /* 0x004fe20000004100 */
[----:B------:R-:W-:Y:S06]  /*1290*/  BRA `(.L_x_1636) ;  /* 0x0000000800c47947 */ /* 0x000fec0003800000 */
.L_x_1639:
        /* <DEDUP_REMOVED lines=8> */
.L_x_1642:
[----:B------:R-:W2:Y:S02]  /*1320*/  LDG.E.U16 R4, desc[UR36][R4.64] ;  /* 0x0000002404047981 */ /* 0x000ea4000c1e1500 */
[----:B--2---:R-:W-:Y:S01]  /*1330*/  HADD2.F32 R22, -RZ, R4.H0_H0 ;  /* 0x20000004ff167230 */ /* 0x004fe20000004100 */
[----:B------:R-:W-:Y:S06]  /*1340*/  BRA `(.L_x_1636) ;  /* 0x0000000800987947 */ /* 0x000fec0003800000 */
.L_x_1641:
[----:B------:R-:W2:Y:S01]  /*1350*/  LDG.E.64 R4, desc[UR36][R4.64] ;  /* 0x0000002404047981 */ /* 0x000ea2000c1e1b00 */
[----:B------:R-:W-:Y:S01]  /*1360*/  UMOV UR4, 0xf0000000 ;  /* 0xf000000000047882 */ /* 0x000fe20000000000 */
[----:B------:R-:W-:Y:S01]  /*1370*/  UMOV UR5, 0x380fffff ;  /* 0x380fffff00057882 */ /* 0x000fe20000000000 */
[----:B--2---:R-:W0:Y:S01]  /*1380*/  F2F.F32.F64 R22, R4 ;  /* 0x0000000400167310 */ /* 0x004e220000301000 */
[----:B------:R-:W-:-:S14]  /*1390*/  DSETP.GEU.AND P0, PT, |R4|, UR4, PT ;  /* 0x0000000404007e2a */ /* 0x000fdc000bf0e200 */
[----:B0-----:R-:W-:Y:S01]  /*13a0*/  @!P0 FMUL R22, R22, 1.175494350822287508e-38 ;  /* 0x0080000016168820 */ /* 0x001fe20000400000 */
[----:B------:R-:W-:Y:S06]  /*13b0*/  BRA `(.L_x_1636) ;  /* 0x00000008007c7947 */ /* 0x000fec0003800000 */
.L_x_1631:
        /* <DEDUP_REMOVED lines=12> */
.L_x_1645:
[----:B------:R-:W2:Y:S01]  /*1480*/  LDG.E.64 R4, desc[UR36][R4.64] ;  /* 0x0000002404047981 */ /* 0x000ea2000c1e1b00 */
[----:B------:R-:W-:Y:S01]  /*1490*/  UMOV UR4, 0xf0000000 ;  /* 0xf000000000047882 */ /* 0x000fe20000000000 */
[----:B------:R-:W-:Y:S01]  /*14a0*/  UMOV UR5, 0x380fffff ;  /* 0x380fffff00057882 */ /* 0x000fe20000000000 */
[----:B--2---:R-:W0:Y:S01]  /*14b0*/  F2F.F32.F64 R22, R4 ;  /* 0x0000000400167310 */ /* 0x004e220000301000 */
[----:B------:R-:W-:-:S14]  /*14c0*/  DSETP.GEU.AND P0, PT, |R4|, UR4, PT ;  /* 0x0000000404007e2a */ /* 0x000fdc000bf0e200 */
[----:B0-----:R-:W-:Y:S01]  /*14d0*/  @!P0 FMUL R22, R22, 1.175494350822287508e-38 ;  /* 0x0080000016168820 */ /* 0x001fe20000400000 */
[----:B------:R-:W-:Y:S06]  /*14e0*/  BRA `(.L_x_1636) ;  /* 0x0000000800307947 */ /* 0x000fec0003800000 */
.L_x_1644:
        /* <DEDUP_REMOVED lines=26> */
.L_x_1647:
[----:B------:R-:W2:Y:S02]  /*1690*/  LDG.E.U8 R4, desc[UR36][R4.64] ;  /* 0x0000002404047981 */ /* 0x000ea4000c1e1100 */
[----:B--2---:R-:W-:-:S05]  /*16a0*/  IMAD.SHL.U32 R0, R4, 0x2000000, RZ ;  /* 0x0200000004007824 */ /* 0x004fca00078e00ff */
[----:B------:R-:W-:-:S13]  /*16b0*/  ISETP.GE.U32.AND P0, PT, R0, 0x8000000, PT ;  /* 0x080000000000780c */ /* 0x000fda0003f06070 */
[C---:B------:R-:W-:Y:S02]  /*16c0*/  @!P0 IMAD.SHL.U32 R0, R4.reuse, 0x100, RZ ;  /* 0x0000010004008824 */ /* 0x040fe400078e00ff */
[----:B------:R-:W-:-:S03]  /*16d0*/  @P0 IMAD.SHL.U32 R3, R4, 0x200000, RZ ;  /* 0x0020000004030824 */ /* 0x000fc600078e00ff */
        /* <DEDUP_REMOVED lines=8> */
.L_x_1646:
[----:B------:R-:W2:Y:S02]  /*1760*/  LDG.E.U16 R4, desc[UR36][R4.64] ;  /* 0x0000002404047981 */ /* 0x000ea4000c1e1500 */
[----:B--2---:R-:W-:Y:S01]  /*1770*/  IMAD.U32 R22, R4, 0x10000, RZ ;  /* 0x0001000004167824 */ /* 0x004fe200078e00ff */
[----:B------:R-:W-:Y:S06]  /*1780*/  BRA `(.L_x_1636) ;  /* 0x0000000400887947 */ /* 0x000fec0003800000 */
.L_x_1643:
        /* <DEDUP_REMOVED lines=11> */
.L_x_1650:
        /* <DEDUP_REMOVED lines=20> */
.L_x_1652:
[----:B------:R-:W-:Y:S05]  /*1980*/  BSYNC B0 ;  /* 0x0000000000007941 */ /* 0x000fea0003800000 */
.L_x_1651:
[----:B------:R-:W-:Y:S01]  /*1990*/  IMAD.SHL.U32 R3, R3, 0x100000, RZ ;  /* 0x0010000003037824 */ /* 0x000fe200078e00ff */
[----:B------:R-:W-:-:S04]  /*19a0*/  LEA R5, R0, 0x3b800000, 0x17 ;  /* 0x3b80000000057811 */ /* 0x000fc800078eb8ff */
[----:B------:R-:W-:Y:S01]  /*19b0*/  LOP3.LUT R22, R5, R3, R22, 0xfe, !PT ;  /* 0x0000000305167212 */ /* 0x000fe200078efe16 */
[----:B------:R-:W-:Y:S06]  /*19c0*/  BRA `(.L_x_1636) ;  /* 0x0000000000f87947 */ /* 0x000fec0003800000 */
.L_x_1649:
        /* <DEDUP_REMOVED lines=20> */
.L_x_1654:
[----:B------:R-:W-:Y:S05]  /*1b10*/  BSYNC B0 ;  /* 0x0000000000007941 */ /* 0x000fea0003800000 */
.L_x_1653:
[----:B------:R-:W-:Y:S01]  /*1b20*/  IMAD.SHL.U32 R3, R3, 0x200000, RZ ;  /* 0x0020000003037824 */ /* 0x000fe200078e00ff */
[----:B------:R-:W-:-:S04]  /*1b30*/  LEA R5, R0, 0x37800000, 0x17 ;  /* 0x3780000000057811 */ /* 0x000fc800078eb8ff */
[----:B------:R-:W-:Y:S01]  /*1b40*/  LOP3.LUT R22, R5, R3, R22, 0xfe, !PT ;  /* 0x0000000305167212 */ /* 0x000fe200078efe16 */
[----:B------:R-:W-:Y:S06]  /*1b50*/  BRA `(.L_x_1636) ;  /* 0x0000000000947947 */ /* 0x000fec0003800000 */
.L_x_1648:
        /* <DEDUP_REMOVED lines=14> */
.L_x_1635:
        /* <DEDUP_REMOVED lines=15> */
[----:B01-3-5:R-:W-:Y:S05]  /*1d30*/  CALL.ABS.NOINC R14 ;  /* 0x000000000e007343 */ /* 0x02bfea0003c00000 */
.L_x_1657:
[----:B------:R-:W-:Y:S01]  /*1d40*/  IMAD.MOV.U32 R22, RZ, RZ, RZ ;  /* 0x000000ffff167224 */ /* 0x000fe200078e00ff */
[----:B------:R-:W-:Y:S06]  /*1d50*/  BRA `(.L_x_1636) ;  /* 0x0000000000147947 */ /* 0x000fec0003800000 */
.L_x_1656:
[----:B------:R-:W2:Y:S02]  /*1d60*/  LDG.E.64 R22, desc[UR36][R4.64] ;  /* 0x0000002404167981 */ /* 0x000ea4000c1e1b00 */
[----:B--2---:R0:W2:Y:S01]  /*1d70*/  I2F.U64 R22, R22 ;  /* 0x0000001600167312 */ /* 0x0040a20000301000 */
[----:B------:R-:W-:Y:S05]  /*1d80*/  BRA `(.L_x_1636) ;  /* 0x0000000000087947 */ /* 0x000fea0003800000 */
.L_x_1655:
[----:B------:R-:W2:Y:S02]  /*1d90*/  LDG.E R4, desc[UR36][R4.64] ;  /* 0x0000002404047981 */ /* 0x000ea4000c1e1900 */
[----:B--2---:R-:W-:-:S07]  /*1da0*/  I2FP.F32.U32 R22, R4 ;  /* 0x0000000400167245 */ /* 0x004fce0000201000 */
.L_x_1636:
[----:B------:R-:W-:Y:S05]  /*1db0*/  BSYNC B6 ;  /* 0x0000000000067941 */ /* 0x000fea0003800000 */
.L_x_1630:
[----:B------:R-:W-:-:S07]  /*1dc0*/  VIADD R17, R17, 0x80 ;  /* 0x0000008011117836 */ /* 0x000fce0000000000 */
.L_x_1629:
[----:B------:R-:W-:Y:S05]  /*1dd0*/  BSYNC B7 ;  /* 0x0000000000077941 */ /* 0x000fea0003800000 */
.L_x_1628:
[----:B------:R-:W-:Y:S01]  /*1de0*/  ISETP.GE.AND P0, PT, R17, R26, PT ;  /* 0x0000001a1100720c */ /* 0x000fe20003f06270 */
[----:B------:R-:W-:Y:S01]  /*1df0*/  BSSY B7, `(.L_x_1658) ;  /* 0x00000ea000077945 */ /* 0x000fe20003800000 */
[----:B------:R-:W-:Y:S02]  /*1e00*/  IMAD.MOV.U32 R16, RZ, RZ, RZ ;  /* 0x000000ffff107224 */ /* 0x000fe400078e00ff */
[----:B------:R-:W-:-:S09]  /*1e10*/  IMAD.MOV.U32 R24, RZ, RZ, RZ ;  /* 0x000000ffff187224 */ /* 0x000fd200078e00ff */
[----:B------:R-:W-:Y:S05]  /*1e20*/  @P0 BRA `(.L_x_1659) ;  /* 0x0000000c00980947 */ /* 0x000fea0003800000 */
[----:B0-2-4-:R-:W0:Y:S01]  /*1e30*/  LDC.64 R4, c[0x0][0x238] ;  /* 0x00008e00ff047b82 */ /* 0x015e220000000a00 */
        /* <DEDUP_REMOVED lines=19> */
[----:B--2---:R0:W2:Y:S01]  /*1f70*/  I2F.S16 R24, R4 ;  /* 0x0000000400187306 */ /* 0x0040a20000101400 */
[----:B------:R-:W-:Y:S05]  /*1f80*/  BRA `(.L_x_1666) ;  /* 0x0000000c00387947 */ /* 0x000fea0003800000 */
.L_x_1664:
[----:B------:R-:W2:Y:S02]  /*1f90*/  LDG.E.U8 R4, desc[UR36][R4.64] ;  /* 0x0000002404047981 */ /* 0x000ea4000c1e1100 */
[----:B--2---:R-:W-:Y:S01]  /*1fa0*/  I2FP.F32.U32 R24, R4 ;  /* 0x0000000400187245 */ /* 0x004fe20000201000 */
[----:B------:R-:W-:Y:S06]  /*1fb0*/  BRA `(.L_x_1666) ;  /* 0x0000000c002c7947 */ /* 0x000fec0003800000 */
.L_x_1663:
        /* <DEDUP_REMOVED lines=9> */
.L_x_1668:
[----:B------:R-:W2:Y:S02]  /*2050*/  LDG.E R4, desc[UR36][R4.64] ;  /* 0x0000002404047981 */ /* 0x000ea4000c1e1900 */
[----:B--2---:R-:W-:Y:S01]  /*2060*/  I2FP.F32.S32 R24, R4 ;  /* 0x0000000400187245 */ /* 0x004fe20000201400 */
[----:B------:R-:W-:Y:S06]  /*2070*/  BRA `(.L_x_1666) ;  /* 0x0000000800fc7947 */ /* 0x000fec0003800000 */
.L_x_1667:
[----:B------:R-:W2:Y:S02]  /*2080*/  LDG.E.U16 R4, desc[UR36][R4.64] ;  /* 0x0000002404047981 */ /* 0x000ea4000c1e1500 */
[----:B--2---:R4:W0:Y:S01]  /*2090*/  I2F.S16 R24, R4 ;  /* 0x0000000400187306 */ /* 0x0048220000101400 */
[----:B------:R-:W-:Y:S05]  /*20a0*/  BRA `(.L_x_1666) ;  /* 0x0000000800f07947 */ /* 0x000fea0003800000 */
.L_x_1662:
        /* <DEDUP_REMOVED lines=8> */
.L_x_1670:
[----:B------:R-:W2:Y:S02]  /*2130*/  LDG.E.U16 R4, desc[UR36][R4.64] ;  /* 0x0000002404047981 */ /* 0x000ea4000c1e1500 */
[----:B--2---:R-:W-:Y:S01]  /*2140*/  HADD2.F32 R24, -RZ, R4.H0_H0 ;  /* 0x20000004ff187230 */ /* 0x004fe20000004100 */
[----:B------:R-:W-:Y:S06]  /*2150*/  BRA `(.L_x_1666) ;  /* 0x0000000800c47947 */ /* 0x000fec0003800000 */
.L_x_1669:
        /* <DEDUP_REMOVED lines=8> */
.L_x_1672:
[----:B------:R-:W2:Y:S02]  /*21e0*/  LDG.E.U16 R4, desc[UR36][R4.64] ;  /* 0x0000002404047981 */ /* 0x000ea4000c1e1500 */
[----:B--2---:R-:W-:Y:S01]  /*21f0*/  HADD2.F32 R24, -RZ, R4.H0_H0 ;  /* 0x20000004ff187230 */ /* 0x004fe20000004100 */
[----:B------:R-:W-:Y:S06]  /*2200*/  BRA `(.L_x_1666) ;  /* 0x0000000800987947 */ /* 0x000fec0003800000 */
.L_x_1671:
[----:B------:R-:W2:Y:S01]  /*2210*/  LDG.E.64 R4, desc[UR36][R4.64] ;  /* 0x0000002404047981 */ /* 0x000ea2000c1e1b00 */
[----:B------:R-:W-:Y:S01]  /*2220*/  UMOV UR4, 0xf0000000 ;  /* 0xf000000000047882 */ /* 0x000fe20000000000 */
[----:B------:R-:W-:Y:S01]  /*2230*/  UMOV UR5, 0x380fffff ;  /* 0x380fffff00057882 */ /* 0x000fe20000000000 */
[----:B--2---:R-:W0:Y:S01]  /*2240*/  F2F.F32.F64 R24, R4 ;  /* 0x0000000400187310 */ /* 0x004e220000301000 */
[----:B------:R-:W-:-:S14]  /*2250*/  DSETP.GEU.AND P0, PT, |R4|, UR4, PT ;  /* 0x0000000404007e2a */ /* 0x000fdc000bf0e200 */
[----:B0-----:R-:W-:Y:S01]  /*2260*/  @!P0 FMUL R24, R24, 1.175494350822287508e-38 ;  /* 0x0080000018188820 */ /* 0x001fe20000400000 */
[----:B------:R-:W-:Y:S06]  /*2270*/  BRA `(.L_x_1666) ;  /* 0x00000008007c7947 */ /* 0x000fec0003800000 */
.L_x_1661:
        /* <DEDUP_REMOVED lines=12> */
.L_x_1675:
[----:B------:R-:W2:Y:S01]  /*2340*/  LDG.E.64 R4, desc[UR36][R4.64] ;  /* 0x0000002404047981 */ /* 0x000ea2000c1e1b00 */
[----:B------:R-:W-:Y:S01]  /*2350*/  UMOV UR4, 0xf0000000 ;  /* 0xf000000000047882 */ /* 0x000fe20000000000 */
[----:B------:R-:W-:Y:S01]  /*2360*/  UMOV UR5, 0x380fffff ;  /* 0x380fffff00057882 */ /* 0x000fe20000000000 */
[----:B--2---:R-:W0:Y:S01]  /*2370*/  F2F.F32.F64 R24, R4 ;  /* 0x0000000400187310 */ /* 0x004e220000301000 */
[----:B------:R-:W-:-:S14]  /*2380*/  DSETP.GEU.AND P0, PT, |R4|, UR4, PT ;  /* 0x0000000404007e2a */ /* 0x000fdc000bf0e200 */
[----:B0-----:R-:W-:Y:S01]  /*2390*/  @!P0 FMUL R24, R24, 1.175494350822287508e-38 ;  /* 0x0080000018188820 */ /* 0x001fe20000400000 */
[----:B------:R-:W-:Y:S06]  /*23a0*/  BRA `(.L_x_1666) ;  /* 0x0000000800307947 */ /* 0x000fec0003800000 */
.L_x_1674:
        /* <DEDUP_REMOVED lines=26> */
.L_x_1677:
        /* <DEDUP_REMOVED lines=13> */
.L_x_1676:
[----:B------:R-:W2:Y:S02]  /*2620*/  LDG.E.U16 R4, desc[UR36][R4.64] ;  /* 0x0000002404047981 */ /* 0x000ea4000c1e1500 */
[----:B--2---:R-:W-:Y:S01]  /*2630*/  IMAD.U32 R24, R4, 0x10000, RZ ;  /* 0x0001000004187824 */ /* 0x004fe200078e00ff */
[----:B------:R-:W-:Y:S06]  /*2640*/  BRA `(.L_x_1666) ;  /* 0x0000000400887947 */ /* 0x000fec0003800000 */
.L_x_1673:
        /* <DEDUP_REMOVED lines=11> */
.L_x_1680:
        /* <DEDUP_REMOVED lines=20> */
.L_x_1682:
[----:B------:R-:W-:Y:S05]  /*2840*/  BSYNC B0 ;  /* 0x0000000000007941 */ /* 0x000fea0003800000 */
.L_x_1681:
[----:B------:R-:W-:Y:S01]  /*2850*/  IMAD.SHL.U32 R3, R3, 0x100000, RZ ;  /* 0x0010000003037824 */ /* 0x000fe200078e00ff */
[----:B------:R-:W-:-:S04]  /*2860*/  LEA R5, R0, 0x3b800000, 0x17 ;  /* 0x3b80000000057811 */ /* 0x000fc800078eb8ff */
[----:B------:R-:W-:Y:S01]  /*2870*/  LOP3.LUT R24, R5, R3, R24, 0xfe, !PT ;  /* 0x0000000305187212 */ /* 0x000fe200078efe18 */
[----:B------:R-:W-:Y:S06]  /*2880*/  BRA `(.L_x_1666) ;  /* 0x0000000000f87947 */ /* 0x000fec0003800000 */
.L_x_1679:
        /* <DEDUP_REMOVED lines=20> */
.L_x_1684:
[----:B------:R-:W-:Y:S05]  /*29d0*/  BSYNC B0 ;  /* 0x0000000000007941 */ /* 0x000fea0003800000 */
.L_x_1683:
[----:B------:R-:W-:Y:S01]  /*29e0*/  IMAD.SHL.U32 R3, R3, 0x200000, RZ ;  /* 0x0020000003037824 */ /* 0x000fe200078e00ff */
[----:B------:R-:W-:-:S04]  /*29f0*/  LEA R5, R0, 0x37800000, 0x17 ;  /* 0x3780000000057811 */ /* 0x000fc800078eb8ff */
[----:B------:R-:W-:Y:S01]  /*2a00*/  LOP3.LUT R24, R5, R3, R24, 0xfe, !PT ;  /* 0x0000000305187212 */ /* 0x000fe200078efe18 */
[----:B------:R-:W-:Y:S06]  /*2a10*/  BRA `(.L_x_1666) ;  /* 0x0000000000947947 */ /* 0x000fec0003800000 */
.L_x_1678:
        /* <DEDUP_REMOVED lines=14> */
.L_x_1665:
        /* <DEDUP_REMOVED lines=16> */
.L_x_1687:
[----:B------:R-:W-:Y:S01]  /*2c00*/  IMAD.MOV.U32 R24, RZ, RZ, RZ ;  /* 0x000000ffff187224 */ /* 0x000fe200078e00ff */
[----:B------:R-:W-:Y:S06]  /*2c10*/  BRA `(.L_x_1666) ;  /* 0x0000000000147947 */ /* 0x000fec0003800000 */
.L_x_1686:
[----:B------:R-:W2:Y:S02]  /*2c20*/  LDG.E.64 R24, desc[UR36][R4.64] ;  /* 0x0000002404187981 */ /* 0x000ea4000c1e1b00 */
[----:B--2---:R0:W2:Y:S01]  /*2c30*/  I2F.U64 R24, R24 ;  /* 0x0000001800187312 */ /* 0x0040a20000301000 */
[----:B------:R-:W-:Y:S05]  /*2c40*/  BRA `(.L_x_1666) ;  /* 0x0000000000087947 */ /* 0x000fea0003800000 */
.L_x_1685:
[----:B------:R-:W2:Y:S02]  /*2c50*/  LDG.E R4, desc[UR36][R4.64] ;  /* 0x0000002404047981 */ /* 0x000ea4000c1e1900 */
[----:B--2---:R-:W-:-:S07]  /*2c60*/  I2FP.F32.U32 R24, R4 ;  /* 0x0000000400187245 */ /* 0x004fce0000201000 */
.L_x_1666:
[----:B------:R-:W-:Y:S05]  /*2c70*/  BSYNC B6 ;  /* 0x0000000000067941 */ /* 0x000fea0003800000 */
.L_x_1660:
[----:B------:R-:W-:-:S07]  /*2c80*/  VIADD R17, R17, 0x80 ;  /* 0x0000008011117836 */ /* 0x000fce0000000000 */
.L_x_1659:
[----:B------:R-:W-:Y:S05]  /*2c90*/  BSYNC B7 ;  /* 0x0000000000077941 */ /* 0x000fea0003800000 */
.L_x_1658:
[----:B------:R-:W-:Y:S01]  /*2ca0*/  ISETP.GE.AND P0, PT, R17, R26, PT ;  /* 0x0000001a1100720c */ /* 0x000fe20003f06270 */
[----:B------:R-:W-:-:S12]  /*2cb0*/  BSSY B6, `(.L_x_1688) ;  /* 0x00000e1000067945 */ /* 0x000fd80003800000 */
[----:B------:R-:W-:Y:S05]  /*2cc0*/  @P0 BRA `(.L_x_1689) ;  /* 0x0000000c007c0947 */ /* 0x000fea0003800000 */
[----:B0-2-4-:R-:W0:Y:S01]  /*2cd0*/  LDC.64 R4, c[0x0][0x238] ;  /* 0x00008e00ff047b82 */ /* 0x015e220000000a00 */
        /* <DEDUP_REMOVED lines=19> */
.L_x_1693:
[----:B------:R-:W2:Y:S02]  /*2e10*/  LDG.E.U8 R4, desc[UR36][R4.64] ;  /* 0x0000002404047981 */ /* 0x000ea4000c1e1100 */
[----:B--2---:R-:W-:Y:S01]  /*2e20*/  I2FP.F32.U32 R16, R4 ;  /* 0x0000000400107245 */ /* 0x004fe20000201000 */
[----:B------:R-:W-:Y:S06]  /*2e30*/  BRA `(.L_x_1689) ;  /* 0x0000000c00207947 */ /* 0x000fec0003800000 */
.L_x_1692:
        /* <DEDUP_REMOVED lines=9> */
.L_x_1696:
[----:B------:R-:W2:Y:S02]  /*2ed0*/  LDG.E R4, desc[UR36][R4.64] ;  /* 0x0000002404047981 */ /* 0x000ea4000c1e1900 */
[----:B--2---:R-:W-:Y:S01]  /*2ee0*/  I2FP.F32.S32 R16, R4 ;  /* 0x0000000400107245 */ /* 0x004fe20000201400 */
[----:B------:R-:W-:Y:S06]  /*2ef0*/  BRA `(.L_x_1689) ;  /* 0x0000000800f07947 */ /* 0x000fec0003800000 */
.L_x_1695:
[----:B------:R-:W2:Y:S02]  /*2f00*/  LDG.E.U16 R4, desc[UR36][R4.64] ;  /* 0x0000002404047981 */ /* 0x000ea4000c1e1500 */
[----:B--2---:R0:W2:Y:S01]  /*2f10*/  I2F.S16 R16, R4 ;  /* 0x0000000400107306 */ /* 0x0040a20000101400 */
[----:B------:R-:W-:Y:S05]  /*2f20*/  BRA `(.L_x_1689) ;  /* 0x0000000800e47947 */ /* 0x000fea0003800000 */
.L_x_1691:
        /* <DEDUP_REMOVED lines=8> */
.L_x_1698:
[----:B------:R-:W2:Y:S02]  /*2fb0*/  LDG.E.U16 R4, desc[UR36][R4.64] ;  /* 0x0000002404047981 */ /* 0x000ea4000c1e1500 */
[----:B--2---:R-:W-:Y:S01]  /*2fc0*/  HADD2.F32 R16, -RZ, R4.H0_H0 ;  /* 0x20000004ff107230 */ /* 0x004fe20000004100 */
[----:B------:R-:W-:Y:S06]  /*2fd0*/  BRA `(.L_x_1689) ;  /* 0x0000000800b87947 */ /* 0x000fec0003800000 */
.L_x_1697:
        /* <DEDUP_REMOVED lines=8> */
.L_x_1700:
[----:B------:R-:W2:Y:S02]  /*3060*/  LDG.E.U16 R4, desc[UR36][R4.64] ;  /* 0x0000002404047981 */ /* 0x000ea4000c1e1500 */
[----:B--2---:R-:W-:Y:S01]  /*3070*/  HADD2.F32 R16, -RZ, R4.H0_H0 ;  /* 0x20000004ff107230 */ /* 0x004fe20000004100 */
[----:B------:R-:W-:Y:S06]  /*3080*/  BRA `(.L_x_1689) ;  /* 0x00000008008c7947 */ /* 0x000fec0003800000 */
.L_x_1699:
[----:B------:R-:W2:Y:S01]  /*3090*/  LDG.E.64 R4, desc[UR36][R4.64] ;  /* 0x0000002404047981 */ /* 0x000ea2000c1e1b00 */
[----:B------:R-:W-:Y:S01]  /*30a0*/  UMOV UR4, 0xf0000000 ;  /* 0xf000000000047882 */ /* 0x000fe20000000000 */
[----:B------:R-:W-:Y:S01]  /*30b0*/  UMOV UR5, 0x380fffff ;  /* 0x380fffff00057882 */ /* 0x000fe20000000000 */
[----:B--2---:R-:W0:Y:S01]  /*30c0*/  F2F.F32.F64 R16, R4 ;  /* 0x0000000400107310 */ /* 0x004e220000301000 */
[----:B------:R-:W-:-:S14]  /*30d0*/  DSETP.GEU.AND P0, PT, |R4|, UR4, PT ;  /* 0x0000000404007e2a */ /* 0x000fdc000bf0e200 */
[----:B0-----:R-:W-:Y:S01]  /*30e0*/  @!P0 FMUL R16, R16, 1.175494350822287508e-38 ;  /* 0x0080000010108820 */ /* 0x001fe20000400000 */
[----:B------:R-:W-:Y:S06]  /*30f0*/  BRA `(.L_x_1689) ;  /* 0x0000000800707947 */ /* 0x000fec0003800000 */
.L_x_1690:
        /* <DEDUP_REMOVED lines=12> */
.L_x_1703:
[----:B------:R-:W2:Y:S01]  /*31c0*/  LDG.E.64 R4, desc[UR36][R4.64] ;  /* 0x0000002404047981 */ /* 0x000ea2000c1e1b00 */
[----:B------:R-:W-:Y:S01]  /*31d0*/  UMOV UR4, 0xf0000000 ;  /* 0xf000000000047882 */ /* 0x000fe20000000000 */
[----:B------:R-:W-:Y:S01]  /*31e0*/  UMOV UR5, 0x380fffff ;  /* 0x380fffff00057882 */ /* 0x000fe20000000000 */
[----:B--2---:R-:W0:Y:S01]  /*31f0*/  F2F.F32.F64 R16, R4 ;  /* 0x0000000400107310 */ /* 0x004e220000301000 */
[----:B------:R-:W-:-:S14]  /*3200*/  DSETP.GEU.AND P0, PT, |R4|, UR4, PT ;  /* 0x0000000404007e2a */ /* 0x000fdc000bf0e200 */
[----:B0-----:R-:W-:Y:S01]  /*3210*/  @!P0 FMUL R16, R16, 1.175494350822287508e-38 ;  /* 0x0080000010108820 */ /* 0x001fe20000400000 */
[----:B------:R-:W-:Y:S06]  /*3220*/  BRA `(.L_x_1689) ;  /* 0x0000000800247947 */ /* 0x000fec0003800000 */
.L_x_1702:
        /* <DEDUP_REMOVED lines=26> */
.L_x_1705:
        /* <DEDUP_REMOVED lines=13> */
.L_x_1704:
[----:B------:R-:W2:Y:S02]  /*34a0*/  LDG.E.U16 R4, desc[UR36][R4.64] ;  /* 0x0000002404047981 */ /* 0x000ea4000c1e1500 */
[----:B--2---:R-:W-:Y:S01]  /*34b0*/  IMAD.U32 R16, R4, 0x10000, RZ ;  /* 0x0001000004107824 */ /* 0x004fe200078e00ff */
[----:B------:R-:W-:Y:S06]  /*34c0*/  BRA `(.L_x_1689) ;  /* 0x00000004007c7947 */ /* 0x000fec0003800000 */
.L_x_1701:
        /* <DEDUP_REMOVED lines=11> */
.L_x_1708:
[----:B------:R-:W2:Y:S02]  /*3580*/  LDG.E.U8 R3, desc[UR36][R4.64] ;  /* 0x0000002404037981 */ /* 0x000ea4000c1e1100 */
        /* <DEDUP_REMOVED lines=18> */
.L_x_1710:
[----:B------:R-:W-:Y:S05]  /*36b0*/  BSYNC B0 ;  /* 0x0000000000007941 */ /* 0x000fea0003800000 */
.L_x_1709:
[----:B------:R-:W-:Y:S01]  /*36c0*/  IMAD.SHL.U32 R3, R3, 0x100000, RZ ;  /* 0x0010000003037824 */ /* 0x000fe200078e00ff */
[----:B------:R-:W-:-:S04]  /*36d0*/  LEA R5, R0, 0x3b800000, 0x17 ;  /* 0x3b80000000057811 */ /* 0x000fc800078eb8ff */
[----:B------:R-:W-:Y:S01]  /*36e0*/  LOP3.LUT R16, R5, R3, R16, 0xfe, !PT ;  /* 0x0000000305107212 */ /* 0x000fe200078efe10 */
[----:B------:R-:W-:Y:S06]  /*36f0*/  BRA `(.L_x_1689) ;  /* 0x0000000000f07947 */ /* 0x000fec0003800000 */
.L_x_1707:
        /* <DEDUP_REMOVED lines=19> */
.L_x_1712:
[----:B------:R-:W-:Y:S05]  /*3830*/  BSYNC B0 ;  /* 0x0000000000007941 */ /* 0x000fea0003800000 */
.L_x_1711:
[----:B------:R-:W-:Y:S01]  /*3840*/  IMAD.SHL.U32 R3, R3, 0x200000, RZ ;  /* 0x0020000003037824 */ /* 0x000fe200078e00ff */
[----:B------:R-:W-:-:S04]  /*3850*/  LEA R5, R0, 0x37800000, 0x17 ;  /* 0x3780000000057811 */ /* 0x000fc800078eb8ff */
[----:B------:R-:W-:Y:S01]  /*3860*/  LOP3.LUT R16, R5, R3, R16, 0xfe, !PT ;  /* 0x0000000305107212 */ /* 0x000fe200078efe10 */
[----:B------:R-:W-:Y:S06]  /*3870*/  BRA `(.L_x_1689) ;  /* 0x0000000000907947 */ /* 0x000fec0003800000 */
.L_x_1706:
        /* <DEDUP_REMOVED lines=14> */
.L_x_1694:
        /* <DEDUP_REMOVED lines=16> */
.L_x_1715:
[----:B------:R-:W-:Y:S05]  /*3a60*/  BRA `(.L_x_1689) ;  /* 0x0000000000147947 */ /* 0x000fea0003800000 */
.L_x_1714:
[----:B------:R-:W2:Y:S02]  /*3a70*/  LDG.E.64 R16, desc[UR36][R4.64] ;  /* 0x0000002404107981 */ /* 0x000ea4000c1e1b00 */
[----:B--2---:R0:W2:Y:S01]  /*3a80*/  I2F.U64 R16, R16 ;  /* 0x0000001000107312 */ /* 0x0040a20000301000 */
[----:B------:R-:W-:Y:S05]  /*3a90*/  BRA `(.L_x_1689) ;  /* 0x0000000000087947 */ /* 0x000fea0003800000 */
.L_x_1713:
[----:B------:R-:W2:Y:S02]  /*3aa0*/  LDG.E R4, desc[UR36][R4.64] ;  /* 0x0000002404047981 */ /* 0x000ea4000c1e1900 */
[----:B--2---:R-:W-:-:S07]  /*3ab0*/  I2FP.F32.U32 R16, R4 ;  /* 0x0000000400107245 */ /* 0x004fce0000201000 */
.L_x_1689:
[----:B------:R-:W-:Y:S05]  /*3ac0*/  BSYNC B6 ;  /* 0x0000000000067941 */ /* 0x000fea0003800000 */
.L_x_1688:
[----:B------:R-:W0:Y:S01]  /*3ad0*/  LDC R0, c[0x0][0x218] ;  /* 0x00008600ff007b82 */ /* 0x000e220000000800 */
[----:B------:R-:W-:Y:S01]  /*3ae0*/  BSSY B0, `(.L_x_1716) ;  /* 0x0000050000007945 */ /* 0x000fe20003800000 */
[----:B0-----:R-:W-:-:S13]  /*3af0*/  ISETP.NE.AND P0, PT, R0, RZ, PT ;  /* 0x000000ff0000720c */ /* 0x001fda0003f05270 */
[----:B------:R-:W-:Y:S05]  /*3b00*/  @!P0 BRA `(.L_x_1717) ;  /* 0x0000000000e08947 */ /* 0x000fea0003800000 */
[----:B------:R-:W-:-:S13]  /*3b10*/  ISETP.NE.AND P0, PT, R0, 0x1, PT ;  /* 0x000000010000780c */ /* 0x000fda0003f05270 */
[----:B------:R-:W-:Y:S05]  /*3b20*/  @P0 BRA `(.L_x_1718) ;  /* 0x00000000005c0947 */ /* 0x000fea0003800000 */
[----:B------:R-:W0:Y:S01]  /*3b30*/  S2R R23, SR_TID.X ;  /* 0x0000000000177919 */ /* 0x000e220000002100 */
[----:B--2--5:R-:W-:Y:S02]  /*3b40*/  FSETP.GTU.FTZ.AND P1, PT, |R22|, +INF , PT ;  /* 0x7f8000001600780b */ /* 0x024fe40003f3c200 */
[----:B------:R-:W-:Y:S02]  /*3b50*/  FSETP.GTU.FTZ.AND P2, PT, |R24|, +INF , PT ;  /* 0x7f8000001800780b */ /* 0x000fe40003f5c200 */
[----:B-1-3--:R-:W-:Y:S02]  /*3b60*/  FSETP.GTU.FTZ.AND P0, PT, |R18|, +INF , PT ;  /* 0x7f8000001200780b */ /* 0x00afe40003f1c200 */
[----:B------:R-:W-:Y:S01]  /*3b70*/  FSETP.GTU.FTZ.AND P3, PT, |R16|, +INF , PT ;  /* 0x7f8000001000780b */ /* 0x000fe20003f7c200 */
[C---:B0-----:R-:W-:Y:S01]  /*3b80*/  VIADD R5, R23.reuse, 0x80 ;  /* 0x0000008017057836 */ /* 0x041fe20000000000 */
        /* <DEDUP_REMOVED lines=10> */
[----:B0-----:R-:W-:-:S02]  /*3c30*/  @!P1 FMNMX.FTZ R22, R22, R7, PT ;  /* 0x0000000716169209 */ /* 0x001fc40003810000 */
[----:B-1----:R-:W-:Y:S02]  /*3c40*/  @!P2 FMNMX.FTZ R24, R24, R9, PT ;  /* 0x000000091818a209 */ /* 0x002fe40003810000 */
[----:B--2---:R-:W-:Y:S01]  /*3c50*/  @!P0 FMNMX.FTZ R18, R18, R5, PT ;  /* 0x0000000512128209 */ /* 0x004fe20003810000 */
[----:B------:R-:W-:Y:S06]  /*3c60*/  @P3 BRA `(.L_x_1719) ;  /* 0x0000000000dc3947 */ /* 0x000fec0003800000 */
[----:B------:R-:W-:Y:S02]  /*3c70*/  ULDC UR4, c[0x0][0x21c] ;  /* 0x0000870000047ab9 */ /* 0x000fe40000000800 */
[----:B------:R-:W-:Y:S01]  /*3c80*/  FMNMX.FTZ R16, R16, UR4, PT ;  /* 0x0000000410107c09 */ /* 0x000fe2000b810000 */
[----:B------:R-:W-:Y:S06]  /*3c90*/  BRA `(.L_x_1719) ;  /* 0x0000000000d07947 */ /* 0x000fec0003800000 */
.L_x_1718:
[----:B------:R-:W0:Y:S01]  /*3ca0*/  S2R R23, SR_TID.X ;  /* 0x0000000000177919 */ /* 0x000e220000002100 */
[----:B--2--5:R-:W-:Y:S02]  /*3cb0*/  FSETP.GTU.FTZ.AND P1, PT, |R22|, +INF , PT ;  /* 0x7f8000001600780b */ /* 0x024fe40003f3c200 */
[----:B------:R-:W-:Y:S02]  /*3cc0*/  FSETP.GTU.FTZ.AND P2, PT, |R24|, +INF , PT ;  /* 0x7f8000001800780b */ /* 0x000fe40003f5c200 */
[----:B-1-3--:R-:W-:Y:S02]  /*3cd0*/  FSETP.GTU.FTZ.AND P0, PT, |R18|, +INF , PT ;  /* 0x7f8000001200780b */ /* 0x00afe40003f1c200 */
[----:B------:R-:W-:Y:S01]  /*3ce0*/  FSETP.GTU.FTZ.AND P3, PT, |R16|, +INF , PT ;  /* 0x7f8000001000780b */ /* 0x000fe20003f7c200 */
[C---:B0-----:R-:W-:Y:S01]  /*3cf0*/  VIADD R3, R23.reuse, 0x80 ;  /* 0x0000008017037836 */ /* 0x041fe20000000000 */
[C---:B------:R-:W-:Y:S01]  /*3d00*/  ISETP.GE.AND P4, PT, R23.reuse, R26, PT ;  /* 0x0000001a1700720c */ /* 0x040fe20003f86270 */
[----:B------:R-:W-:-:S02]  /*3d10*/  VIADD R5, R23, 0x100 ;  /* 0x0000010017057836 */ /* 0x000fc40000000000 */
[----:B------:R-:W-:Y:S01]  /*3d20*/  VIADD R13, R23, 0x180 ;  /* 0x00000180170d7836 */ /* 0x000fe20000000000 */
[-C--:B------:R-:W-:Y:S02]  /*3d30*/  ISETP.GE.OR P1, PT, R3, R26.reuse, P1 ;  /* 0x0000001a0300720c */ /* 0x080fe40000f26670 */
[-C--:B------:R-:W-:Y:S02]  /*3d40*/  ISETP.GE.OR P2, PT, R5, R26.reuse, P2 ;  /* 0x0000001a0500720c */ /* 0x080fe40001746670 */
[----:B------:R-:W-:Y:S02]  /*3d50*/  PLOP3.LUT P0, PT, P4, P0, PT, 0xa8, 0x0 ;  /* 0x000000000000781c */ /* 0x000fe40002701570 */
[----:B------:R-:W-:-:S07]  /*3d60*/  ISETP.GE.OR P3, PT, R13, R26, P3 ;  /* 0x0000001a0d00720c */ /* 0x000fce0001f66670 */
[----:B------:R-:W0:Y:S08]  /*3d70*/  @!P1 LDC R3, c[0x0][0x21c] ;  /* 0x00008700ff039b82 */ /* 0x000e300000000800 */
[----:B------:R-:W4:Y:S08]  /*3d80*/  @!P2 LDC R9, c[0x0][0x21c] ;  /* 0x00008700ff09ab82 */ /* 0x000f300000000800 */
[----:B------:R-:W1:Y:S08]  /*3d90*/  @!P0 LDC R7, c[0x0][0x21c] ;  /* 0x00008700ff078b82 */ /* 0x000e700000000800 */
[----:B------:R-:W2:Y:S01]  /*3da0*/  @!P1 LDC R6, c[0x0][0x220] ;  /* 0x00008800ff069b82 */ /* 0x000ea20000000800 */
[----:B0-----:R-:W-:-:S07]  /*3db0*/  @!P1 FMNMX.FTZ R3, R22, R3, !PT ;  /* 0x0000000316039209 */ /* 0x001fce0007810000 */
[----:B------:R-:W0:Y:S01]  /*3dc0*/  @!P2 LDC R11, c[0x0][0x220] ;  /* 0x00008800ff0bab82 */ /* 0x000e220000000800 */
[----:B----4-:R-:W-:-:S07]  /*3dd0*/  @!P2 FMNMX.FTZ R4, R24, R9, !PT ;  /* 0x000000091804a209 */ /* 0x010fce0007810000 */
[----:B------:R-:W3:Y:S01]  /*3de0*/  @!P0 LDC R5, c[0x0][0x220] ;  /* 0x00008800ff058b82 */ /* 0x000ee20000000800 */
[----:B-1----:R-:W-:Y:S02]  /*3df0*/  @!P0 FMNMX.FTZ R0, R18, R7, !PT ;  /* 0x0000000712008209 */ /* 0x002fe40007810000 */
[----:B--2---:R-:W-:Y:S02]  /*3e00*/  @!P1 FMNMX.FTZ R22, R3, R6, PT ;  /* 0x0000000603169209 */ /* 0x004fe40003810000 */
[----:B0-----:R-:W-:Y:S02]  /*3e10*/  @!P2 FMNMX.FTZ R24, R4, R11, PT ;  /* 0x0000000b0418a209 */ /* 0x001fe40003810000 */
[----:B---3--:R-:W-:Y:S01]  /*3e20*/  @!P0 FMNMX.FTZ R18, R0, R5, PT ;  /* 0x0000000500128209 */ /* 0x008fe20003810000 */
[----:B------:R-:W-:Y:S06]  /*3e30*/  @P3 BRA `(.L_x_1719) ;  /* 0x0000000000683947 */ /* 0x000fec0003800000 */
[----:B------:R-:W-:Y:S02]  /*3e40*/  ULDC UR4, c[0x0][0x21c] ;  /* 0x0000870000047ab9 */ /* 0x000fe40000000800 */
[----:B------:R-:W-:Y:S01]  /*3e50*/  FMNMX.FTZ R16, R16, UR4, !PT ;  /* 0x0000000410107c09 */ /* 0x000fe2000f810000 */
[----:B------:R-:W-:-:S03]  /*3e60*/  ULDC UR4, c[0x0][0x220] ;  /* 0x0000880000047ab9 */ /* 0x000fc60000000800 */
[----:B------:R-:W-:Y:S01]  /*3e70*/  FMNMX.FTZ R16, R16, UR4, PT ;  /* 0x0000000410107c09 */ /* 0x000fe2000b810000 */
[----:B------:R-:W-:Y:S06]  /*3e80*/  BRA `(.L_x_1719) ;  /* 0x0000000000547947 */ /* 0x000fec0003800000 */
.L_x_1717:
[----:B------:R-:W0:Y:S01]  /*3e90*/  S2R R23, SR_TID.X ;  /* 0x0000000000177919 */ /* 0x000e220000002100 */
[----:B--2--5:R-:W-:Y:S02]  /*3ea0*/  FSETP.GTU.FTZ.AND P0, PT, |R22|, +INF , PT ;  /* 0x7f8000001600780b */ /* 0x024fe40003f1c200 */
[----:B------:R-:W-:Y:S02]  /*3eb0*/  FSETP.GTU.FTZ.AND P1, PT, |R24|, +INF , PT ;  /* 0x7f8000001800780b */ /* 0x000fe40003f3c200 */
[----:B------:R-:W-:Y:S02]  /*3ec0*/  FSETP.GTU.FTZ.AND P3, PT, |R16|, +INF , PT ;  /* 0x7f8000001000780b */ /* 0x000fe40003f7c200 */
[----:B-1-3--:R-:W-:Y:S01]  /*3ed0*/  FSETP.GTU.FTZ.AND P2, PT, |R18|, +INF , PT ;  /* 0x7f8000001200780b */ /* 0x00afe20003f5c200 */
[C---:B0-----:R-:W-:Y:S01]  /*3ee0*/  VIADD R3, R23.reuse, 0x80 ;  /* 0x0000008017037836 */ /* 0x041fe20000000000 */
[C---:B------:R-:W-:Y:S01]  /*3ef0*/  ISETP.GE.AND P4, PT, R23.reuse, R26, PT ;  /* 0x0000001a1700720c */ /* 0x040fe20003f86270 */
[----:B------:R-:W-:-:S02]  /*3f00*/  VIADD R5, R23, 0x100 ;  /* 0x0000010017057836 */ /* 0x000fc40000000000 */
[----:B------:R-:W-:Y:S01]  /*3f10*/  VIADD R7, R23, 0x180 ;  /* 0x0000018017077836 */ /* 0x000fe20000000000 */
[-C--:B------:R-:W-:Y:S02]  /*3f20*/  ISETP.GE.OR P0, PT, R3, R26.reuse, P0 ;  /* 0x0000001a0300720c */ /* 0x080fe40000706670 */
[-C--:B------:R-:W-:Y:S02]  /*3f30*/  ISETP.GE.OR P1, PT, R5, R26.reuse, P1 ;  /* 0x0000001a0500720c */ /* 0x080fe40000f26670 */
[----:B------:R-:W-:Y:S02]  /*3f40*/  ISETP.GE.OR P3, PT, R7, R26, P3 ;  /* 0x0000001a0700720c */ /* 0x000fe40001f66670 */
[----:B------:R-:W-:-:S07]  /*3f50*/  PLOP3.LUT P2, PT, P4, P2, PT, 0xa8, 0x0 ;  /* 0x000000000000781c */ /* 0x000fce0002745570 */
[----:B------:R-:W0:Y:S08]  /*3f60*/  @!P0 LDC R5, c[0x0][0x21c] ;  /* 0x00008700ff058b82 */ /* 0x000e300000000800 */
[----:B------:R-:W1:Y:S08]  /*3f70*/  @!P1 LDC R7, c[0x0][0x21c] ;  /* 0x00008700ff079b82 */ /* 0x000e700000000800 */
[----:B------:R-:W2:Y:S08]  /*3f80*/  @!P3 LDC R9, c[0x0][0x21c] ;  /* 0x00008700ff09bb82 */ /* 0x000eb00000000800 */
[----:B------:R-:W3:Y:S01]  /*3f90*/  @!P2 LDC R3, c[0x0][0x21c] ;  /* 0x00008700ff03ab82 */ /* 0x000ee20000000800 */
[----:B0-----:R-:W-:-:S02]  /*3fa0*/  @!P0 FMNMX.FTZ R22, R22, R5, !PT ;  /* 0x0000000516168209 */ /* 0x001fc40007810000 */
[----:B-1----:R-:W-:Y:S02]  /*3fb0*/  @!P1 FMNMX.FTZ R24, R24, R7, !PT ;  /* 0x0000000718189209 */ /* 0x002fe40007810000 */
[----:B--2---:R-:W-:Y:S02]  /*3fc0*/  @!P3 FMNMX.FTZ R16, R16, R9, !PT ;  /* 0x000000091010b209 */ /* 0x004fe40007810000 */
[----:B---3--:R-:W-:-:S07]  /*3fd0*/  @!P2 FMNMX.FTZ R18, R18, R3, !PT ;  /* 0x000000031212a209 */ /* 0x008fce0007810000 */
.L_x_1719:
[----:B------:R-:W-:Y:S05]  /*3fe0*/  BSYNC B0 ;  /* 0x0000000000007941 */ /* 0x000fea0003800000 */
.L_x_1716:
[----:B------:R-:W0:Y:S01]  /*3ff0*/  LDC.U8 R17, c[0x0][0x24c] ;  /* 0x00009300ff117b82 */ /* 0x000e220000000000 */
[----:B------:R-:W-:Y:S01]  /*4000*/  BSSY B6, `(.L_x_1720) ;  /* 0x00000ed000067945 */ /* 0x000fe20003800000 */
[----:B------:R-:W-:-:S03]  /*4010*/  IMAD.MOV.U32 R19, RZ, RZ, R23 ;  /* 0x000000ffff137224 */ /* 0x000fc600078e0017 */
[----:B------:R-:W-:Y:S05]  /*4020*/  @P4 BRA `(.L_x_1721) ;  /* 0x0000000c00a84947 */ /* 0x000fea0003800000 */
[----:B------:R-:W1:Y:S01]  /*4030*/  LDC.64 R8, c[0x0][0x230] ;  /* 0x00008c00ff087b82 */ /* 0x000e620000000a00 */
[----:B------:R-:W-:Y:S01]  /*4040*/  IMAD R0, R2, 0x200, R23 ;  /* 0x0000020002007824 */ /* 0x000fe200078e0217 */
[----:B0---4-:R-:W-:Y:S01]  /*4050*/  PRMT R4, R17, 0x9910, RZ ;  /* 0x0000991011047816 */ /* 0x011fe200000000ff */
        /* <DEDUP_REMOVED lines=18> */
.L_x_1725:
[----:B------:R-:W0:Y:S02]  /*4180*/  F2I.S64.TRUNC R18, R18 ;  /* 0x0000001200127311 */ /* 0x000e24000020d900 */
[----:B0-----:R-:W-:-:S05]  /*4190*/  IMAD.MOV.U32 R3, RZ, RZ, R18 ;  /* 0x000000ffff037224 */ /* 0x001fca00078e0012 */
[----:B------:R0:W-:Y:S01]  /*41a0*/  STG.E.U8 desc[UR36][R8.64], R3 ;  /* 0x0000000308007986 */ /* 0x0001e2000c101124 */
[----:B------:R-:W-:Y:S05]  /*41b0*/  BRA `(.L_x_1727) ;  /* 0x0000000c00407947 */ /* 0x000fea0003800000 */
.L_x_1724:
        /* <DEDUP_REMOVED lines=9> */
.L_x_1729:
[----:B------:R-:W0:Y:S02]  /*4250*/  F2I.FTZ.TRUNC.NTZ R3, R18 ;  /* 0x0000001200037305 */ /* 0x000e24000021f100 */
[----:B0-----:R0:W-:Y:S01]  /*4260*/  STG.E desc[UR36][R8.64], R3 ;  /* 0x0000000308007986 */ /* 0x0011e2000c101924 */
[----:B------:R-:W-:Y:S05]  /*4270*/  BRA `(.L_x_1727) ;  /* 0x0000000c00107947 */ /* 0x000fea0003800000 */
.L_x_1728:
[----:B------:R-:W0:Y:S02]  /*4280*/  F2I.FTZ.TRUNC.NTZ R3, R18 ;  /* 0x0000001200037305 */ /* 0x000e24000021f100 */
[----:B0-----:R0:W-:Y:S01]  /*4290*/  STG.E.U16 desc[UR36][R8.64], R3 ;  /* 0x0000000308007986 */ /* 0x0011e2000c101524 */
[----:B------:R-:W-:Y:S05]  /*42a0*/  BRA `(.L_x_1727) ;  /* 0x0000000c00047947 */ /* 0x000fea0003800000 */
.L_x_1723:
        /* <DEDUP_REMOVED lines=8> */
.L_x_1731:
[----:B------:R-:W-:-:S05]  /*4330*/  F2FP.F16.F32.PACK_AB R18, RZ, R18 ;  /* 0x00000012ff12723e */ /* 0x000fca00000000ff */
[----:B------:R0:W-:Y:S01]  /*4340*/  STG.E.U16 desc[UR36][R8.64], R18 ;  /* 0x0000001208007986 */ /* 0x0001e2000c101524 */
[----:B------:R-:W-:Y:S05]  /*4350*/  BRA `(.L_x_1727) ;  /* 0x0000000800d87947 */ /* 0x000fea0003800000 */
.L_x_1730:
        /* <DEDUP_REMOVED lines=9> */
.L_x_1733:
[----:B------:R-:W-:-:S04]  /*43f0*/  F2FP.F16.F32.PACK_AB R3, RZ, R18 ;  /* 0x00000012ff03723e */ /* 0x000fc800000000ff */
[----:B------:R-:W-:-:S05]  /*4400*/  PRMT R3, R3, 0x5410, RZ ;  /* 0x0000541003037816 */ /* 0x000fca00000000ff */
[----:B------:R0:W-:Y:S01]  /*4410*/  STG.E desc[UR36][R8.64], R3 ;  /* 0x0000000308007986 */ /* 0x0001e2000c101924 */
[----:B------:R-:W-:Y:S05]  /*4420*/  BRA `(.L_x_1727) ;  /* 0x0000000800a47947 */ /* 0x000fea0003800000 */
.L_x_1732:
[----:B------:R-:W-:-:S06]  /*4430*/  FMUL.FTZ R4, R18, 1 ;  /* 0x3f80000012047820 */ /* 0x000fcc0000410000 */
[----:B------:R-:W0:Y:S02]  /*4440*/  F2F.F64.F32 R4, R4 ;  /* 0x0000000400047310 */ /* 0x000e240000201800 */
[----:B0-----:R0:W-:Y:S01]  /*4450*/  STG.E.64 desc[UR36][R8.64], R4 ;  /* 0x0000000408007986 */ /* 0x0011e2000c101b24 */
[----:B------:R-:W-:Y:S05]  /*4460*/  BRA `(.L_x_1727) ;  /* 0x0000000800947947 */ /* 0x000fea0003800000 */
.L_x_1722:
        /* <DEDUP_REMOVED lines=12> */
.L_x_1736:
[----:B------:R-:W-:Y:S01]  /*4530*/  FMUL.FTZ R4, R18, 1 ;  /* 0x3f80000012047820 */ /* 0x000fe20000410000 */
[----:B------:R-:W-:-:S05]  /*4540*/  CS2R R6, SRZ ;  /* 0x0000000000067805 */ /* 0x000fca000001ff00 */
[----:B------:R-:W0:Y:S02]  /*4550*/  F2F.F64.F32 R4, R4 ;  /* 0x0000000400047310 */ /* 0x000e240000201800 */
[----:B0-----:R0:W-:Y:S01]  /*4560*/  STG.E.128 desc[UR36][R8.64], R4 ;  /* 0x0000000408007986 */ /* 0x0011e2000c101d24 */
[----:B------:R-:W-:Y:S05]  /*4570*/  BRA `(.L_x_1727) ;  /* 0x0000000800507947 */ /* 0x000fea0003800000 */
.L_x_1735:
        /* <DEDUP_REMOVED lines=20> */
.L_x_1740:
[----:B------:R-:W-:Y:S05]  /*46c0*/  BSYNC B0 ;  /* 0x0000000000007941 */ /* 0x000fea0003800000 */
.L_x_1739:
[----:B------:R-:W-:-:S05]  /*46d0*/  LOP3.LUT R5, R0, R5, RZ, 0xfc, !PT ;  /* 0x0000000500057212 */ /* 0x000fca00078efcff */
[----:B------:R0:W-:Y:S01]  /*46e0*/  STG.E.U8 desc[UR36][R8.64], R5 ;  /* 0x0000000508007986 */ /* 0x0001e2000c101124 */
[----:B------:R-:W-:Y:S05]  /*46f0*/  BRA `(.L_x_1727) ;  /* 0x0000000400f07947 */ /* 0x000fea0003800000 */
.L_x_1738:
        /* <DEDUP_REMOVED lines=12> */
.L_x_1742:
[----:B------:R-:W-:Y:S01]  /*47c0*/  IMAD.MOV.U32 R0, RZ, RZ, 0x7f ;  /* 0x0000007fff007424 */ /* 0x000fe200078e00ff */
[----:B------:R-:W-:-:S04]  /*47d0*/  ISETP.GT.U32.AND P0, PT, R4, 0x7f800000, PT ;  /* 0x7f8000000400780c */ /* 0x000fc80003f04070 */
[----:B------:R-:W-:-:S09]  /*47e0*/  SEL R0, R0, 0x7c, P0 ;  /* 0x0000007c00007807 */ /* 0x000fd20000000000 */
.L_x_1743:
[----:B------:R-:W-:Y:S05]  /*47f0*/  BSYNC B0 ;  /* 0x0000000000007941 */ /* 0x000fea0003800000 */
.L_x_1741:
[----:B------:R-:W-:-:S04]  /*4800*/  LOP3.LUT R18, R18, 0x80000000, RZ, 0xc0, !PT ;  /* 0x8000000012127812 */ /* 0x000fc800078ec0ff */
[----:B------:R-:W-:-:S04]  /*4810*/  SHF.R.U32.HI R3, RZ, 0x18, R18 ;  /* 0x00000018ff037819 */ /* 0x000fc80000011612 */
[----:B------:R-:W-:-:S05]  /*4820*/  LOP3.LUT R3, R0, R3, RZ, 0xfc, !PT ;  /* 0x0000000300037212 */ /* 0x000fca00078efcff */
[----:B------:R0:W-:Y:S01]  /*4830*/  STG.E.U8 desc[UR36][R8.64], R3 ;  /* 0x0000000308007986 */ /* 0x0001e2000c101124 */
[----:B------:R-:W-:Y:S05]  /*4840*/  BRA `(.L_x_1727) ;  /* 0x00000004009c7947 */ /* 0x000fea0003800000 */
.L_x_1737:
[----:B------:R-:W-:-:S05]  /*4850*/  F2FP.BF16.F32.PACK_AB R18, RZ, R18 ;  /* 0x00000012ff12723e */ /* 0x000fca00000010ff */
[----:B------:R0:W-:Y:S01]  /*4860*/  STG.E.U16 desc[UR36][R8.64], R18 ;  /* 0x0000001208007986 */ /* 0x0001e2000c101524 */
[----:B------:R-:W-:Y:S05]  /*4870*/  BRA `(.L_x_1727) ;  /* 0x0000000400907947 */ /* 0x000fea0003800000 */
.L_x_1734:
        /* <DEDUP_REMOVED lines=11> */
.L_x_1746:
        /* <DEDUP_REMOVED lines=16> */
.L_x_1749:
[----:B------:R-:W-:-:S04]  /*4a30*/  LOP3.LUT R18, R18, 0x80000000, RZ, 0xc0, !PT ;  /* 0x8000000012127812 */ /* 0x000fc800078ec0ff */
[----:B------:R-:W-:-:S04]  /*4a40*/  SHF.R.U32.HI R3, RZ, 0x18, R18 ;  /* 0x00000018ff037819 */ /* 0x000fc80000011612 */
[----:B------:R-:W-:-:S04]  /*4a50*/  LOP3.LUT R0, R0, R3, RZ, 0xfc, !PT ;  /* 0x0000000300007212 */ /* 0x000fc800078efcff */
[----:B------:R-:W-:-:S07]  /*4a60*/  PRMT R4, R0, 0x7610, R4 ;  /* 0x0000761000047816 */ /* 0x000fce0000000004 */
.L_x_1748:
[----:B------:R-:W-:Y:S05]  /*4a70*/  BSYNC B0 ;  /* 0x0000000000007941 */ /* 0x000fea0003800000 */
.L_x_1747:
[----:B------:R3:W-:Y:S01]  /*4a80*/  STG.E.U8 desc[UR36][R8.64], R4 ;  /* 0x0000000408007986 */ /* 0x0007e2000c101124 */
[----:B------:R-:W-:Y:S05]  /*4a90*/  BRA `(.L_x_1727) ;  /* 0x0000000400087947 */ /* 0x000fea0003800000 */
.L_x_1745:
        /* <DEDUP_REMOVED lines=16> */
.L_x_1752:
[----:B------:R-:W-:-:S04]  /*4ba0*/  LOP3.LUT R18, R18, 0x80000000, RZ, 0xc0, !PT ;  /* 0x8000000012127812 */ /* 0x000fc800078ec0ff */
[----:B------:R-:W-:-:S04]  /*4bb0*/  SHF.R.U32.HI R3, RZ, 0x18, R18 ;  /* 0x00000018ff037819 */ /* 0x000fc80000011612 */
[----:B------:R-:W-:-:S04]  /*4bc0*/  LOP3.LUT R0, R0, R3, RZ, 0xfc, !PT ;  /* 0x0000000300007212 */ /* 0x000fc800078efcff */
[----:B------:R-:W-:-:S07]  /*4bd0*/  PRMT R4, R0, 0x7610, R4 ;  /* 0x0000761000047816 */ /* 0x000fce0000000004 */
.L_x_1751:
[----:B------:R-:W-:Y:S05]  /*4be0*/  BSYNC B0 ;  /* 0x0000000000007941 */ /* 0x000fea0003800000 */
.L_x_1750:
[----:B------:R0:W-:Y:S01]  /*4bf0*/  STG.E.U8 desc[UR36][R8.64], R4 ;  /* 0x0000000408007986 */ /* 0x0001e2000c101124 */
[----:B------:R-:W-:Y:S05]  /*4c00*/  BRA `(.L_x_1727) ;  /* 0x0000000000ac7947 */ /* 0x000fea0003800000 */
.L_x_1744:
        /* <DEDUP_REMOVED lines=21> */
.L_x_1726:
        /* <DEDUP_REMOVED lines=16> */
.L_x_1755:
[----:B------:R-:W-:Y:S05]  /*4e60*/  BRA `(.L_x_1727) ;  /* 0x0000000000147947 */ /* 0x000fea0003800000 */
.L_x_1754:
[----:B------:R-:W0:Y:S02]  /*4e70*/  F2I.U64.TRUNC R18, R18 ;  /* 0x0000001200127311 */ /* 0x000e24000020d800 */
[----:B0-----:R2:W-:Y:S01]  /*4e80*/  STG.E.64 desc[UR36][R8.64], R18 ;  /* 0x0000001208007986 */ /* 0x0015e2000c101b24 */
[----:B------:R-:W-:Y:S05]  /*4e90*/  BRA `(.L_x_1727) ;  /* 0x0000000000087947 */ /* 0x000fea0003800000 */
.L_x_1753:
[----:B------:R-:W0:Y:S02]  /*4ea0*/  F2I.FTZ.U32.TRUNC.NTZ R3, R18 ;  /* 0x0000001200037305 */ /* 0x000e24000021f000 */
[----:B0-----:R0:W-:Y:S02]  /*4eb0*/  STG.E desc[UR36][R8.64], R3 ;  /* 0x0000000308007986 */ /* 0x0011e4000c101924 */
.L_x_1727:
[----:B0-2---:R-:W-:-:S07]  /*4ec0*/  VIADD R19, R23, 0x80 ;  /* 0x0000008017137836 */ /* 0x005fce0000000000 */
.L_x_1721:
[----:B------:R-:W-:Y:S05]  /*4ed0*/  BSYNC B6 ;  /* 0x0000000000067941 */ /* 0x000fea0003800000 */
.L_x_1720:
[----:B------:R-:W-:Y:S01]  /*4ee0*/  ISETP.GE.AND P0, PT, R19, R26, PT ;  /* 0x0000001a1300720c */ /* 0x000fe20003f06270 */
[----:B------:R-:W-:-:S12]  /*4ef0*/  BSSY B6, `(.L_x_1756) ;  /* 0x00001d8000067945 */ /* 0x000fd80003800000 */
[----:B------:R-:W-:Y:S05]  /*4f00*/  @P0 BRA `(.L_x_1757) ;  /* 0x0000001c00580947 */ /* 0x000fea0003800000 */
[----:B-1-34-:R-:W1:Y:S01]  /*4f10*/  LDC.64 R8, c[0x0][0x230] ;  /* 0x00008c00ff087b82 */ /* 0x01ae620000000a00 */
        /* <DEDUP_REMOVED lines=20> */
.L_x_1761:
[----:B------:R-:W0:Y:S02]  /*5060*/  F2I.S64.TRUNC R22, R22 ;  /* 0x0000001600167311 */ /* 0x000e24000020d900 */
[----:B0-----:R-:W-:-:S05]  /*5070*/  IMAD.MOV.U32 R3, RZ, RZ, R22 ;  /* 0x000000ffff037224 */ /* 0x001fca00078e0016 */
[----:B------:R4:W-:Y:S01]  /*5080*/  STG.E.U8 desc[UR36][R8.64], R3 ;  /* 0x0000000308007986 */ /* 0x0009e2000c101124 */
[----:B------:R-:W-:Y:S05]  /*5090*/  BRA `(.L_x_1763) ;  /* 0x0000000c00407947 */ /* 0x000fea0003800000 */
.L_x_1760:
        /* <DEDUP_REMOVED lines=9> */
.L_x_1765:
[----:B------:R-:W0:Y:S02]  /*5130*/  F2I.FTZ.TRUNC.NTZ R3, R22 ;  /* 0x0000001600037305 */ /* 0x000e24000021f100 */
[----:B0-----:R2:W-:Y:S01]  /*5140*/  STG.E desc[UR36][R8.64], R3 ;  /* 0x0000000308007986 */ /* 0x0015e2000c101924 */
[----:B------:R-:W-:Y:S05]  /*5150*/  BRA `(.L_x_1763) ;  /* 0x0000000c00107947 */ /* 0x000fea0003800000 */
.L_x_1764:
[----:B------:R-:W0:Y:S02]  /*5160*/  F2I.FTZ.TRUNC.NTZ R3, R22 ;  /* 0x0000001600037305 */ /* 0x000e24000021f100 */
[----:B0-----:R0:W-:Y:S01]  /*5170*/  STG.E.U16 desc[UR36][R8.64], R3 ;  /* 0x0000000308007986 */ /* 0x0011e2000c101524 */
[----:B------:R-:W-:Y:S05]  /*5180*/  BRA `(.L_x_1763) ;  /* 0x0000000c00047947 */ /* 0x000fea0003800000 */
.L_x_1759:
        /* <DEDUP_REMOVED lines=8> */
.L_x_1767:
[----:B------:R-:W-:-:S05]  /*5210*/  F2FP.F16.F32.PACK_AB R22, RZ, R22 ;  /* 0x00000016ff16723e */ /* 0x000fca00000000ff */
[----:B------:R0:W-:Y:S01]  /*5220*/  STG.E.U16 desc[UR36][R8.64], R22 ;  /* 0x0000001608007986 */ /* 0x0001e2000c101524 */
[----:B------:R-:W-:Y:S05]  /*5230*/  BRA `(.L_x_1763) ;  /* 0x0000000800d87947 */ /* 0x000fea0003800000 */
.L_x_1766:
        /* <DEDUP_REMOVED lines=9> */
.L_x_1769:
[----:B------:R-:W-:-:S04]  /*52d0*/  F2FP.F16.F32.PACK_AB R3, RZ, R22 ;  /* 0x00000016ff03723e */ /* 0x000fc800000000ff */
[----:B------:R-:W-:-:S05]  /*52e0*/  PRMT R3, R3, 0x5410, RZ ;  /* 0x0000541003037816 */ /* 0x000fca00000000ff */
[----:B------:R0:W-:Y:S01]  /*52f0*/  STG.E desc[UR36][R8.64], R3 ;  /* 0x0000000308007986 */ /* 0x0001e2000c101924 */
[----:B------:R-:W-:Y:S05]  /*5300*/  BRA `(.L_x_1763) ;  /* 0x0000000800a47947 */ /* 0x000fea0003800000 */
.L_x_1768:
[----:B------:R-:W-:-:S06]  /*5310*/  FMUL.FTZ R4, R22, 1 ;  /* 0x3f80000016047820 */ /* 0x000fcc0000410000 */
[----:B------:R-:W0:Y:S02]  /*5320*/  F2F.F64.F32 R4, R4 ;  /* 0x0000000400047310 */ /* 0x000e240000201800 */
[----:B0-----:R0:W-:Y:S01]  /*5330*/  STG.E.64 desc[UR36][R8.64], R4 ;  /* 0x0000000408007986 */ /* 0x0011e2000c101b24 */
[----:B------:R-:W-:Y:S05]  /*5340*/  BRA `(.L_x_1763) ;  /* 0x0000000800947947 */ /* 0x000fea0003800000 */
.L_x_1758:
        /* <DEDUP_REMOVED lines=12> */
.L_x_1772:
[----:B------:R-:W-:Y:S01]  /*5410*/  FMUL.FTZ R4, R22, 1 ;  /* 0x3f80000016047820 */ /* 0x000fe20000410000 */
[----:B------:R-:W-:-:S05]  /*5420*/  CS2R R6, SRZ ;  /* 0x0000000000067805 */ /* 0x000fca000001ff00 */
[----:B------:R-:W0:Y:S02]  /*5430*/  F2F.F64.F32 R4, R4 ;  /* 0x0000000400047310 */ /* 0x000e240000201800 */
[----:B0-----:R0:W-:Y:S01]  /*5440*/  STG.E.128 desc[UR36][R8.64], R4 ;  /* 0x0000000408007986 */ /* 0x0011e2000c101d24 */
[----:B------:R-:W-:Y:S05]  /*5450*/  BRA `(.L_x_1763) ;  /* 0x0000000800507947 */ /* 0x000fea0003800000 */
.L_x_1771:
        /* <DEDUP_REMOVED lines=20> */
.L_x_1776:
[----:B------:R-:W-:Y:S05]  /*55a0*/  BSYNC B0 ;  /* 0x0000000000007941 */ /* 0x000fea0003800000 */
.L_x_1775:
[----:B------:R-:W-:-:S05]  /*55b0*/  LOP3.LUT R5, R0, R5, RZ, 0xfc, !PT ;  /* 0x0000000500057212 */ /* 0x000fca00078efcff */
[----:B------:R0:W-:Y:S01]  /*55c0*/  STG.E.U8 desc[UR36][R8.64], R5 ;  /* 0x0000000508007986 */ /* 0x0001e2000c101124 */
[----:B------:R-:W-:Y:S05]  /*55d0*/  BRA `(.L_x_1763) ;  /* 0x0000000400f07947 */ /* 0x000fea0003800000 */
.L_x_1774:
        /* <DEDUP_REMOVED lines=12> */
.L_x_1778:
[----:B------:R-:W-:Y:S01]  /*56a0*/  IMAD.MOV.U32 R0, RZ, RZ, 0x7f ;  /* 0x0000007fff007424 */ /* 0x000fe200078e00ff */
[----:B------:R-:W-:-:S04]  /*56b0*/  ISETP.GT.U32.AND P0, PT, R4, 0x7f800000, PT ;  /* 0x7f8000000400780c */ /* 0x000fc80003f04070 */
[----:B------:R-:W-:-:S09]  /*56c0*/  SEL R0, R0, 0x7c, P0 ;  /* 0x0000007c00007807 */ /* 0x000fd20000000000 */
.L_x_1779:
[----:B------:R-:W-:Y:S05]  /*56d0*/  BSYNC B0 ;  /* 0x0000000000007941 */ /* 0x000fea0003800000 */
.L_x_1777:
[----:B------:R-:W-:-:S04]  /*56e0*/  LOP3.LUT R22, R22, 0x80000000, RZ, 0xc0, !PT ;  /* 0x8000000016167812 */ /* 0x000fc800078ec0ff */
[----:B------:R-:W-:-:S04]  /*56f0*/  SHF.R.U32.HI R3, RZ, 0x18, R22 ;  /* 0x00000018ff037819 */ /* 0x000fc80000011616 */
[----:B------:R-:W-:-:S05]  /*5700*/  LOP3.LUT R3, R0, R3, RZ, 0xfc, !PT ;  /* 0x0000000300037212 */ /* 0x000fca00078efcff */
[----:B------:R0:W-:Y:S01]  /*5710*/  STG.E.U8 desc[UR36][R8.64], R3 ;  /* 0x0000000308007986 */ /* 0x0001e2000c101124 */
[----:B------:R-:W-:Y:S05]  /*5720*/  BRA `(.L_x_1763) ;  /* 0x00000004009c7947 */ /* 0x000fea0003800000 */
.L_x_1773:
[----:B------:R-:W-:-:S05]  /*5730*/  F2FP.BF16.F32.PACK_AB R22, RZ, R22 ;  /* 0x00000016ff16723e */ /* 0x000fca00000010ff */
[----:B------:R0:W-:Y:S01]  /*5740*/  STG.E.U16 desc[UR36][R8.64], R22 ;  /* 0x0000001608007986 */ /* 0x0001e2000c101524 */
[----:B------:R-:W-:Y:S05]  /*5750*/  BRA `(.L_x_1763) ;  /* 0x0000000400907947 */ /* 0x000fea0003800000 */
.L_x_1770:
        /* <DEDUP_REMOVED lines=11> */
.L_x_1782:
        /* <DEDUP_REMOVED lines=16> */
.L_x_1785:
[----:B------:R-:W-:-:S04]  /*5910*/  LOP3.LUT R22, R22, 0x80000000, RZ, 0xc0, !PT ;  /* 0x8000000016167812 */ /* 0x000fc800078ec0ff */
[----:B------:R-:W-:-:S04]  /*5920*/  SHF.R.U32.HI R3, RZ, 0x18, R22 ;  /* 0x00000018ff037819 */ /* 0x000fc80000011616 */
[----:B------:R-:W-:-:S04]  /*5930*/  LOP3.LUT R0, R0, R3, RZ, 0xfc, !PT ;  /* 0x0000000300007212 */ /* 0x000fc800078efcff */
[----:B------:R-:W-:-:S07]  /*5940*/  PRMT R4, R0, 0x7610, R4 ;  /* 0x0000761000047816 */ /* 0x000fce0000000004 */
.L_x_1784:
[----:B------:R-:W-:Y:S05]  /*5950*/  BSYNC B0 ;  /* 0x0000000000007941 */ /* 0x000fea0003800000 */
.L_x_1783:
[----:B------:R0:W-:Y:S01]  /*5960*/  STG.E.U8 desc[UR36][R8.64], R4 ;  /* 0x0000000408007986 */ /* 0x0001e2000c101124 */
[----:B------:R-:W-:Y:S05]  /*5970*/  BRA `(.L_x_1763) ;  /* 0x0000000400087947 */ /* 0x000fea0003800000 */
.L_x_1781:
        /* <DEDUP_REMOVED lines=16> */
.L_x_1788:
[----:B------:R-:W-:-:S04]  /*5a80*/  LOP3.LUT R22, R22, 0x80000000, RZ, 0xc0, !PT ;  /* 0x8000000016167812 */ /* 0x000fc800078ec0ff */
[----:B------:R-:W-:-:S04]  /*5a90*/  SHF.R.U32.HI R3, RZ, 0x18, R22 ;  /* 0x00000018ff037819 */ /* 0x000fc80000011616 */
[----:B------:R-:W-:-:S04]  /*5aa0*/  LOP3.LUT R0, R0, R3, RZ, 0xfc, !PT ;  /* 0x0000000300007212 */ /* 0x000fc800078efcff */
[----:B------:R-:W-:-:S07]  /*5ab0*/  PRMT R4, R0, 0x7610, R4 ;  /* 0x0000761000047816 */ /* 0x000fce0000000004 */
.L_x_1787:
[----:B------:R-:W-:Y:S05]  /*5ac0*/  BSYNC B0 ;  /* 0x0000000000007941 */ /* 0x000fea0003800000 */
.L_x_1786:
[----:B------:R0:W-:Y:S01]  /*5ad0*/  STG.E.U8 desc[UR36][R8.64], R4 ;  /* 0x0000000408007986 */ /* 0x0001e2000c101124 */
[----:B------:R-:W-:Y:S05]  /*5ae0*/  BRA `(.L_x_1763) ;  /* 0x0000000000ac7947 */ /* 0x000fea0003800000 */
.L_x_1780:
        /* <DEDUP_REMOVED lines=21> */
.L_x_1762:
        /* <DEDUP_REMOVED lines=16> */
.L_x_1791:
[----:B------:R-:W-:Y:S05]  /*5d40*/  BRA `(.L_x_1763) ;  /* 0x0000000000147947 */ /* 0x000fea0003800000 */
.L_x_1790:
[----:B------:R-:W0:Y:S02]  /*5d50*/  F2I.U64.TRUNC R22, R22 ;  /* 0x0000001600167311 */ /* 0x000e24000020d800 */
[----:B0-----:R0:W-:Y:S01]  /*5d60*/  STG.E.64 desc[UR36][R8.64], R22 ;  /* 0x0000001608007986 */ /* 0x0011e2000c101b24 */
[----:B------:R-:W-:Y:S05]  /*5d70*/  BRA `(.L_x_1763) ;  /* 0x0000000000087947 */ /* 0x000fea0003800000 */
.L_x_1789:
[----:B------:R-:W0:Y:S02]  /*5d80*/  F2I.FTZ.U32.TRUNC.NTZ R3, R22 ;  /* 0x0000001600037305 */ /* 0x000e24000021f000 */
[----:B0-----:R0:W-:Y:S02]  /*5d90*/  STG.E desc[UR36][R8.64], R3 ;  /* 0x0000000308007986 */ /* 0x0011e4000c101924 */
.L_x_1763:
        /* <DEDUP_REMOVED lines=24> */
.L_x_1795:
[----:B------:R-:W0:Y:S02]  /*5f20*/  F2I.S64.TRUNC R24, R24 ;  /* 0x0000001800187311 */ /* 0x000e24000020d900 */
[----:B0-----:R-:W-:-:S05]  /*5f30*/  IMAD.MOV.U32 R3, RZ, RZ, R24 ;  /* 0x000000ffff037224 */ /* 0x001fca00078e0018 */
[----:B------:R0:W-:Y:S01]  /*5f40*/  STG.E.U8 desc[UR36][R8.64], R3 ;  /* 0x0000000308007986 */ /* 0x0001e2000c101124 */
[----:B------:R-:W-:Y:S05]  /*5f50*/  BRA `(.L_x_1797) ;  /* 0x0000000c00407947 */ /* 0x000fea0003800000 */
.L_x_1794:
        /* <DEDUP_REMOVED lines=9> */
.L_x_1799:
[----:B------:R-:W0:Y:S02]  /*5ff0*/  F2I.FTZ.TRUNC.NTZ R3, R24 ;  /* 0x0000001800037305 */ /* 0x000e24000021f100 */
[----:B0-----:R0:W-:Y:S01]  /*6000*/  STG.E desc[UR36][R8.64], R3 ;  /* 0x0000000308007986 */ /* 0x0011e2000c101924 */
[----:B------:R-:W-:Y:S05]  /*6010*/  BRA `(.L_x_1797) ;  /* 0x0000000c00107947 */ /* 0x000fea0003800000 */
.L_x_1798:
[----:B------:R-:W0:Y:S02]  /*6020*/  F2I.FTZ.TRUNC.NTZ R3, R24 ;  /* 0x0000001800037305 */ /* 0x000e24000021f100 */
[----:B0-----:R0:W-:Y:S01]  /*6030*/  STG.E.U16 desc[UR36][R8.64], R3 ;  /* 0x0000000308007986 */ /* 0x0011e2000c101524 */
[----:B------:R-:W-:Y:S05]  /*6040*/  BRA `(.L_x_1797) ;  /* 0x0000000c00047947 */ /* 0x000fea0003800000 */
.L_x_1793:
        /* <DEDUP_REMOVED lines=8> */
.L_x_1801:
[----:B------:R-:W-:-:S05]  /*60d0*/  F2FP.F16.F32.PACK_AB R24, RZ, R24 ;  /* 0x00000018ff18723e */ /* 0x000fca00000000ff */
[----:B------:R0:W-:Y:S01]  /*60e0*/  STG.E.U16 desc[UR36][R8.64], R24 ;  /* 0x0000001808007986 */ /* 0x0001e2000c101524 */
[----:B------:R-:W-:Y:S05]  /*60f0*/  BRA `(.L_x_1797) ;  /* 0x0000000800d87947 */ /* 0x000fea0003800000 */
.L_x_1800:
        /* <DEDUP_REMOVED lines=9> */
.L_x_1803:
[----:B------:R-:W-:-:S04]  /*6190*/  F2FP.F16.F32.PACK_AB R3, RZ, R24 ;  /* 0x00000018ff03723e */ /* 0x000fc800000000ff */
[----:B------:R-:W-:-:S05]  /*61a0*/  PRMT R3, R3, 0x5410, RZ ;  /* 0x0000541003037816 */ /* 0x000fca00000000ff */
[----:B------:R0:W-:Y:S01]  /*61b0*/  STG.E desc[UR36][R8.64], R3 ;  /* 0x0000000308007986 */ /* 0x0001e2000c101924 */
[----:B------:R-:W-:Y:S05]  /*61c0*/  BRA `(.L_x_1797) ;  /* 0x0000000800a47947 */ /* 0x000fea0003800000 */
.L_x_1802:
[----:B------:R-:W-:-:S06]  /*61d0*/  FMUL.FTZ R4, R24, 1 ;  /* 0x3f80000018047820 */ /* 0x000fcc0000410000 */
[----:B------:R-:W0:Y:S02]  /*61e0*/  F2F.F64.F32 R4, R4 ;  /* 0x0000000400047310 */ /* 0x000e240000201800 */
[----:B0-----:R0:W-:Y:S01]  /*61f0*/  STG.E.64 desc[UR36][R8.64], R4 ;  /* 0x0000000408007986 */ /* 0x0011e2000c101b24 */
[----:B------:R-:W-:Y:S05]  /*6200*/  BRA `(.L_x_1797) ;  /* 0x0000000800947947 */ /* 0x000fea0003800000 */
.L_x_1792:
        /* <DEDUP_REMOVED lines=12> */
.L_x_1806:
[----:B------:R-:W-:Y:S01]  /*62d0*/  FMUL.FTZ R4, R24, 1 ;  /* 0x3f80000018047820 */ /* 0x000fe20000410000 */
[----:B------:R-:W-:-:S05]  /*62e0*/  CS2R R6, SRZ ;  /* 0x0000000000067805 */ /* 0x000fca000001ff00 */
[----:B------:R-:W0:Y:S02]  /*62f0*/  F2F.F64.F32 R4, R4 ;  /* 0x0000000400047310 */ /* 0x000e240000201800 */
[----:B0-----:R0:W-:Y:S01]  /*6300*/  STG.E.128 desc[UR36][R8.64], R4 ;  /* 0x0000000408007986 */ /* 0x0011e2000c101d24 */
[----:B------:R-:W-:Y:S05]  /*6310*/  BRA `(.L_x_1797) ;  /* 0x0000000800507947 */ /* 0x000fea0003800000 */
.L_x_1805:
        /* <DEDUP_REMOVED lines=20> */
.L_x_1810:
[----:B------:R-:W-:Y:S05]  /*6460*/  BSYNC B0 ;  /* 0x0000000000007941 */ /* 0x000fea0003800000 */
.L_x_1809:
[----:B------:R-:W-:-:S05]  /*6470*/  LOP3.LUT R5, R0, R5, RZ, 0xfc, !PT ;  /* 0x0000000500057212 */ /* 0x000fca00078efcff */
[----:B------:R0:W-:Y:S01]  /*6480*/  STG.E.U8 desc[UR36][R8.64], R5 ;  /* 0x0000000508007986 */ /* 0x0001e2000c101124 */
[----:B------:R-:W-:Y:S05]  /*6490*/  BRA `(.L_x_1797) ;  /* 0x0000000400f07947 */ /* 0x000fea0003800000 */
.L_x_1808:
        /* <DEDUP_REMOVED lines=12> */
.L_x_1812:
[----:B------:R-:W-:Y:S01]  /*6560*/  IMAD.MOV.U32 R0, RZ, RZ, 0x7f ;  /* 0x0000007fff007424 */ /* 0x000fe200078e00ff */
[----:B------:R-:W-:-:S04]  /*6570*/  ISETP.GT.U32.AND P0, PT, R4, 0x7f800000, PT ;  /* 0x7f8000000400780c */ /* 0x000fc80003f04070 */
[----:B------:R-:W-:-:S09]  /*6580*/  SEL R0, R0, 0x7c, P0 ;  /* 0x0000007c00007807 */ /* 0x000fd20000000000 */
.L_x_1813:
[----:B------:R-:W-:Y:S05]  /*6590*/  BSYNC B0 ;  /* 0x0000000000007941 */ /* 0x000fea0003800000 */
.L_x_1811:
[----:B------:R-:W-:-:S04]  /*65a0*/  LOP3.LUT R24, R24, 0x80000000, RZ, 0xc0, !PT ;  /* 0x8000000018187812 */ /* 0x000fc800078ec0ff */
[----:B------:R-:W-:-:S04]  /*65b0*/  SHF.R.U32.HI R3, RZ, 0x18, R24 ;  /* 0x00000018ff037819 */ /* 0x000fc80000011618 */
[----:B------:R-:W-:-:S05]  /*65c0*/  LOP3.LUT R3, R0, R3, RZ, 0xfc, !PT ;  /* 0x0000000300037212 */ /* 0x000fca00078efcff */
[----:B------:R0:W-:Y:S01]  /*65d0*/  STG.E.U8 desc[UR36][R8.64], R3 ;  /* 0x0000000308007986 */ /* 0x0001e2000c101124 */
[----:B------:R-:W-:Y:S05]  /*65e0*/  BRA `(.L_x_1797) ;  /* 0x00000004009c7947 */ /* 0x000fea0003800000 */
.L_x_1807:
[----:B------:R-:W-:-:S05]  /*65f0*/  F2FP.BF16.F32.PACK_AB R24, RZ, R24 ;  /* 0x00000018ff18723e */ /* 0x000fca00000010ff */
[----:B------:R0:W-:Y:S01]  /*6600*/  STG.E.U16 desc[UR36][R8.64], R24 ;  /* 0x0000001808007986 */ /* 0x0001e2000c101524 */
[----:B------:R-:W-:Y:S05]  /*6610*/  BRA `(.L_x_1797) ;  /* 0x0000000400907947 */ /* 0x000fea0003800000 */
.L_x_1804:
        /* <DEDUP_REMOVED lines=11> */
.L_x_1816:
        /* <DEDUP_REMOVED lines=16> */
.L_x_1819:
[----:B------:R-:W-:-:S04]  /*67d0*/  LOP3.LUT R24, R24, 0x80000000, RZ, 0xc0, !PT ;  /* 0x8000000018187812 */ /* 0x000fc800078ec0ff */
[----:B------:R-:W-:-:S04]  /*67e0*/  SHF.R.U32.HI R3, RZ, 0x18, R24 ;  /* 0x00000018ff037819 */ /* 0x000fc80000011618 */
[----:B------:R-:W-:-:S04]  /*67f0*/  LOP3.LUT R0, R0, R3, RZ, 0xfc, !PT ;  /* 0x0000000300007212 */ /* 0x000fc800078efcff */
[----:B------:R-:W-:-:S07]  /*6800*/  PRMT R4, R0, 0x7610, R4 ;  /* 0x0000761000047816 */ /* 0x000fce0000000004 */
.L_x_1818:
[----:B------:R-:W-:Y:S05]  /*6810*/  BSYNC B0 ;  /* 0x0000000000007941 */ /* 0x000fea0003800000 */
.L_x_1817:
[----:B------:R3:W-:Y:S01]  /*6820*/  STG.E.U8 desc[UR36][R8.64], R4 ;  /* 0x0000000408007986 */ /* 0x0007e2000c101124 */
[----:B------:R-:W-:Y:S05]  /*6830*/  BRA `(.L_x_1797) ;  /* 0x0000000400087947 */ /* 0x000fea0003800000 */
.L_x_1815:
        /* <DEDUP_REMOVED lines=16> */
.L_x_1822:
[----:B------:R-:W-:-:S04]  /*6940*/  LOP3.LUT R24, R24, 0x80000000, RZ, 0xc0, !PT ;  /* 0x8000000018187812 */ /* 0x000fc800078ec0ff */
[----:B------:R-:W-:-:S04]  /*6950*/  SHF.R.U32.HI R3, RZ, 0x18, R24 ;  /* 0x00000018ff037819 */ /* 0x000fc80000011618 */
[----:B------:R-:W-:-:S04]  /*6960*/  LOP3.LUT R0, R0, R3, RZ, 0xfc, !PT ;  /* 0x0000000300007212 */ /* 0x000fc800078efcff */
[----:B------:R-:W-:-:S07]  /*6970*/  PRMT R4, R0, 0x7610, R4 ;  /* 0x0000761000047816 */ /* 0x000fce0000000004 */
.L_x_1821:
[----:B------:R-:W-:Y:S05]  /*6980*/  BSYNC B0 ;  /* 0x0000000000007941 */ /* 0x000fea0003800000 */
.L_x_1820:
[----:B------:R0:W-:Y:S01]  /*6990*/  STG.E.U8 desc[UR36][R8.64], R4 ;  /* 0x0000000408007986 */ /* 0x0001e2000c101124 */
[----:B------:R-:W-:Y:S05]  /*69a0*/  BRA `(.L_x_1797) ;  /* 0x0000000000ac7947 */ /* 0x000fea0003800000 */
.L_x_1814:
        /* <DEDUP_REMOVED lines=21> */
.L_x_1796:
        /* <DEDUP_REMOVED lines=16> */
.L_x_1825:
[----:B------:R-:W-:Y:S05]  /*6c00*/  BRA `(.L_x_1797) ;  /* 0x0000000000147947 */ /* 0x000fea0003800000 */
.L_x_1824:
[----:B------:R-:W0:Y:S02]  /*6c10*/  F2I.U64.TRUNC R24, R24 ;  /* 0x0000001800187311 */ /* 0x000e24000020d800 */
[----:B0-----:R2:W-:Y:S01]  /*6c20*/  STG.E.64 desc[UR36][R8.64], R24 ;  /* 0x0000001808007986 */ /* 0x0015e2000c101b24 */
[----:B------:R-:W-:Y:S05]  /*6c30*/  BRA `(.L_x_1797) ;  /* 0x0000000000087947 */ /* 0x000fea0003800000 */
.L_x_1823:
[----:B------:R-:W0:Y:S02]  /*6c40*/  F2I.FTZ.U32.TRUNC.NTZ R3, R24 ;  /* 0x0000001800037305 */ /* 0x000e24000021f000 */
[----:B0-----:R0:W-:Y:S02]  /*6c50*/  STG.E desc[UR36][R8.64], R3 ;  /* 0x0000000308007986 */ /* 0x0011e4000c101924 */
.L_x_1797:
[----:B------:R-:W-:-:S07]  /*6c60*/  VIADD R19, R19, 0x80 ;  /* 0x0000008013137836 */ /* 0x000fce0000000000 */
.L_x_1757:
[----:B------:R-:W-:Y:S05]  /*6c70*/  BSYNC B6 ;  /* 0x0000000000067941 */ /* 0x000fea0003800000 */
.L_x_1756:
[----:B------:R-:W-:-:S13]  /*6c80*/  ISETP.GE.AND P0, PT, R19, R26, PT ;  /* 0x0000001a1300720c */ /* 0x000fda0003f06270 */
[----:B------:R-:W-:Y:S05]  /*6c90*/  @P0 EXIT ;  /* 0x000000000000094d */ /* 0x000fea0003800000 */
[----:B0--34-:R-:W0:Y:S01]  /*6ca0*/  LDC.64 R4, c[0x0][0x230] ;  /* 0x00008c00ff047b82 */ /* 0x019e220000000a00 */
[----:B------:R-:W-:Y:S01]  /*6cb0*/  PRMT R0, R17, 0x9910, RZ ;  /* 0x0000991011007816 */ /* 0x000fe200000000ff */
[----:B------:R-:W-:Y:S01]  /*6cc0*/  IMAD R2, R2, 0x200, R19 ;  /* 0x0000020002027824 */ /* 0x000fe200078e0213 */
[----:B------:R-:W-:Y:S02]  /*6cd0*/  ULDC UR4, c[0x0][0x250] ;  /* 0x0000940000047ab9 */ /* 0x000fe40000000800 */
[----:B------:R-:W-:Y:S01]  /*6ce0*/  ISETP.GT.AND P1, PT, R0, 0x9, PT ;  /* 0x000000090000780c */ /* 0x000fe20003f24270 */
[----:B-12---:R-:W-:-:S05]  /*6cf0*/  IMAD R3, R2, UR4, RZ ;  /* 0x0000000402037c24 */ /* 0x006fca000f8e02ff */
        /* <DEDUP_REMOVED lines=14> */
.L_x_1829:
[----:B------:R-:W0:Y:S02]  /*6de0*/  F2I.S64.TRUNC R16, R16 ;  /* 0x0000001000107311 */ /* 0x000e24000020d900 */
[----:B0-----:R-:W-:-:S05]  /*6df0*/  IMAD.MOV.U32 R5, RZ, RZ, R16 ;  /* 0x000000ffff057224 */ /* 0x001fca00078e0010 */
[----:B------:R-:W-:Y:S01]  /*6e00*/  STG.E.U8 desc[UR36][R2.64], R5 ;  /* 0x0000000502007986 */ /* 0x000fe2000c101124 */
[----:B------:R-:W-:Y:S05]  /*6e10*/  EXIT ;  /* 0x000000000000794d */ /* 0x000fea0003800000 */
.L_x_1828:
        /* <DEDUP_REMOVED lines=9> */
.L_x_1832:
[----:B------:R-:W0:Y:S02]  /*6eb0*/  F2I.FTZ.TRUNC.NTZ R5, R16 ;  /* 0x0000001000057305 */ /* 0x000e24000021f100 */
[----:B0-----:R-:W-:Y:S01]  /*6ec0*/  STG.E desc[UR36][R2.64], R5 ;  /* 0x0000000502007986 */ /* 0x001fe2000c101924 */
[----:B------:R-:W-:Y:S05]  /*6ed0*/  EXIT ;  /* 0x000000000000794d */ /* 0x000fea0003800000 */
.L_x_1831:
[----:B------:R-:W0:Y:S02]  /*6ee0*/  F2I.FTZ.TRUNC.NTZ R5, R16 ;  /* 0x0000001000057305 */ /* 0x000e24000021f100 */
[----:B0-----:R-:W-:Y:S01]  /*6ef0*/  STG.E.U16 desc[UR36][R2.64], R5 ;  /* 0x0000000502007986 */ /* 0x001fe2000c101524 */
[----:B------:R-:W-:Y:S05]  /*6f00*/  EXIT ;  /* 0x000000000000794d */ /* 0x000fea0003800000 */
.L_x_1827:
        /* <DEDUP_REMOVED lines=8> */
.L_x_1834:
[----:B------:R-:W-:-:S05]  /*6f90*/  F2FP.F16.F32.PACK_AB R16, RZ, R16 ;  /* 0x00000010ff10723e */ /* 0x000fca00000000ff */
[----:B------:R-:W-:Y:S01]  /*6fa0*/  STG.E.U16 desc[UR36][R2.64], R16 ;  /* 0x0000001002007986 */ /* 0x000fe2000c101524 */
[----:B------:R-:W-:Y:S05]  /*6fb0*/  EXIT ;  /* 0x000000000000794d */ /* 0x000fea0003800000 */
.L_x_1833:
        /* <DEDUP_REMOVED lines=9> */
.L_x_1836:
[----:B------:R-:W-:-:S04]  /*7050*/  F2FP.F16.F32.PACK_AB R5, RZ, R16 ;  /* 0x00000010ff05723e */ /* 0x000fc800000000ff */
[----:B------:R-:W-:-:S05]  /*7060*/  PRMT R5, R5, 0x5410, RZ ;  /* 0x0000541005057816 */ /* 0x000fca00000000ff */
[----:B------:R-:W-:Y:S01]  /*7070*/  STG.E desc[UR36][R2.64], R5 ;  /* 0x0000000502007986 */ /* 0x000fe2000c101924 */
[----:B------:R-:W-:Y:S05]  /*7080*/  EXIT ;  /* 0x000000000000794d */ /* 0x000fea0003800000 */
.L_x_1835:
[----:B------:R-:W-:-:S06]  /*7090*/  FMUL.FTZ R4, R16, 1 ;  /* 0x3f80000010047820 */ /* 0x000fcc0000410000 */
[----:B------:R-:W0:Y:S02]  /*70a0*/  F2F.F64.F32 R4, R4 ;  /* 0x0000000400047310 */ /* 0x000e240000201800 */
[----:B0-----:R-:W-:Y:S01]  /*70b0*/  STG.E.64 desc[UR36][R2.64], R4 ;  /* 0x0000000402007986 */ /* 0x001fe2000c101b24 */
[----:B------:R-:W-:Y:S05]  /*70c0*/  EXIT ;  /* 0x000000000000794d */ /* 0x000fea0003800000 */
.L_x_1826:
        /* <DEDUP_REMOVED lines=12> */
.L_x_1839:
[----:B------:R-:W-:Y:S01]  /*7190*/  FMUL.FTZ R4, R16, 1 ;  /* 0x3f80000010047820 */ /* 0x000fe20000410000 */
[----:B------:R-:W-:-:S05]  /*71a0*/  CS2R R6, SRZ ;  /* 0x0000000000067805 */ /* 0x000fca000001ff00 */
[----:B------:R-:W0:Y:S02]  /*71b0*/  F2F.F64.F32 R4, R4 ;  /* 0x0000000400047310 */ /* 0x000e240000201800 */
[----:B0-----:R-:W-:Y:S01]  /*71c0*/  STG.E.128 desc[UR36][R2.64], R4 ;  /* 0x0000000402007986 */ /* 0x001fe2000c101d24 */
[----:B------:R-:W-:Y:S05]  /*71d0*/  EXIT ;  /* 0x000000000000794d */ /* 0x000fea0003800000 */
.L_x_1838:
        /* <DEDUP_REMOVED lines=20> */
.L_x_1843:
[----:B------:R-:W-:Y:S05]  /*7320*/  BSYNC B0 ;  /* 0x0000000000007941 */ /* 0x000fea0003800000 */
.L_x_1842:
[----:B------:R-:W-:-:S05]  /*7330*/  LOP3.LUT R7, R0, R7, RZ, 0xfc, !PT ;  /* 0x0000000700077212 */ /* 0x000fca00078efcff */
[----:B------:R-:W-:Y:S01]  /*7340*/  STG.E.U8 desc[UR36][R2.64], R7 ;  /* 0x0000000702007986 */ /* 0x000fe2000c101124 */
[----:B------:R-:W-:Y:S05]  /*7350*/  EXIT ;  /* 0x000000000000794d */ /* 0x000fea0003800000 */
.L_x_1841:
[----:B------:R-:W-:Y:S01]  /*7360*/  LOP3.LUT R4, R16, 0x7fffffff, RZ, 0xc0, !PT ;  /* 0x7fffffff10047812 */ /* 0x000fe200078ec0ff */
[----:B------:R-:W-:Y:S03]  /*7370*/  BSSY B0, `(.L_x_1844) ;  /* 0x000000e000007945 */ /* 0x000fe60003800000 */
        /* <DEDUP_REMOVED lines=10> */
.L_x_1845:
[----:B------:R-:W-:Y:S01]  /*7420*/  IMAD.MOV.U32 R0, RZ, RZ, 0x7f ;  /* 0x0000007fff007424 */ /* 0x000fe200078e00ff */
[----:B------:R-:W-:-:S04]  /*7430*/  ISETP.GT.U32.AND P0, PT, R4, 0x7f800000, PT ;  /* 0x7f8000000400780c */ /* 0x000fc80003f04070 */
[----:B------:R-:W-:-:S09]  /*7440*/  SEL R0, R0, 0x7c, P0 ;  /* 0x0000007c00007807 */ /* 0x000fd20000000000 */
.L_x_1846:
[----:B------:R-:W-:Y:S05]  /*7450*/  BSYNC B0 ;  /* 0x0000000000007941 */ /* 0x000fea0003800000 */
.L_x_1844:
[----:B------:R-:W-:-:S04]  /*7460*/  LOP3.LUT R16, R16, 0x80000000, RZ, 0xc0, !PT ;  /* 0x8000000010107812 */ /* 0x000fc800078ec0ff */
[----:B------:R-:W-:-:S04]  /*7470*/  SHF.R.U32.HI R5, RZ, 0x18, R16 ;  /* 0x00000018ff057819 */ /* 0x000fc80000011610 */
[----:B------:R-:W-:-:S05]  /*7480*/  LOP3.LUT R5, R0, R5, RZ, 0xfc, !PT ;  /* 0x0000000500057212 */ /* 0x000fca00078efcff */
[----:B------:R-:W-:Y:S01]  /*7490*/  STG.E.U8 desc[UR36][R2.64], R5 ;  /* 0x0000000502007986 */ /* 0x000fe2000c101124 */
[----:B------:R-:W-:Y:S05]  /*74a0*/  EXIT ;  /* 0x000000000000794d */ /* 0x000fea0003800000 */
.L_x_1840:
[----:B------:R-:W-:-:S05]  /*74b0*/  F2FP.BF16.F32.PACK_AB R16, RZ, R16 ;  /* 0x00000010ff10723e */ /* 0x000fca00000010ff */
[----:B------:R-:W-:Y:S01]  /*74c0*/  STG.E.U16 desc[UR36][R2.64], R16 ;  /* 0x0000001002007986 */ /* 0x000fe2000c101524 */
[----:B------:R-:W-:Y:S05]  /*74d0*/  EXIT ;  /* 0x000000000000794d */ /* 0x000fea0003800000 */
.L_x_1837:
        /* <DEDUP_REMOVED lines=11> */
.L_x_1849:
        /* <DEDUP_REMOVED lines=12> */
[----:B------:R-:W-:-:S05]  /*7650*/  FADD.FTZ R0, R5, 8192 ;  /* 0x4600000005007421 */ /* 0x000fca0000010000 */
[----:B------:R-:W-:Y:S02]  /*7660*/  LOP3.LUT P0, R4, R0, 0xff, RZ, 0xc0, !PT ;  /* 0x000000ff00047812 */ /* 0x000fe4000780c0ff */
[----:B------:R-:W-:-:S11]  /*7670*/  PRMT R0, RZ, 0x7610, R0 ;  /* 0x00007610ff007816 */ /* 0x000fd60000000000 */
[----:B------:R-:W-:Y:S05]  /*7680*/  @!P0 BRA `(.L_x_1851) ;  /* 0x0000000000108947 */ /* 0x000fea0003800000 */
.L_x_1852:
[----:B------:R-:W-:-:S04]  /*7690*/  LOP3.LUT R16, R16, 0x80000000, RZ, 0xc0, !PT ;  /* 0x8000000010107812 */ /* 0x000fc800078ec0ff */
[----:B------:R-:W-:-:S04]  /*76a0*/  SHF.R.U32.HI R5, RZ, 0x18, R16 ;  /* 0x00000018ff057819 */ /* 0x000fc80000011610 */
[----:B------:R-:W-:-:S04]  /*76b0*/  LOP3.LUT R4, R4, R5, RZ, 0xfc, !PT ;  /* 0x0000000504047212 */ /* 0x000fc800078efcff */
[----:B------:R-:W-:-:S07]  /*76c0*/  PRMT R0, R4, 0x7610, R0 ;  /* 0x0000761004007816 */ /* 0x000fce0000000000 */
.L_x_1851:
[----:B------:R-:W-:Y:S05]  /*76d0*/  BSYNC B0 ;  /* 0x0000000000007941 */ /* 0x000fea0003800000 */
.L_x_1850:
[----:B------:R-:W-:Y:S01]  /*76e0*/  STG.E.U8 desc[UR36][R2.64], R0 ;  /* 0x0000000002007986 */ /* 0x000fe2000c101124 */
[----:B------:R-:W-:Y:S05]  /*76f0*/  EXIT ;  /* 0x000000000000794d */ /* 0x000fea0003800000 */
.L_x_1848:
        /* <DEDUP_REMOVED lines=16> */
.L_x_1855:
[----:B------:R-:W-:-:S04]  /*7800*/  LOP3.LUT R16, R16, 0x80000000, RZ, 0xc0, !PT ;  /* 0x8000000010107812 */ /* 0x000fc800078ec0ff */
[----:B------:R-:W-:-:S04]  /*7810*/  SHF.R.U32.HI R5, RZ, 0x18, R16 ;  /* 0x00000018ff057819 */ /* 0x000fc80000011610 */
[----:B------:R-:W-:-:S04]  /*7820*/  LOP3.LUT R4, R4, R5, RZ, 0xfc, !PT ;  /* 0x0000000504047212 */ /* 0x000fc800078efcff */
[----:B------:R-:W-:-:S07]  /*7830*/  PRMT R0, R4, 0x7610, R0 ;  /* 0x0000761004007816 */ /* 0x000fce0000000000 */
.L_x_1854:
[----:B------:R-:W-:Y:S05]  /*7840*/  BSYNC B0 ;  /* 0x0000000000007941 */ /* 0x000fea0003800000 */
.L_x_1853:
[----:B------:R-:W-:Y:S01]  /*7850*/  STG.E.U8 desc[UR36][R2.64], R0 ;  /* 0x0000000002007986 */ /* 0x000fe2000c101124 */
[----:B------:R-:W-:Y:S05]  /*7860*/  EXIT ;  /* 0x000000000000794d */ /* 0x000fea0003800000 */
.L_x_1847:
        /* <DEDUP_REMOVED lines=21> */
.L_x_1830:
        /* <DEDUP_REMOVED lines=16> */
.L_x_1858:
[----:B------:R-:W-:Y:S05]  /*7ac0*/  EXIT ;  /* 0x000000000000794d */ /* 0x000fea0003800000 */
.L_x_1857:
[----:B------:R-:W0:Y:S02]  /*7ad0*/  F2I.U64.TRUNC R16, R16 ;  /* 0x0000001000107311 */ /* 0x000e24000020d800 */
[----:B0-----:R-:W-:Y:S01]  /*7ae0*/  STG.E.64 desc[UR36][R2.64], R16 ;  /* 0x0000001002007986 */ /* 0x001fe2000c101b24 */
[----:B------:R-:W-:Y:S05]  /*7af0*/  EXIT ;  /* 0x000000000000794d */ /* 0x000fea0003800000 */
.L_x_1856:
[----:B------:R-:W0:Y:S02]  /*7b00*/  F2I.FTZ.U32.TRUNC.NTZ R5, R16 ;  /* 0x0000001000057305 */ /* 0x000e24000021f000 */
[----:B0-----:R-:W-:Y:S01]  /*7b10*/  STG.E desc[UR36][R2.64], R5 ;  /* 0x0000000502007986 */ /* 0x001fe2000c101924 */
[----:B------:R-:W-:Y:S05]  /*7b20*/  EXIT ;  /* 0x000000000000794d */ /* 0x000fea0003800000 */
.L_x_1859:
        /* <DEDUP_REMOVED lines=13> */
.L_x_44390:


//--------------------- .text._ZN2at6native18elementwise_kernelILi128ELi2EZNS0_22gpu_kernel_impl_nocastIZZZNS0_49_GLOBAL__N__657f93f7_16_TensorCompare_cu_71e06f4e19launch_clamp_scalarERNS_18TensorIteratorBaseEN3c106ScalarES7_NS0_6detail11ClampLimitsEENKUlvE_clEvENKUlvE5_clEvEUlfE_EEvS5_RKT_EUliE_EEviT1_ --------------------------
	.section	.text._ZN2at6native18elementwise_kernelILi128ELi2EZNS0_22gpu_kernel_impl_nocastIZZZNS0_49_GLOBAL__N__657f93f7_16_TensorCompare_cu_71e06f4e19launch_clamp_scalarERNS_18TensorIteratorBaseEN3c106ScalarES7_NS0_6detail11ClampLimitsEENKUlvE_clEvENKUlvE5_clEvEUlfE_EEvS5_RKT_EUliE_EEviT1_,"ax",@progbits
	.align	128
        .global         _ZN2at6native18elementwise_kernelILi128ELi2EZNS0_22gpu_kernel_impl_nocastIZZZNS0_49_GLOBAL__N__657f93f7_16_TensorCompare_cu_71e06f4e19launch_clamp_scalarERNS_18TensorIteratorBaseEN3c106ScalarES7_NS0_6detail11ClampLimitsEENKUlvE_clEvENKUlvE5_clEvEUlfE_EEvS5_RKT_EUliE_EEviT1_
        .type           _ZN2at6native18elementwise_kernelILi128ELi2EZNS0_22gpu_kernel_impl_nocastIZZZNS0_49_GLOBAL__N__657f93f7_16_TensorCompare_cu_71e06f4e19launch_clamp_scalarERNS_18TensorIteratorBaseEN3c106ScalarES7_NS0_6detail11ClampLimitsEENKUlvE_clEvENKUlvE5_clEvEUlfE_EEvS5_RKT_EUliE_EEviT1_,@function
        .size           _ZN2at6native18elementwise_kernelILi128ELi2EZNS0_22gpu_kernel_impl_nocastIZZZNS0_49_GLOBAL__N__657f93f7_16_TensorCompare_cu_71e06f4e19launch_clamp_scalarERNS_18TensorIteratorBaseEN3c106ScalarES7_NS0_6detail11ClampLimitsEENKUlvE_clEvENKUlvE5_clEvEUlfE_EEvS5_RKT_EUliE_EEviT1_,(.L_x_44391 - _ZN2at6native18elementwise_kernelILi128ELi2EZNS0_22gpu_kernel_impl_nocastIZZZNS0_49_GLOBAL__N__657f93f7_16_TensorCompare_cu_71e06f4e19launch_clamp_scalarERNS_18TensorIteratorBaseEN3c106ScalarES7_NS0_6detail11ClampLimitsEENKUlvE_clEvENKUlvE5_clEvEUlfE_EEvS5_RKT_EUliE_EEviT1_)
        .other          _ZN2at6native18elementwise_kernelILi128ELi2EZNS0_22gpu_kernel_impl_nocastIZZZNS0_49_GLOBAL__N__657f93f7_16_TensorCompare_cu_71e06f4e19launch_clamp_scalarERNS_18TensorIteratorBaseEN3c106ScalarES7_NS0_6detail11ClampLimitsEENKUlvE_clEvENKUlvE5_clEvEUlfE_EEvS5_RKT_EUliE_EEviT1_,@"STO_CUDA_ENTRY STV_DEFAULT"
_ZN2at6native18elementwise_kernelILi128ELi2EZNS0_22gpu_kernel_impl_nocastIZZZNS0_49_GLOBAL__N__657f93f7_16_TensorCompare_cu_71e06f4e19launch_clamp_scalarERNS_18TensorIteratorBaseEN3c106ScalarES7_NS0_6detail11ClampLimitsEENKUlvE_clEvENKUlvE5_clEvEUlfE_EEvS5_RKT_EUliE_EEviT1_:
.text._ZN2at6native18elementwise_kernelILi128ELi2EZNS0_22gpu_kernel_impl_nocastIZZZNS0_49_GLOBAL__N__657f93f7_16_TensorCompare_cu_71e06f4e19launch_clamp_scalarERNS_18TensorIteratorBaseEN3c106ScalarES7_NS0_6detail11ClampLimitsEENKUlvE_clEvENKUlvE5_clEvEUlfE_EEvS5_RKT_EUliE_EEviT1_:
        /* <DEDUP_REMOVED lines=10> */
[----:B------:R-:W-:Y:S01]  /*00a0*/  HFMA2.MMA R0, -RZ, RZ, 0, 0 ;  /* 0x00000000ff007435 */ /* 0x000fe200000001ff */
[----:B------:R-:W-:Y:S02]  /*00b0*/  MOV R5, RZ ;  /* 0x000000ff00057202 */ /* 0x000fe40000000f00 */
[----:B0-----:R-:W-:-:S13]  /*00c0*/  ISETP.NE.AND P0, PT, R4, RZ, PT ;  /* 0x000000ff0400720c */ /* 0x001fda0003f05270 */
[----:B------:R-:W-:Y:S05]  /*00d0*/  @!P0 BRA `(.L_x_1862) ;  /* 0x0000001000a48947 */ /* 0x000fea0003800000 */
        /* <DEDUP_REMOVED lines=297> */
.L_x_1862:
[----:B------:R-:W-:Y:S02]  /*1370*/  ULDC.64 UR4, c[0x0][0x418] ;  /* 0x0001060000047ab9 */ /* 0x000fe40000000a00 */
[----:B------:R-:W-:-:S04]  /*1380*/  IADD3 R6, P0, R0, UR4, RZ ;  /* 0x0000000400067c10 */ /* 0x000fc8000ff1e0ff */
[----:B------:R-:W-:Y:S01]  /*1390*/  IADD3.X R7, RZ, UR5, RZ, P0, !PT ;  /* 0x00000005ff077c10 */ /* 0x000fe200087fe4ff */
[----:B------:R-:W-:-:S05]  /*13a0*/  ULDC.64 UR4, c[0x0][0x410] ;  /* 0x0001040000047ab9 */ /* 0x000fca0000000a00 */
[----:B------:R-:W2:Y:S01]  /*13b0*/  LDG.E R7, desc[UR6][R6.64] ;  /* 0x0000000606077981 */ /* 0x000ea2000c1e1900 */
[----:B------:R-:W-:Y:S01]  /*13c0*/  IADD3 R4, P1, R5, UR4, RZ ;  /* 0x0000000405047c10 */ /* 0x000fe2000ff3e0ff */
[----:B------:R-:W-:Y:S04]  /*13d0*/  BSSY B1, `(.L_x_1863) ;  /* 0x0000015000017945 */ /* 0x000fe80003800000 */
[----:B------:R-:W-:Y:S01]  /*13e0*/  IMAD.X R5, RZ, RZ, UR5, P1 ;  /* 0x00000005ff057e24 */ /* 0x000fe200088e06ff */
[----:B--2---:R-:W-:-:S13]  /*13f0*/  FSETP.GTU.FTZ.AND P0, PT, |R7|, +INF , PT ;  /* 0x7f8000000700780b */ /* 0x004fda0003f1c200 */
[----:B------:R-:W-:Y:S05]  /*1400*/  @P0 BRA `(.L_x_1864) ;  /* 0x0000000000440947 */ /* 0x000fea0003800000 */
[----:B------:R-:W-:Y:S02]  /*1410*/  ULDC UR4, c[0x0][0x420] ;  /* 0x0001080000047ab9 */ /* 0x000fe40000000800 */
[----:B------:R-:W-:-:S04]  /*1420*/  UISETP.LT.U32.AND UP0, UPT, UR4, 0x2, UPT ;  /* 0x000000020400788c */ /* 0x000fc8000bf01070 */
[----:B------:R-:W-:-:S04]  /*1430*/  USEL UR4, UR4, 0x2, UP0 ;  /* 0x0000000204047887 */ /* 0x000fc80008000000 */
[----:B------:R-:W-:-:S12]  /*1440*/  USHF.L.U32 UR4, UR4, 0x2, URZ ;  /* 0x0000000204047899 */ /* 0x000fd8000800063f */
[----:B------:R-:W-:Y:S02]  /*1450*/  ULDC UR4, c[0x2][UR4] ;  /* 0x0080000004047abb */ /* 0x000fe40008000800 */
[----:B------:R-:W-:-:S10]  /*1460*/  USHF.R.S32.HI UR5, URZ, 0x1f, UR4 ;  /* 0x0000001f3f057899 */ /* 0x000fd40008011404 */
.L_x_44359:
[----:B------:R-:W-:Y:S02]  /*1470*/  BRXU UR4 -0x1480                                    (*"BRANCH_TARGETS .L_x_44360,.L_x_44361,.L_x_44362"*) ;  /* 0xffffffe804e07958 */ /* 0x000fe4000b83ffff */
.L_x_44361:
[----:B------:R-:W-:Y:S02]  /*1480*/  ULDC UR4, c[0x0][0x424] ;  /* 0x0001090000047ab9 */ /* 0x000fe40000000800 */
[----:B------:R-:W-:Y:S01]  /*1490*/  FMNMX.FTZ R7, R7, UR4, PT ;  /* 0x0000000407077c09 */ /* 0x000fe2000b810000 */
[----:B------:R-:W-:Y:S06]  /*14a0*/  BRA `(.L_x_1864) ;  /* 0x00000000001c7947 */ /* 0x000fec0003800000 */
.L_x_44360:
[----:B------:R-:W-:Y:S02]  /*14b0*/  ULDC UR4, c[0x0][0x424] ;  /* 0x0001090000047ab9 */ /* 0x000fe40000000800 */
[----:B------:R-:W-:Y:S01]  /*14c0*/  FMNMX.FTZ R7, R7, UR4, !PT ;  /* 0x0000000407077c09 */ /* 0x000fe2000f810000 */
[----:B------:R-:W-:Y:S06]  /*14d0*/  BRA `(.L_x_1864) ;  /* 0x0000000000107947 */ /* 0x000fec0003800000 */
.L_x_44362:
[----:B------:R-:W-:Y:S02]  /*14e0*/  ULDC UR4, c[0x0][0x424] ;  /* 0x0001090000047ab9 */ /* 0x000fe40000000800 */
[----:B------:R-:W-:Y:S01]  /*14f0*/  FMNMX.FTZ R7, R7, UR4, !PT ;  /* 0x0000000407077c09 */ /* 0x000fe2000f810000 */
[----:B------:R-:W-:-:S03]  /*1500*/  ULDC UR4, c[0x0][0x428] ;  /* 0x00010a0000047ab9 */ /* 0x000fc60000000800 */
[----:B------:R-:W-:-:S07]  /*1510*/  FMNMX.FTZ R7, R7, UR4, PT ;  /* 0x0000000407077c09 */ /* 0x000fce000b810000 */
.L_x_1864:
[----:B------:R-:W-:Y:S05]  /*1520*/  BSYNC B1 ;  /* 0x0000000000017941 */ /* 0x000fea0003800000 */
.L_x_1863:
[----:B------:R0:W-:Y:S01]  /*1530*/  STG.E desc[UR6][R4.64], R7 ;  /* 0x0000000704007986 */ /* 0x0001e2000c101906 */
[----:B------:R-:W-:-:S07]  /*1540*/  IADD3 R3, R3, 0x80, RZ ;  /* 0x0000008003037810 */ /* 0x000fce0007ffe0ff */
.L_x_1861:
[----:B------:R-:W-:Y:S05]  /*1550*/  BSYNC B0 ;  /* 0x0000000000007941 */ /* 0x000fea0003800000 */
.L_x_1860:
[----:B------:R-:W-:-:S13]  /*1560*/  ISETP.GE.AND P0, PT, R3, UR8, PT ;  /* 0x0000000803007c0c */ /* 0x000fda000bf06270 */
[----:B------:R-:W-:Y:S05]  /*1570*/  @P0 EXIT ;  /* 0x000000000000094d */ /* 0x000fea0003800000 */
[----:B0-----:R-:W0:Y:S01]  /*1580*/  LDC R4, c[0x0][0x218] ;  /* 0x00008600ff047b82 */ /* 0x001e220000000800 */
        /* <DEDUP_REMOVED lines=290> */
[----:B------:R-:W1:Y:S08]  /*27b0*/  @P0 LDC R13, c[0x0][0x33c] ;  /* 0x0000cf00ff0d0b82 */ /* 0x000e700000000800 */
[----:B------:R-:W2:Y:S01]  /*27c0*/  @P0 LDC.64 R14, c[0x0][0x408] ;  /* 0x00010200ff0e0b82 */ /* 0x000ea20000000a00 */
[----:B0-----:R-:W-:-:S05]  /*27d0*/  @P0 IMAD.HI.U32 R2, R7, R10, R6 ;  /* 0x0000000a07020227 */ /* 0x001fca00078e0006 */
[----:B------:R-:W-:Y:S01]  /*27e0*/  @P0 SHF.R.U32.HI R4, RZ, R11, R2 ;  /* 0x0000000bff040219 */ /* 0x000fe20000011602 */
[----:B------:R-:W-:-:S03]  /*27f0*/  IMAD R2, R9, UR8, R3 ;  /* 0x0000000809027c24 */ /* 0x000fc6000f8e0203 */
[----:B------:R-:W-:Y:S01]  /*2800*/  @P0 IADD3 R6, -R4, RZ, RZ ;  /* 0x000000ff04060210 */ /* 0x000fe20007ffe1ff */
[C---:B------:R-:W-:Y:S02]  /*2810*/  IMAD R5, R2.reuse, UR4, R5 ;  /* 0x0000000402057c24 */ /* 0x040fe4000f8e0205 */
[----:B------:R-:W-:Y:S02]  /*2820*/  IMAD R0, R2, UR5, R0 ;  /* 0x0000000502007c24 */ /* 0x000fe4000f8e0200 */
[----:B-1----:R-:W-:-:S04]  /*2830*/  @P0 IMAD R6, R13, R6, R7 ;  /* 0x000000060d060224 */ /* 0x002fc800078e0207 */
[C---:B--2---:R-:W-:Y:S02]  /*2840*/  @P0 IMAD R5, R6.reuse, R14, R5 ;  /* 0x0000000e06050224 */ /* 0x044fe400078e0205 */
[----:B------:R-:W-:-:S07]  /*2850*/  @P0 IMAD R0, R6, R15, R0 ;  /* 0x0000000f06000224 */ /* 0x000fce00078e0200 */
.L_x_1865:
[----:B------:R-:W-:Y:S02]  /*2860*/  ULDC.64 UR4, c[0x0][0x418] ;  /* 0x0001060000047ab9 */ /* 0x000fe40000000a00 */
[----:B------:R-:W-:-:S04]  /*2870*/  IADD3 R2, P0, R0, UR4, RZ ;  /* 0x0000000400027c10 */ /* 0x000fc8000ff1e0ff */
[----:B------:R-:W-:Y:S01]  /*2880*/  IADD3.X R3, RZ, UR5, RZ, P0, !PT ;  /* 0x00000005ff037c10 */ /* 0x000fe200087fe4ff */
[----:B------:R-:W-:-:S05]  /*2890*/  ULDC.64 UR4, c[0x0][0x410] ;  /* 0x0001040000047ab9 */ /* 0x000fca0000000a00 */
[----:B------:R-:W2:Y:S01]  /*28a0*/  LDG.E R3, desc[UR6][R2.64] ;  /* 0x0000000602037981 */ /* 0x000ea2000c1e1900 */
[----:B------:R-:W-:Y:S01]  /*28b0*/  IADD3 R4, P1, R5, UR4, RZ ;  /* 0x0000000405047c10 */ /* 0x000fe2000ff3e0ff */
[----:B------:R-:W-:Y:S03]  /*28c0*/  BSSY B0, `(.L_x_1866) ;  /* 0x0000015000007945 */ /* 0x000fe60003800000 */
[----:B------:R-:W-:Y:S02]  /*28d0*/  IADD3.X R5, RZ, UR5, RZ, P1, !PT ;  /* 0x00000005ff057c10 */ /* 0x000fe40008ffe4ff */
        /* <DEDUP_REMOVED lines=8> */
.L_x_44363:
[----:B------:R-:W-:Y:S02]  /*2960*/  BRXU UR4 -0x2970                                    (*"BRANCH_TARGETS .L_x_44364,.L_x_44365,.L_x_44366"*) ;  /* 0xffffffd404a47958 */ /* 0x000fe4000b83ffff */
.L_x_44365:
[----:B------:R-:W-:Y:S02]  /*2970*/  ULDC UR4, c[0x0][0x424] ;  /* 0x0001090000047ab9 */ /* 0x000fe40000000800 */
[----:B------:R-:W-:Y:S01]  /*2980*/  FMNMX.FTZ R3, R3, UR4, PT ;  /* 0x0000000403037c09 */ /* 0x000fe2000b810000 */
[----:B------:R-:W-:Y:S06]  /*2990*/  BRA `(.L_x_1867) ;  /* 0x00000000001c7947 */ /* 0x000fec0003800000 */
.L_x_44364:
[----:B------:R-:W-:Y:S02]  /*29a0*/  ULDC UR4, c[0x0][0x424] ;  /* 0x0001090000047ab9 */ /* 0x000fe40000000800 */
[----:B------:R-:W-:Y:S01]  /*29b0*/  FMNMX.FTZ R3, R3, UR4, !PT ;  /* 0x0000000403037c09 */ /* 0x000fe2000f810000 */
[----:B------:R-:W-:Y:S06]  /*29c0*/  BRA `(.L_x_1867) ;  /* 0x0000000000107947 */ /* 0x000fec0003800000 */
.L_x_44366:
[----:B------:R-:W-:Y:S02]  /*29d0*/  ULDC UR4, c[0x0][0x424] ;  /* 0x0001090000047ab9 */ /* 0x000fe40000000800 */
[----:B------:R-:W-:Y:S01]  /*29e0*/  FMNMX.FTZ R3, R3, UR4, !PT ;  /* 0x0000000403037c09 */ /* 0x000fe2000f810000 */
[----:B------:R-:W-:-:S03]  /*29f0*/  ULDC UR4, c[0x0][0x428] ;  /* 0x00010a0000047ab9 */ /* 0x000fc60000000800 */
[----:B------:R-:W-:-:S07]  /*2a00*/  FMNMX.FTZ R3, R3, UR4, PT ;  /* 0x0000000403037c09 */ /* 0x000fce000b810000 */
.L_x_1867:
[----:B------:R-:W-:Y:S05]  /*2a10*/  BSYNC B0 ;  /* 0x0000000000007941 */ /* 0x000fea0003800000 */
.L_x_1866:
[----:B------:R-:W-:Y:S01]  /*2a20*/  STG.E desc[UR6][R4.64], R3 ;  /* 0x0000000304007986 */ /* 0x000fe2000c101906 */
[----:B------:R-:W-:Y:S05]  /*2a30*/  EXIT ;  /* 0x000000000000794d */ /* 0x000fea0003800000 */
.L_x_1868:
        /* <DEDUP_REMOVED lines=12> */
.L_x_44391:


//--------------------- .text._ZN2at6native27unrolled_elementwise_kernelIZZZNS0_49_GLOBAL__N__657f93f7_16_TensorCompare_cu_71e06f4e19launch_clamp_scalarERNS_18TensorIteratorBaseEN3c106ScalarES6_NS0_6detail11ClampLimitsEENKUlvE_clEvENKUlvE5_clEvEUlfE_St5arrayIPcLm2EELi4E23TrivialOffsetCalculatorILi1EjESG_NS0_6memory15LoadWithoutCastENSH_16StoreWithoutCastEEEviT_T0_T2_T3_T4_T5_ --------------------------
	.section	.text._ZN2at6native27unrolled_elementwise_kernelIZZZNS0_49_GLOBAL__N__657f93f7_16_TensorCompare_cu_71e06f4e19launch_clamp_scalarERNS_18TensorIteratorBaseEN3c106ScalarES6_NS0_6detail11ClampLimitsEENKUlvE_clEvENKUlvE5_clEvEUlfE_St5arrayIPcLm2EELi4E23TrivialOffsetCalculatorILi1EjESG_NS0_6memory15LoadWithoutCastENSH_16StoreWithoutCastEEEviT_T0_T2_T3_T4_T5_,"ax",@progbits
	.align	128
        .global         _ZN2at6native27unrolled_elementwise_kernelIZZZNS0_49_GLOBAL__N__657f93f7_16_TensorCompare_cu_71e06f4e19launch_clamp_scalarERNS_18TensorIteratorBaseEN3c106ScalarES6_NS0_6detail11ClampLimitsEENKUlvE_clEvENKUlvE5_clEvEUlfE_St5arrayIPcLm2EELi4E23TrivialOffsetCalculatorILi1EjESG_NS0_6memory15LoadWithoutCastENSH_16StoreWithoutCastEEEviT_T0_T2_T3_T4_T5_
        .type           _ZN2at6native27unrolled_elementwise_kernelIZZZNS0_49_GLOBAL__N__657f93f7_16_TensorCompare_cu_71e06f4e19launch_clamp_scalarERNS_18TensorIteratorBaseEN3c106ScalarES6_NS0_6detail11ClampLimitsEENKUlvE_clEvENKUlvE5_clEvEUlfE_St5arrayIPcLm2EELi4E23TrivialOffsetCalculatorILi1EjESG_NS0_6memory15LoadWithoutCastENSH_16StoreWithoutCastEEEviT_T0_T2_T3_T4_T5_,@function
        .size           _ZN2at6native27unrolled_elementwise_kernelIZZZNS0_49_GLOBAL__N__657f93f7_16_TensorCompare_cu_71e06f4e19launch_clamp_scalarERNS_18TensorIteratorBaseEN3c106ScalarES6_NS0_6detail11ClampLimitsEENKUlvE_clEvENKUlvE5_clEvEUlfE_St5arrayIPcLm2EELi4E23TrivialOffsetCalculatorILi1EjESG_NS0_6memory15LoadWithoutCastENSH_16StoreWithoutCastEEEviT_T0_T2_T3_T4_T5_,(.L_x_44392 - _ZN2at6native27unrolled_elementwise_kernelIZZZNS0_49_GLOBAL__N__657f93f7_16_TensorCompare_cu_71e06f4e19launch_clamp_scalarERNS_18TensorIteratorBaseEN3c106ScalarES6_NS0_6detail11ClampLimitsEENKUlvE_clEvENKUlvE5_clEvEUlfE_St5arrayIPcLm2EELi4E23TrivialOffsetCalculatorILi1EjESG_NS0_6memory15LoadWithoutCastENSH_16StoreWithoutCastEEEviT_T0_T2_T3_T4_T5_)
        .other          _ZN2at6native27unrolled_elementwise_kernelIZZZNS0_49_GLOBAL__N__657f93f7_16_TensorCompare_cu_71e06f4e19launch_clamp_scalarERNS_18TensorIteratorBaseEN3c106ScalarES6_NS0_6detail11ClampLimitsEENKUlvE_clEvENKUlvE5_clEvEUlfE_St5arrayIPcLm2EELi4E23TrivialOffsetCalculatorILi1EjESG_NS0_6memory15LoadWithoutCastENSH_16StoreWithoutCastEEEviT_T0_T2_T3_T4_T5_,@"STO_CUDA_ENTRY STV_DEFAULT"
_ZN2at6native27unrolled_elementwise_kernelIZZZNS0_49_GLOBAL__N__657f93f7_16_TensorCompare_cu_71e06f4e19launch_clamp_scalarERNS_18TensorIteratorBaseEN3c106ScalarES6_NS0_6detail11ClampLimitsEENKUlvE_clEvENKUlvE5_clEvEUlfE_St5arrayIPcLm2EELi4E23TrivialOffsetCalculatorILi1EjESG_NS0_6memory15LoadWithoutCastENSH_16StoreWithoutCastEEEviT_T0_T2_T3_T4_T5_:
.text._ZN2at6native27unrolled_elementwise_kernelIZZZNS0_49_GLOBAL__N__657f93f7_16_TensorCompare_cu_71e06f4e19launch_clamp_scalarERNS_18TensorIteratorBaseEN3c106ScalarES6_NS0_6detail11ClampLimitsEENKUlvE_clEvENKUlvE5_clEvEUlfE_St5arrayIPcLm2EELi4E23TrivialOffsetCalculatorILi1EjESG_NS0_6memory15LoadWithoutCastENSH_16StoreWithoutCastEEEviT_T0_T2_T3_T4_T5_:
[----:B------:R-:W-:Y:S01]  /*0000*/  LDC R1, c[0x0][0x28] ;  /* 0x00000a00ff017b82 */ /* 0x000fe20000000800 */
[----:B------:R-:W0:Y:S07]  /*0010*/  S2R R0, SR_CTAID.X ;  /* 0x0000000000007919 */ /* 0x000e2e0000002500 */
[----:B------:R-:W0:Y:S01]  /*0020*/  LDC R3, c[0x0][0x210] ;  /* 0x00008400ff037b82 */ /* 0x000e220000000800 */
[----:B------:R-:W-:Y:S01]  /*0030*/  IMAD.MOV.U32 R6, RZ, RZ, RZ ;  /* 0x000000ffff067224 */ /* 0x000fe200078e00ff */
[----:B------:R-:W-:Y:S01]  /*0040*/  ULDC.64 UR4, c[0x0][0x208] ;  /* 0x0000820000047ab9 */ /* 0x000fe20000000a00 */
        /* <DEDUP_REMOVED lines=13> */
[----:B0-----:R-:W-:Y:S01]  /*0120*/  @!P4 IMAD.WIDE.U32 R12, R13, 0x4, R10 ;  /* 0x000000040d0cc825 */ /* 0x001fe200078e000a */
[----:B------:R-:W-:-:S06]  /*0130*/  CS2R R10, SRZ ;  /* 0x00000000000a7805 */ /* 0x000fcc000001ff00 */
[----:B------:R0:W5:Y:S05]  /*0140*/  @!P4 LDG.E R11, desc[UR4][R12.64] ;  /* 0x000000040c0bc981 */ /* 0x00016a000c1e1900 */
[----:B------:R-:W-:Y:S01]  /*0150*/  @!P2 IMAD R19, R0, 0x200, R3 ;  /* 0x000002000013a824 */ /* 0x000fe200078e0203 */
[----:B------:R-:W3:Y:S01]  /*0160*/  @!P2 LDC.64 R8, c[0x0][0x238] ;  /* 0x00008e00ff08ab82 */ /* 0x000ee20000000a00 */
[----:B------:R-:W-:Y:S02]  /*0170*/  @!P2 VIADD R3, R3, 0x80 ;  /* 0x000000800303a836 */ /* 0x000fe40000000000 */
[----:B-1----:R-:W-:-:S03]  /*0180*/  @!P0 IMAD.WIDE.U32 R4, R17, 0x4, R4 ;  /* 0x0000000411048825 */ /* 0x002fc600078e0004 */
[----:B------:R-:W-:Y:S02]  /*0190*/  ISETP.GE.AND P1, PT, R3, R2, PT ;  /* 0x000000020300720c */ /* 0x000fe40003f26270 */
[----:B------:R0:W5:Y:S11]  /*01a0*/  @!P0 LDG.E R10, desc[UR4][R4.64] ;  /* 0x00000004040a8981 */ /* 0x000176000c1e1900 */
[----:B------:R-:W1:Y:S01]  /*01b0*/  @!P1 LDC.64 R14, c[0x0][0x238] ;  /* 0x00008e00ff0e9b82 */ /* 0x000e620000000a00 */
[----:B------:R-:W-:-:S02]  /*01c0*/  @!P1 IMAD R3, R0, 0x200, R3 ;  /* 0x0000020000039824 */ /* 0x000fc400078e0203 */
[----:B---3--:R-:W-:-:S05]  /*01d0*/  @!P2 IMAD.WIDE.U32 R8, R19, 0x4, R8 ;  /* 0x000000041308a825 */ /* 0x008fca00078e0008 */
[----:B------:R0:W5:Y:S01]  /*01e0*/  @!P2 LDG.E R6, desc[UR4][R8.64] ;  /* 0x000000040806a981 */ /* 0x000162000c1e1900 */
[----:B-1----:R-:W-:-:S04]  /*01f0*/  @!P1 IMAD.WIDE.U32 R14, R3, 0x4, R14 ;  /* 0x00000004030e9825 */ /* 0x002fc800078e000e */
[----:B------:R-:W-:-:S06]  /*0200*/  IMAD.MOV.U32 R3, RZ, RZ, RZ ;  /* 0x000000ffff037224 */ /* 0x000fcc00078e00ff */
[----:B------:R0:W5:Y:S01]  /*0210*/  @!P1 LDG.E R3, desc[UR4][R14.64] ;  /* 0x000000040e039981 */ /* 0x000162000c1e1900 */
[----:B--2---:R-:W-:Y:S01]  /*0220*/  ISETP.NE.AND P0, PT, R16, RZ, PT ;  /* 0x000000ff1000720c */ /* 0x004fe20003f05270 */
[----:B------:R-:W-:-:S12]  /*0230*/  BSSY B0, `(.L_x_1869) ;  /* 0x000004c000007945 */ /* 0x000fd80003800000 */
[----:B0-----:R-:W-:Y:S05]  /*0240*/  @!P0 BRA `(.L_x_1870) ;  /* 0x0000000000d88947 */ /* 0x001fea0003800000 */
[----:B------:R-:W-:-:S13]  /*0250*/  ISETP.NE.AND P0, PT, R16, 0x1, PT ;  /* 0x000000011000780c */ /* 0x000fda0003f05270 */
[----:B------:R-:W-:Y:S05]  /*0260*/  @P0 BRA `(.L_x_1871) ;  /* 0x0000000000580947 */ /* 0x000fea0003800000 */
[C---:B------:R-:W-:Y:S01]  /*0270*/  VIADD R5, R7.reuse, 0x80 ;  /* 0x0000008007057836 */ /* 0x040fe20000000000 */
[----:B-----5:R-:W-:Y:S01]  /*0280*/  FSETP.GTU.FTZ.AND P2, PT, |R10|, +INF , PT ;  /* 0x7f8000000a00780b */ /* 0x020fe20003f5c200 */
[----:B------:R-:W-:Y:S01]  /*0290*/  VIADD R9, R7, 0x100 ;  /* 0x0000010007097836 */ /* 0x000fe20000000000 */
[----:B------:R-:W-:Y:S02]  /*02a0*/  FSETP.GTU.FTZ.AND P1, PT, |R6|, +INF , PT ;  /* 0x7f8000000600780b */ /* 0x000fe40003f3c200 */
[-C--:B------:R-:W-:Y:S02]  /*02b0*/  ISETP.GE.AND P3, PT, R5, R2.reuse, PT ;  /* 0x000000020500720c */ /* 0x080fe40003f66270 */
[----:B------:R-:W-:Y:S02]  /*02c0*/  FSETP.GTU.FTZ.AND P0, PT, |R11|, +INF , PT ;  /* 0x7f8000000b00780b */ /* 0x000fe40003f1c200 */
[----:B------:R-:W-:Y:S02]  /*02d0*/  PLOP3.LUT P2, PT, P3, P2, PT, 0xa8, 0x0 ;  /* 0x000000000000781c */ /* 0x000fe40001f45570 */
[-C--:B------:R-:W-:Y:S01]  /*02e0*/  ISETP.GE.OR P1, PT, R9, R2.reuse, P1 ;  /* 0x000000020900720c */ /* 0x080fe20000f26670 */
[C---:B------:R-:W-:Y:S01]  /*02f0*/  VIADD R9, R7.reuse, 0x180 ;  /* 0x0000018007097836 */ /* 0x040fe20000000000 */
[----:B------:R-:W-:-:S02]  /*0300*/  ISETP.GE.OR P3, PT, R7, R2, P0 ;  /* 0x000000020700720c */ /* 0x000fc40000766670 */
[----:B------:R-:W-:-:S04]  /*0310*/  FSETP.GTU.FTZ.AND P0, PT, |R3|, +INF , PT ;  /* 0x7f8000000300780b */ /* 0x000fc80003f1c200 */
[----:B------:R-:W-:-:S03]  /*0320*/  ISETP.GE.OR P0, PT, R9, R2, P0 ;  /* 0x000000020900720c */ /* 0x000fc60000706670 */
        /* <DEDUP_REMOVED lines=10> */
.L_x_1871:
[C---:B------:R-:W-:Y:S01]  /*03d0*/  VIADD R5, R7.reuse, 0x80 ;  /* 0x0000008007057836 */ /* 0x040fe20000000000 */
[----:B-----5:R-:W-:Y:S01]  /*03e0*/  FSETP.GTU.FTZ.AND P0, PT, |R6|, +INF , PT ;  /* 0x7f8000000600780b */ /* 0x020fe20003f1c200 */
[C---:B------:R-:W-:Y:S01]  /*03f0*/  VIADD R9, R7.reuse, 0x100 ;  /* 0x0000010007097836 */ /* 0x040fe20000000000 */
[----:B------:R-:W-:Y:S01]  /*0400*/  FSETP.GTU.FTZ.AND P3, PT, |R10|, +INF , PT ;  /* 0x7f8000000a00780b */ /* 0x000fe20003f7c200 */
[----:B------:R-:W-:Y:S01]  /*0410*/  VIADD R19, R7, 0x180 ;  /* 0x0000018007137836 */ /* 0x000fe20000000000 */
[-C--:B------:R-:W-:Y:S02]  /*0420*/  ISETP.GE.AND P2, PT, R5, R2.reuse, PT ;  /* 0x000000020500720c */ /* 0x080fe40003f46270 */
[----:B------:R-:W-:Y:S02]  /*0430*/  FSETP.GTU.FTZ.AND P1, PT, |R11|, +INF , PT ;  /* 0x7f8000000b00780b */ /* 0x000fe40003f3c200 */
[----:B------:R-:W-:Y:S02]  /*0440*/  ISETP.GE.OR P0, PT, R9, R2, P0 ;  /* 0x000000020900720c */ /* 0x000fe40000706670 */
[----:B------:R-:W-:-:S02]  /*0450*/  PLOP3.LUT P2, PT, P2, P3, PT, 0xa8, 0x0 ;  /* 0x000000000000781c */ /* 0x000fc40001747570 */
[----:B------:R-:W-:Y:S02]  /*0460*/  ISETP.GE.OR P1, PT, R7, R2, P1 ;  /* 0x000000020700720c */ /* 0x000fe40000f26670 */
[----:B------:R-:W-:-:S04]  /*0470*/  FSETP.GTU.FTZ.AND P3, PT, |R3|, +INF , PT ;  /* 0x7f8000000300780b */ /* 0x000fc80003f7c200 */
[----:B------:R-:W-:-:S03]  /*0480*/  ISETP.GE.OR P3, PT, R19, R2, P3 ;  /* 0x000000021300720c */ /* 0x000fc60001f66670 */
        /* <DEDUP_REMOVED lines=8> */
[----:B--2---:R-:W-:Y:S02]  /*0510*/  @!P1 FMNMX.FTZ R4, R11, R4, !PT ;  /* 0x000000040b049209 */ /* 0x004fe40007810000 */
[----:B---3--:R-:W-:Y:S02]  /*0520*/  @!P0 FMNMX.FTZ R6, R9, R12, PT ;  /* 0x0000000c09068209 */ /* 0x008fe40003810000 */
[----:B0-----:R-:W-:Y:S02]  /*0530*/  @!P2 FMNMX.FTZ R10, R8, R17, PT ;  /* 0x00000011080aa209 */ /* 0x001fe40003810000 */
[----:B-1----:R-:W-:Y:S01]  /*0540*/  @!P1 FMNMX.FTZ R11, R4, R13, PT ;  /* 0x0000000d040b9209 */ /* 0x002fe20003810000 */
[----:B------:R-:W-:Y:S06]  /*0550*/  @P3 BRA `(.L_x_1872) ;  /* 0x0000000000643947 */ /* 0x000fec0003800000 */
[----:B------:R-:W-:Y:S02]  /*0560*/  ULDC UR6, c[0x0][0x21c] ;  /* 0x0000870000067ab9 */ /* 0x000fe40000000800 */
[----:B------:R-:W-:Y:S01]  /*0570*/  FMNMX.FTZ R3, R3, UR6, !PT ;  /* 0x0000000603037c09 */ /* 0x000fe2000f810000 */
[----:B------:R-:W-:-:S03]  /*0580*/  ULDC UR6, c[0x0][0x220] ;  /* 0x0000880000067ab9 */ /* 0x000fc60000000800 */
[----:B------:R-:W-:Y:S01]  /*0590*/  FMNMX.FTZ R3, R3, UR6, PT ;  /* 0x0000000603037c09 */ /* 0x000fe2000b810000 */
[----:B------:R-:W-:Y:S06]  /*05a0*/  BRA `(.L_x_1872) ;  /* 0x0000000000507947 */ /* 0x000fec0003800000 */
.L_x_1870:
[C---:B------:R-:W-:Y:S01]  /*05b0*/  VIADD R5, R7.reuse, 0x80 ;  /* 0x0000008007057836 */ /* 0x040fe20000000000 */
[----:B-----5:R-:W-:Y:S01]  /*05c0*/  FSETP.GTU.FTZ.AND P3, PT, |R6|, +INF , PT ;  /* 0x7f8000000600780b */ /* 0x020fe20003f7c200 */
[----:B------:R-:W-:Y:S01]  /*05d0*/  VIADD R9, R7, 0x100 ;  /* 0x0000010007097836 */ /* 0x000fe20000000000 */
[----:B------:R-:W-:Y:S01]  /*05e0*/  FSETP.GTU.FTZ.AND P5, PT, |R3|, +INF , PT ;  /* 0x7f8000000300780b */ /* 0x000fe20003fbc200 */
[----:B------:R-:W-:Y:S01]  /*05f0*/  VIADD R13, R7, 0x180 ;  /* 0x00000180070d7836 */ /* 0x000fe20000000000 */
[----:B------:R-:W-:Y:S02]  /*0600*/  FSETP.GTU.FTZ.AND P0, PT, |R10|, +INF , PT ;  /* 0x7f8000000a00780b */ /* 0x000fe40003f1c200 */
[-C--:B------:R-:W-:Y:S02]  /*0610*/  ISETP.GE.AND P1, PT, R5, R2.reuse, PT ;  /* 0x000000020500720c */ /* 0x080fe40003f26270 */
[----:B------:R-:W-:Y:S02]  /*0620*/  FSETP.GTU.FTZ.AND P2, PT, |R11|, +INF , PT ;  /* 0x7f8000000b00780b */ /* 0x000fe40003f5c200 */
[----:B------:R-:W-:-:S02]  /*0630*/  ISETP.GE.OR P3, PT, R9, R2, P3 ;  /* 0x000000020900720c */ /* 0x000fc40001f66670 */
[-C--:B------:R-:W-:Y:S02]  /*0640*/  ISETP.GE.OR P5, PT, R13, R2.reuse, P5 ;  /* 0x000000020d00720c */ /* 0x080fe40002fa6670 */
[----:B------:R-:W-:Y:S02]  /*0650*/  PLOP3.LUT P0, PT, P1, P0, PT, 0xa8, 0x0 ;  /* 0x000000000000781c */ /* 0x000fe40000f01570 */
[----:B------:R-:W-:-:S07]  /*0660*/  ISETP.GE.OR P2, PT, R7, R2, P2 ;  /* 0x000000020700720c */ /* 0x000fce0001746670 */
        /* <DEDUP_REMOVED lines=8> */
.L_x_1872:
[----:B------:R-:W-:Y:S05]  /*06f0*/  BSYNC B0 ;  /* 0x0000000000007941 */ /* 0x000fea0003800000 */
.L_x_1869:
[----:B------:R-:W0:Y:S01]  /*0700*/  @!P4 LDC.64 R8, c[0x0][0x230] ;  /* 0x00008c00ff08cb82 */ /* 0x000e220000000a00 */
[----:B------:R-:W-:Y:S01]  /*0710*/  IMAD.MOV.U32 R13, RZ, RZ, R7 ;  /* 0x000000ffff0d7224 */ /* 0x000fe200078e0007 */
[----:B------:R-:W-:Y:S01]  /*0720*/  BSSY B0, `(.L_x_1873) ;  /* 0x0000011000007945 */ /* 0x000fe20003800000 */
[----:B------:R-:W-:Y:S02]  /*0730*/  @!P4 IMAD.MOV.U32 R13, RZ, RZ, R5 ;  /* 0x000000ffff0dc224 */ /* 0x000fe400078e0005 */
[----:B------:R-:W-:-:S03]  /*0740*/  @!P4 IMAD R5, R0, 0x200, R7 ;  /* 0x000002000005c824 */ /* 0x000fc600078e0207 */
[----:B------:R-:W-:Y:S01]  /*0750*/  ISETP.GE.AND P0, PT, R13, R2, PT ;  /* 0x000000020d00720c */ /* 0x000fe20003f06270 */
[----:B0-----:R-:W-:-:S05]  /*0760*/  @!P4 IMAD.WIDE.U32 R4, R5, 0x4, R8 ;  /* 0x000000040504c825 */ /* 0x001fca00078e0008 */
[----:B------:R0:W-:Y:S07]  /*0770*/  @!P4 STG.E desc[UR4][R4.64], R11 ;  /* 0x0000000b0400c986 */ /* 0x0001ee000c101904 */
        /* <DEDUP_REMOVED lines=9> */
[----:B------:R1:W-:Y:S04]  /*0810*/  STG.E desc[UR4][R4.64], R10 ;  /* 0x0000000a04007986 */ /* 0x0003e8000c101904 */
[----:B------:R1:W-:Y:S02]  /*0820*/  @!P0 STG.E desc[UR4][R8.64], R6 ;  /* 0x0000000608008986 */ /* 0x0003e4000c101904 */
.L_x_1874:
[----:B------:R-:W-:Y:S05]  /*0830*/  BSYNC B0 ;  /* 0x0000000000007941 */ /* 0x000fea0003800000 */
.L_x_1873:
[----:B------:R-:W-:-:S13]  /*0840*/  ISETP.GE.AND P0, PT, R13, R2, PT ;  /* 0x000000020d00720c */ /* 0x000fda0003f06270 */
[----:B------:R-:W-:Y:S05]  /*0850*/  @P0 EXIT ;  /* 0x000000000000094d */ /* 0x000fea0003800000 */
[----:B01----:R-:W0:Y:S01]  /*0860*/  LDC.64 R4, c[0x0][0x230] ;  /* 0x00008c00ff047b82 */ /* 0x003e220000000a00 */
[----:B------:R-:W-:-:S04]  /*0870*/  IMAD R13, R0, 0x200, R13 ;  /* 0x00000200000d7824 */ /* 0x000fc800078e020d */
[----:B0-----:R-:W-:-:S05]  /*0880*/  IMAD.WIDE.U32 R4, R13, 0x4, R4 ;  /* 0x000000040d047825 */ /* 0x001fca00078e0004 */
[----:B------:R-:W-:Y:S01]  /*0890*/  STG.E desc[UR4][R4.64], R3 ;  /* 0x0000000304007986 */ /* 0x000fe2000c101904 */
[----:B------:R-:W-:Y:S05]  /*08a0*/  EXIT ;  /* 0x000000000000794d */ /* 0x000fea0003800000 */
.L_x_1875:
        /* <DEDUP_REMOVED lines=13> */
.L_x_44392:


//--------------------- .text._ZN2at6native29vectorized_elementwise_kernelILi2EZZZNS0_49_GLOBAL__N__657f93f7_16_TensorCompare_cu_71e06f4e19launch_clamp_scalarERNS_18TensorIteratorBaseEN3c106ScalarES6_NS0_6detail11ClampLimitsEENKUlvE_clEvENKUlvE5_clEvEUlfE_St5arrayIPcLm2EEEEviT0_T1_ --------------------------
	.section	.text._ZN2at6native29vectorized_elementwise_kernelILi2EZZZNS0_49_GLOBAL__N__657f93f7_16_TensorCompare_cu_71e06f4e19launch_clamp_scalarERNS_18TensorIteratorBaseEN3c106ScalarES6_NS0_6detail11ClampLimitsEENKUlvE_clEvENKUlvE5_clEvEUlfE_St5arrayIPcLm2EEEEviT0_T1_,"ax",@progbits
	.align	128
        .global         _ZN2at6native29vectorized_elementwise_kernelILi2EZZZNS0_49_GLOBAL__N__657f93f7_16_TensorCompare_cu_71e06f4e19launch_clamp_scalarERNS_18TensorIteratorBaseEN3c106ScalarES6_NS0_6detail11ClampLimitsEENKUlvE_clEvENKUlvE5_clEvEUlfE_St5arrayIPcLm2EEEEviT0_T1_
        .type           _ZN2at6native29vectorized_elementwise_kernelILi2EZZZNS0_49_GLOBAL__N__657f93f7_16_TensorCompare_cu_71e06f4e19launch_clamp_scalarERNS_18TensorIteratorBaseEN3c106ScalarES6_NS0_6detail11ClampLimitsEENKUlvE_clEvENKUlvE5_clEvEUlfE_St5arrayIPcLm2EEEEviT0_T1_,@function
        .size           _ZN2at6native29vectorized_elementwise_kernelILi2EZZZNS0_49_GLOBAL__N__657f93f7_16_TensorCompare_cu_71e06f4e19launch_clamp_scalarERNS_18TensorIteratorBaseEN3c106ScalarES6_NS0_6detail11ClampLimitsEENKUlvE_clEvENKUlvE5_clEvEUlfE_St5arrayIPcLm2EEEEviT0_T1_,(.L_x_44393 - _ZN2at6native29vectorized_elementwise_kernelILi2EZZZNS0_49_GLOBAL__N__657f93f7_16_TensorCompare_cu_71e06f4e19launch_clamp_scalarERNS_18TensorIteratorBaseEN3c106ScalarES6_NS0_6detail11ClampLimitsEENKUlvE_clEvENKUlvE5_clEvEUlfE_St5arrayIPcLm2EEEEviT0_T1_)
        .other          _ZN2at6native29vectorized_elementwise_kernelILi2EZZZNS0_49_GLOBAL__N__657f93f7_16_TensorCompare_cu_71e06f4e19launch_clamp_scalarERNS_18TensorIteratorBaseEN3c106ScalarES6_NS0_6detail11ClampLimitsEENKUlvE_clEvENKUlvE5_clEvEUlfE_St5arrayIPcLm2EEEEviT0_T1_,@"STO_CUDA_ENTRY STV_DEFAULT"
_ZN2at6native29vectorized_elementwise_kernelILi2EZZZNS0_49_GLOBAL__N__657f93f7_16_TensorCompare_cu_71e06f4e19launch_clamp_scalarERNS_18TensorIteratorBaseEN3c106ScalarES6_NS0_6detail11ClampLimitsEENKUlvE_clEvENKUlvE5_clEvEUlfE_St5arrayIPcLm2EEEEviT0_T1_:
.text._ZN2at6native29vectorized_elementwise_kernelILi2EZZZNS0_49_GLOBAL__N__657f93f7_16_TensorCompare_cu_71e06f4e19launch_clamp_scalarERNS_18TensorIteratorBaseEN3c106ScalarES6_NS0_6detail11ClampLimitsEENKUlvE_clEvENKUlvE5_clEvEUlfE_St5arrayIPcLm2EEEEviT0_T1_:
        /* <DEDUP_REMOVED lines=13> */
[----:B------:R0:W5:Y:S04]  /*00d0*/  LDG.E.64 R6, desc[UR4][R12.64] ;  /* 0x000000040c067981 */ /* 0x000168000c1e1b00 */
[----:B------:R0:W5:Y:S04]  /*00e0*/  LDG.E.64 R4, desc[UR4][R12.64+0x400] ;  /* 0x000400040c047981 */ /* 0x000168000c1e1b00 */
[----:B------:R0:W5:Y:S04]  /*00f0*/  LDG.E.64 R2, desc[UR4][R12.64+0x800] ;  /* 0x000800040c027981 */ /* 0x000168000c1e1b00 */
[----:B------:R0:W5:Y:S01]  /*0100*/  LDG.E.64 R8, desc[UR4][R12.64+0xc00] ;  /* 0x000c00040c087981 */ /* 0x000162000c1e1b00 */
[----:B--2---:R-:W-:Y:S01]  /*0110*/  ISETP.NE.AND P0, PT, R11, RZ, PT ;  /* 0x000000ff0b00720c */ /* 0x004fe20003f05270 */
[----:B------:R-:W-:-:S12]  /*0120*/  BSSY B0, `(.L_x_1877) ;  /* 0x0000060000007945 */ /* 0x000fd80003800000 */
[----:B0-----:R-:W-:Y:S05]  /*0130*/  @!P0 BRA `(.L_x_1878) ;  /* 0x0000000400188947 */ /* 0x001fea0003800000 */
[----:B------:R-:W-:-:S13]  /*0140*/  ISETP.NE.AND P0, PT, R11, 0x1, PT ;  /* 0x000000010b00780c */ /* 0x000fda0003f05270 */
[----:B------:R-:W-:Y:S05]  /*0150*/  @P0 BRA `(.L_x_1879) ;  /* 0x0000000000680947 */ /* 0x000fea0003800000 */
[----:B-----5:R-:W-:Y:S02]  /*0160*/  FSETP.GTU.FTZ.AND P6, PT, |R6|, +INF , PT ;  /* 0x7f8000000600780b */ /* 0x020fe40003fdc200 */
[----:B------:R-:W-:Y:S02]  /*0170*/  FSETP.GTU.FTZ.AND P5, PT, |R7|, +INF , PT ;  /* 0x7f8000000700780b */ /* 0x000fe40003fbc200 */
[----:B------:R-:W-:Y:S02]  /*0180*/  FSETP.GTU.FTZ.AND P4, PT, |R4|, +INF , PT ;  /* 0x7f8000000400780b */ /* 0x000fe40003f9c200 */
[----:B------:R-:W-:Y:S02]  /*0190*/  FSETP.GTU.FTZ.AND P3, PT, |R5|, +INF , PT ;  /* 0x7f8000000500780b */ /* 0x000fe40003f7c200 */
[----:B------:R-:W-:Y:S02]  /*01a0*/  FSETP.GTU.FTZ.AND P2, PT, |R2|, +INF , PT ;  /* 0x7f8000000200780b */ /* 0x000fe40003f5c200 */
[----:B------:R-:W-:-:S02]  /*01b0*/  FSETP.GTU.FTZ.AND P1, PT, |R3|, +INF , PT ;  /* 0x7f8000000300780b */ /* 0x000fc40003f3c200 */
[----:B------:R-:W-:Y:S01]  /*01c0*/  FSETP.GTU.FTZ.AND P0, PT, |R8|, +INF , PT ;  /* 0x7f8000000800780b */ /* 0x000fe20003f1c200 */
[----:B------:R-:W0:Y:S08]  /*01d0*/  @!P6 LDC R11, c[0x0][0x21c] ;  /* 0x00008700ff0beb82 */ /* 0x000e300000000800 */
[----:B------:R-:W1:Y:S08]  /*01e0*/  @!P5 LDC R12, c[0x0][0x21c] ;  /* 0x00008700ff0cdb82 */ /* 0x000e700000000800 */
[----:B------:R-:W2:Y:S08]  /*01f0*/  @!P4 LDC R13, c[0x0][0x21c] ;  /* 0x00008700ff0dcb82 */ /* 0x000eb00000000800 */
[----:B------:R-:W3:Y:S01]  /*0200*/  @!P3 LDC R14, c[0x0][0x21c] ;  /* 0x00008700ff0ebb82 */ /* 0x000ee20000000800 */
[----:B0-----:R-:W-:-:S02]  /*0210*/  @!P6 FMNMX.FTZ R6, R6, R11, PT ;  /* 0x0000000b0606e209 */ /* 0x001fc40003810000 */
[----:B------:R-:W-:-:S05]  /*0220*/  FSETP.GTU.FTZ.AND P6, PT, |R9|, +INF , PT ;  /* 0x7f8000000900780b */ /* 0x000fca0003fdc200 */
[----:B------:R-:W0:Y:S01]  /*0230*/  @!P2 LDC R15, c[0x0][0x21c] ;  /* 0x00008700ff0fab82 */ /* 0x000e220000000800 */
[----:B-1----:R-:W-:-:S07]  /*0240*/  @!P5 FMNMX.FTZ R7, R7, R12, PT ;  /* 0x0000000c0707d209 */ /* 0x002fce0003810000 */
[----:B------:R-:W1:Y:S01]  /*0250*/  @!P1 LDC R16, c[0x0][0x21c] ;  /* 0x00008700ff109b82 */ /* 0x000e620000000800 */
[----:B--2---:R-:W-:-:S07]  /*0260*/  @!P4 FMNMX.FTZ R4, R4, R13, PT ;  /* 0x0000000d0404c209 */ /* 0x004fce0003810000 */
[----:B------:R-:W2:Y:S01]  /*0270*/  @!P0 LDC R17, c[0x0][0x21c] ;  /* 0x00008700ff118b82 */ /* 0x000ea20000000800 */
[----:B---3--:R-:W-:Y:S02]  /*0280*/  @!P3 FMNMX.FTZ R5, R5, R14, PT ;  /* 0x0000000e0505b209 */ /* 0x008fe40003810000 */
[----:B0-----:R-:W-:Y:S02]  /*0290*/  @!P2 FMNMX.FTZ R2, R2, R15, PT ;  /* 0x0000000f0202a209 */ /* 0x001fe40003810000 */
[----:B-1----:R-:W-:Y:S02]  /*02a0*/  @!P1 FMNMX.FTZ R3, R3, R16, PT ;  /* 0x0000001003039209 */ /* 0x002fe40003810000 */
[----:B--2---:R-:W-:Y:S01]  /*02b0*/  @!P0 FMNMX.FTZ R8, R8, R17, PT ;  /* 0x0000001108088209 */ /* 0x004fe20003810000 */
[----:B------:R-:W-:Y:S06]  /*02c0*/  @P6 BRA `(.L_x_1880) ;  /* 0x0000000400146947 */ /* 0x000fec0003800000 */
[----:B------:R-:W-:Y:S02]  /*02d0*/  ULDC UR6, c[0x0][0x21c] ;  /* 0x0000870000067ab9 */ /* 0x000fe40000000800 */
[----:B------:R-:W-:Y:S01]  /*02e0*/  FMNMX.FTZ R9, R9, UR6, PT ;  /* 0x0000000609097c09 */ /* 0x000fe2000b810000 */
[----:B------:R-:W-:Y:S06]  /*02f0*/  BRA `(.L_x_1880) ;  /* 0x0000000400087947 */ /* 0x000fec0003800000 */
.L_x_1879:
        /* <DEDUP_REMOVED lines=11> */
[----:B0-----:R-:W-:-:S07]  /*03b0*/  @!P4 FMNMX.FTZ R16, R6, R17, !PT ;  /* 0x000000110610c209 */ /* 0x001fce0007810000 */
[----:B------:R-:W0:Y:S01]  /*03c0*/  @!P5 LDC R20, c[0x0][0x220] ;  /* 0x00008800ff14db82 */ /* 0x000e220000000800 */
[----:B-1----:R-:W-:Y:S02]  /*03d0*/  @!P4 FMNMX.FTZ R6, R16, R19, PT ;  /* 0x000000131006c209 */ /* 0x002fe40003810000 */
[----:B------:R-:W-:-:S05]  /*03e0*/  FSETP.GTU.FTZ.AND P4, PT, |R9|, +INF , PT ;  /* 0x7f8000000900780b */ /* 0x000fca0003f9c200 */
[----:B------:R-:W1:Y:S01]  /*03f0*/  @!P6 LDC R23, c[0x0][0x220] ;  /* 0x00008800ff17eb82 */ /* 0x000e620000000800 */
[----:B--2---:R-:W-:-:S07]  /*0400*/  @!P5 FMNMX.FTZ R17, R7, R18, !PT ;  /* 0x000000120711d209 */ /* 0x004fce0007810000 */
[----:B------:R-:W2:Y:S01]  /*0410*/  @!P3 LDC R22, c[0x0][0x21c] ;  /* 0x00008700ff16bb82 */ /* 0x000ea20000000800 */
[----:B---3--:R-:W-:-:S07]  /*0420*/  @!P6 FMNMX.FTZ R18, R4, R21, !PT ;  /* 0x000000150412e209 */ /* 0x008fce0007810000 */
[----:B------:R-:W3:Y:S01]  /*0430*/  @!P2 LDC R25, c[0x0][0x21c] ;  /* 0x00008700ff19ab82 */ /* 0x000ee20000000800 */
[----:B0-----:R-:W-:-:S07]  /*0440*/  @!P5 FMNMX.FTZ R7, R17, R20, PT ;  /* 0x000000141107d209 */ /* 0x001fce0003810000 */
[----:B------:R-:W0:Y:S01]  /*0450*/  @!P1 LDC R24, c[0x0][0x21c] ;  /* 0x00008700ff189b82 */ /* 0x000e220000000800 */
[----:B-1----:R-:W-:-:S07]  /*0460*/  @!P6 FMNMX.FTZ R4, R18, R23, PT ;  /* 0x000000171204e209 */ /* 0x002fce0003810000 */
[----:B------:R-:W1:Y:S01]  /*0470*/  @!P0 LDC R15, c[0x0][0x21c] ;  /* 0x00008700ff0f8b82 */ /* 0x000e620000000800 */
[----:B--2---:R-:W-:-:S07]  /*0480*/  @!P3 FMNMX.FTZ R16, R5, R22, !PT ;  /* 0x000000160510b209 */ /* 0x004fce0007810000 */
[----:B------:R-:W2:Y:S01]  /*0490*/  @!P3 LDC R11, c[0x0][0x220] ;  /* 0x00008800ff0bbb82 */ /* 0x000ea20000000800 */
[----:B---3--:R-:W-:-:S07]  /*04a0*/  @!P2 FMNMX.FTZ R17, R2, R25, !PT ;  /* 0x000000190211a209 */ /* 0x008fce0007810000 */
[----:B------:R-:W3:Y:S01]  /*04b0*/  @!P2 LDC R12, c[0x0][0x220] ;  /* 0x00008800ff0cab82 */ /* 0x000ee20000000800 */
[----:B0-----:R-:W-:-:S07]  /*04c0*/  @!P1 FMNMX.FTZ R18, R3, R24, !PT ;  /* 0x0000001803129209 */ /* 0x001fce0007810000 */
[----:B------:R-:W0:Y:S01]  /*04d0*/  @!P1 LDC R13, c[0x0][0x220] ;  /* 0x00008800ff0d9b82 */ /* 0x000e220000000800 */
[----:B-1----:R-:W-:-:S07]  /*04e0*/  @!P0 FMNMX.FTZ R15, R8, R15, !PT ;  /* 0x0000000f080f8209 */ /* 0x002fce0007810000 */
[----:B------:R-:W1:Y:S01]  /*04f0*/  @!P0 LDC R14, c[0x0][0x220] ;  /* 0x00008800ff0e8b82 */ /* 0x000e620000000800 */
[----:B--2---:R-:W-:Y:S02]  /*0500*/  @!P3 FMNMX.FTZ R5, R16, R11, PT ;  /* 0x0000000b1005b209 */ /* 0x004fe40003810000 */
        /* <DEDUP_REMOVED lines=9> */
.L_x_1878:
        /* <DEDUP_REMOVED lines=9> */
[----:B------:R-:W2:Y:S01]  /*0630*/  @!P3 LDC R13, c[0x0][0x21c] ;  /* 0x00008700ff0dbb82 */ /* 0x000ea20000000800 */
[----:B0-----:R-:W-:-:S07]  /*0640*/  @!P2 FMNMX.FTZ R6, R6, R11, !PT ;  /* 0x0000000b0606a209 */ /* 0x001fce0007810000 */
[----:B------:R-:W0:Y:S01]  /*0650*/  @!P4 LDC R16, c[0x0][0x21c] ;  /* 0x00008700ff10cb82 */ /* 0x000e220000000800 */
[----:B------:R-:W-:Y:S02]  /*0660*/  FSETP.GTU.FTZ.AND P2, PT, |R5|, +INF , PT ;  /* 0x7f8000000500780b */ /* 0x000fe40003f5c200 */
[----:B-1----:R-:W-:-:S05]  /*0670*/  @!P1 FMNMX.FTZ R7, R7, R12, !PT ;  /* 0x0000000c07079209 */ /* 0x002fca0007810000 */
[----:B------:R-:W1:Y:S01]  /*0680*/  @!P0 LDC R11, c[0x0][0x21c] ;  /* 0x00008700ff0b8b82 */ /* 0x000e620000000800 */
[----:B--2---:R-:W-:-:S07]  /*0690*/  @!P3 FMNMX.FTZ R2, R2, R13, !PT ;  /* 0x0000000d0202b209 */ /* 0x004fce0007810000 */
[----:B------:R-:W2:Y:S08]  /*06a0*/  @!P2 LDC R14, c[0x0][0x21c] ;  /* 0x00008700ff0eab82 */ /* 0x000eb00000000800 */
[----:B------:R-:W3:Y:S01]  /*06b0*/  @!P5 LDC R15, c[0x0][0x21c] ;  /* 0x00008700ff0fdb82 */ /* 0x000ee20000000800 */
[----:B0-----:R-:W-:-:S07]  /*06c0*/  @!P4 FMNMX.FTZ R3, R3, R16, !PT ;  /* 0x000000100303c209 */ /* 0x001fce0007810000 */
[----:B------:R-:W0:Y:S01]  /*06d0*/  @!P6 LDC R18, c[0x0][0x21c] ;  /* 0x00008700ff12eb82 */ /* 0x000e220000000800 */
[----:B-1----:R-:W-:Y:S02]  /*06e0*/  @!P0 FMNMX.FTZ R4, R4, R11, !PT ;  /* 0x0000000b04048209 */ /* 0x002fe40007810000 */
[----:B--2---:R-:W-:Y:S02]  /*06f0*/  @!P2 FMNMX.FTZ R5, R5, R14, !PT ;  /* 0x0000000e0505a209 */ /* 0x004fe40007810000 */
[----:B---3--:R-:W-:Y:S02]  /*0700*/  @!P5 FMNMX.FTZ R8, R8, R15, !PT ;  /* 0x0000000f0808d209 */ /* 0x008fe40007810000 */
[----:B0-----:R-:W-:-:S07]  /*0710*/  @!P6 FMNMX.FTZ R9, R9, R18, !PT ;  /* 0x000000120909e209 */ /* 0x001fce0007810000 */
.L_x_1880:
[----:B------:R-:W-:Y:S05]  /*0720*/  BSYNC B0 ;  /* 0x0000000000007941 */ /* 0x000fea0003800000 */
.L_x_1877:
[----:B------:R-:W0:Y:S02]  /*0730*/  LDC.64 R12, c[0x0][0x230] ;  /* 0x00008c00ff0c7b82 */ /* 0x000e240000000a00 */
[----:B0-----:R-:W-:-:S04]  /*0740*/  IMAD.WIDE.U32 R12, R0, 0x4, R12 ;  /* 0x00000004000c7825 */ /* 0x001fc800078e000c */
[----:B------:R-:W-:-:S05]  /*0750*/  IMAD.WIDE R12, R10, 0x8, R12 ;  /* 0x000000080a0c7825 */ /* 0x000fca00078e020c */
[----:B------:R-:W-:Y:S04]  /*0760*/  STG.E.64 desc[UR4][R12.64], R6 ;  /* 0x000000060c007986 */ /* 0x000fe8000c101b04 */
[----:B------:R-:W-:Y:S04]  /*0770*/  STG.E.64 desc[UR4][R12.64+0x400], R4 ;  /* 0x000400040c007986 */ /* 0x000fe8000c101b04 */
[----:B------:R-:W-:Y:S04]  /*0780*/  STG.E.64 desc[UR4][R12.64+0x800], R2 ;  /* 0x000800020c007986 */ /* 0x000fe8000c101b04 */
[----:B------:R-:W-:Y:S01]  /*0790*/  STG.E.64 desc[UR4][R12.64+0xc00], R8 ;  /* 0x000c00080c007986 */ /* 0x000fe2000c101b04 */
[----:B------:R-:W-:Y:S05]  /*07a0*/  EXIT ;  /* 0x000000000000794d */ /* 0x000fea0003800000 */
.L_x_1876:
[----:B------:R-:W0:Y:S01]  /*07b0*/  S2R R15, SR_TID.X ;  /* 0x00000000000f7919 */ /* 0x000e220000002100 */
[----:B------:R-:W-:Y:S01]  /*07c0*/  BSSY B0, `(.L_x_1881) ;  /* 0x0000014000007945 */ /* 0x000fe20003800000 */
[----:B------:R-:W-:Y:S02]  /*07d0*/  CS2R R12, SRZ ;  /* 0x00000000000c7805 */ /* 0x000fe4000001ff00 */
        /* <DEDUP_REMOVED lines=15> */
[----:B------:R0:W5:Y:S04]  /*08d0*/  LDG.E R12, desc[UR4][R8.64] ;  /* 0x00000004080c7981 */ /* 0x000168000c1e1900 */
[----:B------:R0:W5:Y:S01]  /*08e0*/  @!P1 LDG.E R13, desc[UR4][R6.64] ;  /* 0x00000004060d9981 */ /* 0x000162000c1e1900 */
[----:B------:R-:W-:-:S07]  /*08f0*/  @!P1 VIADD R3, R3, 0x80 ;  /* 0x0000008003039836 */ /* 0x000fce0000000000 */
.L_x_1882:
[----:B------:R-:W-:Y:S05]  /*0900*/  BSYNC B0 ;  /* 0x0000000000007941 */ /* 0x000fea0003800000 */
.L_x_1881:
[----:B------:R-:W-:Y:S01]  /*0910*/  ISETP.GE.AND P1, PT, R3, R14, PT ;  /* 0x0000000e0300720c */ /* 0x000fe20003f26270 */
[----:B------:R-:W-:Y:S01]  /*0920*/  BSSY B0, `(.L_x_1883) ;  /* 0x000000d000007945 */ /* 0x000fe20003800000 */
[----:B------:R-:W-:-:S11]  /*0930*/  CS2R R10, SRZ ;  /* 0x00000000000a7805 */ /* 0x000fd6000001ff00 */
        /* <DEDUP_REMOVED lines=11> */
.L_x_1884:
[----:B------:R-:W-:Y:S05]  /*09f0*/  BSYNC B0 ;  /* 0x0000000000007941 */ /* 0x000fea0003800000 */
.L_x_1883:
        /* <DEDUP_REMOVED lines=12> */
[----:B------:R-:W-:-:S03]  /*0ac0*/  CS2R R18, SRZ ;  /* 0x0000000000127805 */ /* 0x000fc6000001ff00 */
[----:B---3--:R-:W-:Y:S01]  /*0ad0*/  @!P0 IMAD.WIDE.U32 R4, R4, 0x4, R16 ;  /* 0x0000000404048825 */ /* 0x008fe200078e0010 */
[----:B------:R-:W-:Y:S02]  /*0ae0*/  CS2R R16, SRZ ;  /* 0x0000000000107805 */ /* 0x000fe4000001ff00 */
[----:B------:R2:W5:Y:S01]  /*0af0*/  @!P5 LDG.E R19, desc[UR4][R2.64] ;  /* 0x000000040213d981 */ /* 0x000562000c1e1900 */
[----:B0-----:R-:W-:-:S03]  /*0b00*/  @!P2 IMAD.WIDE.U32 R6, R23, 0x4, R6 ;  /* 0x000000041706a825 */ /* 0x001fc600078e0006 */
[----:B------:R2:W5:Y:S04]  /*0b10*/  @!P0 LDG.E R18, desc[UR4][R4.64] ;  /* 0x0000000404128981 */ /* 0x000568000c1e1900 */
[----:B------:R2:W5:Y:S01]  /*0b20*/  @!P2 LDG.E R16, desc[UR4][R6.64] ;  /* 0x000000040610a981 */ /* 0x000562000c1e1900 */
[----:B----4-:R-:W-:-:S05]  /*0b30*/  @!P1 IMAD.WIDE.U32 R8, R21, 0x4, R8 ;  /* 0x0000000415089825 */ /* 0x010fca00078e0008 */
[----:B------:R2:W5:Y:S01]  /*0b40*/  @!P1 LDG.E R17, desc[UR4][R8.64] ;  /* 0x0000000408119981 */ /* 0x000562000c1e1900 */
[----:B-1----:R-:W-:Y:S01]  /*0b50*/  ISETP.NE.AND P0, PT, R20, RZ, PT ;  /* 0x000000ff1400720c */ /* 0x002fe20003f05270 */
[----:B------:R-:W-:-:S12]  /*0b60*/  BSSY B0, `(.L_x_1885) ;  /* 0x0000090000007945 */ /* 0x000fd80003800000 */
[----:B--2---:R-:W-:Y:S05]  /*0b70*/  @!P0 BRA `(.L_x_1886) ;  /* 0x0000000400988947 */ /* 0x004fea0003800000 */
[----:B------:R-:W-:-:S13]  /*0b80*/  ISETP.NE.AND P0, PT, R20, 0x1, PT ;  /* 0x000000011400780c */ /* 0x000fda0003f05270 */
[----:B------:R-:W-:Y:S05]  /*0b90*/  @P0 BRA `(.L_x_1887) ;  /* 0x0000000000a80947 */ /* 0x000fea0003800000 */
[C---:B------:R-:W-:Y:S01]  /*0ba0*/  VIADD R3, R15.reuse, 0x100 ;  /* 0x000001000f037836 */ /* 0x040fe20000000000 */
[----:B-----5:R-:W-:Y:S01]  /*0bb0*/  FSETP.GTU.FTZ.AND P0, PT, |R12|, +INF , PT ;  /* 0x7f8000000c00780b */ /* 0x020fe20003f1c200 */
[----:B------:R-:W-:Y:S01]  /*0bc0*/  VIADD R5, R15, 0x200 ;  /* 0x000002000f057836 */ /* 0x000fe20000000000 */
[----:B------:R-:W-:Y:S02]  /*0bd0*/  FSETP.GTU.FTZ.AND P1, PT, |R13|, +INF , PT ;  /* 0x7f8000000d00780b */ /* 0x000fe40003f3c200 */
[-C--:B------:R-:W-:Y:S01]  /*0be0*/  ISETP.GE.OR P2, PT, R3, R14.reuse, P0 ;  /* 0x0000000e0300720c */ /* 0x080fe20000746670 */
[----:B------:R-:W-:Y:S01]  /*0bf0*/  VIADD R3, R15, 0x180 ;  /* 0x000001800f037836 */ /* 0x000fe20000000000 */
[----:B------:R-:W-:Y:S02]  /*0c00*/  FSETP.GTU.FTZ.AND P0, PT, |R10|, +INF , PT ;  /* 0x7f8000000a00780b */ /* 0x000fe40003f1c200 */
[----:B------:R-:W-:Y:S02]  /*0c10*/  FSETP.GTU.FTZ.AND P3, PT, |R11|, +INF , PT ;  /* 0x7f8000000b00780b */ /* 0x000fe40003f7c200 */
[-C--:B------:R-:W-:Y:S01]  /*0c20*/  ISETP.GE.OR P1, PT, R3, R14.reuse, P1 ;  /* 0x0000000e0300720c */ /* 0x080fe20000f26670 */
[----:B------:R-:W-:Y:S01]  /*0c30*/  VIADD R3, R15, 0x80 ;  /* 0x000000800f037836 */ /* 0x000fe20000000000 */
[----:B------:R-:W-:Y:S01]  /*0c40*/  ISETP.GE.OR P0, PT, R5, R14, P0 ;  /* 0x0000000e0500720c */ /* 0x000fe20000706670 */
[----:B------:R-:W-:Y:S01]  /*0c50*/  VIADD R5, R15, 0x280 ;  /* 0x000002800f057836 */ /* 0x000fe20000000000 */
[----:B------:R-:W-:-:S02]  /*0c60*/  FSETP.GTU.FTZ.AND P6, PT, |R16|, +INF , PT ;  /* 0x7f8000001000780b */ /* 0x000fc40003fdc200 */
[-C--:B------:R-:W-:Y:S01]  /*0c70*/  ISETP.GE.AND P4, PT, R3, R14.reuse, PT ;  /* 0x0000000e0300720c */ /* 0x080fe20003f86270 */
[----:B------:R-:W0:Y:S01]  /*0c80*/  @!P2 LDC R7, c[0x0][0x21c] ;  /* 0x00008700ff07ab82 */ /* 0x000e220000000800 */
[----:B------:R-:W-:Y:S01]  /*0c90*/  ISETP.GE.OR P3, PT, R5, R14, P3 ;  /* 0x0000000e0500720c */ /* 0x000fe20001f66670 */
[----:B------:R-:W-:-:S06]  /*0ca0*/  VIADD R5, R15, 0x380 ;  /* 0x000003800f057836 */ /* 0x000fcc0000000000 */
[----:B------:R-:W1:Y:S08]  /*0cb0*/  @!P1 LDC R4, c[0x0][0x21c] ;  /* 0x00008700ff049b82 */ /* 0x000e700000000800 */
[----:B------:R-:W2:Y:S01]  /*0cc0*/  @!P0 LDC R9, c[0x0][0x21c] ;  /* 0x00008700ff098b82 */ /* 0x000ea20000000800 */
[----:B0-----:R-:W-:Y:S01]  /*0cd0*/  @!P2 FMNMX.FTZ R12, R12, R7, PT ;  /* 0x000000070c0ca209 */ /* 0x001fe20003810000 */
[----:B------:R-:W-:Y:S01]  /*0ce0*/  VIADD R7, R15, 0x300 ;  /* 0x000003000f077836 */ /* 0x000fe20000000000 */
[----:B------:R-:W-:-:S05]  /*0cf0*/  FSETP.GTU.FTZ.AND P2, PT, |R18|, +INF , PT ;  /* 0x7f8000001200780b */ /* 0x000fca0003f5c200 */
[----:B------:R-:W0:Y:S01]  /*0d00*/  @!P3 LDC R6, c[0x0][0x21c] ;  /* 0x00008700ff06bb82 */ /* 0x000e220000000800 */
[----:B------:R-:W-:Y:S02]  /*0d10*/  PLOP3.LUT P2, PT, P4, P2, PT, 0xa8, 0x0 ;  /* 0x000000000000781c */ /* 0x000fe40002745570 */
[----:B------:R-:W-:Y:S02]  /*0d20*/  FSETP.GTU.FTZ.AND P4, PT, |R19|, +INF , PT ;  /* 0x7f8000001300780b */ /* 0x000fe40003f9c200 */
[-C--:B------:R-:W-:Y:S02]  /*0d30*/  ISETP.GE.OR P6, PT, R7, R14.reuse, P6 ;  /* 0x0000000e0700720c */ /* 0x080fe400037c6670 */
[----:B------:R-:W-:Y:S02]  /*0d40*/  ISETP.GE.OR P4, PT, R15, R14, P4 ;  /* 0x0000000e0f00720c */ /* 0x000fe40002786670 */
[----:B-1----:R-:W-:Y:S02]  /*0d50*/  @!P1 FMNMX.FTZ R13, R13, R4, PT ;  /* 0x000000040d0d9209 */ /* 0x002fe40003810000 */
[----:B------:R-:W-:-:S02]  /*0d60*/  FSETP.GTU.FTZ.AND P1, PT, |R17|, +INF , PT ;  /* 0x7f8000001100780b */ /* 0x000fc40003f3c200 */
[----:B--2---:R-:W-:Y:S01]  /*0d70*/  @!P0 FMNMX.FTZ R10, R10, R9, PT ;  /* 0x000000090a0a8209 */ /* 0x004fe20003810000 */
[----:B------:R-:W1:Y:S01]  /*0d80*/  @!P2 LDC R7, c[0x0][0x21c] ;  /* 0x00008700ff07ab82 */ /* 0x000e620000000800 */
[----:B------:R-:W-:-:S07]  /*0d90*/  ISETP.GE.OR P1, PT, R5, R14, P1 ;  /* 0x0000000e0500720c */ /* 0x000fce0000f26670 */
[----:B------:R-:W2:Y:S01]  /*0da0*/  @!P6 LDC R21, c[0x0][0x21c] ;  /* 0x00008700ff15eb82 */ /* 0x000ea20000000800 */
[----:B0-----:R-:W-:-:S07]  /*0db0*/  @!P3 FMNMX.FTZ R11, R11, R6, PT ;  /* 0x000000060b0bb209 */ /* 0x001fce0003810000 */
[----:B------:R-:W0:Y:S01]  /*0dc0*/  @!P4 LDC R2, c[0x0][0x21c] ;  /* 0x00008700ff02cb82 */ /* 0x000e220000000800 */
[----:B-1----:R-:W-:Y:S02]  /*0dd0*/  @!P2 FMNMX.FTZ R18, R18, R7, PT ;  /* 0x000000071212a209 */ /* 0x002fe40003810000 */
[----:B--2---:R-:W-:Y:S02]  /*0de0*/  @!P6 FMNMX.FTZ R16, R16, R21, PT ;  /* 0x000000151010e209 */ /* 0x004fe40003810000 */
[----:B0-----:R-:W-:Y:S01]  /*0df0*/  @!P4 FMNMX.FTZ R19, R19, R2, PT ;  /* 0x000000021313c209 */ /* 0x001fe20003810000 */
[----:B------:R-:W-:Y:S06]  /*0e00*/  @P1 BRA `(.L_x_1888) ;  /* 0x0000000400941947 */ /* 0x000fec0003800000 */
[----:B------:R-:W-:Y:S02]  /*0e10*/  ULDC UR6, c[0x0][0x21c] ;  /* 0x0000870000067ab9 */ /* 0x000fe40000000800 */
[----:B------:R-:W-:Y:S01]  /*0e20*/  FMNMX.FTZ R17, R17, UR6, PT ;  /* 0x0000000611117c09 */ /* 0x000fe2000b810000 */
[----:B------:R-:W-:Y:S06]  /*0e30*/  BRA `(.L_x_1888) ;  /* 0x0000000400887947 */ /* 0x000fec0003800000 */
.L_x_1887:
[C---:B------:R-:W-:Y:S01]  /*0e40*/  VIADD R3, R15.reuse, 0x100 ;  /* 0x000001000f037836 */ /* 0x040fe20000000000 */
[----:B-----5:R-:W-:Y:S01]  /*0e50*/  FSETP.GTU.FTZ.AND P0, PT, |R12|, +INF , PT ;  /* 0x7f8000000c00780b */ /* 0x020fe20003f1c200 */
[----:B------:R-:W-:Y:S01]  /*0e60*/  VIADD R7, R15, 0x180 ;  /* 0x000001800f077836 */ /* 0x000fe20000000000 */
[----:B------:R-:W-:Y:S01]  /*0e70*/  FSETP.GTU.FTZ.AND P1, PT, |R13|, +INF , PT ;  /* 0x7f8000000d00780b */ /* 0x000fe20003f3c200 */
[----:B------:R-:W-:Y:S01]  /*0e80*/  VIADD R9, R15, 0x200 ;  /* 0x000002000f097836 */ /* 0x000fe20000000000 */
[-C--:B------:R-:W-:Y:S01]  /*0e90*/  ISETP.GE.OR P2, PT, R3, R14.reuse, P0 ;  /* 0x0000000e0300720c */ /* 0x080fe20000746670 */
[----:B------:R-:W-:Y:S01]  /*0ea0*/  VIADD R25, R15, 0x380 ;  /* 0x000003800f197836 */ /* 0x000fe20000000000 */
[----:B------:R-:W-:Y:S01]  /*0eb0*/  ISETP.GE.OR P1, PT, R7, R14, P1 ;  /* 0x0000000e0700720c */ /* 0x000fe20000f26670 */
[----:B------:R-:W-:Y:S01]  /*0ec0*/  VIADD R7, R15, 0x300 ;  /* 0x000003000f077836 */ /* 0x000fe20000000000 */
[----:B------:R-:W-:Y:S02]  /*0ed0*/  FSETP.GTU.FTZ.AND P0, PT, |R10|, +INF , PT ;  /* 0x7f8000000a00780b */ /* 0x000fe40003f1c200 */
[----:B------:R-:W-:-:S02]  /*0ee0*/  FSETP.GTU.FTZ.AND P3, PT, |R11|, +INF , PT ;  /* 0x7f8000000b00780b */ /* 0x000fc40003f7c200 */
[----:B------:R-:W-:Y:S02]  /*0ef0*/  ISETP.GE.OR P0, PT, R9, R14, P0 ;  /* 0x0000000e0900720c */ /* 0x000fe40000706670 */
[----:B------:R-:W-:-:S03]  /*0f00*/  FSETP.GTU.FTZ.AND P6, PT, |R16|, +INF , PT ;  /* 0x7f8000001000780b */ /* 0x000fc60003fdc200 */
[----:B------:R-:W0:Y:S01]  /*0f10*/  @!P2 LDC R3, c[0x0][0x21c] ;  /* 0x00008700ff03ab82 */ /* 0x000e220000000800 */
[----:B------:R-:W-:-:S07]  /*0f20*/  ISETP.GE.OR P6, PT, R7, R14, P6 ;  /* 0x0000000e0700720c */ /* 0x000fce00037c6670 */
[----:B------:R-:W1:Y:S08]  /*0f30*/  @!P2 LDC R5, c[0x0][0x220] ;  /* 0x00008800ff05ab82 */ /* 0x000e700000000800 */
[----:B------:R-:W2:Y:S01]  /*0f40*/  @!P1 LDC R20, c[0x0][0x21c] ;  /* 0x00008700ff149b82 */ /* 0x000ea20000000800 */
[----:B0-----:R-:W-:Y:S01]  /*0f50*/  @!P2 FMNMX.FTZ R2, R12, R3, !PT ;  /* 0x000000030c02a209 */ /* 0x001fe20007810000 */
[----:B------:R-:W-:-:S06]  /*0f60*/  VIADD R3, R15, 0x80 ;  /* 0x000000800f037836 */ /* 0x000fcc0000000000 */
[----:B------:R-:W0:Y:S01]  /*0f70*/  @!P1 LDC R22, c[0x0][0x220] ;  /* 0x00008800ff169b82 */ /* 0x000e220000000800 */
[----:B------:R-:W-:Y:S02]  /*0f80*/  ISETP.GE.AND P4, PT, R3, R14, PT ;  /* 0x0000000e0300720c */ /* 0x000fe40003f86270 */
[----:B-1----:R-:W-:Y:S01]  /*0f90*/  @!P2 FMNMX.FTZ R12, R2, R5, PT ;  /* 0x00000005020ca209 */ /* 0x002fe20003810000 */
[----:B------:R-:W-:Y:S01]  /*0fa0*/  VIADD R5, R15, 0x280 ;  /* 0x000002800f057836 */ /* 0x000fe20000000000 */
[----:B------:R-:W-:-:S03]  /*0fb0*/  FSETP.GTU.FTZ.AND P2, PT, |R18|, +INF , PT ;  /* 0x7f8000001200780b */ /* 0x000fc60003f5c200 */
[----:B------:R-:W1:Y:S01]  /*0fc0*/  @!P0 LDC R9, c[0x0][0x21c] ;  /* 0x00008700ff098b82 */ /* 0x000e620000000800 */
[----:B------:R-:W-:Y:S02]  /*0fd0*/  PLOP3.LUT P2, PT, P4, P2, PT, 0xa8, 0x0 ;  /* 0x000000000000781c */ /* 0x000fe40002745570 */
[----:B------:R-:W-:Y:S02]  /*0fe0*/  FSETP.GTU.FTZ.AND P4, PT, |R19|, +INF , PT ;  /* 0x7f8000001300780b */ /* 0x000fe40003f9c200 */
[----:B------:R-:W-:-:S03]  /*0ff0*/  ISETP.GE.OR P3, PT, R5, R14, P3 ;  /* 0x0000000e0500720c */ /* 0x000fc60001f66670 */
[----:B------:R-:W3:Y:S01]  /*1000*/  @!P0 LDC R24, c[0x0][0x220] ;  /* 0x00008800ff188b82 */ /* 0x000ee20000000800 */
[----:B------:R-:W-:Y:S02]  /*1010*/  ISETP.GE.OR P4, PT, R15, R14, P4 ;  /* 0x0000000e0f00720c */ /* 0x000fe40002786670 */
[----:B--2---:R-:W-:-:S04]  /*1020*/  @!P1 FMNMX.FTZ R7, R13, R20, !PT ;  /* 0x000000140d079209 */ /* 0x004fc80007810000 */
[----:B0-----:R-:W-:Y:S01]  /*1030*/  @!P1 FMNMX.FTZ R13, R7, R22, PT ;  /* 0x00000016070d9209 */ /* 0x001fe20003810000 */
[----:B------:R-:W0:Y:S01]  /*1040*/  @!P6 LDC R21, c[0x0][0x21c] ;  /* 0x00008700ff15eb82 */ /* 0x000e220000000800 */
[----:B------:R-:W-:-:S04]  /*1050*/  FSETP.GTU.FTZ.AND P1, PT, |R17|, +INF , PT ;  /* 0x7f8000001100780b */ /* 0x000fc80003f3c200 */
[----:B------:R-:W-:-:S03]  /*1060*/  ISETP.GE.OR P1, PT, R25, R14, P1 ;  /* 0x0000000e1900720c */ /* 0x000fc60000f26670 */
[----:B------:R-:W2:Y:S01]  /*1070*/  @!P3 LDC R26, c[0x0][0x21c] ;  /* 0x00008700ff1abb82 */ /* 0x000ea20000000800 */
[----:B-1----:R-:W-:-:S07]  /*1080*/  @!P0 FMNMX.FTZ R7, R10, R9, !PT ;  /* 0x000000090a078209 */ /* 0x002fce0007810000 */
[----:B------:R-:W1:Y:S01]  /*1090*/  @!P2 LDC R23, c[0x0][0x21c] ;  /* 0x00008700ff17ab82 */ /* 0x000e620000000800 */
[----:B---3--:R-:W-:-:S07]  /*10a0*/  @!P0 FMNMX.FTZ R10, R7, R24, PT ;  /* 0x00000018070a8209 */ /* 0x008fce0003810000 */
[----:B------:R-:W3:Y:S01]  /*10b0*/  @!P4 LDC R8, c[0x0][0x21c] ;  /* 0x00008700ff08cb82 */ /* 0x000ee20000000800 */
[----:B0-----:R-:W-:-:S07]  /*10c0*/  @!P6 FMNMX.FTZ R21, R16, R21, !PT ;  /* 0x000000151015e209 */ /* 0x001fce0007810000 */
[----:B------:R-:W0:Y:S01]  /*10d0*/  @!P3 LDC R2, c[0x0][0x220] ;  /* 0x00008800ff02bb82 */ /* 0x000e220000000800 */
[----:B--2---:R-:W-:-:S07]  /*10e0*/  @!P3 FMNMX.FTZ R9, R11, R26, !PT ;  /* 0x0000001a0b09b209 */ /* 0x004fce0007810000 */
[----:B------:R-:W2:Y:S01]  /*10f0*/  @!P6 LDC R4, c[0x0][0x220] ;  /* 0x00008800ff04eb82 */ /* 0x000ea20000000800 */
[----:B-1----:R-:W-:-:S07]  /*1100*/  @!P2 FMNMX.FTZ R20, R18, R23, !PT ;  /* 0x000000171214a209 */ /* 0x002fce0007810000 */
[----:B------:R-:W1:Y:S01]  /*1110*/  @!P2 LDC R5, c[0x0][0x220] ;  /* 0x00008800ff05ab82 */ /* 0x000e620000000800 */
[----:B---3--:R-:W-:-:S07]  /*1120*/  @!P4 FMNMX.FTZ R7, R19, R8, !PT ;  /* 0x000000081307c209 */ /* 0x008fce0007810000 */
[----:B------:R-:W3:Y:S01]  /*1130*/  @!P4 LDC R6, c[0x0][0x220] ;  /* 0x00008800ff06cb82 */ /* 0x000ee20000000800 */
[----:B0-----:R-:W-:Y:S02]  /*1140*/  @!P3 FMNMX.FTZ R11, R9, R2, PT ;  /* 0x00000002090bb209 */ /* 0x001fe40003810000 */
[----:B--2---:R-:W-:Y:S02]  /*1150*/  @!P6 FMNMX.FTZ R16, R21, R4, PT ;  /* 0x000000041510e209 */ /* 0x004fe40003810000 */
[----:B-1----:R-:W-:Y:S02]  /*1160*/  @!P2 FMNMX.FTZ R18, R20, R5, PT ;  /* 0x000000051412a209 */ /* 0x002fe40003810000 */
[----:B---3--:R-:W-:Y:S01]  /*1170*/  @!P4 FMNMX.FTZ R19, R7, R6, PT ;  /* 0x000000060713c209 */ /* 0x008fe20003810000 */
[----:B------:R-:W-:Y:S06]  /*1180*/  @P1 BRA `(.L_x_1888) ;  /* 0x0000000000b41947 */ /* 0x000fec0003800000 */
[----:B------:R-:W-:Y:S02]  /*1190*/  ULDC UR6, c[0x0][0x21c] ;  /* 0x0000870000067ab9 */ /* 0x000fe40000000800 */
[----:B------:R-:W-:Y:S01]  /*11a0*/  FMNMX.FTZ R17, R17, UR6, !PT ;  /* 0x0000000611117c09 */ /* 0x000fe2000f810000 */
[----:B------:R-:W-:-:S03]  /*11b0*/  ULDC UR6, c[0x0][0x220] ;  /* 0x0000880000067ab9 */ /* 0x000fc60000000800 */
[----:B------:R-:W-:Y:S01]  /*11c0*/  FMNMX.FTZ R17, R17, UR6, PT ;  /* 0x0000000611117c09 */ /* 0x000fe2000b810000 */
[----:B------:R-:W-:Y:S06]  /*11d0*/  BRA `(.L_x_1888) ;  /* 0x0000000000a07947 */ /* 0x000fec0003800000 */
.L_x_1886:
[C---:B------:R-:W-:Y:S01]  /*11e0*/  VIADD R3, R15.reuse, 0x100 ;  /* 0x000001000f037836 */ /* 0x040fe20000000000 */
[----:B-----5:R-:W-:Y:S01]  /*11f0*/  FSETP.GTU.FTZ.AND P1, PT, |R12|, +INF , PT ;  /* 0x7f8000000c00780b */ /* 0x020fe20003f3c200 */
[----:B------:R-:W-:Y:S01]  /*1200*/  VIADD R5, R15, 0x180 ;  /* 0x000001800f057836 */ /* 0x000fe20000000000 */
[----:B------:R-:W-:Y:S01]  /*1210*/  FSETP.GTU.FTZ.AND P0, PT, |R13|, +INF , PT ;  /* 0x7f8000000d00780b */ /* 0x000fe20003f1c200 */
[----:B------:R-:W-:Y:S01]  /*1220*/  VIADD R7, R15, 0x280 ;  /* 0x000002800f077836 */ /* 0x000fe20000000000 */
[-C--:B------:R-:W-:Y:S02]  /*1230*/  ISETP.GE.OR P1, PT, R3, R14.reuse, P1 ;  /* 0x0000000e0300720c */ /* 0x080fe40000f26670 */
[----:B------:R-:W-:Y:S01]  /*1240*/  ISETP.GE.OR P2, PT, R5, R14, P0 ;  /* 0x0000000e0500720c */ /* 0x000fe20000746670 */
[----:B------:R-:W-:Y:S01]  /*1250*/  VIADD R5, R15, 0x200 ;  /* 0x000002000f057836 */ /* 0x000fe20000000000 */
[----:B------:R-:W-:Y:S02]  /*1260*/  FSETP.GTU.FTZ.AND P0, PT, |R10|, +INF , PT ;  /* 0x7f8000000a00780b */ /* 0x000fe40003f1c200 */
[----:B------:R-:W-:-:S02]  /*1270*/  FSETP.GTU.FTZ.AND P3, PT, |R11|, +INF , PT ;  /* 0x7f8000000b00780b */ /* 0x000fc40003f7c200 */
[----:B------:R-:W-:Y:S02]  /*1280*/  FSETP.GTU.FTZ.AND P4, PT, |R18|, +INF , PT ;  /* 0x7f8000001200780b */ /* 0x000fe40003f9c200 */
[-C--:B------:R-:W-:Y:S01]  /*1290*/  ISETP.GE.OR P0, PT, R5, R14.reuse, P0 ;  /* 0x0000000e0500720c */ /* 0x080fe20000706670 */
[----:B------:R-:W-:Y:S01]  /*12a0*/  VIADD R5, R15, 0x300 ;  /* 0x000003000f057836 */ /* 0x000fe20000000000 */
[----:B------:R-:W-:Y:S01]  /*12b0*/  ISETP.GE.OR P3, PT, R7, R14, P3 ;  /* 0x0000000e0700720c */ /* 0x000fe20001f66670 */
[----:B------:R-:W0:Y:S01]  /*12c0*/  @!P1 LDC R3, c[0x0][0x21c] ;  /* 0x00008700ff039b82 */ /* 0x000e220000000800 */
[----:B------:R-:W-:Y:S01]  /*12d0*/  VIADD R7, R15, 0x380 ;  /* 0x000003800f077836 */ /* 0x000fe20000000000 */
[----:B------:R-:W-:-:S04]  /*12e0*/  FSETP.GTU.FTZ.AND P6, PT, |R17|, +INF , PT ;  /* 0x7f8000001100780b */ /* 0x000fc80003fdc200 */
[----:B------:R-:W-:Y:S02]  /*12f0*/  ISETP.GE.OR P6, PT, R7, R14, P6 ;  /* 0x0000000e0700720c */ /* 0x000fe400037c6670 */
[----:B------:R-:W1:Y:S08]  /*1300*/  @!P2 LDC R2, c[0x0][0x21c] ;  /* 0x00008700ff02ab82 */ /* 0x000e700000000800 */
[----:B------:R-:W2:Y:S01]  /*1310*/  @!P0 LDC R7, c[0x0][0x21c] ;  /* 0x00008700ff078b82 */ /* 0x000ea20000000800 */
[----:B0-----:R-:W-:Y:S01]  /*1320*/  @!P1 FMNMX.FTZ R12, R12, R3, !PT ;  /* 0x000000030c0c9209 */ /* 0x001fe20007810000 */
[----:B------:R-:W-:-:S06]  /*1330*/  VIADD R3, R15, 0x80 ;  /* 0x000000800f037836 */ /* 0x000fcc0000000000 */
[----:B------:R-:W0:Y:S01]  /*1340*/  @!P3 LDC R4, c[0x0][0x21c] ;  /* 0x00008700ff04bb82 */ /* 0x000e220000000800 */
[----:B------:R-:W-:Y:S02]  /*1350*/  ISETP.GE.AND P1, PT, R3, R14, PT ;  /* 0x0000000e0300720c */ /* 0x000fe40003f26270 */
[----:B-1----:R-:W-:Y:S02]  /*1360*/  @!P2 FMNMX.FTZ R13, R13, R2, !PT ;  /* 0x000000020d0da209 */ /* 0x002fe40007810000 */
[----:B------:R-:W-:-:S03]  /*1370*/  PLOP3.LUT P1, PT, P1, P4, PT, 0xa8, 0x0 ;  /* 0x000000000000781c */ /* 0x000fc60000f29570 */
[----:B------:R-:W1:Y:S01]  /*1380*/  @!P6 LDC R6, c[0x0][0x21c] ;  /* 0x00008700ff06eb82 */ /* 0x000e620000000800 */
[----:B------:R-:W-:Y:S02]  /*1390*/  FSETP.GTU.FTZ.AND P2, PT, |R16|, +INF , PT ;  /* 0x7f8000001000780b */ /* 0x000fe40003f5c200 */
[----:B------:R-:W-:Y:S02]  /*13a0*/  FSETP.GTU.FTZ.AND P4, PT, |R19|, +INF , PT ;  /* 0x7f8000001300780b */ /* 0x000fe40003f9c200 */
[-C--:B------:R-:W-:Y:S02]  /*13b0*/  ISETP.GE.OR P2, PT, R5, R14.reuse, P2 ;  /* 0x0000000e0500720c */ /* 0x080fe40001746670 */
[----:B------:R-:W-:Y:S02]  /*13c0*/  ISETP.GE.OR P4, PT, R15, R14, P4 ;  /* 0x0000000e0f00720c */ /* 0x000fe40002786670 */
[----:B--2---:R-:W-:Y:S01]  /*13d0*/  @!P0 FMNMX.FTZ R10, R10, R7, !PT ;  /* 0x000000070a0a8209 */ /* 0x004fe20007810000 */
[----:B------:R-:W2:Y:S01]  /*13e0*/  @!P1 LDC R5, c[0x0][0x21c] ;  /* 0x00008700ff059b82 */ /* 0x000ea20000000800 */
[----:B0-----:R-:W-:-:S07]  /*13f0*/  @!P3 FMNMX.FTZ R11, R11, R4, !PT ;  /* 0x000000040b0bb209 */ /* 0x001fce0007810000 */
[----:B------:R-:W0:Y:S01]  /*1400*/  @!P2 LDC R9, c[0x0][0x21c] ;  /* 0x00008700ff09ab82 */ /* 0x000e220000000800 */
[----:B-1----:R-:W-:-:S07]  /*1410*/  @!P6 FMNMX.FTZ R17, R17, R6, !PT ;  /* 0x000000061111e209 */ /* 0x002fce0007810000 */
[----:B------:R-:W1:Y:S01]  /*1420*/  @!P4 LDC R2, c[0x0][0x21c] ;  /* 0x00008700ff02cb82 */ /* 0x000e620000000800 */
[----:B--2---:R-:W-:Y:S02]  /*1430*/  @!P1 FMNMX.FTZ R18, R18, R5, !PT ;  /* 0x0000000512129209 */ /* 0x004fe40007810000 */
[----:B0-----:R-:W-:Y:S02]  /*1440*/  @!P2 FMNMX.FTZ R16, R16, R9, !PT ;  /* 0x000000091010a209 */ /* 0x001fe40007810000 */
[----:B-1----:R-:W-:-:S07]  /*1450*/  @!P4 FMNMX.FTZ R19, R19, R2, !PT ;  /* 0x000000021313c209 */ /* 0x002fce0007810000 */
.L_x_1888:
[----:B------:R-:W-:Y:S05]  /*1460*/  BSYNC B0 ;  /* 0x0000000000007941 */ /* 0x000fea0003800000 */
.L_x_1885:
[----:B------:R-:W0:Y:S01]  /*1470*/  @!P5 LDC.64 R4, c[0x0][0x230] ;  /* 0x00008c00ff04db82 */ /* 0x000e220000000a00 */
[----:B------:R-:W-:Y:S01]  /*1480*/  @!P5 IMAD.IADD R7, R0, 0x1, R15 ;  /* 0x000000010007d824 */ /* 0x000fe200078e020f */
[----:B------:R-:W-:Y:S01]  /*1490*/  BSSY B0, `(.L_x_1889) ;  /* 0x0000030000007945 */ /* 0x000fe20003800000 */
[----:B------:R-:W-:-:S03]  /*14a0*/  @!P5 IMAD.MOV.U32 R15, RZ, RZ, R3 ;  /* 0x000000ffff0fd224 */ /* 0x000fc600078e0003 */
[----:B------:R-:W-:Y:S02]  /*14b0*/  BSSY B1, `(.L_x_1890) ;  /* 0x0000027000017945 */ /* 0x000fe40003800000 */
[----:B------:R-:W-:Y:S01]  /*14c0*/  ISETP.GE.AND P0, PT, R15, R14, PT ;  /* 0x0000000e0f00720c */ /* 0x000fe20003f06270 */
[----:B0-----:R-:W-:-:S05]  /*14d0*/  @!P5 IMAD.WIDE.U32 R4, R7, 0x4, R4 ;  /* 0x000000040704d825 */ /* 0x001fca00078e0004 */
[----:B------:R0:W-:Y:S07]  /*14e0*/  @!P5 STG.E desc[UR4][R4.64], R19 ;  /* 0x000000130400d986 */ /* 0x0001ee000c101904 */
[----:B------:R-:W-:Y:S05]  /*14f0*/  @P0 BRA `(.L_x_1891) ;  /* 0x0000000000300947 */ /* 0x000fea0003800000 */
[----:B------:R-:W1:Y:S01]  /*1500*/  LDC.64 R2, c[0x0][0x230] ;  /* 0x00008c00ff027b82 */ /* 0x000e620000000a00 */
[----:B0-----:R-:W-:Y:S02]  /*1510*/  IMAD.IADD R5, R0, 0x1, R15 ;  /* 0x0000000100057824 */ /* 0x001fe400078e020f */
[----:B------:R-:W-:-:S05]  /*1520*/  VIADD R15, R15, 0x80 ;  /* 0x000000800f0f7836 */ /* 0x000fca0000000000 */
[----:B------:R-:W-:Y:S01]  /*1530*/  ISETP.GE.AND P0, PT, R15, R14, PT ;  /* 0x0000000e0f00720c */ /* 0x000fe20003f06270 */
[----:B-1----:R-:W-:-:S05]  /*1540*/  IMAD.WIDE.U32 R2, R5, 0x4, R2 ;  /* 0x0000000405027825 */ /* 0x002fca00078e0002 */
[----:B------:R0:W-:Y:S07]  /*1550*/  STG.E desc[UR4][R2.64], R18 ;  /* 0x0000001202007986 */ /* 0x0001ee000c101904 */
[----:B------:R-:W-:Y:S05]  /*1560*/  @P0 BRA `(.L_x_1892) ;  /* 0x0000000000300947 */ /* 0x000fea0003800000 */
[----:B0-----:R-:W0:Y:S01]  /*1570*/  LDC.64 R2, c[0x0][0x230] ;  /* 0x00008c00ff027b82 */ /* 0x001e220000000a00 */
[----:B------:R-:W-:Y:S02]  /*1580*/  IMAD.IADD R5, R0, 0x1, R15 ;  /* 0x0000000100057824 */ /* 0x000fe400078e020f */
[----:B------:R-:W-:Y:S02]  /*1590*/  VIADD R15, R15, 0x80 ;  /* 0x000000800f0f7836 */ /* 0x000fe40000000000 */
[----:B0-----:R-:W-:-:S05]  /*15a0*/  IMAD.WIDE.U32 R2, R5, 0x4, R2 ;  /* 0x0000000405027825 */ /* 0x001fca00078e0002 */
[----:B------:R1:W-:Y:S02]  /*15b0*/  STG.E desc[UR4][R2.64], R12 ;  /* 0x0000000c02007986 */ /* 0x0003e4000c101904 */
.L_x_1891:
[----:B------:R-:W-:-:S13]  /*15c0*/  ISETP.GE.AND P0, PT, R15, R14, PT ;  /* 0x0000000e0f00720c */ /* 0x000fda0003f06270 */
[----:B------:R-:W-:Y:S05]  /*15d0*/  @P0 BRA `(.L_x_1893) ;  /* 0x0000000000300947 */ /* 0x000fea0003800000 */
[----:B-1----:R-:W1:Y:S01]  /*15e0*/  LDC.64 R2, c[0x0][0x230] ;  /* 0x00008c00ff027b82 */ /* 0x002e620000000a00 */
[----:B0-----:R-:W-:Y:S02]  /*15f0*/  IMAD.IADD R5, R0, 0x1, R15 ;  /* 0x0000000100057824 */ /* 0x001fe400078e020f */
[----:B------:R-:W-:Y:S02]  /*1600*/  VIADD R15, R15, 0x80 ;  /* 0x000000800f0f7836 */ /* 0x000fe40000000000 */
[----:B-1----:R-:W-:-:S05]  /*1610*/  IMAD.WIDE.U32 R2, R5, 0x4, R2 ;  /* 0x0000000405027825 */ /* 0x002fca00078e0002 */
[----:B------:R1:W-:Y:S02]  /*1620*/  STG.E desc[UR4][R2.64], R13 ;  /* 0x0000000d02007986 */ /* 0x0003e4000c101904 */
.L_x_1892:
[----:B------:R-:W-:-:S13]  /*1630*/  ISETP.GE.AND P0, PT, R15, R14, PT ;  /* 0x0000000e0f00720c */ /* 0x000fda0003f06270 */
[----:B------:R-:W-:Y:S05]  /*1640*/  @P0 BRA `(.L_x_1894) ;  /* 0x0000000000340947 */ /* 0x000fea0003800000 */
[----:B01----:R-:W0:Y:S01]  /*1650*/  LDC.64 R2, c[0x0][0x230] ;  /* 0x00008c00ff027b82 */ /* 0x003e220000000a00 */
[----:B------:R-:W-:Y:S02]  /*1660*/  IMAD.IADD R5, R0, 0x1, R15 ;  /* 0x0000000100057824 */ /* 0x000fe400078e020f */
[----:B------:R-:W-:Y:S02]  /*1670*/  VIADD R15, R15, 0x80 ;  /* 0x000000800f0f7836 */ /* 0x000fe40000000000 */
[----:B0-----:R-:W-:-:S05]  /*1680*/  IMAD.WIDE.U32 R2, R5, 0x4, R2 ;  /* 0x0000000405027825 */ /* 0x001fca00078e0002 */
[----:B------:R2:W-:Y:S02]  /*1690*/  STG.E desc[UR4][R2.64], R10 ;  /* 0x0000000a02007986 */ /* 0x0005e4000c101904 */
.L_x_1893:
[----:B------:R-:W-:-:S13]  /*16a0*/  ISETP.GE.AND P0, PT, R15, R14, PT ;  /* 0x0000000e0f00720c */ /* 0x000fda0003f06270 */
[----:B------:R-:W-:Y:S05]  /*16b0*/  @P0 BREAK B1 ;  /* 0x0000000000010942 */ /* 0x000fea0003800000 */
[----:B------:R-:W-:Y:S05]  /*16c0*/  @P0 BRA `(.L_x_1895) ;  /* 0x0000000000300947 */ /* 0x000fea0003800000 */
[----:B-12---:R-:W1:Y:S01]  /*16d0*/  LDC.64 R2, c[0x0][0x230] ;  /* 0x00008c00ff027b82 */ /* 0x006e620000000a00 */
[----:B0-----:R-:W-:Y:S02]  /*16e0*/  IMAD.IADD R5, R0, 0x1, R15 ;  /* 0x0000000100057824 */ /* 0x001fe400078e020f */
[----:B------:R-:W-:Y:S02]  /*16f0*/  VIADD R15, R15, 0x80 ;  /* 0x000000800f0f7836 */ /* 0x000fe40000000000 */
[----:B-1----:R-:W-:-:S05]  /*1700*/  IMAD.WIDE.U32 R2, R5, 0x4, R2 ;  /* 0x0000000405027825 */ /* 0x002fca00078e0002 */
[----:B------:R2:W-:Y:S02]  /*1710*/  STG.E desc[UR4][R2.64], R11 ;  /* 0x0000000b02007986 */ /* 0x0005e4000c101904 */
.L_x_1894:
[----:B------:R-:W-:Y:S05]  /*1720*/  BSYNC B1 ;  /* 0x0000000000017941 */ /* 0x000fea0003800000 */
.L_x_1890:
[----:B------:R-:W-:-:S13]  /*1730*/  ISETP.GE.AND P0, PT, R15, R14, PT ;  /* 0x0000000e0f00720c */ /* 0x000fda0003f06270 */
[----:B012---:R-:W0:Y:S01]  /*1740*/  @!P0 LDC.64 R2, c[0x0][0x230] ;  /* 0x00008c00ff028b82 */ /* 0x007e220000000a00 */
[----:B------:R-:W-:Y:S02]  /*1750*/  @!P0 IMAD.IADD R5, R0, 0x1, R15 ;  /* 0x0000000100058824 */ /* 0x000fe400078e020f */
[----:B------:R-:W-:Y:S02]  /*1760*/  @!P0 VIADD R15, R15, 0x80 ;  /* 0x000000800f0f8836 */ /* 0x000fe40000000000 */
[----:B0-----:R-:W-:-:S05]  /*1770*/  @!P0 IMAD.WIDE.U32 R2, R5, 0x4, R2 ;  /* 0x0000000405028825 */ /* 0x001fca00078e0002 */
[----:B------:R3:W-:Y:S02]  /*1780*/  @!P0 STG.E desc[UR4][R2.64], R16 ;  /* 0x0000001002008986 */ /* 0x0007e4000c101904 */
.L_x_1895:
[----:B------:R-:W-:Y:S05]  /*1790*/  BSYNC B0 ;  /* 0x0000000000007941 */ /* 0x000fea0003800000 */
.L_x_1889:
[----:B------:R-:W-:Y:S05]  /*17a0*/  WARPSYNC.ALL ;  /* 0x0000000000007948 */ /* 0x000fea0003800000 */
[----:B------:R-:W-:-:S13]  /*17b0*/  ISETP.GE.AND P0, PT, R15, R14, PT ;  /* 0x0000000e0f00720c */ /* 0x000fda0003f06270 */
[----:B------:R-:W-:Y:S05]  /*17c0*/  @P0 EXIT ;  /* 0x000000000000094d */ /* 0x000fea0003800000 */
[----:B-123--:R-:W1:Y:S01]  /*17d0*/  LDC.64 R2, c[0x0][0x230] ;  /* 0x00008c00ff027b82 */ /* 0x00ee620000000a00 */
[----:B------:R-:W-:-:S04]  /*17e0*/  IMAD.IADD R15, R0, 0x1, R15 ;  /* 0x00000001000f7824 */ /* 0x000fc800078e020f */
[----:B-1----:R-:W-:-:S05]  /*17f0*/  IMAD.WIDE.U32 R2, R15, 0x4, R2 ;  /* 0x000000040f027825 */ /* 0x002fca00078e0002 */
[----:B------:R-:W-:Y:S01]  /*1800*/  STG.E desc[UR4][R2.64], R17 ;  /* 0x0000001102007986 */ /* 0x000fe2000c101904 */
[----:B------:R-:W-:Y:S05]  /*1810*/  EXIT ;  /* 0x000000000000794d */ /* 0x000fea0003800000 */
.L_x_1896:
        /* <DEDUP_REMOVED lines=14> */
.L_x_44393:


//--------------------- .text._ZN2at6native29vectorized_elementwise_kernelILi4EZZZNS0_49_GLOBAL__N__657f93f7_16_TensorCompare_cu_71e06f4e19launch_clamp_scalarERNS_18TensorIteratorBaseEN3c106ScalarES6_NS0_6detail11ClampLimitsEENKUlvE_clEvENKUlvE5_clEvEUlfE_St5arrayIPcLm2EEEEviT0_T1_ --------------------------
	.section	.text._ZN2at6native29vectorized_elementwise_kernelILi4EZZZNS0_49_GLOBAL__N__657f93f7_16_TensorCompare_cu_71e06f4e19launch_clamp_scalarERNS_18TensorIteratorBaseEN3c106ScalarES6_NS0_6detail11ClampLimitsEENKUlvE_clEvENKUlvE5_clEvEUlfE_St5arrayIPcLm2EEEEviT0_T1_,"ax",@progbits
	.align	128
        .global         _ZN2at6native29vectorized_elementwise_kernelILi4EZZZNS0_49_GLOBAL__N__657f93f7_16_TensorCompare_cu_71e06f4e19launch_clamp_scalarERNS_18TensorIteratorBaseEN3c106ScalarES6_NS0_6detail11ClampLimitsEENKUlvE_clEvENKUlvE5_clEvEUlfE_St5arrayIPcLm2EEEEviT0_T1_
        .type           _ZN2at6native29vectorized_elementwise_kernelILi4EZZZNS0_49_GLOBAL__N__657f93f7_16_TensorCompare_cu_71e06f4e19launch_clamp_scalarERNS_18TensorIteratorBaseEN3c106ScalarES6_NS0_6detail11ClampLimitsEENKUlvE_clEvENKUlvE5_clEvEUlfE_St5arrayIPcLm2EEEEviT0_T1_,@function
        .size           _ZN2at6native29vectorized_elementwise_kernelILi4EZZZNS0_49_GLOBAL__N__657f93f7_16_TensorCompare_cu_71e06f4e19launch_clamp_scalarERNS_18TensorIteratorBaseEN3c106ScalarES6_NS0_6detail11ClampLimitsEENKUlvE_clEvENKUlvE5_clEvEUlfE_St5arrayIPcLm2EEEEviT0_T1_,(.L_x_44394 - _ZN2at6native29vectorized_elementwise_kernelILi4EZZZNS0_49_GLOBAL__N__657f93f7_16_TensorCompare_cu_71e06f4e19launch_clamp_scalarERNS_18TensorIteratorBaseEN3c106ScalarES6_NS0_6detail11ClampLimitsEENKUlvE_clEvENKUlvE5_clEvEUlfE_St5arrayIPcLm2EEEEviT0_T1_)
        .other          _ZN2at6native29vectorized_elementwise_kernelILi4EZZZNS0_49_GLOBAL__N__657f93f7_16_TensorCompare_cu_71e06f4e19launch_clamp_scalarERNS_18TensorIteratorBaseEN3c106ScalarES6_NS0_6detail11ClampLimitsEENKUlvE_clEvENKUlvE5_clEvEUlfE_St5arrayIPcLm2EEEEviT0_T1_,@"STO_CUDA_ENTRY STV_DEFAULT"
_ZN2at6native29vectorized_elementwise_kernelILi4EZZZNS0_49_GLOBAL__N__657f93f7_16_TensorCompare_cu_71e06f4e19launch_clamp_scalarERNS_18TensorIteratorBaseEN3c106ScalarES6_NS0_6detail11ClampLimitsEENKUlvE_clEvENKUlvE5_clEvEUlfE_St5arrayIPcLm2EEEEviT0_T1_:
.text._ZN2at6native29vectorized_elementwise_kernelILi4EZZZNS0_49_GLOBAL__N__657f93f7_16_TensorCompare_cu_71e06f4e19launch_clamp_scalarERNS_18TensorIteratorBaseEN3c106ScalarES6_NS0_6detail11ClampLimitsEENKUlvE_clEvENKUlvE5_clEvEUlfE_St5arrayIPcLm2EEEEviT0_T1_:
        /* <DEDUP_REMOVED lines=13> */
[----:B------:R0:W5:Y:S04]  /*00d0*/  LDG.E.128 R4, desc[UR4][R12.64] ;  /* 0x000000040c047981 */ /* 0x000168000c1e1d00 */
[----:B------:R0:W5:Y:S01]  /*00e0*/  LDG.E.128 R8, desc[UR4][R12.64+0x800] ;  /* 0x000800040c087981 */ /* 0x000162000c1e1d00 */
        /* <DEDUP_REMOVED lines=31> */
.L_x_1900:
        /* <DEDUP_REMOVED lines=42> */
.L_x_1899:
        /* <DEDUP_REMOVED lines=24> */
.L_x_1901:
[----:B------:R-:W-:Y:S05]  /*0700*/  BSYNC B0 ;  /* 0x0000000000007941 */ /* 0x000fea0003800000 */
.L_x_1898:
[----:B------:R-:W0:Y:S02]  /*0710*/  LDC.64 R12, c[0x0][0x230] ;  /* 0x00008c00ff0c7b82 */ /* 0x000e240000000a00 */
[----:B0-----:R-:W-:-:S04]  /*0720*/  IMAD.WIDE.U32 R12, R0, 0x4, R12 ;  /* 0x00000004000c7825 */ /* 0x001fc800078e000c */
[----:B------:R-:W-:-:S05]  /*0730*/  IMAD.WIDE R12, R2, 0x10, R12 ;  /* 0x00000010020c7825 */ /* 0x000fca00078e020c */
[----:B------:R-:W-:Y:S04]  /*0740*/  STG.E.128 desc[UR4][R12.64], R4 ;  /* 0x000000040c007986 */ /* 0x000fe8000c101d04 */
[----:B------:R-:W-:Y:S01]  /*0750*/  STG.E.128 desc[UR4][R12.64+0x800], R8 ;  /* 0x000800080c007986 */ /* 0x000fe2000c101d04 */
[----:B------:R-:W-:Y:S05]  /*0760*/  EXIT ;  /* 0x000000000000794d */ /* 0x000fea0003800000 */
.L_x_1897:
        /* <DEDUP_REMOVED lines=21> */
.L_x_1903:
[----:B------:R-:W-:Y:S05]  /*08c0*/  BSYNC B0 ;  /* 0x0000000000007941 */ /* 0x000fea0003800000 */
.L_x_1902:
        /* <DEDUP_REMOVED lines=14> */
.L_x_1905:
[----:B------:R-:W-:Y:S05]  /*09b0*/  BSYNC B0 ;  /* 0x0000000000007941 */ /* 0x000fea0003800000 */
.L_x_1904:
        /* <DEDUP_REMOVED lines=68> */
.L_x_1908:
        /* <DEDUP_REMOVED lines=58> */
.L_x_1907:
        /* <DEDUP_REMOVED lines=40> */
.L_x_1909:
[----:B------:R-:W-:Y:S05]  /*1420*/  BSYNC B0 ;  /* 0x0000000000007941 */ /* 0x000fea0003800000 */
.L_x_1906:
        /* <DEDUP_REMOVED lines=21> */
.L_x_1912:
[----:B------:R-:W-:-:S13]  /*1580*/  ISETP.GE.AND P0, PT, R15, R14, PT ;  /* 0x0000000e0f00720c */ /* 0x000fda0003f06270 */
[----:B------:R-:W-:Y:S05]  /*1590*/  @P0 BRA `(.L_x_1914) ;  /* 0x0000000000300947 */ /* 0x000fea0003800000 */
[----:B-1----:R-:W1:Y:S01]  /*15a0*/  LDC.64 R2, c[0x0][0x230] ;  /* 0x00008c00ff027b82 */ /* 0x002e620000000a00 */
[----:B0-----:R-:W-:Y:S02]  /*15b0*/  IMAD.IADD R5, R0, 0x1, R15 ;  /* 0x0000000100057824 */ /* 0x001fe400078e020f */
[----:B------:R-:W-:Y:S02]  /*15c0*/  VIADD R15, R15, 0x80 ;  /* 0x000000800f0f7836 */ /* 0x000fe40000000000 */
[----:B-1----:R-:W-:-:S05]  /*15d0*/  IMAD.WIDE.U32 R2, R5, 0x4, R2 ;  /* 0x0000000405027825 */ /* 0x002fca00078e0002 */
[----:B------:R1:W-:Y:S02]  /*15e0*/  STG.E desc[UR4][R2.64], R13 ;  /* 0x0000000d02007986 */ /* 0x0003e4000c101904 */
.L_x_1913:
[----:B------:R-:W-:-:S13]  /*15f0*/  ISETP.GE.AND P0, PT, R15, R14, PT ;  /* 0x0000000e0f00720c */ /* 0x000fda0003f06270 */
[----:B------:R-:W-:Y:S05]  /*1600*/  @P0 BRA `(.L_x_1915) ;  /* 0x0000000000340947 */ /* 0x000fea0003800000 */
[----:B01----:R-:W0:Y:S01]  /*1610*/  LDC.64 R2, c[0x0][0x230] ;  /* 0x00008c00ff027b82 */ /* 0x003e220000000a00 */
[----:B------:R-:W-:Y:S02]  /*1620*/  IMAD.IADD R5, R0, 0x1, R15 ;  /* 0x0000000100057824 */ /* 0x000fe400078e020f */
[----:B------:R-:W-:Y:S02]  /*1630*/  VIADD R15, R15, 0x80 ;  /* 0x000000800f0f7836 */ /* 0x000fe40000000000 */
[----:B0-----:R-:W-:-:S05]  /*1640*/  IMAD.WIDE.U32 R2, R5, 0x4, R2 ;  /* 0x0000000405027825 */ /* 0x001fca00078e0002 */
[----:B------:R2:W-:Y:S02]  /*1650*/  STG.E desc[UR4][R2.64], R10 ;  /* 0x0000000a02007986 */ /* 0x0005e4000c101904 */
.L_x_1914:
        /* <DEDUP_REMOVED lines=8> */
.L_x_1915:
[----:B------:R-:W-:Y:S05]  /*16e0*/  BSYNC B1 ;  /* 0x0000000000017941 */ /* 0x000fea0003800000 */
.L_x_1911:
[----:B------:R-:W-:-:S13]  /*16f0*/  ISETP.GE.AND P0, PT, R15, R14, PT ;  /* 0x0000000e0f00720c */ /* 0x000fda0003f06270 */
[----:B012---:R-:W0:Y:S01]  /*1700*/  @!P0 LDC.64 R2, c[0x0][0x230] ;  /* 0x00008c00ff028b82 */ /* 0x007e220000000a00 */
[----:B------:R-:W-:Y:S02]  /*1710*/  @!P0 IMAD.IADD R5, R0, 0x1, R15 ;  /* 0x0000000100058824 */ /* 0x000fe400078e020f */
[----:B------:R-:W-:Y:S02]  /*1720*/  @!P0 VIADD R15, R15, 0x80 ;  /* 0x000000800f0f8836 */ /* 0x000fe40000000000 */
[----:B0-----:R-:W-:-:S05]  /*1730*/  @!P0 IMAD.WIDE.U32 R2, R5, 0x4, R2 ;  /* 0x0000000405028825 */ /* 0x001fca00078e0002 */
[----:B------:R3:W-:Y:S02]  /*1740*/  @!P0 STG.E desc[UR4][R2.64], R16 ;  /* 0x0000001002008986 */ /* 0x0007e4000c101904 */
.L_x_1916:
[----:B------:R-:W-:Y:S05]  /*1750*/  BSYNC B0 ;  /* 0x0000000000007941 */ /* 0x000fea0003800000 */
.L_x_1910:
        /* <DEDUP_REMOVED lines=8> */
.L_x_1917:
        /* <DEDUP_REMOVED lines=10> */
.L_x_44394:


//--------------------- .text._ZN2at6native29vectorized_elementwise_kernelILi8EZZZNS0_49_GLOBAL__N__657f93f7_16_TensorCompare_cu_71e06f4e19launch_clamp_scalarERNS_18TensorIteratorBaseEN3c106ScalarES6_NS0_6detail11ClampLimitsEENKUlvE_clEvENKUlvE5_clEvEUlfE_St5arrayIPcLm2EEEEviT0_T1_ --------------------------
	.section	.text._ZN2at6native29vectorized_elementwise_kernelILi8EZZZNS0_49_GLOBAL__N__657f93f7_16_TensorCompare_cu_71e06f4e19launch_clamp_scalarERNS_18TensorIteratorBaseEN3c106ScalarES6_NS0_6detail11ClampLimitsEENKUlvE_clEvENKUlvE5_clEvEUlfE_St5arrayIPcLm2EEEEviT0_T1_,"ax",@progbits
	.align	128
        .global         _ZN2at6native29vectorized_elementwise_kernelILi8EZZZNS0_49_GLOBAL__N__657f93f7_16_TensorCompare_cu_71e06f4e19launch_clamp_scalarERNS_18TensorIteratorBaseEN3c106ScalarES6_NS0_6detail11ClampLimitsEENKUlvE_clEvENKUlvE5_clEvEUlfE_St5arrayIPcLm2EEEEviT0_T1_
        .type           _ZN2at6native29vectorized_elementwise_kernelILi8EZZZNS0_49_GLOBAL__N__657f93f7_16_TensorCompare_cu_71e06f4e19launch_clamp_scalarERNS_18TensorIteratorBaseEN3c106ScalarES6_NS0_6detail11ClampLimitsEENKUlvE_clEvENKUlvE5_clEvEUlfE_St5arrayIPcLm2EEEEviT0_T1_,@function
        .size           _ZN2at6native29vectorized_elementwise_kernelILi8EZZZNS0_49_GLOBAL__N__657f93f7_16_TensorCompare_cu_71e06f4e19launch_clamp_scalarERNS_18TensorIteratorBaseEN3c106ScalarES6_NS0_6detail11ClampLimitsEENKUlvE_clEvENKUlvE5_clEvEUlfE_St5arrayIPcLm2EEEEviT0_T1_,(.L_x_44395 - _ZN2at6native29vectorized_elementwise_kernelILi8EZZZNS0_49_GLOBAL__N__657f93f7_16_TensorCompare_cu_71e06f4e19launch_clamp_scalarERNS_18TensorIteratorBaseEN3c106ScalarES6_NS0_6detail11ClampLimitsEENKUlvE_clEvENKUlvE5_clEvEUlfE_St5arrayIPcLm2EEEEviT0_T1_)
        .other          _ZN2at6native29vectorized_elementwise_kernelILi8EZZZNS0_49_GLOBAL__N__657f93f7_16_TensorCompare_cu_71e06f4e19launch_clamp_scalarERNS_18TensorIteratorBaseEN3c106ScalarES6_NS0_6detail11ClampLimitsEENKUlvE_clEvENKUlvE5_clEvEUlfE_St5arrayIPcLm2EEEEviT0_T1_,@"STO_CUDA_ENTRY STV_DEFAULT"
_ZN2at6native29vectorized_elementwise_kernelILi8EZZZNS0_49_GLOBAL__N__657f93f7_16_TensorCompare_cu_71e06f4e19launch_clamp_scalarERNS_18TensorIteratorBaseEN3c106ScalarES6_NS0_6detail11ClampLimitsEENKUlvE_clEvENKUlvE5_clEvEUlfE_St5arrayIPcLm2EEEEviT0_T1_:
.text._ZN2at6native29vectorized_elementwise_kernelILi8EZZZNS0_49_GLOBAL__N__657f93f7_16_TensorCompare_cu_71e06f4e19launch_clamp_scalarERNS_18TensorIteratorBaseEN3c106ScalarES6_NS0_6detail11ClampLimitsEENKUlvE_clEvENKUlvE5_clEvEUlfE_St5arrayIPcLm2EEEEviT0_T1_:
        /* <DEDUP_REMOVED lines=46> */
.L_x_1921:
        /* <DEDUP_REMOVED lines=42> */
.L_x_1920:
        /* <DEDUP_REMOVED lines=24> */
.L_x_1922:
[----:B------:R-:W-:Y:S05]  /*0700*/  BSYNC B0 ;  /* 0x0000000000007941 */ /* 0x000fea0003800000 */
.L_x_1919:
[----:B------:R-:W0:Y:S02]  /*0710*/  LDC.64 R12, c[0x0][0x230] ;  /* 0x00008c00ff0c7b82 */ /* 0x000e240000000a00 */
[----:B0-----:R-:W-:-:S04]  /*0720*/  IMAD.WIDE.U32 R12, R0, 0x4, R12 ;  /* 0x00000004000c7825 */ /* 0x001fc800078e000c */
[----:B------:R-:W-:-:S05]  /*0730*/  IMAD.WIDE R12, R2, 0x20, R12 ;  /* 0x00000020020c7825 */ /* 0x000fca00078e020c */
[----:B------:R-:W-:Y:S04]  /*0740*/  STG.E.128 desc[UR4][R12.64], R4 ;  /* 0x000000040c007986 */ /* 0x000fe8000c101d04 */
[----:B------:R-:W-:Y:S01]  /*0750*/  STG.E.128 desc[UR4][R12.64+0x10], R8 ;  /* 0x000010080c007986 */ /* 0x000fe2000c101d04 */
[----:B------:R-:W-:Y:S05]  /*0760*/  EXIT ;  /* 0x000000000000794d */ /* 0x000fea0003800000 */
.L_x_1918:
        /* <DEDUP_REMOVED lines=21> */
.L_x_1924:
[----:B------:R-:W-:Y:S05]  /*08c0*/  BSYNC B0 ;  /* 0x0000000000007941 */ /* 0x000fea0003800000 */
.L_x_1923:
        /* <DEDUP_REMOVED lines=14> */
.L_x_1926:
[----:B------:R-:W-:Y:S05]  /*09b0*/  BSYNC B0 ;  /* 0x0000000000007941 */ /* 0x000fea0003800000 */
.L_x_1925:
        /* <DEDUP_REMOVED lines=68> */
.L_x_1929:
        /* <DEDUP_REMOVED lines=58> */
.L_x_1928:
        /* <DEDUP_REMOVED lines=40> */
.L_x_1930:
[----:B------:R-:W-:Y:S05]  /*1420*/  BSYNC B0 ;  /* 0x0000000000007941 */ /* 0x000fea0003800000 */
.L_x_1927:
        /* <DEDUP_REMOVED lines=21> */
.L_x_1933:
[----:B------:R-:W-:-:S13]  /*1580*/  ISETP.GE.AND P0, PT, R15, R14, PT ;  /* 0x0000000e0f00720c */ /* 0x000fda0003f06270 */
[----:B------:R-:W-:Y:S05]  /*1590*/  @P0 BRA `(.L_x_1935) ;  /* 0x0000000000300947 */ /* 0x000fea0003800000 */
[----:B-1----:R-:W1:Y:S01]  /*15a0*/  LDC.64 R2, c[0x0][0x230] ;  /* 0x00008c00ff027b82 */ /* 0x002e620000000a00 */
[----:B0-----:R-:W-:Y:S02]  /*15b0*/  IMAD.IADD R5, R0, 0x1, R15 ;  /* 0x0000000100057824 */ /* 0x001fe400078e020f */
[----:B------:R-:W-:Y:S02]  /*15c0*/  VIADD R15, R15, 0x80 ;  /* 0x000000800f0f7836 */ /* 0x000fe40000000000 */
[----:B-1----:R-:W-:-:S05]  /*15d0*/  IMAD.WIDE.U32 R2, R5, 0x4, R2 ;  /* 0x0000000405027825 */ /* 0x002fca00078e0002 */
[----:B------:R1:W-:Y:S02]  /*15e0*/  STG.E desc[UR4][R2.64], R13 ;  /* 0x0000000d02007986 */ /* 0x0003e4000c101904 */
.L_x_1934:
[----:B------:R-:W-:-:S13]  /*15f0*/  ISETP.GE.AND P0, PT, R15, R14, PT ;  /* 0x0000000e0f00720c */ /* 0x000fda0003f06270 */
[----:B------:R-:W-:Y:S05]  /*1600*/  @P0 BRA `(.L_x_1936) ;  /* 0x0000000000340947 */ /* 0x000fea0003800000 */
[----:B01----:R-:W0:Y:S01]  /*1610*/  LDC.64 R2, c[0x0][0x230] ;  /* 0x00008c00ff027b82 */ /* 0x003e220000000a00 */
[----:B------:R-:W-:Y:S02]  /*1620*/  IMAD.IADD R5, R0, 0x1, R15 ;  /* 0x0000000100057824 */ /* 0x000fe400078e020f */
[----:B------:R-:W-:Y:S02]  /*1630*/  VIADD R15, R15, 0x80 ;  /* 0x000000800f0f7836 */ /* 0x000fe40000000000 */
[----:B0-----:R-:W-:-:S05]  /*1640*/  IMAD.WIDE.U32 R2, R5, 0x4, R2 ;  /* 0x0000000405027825 */ /* 0x001fca00078e0002 */
[----:B------:R2:W-:Y:S02]  /*1650*/  STG.E desc[UR4][R2.64], R10 ;  /* 0x0000000a02007986 */ /* 0x0005e4000c101904 */
.L_x_1935:
        /* <DEDUP_REMOVED lines=8> */
.L_x_1936:
[----:B------:R-:W-:Y:S05]  /*16e0*/  BSYNC B1 ;  /* 0x0000000000017941 */ /* 0x000fea0003800000 */
.L_x_1932:
[----:B------:R-:W-:-:S13]  /*16f0*/  ISETP.GE.AND P0, PT, R15, R14, PT ;  /* 0x0000000e0f00720c */ /* 0x000fda0003f06270 */
[----:B012---:R-:W0:Y:S01]  /*1700*/  @!P0 LDC.64 R2, c[0x0][0x230] ;  /* 0x00008c00ff028b82 */ /* 0x007e220000000a00 */
[----:B------:R-:W-:Y:S02]  /*1710*/  @!P0 IMAD.IADD R5, R0, 0x1, R15 ;  /* 0x0000000100058824 */ /* 0x000fe400078e020f */
[----:B------:R-:W-:Y:S02]  /*1720*/  @!P0 VIADD R15, R15, 0x80 ;  /* 0x000000800f0f8836 */ /* 0x000fe40000000000 */
[----:B0-----:R-:W-:-:S05]  /*1730*/  @!P0 IMAD.WIDE.U32 R2, R5, 0x4, R2 ;  /* 0x0000000405028825 */ /* 0x001fca00078e0002 */
[----:B------:R3:W-:Y:S02]  /*1740*/  @!P0 STG.E desc[UR4][R2.64], R16 ;  /* 0x0000001002008986 */ /* 0x0007e4000c101904 */
.L_x_1937:
[----:B------:R-:W-:Y:S05]  /*1750*/  BSYNC B0 ;  /* 0x0000000000007941 */ /* 0x000fea0003800000 */
.L_x_1931:
        /* <DEDUP_REMOVED lines=8> */
.L_x_1938:
        /* <DEDUP_REMOVED lines=10> */
.L_x_44395:


//--------------------- .text._ZN2at6native18elementwise_kernelILi128ELi4EZNS0_15gpu_kernel_implIZZZNS0_49_GLOBAL__N__657f93f7_16_TensorCompare_cu_71e06f4e19launch_clamp_scalarERNS_18TensorIteratorBaseEN3c106ScalarES7_NS0_6detail11ClampLimitsEENKUlvE_clEvENKUlvE4_clEvEUldE_EEvS5_RKT_EUliE_EEviT1_ --------------------------
	.section	.text._ZN2at6native18elementwise_kernelILi128ELi4EZNS0_15gpu_kernel_implIZZZNS0_49_GLOBAL__N__657f93f7_16_TensorCompare_cu_71e06f4e19launch_clamp_scalarERNS_18TensorIteratorBaseEN3c106ScalarES7_NS0_6detail11ClampLimitsEENKUlvE_clEvENKUlvE4_clEvEUldE_EEvS5_RKT_EUliE_EEviT1_,"ax",@progbits
	.align	128
        .global         _ZN2at6native18elementwise_kernelILi128ELi4EZNS0_15gpu_kernel_implIZZZNS0_49_GLOBAL__N__657f93f7_16_TensorCompare_cu_71e06f4e19launch_clamp_scalarERNS_18TensorIteratorBaseEN3c106ScalarES7_NS0_6detail11ClampLimitsEENKUlvE_clEvENKUlvE4_clEvEUldE_EEvS5_RKT_EUliE_EEviT1_
        .type           _ZN2at6native18elementwise_kernelILi128ELi4EZNS0_15gpu_kernel_implIZZZNS0_49_GLOBAL__N__657f93f7_16_TensorCompare_cu_71e06f4e19launch_clamp_scalarERNS_18TensorIteratorBaseEN3c106ScalarES7_NS0_6detail11ClampLimitsEENKUlvE_clEvENKUlvE4_clEvEUldE_EEvS5_RKT_EUliE_EEviT1_,@function
        .size           _ZN2at6native18elementwise_kernelILi128ELi4EZNS0_15gpu_kernel_implIZZZNS0_49_GLOBAL__N__657f93f7_16_TensorCompare_cu_71e06f4e19launch_clamp_scalarERNS_18TensorIteratorBaseEN3c106ScalarES7_NS0_6detail11ClampLimitsEENKUlvE_clEvENKUlvE4_clEvEUldE_EEvS5_RKT_EUliE_EEviT1_,(.L_x_44396 - _ZN2at6native18elementwise_kernelILi128ELi4EZNS0_15gpu_kernel_implIZZZNS0_49_GLOBAL__N__657f93f7_16_TensorCompare_cu_71e06f4e19launch_clamp_scalarERNS_18TensorIteratorBaseEN3c106ScalarES7_NS0_6detail11ClampLimitsEENKUlvE_clEvENKUlvE4_clEvEUldE_EEvS5_RKT_EUliE_EEviT1_)
        .other          _ZN2at6native18elementwise_kernelILi128ELi4EZNS0_15gpu_kernel_implIZZZNS0_49_GLOBAL__N__657f93f7_16_TensorCompare_cu_71e06f4e19launch_clamp_scalarERNS_18TensorIteratorBaseEN3c106ScalarES7_NS0_6detail11ClampLimitsEENKUlvE_clEvENKUlvE4_clEvEUldE_EEvS5_RKT_EUliE_EEviT1_,@"STO_CUDA_ENTRY STV_DEFAULT"
_ZN2at6native18elementwise_kernelILi128ELi4EZNS0_15gpu_kernel_implIZZZNS0_49_GLOBAL__N__657f93f7_16_TensorCompare_cu_71e06f4e19launch_clamp_scalarERNS_18TensorIteratorBaseEN3c106ScalarES7_NS0_6detail11ClampLimitsEENKUlvE_clEvENKUlvE4_clEvEUldE_EEvS5_RKT_EUliE_EEviT1_:
.text._ZN2at6native18elementwise_kernelILi128ELi4EZNS0_15gpu_kernel_implIZZZNS0_49_GLOBAL__N__657f93f7_16_TensorCompare_cu_71e06f4e19launch_clamp_scalarERNS_18TensorIteratorBaseEN3c106ScalarES7_NS0_6detail11ClampLimitsEENKUlvE_clEvENKUlvE4_clEvEUldE_EEvS5_RKT_EUliE_EEviT1_:
        /* <DEDUP_REMOVED lines=313> */
.L_x_1941:
        /* <DEDUP_REMOVED lines=19> */
[----:B--2---:R0:W1:Y:S01]  /*14c0*/  I2F.F64.S16 R4, R2 ;  /* 0x0000000200047312 */ /* 0x0040620000101c00 */
[----:B------:R-:W-:Y:S05]  /*14d0*/  BRA `(.L_x_1947) ;  /* 0x0000000c007c7947 */ /* 0x000fea0003800000 */
.L_x_1945:
[----:B------:R-:W2:Y:S02]  /*14e0*/  LDG.E.U8 R2, desc[UR36][R2.64] ;  /* 0x0000002402027981 */ /* 0x000ea4000c1e1100 */
[----:B--2---:R0:W1:Y:S01]  /*14f0*/  I2F.F64.U16 R4, R2 ;  /* 0x0000000200047312 */ /* 0x0040620000101800 */
[----:B------:R-:W-:Y:S05]  /*1500*/  BRA `(.L_x_1947) ;  /* 0x0000000c00707947 */ /* 0x000fea0003800000 */
.L_x_1944:
[----:B------:R-:W-:-:S13]  /*1510*/  ISETP.NE.AND P0, PT, R4, 0x2, PT ;  /* 0x000000020400780c */ /* 0x000fda0003f05270 */
[----:B------:R-:W-:Y:S05]  /*1520*/  @!P0 BRA `(.L_x_1948) ;  /* 0x0000000000288947 */ /* 0x000fea0003800000 */
[----:B------:R-:W-:-:S13]  /*1530*/  ISETP.NE.AND P0, PT, R4, 0x3, PT ;  /* 0x000000030400780c */ /* 0x000fda0003f05270 */
[----:B------:R-:W-:Y:S05]  /*1540*/  @!P0 BRA `(.L_x_1949) ;  /* 0x0000000000148947 */ /* 0x000fea0003800000 */
[----:B------:R-:W-:-:S13]  /*1550*/  ISETP.NE.AND P0, PT, R4, 0x4, PT ;  /* 0x000000040400780c */ /* 0x000fda0003f05270 */
[----:B------:R-:W-:Y:S05]  /*1560*/  @P0 BRA `(.L_x_1946) ;  /* 0x0000000800fc0947 */ /* 0x000fea0003800000 */
[----:B------:R-:W2:Y:S02]  /*1570*/  LDG.E.64 R4, desc[UR36][R2.64] ;  /* 0x0000002402047981 */ /* 0x000ea4000c1e1b00 */
[----:B--2---:R-:W0:Y:S01]  /*1580*/  I2F.F64.S64 R4, R4 ;  /* 0x0000000400047312 */ /* 0x004e220000301c00 */
[----:B------:R-:W-:Y:S05]  /*1590*/  BRA `(.L_x_1947) ;  /* 0x0000000c004c7947 */ /* 0x000fea0003800000 */
.L_x_1949:
[----:B------:R-:W2:Y:S02]  /*15a0*/  LDG.E R2, desc[UR36][R2.64] ;  /* 0x0000002402027981 */ /* 0x000ea4000c1e1900 */
[----:B--2---:R0:W1:Y:S01]  /*15b0*/  I2F.F64 R4, R2 ;  /* 0x0000000200047312 */ /* 0x0040620000201c00 */
[----:B------:R-:W-:Y:S05]  /*15c0*/  BRA `(.L_x_1947) ;  /* 0x0000000c00407947 */ /* 0x000fea0003800000 */
.L_x_1948:
[----:B------:R-:W2:Y:S02]  /*15d0*/  LDG.E.U16 R2, desc[UR36][R2.64] ;  /* 0x0000002402027981 */ /* 0x000ea4000c1e1500 */
[----:B--2---:R0:W1:Y:S01]  /*15e0*/  I2F.F64.S16 R4, R2 ;  /* 0x0000000200047312 */ /* 0x0040620000101c00 */
[----:B------:R-:W-:Y:S05]  /*15f0*/  BRA `(.L_x_1947) ;  /* 0x0000000c00347947 */ /* 0x000fea0003800000 */
.L_x_1943:
[----:B------:R-:W-:-:S13]  /*1600*/  ISETP.GT.AND P0, PT, R4, 0x6, PT ;  /* 0x000000060400780c */ /* 0x000fda0003f04270 */
[----:B------:R-:W-:Y:S05]  /*1610*/  @P0 BRA `(.L_x_1950) ;  /* 0x0000000000340947 */ /* 0x000fea0003800000 */
[----:B------:R-:W-:-:S13]  /*1620*/  ISETP.NE.AND P0, PT, R4, 0x5, PT ;  /* 0x000000050400780c */ /* 0x000fda0003f05270 */
[----:B------:R-:W-:Y:S05]  /*1630*/  @!P0 BRA `(.L_x_1951) ;  /* 0x0000000000188947 */ /* 0x000fea0003800000 */
[----:B------:R-:W-:-:S13]  /*1640*/  ISETP.NE.AND P0, PT, R4, 0x6, PT ;  /* 0x000000060400780c */ /* 0x000fda0003f05270 */
[----:B------:R-:W-:Y:S05]  /*1650*/  @P0 BRA `(.L_x_1946) ;  /* 0x0000000800c00947 */ /* 0x000fea0003800000 */
[----:B------:R-:W2:Y:S02]  /*1660*/  LDG.E R4, desc[UR36][R2.64] ;  /* 0x0000002402047981 */ /* 0x000ea4000c1e1900 */
[----:B--2---:R-:W-:-:S06]  /*1670*/  FMUL.FTZ R4, R4, 1 ;  /* 0x3f80000004047820 */ /* 0x004fcc0000410000 */
[----:B------:R-:W0:Y:S01]  /*1680*/  F2F.F64.F32 R4, R4 ;  /* 0x0000000400047310 */ /* 0x000e220000201800 */
[----:B------:R-:W-:Y:S05]  /*1690*/  BRA `(.L_x_1947) ;  /* 0x0000000c000c7947 */ /* 0x000fea0003800000 */
.L_x_1951:
[----:B------:R-:W2:Y:S02]  /*16a0*/  LDG.E.U16 R0, desc[UR36][R2.64] ;  /* 0x0000002402007981 */ /* 0x000ea4000c1e1500 */
[----:B--2---:R-:W-:-:S05]  /*16b0*/  HADD2.F32 R0, -RZ, R0.H0_H0 ;  /* 0x20000000ff007230 */ /* 0x004fca0000004100 */
[----:B------:R-:W-:-:S04]  /*16c0*/  FMUL.FTZ R0, R0, 1 ;  /* 0x3f80000000007820 */ /* 0x000fc80000410000 */
[----:B------:R0:W1:Y:S01]  /*16d0*/  F2F.F64.F32 R4, R0 ;  /* 0x0000000000047310 */ /* 0x0000620000201800 */
[----:B------:R-:W-:Y:S05]  /*16e0*/  BRA `(.L_x_1947) ;  /* 0x0000000800f87947 */ /* 0x000fea0003800000 */
.L_x_1950:
[----:B------:R-:W-:-:S13]  /*16f0*/  ISETP.NE.AND P0, PT, R4, 0x7, PT ;  /* 0x000000070400780c */ /* 0x000fda0003f05270 */
[----:B------:R-:W-:Y:S05]  /*1700*/  @!P0 BRA `(.L_x_1952) ;  /* 0x0000000000348947 */ /* 0x000fea0003800000 */
        /* <DEDUP_REMOVED lines=8> */
.L_x_1953:
[----:B------:R-:W2:Y:S02]  /*1790*/  LDG.E.U16 R2, desc[UR36][R2.64] ;  /* 0x0000002402027981 */ /* 0x000ea4000c1e1500 */
[----:B--2---:R-:W-:-:S05]  /*17a0*/  HADD2.F32 R0, -RZ, R2.H0_H0 ;  /* 0x20000002ff007230 */ /* 0x004fca0000004100 */
[----:B------:R-:W-:-:S04]  /*17b0*/  FMUL.FTZ R0, R0, 1 ;  /* 0x3f80000000007820 */ /* 0x000fc80000410000 */
[----:B------:R0:W1:Y:S01]  /*17c0*/  F2F.F64.F32 R4, R0 ;  /* 0x0000000000047310 */ /* 0x0000620000201800 */
[----:B------:R-:W-:Y:S05]  /*17d0*/  BRA `(.L_x_1947) ;  /* 0x0000000800bc7947 */ /* 0x000fea0003800000 */
.L_x_1952:
[----:B------:R0:W5:Y:S01]  /*17e0*/  LDG.E.64 R4, desc[UR36][R2.64] ;  /* 0x0000002402047981 */ /* 0x000162000c1e1b00 */
[----:B------:R-:W-:Y:S05]  /*17f0*/  BRA `(.L_x_1947) ;  /* 0x0000000800b47947 */ /* 0x000fea0003800000 */
.L_x_1942:
        /* <DEDUP_REMOVED lines=8> */
[----:B------:R-:W2:Y:S01]  /*1880*/  LDG.E.U8 R2, desc[UR36][R2.64] ;  /* 0x0000002402027981 */ /* 0x000ea2000c1e1100 */
[----:B------:R-:W-:Y:S01]  /*1890*/  IMAD.MOV.U32 R4, RZ, RZ, RZ ;  /* 0x000000ffff047224 */ /* 0x000fe200078e00ff */
[----:B--2---:R-:W-:-:S04]  /*18a0*/  ISETP.NE.AND P0, PT, R2, RZ, PT ;  /* 0x000000ff0200720c */ /* 0x004fc80003f05270 */
[----:B------:R-:W-:Y:S01]  /*18b0*/  FSEL R5, RZ, 1.875, !P0 ;  /* 0x3ff00000ff057808 */ /* 0x000fe20004000000 */
[----:B------:R-:W-:Y:S08]  /*18c0*/  BRA `(.L_x_1947) ;  /* 0x0000000800807947 */ /* 0x000ff00003800000 */
.L_x_1956:
[----:B------:R0:W5:Y:S01]  /*18d0*/  LDG.E.64 R4, desc[UR36][R2.64] ;  /* 0x0000002402047981 */ /* 0x000162000c1e1b00 */
[----:B------:R-:W-:Y:S05]  /*18e0*/  BRA `(.L_x_1947) ;  /* 0x0000000800787947 */ /* 0x000fea0003800000 */
.L_x_1955:
        /* <DEDUP_REMOVED lines=11> */
[C---:B------:R-:W-:Y:S01]  /*19a0*/  IADD3 R6, R4.reuse, 0x1000000, RZ ;  /* 0x0100000004067810 */ /* 0x040fe20007ffe0ff */
        /* <DEDUP_REMOVED lines=12> */
[----:B------:R-:W-:-:S05]  /*1a70*/  LOP3.LUT R5, R5, 0x80000000, R0, 0xf8, !PT ;  /* 0x8000000005057812 */ /* 0x000fca00078ef800 */
[----:B------:R-:W-:-:S06]  /*1a80*/  FMUL.FTZ R5, R5, 1 ;  /* 0x3f80000005057820 */ /* 0x000fcc0000410000 */
[----:B------:R-:W0:Y:S01]  /*1a90*/  F2F.F64.F32 R4, R5 ;  /* 0x0000000500047310 */ /* 0x000e220000201800 */
[----:B------:R-:W-:Y:S05]  /*1aa0*/  BRA `(.L_x_1947) ;  /* 0x0000000800087947 */ /* 0x000fea0003800000 */
.L_x_1958:
        /* <DEDUP_REMOVED lines=11> */
[----:B------:R-:W-:-:S05]  /*1b60*/  LOP3.LUT R4, R4, 0x80000000, R5, 0xf8, !PT ;  /* 0x8000000004047812 */ /* 0x000fca00078ef805 */
[----:B------:R-:W-:-:S06]  /*1b70*/  FMUL.FTZ R4, R4, 1 ;  /* 0x3f80000004047820 */ /* 0x000fcc0000410000 */
[----:B------:R-:W0:Y:S01]  /*1b80*/  F2F.F64.F32 R4, R4 ;  /* 0x0000000400047310 */ /* 0x000e220000201800 */
[----:B------:R-:W-:Y:S05]  /*1b90*/  BRA `(.L_x_1947) ;  /* 0x0000000400cc7947 */ /* 0x000fea0003800000 */
.L_x_1957:
[----:B------:R-:W2:Y:S02]  /*1ba0*/  LDG.E.U16 R0, desc[UR36][R2.64] ;  /* 0x0000002402007981 */ /* 0x000ea4000c1e1500 */
[----:B--2---:R-:W-:-:S04]  /*1bb0*/  IMAD.U32 R0, R0, 0x10000, RZ ;  /* 0x0001000000007824 */ /* 0x004fc800078e00ff */
[----:B------:R-:W-:-:S04]  /*1bc0*/  FMUL.FTZ R0, R0, 1 ;  /* 0x3f80000000007820 */ /* 0x000fc80000410000 */
[----:B------:R0:W1:Y:S01]  /*1bd0*/  F2F.F64.F32 R4, R0 ;  /* 0x0000000000047310 */ /* 0x0000620000201800 */
[----:B------:R-:W-:Y:S05]  /*1be0*/  BRA `(.L_x_1947) ;  /* 0x0000000400b87947 */ /* 0x000fea0003800000 */
.L_x_1954:
        /* <DEDUP_REMOVED lines=9> */
[----:B--2---:R0:W1:Y:S01]  /*1c80*/  I2F.F64.U16 R4, R2 ;  /* 0x0000000200047312 */ /* 0x0040620000101800 */
[----:B------:R-:W-:Y:S05]  /*1c90*/  BRA `(.L_x_1947) ;  /* 0x00000004008c7947 */ /* 0x000fea0003800000 */
.L_x_1961:
        /* <DEDUP_REMOVED lines=21> */
.L_x_1965:
[----:B------:R-:W-:Y:S05]  /*1df0*/  BSYNC B1 ;  /* 0x0000000000017941 */ /* 0x000fea0003800000 */
.L_x_1964:
[----:B------:R-:W-:Y:S01]  /*1e00*/  LEA R3, R0, 0x3b800000, 0x17 ;  /* 0x3b80000000037811 */ /* 0x000fe200078eb8ff */
[----:B------:R-:W-:-:S05]  /*1e10*/  IMAD.SHL.U32 R0, R2, 0x100000, RZ ;  /* 0x0010000002007824 */ /* 0x000fca00078e00ff */
[----:B------:R-:W-:-:S07]  /*1e20*/  LOP3.LUT R0, R3, R0, R4, 0xfe, !PT ;  /* 0x0000000003007212 */ /* 0x000fce00078efe04 */
.L_x_1963:
[----:B------:R-:W-:Y:S05]  /*1e30*/  BSYNC B0 ;  /* 0x0000000000007941 */ /* 0x000fea0003800000 */
.L_x_1962:
[----:B------:R-:W-:-:S04]  /*1e40*/  FMUL.FTZ R0, R0, 1 ;  /* 0x3f80000000007820 */ /* 0x000fc80000410000 */
[----:B------:R2:W3:Y:S01]  /*1e50*/  F2F.F64.F32 R4, R0 ;  /* 0x0000000000047310 */ /* 0x0004e20000201800 */
[----:B------:R-:W-:Y:S05]  /*1e60*/  BRA `(.L_x_1947) ;  /* 0x0000000400187947 */ /* 0x000fea0003800000 */
.L_x_1960:
        /* <DEDUP_REMOVED lines=21> */
.L_x_1969:
[----:B------:R-:W-:Y:S05]  /*1fc0*/  BSYNC B1 ;  /* 0x0000000000017941 */ /* 0x000fea0003800000 */
.L_x_1968:
[----:B------:R-:W-:Y:S01]  /*1fd0*/  LEA R3, R0, 0x37800000, 0x17 ;  /* 0x3780000000037811 */ /* 0x000fe200078eb8ff */
[----:B------:R-:W-:-:S05]  /*1fe0*/  IMAD.SHL.U32 R0, R2, 0x200000, RZ ;  /* 0x0020000002007824 */ /* 0x000fca00078e00ff */
[----:B------:R-:W-:-:S07]  /*1ff0*/  LOP3.LUT R0, R3, R0, R4, 0xfe, !PT ;  /* 0x0000000003007212 */ /* 0x000fce00078efe04 */
.L_x_1967:
[----:B------:R-:W-:Y:S05]  /*2000*/  BSYNC B0 ;  /* 0x0000000000007941 */ /* 0x000fea0003800000 */
.L_x_1966:
[----:B------:R-:W-:-:S04]  /*2010*/  FMUL.FTZ R0, R0, 1 ;  /* 0x3f80000000007820 */ /* 0x000fc80000410000 */
[----:B------:R4:W0:Y:S01]  /*2020*/  F2F.F64.F32 R4, R0 ;  /* 0x0000000000047310 */ /* 0x0008220000201800 */
[----:B------:R-:W-:Y:S05]  /*2030*/  BRA `(.L_x_1947) ;  /* 0x0000000000a47947 */ /* 0x000fea0003800000 */
.L_x_1959:
        /* <DEDUP_REMOVED lines=14> */
.L_x_1973:
[----:B------:R-:W-:Y:S05]  /*2120*/  BSYNC B0 ;  /* 0x0000000000007941 */ /* 0x000fea0003800000 */
.L_x_1972:
[----:B------:R-:W-:-:S04]  /*2130*/  FMUL.FTZ R0, R0, 1 ;  /* 0x3f80000000007820 */ /* 0x000fc80000410000 */
[----:B------:R0:W1:Y:S01]  /*2140*/  F2F.F64.F32 R4, R0 ;  /* 0x0000000000047310 */ /* 0x0000620000201800 */
[----:B------:R-:W-:Y:S05]  /*2150*/  BRA `(.L_x_1947) ;  /* 0x00000000005c7947 */ /* 0x000fea0003800000 */
.L_x_1946:
[----:B------:R-:W-:Y:S01]  /*2160*/  MOV R2, 0x0 ;  /* 0x0000000000027802 */ /* 0x000fe20000000f00 */
[----:B------:R-:W-:Y:S01]  /*2170*/  ULDC.64 UR4, c[0x4][0x270] ;  /* 0x01009c0000047ab9 */ /* 0x000fe20000000a00 */
[----:B------:R-:W-:Y:S01]  /*2180*/  ULDC.64 UR6, c[0x4][0xa8] ;  /* 0x01002a0000067ab9 */ /* 0x000fe20000000a00 */
[----:B------:R-:W-:Y:S01]  /*2190*/  MOV R4, UR4 ;  /* 0x0000000400047c02 */ /* 0x000fe20008000f00 */
[----:B------:R-:W-:Y:S01]  /*21a0*/  IMAD.U32 R5, RZ, RZ, UR5 ;  /* 0x00000005ff057e24 */ /* 0x000fe2000f8e00ff */
[----:B------:R-:W-:Y:S01]  /*21b0*/  ULDC.64 UR4, c[0x4][0x278] ;  /* 0x01009e0000047ab9 */ /* 0x000fe20000000a00 */
[----:B------:R-:W0:Y:S01]  /*21c0*/  LDC.64 R2, c[0x4][R2] ;  /* 0x0100000002027b82 */ /* 0x000e220000000a00 */
[----:B------:R-:W-:Y:S02]  /*21d0*/  IMAD.U32 R6, RZ, RZ, UR4 ;  /* 0x00000004ff067e24 */ /* 0x000fe4000f8e00ff */
[----:B------:R-:W-:Y:S02]  /*21e0*/  IMAD.U32 R7, RZ, RZ, UR5 ;  /* 0x00000005ff077e24 */ /* 0x000fe4000f8e00ff */
[----:B------:R-:W-:-:S02]  /*21f0*/  IMAD.U32 R10, RZ, RZ, UR6 ;  /* 0x00000006ff0a7e24 */ /* 0x000fc4000f8e00ff */
[----:B------:R-:W-:Y:S02]  /*2200*/  IMAD.U32 R11, RZ, RZ, UR7 ;  /* 0x00000007ff0b7e24 */ /* 0x000fe4000f8e00ff */
[----:B------:R-:W-:Y:S02]  /*2210*/  IMAD.MOV.U32 R8, RZ, RZ, 0x4e ;  /* 0x0000004eff087424 */ /* 0x000fe400078e00ff */
[----:B------:R-:W-:Y:S02]  /*2220*/  IMAD.MOV.U32 R12, RZ, RZ, 0x1 ;  /* 0x00000001ff0c7424 */ /* 0x000fe400078e00ff */
[----:B------:R-:W-:-:S07]  /*2230*/  IMAD.MOV.U32 R13, RZ, RZ, RZ ;  /* 0x000000ffff0d7224 */ /* 0x000fce00078e00ff */
[----:B------:R-:W-:-:S07]  /*2240*/  LEPC R20, `(.L_x_1974) ;  /* 0x000000001014794e */ /* 0x000fce0000000000 */
[----:B0-----:R-:W-:Y:S05]  /*2250*/  CALL.ABS.NOINC R2 ;  /* 0x0000000002007343 */ /* 0x001fea0003c00000 */
.L_x_1974:
[----:B------:R-:W-:Y:S01]  /*2260*/  CS2R R4, SRZ ;  /* 0x0000000000047805 */ /* 0x000fe2000001ff00 */
[----:B------:R-:W-:Y:S06]  /*2270*/  BRA `(.L_x_1947) ;  /* 0x0000000000147947 */ /* 0x000fec0003800000 */
.L_x_1971:
[----:B------:R-:W2:Y:S02]  /*2280*/  LDG.E.64 R4, desc[UR36][R2.64] ;  /* 0x0000002402047981 */ /* 0x000ea4000c1e1b00 */
[----:B--2---:R-:W0:Y:S01]  /*2290*/  I2F.F64.U64 R4, R4 ;  /* 0x0000000400047312 */ /* 0x004e220000301800 */
[----:B------:R-:W-:Y:S05]  /*22a0*/  BRA `(.L_x_1947) ;  /* 0x0000000000087947 */ /* 0x000fea0003800000 */
.L_x_1970:
[----:B------:R-:W2:Y:S02]  /*22b0*/  LDG.E R2, desc[UR36][R2.64] ;  /* 0x0000002402027981 */ /* 0x000ea4000c1e1900 */
[----:B--2---:R0:W1:Y:S02]  /*22c0*/  I2F.F64.U32 R4, R2 ;  /* 0x0000000200047312 */ /* 0x0040640000201800 */
.L_x_1947:
[----:B01-3-5:R-:W-:Y:S01]  /*22d0*/  DSETP.GTU.AND P0, PT, |R4|, +INF , PT ;  /* 0x7ff000000400742a */ /* 0x02bfe20003f0c200 */
[----:B------:R-:W-:-:S13]  /*22e0*/  BSSY B0, `(.L_x_1975) ;  /* 0x000002d000007945 */ /* 0x000fda0003800000 */
[----:B------:R-:W-:Y:S05]  /*22f0*/  @P0 BRA `(.L_x_1976) ;  /* 0x0000000000ac0947 */ /* 0x000fea0003800000 */
[----:B--2-4-:R-:W0:Y:S02]  /*2300*/  LDC R0, c[0x0][0x420] ;  /* 0x00010800ff007b82 */ /* 0x014e240000000800 */
[----:B0-----:R-:W-:-:S13]  /*2310*/  ISETP.NE.AND P0, PT, R0, RZ, PT ;  /* 0x000000ff0000720c */ /* 0x001fda0003f05270 */
[----:B------:R-:W-:Y:S05]  /*2320*/  @!P0 BRA `(.L_x_1977) ;  /* 0x00000000007c8947 */ /* 0x000fea0003800000 */
[----:B------:R-:W-:Y:S01]  /*2330*/  ISETP.NE.AND P0, PT, R0, 0x1, PT ;  /* 0x000000010000780c */ /* 0x000fe20003f05270 */
[----:B------:R-:W-:Y:S02]  /*2340*/  ULDC.64 UR4, c[0x0][0x428] ;  /* 0x00010a0000047ab9 */ /* 0x000fe40000000a00 */
[----:B------:R-:W-:Y:S01]  /*2350*/  UMOV UR7, UR5 ;  /* 0x0000000500077c82 */ /* 0x000fe20008000000 */
[----:B------:R-:W-:Y:S01]  /*2360*/  UMOV UR6, UR4 ;  /* 0x0000000400067c82 */ /* 0x000fe20008000000 */
[----:B------:R-:W-:-:S05]  /*2370*/  IMAD.U32 R8, RZ, RZ, UR7 ;  /* 0x00000007ff087e24 */ /* 0x000fca000f8e00ff */
[----:B------:R-:W-:-:S03]  /*2380*/  LOP3.LUT R8, R8, 0x80000, RZ, 0xfc, !PT ;  /* 0x0008000008087812 */ /* 0x000fc600078efcff */
[----:B------:R-:W0:Y:S01]  /*2390*/  @P0 LDC.64 R2, c[0x0][0x430] ;  /* 0x00010c00ff020b82 */ /* 0x000e220000000a00 */
[----:B------:R-:W-:Y:S01]  /*23a0*/  @P0 DSETP.MAX.AND P1, P2, R4, UR4, PT ;  /* 0x0000000404000e2a */ /* 0x000fe2000ba2f000 */
[----:B------:R-:W-:-:S05]  /*23b0*/  @P0 IMAD.MOV.U32 R0, RZ, RZ, R5 ;  /* 0x000000ffff000224 */ /* 0x000fca00078e0005 */
[----:B------:R-:W-:Y:S01]  /*23c0*/  @P0 FSEL R7, R0, UR7, P1 ;  /* 0x0000000700070c08 */ /* 0x000fe20008800000 */
[----:B------:R-:W-:-:S03]  /*23d0*/  @P0 IMAD.MOV.U32 R0, RZ, RZ, R4 ;  /* 0x000000ffff000224 */ /* 0x000fc600078e0004 */
[----:B------:R-:W-:Y:S02]  /*23e0*/  @P0 SEL R7, R8, R7, P2 ;  /* 0x0000000708070207 */ /* 0x000fe40001000000 */
[----:B------:R-:W-:-:S03]  /*23f0*/  @P0 SEL R6, R0, UR6, P1 ;  /* 0x0000000600060c07 */ /* 0x000fc60008800000 */
[----:B------:R-:W-:-:S03]  /*2400*/  @P0 IMAD.MOV.U32 R0, RZ, RZ, R7 ;  /* 0x000000ffff000224 */ /* 0x000fc600078e0007 */
[----:B0-----:R-:W-:Y:S01]  /*2410*/  @P0 DSETP.MIN.AND P1, P2, R6, R2, PT ;  /* 0x000000020600022a */ /* 0x001fe20003a20000 */
[----:B------:R-:W-:-:S05]  /*2420*/  @P0 IMAD.MOV.U32 R9, RZ, RZ, R3 ;  /* 0x000000ffff090224 */ /* 0x000fca00078e0003 */
[----:B------:R-:W-:Y:S02]  /*2430*/  @P0 LOP3.LUT R11, R9, 0x80000, RZ, 0xfc, !PT ;  /* 0x00080000090b0812 */ /* 0x000fe400078efcff */
[----:B------:R-:W-:Y:S02]  /*2440*/  @P0 FSEL R0, R0, R9, P1 ;  /* 0x0000000900000208 */ /* 0x000fe40000800000 */
[----:B------:R-:W-:Y:S02]  /*2450*/  @P0 SEL R2, R6, R2, P1 ;  /* 0x0000000206020207 */ /* 0x000fe40000800000 */
[----:B------:R-:W-:-:S03]  /*2460*/  @P0 SEL R11, R11, R0, P2 ;  /* 0x000000000b0b0207 */ /* 0x000fc60001000000 */
[----:B------:R-:W-:Y:S02]  /*2470*/  @P0 IMAD.MOV.U32 R4, RZ, RZ, R2 ;  /* 0x000000ffff040224 */ /* 0x000fe400078e0002 */
[----:B------:R-:W-:-:S04]  /*2480*/  @P0 IMAD.MOV.U32 R5, RZ, RZ, R11 ;  /* 0x000000ffff050224 */ /* 0x000fc800078e000b */
[----:B------:R-:W-:Y:S02]  /*2490*/  @!P0 IMAD.MOV.U32 R0, RZ, RZ, R5 ;  /* 0x000000ffff008224 */ /* 0x000fe400078e0005 */
[----:B------:R-:W-:-:S06]  /*24a0*/  @!P0 DSETP.MIN.AND P1, P2, R4, UR4, PT ;  /* 0x0000000404008e2a */ /* 0x000fcc000ba20000 */
[----:B------:R-:W-:Y:S01]  /*24b0*/  @!P0 FSEL R3, R0, UR7, P1 ;  /* 0x0000000700038c08 */ /* 0x000fe20008800000 */
[----:B------:R-:W-:-:S03]  /*24c0*/  @!P0 IMAD.MOV.U32 R0, RZ, RZ, R4 ;  /* 0x000000ffff008224 */ /* 0x000fc600078e0004 */
[----:B------:R-:W-:Y:S02]  /*24d0*/  @!P0 SEL R3, R8, R3, P2 ;  /* 0x0000000308038207 */ /* 0x000fe40001000000 */
[----:B------:R-:W-:-:S03]  /*24e0*/  @!P0 SEL R0, R0, UR6, P1 ;  /* 0x0000000600008c07 */ /* 0x000fc60008800000 */
[----:B------:R-:W-:Y:S02]  /*24f0*/  @!P0 IMAD.MOV.U32 R5, RZ, RZ, R3 ;  /* 0x000000ffff058224 */ /* 0x000fe400078e0003 */
[----:B------:R-:W-:Y:S01]  /*2500*/  @!P0 IMAD.MOV.U32 R4, RZ, RZ, R0 ;  /* 0x000000ffff048224 */ /* 0x000fe200078e0000 */
[----:B------:R-:W-:Y:S06]  /*2510*/  BRA `(.L_x_1976) ;  /* 0x0000000000247947 */ /* 0x000fec0003800000 */
.L_x_1977:
[----:B------:R-:W-:Y:S01]  /*2520*/  ULDC.64 UR4, c[0x0][0x428] ;  /* 0x00010a0000047ab9 */ /* 0x000fe20000000a00 */
[----:B------:R-:W-:Y:S01]  /*2530*/  MOV R0, R5 ;  /* 0x0000000500007202 */ /* 0x000fe20000000f00 */
[----:B------:R-:W-:Y:S01]  /*2540*/  DSETP.MAX.AND P0, P1, R4, UR4, PT ;  /* 0x0000000404007e2a */ /* 0x000fe2000b90f000 */
[----:B------:R-:W-:-:S05]  /*2550*/  UMOV UR6, UR5 ;  /* 0x0000000500067c82 */ /* 0x000fca0008000000 */
[----:B------:R-:W-:Y:S01]  /*2560*/  FSEL R3, R0, UR6, P0 ;  /* 0x0000000600037c08 */ /* 0x000fe20008000000 */
[----:B------:R-:W-:Y:S01]  /*2570*/  IMAD.U32 R0, RZ, RZ, UR6 ;  /* 0x00000006ff007e24 */ /* 0x000fe2000f8e00ff */
[----:B------:R-:W-:-:S06]  /*2580*/  SEL R4, R4, UR4, P0 ;  /* 0x0000000404047c07 */ /* 0x000fcc0008000000 */
[----:B------:R-:W-:-:S05]  /*2590*/  @P1 LOP3.LUT R3, R0, 0x80000, RZ, 0xfc, !PT ;  /* 0x0008000000031812 */ /* 0x000fca00078efcff */
[----:B------:R-:W-:-:S07]  /*25a0*/  IMAD.MOV.U32 R5, RZ, RZ, R3 ;  /* 0x000000ffff057224 */ /* 0x000fce00078e0003 */
.L_x_1976:
[----:B------:R-:W-:Y:S05]  /*25b0*/  BSYNC B0 ;  /* 0x0000000000007941 */ /* 0x000fea0003800000 */
.L_x_1975:
[----:B------:R-:W2:Y:S02]  /*25c0*/  LDC.U8 R2, c[0x0][0x440] ;  /* 0x00011000ff027b82 */ /* 0x000ea40000000000 */
[----:B--2-4-:R-:W-:-:S04]  /*25d0*/  PRMT R0, R2, 0x9910, RZ ;  /* 0x0000991002007816 */ /* 0x014fc800000000ff */
        /* <DEDUP_REMOVED lines=10> */
[----:B------:R-:W0:Y:S02]  /*2680*/  F2I.F64.TRUNC R5, R4 ;  /* 0x0000000400057311 */ /* 0x000e24000030d100 */
[----:B0-----:R0:W-:Y:S01]  /*2690*/  STG.E.U8 desc[UR36][R16.64], R5 ;  /* 0x0000000510007986 */ /* 0x0011e2000c101124 */
[----:B------:R-:W-:Y:S05]  /*26a0*/  BRA `(.L_x_1983) ;  /* 0x0000001000087947 */ /* 0x000fea0003800000 */
.L_x_1981:
[----:B------:R-:W0:Y:S02]  /*26b0*/  F2I.S64.F64.TRUNC R4, R4 ;  /* 0x0000000400047311 */ /* 0x000e24000030d900 */
[----:B0-----:R-:W-:-:S05]  /*26c0*/  IMAD.MOV.U32 R3, RZ, RZ, R4 ;  /* 0x000000ffff037224 */ /* 0x001fca00078e0004 */
[----:B------:R0:W-:Y:S01]  /*26d0*/  STG.E.U8 desc[UR36][R16.64], R3 ;  /* 0x0000000310007986 */ /* 0x0001e2000c101124 */
[----:B------:R-:W-:Y:S05]  /*26e0*/  BRA `(.L_x_1983) ;  /* 0x0000000c00f87947 */ /* 0x000fea0003800000 */
.L_x_1980:
[----:B------:R-:W-:-:S13]  /*26f0*/  ISETP.NE.AND P0, PT, R0, 0x2, PT ;  /* 0x000000020000780c */ /* 0x000fda0003f05270 */
[----:B------:R-:W-:Y:S05]  /*2700*/  @!P0 BRA `(.L_x_1984) ;  /* 0x0000000000288947 */ /* 0x000fea0003800000 */
[----:B------:R-:W-:-:S13]  /*2710*/  ISETP.NE.AND P0, PT, R0, 0x3, PT ;  /* 0x000000030000780c */ /* 0x000fda0003f05270 */
[----:B------:R-:W-:Y:S05]  /*2720*/  @!P0 BRA `(.L_x_1985) ;  /* 0x0000000000148947 */ /* 0x000fea0003800000 */
[----:B------:R-:W-:-:S13]  /*2730*/  ISETP.NE.AND P0, PT, R0, 0x4, PT ;  /* 0x000000040000780c */ /* 0x000fda0003f05270 */
[----:B------:R-:W-:Y:S05]  /*2740*/  @P0 BRA `(.L_x_1982) ;  /* 0x0000000c00880947 */ /* 0x000fea0003800000 */
[----:B------:R-:W0:Y:S02]  /*2750*/  F2I.S64.F64.TRUNC R4, R4 ;  /* 0x0000000400047311 */ /* 0x000e24000030d900 */
[----:B0-----:R0:W-:Y:S01]  /*2760*/  STG.E.64 desc[UR36][R16.64], R4 ;  /* 0x0000000410007986 */ /* 0x0011e2000c101b24 */
[----:B------:R-:W-:Y:S05]  /*2770*/  BRA `(.L_x_1983) ;  /* 0x0000000c00d47947 */ /* 0x000fea0003800000 */
.L_x_1985:
[----:B------:R-:W0:Y:S02]  /*2780*/  F2I.F64.TRUNC R5, R4 ;  /* 0x0000000400057311 */ /* 0x000e24000030d100 */
[----:B0-----:R0:W-:Y:S01]  /*2790*/  STG.E desc[UR36][R16.64], R5 ;  /* 0x0000000510007986 */ /* 0x0011e2000c101924 */
[----:B------:R-:W-:Y:S05]  /*27a0*/  BRA `(.L_x_1983) ;  /* 0x0000000c00c87947 */ /* 0x000fea0003800000 */
.L_x_1984:
[----:B------:R-:W0:Y:S02]  /*27b0*/  F2I.F64.TRUNC R5, R4 ;  /* 0x0000000400057311 */ /* 0x000e24000030d100 */
[----:B0-----:R0:W-:Y:S01]  /*27c0*/  STG.E.U16 desc[UR36][R16.64], R5 ;  /* 0x0000000510007986 */ /* 0x0011e2000c101524 */
[----:B------:R-:W-:Y:S05]  /*27d0*/  BRA `(.L_x_1983) ;  /* 0x0000000c00bc7947 */ /* 0x000fea0003800000 */
.L_x_1979:
[----:B------:R-:W-:-:S13]  /*27e0*/  ISETP.GT.AND P0, PT, R0, 0x6, PT ;  /* 0x000000060000780c */ /* 0x000fda0003f04270 */
[----:B------:R-:W-:Y:S05]  /*27f0*/  @P0 BRA `(.L_x_1986) ;  /* 0x00000000004c0947 */ /* 0x000fea0003800000 */
[----:B------:R-:W-:-:S13]  /*2800*/  ISETP.NE.AND P0, PT, R0, 0x5, PT ;  /* 0x000000050000780c */ /* 0x000fda0003f05270 */
[----:B------:R-:W-:Y:S05]  /*2810*/  @!P0 BRA `(.L_x_1987) ;  /* 0x0000000000248947 */ /* 0x000fea0003800000 */
[----:B------:R-:W-:-:S13]  /*2820*/  ISETP.NE.AND P0, PT, R0, 0x6, PT ;  /* 0x000000060000780c */ /* 0x000fda0003f05270 */
[----:B------:R-:W-:Y:S05]  /*2830*/  @P0 BRA `(.L_x_1982) ;  /* 0x0000000c004c0947 */ /* 0x000fea0003800000 */
[----:B------:R-:W-:Y:S01]  /*2840*/  UMOV UR4, 0xf0000000 ;  /* 0xf000000000047882 */ /* 0x000fe20000000000 */
[----:B------:R-:W-:Y:S01]  /*2850*/  UMOV UR5, 0x380fffff ;  /* 0x380fffff00057882 */ /* 0x000fe20000000000 */
[----:B------:R-:W0:Y:S01]  /*2860*/  F2F.F32.F64 R3, R4 ;  /* 0x0000000400037310 */ /* 0x000e220000301000 */
[----:B------:R-:W-:-:S14]  /*2870*/  DSETP.GEU.AND P0, PT, |R4|, UR4, PT ;  /* 0x0000000404007e2a */ /* 0x000fdc000bf0e200 */
[----:B0-----:R-:W-:-:S05]  /*2880*/  @!P0 FMUL R3, R3, 1.175494350822287508e-38 ;  /* 0x0080000003038820 */ /* 0x001fca0000400000 */
[----:B------:R0:W-:Y:S01]  /*2890*/  STG.E desc[UR36][R16.64], R3 ;  /* 0x0000000310007986 */ /* 0x0001e2000c101924 */
[----:B------:R-:W-:Y:S05]  /*28a0*/  BRA `(.L_x_1983) ;  /* 0x0000000c00887947 */ /* 0x000fea0003800000 */
.L_x_1987:
[----:B------:R-:W-:Y:S01]  /*28b0*/  UMOV UR4, 0xf0000000 ;  /* 0xf000000000047882 */ /* 0x000fe20000000000 */
[----:B------:R-:W-:Y:S01]  /*28c0*/  UMOV UR5, 0x380fffff ;  /* 0x380fffff00057882 */ /* 0x000fe20000000000 */
[----:B------:R-:W0:Y:S01]  /*28d0*/  F2F.F32.F64 R0, R4 ;  /* 0x0000000400007310 */ /* 0x000e220000301000 */
[----:B------:R-:W-:-:S14]  /*28e0*/  DSETP.GEU.AND P0, PT, |R4|, UR4, PT ;  /* 0x0000000404007e2a */ /* 0x000fdc000bf0e200 */
[----:B0-----:R-:W-:-:S05]  /*28f0*/  @!P0 FMUL R0, R0, 1.175494350822287508e-38 ;  /* 0x0080000000008820 */ /* 0x001fca0000400000 */
[----:B------:R-:W-:-:S05]  /*2900*/  F2FP.F16.F32.PACK_AB R0, RZ, R0 ;  /* 0x00000000ff00723e */ /* 0x000fca00000000ff */
[----:B------:R0:W-:Y:S01]  /*2910*/  STG.E.U16 desc[UR36][R16.64], R0 ;  /* 0x0000000010007986 */ /* 0x0001e2000c101524 */
[----:B------:R-:W-:Y:S05]  /*2920*/  BRA `(.L_x_1983) ;  /* 0x0000000c00687947 */ /* 0x000fea0003800000 */
.L_x_1986:
[----:B------:R-:W-:-:S13]  /*2930*/  ISETP.NE.AND P0, PT, R0, 0x7, PT ;  /* 0x000000070000780c */ /* 0x000fda0003f05270 */
[----:B------:R-:W-:Y:S05]  /*2940*/  @!P0 BRA `(.L_x_1988) ;  /* 0x0000000000548947 */ /* 0x000fea0003800000 */
[----:B------:R-:W-:-:S13]  /*2950*/  ISETP.NE.AND P0, PT, R0, 0x8, PT ;  /* 0x000000080000780c */ /* 0x000fda0003f05270 */
[----:B------:R-:W-:Y:S05]  /*2960*/  @!P0 BRA `(.L_x_1989) ;  /* 0x0000000000288947 */ /* 0x000fea0003800000 */
[----:B------:R-:W-:-:S13]  /*2970*/  ISETP.NE.AND P0, PT, R0, 0x9, PT ;  /* 0x000000090000780c */ /* 0x000fda0003f05270 */
[----:B------:R-:W-:Y:S05]  /*2980*/  @P0 BRA `(.L_x_1982) ;  /* 0x0000000800f80947 */ /* 0x000fea0003800000 */
[----:B------:R-:W-:Y:S01]  /*2990*/  UMOV UR4, 0xf0000000 ;  /* 0xf000000000047882 */ /* 0x000fe20000000000 */
[----:B------:R-:W-:Y:S01]  /*29a0*/  UMOV UR5, 0x380fffff ;  /* 0x380fffff00057882 */ /* 0x000fe20000000000 */
[----:B------:R-:W0:Y:S01]  /*29b0*/  F2F.F32.F64 R2, R4 ;  /* 0x0000000400027310 */ /* 0x000e220000301000 */
[----:B------:R-:W-:Y:S01]  /*29c0*/  DSETP.GEU.AND P0, PT, |R4|, UR4, PT ;  /* 0x0000000404007e2a */ /* 0x000fe2000bf0e200 */
[----:B------:R-:W-:-:S13]  /*29d0*/  IMAD.MOV.U32 R3, RZ, RZ, RZ ;  /* 0x000000ffff037224 */ /* 0x000fda00078e00ff */
[----:B0-----:R-:W-:-:S05]  /*29e0*/  @!P0 FMUL R2, R2, 1.175494350822287508e-38 ;  /* 0x0080000002028820 */ /* 0x001fca0000400000 */
[----:B------:R0:W-:Y:S01]  /*29f0*/  STG.E.64 desc[UR36][R16.64], R2 ;  /* 0x0000000210007986 */ /* 0x0001e2000c101b24 */
[----:B------:R-:W-:Y:S05]  /*2a00*/  BRA `(.L_x_1983) ;  /* 0x0000000c00307947 */ /* 0x000fea0003800000 */
.L_x_1989:
[----:B------:R-:W-:Y:S01]  /*2a10*/  UMOV UR4, 0xf0000000 ;  /* 0xf000000000047882 */ /* 0x000fe20000000000 */
[----:B------:R-:W-:Y:S01]  /*2a20*/  UMOV UR5, 0x380fffff ;  /* 0x380fffff00057882 */ /* 0x000fe20000000000 */
[----:B------:R-:W0:Y:S01]  /*2a30*/  F2F.F32.F64 R0, R4 ;  /* 0x0000000400007310 */ /* 0x000e220000301000 */
[----:B------:R-:W-:-:S14]  /*2a40*/  DSETP.GEU.AND P0, PT, |R4|, UR4, PT ;  /* 0x0000000404007e2a */ /* 0x000fdc000bf0e200 */
[----:B0-----:R-:W-:-:S05]  /*2a50*/  @!P0 FMUL R0, R0, 1.175494350822287508e-38 ;  /* 0x0080000000008820 */ /* 0x001fca0000400000 */
[----:B------:R-:W-:-:S04]  /*2a60*/  F2FP.F16.F32.PACK_AB R3, RZ, R0 ;  /* 0x00000000ff03723e */ /* 0x000fc800000000ff */
[----:B------:R-:W-:-:S05]  /*2a70*/  PRMT R3, R3, 0x5410, RZ ;  /* 0x0000541003037816 */ /* 0x000fca00000000ff */
[----:B------:R0:W-:Y:S01]  /*2a80*/  STG.E desc[UR36][R16.64], R3 ;  /* 0x0000000310007986 */ /* 0x0001e2000c101924 */
[----:B------:R-:W-:Y:S05]  /*2a90*/  BRA `(.L_x_1983) ;  /* 0x0000000c000c7947 */ /* 0x000fea0003800000 */
.L_x_1988:
[----:B------:R0:W-:Y:S01]  /*2aa0*/  STG.E.64 desc[UR36][R16.64], R4 ;  /* 0x0000000410007986 */ /* 0x0001e2000c101b24 */
[----:B------:R-:W-:Y:S05]  /*2ab0*/  BRA `(.L_x_1983) ;  /* 0x0000000c00047947 */ /* 0x000fea0003800000 */
.L_x_1978:
        /* <DEDUP_REMOVED lines=8> */
[----:B------:R-:W-:-:S06]  /*2b40*/  DSETP.NEU.AND P0, PT, R4, RZ, PT ;  /* 0x000000ff0400722a */ /* 0x000fcc0003f0d000 */
[----:B------:R-:W-:-:S05]  /*2b50*/  SEL R3, RZ, 0x1, !P0 ;  /* 0x00000001ff037807 */ /* 0x000fca0004000000 */
[----:B------:R0:W-:Y:S01]  /*2b60*/  STG.E.U8 desc[UR36][R16.64], R3 ;  /* 0x0000000310007986 */ /* 0x0001e2000c101124 */
[----:B------:R-:W-:Y:S05]  /*2b70*/  BRA `(.L_x_1983) ;  /* 0x0000000800d47947 */ /* 0x000fea0003800000 */
.L_x_1992:
[----:B------:R-:W-:-:S05]  /*2b80*/  CS2R R6, SRZ ;  /* 0x0000000000067805 */ /* 0x000fca000001ff00 */
[----:B------:R0:W-:Y:S01]  /*2b90*/  STG.E.128 desc[UR36][R16.64], R4 ;  /* 0x0000000410007986 */ /* 0x0001e2000c101d24 */
[----:B------:R-:W-:Y:S05]  /*2ba0*/  BRA `(.L_x_1983) ;  /* 0x0000000800c87947 */ /* 0x000fea0003800000 */
.L_x_1991:
        /* <DEDUP_REMOVED lines=10> */
[----:B------:R-:W-:-:S13]  /*2c50*/  BSSY B0, `(.L_x_1995) ;  /* 0x000000f000007945 */ /* 0x000fda0003800000 */
[----:B0-----:R-:W-:-:S05]  /*2c60*/  @!P0 FMUL R7, R7, 1.175494350822287508e-38 ;  /* 0x0080000007078820 */ /* 0x001fca0000400000 */
        /* <DEDUP_REMOVED lines=13> */
.L_x_1996:
[----:B------:R-:W-:Y:S05]  /*2d40*/  BSYNC B0 ;  /* 0x0000000000007941 */ /* 0x000fea0003800000 */
.L_x_1995:
[----:B------:R-:W-:-:S05]  /*2d50*/  LOP3.LUT R3, R0, R3, RZ, 0xfc, !PT ;  /* 0x0000000300037212 */ /* 0x000fca00078efcff */
[----:B------:R0:W-:Y:S01]  /*2d60*/  STG.E.U8 desc[UR36][R16.64], R3 ;  /* 0x0000000310007986 */ /* 0x0001e2000c101124 */
[----:B------:R-:W-:Y:S05]  /*2d70*/  BRA `(.L_x_1983) ;  /* 0x0000000800547947 */ /* 0x000fea0003800000 */
.L_x_1994:
[----:B------:R-:W-:Y:S01]  /*2d80*/  UMOV UR4, 0xf0000000 ;  /* 0xf000000000047882 */ /* 0x000fe20000000000 */
[----:B------:R-:W-:Y:S01]  /*2d90*/  UMOV UR5, 0x380fffff ;  /* 0x380fffff00057882 */ /* 0x000fe20000000000 */
[----:B------:R-:W0:Y:S01]  /*2da0*/  F2F.F32.F64 R3, R4 ;  /* 0x0000000400037310 */ /* 0x000e220000301000 */
[----:B------:R-:W-:Y:S01]  /*2db0*/  DSETP.GEU.AND P0, PT, |R4|, UR4, PT ;  /* 0x0000000404007e2a */ /* 0x000fe2000bf0e200 */
[----:B------:R-:W-:-:S13]  /*2dc0*/  BSSY B0, `(.L_x_1997) ;  /* 0x0000010000007945 */ /* 0x000fda0003800000 */
[----:B0-----:R-:W-:-:S05]  /*2dd0*/  @!P0 FMUL R3, R3, 1.175494350822287508e-38 ;  /* 0x0080000003038820 */ /* 0x001fca0000400000 */
        /* <DEDUP_REMOVED lines=11> */
.L_x_1998:
[----:B------:R-:W-:Y:S01]  /*2e90*/  IMAD.MOV.U32 R0, RZ, RZ, 0x7f ;  /* 0x0000007fff007424 */ /* 0x000fe200078e00ff */
[----:B------:R-:W-:-:S04]  /*2ea0*/  ISETP.GT.U32.AND P0, PT, R2, 0x7f800000, PT ;  /* 0x7f8000000200780c */ /* 0x000fc80003f04070 */
[----:B------:R-:W-:-:S09]  /*2eb0*/  SEL R0, R0, 0x7c, P0 ;  /* 0x0000007c00007807 */ /* 0x000fd20000000000 */
.L_x_1999:
[----:B------:R-:W-:Y:S05]  /*2ec0*/  BSYNC B0 ;  /* 0x0000000000007941 */ /* 0x000fea0003800000 */
.L_x_1997:
[----:B------:R-:W-:-:S04]  /*2ed0*/  LOP3.LUT R2, R3, 0x80000000, RZ, 0xc0, !PT ;  /* 0x8000000003027812 */ /* 0x000fc800078ec0ff */
[----:B------:R-:W-:-:S04]  /*2ee0*/  SHF.R.U32.HI R3, RZ, 0x18, R2 ;  /* 0x00000018ff037819 */ /* 0x000fc80000011602 */
[----:B------:R-:W-:-:S05]  /*2ef0*/  LOP3.LUT R3, R0, R3, RZ, 0xfc, !PT ;  /* 0x0000000300037212 */ /* 0x000fca00078efcff */
[----:B------:R0:W-:Y:S01]  /*2f00*/  STG.E.U8 desc[UR36][R16.64], R3 ;  /* 0x0000000310007986 */ /* 0x0001e2000c101124 */
[----:B------:R-:W-:Y:S05]  /*2f10*/  BRA `(.L_x_1983) ;  /* 0x0000000400ec7947 */ /* 0x000fea0003800000 */
.L_x_1993:
[----:B------:R-:W-:Y:S01]  /*2f20*/  UMOV UR4, 0xf0000000 ;  /* 0xf000000000047882 */ /* 0x000fe20000000000 */
[----:B------:R-:W-:Y:S01]  /*2f30*/  UMOV UR5, 0x380fffff ;  /* 0x380fffff00057882 */ /* 0x000fe20000000000 */
[----:B------:R-:W0:Y:S01]  /*2f40*/  F2F.F32.F64 R0, R4 ;  /* 0x0000000400007310 */ /* 0x000e220000301000 */
[----:B------:R-:W-:-:S14]  /*2f50*/  DSETP.GEU.AND P0, PT, |R4|, UR4, PT ;  /* 0x0000000404007e2a */ /* 0x000fdc000bf0e200 */
[----:B0-----:R-:W-:-:S05]  /*2f60*/  @!P0 FMUL R0, R0, 1.175494350822287508e-38 ;  /* 0x0080000000008820 */ /* 0x001fca0000400000 */
[----:B------:R-:W-:-:S05]  /*2f70*/  F2FP.BF16.F32.PACK_AB R0, RZ, R0 ;  /* 0x00000000ff00723e */ /* 0x000fca00000010ff */
[----:B------:R0:W-:Y:S01]  /*2f80*/  STG.E.U16 desc[UR36][R16.64], R0 ;  /* 0x0000000010007986 */ /* 0x0001e2000c101524 */
[----:B------:R-:W-:Y:S05]  /*2f90*/  BRA `(.L_x_1983) ;  /* 0x0000000400cc7947 */ /* 0x000fea0003800000 */
.L_x_1990:
        /* <DEDUP_REMOVED lines=8> */
[----:B------:R-:W0:Y:S02]  /*3020*/  F2I.U32.F64.TRUNC R5, R4 ;  /* 0x0000000400057311 */ /* 0x000e24000030d000 */
[----:B0-----:R4:W-:Y:S01]  /*3030*/  STG.E.U16 desc[UR36][R16.64], R5 ;  /* 0x0000000510007986 */ /* 0x0019e2000c101524 */
[----:B------:R-:W-:Y:S05]  /*3040*/  BRA `(.L_x_1983) ;  /* 0x0000000400a07947 */ /* 0x000fea0003800000 */
.L_x_2002:
[----:B------:R-:W-:Y:S01]  /*3050*/  UMOV UR4, 0xf0000000 ;  /* 0xf000000000047882 */ /* 0x000fe20000000000 */
[----:B------:R-:W-:Y:S01]  /*3060*/  UMOV UR5, 0x380fffff ;  /* 0x380fffff00057882 */ /* 0x000fe20000000000 */
[----:B------:R-:W0:Y:S01]  /*3070*/  F2F.F32.F64 R3, R4 ;  /* 0x0000000400037310 */ /* 0x000e220000301000 */
[----:B------:R-:W-:Y:S01]  /*3080*/  DSETP.GEU.AND P0, PT, |R4|, UR4, PT ;  /* 0x0000000404007e2a */ /* 0x000fe2000bf0e200 */
[----:B------:R-:W-:Y:S01]  /*3090*/  BSSY B0, `(.L_x_2003) ;  /* 0x0000015000007945 */ /* 0x000fe20003800000 */
[----:B------:R-:W-:-:S12]  /*30a0*/  IMAD.MOV.U32 R8, RZ, RZ, 0x80 ;  /* 0x00000080ff087424 */ /* 0x000fd800078e00ff */
[----:B0-----:R-:W-:-:S05]  /*30b0*/  @!P0 FMUL R3, R3, 1.175494350822287508e-38 ;  /* 0x0080000003038820 */ /* 0x001fca0000400000 */
        /* <DEDUP_REMOVED lines=14> */
.L_x_2005:
[----:B------:R-:W-:-:S04]  /*31a0*/  LOP3.LUT R2, R3, 0x80000000, RZ, 0xc0, !PT ;  /* 0x8000000003027812 */ /* 0x000fc800078ec0ff */
[----:B------:R-:W-:-:S04]  /*31b0*/  SHF.R.U32.HI R3, RZ, 0x18, R2 ;  /* 0x00000018ff037819 */ /* 0x000fc80000011602 */
[----:B------:R-:W-:-:S04]  /*31c0*/  LOP3.LUT R0, R0, R3, RZ, 0xfc, !PT ;  /* 0x0000000300007212 */ /* 0x000fc800078efcff */
[----:B------:R-:W-:-:S07]  /*31d0*/  PRMT R8, R0, 0x7610, R8 ;  /* 0x0000761000087816 */ /* 0x000fce0000000008 */
.L_x_2004:
[----:B------:R-:W-:Y:S05]  /*31e0*/  BSYNC B0 ;  /* 0x0000000000007941 */ /* 0x000fea0003800000 */
.L_x_2003:
[----:B------:R3:W-:Y:S01]  /*31f0*/  STG.E.U8 desc[UR36][R16.64], R8 ;  /* 0x0000000810007986 */ /* 0x0007e2000c101124 */
[----:B------:R-:W-:Y:S05]  /*3200*/  BRA `(.L_x_1983) ;  /* 0x0000000400307947 */ /* 0x000fea0003800000 */
.L_x_2001:
        /* <DEDUP_REMOVED lines=21> */
.L_x_2008:
[----:B------:R-:W-:-:S04]  /*3360*/  LOP3.LUT R2, R3, 0x80000000, RZ, 0xc0, !PT ;  /* 0x8000000003027812 */ /* 0x000fc800078ec0ff */
[----:B------:R-:W-:-:S04]  /*3370*/  SHF.R.U32.HI R3, RZ, 0x18, R2 ;  /* 0x00000018ff037819 */ /* 0x000fc80000011602 */
[----:B------:R-:W-:-:S04]  /*3380*/  LOP3.LUT R0, R0, R3, RZ, 0xfc, !PT ;  /* 0x0000000300007212 */ /* 0x000fc800078efcff */
[----:B------:R-:W-:-:S07]  /*3390*/  PRMT R8, R0, 0x7610, R8 ;  /* 0x0000761000087816 */ /* 0x000fce0000000008 */
.L_x_2007:
[----:B------:R-:W-:Y:S05]  /*33a0*/  BSYNC B0 ;  /* 0x0000000000007941 */ /* 0x000fea0003800000 */
.L_x_2006:
[----:B------:R0:W-:Y:S01]  /*33b0*/  STG.E.U8 desc[UR36][R16.64], R8 ;  /* 0x0000000810007986 */ /* 0x0001e2000c101124 */
[----:B------:R-:W-:Y:S05]  /*33c0*/  BRA `(.L_x_1983) ;  /* 0x0000000000c07947 */ /* 0x000fea0003800000 */
.L_x_2000:
        /* <DEDUP_REMOVED lines=26> */
.L_x_1982:
[----:B------:R-:W-:Y:S01]  /*3570*/  MOV R2, 0x0 ;  /* 0x0000000000027802 */ /* 0x000fe20000000f00 */
[----:B------:R-:W-:Y:S01]  /*3580*/  ULDC.64 UR4, c[0x4][0x270] ;  /* 0x01009c0000047ab9 */ /* 0x000fe20000000a00 */
[----:B------:R-:W-:Y:S01]  /*3590*/  ULDC.64 UR6, c[0x4][0x278] ;  /* 0x01009e0000067ab9 */ /* 0x000fe20000000a00 */
[----:B------:R-:W-:Y:S02]  /*35a0*/  IMAD.U32 R4, RZ, RZ, UR4 ;  /* 0x00000004ff047e24 */ /* 0x000fe4000f8e00ff */
[----:B------:R-:W-:Y:S01]  /*35b0*/  IMAD.U32 R5, RZ, RZ, UR5 ;  /* 0x00000005ff057e24 */ /* 0x000fe2000f8e00ff */
[----:B------:R-:W0:Y:S01]  /*35c0*/  LDC.64 R2, c[0x4][R2] ;  /* 0x0100000002027b82 */ /* 0x000e220000000a00 */
[----:B------:R-:W-:Y:S01]  /*35d0*/  ULDC.64 UR4, c[0x4][0xb0] ;  /* 0x01002c0000047ab9 */ /* 0x000fe20000000a00 */
[----:B------:R-:W-:Y:S01]  /*35e0*/  IMAD.U32 R6, RZ, RZ, UR6 ;  /* 0x00000006ff067e24 */ /* 0x000fe2000f8e00ff */
[----:B------:R-:W-:Y:S01]  /*35f0*/  MOV R11, UR5 ;  /* 0x00000005000b7c02 */ /* 0x000fe20008000f00 */
[----:B------:R-:W-:-:S02]  /*3600*/  IMAD.U32 R7, RZ, RZ, UR7 ;  /* 0x00000007ff077e24 */ /* 0x000fc4000f8e00ff */
[----:B------:R-:W-:Y:S02]  /*3610*/  IMAD.U32 R10, RZ, RZ, UR4 ;  /* 0x00000004ff0a7e24 */ /* 0x000fe4000f8e00ff */
[----:B------:R-:W-:Y:S02]  /*3620*/  IMAD.MOV.U32 R8, RZ, RZ, 0x65 ;  /* 0x00000065ff087424 */ /* 0x000fe400078e00ff */
[----:B------:R-:W-:Y:S02]  /*3630*/  IMAD.MOV.U32 R12, RZ, RZ, 0x1 ;  /* 0x00000001ff0c7424 */ /* 0x000fe400078e00ff */
[----:B------:R-:W-:-:S07]  /*3640*/  IMAD.MOV.U32 R13, RZ, RZ, RZ ;  /* 0x000000ffff0d7224 */ /* 0x000fce00078e00ff */
[----:B------:R-:W-:-:S07]  /*3650*/  LEPC R20, `(.L_x_2011) ;  /* 0x000000001014794e */ /* 0x000fce0000000000 */
[----:B0-----:R-:W-:Y:S05]  /*3660*/  CALL.ABS.NOINC R2 ;  /* 0x0000000002007343 */ /* 0x001fea0003c00000 */
.L_x_2011:
[----:B------:R-:W-:Y:S05]  /*3670*/  BRA `(.L_x_1983) ;  /* 0x0000000000147947 */ /* 0x000fea0003800000 */
.L_x_2010:
[----:B------:R-:W0:Y:S02]  /*3680*/  F2I.U64.F64.TRUNC R4, R4 ;  /* 0x0000000400047311 */ /* 0x000e24000030d800 */
[----:B0-----:R1:W-:Y:S01]  /*3690*/  STG.E.64 desc[UR36][R16.64], R4 ;  /* 0x0000000410007986 */ /* 0x0013e2000c101b24 */
[----:B------:R-:W-:Y:S05]  /*36a0*/  BRA `(.L_x_1983) ;  /* 0x0000000000087947 */ /* 0x000fea0003800000 */
.L_x_2009:
[----:B------:R-:W0:Y:S02]  /*36b0*/  F2I.U32.F64.TRUNC R5, R4 ;  /* 0x0000000400057311 */ /* 0x000e24000030d000 */
[----:B0-----:R0:W-:Y:S02]  /*36c0*/  STG.E desc[UR36][R16.64], R5 ;  /* 0x0000000510007986 */ /* 0x0011e4000c101924 */
.L_x_1983:
[----:B------:R-:W-:-:S04]  /*36d0*/  IMAD R18, R23, 0x200, R18 ;  /* 0x0000020017127824 */ /* 0x000fc800078e0212 */
[----:B------:R-:W-:-:S07]  /*36e0*/  VIADD R19, R18, 0x80 ;  /* 0x0000008012137836 */ /* 0x000fce0000000000 */
.L_x_1940:
[----:B------:R-:W-:Y:S05]  /*36f0*/  BSYNC B6 ;  /* 0x0000000000067941 */ /* 0x000fea0003800000 */
.L_x_1939:
        /* <DEDUP_REMOVED lines=307> */
.L_x_2014:
        /* <DEDUP_REMOVED lines=21> */
.L_x_2018:
[----:B------:R-:W2:Y:S02]  /*4b80*/  LDG.E.U8 R2, desc[UR36][R2.64] ;  /* 0x0000002402027981 */ /* 0x000ea4000c1e1100 */
[----:B--2---:R0:W1:Y:S01]  /*4b90*/  I2F.F64.U16 R4, R2 ;  /* 0x0000000200047312 */ /* 0x0040620000101800 */
[----:B------:R-:W-:Y:S05]  /*4ba0*/  BRA `(.L_x_2020) ;  /* 0x0000000c00707947 */ /* 0x000fea0003800000 */
.L_x_2017:
        /* <DEDUP_REMOVED lines=9> */
.L_x_2022:
[----:B------:R-:W2:Y:S02]  /*4c40*/  LDG.E R2, desc[UR36][R2.64] ;  /* 0x0000002402027981 */ /* 0x000ea4000c1e1900 */
[----:B--2---:R1:W2:Y:S01]  /*4c50*/  I2F.F64 R4, R2 ;  /* 0x0000000200047312 */ /* 0x0042a20000201c00 */
[----:B------:R-:W-:Y:S05]  /*4c60*/  BRA `(.L_x_2020) ;  /* 0x0000000c00407947 */ /* 0x000fea0003800000 */
.L_x_2021:
[----:B------:R-:W2:Y:S02]  /*4c70*/  LDG.E.U16 R2, desc[UR36][R2.64] ;  /* 0x0000002402027981 */ /* 0x000ea4000c1e1500 */
[----:B--2---:R3:W4:Y:S01]  /*4c80*/  I2F.F64.S16 R4, R2 ;  /* 0x0000000200047312 */ /* 0x0047220000101c00 */
[----:B------:R-:W-:Y:S05]  /*4c90*/  BRA `(.L_x_2020) ;  /* 0x0000000c00347947 */ /* 0x000fea0003800000 */
.L_x_2016:
        /* <DEDUP_REMOVED lines=10> */
.L_x_2024:
[----:B------:R-:W2:Y:S02]  /*4d40*/  LDG.E.U16 R0, desc[UR36][R2.64] ;  /* 0x0000002402007981 */ /* 0x000ea4000c1e1500 */
[----:B--2---:R-:W-:-:S05]  /*4d50*/  HADD2.F32 R0, -RZ, R0.H0_H0 ;  /* 0x20000000ff007230 */ /* 0x004fca0000004100 */
[----:B------:R-:W-:-:S04]  /*4d60*/  FMUL.FTZ R0, R0, 1 ;  /* 0x3f80000000007820 */ /* 0x000fc80000410000 */
[----:B------:R0:W1:Y:S01]  /*4d70*/  F2F.F64.F32 R4, R0 ;  /* 0x0000000000047310 */ /* 0x0000620000201800 */
[----:B------:R-:W-:Y:S05]  /*4d80*/  BRA `(.L_x_2020) ;  /* 0x0000000800f87947 */ /* 0x000fea0003800000 */
.L_x_2023:
        /* <DEDUP_REMOVED lines=10> */
.L_x_2026:
[----:B------:R-:W2:Y:S02]  /*4e30*/  LDG.E.U16 R2, desc[UR36][R2.64] ;  /* 0x0000002402027981 */ /* 0x000ea4000c1e1500 */
[----:B--2---:R-:W-:-:S05]  /*4e40*/  HADD2.F32 R0, -RZ, R2.H0_H0 ;  /* 0x20000002ff007230 */ /* 0x004fca0000004100 */
[----:B------:R-:W-:-:S04]  /*4e50*/  FMUL.FTZ R0, R0, 1 ;  /* 0x3f80000000007820 */ /* 0x000fc80000410000 */
[----:B------:R0:W1:Y:S01]  /*4e60*/  F2F.F64.F32 R4, R0 ;  /* 0x0000000000047310 */ /* 0x0000620000201800 */
[----:B------:R-:W-:Y:S05]  /*4e70*/  BRA `(.L_x_2020) ;  /* 0x0000000800bc7947 */ /* 0x000fea0003800000 */
.L_x_2025:
[----:B------:R0:W5:Y:S01]  /*4e80*/  LDG.E.64 R4, desc[UR36][R2.64] ;  /* 0x0000002402047981 */ /* 0x000162000c1e1b00 */
[----:B------:R-:W-:Y:S05]  /*4e90*/  BRA `(.L_x_2020) ;  /* 0x0000000800b47947 */ /* 0x000fea0003800000 */
.L_x_2015:
        /* <DEDUP_REMOVED lines=9> */
[----:B------:R-:W-:Y:S01]  /*4f30*/  HFMA2.MMA R4, -RZ, RZ, 0, 0 ;  /* 0x00000000ff047435 */ /* 0x000fe200000001ff */
[----:B--2---:R-:W-:-:S04]  /*4f40*/  ISETP.NE.AND P0, PT, R2, RZ, PT ;  /* 0x000000ff0200720c */ /* 0x004fc80003f05270 */
[----:B------:R-:W-:Y:S01]  /*4f50*/  FSEL R5, RZ, 1.875, !P0 ;  /* 0x3ff00000ff057808 */ /* 0x000fe20004000000 */
[----:B------:R-:W-:Y:S08]  /*4f60*/  BRA `(.L_x_2020) ;  /* 0x0000000800807947 */ /* 0x000ff00003800000 */
.L_x_2029:
[----:B------:R0:W5:Y:S01]  /*4f70*/  LDG.E.64 R4, desc[UR36][R2.64] ;  /* 0x0000002402047981 */ /* 0x000162000c1e1b00 */
[----:B------:R-:W-:Y:S05]  /*4f80*/  BRA `(.L_x_2020) ;  /* 0x0000000800787947 */ /* 0x000fea0003800000 */
.L_x_2028:
        /* <DEDUP_REMOVED lines=28> */
.L_x_2031:
        /* <DEDUP_REMOVED lines=15> */
.L_x_2030:
[----:B------:R-:W2:Y:S02]  /*5240*/  LDG.E.U16 R0, desc[UR36][R2.64] ;  /* 0x0000002402007981 */ /* 0x000ea4000c1e1500 */
[----:B--2---:R-:W-:-:S04]  /*5250*/  IMAD.U32 R0, R0, 0x10000, RZ ;  /* 0x0001000000007824 */ /* 0x004fc800078e00ff */
[----:B------:R-:W-:-:S04]  /*5260*/  FMUL.FTZ R0, R0, 1 ;  /* 0x3f80000000007820 */ /* 0x000fc80000410000 */
[----:B------:R0:W1:Y:S01]  /*5270*/  F2F.F64.F32 R4, R0 ;  /* 0x0000000000047310 */ /* 0x0000620000201800 */
[----:B------:R-:W-:Y:S05]  /*5280*/  BRA `(.L_x_2020) ;  /* 0x0000000400b87947 */ /* 0x000fea0003800000 */
.L_x_2027:
        /* <DEDUP_REMOVED lines=11> */
.L_x_2034:
        /* <DEDUP_REMOVED lines=21> */
.L_x_2038:
[----:B------:R-:W-:Y:S05]  /*5490*/  BSYNC B1 ;  /* 0x0000000000017941 */ /* 0x000fea0003800000 */
.L_x_2037:
[----:B------:R-:W-:Y:S01]  /*54a0*/  LEA R3, R0, 0x3b800000, 0x17 ;  /* 0x3b80000000037811 */ /* 0x000fe200078eb8ff */
[----:B------:R-:W-:-:S05]  /*54b0*/  IMAD.SHL.U32 R0, R2, 0x100000, RZ ;  /* 0x0010000002007824 */ /* 0x000fca00078e00ff */
[----:B------:R-:W-:-:S07]  /*54c0*/  LOP3.LUT R0, R3, R0, R4, 0xfe, !PT ;  /* 0x0000000003007212 */ /* 0x000fce00078efe04 */
.L_x_2036:
[----:B------:R-:W-:Y:S05]  /*54d0*/  BSYNC B0 ;  /* 0x0000000000007941 */ /* 0x000fea0003800000 */
.L_x_2035:
[----:B------:R-:W-:-:S04]  /*54e0*/  FMUL.FTZ R0, R0, 1 ;  /* 0x3f80000000007820 */ /* 0x000fc80000410000 */
[----:B------:R0:W1:Y:S01]  /*54f0*/  F2F.F64.F32 R4, R0 ;  /* 0x0000000000047310 */ /* 0x0000620000201800 */
[----:B------:R-:W-:Y:S05]  /*5500*/  BRA `(.L_x_2020) ;  /* 0x0000000400187947 */ /* 0x000fea0003800000 */
.L_x_2033:
        /* <DEDUP_REMOVED lines=21> */
.L_x_2042:
[----:B------:R-:W-:Y:S05]  /*5660*/  BSYNC B1 ;  /* 0x0000000000017941 */ /* 0x000fea0003800000 */
.L_x_2041:
[----:B------:R-:W-:Y:S02]  /*5670*/  LEA R3, R0, 0x37800000, 0x17 ;  /* 0x3780000000037811 */ /* 0x000fe400078eb8ff */
[----:B------:R-:W-:-:S04]  /*5680*/  SHF.L.U32 R0, R2, 0x15, RZ ;  /* 0x0000001502007819 */ /* 0x000fc800000006ff */
[----:B------:R-:W-:-:S07]  /*5690*/  LOP3.LUT R0, R3, R0, R4, 0xfe, !PT ;  /* 0x0000000003007212 */ /* 0x000fce00078efe04 */
.L_x_2040:
[----:B------:R-:W-:Y:S05]  /*56a0*/  BSYNC B0 ;  /* 0x0000000000007941 */ /* 0x000fea0003800000 */
.L_x_2039:
[----:B------:R-:W-:-:S04]  /*56b0*/  FMUL.FTZ R0, R0, 1 ;  /* 0x3f80000000007820 */ /* 0x000fc80000410000 */
[----:B------:R0:W1:Y:S01]  /*56c0*/  F2F.F64.F32 R4, R0 ;  /* 0x0000000000047310 */ /* 0x0000620000201800 */
[----:B------:R-:W-:Y:S05]  /*56d0*/  BRA `(.L_x_2020) ;  /* 0x0000000000a47947 */ /* 0x000fea0003800000 */
.L_x_2032:
        /* <DEDUP_REMOVED lines=14> */
.L_x_2046:
[----:B------:R-:W-:Y:S05]  /*57c0*/  BSYNC B0 ;  /* 0x0000000000007941 */ /* 0x000fea0003800000 */
.L_x_2045:
[----:B------:R-:W-:-:S04]  /*57d0*/  FMUL.FTZ R0, R0, 1 ;  /* 0x3f80000000007820 */ /* 0x000fc80000410000 */
[----:B------:R0:W1:Y:S01]  /*57e0*/  F2F.F64.F32 R4, R0 ;  /* 0x0000000000047310 */ /* 0x0000620000201800 */
[----:B------:R-:W-:Y:S05]  /*57f0*/  BRA `(.L_x_2020) ;  /* 0x00000000005c7947 */ /* 0x000fea0003800000 */
.L_x_2019:
        /* <DEDUP_REMOVED lines=16> */
.L_x_2047:
[----:B------:R-:W-:Y:S01]  /*5900*/  CS2R R4, SRZ ;  /* 0x0000000000047805 */ /* 0x000fe2000001ff00 */
[----:B------:R-:W-:Y:S06]  /*5910*/  BRA `(.L_x_2020) ;  /* 0x0000000000147947 */ /* 0x000fec0003800000 */
.L_x_2044:
[----:B------:R-:W2:Y:S02]  /*5920*/  LDG.E.64 R4, desc[UR36][R2.64] ;  /* 0x0000002402047981 */ /* 0x000ea4000c1e1b00 */
[----:B--2---:R-:W0:Y:S01]  /*5930*/  I2F.F64.U64 R4, R4 ;  /* 0x0000000400047312 */ /* 0x004e220000301800 */
[----:B------:R-:W-:Y:S05]  /*5940*/  BRA `(.L_x_2020) ;  /* 0x0000000000087947 */ /* 0x000fea0003800000 */
.L_x_2043:
[----:B------:R-:W2:Y:S02]  /*5950*/  LDG.E R2, desc[UR36][R2.64] ;  /* 0x0000002402027981 */ /* 0x000ea4000c1e1900 */
[----:B--2---:R0:W1:Y:S02]  /*5960*/  I2F.F64.U32 R4, R2 ;  /* 0x0000000200047312 */ /* 0x0040640000201800 */
.L_x_2020:
[----:B012-45:R-:W-:Y:S01]  /*5970*/  DSETP.GTU.AND P0, PT, |R4|, +INF , PT ;  /* 0x7ff000000400742a */ /* 0x037fe20003f0c200 */
[----:B------:R-:W-:-:S13]  /*5980*/  BSSY B0, `(.L_x_2048) ;  /* 0x000002d000007945 */ /* 0x000fda0003800000 */
[----:B------:R-:W-:Y:S05]  /*5990*/  @P0 BRA `(.L_x_2049) ;  /* 0x0000000000ac0947 */ /* 0x000fea0003800000 */
[----:B------:R-:W0:Y:S02]  /*59a0*/  LDC R0, c[0x0][0x420] ;  /* 0x00010800ff007b82 */ /* 0x000e240000000800 */
        /* <DEDUP_REMOVED lines=8> */
[----:B---3--:R-:W0:Y:S01]  /*5a30*/  @P0 LDC.64 R2, c[0x0][0x430] ;  /* 0x00010c00ff020b82 */ /* 0x008e220000000a00 */
        /* <DEDUP_REMOVED lines=14> */
[----:B------:R-:W-:-:S05]  /*5b20*/  @P0 IMAD.MOV.U32 R5, RZ, RZ, R11 ;  /* 0x000000ffff050224 */ /* 0x000fca00078e000b */
[----:B------:R-:W-:Y:S01]  /*5b30*/  @!P0 MOV R0, R5 ;  /* 0x0000000500008202 */ /* 0x000fe20000000f00 */
        /* <DEDUP_REMOVED lines=8> */
.L_x_2050:
[----:B------:R-:W-:Y:S01]  /*5bc0*/  ULDC.64 UR4, c[0x0][0x428] ;  /* 0x00010a0000047ab9 */ /* 0x000fe20000000a00 */
[----:B------:R-:W-:Y:S01]  /*5bd0*/  IMAD.MOV.U32 R0, RZ, RZ, R5 ;  /* 0x000000ffff007224 */ /* 0x000fe200078e0005 */
[----:B------:R-:W-:Y:S01]  /*5be0*/  DSETP.MAX.AND P0, P1, R4, UR4, PT ;  /* 0x0000000404007e2a */ /* 0x000fe2000b90f000 */
[----:B------:R-:W-:-:S05]  /*5bf0*/  UMOV UR6, UR5 ;  /* 0x0000000500067c82 */ /* 0x000fca0008000000 */
[----:B------:R-:W-:Y:S01]  /*5c00*/  FSEL R3, R0, UR6, P0 ;  /* 0x0000000600037c08 */ /* 0x000fe20008000000 */
[----:B------:R-:W-:Y:S01]  /*5c10*/  IMAD.U32 R0, RZ, RZ, UR6 ;  /* 0x00000006ff007e24 */ /* 0x000fe2000f8e00ff */
[----:B------:R-:W-:-:S06]  /*5c20*/  SEL R4, R4, UR4, P0 ;  /* 0x0000000404047c07 */ /* 0x000fcc0008000000 */
[----:B------:R-:W-:-:S05]  /*5c30*/  @P1 LOP3.LUT R3, R0, 0x80000, RZ, 0xfc, !PT ;  /* 0x0008000000031812 */ /* 0x000fca00078efcff */
[----:B------:R-:W-:-:S07]  /*5c40*/  IMAD.MOV.U32 R5, RZ, RZ, R3 ;  /* 0x000000ffff057224 */ /* 0x000fce00078e0003 */
.L_x_2049:
[----:B------:R-:W-:Y:S05]  /*5c50*/  BSYNC B0 ;  /* 0x0000000000007941 */ /* 0x000fea0003800000 */
.L_x_2048:
        /* <DEDUP_REMOVED lines=15> */
.L_x_2054:
[----:B------:R-:W0:Y:S02]  /*5d50*/  F2I.S64.F64.TRUNC R4, R4 ;  /* 0x0000000400047311 */ /* 0x000e24000030d900 */
[----:B0-----:R-:W-:-:S05]  /*5d60*/  IMAD.MOV.U32 R3, RZ, RZ, R4 ;  /* 0x000000ffff037224 */ /* 0x001fca00078e0004 */
[----:B------:R0:W-:Y:S01]  /*5d70*/  STG.E.U8 desc[UR36][R16.64], R3 ;  /* 0x0000000310007986 */ /* 0x0001e2000c101124 */
[----:B------:R-:W-:Y:S05]  /*5d80*/  BRA `(.L_x_2056) ;  /* 0x0000000c00f87947 */ /* 0x000fea0003800000 */
.L_x_2053:
        /* <DEDUP_REMOVED lines=9> */
.L_x_2058:
[----:B------:R-:W0:Y:S02]  /*5e20*/  F2I.F64.TRUNC R5, R4 ;  /* 0x0000000400057311 */ /* 0x000e24000030d100 */
[----:B0-----:R0:W-:Y:S01]  /*5e30*/  STG.E desc[UR36][R16.64], R5 ;  /* 0x0000000510007986 */ /* 0x0011e2000c101924 */
[----:B------:R-:W-:Y:S05]  /*5e40*/  BRA `(.L_x_2056) ;  /* 0x0000000c00c87947 */ /* 0x000fea0003800000 */
.L_x_2057:
[----:B------:R-:W0:Y:S02]  /*5e50*/  F2I.F64.TRUNC R5, R4 ;  /* 0x0000000400057311 */ /* 0x000e24000030d100 */
[----:B0-----:R0:W-:Y:S01]  /*5e60*/  STG.E.U16 desc[UR36][R16.64], R5 ;  /* 0x0000000510007986 */ /* 0x0011e2000c101524 */
[----:B------:R-:W-:Y:S05]  /*5e70*/  BRA `(.L_x_2056) ;  /* 0x0000000c00bc7947 */ /* 0x000fea0003800000 */
.L_x_2052:
        /* <DEDUP_REMOVED lines=13> */
.L_x_2060:
        /* <DEDUP_REMOVED lines=8> */
.L_x_2059:
        /* <DEDUP_REMOVED lines=14> */
.L_x_2062:
        /* <DEDUP_REMOVED lines=9> */
.L_x_2061:
[----:B------:R0:W-:Y:S01]  /*6140*/  STG.E.64 desc[UR36][R16.64], R4 ;  /* 0x0000000410007986 */ /* 0x0001e2000c101b24 */
[----:B------:R-:W-:Y:S05]  /*6150*/  BRA `(.L_x_2056) ;  /* 0x0000000c00047947 */ /* 0x000fea0003800000 */
.L_x_2051:
        /* <DEDUP_REMOVED lines=12> */
.L_x_2065:
[----:B------:R-:W-:-:S05]  /*6220*/  CS2R R6, SRZ ;  /* 0x0000000000067805 */ /* 0x000fca000001ff00 */
[----:B------:R0:W-:Y:S01]  /*6230*/  STG.E.128 desc[UR36][R16.64], R4 ;  /* 0x0000000410007986 */ /* 0x0001e2000c101d24 */
[----:B------:R-:W-:Y:S05]  /*6240*/  BRA `(.L_x_2056) ;  /* 0x0000000800c87947 */ /* 0x000fea0003800000 */
.L_x_2064:
        /* <DEDUP_REMOVED lines=25> */
.L_x_2069:
[----:B------:R-:W-:Y:S05]  /*63e0*/  BSYNC B0 ;  /* 0x0000000000007941 */ /* 0x000fea0003800000 */
.L_x_2068:
[----:B------:R-:W-:-:S05]  /*63f0*/  LOP3.LUT R3, R0, R3, RZ, 0xfc, !PT ;  /* 0x0000000300037212 */ /* 0x000fca00078efcff */
[----:B------:R0:W-:Y:S01]  /*6400*/  STG.E.U8 desc[UR36][R16.64], R3 ;  /* 0x0000000310007986 */ /* 0x0001e2000c101124 */
[----:B------:R-:W-:Y:S05]  /*6410*/  BRA `(.L_x_2056) ;  /* 0x0000000800547947 */ /* 0x000fea0003800000 */
.L_x_2067:
        /* <DEDUP_REMOVED lines=17> */
.L_x_2071:
[----:B------:R-:W-:Y:S01]  /*6530*/  IMAD.MOV.U32 R0, RZ, RZ, 0x7f ;  /* 0x0000007fff007424 */ /* 0x000fe200078e00ff */
[----:B------:R-:W-:-:S04]  /*6540*/  ISETP.GT.U32.AND P0, PT, R2, 0x7f800000, PT ;  /* 0x7f8000000200780c */ /* 0x000fc80003f04070 */
[----:B------:R-:W-:-:S09]  /*6550*/  SEL R0, R0, 0x7c, P0 ;  /* 0x0000007c00007807 */ /* 0x000fd20000000000 */
.L_x_2072:
[----:B------:R-:W-:Y:S05]  /*6560*/  BSYNC B0 ;  /* 0x0000000000007941 */ /* 0x000fea0003800000 */
.L_x_2070:
[----:B------:R-:W-:-:S04]  /*6570*/  LOP3.LUT R2, R3, 0x80000000, RZ, 0xc0, !PT ;  /* 0x8000000003027812 */ /* 0x000fc800078ec0ff */
[----:B------:R-:W-:-:S04]  /*6580*/  SHF.R.U32.HI R3, RZ, 0x18, R2 ;  /* 0x00000018ff037819 */ /* 0x000fc80000011602 */
[----:B------:R-:W-:-:S05]  /*6590*/  LOP3.LUT R3, R0, R3, RZ, 0xfc, !PT ;  /* 0x0000000300037212 */ /* 0x000fca00078efcff */
[----:B------:R0:W-:Y:S01]  /*65a0*/  STG.E.U8 desc[UR36][R16.64], R3 ;  /* 0x0000000310007986 */ /* 0x0001e2000c101124 */
[----:B------:R-:W-:Y:S05]  /*65b0*/  BRA `(.L_x_2056) ;  /* 0x0000000400ec7947 */ /* 0x000fea0003800000 */
.L_x_2066:
        /* <DEDUP_REMOVED lines=8> */
.L_x_2063:
        /* <DEDUP_REMOVED lines=11> */
.L_x_2075:
        /* <DEDUP_REMOVED lines=21> */
.L_x_2078:
[----:B------:R-:W-:-:S04]  /*6840*/  LOP3.LUT R2, R3, 0x80000000, RZ, 0xc0, !PT ;  /* 0x8000000003027812 */ /* 0x000fc800078ec0ff */
[----:B------:R-:W-:-:S04]  /*6850*/  SHF.R.U32.HI R3, RZ, 0x18, R2 ;  /* 0x00000018ff037819 */ /* 0x000fc80000011602 */
[----:B------:R-:W-:-:S04]  /*6860*/  LOP3.LUT R0, R0, R3, RZ, 0xfc, !PT ;  /* 0x0000000300007212 */ /* 0x000fc800078efcff */
[----:B------:R-:W-:-:S07]  /*6870*/  PRMT R8, R0, 0x7610, R8 ;  /* 0x0000761000087816 */ /* 0x000fce0000000008 */
.L_x_2077:
[----:B------:R-:W-:Y:S05]  /*6880*/  BSYNC B0 ;  /* 0x0000000000007941 */ /* 0x000fea0003800000 */
.L_x_2076:
[----:B------:R3:W-:Y:S01]  /*6890*/  STG.E.U8 desc[UR36][R16.64], R8 ;  /* 0x0000000810007986 */ /* 0x0007e2000c101124 */
[----:B------:R-:W-:Y:S05]  /*68a0*/  BRA `(.L_x_2056) ;  /* 0x0000000400307947 */ /* 0x000fea0003800000 */
.L_x_2074:
        /* <DEDUP_REMOVED lines=21> */
.L_x_2081:
[----:B------:R-:W-:-:S04]  /*6a00*/  LOP3.LUT R2, R3, 0x80000000, RZ, 0xc0, !PT ;  /* 0x8000000003027812 */ /* 0x000fc800078ec0ff */
[----:B------:R-:W-:-:S04]  /*6a10*/  SHF.R.U32.HI R3, RZ, 0x18, R2 ;  /* 0x00000018ff037819 */ /* 0x000fc80000011602 */
[----:B------:R-:W-:-:S04]  /*6a20*/  LOP3.LUT R0, R0, R3, RZ, 0xfc, !PT ;  /* 0x0000000300007212 */ /* 0x000fc800078efcff */
[----:B------:R-:W-:-:S07]  /*6a30*/  PRMT R8, R0, 0x7610, R8 ;  /* 0x0000761000087816 */ /* 0x000fce0000000008 */
.L_x_2080:
[----:B------:R-:W-:Y:S05]  /*6a40*/  BSYNC B0 ;  /* 0x0000000000007941 */ /* 0x000fea0003800000 */
.L_x_2079:
[----:B------:R0:W-:Y:S01]  /*6a50*/  STG.E.U8 desc[UR36][R16.64], R8 ;  /* 0x0000000810007986 */ /* 0x0001e2000c101124 */
[----:B------:R-:W-:Y:S05]  /*6a60*/  BRA `(.L_x_2056) ;  /* 0x0000000000c07947 */ /* 0x000fea0003800000 */
.L_x_2073:
        /* <DEDUP_REMOVED lines=26> */
.L_x_2055:
[----:B------:R-:W-:Y:S01]  /*6c10*/  MOV R0, 0x0 ;  /* 0x0000000000007802 */ /* 0x000fe20000000f00 */
[----:B------:R-:W-:Y:S01]  /*6c20*/  ULDC.64 UR4, c[0x4][0x270] ;  /* 0x01009c0000047ab9 */ /* 0x000fe20000000a00 */
[----:B------:R-:W-:Y:S01]  /*6c30*/  ULDC.64 UR6, c[0x4][0xb0] ;  /* 0x01002c0000067ab9 */ /* 0x000fe20000000a00 */
[----:B------:R-:W-:Y:S01]  /*6c40*/  IMAD.U32 R4, RZ, RZ, UR4 ;  /* 0x00000004ff047e24 */ /* 0x000fe2000f8e00ff */
[----:B------:R0:W1:Y:S01]  /*6c50*/  LDC.64 R2, c[0x4][R0] ;  /* 0x0100000000027b82 */ /* 0x0000620000000a00 */
[----:B------:R-:W-:Y:S01]  /*6c60*/  MOV R5, UR5 ;  /* 0x0000000500057c02 */ /* 0x000fe20008000f00 */
        /* <DEDUP_REMOVED lines=10> */
.L_x_2084:
[----:B------:R-:W-:Y:S05]  /*6d10*/  BRA `(.L_x_2056) ;  /* 0x0000000000147947 */ /* 0x000fea0003800000 */
.L_x_2083:
[----:B------:R-:W0:Y:S02]  /*6d20*/  F2I.U64.F64.TRUNC R4, R4 ;  /* 0x0000000400047311 */ /* 0x000e24000030d800 */
[----:B0-----:R2:W-:Y:S01]  /*6d30*/  STG.E.64 desc[UR36][R16.64], R4 ;  /* 0x0000000410007986 */ /* 0x0015e2000c101b24 */
[----:B------:R-:W-:Y:S05]  /*6d40*/  BRA `(.L_x_2056) ;  /* 0x0000000000087947 */ /* 0x000fea0003800000 */
.L_x_2082:
[----:B------:R-:W0:Y:S02]  /*6d50*/  F2I.U32.F64.TRUNC R5, R4 ;  /* 0x0000000400057311 */ /* 0x000e24000030d000 */
[----:B0-----:R0:W-:Y:S02]  /*6d60*/  STG.E desc[UR36][R16.64], R5 ;  /* 0x0000000510007986 */ /* 0x0011e4000c101924 */
.L_x_2056:
[----:B------:R-:W-:-:S07]  /*6d70*/  VIADD R19, R19, 0x80 ;  /* 0x0000008013137836 */ /* 0x000fce0000000000 */
.L_x_2013:
[----:B------:R-:W-:Y:S05]  /*6d80*/  BSYNC B6 ;  /* 0x0000000000067941 */ /* 0x000fea0003800000 */
.L_x_2012:
        /* <DEDUP_REMOVED lines=301> */
[----:B------:R-:W-:-:S04]  /*8060*/  SHF.R.U32.HI R2, RZ, UR5, R2 ;  /* 0x00000005ff027c19 */ /* 0x000fc80008011602 */
[----:B------:R-:W-:-:S05]  /*8070*/  IADD3 R3, -R2, RZ, RZ ;  /* 0x000000ff02037210 */ /* 0x000fca0007ffe1ff */
[----:B------:R-:W-:Y:S01]  /*8080*/  IMAD R5, R3, UR4, R5 ;  /* 0x0000000403057c24 */ /* 0x000fe2000f8e0205 */
[----:B------:R-:W-:-:S03]  /*8090*/  ULDC.64 UR4, c[0x0][0x408] ;  /* 0x0001020000047ab9 */ /* 0x000fc60000000a00 */
[C---:B------:R-:W-:Y:S02]  /*80a0*/  IMAD R16, R5.reuse, UR4, R16 ;  /* 0x0000000405107c24 */ /* 0x040fe4000f8e0210 */
[----:B------:R-:W-:-:S07]  /*80b0*/  IMAD R0, R5, UR5, R0 ;  /* 0x0000000505007c24 */ /* 0x000fce000f8e0200 */
.L_x_2087:
        /* <DEDUP_REMOVED lines=21> */
.L_x_2091:
[----:B------:R-:W2:Y:S02]  /*8210*/  LDG.E.U8 R2, desc[UR36][R2.64] ;  /* 0x0000002402027981 */ /* 0x000ea4000c1e1100 */
[----:B--2---:R0:W1:Y:S01]  /*8220*/  I2F.F64.U16 R4, R2 ;  /* 0x0000000200047312 */ /* 0x0040620000101800 */
[----:B------:R-:W-:Y:S05]  /*8230*/  BRA `(.L_x_2093) ;  /* 0x0000000c00707947 */ /* 0x000fea0003800000 */
.L_x_2090:
        /* <DEDUP_REMOVED lines=9> */
.L_x_2095:
[----:B------:R-:W2:Y:S02]  /*82d0*/  LDG.E R2, desc[UR36][R2.64] ;  /* 0x0000002402027981 */ /* 0x000ea4000c1e1900 */
[----:B--2---:R0:W1:Y:S01]  /*82e0*/  I2F.F64 R4, R2 ;  /* 0x0000000200047312 */ /* 0x0040620000201c00 */
[----:B------:R-:W-:Y:S05]  /*82f0*/  BRA `(.L_x_2093) ;  /* 0x0000000c00407947 */ /* 0x000fea0003800000 */
.L_x_2094:
[----:B------:R-:W2:Y:S02]  /*8300*/  LDG.E.U16 R2, desc[UR36][R2.64] ;  /* 0x0000002402027981 */ /* 0x000ea4000c1e1500 */
[----:B--2---:R0:W1:Y:S01]  /*8310*/  I2F.F64.S16 R4, R2 ;  /* 0x0000000200047312 */ /* 0x0040620000101c00 */
[----:B------:R-:W-:Y:S05]  /*8320*/  BRA `(.L_x_2093) ;  /* 0x0000000c00347947 */ /* 0x000fea0003800000 */
.L_x_2089:
        /* <DEDUP_REMOVED lines=10> */
.L_x_2097:
[----:B------:R-:W2:Y:S02]  /*83d0*/  LDG.E.U16 R0, desc[UR36][R2.64] ;  /* 0x0000002402007981 */ /* 0x000ea4000c1e1500 */
[----:B--2---:R-:W-:-:S05]  /*83e0*/  HADD2.F32 R0, -RZ, R0.H0_H0 ;  /* 0x20000000ff007230 */ /* 0x004fca0000004100 */
[----:B------:R-:W-:-:S04]  /*83f0*/  FMUL.FTZ R0, R0, 1 ;  /* 0x3f80000000007820 */ /* 0x000fc80000410000 */
[----:B------:R0:W1:Y:S01]  /*8400*/  F2F.F64.F32 R4, R0 ;  /* 0x0000000000047310 */ /* 0x0000620000201800 */
[----:B------:R-:W-:Y:S05]  /*8410*/  BRA `(.L_x_2093) ;  /* 0x0000000800f87947 */ /* 0x000fea0003800000 */
.L_x_2096:
        /* <DEDUP_REMOVED lines=10> */
.L_x_2099:
[----:B------:R-:W2:Y:S02]  /*84c0*/  LDG.E.U16 R2, desc[UR36][R2.64] ;  /* 0x0000002402027981 */ /* 0x000ea4000c1e1500 */
[----:B--2---:R-:W-:-:S05]  /*84d0*/  HADD2.F32 R0, -RZ, R2.H0_H0 ;  /* 0x20000002ff007230 */ /* 0x004fca0000004100 */
[----:B------:R-:W-:-:S04]  /*84e0*/  FMUL.FTZ R0, R0, 1 ;  /* 0x3f80000000007820 */ /* 0x000fc80000410000 */
[----:B------:R0:W1:Y:S01]  /*84f0*/  F2F.F64.F32 R4, R0 ;  /* 0x0000000000047310 */ /* 0x0000620000201800 */
[----:B------:R-:W-:Y:S05]  /*8500*/  BRA `(.L_x_2093) ;  /* 0x0000000800bc7947 */ /* 0x000fea0003800000 */
.L_x_2098:
[----:B------:R0:W5:Y:S01]  /*8510*/  LDG.E.64 R4, desc[UR36][R2.64] ;  /* 0x0000002402047981 */ /* 0x000162000c1e1b00 */
[----:B------:R-:W-:Y:S05]  /*8520*/  BRA `(.L_x_2093) ;  /* 0x0000000800b47947 */ /* 0x000fea0003800000 */
.L_x_2088:
        /* <DEDUP_REMOVED lines=13> */
.L_x_2102:
[----:B------:R0:W5:Y:S01]  /*8600*/  LDG.E.64 R4, desc[UR36][R2.64] ;  /* 0x0000002402047981 */ /* 0x000162000c1e1b00 */
[----:B------:R-:W-:Y:S05]  /*8610*/  BRA `(.L_x_2093) ;  /* 0x0000000800787947 */ /* 0x000fea0003800000 */
.L_x_2101:
        /* <DEDUP_REMOVED lines=26> */
[----:B------:R-:W4:Y:S01]  /*87c0*/  F2F.F64.F32 R4, R5 ;  /* 0x0000000500047310 */ /* 0x000f220000201800 */
[----:B------:R-:W-:Y:S05]  /*87d0*/  BRA `(.L_x_2093) ;  /* 0x0000000800087947 */ /* 0x000fea0003800000 */
.L_x_2104:
        /* <DEDUP_REMOVED lines=13> */
[----:B------:R-:W3:Y:S01]  /*88b0*/  F2F.F64.F32 R4, R4 ;  /* 0x0000000400047310 */ /* 0x000ee20000201800 */
[----:B------:R-:W-:Y:S05]  /*88c0*/  BRA `(.L_x_2093) ;  /* 0x0000000400cc7947 */ /* 0x000fea0003800000 */
.L_x_2103:
[----:B------:R-:W2:Y:S02]  /*88d0*/  LDG.E.U16 R0, desc[UR36][R2.64] ;  /* 0x0000002402007981 */ /* 0x000ea4000c1e1500 */
[----:B--2---:R-:W-:-:S04]  /*88e0*/  IMAD.U32 R0, R0, 0x10000, RZ ;  /* 0x0001000000007824 */ /* 0x004fc800078e00ff */
[----:B------:R-:W-:-:S04]  /*88f0*/  FMUL.FTZ R0, R0, 1 ;  /* 0x3f80000000007820 */ /* 0x000fc80000410000 */
[----:B------:R1:W2:Y:S01]  /*8900*/  F2F.F64.F32 R4, R0 ;  /* 0x0000000000047310 */ /* 0x0002a20000201800 */
[----:B------:R-:W-:Y:S05]  /*8910*/  BRA `(.L_x_2093) ;  /* 0x0000000400b87947 */ /* 0x000fea0003800000 */
.L_x_2100:
        /* <DEDUP_REMOVED lines=11> */
.L_x_2107:
        /* <DEDUP_REMOVED lines=21> */
.L_x_2111:
[----:B------:R-:W-:Y:S05]  /*8b20*/  BSYNC B1 ;  /* 0x0000000000017941 */ /* 0x000fea0003800000 */
.L_x_2110:
[----:B------:R-:W-:Y:S01]  /*8b30*/  LEA R3, R0, 0x3b800000, 0x17 ;  /* 0x3b80000000037811 */ /* 0x000fe200078eb8ff */
[----:B------:R-:W-:-:S05]  /*8b40*/  IMAD.SHL.U32 R0, R2, 0x100000, RZ ;  /* 0x0010000002007824 */ /* 0x000fca00078e00ff */
[----:B------:R-:W-:-:S07]  /*8b50*/  LOP3.LUT R0, R3, R0, R4, 0xfe, !PT ;  /* 0x0000000003007212 */ /* 0x000fce00078efe04 */
.L_x_2109:
[----:B------:R-:W-:Y:S05]  /*8b60*/  BSYNC B0 ;  /* 0x0000000000007941 */ /* 0x000fea0003800000 */
.L_x_2108:
[----:B------:R-:W-:-:S04]  /*8b70*/  FMUL.FTZ R0, R0, 1 ;  /* 0x3f80000000007820 */ /* 0x000fc80000410000 */
[----:B------:R0:W1:Y:S01]  /*8b80*/  F2F.F64.F32 R4, R0 ;  /* 0x0000000000047310 */ /* 0x0000620000201800 */
[----:B------:R-:W-:Y:S05]  /*8b90*/  BRA `(.L_x_2093) ;  /* 0x0000000400187947 */ /* 0x000fea0003800000 */
.L_x_2106:
[----:B------:R-:W2:Y:S01]  /*8ba0*/  LDG.E.U8 R2, desc[UR36][R2.64] ;  /* 0x0000002402027981 */ /* 0x000ea2000c1e1100 */
[----:B------:R-:W-:Y:S01]  /*8bb0*/  BSSY B0, `(.L_x_2112) ;  /* 0x0000018000007945 */ /* 0x000fe20003800000 */
[----:B------:R-:W-:Y:S01]  /*8bc0*/  IMAD.MOV.U32 R0, RZ, RZ, RZ ;  /* 0x000000ffff007224 */ /* 0x000fe200078e00ff */
[----:B--2---:R-:W-:-:S13]  /*8bd0*/  ISETP.NE.AND P0, PT, R2, RZ, PT ;  /* 0x000000ff0200720c */ /* 0x004fda0003f05270 */
[----:B------:R-:W-:Y:S05]  /*8be0*/  @!P0 BRA `(.L_x_2113) ;  /* 0x0000000000508947 */ /* 0x000fea0003800000 */
[----:B------:R-:W-:-:S13]  /*8bf0*/  ISETP.NE.AND P0, PT, R2, 0x80, PT ;  /* 0x000000800200780c */ /* 0x000fda0003f05270 */
[----:B------:R-:W-:Y:S01]  /*8c00*/  @!P0 MOV R0, 0x7f800001 ;  /* 0x7f80000100008802 */ /* 0x000fe20000000f00 */
        /* <DEDUP_REMOVED lines=14> */
.L_x_2115:
[----:B------:R-:W-:Y:S05]  /*8cf0*/  BSYNC B1 ;  /* 0x0000000000017941 */ /* 0x000fea0003800000 */
.L_x_2114:
[----:B------:R-:W-:Y:S01]  /*8d00*/  LEA R3, R0, 0x37800000, 0x17 ;  /* 0x3780000000037811 */ /* 0x000fe200078eb8ff */
[----:B------:R-:W-:-:S05]  /*8d10*/  IMAD.SHL.U32 R0, R2, 0x200000, RZ ;  /* 0x0020000002007824 */ /* 0x000fca00078e00ff */
[----:B------:R-:W-:-:S07]  /*8d20*/  LOP3.LUT R0, R3, R0, R4, 0xfe, !PT ;  /* 0x0000000003007212 */ /* 0x000fce00078efe04 */
.L_x_2113:
[----:B------:R-:W-:Y:S05]  /*8d30*/  BSYNC B0 ;  /* 0x0000000000007941 */ /* 0x000fea0003800000 */
.L_x_2112:
[----:B------:R-:W-:-:S04]  /*8d40*/  FMUL.FTZ R0, R0, 1 ;  /* 0x3f80000000007820 */ /* 0x000fc80000410000 */
[----:B------:R0:W1:Y:S01]  /*8d50*/  F2F.F64.F32 R4, R0 ;  /* 0x0000000000047310 */ /* 0x0000620000201800 */
[----:B------:R-:W-:Y:S05]  /*8d60*/  BRA `(.L_x_2093) ;  /* 0x0000000000a47947 */ /* 0x000fea0003800000 */
.L_x_2105:
        /* <DEDUP_REMOVED lines=14> */
.L_x_2119:
[----:B------:R-:W-:Y:S05]  /*8e50*/  BSYNC B0 ;  /* 0x0000000000007941 */ /* 0x000fea0003800000 */
.L_x_2118:
[----:B------:R-:W-:-:S04]  /*8e60*/  FMUL.FTZ R0, R0, 1 ;  /* 0x3f80000000007820 */ /* 0x000fc80000410000 */
[----:B------:R0:W1:Y:S01]  /*8e70*/  F2F.F64.F32 R4, R0 ;  /* 0x0000000000047310 */ /* 0x0000620000201800 */
[----:B------:R-:W-:Y:S05]  /*8e80*/  BRA `(.L_x_2093) ;  /* 0x00000000005c7947 */ /* 0x000fea0003800000 */
.L_x_2092:
        /* <DEDUP_REMOVED lines=16> */
.L_x_2120:
[----:B------:R-:W-:Y:S01]  /*8f90*/  CS2R R4, SRZ ;  /* 0x0000000000047805 */ /* 0x000fe2000001ff00 */
[----:B------:R-:W-:Y:S06]  /*8fa0*/  BRA `(.L_x_2093) ;  /* 0x0000000000147947 */ /* 0x000fec0003800000 */
.L_x_2117:
[----:B------:R-:W2:Y:S02]  /*8fb0*/  LDG.E.64 R4, desc[UR36][R2.64] ;  /* 0x0000002402047981 */ /* 0x000ea4000c1e1b00 */
[----:B--2---:R-:W0:Y:S01]  /*8fc0*/  I2F.F64.U64 R4, R4 ;  /* 0x0000000400047312 */ /* 0x004e220000301800 */
[----:B------:R-:W-:Y:S05]  /*8fd0*/  BRA `(.L_x_2093) ;  /* 0x0000000000087947 */ /* 0x000fea0003800000 */
.L_x_2116:
[----:B------:R-:W2:Y:S02]  /*8fe0*/  LDG.E R2, desc[UR36][R2.64] ;  /* 0x0000002402027981 */ /* 0x000ea4000c1e1900 */
[----:B--2---:R0:W1:Y:S02]  /*8ff0*/  I2F.F64.U32 R4, R2 ;  /* 0x0000000200047312 */ /* 0x0040640000201800 */
.L_x_2093:
[----:B012345:R-:W-:Y:S01]  /*9000*/  DSETP.GTU.AND P0, PT, |R4|, +INF , PT ;  /* 0x7ff000000400742a */ /* 0x03ffe20003f0c200 */
        /* <DEDUP_REMOVED lines=17> */
[----:B------:R-:W-:Y:S02]  /*9120*/  @P0 SEL R6, R0, UR6, P1 ;  /* 0x0000000600060c07 */ /* 0x000fe40008800000 */
[----:B------:R-:W-:-:S04]  /*9130*/  @P0 MOV R0, R7 ;  /* 0x0000000700000202 */ /* 0x000fc80000000f00 */
        /* <DEDUP_REMOVED lines=17> */
.L_x_2123:
        /* <DEDUP_REMOVED lines=9> */
.L_x_2122:
[----:B------:R-:W-:Y:S05]  /*92e0*/  BSYNC B0 ;  /* 0x0000000000007941 */ /* 0x000fea0003800000 */
.L_x_2121:
        /* <DEDUP_REMOVED lines=15> */
.L_x_2127:
[----:B------:R-:W0:Y:S02]  /*93e0*/  F2I.S64.F64.TRUNC R4, R4 ;  /* 0x0000000400047311 */ /* 0x000e24000030d900 */
[----:B0-----:R-:W-:-:S05]  /*93f0*/  IMAD.MOV.U32 R3, RZ, RZ, R4 ;  /* 0x000000ffff037224 */ /* 0x001fca00078e0004 */
[----:B------:R0:W-:Y:S01]  /*9400*/  STG.E.U8 desc[UR36][R16.64], R3 ;  /* 0x0000000310007986 */ /* 0x0001e2000c101124 */
[----:B------:R-:W-:Y:S05]  /*9410*/  BRA `(.L_x_2129) ;  /* 0x0000000c00f87947 */ /* 0x000fea0003800000 */
.L_x_2126:
        /* <DEDUP_REMOVED lines=9> */
.L_x_2131:
[----:B------:R-:W0:Y:S02]  /*94b0*/  F2I.F64.TRUNC R5, R4 ;  /* 0x0000000400057311 */ /* 0x000e24000030d100 */
[----:B0-----:R0:W-:Y:S01]  /*94c0*/  STG.E desc[UR36][R16.64], R5 ;  /* 0x0000000510007986 */ /* 0x0011e2000c101924 */
[----:B------:R-:W-:Y:S05]  /*94d0*/  BRA `(.L_x_2129) ;  /* 0x0000000c00c87947 */ /* 0x000fea0003800000 */
.L_x_2130:
[----:B------:R-:W0:Y:S02]  /*94e0*/  F2I.F64.TRUNC R5, R4 ;  /* 0x0000000400057311 */ /* 0x000e24000030d100 */
[----:B0-----:R0:W-:Y:S01]  /*94f0*/  STG.E.U16 desc[UR36][R16.64], R5 ;  /* 0x0000000510007986 */ /* 0x0011e2000c101524 */
[----:B------:R-:W-:Y:S05]  /*9500*/  BRA `(.L_x_2129) ;  /* 0x0000000c00bc7947 */ /* 0x000fea0003800000 */
.L_x_2125:
        /* <DEDUP_REMOVED lines=13> */
.L_x_2133:
        /* <DEDUP_REMOVED lines=8> */
.L_x_2132:
        /* <DEDUP_REMOVED lines=14> */
.L_x_2135:
        /* <DEDUP_REMOVED lines=9> */
.L_x_2134:
[----:B------:R0:W-:Y:S01]  /*97d0*/  STG.E.64 desc[UR36][R16.64], R4 ;  /* 0x0000000410007986 */ /* 0x0001e2000c101b24 */
[----:B------:R-:W-:Y:S05]  /*97e0*/  BRA `(.L_x_2129) ;  /* 0x0000000c00047947 */ /* 0x000fea0003800000 */
.L_x_2124:
        /* <DEDUP_REMOVED lines=12> */
.L_x_2138:
[----:B------:R-:W-:-:S05]  /*98b0*/  CS2R R6, SRZ ;  /* 0x0000000000067805 */ /* 0x000fca000001ff00 */
[----:B------:R0:W-:Y:S01]  /*98c0*/  STG.E.128 desc[UR36][R16.64], R4 ;  /* 0x0000000410007986 */ /* 0x0001e2000c101d24 */
[----:B------:R-:W-:Y:S05]  /*98d0*/  BRA `(.L_x_2129) ;  /* 0x0000000800c87947 */ /* 0x000fea0003800000 */
.L_x_2137:
        /* <DEDUP_REMOVED lines=25> */
.L_x_2142:
[----:B------:R-:W-:Y:S05]  /*9a70*/  BSYNC B0 ;  /* 0x0000000000007941 */ /* 0x000fea0003800000 */
.L_x_2141:
[----:B------:R-:W-:-:S05]  /*9a80*/  LOP3.LUT R3, R0, R3, RZ, 0xfc, !PT ;  /* 0x0000000300037212 */ /* 0x000fca00078efcff */
[----:B------:R0:W-:Y:S01]  /*9a90*/  STG.E.U8 desc[UR36][R16.64], R3 ;  /* 0x0000000310007986 */ /* 0x0001e2000c101124 */
[----:B------:R-:W-:Y:S05]  /*9aa0*/  BRA `(.L_x_2129) ;  /* 0x0000000800547947 */ /* 0x000fea0003800000 */
.L_x_2140:
        /* <DEDUP_REMOVED lines=17> */
.L_x_2144:
[----:B------:R-:W-:Y:S01]  /*9bc0*/  IMAD.MOV.U32 R0, RZ, RZ, 0x7f ;  /* 0x0000007fff007424 */ /* 0x000fe200078e00ff */
[----:B------:R-:W-:-:S04]  /*9bd0*/  ISETP.GT.U32.AND P0, PT, R2, 0x7f800000, PT ;  /* 0x7f8000000200780c */ /* 0x000fc80003f04070 */
[----:B------:R-:W-:-:S09]  /*9be0*/  SEL R0, R0, 0x7c, P0 ;  /* 0x0000007c00007807 */ /* 0x000fd20000000000 */
.L_x_2145:
[----:B------:R-:W-:Y:S05]  /*9bf0*/  BSYNC B0 ;  /* 0x0000000000007941 */ /* 0x000fea0003800000 */
.L_x_2143:
[----:B------:R-:W-:-:S04]  /*9c00*/  LOP3.LUT R2, R3, 0x80000000, RZ, 0xc0, !PT ;  /* 0x8000000003027812 */ /* 0x000fc800078ec0ff */
[----:B------:R-:W-:-:S04]  /*9c10*/  SHF.R.U32.HI R3, RZ, 0x18, R2 ;  /* 0x00000018ff037819 */ /* 0x000fc80000011602 */
[----:B------:R-:W-:-:S05]  /*9c20*/  LOP3.LUT R3, R0, R3, RZ, 0xfc, !PT ;  /* 0x0000000300037212 */ /* 0x000fca00078efcff */
[----:B------:R0:W-:Y:S01]  /*9c30*/  STG.E.U8 desc[UR36][R16.64], R3 ;  /* 0x0000000310007986 */ /* 0x0001e2000c101124 */
[----:B------:R-:W-:Y:S05]  /*9c40*/  BRA `(.L_x_2129) ;  /* 0x0000000400ec7947 */ /* 0x000fea0003800000 */
.L_x_2139:
        /* <DEDUP_REMOVED lines=8> */
.L_x_2136:
        /* <DEDUP_REMOVED lines=11> */
.L_x_2148:
        /* <DEDUP_REMOVED lines=21> */
.L_x_2151:
[----:B------:R-:W-:-:S04]  /*9ed0*/  LOP3.LUT R2, R3, 0x80000000, RZ, 0xc0, !PT ;  /* 0x8000000003027812 */ /* 0x000fc800078ec0ff */
[----:B------:R-:W-:-:S04]  /*9ee0*/  SHF.R.U32.HI R3, RZ, 0x18, R2 ;  /* 0x00000018ff037819 */ /* 0x000fc80000011602 */
[----:B------:R-:W-:-:S04]  /*9ef0*/  LOP3.LUT R0, R0, R3, RZ, 0xfc, !PT ;  /* 0x0000000300007212 */ /* 0x000fc800078efcff */
[----:B------:R-:W-:-:S07]  /*9f00*/  PRMT R8, R0, 0x7610, R8 ;  /* 0x0000761000087816 */ /* 0x000fce0000000008 */
.L_x_2150:
[----:B------:R-:W-:Y:S05]  /*9f10*/  BSYNC B0 ;  /* 0x0000000000007941 */ /* 0x000fea0003800000 */
.L_x_2149:
[----:B------:R3:W-:Y:S01]  /*9f20*/  STG.E.U8 desc[UR36][R16.64], R8 ;  /* 0x0000000810007986 */ /* 0x0007e2000c101124 */
[----:B------:R-:W-:Y:S05]  /*9f30*/  BRA `(.L_x_2129) ;  /* 0x0000000400307947 */ /* 0x000fea0003800000 */
.L_x_2147:
        /* <DEDUP_REMOVED lines=21> */
.L_x_2154:
[----:B------:R-:W-:-:S04]  /*a090*/  LOP3.LUT R2, R3, 0x80000000, RZ, 0xc0, !PT ;  /* 0x8000000003027812 */ /* 0x000fc800078ec0ff */
[----:B------:R-:W-:-:S04]  /*a0a0*/  SHF.R.U32.HI R3, RZ, 0x18, R2 ;  /* 0x00000018ff037819 */ /* 0x000fc80000011602 */
[----:B------:R-:W-:-:S04]  /*a0b0*/  LOP3.LUT R0, R0, R3, RZ, 0xfc, !PT ;  /* 0x0000000300007212 */ /* 0x000fc800078efcff */
[----:B------:R-:W-:-:S07]  /*a0c0*/  PRMT R8, R0, 0x7610, R8 ;  /* 0x0000761000087816 */ /* 0x000fce0000000008 */
.L_x_2153:
[----:B------:R-:W-:Y:S05]  /*a0d0*/  BSYNC B0 ;  /* 0x0000000000007941 */ /* 0x000fea0003800000 */
.L_x_2152:
[----:B------:R0:W-:Y:S01]  /*a0e0*/  STG.E.U8 desc[UR36][R16.64], R8 ;  /* 0x0000000810007986 */ /* 0x0001e2000c101124 */
[----:B------:R-:W-:Y:S05]  /*a0f0*/  BRA `(.L_x_2129) ;  /* 0x0000000000c07947 */ /* 0x000fea0003800000 */
.L_x_2146:
        /* <DEDUP_REMOVED lines=22> */
[----:B------:R-:W-:-:S05]  /*a260*/  @!P0 IADD3 R0, R2, RZ, RZ ;  /* 0x000000ff02008210 */ /* 0x000fca0007ffe0ff */
[----:B------:R-:W-:-:S05]  /*a270*/  @P1 IMAD.MOV.U32 R3, RZ, RZ, R0 ;  /* 0x000000ffff031224 */ /* 0x000fca00078e0000 */
[----:B------:R0:W-:Y:S01]  /*a280*/  STG.E.U8 desc[UR36][R16.64], R3 ;  /* 0x0000000310007986 */ /* 0x0001e2000c101124 */
[----:B------:R-:W-:Y:S05]  /*a290*/  BRA `(.L_x_2129) ;  /* 0x0000000000587947 */ /* 0x000fea0003800000 */
.L_x_2128:
        /* <DEDUP_REMOVED lines=16> */
.L_x_2157:
[----:B------:R-:W-:Y:S05]  /*a3a0*/  BRA `(.L_x_2129) ;  /* 0x0000000000147947 */ /* 0x000fea0003800000 */
.L_x_2156:
[----:B------:R-:W0:Y:S02]  /*a3b0*/  F2I.U64.F64.TRUNC R4, R4 ;  /* 0x0000000400047311 */ /* 0x000e24000030d800 */
[----:B0-----:R1:W-:Y:S01]  /*a3c0*/  STG.E.64 desc[UR36][R16.64], R4 ;  /* 0x0000000410007986 */ /* 0x0013e2000c101b24 */
[----:B------:R-:W-:Y:S05]  /*a3d0*/  BRA `(.L_x_2129) ;  /* 0x0000000000087947 */ /* 0x000fea0003800000 */
.L_x_2155:
[----:B------:R-:W0:Y:S02]  /*a3e0*/  F2I.U32.F64.TRUNC R5, R4 ;  /* 0x0000000400057311 */ /* 0x000e24000030d000 */
[----:B0-----:R2:W-:Y:S02]  /*a3f0*/  STG.E desc[UR36][R16.64], R5 ;  /* 0x0000000510007986 */ /* 0x0015e4000c101924 */
.L_x_2129:
[----:B------:R-:W-:-:S07]  /*a400*/  VIADD R19, R19, 0x80 ;  /* 0x0000008013137836 */ /* 0x000fce0000000000 */
.L_x_2086:
[----:B------:R-:W-:Y:S05]  /*a410*/  BSYNC B6 ;  /* 0x0000000000067941 */ /* 0x000fea0003800000 */
.L_x_2085:
        /* <DEDUP_REMOVED lines=306> */
.L_x_2158:
        /* <DEDUP_REMOVED lines=21> */
.L_x_2162:
[----:B------:R-:W2:Y:S02]  /*b890*/  LDG.E.U8 R2, desc[UR36][R2.64] ;  /* 0x0000002402027981 */ /* 0x000ea4000c1e1100 */
[----:B--2---:R0:W1:Y:S01]  /*b8a0*/  I2F.F64.U16 R4, R2 ;  /* 0x0000000200047312 */ /* 0x0040620000101800 */
[----:B------:R-:W-:Y:S05]  /*b8b0*/  BRA `(.L_x_2164) ;  /* 0x0000000c00707947 */ /* 0x000fea0003800000 */
.L_x_2161:
        /* <DEDUP_REMOVED lines=9> */
.L_x_2166:
[----:B------:R-:W2:Y:S02]  /*b950*/  LDG.E R2, desc[UR36][R2.64] ;  /* 0x0000002402027981 */ /* 0x000ea4000c1e1900 */
[----:B--2---:R0:W1:Y:S01]  /*b960*/  I2F.F64 R4, R2 ;  /* 0x0000000200047312 */ /* 0x0040620000201c00 */
[----:B------:R-:W-:Y:S05]  /*b970*/  BRA `(.L_x_2164) ;  /* 0x0000000c00407947 */ /* 0x000fea0003800000 */
.L_x_2165:
[----:B------:R-:W2:Y:S02]  /*b980*/  LDG.E.U16 R2, desc[UR36][R2.64] ;  /* 0x0000002402027981 */ /* 0x000ea4000c1e1500 */
[----:B--2---:R0:W1:Y:S01]  /*b990*/  I2F.F64.S16 R4, R2 ;  /* 0x0000000200047312 */ /* 0x0040620000101c00 */
[----:B------:R-:W-:Y:S05]  /*b9a0*/  BRA `(.L_x_2164) ;  /* 0x0000000c00347947 */ /* 0x000fea0003800000 */
.L_x_2160:
        /* <DEDUP_REMOVED lines=10> */
.L_x_2168:
[----:B------:R-:W2:Y:S02]  /*ba50*/  LDG.E.U16 R0, desc[UR36][R2.64] ;  /* 0x0000002402007981 */ /* 0x000ea4000c1e1500 */
[----:B--2---:R-:W-:-:S05]  /*ba60*/  HADD2.F32 R0, -RZ, R0.H0_H0 ;  /* 0x20000000ff007230 */ /* 0x004fca0000004100 */
[----:B------:R-:W-:-:S04]  /*ba70*/  FMUL.FTZ R0, R0, 1 ;  /* 0x3f80000000007820 */ /* 0x000fc80000410000 */
[----:B------:R0:W1:Y:S01]  /*ba80*/  F2F.F64.F32 R4, R0 ;  /* 0x0000000000047310 */ /* 0x0000620000201800 */
[----:B------:R-:W-:Y:S05]  /*ba90*/  BRA `(.L_x_2164) ;  /* 0x0000000800f87947 */ /* 0x000fea0003800000 */
.L_x_2167:
        /* <DEDUP_REMOVED lines=10> */
.L_x_2170:
[----:B------:R-:W2:Y:S02]  /*bb40*/  LDG.E.U16 R2, desc[UR36][R2.64] ;  /* 0x0000002402027981 */ /* 0x000ea4000c1e1500 */
[----:B--2---:R-:W-:-:S05]  /*bb50*/  HADD2.F32 R0, -RZ, R2.H0_H0 ;  /* 0x20000002ff007230 */ /* 0x004fca0000004100 */
[----:B------:R-:W-:-:S04]  /*bb60*/  FMUL.FTZ R0, R0, 1 ;  /* 0x3f80000000007820 */ /* 0x000fc80000410000 */
[----:B------:R0:W1:Y:S01]  /*bb70*/  F2F.F64.F32 R4, R0 ;  /* 0x0000000000047310 */ /* 0x0000620000201800 */
[----:B------:R-:W-:Y:S05]  /*bb80*/  BRA `(.L_x_2164) ;  /* 0x0000000800bc7947 */ /* 0x000fea0003800000 */
.L_x_2169:
[----:B------:R0:W5:Y:S01]  /*bb90*/  LDG.E.64 R4, desc[UR36][R2.64] ;  /* 0x0000002402047981 */ /* 0x000162000c1e1b00 */
[----:B------:R-:W-:Y:S05]  /*bba0*/  BRA `(.L_x_2164) ;  /* 0x0000000800b47947 */ /* 0x000fea0003800000 */
.L_x_2159:
        /* <DEDUP_REMOVED lines=13> */
.L_x_2173:
[----:B------:R0:W5:Y:S01]  /*bc80*/  LDG.E.64 R4, desc[UR36][R2.64] ;  /* 0x0000002402047981 */ /* 0x000162000c1e1b00 */
[----:B------:R-:W-:Y:S05]  /*bc90*/  BRA `(.L_x_2164) ;  /* 0x0000000800787947 */ /* 0x000fea0003800000 */
.L_x_2172:
        /* <DEDUP_REMOVED lines=28> */
.L_x_2175:
        /* <DEDUP_REMOVED lines=15> */
.L_x_2174:
[----:B------:R-:W2:Y:S02]  /*bf50*/  LDG.E.U16 R0, desc[UR36][R2.64] ;  /* 0x0000002402007981 */ /* 0x000ea4000c1e1500 */
[----:B--2---:R-:W-:-:S04]  /*bf60*/  IMAD.U32 R0, R0, 0x10000, RZ ;  /* 0x0001000000007824 */ /* 0x004fc800078e00ff */
[----:B------:R-:W-:-:S04]  /*bf70*/  FMUL.FTZ R0, R0, 1 ;  /* 0x3f80000000007820 */ /* 0x000fc80000410000 */
[----:B------:R0:W1:Y:S01]  /*bf80*/  F2F.F64.F32 R4, R0 ;  /* 0x0000000000047310 */ /* 0x0000620000201800 */
[----:B------:R-:W-:Y:S05]  /*bf90*/  BRA `(.L_x_2164) ;  /* 0x0000000400b87947 */ /* 0x000fea0003800000 */
.L_x_2171:
        /* <DEDUP_REMOVED lines=9> */
[----:B--2---:R2:W3:Y:S01]  /*c030*/  I2F.F64.U16 R4, R2 ;  /* 0x0000000200047312 */ /* 0x0044e20000101800 */
[----:B------:R-:W-:Y:S05]  /*c040*/  BRA `(.L_x_2164) ;  /* 0x00000004008c7947 */ /* 0x000fea0003800000 */
.L_x_2178:
        /* <DEDUP_REMOVED lines=21> */
.L_x_2182:
[----:B------:R-:W-:Y:S05]  /*c1a0*/  BSYNC B1 ;  /* 0x0000000000017941 */ /* 0x000fea0003800000 */
.L_x_2181:
[----:B------:R-:W-:Y:S01]  /*c1b0*/  LEA R3, R0, 0x3b800000, 0x17 ;  /* 0x3b80000000037811 */ /* 0x000fe200078eb8ff */
[----:B------:R-:W-:-:S05]  /*c1c0*/  IMAD.SHL.U32 R0, R2, 0x100000, RZ ;  /* 0x0010000002007824 */ /* 0x000fca00078e00ff */
[----:B------:R-:W-:-:S07]  /*c1d0*/  LOP3.LUT R0, R3, R0, R4, 0xfe, !PT ;  /* 0x0000000003007212 */ /* 0x000fce00078efe04 */
.L_x_2180:
[----:B------:R-:W-:Y:S05]  /*c1e0*/  BSYNC B0 ;  /* 0x0000000000007941 */ /* 0x000fea0003800000 */
.L_x_2179:
[----:B------:R-:W-:-:S04]  /*c1f0*/  FMUL.FTZ R0, R0, 1 ;  /* 0x3f80000000007820 */ /* 0x000fc80000410000 */
[----:B------:R4:W0:Y:S01]  /*c200*/  F2F.F64.F32 R4, R0 ;  /* 0x0000000000047310 */ /* 0x0008220000201800 */
[----:B------:R-:W-:Y:S05]  /*c210*/  BRA `(.L_x_2164) ;  /* 0x0000000400187947 */ /* 0x000fea0003800000 */
.L_x_2177:
        /* <DEDUP_REMOVED lines=21> */
.L_x_2186:
[----:B------:R-:W-:Y:S05]  /*c370*/  BSYNC B1 ;  /* 0x0000000000017941 */ /* 0x000fea0003800000 */
.L_x_2185:
[----:B------:R-:W-:Y:S01]  /*c380*/  LEA R3, R0, 0x37800000, 0x17 ;  /* 0x3780000000037811 */ /* 0x000fe200078eb8ff */
[----:B------:R-:W-:-:S05]  /*c390*/  IMAD.SHL.U32 R0, R2, 0x200000, RZ ;  /* 0x0020000002007824 */ /* 0x000fca00078e00ff */
[----:B------:R-:W-:-:S07]  /*c3a0*/  LOP3.LUT R0, R3, R0, R4, 0xfe, !PT ;  /* 0x0000000003007212 */ /* 0x000fce00078efe04 */
.L_x_2184:
[----:B------:R-:W-:Y:S05]  /*c3b0*/  BSYNC B0 ;  /* 0x0000000000007941 */ /* 0x000fea0003800000 */
.L_x_2183:
[----:B------:R-:W-:-:S04]  /*c3c0*/  FMUL.FTZ R0, R0, 1 ;  /* 0x3f80000000007820 */ /* 0x000fc80000410000 */
[----:B------:R0:W1:Y:S01]  /*c3d0*/  F2F.F64.F32 R4, R0 ;  /* 0x0000000000047310 */ /* 0x0000620000201800 */
[----:B------:R-:W-:Y:S05]  /*c3e0*/  BRA `(.L_x_2164) ;  /* 0x0000000000a47947 */ /* 0x000fea0003800000 */
.L_x_2176:
        /* <DEDUP_REMOVED lines=14> */
.L_x_2190:
[----:B------:R-:W-:Y:S05]  /*c4d0*/  BSYNC B0 ;  /* 0x0000000000007941 */ /* 0x000fea0003800000 */
.L_x_2189:
[----:B------:R-:W-:-:S04]  /*c4e0*/  FMUL.FTZ R0, R0, 1 ;  /* 0x3f80000000007820 */ /* 0x000fc80000410000 */
[----:B------:R0:W1:Y:S01]  /*c4f0*/  F2F.F64.F32 R4, R0 ;  /* 0x0000000000047310 */ /* 0x0000620000201800 */
[----:B------:R-:W-:Y:S05]  /*c500*/  BRA `(.L_x_2164) ;  /* 0x00000000005c7947 */ /* 0x000fea0003800000 */
.L_x_2163:
[----:B------:R-:W-:Y:S01]  /*c510*/  MOV R0, 0x0 ;  /* 0x0000000000007802 */ /* 0x000fe20000000f00 */
[----:B------:R-:W-:Y:S01]  /*c520*/  ULDC.64 UR4, c[0x4][0x270] ;  /* 0x01009c0000047ab9 */ /* 0x000fe20000000a00 */
[----:B------:R-:W-:Y:S01]  /*c530*/  ULDC.64 UR6, c[0x4][0xa8] ;  /* 0x01002a0000067ab9 */ /* 0x000fe20000000a00 */
[----:B------:R-:W-:Y:S01]  /*c540*/  IMAD.U32 R4, RZ, RZ, UR4 ;  /* 0x00000004ff047e24 */ /* 0x000fe2000f8e00ff */
[----:B------:R0:W1:Y:S01]  /*c550*/  LDC.64 R2, c[0x4][R0] ;  /* 0x0100000000027b82 */ /* 0x0000620000000a00 */
[----:B------:R-:W-:Y:S01]  /*c560*/  IMAD.U32 R5, RZ, RZ, UR5 ;  /* 0x00000005ff057e24 */ /* 0x000fe2000f8e00ff */
[----:B------:R-:W-:Y:S01]  /*c570*/  ULDC.64 UR4, c[0x4][0x278] ;  /* 0x01009e0000047ab9 */ /* 0x000fe20000000a00 */
[----:B------:R-:W-:Y:S01]  /*c580*/  HFMA2.MMA R12, -RZ, RZ, 0, 5.9604644775390625e-08 ;  /* 0x00000001ff0c7435 */ /* 0x000fe200000001ff */
[----:B------:R-:W-:Y:S02]  /*c590*/  IMAD.U32 R6, RZ, RZ, UR4 ;  /* 0x00000004ff067e24 */ /* 0x000fe4000f8e00ff */
[----:B------:R-:W-:-:S02]  /*c5a0*/  IMAD.U32 R7, RZ, RZ, UR5 ;  /* 0x00000005ff077e24 */ /* 0x000fc4000f8e00ff */
[----:B------:R-:W-:Y:S02]  /*c5b0*/  IMAD.U32 R10, RZ, RZ, UR6 ;  /* 0x00000006ff0a7e24 */ /* 0x000fe4000f8e00ff */
[----:B------:R-:W-:Y:S02]  /*c5c0*/  IMAD.U32 R11, RZ, RZ, UR7 ;  /* 0x00000007ff0b7e24 */ /* 0x000fe4000f8e00ff */
[----:B------:R-:W-:Y:S02]  /*c5d0*/  IMAD.MOV.U32 R8, RZ, RZ, 0x4e ;  /* 0x0000004eff087424 */ /* 0x000fe400078e00ff */
[----:B0-----:R-:W-:-:S07]  /*c5e0*/  IMAD.MOV.U32 R13, RZ, RZ, RZ ;  /* 0x000000ffff0d7224 */ /* 0x001fce00078e00ff */
[----:B------:R-:W-:-:S07]  /*c5f0*/  LEPC R20, `(.L_x_2191) ;  /* 0x000000001014794e */ /* 0x000fce0000000000 */
[----:B-1----:R-:W-:Y:S05]  /*c600*/  CALL.ABS.NOINC R2 ;  /* 0x0000000002007343 */ /* 0x002fea0003c00000 */
.L_x_2191:
[----:B------:R-:W-:Y:S01]  /*c610*/  CS2R R4, SRZ ;  /* 0x0000000000047805 */ /* 0x000fe2000001ff00 */
[----:B------:R-:W-:Y:S06]  /*c620*/  BRA `(.L_x_2164) ;  /* 0x0000000000147947 */ /* 0x000fec0003800000 */
.L_x_2188:
[----:B------:R-:W2:Y:S02]  /*c630*/  LDG.E.64 R4, desc[UR36][R2.64] ;  /* 0x0000002402047981 */ /* 0x000ea4000c1e1b00 */
[----:B--2---:R-:W0:Y:S01]  /*c640*/  I2F.F64.U64 R4, R4 ;  /* 0x0000000400047312 */ /* 0x004e220000301800 */
[----:B------:R-:W-:Y:S05]  /*c650*/  BRA `(.L_x_2164) ;  /* 0x0000000000087947 */ /* 0x000fea0003800000 */
.L_x_2187:
[----:B------:R-:W2:Y:S02]  /*c660*/  LDG.E R2, desc[UR36][R2.64] ;  /* 0x0000002402027981 */ /* 0x000ea4000c1e1900 */
[----:B--2---:R0:W1:Y:S02]  /*c670*/  I2F.F64.U32 R4, R2 ;  /* 0x0000000200047312 */ /* 0x0040640000201800 */
.L_x_2164:
[----:B01-3-5:R-:W-:Y:S01]  /*c680*/  DSETP.GTU.AND P0, PT, |R4|, +INF , PT ;  /* 0x7ff000000400742a */ /* 0x02bfe20003f0c200 */
[----:B------:R-:W-:-:S13]  /*c690*/  BSSY B0, `(.L_x_2192) ;  /* 0x000002d000007945 */ /* 0x000fda0003800000 */
[----:B------:R-:W-:Y:S05]  /*c6a0*/  @P0 BRA `(.L_x_2193) ;  /* 0x0000000000ac0947 */ /* 0x000fea0003800000 */
[----:B----4-:R-:W0:Y:S02]  /*c6b0*/  LDC R0, c[0x0][0x420] ;  /* 0x00010800ff007b82 */ /* 0x010e240000000800 */
        /* <DEDUP_REMOVED lines=14> */
[----:B--2---:R-:W-:-:S03]  /*c7a0*/  @P0 SEL R2, R0, UR6, P1 ;  /* 0x0000000600020c07 */ /* 0x004fc60008800000 */
        /* <DEDUP_REMOVED lines=18> */
.L_x_2194:
        /* <DEDUP_REMOVED lines=9> */
.L_x_2193:
[----:B------:R-:W-:Y:S05]  /*c960*/  BSYNC B0 ;  /* 0x0000000000007941 */ /* 0x000fea0003800000 */
.L_x_2192:
[----:B--2---:R-:W4:Y:S02]  /*c970*/  LDC.U8 R2, c[0x0][0x440] ;  /* 0x00011000ff027b82 */ /* 0x004f240000000000 */
[----:B----4-:R-:W-:-:S04]  /*c980*/  PRMT R0, R2, 0x9910, RZ ;  /* 0x0000991002007816 */ /* 0x010fc800000000ff */
        /* <DEDUP_REMOVED lines=11> */
[----:B0-----:R-:W-:Y:S01]  /*ca40*/  STG.E.U8 desc[UR36][R16.64], R5 ;  /* 0x0000000510007986 */ /* 0x001fe2000c101124 */
[----:B------:R-:W-:Y:S05]  /*ca50*/  EXIT ;  /* 0x000000000000794d */ /* 0x000fea0003800000 */
.L_x_2198:
[----:B------:R-:W0:Y:S02]  /*ca60*/  F2I.S64.F64.TRUNC R4, R4 ;  /* 0x0000000400047311 */ /* 0x000e24000030d900 */
[----:B0-----:R-:W-:-:S05]  /*ca70*/  IMAD.MOV.U32 R3, RZ, RZ, R4 ;  /* 0x000000ffff037224 */ /* 0x001fca00078e0004 */
[----:B------:R-:W-:Y:S01]  /*ca80*/  STG.E.U8 desc[UR36][R16.64], R3 ;  /* 0x0000000310007986 */ /* 0x000fe2000c101124 */
[----:B------:R-:W-:Y:S05]  /*ca90*/  EXIT ;  /* 0x000000000000794d */ /* 0x000fea0003800000 */
.L_x_2197:
[----:B------:R-:W-:-:S13]  /*caa0*/  ISETP.NE.AND P0, PT, R0, 0x2, PT ;  /* 0x000000020000780c */ /* 0x000fda0003f05270 */
[----:B------:R-:W-:Y:S05]  /*cab0*/  @!P0 BRA `(.L_x_2200) ;  /* 0x0000000000288947 */ /* 0x000fea0003800000 */
[----:B------:R-:W-:-:S13]  /*cac0*/  ISETP.NE.AND P0, PT, R0, 0x3, PT ;  /* 0x000000030000780c */ /* 0x000fda0003f05270 */
[----:B------:R-:W-:Y:S05]  /*cad0*/  @!P0 BRA `(.L_x_2201) ;  /* 0x0000000000148947 */ /* 0x000fea0003800000 */
[----:B------:R-:W-:-:S13]  /*cae0*/  ISETP.NE.AND P0, PT, R0, 0x4, PT ;  /* 0x000000040000780c */ /* 0x000fda0003f05270 */
[----:B------:R-:W-:Y:S05]  /*caf0*/  @P0 BRA `(.L_x_2199) ;  /* 0x0000000c00880947 */ /* 0x000fea0003800000 */
[----:B------:R-:W0:Y:S02]  /*cb00*/  F2I.S64.F64.TRUNC R4, R4 ;  /* 0x0000000400047311 */ /* 0x000e24000030d900 */
[----:B0-----:R-:W-:Y:S01]  /*cb10*/  STG.E.64 desc[UR36][R16.64], R4 ;  /* 0x0000000410007986 */ /* 0x001fe2000c101b24 */
[----:B------:R-:W-:Y:S05]  /*cb20*/  EXIT ;  /* 0x000000000000794d */ /* 0x000fea0003800000 */
.L_x_2201:
[----:B------:R-:W0:Y:S02]  /*cb30*/  F2I.F64.TRUNC R5, R4 ;  /* 0x0000000400057311 */ /* 0x000e24000030d100 */
[----:B0-----:R-:W-:Y:S01]  /*cb40*/  STG.E desc[UR36][R16.64], R5 ;  /* 0x0000000510007986 */ /* 0x001fe2000c101924 */
[----:B------:R-:W-:Y:S05]  /*cb50*/  EXIT ;  /* 0x000000000000794d */ /* 0x000fea0003800000 */
.L_x_2200:
[----:B------:R-:W0:Y:S02]  /*cb60*/  F2I.F64.TRUNC R5, R4 ;  /* 0x0000000400057311 */ /* 0x000e24000030d100 */
[----:B0-----:R-:W-:Y:S01]  /*cb70*/  STG.E.U16 desc[UR36][R16.64], R5 ;  /* 0x0000000510007986 */ /* 0x001fe2000c101524 */
[----:B------:R-:W-:Y:S05]  /*cb80*/  EXIT ;  /* 0x000000000000794d */ /* 0x000fea0003800000 */
.L_x_2196:
        /* <DEDUP_REMOVED lines=11> */
[----:B------:R-:W-:Y:S01]  /*cc40*/  STG.E desc[UR36][R16.64], R3 ;  /* 0x0000000310007986 */ /* 0x000fe2000c101924 */
[----:B------:R-:W-:Y:S05]  /*cc50*/  EXIT ;  /* 0x000000000000794d */ /* 0x000fea0003800000 */
.L_x_2203:
[----:B------:R-:W-:Y:S01]  /*cc60*/  UMOV UR4, 0xf0000000 ;  /* 0xf000000000047882 */ /* 0x000fe20000000000 */
[----:B------:R-:W-:Y:S01]  /*cc70*/  UMOV UR5, 0x380fffff ;  /* 0x380fffff00057882 */ /* 0x000fe20000000000 */
[----:B------:R-:W0:Y:S01]  /*cc80*/  F2F.F32.F64 R0, R4 ;  /* 0x0000000400007310 */ /* 0x000e220000301000 */
[----:B------:R-:W-:-:S14]  /*cc90*/  DSETP.GEU.AND P0, PT, |R4|, UR4, PT ;  /* 0x0000000404007e2a */ /* 0x000fdc000bf0e200 */
[----:B0-----:R-:W-:-:S05]  /*cca0*/  @!P0 FMUL R0, R0, 1.175494350822287508e-38 ;  /* 0x0080000000008820 */ /* 0x001fca0000400000 */
[----:B------:R-:W-:-:S05]  /*ccb0*/  F2FP.F16.F32.PACK_AB R0, RZ, R0 ;  /* 0x00000000ff00723e */ /* 0x000fca00000000ff */
[----:B------:R-:W-:Y:S01]  /*ccc0*/  STG.E.U16 desc[UR36][R16.64], R0 ;  /* 0x0000000010007986 */ /* 0x000fe2000c101524 */
[----:B------:R-:W-:Y:S05]  /*ccd0*/  EXIT ;  /* 0x000000000000794d */ /* 0x000fea0003800000 */
.L_x_2202:
        /* <DEDUP_REMOVED lines=12> */
[----:B------:R-:W-:Y:S01]  /*cda0*/  STG.E.64 desc[UR36][R16.64], R2 ;  /* 0x0000000210007986 */ /* 0x000fe2000c101b24 */
[----:B------:R-:W-:Y:S05]  /*cdb0*/  EXIT ;  /* 0x000000000000794d */ /* 0x000fea0003800000 */
.L_x_2205:
[----:B------:R-:W-:Y:S01]  /*cdc0*/  UMOV UR4, 0xf0000000 ;  /* 0xf000000000047882 */ /* 0x000fe20000000000 */
[----:B------:R-:W-:Y:S01]  /*cdd0*/  UMOV UR5, 0x380fffff ;  /* 0x380fffff00057882 */ /* 0x000fe20000000000 */
[----:B------:R-:W0:Y:S01]  /*cde0*/  F2F.F32.F64 R0, R4 ;  /* 0x0000000400007310 */ /* 0x000e220000301000 */
[----:B------:R-:W-:-:S14]  /*cdf0*/  DSETP.GEU.AND P0, PT, |R4|, UR4, PT ;  /* 0x0000000404007e2a */ /* 0x000fdc000bf0e200 */
[----:B0-----:R-:W-:-:S05]  /*ce00*/  @!P0 FMUL R0, R0, 1.175494350822287508e-38 ;  /* 0x0080000000008820 */ /* 0x001fca0000400000 */
[----:B------:R-:W-:-:S04]  /*ce10*/  F2FP.F16.F32.PACK_AB R3, RZ, R0 ;  /* 0x00000000ff03723e */ /* 0x000fc800000000ff */
[----:B------:R-:W-:-:S05]  /*ce20*/  PRMT R3, R3, 0x5410, RZ ;  /* 0x0000541003037816 */ /* 0x000fca00000000ff */
[----:B------:R-:W-:Y:S01]  /*ce30*/  STG.E desc[UR36][R16.64], R3 ;  /* 0x0000000310007986 */ /* 0x000fe2000c101924 */
[----:B------:R-:W-:Y:S05]  /*ce40*/  EXIT ;  /* 0x000000000000794d */ /* 0x000fea0003800000 */
.L_x_2204:
[----:B------:R-:W-:Y:S01]  /*ce50*/  STG.E.64 desc[UR36][R16.64], R4 ;  /* 0x0000000410007986 */ /* 0x000fe2000c101b24 */
[----:B------:R-:W-:Y:S05]  /*ce60*/  EXIT ;  /* 0x000000000000794d */ /* 0x000fea0003800000 */
.L_x_2195:
        /* <DEDUP_REMOVED lines=10> */
[----:B------:R-:W-:Y:S01]  /*cf10*/  STG.E.U8 desc[UR36][R16.64], R3 ;  /* 0x0000000310007986 */ /* 0x000fe2000c101124 */
[----:B------:R-:W-:Y:S05]  /*cf20*/  EXIT ;  /* 0x000000000000794d */ /* 0x000fea0003800000 */
.L_x_2208:
[----:B------:R-:W-:-:S05]  /*cf30*/  CS2R R6, SRZ ;  /* 0x0000000000067805 */ /* 0x000fca000001ff00 */
[----:B------:R-:W-:Y:S01]  /*cf40*/  STG.E.128 desc[UR36][R16.64], R4 ;  /* 0x0000000410007986 */ /* 0x000fe2000c101d24 */
[----:B------:R-:W-:Y:S05]  /*cf50*/  EXIT ;  /* 0x000000000000794d */ /* 0x000fea0003800000 */
.L_x_2207:
        /* <DEDUP_REMOVED lines=23> */
[----:B------:R-:W-:Y:S02]  /*d0d0*/  @P0 SHF.R.U32.HI R0, RZ, 0x14, R0 ;  /* 0x00000014ff000819 */ /* 0x000fe40000011600 */
[----:B------:R-:W-:-:S07]  /*d0e0*/  @!P0 IADD3 R0, R2, -0x46800000, RZ ;  /* 0xb980000002008810 */ /* 0x000fce0007ffe0ff */
.L_x_2212:
[----:B------:R-:W-:Y:S05]  /*d0f0*/  BSYNC B0 ;  /* 0x0000000000007941 */ /* 0x000fea0003800000 */
.L_x_2211:
[----:B------:R-:W-:-:S05]  /*d100*/  LOP3.LUT R3, R0, R3, RZ, 0xfc, !PT ;  /* 0x0000000300037212 */ /* 0x000fca00078efcff */
[----:B------:R-:W-:Y:S01]  /*d110*/  STG.E.U8 desc[UR36][R16.64], R3 ;  /* 0x0000000310007986 */ /* 0x000fe2000c101124 */
[----:B------:R-:W-:Y:S05]  /*d120*/  EXIT ;  /* 0x000000000000794d */ /* 0x000fea0003800000 */
.L_x_2210:
        /* <DEDUP_REMOVED lines=17> */
.L_x_2214:
[----:B------:R-:W-:Y:S01]  /*d240*/  IMAD.MOV.U32 R0, RZ, RZ, 0x7f ;  /* 0x0000007fff007424 */ /* 0x000fe200078e00ff */
[----:B------:R-:W-:-:S04]  /*d250*/  ISETP.GT.U32.AND P0, PT, R2, 0x7f800000, PT ;  /* 0x7f8000000200780c */ /* 0x000fc80003f04070 */
[----:B------:R-:W-:-:S09]  /*d260*/  SEL R0, R0, 0x7c, P0 ;  /* 0x0000007c00007807 */ /* 0x000fd20000000000 */
.L_x_2215:
[----:B------:R-:W-:Y:S05]  /*d270*/  BSYNC B0 ;  /* 0x0000000000007941 */ /* 0x000fea0003800000 */
.L_x_2213:
[----:B------:R-:W-:-:S04]  /*d280*/  LOP3.LUT R2, R3, 0x80000000, RZ, 0xc0, !PT ;  /* 0x8000000003027812 */ /* 0x000fc800078ec0ff */
[----:B------:R-:W-:-:S04]  /*d290*/  SHF.R.U32.HI R3, RZ, 0x18, R2 ;  /* 0x00000018ff037819 */ /* 0x000fc80000011602 */
[----:B------:R-:W-:-:S05]  /*d2a0*/  LOP3.LUT R3, R0, R3, RZ, 0xfc, !PT ;  /* 0x0000000300037212 */ /* 0x000fca00078efcff */
[----:B------:R-:W-:Y:S01]  /*d2b0*/  STG.E.U8 desc[UR36][R16.64], R3 ;  /* 0x0000000310007986 */ /* 0x000fe2000c101124 */
[----:B------:R-:W-:Y:S05]  /*d2c0*/  EXIT ;  /* 0x000000000000794d */ /* 0x000fea0003800000 */
.L_x_2209:
[----:B------:R-:W-:Y:S01]  /*d2d0*/  UMOV UR4, 0xf0000000 ;  /* 0xf000000000047882 */ /* 0x000fe20000000000 */
[----:B------:R-:W-:Y:S01]  /*d2e0*/  UMOV UR5, 0x380fffff ;  /* 0x380fffff00057882 */ /* 0x000fe20000000000 */
[----:B------:R-:W0:Y:S01]  /*d2f0*/  F2F.F32.F64 R0, R4 ;  /* 0x0000000400007310 */ /* 0x000e220000301000 */
[----:B------:R-:W-:-:S14]  /*d300*/  DSETP.GEU.AND P0, PT, |R4|, UR4, PT ;  /* 0x0000000404007e2a */ /* 0x000fdc000bf0e200 */
[----:B0-----:R-:W-:-:S05]  /*d310*/  @!P0 FMUL R0, R0, 1.175494350822287508e-38 ;  /* 0x0080000000008820 */ /* 0x001fca0000400000 */
[----:B------:R-:W-:-:S05]  /*d320*/  F2FP.BF16.F32.PACK_AB R0, RZ, R0 ;  /* 0x00000000ff00723e */ /* 0x000fca00000010ff */
[----:B------:R-:W-:Y:S01]  /*d330*/  STG.E.U16 desc[UR36][R16.64], R0 ;  /* 0x0000000010007986 */ /* 0x000fe2000c101524 */
[----:B------:R-:W-:Y:S05]  /*d340*/  EXIT ;  /* 0x000000000000794d */ /* 0x000fea0003800000 */
.L_x_2206:
        /* <DEDUP_REMOVED lines=9> */
[----:B0-----:R-:W-:Y:S01]  /*d3e0*/  STG.E.U16 desc[UR36][R16.64], R5 ;  /* 0x0000000510007986 */ /* 0x001fe2000c101524 */
[----:B------:R-:W-:Y:S05]  /*d3f0*/  EXIT ;  /* 0x000000000000794d */ /* 0x000fea0003800000 */
.L_x_2218:
        /* <DEDUP_REMOVED lines=21> */
.L_x_2221:
[----:B------:R-:W-:-:S04]  /*d550*/  LOP3.LUT R2, R3, 0x80000000, RZ, 0xc0, !PT ;  /* 0x8000000003027812 */ /* 0x000fc800078ec0ff */
[----:B------:R-:W-:-:S04]  /*d560*/  SHF.R.U32.HI R3, RZ, 0x18, R2 ;  /* 0x00000018ff037819 */ /* 0x000fc80000011602 */
[----:B------:R-:W-:-:S04]  /*d570*/  LOP3.LUT R0, R0, R3, RZ, 0xfc, !PT ;  /* 0x0000000300007212 */ /* 0x000fc800078efcff */
[----:B------:R-:W-:-:S07]  /*d580*/  PRMT R8, R0, 0x7610, R8 ;  /* 0x0000761000087816 */ /* 0x000fce0000000008 */
.L_x_2220:
[----:B------:R-:W-:Y:S05]  /*d590*/  BSYNC B0 ;  /* 0x0000000000007941 */ /* 0x000fea0003800000 */
.L_x_2219:
[----:B------:R-:W-:Y:S01]  /*d5a0*/  STG.E.U8 desc[UR36][R16.64], R8 ;  /* 0x0000000810007986 */ /* 0x000fe2000c101124 */
[----:B------:R-:W-:Y:S05]  /*d5b0*/  EXIT ;  /* 0x000000000000794d */ /* 0x000fea0003800000 */
.L_x_2217:
        /* <DEDUP_REMOVED lines=21> */
.L_x_2224:
[----:B------:R-:W-:-:S04]  /*d710*/  LOP3.LUT R2, R3, 0x80000000, RZ, 0xc0, !PT ;  /* 0x8000000003027812 */ /* 0x000fc800078ec0ff */
[----:B------:R-:W-:-:S04]  /*d720*/  SHF.R.U32.HI R3, RZ, 0x18, R2 ;  /* 0x00000018ff037819 */ /* 0x000fc80000011602 */
[----:B------:R-:W-:-:S04]  /*d730*/  LOP3.LUT R0, R0, R3, RZ, 0xfc, !PT ;  /* 0x0000000300007212 */ /* 0x000fc800078efcff */
[----:B------:R-:W-:-:S07]  /*d740*/  PRMT R8, R0, 0x7610, R8 ;  /* 0x0000761000087816 */ /* 0x000fce0000000008 */
.L_x_2223:
[----:B------:R-:W-:Y:S05]  /*d750*/  BSYNC B0 ;  /* 0x0000000000007941 */ /* 0x000fea0003800000 */
.L_x_2222:
[----:B------:R-:W-:Y:S01]  /*d760*/  STG.E.U8 desc[UR36][R16.64], R8 ;  /* 0x0000000810007986 */ /* 0x000fe2000c101124 */
[----:B------:R-:W-:Y:S05]  /*d770*/  EXIT ;  /* 0x000000000000794d */ /* 0x000fea0003800000 */
.L_x_2216:
        /* <DEDUP_REMOVED lines=26> */
.L_x_2199:
        /* <DEDUP_REMOVED lines=16> */
.L_x_2227:
[----:B------:R-:W-:Y:S05]  /*da20*/  EXIT ;  /* 0x000000000000794d */ /* 0x000fea0003800000 */
.L_x_2226:
[----:B------:R-:W0:Y:S02]  /*da30*/  F2I.U64.F64.TRUNC R4, R4 ;  /* 0x0000000400047311 */ /* 0x000e24000030d800 */
[----:B0-----:R-:W-:Y:S01]  /*da40*/  STG.E.64 desc[UR36][R16.64], R4 ;  /* 0x0000000410007986 */ /* 0x001fe2000c101b24 */
[----:B------:R-:W-:Y:S05]  /*da50*/  EXIT ;  /* 0x000000000000794d */ /* 0x000fea0003800000 */
.L_x_2225:
[----:B------:R-:W0:Y:S02]  /*da60*/  F2I.U32.F64.TRUNC R5, R4 ;  /* 0x0000000400057311 */ /* 0x000e24000030d000 */
[----:B0-----:R-:W-:Y:S01]  /*da70*/  STG.E desc[UR36][R16.64], R5 ;  /* 0x0000000510007986 */ /* 0x001fe2000c101924 */
[----:B------:R-:W-:Y:S05]  /*da80*/  EXIT ;  /* 0x000000000000794d */ /* 0x000fea0003800000 */
.L_x_2228:
        /* <DEDUP_REMOVED lines=15> */
.L_x_44396:


//--------------------- .text._ZN2at6native27unrolled_elementwise_kernelIZZZNS0_49_GLOBAL__N__657f93f7_16_TensorCompare_cu_71e06f4e19launch_clamp_scalarERNS_18TensorIteratorBaseEN3c106ScalarES6_NS0_6detail11ClampLimitsEENKUlvE_clEvENKUlvE4_clEvEUldE_St5arrayIPcLm2EELi4E23TrivialOffsetCalculatorILi1EjESG_NS0_6memory12LoadWithCastILi1EEENSH_13StoreWithCastILi1EEEEEviT_T0_T2_T3_T4_T5_ --------------------------
	.section	.text._ZN2at6native27unrolled_elementwise_kernelIZZZNS0_49_GLOBAL__N__657f93f7_16_TensorCompare_cu_71e06f4e19launch_clamp_scalarERNS_18TensorIteratorBaseEN3c106ScalarES6_NS0_6detail11ClampLimitsEENKUlvE_clEvENKUlvE4_clEvEUldE_St5arrayIPcLm2EELi4E23TrivialOffsetCalculatorILi1EjESG_NS0_6memory12LoadWithCastILi1EEENSH_13StoreWithCastILi1EEEEEviT_T0_T2_T3_T4_T5_,"ax",@progbits
	.align	128
        .global         _ZN2at6native27unrolled_elementwise_kernelIZZZNS0_49_GLOBAL__N__657f93f7_16_TensorCompare_cu_71e06f4e19launch_clamp_scalarERNS_18TensorIteratorBaseEN3c106ScalarES6_NS0_6detail11ClampLimitsEENKUlvE_clEvENKUlvE4_clEvEUldE_St5arrayIPcLm2EELi4E23TrivialOffsetCalculatorILi1EjESG_NS0_6memory12LoadWithCastILi1EEENSH_13StoreWithCastILi1EEEEEviT_T0_T2_T3_T4_T5_
        .type           _ZN2at6native27unrolled_elementwise_kernelIZZZNS0_49_GLOBAL__N__657f93f7_16_TensorCompare_cu_71e06f4e19launch_clamp_scalarERNS_18TensorIteratorBaseEN3c106ScalarES6_NS0_6detail11ClampLimitsEENKUlvE_clEvENKUlvE4_clEvEUldE_St5arrayIPcLm2EELi4E23TrivialOffsetCalculatorILi1EjESG_NS0_6memory12LoadWithCastILi1EEENSH_13StoreWithCastILi1EEEEEviT_T0_T2_T3_T4_T5_,@function
        .size           _ZN2at6native27unrolled_elementwise_kernelIZZZNS0_49_GLOBAL__N__657f93f7_16_TensorCompare_cu_71e06f4e19launch_clamp_scalarERNS_18TensorIteratorBaseEN3c106ScalarES6_NS0_6detail11ClampLimitsEENKUlvE_clEvENKUlvE4_clEvEUldE_St5arrayIPcLm2EELi4E23TrivialOffsetCalculatorILi1EjESG_NS0_6memory12LoadWithCastILi1EEENSH_13StoreWithCastILi1EEEEEviT_T0_T2_T3_T4_T5_,(.L_x_44397 - _ZN2at6native27unrolled_elementwise_kernelIZZZNS0_49_GLOBAL__N__657f93f7_16_TensorCompare_cu_71e06f4e19launch_clamp_scalarERNS_18TensorIteratorBaseEN3c106ScalarES6_NS0_6detail11ClampLimitsEENKUlvE_clEvENKUlvE4_clEvEUldE_St5arrayIPcLm2EELi4E23TrivialOffsetCalculatorILi1EjESG_NS0_6memory12LoadWithCastILi1EEENSH_13StoreWithCastILi1EEEEEviT_T0_T2_T3_T4_T5_)
        .other          _ZN2at6native27unrolled_elementwise_kernelIZZZNS0_49_GLOBAL__N__657f93f7_16_TensorCompare_cu_71e06f4e19launch_clamp_scalarERNS_18TensorIteratorBaseEN3c106ScalarES6_NS0_6detail11ClampLimitsEENKUlvE_clEvENKUlvE4_clEvEUldE_St5arrayIPcLm2EELi4E23TrivialOffsetCalculatorILi1EjESG_NS0_6memory12LoadWithCastILi1EEENSH_13StoreWithCastILi1EEEEEviT_T0_T2_T3_T4_T5_,@"STO_CUDA_ENTRY STV_DEFAULT"
_ZN2at6native27unrolled_elementwise_kernelIZZZNS0_49_GLOBAL__N__657f93f7_16_TensorCompare_cu_71e06f4e19launch_clamp_scalarERNS_18TensorIteratorBaseEN3c106ScalarES6_NS0_6detail11ClampLimitsEENKUlvE_clEvENKUlvE4_clEvEUldE_St5arrayIPcLm2EELi4E23TrivialOffsetCalculatorILi1EjESG_NS0_6memory12LoadWithCastILi1EEENSH_13StoreWithCastILi1EEEEEviT_T0_T2_T3_T4_T5_:
.text._ZN2at6native27unrolled_elementwise_kernelIZZZNS0_49_GLOBAL__N__657f93f7_16_TensorCompare_cu_71e06f4e19launch_clamp_scalarERNS_18TensorIteratorBaseEN3c106ScalarES6_NS0_6detail11ClampLimitsEENKUlvE_clEvENKUlvE4_clEvEUldE_St5arrayIPcLm2EELi4E23TrivialOffsetCalculatorILi1EjESG_NS0_6memory12LoadWithCastILi1EEENSH_13StoreWithCastILi1EEEEEviT_T0_T2_T3_T4_T5_:
[----:B------:R-:W0:Y:S01]  /*0000*/  LDC R1, c[0x0][0x28] ;  /* 0x00000a00ff017b82 */ /* 0x000e220000000800 */
[----:B------:R-:W1:Y:S07]  /*0010*/  S2R R22, SR_CTAID.X ;  /* 0x0000000000167919 */ /* 0x000e6e0000002500 */
[----:B------:R-:W1:Y:S01]  /*0020*/  LDC R23, c[0x0][0x210] ;  /* 0x00008400ff177b82 */ /* 0x000e620000000800 */
[----:B------:R-:W-:Y:S01]  /*0030*/  ULDC.64 UR36, c[0x0][0x208] ;  /* 0x0000820000247ab9 */ /* 0x000fe20000000a00 */
[----:B------:R-:W-:Y:S01]  /*0040*/  BSSY B6, `(.L_x_2229) ;  /* 0x00000fe000067945 */ /* 0x000fe20003800000 */
[----:B------:R-:W2:Y:S01]  /*0050*/  S2R R18, SR_TID.X ;  /* 0x0000000000127919 */ /* 0x000ea20000002100 */
[----:B------:R-:W-:-:S02]  /*0060*/  CS2R R32, SRZ ;  /* 0x0000000000207805 */ /* 0x000fc4000001ff00 */
[----:B------:R-:W-:Y:S02]  /*0070*/  CS2R R28, SRZ ;  /* 0x00000000001c7805 */ /* 0x000fe4000001ff00 */
        /* <DEDUP_REMOVED lines=24> */
.L_x_2234:
[----:B------:R-:W2:Y:S02]  /*0200*/  LDG.E.U8 R4, desc[UR36][R4.64] ;  /* 0x0000002404047981 */ /* 0x000ea4000c1e1100 */
[----:B--2---:R0:W1:Y:S01]  /*0210*/  I2F.F64.U16 R28, R4 ;  /* 0x00000004001c7312 */ /* 0x0040620000101800 */
[----:B------:R-:W-:Y:S05]  /*0220*/  BRA `(.L_x_2236) ;  /* 0x0000000c00747947 */ /* 0x000fea0003800000 */
.L_x_2233:
        /* <DEDUP_REMOVED lines=9> */
.L_x_2238:
[----:B------:R-:W2:Y:S02]  /*02c0*/  LDG.E R4, desc[UR36][R4.64] ;  /* 0x0000002404047981 */ /* 0x000ea4000c1e1900 */
[----:B--2---:R1:W2:Y:S01]  /*02d0*/  I2F.F64 R28, R4 ;  /* 0x00000004001c7312 */ /* 0x0042a20000201c00 */
[----:B------:R-:W-:Y:S05]  /*02e0*/  BRA `(.L_x_2236) ;  /* 0x0000000c00447947 */ /* 0x000fea0003800000 */
.L_x_2237:
[----:B------:R-:W2:Y:S02]  /*02f0*/  LDG.E.U16 R4, desc[UR36][R4.64] ;  /* 0x0000002404047981 */ /* 0x000ea4000c1e1500 */
[----:B--2---:R3:W4:Y:S01]  /*0300*/  I2F.F64.S16 R28, R4 ;  /* 0x00000004001c7312 */ /* 0x0047220000101c00 */
[----:B------:R-:W-:Y:S05]  /*0310*/  BRA `(.L_x_2236) ;  /* 0x0000000c00387947 */ /* 0x000fea0003800000 */
.L_x_2232:
        /* <DEDUP_REMOVED lines=10> */
.L_x_2240:
[----:B------:R-:W2:Y:S02]  /*03c0*/  LDG.E.U16 R0, desc[UR36][R4.64] ;  /* 0x0000002404007981 */ /* 0x000ea4000c1e1500 */
[----:B--2---:R-:W-:-:S05]  /*03d0*/  HADD2.F32 R0, -RZ, R0.H0_H0 ;  /* 0x20000000ff007230 */ /* 0x004fca0000004100 */
[----:B------:R-:W-:-:S04]  /*03e0*/  FMUL.FTZ R0, R0, 1 ;  /* 0x3f80000000007820 */ /* 0x000fc80000410000 */
[----:B------:R0:W1:Y:S01]  /*03f0*/  F2F.F64.F32 R28, R0 ;  /* 0x00000000001c7310 */ /* 0x0000620000201800 */
[----:B------:R-:W-:Y:S05]  /*0400*/  BRA `(.L_x_2236) ;  /* 0x0000000800fc7947 */ /* 0x000fea0003800000 */
.L_x_2239:
        /* <DEDUP_REMOVED lines=10> */
.L_x_2242:
[----:B------:R-:W2:Y:S02]  /*04b0*/  LDG.E.U16 R4, desc[UR36][R4.64] ;  /* 0x0000002404047981 */ /* 0x000ea4000c1e1500 */
[----:B--2---:R-:W-:-:S05]  /*04c0*/  HADD2.F32 R0, -RZ, R4.H0_H0 ;  /* 0x20000004ff007230 */ /* 0x004fca0000004100 */
[----:B------:R-:W-:-:S04]  /*04d0*/  FMUL.FTZ R0, R0, 1 ;  /* 0x3f80000000007820 */ /* 0x000fc80000410000 */
[----:B------:R0:W1:Y:S01]  /*04e0*/  F2F.F64.F32 R28, R0 ;  /* 0x00000000001c7310 */ /* 0x0000620000201800 */
[----:B------:R-:W-:Y:S05]  /*04f0*/  BRA `(.L_x_2236) ;  /* 0x0000000800c07947 */ /* 0x000fea0003800000 */
.L_x_2241:
[----:B------:R0:W5:Y:S01]  /*0500*/  LDG.E.64 R28, desc[UR36][R4.64] ;  /* 0x00000024041c7981 */ /* 0x000162000c1e1b00 */
[----:B------:R-:W-:Y:S05]  /*0510*/  BRA `(.L_x_2236) ;  /* 0x0000000800b87947 */ /* 0x000fea0003800000 */
.L_x_2231:
        /* <DEDUP_REMOVED lines=13> */
.L_x_2245:
[----:B------:R0:W5:Y:S01]  /*05f0*/  LDG.E.64 R28, desc[UR36][R4.64] ;  /* 0x00000024041c7981 */ /* 0x000162000c1e1b00 */
[----:B------:R-:W-:Y:S05]  /*0600*/  BRA `(.L_x_2236) ;  /* 0x00000008007c7947 */ /* 0x000fea0003800000 */
.L_x_2244:
        /* <DEDUP_REMOVED lines=25> */
[----:B------:R-:W-:-:S04]  /*07a0*/  FMUL.FTZ R7, R7, 1 ;  /* 0x3f80000007077820 */ /* 0x000fc80000410000 */
[----:B------:R0:W1:Y:S01]  /*07b0*/  F2F.F64.F32 R28, R7 ;  /* 0x00000007001c7310 */ /* 0x0000620000201800 */
[----:B------:R-:W-:Y:S05]  /*07c0*/  BRA `(.L_x_2236) ;  /* 0x00000008000c7947 */ /* 0x000fea0003800000 */
.L_x_2247:
        /* <DEDUP_REMOVED lines=9> */
[----:B------:R-:W-:Y:S02]  /*0860*/  @P0 FMUL.FTZ R3, R3, 1.9259299443872358531e-34 ;  /* 0x0780000003030820 */ /* 0x000fe40000410000 */
[----:B------:R-:W-:Y:S01]  /*0870*/  @!P0 FADD.FTZ R3, R0, -0.5 ;  /* 0xbf00000000038421 */ /* 0x000fe20000010000 */
[----:B------:R-:W-:-:S05]  /*0880*/  IMAD.SHL.U32 R0, R4, 0x1000000, RZ ;  /* 0x0100000004007824 */ /* 0x000fca00078e00ff */
[----:B------:R-:W-:-:S05]  /*0890*/  LOP3.LUT R0, R3, 0x80000000, R0, 0xf8, !PT ;  /* 0x8000000003007812 */ /* 0x000fca00078ef800 */
[----:B------:R-:W-:-:S04]  /*08a0*/  FMUL.FTZ R0, R0, 1 ;  /* 0x3f80000000007820 */ /* 0x000fc80000410000 */
[----:B------:R0:W1:Y:S01]  /*08b0*/  F2F.F64.F32 R28, R0 ;  /* 0x00000000001c7310 */ /* 0x0000620000201800 */
[----:B------:R-:W-:Y:S05]  /*08c0*/  BRA `(.L_x_2236) ;  /* 0x0000000400cc7947 */ /* 0x000fea0003800000 */
.L_x_2246:
[----:B------:R-:W2:Y:S02]  /*08d0*/  LDG.E.U16 R0, desc[UR36][R4.64] ;  /* 0x0000002404007981 */ /* 0x000ea4000c1e1500 */
[----:B--2---:R-:W-:-:S04]  /*08e0*/  IMAD.U32 R0, R0, 0x10000, RZ ;  /* 0x0001000000007824 */ /* 0x004fc800078e00ff */
[----:B------:R-:W-:-:S04]  /*08f0*/  FMUL.FTZ R0, R0, 1 ;  /* 0x3f80000000007820 */ /* 0x000fc80000410000 */
[----:B------:R0:W1:Y:S01]  /*0900*/  F2F.F64.F32 R28, R0 ;  /* 0x00000000001c7310 */ /* 0x0000620000201800 */
[----:B------:R-:W-:Y:S05]  /*0910*/  BRA `(.L_x_2236) ;  /* 0x0000000400b87947 */ /* 0x000fea0003800000 */
.L_x_2243:
        /* <DEDUP_REMOVED lines=11> */
.L_x_2250:
        /* <DEDUP_REMOVED lines=21> */
.L_x_2254:
[----:B------:R-:W-:Y:S05]  /*0b20*/  BSYNC B1 ;  /* 0x0000000000017941 */ /* 0x000fea0003800000 */
.L_x_2253:
[----:B------:R-:W-:Y:S01]  /*0b30*/  LEA R5, R0, 0x3b800000, 0x17 ;  /* 0x3b80000000057811 */ /* 0x000fe200078eb8ff */
[----:B------:R-:W-:-:S05]  /*0b40*/  IMAD.SHL.U32 R0, R3, 0x100000, RZ ;  /* 0x0010000003007824 */ /* 0x000fca00078e00ff */
[----:B------:R-:W-:-:S07]  /*0b50*/  LOP3.LUT R0, R5, R0, R6, 0xfe, !PT ;  /* 0x0000000005007212 */ /* 0x000fce00078efe06 */
.L_x_2252:
[----:B------:R-:W-:Y:S05]  /*0b60*/  BSYNC B0 ;  /* 0x0000000000007941 */ /* 0x000fea0003800000 */
.L_x_2251:
[----:B------:R-:W-:-:S04]  /*0b70*/  FMUL.FTZ R0, R0, 1 ;  /* 0x3f80000000007820 */ /* 0x000fc80000410000 */
[----:B------:R0:W1:Y:S01]  /*0b80*/  F2F.F64.F32 R28, R0 ;  /* 0x00000000001c7310 */ /* 0x0000620000201800 */
[----:B------:R-:W-:Y:S05]  /*0b90*/  BRA `(.L_x_2236) ;  /* 0x0000000400187947 */ /* 0x000fea0003800000 */
.L_x_2249:
        /* <DEDUP_REMOVED lines=21> */
.L_x_2258:
[----:B------:R-:W-:Y:S05]  /*0cf0*/  BSYNC B1 ;  /* 0x0000000000017941 */ /* 0x000fea0003800000 */
.L_x_2257:
[----:B------:R-:W-:Y:S01]  /*0d00*/  LEA R5, R0, 0x37800000, 0x17 ;  /* 0x3780000000057811 */ /* 0x000fe200078eb8ff */
[----:B------:R-:W-:-:S05]  /*0d10*/  IMAD.SHL.U32 R0, R3, 0x200000, RZ ;  /* 0x0020000003007824 */ /* 0x000fca00078e00ff */
[----:B------:R-:W-:-:S07]  /*0d20*/  LOP3.LUT R0, R5, R0, R6, 0xfe, !PT ;  /* 0x0000000005007212 */ /* 0x000fce00078efe06 */
.L_x_2256:
[----:B------:R-:W-:Y:S05]  /*0d30*/  BSYNC B0 ;  /* 0x0000000000007941 */ /* 0x000fea0003800000 */
.L_x_2255:
[----:B------:R-:W-:-:S04]  /*0d40*/  FMUL.FTZ R0, R0, 1 ;  /* 0x3f80000000007820 */ /* 0x000fc80000410000 */
[----:B------:R0:W1:Y:S01]  /*0d50*/  F2F.F64.F32 R28, R0 ;  /* 0x00000000001c7310 */ /* 0x0000620000201800 */
[----:B------:R-:W-:Y:S05]  /*0d60*/  BRA `(.L_x_2236) ;  /* 0x0000000000a47947 */ /* 0x000fea0003800000 */
.L_x_2248:
        /* <DEDUP_REMOVED lines=14> */
.L_x_2262:
[----:B------:R-:W-:Y:S05]  /*0e50*/  BSYNC B0 ;  /* 0x0000000000007941 */ /* 0x000fea0003800000 */
.L_x_2261:
[----:B------:R-:W-:-:S04]  /*0e60*/  FMUL.FTZ R0, R0, 1 ;  /* 0x3f80000000007820 */ /* 0x000fc80000410000 */
[----:B------:R0:W1:Y:S01]  /*0e70*/  F2F.F64.F32 R28, R0 ;  /* 0x00000000001c7310 */ /* 0x0000620000201800 */
[----:B------:R-:W-:Y:S05]  /*0e80*/  BRA `(.L_x_2236) ;  /* 0x00000000005c7947 */ /* 0x000fea0003800000 */
.L_x_2235:
        /* <DEDUP_REMOVED lines=16> */
.L_x_2263:
[----:B------:R-:W-:Y:S01]  /*0f90*/  CS2R R28, SRZ ;  /* 0x00000000001c7805 */ /* 0x000fe2000001ff00 */
[----:B------:R-:W-:Y:S06]  /*0fa0*/  BRA `(.L_x_2236) ;  /* 0x0000000000147947 */ /* 0x000fec0003800000 */
.L_x_2260:
[----:B------:R-:W2:Y:S02]  /*0fb0*/  LDG.E.64 R28, desc[UR36][R4.64] ;  /* 0x00000024041c7981 */ /* 0x000ea4000c1e1b00 */
[----:B--2---:R-:W0:Y:S01]  /*0fc0*/  I2F.F64.U64 R28, R28 ;  /* 0x0000001c001c7312 */ /* 0x004e220000301800 */
[----:B------:R-:W-:Y:S05]  /*0fd0*/  BRA `(.L_x_2236) ;  /* 0x0000000000087947 */ /* 0x000fea0003800000 */
.L_x_2259:
[----:B------:R-:W2:Y:S02]  /*0fe0*/  LDG.E R4, desc[UR36][R4.64] ;  /* 0x0000002404047981 */ /* 0x000ea4000c1e1900 */
[----:B--2---:R0:W1:Y:S02]  /*0ff0*/  I2F.F64.U32 R28, R4 ;  /* 0x00000004001c7312 */ /* 0x0040640000201800 */
.L_x_2236:
[----:B------:R-:W3:Y:S02]  /*1000*/  S2R R18, SR_TID.X ;  /* 0x0000000000127919 */ /* 0x000ee40000002100 */
[----:B---3--:R-:W-:-:S07]  /*1010*/  VIADD R18, R18, 0x80 ;  /* 0x0000008012127836 */ /* 0x008fce0000000000 */
.L_x_2230:
[----:B------:R-:W-:Y:S05]  /*1020*/  BSYNC B6 ;  /* 0x0000000000067941 */ /* 0x000fea0003800000 */
.L_x_2229:
        /* <DEDUP_REMOVED lines=21> */
[----:B------:R-:W3:Y:S02]  /*1180*/  LDG.E.S8 R4, desc[UR36][R4.64] ;  /* 0x0000002404047981 */ /* 0x000ee4000c1e1300 */
[----:B---3--:R0:W1:Y:S01]  /*1190*/  I2F.F64.S16 R32, R4 ;  /* 0x0000000400207312 */ /* 0x0080620000101c00 */
[----:B------:R-:W-:Y:S05]  /*11a0*/  BRA `(.L_x_2271) ;  /* 0x0000000c007c7947 */ /* 0x000fea0003800000 */
.L_x_2269:
[----:B------:R-:W3:Y:S02]  /*11b0*/  LDG.E.U8 R4, desc[UR36][R4.64] ;  /* 0x0000002404047981 */ /* 0x000ee4000c1e1100 */
[----:B---3--:R0:W1:Y:S01]  /*11c0*/  I2F.F64.U16 R32, R4 ;  /* 0x0000000400207312 */ /* 0x0080620000101800 */
[----:B------:R-:W-:Y:S05]  /*11d0*/  BRA `(.L_x_2271) ;  /* 0x0000000c00707947 */ /* 0x000fea0003800000 */
.L_x_2268:
[----:B------:R-:W-:-:S13]  /*11e0*/  ISETP.NE.AND P0, PT, R0, 0x2, PT ;  /* 0x000000020000780c */ /* 0x000fda0003f05270 */
[----:B------:R-:W-:Y:S05]  /*11f0*/  @!P0 BRA `(.L_x_2272) ;  /* 0x0000000000288947 */ /* 0x000fea0003800000 */
[----:B------:R-:W-:-:S13]  /*1200*/  ISETP.NE.AND P0, PT, R0, 0x3, PT ;  /* 0x000000030000780c */ /* 0x000fda0003f05270 */
[----:B------:R-:W-:Y:S05]  /*1210*/  @!P0 BRA `(.L_x_2273) ;  /* 0x0000000000148947 */ /* 0x000fea0003800000 */
[----:B------:R-:W-:-:S13]  /*1220*/  ISETP.NE.AND P0, PT, R0, 0x4, PT ;  /* 0x000000040000780c */ /* 0x000fda0003f05270 */
[----:B------:R-:W-:Y:S05]  /*1230*/  @P0 BRA `(.L_x_2270) ;  /* 0x0000000800fc0947 */ /* 0x000fea0003800000 */
[----:B------:R-:W3:Y:S02]  /*1240*/  LDG.E.64 R32, desc[UR36][R4.64] ;  /* 0x0000002404207981 */ /* 0x000ee4000c1e1b00 */
[----:B---3--:R-:W0:Y:S01]  /*1250*/  I2F.F64.S64 R32, R32 ;  /* 0x0000002000207312 */ /* 0x008e220000301c00 */
[----:B------:R-:W-:Y:S05]  /*1260*/  BRA `(.L_x_2271) ;  /* 0x0000000c004c7947 */ /* 0x000fea0003800000 */
.L_x_2273:
[----:B------:R-:W3:Y:S02]  /*1270*/  LDG.E R4, desc[UR36][R4.64] ;  /* 0x0000002404047981 */ /* 0x000ee4000c1e1900 */
[----:B---3--:R0:W1:Y:S01]  /*1280*/  I2F.F64 R32, R4 ;  /* 0x0000000400207312 */ /* 0x0080620000201c00 */
[----:B------:R-:W-:Y:S05]  /*1290*/  BRA `(.L_x_2271) ;  /* 0x0000000c00407947 */ /* 0x000fea0003800000 */
.L_x_2272:
[----:B------:R-:W3:Y:S02]  /*12a0*/  LDG.E.U16 R4, desc[UR36][R4.64] ;  /* 0x0000002404047981 */ /* 0x000ee4000c1e1500 */
[----:B---3--:R0:W1:Y:S01]  /*12b0*/  I2F.F64.S16 R32, R4 ;  /* 0x0000000400207312 */ /* 0x0080620000101c00 */
[----:B------:R-:W-:Y:S05]  /*12c0*/  BRA `(.L_x_2271) ;  /* 0x0000000c00347947 */ /* 0x000fea0003800000 */
.L_x_2267:
[----:B------:R-:W-:-:S13]  /*12d0*/  ISETP.GT.AND P0, PT, R0, 0x6, PT ;  /* 0x000000060000780c */ /* 0x000fda0003f04270 */
[----:B------:R-:W-:Y:S05]  /*12e0*/  @P0 BRA `(.L_x_2274) ;  /* 0x0000000000340947 */ /* 0x000fea0003800000 */
[----:B------:R-:W-:-:S13]  /*12f0*/  ISETP.NE.AND P0, PT, R0, 0x5, PT ;  /* 0x000000050000780c */ /* 0x000fda0003f05270 */
[----:B------:R-:W-:Y:S05]  /*1300*/  @!P0 BRA `(.L_x_2275) ;  /* 0x0000000000188947 */ /* 0x000fea0003800000 */
[----:B------:R-:W-:-:S13]  /*1310*/  ISETP.NE.AND P0, PT, R0, 0x6, PT ;  /* 0x000000060000780c */ /* 0x000fda0003f05270 */
[----:B------:R-:W-:Y:S05]  /*1320*/  @P0 BRA `(.L_x_2270) ;  /* 0x0000000800c00947 */ /* 0x000fea0003800000 */
[----:B------:R-:W3:Y:S02]  /*1330*/  LDG.E R32, desc[UR36][R4.64] ;  /* 0x0000002404207981 */ /* 0x000ee4000c1e1900 */
[----:B---3--:R-:W-:-:S06]  /*1340*/  FMUL.FTZ R32, R32, 1 ;  /* 0x3f80000020207820 */ /* 0x008fcc0000410000 */
[----:B------:R-:W0:Y:S01]  /*1350*/  F2F.F64.F32 R32, R32 ;  /* 0x0000002000207310 */ /* 0x000e220000201800 */
[----:B------:R-:W-:Y:S05]  /*1360*/  BRA `(.L_x_2271) ;  /* 0x0000000c000c7947 */ /* 0x000fea0003800000 */
.L_x_2275:
[----:B------:R-:W3:Y:S02]  /*1370*/  LDG.E.U16 R0, desc[UR36][R4.64] ;  /* 0x0000002404007981 */ /* 0x000ee4000c1e1500 */
[----:B---3--:R-:W-:-:S05]  /*1380*/  HADD2.F32 R0, -RZ, R0.H0_H0 ;  /* 0x20000000ff007230 */ /* 0x008fca0000004100 */
[----:B------:R-:W-:-:S04]  /*1390*/  FMUL.FTZ R0, R0, 1 ;  /* 0x3f80000000007820 */ /* 0x000fc80000410000 */
[----:B------:R0:W1:Y:S01]  /*13a0*/  F2F.F64.F32 R32, R0 ;  /* 0x0000000000207310 */ /* 0x0000620000201800 */
[----:B------:R-:W-:Y:S05]  /*13b0*/  BRA `(.L_x_2271) ;  /* 0x0000000800f87947 */ /* 0x000fea0003800000 */
.L_x_2274:
[----:B------:R-:W-:-:S13]  /*13c0*/  ISETP.NE.AND P0, PT, R0, 0x7, PT ;  /* 0x000000070000780c */ /* 0x000fda0003f05270 */
[----:B------:R-:W-:Y:S05]  /*13d0*/  @!P0 BRA `(.L_x_2276) ;  /* 0x0000000000348947 */ /* 0x000fea0003800000 */
        /* <DEDUP_REMOVED lines=8> */
.L_x_2277:
[----:B------:R-:W3:Y:S02]  /*1460*/  LDG.E.U16 R4, desc[UR36][R4.64] ;  /* 0x0000002404047981 */ /* 0x000ee4000c1e1500 */
[----:B---3--:R-:W-:-:S05]  /*1470*/  HADD2.F32 R0, -RZ, R4.H0_H0 ;  /* 0x20000004ff007230 */ /* 0x008fca0000004100 */
[----:B------:R-:W-:-:S04]  /*1480*/  FMUL.FTZ R0, R0, 1 ;  /* 0x3f80000000007820 */ /* 0x000fc80000410000 */
[----:B------:R0:W1:Y:S01]  /*1490*/  F2F.F64.F32 R32, R0 ;  /* 0x0000000000207310 */ /* 0x0000620000201800 */
[----:B------:R-:W-:Y:S05]  /*14a0*/  BRA `(.L_x_2271) ;  /* 0x0000000800bc7947 */ /* 0x000fea0003800000 */
.L_x_2276:
[----:B------:R0:W5:Y:S01]  /*14b0*/  LDG.E.64 R32, desc[UR36][R4.64] ;  /* 0x0000002404207981 */ /* 0x000162000c1e1b00 */
[----:B------:R-:W-:Y:S05]  /*14c0*/  BRA `(.L_x_2271) ;  /* 0x0000000800b47947 */ /* 0x000fea0003800000 */
.L_x_2266:
        /* <DEDUP_REMOVED lines=8> */
[----:B------:R-:W3:Y:S01]  /*1550*/  LDG.E.U8 R4, desc[UR36][R4.64] ;  /* 0x0000002404047981 */ /* 0x000ee2000c1e1100 */
[----:B------:R-:W-:Y:S01]  /*1560*/  IMAD.MOV.U32 R32, RZ, RZ, RZ ;  /* 0x000000ffff207224 */ /* 0x000fe200078e00ff */
[----:B---3--:R-:W-:-:S04]  /*1570*/  ISETP.NE.AND P0, PT, R4, RZ, PT ;  /* 0x000000ff0400720c */ /* 0x008fc80003f05270 */
[----:B------:R-:W-:Y:S01]  /*1580*/  FSEL R33, RZ, 1.875, !P0 ;  /* 0x3ff00000ff217808 */ /* 0x000fe20004000000 */
[----:B------:R-:W-:Y:S08]  /*1590*/  BRA `(.L_x_2271) ;  /* 0x0000000800807947 */ /* 0x000ff00003800000 */
.L_x_2280:
[----:B------:R0:W5:Y:S01]  /*15a0*/  LDG.E.64 R32, desc[UR36][R4.64] ;  /* 0x0000002404207981 */ /* 0x000162000c1e1b00 */
[----:B------:R-:W-:Y:S05]  /*15b0*/  BRA `(.L_x_2271) ;  /* 0x0000000800787947 */ /* 0x000fea0003800000 */
.L_x_2279:
[----:B------:R-:W-:-:S13]  /*15c0*/  ISETP.NE.AND P0, PT, R0, 0xf, PT ;  /* 0x0000000f0000780c */ /* 0x000fda0003f05270 */
[----:B------:R-:W-:Y:S05]  /*15d0*/  @!P0 BRA `(.L_x_2281) ;  /* 0x0000000000a48947 */ /* 0x000fea0003800000 */
[----:B------:R-:W-:-:S13]  /*15e0*/  ISETP.NE.AND P0, PT, R0, 0x17, PT ;  /* 0x000000170000780c */ /* 0x000fda0003f05270 */
[----:B------:R-:W-:Y:S05]  /*15f0*/  @!P0 BRA `(.L_x_2282) ;  /* 0x0000000000608947 */ /* 0x000fea0003800000 */
[----:B------:R-:W-:-:S13]  /*1600*/  ISETP.NE.AND P0, PT, R0, 0x18, PT ;  /* 0x000000180000780c */ /* 0x000fda0003f05270 */
[----:B------:R-:W-:Y:S05]  /*1610*/  @P0 BRA `(.L_x_2270) ;  /* 0x0000000800040947 */ /* 0x000fea0003800000 */
[----:B------:R-:W3:Y:S01]  /*1620*/  LDG.E.U8 R0, desc[UR36][R4.64] ;  /* 0x0000002404007981 */ /* 0x000ee2000c1e1100 */
[----:B------:R-:W-:Y:S02]  /*1630*/  IMAD.MOV.U32 R9, RZ, RZ, -0x800000 ;  /* 0xff800000ff097424 */ /* 0x000fe400078e00ff */
[----:B---3--:R-:W-:-:S05]  /*1640*/  IMAD.SHL.U32 R0, R0, 0x1000000, RZ ;  /* 0x0100000000007824 */ /* 0x008fca00078e00ff */
        /* <DEDUP_REMOVED lines=19> */
.L_x_2282:
[----:B------:R-:W3:Y:S02]  /*1780*/  LDG.E.U8 R4, desc[UR36][R4.64] ;  /* 0x0000002404047981 */ /* 0x000ee4000c1e1100 */
[----:B---3--:R-:W-:-:S05]  /*1790*/  IMAD.SHL.U32 R0, R4, 0x2000000, RZ ;  /* 0x0200000004007824 */ /* 0x008fca00078e00ff */
[----:B------:R-:W-:-:S13]  /*17a0*/  ISETP.GE.U32.AND P0, PT, R0, 0x8000000, PT ;  /* 0x080000000000780c */ /* 0x000fda0003f06070 */
[C---:B------:R-:W-:Y:S02]  /*17b0*/  @!P0 IMAD.SHL.U32 R0, R4.reuse, 0x100, RZ ;  /* 0x0000010004008824 */ /* 0x040fe400078e00ff */
[----:B------:R-:W-:-:S03]  /*17c0*/  @P0 IMAD.SHL.U32 R3, R4, 0x200000, RZ ;  /* 0x0020000004030824 */ /* 0x000fc600078e00ff */
        /* <DEDUP_REMOVED lines=8> */
[----:B------:R3:W0:Y:S01]  /*1850*/  F2F.F64.F32 R32, R0 ;  /* 0x0000000000207310 */ /* 0x0006220000201800 */
[----:B------:R-:W-:Y:S05]  /*1860*/  BRA `(.L_x_2271) ;  /* 0x0000000400cc7947 */ /* 0x000fea0003800000 */
.L_x_2281:
[----:B------:R-:W3:Y:S02]  /*1870*/  LDG.E.U16 R0, desc[UR36][R4.64] ;  /* 0x0000002404007981 */ /* 0x000ee4000c1e1500 */
[----:B---3--:R-:W-:-:S04]  /*1880*/  IMAD.U32 R0, R0, 0x10000, RZ ;  /* 0x0001000000007824 */ /* 0x008fc800078e00ff */
[----:B------:R-:W-:-:S04]  /*1890*/  FMUL.FTZ R0, R0, 1 ;  /* 0x3f80000000007820 */ /* 0x000fc80000410000 */
[----:B------:R0:W1:Y:S01]  /*18a0*/  F2F.F64.F32 R32, R0 ;  /* 0x0000000000207310 */ /* 0x0000620000201800 */
[----:B------:R-:W-:Y:S05]  /*18b0*/  BRA `(.L_x_2271) ;  /* 0x0000000400b87947 */ /* 0x000fea0003800000 */
.L_x_2278:
        /* <DEDUP_REMOVED lines=8> */
[----:B------:R-:W3:Y:S02]  /*1940*/  LDG.E.U16 R4, desc[UR36][R4.64] ;  /* 0x0000002404047981 */ /* 0x000ee4000c1e1500 */
[----:B---3--:R0:W1:Y:S01]  /*1950*/  I2F.F64.U16 R32, R4 ;  /* 0x0000000400207312 */ /* 0x0080620000101800 */
[----:B------:R-:W-:Y:S05]  /*1960*/  BRA `(.L_x_2271) ;  /* 0x00000004008c7947 */ /* 0x000fea0003800000 */
.L_x_2285:
[----:B------:R-:W3:Y:S01]  /*1970*/  LDG.E.U8 R3, desc[UR36][R4.64] ;  /* 0x0000002404037981 */ /* 0x000ee2000c1e1100 */
[----:B------:R-:W-:Y:S01]  /*1980*/  BSSY B0, `(.L_x_2286) ;  /* 0x0000018000007945 */ /* 0x000fe20003800000 */
[----:B------:R-:W-:Y:S01]  /*1990*/  IMAD.MOV.U32 R0, RZ, RZ, RZ ;  /* 0x000000ffff007224 */ /* 0x000fe200078e00ff */
[----:B---3--:R-:W-:-:S13]  /*19a0*/  ISETP.NE.AND P0, PT, R3, RZ, PT ;  /* 0x000000ff0300720c */ /* 0x008fda0003f05270 */
        /* <DEDUP_REMOVED lines=17> */
.L_x_2289:
[----:B------:R-:W-:Y:S05]  /*1ac0*/  BSYNC B1 ;  /* 0x0000000000017941 */ /* 0x000fea0003800000 */
.L_x_2288:
[----:B------:R-:W-:Y:S01]  /*1ad0*/  LEA R5, R0, 0x3b800000, 0x17 ;  /* 0x3b80000000057811 */ /* 0x000fe200078eb8ff */
[----:B------:R-:W-:-:S05]  /*1ae0*/  IMAD.SHL.U32 R0, R3, 0x100000, RZ ;  /* 0x0010000003007824 */ /* 0x000fca00078e00ff */
[----:B------:R-:W-:-:S07]  /*1af0*/  LOP3.LUT R0, R5, R0, R6, 0xfe, !PT ;  /* 0x0000000005007212 */ /* 0x000fce00078efe06 */
.L_x_2287:
[----:B------:R-:W-:Y:S05]  /*1b00*/  BSYNC B0 ;  /* 0x0000000000007941 */ /* 0x000fea0003800000 */
.L_x_2286:
[----:B------:R-:W-:-:S04]  /*1b10*/  FMUL.FTZ R0, R0, 1 ;  /* 0x3f80000000007820 */ /* 0x000fc80000410000 */
[----:B------:R0:W1:Y:S01]  /*1b20*/  F2F.F64.F32 R32, R0 ;  /* 0x0000000000207310 */ /* 0x0000620000201800 */
[----:B------:R-:W-:Y:S05]  /*1b30*/  BRA `(.L_x_2271) ;  /* 0x0000000400187947 */ /* 0x000fea0003800000 */
.L_x_2284:
        /* <DEDUP_REMOVED lines=21> */
.L_x_2293:
[----:B------:R-:W-:Y:S05]  /*1c90*/  BSYNC B1 ;  /* 0x0000000000017941 */ /* 0x000fea0003800000 */
.L_x_2292:
[----:B------:R-:W-:Y:S01]  /*1ca0*/  LEA R5, R0, 0x37800000, 0x17 ;  /* 0x3780000000057811 */ /* 0x000fe200078eb8ff */
[----:B------:R-:W-:-:S05]  /*1cb0*/  IMAD.SHL.U32 R0, R3, 0x200000, RZ ;  /* 0x0020000003007824 */ /* 0x000fca00078e00ff */
[----:B------:R-:W-:-:S07]  /*1cc0*/  LOP3.LUT R0, R5, R0, R6, 0xfe, !PT ;  /* 0x0000000005007212 */ /* 0x000fce00078efe06 */
.L_x_2291:
[----:B------:R-:W-:Y:S05]  /*1cd0*/  BSYNC B0 ;  /* 0x0000000000007941 */ /* 0x000fea0003800000 */
.L_x_2290:
[----:B------:R-:W-:-:S04]  /*1ce0*/  FMUL.FTZ R0, R0, 1 ;  /* 0x3f80000000007820 */ /* 0x000fc80000410000 */
[----:B------:R0:W1:Y:S01]  /*1cf0*/  F2F.F64.F32 R32, R0 ;  /* 0x0000000000207310 */ /* 0x0000620000201800 */
[----:B------:R-:W-:Y:S05]  /*1d00*/  BRA `(.L_x_2271) ;  /* 0x0000000000a47947 */ /* 0x000fea0003800000 */
.L_x_2283:
[----:B------:R-:W-:-:S13]  /*1d10*/  ISETP.NE.AND P0, PT, R0, 0x1c, PT ;  /* 0x0000001c0000780c */ /* 0x000fda0003f05270 */
[----:B------:R-:W-:Y:S05]  /*1d20*/  @!P0 BRA `(.L_x_2294) ;  /* 0x0000000000948947 */ /* 0x000fea0003800000 */
[----:B------:R-:W-:-:S13]  /*1d30*/  ISETP.NE.AND P0, PT, R0, 0x1d, PT ;  /* 0x0000001d0000780c */ /* 0x000fda0003f05270 */
[----:B------:R-:W-:Y:S05]  /*1d40*/  @!P0 BRA `(.L_x_2295) ;  /* 0x0000000000808947 */ /* 0x000fea0003800000 */
[----:B------:R-:W-:-:S13]  /*1d50*/  ISETP.NE.AND P0, PT, R0, 0x2c, PT ;  /* 0x0000002c0000780c */ /* 0x000fda0003f05270 */
[----:B------:R-:W-:Y:S05]  /*1d60*/  @P0 BRA `(.L_x_2270) ;  /* 0x0000000000300947 */ /* 0x000fea0003800000 */
[----:B------:R-:W3:Y:S01]  /*1d70*/  LDG.E.U8 R4, desc[UR36][R4.64] ;  /* 0x0000002404047981 */ /* 0x000ee2000c1e1100 */
[----:B------:R-:W-:Y:S01]  /*1d80*/  BSSY B0, `(.L_x_2296) ;  /* 0x0000007000007945 */ /* 0x000fe20003800000 */
[----:B------:R-:W-:Y:S01]  /*1d90*/  IMAD.MOV.U32 R0, RZ, RZ, 0x400000 ;  /* 0x00400000ff007424 */ /* 0x000fe200078e00ff */
[----:B---3--:R-:W-:-:S13]  /*1da0*/  ISETP.NE.AND P0, PT, R4, RZ, PT ;  /* 0x000000ff0400720c */ /* 0x008fda0003f05270 */
[----:B------:R-:W-:Y:S05]  /*1db0*/  @!P0 BRA `(.L_x_2297) ;  /* 0x00000000000c8947 */ /* 0x000fea0003800000 */
[----:B------:R-:W-:-:S13]  /*1dc0*/  ISETP.NE.AND P0, PT, R4, 0xff, PT ;  /* 0x000000ff0400780c */ /* 0x000fda0003f05270 */
[----:B------:R-:W-:Y:S02]  /*1dd0*/  @!P0 IMAD.MOV.U32 R0, RZ, RZ, 0x7f800001 ;  /* 0x7f800001ff008424 */ /* 0x000fe400078e00ff */
[----:B------:R-:W-:-:S07]  /*1de0*/  @P0 IMAD.SHL.U32 R0, R4, 0x800000, RZ ;  /* 0x0080000004000824 */ /* 0x000fce00078e00ff */
.L_x_2297:
[----:B------:R-:W-:Y:S05]  /*1df0*/  BSYNC B0 ;  /* 0x0000000000007941 */ /* 0x000fea0003800000 */
.L_x_2296:
[----:B------:R-:W-:-:S04]  /*1e00*/  FMUL.FTZ R0, R0, 1 ;  /* 0x3f80000000007820 */ /* 0x000fc80000410000 */
[----:B------:R0:W1:Y:S01]  /*1e10*/  F2F.F64.F32 R32, R0 ;  /* 0x0000000000207310 */ /* 0x0000620000201800 */
[----:B------:R-:W-:Y:S05]  /*1e20*/  BRA `(.L_x_2271) ;  /* 0x00000000005c7947 */ /* 0x000fea0003800000 */
.L_x_2270:
        /* <DEDUP_REMOVED lines=16> */
.L_x_2298:
[----:B------:R-:W-:Y:S01]  /*1f30*/  CS2R R32, SRZ ;  /* 0x0000000000207805 */ /* 0x000fe2000001ff00 */
[----:B------:R-:W-:Y:S06]  /*1f40*/  BRA `(.L_x_2271) ;  /* 0x0000000000147947 */ /* 0x000fec0003800000 */
.L_x_2295:
[----:B------:R-:W3:Y:S02]  /*1f50*/  LDG.E.64 R32, desc[UR36][R4.64] ;  /* 0x0000002404207981 */ /* 0x000ee4000c1e1b00 */
[----:B---3--:R-:W0:Y:S01]  /*1f60*/  I2F.F64.U64 R32, R32 ;  /* 0x0000002000207312 */ /* 0x008e220000301800 */
[----:B------:R-:W-:Y:S05]  /*1f70*/  BRA `(.L_x_2271) ;  /* 0x0000000000087947 */ /* 0x000fea0003800000 */
.L_x_2294:
[----:B------:R-:W3:Y:S02]  /*1f80*/  LDG.E R4, desc[UR36][R4.64] ;  /* 0x0000002404047981 */ /* 0x000ee4000c1e1900 */
[----:B---3--:R0:W1:Y:S02]  /*1f90*/  I2F.F64.U32 R32, R4 ;  /* 0x0000000400207312 */ /* 0x0080640000201800 */
.L_x_2271:
[----:B------:R-:W-:-:S07]  /*1fa0*/  VIADD R18, R18, 0x80 ;  /* 0x0000008012127836 */ /* 0x000fce0000000000 */
.L_x_2265:
[----:B------:R-:W-:Y:S05]  /*1fb0*/  BSYNC B6 ;  /* 0x0000000000067941 */ /* 0x000fea0003800000 */
.L_x_2264:
[----:B------:R-:W-:Y:S01]  /*1fc0*/  ISETP.GE.AND P0, PT, R18, R23, PT ;  /* 0x000000171200720c */ /* 0x000fe20003f06270 */
[----:B------:R-:W-:Y:S01]  /*1fd0*/  BSSY B6, `(.L_x_2299) ;  /* 0x00000f9000067945 */ /* 0x000fe20003800000 */
[----:B------:R-:W-:Y:S02]  /*1fe0*/  CS2R R24, SRZ ;  /* 0x0000000000187805 */ /* 0x000fe4000001ff00 */
[----:B------:R-:W-:-:S09]  /*1ff0*/  CS2R R16, SRZ ;  /* 0x0000000000107805 */ /* 0x000fd2000001ff00 */
[----:B------:R-:W-:Y:S05]  /*2000*/  @P0 BRA `(.L_x_2300) ;  /* 0x0000000c00d40947 */ /* 0x000fea0003800000 */
[----:B01----:R-:W0:Y:S01]  /*2010*/  LDC.64 R4, c[0x0][0x240] ;  /* 0x00009000ff047b82 */ /* 0x003e220000000a00 */
[----:B---3--:R-:W-:Y:S01]  /*2020*/  IMAD R0, R22, 0x200, R18 ;  /* 0x0000020016007824 */ /* 0x008fe200078e0212 */
        /* <DEDUP_REMOVED lines=19> */
.L_x_2304:
[----:B------:R-:W3:Y:S02]  /*2160*/  LDG.E.U8 R4, desc[UR36][R4.64] ;  /* 0x0000002404047981 */ /* 0x000ee4000c1e1100 */
[----:B---3--:R0:W1:Y:S01]  /*2170*/  I2F.F64.U16 R16, R4 ;  /* 0x0000000400107312 */ /* 0x0080620000101800 */
[----:B------:R-:W-:Y:S05]  /*2180*/  BRA `(.L_x_2306) ;  /* 0x0000000c00707947 */ /* 0x000fea0003800000 */
.L_x_2303:
        /* <DEDUP_REMOVED lines=9> */
.L_x_2308:
[----:B------:R-:W3:Y:S02]  /*2220*/  LDG.E R4, desc[UR36][R4.64] ;  /* 0x0000002404047981 */ /* 0x000ee4000c1e1900 */
[----:B---3--:R0:W1:Y:S01]  /*2230*/  I2F.F64 R16, R4 ;  /* 0x0000000400107312 */ /* 0x0080620000201c00 */
[----:B------:R-:W-:Y:S05]  /*2240*/  BRA `(.L_x_2306) ;  /* 0x0000000c00407947 */ /* 0x000fea0003800000 */
.L_x_2307:
[----:B------:R-:W3:Y:S02]  /*2250*/  LDG.E.U16 R4, desc[UR36][R4.64] ;  /* 0x0000002404047981 */ /* 0x000ee4000c1e1500 */
[----:B---3--:R0:W1:Y:S01]  /*2260*/  I2F.F64.S16 R16, R4 ;  /* 0x0000000400107312 */ /* 0x0080620000101c00 */
[----:B------:R-:W-:Y:S05]  /*2270*/  BRA `(.L_x_2306) ;  /* 0x0000000c00347947 */ /* 0x000fea0003800000 */
.L_x_2302:
        /* <DEDUP_REMOVED lines=10> */
.L_x_2310:
[----:B------:R-:W3:Y:S02]  /*2320*/  LDG.E.U16 R0, desc[UR36][R4.64] ;  /* 0x0000002404007981 */ /* 0x000ee4000c1e1500 */
[----:B---3--:R-:W-:-:S05]  /*2330*/  HADD2.F32 R0, -RZ, R0.H0_H0 ;  /* 0x20000000ff007230 */ /* 0x008fca0000004100 */
[----:B------:R-:W-:-:S04]  /*2340*/  FMUL.FTZ R0, R0, 1 ;  /* 0x3f80000000007820 */ /* 0x000fc80000410000 */
[----:B------:R0:W1:Y:S01]  /*2350*/  F2F.F64.F32 R16, R0 ;  /* 0x0000000000107310 */ /* 0x0000620000201800 */
[----:B------:R-:W-:Y:S05]  /*2360*/  BRA `(.L_x_2306) ;  /* 0x0000000800f87947 */ /* 0x000fea0003800000 */
.L_x_2309:
        /* <DEDUP_REMOVED lines=10> */
.L_x_2312:
[----:B------:R-:W3:Y:S02]  /*2410*/  LDG.E.U16 R4, desc[UR36][R4.64] ;  /* 0x0000002404047981 */ /* 0x000ee4000c1e1500 */
[----:B---3--:R-:W-:-:S05]  /*2420*/  HADD2.F32 R0, -RZ, R4.H0_H0 ;  /* 0x20000004ff007230 */ /* 0x008fca0000004100 */
[----:B------:R-:W-:-:S04]  /*2430*/  FMUL.FTZ R0, R0, 1 ;  /* 0x3f80000000007820 */ /* 0x000fc80000410000 */
[----:B------:R0:W1:Y:S01]  /*2440*/  F2F.F64.F32 R16, R0 ;  /* 0x0000000000107310 */ /* 0x0000620000201800 */
[----:B------:R-:W-:Y:S05]  /*2450*/  BRA `(.L_x_2306) ;  /* 0x0000000800bc7947 */ /* 0x000fea0003800000 */
.L_x_2311:
[----:B------:R0:W5:Y:S01]  /*2460*/  LDG.E.64 R16, desc[UR36][R4.64] ;  /* 0x0000002404107981 */ /* 0x000162000c1e1b00 */
[----:B------:R-:W-:Y:S05]  /*2470*/  BRA `(.L_x_2306) ;  /* 0x0000000800b47947 */ /* 0x000fea0003800000 */
.L_x_2301:
        /* <DEDUP_REMOVED lines=13> */
.L_x_2315:
[----:B------:R0:W5:Y:S01]  /*2550*/  LDG.E.64 R16, desc[UR36][R4.64] ;  /* 0x0000002404107981 */ /* 0x000162000c1e1b00 */
[----:B------:R-:W-:Y:S05]  /*2560*/  BRA `(.L_x_2306) ;  /* 0x0000000800787947 */ /* 0x000fea0003800000 */
.L_x_2314:
        /* <DEDUP_REMOVED lines=28> */
.L_x_2317:
        /* <DEDUP_REMOVED lines=15> */
.L_x_2316:
[----:B------:R-:W3:Y:S02]  /*2820*/  LDG.E.U16 R0, desc[UR36][R4.64] ;  /* 0x0000002404007981 */ /* 0x000ee4000c1e1500 */
[----:B---3--:R-:W-:-:S04]  /*2830*/  IMAD.U32 R0, R0, 0x10000, RZ ;  /* 0x0001000000007824 */ /* 0x008fc800078e00ff */
[----:B------:R-:W-:-:S04]  /*2840*/  FMUL.FTZ R0, R0, 1 ;  /* 0x3f80000000007820 */ /* 0x000fc80000410000 */
[----:B------:R0:W1:Y:S01]  /*2850*/  F2F.F64.F32 R16, R0 ;  /* 0x0000000000107310 */ /* 0x0000620000201800 */
[----:B------:R-:W-:Y:S05]  /*2860*/  BRA `(.L_x_2306) ;  /* 0x0000000400b87947 */ /* 0x000fea0003800000 */
.L_x_2313:
        /* <DEDUP_REMOVED lines=11> */
.L_x_2320:
        /* <DEDUP_REMOVED lines=21> */
.L_x_2324:
[----:B------:R-:W-:Y:S05]  /*2a70*/  BSYNC B1 ;  /* 0x0000000000017941 */ /* 0x000fea0003800000 */
.L_x_2323:
[----:B------:R-:W-:Y:S01]  /*2a80*/  LEA R5, R0, 0x3b800000, 0x17 ;  /* 0x3b80000000057811 */ /* 0x000fe200078eb8ff */
[----:B------:R-:W-:-:S05]  /*2a90*/  IMAD.SHL.U32 R0, R3, 0x100000, RZ ;  /* 0x0010000003007824 */ /* 0x000fca00078e00ff */
[----:B------:R-:W-:-:S07]  /*2aa0*/  LOP3.LUT R0, R5, R0, R6, 0xfe, !PT ;  /* 0x0000000005007212 */ /* 0x000fce00078efe06 */
.L_x_2322:
[----:B------:R-:W-:Y:S05]  /*2ab0*/  BSYNC B0 ;  /* 0x0000000000007941 */ /* 0x000fea0003800000 */
.L_x_2321:
[----:B------:R-:W-:-:S04]  /*2ac0*/  FMUL.FTZ R0, R0, 1 ;  /* 0x3f80000000007820 */ /* 0x000fc80000410000 */
[----:B------:R3:W0:Y:S01]  /*2ad0*/  F2F.F64.F32 R16, R0 ;  /* 0x0000000000107310 */ /* 0x0006220000201800 */
[----:B------:R-:W-:Y:S05]  /*2ae0*/  BRA `(.L_x_2306) ;  /* 0x0000000400187947 */ /* 0x000fea0003800000 */
.L_x_2319:
        /* <DEDUP_REMOVED lines=21> */
.L_x_2328:
[----:B------:R-:W-:Y:S05]  /*2c40*/  BSYNC B1 ;  /* 0x0000000000017941 */ /* 0x000fea0003800000 */
.L_x_2327:
[----:B------:R-:W-:Y:S01]  /*2c50*/  LEA R5, R0, 0x37800000, 0x17 ;  /* 0x3780000000057811 */ /* 0x000fe200078eb8ff */
[----:B------:R-:W-:-:S05]  /*2c60*/  IMAD.SHL.U32 R0, R3, 0x200000, RZ ;  /* 0x0020000003007824 */ /* 0x000fca00078e00ff */
[----:B------:R-:W-:-:S07]  /*2c70*/  LOP3.LUT R0, R5, R0, R6, 0xfe, !PT ;  /* 0x0000000005007212 */ /* 0x000fce00078efe06 */
.L_x_2326:
[----:B------:R-:W-:Y:S05]  /*2c80*/  BSYNC B0 ;  /* 0x0000000000007941 */ /* 0x000fea0003800000 */
.L_x_2325:
[----:B------:R-:W-:-:S04]  /*2c90*/  FMUL.FTZ R0, R0, 1 ;  /* 0x3f80000000007820 */ /* 0x000fc80000410000 */
[----:B------:R0:W1:Y:S01]  /*2ca0*/  F2F.F64.F32 R16, R0 ;  /* 0x0000000000107310 */ /* 0x0000620000201800 */
[----:B------:R-:W-:Y:S05]  /*2cb0*/  BRA `(.L_x_2306) ;  /* 0x0000000000a47947 */ /* 0x000fea0003800000 */
.L_x_2318:
        /* <DEDUP_REMOVED lines=14> */
.L_x_2332:
[----:B------:R-:W-:Y:S05]  /*2da0*/  BSYNC B0 ;  /* 0x0000000000007941 */ /* 0x000fea0003800000 */
.L_x_2331:
[----:B------:R-:W-:-:S04]  /*2db0*/  FMUL.FTZ R0, R0, 1 ;  /* 0x3f80000000007820 */ /* 0x000fc80000410000 */
[----:B------:R0:W1:Y:S01]  /*2dc0*/  F2F.F64.F32 R16, R0 ;  /* 0x0000000000107310 */ /* 0x0000620000201800 */
[----:B------:R-:W-:Y:S05]  /*2dd0*/  BRA `(.L_x_2306) ;  /* 0x00000000005c7947 */ /* 0x000fea0003800000 */
.L_x_2305:
        /* <DEDUP_REMOVED lines=16> */
.L_x_2333:
[----:B------:R-:W-:Y:S01]  /*2ee0*/  CS2R R16, SRZ ;  /* 0x0000000000107805 */ /* 0x000fe2000001ff00 */
[----:B------:R-:W-:Y:S06]  /*2ef0*/  BRA `(.L_x_2306) ;  /* 0x0000000000147947 */ /* 0x000fec0003800000 */
.L_x_2330:
[----:B------:R-:W3:Y:S02]  /*2f00*/  LDG.E.64 R16, desc[UR36][R4.64] ;  /* 0x0000002404107981 */ /* 0x000ee4000c1e1b00 */
[----:B---3--:R-:W0:Y:S01]  /*2f10*/  I2F.F64.U64 R16, R16 ;  /* 0x0000001000107312 */ /* 0x008e220000301800 */
[----:B------:R-:W-:Y:S05]  /*2f20*/  BRA `(.L_x_2306) ;  /* 0x0000000000087947 */ /* 0x000fea0003800000 */
.L_x_2329:
[----:B------:R-:W3:Y:S02]  /*2f30*/  LDG.E R4, desc[UR36][R4.64] ;  /* 0x0000002404047981 */ /* 0x000ee4000c1e1900 */
[----:B---3--:R0:W1:Y:S02]  /*2f40*/  I2F.F64.U32 R16, R4 ;  /* 0x0000000400107312 */ /* 0x0080640000201800 */
.L_x_2306:
[----:B------:R-:W-:-:S07]  /*2f50*/  VIADD R18, R18, 0x80 ;  /* 0x0000008012127836 */ /* 0x000fce0000000000 */
.L_x_2300:
[----:B------:R-:W-:Y:S05]  /*2f60*/  BSYNC B6 ;  /* 0x0000000000067941 */ /* 0x000fea0003800000 */
.L_x_2299:
[----:B------:R-:W-:Y:S01]  /*2f70*/  ISETP.GE.AND P0, PT, R18, R23, PT ;  /* 0x000000171200720c */ /* 0x000fe20003f06270 */
[----:B------:R-:W-:-:S12]  /*2f80*/  BSSY B6, `(.L_x_2334) ;  /* 0x00000f4000067945 */ /* 0x000fd80003800000 */
[----:B------:R-:W-:Y:S05]  /*2f90*/  @P0 BRA `(.L_x_2335) ;  /* 0x0000000c00c80947 */ /* 0x000fea0003800000 */
[----:B01----:R-:W0:Y:S01]  /*2fa0*/  LDC.64 R4, c[0x0][0x240] ;  /* 0x00009000ff047b82 */ /* 0x003e220000000a00 */
[----:B---3--:R-:W-:Y:S01]  /*2fb0*/  PRMT R0, R2, 0x9910, RZ ;  /* 0x0000991002007816 */ /* 0x008fe200000000ff */
        /* <DEDUP_REMOVED lines=18> */
.L_x_2339:
[----:B------:R-:W3:Y:S02]  /*30e0*/  LDG.E.U8 R4, desc[UR36][R4.64] ;  /* 0x0000002404047981 */ /* 0x000ee4000c1e1100 */
[----:B---3--:R0:W1:Y:S01]  /*30f0*/  I2F.F64.U16 R24, R4 ;  /* 0x0000000400187312 */ /* 0x0080620000101800 */
[----:B------:R-:W-:Y:S05]  /*3100*/  BRA `(.L_x_2335) ;  /* 0x0000000c006c7947 */ /* 0x000fea0003800000 */
.L_x_2338:
        /* <DEDUP_REMOVED lines=9> */
.L_x_2342:
[----:B------:R-:W3:Y:S02]  /*31a0*/  LDG.E R4, desc[UR36][R4.64] ;  /* 0x0000002404047981 */ /* 0x000ee4000c1e1900 */
[----:B---3--:R0:W1:Y:S01]  /*31b0*/  I2F.F64 R24, R4 ;  /* 0x0000000400187312 */ /* 0x0080620000201c00 */
[----:B------:R-:W-:Y:S05]  /*31c0*/  BRA `(.L_x_2335) ;  /* 0x0000000c003c7947 */ /* 0x000fea0003800000 */
.L_x_2341:
[----:B------:R-:W3:Y:S02]  /*31d0*/  LDG.E.U16 R4, desc[UR36][R4.64] ;  /* 0x0000002404047981 */ /* 0x000ee4000c1e1500 */
[----:B---3--:R0:W1:Y:S01]  /*31e0*/  I2F.F64.S16 R24, R4 ;  /* 0x0000000400187312 */ /* 0x0080620000101c00 */
[----:B------:R-:W-:Y:S05]  /*31f0*/  BRA `(.L_x_2335) ;  /* 0x0000000c00307947 */ /* 0x000fea0003800000 */
.L_x_2337:
        /* <DEDUP_REMOVED lines=10> */
.L_x_2344:
[----:B------:R-:W3:Y:S02]  /*32a0*/  LDG.E.U16 R0, desc[UR36][R4.64] ;  /* 0x0000002404007981 */ /* 0x000ee4000c1e1500 */
[----:B---3--:R-:W-:-:S05]  /*32b0*/  HADD2.F32 R0, -RZ, R0.H0_H0 ;  /* 0x20000000ff007230 */ /* 0x008fca0000004100 */
[----:B------:R-:W-:-:S04]  /*32c0*/  FMUL.FTZ R0, R0, 1 ;  /* 0x3f80000000007820 */ /* 0x000fc80000410000 */
[----:B------:R0:W1:Y:S01]  /*32d0*/  F2F.F64.F32 R24, R0 ;  /* 0x0000000000187310 */ /* 0x0000620000201800 */
[----:B------:R-:W-:Y:S05]  /*32e0*/  BRA `(.L_x_2335) ;  /* 0x0000000800f47947 */ /* 0x000fea0003800000 */
.L_x_2343:
        /* <DEDUP_REMOVED lines=10> */
.L_x_2346:
[----:B------:R-:W3:Y:S02]  /*3390*/  LDG.E.U16 R4, desc[UR36][R4.64] ;  /* 0x0000002404047981 */ /* 0x000ee4000c1e1500 */
[----:B---3--:R-:W-:-:S05]  /*33a0*/  HADD2.F32 R0, -RZ, R4.H0_H0 ;  /* 0x20000004ff007230 */ /* 0x008fca0000004100 */
[----:B------:R-:W-:-:S04]  /*33b0*/  FMUL.FTZ R0, R0, 1 ;  /* 0x3f80000000007820 */ /* 0x000fc80000410000 */
[----:B------:R0:W1:Y:S01]  /*33c0*/  F2F.F64.F32 R24, R0 ;  /* 0x0000000000187310 */ /* 0x0000620000201800 */
[----:B------:R-:W-:Y:S05]  /*33d0*/  BRA `(.L_x_2335) ;  /* 0x0000000800b87947 */ /* 0x000fea0003800000 */
.L_x_2345:
[----:B------:R0:W5:Y:S01]  /*33e0*/  LDG.E.64 R24, desc[UR36][R4.64] ;  /* 0x0000002404187981 */ /* 0x000162000c1e1b00 */
[----:B------:R-:W-:Y:S05]  /*33f0*/  BRA `(.L_x_2335) ;  /* 0x0000000800b07947 */ /* 0x000fea0003800000 */
.L_x_2336:
        /* <DEDUP_REMOVED lines=13> */
.L_x_2349:
[----:B------:R0:W5:Y:S01]  /*34d0*/  LDG.E.64 R24, desc[UR36][R4.64] ;  /* 0x0000002404187981 */ /* 0x000162000c1e1b00 */
[----:B------:R-:W-:Y:S05]  /*34e0*/  BRA `(.L_x_2335) ;  /* 0x0000000800747947 */ /* 0x000fea0003800000 */
.L_x_2348:
        /* <DEDUP_REMOVED lines=24> */
[----:B------:R-:W-:-:S05]  /*3670*/  LOP3.LUT R3, R3, 0x80000000, R0, 0xf8, !PT ;  /* 0x8000000003037812 */ /* 0x000fca00078ef800 */
[----:B------:R-:W-:-:S04]  /*3680*/  FMUL.FTZ R3, R3, 1 ;  /* 0x3f80000003037820 */ /* 0x000fc80000410000 */
[----:B------:R0:W1:Y:S01]  /*3690*/  F2F.F64.F32 R24, R3 ;  /* 0x0000000300187310 */ /* 0x0000620000201800 */
[----:B------:R-:W-:Y:S05]  /*36a0*/  BRA `(.L_x_2335) ;  /* 0x0000000800047947 */ /* 0x000fea0003800000 */
.L_x_2351:
[----:B------:R-:W3:Y:S02]  /*36b0*/  LDG.E.U8 R3, desc[UR36][R4.64] ;  /* 0x0000002404037981 */ /* 0x000ee4000c1e1100 */
[----:B---3--:R-:W-:-:S05]  /*36c0*/  IMAD.SHL.U32 R0, R3, 0x2000000, RZ ;  /* 0x0200000003007824 */ /* 0x008fca00078e00ff */
        /* <DEDUP_REMOVED lines=9> */
[----:B------:R-:W-:-:S05]  /*3760*/  LOP3.LUT R2, R2, 0x80000000, R3, 0xf8, !PT ;  /* 0x8000000002027812 */ /* 0x000fca00078ef803 */
[----:B------:R-:W-:-:S04]  /*3770*/  FMUL.FTZ R2, R2, 1 ;  /* 0x3f80000002027820 */ /* 0x000fc80000410000 */
[----:B------:R0:W1:Y:S01]  /*3780*/  F2F.F64.F32 R24, R2 ;  /* 0x0000000200187310 */ /* 0x0000620000201800 */
[----:B------:R-:W-:Y:S05]  /*3790*/  BRA `(.L_x_2335) ;  /* 0x0000000400c87947 */ /* 0x000fea0003800000 */
.L_x_2350:
[----:B------:R-:W3:Y:S02]  /*37a0*/  LDG.E.U16 R0, desc[UR36][R4.64] ;  /* 0x0000002404007981 */ /* 0x000ee4000c1e1500 */
[----:B---3--:R-:W-:-:S04]  /*37b0*/  IMAD.U32 R0, R0, 0x10000, RZ ;  /* 0x0001000000007824 */ /* 0x008fc800078e00ff */
[----:B------:R-:W-:-:S04]  /*37c0*/  FMUL.FTZ R0, R0, 1 ;  /* 0x3f80000000007820 */ /* 0x000fc80000410000 */
[----:B------:R0:W1:Y:S01]  /*37d0*/  F2F.F64.F32 R24, R0 ;  /* 0x0000000000187310 */ /* 0x0000620000201800 */
[----:B------:R-:W-:Y:S05]  /*37e0*/  BRA `(.L_x_2335) ;  /* 0x0000000400b47947 */ /* 0x000fea0003800000 */
.L_x_2347:
        /* <DEDUP_REMOVED lines=11> */
.L_x_2354:
        /* <DEDUP_REMOVED lines=21> */
.L_x_2358:
[----:B------:R-:W-:Y:S05]  /*39f0*/  BSYNC B1 ;  /* 0x0000000000017941 */ /* 0x000fea0003800000 */
.L_x_2357:
[----:B------:R-:W-:Y:S01]  /*3a00*/  LEA R3, R0, 0x3b800000, 0x17 ;  /* 0x3b80000000037811 */ /* 0x000fe200078eb8ff */
[----:B------:R-:W-:-:S05]  /*3a10*/  IMAD.SHL.U32 R0, R2, 0x100000, RZ ;  /* 0x0010000002007824 */ /* 0x000fca00078e00ff */
[----:B------:R-:W-:-:S07]  /*3a20*/  LOP3.LUT R0, R3, R0, R4, 0xfe, !PT ;  /* 0x0000000003007212 */ /* 0x000fce00078efe04 */
.L_x_2356:
[----:B------:R-:W-:Y:S05]  /*3a30*/  BSYNC B0 ;  /* 0x0000000000007941 */ /* 0x000fea0003800000 */
.L_x_2355:
[----:B------:R-:W-:-:S04]  /*3a40*/  FMUL.FTZ R0, R0, 1 ;  /* 0x3f80000000007820 */ /* 0x000fc80000410000 */
[----:B------:R0:W1:Y:S01]  /*3a50*/  F2F.F64.F32 R24, R0 ;  /* 0x0000000000187310 */ /* 0x0000620000201800 */
[----:B------:R-:W-:Y:S05]  /*3a60*/  BRA `(.L_x_2335) ;  /* 0x0000000400147947 */ /* 0x000fea0003800000 */
.L_x_2353:
        /* <DEDUP_REMOVED lines=21> */
.L_x_2362:
[----:B------:R-:W-:Y:S05]  /*3bc0*/  BSYNC B1 ;  /* 0x0000000000017941 */ /* 0x000fea0003800000 */
.L_x_2361:
[----:B------:R-:W-:Y:S01]  /*3bd0*/  LEA R3, R0, 0x37800000, 0x17 ;  /* 0x3780000000037811 */ /* 0x000fe200078eb8ff */
[----:B------:R-:W-:-:S05]  /*3be0*/  IMAD.SHL.U32 R0, R2, 0x200000, RZ ;  /* 0x0020000002007824 */ /* 0x000fca00078e00ff */
[----:B------:R-:W-:-:S07]  /*3bf0*/  LOP3.LUT R0, R3, R0, R4, 0xfe, !PT ;  /* 0x0000000003007212 */ /* 0x000fce00078efe04 */
.L_x_2360:
[----:B------:R-:W-:Y:S05]  /*3c00*/  BSYNC B0 ;  /* 0x0000000000007941 */ /* 0x000fea0003800000 */
.L_x_2359:
[----:B------:R-:W-:-:S04]  /*3c10*/  FMUL.FTZ R0, R0, 1 ;  /* 0x3f80000000007820 */ /* 0x000fc80000410000 */
[----:B------:R0:W1:Y:S01]  /*3c20*/  F2F.F64.F32 R24, R0 ;  /* 0x0000000000187310 */ /* 0x0000620000201800 */
[----:B------:R-:W-:Y:S05]  /*3c30*/  BRA `(.L_x_2335) ;  /* 0x0000000000a07947 */ /* 0x000fea0003800000 */
.L_x_2352:
        /* <DEDUP_REMOVED lines=14> */
.L_x_2366:
[----:B------:R-:W-:Y:S05]  /*3d20*/  BSYNC B0 ;  /* 0x0000000000007941 */ /* 0x000fea0003800000 */
.L_x_2365:
[----:B------:R-:W-:-:S04]  /*3d30*/  FMUL.FTZ R0, R0, 1 ;  /* 0x3f80000000007820 */ /* 0x000fc80000410000 */
[----:B------:R0:W1:Y:S01]  /*3d40*/  F2F.F64.F32 R24, R0 ;  /* 0x0000000000187310 */ /* 0x0000620000201800 */
[----:B------:R-:W-:Y:S05]  /*3d50*/  BRA `(.L_x_2335) ;  /* 0x0000000000587947 */ /* 0x000fea0003800000 */
.L_x_2340:
        /* <DEDUP_REMOVED lines=16> */
.L_x_2367:
[----:B------:R-:W-:Y:S05]  /*3e60*/  BRA `(.L_x_2335) ;  /* 0x0000000000147947 */ /* 0x000fea0003800000 */
.L_x_2364:
[----:B------:R-:W3:Y:S02]  /*3e70*/  LDG.E.64 R24, desc[UR36][R4.64] ;  /* 0x0000002404187981 */ /* 0x000ee4000c1e1b00 */
[----:B---3--:R-:W0:Y:S01]  /*3e80*/  I2F.F64.U64 R24, R24 ;  /* 0x0000001800187312 */ /* 0x008e220000301800 */
[----:B------:R-:W-:Y:S05]  /*3e90*/  BRA `(.L_x_2335) ;  /* 0x0000000000087947 */ /* 0x000fea0003800000 */
.L_x_2363:
[----:B------:R-:W3:Y:S02]  /*3ea0*/  LDG.E R4, desc[UR36][R4.64] ;  /* 0x0000002404047981 */ /* 0x000ee4000c1e1900 */
[----:B---3--:R0:W1:Y:S02]  /*3eb0*/  I2F.F64.U32 R24, R4 ;  /* 0x0000000400187312 */ /* 0x0080640000201800 */
.L_x_2335:
[----:B------:R-:W-:Y:S05]  /*3ec0*/  BSYNC B6 ;  /* 0x0000000000067941 */ /* 0x000fea0003800000 */
.L_x_2334:
[----:B0--3--:R-:W0:Y:S01]  /*3ed0*/  LDC R0, c[0x0][0x218] ;  /* 0x00008600ff007b82 */ /* 0x009e220000000800 */
[----:B------:R-:W-:Y:S01]  /*3ee0*/  BSSY B0, `(.L_x_2368) ;  /* 0x00000d2000007945 */ /* 0x000fe20003800000 */
[----:B0-----:R-:W-:-:S13]  /*3ef0*/  ISETP.NE.AND P0, PT, R0, RZ, PT ;  /* 0x000000ff0000720c */ /* 0x001fda0003f05270 */
[----:B------:R-:W-:Y:S05]  /*3f00*/  @!P0 BRA `(.L_x_2369) ;  /* 0x0000000800548947 */ /* 0x000fea0003800000 */
[----:B------:R-:W-:-:S13]  /*3f10*/  ISETP.NE.AND P0, PT, R0, 0x1, PT ;  /* 0x000000010000780c */ /* 0x000fda0003f05270 */
[----:B------:R-:W-:Y:S05]  /*3f20*/  @P0 BRA `(.L_x_2370) ;  /* 0x0000000000e40947 */ /* 0x000fea0003800000 */
[----:B------:R-:W0:Y:S01]  /*3f30*/  S2R R26, SR_TID.X ;  /* 0x00000000001a7919 */ /* 0x000e220000002100 */
[----:B-1---5:R-:W-:Y:S02]  /*3f40*/  DSETP.GTU.AND P0, PT, |R32|, +INF , PT ;  /* 0x7ff000002000742a */ /* 0x022fe40003f0c200 */
[----:B------:R-:W-:Y:S01]  /*3f50*/  DSETP.GTU.AND P1, PT, |R16|, +INF , PT ;  /* 0x7ff000001000742a */ /* 0x000fe20003f2c200 */
[C---:B0-----:R-:W-:Y:S01]  /*3f60*/  VIADD R0, R26.reuse, 0x80 ;  /* 0x000000801a007836 */ /* 0x041fe20000000000 */
[----:B------:R-:W-:-:S04]  /*3f70*/  ISETP.GE.AND P2, PT, R26, R23, PT ;  /* 0x000000171a00720c */ /* 0x000fc80003f46270 */
[----:B------:R-:W-:Y:S01]  /*3f80*/  ISETP.GE.OR P0, PT, R0, R23, P0 ;  /* 0x000000170000720c */ /* 0x000fe20000706670 */
[----:B------:R-:W-:-:S05]  /*3f90*/  VIADD R0, R26, 0x100 ;  /* 0x000001001a007836 */ /* 0x000fca0000000000 */
[----:B------:R-:W-:-:S03]  /*3fa0*/  ISETP.GE.OR P1, PT, R0, R23, P1 ;  /* 0x000000170000720c */ /* 0x000fc60000f26670 */
[----:B--2-4-:R-:W-:-:S04]  /*3fb0*/  DSETP.GTU.OR P4, PT, |R28|, +INF , P2 ;  /* 0x7ff000001c00742a */ /* 0x014fc8000178c600 */
[----:B------:R-:W0:Y:S01]  /*3fc0*/  @!P0 LDC.64 R6, c[0x0][0x220] ;  /* 0x00008800ff068b82 */ /* 0x000e220000000a00 */
[----:B------:R-:W-:-:S07]  /*3fd0*/  @!P0 IMAD.MOV.U32 R0, RZ, RZ, R32 ;  /* 0x000000ffff008224 */ /* 0x000fce00078e0020 */
[----:B------:R-:W1:Y:S08]  /*3fe0*/  @!P1 LDC.64 R4, c[0x0][0x220] ;  /* 0x00008800ff049b82 */ /* 0x000e700000000a00 */
[----:B------:R-:W2:Y:S01]  /*3ff0*/  @!P4 LDC.64 R2, c[0x0][0x220] ;  /* 0x00008800ff02cb82 */ /* 0x000ea20000000a00 */
[----:B0-----:R-:W-:Y:S01]  /*4000*/  @!P0 DSETP.MIN.AND P3, P5, R32, R6, PT ;  /* 0x000000062000822a */ /* 0x001fe20003d60000 */
[----:B------:R-:W-:-:S02]  /*4010*/  @!P0 IMAD.MOV.U32 R9, RZ, RZ, R6 ;  /* 0x000000ffff098224 */ /* 0x000fc400078e0006 */
[----:B------:R-:W-:-:S03]  /*4020*/  @!P0 IMAD.MOV.U32 R6, RZ, RZ, R33 ;  /* 0x000000ffff068224 */ /* 0x000fc600078e0021 */
[----:B------:R-:W-:Y:S02]  /*4030*/  @!P0 SEL R0, R0, R9, P3 ;  /* 0x0000000900008207 */ /* 0x000fe40001800000 */
[----:B------:R-:W-:Y:S01]  /*4040*/  @!P0 FSEL R6, R6, R7, P3 ;  /* 0x0000000706068208 */ /* 0x000fe20001800000 */
[----:B-1----:R-:W-:Y:S01]  /*4050*/  @!P1 DSETP.MIN.AND P6, P3, R16, R4, PT ;  /* 0x000000041000922a */ /* 0x002fe20003bc0000 */
[----:B------:R-:W-:Y:S01]  /*4060*/  @!P1 IMAD.MOV.U32 R9, RZ, RZ, R4 ;  /* 0x000000ffff099224 */ /* 0x000fe200078e0004 */
[----:B------:R-:W-:Y:S01]  /*4070*/  @!P0 LOP3.LUT R7, R7, 0x80000, RZ, 0xfc, !PT ;  /* 0x0008000007078812 */ /* 0x000fe200078efcff */
[----:B------:R-:W-:Y:S02]  /*4080*/  @!P1 IMAD.MOV.U32 R4, RZ, RZ, R17 ;  /* 0x000000ffff049224 */ /* 0x000fe400078e0011 */
[----:B------:R-:W-:Y:S01]  /*4090*/  @!P0 IMAD.MOV.U32 R32, RZ, RZ, R0 ;  /* 0x000000ffff208224 */ /* 0x000fe200078e0000 */
[----:B------:R-:W-:Y:S02]  /*40a0*/  @!P0 SEL R7, R7, R6, P5 ;  /* 0x0000000607078207 */ /* 0x000fe40002800000 */
[----:B------:R-:W-:Y:S01]  /*40b0*/  @!P1 FSEL R6, R4, R5, P6 ;  /* 0x0000000504069208 */ /* 0x000fe20003000000 */
[----:B------:R-:W-:Y:S01]  /*40c0*/  @!P1 IMAD.MOV.U32 R4, RZ, RZ, R16 ;  /* 0x000000ffff049224 */ /* 0x000fe200078e0010 */
[----:B------:R-:W-:Y:S01]  /*40d0*/  @!P1 LOP3.LUT R5, R5, 0x80000, RZ, 0xfc, !PT ;  /* 0x0008000005059812 */ /* 0x000fe200078efcff */
[----:B------:R-:W-:-:S03]  /*40e0*/  @!P0 IMAD.MOV.U32 R33, RZ, RZ, R7 ;  /* 0x000000ffff218224 */ /* 0x000fc600078e0007 */
[----:B------:R-:W-:Y:S01]  /*40f0*/  @!P1 SEL R9, R4, R9, P6 ;  /* 0x0000000904099207 */ /* 0x000fe20003000000 */
[----:B--2---:R-:W-:Y:S01]  /*4100*/  @!P4 DSETP.MIN.AND P6, P5, R28, R2, PT ;  /* 0x000000021c00c22a */ /* 0x004fe20003dc0000 */
[----:B------:R-:W-:Y:S01]  /*4110*/  @!P1 SEL R6, R5, R6, P3 ;  /* 0x0000000605069207 */ /* 0x000fe20001800000 */
[----:B------:R-:W-:Y:S01]  /*4120*/  @!P4 IMAD.MOV.U32 R5, RZ, RZ, R2 ;  /* 0x000000ffff05c224 */ /* 0x000fe200078e0002 */
[----:B------:R-:W-:Y:S01]  /*4130*/  DSETP.GTU.AND P3, PT, |R24|, +INF , PT ;  /* 0x7ff000001800742a */ /* 0x000fe20003f6c200 */
[----:B------:R-:W-:Y:S02]  /*4140*/  @!P4 IMAD.MOV.U32 R2, RZ, RZ, R28 ;  /* 0x000000ffff02c224 */ /* 0x000fe400078e001c */
[----:B------:R-:W-:Y:S02]  /*4150*/  @!P4 IMAD.MOV.U32 R4, RZ, RZ, R3 ;  /* 0x000000ffff04c224 */ /* 0x000fe400078e0003 */
[----:B------:R-:W-:Y:S01]  /*4160*/  @!P4 IMAD.MOV.U32 R3, RZ, RZ, R29 ;  /* 0x000000ffff03c224 */ /* 0x000fe200078e001d */
[----:B------:R-:W-:Y:S01]  /*4170*/  @!P4 SEL R5, R2, R5, P6 ;  /* 0x000000050205c207 */ /* 0x000fe20003000000 */
[----:B------:R-:W-:-:S02]  /*4180*/  VIADD R2, R26, 0x180 ;  /* 0x000001801a027836 */ /* 0x000fc40000000000 */
[----:B------:R-:W-:Y:S01]  /*4190*/  @!P1 IMAD.MOV.U32 R16, RZ, RZ, R9 ;  /* 0x000000ffff109224 */ /* 0x000fe200078e0009 */
[----:B------:R-:W-:Y:S01]  /*41a0*/  @!P4 FSEL R3, R3, R4, P6 ;  /* 0x000000040303c208 */ /* 0x000fe20003000000 */
[----:B------:R-:W-:Y:S01]  /*41b0*/  @!P1 IMAD.MOV.U32 R17, RZ, RZ, R6 ;  /* 0x000000ffff119224 */ /* 0x000fe200078e0006 */
[----:B------:R-:W-:Y:S01]  /*41c0*/  ISETP.GE.OR P3, PT, R2, R23, P3 ;  /* 0x000000170200720c */ /* 0x000fe20001f66670 */
[----:B------:R-:W-:Y:S01]  /*41d0*/  @!P4 IMAD.MOV.U32 R28, RZ, RZ, R5 ;  /* 0x000000ffff1cc224 */ /* 0x000fe200078e0005 */
[----:B------:R-:W-:-:S04]  /*41e0*/  @!P4 LOP3.LUT R4, R4, 0x80000, RZ, 0xfc, !PT ;  /* 0x000800000404c812 */ /* 0x000fc800078efcff */
[----:B------:R-:W-:-:S05]  /*41f0*/  @!P4 SEL R4, R4, R3, P5 ;  /* 0x000000030404c207 */ /* 0x000fca0002800000 */
[----:B------:R-:W-:Y:S02]  /*4200*/  @!P4 IMAD.MOV.U32 R29, RZ, RZ, R4 ;  /* 0x000000ffff1dc224 */ /* 0x000fe400078e0004 */
[----:B------:R-:W-:Y:S05]  /*4210*/  @P3 BRA `(.L_x_2371) ;  /* 0x0000000800783947 */ /* 0x000fea0003800000 */
[----:B------:R-:W-:Y:S01]  /*4220*/  ULDC.64 UR4, c[0x0][0x220] ;  /* 0x0000880000047ab9 */ /* 0x000fe20000000a00 */
[----:B------:R-:W-:Y:S01]  /*4230*/  IMAD.MOV.U32 R0, RZ, RZ, R25 ;  /* 0x000000ffff007224 */ /* 0x000fe200078e0019 */
[----:B------:R-:W-:Y:S01]  /*4240*/  DSETP.MIN.AND P0, P1, R24, UR4, PT ;  /* 0x0000000418007e2a */ /* 0x000fe2000b900000 */
[----:B------:R-:W-:-:S05]  /*4250*/  UMOV UR6, UR5 ;  /* 0x0000000500067c82 */ /* 0x000fca0008000000 */
[----:B------:R-:W-:Y:S01]  /*4260*/  FSEL R3, R0, UR6, P0 ;  /* 0x0000000600037c08 */ /* 0x000fe20008000000 */
[----:B------:R-:W-:Y:S01]  /*4270*/  IMAD.U32 R0, RZ, RZ, UR6 ;  /* 0x00000006ff007e24 */ /* 0x000fe2000f8e00ff */
[----:B------:R-:W-:-:S06]  /*4280*/  SEL R24, R24, UR4, P0 ;  /* 0x0000000418187c07 */ /* 0x000fcc0008000000 */
[----:B------:R-:W-:-:S05]  /*4290*/  @P1 LOP3.LUT R3, R0, 0x80000, RZ, 0xfc, !PT ;  /* 0x0008000000031812 */ /* 0x000fca00078efcff */
[----:B------:R-:W-:Y:S01]  /*42a0*/  IMAD.MOV.U32 R25, RZ, RZ, R3 ;  /* 0x000000ffff197224 */ /* 0x000fe200078e0003 */
[----:B------:R-:W-:Y:S06]  /*42b0*/  BRA `(.L_x_2371) ;  /* 0x0000000800507947 */ /* 0x000fec0003800000 */
.L_x_2370:
        /* <DEDUP_REMOVED lines=13> */
[----:B0-----:R-:W-:Y:S01]  /*4390*/  @!P0 DSETP.MAX.AND P3, P5, R32, R2, PT ;  /* 0x000000022000822a */ /* 0x001fe20003d6f000 */
[----:B------:R-:W-:-:S05]  /*43a0*/  @!P0 IMAD.MOV.U32 R5, RZ, RZ, R3 ;  /* 0x000000ffff058224 */ /* 0x000fca00078e0003 */
[----:B------:R-:W-:Y:S01]  /*43b0*/  @!P0 FSEL R4, R0, R5, P3 ;  /* 0x0000000500048208 */ /* 0x000fe20001800000 */
[----:B------:R-:W-:Y:S01]  /*43c0*/  @!P0 IMAD.MOV.U32 R0, RZ, RZ, R32 ;  /* 0x000000ffff008224 */ /* 0x000fe200078e0020 */
[----:B------:R-:W-:Y:S01]  /*43d0*/  @!P0 LOP3.LUT R5, R5, 0x80000, RZ, 0xfc, !PT ;  /* 0x0008000005058812 */ /* 0x000fe200078efcff */
[----:B-1----:R-:W-:-:S03]  /*43e0*/  @!P0 IMAD.MOV.U32 R13, RZ, RZ, R9 ;  /* 0x000000ffff0d8224 */ /* 0x002fc600078e0009 */
[----:B------:R-:W-:Y:S02]  /*43f0*/  @!P0 SEL R3, R5, R4, P5 ;  /* 0x0000000405038207 */ /* 0x000fe40002800000 */
[----:B------:R-:W-:Y:S01]  /*4400*/  @!P0 SEL R2, R0, R2, P3 ;  /* 0x0000000200028207 */ /* 0x000fe20001800000 */
[----:B------:R-:W0:Y:S02]  /*4410*/  @!P4 LDC.64 R4, c[0x0][0x220] ;  /* 0x00008800ff04cb82 */ /* 0x000e240000000a00 */
[----:B------:R-:W-:Y:S02]  /*4420*/  @!P0 IMAD.MOV.U32 R0, RZ, RZ, R3 ;  /* 0x000000ffff008224 */ /* 0x000fe400078e0003 */
[----:B------:R-:W-:Y:S01]  /*4430*/  @!P0 IMAD.MOV.U32 R11, RZ, RZ, R2 ;  /* 0x000000ffff0b8224 */ /* 0x000fe200078e0002 */
[----:B------:R-:W-:Y:S01]  /*4440*/  @!P0 DSETP.MIN.AND P3, P5, R2, R8, PT ;  /* 0x000000080200822a */ /* 0x000fe20003d60000 */
[----:B--2---:R-:W-:Y:S02]  /*4450*/  @!P1 IMAD.MOV.U32 R9, RZ, RZ, R6 ;  /* 0x000000ffff099224 */ /* 0x004fe400078e0006 */
[----:B------:R-:W1:Y:S03]  /*4460*/  @!P1 LDC.64 R2, c[0x0][0x228] ;  /* 0x00008a00ff029b82 */ /* 0x000e660000000a00 */
[----:B------:R-:W-:-:S02]  /*4470*/  @!P0 FSEL R0, R0, R13, P3 ;  /* 0x0000000d00008208 */ /* 0x000fc40001800000 */
[----:B------:R-:W-:Y:S01]  /*4480*/  @!P0 SEL R11, R11, R8, P3 ;  /* 0x000000080b0b8207 */ /* 0x000fe20001800000 */
[----:B------:R-:W-:Y:S01]  /*4490*/  @!P1 DSETP.MAX.AND P6, P3, R16, R6, PT ;  /* 0x000000061000922a */ /* 0x000fe20003bcf000 */
[----:B------:R-:W-:Y:S01]  /*44a0*/  @!P1 IMAD.MOV.U32 R8, RZ, RZ, R7 ;  /* 0x000000ffff089224 */ /* 0x000fe200078e0007 */
[----:B------:R-:W-:Y:S01]  /*44b0*/  @!P0 LOP3.LUT R13, R13, 0x80000, RZ, 0xfc, !PT ;  /* 0x000800000d0d8812 */ /* 0x000fe200078efcff */
[----:B------:R-:W-:Y:S02]  /*44c0*/  @!P1 IMAD.MOV.U32 R7, RZ, RZ, R17 ;  /* 0x000000ffff079224 */ /* 0x000fe400078e0011 */
[----:B------:R-:W-:Y:S01]  /*44d0*/  @!P1 IMAD.MOV.U32 R6, RZ, RZ, R16 ;  /* 0x000000ffff069224 */ /* 0x000fe200078e0010 */
[----:B------:R-:W-:Y:S01]  /*44e0*/  @!P0 SEL R0, R13, R0, P5 ;  /* 0x000000000d008207 */ /* 0x000fe20002800000 */
[----:B------:R-:W-:Y:S01]  /*44f0*/  @!P0 IMAD.MOV.U32 R32, RZ, RZ, R11 ;  /* 0x000000ffff208224 */ /* 0x000fe200078e000b */
[----:B------:R-:W-:Y:S02]  /*4500*/  @!P1 FSEL R10, R7, R8, P6 ;  /* 0x00000008070a9208 */ /* 0x000fe40003000000 */
[----:B------:R-:W-:Y:S01]  /*4510*/  @!P1 LOP3.LUT R13, R8, 0x80000, RZ, 0xfc, !PT ;  /* 0x00080000080d9812 */ /* 0x000fe200078efcff */
[----:B------:R-:W-:Y:S01]  /*4520*/  @!P0 IMAD.MOV.U32 R33, RZ, RZ, R0 ;  /* 0x000000ffff218224 */ /* 0x000fe200078e0000 */
[----:B------:R-:W-:Y:S01]  /*4530*/  @!P1 SEL R8, R6, R9, P6 ;  /* 0x0000000906089207 */ /* 0x000fe20003000000 */
[----:B0-----:R-:W-:Y:S01]  /*4540*/  @!P4 DSETP.MAX.AND P6, P5, R28, R4, PT ;  /* 0x000000041c00c22a */ /* 0x001fe20003dcf000 */
[----:B------:R-:W0:Y:S01]  /*4550*/  @!P4 LDC.64 R6, c[0x0][0x228] ;  /* 0x00008a00ff06cb82 */ /* 0x000e220000000a00 */
[----:B------:R-:W-:Y:S01]  /*4560*/  @!P1 SEL R9, R13, R10, P3 ;  /* 0x0000000a0d099207 */ /* 0x000fe20001800000 */
[----:B------:R-:W-:-:S02]  /*4570*/  @!P4 IMAD.MOV.U32 R10, RZ, RZ, R5 ;  /* 0x000000ffff0ac224 */ /* 0x000fc400078e0005 */
[----:B------:R-:W-:Y:S02]  /*4580*/  @!P4 IMAD.MOV.U32 R5, RZ, RZ, R29 ;  /* 0x000000ffff05c224 */ /* 0x000fe400078e001d */
[----:B------:R-:W-:Y:S02]  /*4590*/  @!P4 IMAD.MOV.U32 R13, RZ, RZ, R4 ;  /* 0x000000ffff0dc224 */ /* 0x000fe400078e0004 */
[----:B------:R-:W-:Y:S01]  /*45a0*/  @!P4 IMAD.MOV.U32 R4, RZ, RZ, R28 ;  /* 0x000000ffff04c224 */ /* 0x000fe200078e001c */
[----:B------:R-:W-:Y:S02]  /*45b0*/  @!P4 FSEL R5, R5, R10, P6 ;  /* 0x0000000a0505c208 */ /* 0x000fe40003000000 */
[----:B------:R-:W-:Y:S02]  /*45c0*/  @!P4 LOP3.LUT R10, R10, 0x80000, RZ, 0xfc, !PT ;  /* 0x000800000a0ac812 */ /* 0x000fe400078efcff */
[----:B------:R-:W-:Y:S01]  /*45d0*/  @!P4 SEL R4, R4, R13, P6 ;  /* 0x0000000d0404c207 */ /* 0x000fe20003000000 */
[----:B-1----:R-:W-:Y:S01]  /*45e0*/  @!P1 DSETP.MIN.AND P3, P6, R8, R2, PT ;  /* 0x000000020800922a */ /* 0x002fe20003e60000 */
[----:B------:R-:W-:Y:S01]  /*45f0*/  @!P4 SEL R5, R10, R5, P5 ;  /* 0x000000050a05c207 */ /* 0x000fe20002800000 */
[----:B------:R-:W-:-:S02]  /*4600*/  @!P1 IMAD.MOV.U32 R13, RZ, RZ, R3 ;  /* 0x000000ffff0d9224 */ /* 0x000fc400078e0003 */
[----:B------:R-:W-:Y:S02]  /*4610*/  @!P1 IMAD.MOV.U32 R10, RZ, RZ, R9 ;  /* 0x000000ffff0a9224 */ /* 0x000fe400078e0009 */
[----:B------:R-:W-:Y:S01]  /*4620*/  @!P1 SEL R2, R8, R2, P3 ;  /* 0x0000000208029207 */ /* 0x000fe20001800000 */
[----:B------:R-:W-:Y:S02]  /*4630*/  @!P4 IMAD.MOV.U32 R3, RZ, RZ, R4 ;  /* 0x000000ffff03c224 */ /* 0x000fe400078e0004 */
[----:B------:R-:W-:Y:S01]  /*4640*/  @!P1 FSEL R10, R10, R13, P3 ;  /* 0x0000000d0a0a9208 */ /* 0x000fe20001800000 */
[----:B------:R-:W-:Y:S01]  /*4650*/  DSETP.GTU.AND P3, PT, |R24|, +INF , PT ;  /* 0x7ff000001800742a */ /* 0x000fe20003f6c200 */
[----:B------:R-:W-:Y:S01]  /*4660*/  @!P1 LOP3.LUT R13, R13, 0x80000, RZ, 0xfc, !PT ;  /* 0x000800000d0d9812 */ /* 0x000fe200078efcff */
[----:B0-----:R-:W-:Y:S02]  /*4670*/  @!P4 IMAD.MOV.U32 R8, RZ, RZ, R6 ;  /* 0x000000ffff08c224 */ /* 0x001fe400078e0006 */
[----:B------:R-:W-:Y:S01]  /*4680*/  @!P1 IMAD.MOV.U32 R16, RZ, RZ, R2 ;  /* 0x000000ffff109224 */ /* 0x000fe200078e0002 */
[----:B------:R-:W-:Y:S01]  /*4690*/  @!P1 SEL R13, R13, R10, P6 ;  /* 0x0000000a0d0d9207 */ /* 0x000fe20003000000 */
[----:B------:R-:W-:Y:S01]  /*46a0*/  @!P4 DSETP.MIN.AND P6, P5, R4, R6, PT ;  /* 0x000000060400c22a */ /* 0x000fe20003dc0000 */
[----:B------:R-:W-:Y:S01]  /*46b0*/  VIADD R4, R26, 0x180 ;  /* 0x000001801a047836 */ /* 0x000fe20000000000 */
[----:B------:R-:W-:-:S02]  /*46c0*/  @!P4 LOP3.LUT R6, R7, 0x80000, RZ, 0xfc, !PT ;  /* 0x000800000706c812 */ /* 0x000fc400078efcff */
[----:B------:R-:W-:Y:S02]  /*46d0*/  @!P1 IMAD.MOV.U32 R17, RZ, RZ, R13 ;  /* 0x000000ffff119224 */ /* 0x000fe400078e000d */
[----:B------:R-:W-:Y:S02]  /*46e0*/  @!P4 FSEL R5, R5, R7, P6 ;  /* 0x000000070505c208 */ /* 0x000fe40003000000 */
[----:B------:R-:W-:Y:S02]  /*46f0*/  ISETP.GE.OR P3, PT, R4, R23, P3 ;  /* 0x000000170400720c */ /* 0x000fe40001f66670 */
[----:B------:R-:W-:Y:S02]  /*4700*/  @!P4 SEL R3, R3, R8, P6 ;  /* 0x000000080303c207 */ /* 0x000fe40003000000 */
[----:B------:R-:W-:-:S03]  /*4710*/  @!P4 SEL R6, R6, R5, P5 ;  /* 0x000000050606c207 */ /* 0x000fc60002800000 */
[----:B------:R-:W-:Y:S02]  /*4720*/  @!P4 IMAD.MOV.U32 R28, RZ, RZ, R3 ;  /* 0x000000ffff1cc224 */ /* 0x000fe400078e0003 */
[----:B------:R-:W-:-:S04]  /*4730*/  @!P4 IMAD.MOV.U32 R29, RZ, RZ, R6 ;  /* 0x000000ffff1dc224 */ /* 0x000fc800078e0006 */
[----:B------:R-:W-:Y:S05]  /*4740*/  @P3 BRA `(.L_x_2371) ;  /* 0x00000004002c3947 */ /* 0x000fea0003800000 */
[----:B------:R-:W-:Y:S01]  /*4750*/  ULDC.64 UR4, c[0x0][0x220] ;  /* 0x0000880000047ab9 */ /* 0x000fe20000000a00 */
[----:B------:R-:W-:Y:S01]  /*4760*/  IMAD.MOV.U32 R0, RZ, RZ, R25 ;  /* 0x000000ffff007224 */ /* 0x000fe200078e0019 */
[----:B------:R-:W-:Y:S01]  /*4770*/  DSETP.MAX.AND P0, P1, R24, UR4, PT ;  /* 0x0000000418007e2a */ /* 0x000fe2000b90f000 */
[----:B------:R-:W-:-:S05]  /*4780*/  UMOV UR6, UR5 ;  /* 0x0000000500067c82 */ /* 0x000fca0008000000 */
[----:B------:R-:W-:Y:S01]  /*4790*/  FSEL R3, R0, UR6, P0 ;  /* 0x0000000600037c08 */ /* 0x000fe20008000000 */
[----:B------:R-:W-:Y:S01]  /*47a0*/  IMAD.U32 R0, RZ, RZ, UR6 ;  /* 0x00000006ff007e24 */ /* 0x000fe2000f8e00ff */
[----:B------:R-:W-:Y:S01]  /*47b0*/  SEL R2, R24, UR4, P0 ;  /* 0x0000000418027c07 */ /* 0x000fe20008000000 */
[----:B------:R-:W-:Y:S02]  /*47c0*/  ULDC.64 UR4, c[0x0][0x228] ;  /* 0x00008a0000047ab9 */ /* 0x000fe40000000a00 */
[----:B------:R-:W-:Y:S02]  /*47d0*/  UMOV UR6, UR5 ;  /* 0x0000000500067c82 */ /* 0x000fe40008000000 */
[----:B------:R-:W-:Y:S01]  /*47e0*/  IMAD.U32 R4, RZ, RZ, UR6 ;  /* 0x00000006ff047e24 */ /* 0x000fe2000f8e00ff */
[----:B------:R-:W-:-:S05]  /*47f0*/  @P1 LOP3.LUT R3, R0, 0x80000, RZ, 0xfc, !PT ;  /* 0x0008000000031812 */ /* 0x000fca00078efcff */
[----:B------:R-:W-:Y:S01]  /*4800*/  IMAD.MOV.U32 R0, RZ, RZ, R3 ;  /* 0x000000ffff007224 */ /* 0x000fe200078e0003 */
[----:B------:R-:W-:-:S06]  /*4810*/  DSETP.MIN.AND P0, P1, R2, UR4, PT ;  /* 0x0000000402007e2a */ /* 0x000fcc000b900000 */
[----:B------:R-:W-:Y:S02]  /*4820*/  FSEL R25, R0, UR6, P0 ;  /* 0x0000000600197c08 */ /* 0x000fe40008000000 */
[----:B------:R-:W-:-:S06]  /*4830*/  SEL R24, R2, UR4, P0 ;  /* 0x0000000402187c07 */ /* 0x000fcc0008000000 */
[----:B------:R-:W-:Y:S01]  /*4840*/  @P1 LOP3.LUT R25, R4, 0x80000, RZ, 0xfc, !PT ;  /* 0x0008000004191812 */ /* 0x000fe200078efcff */
[----:B------:R-:W-:Y:S06]  /*4850*/  BRA `(.L_x_2371) ;  /* 0x0000000000e87947 */ /* 0x000fec0003800000 */
.L_x_2369:
[----:B------:R-:W0:Y:S01]  /*4860*/  S2R R26, SR_TID.X ;  /* 0x00000000001a7919 */ /* 0x000e220000002100 */
[----:B-1---5:R-:W-:Y:S02]  /*4870*/  DSETP.GTU.AND P0, PT, |R32|, +INF , PT ;  /* 0x7ff000002000742a */ /* 0x022fe40003f0c200 */
[----:B------:R-:W-:Y:S02]  /*4880*/  DSETP.GTU.AND P1, PT, |R16|, +INF , PT ;  /* 0x7ff000001000742a */ /* 0x000fe40003f2c200 */
[----:B------:R-:W-:Y:S01]  /*4890*/  DSETP.GTU.AND P3, PT, |R24|, +INF , PT ;  /* 0x7ff000001800742a */ /* 0x000fe20003f6c200 */
[C---:B0-----:R-:W-:Y:S01]  /*48a0*/  VIADD R0, R26.reuse, 0x80 ;  /* 0x000000801a007836 */ /* 0x041fe20000000000 */
[----:B------:R-:W-:-:S04]  /*48b0*/  ISETP.GE.AND P2, PT, R26, R23, PT ;  /* 0x000000171a00720c */ /* 0x000fc80003f46270 */
[----:B------:R-:W-:Y:S01]  /*48c0*/  ISETP.GE.OR P0, PT, R0, R23, P0 ;  /* 0x000000170000720c */ /* 0x000fe20000706670 */
[----:B------:R-:W-:-:S05]  /*48d0*/  VIADD R0, R26, 0x100 ;  /* 0x000001001a007836 */ /* 0x000fca0000000000 */
[----:B------:R-:W-:Y:S01]  /*48e0*/  ISETP.GE.OR P1, PT, R0, R23, P1 ;  /* 0x000000170000720c */ /* 0x000fe20000f26670 */
[----:B------:R-:W-:Y:S02]  /*48f0*/  VIADD R0, R26, 0x180 ;  /* 0x000001801a007836 */ /* 0x000fe40000000000 */
[----:B--2-4-:R-:W-:-:S03]  /*4900*/  DSETP.GTU.OR P4, PT, |R28|, +INF , P2 ;  /* 0x7ff000001c00742a */ /* 0x014fc6000178c600 */
[----:B------:R-:W-:Y:S01]  /*4910*/  ISETP.GE.OR P3, PT, R0, R23, P3 ;  /* 0x000000170000720c */ /* 0x000fe20001f66670 */
[----:B------:R-:W0:Y:S01]  /*4920*/  @!P0 LDC.64 R4, c[0x0][0x220] ;  /* 0x00008800ff048b82 */ /* 0x000e220000000a00 */
[----:B------:R-:W-:-:S05]  /*4930*/  @!P0 IMAD.MOV.U32 R0, RZ, RZ, R32 ;  /* 0x000000ffff008224 */ /* 0x000fca00078e0020 */
[----:B------:R-:W-:Y:S02]  /*4940*/  @!P1 IMAD.MOV.U32 R8, RZ, RZ, R17 ;  /* 0x000000ffff089224 */ /* 0x000fe400078e0011 */
[----:B------:R-:W1:Y:S08]  /*4950*/  @!P1 LDC.64 R2, c[0x0][0x220] ;  /* 0x00008800ff029b82 */ /* 0x000e700000000a00 */
[----:B------:R-:W2:Y:S01]  /*4960*/  @!P3 LDC.64 R6, c[0x0][0x220] ;  /* 0x00008800ff06bb82 */ /* 0x000ea20000000a00 */
[----:B0-----:R-:W-:Y:S01]  /*4970*/  @!P0 DSETP.MAX.AND P5, P6, R32, R4, PT ;  /* 0x000000042000822a */ /* 0x001fe20003eaf000 */
[----:B------:R-:W-:-:S02]  /*4980*/  @!P0 IMAD.MOV.U32 R9, RZ, RZ, R4 ;  /* 0x000000ffff098224 */ /* 0x000fc400078e0004 */
[----:B------:R-:W-:-:S03]  /*4990*/  @!P0 IMAD.MOV.U32 R4, RZ, RZ, R33 ;  /* 0x000000ffff048224 */ /* 0x000fc600078e0021 */
[----:B------:R-:W-:Y:S02]  /*49a0*/  @!P0 SEL R0, R0, R9, P5 ;  /* 0x0000000900008207 */ /* 0x000fe40002800000 */
[----:B------:R-:W-:Y:S01]  /*49b0*/  @!P0 FSEL R4, R4, R5, P5 ;  /* 0x0000000504048208 */ /* 0x000fe20002800000 */
[----:B-1----:R-:W-:Y:S01]  /*49c0*/  @!P1 IMAD.MOV.U32 R9, RZ, RZ, R2 ;  /* 0x000000ffff099224 */ /* 0x002fe200078e0002 */
[----:B------:R-:W-:Y:S01]  /*49d0*/  @!P0 LOP3.LUT R5, R5, 0x80000, RZ, 0xfc, !PT ;  /* 0x0008000005058812 */ /* 0x000fe200078efcff */
[----:B------:R-:W-:Y:S02]  /*49e0*/  @!P1 IMAD.MOV.U32 R11, RZ, RZ, R3 ;  /* 0x000000ffff0b9224 */ /* 0x000fe400078e0003 */
[----:B------:R-:W-:Y:S01]  /*49f0*/  @!P0 IMAD.MOV.U32 R32, RZ, RZ, R0 ;  /* 0x000000ffff208224 */ /* 0x000fe200078e0000 */
[----:B------:R-:W-:Y:S01]  /*4a00*/  @!P0 SEL R5, R5, R4, P6 ;  /* 0x0000000405058207 */ /* 0x000fe20003000000 */
[----:B------:R-:W-:Y:S01]  /*4a10*/  @!P1 DSETP.MAX.AND P5, P6, R16, R2, PT ;  /* 0x000000021000922a */ /* 0x000fe20003eaf000 */
[----:B------:R-:W-:Y:S01]  /*4a20*/  @!P1 IMAD.MOV.U32 R4, RZ, RZ, R16 ;  /* 0x000000ffff049224 */ /* 0x000fe200078e0010 */
[----:B------:R-:W0:Y:S02]  /*4a30*/  @!P4 LDC.64 R2, c[0x0][0x220] ;  /* 0x00008800ff02cb82 */ /* 0x000e240000000a00 */
[----:B------:R-:W-:-:S02]  /*4a40*/  @!P0 IMAD.MOV.U32 R33, RZ, RZ, R5 ;  /* 0x000000ffff218224 */ /* 0x000fc400078e0005 */
[----:B------:R-:W-:Y:S02]  /*4a50*/  @!P1 SEL R4, R4, R9, P5 ;  /* 0x0000000904049207 */ /* 0x000fe40002800000 */
[----:B------:R-:W-:Y:S02]  /*4a60*/  @!P1 FSEL R9, R8, R11, P5 ;  /* 0x0000000b08099208 */ /* 0x000fe40002800000 */
[----:B------:R-:W-:Y:S01]  /*4a70*/  @!P1 LOP3.LUT R8, R11, 0x80000, RZ, 0xfc, !PT ;  /* 0x000800000b089812 */ /* 0x000fe200078efcff */
[----:B--2---:R-:W-:Y:S02]  /*4a80*/  @!P3 IMAD.MOV.U32 R11, RZ, RZ, R6 ;  /* 0x000000ffff0bb224 */ /* 0x004fe400078e0006 */
[----:B------:R-:W-:Y:S01]  /*4a90*/  @!P1 IMAD.MOV.U32 R16, RZ, RZ, R4 ;  /* 0x000000ffff109224 */ /* 0x000fe200078e0004 */
[----:B------:R-:W-:Y:S01]  /*4aa0*/  @!P1 SEL R9, R8, R9, P6 ;  /* 0x0000000908099207 */ /* 0x000fe20003000000 */
[----:B------:R-:W-:Y:S01]  /*4ab0*/  @!P3 DSETP.MAX.AND P5, P6, R24, R6, PT ;  /* 0x000000061800b22a */ /* 0x000fe20003eaf000 */
[----:B------:R-:W-:-:S02]  /*4ac0*/  @!P3 IMAD.MOV.U32 R8, RZ, RZ, R7 ;  /* 0x000000ffff08b224 */ /* 0x000fc400078e0007 */
[----:B------:R-:W-:Y:S02]  /*4ad0*/  @!P3 IMAD.MOV.U32 R7, RZ, RZ, R25 ;  /* 0x000000ffff07b224 */ /* 0x000fe400078e0019 */
[----:B------:R-:W-:Y:S02]  /*4ae0*/  @!P3 IMAD.MOV.U32 R6, RZ, RZ, R24 ;  /* 0x000000ffff06b224 */ /* 0x000fe400078e0018 */
[----:B------:R-:W-:Y:S01]  /*4af0*/  @!P1 IMAD.MOV.U32 R17, RZ, RZ, R9 ;  /* 0x000000ffff119224 */ /* 0x000fe200078e0009 */
[----:B------:R-:W-:Y:S02]  /*4b00*/  @!P3 FSEL R7, R7, R8, P5 ;  /* 0x000000080707b208 */ /* 0x000fe40002800000 */
[----:B------:R-:W-:Y:S02]  /*4b10*/  @!P3 LOP3.LUT R8, R8, 0x80000, RZ, 0xfc, !PT ;  /* 0x000800000808b812 */ /* 0x000fe400078efcff */
[----:B------:R-:W-:Y:S02]  /*4b20*/  @!P3 SEL R6, R6, R11, P5 ;  /* 0x0000000b0606b207 */ /* 0x000fe40002800000 */
[----:B------:R-:W-:Y:S01]  /*4b30*/  @!P3 SEL R11, R8, R7, P6 ;  /* 0x00000007080bb207 */ /* 0x000fe20003000000 */
[----:B0-----:R-:W-:Y:S01]  /*4b40*/  @!P4 DSETP.MAX.AND P5, P6, R28, R2, PT ;  /* 0x000000021c00c22a */ /* 0x001fe20003eaf000 */
[----:B------:R-:W-:-:S02]  /*4b50*/  @!P4 IMAD.MOV.U32 R7, RZ, RZ, R2 ;  /* 0x000000ffff07c224 */ /* 0x000fc400078e0002 */
[----:B------:R-:W-:Y:S02]  /*4b60*/  @!P4 IMAD.MOV.U32 R2, RZ, RZ, R28 ;  /* 0x000000ffff02c224 */ /* 0x000fe400078e001c */
[----:B------:R-:W-:Y:S02]  /*4b70*/  @!P3 IMAD.MOV.U32 R24, RZ, RZ, R6 ;  /* 0x000000ffff18b224 */ /* 0x000fe400078e0006 */
[----:B------:R-:W-:Y:S01]  /*4b80*/  @!P3 IMAD.MOV.U32 R25, RZ, RZ, R11 ;  /* 0x000000ffff19b224 */ /* 0x000fe200078e000b */
[----:B------:R-:W-:Y:S01]  /*4b90*/  @!P4 SEL R7, R2, R7, P5 ;  /* 0x000000070207c207 */ /* 0x000fe20002800000 */
[----:B------:R-:W-:-:S04]  /*4ba0*/  @!P4 IMAD.MOV.U32 R2, RZ, RZ, R29 ;  /* 0x000000ffff02c224 */ /* 0x000fc800078e001d */
[----:B------:R-:W-:Y:S01]  /*4bb0*/  @!P4 IMAD.MOV.U32 R28, RZ, RZ, R7 ;  /* 0x000000ffff1cc224 */ /* 0x000fe200078e0007 */
[----:B------:R-:W-:Y:S02]  /*4bc0*/  @!P4 FSEL R2, R2, R3, P5 ;  /* 0x000000030202c208 */ /* 0x000fe40002800000 */
[----:B------:R-:W-:-:S04]  /*4bd0*/  @!P4 LOP3.LUT R3, R3, 0x80000, RZ, 0xfc, !PT ;  /* 0x000800000303c812 */ /* 0x000fc800078efcff */
[----:B------:R-:W-:-:S05]  /*4be0*/  @!P4 SEL R2, R3, R2, P6 ;  /* 0x000000020302c207 */ /* 0x000fca0003000000 */
[----:B------:R-:W-:-:S07]  /*4bf0*/  @!P4 IMAD.MOV.U32 R29, RZ, RZ, R2 ;  /* 0x000000ffff1dc224 */ /* 0x000fce00078e0002 */
.L_x_2371:
[----:B------:R-:W-:Y:S05]  /*4c00*/  BSYNC B0 ;  /* 0x0000000000007941 */ /* 0x000fea0003800000 */
.L_x_2368:
        /* <DEDUP_REMOVED lines=24> */
.L_x_2377:
[----:B------:R-:W0:Y:S02]  /*4d90*/  F2I.S64.F64.TRUNC R28, R28 ;  /* 0x0000001c001c7311 */ /* 0x000e24000030d900 */
[----:B0-----:R-:W-:-:S05]  /*4da0*/  IMAD.MOV.U32 R3, RZ, RZ, R28 ;  /* 0x000000ffff037224 */ /* 0x001fca00078e001c */
[----:B------:R0:W-:Y:S01]  /*4db0*/  STG.E.U8 desc[UR36][R4.64], R3 ;  /* 0x0000000304007986 */ /* 0x0001e2000c101124 */
[----:B------:R-:W-:Y:S05]  /*4dc0*/  BRA `(.L_x_2379) ;  /* 0x0000000c00f07947 */ /* 0x000fea0003800000 */
.L_x_2376:
        /* <DEDUP_REMOVED lines=9> */
.L_x_2381:
[----:B------:R-:W0:Y:S02]  /*4e60*/  F2I.F64.TRUNC R29, R28 ;  /* 0x0000001c001d7311 */ /* 0x000e24000030d100 */
[----:B0-----:R0:W-:Y:S01]  /*4e70*/  STG.E desc[UR36][R4.64], R29 ;  /* 0x0000001d04007986 */ /* 0x0011e2000c101924 */
[----:B------:R-:W-:Y:S05]  /*4e80*/  BRA `(.L_x_2379) ;  /* 0x0000000c00c07947 */ /* 0x000fea0003800000 */
.L_x_2380:
[----:B------:R-:W0:Y:S02]  /*4e90*/  F2I.F64.TRUNC R29, R28 ;  /* 0x0000001c001d7311 */ /* 0x000e24000030d100 */
[----:B0-----:R0:W-:Y:S01]  /*4ea0*/  STG.E.U16 desc[UR36][R4.64], R29 ;  /* 0x0000001d04007986 */ /* 0x0011e2000c101524 */
[----:B------:R-:W-:Y:S05]  /*4eb0*/  BRA `(.L_x_2379) ;  /* 0x0000000c00b47947 */ /* 0x000fea0003800000 */
.L_x_2375:
        /* <DEDUP_REMOVED lines=13> */
.L_x_2383:
        /* <DEDUP_REMOVED lines=8> */
.L_x_2382:
        /* <DEDUP_REMOVED lines=14> */
.L_x_2385:
        /* <DEDUP_REMOVED lines=9> */
.L_x_2384:
[----:B------:R0:W-:Y:S01]  /*5180*/  STG.E.64 desc[UR36][R4.64], R28 ;  /* 0x0000001c04007986 */ /* 0x0001e2000c101b24 */
[----:B------:R-:W-:Y:S05]  /*5190*/  BRA `(.L_x_2379) ;  /* 0x0000000800fc7947 */ /* 0x000fea0003800000 */
.L_x_2374:
        /* <DEDUP_REMOVED lines=12> */
.L_x_2388:
[----:B------:R-:W-:-:S05]  /*5260*/  CS2R R30, SRZ ;  /* 0x00000000001e7805 */ /* 0x000fca000001ff00 */
[----:B------:R0:W-:Y:S01]  /*5270*/  STG.E.128 desc[UR36][R4.64], R28 ;  /* 0x0000001c04007986 */ /* 0x0001e2000c101d24 */
[----:B------:R-:W-:Y:S05]  /*5280*/  BRA `(.L_x_2379) ;  /* 0x0000000800c07947 */ /* 0x000fea0003800000 */
.L_x_2387:
        /* <DEDUP_REMOVED lines=25> */
.L_x_2392:
[----:B------:R-:W-:Y:S05]  /*5420*/  BSYNC B0 ;  /* 0x0000000000007941 */ /* 0x000fea0003800000 */
.L_x_2391:
[----:B------:R-:W-:-:S05]  /*5430*/  LOP3.LUT R7, R0, R7, RZ, 0xfc, !PT ;  /* 0x0000000700077212 */ /* 0x000fca00078efcff */
[----:B------:R0:W-:Y:S01]  /*5440*/  STG.E.U8 desc[UR36][R4.64], R7 ;  /* 0x0000000704007986 */ /* 0x0001e2000c101124 */
[----:B------:R-:W-:Y:S05]  /*5450*/  BRA `(.L_x_2379) ;  /* 0x00000008004c7947 */ /* 0x000fea0003800000 */
.L_x_2390:
        /* <DEDUP_REMOVED lines=17> */
.L_x_2394:
[----:B------:R-:W-:Y:S01]  /*5570*/  IMAD.MOV.U32 R0, RZ, RZ, 0x7f ;  /* 0x0000007fff007424 */ /* 0x000fe200078e00ff */
[----:B------:R-:W-:-:S04]  /*5580*/  ISETP.GT.U32.AND P0, PT, R3, 0x7f800000, PT ;  /* 0x7f8000000300780c */ /* 0x000fc80003f04070 */
[----:B------:R-:W-:-:S09]  /*5590*/  SEL R0, R0, 0x7c, P0 ;  /* 0x0000007c00007807 */ /* 0x000fd20000000000 */
.L_x_2395:
[----:B------:R-:W-:Y:S05]  /*55a0*/  BSYNC B0 ;  /* 0x0000000000007941 */ /* 0x000fea0003800000 */
.L_x_2393:
[----:B------:R-:W-:-:S04]  /*55b0*/  LOP3.LUT R3, R7, 0x80000000, RZ, 0xc0, !PT ;  /* 0x8000000007037812 */ /* 0x000fc800078ec0ff */
[----:B------:R-:W-:-:S04]  /*55c0*/  SHF.R.U32.HI R3, RZ, 0x18, R3 ;  /* 0x00000018ff037819 */ /* 0x000fc80000011603 */
[----:B------:R-:W-:-:S05]  /*55d0*/  LOP3.LUT R3, R0, R3, RZ, 0xfc, !PT ;  /* 0x0000000300037212 */ /* 0x000fca00078efcff */
[----:B------:R0:W-:Y:S01]  /*55e0*/  STG.E.U8 desc[UR36][R4.64], R3 ;  /* 0x0000000304007986 */ /* 0x0001e2000c101124 */
[----:B------:R-:W-:Y:S05]  /*55f0*/  BRA `(.L_x_2379) ;  /* 0x0000000400e47947 */ /* 0x000fea0003800000 */
.L_x_2389:
        /* <DEDUP_REMOVED lines=8> */
.L_x_2386:
        /* <DEDUP_REMOVED lines=11> */
.L_x_2398:
        /* <DEDUP_REMOVED lines=21> */
.L_x_2401:
[----:B------:R-:W-:-:S04]  /*5880*/  LOP3.LUT R0, R7, 0x80000000, RZ, 0xc0, !PT ;  /* 0x8000000007007812 */ /* 0x000fc800078ec0ff */
[----:B------:R-:W-:-:S04]  /*5890*/  SHF.R.U32.HI R0, RZ, 0x18, R0 ;  /* 0x00000018ff007819 */ /* 0x000fc80000011600 */
[----:B------:R-:W-:-:S07]  /*58a0*/  LOP3.LUT R0, R3, R0, RZ, 0xfc, !PT ;  /* 0x0000000003007212 */ /* 0x000fce00078efcff */
.L_x_2400:
[----:B------:R-:W-:Y:S05]  /*58b0*/  BSYNC B0 ;  /* 0x0000000000007941 */ /* 0x000fea0003800000 */
.L_x_2399:
[----:B------:R3:W-:Y:S01]  /*58c0*/  STG.E.U8 desc[UR36][R4.64], R0 ;  /* 0x0000000004007986 */ /* 0x0007e2000c101124 */
[----:B------:R-:W-:Y:S05]  /*58d0*/  BRA `(.L_x_2379) ;  /* 0x00000004002c7947 */ /* 0x000fea0003800000 */
.L_x_2397:
        /* <DEDUP_REMOVED lines=21> */
.L_x_2404:
[----:B------:R-:W-:-:S04]  /*5a30*/  LOP3.LUT R0, R7, 0x80000000, RZ, 0xc0, !PT ;  /* 0x8000000007007812 */ /* 0x000fc800078ec0ff */
[----:B------:R-:W-:-:S04]  /*5a40*/  SHF.R.U32.HI R0, RZ, 0x18, R0 ;  /* 0x00000018ff007819 */ /* 0x000fc80000011600 */
[----:B------:R-:W-:-:S07]  /*5a50*/  LOP3.LUT R0, R3, R0, RZ, 0xfc, !PT ;  /* 0x0000000003007212 */ /* 0x000fce00078efcff */
.L_x_2403:
[----:B------:R-:W-:Y:S05]  /*5a60*/  BSYNC B0 ;  /* 0x0000000000007941 */ /* 0x000fea0003800000 */
.L_x_2402:
[----:B------:R0:W-:Y:S01]  /*5a70*/  STG.E.U8 desc[UR36][R4.64], R0 ;  /* 0x0000000004007986 */ /* 0x0001e2000c101124 */
[----:B------:R-:W-:Y:S05]  /*5a80*/  BRA `(.L_x_2379) ;  /* 0x0000000000c07947 */ /* 0x000fea0003800000 */
.L_x_2396:
        /* <DEDUP_REMOVED lines=26> */
.L_x_2378:
        /* <DEDUP_REMOVED lines=16> */
.L_x_2407:
[----:B------:R-:W-:Y:S05]  /*5d30*/  BRA `(.L_x_2379) ;  /* 0x0000000000147947 */ /* 0x000fea0003800000 */
.L_x_2406:
[----:B------:R-:W0:Y:S02]  /*5d40*/  F2I.U64.F64.TRUNC R28, R28 ;  /* 0x0000001c001c7311 */ /* 0x000e24000030d800 */
[----:B0-----:R2:W-:Y:S01]  /*5d50*/  STG.E.64 desc[UR36][R4.64], R28 ;  /* 0x0000001c04007986 */ /* 0x0015e2000c101b24 */
[----:B------:R-:W-:Y:S05]  /*5d60*/  BRA `(.L_x_2379) ;  /* 0x0000000000087947 */ /* 0x000fea0003800000 */
.L_x_2405:
[----:B------:R-:W0:Y:S02]  /*5d70*/  F2I.U32.F64.TRUNC R29, R28 ;  /* 0x0000001c001d7311 */ /* 0x000e24000030d000 */
[----:B0-----:R0:W-:Y:S02]  /*5d80*/  STG.E desc[UR36][R4.64], R29 ;  /* 0x0000001d04007986 */ /* 0x0011e4000c101924 */
.L_x_2379:
[----:B------:R-:W-:-:S07]  /*5d90*/  VIADD R26, R26, 0x80 ;  /* 0x000000801a1a7836 */ /* 0x000fce0000000000 */
.L_x_2373:
[----:B------:R-:W-:Y:S05]  /*5da0*/  BSYNC B6 ;  /* 0x0000000000067941 */ /* 0x000fea0003800000 */
.L_x_2372:
        /* <DEDUP_REMOVED lines=24> */
.L_x_2413:
[----:B------:R-:W0:Y:S02]  /*5f30*/  F2I.S64.F64.TRUNC R32, R32 ;  /* 0x0000002000207311 */ /* 0x000e24000030d900 */
[----:B0-----:R-:W-:-:S05]  /*5f40*/  IMAD.MOV.U32 R3, RZ, RZ, R32 ;  /* 0x000000ffff037224 */ /* 0x001fca00078e0020 */
[----:B------:R0:W-:Y:S01]  /*5f50*/  STG.E.U8 desc[UR36][R4.64], R3 ;  /* 0x0000000304007986 */ /* 0x0001e2000c101124 */
[----:B------:R-:W-:Y:S05]  /*5f60*/  BRA `(.L_x_2415) ;  /* 0x0000000c00f07947 */ /* 0x000fea0003800000 */
.L_x_2412:
        /* <DEDUP_REMOVED lines=9> */
.L_x_2417:
[----:B------:R-:W0:Y:S02]  /*6000*/  F2I.F64.TRUNC R33, R32 ;  /* 0x0000002000217311 */ /* 0x000e24000030d100 */
[----:B0-----:R0:W-:Y:S01]  /*6010*/  STG.E desc[UR36][R4.64], R33 ;  /* 0x0000002104007986 */ /* 0x0011e2000c101924 */
[----:B------:R-:W-:Y:S05]  /*6020*/  BRA `(.L_x_2415) ;  /* 0x0000000c00c07947 */ /* 0x000fea0003800000 */
.L_x_2416:
[----:B------:R-:W0:Y:S02]  /*6030*/  F2I.F64.TRUNC R33, R32 ;  /* 0x0000002000217311 */ /* 0x000e24000030d100 */
[----:B0-----:R0:W-:Y:S01]  /*6040*/  STG.E.U16 desc[UR36][R4.64], R33 ;  /* 0x0000002104007986 */ /* 0x0011e2000c101524 */
[----:B------:R-:W-:Y:S05]  /*6050*/  BRA `(.L_x_2415) ;  /* 0x0000000c00b47947 */ /* 0x000fea0003800000 */
.L_x_2411:
        /* <DEDUP_REMOVED lines=13> */
.L_x_2419:
        /* <DEDUP_REMOVED lines=8> */
.L_x_2418:
        /* <DEDUP_REMOVED lines=14> */
.L_x_2421:
        /* <DEDUP_REMOVED lines=9> */
.L_x_2420:
[----:B------:R0:W-:Y:S01]  /*6320*/  STG.E.64 desc[UR36][R4.64], R32 ;  /* 0x0000002004007986 */ /* 0x0001e2000c101b24 */
[----:B------:R-:W-:Y:S05]  /*6330*/  BRA `(.L_x_2415) ;  /* 0x0000000800fc7947 */ /* 0x000fea0003800000 */
.L_x_2410:
        /* <DEDUP_REMOVED lines=12> */
.L_x_2424:
[----:B------:R-:W-:-:S05]  /*6400*/  CS2R R34, SRZ ;  /* 0x0000000000227805 */ /* 0x000fca000001ff00 */
[----:B------:R0:W-:Y:S01]  /*6410*/  STG.E.128 desc[UR36][R4.64], R32 ;  /* 0x0000002004007986 */ /* 0x0001e2000c101d24 */
[----:B------:R-:W-:Y:S05]  /*6420*/  BRA `(.L_x_2415) ;  /* 0x0000000800c07947 */ /* 0x000fea0003800000 */
.L_x_2423:
        /* <DEDUP_REMOVED lines=25> */
.L_x_2428:
[----:B------:R-:W-:Y:S05]  /*65c0*/  BSYNC B0 ;  /* 0x0000000000007941 */ /* 0x000fea0003800000 */
.L_x_2427:
[----:B------:R-:W-:-:S05]  /*65d0*/  LOP3.LUT R7, R0, R7, RZ, 0xfc, !PT ;  /* 0x0000000700077212 */ /* 0x000fca00078efcff */
[----:B------:R0:W-:Y:S01]  /*65e0*/  STG.E.U8 desc[UR36][R4.64], R7 ;  /* 0x0000000704007986 */ /* 0x0001e2000c101124 */
[----:B------:R-:W-:Y:S05]  /*65f0*/  BRA `(.L_x_2415) ;  /* 0x00000008004c7947 */ /* 0x000fea0003800000 */
.L_x_2426:
        /* <DEDUP_REMOVED lines=17> */
.L_x_2430:
[----:B------:R-:W-:Y:S01]  /*6710*/  IMAD.MOV.U32 R0, RZ, RZ, 0x7f ;  /* 0x0000007fff007424 */ /* 0x000fe200078e00ff */
[----:B------:R-:W-:-:S04]  /*6720*/  ISETP.GT.U32.AND P0, PT, R3, 0x7f800000, PT ;  /* 0x7f8000000300780c */ /* 0x000fc80003f04070 */
[----:B------:R-:W-:-:S09]  /*6730*/  SEL R0, R0, 0x7c, P0 ;  /* 0x0000007c00007807 */ /* 0x000fd20000000000 */
.L_x_2431:
[----:B------:R-:W-:Y:S05]  /*6740*/  BSYNC B0 ;  /* 0x0000000000007941 */ /* 0x000fea0003800000 */
.L_x_2429:
[----:B------:R-:W-:-:S04]  /*6750*/  LOP3.LUT R3, R7, 0x80000000, RZ, 0xc0, !PT ;  /* 0x8000000007037812 */ /* 0x000fc800078ec0ff */
[----:B------:R-:W-:-:S04]  /*6760*/  SHF.R.U32.HI R3, RZ, 0x18, R3 ;  /* 0x00000018ff037819 */ /* 0x000fc80000011603 */
[----:B------:R-:W-:-:S05]  /*6770*/  LOP3.LUT R3, R0, R3, RZ, 0xfc, !PT ;  /* 0x0000000300037212 */ /* 0x000fca00078efcff */
[----:B------:R0:W-:Y:S01]  /*6780*/  STG.E.U8 desc[UR36][R4.64], R3 ;  /* 0x0000000304007986 */ /* 0x0001e2000c101124 */
[----:B------:R-:W-:Y:S05]  /*6790*/  BRA `(.L_x_2415) ;  /* 0x0000000400e47947 */ /* 0x000fea0003800000 */
.L_x_2425:
        /* <DEDUP_REMOVED lines=8> */
.L_x_2422:
        /* <DEDUP_REMOVED lines=11> */
.L_x_2434:
        /* <DEDUP_REMOVED lines=21> */
.L_x_2437:
[----:B------:R-:W-:-:S04]  /*6a20*/  LOP3.LUT R0, R7, 0x80000000, RZ, 0xc0, !PT ;  /* 0x8000000007007812 */ /* 0x000fc800078ec0ff */
[----:B------:R-:W-:-:S04]  /*6a30*/  SHF.R.U32.HI R0, RZ, 0x18, R0 ;  /* 0x00000018ff007819 */ /* 0x000fc80000011600 */
[----:B------:R-:W-:-:S07]  /*6a40*/  LOP3.LUT R0, R3, R0, RZ, 0xfc, !PT ;  /* 0x0000000003007212 */ /* 0x000fce00078efcff */
.L_x_2436:
[----:B------:R-:W-:Y:S05]  /*6a50*/  BSYNC B0 ;  /* 0x0000000000007941 */ /* 0x000fea0003800000 */
.L_x_2435:
[----:B------:R3:W-:Y:S01]  /*6a60*/  STG.E.U8 desc[UR36][R4.64], R0 ;  /* 0x0000000004007986 */ /* 0x0007e2000c101124 */
[----:B------:R-:W-:Y:S05]  /*6a70*/  BRA `(.L_x_2415) ;  /* 0x00000004002c7947 */ /* 0x000fea0003800000 */
.L_x_2433:
        /* <DEDUP_REMOVED lines=21> */
.L_x_2440:
[----:B------:R-:W-:-:S04]  /*6bd0*/  LOP3.LUT R0, R7, 0x80000000, RZ, 0xc0, !PT ;  /* 0x8000000007007812 */ /* 0x000fc800078ec0ff */
[----:B------:R-:W-:-:S04]  /*6be0*/  SHF.R.U32.HI R0, RZ, 0x18, R0 ;  /* 0x00000018ff007819 */ /* 0x000fc80000011600 */
[----:B------:R-:W-:-:S07]  /*6bf0*/  LOP3.LUT R0, R3, R0, RZ, 0xfc, !PT ;  /* 0x0000000003007212 */ /* 0x000fce00078efcff */
.L_x_2439:
[----:B------:R-:W-:Y:S05]  /*6c00*/  BSYNC B0 ;  /* 0x0000000000007941 */ /* 0x000fea0003800000 */
.L_x_2438:
[----:B------:R0:W-:Y:S01]  /*6c10*/  STG.E.U8 desc[UR36][R4.64], R0 ;  /* 0x0000000004007986 */ /* 0x0001e2000c101124 */
[----:B------:R-:W-:Y:S05]  /*6c20*/  BRA `(.L_x_2415) ;  /* 0x0000000000c07947 */ /* 0x000fea0003800000 */
.L_x_2432:
        /* <DEDUP_REMOVED lines=26> */
.L_x_2414:
        /* <DEDUP_REMOVED lines=16> */
.L_x_2443:
[----:B------:R-:W-:Y:S05]  /*6ed0*/  BRA `(.L_x_2415) ;  /* 0x0000000000147947 */ /* 0x000fea0003800000 */
.L_x_2442:
[----:B------:R-:W0:Y:S02]  /*6ee0*/  F2I.U64.F64.TRUNC R32, R32 ;  /* 0x0000002000207311 */ /* 0x000e24000030d800 */
[----:B0-----:R1:W-:Y:S01]  /*6ef0*/  STG.E.64 desc[UR36][R4.64], R32 ;  /* 0x0000002004007986 */ /* 0x0013e2000c101b24 */
[----:B------:R-:W-:Y:S05]  /*6f00*/  BRA `(.L_x_2415) ;  /* 0x0000000000087947 */ /* 0x000fea0003800000 */
.L_x_2441:
[----:B------:R-:W0:Y:S02]  /*6f10*/  F2I.U32.F64.TRUNC R33, R32 ;  /* 0x0000002000217311 */ /* 0x000e24000030d000 */
[----:B0-----:R0:W-:Y:S02]  /*6f20*/  STG.E desc[UR36][R4.64], R33 ;  /* 0x0000002104007986 */ /* 0x0011e4000c101924 */
.L_x_2415:
        /* <DEDUP_REMOVED lines=24> */
.L_x_2447:
[----:B------:R-:W0:Y:S02]  /*70b0*/  F2I.S64.F64.TRUNC R16, R16 ;  /* 0x0000001000107311 */ /* 0x000e24000030d900 */
[----:B0-----:R-:W-:-:S05]  /*70c0*/  IMAD.MOV.U32 R3, RZ, RZ, R16 ;  /* 0x000000ffff037224 */ /* 0x001fca00078e0010 */
[----:B------:R0:W-:Y:S01]  /*70d0*/  STG.E.U8 desc[UR36][R4.64], R3 ;  /* 0x0000000304007986 */ /* 0x0001e2000c101124 */
[----:B------:R-:W-:Y:S05]  /*70e0*/  BRA `(.L_x_2449) ;  /* 0x0000000c00f07947 */ /* 0x000fea0003800000 */
.L_x_2446:
        /* <DEDUP_REMOVED lines=9> */
.L_x_2451:
[----:B------:R-:W0:Y:S02]  /*7180*/  F2I.F64.TRUNC R17, R16 ;  /* 0x0000001000117311 */ /* 0x000e24000030d100 */
[----:B0-----:R0:W-:Y:S01]  /*7190*/  STG.E desc[UR36][R4.64], R17 ;  /* 0x0000001104007986 */ /* 0x0011e2000c101924 */
[----:B------:R-:W-:Y:S05]  /*71a0*/  BRA `(.L_x_2449) ;  /* 0x0000000c00c07947 */ /* 0x000fea0003800000 */
.L_x_2450:
[----:B------:R-:W0:Y:S02]  /*71b0*/  F2I.F64.TRUNC R17, R16 ;  /* 0x0000001000117311 */ /* 0x000e24000030d100 */
[----:B0-----:R0:W-:Y:S01]  /*71c0*/  STG.E.U16 desc[UR36][R4.64], R17 ;  /* 0x0000001104007986 */ /* 0x0011e2000c101524 */
[----:B------:R-:W-:Y:S05]  /*71d0*/  BRA `(.L_x_2449) ;  /* 0x0000000c00b47947 */ /* 0x000fea0003800000 */
.L_x_2445:
        /* <DEDUP_REMOVED lines=13> */
.L_x_2453:
        /* <DEDUP_REMOVED lines=8> */
.L_x_2452:
        /* <DEDUP_REMOVED lines=14> */
.L_x_2455:
        /* <DEDUP_REMOVED lines=9> */
.L_x_2454:
[----:B------:R0:W-:Y:S01]  /*74a0*/  STG.E.64 desc[UR36][R4.64], R16 ;  /* 0x0000001004007986 */ /* 0x0001e2000c101b24 */
[----:B------:R-:W-:Y:S05]  /*74b0*/  BRA `(.L_x_2449) ;  /* 0x0000000800fc7947 */ /* 0x000fea0003800000 */
.L_x_2444:
        /* <DEDUP_REMOVED lines=12> */
.L_x_2458:
[----:B------:R-:W-:-:S05]  /*7580*/  CS2R R18, SRZ ;  /* 0x0000000000127805 */ /* 0x000fca000001ff00 */
[----:B------:R0:W-:Y:S01]  /*7590*/  STG.E.128 desc[UR36][R4.64], R16 ;  /* 0x0000001004007986 */ /* 0x0001e2000c101d24 */
[----:B------:R-:W-:Y:S05]  /*75a0*/  BRA `(.L_x_2449) ;  /* 0x0000000800c07947 */ /* 0x000fea0003800000 */
.L_x_2457:
        /* <DEDUP_REMOVED lines=25> */
.L_x_2462:
[----:B------:R-:W-:Y:S05]  /*7740*/  BSYNC B0 ;  /* 0x0000000000007941 */ /* 0x000fea0003800000 */
.L_x_2461:
[----:B------:R-:W-:-:S05]  /*7750*/  LOP3.LUT R7, R0, R7, RZ, 0xfc, !PT ;  /* 0x0000000700077212 */ /* 0x000fca00078efcff */
[----:B------:R0:W-:Y:S01]  /*7760*/  STG.E.U8 desc[UR36][R4.64], R7 ;  /* 0x0000000704007986 */ /* 0x0001e2000c101124 */
[----:B------:R-:W-:Y:S05]  /*7770*/  BRA `(.L_x_2449) ;  /* 0x00000008004c7947 */ /* 0x000fea0003800000 */
.L_x_2460:
        /* <DEDUP_REMOVED lines=17> */
.L_x_2464:
[----:B------:R-:W-:Y:S01]  /*7890*/  IMAD.MOV.U32 R0, RZ, RZ, 0x7f ;  /* 0x0000007fff007424 */ /* 0x000fe200078e00ff */
[----:B------:R-:W-:-:S04]  /*78a0*/  ISETP.GT.U32.AND P0, PT, R3, 0x7f800000, PT ;  /* 0x7f8000000300780c */ /* 0x000fc80003f04070 */
[----:B------:R-:W-:-:S09]  /*78b0*/  SEL R0, R0, 0x7c, P0 ;  /* 0x0000007c00007807 */ /* 0x000fd20000000000 */
.L_x_2465:
[----:B------:R-:W-:Y:S05]  /*78c0*/  BSYNC B0 ;  /* 0x0000000000007941 */ /* 0x000fea0003800000 */
.L_x_2463:
[----:B------:R-:W-:-:S04]  /*78d0*/  LOP3.LUT R3, R7, 0x80000000, RZ, 0xc0, !PT ;  /* 0x8000000007037812 */ /* 0x000fc800078ec0ff */
[----:B------:R-:W-:-:S04]  /*78e0*/  SHF.R.U32.HI R3, RZ, 0x18, R3 ;  /* 0x00000018ff037819 */ /* 0x000fc80000011603 */
[----:B------:R-:W-:-:S05]  /*78f0*/  LOP3.LUT R3, R0, R3, RZ, 0xfc, !PT ;  /* 0x0000000300037212 */ /* 0x000fca00078efcff */
[----:B------:R0:W-:Y:S01]  /*7900*/  STG.E.U8 desc[UR36][R4.64], R3 ;  /* 0x0000000304007986 */ /* 0x0001e2000c101124 */
[----:B------:R-:W-:Y:S05]  /*7910*/  BRA `(.L_x_2449) ;  /* 0x0000000400e47947 */ /* 0x000fea0003800000 */
.L_x_2459:
        /* <DEDUP_REMOVED lines=8> */
.L_x_2456:
        /* <DEDUP_REMOVED lines=11> */
.L_x_2468:
        /* <DEDUP_REMOVED lines=21> */
.L_x_2471:
[----:B------:R-:W-:-:S04]  /*7ba0*/  LOP3.LUT R0, R7, 0x80000000, RZ, 0xc0, !PT ;  /* 0x8000000007007812 */ /* 0x000fc800078ec0ff */
[----:B------:R-:W-:-:S04]  /*7bb0*/  SHF.R.U32.HI R0, RZ, 0x18, R0 ;  /* 0x00000018ff007819 */ /* 0x000fc80000011600 */
[----:B------:R-:W-:-:S07]  /*7bc0*/  LOP3.LUT R0, R3, R0, RZ, 0xfc, !PT ;  /* 0x0000000003007212 */ /* 0x000fce00078efcff */
.L_x_2470:
[----:B------:R-:W-:Y:S05]  /*7bd0*/  BSYNC B0 ;  /* 0x0000000000007941 */ /* 0x000fea0003800000 */
.L_x_2469:
[----:B------:R3:W-:Y:S01]  /*7be0*/  STG.E.U8 desc[UR36][R4.64], R0 ;  /* 0x0000000004007986 */ /* 0x0007e2000c101124 */
[----:B------:R-:W-:Y:S05]  /*7bf0*/  BRA `(.L_x_2449) ;  /* 0x00000004002c7947 */ /* 0x000fea0003800000 */
.L_x_2467:
        /* <DEDUP_REMOVED lines=21> */
.L_x_2474:
[----:B------:R-:W-:-:S04]  /*7d50*/  LOP3.LUT R0, R7, 0x80000000, RZ, 0xc0, !PT ;  /* 0x8000000007007812 */ /* 0x000fc800078ec0ff */
[----:B------:R-:W-:-:S04]  /*7d60*/  SHF.R.U32.HI R0, RZ, 0x18, R0 ;  /* 0x00000018ff007819 */ /* 0x000fc80000011600 */
[----:B------:R-:W-:-:S07]  /*7d70*/  LOP3.LUT R0, R3, R0, RZ, 0xfc, !PT ;  /* 0x0000000003007212 */ /* 0x000fce00078efcff */
.L_x_2473:
[----:B------:R-:W-:Y:S05]  /*7d80*/  BSYNC B0 ;  /* 0x0000000000007941 */ /* 0x000fea0003800000 */
.L_x_2472:
[----:B------:R0:W-:Y:S01]  /*7d90*/  STG.E.U8 desc[UR36][R4.64], R0 ;  /* 0x0000000004007986 */ /* 0x0001e2000c101124 */
[----:B------:R-:W-:Y:S05]  /*7da0*/  BRA `(.L_x_2449) ;  /* 0x0000000000c07947 */ /* 0x000fea0003800000 */
.L_x_2466:
        /* <DEDUP_REMOVED lines=26> */
.L_x_2448:
        /* <DEDUP_REMOVED lines=16> */
.L_x_2477:
[----:B------:R-:W-:Y:S05]  /*8050*/  BRA `(.L_x_2449) ;  /* 0x0000000000147947 */ /* 0x000fea0003800000 */
.L_x_2476:
[----:B------:R-:W0:Y:S02]  /*8060*/  F2I.U64.F64.TRUNC R16, R16 ;  /* 0x0000001000107311 */ /* 0x000e24000030d800 */
[----:B0-----:R0:W-:Y:S01]  /*8070*/  STG.E.64 desc[UR36][R4.64], R16 ;  /* 0x0000001004007986 */ /* 0x0011e2000c101b24 */
[----:B------:R-:W-:Y:S05]  /*8080*/  BRA `(.L_x_2449) ;  /* 0x0000000000087947 */ /* 0x000fea0003800000 */
.L_x_2475:
[----:B------:R-:W0:Y:S02]  /*8090*/  F2I.U32.F64.TRUNC R17, R16 ;  /* 0x0000001000117311 */ /* 0x000e24000030d000 */
[----:B0-----:R2:W-:Y:S02]  /*80a0*/  STG.E desc[UR36][R4.64], R17 ;  /* 0x0000001104007986 */ /* 0x0015e4000c101924 */
.L_x_2449:
[----:B------:R-:W-:-:S07]  /*80b0*/  VIADD R26, R26, 0x80 ;  /* 0x000000801a1a7836 */ /* 0x000fce0000000000 */
.L_x_2409:
[----:B------:R-:W-:Y:S05]  /*80c0*/  BSYNC B6 ;  /* 0x0000000000067941 */ /* 0x000fea0003800000 */
.L_x_2408:
[----:B------:R-:W-:-:S13]  /*80d0*/  ISETP.GE.AND P0, PT, R26, R23, PT ;  /* 0x000000171a00720c */ /* 0x000fda0003f06270 */
[----:B------:R-:W-:Y:S05]  /*80e0*/  @P0 EXIT ;  /* 0x000000000000094d */ /* 0x000fea0003800000 */
[----:B01234-:R-:W0:Y:S01]  /*80f0*/  LDC.64 R4, c[0x0][0x238] ;  /* 0x00008e00ff047b82 */ /* 0x01fe220000000a00 */
        /* <DEDUP_REMOVED lines=19> */
.L_x_2481:
[----:B------:R-:W0:Y:S02]  /*8230*/  F2I.S64.F64.TRUNC R24, R24 ;  /* 0x0000001800187311 */ /* 0x000e24000030d900 */
[----:B0-----:R-:W-:-:S05]  /*8240*/  IMAD.MOV.U32 R3, RZ, RZ, R24 ;  /* 0x000000ffff037224 */ /* 0x001fca00078e0018 */
[----:B------:R-:W-:Y:S01]  /*8250*/  STG.E.U8 desc[UR36][R4.64], R3 ;  /* 0x0000000304007986 */ /* 0x000fe2000c101124 */
[----:B------:R-:W-:Y:S05]  /*8260*/  EXIT ;  /* 0x000000000000794d */ /* 0x000fea0003800000 */
.L_x_2480:
        /* <DEDUP_REMOVED lines=9> */
.L_x_2484:
[----:B------:R-:W0:Y:S02]  /*8300*/  F2I.F64.TRUNC R25, R24 ;  /* 0x0000001800197311 */ /* 0x000e24000030d100 */
[----:B0-----:R-:W-:Y:S01]  /*8310*/  STG.E desc[UR36][R4.64], R25 ;  /* 0x0000001904007986 */ /* 0x001fe2000c101924 */
[----:B------:R-:W-:Y:S05]  /*8320*/  EXIT ;  /* 0x000000000000794d */ /* 0x000fea0003800000 */
.L_x_2483:
[----:B------:R-:W0:Y:S02]  /*8330*/  F2I.F64.TRUNC R25, R24 ;  /* 0x0000001800197311 */ /* 0x000e24000030d100 */
[----:B0-----:R-:W-:Y:S01]  /*8340*/  STG.E.U16 desc[UR36][R4.64], R25 ;  /* 0x0000001904007986 */ /* 0x001fe2000c101524 */
[----:B------:R-:W-:Y:S05]  /*8350*/  EXIT ;  /* 0x000000000000794d */ /* 0x000fea0003800000 */
.L_x_2479:
        /* <DEDUP_REMOVED lines=13> */
.L_x_2486:
        /* <DEDUP_REMOVED lines=8> */
.L_x_2485:
        /* <DEDUP_REMOVED lines=14> */
.L_x_2488:
        /* <DEDUP_REMOVED lines=9> */
.L_x_2487:
[----:B------:R-:W-:Y:S01]  /*8620*/  STG.E.64 desc[UR36][R4.64], R24 ;  /* 0x0000001804007986 */ /* 0x000fe2000c101b24 */
[----:B------:R-:W-:Y:S05]  /*8630*/  EXIT ;  /* 0x000000000000794d */ /* 0x000fea0003800000 */
.L_x_2478:
        /* <DEDUP_REMOVED lines=12> */
.L_x_2491:
[----:B------:R-:W-:-:S05]  /*8700*/  CS2R R26, SRZ ;  /* 0x00000000001a7805 */ /* 0x000fca000001ff00 */
[----:B------:R-:W-:Y:S01]  /*8710*/  STG.E.128 desc[UR36][R4.64], R24 ;  /* 0x0000001804007986 */ /* 0x000fe2000c101d24 */
[----:B------:R-:W-:Y:S05]  /*8720*/  EXIT ;  /* 0x000000000000794d */ /* 0x000fea0003800000 */
.L_x_2490:
        /* <DEDUP_REMOVED lines=25> */
.L_x_2495:
[----:B------:R-:W-:Y:S05]  /*88c0*/  BSYNC B0 ;  /* 0x0000000000007941 */ /* 0x000fea0003800000 */
.L_x_2494:
[----:B------:R-:W-:-:S05]  /*88d0*/  LOP3.LUT R3, R0, R3, RZ, 0xfc, !PT ;  /* 0x0000000300037212 */ /* 0x000fca00078efcff */
[----:B------:R-:W-:Y:S01]  /*88e0*/  STG.E.U8 desc[UR36][R4.64], R3 ;  /* 0x0000000304007986 */ /* 0x000fe2000c101124 */
[----:B------:R-:W-:Y:S05]  /*88f0*/  EXIT ;  /* 0x000000000000794d */ /* 0x000fea0003800000 */
.L_x_2493:
        /* <DEDUP_REMOVED lines=17> */
.L_x_2497:
[----:B------:R-:W-:Y:S01]  /*8a10*/  IMAD.MOV.U32 R0, RZ, RZ, 0x7f ;  /* 0x0000007fff007424 */ /* 0x000fe200078e00ff */
[----:B------:R-:W-:-:S04]  /*8a20*/  ISETP.GT.U32.AND P0, PT, R2, 0x7f800000, PT ;  /* 0x7f8000000200780c */ /* 0x000fc80003f04070 */
[----:B------:R-:W-:-:S09]  /*8a30*/  SEL R0, R0, 0x7c, P0 ;  /* 0x0000007c00007807 */ /* 0x000fd20000000000 */
.L_x_2498:
[----:B------:R-:W-:Y:S05]  /*8a40*/  BSYNC B0 ;  /* 0x0000000000007941 */ /* 0x000fea0003800000 */
.L_x_2496:
[----:B------:R-:W-:-:S04]  /*8a50*/  LOP3.LUT R2, R3, 0x80000000, RZ, 0xc0, !PT ;  /* 0x8000000003027812 */ /* 0x000fc800078ec0ff */
[----:B------:R-:W-:-:S04]  /*8a60*/  SHF.R.U32.HI R3, RZ, 0x18, R2 ;  /* 0x00000018ff037819 */ /* 0x000fc80000011602 */
[----:B------:R-:W-:-:S05]  /*8a70*/  LOP3.LUT R3, R0, R3, RZ, 0xfc, !PT ;  /* 0x0000000300037212 */ /* 0x000fca00078efcff */
[----:B------:R-:W-:Y:S01]  /*8a80*/  STG.E.U8 desc[UR36][R4.64], R3 ;  /* 0x0000000304007986 */ /* 0x000fe2000c101124 */
[----:B------:R-:W-:Y:S05]  /*8a90*/  EXIT ;  /* 0x000000000000794d */ /* 0x000fea0003800000 */
.L_x_2492:
        /* <DEDUP_REMOVED lines=8> */
.L_x_2489:
        /* <DEDUP_REMOVED lines=11> */
.L_x_2501:
        /* <DEDUP_REMOVED lines=21> */
.L_x_2504:
[----:B------:R-:W-:-:S04]  /*8d20*/  LOP3.LUT R2, R7, 0x80000000, RZ, 0xc0, !PT ;  /* 0x8000000007027812 */ /* 0x000fc800078ec0ff */
[----:B------:R-:W-:-:S04]  /*8d30*/  SHF.R.U32.HI R3, RZ, 0x18, R2 ;  /* 0x00000018ff037819 */ /* 0x000fc80000011602 */
[----:B------:R-:W-:-:S04]  /*8d40*/  LOP3.LUT R0, R0, R3, RZ, 0xfc, !PT ;  /* 0x0000000300007212 */ /* 0x000fc800078efcff */
[----:B------:R-:W-:-:S07]  /*8d50*/  PRMT R2, R0, 0x7610, R2 ;  /* 0x0000761000027816 */ /* 0x000fce0000000002 */
.L_x_2503:
[----:B------:R-:W-:Y:S05]  /*8d60*/  BSYNC B0 ;  /* 0x0000000000007941 */ /* 0x000fea0003800000 */
.L_x_2502:
[----:B------:R-:W-:Y:S01]  /*8d70*/  STG.E.U8 desc[UR36][R4.64], R2 ;  /* 0x0000000204007986 */ /* 0x000fe2000c101124 */
[----:B------:R-:W-:Y:S05]  /*8d80*/  EXIT ;  /* 0x000000000000794d */ /* 0x000fea0003800000 */
.L_x_2500:
        /* <DEDUP_REMOVED lines=21> */
.L_x_2507:
[----:B------:R-:W-:-:S04]  /*8ee0*/  LOP3.LUT R2, R7, 0x80000000, RZ, 0xc0, !PT ;  /* 0x8000000007027812 */ /* 0x000fc800078ec0ff */
[----:B------:R-:W-:-:S04]  /*8ef0*/  SHF.R.U32.HI R3, RZ, 0x18, R2 ;  /* 0x00000018ff037819 */ /* 0x000fc80000011602 */
[----:B------:R-:W-:-:S04]  /*8f00*/  LOP3.LUT R0, R0, R3, RZ, 0xfc, !PT ;  /* 0x0000000300007212 */ /* 0x000fc800078efcff */
[----:B------:R-:W-:-:S07]  /*8f10*/  PRMT R2, R0, 0x7610, R2 ;  /* 0x0000761000027816 */ /* 0x000fce0000000002 */
.L_x_2506:
[----:B------:R-:W-:Y:S05]  /*8f20*/  BSYNC B0 ;  /* 0x0000000000007941 */ /* 0x000fea0003800000 */
.L_x_2505:
[----:B------:R-:W-:Y:S01]  /*8f30*/  STG.E.U8 desc[UR36][R4.64], R2 ;  /* 0x0000000204007986 */ /* 0x000fe2000c101124 */
[----:B------:R-:W-:Y:S05]  /*8f40*/  EXIT ;  /* 0x000000000000794d */ /* 0x000fea0003800000 */
.L_x_2499:
        /* <DEDUP_REMOVED lines=26> */
.L_x_2482:
        /* <DEDUP_REMOVED lines=16> */
.L_x_2510:
[----:B------:R-:W-:Y:S05]  /*91f0*/  EXIT ;  /* 0x000000000000794d */ /* 0x000fea0003800000 */
.L_x_2509:
[----:B------:R-:W0:Y:S02]  /*9200*/  F2I.U64.F64.TRUNC R24, R24 ;  /* 0x0000001800187311 */ /* 0x000e24000030d800 */
[----:B0-----:R-:W-:Y:S01]  /*9210*/  STG.E.64 desc[UR36][R4.64], R24 ;  /* 0x0000001804007986 */ /* 0x001fe2000c101b24 */
[----:B------:R-:W-:Y:S05]  /*9220*/  EXIT ;  /* 0x000000000000794d */ /* 0x000fea0003800000 */
.L_x_2508:
[----:B------:R-:W0:Y:S02]  /*9230*/  F2I.U32.F64.TRUNC R25, R24 ;  /* 0x0000001800197311 */ /* 0x000e24000030d000 */
[----:B0-----:R-:W-:Y:S01]  /*9240*/  STG.E desc[UR36][R4.64], R25 ;  /* 0x0000001904007986 */ /* 0x001fe2000c101924 */
[----:B------:R-:W-:Y:S05]  /*9250*/  EXIT ;  /* 0x000000000000794d */ /* 0x000fea0003800000 */
.L_x_2511:
        /* <DEDUP_REMOVED lines=10> */
.L_x_44397:


//--------------------- .text._ZN2at6native18elementwise_kernelILi128ELi2EZNS0_22gpu_kernel_impl_nocastIZZZNS0_49_GLOBAL__N__657f93f7_16_TensorCompare_cu_71e06f4e19launch_clamp_scalarERNS_18TensorIteratorBaseEN3c106ScalarES7_NS0_6detail11ClampLimitsEENKUlvE_clEvENKUlvE4_clEvEUldE_EEvS5_RKT_EUliE_EEviT1_ --------------------------
	.section	.text._ZN2at6native18elementwise_kernelILi128ELi2EZNS0_22gpu_kernel_impl_nocastIZZZNS0_49_GLOBAL__N__657f93f7_16_TensorCompare_cu_71e06f4e19launch_clamp_scalarERNS_18TensorIteratorBaseEN3c106ScalarES7_NS0_6detail11ClampLimitsEENKUlvE_clEvENKUlvE4_clEvEUldE_EEvS5_RKT_EUliE_EEviT1_,"ax",@progbits
	.align	128
        .global         _ZN2at6native18elementwise_kernelILi128ELi2EZNS0_22gpu_kernel_impl_nocastIZZZNS0_49_GLOBAL__N__657f93f7_16_TensorCompare_cu_71e06f4e19launch_clamp_scalarERNS_18TensorIteratorBaseEN3c106ScalarES7_NS0_6detail11ClampLimitsEENKUlvE_clEvENKUlvE4_clEvEUldE_EEvS5_RKT_EUliE_EEviT1_
        .type           _ZN2at6native18elementwise_kernelILi128ELi2EZNS0_22gpu_kernel_impl_nocastIZZZNS0_49_GLOBAL__N__657f93f7_16_TensorCompare_cu_71e06f4e19launch_clamp_scalarERNS_18TensorIteratorBaseEN3c106ScalarES7_NS0_6detail11ClampLimitsEENKUlvE_clEvENKUlvE4_clEvEUldE_EEvS5_RKT_EUliE_EEviT1_,@function
        .size           _ZN2at6native18elementwise_kernelILi128ELi2EZNS0_22gpu_kernel_impl_nocastIZZZNS0_49_GLOBAL__N__657f93f7_16_TensorCompare_cu_71e06f4e19launch_clamp_scalarERNS_18TensorIteratorBaseEN3c106ScalarES7_NS0_6detail11ClampLimitsEENKUlvE_clEvENKUlvE4_clEvEUldE_EEvS5_RKT_EUliE_EEviT1_,(.L_x_44398 - _ZN2at6native18elementwise_kernelILi128ELi2EZNS0_22gpu_kernel_impl_nocastIZZZNS0_49_GLOBAL__N__657f93f7_16_TensorCompare_cu_71e06f4e19launch_clamp_scalarERNS_18TensorIteratorBaseEN3c106ScalarES7_NS0_6detail11ClampLimitsEENKUlvE_clEvENKUlvE4_clEvEUldE_EEvS5_RKT_EUliE_EEviT1_)
        .other          _ZN2at6native18elementwise_kernelILi128ELi2EZNS0_22gpu_kernel_impl_nocastIZZZNS0_49_GLOBAL__N__657f93f7_16_TensorCompare_cu_71e06f4e19launch_clamp_scalarERNS_18TensorIteratorBaseEN3c106ScalarES7_NS0_6detail11ClampLimitsEENKUlvE_clEvENKUlvE4_clEvEUldE_EEvS5_RKT_EUliE_EEviT1_,@"STO_CUDA_ENTRY STV_DEFAULT"
_ZN2at6native18elementwise_kernelILi128ELi2EZNS0_22gpu_kernel_impl_nocastIZZZNS0_49_GLOBAL__N__657f93f7_16_TensorCompare_cu_71e06f4e19launch_clamp_scalarERNS_18TensorIteratorBaseEN3c106ScalarES7_NS0_6detail11ClampLimitsEENKUlvE_clEvENKUlvE4_clEvEUldE_EEvS5_RKT_EUliE_EEviT1_:
.text._ZN2at6native18elementwise_kernelILi128ELi2EZNS0_22gpu_kernel_impl_nocastIZZZNS0_49_GLOBAL__N__657f93f7_16_TensorCompare_cu_71e06f4e19launch_clamp_scalarERNS_18TensorIteratorBaseEN3c106ScalarES7_NS0_6detail11ClampLimitsEENKUlvE_clEvENKUlvE4_clEvEUldE_EEvS5_RKT_EUliE_EEviT1_:
[----:B------:R-:W-:Y:S01]  /*0000*/  LDC R1, c[0x0][0x28] ;  /* 0x00000a00ff017b82 */ /* 0x000fe20000000800 */
[----:B------:R-:W0:Y:S01]  /*0010*/  S2R R0, SR_CTAID.X ;  /* 0x0000000000007919 */ /* 0x000e220000002500 */
[----:B------:R-:W-:Y:S01]  /*0020*/  ULDC UR7, c[0x0][0x210] ;  /* 0x0000840000077ab9 */ /* 0x000fe20000000800 */
[----:B------:R-:W-:Y:S01]  /*0030*/  ULDC.64 UR8, c[0x0][0x208] ;  /* 0x0000820000087ab9 */ /* 0x000fe20000000a00 */
[----:B------:R-:W-:Y:S01]  /*0040*/  BSSY B0, `(.L_x_2512) ;  /* 0x000016e000007945 */ /* 0x000fe20003800000 */
[----:B------:R-:W0:Y:S02]  /*0050*/  S2R R3, SR_TID.X ;  /* 0x0000000000037919 */ /* 0x000e240000002100 */
[----:B0-----:R-:W-:-:S04]  /*0060*/  LEA R0, R0, R3, 0x8 ;  /* 0x0000000300007211 */ /* 0x001fc800078e40ff */
[----:B------:R-:W-:Y:S02]  /*0070*/  ISETP.GE.AND P0, PT, R0, UR7, PT ;  /* 0x0000000700007c0c */ /* 0x000fe4000bf06270 */
[----:B------:R-:W-:-:S11]  /*0080*/  MOV R7, R0 ;  /* 0x0000000000077202 */ /* 0x000fd60000000f00 */
[----:B------:R-:W-:Y:S05]  /*0090*/  @P0 BRA `(.L_x_2513) ;  /* 0x0000001400a00947 */ /* 0x000fea0003800000 */
[----:B------:R-:W0:Y:S01]  /*00a0*/  LDC R8, c[0x0][0x218] ;  /* 0x00008600ff087b82 */ /* 0x000e220000000800 */
[----:B------:R-:W-:Y:S02]  /*00b0*/  CS2R R2, SRZ ;  /* 0x0000000000027805 */ /* 0x000fe4000001ff00 */
[----:B0-----:R-:W-:-:S13]  /*00c0*/  ISETP.NE.AND P0, PT, R8, RZ, PT ;  /* 0x000000ff0800720c */ /* 0x001fda0003f05270 */
[----:B------:R-:W-:Y:S05]  /*00d0*/  @!P0 BRA `(.L_x_2514) ;  /* 0x0000001000a88947 */ /* 0x000fea0003800000 */
[----:B------:R-:W-:Y:S01]  /*00e0*/  HFMA2.MMA R2, -RZ, RZ, 0, 0 ;  /* 0x00000000ff027435 */ /* 0x000fe200000001ff */
[----:B------:R-:W-:Y:S01]  /*00f0*/  IMAD.MOV.U32 R3, RZ, RZ, R7 ;  /* 0x000000ffff037224 */ /* 0x000fe200078e0007 */
[----:B------:R-:W-:Y:S01]  /*0100*/  ULDC.64 UR4, c[0x0][0x220] ;  /* 0x0000880000047ab9 */ /* 0x000fe20000000a00 */
[----:B------:R-:W-:-:S07]  /*0110*/  ISETP.NE.AND P0, PT, R8, 0x1, PT ;  /* 0x000000010800780c */ /* 0x000fce0003f05270 */
        /* <DEDUP_REMOVED lines=281> */
[----:B------:R-:W-:Y:S02]  /*12b0*/  ULDC.64 UR4, c[0x0][0x400] ;  /* 0x0001000000047ab9 */ /* 0x000fe40000000a00 */
[----:B------:R-:W-:-:S04]  /*12c0*/  IMAD.MOV R11, RZ, RZ, -R9 ;  /* 0x000000ffff0b7224 */ /* 0x000fc800078e0a09 */
        /* <DEDUP_REMOVED lines=11> */
.L_x_2514:
[----:B------:R-:W-:Y:S02]  /*1380*/  ULDC.64 UR4, c[0x0][0x418] ;  /* 0x0001060000047ab9 */ /* 0x000fe40000000a00 */
[----:B------:R-:W-:-:S04]  /*1390*/  IADD3 R4, P0, R2, UR4, RZ ;  /* 0x0000000402047c10 */ /* 0x000fc8000ff1e0ff */
[----:B------:R-:W-:Y:S01]  /*13a0*/  IADD3.X R5, RZ, UR5, RZ, P0, !PT ;  /* 0x00000005ff057c10 */ /* 0x000fe200087fe4ff */
[----:B------:R-:W-:-:S05]  /*13b0*/  ULDC.64 UR4, c[0x0][0x410] ;  /* 0x0001040000047ab9 */ /* 0x000fca0000000a00 */
[----:B------:R-:W2:Y:S01]  /*13c0*/  LDG.E.64 R4, desc[UR8][R4.64] ;  /* 0x0000000804047981 */ /* 0x000ea2000c1e1b00 */
[----:B------:R-:W-:Y:S01]  /*13d0*/  IADD3 R2, P1, R3, UR4, RZ ;  /* 0x0000000403027c10 */ /* 0x000fe2000ff3e0ff */
[----:B------:R-:W-:Y:S03]  /*13e0*/  BSSY B1, `(.L_x_2515) ;  /* 0x0000031000017945 */ /* 0x000fe60003800000 */
[----:B------:R-:W-:Y:S01]  /*13f0*/  IADD3.X R3, RZ, UR5, RZ, P1, !PT ;  /* 0x00000005ff037c10 */ /* 0x000fe20008ffe4ff */
[----:B--2---:R-:W-:-:S14]  /*1400*/  DSETP.GTU.AND P0, PT, |R4|, +INF , PT ;  /* 0x7ff000000400742a */ /* 0x004fdc0003f0c200 */
[----:B------:R-:W-:Y:S05]  /*1410*/  @P0 BRA `(.L_x_2516) ;  /* 0x0000000000b40947 */ /* 0x000fea0003800000 */
[----:B------:R-:W-:Y:S02]  /*1420*/  ULDC UR4, c[0x0][0x420] ;  /* 0x0001080000047ab9 */ /* 0x000fe40000000800 */
[----:B------:R-:W-:-:S04]  /*1430*/  UISETP.LT.U32.AND UP0, UPT, UR4, 0x2, UPT ;  /* 0x000000020400788c */ /* 0x000fc8000bf01070 */
[----:B------:R-:W-:-:S04]  /*1440*/  USEL UR4, UR4, 0x2, UP0 ;  /* 0x0000000204047887 */ /* 0x000fc80008000000 */
[----:B------:R-:W-:-:S12]  /*1450*/  USHF.L.U32 UR4, UR4, 0x2, URZ ;  /* 0x0000000204047899 */ /* 0x000fd8000800063f */
[----:B------:R-:W-:Y:S02]  /*1460*/  ULDC UR4, c[0x2][UR4] ;  /* 0x0080000004047abb */ /* 0x000fe40008000800 */
[----:B------:R-:W-:-:S10]  /*1470*/  USHF.R.S32.HI UR5, URZ, 0x1f, UR4 ;  /* 0x0000001f3f057899 */ /* 0x000fd40008011404 */
.L_x_44367:
[----:B------:R-:W-:Y:S02]  /*1480*/  BRXU UR4 -0x1490                                    (*"BRANCH_TARGETS .L_x_44368,.L_x_44369,.L_x_44370"*) ;  /* 0xffffffe804dc7958 */ /* 0x000fe4000b83ffff */
.L_x_44369:
[----:B------:R-:W-:Y:S01]  /*1490*/  ULDC.64 UR4, c[0x0][0x428] ;  /* 0x00010a0000047ab9 */ /* 0x000fe20000000a00 */
[----:B------:R-:W-:Y:S01]  /*14a0*/  IMAD.MOV.U32 R6, RZ, RZ, R5 ;  /* 0x000000ffff067224 */ /* 0x000fe200078e0005 */
[----:B------:R-:W-:Y:S01]  /*14b0*/  DSETP.MIN.AND P0, P1, R4, UR4, PT ;  /* 0x0000000404007e2a */ /* 0x000fe2000b900000 */
[----:B------:R-:W-:-:S05]  /*14c0*/  UMOV UR6, UR5 ;  /* 0x0000000500067c82 */ /* 0x000fca0008000000 */
[----:B------:R-:W-:Y:S02]  /*14d0*/  FSEL R7, R6, UR6, P0 ;  /* 0x0000000606077c08 */ /* 0x000fe40008000000 */
[----:B------:R-:W-:Y:S02]  /*14e0*/  MOV R6, UR6 ;  /* 0x0000000600067c02 */ /* 0x000fe40008000f00 */
[----:B------:R-:W-:-:S04]  /*14f0*/  SEL R4, R4, UR4, P0 ;  /* 0x0000000404047c07 */ /* 0x000fc80008000000 */
[----:B------:R-:W-:-:S04]  /*1500*/  @P1 LOP3.LUT R7, R6, 0x80000, RZ, 0xfc, !PT ;  /* 0x0008000006071812 */ /* 0x000fc800078efcff */
[----:B------:R-:W-:Y:S01]  /*1510*/  MOV R5, R7 ;  /* 0x0000000700057202 */ /* 0x000fe20000000f00 */
[----:B------:R-:W-:Y:S06]  /*1520*/  BRA `(.L_x_2516) ;  /* 0x0000000000707947 */ /* 0x000fec0003800000 */
.L_x_44368:
[----:B------:R-:W-:Y:S01]  /*1530*/  ULDC.64 UR4, c[0x0][0x428] ;  /* 0x00010a0000047ab9 */ /* 0x000fe20000000a00 */
[----:B------:R-:W-:Y:S01]  /*1540*/  MOV R6, R5 ;  /* 0x0000000500067202 */ /* 0x000fe20000000f00 */
[----:B------:R-:W-:Y:S01]  /*1550*/  DSETP.MAX.AND P0, P1, R4, UR4, PT ;  /* 0x0000000404007e2a */ /* 0x000fe2000b90f000 */
[----:B------:R-:W-:-:S05]  /*1560*/  UMOV UR6, UR5 ;  /* 0x0000000500067c82 */ /* 0x000fca0008000000 */
[----:B------:R-:W-:Y:S01]  /*1570*/  FSEL R7, R6, UR6, P0 ;  /* 0x0000000606077c08 */ /* 0x000fe20008000000 */
[----:B------:R-:W-:Y:S01]  /*1580*/  IMAD.U32 R6, RZ, RZ, UR6 ;  /* 0x00000006ff067e24 */ /* 0x000fe2000f8e00ff */
[----:B------:R-:W-:-:S06]  /*1590*/  SEL R4, R4, UR4, P0 ;  /* 0x0000000404047c07 */ /* 0x000fcc0008000000 */
[----:B------:R-:W-:-:S04]  /*15a0*/  @P1 LOP3.LUT R7, R6, 0x80000, RZ, 0xfc, !PT ;  /* 0x0008000006071812 */ /* 0x000fc800078efcff */
[----:B------:R-:W-:Y:S01]  /*15b0*/  MOV R5, R7 ;  /* 0x0000000700057202 */ /* 0x000fe20000000f00 */
[----:B------:R-:W-:Y:S06]  /*15c0*/  BRA `(.L_x_2516) ;  /* 0x0000000000487947 */ /* 0x000fec0003800000 */
.L_x_44370:
[----:B------:R-:W-:Y:S01]  /*15d0*/  ULDC.64 UR4, c[0x0][0x428] ;  /* 0x00010a0000047ab9 */ /* 0x000fe20000000a00 */
[----:B------:R-:W-:Y:S01]  /*15e0*/  MOV R6, R5 ;  /* 0x0000000500067202 */ /* 0x000fe20000000f00 */
[----:B------:R-:W-:Y:S01]  /*15f0*/  DSETP.MAX.AND P0, P1, R4, UR4, PT ;  /* 0x0000000404007e2a */ /* 0x000fe2000b90f000 */
[----:B------:R-:W-:-:S05]  /*1600*/  UMOV UR6, UR5 ;  /* 0x0000000500067c82 */ /* 0x000fca0008000000 */
[----:B------:R-:W-:Y:S02]  /*1610*/  FSEL R7, R6, UR6, P0 ;  /* 0x0000000606077c08 */ /* 0x000fe40008000000 */
[----:B------:R-:W-:Y:S02]  /*1620*/  MOV R6, UR6 ;  /* 0x0000000600067c02 */ /* 0x000fe40008000f00 */
[----:B------:R-:W-:Y:S01]  /*1630*/  SEL R4, R4, UR4, P0 ;  /* 0x0000000404047c07 */ /* 0x000fe20008000000 */
[----:B------:R-:W-:Y:S02]  /*1640*/  ULDC.64 UR4, c[0x0][0x430] ;  /* 0x00010c0000047ab9 */ /* 0x000fe40000000a00 */
[----:B------:R-:W-:Y:S01]  /*1650*/  UMOV UR6, UR5 ;  /* 0x0000000500067c82 */ /* 0x000fe20008000000 */
[----:B------:R-:W-:Y:S02]  /*1660*/  @P1 LOP3.LUT R7, R6, 0x80000, RZ, 0xfc, !PT ;  /* 0x0008000006071812 */ /* 0x000fe400078efcff */
[----:B------:R-:W-:-:S03]  /*1670*/  MOV R8, UR6 ;  /* 0x0000000600087c02 */ /* 0x000fc60008000f00 */
[----:B------:R-:W-:-:S05]  /*1680*/  IMAD.MOV.U32 R5, RZ, RZ, R7 ;  /* 0x000000ffff057224 */ /* 0x000fca00078e0007 */
[----:B------:R-:W-:Y:S01]  /*1690*/  MOV R6, R5 ;  /* 0x0000000500067202 */ /* 0x000fe20000000f00 */
[----:B------:R-:W-:-:S06]  /*16a0*/  DSETP.MIN.AND P0, P1, R4, UR4, PT ;  /* 0x0000000404007e2a */ /* 0x000fcc000b900000 */
[----:B------:R-:W-:Y:S02]  /*16b0*/  FSEL R7, R6, UR6, P0 ;  /* 0x0000000606077c08 */ /* 0x000fe40008000000 */
[----:B------:R-:W-:-:S06]  /*16c0*/  SEL R4, R4, UR4, P0 ;  /* 0x0000000404047c07 */ /* 0x000fcc0008000000 */
[----:B------:R-:W-:-:S04]  /*16d0*/  @P1 LOP3.LUT R7, R8, 0x80000, RZ, 0xfc, !PT ;  /* 0x0008000008071812 */ /* 0x000fc800078efcff */
[----:B------:R-:W-:-:S07]  /*16e0*/  MOV R5, R7 ;  /* 0x0000000700057202 */ /* 0x000fce0000000f00 */
.L_x_2516:
[----:B------:R-:W-:Y:S05]  /*16f0*/  BSYNC B1 ;  /* 0x0000000000017941 */ /* 0x000fea0003800000 */
.L_x_2515:
[----:B------:R0:W-:Y:S01]  /*1700*/  STG.E.64 desc[UR8][R2.64], R4 ;  /* 0x0000000402007986 */ /* 0x0001e2000c101b08 */
[----:B------:R-:W-:-:S07]  /*1710*/  VIADD R7, R0, 0x80 ;  /* 0x0000008000077836 */ /* 0x000fce0000000000 */
.L_x_2513:
[----:B------:R-:W-:Y:S05]  /*1720*/  BSYNC B0 ;  /* 0x0000000000007941 */ /* 0x000fea0003800000 */
.L_x_2512:
[----:B------:R-:W-:-:S13]  /*1730*/  ISETP.GE.AND P0, PT, R7, UR7, PT ;  /* 0x0000000707007c0c */ /* 0x000fda000bf06270 */
[----:B------:R-:W-:Y:S05]  /*1740*/  @P0 EXIT ;  /* 0x000000000000094d */ /* 0x000fea0003800000 */
[----:B------:R-:W1:Y:S01]  /*1750*/  LDC R8, c[0x0][0x218] ;  /* 0x00008600ff087b82 */ /* 0x000e620000000800 */
[----:B------:R-:W-:Y:S01]  /*1760*/  HFMA2.MMA R0, -RZ, RZ, 0, 0 ;  /* 0x00000000ff007435 */ /* 0x000fe200000001ff */
[----:B0-----:R-:W-:Y:S02]  /*1770*/  MOV R3, RZ ;  /* 0x000000ff00037202 */ /* 0x001fe40000000f00 */
[----:B-1----:R-:W-:-:S13]  /*1780*/  ISETP.NE.AND P0, PT, R8, RZ, PT ;  /* 0x000000ff0800720c */ /* 0x002fda0003f05270 */
[----:B------:R-:W-:Y:S05]  /*1790*/  @!P0 BRA `(.L_x_2517) ;  /* 0x0000001000a88947 */ /* 0x000fea0003800000 */
[----:B------:R-:W-:Y:S01]  /*17a0*/  MOV R2, RZ ;  /* 0x000000ff00027202 */ /* 0x000fe20000000f00 */
[----:B------:R-:W-:Y:S01]  /*17b0*/  IMAD.MOV.U32 R3, RZ, RZ, R7 ;  /* 0x000000ffff037224 */ /* 0x000fe200078e0007 */
        /* <DEDUP_REMOVED lines=296> */
.L_x_2517:
        /* <DEDUP_REMOVED lines=16> */
.L_x_44371:
[----:B------:R-:W-:Y:S02]  /*2b40*/  BRXU UR4 -0x2b50                                    (*"BRANCH_TARGETS .L_x_44372,.L_x_44373,.L_x_44374"*) ;  /* 0xffffffd4042c7958 */ /* 0x000fe4000b83ffff */
.L_x_44373:
        /* <DEDUP_REMOVED lines=10> */
.L_x_44372:
        /* <DEDUP_REMOVED lines=10> */
.L_x_44374:
        /* <DEDUP_REMOVED lines=18> */
.L_x_2519:
[----:B------:R-:W-:Y:S05]  /*2db0*/  BSYNC B0 ;  /* 0x0000000000007941 */ /* 0x000fea0003800000 */
.L_x_2518:
[----:B------:R-:W-:Y:S01]  /*2dc0*/  STG.E.64 desc[UR8][R2.64], R4 ;  /* 0x0000000402007986 */ /* 0x000fe2000c101b08 */
[----:B------:R-:W-:Y:S05]  /*2dd0*/  EXIT ;  /* 0x000000000000794d */ /* 0x000fea0003800000 */
.L_x_2520:
        /* <DEDUP_REMOVED lines=10> */
.L_x_44398:


//--------------------- .text._ZN2at6native27unrolled_elementwise_kernelIZZZNS0_49_GLOBAL__N__657f93f7_16_TensorCompare_cu_71e06f4e19launch_clamp_scalarERNS_18TensorIteratorBaseEN3c106ScalarES6_NS0_6detail11ClampLimitsEENKUlvE_clEvENKUlvE4_clEvEUldE_St5arrayIPcLm2EELi4E23TrivialOffsetCalculatorILi1EjESG_NS0_6memory15LoadWithoutCastENSH_16StoreWithoutCastEEEviT_T0_T2_T3_T4_T5_ --------------------------
	.section	.text._ZN2at6native27unrolled_elementwise_kernelIZZZNS0_49_GLOBAL__N__657f93f7_16_TensorCompare_cu_71e06f4e19launch_clamp_scalarERNS_18TensorIteratorBaseEN3c106ScalarES6_NS0_6detail11ClampLimitsEENKUlvE_clEvENKUlvE4_clEvEUldE_St5arrayIPcLm2EELi4E23TrivialOffsetCalculatorILi1EjESG_NS0_6memory15LoadWithoutCastENSH_16StoreWithoutCastEEEviT_T0_T2_T3_T4_T5_,"ax",@progbits
	.align	128
        .global         _ZN2at6native27unrolled_elementwise_kernelIZZZNS0_49_GLOBAL__N__657f93f7_16_TensorCompare_cu_71e06f4e19launch_clamp_scalarERNS_18TensorIteratorBaseEN3c106ScalarES6_NS0_6detail11ClampLimitsEENKUlvE_clEvENKUlvE4_clEvEUldE_St5arrayIPcLm2EELi4E23TrivialOffsetCalculatorILi1EjESG_NS0_6memory15LoadWithoutCastENSH_16StoreWithoutCastEEEviT_T0_T2_T3_T4_T5_
        .type           _ZN2at6native27unrolled_elementwise_kernelIZZZNS0_49_GLOBAL__N__657f93f7_16_TensorCompare_cu_71e06f4e19launch_clamp_scalarERNS_18TensorIteratorBaseEN3c106ScalarES6_NS0_6detail11ClampLimitsEENKUlvE_clEvENKUlvE4_clEvEUldE_St5arrayIPcLm2EELi4E23TrivialOffsetCalculatorILi1EjESG_NS0_6memory15LoadWithoutCastENSH_16StoreWithoutCastEEEviT_T0_T2_T3_T4_T5_,@function
        .size           _ZN2at6native27unrolled_elementwise_kernelIZZZNS0_49_GLOBAL__N__657f93f7_16_TensorCompare_cu_71e06f4e19launch_clamp_scalarERNS_18TensorIteratorBaseEN3c106ScalarES6_NS0_6detail11ClampLimitsEENKUlvE_clEvENKUlvE4_clEvEUldE_St5arrayIPcLm2EELi4E23TrivialOffsetCalculatorILi1EjESG_NS0_6memory15LoadWithoutCastENSH_16StoreWithoutCastEEEviT_T0_T2_T3_T4_T5_,(.L_x_44399 - _ZN2at6native27unrolled_elementwise_kernelIZZZNS0_49_GLOBAL__N__657f93f7_16_TensorCompare_cu_71e06f4e19launch_clamp_scalarERNS_18TensorIteratorBaseEN3c106ScalarES6_NS0_6detail11ClampLimitsEENKUlvE_clEvENKUlvE4_clEvEUldE_St5arrayIPcLm2EELi4E23TrivialOffsetCalculatorILi1EjESG_NS0_6memory15LoadWithoutCastENSH_16StoreWithoutCastEEEviT_T0_T2_T3_T4_T5_)
        .other          _ZN2at6native27unrolled_elementwise_kernelIZZZNS0_49_GLOBAL__N__657f93f7_16_TensorCompare_cu_71e06f4e19launch_clamp_scalarERNS_18TensorIteratorBaseEN3c106ScalarES6_NS0_6detail11ClampLimitsEENKUlvE_clEvENKUlvE4_clEvEUldE_St5arrayIPcLm2EELi4E23TrivialOffsetCalculatorILi1EjESG_NS0_6memory15LoadWithoutCastENSH_16StoreWithoutCastEEEviT_T0_T2_T3_T4_T5_,@"STO_CUDA_ENTRY STV_DEFAULT"
_ZN2at6native27unrolled_elementwise_kernelIZZZNS0_49_GLOBAL__N__657f93f7_16_TensorCompare_cu_71e06f4e19launch_clamp_scalarERNS_18TensorIteratorBaseEN3c106ScalarES6_NS0_6detail11ClampLimitsEENKUlvE_clEvENKUlvE4_clEvEUldE_St5arrayIPcLm2EELi4E23TrivialOffsetCalculatorILi1EjESG_NS0_6memory15LoadWithoutCastENSH_16StoreWithoutCastEEEviT_T0_T2_T3_T4_T5_:
.text._ZN2at6native27unrolled_elementwise_kernelIZZZNS0_49_GLOBAL__N__657f93f7_16_TensorCompare_cu_71e06f4e19launch_clamp_scalarERNS_18TensorIteratorBaseEN3c106ScalarES6_NS0_6detail11ClampLimitsEENKUlvE_clEvENKUlvE4_clEvEUldE_St5arrayIPcLm2EELi4E23TrivialOffsetCalculatorILi1EjESG_NS0_6memory15LoadWithoutCastENSH_16StoreWithoutCastEEEviT_T0_T2_T3_T4_T5_:
[----:B------:R-:W-:Y:S01]  /*0000*/  LDC R1, c[0x0][0x28] ;  /* 0x00000a00ff017b82 */ /* 0x000fe20000000800 */
[----:B------:R-:W0:Y:S07]  /*0010*/  S2R R0, SR_CTAID.X ;  /* 0x0000000000007919 */ /* 0x000e2e0000002500 */
[----:B------:R-:W0:Y:S01]  /*0020*/  LDC R3, c[0x0][0x210] ;  /* 0x00008400ff037b82 */ /* 0x000e220000000800 */
[----:B------:R-:W-:Y:S01]  /*0030*/  ULDC.64 UR8, c[0x0][0x208] ;  /* 0x0000820000087ab9 */ /* 0x000fe20000000a00 */
[----:B------:R-:W1:Y:S06]  /*0040*/  S2R R11, SR_TID.X ;  /* 0x00000000000b7919 */ /* 0x000e6c0000002100 */
        /* <DEDUP_REMOVED lines=13> */
[----:B------:R-:W-:-:S11]  /*0120*/  CS2R R8, SRZ ;  /* 0x0000000000087805 */ /* 0x000fd6000001ff00 */
[----:B------:R-:W-:Y:S01]  /*0130*/  @!P3 IMAD R19, R0, 0x200, R7 ;  /* 0x000002000013b824 */ /* 0x000fe200078e0207 */
[----:B------:R-:W0:Y:S01]  /*0140*/  @!P3 LDC.64 R4, c[0x0][0x240] ;  /* 0x00009000ff04bb82 */ /* 0x000e220000000a00 */
[----:B------:R-:W-:Y:S02]  /*0150*/  @!P3 VIADD R7, R7, 0x80 ;  /* 0x000000800707b836 */ /* 0x000fe40000000000 */
[----:B-1----:R-:W-:-:S03]  /*0160*/  @!P0 IMAD.WIDE.U32 R12, R17, 0x8, R12 ;  /* 0x00000008110c8825 */ /* 0x002fc600078e000c */
[----:B------:R-:W-:-:S13]  /*0170*/  ISETP.GE.AND P1, PT, R7, R10, PT ;  /* 0x0000000a0700720c */ /* 0x000fda0003f26270 */
[----:B------:R-:W1:Y:S01]  /*0180*/  @!P1 LDC.64 R2, c[0x0][0x240] ;  /* 0x00009000ff029b82 */ /* 0x000e620000000a00 */
[----:B------:R-:W-:Y:S02]  /*0190*/  @!P1 IMAD R7, R0, 0x200, R7 ;  /* 0x0000020000079824 */ /* 0x000fe400078e0207 */
[----:B0-----:R-:W-:Y:S01]  /*01a0*/  @!P3 IMAD.WIDE.U32 R18, R19, 0x8, R4 ;  /* 0x000000081312b825 */ /* 0x001fe200078e0004 */
[----:B------:R-:W-:-:S06]  /*01b0*/  CS2R R4, SRZ ;  /* 0x0000000000047805 */ /* 0x000fcc000001ff00 */
[----:B------:R0:W5:Y:S01]  /*01c0*/  @!P0 LDG.E.64 R4, desc[UR8][R12.64] ;  /* 0x000000080c048981 */ /* 0x000162000c1e1b00 */
[----:B-1----:R-:W-:Y:S01]  /*01d0*/  @!P1 IMAD.WIDE.U32 R16, R7, 0x8, R2 ;  /* 0x0000000807109825 */ /* 0x002fe200078e0002 */
[----:B------:R-:W-:Y:S02]  /*01e0*/  CS2R R6, SRZ ;  /* 0x0000000000067805 */ /* 0x000fe4000001ff00 */
[----:B------:R-:W-:Y:S02]  /*01f0*/  CS2R R2, SRZ ;  /* 0x0000000000027805 */ /* 0x000fe4000001ff00 */
[----:B------:R0:W5:Y:S04]  /*0200*/  @!P1 LDG.E.64 R8, desc[UR8][R16.64] ;  /* 0x0000000810089981 */ /* 0x000168000c1e1b00 */
[----:B------:R0:W5:Y:S04]  /*0210*/  @!P2 LDG.E.64 R6, desc[UR8][R14.64] ;  /* 0x000000080e06a981 */ /* 0x000168000c1e1b00 */
[----:B------:R0:W5:Y:S01]  /*0220*/  @!P3 LDG.E.64 R2, desc[UR8][R18.64] ;  /* 0x000000081202b981 */ /* 0x000162000c1e1b00 */
[----:B--2---:R-:W-:Y:S01]  /*0230*/  ISETP.NE.AND P0, PT, R20, RZ, PT ;  /* 0x000000ff1400720c */ /* 0x004fe20003f05270 */
[----:B------:R-:W-:-:S12]  /*0240*/  BSSY B0, `(.L_x_2521) ;  /* 0x00000bc000007945 */ /* 0x000fd80003800000 */
[----:B0-----:R-:W-:Y:S05]  /*0250*/  @!P0 BRA `(.L_x_2522) ;  /* 0x0000000800188947 */ /* 0x001fea0003800000 */
[----:B------:R-:W-:-:S13]  /*0260*/  ISETP.NE.AND P0, PT, R20, 0x1, PT ;  /* 0x000000011400780c */ /* 0x000fda0003f05270 */
[----:B------:R-:W-:Y:S05]  /*0270*/  @P0 BRA `(.L_x_2523) ;  /* 0x0000000000c80947 */ /* 0x000fea0003800000 */
[----:B-----5:R-:W-:Y:S01]  /*0280*/  DSETP.GTU.AND P1, PT, |R2|, +INF , PT ;  /* 0x7ff000000200742a */ /* 0x020fe20003f2c200 */
[----:B------:R-:W-:Y:S01]  /*0290*/  VIADD R13, R11, 0x100 ;  /* 0x000001000b0d7836 */ /* 0x000fe20000000000 */
[----:B------:R-:W-:-:S04]  /*02a0*/  DSETP.GTU.OR P3, PT, |R6|, +INF , P2 ;  /* 0x7ff000000600742a */ /* 0x000fc8000176c600 */
[----:B------:R-:W-:Y:S01]  /*02b0*/  ISETP.GE.OR P1, PT, R13, R10, P1 ;  /* 0x0000000a0d00720c */ /* 0x000fe20000f26670 */
[----:B------:R-:W-:-:S05]  /*02c0*/  VIADD R13, R11, 0x80 ;  /* 0x000000800b0d7836 */ /* 0x000fca0000000000 */
[----:B------:R-:W-:-:S04]  /*02d0*/  ISETP.GE.AND P0, PT, R13, R10, PT ;  /* 0x0000000a0d00720c */ /* 0x000fc80003f06270 */
[----:B------:R-:W0:Y:S03]  /*02e0*/  @!P3 LDC.64 R16, c[0x0][0x220] ;  /* 0x00008800ff10bb82 */ /* 0x000e260000000a00 */
[----:B------:R-:W-:-:S05]  /*02f0*/  @!P1 IMAD.MOV.U32 R12, RZ, RZ, R2 ;  /* 0x000000ffff0c9224 */ /* 0x000fca00078e0002 */
[----:B------:R-:W1:Y:S01]  /*0300*/  @!P1 LDC.64 R18, c[0x0][0x220] ;  /* 0x00008800ff129b82 */ /* 0x000e620000000a00 */
[----:B------:R-:W-:-:S14]  /*0310*/  DSETP.GTU.OR P0, PT, |R4|, +INF , P0 ;  /* 0x7ff000000400742a */ /* 0x000fdc000070c600 */
[----:B------:R-:W2:Y:S01]  /*0320*/  @!P0 LDC.64 R14, c[0x0][0x220] ;  /* 0x00008800ff0e8b82 */ /* 0x000ea20000000a00 */
[----:B-1----:R-:W-:Y:S01]  /*0330*/  @!P1 DSETP.MIN.AND P4, P5, R2, R18, PT ;  /* 0x000000120200922a */ /* 0x002fe20003d80000 */
[----:B------:R-:W-:Y:S02]  /*0340*/  @!P1 IMAD.MOV.U32 R21, RZ, RZ, R18 ;  /* 0x000000ffff159224 */ /* 0x000fe400078e0012 */
[----:B------:R-:W-:-:S03]  /*0350*/  @!P1 IMAD.MOV.U32 R18, RZ, RZ, R3 ;  /* 0x000000ffff129224 */ /* 0x000fc600078e0003 */
[----:B------:R-:W-:Y:S01]  /*0360*/  @!P1 SEL R2, R12, R21, P4 ;  /* 0x000000150c029207 */ /* 0x000fe20002000000 */
[----:B------:R-:W-:Y:S01]  /*0370*/  @!P3 IMAD.MOV.U32 R12, RZ, RZ, R7 ;  /* 0x000000ffff0cb224 */ /* 0x000fe200078e0007 */
[----:B------:R-:W-:Y:S01]  /*0380*/  @!P1 FSEL R18, R18, R19, P4 ;  /* 0x0000001312129208 */ /* 0x000fe20002000000 */
[----:B0-----:R-:W-:Y:S01]  /*0390*/  @!P3 DSETP.MIN.AND P6, P4, R6, R16, PT ;  /* 0x000000100600b22a */ /* 0x001fe20003cc0000 */
[----:B------:R-:W-:-:S04]  /*03a0*/  @!P1 LOP3.LUT R19, R19, 0x80000, RZ, 0xfc, !PT ;  /* 0x0008000013139812 */ /* 0x000fc800078efcff */
[----:B------:R-:W-:Y:S01]  /*03b0*/  @!P1 SEL R3, R19, R18, P5 ;  /* 0x0000001213039207 */ /* 0x000fe20002800000 */
[----:B------:R-:W-:Y:S01]  /*03c0*/  @!P3 IMAD.MOV.U32 R19, RZ, RZ, R16 ;  /* 0x000000ffff13b224 */ /* 0x000fe200078e0010 */
[----:B------:R-:W-:Y:S01]  /*03d0*/  @!P3 FSEL R16, R12, R17, P6 ;  /* 0x000000110c10b208 */ /* 0x000fe20003000000 */
[----:B------:R-:W-:Y:S01]  /*03e0*/  @!P3 IMAD.MOV.U32 R12, RZ, RZ, R6 ;  /* 0x000000ffff0cb224 */ /* 0x000fe200078e0006 */
[----:B------:R-:W-:Y:S01]  /*03f0*/  @!P3 LOP3.LUT R17, R17, 0x80000, RZ, 0xfc, !PT ;  /* 0x000800001111b812 */ /* 0x000fe200078efcff */
[----:B------:R-:W-:-:S03]  /*0400*/  DSETP.GTU.AND P1, PT, |R8|, +INF , PT ;  /* 0x7ff000000800742a */ /* 0x000fc60003f2c200 */
[----:B------:R-:W-:Y:S01]  /*0410*/  @!P3 SEL R6, R12, R19, P6 ;  /* 0x000000130c06b207 */ /* 0x000fe20003000000 */
[----:B--2---:R-:W-:Y:S01]  /*0420*/  @!P0 DSETP.MIN.AND P6, P5, R4, R14, PT ;  /* 0x0000000e0400822a */ /* 0x004fe20003dc0000 */
[----:B------:R-:W-:Y:S01]  /*0430*/  @!P0 IMAD.MOV.U32 R19, RZ, RZ, R15 ;  /* 0x000000ffff138224 */ /* 0x000fe200078e000f */
[----:B------:R-:W-:Y:S01]  /*0440*/  IADD3 R15, R11, 0x180, RZ ;  /* 0x000001800b0f7810 */ /* 0x000fe20007ffe0ff */
[----:B------:R-:W-:Y:S01]  /*0450*/  @!P0 IMAD.MOV.U32 R12, RZ, RZ, R4 ;  /* 0x000000ffff0c8224 */ /* 0x000fe200078e0004 */
[----:B------:R-:W-:Y:S01]  /*0460*/  @!P3 SEL R7, R17, R16, P4 ;  /* 0x000000101107b207 */ /* 0x000fe20002000000 */
[----:B------:R-:W-:Y:S01]  /*0470*/  @!P0 IMAD.MOV.U32 R17, RZ, RZ, R14 ;  /* 0x000000ffff118224 */ /* 0x000fe200078e000e */
[----:B------:R-:W-:-:S04]  /*0480*/  ISETP.GE.OR P1, PT, R15, R10, P1 ;  /* 0x0000000a0f00720c */ /* 0x000fc80000f26670 */
[----:B------:R-:W-:Y:S01]  /*0490*/  @!P0 SEL R17, R12, R17, P6 ;  /* 0x000000110c118207 */ /* 0x000fe20003000000 */
[----:B------:R-:W-:-:S04]  /*04a0*/  @!P0 IMAD.MOV.U32 R12, RZ, RZ, R5 ;  /* 0x000000ffff0c8224 */ /* 0x000fc800078e0005 */
[----:B------:R-:W-:Y:S01]  /*04b0*/  @!P0 IMAD.MOV.U32 R4, RZ, RZ, R17 ;  /* 0x000000ffff048224 */ /* 0x000fe200078e0011 */
[----:B------:R-:W-:Y:S02]  /*04c0*/  @!P0 FSEL R12, R12, R19, P6 ;  /* 0x000000130c0c8208 */ /* 0x000fe40003000000 */
[----:B------:R-:W-:-:S04]  /*04d0*/  @!P0 LOP3.LUT R19, R19, 0x80000, RZ, 0xfc, !PT ;  /* 0x0008000013138812 */ /* 0x000fc800078efcff */
[----:B------:R-:W-:Y:S01]  /*04e0*/  @!P0 SEL R5, R19, R12, P5 ;  /* 0x0000000c13058207 */ /* 0x000fe20002800000 */
[----:B------:R-:W-:Y:S06]  /*04f0*/  @P1 BRA `(.L_x_2524) ;  /* 0x0000000800401947 */ /* 0x000fec0003800000 */
        /* <DEDUP_REMOVED lines=10> */
.L_x_2523:
        /* <DEDUP_REMOVED lines=9> */
[----:B------:R-:W-:-:S07]  /*0630*/  DSETP.GTU.OR P0, PT, |R4|, +INF , P0 ;  /* 0x7ff000000400742a */ /* 0x000fce000070c600 */
[----:B------:R-:W2:Y:S01]  /*0640*/  @!P1 LDC.64 R20, c[0x0][0x228] ;  /* 0x00008a00ff149b82 */ /* 0x000ea20000000a00 */
[----:B-1----:R-:W-:Y:S01]  /*0650*/  @!P1 DSETP.MAX.AND P4, P5, R2, R14, PT ;  /* 0x0000000e0200922a */ /* 0x002fe20003d8f000 */
[----:B------:R-:W-:-:S05]  /*0660*/  @!P1 IMAD.MOV.U32 R17, RZ, RZ, R15 ;  /* 0x000000ffff119224 */ /* 0x000fca00078e000f */
[----:B------:R-:W-:Y:S01]  /*0670*/  @!P1 FSEL R16, R12, R17, P4 ;  /* 0x000000110c109208 */ /* 0x000fe20002000000 */
[----:B------:R-:W-:Y:S01]  /*0680*/  @!P1 IMAD.MOV.U32 R12, RZ, RZ, R2 ;  /* 0x000000ffff0c9224 */ /* 0x000fe200078e0002 */
[----:B------:R-:W-:Y:S01]  /*0690*/  @!P1 LOP3.LUT R17, R17, 0x80000, RZ, 0xfc, !PT ;  /* 0x0008000011119812 */ /* 0x000fe200078efcff */
[----:B--2---:R-:W-:-:S03]  /*06a0*/  @!P1 IMAD.MOV.U32 R23, RZ, RZ, R21 ;  /* 0x000000ffff179224 */ /* 0x004fc600078e0015 */
[----:B------:R-:W-:Y:S02]  /*06b0*/  @!P1 SEL R15, R17, R16, P5 ;  /* 0x00000010110f9207 */ /* 0x000fe40002800000 */
[----:B------:R-:W1:Y:S01]  /*06c0*/  @!P0 LDC.64 R16, c[0x0][0x220] ;  /* 0x00008800ff108b82 */ /* 0x000e620000000a00 */
[----:B------:R-:W-:Y:S02]  /*06d0*/  @!P1 SEL R14, R12, R14, P4 ;  /* 0x0000000e0c0e9207 */ /* 0x000fe40002000000 */
[----:B------:R-:W-:-:S03]  /*06e0*/  @!P1 IMAD.MOV.U32 R22, RZ, RZ, R15 ;  /* 0x000000ffff169224 */ /* 0x000fc600078e000f */
[----:B------:R-:W-:Y:S01]  /*06f0*/  @!P1 IMAD.MOV.U32 R12, RZ, RZ, R14 ;  /* 0x000000ffff0c9224 */ /* 0x000fe200078e000e */
[----:B------:R-:W-:Y:S01]  /*0700*/  @!P1 DSETP.MIN.AND P4, P5, R14, R20, PT ;  /* 0x000000140e00922a */ /* 0x000fe20003d80000 */
[----:B------:R-:W2:Y:S01]  /*0710*/  @!P3 LDC.64 R14, c[0x0][0x228] ;  /* 0x00008a00ff0ebb82 */ /* 0x000ea20000000a00 */
[----:B0-----:R-:W-:-:S04]  /*0720*/  @!P3 IMAD.MOV.U32 R21, RZ, RZ, R18 ;  /* 0x000000ffff15b224 */ /* 0x001fc800078e0012 */
[----:B------:R-:W-:Y:S02]  /*0730*/  @!P1 FSEL R22, R22, R23, P4 ;  /* 0x0000001716169208 */ /* 0x000fe40002000000 */
[----:B------:R-:W-:Y:S01]  /*0740*/  @!P1 SEL R2, R12, R20, P4 ;  /* 0x000000140c029207 */ /* 0x000fe20002000000 */
[----:B------:R-:W-:Y:S01]  /*0750*/  @!P3 DSETP.MAX.AND P6, P4, R6, R18, PT ;  /* 0x000000120600b22a */ /* 0x000fe20003ccf000 */
[----:B------:R-:W-:Y:S01]  /*0760*/  @!P1 LOP3.LUT R23, R23, 0x80000, RZ, 0xfc, !PT ;  /* 0x0008000017179812 */ /* 0x000fe200078efcff */
[----:B------:R-:W-:Y:S01]  /*0770*/  @!P3 IMAD.MOV.U32 R12, RZ, RZ, R6 ;  /* 0x000000ffff0cb224 */ /* 0x000fe200078e0006 */
[----:B------:R-:W-:Y:S02]  /*0780*/  @!P3 MOV R18, R7 ;  /* 0x000000070012b202 */ /* 0x000fe40000000f00 */
[----:B------:R-:W-:Y:S02]  /*0790*/  @!P1 SEL R3, R23, R22, P5 ;  /* 0x0000001617039207 */ /* 0x000fe40002800000 */
[----:B------:R-:W-:Y:S01]  /*07a0*/  @!P3 FSEL R22, R18, R19, P6 ;  /* 0x000000131216b208 */ /* 0x000fe20003000000 */
[----:B-1----:R-:W-:Y:S01]  /*07b0*/  @!P0 DSETP.MAX.AND P5, P1, R4, R16, PT ;  /* 0x000000100400822a */ /* 0x002fe200039af000 */
[----:B------:R-:W-:Y:S01]  /*07c0*/  @!P3 SEL R18, R12, R21, P6 ;  /* 0x000000150c12b207 */ /* 0x000fe20003000000 */
[----:B------:R-:W-:Y:S01]  /*07d0*/  @!P0 IMAD.MOV.U32 R23, RZ, RZ, R16 ;  /* 0x000000ffff178224 */ /* 0x000fe200078e0010 */
[----:B------:R-:W0:Y:S01]  /*07e0*/  @!P0 LDC.64 R20, c[0x0][0x228] ;  /* 0x00008a00ff148b82 */ /* 0x000e220000000a00 */
[----:B------:R-:W-:Y:S01]  /*07f0*/  @!P0 IMAD.MOV.U32 R12, RZ, RZ, R4 ;  /* 0x000000ffff0c8224 */ /* 0x000fe200078e0004 */
[----:B------:R-:W-:-:S04]  /*0800*/  @!P3 LOP3.LUT R19, R19, 0x80000, RZ, 0xfc, !PT ;  /* 0x000800001313b812 */ /* 0x000fc800078efcff */
[----:B------:R-:W-:Y:S01]  /*0810*/  @!P0 SEL R16, R12, R23, P5 ;  /* 0x000000170c108207 */ /* 0x000fe20002800000 */
[----:B------:R-:W-:Y:S01]  /*0820*/  @!P0 IMAD.MOV.U32 R12, RZ, RZ, R5 ;  /* 0x000000ffff0c8224 */ /* 0x000fe200078e0005 */
[----:B------:R-:W-:Y:S01]  /*0830*/  @!P3 SEL R19, R19, R22, P4 ;  /* 0x000000161313b207 */ /* 0x000fe20002000000 */
[----:B--2---:R-:W-:-:S03]  /*0840*/  @!P3 IMAD.MOV.U32 R23, RZ, RZ, R15 ;  /* 0x000000ffff17b224 */ /* 0x004fc600078e000f */
[----:B------:R-:W-:Y:S02]  /*0850*/  @!P0 FSEL R12, R12, R17, P5 ;  /* 0x000000110c0c8208 */ /* 0x000fe40002800000 */
[----:B------:R-:W-:Y:S01]  /*0860*/  @!P0 LOP3.LUT R17, R17, 0x80000, RZ, 0xfc, !PT ;  /* 0x0008000011118812 */ /* 0x000fe200078efcff */
[----:B------:R-:W-:Y:S01]  /*0870*/  @!P3 DSETP.MIN.AND P4, P5, R18, R14, PT ;  /* 0x0000000e1200b22a */ /* 0x000fe20003d80000 */
[----:B------:R-:W-:Y:S02]  /*0880*/  VIADD R15, R11, 0x180 ;  /* 0x000001800b0f7836 */ /* 0x000fe40000000000 */
[----:B------:R-:W-:Y:S01]  /*0890*/  @!P0 SEL R17, R17, R12, P1 ;  /* 0x0000000c11118207 */ /* 0x000fe20000800000 */
[----:B------:R-:W-:Y:S01]  /*08a0*/  @!P3 IMAD.MOV.U32 R12, RZ, RZ, R19 ;  /* 0x000000ffff0cb224 */ /* 0x000fe200078e0013 */
[----:B------:R-:W-:Y:S01]  /*08b0*/  DSETP.GTU.AND P1, PT, |R8|, +INF , PT ;  /* 0x7ff000000800742a */ /* 0x000fe20003f2c200 */
[----:B------:R-:W-:-:S03]  /*08c0*/  @!P3 SEL R6, R18, R14, P4 ;  /* 0x0000000e1206b207 */ /* 0x000fc60002000000 */
[----:B------:R-:W-:Y:S01]  /*08d0*/  @!P3 FSEL R12, R12, R23, P4 ;  /* 0x000000170c0cb208 */ /* 0x000fe20002000000 */
[----:B0-----:R-:W-:Y:S01]  /*08e0*/  @!P0 IMAD.MOV.U32 R19, RZ, RZ, R20 ;  /* 0x000000ffff138224 */ /* 0x001fe200078e0014 */
[----:B------:R-:W-:Y:S02]  /*08f0*/  @!P3 LOP3.LUT R23, R23, 0x80000, RZ, 0xfc, !PT ;  /* 0x000800001717b812 */ /* 0x000fe400078efcff */
[----:B------:R-:W-:Y:S02]  /*0900*/  ISETP.GE.OR P1, PT, R15, R10, P1 ;  /* 0x0000000a0f00720c */ /* 0x000fe40000f26670 */
[----:B------:R-:W-:Y:S01]  /*0910*/  @!P3 SEL R7, R23, R12, P5 ;  /* 0x0000000c1707b207 */ /* 0x000fe20002800000 */
[----:B------:R-:W-:Y:S01]  /*0920*/  @!P0 DSETP.MIN.AND P3, P4, R16, R20, PT ;  /* 0x000000141000822a */ /* 0x000fe20003c60000 */
[----:B------:R-:W-:-:S05]  /*0930*/  @!P0 IMAD.MOV.U32 R12, RZ, RZ, R16 ;  /* 0x000000ffff0c8224 */ /* 0x000fca00078e0010 */
[----:B------:R-:W-:Y:S02]  /*0940*/  @!P0 SEL R4, R12, R19, P3 ;  /* 0x000000130c048207 */ /* 0x000fe40001800000 */
[----:B------:R-:W-:Y:S02]  /*0950*/  @!P0 FSEL R17, R17, R21, P3 ;  /* 0x0000001511118208 */ /* 0x000fe40001800000 */
[----:B------:R-:W-:-:S04]  /*0960*/  @!P0 LOP3.LUT R12, R21, 0x80000, RZ, 0xfc, !PT ;  /* 0x00080000150c8812 */ /* 0x000fc800078efcff */
[----:B------:R-:W-:Y:S01]  /*0970*/  @!P0 SEL R5, R12, R17, P4 ;  /* 0x000000110c058207 */ /* 0x000fe20002000000 */
[----:B------:R-:W-:Y:S06]  /*0980*/  @P1 BRA `(.L_x_2524) ;  /* 0x00000004001c1947 */ /* 0x000fec0003800000 */
        /* <DEDUP_REMOVED lines=11> */
[----:B------:R-:W-:-:S04]  /*0a40*/  IMAD.MOV.U32 R9, RZ, RZ, R15 ;  /* 0x000000ffff097224 */ /* 0x000fc800078e000f */
[----:B------:R-:W-:Y:S02]  /*0a50*/  IMAD.MOV.U32 R12, RZ, RZ, R9 ;  /* 0x000000ffff0c7224 */ /* 0x000fe400078e0009 */
[----:B------:R-:W-:-:S06]  /*0a60*/  DSETP.MIN.AND P0, P1, R8, UR4, PT ;  /* 0x0000000408007e2a */ /* 0x000fcc000b900000 */
[----:B------:R-:W-:Y:S02]  /*0a70*/  FSEL R15, R12, UR6, P0 ;  /* 0x000000060c0f7c08 */ /* 0x000fe40008000000 */
[----:B------:R-:W-:-:S06]  /*0a80*/  SEL R8, R8, UR4, P0 ;  /* 0x0000000408087c07 */ /* 0x000fcc0008000000 */
[----:B------:R-:W-:-:S05]  /*0a90*/  @P1 LOP3.LUT R15, R14, 0x80000, RZ, 0xfc, !PT ;  /* 0x000800000e0f1812 */ /* 0x000fca00078efcff */
[----:B------:R-:W-:Y:S01]  /*0aa0*/  IMAD.MOV.U32 R9, RZ, RZ, R15 ;  /* 0x000000ffff097224 */ /* 0x000fe200078e000f */
[----:B------:R-:W-:Y:S06]  /*0ab0*/  BRA `(.L_x_2524) ;  /* 0x0000000000d07947 */ /* 0x000fec0003800000 */
.L_x_2522:
[----:B-----5:R-:W-:Y:S01]  /*0ac0*/  DSETP.GTU.AND P1, PT, |R2|, +INF , PT ;  /* 0x7ff000000200742a */ /* 0x020fe20003f2c200 */
[----:B------:R-:W-:Y:S01]  /*0ad0*/  IADD3 R13, R11, 0x100, RZ ;  /* 0x000001000b0d7810 */ /* 0x000fe20007ffe0ff */
[----:B------:R-:W-:Y:S02]  /*0ae0*/  DSETP.GTU.AND P0, PT, |R8|, +INF , PT ;  /* 0x7ff000000800742a */ /* 0x000fe40003f0c200 */
[----:B------:R-:W-:Y:S02]  /*0af0*/  DSETP.GTU.OR P4, PT, |R6|, +INF , P2 ;  /* 0x7ff000000600742a */ /* 0x000fe4000178c600 */
[----:B------:R-:W-:Y:S01]  /*0b00*/  ISETP.GE.OR P1, PT, R13, R10, P1 ;  /* 0x0000000a0d00720c */ /* 0x000fe20000f26670 */
[----:B------:R-:W-:-:S05]  /*0b10*/  VIADD R13, R11, 0x180 ;  /* 0x000001800b0d7836 */ /* 0x000fca0000000000 */
[----:B------:R-:W-:Y:S01]  /*0b20*/  ISETP.GE.OR P0, PT, R13, R10, P0 ;  /* 0x0000000a0d00720c */ /* 0x000fe20000706670 */
[----:B------:R-:W-:-:S05]  /*0b30*/  VIADD R13, R11, 0x80 ;  /* 0x000000800b0d7836 */ /* 0x000fca0000000000 */
[----:B------:R-:W-:Y:S01]  /*0b40*/  ISETP.GE.AND P3, PT, R13, R10, PT ;  /* 0x0000000a0d00720c */ /* 0x000fe20003f66270 */
[----:B------:R-:W0:Y:S01]  /*0b50*/  @!P1 LDC.64 R16, c[0x0][0x220] ;  /* 0x00008800ff109b82 */ /* 0x000e220000000a00 */
[----:B------:R-:W-:-:S07]  /*0b60*/  @!P1 IMAD.MOV.U32 R12, RZ, RZ, R2 ;  /* 0x000000ffff0c9224 */ /* 0x000fce00078e0002 */
[----:B------:R-:W1:Y:S04]  /*0b70*/  @!P0 LDC.64 R14, c[0x0][0x220] ;  /* 0x00008800ff0e8b82 */ /* 0x000e680000000a00 */
[----:B------:R-:W-:-:S04]  /*0b80*/  DSETP.GTU.OR P3, PT, |R4|, +INF , P3 ;  /* 0x7ff000000400742a */ /* 0x000fc80001f6c600 */
[----:B------:R-:W2:Y:S01]  /*0b90*/  @!P4 LDC.64 R20, c[0x0][0x220] ;  /* 0x00008800ff14cb82 */ /* 0x000ea20000000a00 */
[----:B0-----:R-:W-:Y:S01]  /*0ba0*/  @!P1 DSETP.MAX.AND P5, P6, R2, R16, PT ;  /* 0x000000100200922a */ /* 0x001fe20003eaf000 */
[----:B------:R-:W-:Y:S02]  /*0bb0*/  @!P1 IMAD.MOV.U32 R19, RZ, RZ, R16 ;  /* 0x000000ffff139224 */ /* 0x000fe400078e0010 */
[----:B------:R-:W-:-:S03]  /*0bc0*/  @!P1 IMAD.MOV.U32 R23, RZ, RZ, R17 ;  /* 0x000000ffff179224 */ /* 0x000fc600078e0011 */
[----:B------:R-:W-:Y:S01]  /*0bd0*/  @!P1 SEL R17, R12, R19, P5 ;  /* 0x000000130c119207 */ /* 0x000fe20002800000 */
[----:B------:R-:W-:Y:S02]  /*0be0*/  @!P1 IMAD.MOV.U32 R12, RZ, RZ, R3 ;  /* 0x000000ffff0c9224 */ /* 0x000fe400078e0003 */
[----:B-1----:R-:W-:Y:S02]  /*0bf0*/  @!P0 IMAD.MOV.U32 R19, RZ, RZ, R14 ;  /* 0x000000ffff138224 */ /* 0x002fe400078e000e */
[----:B------:R-:W-:Y:S01]  /*0c00*/  @!P1 IMAD.MOV.U32 R2, RZ, RZ, R17 ;  /* 0x000000ffff029224 */ /* 0x000fe200078e0011 */
[----:B------:R-:W-:Y:S02]  /*0c10*/  @!P1 FSEL R12, R12, R23, P5 ;  /* 0x000000170c0c9208 */ /* 0x000fe40002800000 */
[----:B------:R-:W-:-:S04]  /*0c20*/  @!P1 LOP3.LUT R23, R23, 0x80000, RZ, 0xfc, !PT ;  /* 0x0008000017179812 */ /* 0x000fc800078efcff */
[----:B------:R-:W-:Y:S01]  /*0c30*/  @!P1 SEL R3, R23, R12, P6 ;  /* 0x0000000c17039207 */ /* 0x000fe20003000000 */
[----:B------:R-:W-:Y:S01]  /*0c40*/  @!P0 DSETP.MAX.AND P5, P6, R8, R14, PT ;  /* 0x0000000e0800822a */ /* 0x000fe20003eaf000 */
[----:B------:R-:W-:Y:S02]  /*0c50*/  @!P0 IMAD.MOV.U32 R12, RZ, RZ, R8 ;  /* 0x000000ffff0c8224 */ /* 0x000fe400078e0008 */
[----:B------:R-:W-:Y:S02]  /*0c60*/  @!P0 IMAD.MOV.U32 R23, RZ, RZ, R15 ;  /* 0x000000ffff178224 */ /* 0x000fe400078e000f */
[----:B------:R-:W0:Y:S01]  /*0c70*/  @!P3 LDC.64 R14, c[0x0][0x220] ;  /* 0x00008800ff0ebb82 */ /* 0x000e220000000a00 */
[----:B------:R-:W-:Y:S01]  /*0c80*/  @!P0 SEL R19, R12, R19, P5 ;  /* 0x000000130c138207 */ /* 0x000fe20002800000 */
[----:B------:R-:W-:-:S04]  /*0c90*/  @!P0 IMAD.MOV.U32 R12, RZ, RZ, R9 ;  /* 0x000000ffff0c8224 */ /* 0x000fc800078e0009 */
[----:B------:R-:W-:Y:S01]  /*0ca0*/  @!P0 IMAD.MOV.U32 R8, RZ, RZ, R19 ;  /* 0x000000ffff088224 */ /* 0x000fe200078e0013 */
[----:B------:R-:W-:Y:S02]  /*0cb0*/  @!P0 FSEL R12, R12, R23, P5 ;  /* 0x000000170c0c8208 */ /* 0x000fe40002800000 */
[----:B------:R-:W-:-:S04]  /*0cc0*/  @!P0 LOP3.LUT R23, R23, 0x80000, RZ, 0xfc, !PT ;  /* 0x0008000017178812 */ /* 0x000fc800078efcff */
[----:B------:R-:W-:Y:S01]  /*0cd0*/  @!P0 SEL R9, R23, R12, P6 ;  /* 0x0000000c17098207 */ /* 0x000fe20003000000 */
[----:B--2---:R-:W-:Y:S01]  /*0ce0*/  @!P4 DSETP.MAX.AND P5, P6, R6, R20, PT ;  /* 0x000000140600c22a */ /* 0x004fe20003eaf000 */
[----:B------:R-:W-:Y:S02]  /*0cf0*/  @!P4 IMAD.MOV.U32 R23, RZ, RZ, R20 ;  /* 0x000000ffff17c224 */ /* 0x000fe400078e0014 */
[----:B------:R-:W-:-:S05]  /*0d00*/  @!P4 IMAD.MOV.U32 R12, RZ, RZ, R6 ;  /* 0x000000ffff0cc224 */ /* 0x000fca00078e0006 */
[----:B------:R-:W-:Y:S01]  /*0d10*/  @!P4 SEL R23, R12, R23, P5 ;  /* 0x000000170c17c207 */ /* 0x000fe20002800000 */
[----:B------:R-:W-:-:S04]  /*0d20*/  @!P4 IMAD.MOV.U32 R12, RZ, RZ, R7 ;  /* 0x000000ffff0cc224 */ /* 0x000fc800078e0007 */
[----:B------:R-:W-:Y:S01]  /*0d30*/  @!P4 IMAD.MOV.U32 R6, RZ, RZ, R23 ;  /* 0x000000ffff06c224 */ /* 0x000fe200078e0017 */
[----:B------:R-:W-:Y:S02]  /*0d40*/  @!P4 FSEL R12, R12, R21, P5 ;  /* 0x000000150c0cc208 */ /* 0x000fe40002800000 */
[----:B------:R-:W-:-:S04]  /*0d50*/  @!P4 LOP3.LUT R21, R21, 0x80000, RZ, 0xfc, !PT ;  /* 0x000800001515c812 */ /* 0x000fc800078efcff */
[----:B------:R-:W-:Y:S01]  /*0d60*/  @!P4 SEL R7, R21, R12, P6 ;  /* 0x0000000c1507c207 */ /* 0x000fe20003000000 */
[----:B0-----:R-:W-:Y:S01]  /*0d70*/  @!P3 DSETP.MAX.AND P5, P6, R4, R14, PT ;  /* 0x0000000e0400b22a */ /* 0x001fe20003eaf000 */
[----:B------:R-:W-:Y:S01]  /*0d80*/  @!P3 IMAD.MOV.U32 R21, RZ, RZ, R14 ;  /* 0x000000ffff15b224 */ /* 0x000fe200078e000e */
[----:B------:R-:W-:-:S04]  /*0d90*/  @!P3 MOV R12, R4 ;  /* 0x00000004000cb202 */ /* 0x000fc80000000f00 */
[----:B------:R-:W-:Y:S01]  /*0da0*/  @!P3 SEL R21, R12, R21, P5 ;  /* 0x000000150c15b207 */ /* 0x000fe20002800000 */
[----:B------:R-:W-:-:S04]  /*0db0*/  @!P3 IMAD.MOV.U32 R12, RZ, RZ, R5 ;  /* 0x000000ffff0cb224 */ /* 0x000fc800078e0005 */
[----:B------:R-:W-:Y:S01]  /*0dc0*/  @!P3 IMAD.MOV.U32 R4, RZ, RZ, R21 ;  /* 0x000000ffff04b224 */ /* 0x000fe200078e0015 */
[----:B------:R-:W-:Y:S02]  /*0dd0*/  @!P3 FSEL R12, R12, R15, P5 ;  /* 0x0000000f0c0cb208 */ /* 0x000fe40002800000 */
[----:B------:R-:W-:-:S04]  /*0de0*/  @!P3 LOP3.LUT R15, R15, 0x80000, RZ, 0xfc, !PT ;  /* 0x000800000f0fb812 */ /* 0x000fc800078efcff */
[----:B------:R-:W-:-:S07]  /*0df0*/  @!P3 SEL R5, R15, R12, P6 ;  /* 0x0000000c0f05b207 */ /* 0x000fce0003000000 */
.L_x_2524:
[----:B------:R-:W-:Y:S05]  /*0e00*/  BSYNC B0 ;  /* 0x0000000000007941 */ /* 0x000fea0003800000 */
.L_x_2521:
[----:B------:R-:W0:Y:S01]  /*0e10*/  @!P2 LDC.64 R14, c[0x0][0x238] ;  /* 0x00008e00ff0eab82 */ /* 0x000e220000000a00 */
[----:B------:R-:W-:Y:S01]  /*0e20*/  IMAD.MOV.U32 R17, RZ, RZ, R11 ;  /* 0x000000ffff117224 */ /* 0x000fe200078e000b */
[----:B------:R-:W-:Y:S01]  /*0e30*/  BSSY B0, `(.L_x_2525) ;  /* 0x0000011000007945 */ /* 0x000fe20003800000 */
[----:B------:R-:W-:Y:S02]  /*0e40*/  @!P2 IMAD.MOV.U32 R17, RZ, RZ, R13 ;  /* 0x000000ffff11a224 */ /* 0x000fe400078e000d */
[----:B------:R-:W-:-:S03]  /*0e50*/  @!P2 IMAD R13, R0, 0x200, R11 ;  /* 0x00000200000da824 */ /* 0x000fc600078e020b */
[----:B------:R-:W-:Y:S01]  /*0e60*/  ISETP.GE.AND P0, PT, R17, R10, PT ;  /* 0x0000000a1100720c */ /* 0x000fe20003f06270 */
[----:B0-----:R-:W-:-:S05]  /*0e70*/  @!P2 IMAD.WIDE.U32 R12, R13, 0x8, R14 ;  /* 0x000000080d0ca825 */ /* 0x001fca00078e000e */
[----:B------:R0:W-:Y:S07]  /*0e80*/  @!P2 STG.E.64 desc[UR8][R12.64], R6 ;  /* 0x000000060c00a986 */ /* 0x0001ee000c101b08 */
[----:B------:R-:W-:Y:S05]  /*0e90*/  @P0 BRA `(.L_x_2526) ;  /* 0x0000000000280947 */ /* 0x000fea0003800000 */
[----:B0-----:R-:W0:Y:S01]  /*0ea0*/  LDC.64 R12, c[0x0][0x238] ;  /* 0x00008e00ff0c7b82 */ /* 0x001e220000000a00 */
[----:B------:R-:W-:Y:S02]  /*0eb0*/  IMAD R7, R0, 0x200, R17 ;  /* 0x0000020000077824 */ /* 0x000fe400078e0211 */
[----:B------:R-:W-:-:S05]  /*0ec0*/  VIADD R17, R17, 0x80 ;  /* 0x0000008011117836 */ /* 0x000fca0000000000 */
[----:B------:R-:W-:-:S13]  /*0ed0*/  ISETP.GE.AND P0, PT, R17, R10, PT ;  /* 0x0000000a1100720c */ /* 0x000fda0003f06270 */
[----:B------:R-:W-:Y:S02]  /*0ee0*/  @!P0 IMAD R11, R0, 0x200, R17 ;  /* 0x00000200000b8824 */ /* 0x000fe400078e0211 */
[----:B------:R-:W-:Y:S02]  /*0ef0*/  @!P0 VIADD R17, R17, 0x80 ;  /* 0x0000008011118836 */ /* 0x000fe40000000000 */
[----:B0-----:R-:W-:-:S04]  /*0f00*/  IMAD.WIDE.U32 R6, R7, 0x8, R12 ;  /* 0x0000000807067825 */ /* 0x001fc800078e000c */
[----:B------:R-:W-:Y:S01]  /*0f10*/  @!P0 IMAD.WIDE.U32 R12, R11, 0x8, R12 ;  /* 0x000000080b0c8825 */ /* 0x000fe200078e000c */
[----:B------:R1:W-:Y:S04]  /*0f20*/  STG.E.64 desc[UR8][R6.64], R4 ;  /* 0x0000000406007986 */ /* 0x0003e8000c101b08 */
[----:B------:R1:W-:Y:S02]  /*0f30*/  @!P0 STG.E.64 desc[UR8][R12.64], R2 ;  /* 0x000000020c008986 */ /* 0x0003e4000c101b08 */
.L_x_2526:
[----:B------:R-:W-:Y:S05]  /*0f40*/  BSYNC B0 ;  /* 0x0000000000007941 */ /* 0x000fea0003800000 */
.L_x_2525:
[----:B------:R-:W-:-:S13]  /*0f50*/  ISETP.GE.AND P0, PT, R17, R10, PT ;  /* 0x0000000a1100720c */ /* 0x000fda0003f06270 */
[----:B------:R-:W-:Y:S05]  /*0f60*/  @P0 EXIT ;  /* 0x000000000000094d */ /* 0x000fea0003800000 */
[----:B-1----:R-:W1:Y:S01]  /*0f70*/  LDC.64 R2, c[0x0][0x238] ;  /* 0x00008e00ff027b82 */ /* 0x002e620000000a00 */
[----:B------:R-:W-:-:S04]  /*0f80*/  IMAD R17, R0, 0x200, R17 ;  /* 0x0000020000117824 */ /* 0x000fc800078e0211 */
[----:B-1----:R-:W-:-:S05]  /*0f90*/  IMAD.WIDE.U32 R2, R17, 0x8, R2 ;  /* 0x0000000811027825 */ /* 0x002fca00078e0002 */
[----:B------:R-:W-:Y:S01]  /*0fa0*/  STG.E.64 desc[UR8][R2.64], R8 ;  /* 0x0000000802007986 */ /* 0x000fe2000c101b08 */
[----:B------:R-:W-:Y:S05]  /*0fb0*/  EXIT ;  /* 0x000000000000794d */ /* 0x000fea0003800000 */
.L_x_2527:
        /* <DEDUP_REMOVED lines=12> */
.L_x_44399:


//--------------------- .text._ZN2at6native29vectorized_elementwise_kernelILi2EZZZNS0_49_GLOBAL__N__657f93f7_16_TensorCompare_cu_71e06f4e19launch_clamp_scalarERNS_18TensorIteratorBaseEN3c106ScalarES6_NS0_6detail11ClampLimitsEENKUlvE_clEvENKUlvE4_clEvEUldE_St5arrayIPcLm2EEEEviT0_T1_ --------------------------
	.section	.text._ZN2at6native29vectorized_elementwise_kernelILi2EZZZNS0_49_GLOBAL__N__657f93f7_16_TensorCompare_cu_71e06f4e19launch_clamp_scalarERNS_18TensorIteratorBaseEN3c106ScalarES6_NS0_6detail11ClampLimitsEENKUlvE_clEvENKUlvE4_clEvEUldE_St5arrayIPcLm2EEEEviT0_T1_,"ax",@progbits
	.align	128
        .global         _ZN2at6native29vectorized_elementwise_kernelILi2EZZZNS0_49_GLOBAL__N__657f93f7_16_TensorCompare_cu_71e06f4e19launch_clamp_scalarERNS_18TensorIteratorBaseEN3c106ScalarES6_NS0_6detail11ClampLimitsEENKUlvE_clEvENKUlvE4_clEvEUldE_St5arrayIPcLm2EEEEviT0_T1_
        .type           _ZN2at6native29vectorized_elementwise_kernelILi2EZZZNS0_49_GLOBAL__N__657f93f7_16_TensorCompare_cu_71e06f4e19launch_clamp_scalarERNS_18TensorIteratorBaseEN3c106ScalarES6_NS0_6detail11ClampLimitsEENKUlvE_clEvENKUlvE4_clEvEUldE_St5arrayIPcLm2EEEEviT0_T1_,@function
        .size           _ZN2at6native29vectorized_elementwise_kernelILi2EZZZNS0_49_GLOBAL__N__657f93f7_16_TensorCompare_cu_71e06f4e19launch_clamp_scalarERNS_18TensorIteratorBaseEN3c106ScalarES6_NS0_6detail11ClampLimitsEENKUlvE_clEvENKUlvE4_clEvEUldE_St5arrayIPcLm2EEEEviT0_T1_,(.L_x_44400 - _ZN2at6native29vectorized_elementwise_kernelILi2EZZZNS0_49_GLOBAL__N__657f93f7_16_TensorCompare_cu_71e06f4e19launch_clamp_scalarERNS_18TensorIteratorBaseEN3c106ScalarES6_NS0_6detail11ClampLimitsEENKUlvE_clEvENKUlvE4_clEvEUldE_St5arrayIPcLm2EEEEviT0_T1_)
        .other          _ZN2at6native29vectorized_elementwise_kernelILi2EZZZNS0_49_GLOBAL__N__657f93f7_16_TensorCompare_cu_71e06f4e19launch_clamp_scalarERNS_18TensorIteratorBaseEN3c106ScalarES6_NS0_6detail11ClampLimitsEENKUlvE_clEvENKUlvE4_clEvEUldE_St5arrayIPcLm2EEEEviT0_T1_,@"STO_CUDA_ENTRY STV_DEFAULT"
_ZN2at6native29vectorized_elementwise_kernelILi2EZZZNS0_49_GLOBAL__N__657f93f7_16_TensorCompare_cu_71e06f4e19launch_clamp_scalarERNS_18TensorIteratorBaseEN3c106ScalarES6_NS0_6detail11ClampLimitsEENKUlvE_clEvENKUlvE4_clEvEUldE_St5arrayIPcLm2EEEEviT0_T1_:
.text._ZN2at6native29vectorized_elementwise_kernelILi2EZZZNS0_49_GLOBAL__N__657f93f7_16_TensorCompare_cu_71e06f4e19launch_clamp_scalarERNS_18TensorIteratorBaseEN3c106ScalarES6_NS0_6detail11ClampLimitsEENKUlvE_clEvENKUlvE4_clEvEUldE_St5arrayIPcLm2EEEEviT0_T1_:
[----:B------:R-:W-:Y:S01]  /*0000*/  LDC R1, c[0x0][0x28] ;  /* 0x00000a00ff017b82 */ /* 0x000fe20000000800 */
[----:B------:R-:W0:Y:S01]  /*0010*/  S2R R0, SR_CTAID.X ;  /* 0x0000000000007919 */ /* 0x000e220000002500 */
[----:B------:R-:W-:Y:S01]  /*0020*/  ULDC UR4, c[0x0][0x210] ;  /* 0x0000840000047ab9 */ /* 0x000fe20000000800 */
[----:B------:R-:W-:Y:S01]  /*0030*/  ULDC.64 UR8, c[0x0][0x208] ;  /* 0x0000820000087ab9 */ /* 0x000fe20000000a00 */
[----:B0-----:R-:W-:-:S05]  /*0040*/  IMAD.SHL.U32 R0, R0, 0x400, RZ ;  /* 0x0000040000007824 */ /* 0x001fca00078e00ff */
[----:B------:R-:W-:-:S04]  /*0050*/  IADD3 R18, -R0, UR4, RZ ;  /* 0x0000000400127c10 */ /* 0x000fc8000fffe1ff */
        /* <DEDUP_REMOVED lines=8> */
[----:B------:R0:W5:Y:S04]  /*00e0*/  LDG.E.128 R8, desc[UR8][R20.64+0x800] ;  /* 0x0008000814087981 */ /* 0x000168000c1e1d00 */
[----:B------:R0:W5:Y:S04]  /*00f0*/  LDG.E.128 R12, desc[UR8][R20.64+0x1000] ;  /* 0x00100008140c7981 */ /* 0x000168000c1e1d00 */
[----:B------:R0:W5:Y:S01]  /*0100*/  LDG.E.128 R16, desc[UR8][R20.64+0x1800] ;  /* 0x0018000814107981 */ /* 0x000162000c1e1d00 */
[----:B--2---:R-:W-:Y:S01]  /*0110*/  ISETP.NE.AND P0, PT, R3, RZ, PT ;  /* 0x000000ff0300720c */ /* 0x004fe20003f05270 */
[----:B------:R-:W-:-:S12]  /*0120*/  BSSY B0, `(.L_x_2529) ;  /* 0x0000171000007945 */ /* 0x000fd80003800000 */
[----:B0-----:R-:W-:Y:S05]  /*0130*/  @!P0 BRA `(.L_x_2530) ;  /* 0x0000001000348947 */ /* 0x001fea0003800000 */
[----:B------:R-:W-:-:S13]  /*0140*/  ISETP.NE.AND P0, PT, R3, 0x1, PT ;  /* 0x000000010300780c */ /* 0x000fda0003f05270 */
[----:B------:R-:W-:Y:S05]  /*0150*/  @P0 BRA `(.L_x_2531) ;  /* 0x0000000400880947 */ /* 0x000fea0003800000 */
[----:B-----5:R-:W-:Y:S02]  /*0160*/  DSETP.GTU.AND P3, PT, |R4|, +INF , PT ;  /* 0x7ff000000400742a */ /* 0x020fe40003f6c200 */
[----:B------:R-:W-:Y:S02]  /*0170*/  DSETP.GTU.AND P0, PT, |R6|, +INF , PT ;  /* 0x7ff000000600742a */ /* 0x000fe40003f0c200 */
[----:B------:R-:W-:Y:S02]  /*0180*/  DSETP.GTU.AND P1, PT, |R8|, +INF , PT ;  /* 0x7ff000000800742a */ /* 0x000fe40003f2c200 */
[----:B------:R-:W-:-:S08]  /*0190*/  DSETP.GTU.AND P2, PT, |R10|, +INF , PT ;  /* 0x7ff000000a00742a */ /* 0x000fd00003f4c200 */
[----:B------:R-:W0:Y:S01]  /*01a0*/  @!P3 LDC.64 R20, c[0x0][0x220] ;  /* 0x00008800ff14bb82 */ /* 0x000e220000000a00 */
[----:B------:R-:W-:-:S07]  /*01b0*/  @!P3 IMAD.MOV.U32 R3, RZ, RZ, R5 ;  /* 0x000000ffff03b224 */ /* 0x000fce00078e0005 */
[----:B------:R-:W1:Y:S01]  /*01c0*/  @!P0 LDC.64 R22, c[0x0][0x220] ;  /* 0x00008800ff168b82 */ /* 0x000e620000000a00 */
[----:B0-----:R-:W-:Y:S01]  /*01d0*/  @!P3 DSETP.MIN.AND P4, P5, R4, R20, PT ;  /* 0x000000140400b22a */ /* 0x001fe20003d80000 */
[----:B------:R-:W-:-:S05]  /*01e0*/  @!P3 IMAD.MOV.U32 R24, RZ, RZ, R21 ;  /* 0x000000ffff18b224 */ /* 0x000fca00078e0015 */
[----:B------:R-:W-:Y:S02]  /*01f0*/  @!P3 FSEL R3, R3, R24, P4 ;  /* 0x000000180303b208 */ /* 0x000fe40002000000 */
[----:B------:R-:W-:Y:S01]  /*0200*/  @!P3 LOP3.LUT R24, R24, 0x80000, RZ, 0xfc, !PT ;  /* 0x000800001818b812 */ /* 0x000fe200078efcff */
[----:B-1----:R-:W-:-:S03]  /*0210*/  @!P0 IMAD.MOV.U32 R26, RZ, RZ, R23 ;  /* 0x000000ffff1a8224 */ /* 0x002fc600078e0017 */
[----:B------:R-:W-:Y:S01]  /*0220*/  @!P3 SEL R21, R24, R3, P5 ;  /* 0x000000031815b207 */ /* 0x000fe20002800000 */
[----:B------:R-:W-:Y:S01]  /*0230*/  @!P3 IMAD.MOV.U32 R3, RZ, RZ, R4 ;  /* 0x000000ffff03b224 */ /* 0x000fe200078e0004 */
[----:B------:R-:W0:Y:S03]  /*0240*/  @!P1 LDC.64 R24, c[0x0][0x220] ;  /* 0x00008800ff189b82 */ /* 0x000e260000000a00 */
[----:B------:R-:W-:Y:S01]  /*0250*/  @!P3 IMAD.MOV.U32 R5, RZ, RZ, R21 ;  /* 0x000000ffff05b224 */ /* 0x000fe200078e0015 */
[----:B------:R-:W-:Y:S01]  /*0260*/  @!P3 SEL R20, R3, R20, P4 ;  /* 0x000000140314b207 */ /* 0x000fe20002000000 */
[----:B------:R-:W-:-:S04]  /*0270*/  @!P0 IMAD.MOV.U32 R3, RZ, RZ, R7 ;  /* 0x000000ffff038224 */ /* 0x000fc800078e0007 */
[----:B------:R-:W-:Y:S01]  /*0280*/  @!P3 IMAD.MOV.U32 R4, RZ, RZ, R20 ;  /* 0x000000ffff04b224 */ /* 0x000fe200078e0014 */
[----:B------:R-:W-:Y:S01]  /*0290*/  @!P0 DSETP.MIN.AND P3, P4, R6, R22, PT ;  /* 0x000000160600822a */ /* 0x000fe20003c60000 */
[----:B------:R-:W1:Y:S05]  /*02a0*/  @!P2 LDC.64 R20, c[0x0][0x220] ;  /* 0x00008800ff14ab82 */ /* 0x000e6a0000000a00 */
[----:B------:R-:W-:Y:S02]  /*02b0*/  @!P0 FSEL R3, R3, R26, P3 ;  /* 0x0000001a03038208 */ /* 0x000fe40001800000 */
[----:B------:R-:W-:-:S04]  /*02c0*/  @!P0 LOP3.LUT R26, R26, 0x80000, RZ, 0xfc, !PT ;  /* 0x000800001a1a8812 */ /* 0x000fc800078efcff */
[----:B------:R-:W-:Y:S01]  /*02d0*/  @!P0 SEL R23, R26, R3, P4 ;  /* 0x000000031a178207 */ /* 0x000fe20002000000 */
[----:B------:R-:W-:Y:S01]  /*02e0*/  @!P0 IMAD.MOV.U32 R3, RZ, RZ, R6 ;  /* 0x000000ffff038224 */ /* 0x000fe200078e0006 */
[----:B0-----:R-:W-:-:S03]  /*02f0*/  @!P1 DSETP.MIN.AND P4, P6, R8, R24, PT ;  /* 0x000000180800922a */ /* 0x001fc60003e80000 */
[----:B------:R-:W-:Y:S01]  /*0300*/  @!P0 IMAD.MOV.U32 R7, RZ, RZ, R23 ;  /* 0x000000ffff078224 */ /* 0x000fe200078e0017 */
[----:B------:R-:W-:Y:S01]  /*0310*/  @!P0 SEL R22, R3, R22, P3 ;  /* 0x0000001603168207 */ /* 0x000fe20001800000 */
[----:B------:R-:W-:-:S04]  /*0320*/  @!P1 IMAD.MOV.U32 R3, RZ, RZ, R9 ;  /* 0x000000ffff039224 */ /* 0x000fc800078e0009 */
[----:B------:R-:W-:Y:S01]  /*0330*/  @!P0 IMAD.MOV.U32 R6, RZ, RZ, R22 ;  /* 0x000000ffff068224 */ /* 0x000fe200078e0016 */
[----:B------:R-:W-:Y:S01]  /*0340*/  DSETP.GTU.AND P0, PT, |R12|, +INF , PT ;  /* 0x7ff000000c00742a */ /* 0x000fe20003f0c200 */
[----:B------:R-:W-:Y:S01]  /*0350*/  @!P1 IMAD.MOV.U32 R22, RZ, RZ, R25 ;  /* 0x000000ffff169224 */ /* 0x000fe200078e0019 */
[----:B-1----:R-:W-:Y:S01]  /*0360*/  @!P2 DSETP.MIN.AND P3, P5, R10, R20, PT ;  /* 0x000000140a00a22a */ /* 0x002fe20003d60000 */
[----:B------:R-:W-:Y:S02]  /*0370*/  @!P2 IMAD.MOV.U32 R23, RZ, RZ, R21 ;  /* 0x000000ffff17a224 */ /* 0x000fe400078e0015 */
[----:B------:R-:W-:Y:S01]  /*0380*/  @!P2 IMAD.MOV.U32 R27, RZ, RZ, R20 ;  /* 0x000000ffff1ba224 */ /* 0x000fe200078e0014 */
[----:B------:R-:W-:Y:S02]  /*0390*/  @!P1 FSEL R3, R3, R22, P4 ;  /* 0x0000001603039208 */ /* 0x000fe40002000000 */
[----:B------:R-:W-:-:S04]  /*03a0*/  @!P1 LOP3.LUT R22, R22, 0x80000, RZ, 0xfc, !PT ;  /* 0x0008000016169812 */ /* 0x000fc800078efcff */
[----:B------:R-:W-:Y:S01]  /*03b0*/  @!P1 SEL R3, R22, R3, P6 ;  /* 0x0000000316039207 */ /* 0x000fe20003000000 */
[----:B------:R-:W-:Y:S01]  /*03c0*/  @!P2 IMAD.MOV.U32 R22, RZ, RZ, R11 ;  /* 0x000000ffff16a224 */ /* 0x000fe200078e000b */
[----:B------:R-:W-:Y:S01]  /*03d0*/  DSETP.GTU.AND P6, PT, |R14|, +INF , PT ;  /* 0x7ff000000e00742a */ /* 0x000fe20003fcc200 */
[----:B------:R-:W0:Y:S02]  /*03e0*/  @!P0 LDC.64 R20, c[0x0][0x220] ;  /* 0x00008800ff148b82 */ /* 0x000e240000000a00 */
[----:B------:R-:W-:Y:S01]  /*03f0*/  @!P1 IMAD.MOV.U32 R9, RZ, RZ, R3 ;  /* 0x000000ffff099224 */ /* 0x000fe200078e0003 */
[----:B------:R-:W-:Y:S02]  /*0400*/  @!P2 FSEL R25, R22, R23, P3 ;  /* 0x000000171619a208 */ /* 0x000fe40001800000 */
[----:B------:R-:W-:Y:S01]  /*0410*/  @!P2 LOP3.LUT R22, R23, 0x80000, RZ, 0xfc, !PT ;  /* 0x000800001716a812 */ /* 0x000fe200078efcff */
[----:B------:R-:W-:-:S03]  /*0420*/  @!P1 IMAD.MOV.U32 R23, RZ, RZ, R8 ;  /* 0x000000ffff179224 */ /* 0x000fc600078e0008 */
[----:B------:R-:W-:Y:S01]  /*0430*/  @!P2 SEL R25, R22, R25, P5 ;  /* 0x000000191619a207 */ /* 0x000fe20002800000 */
[----:B------:R-:W-:Y:S01]  /*0440*/  @!P2 IMAD.MOV.U32 R22, RZ, RZ, R10 ;  /* 0x000000ffff16a224 */ /* 0x000fe200078e000a */
[----:B------:R-:W-:-:S03]  /*0450*/  @!P1 SEL R24, R23, R24, P4 ;  /* 0x0000001817189207 */ /* 0x000fc60002000000 */
[----:B------:R-:W-:Y:S01]  /*0460*/  @!P2 IMAD.MOV.U32 R11, RZ, RZ, R25 ;  /* 0x000000ffff0ba224 */ /* 0x000fe200078e0019 */
[----:B------:R-:W-:Y:S01]  /*0470*/  @!P2 SEL R26, R22, R27, P3 ;  /* 0x0000001b161aa207 */ /* 0x000fe20001800000 */
[----:B------:R-:W-:Y:S01]  /*0480*/  DSETP.GTU.AND P3, PT, |R16|, +INF , PT ;  /* 0x7ff000001000742a */ /* 0x000fe20003f6c200 */
[----:B------:R-:W1:Y:S01]  /*0490*/  @!P6 LDC.64 R22, c[0x0][0x220] ;  /* 0x00008800ff16eb82 */ /* 0x000e620000000a00 */
[----:B------:R-:W-:Y:S02]  /*04a0*/  @!P1 IMAD.MOV.U32 R8, RZ, RZ, R24 ;  /* 0x000000ffff089224 */ /* 0x000fe400078e0018 */
[----:B------:R-:W-:Y:S01]  /*04b0*/  @!P2 IMAD.MOV.U32 R10, RZ, RZ, R26 ;  /* 0x000000ffff0aa224 */ /* 0x000fe200078e001a */
[----:B0-----:R-:W-:Y:S01]  /*04c0*/  @!P0 DSETP.MIN.AND P2, P4, R12, R20, PT ;  /* 0x000000140c00822a */ /* 0x001fe20003c40000 */
[----:B------:R-:W-:Y:S02]  /*04d0*/  @!P0 IMAD.MOV.U32 R3, RZ, RZ, R20 ;  /* 0x000000ffff038224 */ /* 0x000fe400078e0014 */
[----:B------:R-:W-:-:S06]  /*04e0*/  @!P0 IMAD.MOV.U32 R20, RZ, RZ, R13 ;  /* 0x000000ffff148224 */ /* 0x000fcc00078e000d */
[----:B------:R-:W0:Y:S01]  /*04f0*/  @!P3 LDC.64 R24, c[0x0][0x220] ;  /* 0x00008800ff18bb82 */ /* 0x000e220000000a00 */
[----:B------:R-:W-:Y:S02]  /*0500*/  @!P0 FSEL R20, R20, R21, P2 ;  /* 0x0000001514148208 */ /* 0x000fe40001000000 */
[----:B------:R-:W-:-:S04]  /*0510*/  @!P0 LOP3.LUT R21, R21, 0x80000, RZ, 0xfc, !PT ;  /* 0x0008000015158812 */ /* 0x000fc800078efcff */
[----:B------:R-:W-:Y:S01]  /*0520*/  @!P0 SEL R20, R21, R20, P4 ;  /* 0x0000001415148207 */ /* 0x000fe20002000000 */
[----:B------:R-:W-:Y:S01]  /*0530*/  @!P6 IMAD.MOV.U32 R21, RZ, RZ, R15 ;  /* 0x000000ffff15e224 */ /* 0x000fe200078e000f */
[----:B-1----:R-:W-:Y:S01]  /*0540*/  @!P6 DSETP.MIN.AND P1, P5, R14, R22, PT ;  /* 0x000000160e00e22a */ /* 0x002fe20003d20000 */
[----:B------:R-:W-:Y:S01]  /*0550*/  @!P6 IMAD.MOV.U32 R27, RZ, RZ, R22 ;  /* 0x000000ffff1be224 */ /* 0x000fe200078e0016 */
[----:B------:R-:W-:Y:S01]  /*0560*/  @!P0 MOV R22, R12 ;  /* 0x0000000c00168202 */ /* 0x000fe20000000f00 */
[----:B------:R-:W-:Y:S02]  /*0570*/  @!P6 IMAD.MOV.U32 R26, RZ, RZ, R23 ;  /* 0x000000ffff1ae224 */ /* 0x000fe400078e0017 */
[----:B------:R-:W-:Y:S01]  /*0580*/  @!P0 IMAD.MOV.U32 R13, RZ, RZ, R20 ;  /* 0x000000ffff0d8224 */ /* 0x000fe200078e0014 */
[----:B------:R-:W-:Y:S01]  /*0590*/  @!P0 SEL R3, R22, R3, P2 ;  /* 0x0000000316038207 */ /* 0x000fe20001000000 */
[----:B------:R-:W-:Y:S01]  /*05a0*/  @!P6 IMAD.MOV.U32 R22, RZ, RZ, R14 ;  /* 0x000000ffff16e224 */ /* 0x000fe200078e000e */
[----:B------:R-:W-:-:S02]  /*05b0*/  @!P6 FSEL R21, R21, R26, P1 ;  /* 0x0000001a1515e208 */ /* 0x000fc40000800000 */
[----:B------:R-:W-:Y:S01]  /*05c0*/  @!P6 LOP3.LUT R26, R26, 0x80000, RZ, 0xfc, !PT ;  /* 0x000800001a1ae812 */ /* 0x000fe200078efcff */
[----:B------:R-:W-:Y:S01]  /*05d0*/  @!P0 IMAD.MOV.U32 R12, RZ, RZ, R3 ;  /* 0x000000ffff0c8224 */ /* 0x000fe200078e0003 */
[----:B------:R-:W-:Y:S01]  /*05e0*/  @!P6 SEL R22, R22, R27, P1 ;  /* 0x0000001b1616e207 */ /* 0x000fe20000800000 */
[----:B0-----:R-:W-:Y:S01]  /*05f0*/  @!P3 DSETP.MIN.AND P2, P4, R16, R24, PT ;  /* 0x000000181000b22a */ /* 0x001fe20003c40000 */
[----:B------:R-:W-:Y:S01]  /*0600*/  @!P3 IMAD.MOV.U32 R23, RZ, RZ, R24 ;  /* 0x000000ffff17b224 */ /* 0x000fe200078e0018 */
[----:B------:R-:W-:Y:S01]  /*0610*/  DSETP.GTU.AND P1, PT, |R18|, +INF , PT ;  /* 0x7ff000001200742a */ /* 0x000fe20003f2c200 */
[----:B------:R-:W-:Y:S01]  /*0620*/  @!P3 IMAD.MOV.U32 R24, RZ, RZ, R17 ;  /* 0x000000ffff18b224 */ /* 0x000fe200078e0011 */
[----:B------:R-:W-:Y:S01]  /*0630*/  @!P6 SEL R21, R26, R21, P5 ;  /* 0x000000151a15e207 */ /* 0x000fe20002800000 */
[----:B------:R-:W-:-:S03]  /*0640*/  @!P6 IMAD.MOV.U32 R14, RZ, RZ, R22 ;  /* 0x000000ffff0ee224 */ /* 0x000fc600078e0016 */
[----:B------:R-:W-:Y:S01]  /*0650*/  @!P3 FSEL R24, R24, R25, P2 ;  /* 0x000000191818b208 */ /* 0x000fe20001000000 */
[----:B------:R-:W-:Y:S01]  /*0660*/  @!P6 IMAD.MOV.U32 R15, RZ, RZ, R21 ;  /* 0x000000ffff0fe224 */ /* 0x000fe200078e0015 */
[----:B------:R-:W-:-:S04]  /*0670*/  @!P3 LOP3.LUT R25, R25, 0x80000, RZ, 0xfc, !PT ;  /* 0x000800001919b812 */ /* 0x000fc800078efcff */
[----:B------:R-:W-:Y:S01]  /*0680*/  @!P3 SEL R26, R25, R24, P4 ;  /* 0x00000018191ab207 */ /* 0x000fe20002000000 */
[----:B------:R-:W-:-:S04]  /*0690*/  @!P3 IMAD.MOV.U32 R24, RZ, RZ, R16 ;  /* 0x000000ffff18b224 */ /* 0x000fc800078e0010 */
[----:B------:R-:W-:Y:S01]  /*06a0*/  @!P3 IMAD.MOV.U32 R17, RZ, RZ, R26 ;  /* 0x000000ffff11b224 */ /* 0x000fe200078e001a */
[----:B------:R-:W-:-:S05]  /*06b0*/  @!P3 SEL R23, R24, R23, P2 ;  /* 0x000000171817b207 */ /* 0x000fca0001000000 */
[----:B------:R-:W-:Y:S01]  /*06c0*/  @!P3 IMAD.MOV.U32 R16, RZ, RZ, R23 ;  /* 0x000000ffff10b224 */ /* 0x000fe200078e0017 */
[----:B------:R-:W-:Y:S06]  /*06d0*/  @P1 BRA `(.L_x_2532) ;  /* 0x0000001000541947 */ /* 0x000fec0003800000 */
[----:B------:R-:W-:Y:S01]  /*06e0*/  ULDC.64 UR4, c[0x0][0x220] ;  /* 0x0000880000047ab9 */ /* 0x000fe20000000a00 */
[----:B------:R-:W-:Y:S01]  /*06f0*/  IMAD.MOV.U32 R3, RZ, RZ, R19 ;  /* 0x000000ffff037224 */ /* 0x000fe200078e0013 */
[----:B------:R-:W-:Y:S01]  /*0700*/  DSETP.MIN.AND P0, P1, R18, UR4, PT ;  /* 0x0000000412007e2a */ /* 0x000fe2000b900000 */
[----:B------:R-:W-:Y:S02]  /*0710*/  UMOV UR6, UR5 ;  /* 0x0000000500067c82 */ /* 0x000fe40008000000 */
[----:B------:R-:W-:-:S03]  /*0720*/  IMAD.U32 R20, RZ, RZ, UR6 ;  /* 0x00000006ff147e24 */ /* 0x000fc6000f8e00ff */
[----:B------:R-:W-:Y:S02]  /*0730*/  FSEL R3, R3, UR6, P0 ;  /* 0x0000000603037c08 */ /* 0x000fe40008000000 */
[----:B------:R-:W-:-:S06]  /*0740*/  SEL R18, R18, UR4, P0 ;  /* 0x0000000412127c07 */ /* 0x000fcc0008000000 */
[----:B------:R-:W-:-:S05]  /*0750*/  @P1 LOP3.LUT R3, R20, 0x80000, RZ, 0xfc, !PT ;  /* 0x0008000014031812 */ /* 0x000fca00078efcff */
[----:B------:R-:W-:Y:S01]  /*0760*/  IMAD.MOV.U32 R19, RZ, RZ, R3 ;  /* 0x000000ffff137224 */ /* 0x000fe200078e0003 */
[----:B------:R-:W-:Y:S06]  /*0770*/  BRA `(.L_x_2532) ;  /* 0x00000010002c7947 */ /* 0x000fec0003800000 */
.L_x_2531:
[----:B-----5:R-:W-:Y:S02]  /*0780*/  DSETP.GTU.AND P1, PT, |R4|, +INF , PT ;  /* 0x7ff000000400742a */ /* 0x020fe40003f2c200 */
[----:B------:R-:W-:-:S12]  /*0790*/  DSETP.GTU.AND P0, PT, |R6|, +INF , PT ;  /* 0x7ff000000600742a */ /* 0x000fd80003f0c200 */
[----:B------:R-:W0:Y:S01]  /*07a0*/  @!P1 LDC.64 R24, c[0x0][0x220] ;  /* 0x00008800ff189b82 */ /* 0x000e220000000a00 */
[----:B------:R-:W-:-:S07]  /*07b0*/  @!P1 IMAD.MOV.U32 R3, RZ, RZ, R5 ;  /* 0x000000ffff039224 */ /* 0x000fce00078e0005 */
[----:B------:R-:W1:Y:S08]  /*07c0*/  @!P1 LDC.64 R22, c[0x0][0x228] ;  /* 0x00008a00ff169b82 */ /* 0x000e700000000a00 */
[----:B------:R-:W2:Y:S01]  /*07d0*/  @!P0 LDC.64 R20, c[0x0][0x220] ;  /* 0x00008800ff148b82 */ /* 0x000ea20000000a00 */
[----:B0-----:R-:W-:Y:S01]  /*07e0*/  @!P1 DSETP.MAX.AND P2, P3, R4, R24, PT ;  /* 0x000000180400922a */ /* 0x001fe20003b4f000 */
[----:B------:R-:W-:-:S05]  /*07f0*/  @!P1 IMAD.MOV.U32 R26, RZ, RZ, R25 ;  /* 0x000000ffff1a9224 */ /* 0x000fca00078e0019 */
[----:B------:R-:W-:Y:S02]  /*0800*/  @!P1 FSEL R3, R3, R26, P2 ;  /* 0x0000001a03039208 */ /* 0x000fe40001000000 */
[----:B------:R-:W-:-:S04]  /*0810*/  @!P1 LOP3.LUT R26, R26, 0x80000, RZ, 0xfc, !PT ;  /* 0x000800001a1a9812 */ /* 0x000fc800078efcff */
[----:B------:R-:W-:Y:S01]  /*0820*/  @!P1 SEL R25, R26, R3, P3 ;  /* 0x000000031a199207 */ /* 0x000fe20001800000 */
[----:B------:R-:W-:Y:S01]  /*0830*/  @!P1 IMAD.MOV.U32 R3, RZ, RZ, R4 ;  /* 0x000000ffff039224 */ /* 0x000fe200078e0004 */
[----:B--2---:R-:W-:-:S04]  /*0840*/  @!P0 DSETP.MAX.AND P5, P6, R6, R20, PT ;  /* 0x000000140600822a */ /* 0x004fc80003eaf000 */
[----:B------:R-:W-:Y:S01]  /*0850*/  @!P1 SEL R24, R3, R24, P2 ;  /* 0x0000001803189207 */ /* 0x000fe20001000000 */
[----:B------:R-:W-:-:S04]  /*0860*/  DSETP.GTU.AND P2, PT, |R8|, +INF , PT ;  /* 0x7ff000000800742a */ /* 0x000fc80003f4c200 */
[----:B------:R-:W-:Y:S01]  /*0870*/  @!P1 IMAD.MOV.U32 R3, RZ, RZ, R24 ;  /* 0x000000ffff039224 */ /* 0x000fe200078e0018 */
[----:B-1----:R-:W-:Y:S01]  /*0880*/  @!P1 DSETP.MIN.AND P3, P4, R24, R22, PT ;  /* 0x000000161800922a */ /* 0x002fe20003c60000 */
[----:B------:R-:W-:-:S05]  /*0890*/  @!P1 IMAD.MOV.U32 R24, RZ, RZ, R22 ;  /* 0x000000ffff189224 */ /* 0x000fca00078e0016 */
[----:B------:R-:W-:Y:S01]  /*08a0*/  @!P1 FSEL R22, R25, R23, P3 ;  /* 0x0000001719169208 */ /* 0x000fe20001800000 */
[----:B------:R-:W-:Y:S01]  /*08b0*/  @!P0 IMAD.MOV.U32 R25, RZ, RZ, R21 ;  /* 0x000000ffff198224 */ /* 0x000fe200078e0015 */
[----:B------:R-:W-:Y:S01]  /*08c0*/  @!P1 SEL R3, R3, R24, P3 ;  /* 0x0000001803039207 */ /* 0x000fe20001800000 */
[----:B------:R-:W-:Y:S01]  /*08d0*/  @!P0 IMAD.MOV.U32 R24, RZ, RZ, R7 ;  /* 0x000000ffff188224 */ /* 0x000fe200078e0007 */
[----:B------:R-:W-:Y:S02]  /*08e0*/  @!P1 LOP3.LUT R23, R23, 0x80000, RZ, 0xfc, !PT ;  /* 0x0008000017179812 */ /* 0x000fe400078efcff */
[----:B------:R-:W-:Y:S01]  /*08f0*/  @!P0 LOP3.LUT R27, R25, 0x80000, RZ, 0xfc, !PT ;  /* 0x00080000191b8812 */ /* 0x000fe200078efcff */
[----:B------:R-:W-:Y:S01]  /*0900*/  @!P1 IMAD.MOV.U32 R4, RZ, RZ, R3 ;  /* 0x000000ffff049224 */ /* 0x000fe200078e0003 */
[----:B------:R-:W-:Y:S01]  /*0910*/  @!P1 SEL R22, R23, R22, P4 ;  /* 0x0000001617169207 */ /* 0x000fe20002000000 */
[----:B------:R-:W-:Y:S01]  /*0920*/  @!P0 IMAD.MOV.U32 R23, RZ, RZ, R20 ;  /* 0x000000ffff178224 */ /* 0x000fe200078e0014 */
[----:B------:R-:W-:Y:S01]  /*0930*/  @!P0 FSEL R26, R24, R25, P5 ;  /* 0x00000019181a8208 */ /* 0x000fe20002800000 */
[----:B------:R-:W-:Y:S01]  /*0940*/  @!P0 IMAD.MOV.U32 R20, RZ, RZ, R6 ;  /* 0x000000ffff148224 */ /* 0x000fe200078e0006 */
[----:B------:R-:W0:Y:S01]  /*0950*/  @!P0 LDC.64 R24, c[0x0][0x228] ;  /* 0x00008a00ff188b82 */ /* 0x000e220000000a00 */
[----:B------:R-:W-:Y:S01]  /*0960*/  @!P1 IMAD.MOV.U32 R5, RZ, RZ, R22 ;  /* 0x000000ffff059224 */ /* 0x000fe200078e0016 */
[----:B------:R-:W-:-:S02]  /*0970*/  @!P0 SEL R27, R27, R26, P6 ;  /* 0x0000001a1b1b8207 */ /* 0x000fc40003000000 */
[----:B------:R-:W-:Y:S01]  /*0980*/  @!P0 SEL R26, R20, R23, P5 ;  /* 0x00000017141a8207 */ /* 0x000fe20002800000 */
[----:B------:R-:W-:-:S03]  /*0990*/  @!P2 IMAD.MOV.U32 R23, RZ, RZ, R9 ;  /* 0x000000ffff17a224 */ /* 0x000fc600078e0009 */
[----:B------:R-:W1:Y:S01]  /*09a0*/  @!P2 LDC.64 R20, c[0x0][0x220] ;  /* 0x00008800ff14ab82 */ /* 0x000e620000000a00 */
[----:B------:R-:W-:Y:S01]  /*09b0*/  @!P0 MOV R22, R26 ;  /* 0x0000001a00168202 */ /* 0x000fe20000000f00 */
[----:B0-----:R-:W-:Y:S01]  /*09c0*/  @!P0 DSETP.MIN.AND P3, P4, R26, R24, PT ;  /* 0x000000181a00822a */ /* 0x001fe20003c60000 */
[----:B------:R-:W-:Y:S02]  /*09d0*/  @!P0 IMAD.MOV.U32 R3, RZ, RZ, R24 ;  /* 0x000000ffff038224 */ /* 0x000fe400078e0018 */
[----:B------:R-:W-:-:S03]  /*09e0*/  @!P0 IMAD.MOV.U32 R26, RZ, RZ, R25 ;  /* 0x000000ffff1a8224 */ /* 0x000fc600078e0019 */
[----:B------:R-:W-:Y:S01]  /*09f0*/  @!P0 SEL R22, R22, R3, P3 ;  /* 0x0000000316168207 */ /* 0x000fe20001800000 */
[----:B-1----:R-:W-:Y:S01]  /*0a00*/  @!P2 DSETP.MAX.AND P1, P5, R8, R20, PT ;  /* 0x000000140800a22a */ /* 0x002fe20003d2f000 */
[----:B------:R-:W-:-:S03]  /*0a10*/  @!P2 IMAD.MOV.U32 R24, RZ, RZ, R21 ;  /* 0x000000ffff18a224 */ /* 0x000fc600078e0015 */
[----:B------:R-:W-:Y:S02]  /*0a20*/  @!P0 IMAD.MOV.U32 R6, RZ, RZ, R22 ;  /* 0x000000ffff068224 */ /* 0x000fe400078e0016 */
[----:B------:R-:W-:Y:S01]  /*0a30*/  @!P2 FSEL R25, R23, R24, P1 ;  /* 0x000000181719a208 */ /* 0x000fe20000800000 */
[----:B------:R-:W-:Y:S01]  /*0a40*/  @!P2 IMAD.MOV.U32 R23, RZ, RZ, R20 ;  /* 0x000000ffff17a224 */ /* 0x000fe200078e0014 */
[----:B------:R-:W-:Y:S01]  /*0a50*/  @!P2 LOP3.LUT R24, R24, 0x80000, RZ, 0xfc, !PT ;  /* 0x000800001818a812 */ /* 0x000fe200078efcff */
[----:B------:R-:W-:-:S03]  /*0a60*/  @!P2 IMAD.MOV.U32 R20, RZ, RZ, R8 ;  /* 0x000000ffff14a224 */ /* 0x000fc600078e0008 */
[----:B------:R-:W-:Y:S02]  /*0a70*/  @!P2 SEL R21, R24, R25, P5 ;  /* 0x000000191815a207 */ /* 0x000fe40002800000 */
[----:B------:R-:W0:Y:S01]  /*0a80*/  @!P2 LDC.64 R24, c[0x0][0x228] ;  /* 0x00008a00ff18ab82 */ /* 0x000e220000000a00 */
[----:B------:R-:W-:Y:S01]  /*0a90*/  @!P2 SEL R20, R20, R23, P1 ;  /* 0x000000171414a207 */ /* 0x000fe20000800000 */
[----:B------:R-:W-:Y:S01]  /*0aa0*/  DSETP.GTU.AND P1, PT, |R10|, +INF , PT ;  /* 0x7ff000000a00742a */ /* 0x000fe20003f2c200 */
[----:B------:R-:W-:Y:S01]  /*0ab0*/  @!P0 FSEL R23, R27, R26, P3 ;  /* 0x0000001a1b178208 */ /* 0x000fe20001800000 */
[----:B------:R-:W-:Y:S01]  /*0ac0*/  @!P2 IMAD.MOV.U32 R27, RZ, RZ, R21 ;  /* 0x000000ffff1ba224 */ /* 0x000fe200078e0015 */
[----:B------:R-:W-:Y:S01]  /*0ad0*/  @!P0 LOP3.LUT R26, R26, 0x80000, RZ, 0xfc, !PT ;  /* 0x000800001a1a8812 */ /* 0x000fe200078efcff */
[----:B------:R-:W-:-:S03]  /*0ae0*/  @!P2 IMAD.MOV.U32 R3, RZ, RZ, R20 ;  /* 0x000000ffff03a224 */ /* 0x000fc600078e0014 */
[----:B------:R-:W-:-:S05]  /*0af0*/  @!P0 SEL R23, R26, R23, P4 ;  /* 0x000000171a178207 */ /* 0x000fca0002000000 */
[----:B------:R-:W-:Y:S02]  /*0b00*/  @!P0 IMAD.MOV.U32 R7, RZ, RZ, R23 ;  /* 0x000000ffff078224 */ /* 0x000fe400078e0017 */
[----:B------:R-:W1:Y:S01]  /*0b10*/  @!P1 LDC.64 R22, c[0x0][0x228] ;  /* 0x00008a00ff169b82 */ /* 0x000e620000000a00 */
[----:B0-----:R-:W-:Y:S01]  /*0b20*/  @!P2 DSETP.MIN.AND P3, P4, R20, R24, PT ;  /* 0x000000181400a22a */ /* 0x001fe20003c60000 */
[----:B------:R-:W-:-:S06]  /*0b30*/  @!P2 IMAD.MOV.U32 R26, RZ, RZ, R24 ;  /* 0x000000ffff1aa224 */ /* 0x000fcc00078e0018 */
[----:B------:R-:W0:Y:S01]  /*0b40*/  @!P1 LDC.64 R20, c[0x0][0x220] ;  /* 0x00008800ff149b82 */ /* 0x000e220000000a00 */
[----:B------:R-:W-:Y:S02]  /*0b50*/  @!P2 LOP3.LUT R24, R25, 0x80000, RZ, 0xfc, !PT ;  /* 0x000800001918a812 */ /* 0x000fe400078efcff */
[----:B------:R-:W-:Y:S02]  /*0b60*/  @!P2 FSEL R27, R27, R25, P3 ;  /* 0x000000191b1ba208 */ /* 0x000fe40001800000 */
[----:B------:R-:W-:Y:S01]  /*0b70*/  @!P2 SEL R3, R3, R26, P3 ;  /* 0x0000001a0303a207 */ /* 0x000fe20001800000 */
[----:B------:R-:W-:Y:S01]  /*0b80*/  DSETP.GTU.AND P3, PT, |R12|, +INF , PT ;  /* 0x7ff000000c00742a */ /* 0x000fe20003f6c200 */
[----:B------:R-:W-:Y:S01]  /*0b90*/  @!P2 SEL R26, R24, R27, P4 ;  /* 0x0000001b181aa207 */ /* 0x000fe20002000000 */
[----:B------:R-:W-:Y:S02]  /*0ba0*/  @!P1 IMAD.MOV.U32 R24, RZ, RZ, R11 ;  /* 0x000000ffff189224 */ /* 0x000fe400078e000b */
[----:B------:R-:W-:-:S02]  /*0bb0*/  @!P2 IMAD.MOV.U32 R8, RZ, RZ, R3 ;  /* 0x000000ffff08a224 */ /* 0x000fc400078e0003 */
[----:B------:R-:W-:Y:S02]  /*0bc0*/  @!P2 IMAD.MOV.U32 R9, RZ, RZ, R26 ;  /* 0x000000ffff09a224 */ /* 0x000fe400078e001a */
[----:B-1----:R-:W-:Y:S01]  /*0bd0*/  @!P1 IMAD.MOV.U32 R28, RZ, RZ, R22 ;  /* 0x000000ffff1c9224 */ /* 0x002fe200078e0016 */
[----:B0-----:R-:W-:Y:S01]  /*0be0*/  @!P1 DSETP.MAX.AND P4, P5, R10, R20, PT ;  /* 0x000000140a00922a */ /* 0x001fe20003d8f000 */
[----:B------:R-:W-:-:S05]  /*0bf0*/  @!P1 IMAD.MOV.U32 R25, RZ, RZ, R21 ;  /* 0x000000ffff199224 */ /* 0x000fca00078e0015 */
[----:B------:R-:W-:Y:S02]  /*0c00*/  @!P1 FSEL R24, R24, R25, P4 ;  /* 0x0000001918189208 */ /* 0x000fe40002000000 */
[----:B------:R-:W-:-:S04]  /*0c10*/  @!P1 LOP3.LUT R25, R25, 0x80000, RZ, 0xfc, !PT ;  /* 0x0008000019199812 */ /* 0x000fc800078efcff */
[----:B------:R-:W-:Y:S01]  /*0c20*/  @!P1 SEL R21, R25, R24, P5 ;  /* 0x0000001819159207 */ /* 0x000fe20002800000 */
[----:B------:R-:W-:-:S04]  /*0c30*/  @!P1 IMAD.MOV.U32 R25, RZ, RZ, R10 ;  /* 0x000000ffff199224 */ /* 0x000fc800078e000a */
[----:B------:R-:W-:Y:S01]  /*0c40*/  @!P1 IMAD.MOV.U32 R26, RZ, RZ, R21 ;  /* 0x000000ffff1a9224 */ /* 0x000fe200078e0015 */
[----:B------:R-:W-:Y:S02]  /*0c50*/  @!P1 SEL R20, R25, R20, P4 ;  /* 0x0000001419149207 */ /* 0x000fe40002000000 */
[----:B------:R-:W0:Y:S03]  /*0c60*/  @!P3 LDC.64 R24, c[0x0][0x220] ;  /* 0x00008800ff18bb82 */ /* 0x000e260000000a00 */
[----:B------:R-:W-:Y:S01]  /*0c70*/  @!P1 IMAD.MOV.U32 R3, RZ, RZ, R20 ;  /* 0x000000ffff039224 */ /* 0x000fe200078e0014 */
[----:B------:R-:W-:Y:S01]  /*0c80*/  @!P1 DSETP.MIN.AND P2, P4, R20, R22, PT ;  /* 0x000000161400922a */ /* 0x000fe20003c40000 */
[----:B------:R-:W-:-:S05]  /*0c90*/  @!P3 IMAD.MOV.U32 R20, RZ, RZ, R13 ;  /* 0x000000ffff14b224 */ /* 0x000fca00078e000d */
[----:B------:R-:W-:Y:S02]  /*0ca0*/  @!P1 FSEL R26, R26, R23, P2 ;  /* 0x000000171a1a9208 */ /* 0x000fe40001000000 */
[----:B------:R-:W-:Y:S02]  /*0cb0*/  @!P1 LOP3.LUT R23, R23, 0x80000, RZ, 0xfc, !PT ;  /* 0x0008000017179812 */ /* 0x000fe400078efcff */
[----:B------:R-:W-:Y:S02]  /*0cc0*/  @!P1 SEL R22, R3, R28, P2 ;  /* 0x0000001c03169207 */ /* 0x000fe40001000000 */
[----:B------:R-:W-:-:S03]  /*0cd0*/  @!P1 SEL R23, R23, R26, P4 ;  /* 0x0000001a17179207 */ /* 0x000fc60002000000 */
[----:B------:R-:W-:Y:S02]  /*0ce0*/  @!P1 IMAD.MOV.U32 R10, RZ, RZ, R22 ;  /* 0x000000ffff0a9224 */ /* 0x000fe400078e0016 */
[----:B------:R-:W-:Y:S01]  /*0cf0*/  @!P1 IMAD.MOV.U32 R11, RZ, RZ, R23 ;  /* 0x000000ffff0b9224 */ /* 0x000fe200078e0017 */
[----:B0-----:R-:W-:Y:S01]  /*0d00*/  @!P3 DSETP.MAX.AND P0, P5, R12, R24, PT ;  /* 0x000000180c00b22a */ /* 0x001fe20003d0f000 */
[----:B------:R-:W-:-:S05]  /*0d10*/  @!P3 IMAD.MOV.U32 R21, RZ, RZ, R25 ;  /* 0x000000ffff15b224 */ /* 0x000fca00078e0019 */
[----:B------:R-:W-:Y:S02]  /*0d20*/  @!P3 FSEL R20, R20, R21, P0 ;  /* 0x000000151414b208 */ /* 0x000fe40000000000 */
[----:B------:R-:W-:-:S04]  /*0d30*/  @!P3 LOP3.LUT R21, R21, 0x80000, RZ, 0xfc, !PT ;  /* 0x000800001515b812 */ /* 0x000fc800078efcff */
[----:B------:R-:W-:Y:S01]  /*0d40*/  @!P3 SEL R21, R21, R20, P5 ;  /* 0x000000141515b207 */ /* 0x000fe20002800000 */
[----:B------:R-:W-:-:S04]  /*0d50*/  @!P3 IMAD.MOV.U32 R20, RZ, RZ, R12 ;  /* 0x000000ffff14b224 */ /* 0x000fc800078e000c */
[----:B------:R-:W-:Y:S01]  /*0d60*/  @!P3 IMAD.MOV.U32 R27, RZ, RZ, R21 ;  /* 0x000000ffff1bb224 */ /* 0x000fe200078e0015 */
[----:B------:R-:W-:Y:S01]  /*0d70*/  @!P3 SEL R20, R20, R24, P0 ;  /* 0x000000181414b207 */ /* 0x000fe20000000000 */
[----:B------:R-:W-:Y:S01]  /*0d80*/  DSETP.GTU.AND P0, PT, |R14|, +INF , PT ;  /* 0x7ff000000e00742a */ /* 0x000fe20003f0c200 */
[----:B------:R-:W0:Y:S03]  /*0d90*/  @!P3 LDC.64 R24, c[0x0][0x228] ;  /* 0x00008a00ff18bb82 */ /* 0x000e260000000a00 */
[----:B------:R-:W-:-:S10]  /*0da0*/  @!P3 IMAD.MOV.U32 R3, RZ, RZ, R20 ;  /* 0x000000ffff03b224 */ /* 0x000fd400078e0014 */
[----:B------:R-:W1:Y:S01]  /*0db0*/  @!P0 LDC.64 R22, c[0x0][0x228] ;  /* 0x00008a00ff168b82 */ /* 0x000e620000000a00 */
[----:B0-----:R-:W-:Y:S01]  /*0dc0*/  @!P3 DSETP.MIN.AND P2, P4, R20, R24, PT ;  /* 0x000000181400b22a */ /* 0x001fe20003c40000 */
[----:B------:R-:W-:-:S06]  /*0dd0*/  @!P3 MOV R26, R24 ;  /* 0x00000018001ab202 */ /* 0x000fcc0000000f00 */
        /* <DEDUP_REMOVED lines=9> */
[----:B-1----:R-:W-:Y:S02]  /*0e70*/  @!P0 IMAD.MOV.U32 R28, RZ, RZ, R22 ;  /* 0x000000ffff1c8224 */ /* 0x002fe400078e0016 */
        /* <DEDUP_REMOVED lines=12> */
[----:B------:R-:W-:-:S03]  /*0f40*/  @!P2 IMAD.MOV.U32 R20, RZ, RZ, R17 ;  /* 0x000000ffff14a224 */ /* 0x000fc600078e0011 */
[----:B------:R-:W1:Y:S02]  /*0f50*/  @!P2 LDC.64 R22, c[0x0][0x228] ;  /* 0x00008a00ff16ab82 */ /* 0x000e640000000a00 */
[----:B------:R-:W-:-:S05]  /*0f60*/  @!P0 SEL R3, R3, R28, P1 ;  /* 0x0000001c03038207 */ /* 0x000fca0000800000 */
[----:B------:R-:W-:Y:S01]  /*0f70*/  @!P0 IMAD.MOV.U32 R14, RZ, RZ, R3 ;  /* 0x000000ffff0e8224 */ /* 0x000fe200078e0003 */
[----:B0-----:R-:W-:Y:S01]  /*0f80*/  @!P2 DSETP.MAX.AND P4, P5, R16, R24, PT ;  /* 0x000000181000a22a */ /* 0x001fe20003d8f000 */
[----:B------:R-:W-:-:S05]  /*0f90*/  @!P2 IMAD.MOV.U32 R21, RZ, RZ, R25 ;  /* 0x000000ffff15a224 */ /* 0x000fca00078e0019 */
[----:B------:R-:W-:Y:S02]  /*0fa0*/  @!P2 FSEL R20, R20, R21, P4 ;  /* 0x000000151414a208 */ /* 0x000fe40002000000 */
[----:B------:R-:W-:-:S04]  /*0fb0*/  @!P2 LOP3.LUT R21, R21, 0x80000, RZ, 0xfc, !PT ;  /* 0x000800001515a812 */ /* 0x000fc800078efcff */
[----:B------:R-:W-:Y:S01]  /*0fc0*/  @!P2 SEL R21, R21, R20, P5 ;  /* 0x000000141515a207 */ /* 0x000fe20002800000 */
[----:B------:R-:W-:-:S05]  /*0fd0*/  @!P2 IMAD.MOV.U32 R20, RZ, RZ, R16 ;  /* 0x000000ffff14a224 */ /* 0x000fca00078e0010 */
[----:B------:R-:W-:Y:S02]  /*0fe0*/  @!P2 SEL R20, R20, R24, P4 ;  /* 0x000000181414a207 */ /* 0x000fe40002000000 */
[----:B------:R-:W-:Y:S01]  /*0ff0*/  @!P0 FSEL R24, R26, R27, P1 ;  /* 0x0000001b1a188208 */ /* 0x000fe20000800000 */
[----:B------:R-:W-:Y:S01]  /*1000*/  DSETP.GTU.AND P1, PT, |R18|, +INF , PT ;  /* 0x7ff000001200742a */ /* 0x000fe20003f2c200 */
[----:B------:R-:W-:Y:S01]  /*1010*/  @!P0 LOP3.LUT R27, R27, 0x80000, RZ, 0xfc, !PT ;  /* 0x000800001b1b8812 */ /* 0x000fe200078efcff */
[----:B------:R-:W-:-:S03]  /*1020*/  @!P2 IMAD.MOV.U32 R25, RZ, RZ, R20 ;  /* 0x000000ffff19a224 */ /* 0x000fc600078e0014 */
[----:B------:R-:W-:Y:S01]  /*1030*/  @!P0 SEL R24, R27, R24, P3 ;  /* 0x000000181b188207 */ /* 0x000fe20001800000 */
[----:B-1----:R-:W-:Y:S01]  /*1040*/  @!P2 DSETP.MIN.AND P3, P4, R20, R22, PT ;  /* 0x000000161400a22a */ /* 0x002fe20003c60000 */
[----:B------:R-:W-:-:S03]  /*1050*/  @!P2 IMAD.MOV.U32 R20, RZ, RZ, R23 ;  /* 0x000000ffff14a224 */ /* 0x000fc600078e0017 */
[----:B------:R-:W-:Y:S02]  /*1060*/  @!P0 IMAD.MOV.U32 R15, RZ, RZ, R24 ;  /* 0x000000ffff0f8224 */ /* 0x000fe400078e0018 */
[----:B------:R-:W-:Y:S02]  /*1070*/  @!P2 SEL R22, R25, R22, P3 ;  /* 0x000000161916a207 */ /* 0x000fe40001800000 */
[----:B------:R-:W-:Y:S02]  /*1080*/  @!P2 FSEL R21, R21, R20, P3 ;  /* 0x000000141515a208 */ /* 0x000fe40001800000 */
[----:B------:R-:W-:Y:S01]  /*1090*/  @!P2 LOP3.LUT R20, R20, 0x80000, RZ, 0xfc, !PT ;  /* 0x000800001414a812 */ /* 0x000fe200078efcff */
[----:B------:R-:W-:-:S03]  /*10a0*/  @!P2 IMAD.MOV.U32 R16, RZ, RZ, R22 ;  /* 0x000000ffff10a224 */ /* 0x000fc600078e0016 */
[----:B------:R-:W-:-:S05]  /*10b0*/  @!P2 SEL R21, R20, R21, P4 ;  /* 0x000000151415a207 */ /* 0x000fca0002000000 */
[----:B------:R-:W-:Y:S01]  /*10c0*/  @!P2 IMAD.MOV.U32 R17, RZ, RZ, R21 ;  /* 0x000000ffff11a224 */ /* 0x000fe200078e0015 */
[----:B------:R-:W-:Y:S06]  /*10d0*/  @P1 BRA `(.L_x_2532) ;  /* 0x0000000400d41947 */ /* 0x000fec0003800000 */
[----:B------:R-:W-:Y:S01]  /*10e0*/  ULDC.64 UR4, c[0x0][0x220] ;  /* 0x0000880000047ab9 */ /* 0x000fe20000000a00 */
[----:B------:R-:W-:Y:S01]  /*10f0*/  IMAD.MOV.U32 R3, RZ, RZ, R19 ;  /* 0x000000ffff037224 */ /* 0x000fe200078e0013 */
[----:B------:R-:W-:Y:S01]  /*1100*/  DSETP.MAX.AND P0, P1, R18, UR4, PT ;  /* 0x0000000412007e2a */ /* 0x000fe2000b90f000 */
[----:B------:R-:W-:Y:S02]  /*1110*/  UMOV UR6, UR5 ;  /* 0x0000000500067c82 */ /* 0x000fe40008000000 */
[----:B------:R-:W-:-:S03]  /*1120*/  IMAD.U32 R20, RZ, RZ, UR6 ;  /* 0x00000006ff147e24 */ /* 0x000fc6000f8e00ff */
[----:B------:R-:W-:Y:S02]  /*1130*/  FSEL R3, R3, UR6, P0 ;  /* 0x0000000603037c08 */ /* 0x000fe40008000000 */
[----:B------:R-:W-:Y:S01]  /*1140*/  SEL R18, R18, UR4, P0 ;  /* 0x0000000412127c07 */ /* 0x000fe20008000000 */
[----:B------:R-:W-:Y:S02]  /*1150*/  ULDC.64 UR4, c[0x0][0x228] ;  /* 0x00008a0000047ab9 */ /* 0x000fe40000000a00 */
[----:B------:R-:W-:-:S03]  /*1160*/  UMOV UR6, UR5 ;  /* 0x0000000500067c82 */ /* 0x000fc60008000000 */
[----:B------:R-:W-:Y:S01]  /*1170*/  @P1 LOP3.LUT R3, R20, 0x80000, RZ, 0xfc, !PT ;  /* 0x0008000014031812 */ /* 0x000fe200078efcff */
[----:B------:R-:W-:-:S04]  /*1180*/  IMAD.U32 R20, RZ, RZ, UR6 ;  /* 0x00000006ff147e24 */ /* 0x000fc8000f8e00ff */
[----:B------:R-:W-:-:S05]  /*1190*/  IMAD.MOV.U32 R19, RZ, RZ, R3 ;  /* 0x000000ffff137224 */ /* 0x000fca00078e0003 */
[----:B------:R-:W-:Y:S01]  /*11a0*/  MOV R3, R19 ;  /* 0x0000001300037202 */ /* 0x000fe20000000f00 */
[----:B------:R-:W-:-:S06]  /*11b0*/  DSETP.MIN.AND P0, P1, R18, UR4, PT ;  /* 0x0000000412007e2a */ /* 0x000fcc000b900000 */
[----:B------:R-:W-:Y:S02]  /*11c0*/  FSEL R3, R3, UR6, P0 ;  /* 0x0000000603037c08 */ /* 0x000fe40008000000 */
[----:B------:R-:W-:-:S06]  /*11d0*/  SEL R18, R18, UR4, P0 ;  /* 0x0000000412127c07 */ /* 0x000fcc0008000000 */
[----:B------:R-:W-:-:S05]  /*11e0*/  @P1 LOP3.LUT R3, R20, 0x80000, RZ, 0xfc, !PT ;  /* 0x0008000014031812 */ /* 0x000fca00078efcff */
[----:B------:R-:W-:Y:S01]  /*11f0*/  IMAD.MOV.U32 R19, RZ, RZ, R3 ;  /* 0x000000ffff137224 */ /* 0x000fe200078e0003 */
[----:B------:R-:W-:Y:S06]  /*1200*/  BRA `(.L_x_2532) ;  /* 0x0000000400887947 */ /* 0x000fec0003800000 */
.L_x_2530:
[----:B-----5:R-:W-:Y:S02]  /*1210*/  DSETP.GTU.AND P2, PT, |R4|, +INF , PT ;  /* 0x7ff000000400742a */ /* 0x020fe40003f4c200 */
[----:B------:R-:W-:Y:S02]  /*1220*/  DSETP.GTU.AND P3, PT, |R6|, +INF , PT ;  /* 0x7ff000000600742a */ /* 0x000fe40003f6c200 */
[----:B------:R-:W-:Y:S02]  /*1230*/  DSETP.GTU.AND P4, PT, |R8|, +INF , PT ;  /* 0x7ff000000800742a */ /* 0x000fe40003f8c200 */
[----:B------:R-:W-:-:S08]  /*1240*/  DSETP.GTU.AND P0, PT, |R10|, +INF , PT ;  /* 0x7ff000000a00742a */ /* 0x000fd00003f0c200 */
[----:B------:R-:W0:Y:S01]  /*1250*/  @!P2 LDC.64 R20, c[0x0][0x220] ;  /* 0x00008800ff14ab82 */ /* 0x000e220000000a00 */
[----:B------:R-:W-:-:S07]  /*1260*/  @!P2 IMAD.MOV.U32 R3, RZ, RZ, R4 ;  /* 0x000000ffff03a224 */ /* 0x000fce00078e0004 */
[----:B------:R-:W1:Y:S01]  /*1270*/  @!P3 LDC.64 R22, c[0x0][0x220] ;  /* 0x00008800ff16bb82 */ /* 0x000e620000000a00 */
[----:B0-----:R-:W-:Y:S01]  /*1280*/  @!P2 DSETP.MAX.AND P5, P1, R4, R20, PT ;  /* 0x000000140400a22a */ /* 0x001fe200039af000 */
[----:B------:R-:W-:Y:S01]  /*1290*/  @!P2 IMAD.MOV.U32 R24, RZ, RZ, R20 ;  /* 0x000000ffff18a224 */ /* 0x000fe200078e0014 */
[----:B------:R-:W-:Y:S01]  /*12a0*/  @!P2 LOP3.LUT R25, R21, 0x80000, RZ, 0xfc, !PT ;  /* 0x000800001519a812 */ /* 0x000fe200078efcff */
[----:B------:R-:W-:-:S03]  /*12b0*/  @!P2 IMAD.MOV.U32 R20, RZ, RZ, R5 ;  /* 0x000000ffff14a224 */ /* 0x000fc600078e0005 */
[----:B------:R-:W-:Y:S02]  /*12c0*/  @!P2 SEL R3, R3, R24, P5 ;  /* 0x000000180303a207 */ /* 0x000fe40002800000 */
[----:B------:R-:W-:Y:S01]  /*12d0*/  @!P2 FSEL R24, R20, R21, P5 ;  /* 0x000000151418a208 */ /* 0x000fe20002800000 */
[----:B-1----:R-:W-:Y:S01]  /*12e0*/  @!P3 DSETP.MAX.AND P5, P6, R6, R22, PT ;  /* 0x000000160600b22a */ /* 0x002fe20003eaf000 */
[----:B------:R-:W0:Y:S01]  /*12f0*/  @!P4 LDC.64 R20, c[0x0][0x220] ;  /* 0x00008800ff14cb82 */ /* 0x000e220000000a00 */
[----:B------:R-:W-:Y:S01]  /*1300*/  @!P2 IMAD.MOV.U32 R4, RZ, RZ, R3 ;  /* 0x000000ffff04a224 */ /* 0x000fe200078e0003 */
[----:B------:R-:W-:Y:S01]  /*1310*/  @!P2 SEL R24, R25, R24, P1 ;  /* 0x000000181918a207 */ /* 0x000fe20000800000 */
[----:B------:R-:W-:Y:S01]  /*1320*/  @!P3 IMAD.MOV.U32 R25, RZ, RZ, R22 ;  /* 0x000000ffff19b224 */ /* 0x000fe200078e0016 */
[----:B------:R-:W-:Y:S01]  /*1330*/  DSETP.GTU.AND P1, PT, |R12|, +INF , PT ;  /* 0x7ff000000c00742a */ /* 0x000fe20003f2c200 */
[----:B------:R-:W-:Y:S02]  /*1340*/  @!P3 IMAD.MOV.U32 R22, RZ, RZ, R7 ;  /* 0x000000ffff16b224 */ /* 0x000fe400078e0007 */
[----:B------:R-:W-:-:S02]  /*1350*/  @!P2 IMAD.MOV.U32 R5, RZ, RZ, R24 ;  /* 0x000000ffff05a224 */ /* 0x000fc400078e0018 */
[----:B------:R-:W-:Y:S01]  /*1360*/  @!P4 IMAD.MOV.U32 R3, RZ, RZ, R9 ;  /* 0x000000ffff03c224 */ /* 0x000fe200078e0009 */
[----:B------:R-:W-:Y:S02]  /*1370*/  @!P3 FSEL R22, R22, R23, P5 ;  /* 0x000000171616b208 */ /* 0x000fe40002800000 */
[----:B------:R-:W-:-:S04]  /*1380*/  @!P3 LOP3.LUT R23, R23, 0x80000, RZ, 0xfc, !PT ;  /* 0x000800001717b812 */ /* 0x000fc800078efcff */
[----:B------:R-:W-:Y:S01]  /*1390*/  @!P3 SEL R26, R23, R22, P6 ;  /* 0x00000016171ab207 */ /* 0x000fe20003000000 */
[----:B------:R-:W-:-:S04]  /*13a0*/  @!P3 IMAD.MOV.U32 R22, RZ, RZ, R6 ;  /* 0x000000ffff16b224 */ /* 0x000fc800078e0006 */
[----:B------:R-:W-:Y:S01]  /*13b0*/  @!P3 IMAD.MOV.U32 R7, RZ, RZ, R26 ;  /* 0x000000ffff07b224 */ /* 0x000fe200078e001a */
[----:B------:R-:W-:Y:S02]  /*13c0*/  @!P3 SEL R25, R22, R25, P5 ;  /* 0x000000191619b207 */ /* 0x000fe40002800000 */
[----:B------:R-:W1:Y:S01]  /*13d0*/  @!P0 LDC.64 R22, c[0x0][0x220] ;  /* 0x00008800ff168b82 */ /* 0x000e620000000a00 */
[----:B0-----:R-:W-:Y:S02]  /*13e0*/  @!P4 IMAD.MOV.U32 R26, RZ, RZ, R21 ;  /* 0x000000ffff1ac224 */ /* 0x001fe400078e0015 */
[----:B------:R-:W-:Y:S01]  /*13f0*/  @!P3 IMAD.MOV.U32 R6, RZ, RZ, R25 ;  /* 0x000000ffff06b224 */ /* 0x000fe200078e0019 */
[----:B------:R-:W-:-:S04]  /*1400*/  @!P4 DSETP.MAX.AND P2, P3, R8, R20, PT ;  /* 0x000000140800c22a */ /* 0x000fc80003b4f000 */
[----:B------:R-:W0:Y:S02]  /*1410*/  @!P1 LDC.64 R24, c[0x0][0x220] ;  /* 0x00008800ff189b82 */ /* 0x000e240000000a00 */
[----:B------:R-:W-:Y:S02]  /*1420*/  @!P4 FSEL R3, R3, R26, P2 ;  /* 0x0000001a0303c208 */ /* 0x000fe40001000000 */
[----:B------:R-:W-:-:S04]  /*1430*/  @!P4 LOP3.LUT R26, R26, 0x80000, RZ, 0xfc, !PT ;  /* 0x000800001a1ac812 */ /* 0x000fc800078efcff */
[----:B------:R-:W-:Y:S01]  /*1440*/  @!P4 SEL R21, R26, R3, P3 ;  /* 0x000000031a15c207 */ /* 0x000fe20001800000 */
[----:B------:R-:W-:-:S04]  /*1450*/  @!P4 IMAD.MOV.U32 R3, RZ, RZ, R8 ;  /* 0x000000ffff03c224 */ /* 0x000fc800078e0008 */
[----:B------:R-:W-:Y:S01]  /*1460*/  @!P4 IMAD.MOV.U32 R9, RZ, RZ, R21 ;  /* 0x000000ffff09c224 */ /* 0x000fe200078e0015 */
[----:B------:R-:W-:Y:S01]  /*1470*/  @!P4 SEL R20, R3, R20, P2 ;  /* 0x000000140314c207 */ /* 0x000fe20001000000 */
[----:B------:R-:W-:Y:S01]  /*1480*/  @!P0 IMAD.MOV.U32 R3, RZ, RZ, R11 ;  /* 0x000000ffff038224 */ /* 0x000fe200078e000b */
[----:B-1----:R-:W-:-:S03]  /*1490*/  @!P0 DSETP.MAX.AND P3, P2, R10, R22, PT ;  /* 0x000000160a00822a */ /* 0x002fc60003a6f000 */
[----:B------:R-:W-:Y:S01]  /*14a0*/  @!P4 IMAD.MOV.U32 R8, RZ, RZ, R20 ;  /* 0x000000ffff08c224 */ /* 0x000fe200078e0014 */
[----:B------:R-:W-:Y:S01]  /*14b0*/  DSETP.GTU.AND P4, PT, |R14|, +INF , PT ;  /* 0x7ff000000e00742a */ /* 0x000fe20003f8c200 */
[----:B------:R-:W-:Y:S01]  /*14c0*/  @!P0 IMAD.MOV.U32 R20, RZ, RZ, R23 ;  /* 0x000000ffff148224 */ /* 0x000fe200078e0017 */
[----:B0-----:R-:W-:Y:S01]  /*14d0*/  @!P1 DSETP.MAX.AND P5, P6, R12, R24, PT ;  /* 0x000000180c00922a */ /* 0x001fe20003eaf000 */
[----:B------:R-:W-:-:S03]  /*14e0*/  @!P1 IMAD.MOV.U32 R21, RZ, RZ, R25 ;  /* 0x000000ffff159224 */ /* 0x000fc600078e0019 */
[----:B------:R-:W-:Y:S01]  /*14f0*/  @!P0 FSEL R3, R3, R20, P3 ;  /* 0x0000001403038208 */ /* 0x000fe20001800000 */
[----:B------:R-:W-:Y:S01]  /*1500*/  @!P1 IMAD.MOV.U32 R27, RZ, RZ, R24 ;  /* 0x000000ffff1b9224 */ /* 0x000fe200078e0018 */
[----:B------:R-:W-:Y:S02]  /*1510*/  @!P0 LOP3.LUT R20, R20, 0x80000, RZ, 0xfc, !PT ;  /* 0x0008000014148812 */ /* 0x000fe400078efcff */
[----:B------:R-:W-:Y:S02]  /*1520*/  @!P1 LOP3.LUT R26, R21, 0x80000, RZ, 0xfc, !PT ;  /* 0x00080000151a9812 */ /* 0x000fe400078efcff */
[----:B------:R-:W-:Y:S01]  /*1530*/  @!P0 SEL R3, R20, R3, P2 ;  /* 0x0000000314038207 */ /* 0x000fe20001000000 */
[----:B------:R-:W-:Y:S01]  /*1540*/  @!P1 IMAD.MOV.U32 R20, RZ, RZ, R13 ;  /* 0x000000ffff149224 */ /* 0x000fe200078e000d */
[----:B------:R-:W-:Y:S02]  /*1550*/  DSETP.GTU.AND P2, PT, |R16|, +INF , PT ;  /* 0x7ff000001000742a */ /* 0x000fe40003f4c200 */
[----:B------:R-:W-:-:S02]  /*1560*/  @!P0 MOV R11, R3 ;  /* 0x00000003000b8202 */ /* 0x000fc40000000f00 */
[----:B------:R-:W-:Y:S02]  /*1570*/  @!P1 FSEL R23, R20, R21, P5 ;  /* 0x0000001514179208 */ /* 0x000fe40002800000 */
[----:B------:R-:W0:Y:S02]  /*1580*/  @!P4 LDC.64 R20, c[0x0][0x220] ;  /* 0x00008800ff14cb82 */ /* 0x000e240000000a00 */
[----:B------:R-:W-:Y:S01]  /*1590*/  @!P1 SEL R24, R26, R23, P6 ;  /* 0x000000171a189207 */ /* 0x000fe20003000000 */
[----:B------:R-:W-:-:S04]  /*15a0*/  @!P0 IMAD.MOV.U32 R23, RZ, RZ, R10 ;  /* 0x000000ffff178224 */ /* 0x000fc800078e000a */
[----:B------:R-:W-:Y:S01]  /*15b0*/  @!P1 IMAD.MOV.U32 R13, RZ, RZ, R24 ;  /* 0x000000ffff0d9224 */ /* 0x000fe200078e0018 */
[----:B------:R-:W-:Y:S01]  /*15c0*/  @!P0 SEL R26, R23, R22, P3 ;  /* 0x00000016171a8207 */ /* 0x000fe20001800000 */
[----:B------:R-:W-:Y:S01]  /*15d0*/  @!P1 IMAD.MOV.U32 R22, RZ, RZ, R12 ;  /* 0x000000ffff169224 */ /* 0x000fe200078e000c */
[----:B------:R-:W-:-:S03]  /*15e0*/  DSETP.GTU.AND P3, PT, |R18|, +INF , PT ;  /* 0x7ff000001200742a */ /* 0x000fc60003f6c200 */
[----:B------:R-:W-:Y:S01]  /*15f0*/  @!P0 IMAD.MOV.U32 R10, RZ, RZ, R26 ;  /* 0x000000ffff0a8224 */ /* 0x000fe200078e001a */
[----:B------:R-:W-:Y:S02]  /*1600*/  @!P1 SEL R27, R22, R27, P5 ;  /* 0x0000001b161b9207 */ /* 0x000fe40002800000 */
[----:B------:R-:W1:Y:S03]  /*1610*/  @!P2 LDC.64 R22, c[0x0][0x220] ;  /* 0x00008800ff16ab82 */ /* 0x000e660000000a00 */
[----:B------:R-:W-:-:S05]  /*1620*/  @!P1 IMAD.MOV.U32 R12, RZ, RZ, R27 ;  /* 0x000000ffff0c9224 */ /* 0x000fca00078e001b */
[----:B------:R-:W2:Y:S01]  /*1630*/  @!P3 LDC.64 R24, c[0x0][0x220] ;  /* 0x00008800ff18bb82 */ /* 0x000ea20000000a00 */
[----:B0-----:R-:W-:Y:S01]  /*1640*/  @!P4 DSETP.MAX.AND P1, P5, R14, R20, PT ;  /* 0x000000140e00c22a */ /* 0x001fe20003d2f000 */
[----:B------:R-:W-:Y:S02]  /*1650*/  @!P4 IMAD.MOV.U32 R3, RZ, RZ, R20 ;  /* 0x000000ffff03c224 */ /* 0x000fe400078e0014 */
[----:B------:R-:W-:-:S05]  /*1660*/  @!P4 IMAD.MOV.U32 R20, RZ, RZ, R15 ;  /* 0x000000ffff14c224 */ /* 0x000fca00078e000f */
[----:B------:R-:W-:Y:S02]  /*1670*/  @!P4 FSEL R20, R20, R21, P1 ;  /* 0x000000151414c208 */ /* 0x000fe40000800000 */
[----:B------:R-:W-:-:S04]  /*1680*/  @!P4 LOP3.LUT R21, R21, 0x80000, RZ, 0xfc, !PT ;  /* 0x000800001515c812 */ /* 0x000fc800078efcff */
[----:B------:R-:W-:Y:S01]  /*1690*/  @!P4 SEL R20, R21, R20, P5 ;  /* 0x000000141514c207 */ /* 0x000fe20002800000 */
[----:B-1----:R-:W-:Y:S01]  /*16a0*/  @!P2 DSETP.MAX.AND P0, P6, R16, R22, PT ;  /* 0x000000161000a22a */ /* 0x002fe20003e0f000 */
[----:B------:R-:W-:Y:S02]  /*16b0*/  @!P2 IMAD.MOV.U32 R21, RZ, RZ, R17 ;  /* 0x000000ffff15a224 */ /* 0x000fe400078e0011 */
[----:B------:R-:W-:Y:S02]  /*16c0*/  @!P2 IMAD.MOV.U32 R26, RZ, RZ, R23 ;  /* 0x000000ffff1aa224 */ /* 0x000fe400078e0017 */
[----:B------:R-:W-:Y:S02]  /*16d0*/  @!P2 IMAD.MOV.U32 R27, RZ, RZ, R22 ;  /* 0x000000ffff1ba224 */ /* 0x000fe400078e0016 */
[----:B------:R-:W-:Y:S01]  /*16e0*/  @!P4 IMAD.MOV.U32 R22, RZ, RZ, R14 ;  /* 0x000000ffff16c224 */ /* 0x000fe200078e000e */
[----:B------:R-:W-:Y:S01]  /*16f0*/  @!P2 FSEL R21, R21, R26, P0 ;  /* 0x0000001a1515a208 */ /* 0x000fe20000000000 */
[----:B------:R-:W-:Y:S01]  /*1700*/  @!P3 IMAD.MOV.U32 R23, RZ, RZ, R19 ;  /* 0x000000ffff17b224 */ /* 0x000fe200078e0013 */
[----:B------:R-:W-:Y:S01]  /*1710*/  @!P2 LOP3.LUT R26, R26, 0x80000, RZ, 0xfc, !PT ;  /* 0x000800001a1aa812 */ /* 0x000fe200078efcff */
[----:B------:R-:W-:Y:S01]  /*1720*/  @!P4 IMAD.MOV.U32 R15, RZ, RZ, R20 ;  /* 0x000000ffff0fc224 */ /* 0x000fe200078e0014 */
[----:B------:R-:W-:Y:S01]  /*1730*/  @!P4 SEL R3, R22, R3, P1 ;  /* 0x000000031603c207 */ /* 0x000fe20000800000 */
[----:B--2---:R-:W-:Y:S01]  /*1740*/  @!P3 DSETP.MAX.AND P1, P5, R18, R24, PT ;  /* 0x000000181200b22a */ /* 0x004fe20003d2f000 */
[----:B------:R-:W-:Y:S01]  /*1750*/  @!P2 SEL R21, R26, R21, P6 ;  /* 0x000000151a15a207 */ /* 0x000fe20003000000 */
[----:B------:R-:W-:-:S02]  /*1760*/  @!P3 IMAD.MOV.U32 R26, RZ, RZ, R25 ;  /* 0x000000ffff1ab224 */ /* 0x000fc400078e0019 */
[----:B------:R-:W-:Y:S02]  /*1770*/  @!P2 IMAD.MOV.U32 R22, RZ, RZ, R16 ;  /* 0x000000ffff16a224 */ /* 0x000fe400078e0010 */
[----:B------:R-:W-:Y:S01]  /*1780*/  @!P4 IMAD.MOV.U32 R14, RZ, RZ, R3 ;  /* 0x000000ffff0ec224 */ /* 0x000fe200078e0003 */
[----:B------:R-:W-:Y:S01]  /*1790*/  @!P3 FSEL R23, R23, R26, P1 ;  /* 0x0000001a1717b208 */ /* 0x000fe20000800000 */
[----:B------:R-:W-:Y:S01]  /*17a0*/  @!P2 IMAD.MOV.U32 R17, RZ, RZ, R21 ;  /* 0x000000ffff11a224 */ /* 0x000fe200078e0015 */
[----:B------:R-:W-:Y:S02]  /*17b0*/  @!P3 LOP3.LUT R26, R26, 0x80000, RZ, 0xfc, !PT ;  /* 0x000800001a1ab812 */ /* 0x000fe400078efcff */
[----:B------:R-:W-:Y:S02]  /*17c0*/  @!P2 SEL R22, R22, R27, P0 ;  /* 0x0000001b1616a207 */ /* 0x000fe40000000000 */
[----:B------:R-:W-:Y:S01]  /*17d0*/  @!P3 SEL R25, R26, R23, P5 ;  /* 0x000000171a19b207 */ /* 0x000fe20002800000 */
[----:B------:R-:W-:-:S02]  /*17e0*/  @!P3 IMAD.MOV.U32 R23, RZ, RZ, R18 ;  /* 0x000000ffff17b224 */ /* 0x000fc400078e0012 */
[----:B------:R-:W-:Y:S02]  /*17f0*/  @!P2 IMAD.MOV.U32 R16, RZ, RZ, R22 ;  /* 0x000000ffff10a224 */ /* 0x000fe400078e0016 */
[----:B------:R-:W-:Y:S01]  /*1800*/  @!P3 IMAD.MOV.U32 R19, RZ, RZ, R25 ;  /* 0x000000ffff13b224 */ /* 0x000fe200078e0019 */
[----:B------:R-:W-:-:S05]  /*1810*/  @!P3 SEL R24, R23, R24, P1 ;  /* 0x000000181718b207 */ /* 0x000fca0000800000 */
[----:B------:R-:W-:-:S07]  /*1820*/  @!P3 IMAD.MOV.U32 R18, RZ, RZ, R24 ;  /* 0x000000ffff12b224 */ /* 0x000fce00078e0018 */
.L_x_2532:
[----:B------:R-:W-:Y:S05]  /*1830*/  BSYNC B0 ;  /* 0x0000000000007941 */ /* 0x000fea0003800000 */
.L_x_2529:
[----:B------:R-:W0:Y:S02]  /*1840*/  LDC.64 R20, c[0x0][0x238] ;  /* 0x00008e00ff147b82 */ /* 0x000e240000000a00 */
[----:B0-----:R-:W-:-:S04]  /*1850*/  IMAD.WIDE.U32 R20, R0, 0x8, R20 ;  /* 0x0000000800147825 */ /* 0x001fc800078e0014 */
[----:B------:R-:W-:-:S05]  /*1860*/  IMAD.WIDE R20, R2, 0x10, R20 ;  /* 0x0000001002147825 */ /* 0x000fca00078e0214 */
[----:B------:R-:W-:Y:S04]  /*1870*/  STG.E.128 desc[UR8][R20.64], R4 ;  /* 0x0000000414007986 */ /* 0x000fe8000c101d08 */
[----:B------:R-:W-:Y:S04]  /*1880*/  STG.E.128 desc[UR8][R20.64+0x800], R8 ;  /* 0x0008000814007986 */ /* 0x000fe8000c101d08 */
[----:B------:R-:W-:Y:S04]  /*1890*/  STG.E.128 desc[UR8][R20.64+0x1000], R12 ;  /* 0x0010000c14007986 */ /* 0x000fe8000c101d08 */
[----:B------:R-:W-:Y:S01]  /*18a0*/  STG.E.128 desc[UR8][R20.64+0x1800], R16 ;  /* 0x0018001014007986 */ /* 0x000fe2000c101d08 */
[----:B------:R-:W-:Y:S05]  /*18b0*/  EXIT ;  /* 0x000000000000794d */ /* 0x000fea0003800000 */
.L_x_2528:
[----:B------:R-:W0:Y:S01]  /*18c0*/  S2R R19, SR_TID.X ;  /* 0x0000000000137919 */ /* 0x000e220000002100 */
[----:B------:R-:W-:Y:S01]  /*18d0*/  BSSY B0, `(.L_x_2533) ;  /* 0x0000015000007945 */ /* 0x000fe20003800000 */
[----:B------:R-:W-:Y:S02]  /*18e0*/  CS2R R4, SRZ ;  /* 0x0000000000047805 */ /* 0x000fe4000001ff00 */
        /* <DEDUP_REMOVED lines=13> */
[----:B------:R-:W-:Y:S01]  /*19c0*/  @!P1 IADD3 R9, R0, R17, RZ ;  /* 0x0000001100099210 */ /* 0x000fe20007ffe0ff */
[----:B0-----:R-:W-:-:S04]  /*19d0*/  IMAD.WIDE.U32 R6, R7, 0x8, R2 ;  /* 0x0000000807067825 */ /* 0x001fc800078e0002 */
[----:B------:R-:W-:Y:S02]  /*19e0*/  @!P1 IMAD.WIDE.U32 R2, R9, 0x8, R2 ;  /* 0x0000000809029825 */ /* 0x000fe400078e0002 */
[----:B------:R-:W5:Y:S04]  /*19f0*/  LDG.E.64 R6, desc[UR8][R6.64] ;  /* 0x0000000806067981 */ /* 0x000f68000c1e1b00 */
[----:B------:R0:W5:Y:S01]  /*1a00*/  @!P1 LDG.E.64 R4, desc[UR8][R2.64] ;  /* 0x0000000802049981 */ /* 0x000162000c1e1b00 */
[----:B------:R-:W-:-:S07]  /*1a10*/  @!P1 VIADD R17, R17, 0x80 ;  /* 0x0000008011119836 */ /* 0x000fce0000000000 */
.L_x_2534:
[----:B------:R-:W-:Y:S05]  /*1a20*/  BSYNC B0 ;  /* 0x0000000000007941 */ /* 0x000fea0003800000 */
.L_x_2533:
[----:B------:R-:W-:Y:S01]  /*1a30*/  ISETP.GE.AND P1, PT, R17, R18, PT ;  /* 0x000000121100720c */ /* 0x000fe20003f26270 */
[----:B------:R-:W-:Y:S01]  /*1a40*/  BSSY B0, `(.L_x_2535) ;  /* 0x000000e000007945 */ /* 0x000fe20003800000 */
[----:B------:R-:W-:Y:S02]  /*1a50*/  CS2R R8, SRZ ;  /* 0x0000000000087805 */ /* 0x000fe4000001ff00 */
[----:B------:R-:W-:-:S09]  /*1a60*/  CS2R R10, SRZ ;  /* 0x00000000000a7805 */ /* 0x000fd2000001ff00 */
[----:B------:R-:W-:Y:S05]  /*1a70*/  @P1 BRA `(.L_x_2536) ;  /* 0x0000000000281947 */ /* 0x000fea0003800000 */
[----:B0-----:R-:W0:Y:S01]  /*1a80*/  LDC.64 R2, c[0x0][0x240] ;  /* 0x00009000ff027b82 */ /* 0x001e220000000a00 */
[----:B------:R-:W-:Y:S02]  /*1a90*/  IMAD.IADD R11, R0, 0x1, R17 ;  /* 0x00000001000b7824 */ /* 0x000fe400078e0211 */
[----:B------:R-:W-:-:S05]  /*1aa0*/  VIADD R17, R17, 0x80 ;  /* 0x0000008011117836 */ /* 0x000fca0000000000 */
[----:B------:R-:W-:-:S13]  /*1ab0*/  ISETP.GE.AND P1, PT, R17, R18, PT ;  /* 0x000000121100720c */ /* 0x000fda0003f26270 */
[----:B------:R-:W-:Y:S02]  /*1ac0*/  @!P1 IMAD.IADD R13, R0, 0x1, R17 ;  /* 0x00000001000d9824 */ /* 0x000fe400078e0211 */
[----:B0-----:R-:W-:-:S04]  /*1ad0*/  IMAD.WIDE.U32 R10, R11, 0x8, R2 ;  /* 0x000000080b0a7825 */ /* 0x001fc800078e0002 */
[----:B------:R-:W-:Y:S02]  /*1ae0*/  @!P1 IMAD.WIDE.U32 R2, R13, 0x8, R2 ;  /* 0x000000080d029825 */ /* 0x000fe400078e0002 */
[----:B------:R-:W5:Y:S04]  /*1af0*/  LDG.E.64 R10, desc[UR8][R10.64] ;  /* 0x000000080a0a7981 */ /* 0x000f68000c1e1b00 */
[----:B------:R1:W5:Y:S01]  /*1b00*/  @!P1 LDG.E.64 R8, desc[UR8][R2.64] ;  /* 0x0000000802089981 */ /* 0x000362000c1e1b00 */
[----:B------:R-:W-:-:S07]  /*1b10*/  @!P1 VIADD R17, R17, 0x80 ;  /* 0x0000008011119836 */ /* 0x000fce0000000000 */
.L_x_2536:
[----:B------:R-:W-:Y:S05]  /*1b20*/  BSYNC B0 ;  /* 0x0000000000007941 */ /* 0x000fea0003800000 */
.L_x_2535:
[----:B------:R-:W-:Y:S01]  /*1b30*/  ISETP.GE.AND P2, PT, R17, R18, PT ;  /* 0x000000121100720c */ /* 0x000fe20003f46270 */
[----:B------:R-:W2:Y:S01]  /*1b40*/  @!P3 LDC.64 R20, c[0x0][0x240] ;  /* 0x00009000ff14bb82 */ /* 0x000ea20000000a00 */
[----:B------:R-:W-:-:S07]  /*1b50*/  @!P3 IMAD.IADD R27, R0, 0x1, R19 ;  /* 0x00000001001bb824 */ /* 0x000fce00078e0213 */
[----:B------:R-:W3:Y:S04]  /*1b60*/  @!P0 LDC.64 R24, c[0x0][0x240] ;  /* 0x00009000ff188b82 */ /* 0x000ee80000000a00 */
[----:B------:R-:W-:Y:S02]  /*1b70*/  @!P2 IMAD.IADD R23, R0, 0x1, R17 ;  /* 0x000000010017a824 */ /* 0x000fe400078e0211 */
[----:B------:R-:W-:Y:S02]  /*1b80*/  @!P2 VIADD R17, R17, 0x80 ;  /* 0x000000801111a836 */ /* 0x000fe40000000000 */
[----:B------:R-:W4:Y:S03]  /*1b90*/  @!P2 LDC.64 R14, c[0x0][0x240] ;  /* 0x00009000ff0eab82 */ /* 0x000f260000000a00 */
[----:B------:R-:W-:-:S05]  /*1ba0*/  ISETP.GE.AND P1, PT, R17, R18, PT ;  /* 0x000000121100720c */ /* 0x000fca0003f26270 */
[----:B------:R-:W4:Y:S08]  /*1bb0*/  LDC R28, c[0x0][0x218] ;  /* 0x00008600ff1c7b82 */ /* 0x000f300000000800 */
[----:B01----:R-:W0:Y:S01]  /*1bc0*/  @!P1 LDC.64 R2, c[0x0][0x240] ;  /* 0x00009000ff029b82 */ /* 0x003e220000000a00 */
[----:B------:R-:W-:Y:S02]  /*1bd0*/  @!P1 IMAD.IADD R17, R0, 0x1, R17 ;  /* 0x0000000100119824 */ /* 0x000fe400078e0211 */
[----:B--2---:R-:W-:-:S04]  /*1be0*/  @!P3 IMAD.WIDE.U32 R20, R27, 0x8, R20 ;  /* 0x000000081b14b825 */ /* 0x004fc800078e0014 */
[----:B---3--:R-:W-:Y:S01]  /*1bf0*/  @!P0 IMAD.WIDE.U32 R24, R12, 0x8, R24 ;  /* 0x000000080c188825 */ /* 0x008fe200078e0018 */
[----:B------:R-:W-:-:S03]  /*1c00*/  CS2R R12, SRZ ;  /* 0x00000000000c7805 */ /* 0x000fc6000001ff00 */
[----:B----4-:R-:W-:Y:S01]  /*1c10*/  @!P2 IMAD.WIDE.U32 R22, R23, 0x8, R14 ;  /* 0x000000081716a825 */ /* 0x010fe200078e000e */
[----:B------:R-:W-:Y:S02]  /*1c20*/  CS2R R14, SRZ ;  /* 0x00000000000e7805 */ /* 0x000fe4000001ff00 */
[----:B------:R1:W5:Y:S04]  /*1c30*/  @!P0 LDG.E.64 R12, desc[UR8][R24.64] ;  /* 0x00000008180c8981 */ /* 0x000368000c1e1b00 */
[----:B------:R1:W5:Y:S01]  /*1c40*/  @!P3 LDG.E.64 R14, desc[UR8][R20.64] ;  /* 0x00000008140eb981 */ /* 0x000362000c1e1b00 */
[----:B0-----:R-:W-:Y:S01]  /*1c50*/  @!P1 IMAD.WIDE.U32 R26, R17, 0x8, R2 ;  /* 0x00000008111a9825 */ /* 0x001fe200078e0002 */
[----:B------:R-:W-:Y:S02]  /*1c60*/  CS2R R2, SRZ ;  /* 0x0000000000027805 */ /* 0x000fe4000001ff00 */
[----:B------:R-:W-:-:S04]  /*1c70*/  CS2R R16, SRZ ;  /* 0x0000000000107805 */ /* 0x000fc8000001ff00 */
[----:B------:R1:W5:Y:S04]  /*1c80*/  @!P2 LDG.E.64 R2, desc[UR8][R22.64] ;  /* 0x000000081602a981 */ /* 0x000368000c1e1b00 */
[----:B------:R1:W5:Y:S01]  /*1c90*/  @!P1 LDG.E.64 R16, desc[UR8][R26.64] ;  /* 0x000000081a109981 */ /* 0x000362000c1e1b00 */
[----:B------:R-:W-:Y:S01]  /*1ca0*/  ISETP.NE.AND P0, PT, R28, RZ, PT ;  /* 0x000000ff1c00720c */ /* 0x000fe20003f05270 */
[----:B------:R-:W-:-:S12]  /*1cb0*/  BSSY B0, `(.L_x_2537) ;  /* 0x000016f000007945 */ /* 0x000fd80003800000 */
[----:B-1----:R-:W-:Y:S05]  /*1cc0*/  @!P0 BRA `(.L_x_2538) ;  /* 0x00000010002c8947 */ /* 0x002fea0003800000 */
[----:B------:R-:W-:-:S13]  /*1cd0*/  ISETP.NE.AND P0, PT, R28, 0x1, PT ;  /* 0x000000011c00780c */ /* 0x000fda0003f05270 */
[----:B------:R-:W-:Y:S05]  /*1ce0*/  @P0 BRA `(.L_x_2539) ;  /* 0x0000000400900947 */ /* 0x000fea0003800000 */
[----:B-----5:R-:W-:Y:S01]  /*1cf0*/  DSETP.GTU.AND P1, PT, |R6|, +INF , PT ;  /* 0x7ff000000600742a */ /* 0x020fe20003f2c200 */
[C---:B------:R-:W-:Y:S01]  /*1d00*/  VIADD R21, R19.reuse, 0x100 ;  /* 0x0000010013157836 */ /* 0x040fe20000000000 */
[----:B------:R-:W-:Y:S01]  /*1d10*/  DSETP.GTU.AND P2, PT, |R4|, +INF , PT ;  /* 0x7ff000000400742a */ /* 0x000fe20003f4c200 */
[C---:B------:R-:W-:Y:S01]  /*1d20*/  VIADD R23, R19.reuse, 0x180 ;  /* 0x0000018013177836 */ /* 0x040fe20000000000 */
[----:B------:R-:W-:Y:S01]  /*1d30*/  DSETP.GTU.AND P0, PT, |R10|, +INF , PT ;  /* 0x7ff000000a00742a */ /* 0x000fe20003f0c200 */
[----:B------:R-:W-:Y:S01]  /*1d40*/  VIADD R25, R19, 0x200 ;  /* 0x0000020013197836 */ /* 0x000fe20000000000 */
[-C--:B------:R-:W-:Y:S02]  /*1d50*/  ISETP.GE.OR P1, PT, R21, R18.reuse, P1 ;  /* 0x000000121500720c */ /* 0x080fe40000f26670 */
[-C--:B------:R-:W-:Y:S02]  /*1d60*/  ISETP.GE.OR P2, PT, R23, R18.reuse, P2 ;  /* 0x000000121700720c */ /* 0x080fe40001746670 */
[----:B------:R-:W-:-:S09]  /*1d70*/  ISETP.GE.OR P0, PT, R25, R18, P0 ;  /* 0x000000121900720c */ /* 0x000fd20000706670 */
[----:B------:R-:W0:Y:S08]  /*1d80*/  @!P1 LDC.64 R20, c[0x0][0x220] ;  /* 0x00008800ff149b82 */ /* 0x000e300000000a00 */
[----:B------:R-:W1:Y:S01]  /*1d90*/  @!P2 LDC.64 R22, c[0x0][0x220] ;  /* 0x00008800ff16ab82 */ /* 0x000e620000000a00 */
[----:B0-----:R-:W-:Y:S01]  /*1da0*/  @!P1 DSETP.MIN.AND P4, P5, R6, R20, PT ;  /* 0x000000140600922a */ /* 0x001fe20003d80000 */
[----:B------:R-:W-:-:S02]  /*1db0*/  @!P1 IMAD.MOV.U32 R25, RZ, RZ, R20 ;  /* 0x000000ffff199224 */ /* 0x000fc400078e0014 */
[----:B------:R-:W-:-:S05]  /*1dc0*/  @!P1 IMAD.MOV.U32 R20, RZ, RZ, R7 ;  /* 0x000000ffff149224 */ /* 0x000fca00078e0007 */
[----:B------:R-:W-:Y:S01]  /*1dd0*/  @!P1 FSEL R24, R20, R21, P4 ;  /* 0x0000001514189208 */ /* 0x000fe20002000000 */
[----:B------:R-:W-:Y:S01]  /*1de0*/  @!P1 IMAD.MOV.U32 R20, RZ, RZ, R6 ;  /* 0x000000ffff149224 */ /* 0x000fe200078e0006 */
[----:B------:R-:W-:-:S04]  /*1df0*/  @!P1 LOP3.LUT R21, R21, 0x80000, RZ, 0xfc, !PT ;  /* 0x0008000015159812 */ /* 0x000fc800078efcff */
[----:B------:R-:W-:Y:S01]  /*1e00*/  @!P1 SEL R6, R20, R25, P4 ;  /* 0x0000001914069207 */ /* 0x000fe20002000000 */
[----:B------:R-:W-:Y:S01]  /*1e10*/  VIADD R25, R19, 0x280 ;  /* 0x0000028013197836 */ /* 0x000fe20000000000 */
[----:B------:R-:W-:Y:S01]  /*1e20*/  @!P1 SEL R7, R21, R24, P5 ;  /* 0x0000001815079207 */ /* 0x000fe20002800000 */
[----:B------:R-:W-:Y:S01]  /*1e30*/  DSETP.GTU.AND P1, PT, |R8|, +INF , PT ;  /* 0x7ff000000800742a */ /* 0x000fe20003f2c200 */
[----:B------:R-:W0:Y:S01]  /*1e40*/  @!P0 LDC.64 R20, c[0x0][0x220] ;  /* 0x00008800ff148b82 */ /* 0x000e220000000a00 */
[----:B-1----:R-:W-:-:S04]  /*1e50*/  @!P2 DSETP.MIN.AND P4, P5, R4, R22, PT ;  /* 0x000000160400a22a */ /* 0x002fc80003d80000 */
[----:B------:R-:W-:Y:S01]  /*1e60*/  ISETP.GE.OR P1, PT, R25, R18, P1 ;  /* 0x000000121900720c */ /* 0x000fe20000f26670 */
[----:B------:R-:W-:Y:S02]  /*1e70*/  @!P2 IMAD.MOV.U32 R25, RZ, RZ, R22 ;  /* 0x000000ffff19a224 */ /* 0x000fe400078e0016 */
[----:B------:R-:W-:-:S05]  /*1e80*/  @!P2 IMAD.MOV.U32 R22, RZ, RZ, R5 ;  /* 0x000000ffff16a224 */ /* 0x000fca00078e0005 */
[----:B------:R-:W-:Y:S01]  /*1e90*/  @!P2 FSEL R24, R22, R23, P4 ;  /* 0x000000171618a208 */ /* 0x000fe20002000000 */
[----:B------:R-:W-:Y:S01]  /*1ea0*/  @!P2 IMAD.MOV.U32 R22, RZ, RZ, R4 ;  /* 0x000000ffff16a224 */ /* 0x000fe200078e0004 */
[----:B------:R-:W-:-:S04]  /*1eb0*/  @!P2 LOP3.LUT R23, R23, 0x80000, RZ, 0xfc, !PT ;  /* 0x000800001717a812 */ /* 0x000fc800078efcff */
[----:B------:R-:W-:Y:S02]  /*1ec0*/  @!P2 SEL R4, R22, R25, P4 ;  /* 0x000000191604a207 */ /* 0x000fe40002000000 */
[----:B------:R-:W-:Y:S01]  /*1ed0*/  @!P2 SEL R5, R23, R24, P5 ;  /* 0x000000181705a207 */ /* 0x000fe20002800000 */
[----:B------:R-:W-:Y:S01]  /*1ee0*/  DSETP.GTU.AND P2, PT, |R2|, +INF , PT ;  /* 0x7ff000000200742a */ /* 0x000fe20003f4c200 */
[----:B------:R-:W-:Y:S01]  /*1ef0*/  VIADD R23, R19, 0x300 ;  /* 0x0000030013177836 */ /* 0x000fe20000000000 */
[----:B------:R-:W1:Y:S01]  /*1f00*/  @!P1 LDC.64 R24, c[0x0][0x220] ;  /* 0x00008800ff189b82 */ /* 0x000e620000000a00 */
[----:B0-----:R-:W-:-:S03]  /*1f10*/  @!P0 DSETP.MIN.AND P4, P5, R10, R20, PT ;  /* 0x000000140a00822a */ /* 0x001fc60003d80000 */
[----:B------:R-:W-:Y:S01]  /*1f20*/  ISETP.GE.OR P2, PT, R23, R18, P2 ;  /* 0x000000121700720c */ /* 0x000fe20001746670 */
[----:B------:R-:W-:Y:S02]  /*1f30*/  @!P0 IMAD.MOV.U32 R23, RZ, RZ, R20 ;  /* 0x000000ffff178224 */ /* 0x000fe400078e0014 */
[----:B------:R-:W-:-:S05]  /*1f40*/  @!P0 IMAD.MOV.U32 R20, RZ, RZ, R11 ;  /* 0x000000ffff148224 */ /* 0x000fca00078e000b */
[----:B------:R-:W-:Y:S01]  /*1f50*/  @!P0 FSEL R22, R20, R21, P4 ;  /* 0x0000001514168208 */ /* 0x000fe20002000000 */
[----:B------:R-:W-:Y:S01]  /*1f60*/  @!P0 IMAD.MOV.U32 R20, RZ, RZ, R10 ;  /* 0x000000ffff148224 */ /* 0x000fe200078e000a */
[----:B------:R-:W-:-:S04]  /*1f70*/  @!P0 LOP3.LUT R21, R21, 0x80000, RZ, 0xfc, !PT ;  /* 0x0008000015158812 */ /* 0x000fc800078efcff */
[----:B------:R-:W-:Y:S01]  /*1f80*/  @!P0 SEL R10, R20, R23, P4 ;  /* 0x00000017140a8207 */ /* 0x000fe20002000000 */
[----:B------:R-:W-:Y:S01]  /*1f90*/  DSETP.GTU.OR P4, PT, |R14|, +INF , P3 ;  /* 0x7ff000000e00742a */ /* 0x000fe20001f8c600 */
[----:B------:R-:W-:Y:S01]  /*1fa0*/  @!P0 SEL R11, R21, R22, P5 ;  /* 0x00000016150b8207 */ /* 0x000fe20002800000 */
[----:B------:R-:W-:Y:S01]  /*1fb0*/  VIADD R21, R19, 0x80 ;  /* 0x0000008013157836 */ /* 0x000fe20000000000 */
[----:B------:R-:W0:Y:S01]  /*1fc0*/  @!P2 LDC.64 R22, c[0x0][0x220] ;  /* 0x00008800ff16ab82 */ /* 0x000e220000000a00 */
[----:B------:R-:W-:Y:S01]  /*1fd0*/  @!P1 MOV R20, R9 ;  /* 0x0000000900149202 */ /* 0x000fe20000000f00 */
[----:B-1----:R-:W-:Y:S01]  /*1fe0*/  @!P1 DSETP.MIN.AND P5, P6, R8, R24, PT ;  /* 0x000000180800922a */ /* 0x002fe20003ea0000 */
[----:B------:R-:W-:Y:S01]  /*1ff0*/  @!P1 IMAD.MOV.U32 R27, RZ, RZ, R25 ;  /* 0x000000ffff1b9224 */ /* 0x000fe200078e0019 */
[----:B------:R-:W-:-:S04]  /*2000*/  ISETP.GE.AND P0, PT, R21, R18, PT ;  /* 0x000000121500720c */ /* 0x000fc80003f06270 */
[----:B------:R-:W-:Y:S02]  /*2010*/  @!P1 FSEL R20, R20, R27, P5 ;  /* 0x0000001b14149208 */ /* 0x000fe40002800000 */
[----:B------:R-:W-:-:S04]  /*2020*/  @!P1 LOP3.LUT R27, R27, 0x80000, RZ, 0xfc, !PT ;  /* 0x000800001b1b9812 */ /* 0x000fc800078efcff */
[----:B------:R-:W-:Y:S01]  /*2030*/  @!P1 SEL R27, R27, R20, P6 ;  /* 0x000000141b1b9207 */ /* 0x000fe20003000000 */
[----:B------:R-:W-:Y:S02]  /*2040*/  @!P1 IMAD.MOV.U32 R20, RZ, RZ, R8 ;  /* 0x000000ffff149224 */ /* 0x000fe400078e0008 */
[----:B------:R-:W-:Y:S02]  /*2050*/  DSETP.GTU.OR P0, PT, |R12|, +INF , P0 ;  /* 0x7ff000000c00742a */ /* 0x000fe4000070c600 */
[----:B------:R-:W-:Y:S01]  /*2060*/  @!P1 IMAD.MOV.U32 R9, RZ, RZ, R27 ;  /* 0x000000ffff099224 */ /* 0x000fe200078e001b */
[----:B------:R-:W-:Y:S01]  /*2070*/  @!P1 SEL R8, R20, R24, P5 ;  /* 0x0000001814089207 */ /* 0x000fe20002800000 */
[----:B------:R-:W-:Y:S01]  /*2080*/  @!P2 IMAD.MOV.U32 R20, RZ, RZ, R3 ;  /* 0x000000ffff14a224 */ /* 0x000fe200078e0003 */
[----:B------:R-:W1:Y:S01]  /*2090*/  @!P4 LDC.64 R24, c[0x0][0x220] ;  /* 0x00008800ff18cb82 */ /* 0x000e620000000a00 */
[----:B0-----:R-:W-:Y:S01]  /*20a0*/  @!P2 DSETP.MIN.AND P5, P6, R2, R22, PT ;  /* 0x000000160200a22a */ /* 0x001fe20003ea0000 */
[----:B------:R-:W-:-:S05]  /*20b0*/  @!P2 IMAD.MOV.U32 R27, RZ, RZ, R23 ;  /* 0x000000ffff1ba224 */ /* 0x000fca00078e0017 */
[----:B------:R-:W-:Y:S02]  /*20c0*/  @!P2 FSEL R20, R20, R27, P5 ;  /* 0x0000001b1414a208 */ /* 0x000fe40002800000 */
[----:B------:R-:W-:-:S04]  /*20d0*/  @!P2 LOP3.LUT R27, R27, 0x80000, RZ, 0xfc, !PT ;  /* 0x000800001b1ba812 */ /* 0x000fc800078efcff */
[----:B------:R-:W-:Y:S01]  /*20e0*/  @!P2 SEL R27, R27, R20, P6 ;  /* 0x000000141b1ba207 */ /* 0x000fe20003000000 */
[----:B------:R-:W-:-:S04]  /*20f0*/  @!P2 IMAD.MOV.U32 R20, RZ, RZ, R2 ;  /* 0x000000ffff14a224 */ /* 0x000fc800078e0002 */
[----:B------:R-:W-:Y:S01]  /*2100*/  @!P2 IMAD.MOV.U32 R3, RZ, RZ, R27 ;  /* 0x000000ffff03a224 */ /* 0x000fe200078e001b */
[----:B------:R-:W-:Y:S01]  /*2110*/  @!P2 SEL R2, R20, R22, P5 ;  /* 0x000000161402a207 */ /* 0x000fe20002800000 */
[----:B------:R-:W-:Y:S01]  /*2120*/  @!P4 IMAD.MOV.U32 R20, RZ, RZ, R15 ;  /* 0x000000ffff14c224 */ /* 0x000fe200078e000f */
[----:B------:R-:W0:Y:S01]  /*2130*/  @!P0 LDC.64 R22, c[0x0][0x220] ;  /* 0x00008800ff168b82 */ /* 0x000e220000000a00 */
[----:B-1----:R-:W-:Y:S01]  /*2140*/  @!P4 DSETP.MIN.AND P1, P2, R14, R24, PT ;  /* 0x000000180e00c22a */ /* 0x002fe20003a20000 */
[----:B------:R-:W-:-:S05]  /*2150*/  @!P4 IMAD.MOV.U32 R27, RZ, RZ, R25 ;  /* 0x000000ffff1bc224 */ /* 0x000fca00078e0019 */
[----:B------:R-:W-:Y:S02]  /*2160*/  @!P4 FSEL R20, R20, R27, P1 ;  /* 0x0000001b1414c208 */ /* 0x000fe40000800000 */
[----:B------:R-:W-:-:S04]  /*2170*/  @!P4 LOP3.LUT R27, R27, 0x80000, RZ, 0xfc, !PT ;  /* 0x000800001b1bc812 */ /* 0x000fc800078efcff */
[----:B------:R-:W-:Y:S01]  /*2180*/  @!P4 SEL R25, R27, R20, P2 ;  /* 0x000000141b19c207 */ /* 0x000fe20001000000 */
[----:B------:R-:W-:-:S04]  /*2190*/  @!P4 IMAD.MOV.U32 R20, RZ, RZ, R14 ;  /* 0x000000ffff14c224 */ /* 0x000fc800078e000e */
[----:B------:R-:W-:Y:S01]  /*21a0*/  @!P4 IMAD.MOV.U32 R15, RZ, RZ, R25 ;  /* 0x000000ffff0fc224 */ /* 0x000fe200078e0019 */
[----:B------:R-:W-:Y:S01]  /*21b0*/  @!P4 SEL R14, R20, R24, P1 ;  /* 0x00000018140ec207 */ /* 0x000fe20000800000 */
[----:B------:R-:W-:Y:S02]  /*21c0*/  DSETP.GTU.AND P1, PT, |R16|, +INF , PT ;  /* 0x7ff000001000742a */ /* 0x000fe40003f2c200 */
[----:B0-----:R-:W-:Y:S01]  /*21d0*/  @!P0 DSETP.MIN.AND P2, P5, R12, R22, PT ;  /* 0x000000160c00822a */ /* 0x001fe20003d40000 */
[----:B------:R-:W-:Y:S01]  /*21e0*/  @!P0 IMAD.MOV.U32 R20, RZ, RZ, R22 ;  /* 0x000000ffff148224 */ /* 0x000fe200078e0016 */
[----:B------:R-:W-:Y:S01]  /*21f0*/  @!P0 LOP3.LUT R27, R23, 0x80000, RZ, 0xfc, !PT ;  /* 0x00080000171b8812 */ /* 0x000fe200078efcff */
[----:B------:R-:W-:-:S05]  /*2200*/  @!P0 IMAD.MOV.U32 R22, RZ, RZ, R13 ;  /* 0x000000ffff168224 */ /* 0x000fca00078e000d */
[----:B------:R-:W-:Y:S01]  /*2210*/  @!P0 FSEL R22, R22, R23, P2 ;  /* 0x0000001716168208 */ /* 0x000fe20001000000 */
[----:B------:R-:W-:-:S03]  /*2220*/  VIADD R23, R19, 0x380 ;  /* 0x0000038013177836 */ /* 0x000fc60000000000 */
[----:B------:R-:W-:Y:S02]  /*2230*/  @!P0 SEL R27, R27, R22, P5 ;  /* 0x000000161b1b8207 */ /* 0x000fe40002800000 */
[----:B------:R-:W-:Y:S01]  /*2240*/  ISETP.GE.OR P1, PT, R23, R18, P1 ;  /* 0x000000121700720c */ /* 0x000fe20000f26670 */
[----:B------:R-:W-:Y:S02]  /*2250*/  @!P0 IMAD.MOV.U32 R23, RZ, RZ, R12 ;  /* 0x000000ffff178224 */ /* 0x000fe400078e000c */
[----:B------:R-:W-:-:S03]  /*2260*/  @!P0 IMAD.MOV.U32 R13, RZ, RZ, R27 ;  /* 0x000000ffff0d8224 */ /* 0x000fc600078e001b */
[----:B------:R-:W-:-:S07]  /*2270*/  @!P0 SEL R12, R23, R20, P2 ;  /* 0x00000014170c8207 */ /* 0x000fce0001000000 */
        /* <DEDUP_REMOVED lines=11> */
.L_x_2539:
[----:B-----5:R-:W-:Y:S01]  /*2330*/  DSETP.GTU.AND P1, PT, |R6|, +INF , PT ;  /* 0x7ff000000600742a */ /* 0x020fe20003f2c200 */
[C---:B------:R-:W-:Y:S01]  /*2340*/  VIADD R21, R19.reuse, 0x100 ;  /* 0x0000010013157836 */ /* 0x040fe20000000000 */
[----:B------:R-:W-:Y:S01]  /*2350*/  DSETP.GTU.AND P0, PT, |R4|, +INF , PT ;  /* 0x7ff000000400742a */ /* 0x000fe20003f0c200 */
[----:B------:R-:W-:-:S03]  /*2360*/  VIADD R25, R19, 0x180 ;  /* 0x0000018013197836 */ /* 0x000fc60000000000 */
[-C--:B------:R-:W-:Y:S02]  /*2370*/  ISETP.GE.OR P1, PT, R21, R18.reuse, P1 ;  /* 0x000000121500720c */ /* 0x080fe40000f26670 */
[----:B------:R-:W-:-:S11]  /*2380*/  ISETP.GE.OR P0, PT, R25, R18, P0 ;  /* 0x000000121900720c */ /* 0x000fd60000706670 */
[----:B------:R-:W0:Y:S08]  /*2390*/  @!P1 LDC.64 R20, c[0x0][0x220] ;  /* 0x00008800ff149b82 */ /* 0x000e300000000a00 */
[----:B------:R-:W1:Y:S01]  /*23a0*/  @!P1 LDC.64 R22, c[0x0][0x228] ;  /* 0x00008a00ff169b82 */ /* 0x000e620000000a00 */
[----:B0-----:R-:W-:Y:S01]  /*23b0*/  @!P1 DSETP.MAX.AND P2, P4, R6, R20, PT ;  /* 0x000000140600922a */ /* 0x001fe20003c4f000 */
[----:B------:R-:W-:-:S02]  /*23c0*/  @!P1 IMAD.MOV.U32 R25, RZ, RZ, R20 ;  /* 0x000000ffff199224 */ /* 0x000fc400078e0014 */
[----:B------:R-:W-:-:S05]  /*23d0*/  @!P1 IMAD.MOV.U32 R20, RZ, RZ, R7 ;  /* 0x000000ffff149224 */ /* 0x000fca00078e0007 */
[----:B------:R-:W-:Y:S01]  /*23e0*/  @!P1 FSEL R26, R20, R21, P2 ;  /* 0x00000015141a9208 */ /* 0x000fe20001000000 */
[----:B------:R-:W-:Y:S01]  /*23f0*/  @!P1 IMAD.MOV.U32 R20, RZ, RZ, R6 ;  /* 0x000000ffff149224 */ /* 0x000fe200078e0006 */
[----:B------:R-:W-:Y:S01]  /*2400*/  @!P1 LOP3.LUT R21, R21, 0x80000, RZ, 0xfc, !PT ;  /* 0x0008000015159812 */ /* 0x000fe200078efcff */
[----:B-1----:R-:W-:-:S03]  /*2410*/  @!P1 IMAD.MOV.U32 R27, RZ, RZ, R22 ;  /* 0x000000ffff1b9224 */ /* 0x002fc600078e0016 */
[----:B------:R-:W-:Y:S02]  /*2420*/  @!P1 SEL R24, R20, R25, P2 ;  /* 0x0000001914189207 */ /* 0x000fe40001000000 */
[----:B------:R-:W-:Y:S02]  /*2430*/  @!P1 SEL R25, R21, R26, P4 ;  /* 0x0000001a15199207 */ /* 0x000fe40002000000 */
[----:B------:R-:W0:Y:S01]  /*2440*/  @!P0 LDC.64 R20, c[0x0][0x220] ;  /* 0x00008800ff148b82 */ /* 0x000e220000000a00 */
[----:B------:R-:W-:-:S03]  /*2450*/  @!P1 MOV R26, R24 ;  /* 0x00000018001a9202 */ /* 0x000fc60000000f00 */
[----:B------:R-:W-:Y:S01]  /*2460*/  @!P1 DSETP.MIN.AND P2, P4, R24, R22, PT ;  /* 0x000000161800922a */ /* 0x000fe20003c40000 */
[----:B------:R-:W-:-:S05]  /*2470*/  @!P1 LOP3.LUT R22, R23, 0x80000, RZ, 0xfc, !PT ;  /* 0x0008000017169812 */ /* 0x000fca00078efcff */
[----:B------:R-:W-:Y:S02]  /*2480*/  @!P1 FSEL R25, R25, R23, P2 ;  /* 0x0000001719199208 */ /* 0x000fe40001000000 */
[----:B------:R-:W-:Y:S02]  /*2490*/  @!P1 SEL R6, R26, R27, P2 ;  /* 0x0000001b1a069207 */ /* 0x000fe40001000000 */
[----:B------:R-:W-:Y:S01]  /*24a0*/  @!P1 SEL R7, R22, R25, P4 ;  /* 0x0000001916079207 */ /* 0x000fe20002000000 */
[----:B------:R-:W-:Y:S01]  /*24b0*/  DSETP.GTU.AND P1, PT, |R10|, +INF , PT ;  /* 0x7ff000000a00742a */ /* 0x000fe20003f2c200 */
[----:B------:R-:W-:Y:S01]  /*24c0*/  VIADD R25, R19, 0x200 ;  /* 0x0000020013197836 */ /* 0x000fe20000000000 */
[----:B------:R-:W1:Y:S04]  /*24d0*/  @!P0 LDC.64 R22, c[0x0][0x228] ;  /* 0x00008a00ff168b82 */ /* 0x000e680000000a00 */
[----:B------:R-:W-:Y:S01]  /*24e0*/  ISETP.GE.OR P1, PT, R25, R18, P1 ;  /* 0x000000121900720c */ /* 0x000fe20000f26670 */
[----:B0-----:R-:W-:Y:S01]  /*24f0*/  @!P0 DSETP.MAX.AND P2, P4, R4, R20, PT ;  /* 0x000000140400822a */ /* 0x001fe20003c4f000 */
[----:B------:R-:W-:-:S02]  /*2500*/  @!P0 IMAD.MOV.U32 R25, RZ, RZ, R20 ;  /* 0x000000ffff198224 */ /* 0x000fc400078e0014 */
[----:B------:R-:W-:-:S05]  /*2510*/  @!P0 IMAD.MOV.U32 R20, RZ, RZ, R5 ;  /* 0x000000ffff148224 */ /* 0x000fca00078e0005 */
[----:B------:R-:W-:Y:S01]  /*2520*/  @!P0 FSEL R26, R20, R21, P2 ;  /* 0x00000015141a8208 */ /* 0x000fe20001000000 */
[----:B------:R-:W-:Y:S01]  /*2530*/  @!P0 IMAD.MOV.U32 R20, RZ, RZ, R4 ;  /* 0x000000ffff148224 */ /* 0x000fe200078e0004 */
[----:B------:R-:W-:-:S04]  /*2540*/  @!P0 LOP3.LUT R21, R21, 0x80000, RZ, 0xfc, !PT ;  /* 0x0008000015158812 */ /* 0x000fc800078efcff */
[----:B------:R-:W-:Y:S02]  /*2550*/  @!P0 SEL R24, R20, R25, P2 ;  /* 0x0000001914188207 */ /* 0x000fe40001000000 */
[----:B------:R-:W-:Y:S01]  /*2560*/  @!P0 SEL R25, R21, R26, P4 ;  /* 0x0000001a15198207 */ /* 0x000fe20002000000 */
[----:B-1----:R-:W-:Y:S01]  /*2570*/  @!P0 IMAD.MOV.U32 R27, RZ, RZ, R22 ;  /* 0x000000ffff1b8224 */ /* 0x002fe200078e0016 */
[----:B------:R-:W0:Y:S01]  /*2580*/  @!P1 LDC.64 R20, c[0x0][0x220] ;  /* 0x00008800ff149b82 */ /* 0x000e220000000a00 */
[----:B------:R-:W-:-:S03]  /*2590*/  @!P0 IMAD.MOV.U32 R26, RZ, RZ, R24 ;  /* 0x000000ffff1a8224 */ /* 0x000fc600078e0018 */
        /* <DEDUP_REMOVED lines=15> */
[----:B------:R-:W-:Y:S01]  /*2690*/  @!P1 SEL R20, R20, R25, P2 ;  /* 0x0000001914149207 */ /* 0x000fe20001000000 */
[----:B------:R-:W-:Y:S01]  /*26a0*/  DSETP.GTU.AND P2, PT, |R2|, +INF , PT ;  /* 0x7ff000000200742a */ /* 0x000fe20003f4c200 */
[----:B------:R-:W-:Y:S01]  /*26b0*/  @!P1 SEL R21, R21, R24, P4 ;  /* 0x0000001815159207 */ /* 0x000fe20002000000 */
[----:B-1----:R-:W-:Y:S01]  /*26c0*/  @!P1 IMAD.MOV.U32 R27, RZ, RZ, R22 ;  /* 0x000000ffff1b9224 */ /* 0x002fe200078e0016 */
[----:B------:R-:W0:Y:S01]  /*26d0*/  @!P0 LDC.64 R24, c[0x0][0x220] ;  /* 0x00008800ff188b82 */ /* 0x000e220000000a00 */
[----:B------:R-:W-:-:S03]  /*26e0*/  @!P1 IMAD.MOV.U32 R26, RZ, RZ, R20 ;  /* 0x000000ffff1a9224 */ /* 0x000fc600078e0014 */
[----:B------:R-:W-:Y:S01]  /*26f0*/  @!P1 DSETP.MIN.AND P4, P5, R20, R22, PT ;  /* 0x000000161400922a */ /* 0x000fe20003d80000 */
[----:B------:R-:W-:-:S05]  /*2700*/  @!P0 IMAD.MOV.U32 R22, RZ, RZ, R9 ;  /* 0x000000ffff168224 */ /* 0x000fca00078e0009 */
[----:B------:R-:W-:Y:S01]  /*2710*/  @!P1 FSEL R20, R21, R23, P4 ;  /* 0x0000001715149208 */ /* 0x000fe20002000000 */
[----:B------:R-:W-:Y:S01]  /*2720*/  VIADD R21, R19, 0x300 ;  /* 0x0000030013157836 */ /* 0x000fe20000000000 */
[----:B------:R-:W-:Y:S02]  /*2730*/  @!P1 LOP3.LUT R23, R23, 0x80000, RZ, 0xfc, !PT ;  /* 0x0008000017179812 */ /* 0x000fe400078efcff */
[----:B------:R-:W-:Y:S02]  /*2740*/  @!P1 SEL R10, R26, R27, P4 ;  /* 0x0000001b1a0a9207 */ /* 0x000fe40002000000 */
[----:B------:R-:W-:Y:S02]  /*2750*/  ISETP.GE.OR P2, PT, R21, R18, P2 ;  /* 0x000000121500720c */ /* 0x000fe40001746670 */
[----:B------:R-:W-:Y:S02]  /*2760*/  @!P1 SEL R11, R23, R20, P5 ;  /* 0x00000014170b9207 */ /* 0x000fe40002800000 */
[----:B------:R-:W1:Y:S01]  /*2770*/  @!P0 LDC.64 R20, c[0x0][0x228] ;  /* 0x00008a00ff148b82 */ /* 0x000e620000000a00 */
[----:B0-----:R-:W-:Y:S01]  /*2780*/  @!P0 DSETP.MAX.AND P1, P4, R8, R24, PT ;  /* 0x000000180800822a */ /* 0x001fe20003c2f000 */
[----:B------:R-:W-:-:S02]  /*2790*/  @!P0 IMAD.MOV.U32 R23, RZ, RZ, R25 ;  /* 0x000000ffff178224 */ /* 0x000fc400078e0019 */
[----:B------:R-:W-:Y:S02]  /*27a0*/  @!P0 IMAD.MOV.U32 R27, RZ, RZ, R24 ;  /* 0x000000ffff1b8224 */ /* 0x000fe400078e0018 */
[----:B------:R-:W-:Y:S01]  /*27b0*/  @!P0 IMAD.MOV.U32 R24, RZ, RZ, R8 ;  /* 0x000000ffff188224 */ /* 0x000fe200078e0008 */
[----:B------:R-:W-:Y:S02]  /*27c0*/  @!P0 FSEL R22, R22, R23, P1 ;  /* 0x0000001716168208 */ /* 0x000fe40000800000 */
[----:B------:R-:W-:Y:S02]  /*27d0*/  @!P0 LOP3.LUT R23, R23, 0x80000, RZ, 0xfc, !PT ;  /* 0x0008000017178812 */ /* 0x000fe400078efcff */
[----:B------:R-:W-:Y:S01]  /*27e0*/  @!P0 SEL R24, R24, R27, P1 ;  /* 0x0000001b18188207 */ /* 0x000fe20000800000 */
[----:B------:R-:W-:Y:S01]  /*27f0*/  DSETP.GTU.OR P1, PT, |R14|, +INF , P3 ;  /* 0x7ff000000e00742a */ /* 0x000fe20001f2c600 */
[----:B------:R-:W-:Y:S02]  /*2800*/  @!P0 SEL R25, R23, R22, P4 ;  /* 0x0000001617198207 */ /* 0x000fe40002000000 */
[----:B------:R-:W0:Y:S01]  /*2810*/  @!P2 LDC.64 R22, c[0x0][0x220] ;  /* 0x00008800ff16ab82 */ /* 0x000e220000000a00 */
[----:B------:R-:W-:-:S03]  /*2820*/  @!P0 IMAD.MOV.U32 R26, RZ, RZ, R24 ;  /* 0x000000ffff1a8224 */ /* 0x000fc600078e0018 */
[----:B-1----:R-:W-:Y:S01]  /*2830*/  @!P0 DSETP.MIN.AND P4, P5, R24, R20, PT ;  /* 0x000000141800822a */ /* 0x002fe20003d80000 */
[----:B------:R-:W-:Y:S01]  /*2840*/  @!P0 IMAD.MOV.U32 R27, RZ, RZ, R20 ;  /* 0x000000ffff1b8224 */ /* 0x000fe200078e0014 */
[----:B------:R-:W-:-:S04]  /*2850*/  @!P0 LOP3.LUT R20, R21, 0x80000, RZ, 0xfc, !PT ;  /* 0x0008000015148812 */ /* 0x000fc800078efcff */
[----:B------:R-:W-:Y:S02]  /*2860*/  @!P0 FSEL R25, R25, R21, P4 ;  /* 0x0000001519198208 */ /* 0x000fe40002000000 */
[----:B------:R-:W-:Y:S01]  /*2870*/  @!P0 SEL R8, R26, R27, P4 ;  /* 0x0000001b1a088207 */ /* 0x000fe20002000000 */
[----:B------:R-:W-:Y:S01]  /*2880*/  @!P2 IMAD.MOV.U32 R27, RZ, RZ, R2 ;  /* 0x000000ffff1ba224 */ /* 0x000fe200078e0002 */
[----:B------:R-:W-:Y:S02]  /*2890*/  @!P0 SEL R9, R20, R25, P5 ;  /* 0x0000001914098207 */ /* 0x000fe40002800000 */
[----:B------:R-:W1:Y:S01]  /*28a0*/  @!P2 LDC.64 R20, c[0x0][0x228] ;  /* 0x00008a00ff14ab82 */ /* 0x000e620000000a00 */
[----:B0-----:R-:W-:Y:S01]  /*28b0*/  @!P2 DSETP.MAX.AND P0, P4, R2, R22, PT ;  /* 0x000000160200a22a */ /* 0x001fe20003c0f000 */
[----:B------:R-:W-:Y:S02]  /*28c0*/  @!P2 IMAD.MOV.U32 R24, RZ, RZ, R22 ;  /* 0x000000ffff18a224 */ /* 0x000fe400078e0016 */
[----:B------:R-:W-:-:S02]  /*28d0*/  @!P2 IMAD.MOV.U32 R25, RZ, RZ, R23 ;  /* 0x000000ffff19a224 */ /* 0x000fc400078e0017 */
[----:B------:R-:W-:Y:S01]  /*28e0*/  @!P2 IMAD.MOV.U32 R22, RZ, RZ, R3 ;  /* 0x000000ffff16a224 */ /* 0x000fe200078e0003 */
[----:B------:R-:W-:-:S04]  /*28f0*/  @!P2 SEL R24, R27, R24, P0 ;  /* 0x000000181b18a207 */ /* 0x000fc80000000000 */
[----:B------:R-:W-:Y:S02]  /*2900*/  @!P2 FSEL R26, R22, R25, P0 ;  /* 0x00000019161aa208 */ /* 0x000fe40000000000 */
[----:B------:R-:W0:Y:S01]  /*2910*/  @!P1 LDC.64 R22, c[0x0][0x220] ;  /* 0x00008800ff169b82 */ /* 0x000e220000000a00 */
[----:B------:R-:W-:-:S04]  /*2920*/  @!P2 LOP3.LUT R25, R25, 0x80000, RZ, 0xfc, !PT ;  /* 0x000800001919a812 */ /* 0x000fc800078efcff */
[----:B------:R-:W-:Y:S01]  /*2930*/  @!P2 SEL R25, R25, R26, P4 ;  /* 0x0000001a1919a207 */ /* 0x000fe20002000000 */
[----:B-1----:R-:W-:Y:S01]  /*2940*/  @!P2 IMAD.MOV.U32 R27, RZ, RZ, R20 ;  /* 0x000000ffff1ba224 */ /* 0x002fe200078e0014 */
[----:B------:R-:W-:-:S04]  /*2950*/  @!P2 MOV R26, R24 ;  /* 0x00000018001aa202 */ /* 0x000fc80000000f00 */
[----:B------:R-:W-:Y:S01]  /*2960*/  @!P2 DSETP.MIN.AND P0, P5, R24, R20, PT ;  /* 0x000000141800a22a */ /* 0x000fe20003d00000 */
[----:B------:R-:W-:-:S05]  /*2970*/  @!P2 LOP3.LUT R20, R21, 0x80000, RZ, 0xfc, !PT ;  /* 0x000800001514a812 */ /* 0x000fca00078efcff */
[----:B------:R-:W-:Y:S02]  /*2980*/  @!P2 FSEL R25, R25, R21, P0 ;  /* 0x000000151919a208 */ /* 0x000fe40000000000 */
[----:B------:R-:W-:Y:S02]  /*2990*/  @!P2 SEL R2, R26, R27, P0 ;  /* 0x0000001b1a02a207 */ /* 0x000fe40000000000 */
[----:B------:R-:W-:Y:S01]  /*29a0*/  @!P2 SEL R3, R20, R25, P5 ;  /* 0x000000191403a207 */ /* 0x000fe20002800000 */
[----:B------:R-:W-:Y:S01]  /*29b0*/  @!P1 IMAD.MOV.U32 R20, RZ, RZ, R15 ;  /* 0x000000ffff149224 */ /* 0x000fe200078e000f */
[----:B0-----:R-:W-:Y:S01]  /*29c0*/  @!P1 DSETP.MAX.AND P0, P4, R14, R22, PT ;  /* 0x000000160e00922a */ /* 0x001fe20003c0f000 */
[----:B------:R-:W-:-:S05]  /*29d0*/  @!P1 IMAD.MOV.U32 R21, RZ, RZ, R23 ;  /* 0x000000ffff159224 */ /* 0x000fca00078e0017 */
[----:B------:R-:W-:Y:S01]  /*29e0*/  @!P1 FSEL R24, R20, R21, P0 ;  /* 0x0000001514189208 */ /* 0x000fe20000000000 */
[----:B------:R-:W-:Y:S01]  /*29f0*/  @!P1 IMAD.MOV.U32 R20, RZ, RZ, R14 ;  /* 0x000000ffff149224 */ /* 0x000fe200078e000e */
[----:B------:R-:W-:Y:S01]  /*2a00*/  @!P1 LOP3.LUT R25, R21, 0x80000, RZ, 0xfc, !PT ;  /* 0x0008000015199812 */ /* 0x000fe200078efcff */
[----:B------:R-:W-:-:S03]  /*2a10*/  VIADD R21, R19, 0x80 ;  /* 0x0000008013157836 */ /* 0x000fc60000000000 */
[----:B------:R-:W-:Y:S02]  /*2a20*/  @!P1 SEL R25, R25, R24, P4 ;  /* 0x0000001819199207 */ /* 0x000fe40002000000 */
[----:B------:R-:W-:Y:S02]  /*2a30*/  @!P1 SEL R24, R20, R22, P0 ;  /* 0x0000001614189207 */ /* 0x000fe40000000000 */
[----:B------:R-:W-:Y:S01]  /*2a40*/  ISETP.GE.AND P0, PT, R21, R18, PT ;  /* 0x000000121500720c */ /* 0x000fe20003f06270 */
[----:B------:R-:W0:Y:S02]  /*2a50*/  @!P1 LDC.64 R22, c[0x0][0x228] ;  /* 0x00008a00ff169b82 */ /* 0x000e240000000a00 */
[----:B------:R-:W-:-:S10]  /*2a60*/  @!P1 IMAD.MOV.U32 R20, RZ, RZ, R24 ;  /* 0x000000ffff149224 */ /* 0x000fd400078e0018 */
[----:B------:R-:W-:Y:S02]  /*2a70*/  DSETP.GTU.OR P0, PT, |R12|, +INF , P0 ;  /* 0x7ff000000c00742a */ /* 0x000fe4000070c600 */
[----:B0-----:R-:W-:Y:S01]  /*2a80*/  @!P1 DSETP.MIN.AND P2, P4, R24, R22, PT ;  /* 0x000000161800922a */ /* 0x001fe20003c40000 */
[----:B------:R-:W-:Y:S02]  /*2a90*/  @!P1 IMAD.MOV.U32 R27, RZ, RZ, R22 ;  /* 0x000000ffff1b9224 */ /* 0x000fe400078e0016 */
[----:B------:R-:W-:-:S09]  /*2aa0*/  @!P1 IMAD.MOV.U32 R24, RZ, RZ, R23 ;  /* 0x000000ffff189224 */ /* 0x000fd200078e0017 */
[----:B------:R-:W0:Y:S01]  /*2ab0*/  @!P0 LDC.64 R22, c[0x0][0x220] ;  /* 0x00008800ff168b82 */ /* 0x000e220000000a00 */
[----:B------:R-:W-:Y:S01]  /*2ac0*/  @!P1 SEL R14, R20, R27, P2 ;  /* 0x0000001b140e9207 */ /* 0x000fe20001000000 */
[----:B------:R-:W-:Y:S01]  /*2ad0*/  @!P0 IMAD.MOV.U32 R20, RZ, RZ, R13 ;  /* 0x000000ffff148224 */ /* 0x000fe200078e000d */
[----:B------:R-:W-:Y:S02]  /*2ae0*/  @!P1 FSEL R25, R25, R24, P2 ;  /* 0x0000001819199208 */ /* 0x000fe40001000000 */
[----:B------:R-:W-:-:S04]  /*2af0*/  @!P1 LOP3.LUT R24, R24, 0x80000, RZ, 0xfc, !PT ;  /* 0x0008000018189812 */ /* 0x000fc800078efcff */
[----:B------:R-:W-:Y:S01]  /*2b00*/  @!P1 SEL R15, R24, R25, P4 ;  /* 0x00000019180f9207 */ /* 0x000fe20002000000 */
[----:B------:R-:W-:Y:S02]  /*2b10*/  DSETP.GTU.AND P1, PT, |R16|, +INF , PT ;  /* 0x7ff000001000742a */ /* 0x000fe40003f2c200 */
[----:B0-----:R-:W-:Y:S01]  /*2b20*/  @!P0 DSETP.MAX.AND P2, P5, R12, R22, PT ;  /* 0x000000160c00822a */ /* 0x001fe20003d4f000 */
[----:B------:R-:W-:-:S05]  /*2b30*/  @!P0 IMAD.MOV.U32 R25, RZ, RZ, R23 ;  /* 0x000000ffff198224 */ /* 0x000fca00078e0017 */
[----:B------:R-:W-:Y:S01]  /*2b40*/  @!P0 FSEL R24, R20, R25, P2 ;  /* 0x0000001914188208 */ /* 0x000fe20001000000 */
[----:B------:R-:W-:Y:S01]  /*2b50*/  @!P0 IMAD.MOV.U32 R20, RZ, RZ, R12 ;  /* 0x000000ffff148224 */ /* 0x000fe200078e000c */
[----:B------:R-:W-:-:S04]  /*2b60*/  @!P0 LOP3.LUT R25, R25, 0x80000, RZ, 0xfc, !PT ;  /* 0x0008000019198812 */ /* 0x000fc800078efcff */
[----:B------:R-:W-:Y:S02]  /*2b70*/  @!P0 SEL R25, R25, R24, P5 ;  /* 0x0000001819198207 */ /* 0x000fe40002800000 */
[----:B------:R-:W-:Y:S02]  /*2b80*/  @!P0 SEL R24, R20, R22, P2 ;  /* 0x0000001614188207 */ /* 0x000fe40001000000 */
[----:B------:R-:W0:Y:S01]  /*2b90*/  @!P0 LDC.64 R22, c[0x0][0x228] ;  /* 0x00008a00ff168b82 */ /* 0x000e220000000a00 */
[----:B------:R-:W-:Y:S02]  /*2ba0*/  @!P0 IMAD.MOV.U32 R26, RZ, RZ, R25 ;  /* 0x000000ffff1a8224 */ /* 0x000fe400078e0019 */
[----:B------:R-:W-:Y:S01]  /*2bb0*/  @!P0 IMAD.MOV.U32 R20, RZ, RZ, R24 ;  /* 0x000000ffff148224 */ /* 0x000fe200078e0018 */
[----:B0-----:R-:W-:Y:S01]  /*2bc0*/  @!P0 DSETP.MIN.AND P2, P4, R24, R22, PT ;  /* 0x000000161800822a */ /* 0x001fe20003c40000 */
[----:B------:R-:W-:-:S05]  /*2bd0*/  VIADD R25, R19, 0x380 ;  /* 0x0000038013197836 */ /* 0x000fca0000000000 */
[----:B------:R-:W-:Y:S02]  /*2be0*/  @!P0 SEL R12, R20, R22, P2 ;  /* 0x00000016140c8207 */ /* 0x000fe40001000000 */
[----:B------:R-:W-:Y:S01]  /*2bf0*/  ISETP.GE.OR P1, PT, R25, R18, P1 ;  /* 0x000000121900720c */ /* 0x000fe20000f26670 */
[----:B------:R-:W-:-:S05]  /*2c00*/  @!P0 IMAD.MOV.U32 R25, RZ, RZ, R23 ;  /* 0x000000ffff198224 */ /* 0x000fca00078e0017 */
        /* <DEDUP_REMOVED lines=23> */
.L_x_2538:
[----:B-----5:R-:W-:Y:S01]  /*2d80*/  DSETP.GTU.AND P1, PT, |R6|, +INF , PT ;  /* 0x7ff000000600742a */ /* 0x020fe20003f2c200 */
[C---:B------:R-:W-:Y:S01]  /*2d90*/  VIADD R21, R19.reuse, 0x100 ;  /* 0x0000010013157836 */ /* 0x040fe20000000000 */
[----:B------:R-:W-:Y:S01]  /*2da0*/  DSETP.GTU.AND P2, PT, |R4|, +INF , PT ;  /* 0x7ff000000400742a */ /* 0x000fe20003f4c200 */
[----:B------:R-:W-:Y:S01]  /*2db0*/  VIADD R25, R19, 0x200 ;  /* 0x0000020013197836 */ /* 0x000fe20000000000 */
[----:B------:R-:W-:Y:S02]  /*2dc0*/  DSETP.GTU.AND P0, PT, |R10|, +INF , PT ;  /* 0x7ff000000a00742a */ /* 0x000fe40003f0c200 */
[----:B------:R-:W-:Y:S01]  /*2dd0*/  ISETP.GE.OR P1, PT, R21, R18, P1 ;  /* 0x000000121500720c */ /* 0x000fe20000f26670 */
[----:B------:R-:W-:-:S03]  /*2de0*/  VIADD R21, R19, 0x180 ;  /* 0x0000018013157836 */ /* 0x000fc60000000000 */
[-C--:B------:R-:W-:Y:S02]  /*2df0*/  ISETP.GE.OR P0, PT, R25, R18.reuse, P0 ;  /* 0x000000121900720c */ /* 0x080fe40000706670 */
[----:B------:R-:W-:-:S07]  /*2e00*/  ISETP.GE.OR P2, PT, R21, R18, P2 ;  /* 0x000000121500720c */ /* 0x000fce0001746670 */
[----:B------:R-:W0:Y:S08]  /*2e10*/  @!P1 LDC.64 R22, c[0x0][0x220] ;  /* 0x00008800ff169b82 */ /* 0x000e300000000a00 */
[----:B------:R-:W1:Y:S01]  /*2e20*/  @!P2 LDC.64 R20, c[0x0][0x220] ;  /* 0x00008800ff14ab82 */ /* 0x000e620000000a00 */
[----:B0-----:R-:W-:Y:S01]  /*2e30*/  @!P1 DSETP.MAX.AND P5, P4, R6, R22, PT ;  /* 0x000000160600922a */ /* 0x001fe20003caf000 */
[----:B------:R-:W-:Y:S01]  /*2e40*/  @!P1 MOV R25, R22 ;  /* 0x0000001600199202 */ /* 0x000fe20000000f00 */
[----:B------:R-:W-:-:S05]  /*2e50*/  @!P1 IMAD.MOV.U32 R22, RZ, RZ, R7 ;  /* 0x000000ffff169224 */ /* 0x000fca00078e0007 */
[----:B------:R-:W-:Y:S01]  /*2e60*/  @!P1 FSEL R24, R22, R23, P5 ;  /* 0x0000001716189208 */ /* 0x000fe20002800000 */
[----:B------:R-:W-:Y:S01]  /*2e70*/  @!P1 IMAD.MOV.U32 R22, RZ, RZ, R6 ;  /* 0x000000ffff169224 */ /* 0x000fe200078e0006 */
[----:B------:R-:W-:-:S04]  /*2e80*/  @!P1 LOP3.LUT R23, R23, 0x80000, RZ, 0xfc, !PT ;  /* 0x0008000017179812 */ /* 0x000fc800078efcff */
[----:B------:R-:W-:Y:S01]  /*2e90*/  @!P1 SEL R6, R22, R25, P5 ;  /* 0x0000001916069207 */ /* 0x000fe20002800000 */
[----:B-1----:R-:W-:Y:S01]  /*2ea0*/  @!P2 DSETP.MAX.AND P5, P6, R4, R20, PT ;  /* 0x000000140400a22a */ /* 0x002fe20003eaf000 */
[----:B------:R-:W-:Y:S01]  /*2eb0*/  @!P1 SEL R7, R23, R24, P4 ;  /* 0x0000001817079207 */ /* 0x000fe20002000000 */
[----:B------:R-:W-:Y:S01]  /*2ec0*/  @!P2 IMAD.MOV.U32 R23, RZ, RZ, R20 ;  /* 0x000000ffff17a224 */ /* 0x000fe200078e0014 */
[----:B------:R-:W-:Y:S01]  /*2ed0*/  DSETP.GTU.AND P1, PT, |R2|, +INF , PT ;  /* 0x7ff000000200742a */ /* 0x000fe20003f2c200 */
[----:B------:R-:W-:Y:S02]  /*2ee0*/  @!P2 IMAD.MOV.U32 R20, RZ, RZ, R5 ;  /* 0x000000ffff14a224 */ /* 0x000fe400078e0005 */
[----:B------:R-:W-:-:S03]  /*2ef0*/  VIADD R25, R19, 0x300 ;  /* 0x0000030013197836 */ /* 0x000fc60000000000 */
[----:B------:R-:W-:Y:S01]  /*2f00*/  @!P2 FSEL R22, R20, R21, P5 ;  /* 0x000000151416a208 */ /* 0x000fe20002800000 */
[----:B------:R-:W-:Y:S01]  /*2f10*/  @!P2 IMAD.MOV.U32 R20, RZ, RZ, R4 ;  /* 0x000000ffff14a224 */ /* 0x000fe200078e0004 */
[----:B------:R-:W-:Y:S02]  /*2f20*/  @!P2 LOP3.LUT R21, R21, 0x80000, RZ, 0xfc, !PT ;  /* 0x000800001515a812 */ /* 0x000fe400078efcff */
[----:B------:R-:W-:Y:S02]  /*2f30*/  ISETP.GE.OR P1, PT, R25, R18, P1 ;  /* 0x000000121900720c */ /* 0x000fe40000f26670 */
[----:B------:R-:W-:Y:S02]  /*2f40*/  @!P2 SEL R4, R20, R23, P5 ;  /* 0x000000171404a207 */ /* 0x000fe40002800000 */
[----:B------:R-:W-:Y:S01]  /*2f50*/  @!P2 SEL R5, R21, R22, P6 ;  /* 0x000000161505a207 */ /* 0x000fe20003000000 */
[----:B------:R-:W-:Y:S01]  /*2f60*/  DSETP.GTU.AND P2, PT, |R8|, +INF , PT ;  /* 0x7ff000000800742a */ /* 0x000fe20003f4c200 */
[----:B------:R-:W0:Y:S01]  /*2f70*/  @!P0 LDC.64 R22, c[0x0][0x220] ;  /* 0x00008800ff168b82 */ /* 0x000e220000000a00 */
[----:B------:R-:W-:-:S05]  /*2f80*/  VIADD R21, R19, 0x280 ;  /* 0x0000028013157836 */ /* 0x000fca0000000000 */
[----:B------:R-:W-:-:S13]  /*2f90*/  ISETP.GE.OR P2, PT, R21, R18, P2 ;  /* 0x000000121500720c */ /* 0x000fda0001746670 */
[----:B------:R-:W1:Y:S01]  /*2fa0*/  @!P2 LDC.64 R20, c[0x0][0x220] ;  /* 0x00008800ff14ab82 */ /* 0x000e620000000a00 */
[----:B0-----:R-:W-:Y:S01]  /*2fb0*/  @!P0 DSETP.MAX.AND P4, P5, R10, R22, PT ;  /* 0x000000160a00822a */ /* 0x001fe20003d8f000 */
[----:B------:R-:W-:Y:S02]  /*2fc0*/  @!P0 IMAD.MOV.U32 R25, RZ, RZ, R22 ;  /* 0x000000ffff198224 */ /* 0x000fe400078e0016 */
[----:B------:R-:W-:-:S05]  /*2fd0*/  @!P0 IMAD.MOV.U32 R22, RZ, RZ, R11 ;  /* 0x000000ffff168224 */ /* 0x000fca00078e000b */
[----:B------:R-:W-:Y:S01]  /*2fe0*/  @!P0 FSEL R24, R22, R23, P4 ;  /* 0x0000001716188208 */ /* 0x000fe20002000000 */
[----:B------:R-:W-:Y:S01]  /*2ff0*/  @!P0 IMAD.MOV.U32 R22, RZ, RZ, R10 ;  /* 0x000000ffff168224 */ /* 0x000fe200078e000a */
[----:B------:R-:W-:-:S04]  /*3000*/  @!P0 LOP3.LUT R23, R23, 0x80000, RZ, 0xfc, !PT ;  /* 0x0008000017178812 */ /* 0x000fc800078efcff */
[----:B------:R-:W-:Y:S01]  /*3010*/  @!P0 SEL R10, R22, R25, P4 ;  /* 0x00000019160a8207 */ /* 0x000fe20002000000 */
[----:B------:R-:W-:Y:S01]  /*3020*/  DSETP.GTU.AND P4, PT, |R16|, +INF , PT ;  /* 0x7ff000001000742a */ /* 0x000fe20003f8c200 */
[----:B------:R-:W-:Y:S01]  /*3030*/  @!P0 SEL R11, R23, R24, P5 ;  /* 0x00000018170b8207 */ /* 0x000fe20002800000 */
[----:B------:R-:W-:Y:S01]  /*3040*/  VIADD R23, R19, 0x380 ;  /* 0x0000038013177836 */ /* 0x000fe20000000000 */
[----:B------:R-:W0:Y:S01]  /*3050*/  @!P1 LDC.64 R24, c[0x0][0x220] ;  /* 0x00008800ff189b82 */ /* 0x000e220000000a00 */
[----:B-1----:R-:W-:-:S03]  /*3060*/  @!P2 DSETP.MAX.AND P0, P5, R8, R20, PT ;  /* 0x000000140800a22a */ /* 0x002fc60003d0f000 */
[----:B------:R-:W-:Y:S01]  /*3070*/  ISETP.GE.OR P4, PT, R23, R18, P4 ;  /* 0x000000121700720c */ /* 0x000fe20002786670 */
[----:B------:R-:W-:Y:S02]  /*3080*/  @!P2 IMAD.MOV.U32 R23, RZ, RZ, R20 ;  /* 0x000000ffff17a224 */ /* 0x000fe400078e0014 */
[----:B------:R-:W-:-:S05]  /*3090*/  @!P2 IMAD.MOV.U32 R20, RZ, RZ, R9 ;  /* 0x000000ffff14a224 */ /* 0x000fca00078e0009 */
[----:B------:R-:W-:Y:S01]  /*30a0*/  @!P2 FSEL R22, R20, R21, P0 ;  /* 0x000000151416a208 */ /* 0x000fe20000000000 */
[----:B------:R-:W-:Y:S01]  /*30b0*/  @!P2 IMAD.MOV.U32 R20, RZ, RZ, R8 ;  /* 0x000000ffff14a224 */ /* 0x000fe200078e0008 */
[----:B------:R-:W-:-:S04]  /*30c0*/  @!P2 LOP3.LUT R21, R21, 0x80000, RZ, 0xfc, !PT ;  /* 0x000800001515a812 */ /* 0x000fc800078efcff */
[----:B------:R-:W-:Y:S01]  /*30d0*/  @!P2 SEL R8, R20, R23, P0 ;  /* 0x000000171408a207 */ /* 0x000fe20000000000 */
[----:B------:R-:W-:Y:S01]  /*30e0*/  @!P1 IMAD.MOV.U32 R20, RZ, RZ, R3 ;  /* 0x000000ffff149224 */ /* 0x000fe200078e0003 */
[----:B------:R-:W-:Y:S01]  /*30f0*/  @!P2 SEL R9, R21, R22, P5 ;  /* 0x000000161509a207 */ /* 0x000fe20002800000 */
[----:B------:R-:W-:Y:S01]  /*3100*/  VIADD R21, R19, 0x80 ;  /* 0x0000008013157836 */ /* 0x000fe20000000000 */
[----:B------:R-:W1:Y:S01]  /*3110*/  @!P4 LDC.64 R22, c[0x0][0x220] ;  /* 0x00008800ff16cb82 */ /* 0x000e620000000a00 */
[----:B------:R-:W-:Y:S01]  /*3120*/  DSETP.GTU.OR P2, PT, |R14|, +INF , P3 ;  /* 0x7ff000000e00742a */ /* 0x000fe20001f4c600 */
[----:B0-----:R-:W-:Y:S01]  /*3130*/  @!P1 IMAD.MOV.U32 R27, RZ, RZ, R25 ;  /* 0x000000ffff1b9224 */ /* 0x001fe200078e0019 */
[----:B------:R-:W-:Y:S01]  /*3140*/  @!P1 DSETP.MAX.AND P5, P6, R2, R24, PT ;  /* 0x000000180200922a */ /* 0x000fe20003eaf000 */
[----:B------:R-:W-:-:S05]  /*3150*/  ISETP.GE.AND P0, PT, R21, R18, PT ;  /* 0x000000121500720c */ /* 0x000fca0003f06270 */
[----:B------:R-:W-:Y:S02]  /*3160*/  @!P1 FSEL R20, R20, R27, P5 ;  /* 0x0000001b14149208 */ /* 0x000fe40002800000 */
[----:B------:R-:W-:-:S04]  /*3170*/  @!P1 LOP3.LUT R27, R27, 0x80000, RZ, 0xfc, !PT ;  /* 0x000800001b1b9812 */ /* 0x000fc800078efcff */
[----:B------:R-:W-:Y:S01]  /*3180*/  @!P1 SEL R27, R27, R20, P6 ;  /* 0x000000141b1b9207 */ /* 0x000fe20003000000 */
[----:B------:R-:W-:Y:S01]  /*3190*/  @!P1 IMAD.MOV.U32 R20, RZ, RZ, R2 ;  /* 0x000000ffff149224 */ /* 0x000fe200078e0002 */
[----:B------:R-:W-:-:S03]  /*31a0*/  DSETP.GTU.OR P0, PT, |R12|, +INF , P0 ;  /* 0x7ff000000c00742a */ /* 0x000fc6000070c600 */
[----:B------:R-:W-:Y:S01]  /*31b0*/  @!P1 IMAD.MOV.U32 R3, RZ, RZ, R27 ;  /* 0x000000ffff039224 */ /* 0x000fe200078e001b */
[----:B------:R-:W-:Y:S01]  /*31c0*/  @!P1 SEL R2, R20, R24, P5 ;  /* 0x0000001814029207 */ /* 0x000fe20002800000 */
[----:B------:R-:W-:Y:S01]  /*31d0*/  @!P4 IMAD.MOV.U32 R20, RZ, RZ, R17 ;  /* 0x000000ffff14c224 */ /* 0x000fe200078e0011 */
[----:B------:R-:W0:Y:S01]  /*31e0*/  @!P2 LDC.64 R24, c[0x0][0x220] ;  /* 0x00008800ff18ab82 */ /* 0x000e220000000a00 */
[----:B-1----:R-:W-:Y:S01]  /*31f0*/  @!P4 DSETP.MAX.AND P5, P6, R16, R22, PT ;  /* 0x000000161000c22a */ /* 0x002fe20003eaf000 */
[----:B------:R-:W-:-:S05]  /*3200*/  @!P4 IMAD.MOV.U32 R27, RZ, RZ, R23 ;  /* 0x000000ffff1bc224 */ /* 0x000fca00078e0017 */
[----:B------:R-:W-:Y:S02]  /*3210*/  @!P4 FSEL R20, R20, R27, P5 ;  /* 0x0000001b1414c208 */ /* 0x000fe40002800000 */
[----:B------:R-:W-:-:S04]  /*3220*/  @!P4 LOP3.LUT R27, R27, 0x80000, RZ, 0xfc, !PT ;  /* 0x000800001b1bc812 */ /* 0x000fc800078efcff */
[----:B------:R-:W-:Y:S01]  /*3230*/  @!P4 SEL R27, R27, R20, P6 ;  /* 0x000000141b1bc207 */ /* 0x000fe20003000000 */
[----:B------:R-:W-:-:S04]  /*3240*/  @!P4 IMAD.MOV.U32 R20, RZ, RZ, R16 ;  /* 0x000000ffff14c224 */ /* 0x000fc800078e0010 */
[----:B------:R-:W-:Y:S01]  /*3250*/  @!P4 IMAD.MOV.U32 R17, RZ, RZ, R27 ;  /* 0x000000ffff11c224 */ /* 0x000fe200078e001b */
[----:B------:R-:W-:Y:S02]  /*3260*/  @!P4 SEL R16, R20, R22, P5 ;  /* 0x000000161410c207 */ /* 0x000fe40002800000 */
[----:B------:R-:W1:Y:S01]  /*3270*/  @!P0 LDC.64 R22, c[0x0][0x220] ;  /* 0x00008800ff168b82 */ /* 0x000e620000000a00 */
[----:B------:R-:W-:Y:S01]  /*3280*/  @!P2 MOV R20, R15 ;  /* 0x0000000f0014a202 */ /* 0x000fe20000000f00 */
        /* <DEDUP_REMOVED lines=9> */
[----:B-1----:R-:W-:Y:S01]  /*3320*/  @!P0 DSETP.MAX.AND P4, P5, R12, R22, PT ;  /* 0x000000160c00822a */ /* 0x002fe20003d8f000 */
[----:B------:R-:W-:-:S05]  /*3330*/  @!P0 IMAD.MOV.U32 R27, RZ, RZ, R23 ;  /* 0x000000ffff1b8224 */ /* 0x000fca00078e0017 */
[----:B------:R-:W-:Y:S02]  /*3340*/  @!P0 FSEL R20, R20, R27, P4 ;  /* 0x0000001b14148208 */ /* 0x000fe40002000000 */
[----:B------:R-:W-:-:S04]  /*3350*/  @!P0 LOP3.LUT R27, R27, 0x80000, RZ, 0xfc, !PT ;  /* 0x000800001b1b8812 */ /* 0x000fc800078efcff */
[----:B------:R-:W-:Y:S01]  /*3360*/  @!P0 SEL R27, R27, R20, P5 ;  /* 0x000000141b1b8207 */ /* 0x000fe20002800000 */
[----:B------:R-:W-:-:S04]  /*3370*/  @!P0 IMAD.MOV.U32 R20, RZ, RZ, R12 ;  /* 0x000000ffff148224 */ /* 0x000fc800078e000c */
[----:B------:R-:W-:Y:S01]  /*3380*/  @!P0 IMAD.MOV.U32 R13, RZ, RZ, R27 ;  /* 0x000000ffff0d8224 */ /* 0x000fe200078e001b */
[----:B------:R-:W-:-:S07]  /*3390*/  @!P0 SEL R12, R20, R22, P4 ;  /* 0x00000016140c8207 */ /* 0x000fce0002000000 */
.L_x_2540:
[----:B------:R-:W-:Y:S05]  /*33a0*/  BSYNC B0 ;  /* 0x0000000000007941 */ /* 0x000fea0003800000 */
.L_x_2537:
[----:B------:R-:W0:Y:S01]  /*33b0*/  @!P3 LDC.64 R22, c[0x0][0x238] ;  /* 0x00008e00ff16bb82 */ /* 0x000e220000000a00 */
[----:B------:R-:W-:Y:S01]  /*33c0*/  @!P3 IMAD.IADD R25, R0, 0x1, R19 ;  /* 0x000000010019b824 */ /* 0x000fe200078e0213 */
[----:B------:R-:W-:Y:S01]  /*33d0*/  BSSY B0, `(.L_x_2541) ;  /* 0x0000030000007945 */ /* 0x000fe20003800000 */
[----:B------:R-:W-:-:S03]  /*33e0*/  @!P3 IMAD.MOV.U32 R19, RZ, RZ, R21 ;  /* 0x000000ffff13b224 */ /* 0x000fc600078e0015 */
[----:B------:R-:W-:Y:S02]  /*33f0*/  BSSY B1, `(.L_x_2542) ;  /* 0x0000027000017945 */ /* 0x000fe40003800000 */
[----:B------:R-:W-:Y:S01]  /*3400*/  ISETP.GE.AND P0, PT, R19, R18, PT ;  /* 0x000000121300720c */ /* 0x000fe20003f06270 */
[----:B0-----:R-:W-:-:S05]  /*3410*/  @!P3 IMAD.WIDE.U32 R22, R25, 0x8, R22 ;  /* 0x000000081916b825 */ /* 0x001fca00078e0016 */
[----:B------:R0:W-:Y:S07]  /*3420*/  @!P3 STG.E.64 desc[UR8][R22.64], R14 ;  /* 0x0000000e1600b986 */ /* 0x0001ee000c101b08 */
[----:B------:R-:W-:Y:S05]  /*3430*/  @P0 BRA `(.L_x_2543) ;  /* 0x0000000000300947 */ /* 0x000fea0003800000 */
[----:B0-----:R-:W0:Y:S01]  /*3440*/  LDC.64 R14, c[0x0][0x238] ;  /* 0x00008e00ff0e7b82 */ /* 0x001e220000000a00 */
[----:B------:R-:W-:Y:S02]  /*3450*/  IMAD.IADD R21, R0, 0x1, R19 ;  /* 0x0000000100157824 */ /* 0x000fe400078e0213 */
[----:B------:R-:W-:-:S05]  /*3460*/  VIADD R19, R19, 0x80 ;  /* 0x0000008013137836 */ /* 0x000fca0000000000 */
[----:B------:R-:W-:Y:S01]  /*3470*/  ISETP.GE.AND P0, PT, R19, R18, PT ;  /* 0x000000121300720c */ /* 0x000fe20003f06270 */
[----:B0-----:R-:W-:-:S05]  /*3480*/  IMAD.WIDE.U32 R14, R21, 0x8, R14 ;  /* 0x00000008150e7825 */ /* 0x001fca00078e000e */
[----:B------:R0:W-:Y:S07]  /*3490*/  STG.E.64 desc[UR8][R14.64], R12 ;  /* 0x0000000c0e007986 */ /* 0x0001ee000c101b08 */
[----:B------:R-:W-:Y:S05]  /*34a0*/  @P0 BRA `(.L_x_2544) ;  /* 0x0000000000300947 */ /* 0x000fea0003800000 */
[----:B0-----:R-:W0:Y:S01]  /*34b0*/  LDC.64 R12, c[0x0][0x238] ;  /* 0x00008e00ff0c7b82 */ /* 0x001e220000000a00 */
[----:B------:R-:W-:Y:S02]  /*34c0*/  IMAD.IADD R15, R0, 0x1, R19 ;  /* 0x00000001000f7824 */ /* 0x000fe400078e0213 */
[----:B------:R-:W-:Y:S02]  /*34d0*/  VIADD R19, R19, 0x80 ;  /* 0x0000008013137836 */ /* 0x000fe40000000000 */
[----:B0-----:R-:W-:-:S05]  /*34e0*/  IMAD.WIDE.U32 R12, R15, 0x8, R12 ;  /* 0x000000080f0c7825 */ /* 0x001fca00078e000c */
[----:B------:R1:W-:Y:S02]  /*34f0*/  STG.E.64 desc[UR8][R12.64], R6 ;  /* 0x000000060c007986 */ /* 0x0003e4000c101b08 */
.L_x_2543:
[----:B------:R-:W-:-:S13]  /*3500*/  ISETP.GE.AND P0, PT, R19, R18, PT ;  /* 0x000000121300720c */ /* 0x000fda0003f06270 */
[----:B------:R-:W-:Y:S05]  /*3510*/  @P0 BRA `(.L_x_2545) ;  /* 0x0000000000300947 */ /* 0x000fea0003800000 */
[----:B-1----:R-:W1:Y:S01]  /*3520*/  LDC.64 R6, c[0x0][0x238] ;  /* 0x00008e00ff067b82 */ /* 0x002e620000000a00 */
[----:B------:R-:W-:Y:S02]  /*3530*/  IMAD.IADD R13, R0, 0x1, R19 ;  /* 0x00000001000d7824 */ /* 0x000fe400078e0213 */
[----:B------:R-:W-:Y:S02]  /*3540*/  VIADD R19, R19, 0x80 ;  /* 0x0000008013137836 */ /* 0x000fe40000000000 */
[----:B-1----:R-:W-:-:S05]  /*3550*/  IMAD.WIDE.U32 R6, R13, 0x8, R6 ;  /* 0x000000080d067825 */ /* 0x002fca00078e0006 */
[----:B------:R1:W-:Y:S02]  /*3560*/  STG.E.64 desc[UR8][R6.64], R4 ;  /* 0x0000000406007986 */ /* 0x0003e4000c101b08 */
.L_x_2544:
[----:B------:R-:W-:-:S13]  /*3570*/  ISETP.GE.AND P0, PT, R19, R18, PT ;  /* 0x000000121300720c */ /* 0x000fda0003f06270 */
[----:B------:R-:W-:Y:S05]  /*3580*/  @P0 BRA `(.L_x_2546) ;  /* 0x0000000000340947 */ /* 0x000fea0003800000 */
[----:B-1----:R-:W1:Y:S01]  /*3590*/  LDC.64 R4, c[0x0][0x238] ;  /* 0x00008e00ff047b82 */ /* 0x002e620000000a00 */
[----:B------:R-:W-:Y:S02]  /*35a0*/  IMAD.IADD R7, R0, 0x1, R19 ;  /* 0x0000000100077824 */ /* 0x000fe400078e0213 */
[----:B------:R-:W-:Y:S02]  /*35b0*/  VIADD R19, R19, 0x80 ;  /* 0x0000008013137836 */ /* 0x000fe40000000000 */
[----:B-1----:R-:W-:-:S05]  /*35c0*/  IMAD.WIDE.U32 R4, R7, 0x8, R4 ;  /* 0x0000000807047825 */ /* 0x002fca00078e0004 */
[----:B------:R2:W-:Y:S02]  /*35d0*/  STG.E.64 desc[UR8][R4.64], R10 ;  /* 0x0000000a04007986 */ /* 0x0005e4000c101b08 */
.L_x_2545:
[----:B------:R-:W-:-:S13]  /*35e0*/  ISETP.GE.AND P0, PT, R19, R18, PT ;  /* 0x000000121300720c */ /* 0x000fda0003f06270 */
[----:B------:R-:W-:Y:S05]  /*35f0*/  @P0 BREAK B1 ;  /* 0x0000000000010942 */ /* 0x000fea0003800000 */
[----:B------:R-:W-:Y:S05]  /*3600*/  @P0 BRA `(.L_x_2547) ;  /* 0x0000000000300947 */ /* 0x000fea0003800000 */
[----:B--2---:R-:W2:Y:S01]  /*3610*/  LDC.64 R4, c[0x0][0x238] ;  /* 0x00008e00ff047b82 */ /* 0x004ea20000000a00 */
[----:B-1----:R-:W-:Y:S02]  /*3620*/  IMAD.IADD R7, R0, 0x1, R19 ;  /* 0x0000000100077824 */ /* 0x002fe400078e0213 */
[----:B------:R-:W-:Y:S02]  /*3630*/  VIADD R19, R19, 0x80 ;  /* 0x0000008013137836 */ /* 0x000fe40000000000 */
[----:B--2---:R-:W-:-:S05]  /*3640*/  IMAD.WIDE.U32 R4, R7, 0x8, R4 ;  /* 0x0000000807047825 */ /* 0x004fca00078e0004 */
[----:B------:R2:W-:Y:S02]  /*3650*/  STG.E.64 desc[UR8][R4.64], R8 ;  /* 0x0000000804007986 */ /* 0x0005e4000c101b08 */
.L_x_2546:
[----:B------:R-:W-:Y:S05]  /*3660*/  BSYNC B1 ;  /* 0x0000000000017941 */ /* 0x000fea0003800000 */
.L_x_2542:
[----:B------:R-:W-:-:S13]  /*3670*/  ISETP.GE.AND P0, PT, R19, R18, PT ;  /* 0x000000121300720c */ /* 0x000fda0003f06270 */
[----:B-12---:R-:W1:Y:S01]  /*3680*/  @!P0 LDC.64 R4, c[0x0][0x238] ;  /* 0x00008e00ff048b82 */ /* 0x006e620000000a00 */
[----:B------:R-:W-:Y:S02]  /*3690*/  @!P0 IMAD.IADD R7, R0, 0x1, R19 ;  /* 0x0000000100078824 */ /* 0x000fe400078e0213 */
[----:B------:R-:W-:Y:S02]  /*36a0*/  @!P0 VIADD R19, R19, 0x80 ;  /* 0x0000008013138836 */ /* 0x000fe40000000000 */
[----:B-1----:R-:W-:-:S05]  /*36b0*/  @!P0 IMAD.WIDE.U32 R4, R7, 0x8, R4 ;  /* 0x0000000807048825 */ /* 0x002fca00078e0004 */
[----:B------:R3:W-:Y:S02]  /*36c0*/  @!P0 STG.E.64 desc[UR8][R4.64], R2 ;  /* 0x0000000204008986 */ /* 0x0007e4000c101b08 */
.L_x_2547:
[----:B------:R-:W-:Y:S05]  /*36d0*/  BSYNC B0 ;  /* 0x0000000000007941 */ /* 0x000fea0003800000 */
.L_x_2541:
[----:B------:R-:W-:Y:S05]  /*36e0*/  WARPSYNC.ALL ;  /* 0x0000000000007948 */ /* 0x000fea0003800000 */
[----:B------:R-:W-:-:S13]  /*36f0*/  ISETP.GE.AND P0, PT, R19, R18, PT ;  /* 0x000000121300720c */ /* 0x000fda0003f06270 */
[----:B------:R-:W-:Y:S05]  /*3700*/  @P0 EXIT ;  /* 0x000000000000094d */ /* 0x000fea0003800000 */
[----:B---3--:R-:W3:Y:S01]  /*3710*/  LDC.64 R2, c[0x0][0x238] ;  /* 0x00008e00ff027b82 */ /* 0x008ee20000000a00 */
[----:B------:R-:W-:-:S04]  /*3720*/  IMAD.IADD R19, R0, 0x1, R19 ;  /* 0x0000000100137824 */ /* 0x000fc800078e0213 */
[----:B---3--:R-:W-:-:S05]  /*3730*/  IMAD.WIDE.U32 R2, R19, 0x8, R2 ;  /* 0x0000000813027825 */ /* 0x008fca00078e0002 */
[----:B------:R-:W-:Y:S01]  /*3740*/  STG.E.64 desc[UR8][R2.64], R16 ;  /* 0x0000001002007986 */ /* 0x000fe2000c101b08 */
[----:B------:R-:W-:Y:S05]  /*3750*/  EXIT ;  /* 0x000000000000794d */ /* 0x000fea0003800000 */
.L_x_2548:
        /* <DEDUP_REMOVED lines=10> */
.L_x_44400:


//--------------------- .text._ZN2at6native29vectorized_elementwise_kernelILi4EZZZNS0_49_GLOBAL__N__657f93f7_16_TensorCompare_cu_71e06f4e19launch_clamp_scalarERNS_18TensorIteratorBaseEN3c106ScalarES6_NS0_6detail11ClampLimitsEENKUlvE_clEvENKUlvE4_clEvEUldE_St5arrayIPcLm2EEEEviT0_T1_ --------------------------
	.section	.text._ZN2at6native29vectorized_elementwise_kernelILi4EZZZNS0_49_GLOBAL__N__657f93f7_16_TensorCompare_cu_71e06f4e19launch_clamp_scalarERNS_18TensorIteratorBaseEN3c106ScalarES6_NS0_6detail11ClampLimitsEENKUlvE_clEvENKUlvE4_clEvEUldE_St5arrayIPcLm2EEEEviT0_T1_,"ax",@progbits
	.align	128
        .global         _ZN2at6native29vectorized_elementwise_kernelILi4EZZZNS0_49_GLOBAL__N__657f93f7_16_TensorCompare_cu_71e06f4e19launch_clamp_scalarERNS_18TensorIteratorBaseEN3c106ScalarES6_NS0_6detail11ClampLimitsEENKUlvE_clEvENKUlvE4_clEvEUldE_St5arrayIPcLm2EEEEviT0_T1_
        .type           _ZN2at6native29vectorized_elementwise_kernelILi4EZZZNS0_49_GLOBAL__N__657f93f7_16_TensorCompare_cu_71e06f4e19launch_clamp_scalarERNS_18TensorIteratorBaseEN3c106ScalarES6_NS0_6detail11ClampLimitsEENKUlvE_clEvENKUlvE4_clEvEUldE_St5arrayIPcLm2EEEEviT0_T1_,@function
        .size           _ZN2at6native29vectorized_elementwise_kernelILi4EZZZNS0_49_GLOBAL__N__657f93f7_16_TensorCompare_cu_71e06f4e19launch_clamp_scalarERNS_18TensorIteratorBaseEN3c106ScalarES6_NS0_6detail11ClampLimitsEENKUlvE_clEvENKUlvE4_clEvEUldE_St5arrayIPcLm2EEEEviT0_T1_,(.L_x_44401 - _ZN2at6native29vectorized_elementwise_kernelILi4EZZZNS0_49_GLOBAL__N__657f93f7_16_TensorCompare_cu_71e06f4e19launch_clamp_scalarERNS_18TensorIteratorBaseEN3c106ScalarES6_NS0_6detail11ClampLimitsEENKUlvE_clEvENKUlvE4_clEvEUldE_St5arrayIPcLm2EEEEviT0_T1_)
        .other          _ZN2at6native29vectorized_elementwise_kernelILi4EZZZNS0_49_GLOBAL__N__657f93f7_16_TensorCompare_cu_71e06f4e19launch_clamp_scalarERNS_18TensorIteratorBaseEN3c106ScalarES6_NS0_6detail11ClampLimitsEENKUlvE_clEvENKUlvE4_clEvEUldE_St5arrayIPcLm2EEEEviT0_T1_,@"STO_CUDA_ENTRY STV_DEFAULT"
_ZN2at6native29vectorized_elementwise_kernelILi4EZZZNS0_49_GLOBAL__N__657f93f7_16_TensorCompare_cu_71e06f4e19launch_clamp_scalarERNS_18TensorIteratorBaseEN3c106ScalarES6_NS0_6detail11ClampLimitsEENKUlvE_clEvENKUlvE4_clEvEUldE_St5arrayIPcLm2EEEEviT0_T1_:
.text._ZN2at6native29vectorized_elementwise_kernelILi4EZZZNS0_49_GLOBAL__N__657f93f7_16_TensorCompare_cu_71e06f4e19launch_clamp_scalarERNS_18TensorIteratorBaseEN3c106ScalarES6_NS0_6detail11ClampLimitsEENKUlvE_clEvENKUlvE4_clEvEUldE_St5arrayIPcLm2EEEEviT0_T1_:
        /* <DEDUP_REMOVED lines=120> */
.L_x_2552:
        /* <DEDUP_REMOVED lines=169> */
.L_x_2551:
        /* <DEDUP_REMOVED lines=98> */
.L_x_2553:
[----:B------:R-:W-:Y:S05]  /*1830*/  BSYNC B0 ;  /* 0x0000000000007941 */ /* 0x000fea0003800000 */
.L_x_2550:
        /* <DEDUP_REMOVED lines=8> */
.L_x_2549:
        /* <DEDUP_REMOVED lines=22> */
.L_x_2555:
[----:B------:R-:W-:Y:S05]  /*1a20*/  BSYNC B0 ;  /* 0x0000000000007941 */ /* 0x000fea0003800000 */
.L_x_2554:
        /* <DEDUP_REMOVED lines=15> */
.L_x_2557:
[----:B------:R-:W-:Y:S05]  /*1b20*/  BSYNC B0 ;  /* 0x0000000000007941 */ /* 0x000fea0003800000 */
.L_x_2556:
        /* <DEDUP_REMOVED lines=128> */
.L_x_2560:
        /* <DEDUP_REMOVED lines=165> */
.L_x_2559:
        /* <DEDUP_REMOVED lines=98> */
.L_x_2561:
[----:B------:R-:W-:Y:S05]  /*33a0*/  BSYNC B0 ;  /* 0x0000000000007941 */ /* 0x000fea0003800000 */
.L_x_2558:
        /* <DEDUP_REMOVED lines=21> */
.L_x_2564:
[----:B------:R-:W-:-:S13]  /*3500*/  ISETP.GE.AND P0, PT, R19, R18, PT ;  /* 0x000000121300720c */ /* 0x000fda0003f06270 */
[----:B------:R-:W-:Y:S05]  /*3510*/  @P0 BRA `(.L_x_2566) ;  /* 0x0000000000300947 */ /* 0x000fea0003800000 */
[----:B-1----:R-:W1:Y:S01]  /*3520*/  LDC.64 R6, c[0x0][0x238] ;  /* 0x00008e00ff067b82 */ /* 0x002e620000000a00 */
[----:B------:R-:W-:Y:S02]  /*3530*/  IMAD.IADD R13, R0, 0x1, R19 ;  /* 0x00000001000d7824 */ /* 0x000fe400078e0213 */
[----:B------:R-:W-:Y:S02]  /*3540*/  VIADD R19, R19, 0x80 ;  /* 0x0000008013137836 */ /* 0x000fe40000000000 */
[----:B-1----:R-:W-:-:S05]  /*3550*/  IMAD.WIDE.U32 R6, R13, 0x8, R6 ;  /* 0x000000080d067825 */ /* 0x002fca00078e0006 */
[----:B------:R1:W-:Y:S02]  /*3560*/  STG.E.64 desc[UR8][R6.64], R4 ;  /* 0x0000000406007986 */ /* 0x0003e4000c101b08 */
.L_x_2565:
[----:B------:R-:W-:-:S13]  /*3570*/  ISETP.GE.AND P0, PT, R19, R18, PT ;  /* 0x000000121300720c */ /* 0x000fda0003f06270 */
[----:B------:R-:W-:Y:S05]  /*3580*/  @P0 BRA `(.L_x_2567) ;  /* 0x0000000000340947 */ /* 0x000fea0003800000 */
[----:B-1----:R-:W1:Y:S01]  /*3590*/  LDC.64 R4, c[0x0][0x238] ;  /* 0x00008e00ff047b82 */ /* 0x002e620000000a00 */
[----:B------:R-:W-:Y:S02]  /*35a0*/  IMAD.IADD R7, R0, 0x1, R19 ;  /* 0x0000000100077824 */ /* 0x000fe400078e0213 */
[----:B------:R-:W-:Y:S02]  /*35b0*/  VIADD R19, R19, 0x80 ;  /* 0x0000008013137836 */ /* 0x000fe40000000000 */
[----:B-1----:R-:W-:-:S05]  /*35c0*/  IMAD.WIDE.U32 R4, R7, 0x8, R4 ;  /* 0x0000000807047825 */ /* 0x002fca00078e0004 */
[----:B------:R2:W-:Y:S02]  /*35d0*/  STG.E.64 desc[UR8][R4.64], R10 ;  /* 0x0000000a04007986 */ /* 0x0005e4000c101b08 */
.L_x_2566:
        /* <DEDUP_REMOVED lines=8> */
.L_x_2567:
[----:B------:R-:W-:Y:S05]  /*3660*/  BSYNC B1 ;  /* 0x0000000000017941 */ /* 0x000fea0003800000 */
.L_x_2563:
[----:B------:R-:W-:-:S13]  /*3670*/  ISETP.GE.AND P0, PT, R19, R18, PT ;  /* 0x000000121300720c */ /* 0x000fda0003f06270 */
[----:B-12---:R-:W1:Y:S01]  /*3680*/  @!P0 LDC.64 R4, c[0x0][0x238] ;  /* 0x00008e00ff048b82 */ /* 0x006e620000000a00 */
[----:B------:R-:W-:Y:S02]  /*3690*/  @!P0 IMAD.IADD R7, R0, 0x1, R19 ;  /* 0x0000000100078824 */ /* 0x000fe400078e0213 */
[----:B------:R-:W-:Y:S02]  /*36a0*/  @!P0 VIADD R19, R19, 0x80 ;  /* 0x0000008013138836 */ /* 0x000fe40000000000 */
[----:B-1----:R-:W-:-:S05]  /*36b0*/  @!P0 IMAD.WIDE.U32 R4, R7, 0x8, R4 ;  /* 0x0000000807048825 */ /* 0x002fca00078e0004 */
[----:B------:R3:W-:Y:S02]  /*36c0*/  @!P0 STG.E.64 desc[UR8][R4.64], R2 ;  /* 0x0000000204008986 */ /* 0x0007e4000c101b08 */
.L_x_2568:
[----:B------:R-:W-:Y:S05]  /*36d0*/  BSYNC B0 ;  /* 0x0000000000007941 */ /* 0x000fea0003800000 */
.L_x_2562:
        /* <DEDUP_REMOVED lines=8> */
.L_x_2569:
        /* <DEDUP_REMOVED lines=10> */
.L_x_44401:


//--------------------- .text._ZN2at6native29vectorized_elementwise_kernelILi8EZZZNS0_49_GLOBAL__N__657f93f7_16_TensorCompare_cu_71e06f4e19launch_clamp_scalarERNS_18TensorIteratorBaseEN3c106ScalarES6_NS0_6detail11ClampLimitsEENKUlvE_clEvENKUlvE4_clEvEUldE_St5arrayIPcLm2EEEEviT0_T1_ --------------------------
	.section	.text._ZN2at6native29vectorized_elementwise_kernelILi8EZZZNS0_49_GLOBAL__N__657f93f7_16_TensorCompare_cu_71e06f4e19launch_clamp_scalarERNS_18TensorIteratorBaseEN3c106ScalarES6_NS0_6detail11ClampLimitsEENKUlvE_clEvENKUlvE4_clEvEUldE_St5arrayIPcLm2EEEEviT0_T1_,"ax",@progbits
	.align	128
        .global         _ZN2at6native29vectorized_elementwise_kernelILi8EZZZNS0_49_GLOBAL__N__657f93f7_16_TensorCompare_cu_71e06f4e19launch_clamp_scalarERNS_18TensorIteratorBaseEN3c106ScalarES6_NS0_6detail11ClampLimitsEENKUlvE_clEvENKUlvE4_clEvEUldE_St5arrayIPcLm2EEEEviT0_T1_
        .type           _ZN2at6native29vectorized_elementwise_kernelILi8EZZZNS0_49_GLOBAL__N__657f93f7_16_TensorCompare_cu_71e06f4e19launch_clamp_scalarERNS_18TensorIteratorBaseEN3c106ScalarES6_NS0_6detail11ClampLimitsEENKUlvE_clEvENKUlvE4_clEvEUldE_St5arrayIPcLm2EEEEviT0_T1_,@function
        .size           _ZN2at6native29vectorized_elementwise_kernelILi8EZZZNS0_49_GLOBAL__N__657f93f7_16_TensorCompare_cu_71e06f4e19launch_clamp_scalarERNS_18TensorIteratorBaseEN3c106ScalarES6_NS0_6detail11ClampLimitsEENKUlvE_clEvENKUlvE4_clEvEUldE_St5arrayIPcLm2EEEEviT0_T1_,(.L_x_44402 - _ZN2at6native29vectorized_elementwise_kernelILi8EZZZNS0_49_GLOBAL__N__657f93f7_16_TensorCompare_cu_71e06f4e19launch_clamp_scalarERNS_18TensorIteratorBaseEN3c106ScalarES6_NS0_6detail11ClampLimitsEENKUlvE_clEvENKUlvE4_clEvEUldE_St5arrayIPcLm2EEEEviT0_T1_)
        .other          _ZN2at6native29vectorized_elementwise_kernelILi8EZZZNS0_49_GLOBAL__N__657f93f7_16_TensorCompare_cu_71e06f4e19launch_clamp_scalarERNS_18TensorIteratorBaseEN3c106ScalarES6_NS0_6detail11ClampLimitsEENKUlvE_clEvENKUlvE4_clEvEUldE_St5arrayIPcLm2EEEEviT0_T1_,@"STO_CUDA_ENTRY STV_DEFAULT"
_ZN2at6native29vectorized_elementwise_kernelILi8EZZZNS0_49_GLOBAL__N__657f93f7_16_TensorCompare_cu_71e06f4e19launch_clamp_scalarERNS_18TensorIteratorBaseEN3c106ScalarES6_NS0_6detail11ClampLimitsEENKUlvE_clEvENKUlvE4_clEvEUldE_St5arrayIPcLm2EEEEviT0_T1_:
.text._ZN2at6native29vectorized_elementwise_kernelILi8EZZZNS0_49_GLOBAL__N__657f93f7_16_TensorCompare_cu_71e06f4e19launch_clamp_scalarERNS_18TensorIteratorBaseEN3c106ScalarES6_NS0_6detail11ClampLimitsEENKUlvE_clEvENKUlvE4_clEvEUldE_St5arrayIPcLm2EEEEviT0_T1_:
        /* <DEDUP_REMOVED lines=120> */
.L_x_2573:
        /* <DEDUP_REMOVED lines=169> */
.L_x_2572:
        /* <DEDUP_REMOVED lines=98> */
.L_x_2574:
[----:B------:R-:W-:Y:S05]  /*1830*/  BSYNC B0 ;  /* 0x0000000000007941 */ /* 0x000fea0003800000 */
.L_x_2571:
        /* <DEDUP_REMOVED lines=8> */
.L_x_2570:
        /* <DEDUP_REMOVED lines=22> */
.L_x_2576:
[----:B------:R-:W-:Y:S05]  /*1a20*/  BSYNC B0 ;  /* 0x0000000000007941 */ /* 0x000fea0003800000 */
.L_x_2575:
        /* <DEDUP_REMOVED lines=15> */
.L_x_2578:
[----:B------:R-:W-:Y:S05]  /*1b20*/  BSYNC B0 ;  /* 0x0000000000007941 */ /* 0x000fea0003800000 */
.L_x_2577:
        /* <DEDUP_REMOVED lines=128> */
.L_x_2581:
        /* <DEDUP_REMOVED lines=165> */
.L_x_2580:
        /* <DEDUP_REMOVED lines=98> */
.L_x_2582:
[----:B------:R-:W-:Y:S05]  /*33a0*/  BSYNC B0 ;  /* 0x0000000000007941 */ /* 0x000fea0003800000 */
.L_x_2579:
        /* <DEDUP_REMOVED lines=21> */
.L_x_2585:
[----:B------:R-:W-:-:S13]  /*3500*/  ISETP.GE.AND P0, PT, R19, R18, PT ;  /* 0x000000121300720c */ /* 0x000fda0003f06270 */
[----:B------:R-:W-:Y:S05]  /*3510*/  @P0 BRA `(.L_x_2587) ;  /* 0x0000000000300947 */ /* 0x000fea0003800000 */
[----:B-1----:R-:W1:Y:S01]  /*3520*/  LDC.64 R6, c[0x0][0x238] ;  /* 0x00008e00ff067b82 */ /* 0x002e620000000a00 */
[----:B------:R-:W-:Y:S02]  /*3530*/  IMAD.IADD R13, R0, 0x1, R19 ;  /* 0x00000001000d7824 */ /* 0x000fe400078e0213 */
[----:B------:R-:W-:Y:S02]  /*3540*/  VIADD R19, R19, 0x80 ;  /* 0x0000008013137836 */ /* 0x000fe40000000000 */
[----:B-1----:R-:W-:-:S05]  /*3550*/  IMAD.WIDE.U32 R6, R13, 0x8, R6 ;  /* 0x000000080d067825 */ /* 0x002fca00078e0006 */
[----:B------:R1:W-:Y:S02]  /*3560*/  STG.E.64 desc[UR8][R6.64], R4 ;  /* 0x0000000406007986 */ /* 0x0003e4000c101b08 */
.L_x_2586:
[----:B------:R-:W-:-:S13]  /*3570*/  ISETP.GE.AND P0, PT, R19, R18, PT ;  /* 0x000000121300720c */ /* 0x000fda0003f06270 */
[----:B------:R-:W-:Y:S05]  /*3580*/  @P0 BRA `(.L_x_2588) ;  /* 0x0000000000340947 */ /* 0x000fea0003800000 */
[----:B-1----:R-:W1:Y:S01]  /*3590*/  LDC.64 R4, c[0x0][0x238] ;  /* 0x00008e00ff047b82 */ /* 0x002e620000000a00 */
[----:B------:R-:W-:Y:S02]  /*35a0*/  IMAD.IADD R7, R0, 0x1, R19 ;  /* 0x0000000100077824 */ /* 0x000fe400078e0213 */
[----:B------:R-:W-:Y:S02]  /*35b0*/  VIADD R19, R19, 0x80 ;  /* 0x0000008013137836 */ /* 0x000fe40000000000 */
[----:B-1----:R-:W-:-:S05]  /*35c0*/  IMAD.WIDE.U32 R4, R7, 0x8, R4 ;  /* 0x0000000807047825 */ /* 0x002fca00078e0004 */
[----:B------:R2:W-:Y:S02]  /*35d0*/  STG.E.64 desc[UR8][R4.64], R10 ;  /* 0x0000000a04007986 */ /* 0x0005e4000c101b08 */
.L_x_2587:
        /* <DEDUP_REMOVED lines=8> */
.L_x_2588:
[----:B------:R-:W-:Y:S05]  /*3660*/  BSYNC B1 ;  /* 0x0000000000017941 */ /* 0x000fea0003800000 */
.L_x_2584:
[----:B------:R-:W-:-:S13]  /*3670*/  ISETP.GE.AND P0, PT, R19, R18, PT ;  /* 0x000000121300720c */ /* 0x000fda0003f06270 */
[----:B-12---:R-:W1:Y:S01]  /*3680*/  @!P0 LDC.64 R4, c[0x0][0x238] ;  /* 0x00008e00ff048b82 */ /* 0x006e620000000a00 */
[----:B------:R-:W-:Y:S02]  /*3690*/  @!P0 IMAD.IADD R7, R0, 0x1, R19 ;  /* 0x0000000100078824 */ /* 0x000fe400078e0213 */
[----:B------:R-:W-:Y:S02]  /*36a0*/  @!P0 VIADD R19, R19, 0x80 ;  /* 0x0000008013138836 */ /* 0x000fe40000000000 */
[----:B-1----:R-:W-:-:S05]  /*36b0*/  @!P0 IMAD.WIDE.U32 R4, R7, 0x8, R4 ;  /* 0x0000000807048825 */ /* 0x002fca00078e0004 */
[----:B------:R3:W-:Y:S02]  /*36c0*/  @!P0 STG.E.64 desc[UR8][R4.64], R2 ;  /* 0x0000000204008986 */ /* 0x0007e4000c101b08 */
.L_x_2589:
[----:B------:R-:W-:Y:S05]  /*36d0*/  BSYNC B0 ;  /* 0x0000000000007941 */ /* 0x000fea0003800000 */
.L_x_2583:
        /* <DEDUP_REMOVED lines=8> */
.L_x_2590:
        /* <DEDUP_REMOVED lines=10> */
.L_x_44402:


//--------------------- .text._ZN2at6native18elementwise_kernelILi128ELi4EZNS0_15gpu_kernel_implIZZZNS0_49_GLOBAL__N__657f93f7_16_TensorCompare_cu_71e06f4e19launch_clamp_scalarERNS_18TensorIteratorBaseEN3c106ScalarES7_NS0_6detail11ClampLimitsEENKUlvE_clEvENKUlvE3_clEvEUlsE_EEvS5_RKT_EUliE_EEviT1_ --------------------------
	.section	.text._ZN2at6native18elementwise_kernelILi128ELi4EZNS0_15gpu_kernel_implIZZZNS0_49_GLOBAL__N__657f93f7_16_TensorCompare_cu_71e06f4e19launch_clamp_scalarERNS_18TensorIteratorBaseEN3c106ScalarES7_NS0_6detail11ClampLimitsEENKUlvE_clEvENKUlvE3_clEvEUlsE_EEvS5_RKT_EUliE_EEviT1_,"ax",@progbits
	.align	128
        .global         _ZN2at6native18elementwise_kernelILi128ELi4EZNS0_15gpu_kernel_implIZZZNS0_49_GLOBAL__N__657f93f7_16_TensorCompare_cu_71e06f4e19launch_clamp_scalarERNS_18TensorIteratorBaseEN3c106ScalarES7_NS0_6detail11ClampLimitsEENKUlvE_clEvENKUlvE3_clEvEUlsE_EEvS5_RKT_EUliE_EEviT1_
        .type           _ZN2at6native18elementwise_kernelILi128ELi4EZNS0_15gpu_kernel_implIZZZNS0_49_GLOBAL__N__657f93f7_16_TensorCompare_cu_71e06f4e19launch_clamp_scalarERNS_18TensorIteratorBaseEN3c106ScalarES7_NS0_6detail11ClampLimitsEENKUlvE_clEvENKUlvE3_clEvEUlsE_EEvS5_RKT_EUliE_EEviT1_,@function
        .size           _ZN2at6native18elementwise_kernelILi128ELi4EZNS0_15gpu_kernel_implIZZZNS0_49_GLOBAL__N__657f93f7_16_TensorCompare_cu_71e06f4e19launch_clamp_scalarERNS_18TensorIteratorBaseEN3c106ScalarES7_NS0_6detail11ClampLimitsEENKUlvE_clEvENKUlvE3_clEvEUlsE_EEvS5_RKT_EUliE_EEviT1_,(.L_x_44403 - _ZN2at6native18elementwise_kernelILi128ELi4EZNS0_15gpu_kernel_implIZZZNS0_49_GLOBAL__N__657f93f7_16_TensorCompare_cu_71e06f4e19launch_clamp_scalarERNS_18TensorIteratorBaseEN3c106ScalarES7_NS0_6detail11ClampLimitsEENKUlvE_clEvENKUlvE3_clEvEUlsE_EEvS5_RKT_EUliE_EEviT1_)
        .other          _ZN2at6native18elementwise_kernelILi128ELi4EZNS0_15gpu_kernel_implIZZZNS0_49_GLOBAL__N__657f93f7_16_TensorCompare_cu_71e06f4e19launch_clamp_scalarERNS_18TensorIteratorBaseEN3c106ScalarES7_NS0_6detail11ClampLimitsEENKUlvE_clEvENKUlvE3_clEvEUlsE_EEvS5_RKT_EUliE_EEviT1_,@"STO_CUDA_ENTRY STV_DEFAULT"
_ZN2at6native18elementwise_kernelILi128ELi4EZNS0_15gpu_kernel_implIZZZNS0_49_GLOBAL__N__657f93f7_16_TensorCompare_cu_71e06f4e19launch_clamp_scalarERNS_18TensorIteratorBaseEN3c106ScalarES7_NS0_6detail11ClampLimitsEENKUlvE_clEvENKUlvE3_clEvEUlsE_EEvS5_RKT_EUliE_EEviT1_:
.text._ZN2at6native18elementwise_kernelILi128ELi4EZNS0_15gpu_kernel_implIZZZNS0_49_GLOBAL__N__657f93f7_16_TensorCompare_cu_71e06f4e19launch_clamp_scalarERNS_18TensorIteratorBaseEN3c106ScalarES7_NS0_6detail11ClampLimitsEENKUlvE_clEvENKUlvE3_clEvEUlsE_EEvS5_RKT_EUliE_EEviT1_:
        /* <DEDUP_REMOVED lines=313> */
.L_x_2593:
        /* <DEDUP_REMOVED lines=18> */
[----:B------:R0:W5:Y:S01]  /*14b0*/  LDG.E.S8 R0, desc[UR36][R2.64] ;  /* 0x0000002402007981 */ /* 0x000162000c1e1300 */
[----:B------:R-:W-:Y:S05]  /*14c0*/  BRA `(.L_x_2599) ;  /* 0x0000000c005c7947 */ /* 0x000fea0003800000 */
.L_x_2597:
[----:B------:R0:W5:Y:S01]  /*14d0*/  LDG.E.U8 R0, desc[UR36][R2.64] ;  /* 0x0000002402007981 */ /* 0x000162000c1e1100 */
[----:B------:R-:W-:Y:S05]  /*14e0*/  BRA `(.L_x_2599) ;  /* 0x0000000c00547947 */ /* 0x000fea0003800000 */
.L_x_2596:
[----:B------:R-:W-:-:S13]  /*14f0*/  ISETP.NE.AND P0, PT, R4, 0x2, PT ;  /* 0x000000020400780c */ /* 0x000fda0003f05270 */
[----:B------:R-:W-:Y:S05]  /*1500*/  @!P0 BRA `(.L_x_2600) ;  /* 0x0000000000208947 */ /* 0x000fea0003800000 */
[----:B------:R-:W-:-:S13]  /*1510*/  ISETP.NE.AND P0, PT, R4, 0x3, PT ;  /* 0x000000030400780c */ /* 0x000fda0003f05270 */
[----:B------:R-:W-:Y:S05]  /*1520*/  @!P0 BRA `(.L_x_2601) ;  /* 0x0000000000108947 */ /* 0x000fea0003800000 */
[----:B------:R-:W-:-:S13]  /*1530*/  ISETP.NE.AND P0, PT, R4, 0x4, PT ;  /* 0x000000040400780c */ /* 0x000fda0003f05270 */
[----:B------:R-:W-:Y:S05]  /*1540*/  @P0 BRA `(.L_x_2598) ;  /* 0x0000000800e80947 */ /* 0x000fea0003800000 */
[----:B------:R0:W5:Y:S01]  /*1550*/  LDG.E.U16 R0, desc[UR36][R2.64] ;  /* 0x0000002402007981 */ /* 0x000162000c1e1500 */
[----:B------:R-:W-:Y:S05]  /*1560*/  BRA `(.L_x_2599) ;  /* 0x0000000c00347947 */ /* 0x000fea0003800000 */
.L_x_2601:
[----:B------:R0:W5:Y:S01]  /*1570*/  LDG.E.U16 R0, desc[UR36][R2.64] ;  /* 0x0000002402007981 */ /* 0x000162000c1e1500 */
[----:B------:R-:W-:Y:S05]  /*1580*/  BRA `(.L_x_2599) ;  /* 0x0000000c002c7947 */ /* 0x000fea0003800000 */
.L_x_2600:
[----:B------:R0:W5:Y:S01]  /*1590*/  LDG.E.U16 R0, desc[UR36][R2.64] ;  /* 0x0000002402007981 */ /* 0x000162000c1e1500 */
[----:B------:R-:W-:Y:S05]  /*15a0*/  BRA `(.L_x_2599) ;  /* 0x0000000c00247947 */ /* 0x000fea0003800000 */
.L_x_2595:
[----:B------:R-:W-:-:S13]  /*15b0*/  ISETP.GT.AND P0, PT, R4, 0x6, PT ;  /* 0x000000060400780c */ /* 0x000fda0003f04270 */
[----:B------:R-:W-:Y:S05]  /*15c0*/  @P0 BRA `(.L_x_2602) ;  /* 0x0000000000300947 */ /* 0x000fea0003800000 */
[----:B------:R-:W-:-:S13]  /*15d0*/  ISETP.NE.AND P0, PT, R4, 0x5, PT ;  /* 0x000000050400780c */ /* 0x000fda0003f05270 */
[----:B------:R-:W-:Y:S05]  /*15e0*/  @!P0 BRA `(.L_x_2603) ;  /* 0x0000000000148947 */ /* 0x000fea0003800000 */
[----:B------:R-:W-:-:S13]  /*15f0*/  ISETP.NE.AND P0, PT, R4, 0x6, PT ;  /* 0x000000060400780c */ /* 0x000fda0003f05270 */
[----:B------:R-:W-:Y:S05]  /*1600*/  @P0 BRA `(.L_x_2598) ;  /* 0x0000000800b80947 */ /* 0x000fea0003800000 */
[----:B------:R-:W2:Y:S02]  /*1610*/  LDG.E R2, desc[UR36][R2.64] ;  /* 0x0000002402027981 */ /* 0x000ea4000c1e1900 */
[----:B--2---:R0:W1:Y:S01]  /*1620*/  F2I.FTZ.TRUNC.NTZ R0, R2 ;  /* 0x0000000200007305 */ /* 0x004062000021f100 */
[----:B------:R-:W-:Y:S05]  /*1630*/  BRA `(.L_x_2599) ;  /* 0x0000000c00007947 */ /* 0x000fea0003800000 */
.L_x_2603:
[----:B------:R-:W2:Y:S02]  /*1640*/  LDG.E.U16 R4, desc[UR36][R2.64] ;  /* 0x0000002402047981 */ /* 0x000ea4000c1e1500 */
[----:B--2---:R-:W-:-:S06]  /*1650*/  HADD2.F32 R4, -RZ, R4.H0_H0 ;  /* 0x20000004ff047230 */ /* 0x004fcc0000004100 */
[----:B------:R-:W0:Y:S02]  /*1660*/  F2I.FTZ.TRUNC.NTZ R4, R4 ;  /* 0x0000000400047305 */ /* 0x000e24000021f100 */
[----:B0-----:R-:W-:Y:S01]  /*1670*/  PRMT R0, R4, 0x7610, R0 ;  /* 0x0000761004007816 */ /* 0x001fe20000000000 */
[----:B------:R-:W-:Y:S06]  /*1680*/  BRA `(.L_x_2599) ;  /* 0x0000000800ec7947 */ /* 0x000fec0003800000 */
.L_x_2602:
[----:B------:R-:W-:-:S13]  /*1690*/  ISETP.NE.AND P0, PT, R4, 0x7, PT ;  /* 0x000000070400780c */ /* 0x000fda0003f05270 */
[----:B------:R-:W-:Y:S05]  /*16a0*/  @!P0 BRA `(.L_x_2604) ;  /* 0x0000000000308947 */ /* 0x000fea0003800000 */
[----:B------:R-:W-:-:S13]  /*16b0*/  ISETP.NE.AND P0, PT, R4, 0x8, PT ;  /* 0x000000080400780c */ /* 0x000fda0003f05270 */
[----:B------:R-:W-:Y:S05]  /*16c0*/  @!P0 BRA `(.L_x_2605) ;  /* 0x0000000000148947 */ /* 0x000fea0003800000 */
[----:B------:R-:W-:-:S13]  /*16d0*/  ISETP.NE.AND P0, PT, R4, 0x9, PT ;  /* 0x000000090400780c */ /* 0x000fda0003f05270 */
[----:B------:R-:W-:Y:S05]  /*16e0*/  @P0 BRA `(.L_x_2598) ;  /* 0x0000000800800947 */ /* 0x000fea0003800000 */
[----:B------:R-:W2:Y:S02]  /*16f0*/  LDG.E R2, desc[UR36][R2.64] ;  /* 0x0000002402027981 */ /* 0x000ea4000c1e1900 */
[----:B--2---:R0:W1:Y:S01]  /*1700*/  F2I.FTZ.TRUNC.NTZ R0, R2 ;  /* 0x0000000200007305 */ /* 0x004062000021f100 */
[----:B------:R-:W-:Y:S05]  /*1710*/  BRA `(.L_x_2599) ;  /* 0x0000000800c87947 */ /* 0x000fea0003800000 */
.L_x_2605:
[----:B------:R-:W2:Y:S02]  /*1720*/  LDG.E.U16 R2, desc[UR36][R2.64] ;  /* 0x0000002402027981 */ /* 0x000ea4000c1e1500 */
[----:B--2---:R-:W-:-:S06]  /*1730*/  HADD2.F32 R4, -RZ, R2.H0_H0 ;  /* 0x20000002ff047230 */ /* 0x004fcc0000004100 */
[----:B------:R-:W0:Y:S02]  /*1740*/  F2I.FTZ.TRUNC.NTZ R4, R4 ;  /* 0x0000000400047305 */ /* 0x000e24000021f100 */
[----:B0-----:R-:W-:Y:S01]  /*1750*/  PRMT R0, R4, 0x7610, R0 ;  /* 0x0000761004007816 */ /* 0x001fe20000000000 */
[----:B------:R-:W-:Y:S06]  /*1760*/  BRA `(.L_x_2599) ;  /* 0x0000000800b47947 */ /* 0x000fec0003800000 */
.L_x_2604:
[----:B------:R-:W2:Y:S02]  /*1770*/  LDG.E.64 R2, desc[UR36][R2.64] ;  /* 0x0000002402027981 */ /* 0x000ea4000c1e1b00 */
[----:B--2---:R0:W1:Y:S01]  /*1780*/  F2I.F64.TRUNC R0, R2 ;  /* 0x0000000200007311 */ /* 0x004062000030d100 */
[----:B------:R-:W-:Y:S05]  /*1790*/  BRA `(.L_x_2599) ;  /* 0x0000000800a87947 */ /* 0x000fea0003800000 */
.L_x_2594:
        /* <DEDUP_REMOVED lines=10> */
[----:B------:R-:W-:Y:S01]  /*1840*/  SEL R0, RZ, 0x1, !P0 ;  /* 0x00000001ff007807 */ /* 0x000fe20004000000 */
[----:B------:R-:W-:Y:S08]  /*1850*/  BRA `(.L_x_2599) ;  /* 0x0000000800787947 */ /* 0x000ff00003800000 */
.L_x_2608:
[----:B------:R-:W2:Y:S02]  /*1860*/  LDG.E.64 R2, desc[UR36][R2.64] ;  /* 0x0000002402027981 */ /* 0x000ea4000c1e1b00 */
[----:B--2---:R3:W4:Y:S01]  /*1870*/  F2I.F64.TRUNC R0, R2 ;  /* 0x0000000200007311 */ /* 0x004722000030d100 */
[----:B------:R-:W-:Y:S05]  /*1880*/  BRA `(.L_x_2599) ;  /* 0x00000008006c7947 */ /* 0x000fea0003800000 */
.L_x_2607:
        /* <DEDUP_REMOVED lines=24> */
[----:B------:R-:W-:-:S06]  /*1a10*/  LOP3.LUT R5, R5, 0x80000000, R0, 0xf8, !PT ;  /* 0x8000000005057812 */ /* 0x000fcc00078ef800 */
[----:B------:R-:W0:Y:S02]  /*1a20*/  F2I.FTZ.TRUNC.NTZ R5, R5 ;  /* 0x0000000500057305 */ /* 0x000e24000021f100 */
[----:B0-----:R-:W-:Y:S01]  /*1a30*/  PRMT R0, R5, 0x7610, R0 ;  /* 0x0000761005007816 */ /* 0x001fe20000000000 */
[----:B------:R-:W-:Y:S06]  /*1a40*/  BRA `(.L_x_2599) ;  /* 0x0000000400fc7947 */ /* 0x000fec0003800000 */
.L_x_2610:
        /* <DEDUP_REMOVED lines=11> */
[----:B------:R-:W-:-:S06]  /*1b00*/  LOP3.LUT R4, R4, 0x80000000, R5, 0xf8, !PT ;  /* 0x8000000004047812 */ /* 0x000fcc00078ef805 */
[----:B------:R-:W0:Y:S02]  /*1b10*/  F2I.FTZ.TRUNC.NTZ R4, R4 ;  /* 0x0000000400047305 */ /* 0x000e24000021f100 */
[----:B0-----:R-:W-:Y:S01]  /*1b20*/  PRMT R0, R4, 0x7610, R0 ;  /* 0x0000761004007816 */ /* 0x001fe20000000000 */
[----:B------:R-:W-:Y:S06]  /*1b30*/  BRA `(.L_x_2599) ;  /* 0x0000000400c07947 */ /* 0x000fec0003800000 */
.L_x_2609:
[----:B------:R-:W2:Y:S02]  /*1b40*/  LDG.E.U16 R4, desc[UR36][R2.64] ;  /* 0x0000002402047981 */ /* 0x000ea4000c1e1500 */
[----:B--2---:R-:W-:-:S06]  /*1b50*/  IMAD.U32 R4, R4, 0x10000, RZ ;  /* 0x0001000004047824 */ /* 0x004fcc00078e00ff */
[----:B------:R-:W0:Y:S02]  /*1b60*/  F2I.FTZ.TRUNC.NTZ R4, R4 ;  /* 0x0000000400047305 */ /* 0x000e24000021f100 */
[----:B0-----:R-:W-:Y:S01]  /*1b70*/  PRMT R0, R4, 0x7610, R0 ;  /* 0x0000761004007816 */ /* 0x001fe20000000000 */
[----:B------:R-:W-:Y:S06]  /*1b80*/  BRA `(.L_x_2599) ;  /* 0x0000000400ac7947 */ /* 0x000fec0003800000 */
.L_x_2606:
        /* <DEDUP_REMOVED lines=10> */
.L_x_2613:
        /* <DEDUP_REMOVED lines=21> */
.L_x_2617:
[----:B------:R-:W-:Y:S05]  /*1d80*/  BSYNC B1 ;  /* 0x0000000000017941 */ /* 0x000fea0003800000 */
.L_x_2616:
[----:B------:R-:W-:Y:S01]  /*1d90*/  IMAD.SHL.U32 R2, R2, 0x100000, RZ ;  /* 0x0010000002027824 */ /* 0x000fe200078e00ff */
[----:B------:R-:W-:-:S04]  /*1da0*/  LEA R3, R0, 0x3b800000, 0x17 ;  /* 0x3b80000000037811 */ /* 0x000fc800078eb8ff */
[----:B------:R-:W-:-:S07]  /*1db0*/  LOP3.LUT R4, R3, R2, R4, 0xfe, !PT ;  /* 0x0000000203047212 */ /* 0x000fce00078efe04 */
.L_x_2615:
[----:B------:R-:W-:Y:S05]  /*1dc0*/  BSYNC B0 ;  /* 0x0000000000007941 */ /* 0x000fea0003800000 */
.L_x_2614:
[----:B------:R-:W0:Y:S02]  /*1dd0*/  F2I.FTZ.TRUNC.NTZ R4, R4 ;  /* 0x0000000400047305 */ /* 0x000e24000021f100 */
[----:B0-----:R-:W-:Y:S01]  /*1de0*/  PRMT R0, R4, 0x7610, R0 ;  /* 0x0000761004007816 */ /* 0x001fe20000000000 */
[----:B------:R-:W-:Y:S06]  /*1df0*/  BRA `(.L_x_2599) ;  /* 0x0000000400107947 */ /* 0x000fec0003800000 */
.L_x_2612:
        /* <DEDUP_REMOVED lines=21> */
.L_x_2621:
[----:B------:R-:W-:Y:S05]  /*1f50*/  BSYNC B1 ;  /* 0x0000000000017941 */ /* 0x000fea0003800000 */
.L_x_2620:
[----:B------:R-:W-:Y:S01]  /*1f60*/  IMAD.SHL.U32 R2, R2, 0x200000, RZ ;  /* 0x0020000002027824 */ /* 0x000fe200078e00ff */
[----:B------:R-:W-:-:S04]  /*1f70*/  LEA R3, R0, 0x37800000, 0x17 ;  /* 0x3780000000037811 */ /* 0x000fc800078eb8ff */
[----:B------:R-:W-:-:S07]  /*1f80*/  LOP3.LUT R4, R3, R2, R4, 0xfe, !PT ;  /* 0x0000000203047212 */ /* 0x000fce00078efe04 */
.L_x_2619:
[----:B------:R-:W-:Y:S05]  /*1f90*/  BSYNC B0 ;  /* 0x0000000000007941 */ /* 0x000fea0003800000 */
.L_x_2618:
[----:B------:R-:W0:Y:S02]  /*1fa0*/  F2I.FTZ.TRUNC.NTZ R4, R4 ;  /* 0x0000000400047305 */ /* 0x000e24000021f100 */
[----:B0-----:R-:W-:Y:S01]  /*1fb0*/  PRMT R0, R4, 0x7610, R0 ;  /* 0x0000761004007816 */ /* 0x001fe20000000000 */
[----:B------:R-:W-:Y:S06]  /*1fc0*/  BRA `(.L_x_2599) ;  /* 0x00000000009c7947 */ /* 0x000fec0003800000 */
.L_x_2611:
        /* <DEDUP_REMOVED lines=14> */
.L_x_2625:
[----:B------:R-:W-:Y:S05]  /*20b0*/  BSYNC B0 ;  /* 0x0000000000007941 */ /* 0x000fea0003800000 */
.L_x_2624:
[----:B------:R-:W0:Y:S02]  /*20c0*/  F2I.FTZ.TRUNC.NTZ R4, R4 ;  /* 0x0000000400047305 */ /* 0x000e24000021f100 */
[----:B0-----:R-:W-:Y:S01]  /*20d0*/  PRMT R0, R4, 0x7610, R0 ;  /* 0x0000761004007816 */ /* 0x001fe20000000000 */
[----:B------:R-:W-:Y:S06]  /*20e0*/  BRA `(.L_x_2599) ;  /* 0x0000000000547947 */ /* 0x000fec0003800000 */
.L_x_2598:
        /* <DEDUP_REMOVED lines=16> */
.L_x_2626:
[----:B------:R-:W-:Y:S01]  /*21f0*/  PRMT R0, RZ, 0x7610, R0 ;  /* 0x00007610ff007816 */ /* 0x000fe20000000000 */
[----:B------:R-:W-:Y:S06]  /*2200*/  BRA `(.L_x_2599) ;  /* 0x00000000000c7947 */ /* 0x000fec0003800000 */
.L_x_2623:
[----:B------:R2:W5:Y:S01]  /*2210*/  LDG.E.U16 R0, desc[UR36][R2.64] ;  /* 0x0000002402007981 */ /* 0x000562000c1e1500 */
[----:B------:R-:W-:Y:S05]  /*2220*/  BRA `(.L_x_2599) ;  /* 0x0000000000047947 */ /* 0x000fea0003800000 */
.L_x_2622:
[----:B------:R1:W5:Y:S02]  /*2230*/  LDG.E.U16 R0, desc[UR36][R2.64] ;  /* 0x0000002402007981 */ /* 0x000364000c1e1500 */
.L_x_2599:
[----:B0123--:R-:W0:Y:S02]  /*2240*/  LDC R2, c[0x0][0x420] ;  /* 0x00010800ff027b82 */ /* 0x00fe240000000800 */
[----:B0-----:R-:W-:-:S13]  /*2250*/  ISETP.NE.AND P0, PT, R2, RZ, PT ;  /* 0x000000ff0200720c */ /* 0x001fda0003f05270 */
[----:B------:R-:W-:Y:S05]  /*2260*/  @!P0 BRA `(.L_x_2627) ;  /* 0x0000000000288947 */ /* 0x000fea0003800000 */
[----:B------:R-:W-:Y:S01]  /*2270*/  ISETP.NE.AND P0, PT, R2, 0x1, PT ;  /* 0x000000010200780c */ /* 0x000fe20003f05270 */
[----:B------:R-:W-:Y:S01]  /*2280*/  ULDC.U16 UR4, c[0x0][0x424] ;  /* 0x0001090000047ab9 */ /* 0x000fe20000000400 */
[----:B----45:R-:W-:Y:S01]  /*2290*/  PRMT R4, R0, 0x9910, RZ ;  /* 0x0000991000047816 */ /* 0x030fe200000000ff */
[----:B------:R-:W-:-:S10]  /*22a0*/  UPRMT UR4, UR4, 0x9910, URZ ;  /* 0x0000991004047896 */ /* 0x000fd4000800003f */
[----:B------:R-:W0:Y:S01]  /*22b0*/  @P0 LDC.U16 R2, c[0x0][0x426] ;  /* 0x00010980ff020b82 */ /* 0x000e220000000400 */
[----:B------:R-:W-:Y:S02]  /*22c0*/  @P0 VIMNMX R3, R4, UR4, !PT ;  /* 0x0000000404030c48 */ /* 0x000fe4000ffe0100 */
[----:B0-----:R-:W-:-:S04]  /*22d0*/  @P0 PRMT R0, R2, 0x9910, RZ ;  /* 0x0000991002000816 */ /* 0x001fc800000000ff */
[----:B------:R-:W-:Y:S02]  /*22e0*/  @P0 VIMNMX R3, R3, R0, PT ;  /* 0x0000000003030248 */ /* 0x000fe40003fe0100 */
[----:B------:R-:W-:Y:S01]  /*22f0*/  @!P0 VIMNMX R3, R4, UR4, PT ;  /* 0x0000000404038c48 */ /* 0x000fe2000bfe0100 */
[----:B------:R-:W-:Y:S06]  /*2300*/  BRA `(.L_x_2628) ;  /* 0x0000000000107947 */ /* 0x000fec0003800000 */
.L_x_2627:
[----:B------:R-:W-:Y:S01]  /*2310*/  ULDC.U16 UR4, c[0x0][0x424] ;  /* 0x0001090000047ab9 */ /* 0x000fe20000000400 */
[----:B----45:R-:W-:Y:S01]  /*2320*/  PRMT R3, R0, 0x9910, RZ ;  /* 0x0000991000037816 */ /* 0x030fe200000000ff */
[----:B------:R-:W-:-:S06]  /*2330*/  UPRMT UR4, UR4, 0x9910, URZ ;  /* 0x0000991004047896 */ /* 0x000fcc000800003f */
[----:B------:R-:W-:-:S07]  /*2340*/  VIMNMX R3, R3, UR4, !PT ;  /* 0x0000000403037c48 */ /* 0x000fce000ffe0100 */
.L_x_2628:
        /* <DEDUP_REMOVED lines=12> */
[----:B------:R0:W-:Y:S01]  /*2410*/  STG.E.U8 desc[UR36][R16.64], R3 ;  /* 0x0000000310007986 */ /* 0x0001e2000c101124 */
[----:B------:R-:W-:Y:S05]  /*2420*/  BRA `(.L_x_2634) ;  /* 0x0000000c00707947 */ /* 0x000fea0003800000 */
.L_x_2632:
[----:B------:R0:W-:Y:S01]  /*2430*/  STG.E.U8 desc[UR36][R16.64], R3 ;  /* 0x0000000310007986 */ /* 0x0001e2000c101124 */
[----:B------:R-:W-:Y:S05]  /*2440*/  BRA `(.L_x_2634) ;  /* 0x0000000c00687947 */ /* 0x000fea0003800000 */
.L_x_2631:
[----:B------:R-:W-:-:S13]  /*2450*/  ISETP.NE.AND P0, PT, R0, 0x2, PT ;  /* 0x000000020000780c */ /* 0x000fda0003f05270 */
[----:B------:R-:W-:Y:S05]  /*2460*/  @!P0 BRA `(.L_x_2635) ;  /* 0x00000000002c8947 */ /* 0x000fea0003800000 */
[----:B------:R-:W-:-:S13]  /*2470*/  ISETP.NE.AND P0, PT, R0, 0x3, PT ;  /* 0x000000030000780c */ /* 0x000fda0003f05270 */
[----:B------:R-:W-:Y:S05]  /*2480*/  @!P0 BRA `(.L_x_2636) ;  /* 0x00000000001c8947 */ /* 0x000fea0003800000 */
[----:B------:R-:W-:-:S13]  /*2490*/  ISETP.NE.AND P0, PT, R0, 0x4, PT ;  /* 0x000000040000780c */ /* 0x000fda0003f05270 */
[----:B------:R-:W-:Y:S05]  /*24a0*/  @P0 BRA `(.L_x_2633) ;  /* 0x0000000800f40947 */ /* 0x000fea0003800000 */
[----:B------:R-:W-:-:S05]  /*24b0*/  PRMT R3, R3, 0x9910, RZ ;  /* 0x0000991003037816 */ /* 0x000fca00000000ff */
[----:B------:R-:W-:-:S05]  /*24c0*/  IMAD.MOV.U32 R2, RZ, RZ, R3 ;  /* 0x000000ffff027224 */ /* 0x000fca00078e0003 */
[----:B------:R-:W-:-:S05]  /*24d0*/  SHF.R.S32.HI R3, RZ, 0x1f, R2 ;  /* 0x0000001fff037819 */ /* 0x000fca0000011402 */
[----:B------:R0:W-:Y:S01]  /*24e0*/  STG.E.64 desc[UR36][R16.64], R2 ;  /* 0x0000000210007986 */ /* 0x0001e2000c101b24 */
[----:B------:R-:W-:Y:S05]  /*24f0*/  BRA `(.L_x_2634) ;  /* 0x0000000c003c7947 */ /* 0x000fea0003800000 */
.L_x_2636:
[----:B------:R0:W-:Y:S01]  /*2500*/  STG.E desc[UR36][R16.64], R3 ;  /* 0x0000000310007986 */ /* 0x0001e2000c101924 */
[----:B------:R-:W-:Y:S05]  /*2510*/  BRA `(.L_x_2634) ;  /* 0x0000000c00347947 */ /* 0x000fea0003800000 */
.L_x_2635:
[----:B------:R0:W-:Y:S01]  /*2520*/  STG.E.U16 desc[UR36][R16.64], R3 ;  /* 0x0000000310007986 */ /* 0x0001e2000c101524 */
[----:B------:R-:W-:Y:S05]  /*2530*/  BRA `(.L_x_2634) ;  /* 0x0000000c002c7947 */ /* 0x000fea0003800000 */
.L_x_2630:
[----:B------:R-:W-:-:S13]  /*2540*/  ISETP.GT.AND P0, PT, R0, 0x6, PT ;  /* 0x000000060000780c */ /* 0x000fda0003f04270 */
[----:B------:R-:W-:Y:S05]  /*2550*/  @P0 BRA `(.L_x_2637) ;  /* 0x00000000002c0947 */ /* 0x000fea0003800000 */
[----:B------:R-:W-:-:S13]  /*2560*/  ISETP.NE.AND P0, PT, R0, 0x5, PT ;  /* 0x000000050000780c */ /* 0x000fda0003f05270 */
[----:B------:R-:W-:Y:S05]  /*2570*/  @!P0 BRA `(.L_x_2638) ;  /* 0x0000000000148947 */ /* 0x000fea0003800000 */
[----:B------:R-:W-:-:S13]  /*2580*/  ISETP.NE.AND P0, PT, R0, 0x6, PT ;  /* 0x000000060000780c */ /* 0x000fda0003f05270 */
[----:B------:R-:W-:Y:S05]  /*2590*/  @P0 BRA `(.L_x_2633) ;  /* 0x0000000800b80947 */ /* 0x000fea0003800000 */
[----:B------:R-:W0:Y:S02]  /*25a0*/  I2F.S16 R3, R3 ;  /* 0x0000000300037306 */ /* 0x000e240000101400 */
[----:B0-----:R0:W-:Y:S01]  /*25b0*/  STG.E desc[UR36][R16.64], R3 ;  /* 0x0000000310007986 */ /* 0x0011e2000c101924 */
[----:B------:R-:W-:Y:S05]  /*25c0*/  BRA `(.L_x_2634) ;  /* 0x0000000c00087947 */ /* 0x000fea0003800000 */
.L_x_2638:
[----:B------:R-:W0:Y:S02]  /*25d0*/  I2F.S16 R0, R3 ;  /* 0x0000000300007306 */ /* 0x000e240000101400 */
[----:B0-----:R-:W-:-:S05]  /*25e0*/  F2FP.F16.F32.PACK_AB R0, RZ, R0 ;  /* 0x00000000ff00723e */ /* 0x001fca00000000ff */
[----:B------:R0:W-:Y:S01]  /*25f0*/  STG.E.U16 desc[UR36][R16.64], R0 ;  /* 0x0000000010007986 */ /* 0x0001e2000c101524 */
[----:B------:R-:W-:Y:S05]  /*2600*/  BRA `(.L_x_2634) ;  /* 0x0000000800f87947 */ /* 0x000fea0003800000 */
.L_x_2637:
[----:B------:R-:W-:-:S13]  /*2610*/  ISETP.NE.AND P0, PT, R0, 0x7, PT ;  /* 0x000000070000780c */ /* 0x000fda0003f05270 */
[----:B------:R-:W-:Y:S05]  /*2620*/  @!P0 BRA `(.L_x_2639) ;  /* 0x0000000000348947 */ /* 0x000fea0003800000 */
[----:B------:R-:W-:-:S13]  /*2630*/  ISETP.NE.AND P0, PT, R0, 0x8, PT ;  /* 0x000000080000780c */ /* 0x000fda0003f05270 */
[----:B------:R-:W-:Y:S05]  /*2640*/  @!P0 BRA `(.L_x_2640) ;  /* 0x0000000000188947 */ /* 0x000fea0003800000 */
[----:B------:R-:W-:-:S13]  /*2650*/  ISETP.NE.AND P0, PT, R0, 0x9, PT ;  /* 0x000000090000780c */ /* 0x000fda0003f05270 */
[----:B------:R-:W-:Y:S05]  /*2660*/  @P0 BRA `(.L_x_2633) ;  /* 0x0000000800840947 */ /* 0x000fea0003800000 */
[----:B------:R-:W0:Y:S01]  /*2670*/  I2F.S16 R4, R3 ;  /* 0x0000000300047306 */ /* 0x000e220000101400 */
[----:B------:R-:W-:-:S05]  /*2680*/  IMAD.MOV.U32 R5, RZ, RZ, RZ ;  /* 0x000000ffff057224 */ /* 0x000fca00078e00ff */
[----:B0-----:R0:W-:Y:S01]  /*2690*/  STG.E.64 desc[UR36][R16.64], R4 ;  /* 0x0000000410007986 */ /* 0x0011e2000c101b24 */
[----:B------:R-:W-:Y:S05]  /*26a0*/  BRA `(.L_x_2634) ;  /* 0x0000000800d07947 */ /* 0x000fea0003800000 */
.L_x_2640:
[----:B------:R-:W0:Y:S02]  /*26b0*/  I2F.S16 R3, R3 ;  /* 0x0000000300037306 */ /* 0x000e240000101400 */
[----:B0-----:R-:W-:-:S04]  /*26c0*/  F2FP.F16.F32.PACK_AB R3, RZ, R3 ;  /* 0x00000003ff03723e */ /* 0x001fc800000000ff */
[----:B------:R-:W-:-:S05]  /*26d0*/  PRMT R3, R3, 0x5410, RZ ;  /* 0x0000541003037816 */ /* 0x000fca00000000ff */
[----:B------:R0:W-:Y:S01]  /*26e0*/  STG.E desc[UR36][R16.64], R3 ;  /* 0x0000000310007986 */ /* 0x0001e2000c101924 */
[----:B------:R-:W-:Y:S05]  /*26f0*/  BRA `(.L_x_2634) ;  /* 0x0000000800bc7947 */ /* 0x000fea0003800000 */
.L_x_2639:
[----:B------:R-:W0:Y:S02]  /*2700*/  I2F.F64.S16 R2, R3 ;  /* 0x0000000300027312 */ /* 0x000e240000101c00 */
[----:B0-----:R0:W-:Y:S01]  /*2710*/  STG.E.64 desc[UR36][R16.64], R2 ;  /* 0x0000000210007986 */ /* 0x0011e2000c101b24 */
[----:B------:R-:W-:Y:S05]  /*2720*/  BRA `(.L_x_2634) ;  /* 0x0000000800b07947 */ /* 0x000fea0003800000 */
.L_x_2629:
        /* <DEDUP_REMOVED lines=8> */
[----:B------:R-:W-:-:S04]  /*27b0*/  PRMT R0, R3, 0x9910, RZ ;  /* 0x0000991003007816 */ /* 0x000fc800000000ff */
[----:B------:R-:W-:-:S04]  /*27c0*/  ISETP.NE.AND P0, PT, R0, RZ, PT ;  /* 0x000000ff0000720c */ /* 0x000fc80003f05270 */
[----:B------:R-:W-:-:S05]  /*27d0*/  SEL R3, RZ, 0x1, !P0 ;  /* 0x00000001ff037807 */ /* 0x000fca0004000000 */
[----:B------:R0:W-:Y:S01]  /*27e0*/  STG.E.U8 desc[UR36][R16.64], R3 ;  /* 0x0000000310007986 */ /* 0x0001e2000c101124 */
[----:B------:R-:W-:Y:S05]  /*27f0*/  BRA `(.L_x_2634) ;  /* 0x00000008007c7947 */ /* 0x000fea0003800000 */
.L_x_2643:
[----:B------:R-:W0:Y:S01]  /*2800*/  I2F.F64.S16 R4, R3 ;  /* 0x0000000300047312 */ /* 0x000e220000101c00 */
[----:B------:R-:W-:-:S05]  /*2810*/  CS2R R6, SRZ ;  /* 0x0000000000067805 */ /* 0x000fca000001ff00 */
[----:B0-----:R0:W-:Y:S01]  /*2820*/  STG.E.128 desc[UR36][R16.64], R4 ;  /* 0x0000000410007986 */ /* 0x0011e2000c101d24 */
[----:B------:R-:W-:Y:S05]  /*2830*/  BRA `(.L_x_2634) ;  /* 0x00000008006c7947 */ /* 0x000fea0003800000 */
.L_x_2642:
[----:B------:R-:W-:-:S13]  /*2840*/  ISETP.NE.AND P0, PT, R0, 0xf, PT ;  /* 0x0000000f0000780c */ /* 0x000fda0003f05270 */
[----:B------:R-:W-:Y:S05]  /*2850*/  @!P0 BRA `(.L_x_2644) ;  /* 0x0000000000b48947 */ /* 0x000fea0003800000 */
[----:B------:R-:W-:-:S13]  /*2860*/  ISETP.NE.AND P0, PT, R0, 0x17, PT ;  /* 0x000000170000780c */ /* 0x000fda0003f05270 */
[----:B------:R-:W-:Y:S05]  /*2870*/  @!P0 BRA `(.L_x_2645) ;  /* 0x0000000000548947 */ /* 0x000fea0003800000 */
[----:B------:R-:W-:-:S13]  /*2880*/  ISETP.NE.AND P0, PT, R0, 0x18, PT ;  /* 0x000000180000780c */ /* 0x000fda0003f05270 */
[----:B------:R-:W-:Y:S05]  /*2890*/  @P0 BRA `(.L_x_2633) ;  /* 0x0000000400f80947 */ /* 0x000fea0003800000 */
[----:B------:R-:W0:Y:S01]  /*28a0*/  I2F.S16 R3, R3 ;  /* 0x0000000300037306 */ /* 0x000e220000101400 */
[----:B------:R-:W-:Y:S01]  /*28b0*/  BSSY B0, `(.L_x_2646) ;  /* 0x000000e000007945 */ /* 0x000fe20003800000 */
[C---:B0-----:R-:W-:Y:S02]  /*28c0*/  LOP3.LUT R2, R3.reuse, 0x7fffffff, RZ, 0xc0, !PT ;  /* 0x7fffffff03027812 */ /* 0x041fe400078ec0ff */
        /* <DEDUP_REMOVED lines=12> */
.L_x_2647:
[----:B------:R-:W-:Y:S05]  /*2990*/  BSYNC B0 ;  /* 0x0000000000007941 */ /* 0x000fea0003800000 */
.L_x_2646:
[----:B------:R-:W-:-:S05]  /*29a0*/  LOP3.LUT R5, R0, R5, RZ, 0xfc, !PT ;  /* 0x0000000500057212 */ /* 0x000fca00078efcff */
[----:B------:R0:W-:Y:S01]  /*29b0*/  STG.E.U8 desc[UR36][R16.64], R5 ;  /* 0x0000000510007986 */ /* 0x0001e2000c101124 */
[----:B------:R-:W-:Y:S05]  /*29c0*/  BRA `(.L_x_2634) ;  /* 0x0000000800087947 */ /* 0x000fea0003800000 */
.L_x_2645:
[----:B------:R-:W0:Y:S01]  /*29d0*/  I2F.S16 R3, R3 ;  /* 0x0000000300037306 */ /* 0x000e220000101400 */
[----:B------:R-:W-:Y:S01]  /*29e0*/  BSSY B0, `(.L_x_2648) ;  /* 0x000000f000007945 */ /* 0x000fe20003800000 */
[----:B0-----:R-:W-:-:S04]  /*29f0*/  LOP3.LUT R2, R3, 0x7fffffff, RZ, 0xc0, !PT ;  /* 0x7fffffff03027812 */ /* 0x001fc800078ec0ff */
        /* <DEDUP_REMOVED lines=10> */
.L_x_2649:
[----:B------:R-:W-:Y:S01]  /*2aa0*/  IMAD.MOV.U32 R0, RZ, RZ, 0x7f ;  /* 0x0000007fff007424 */ /* 0x000fe200078e00ff */
[----:B------:R-:W-:-:S04]  /*2ab0*/  ISETP.GT.U32.AND P0, PT, R2, 0x7f800000, PT ;  /* 0x7f8000000200780c */ /* 0x000fc80003f04070 */
[----:B------:R-:W-:-:S09]  /*2ac0*/  SEL R0, R0, 0x7c, P0 ;  /* 0x0000007c00007807 */ /* 0x000fd20000000000 */
.L_x_2650:
[----:B------:R-:W-:Y:S05]  /*2ad0*/  BSYNC B0 ;  /* 0x0000000000007941 */ /* 0x000fea0003800000 */
.L_x_2648:
[----:B------:R-:W-:-:S04]  /*2ae0*/  LOP3.LUT R2, R3, 0x80000000, RZ, 0xc0, !PT ;  /* 0x8000000003027812 */ /* 0x000fc800078ec0ff */
[----:B------:R-:W-:-:S04]  /*2af0*/  SHF.R.U32.HI R3, RZ, 0x18, R2 ;  /* 0x00000018ff037819 */ /* 0x000fc80000011602 */
[----:B------:R-:W-:-:S05]  /*2b00*/  LOP3.LUT R3, R0, R3, RZ, 0xfc, !PT ;  /* 0x0000000300037212 */ /* 0x000fca00078efcff */
[----:B------:R0:W-:Y:S01]  /*2b10*/  STG.E.U8 desc[UR36][R16.64], R3 ;  /* 0x0000000310007986 */ /* 0x0001e2000c101124 */
[----:B------:R-:W-:Y:S05]  /*2b20*/  BRA `(.L_x_2634) ;  /* 0x0000000400b07947 */ /* 0x000fea0003800000 */
.L_x_2644:
[----:B------:R-:W0:Y:S02]  /*2b30*/  I2F.S16 R0, R3 ;  /* 0x0000000300007306 */ /* 0x000e240000101400 */
[----:B0-----:R-:W-:-:S05]  /*2b40*/  F2FP.BF16.F32.PACK_AB R0, RZ, R0 ;  /* 0x00000000ff00723e */ /* 0x001fca00000010ff */
[----:B------:R0:W-:Y:S01]  /*2b50*/  STG.E.U16 desc[UR36][R16.64], R0 ;  /* 0x0000000010007986 */ /* 0x0001e2000c101524 */
[----:B------:R-:W-:Y:S05]  /*2b60*/  BRA `(.L_x_2634) ;  /* 0x0000000400a07947 */ /* 0x000fea0003800000 */
.L_x_2641:
        /* <DEDUP_REMOVED lines=8> */
[----:B------:R4:W-:Y:S01]  /*2bf0*/  STG.E.U16 desc[UR36][R16.64], R3 ;  /* 0x0000000310007986 */ /* 0x0009e2000c101524 */
[----:B------:R-:W-:Y:S05]  /*2c00*/  BRA `(.L_x_2634) ;  /* 0x0000000400787947 */ /* 0x000fea0003800000 */
.L_x_2653:
[----:B------:R-:W0:Y:S01]  /*2c10*/  I2F.S16 R3, R3 ;  /* 0x0000000300037306 */ /* 0x000e220000101400 */
[----:B------:R-:W-:Y:S01]  /*2c20*/  BSSY B0, `(.L_x_2654) ;  /* 0x0000014000007945 */ /* 0x000fe20003800000 */
[----:B------:R-:W-:Y:S01]  /*2c30*/  IMAD.MOV.U32 R8, RZ, RZ, 0x80 ;  /* 0x00000080ff087424 */ /* 0x000fe200078e00ff */
[----:B0-----:R-:W-:-:S04]  /*2c40*/  LOP3.LUT R2, R3, 0x7fffffff, RZ, 0xc0, !PT ;  /* 0x7fffffff03027812 */ /* 0x001fc800078ec0ff */
        /* <DEDUP_REMOVED lines=13> */
.L_x_2656:
[----:B------:R-:W-:-:S04]  /*2d20*/  LOP3.LUT R2, R3, 0x80000000, RZ, 0xc0, !PT ;  /* 0x8000000003027812 */ /* 0x000fc800078ec0ff */
[----:B------:R-:W-:-:S04]  /*2d30*/  SHF.R.U32.HI R3, RZ, 0x18, R2 ;  /* 0x00000018ff037819 */ /* 0x000fc80000011602 */
[----:B------:R-:W-:-:S04]  /*2d40*/  LOP3.LUT R0, R0, R3, RZ, 0xfc, !PT ;  /* 0x0000000300007212 */ /* 0x000fc800078efcff */
[----:B------:R-:W-:-:S07]  /*2d50*/  PRMT R8, R0, 0x7610, R8 ;  /* 0x0000761000087816 */ /* 0x000fce0000000008 */
.L_x_2655:
[----:B------:R-:W-:Y:S05]  /*2d60*/  BSYNC B0 ;  /* 0x0000000000007941 */ /* 0x000fea0003800000 */
.L_x_2654:
[----:B------:R0:W-:Y:S01]  /*2d70*/  STG.E.U8 desc[UR36][R16.64], R8 ;  /* 0x0000000810007986 */ /* 0x0001e2000c101124 */
[----:B------:R-:W-:Y:S05]  /*2d80*/  BRA `(.L_x_2634) ;  /* 0x0000000400187947 */ /* 0x000fea0003800000 */
.L_x_2652:
        /* <DEDUP_REMOVED lines=17> */
.L_x_2659:
[----:B------:R-:W-:-:S04]  /*2ea0*/  LOP3.LUT R2, R3, 0x80000000, RZ, 0xc0, !PT ;  /* 0x8000000003027812 */ /* 0x000fc800078ec0ff */
[----:B------:R-:W-:-:S04]  /*2eb0*/  SHF.R.U32.HI R3, RZ, 0x18, R2 ;  /* 0x00000018ff037819 */ /* 0x000fc80000011602 */
[----:B------:R-:W-:-:S04]  /*2ec0*/  LOP3.LUT R0, R0, R3, RZ, 0xfc, !PT ;  /* 0x0000000300007212 */ /* 0x000fc800078efcff */
[----:B------:R-:W-:-:S07]  /*2ed0*/  PRMT R8, R0, 0x7610, R8 ;  /* 0x0000761000087816 */ /* 0x000fce0000000008 */
.L_x_2658:
[----:B------:R-:W-:Y:S05]  /*2ee0*/  BSYNC B0 ;  /* 0x0000000000007941 */ /* 0x000fea0003800000 */
.L_x_2657:
[----:B------:R3:W-:Y:S01]  /*2ef0*/  STG.E.U8 desc[UR36][R16.64], R8 ;  /* 0x0000000810007986 */ /* 0x0007e2000c101124 */
[----:B------:R-:W-:Y:S05]  /*2f00*/  BRA `(.L_x_2634) ;  /* 0x0000000000b87947 */ /* 0x000fea0003800000 */
.L_x_2651:
[----:B------:R-:W-:-:S13]  /*2f10*/  ISETP.NE.AND P0, PT, R0, 0x1c, PT ;  /* 0x0000001c0000780c */ /* 0x000fda0003f05270 */
[----:B------:R-:W-:Y:S05]  /*2f20*/  @!P0 BRA `(.L_x_2660) ;  /* 0x0000000000ac8947 */ /* 0x000fea0003800000 */
[----:B------:R-:W-:-:S13]  /*2f30*/  ISETP.NE.AND P0, PT, R0, 0x1d, PT ;  /* 0x0000001d0000780c */ /* 0x000fda0003f05270 */
[----:B------:R-:W-:Y:S05]  /*2f40*/  @!P0 BRA `(.L_x_2661) ;  /* 0x0000000000908947 */ /* 0x000fea0003800000 */
[----:B------:R-:W-:-:S13]  /*2f50*/  ISETP.NE.AND P0, PT, R0, 0x2c, PT ;  /* 0x0000002c0000780c */ /* 0x000fda0003f05270 */
[----:B------:R-:W-:Y:S05]  /*2f60*/  @P0 BRA `(.L_x_2633) ;  /* 0x0000000000440947 */ /* 0x000fea0003800000 */
[----:B------:R-:W0:Y:S02]  /*2f70*/  I2F.S16 R3, R3 ;  /* 0x0000000300037306 */ /* 0x000e240000101400 */
[----:B0-----:R-:W-:-:S04]  /*2f80*/  SHF.R.U32.HI R2, RZ, 0x17, R3 ;  /* 0x00000017ff027819 */ /* 0x001fc80000011603 */
[----:B------:R-:W-:-:S04]  /*2f90*/  LOP3.LUT R4, R2, 0xff, RZ, 0xc0, !PT ;  /* 0x000000ff02047812 */ /* 0x000fc800078ec0ff */
[----:B------:R-:W-:-:S13]  /*2fa0*/  ISETP.NE.AND P1, PT, R4, 0xff, PT ;  /* 0x000000ff0400780c */ /* 0x000fda0003f25270 */
[--C-:B------:R-:W-:Y:S02]  /*2fb0*/  @P1 SHF.R.U32.HI R0, RZ, 0x16, R3.reuse ;  /* 0x00000016ff001819 */ /* 0x100fe40000011603 */
[----:B------:R-:W-:Y:S01]  /*2fc0*/  @P1 LOP3.LUT P0, RZ, R4, 0x3fffff, R3, 0xf8, !PT ;  /* 0x003fffff04ff1812 */ /* 0x000fe2000780f803 */
[----:B------:R-:W-:Y:S01]  /*2fd0*/  @P1 VIADD R4, R2, 0x1 ;  /* 0x0000000102041836 */ /* 0x000fe20000000000 */
[----:B------:R-:W-:-:S04]  /*2fe0*/  @P1 LOP3.LUT R0, R0, 0x1, RZ, 0xc0, !PT ;  /* 0x0000000100001812 */ /* 0x000fc800078ec0ff */
[----:B------:R-:W-:Y:S01]  /*2ff0*/  @P1 ISETP.EQ.U32.AND P2, PT, R0, 0x1, P0 ;  /* 0x000000010000180c */ /* 0x000fe20000742070 */
[----:B------:R-:W-:Y:S01]  /*3000*/  IMAD.MOV.U32 R0, RZ, RZ, 0xff ;  /* 0x000000ffff007424 */ /* 0x000fe200078e00ff */
[----:B------:R-:W-:Y:S02]  /*3010*/  PLOP3.LUT P0, PT, PT, PT, PT, 0x80, 0x0 ;  /* 0x000000000000781c */ /* 0x000fe40003f0f070 */
[----:B------:R-:W-:Y:S02]  /*3020*/  @P1 PLOP3.LUT P0, PT, P2, PT, PT, 0x80, 0x0 ;  /* 0x000000000000181c */ /* 0x000fe4000170f070 */
[----:B------:R-:W-:-:S11]  /*3030*/  PRMT R3, R0, 0x7610, R3 ;  /* 0x0000761000037816 */ /* 0x000fd60000000003 */
[----:B------:R-:W-:-:S04]  /*3040*/  @!P0 IMAD.MOV R4, RZ, RZ, R2 ;  /* 0x000000ffff048224 */ /* 0x000fc800078e0202 */
[----:B------:R-:W-:-:S05]  /*3050*/  @P1 IMAD.MOV.U32 R3, RZ, RZ, R4 ;  /* 0x000000ffff031224 */ /* 0x000fca00078e0004 */
[----:B------:R1:W-:Y:S01]  /*3060*/  STG.E.U8 desc[UR36][R16.64], R3 ;  /* 0x0000000310007986 */ /* 0x0003e2000c101124 */
[----:B------:R-:W-:Y:S05]  /*3070*/  BRA `(.L_x_2634) ;  /* 0x00000000005c7947 */ /* 0x000fea0003800000 */
.L_x_2633:
        /* <DEDUP_REMOVED lines=16> */
.L_x_2662:
[----:B------:R-:W-:Y:S05]  /*3180*/  BRA `(.L_x_2634) ;  /* 0x0000000000187947 */ /* 0x000fea0003800000 */
.L_x_2661:
[----:B------:R-:W-:-:S05]  /*3190*/  PRMT R3, R3, 0x9910, RZ ;  /* 0x0000991003037816 */ /* 0x000fca00000000ff */
[----:B------:R-:W-:-:S05]  /*31a0*/  IMAD.MOV.U32 R2, RZ, RZ, R3 ;  /* 0x000000ffff027224 */ /* 0x000fca00078e0003 */
[----:B------:R-:W-:-:S05]  /*31b0*/  SHF.R.S32.HI R3, RZ, 0x1f, R2 ;  /* 0x0000001fff037819 */ /* 0x000fca0000011402 */
[----:B------:R2:W-:Y:S01]  /*31c0*/  STG.E.64 desc[UR36][R16.64], R2 ;  /* 0x0000000210007986 */ /* 0x0005e2000c101b24 */
[----:B------:R-:W-:Y:S05]  /*31d0*/  BRA `(.L_x_2634) ;  /* 0x0000000000047947 */ /* 0x000fea0003800000 */
.L_x_2660:
[----:B------:R0:W-:Y:S02]  /*31e0*/  STG.E desc[UR36][R16.64], R3 ;  /* 0x0000000310007986 */ /* 0x0001e4000c101924 */
.L_x_2634:
[----:B------:R-:W-:-:S04]  /*31f0*/  IMAD R18, R23, 0x200, R18 ;  /* 0x0000020017127824 */ /* 0x000fc800078e0212 */
[----:B------:R-:W-:-:S07]  /*3200*/  VIADD R19, R18, 0x80 ;  /* 0x0000008012137836 */ /* 0x000fce0000000000 */
.L_x_2592:
[----:B------:R-:W-:Y:S05]  /*3210*/  BSYNC B6 ;  /* 0x0000000000067941 */ /* 0x000fea0003800000 */
.L_x_2591:
        /* <DEDUP_REMOVED lines=307> */
.L_x_2665:
        /* <DEDUP_REMOVED lines=20> */
.L_x_2669:
[----:B------:R1:W5:Y:S01]  /*4690*/  LDG.E.U8 R0, desc[UR36][R2.64] ;  /* 0x0000002402007981 */ /* 0x000362000c1e1100 */
[----:B------:R-:W-:Y:S05]  /*46a0*/  BRA `(.L_x_2671) ;  /* 0x0000000c00547947 */ /* 0x000fea0003800000 */
.L_x_2668:
        /* <DEDUP_REMOVED lines=8> */
.L_x_2673:
[----:B------:R3:W5:Y:S01]  /*4730*/  LDG.E.U16 R0, desc[UR36][R2.64] ;  /* 0x0000002402007981 */ /* 0x000762000c1e1500 */
[----:B------:R-:W-:Y:S05]  /*4740*/  BRA `(.L_x_2671) ;  /* 0x0000000c002c7947 */ /* 0x000fea0003800000 */
.L_x_2672:
[----:B------:R2:W5:Y:S01]  /*4750*/  LDG.E.U16 R0, desc[UR36][R2.64] ;  /* 0x0000002402007981 */ /* 0x000562000c1e1500 */
[----:B------:R-:W-:Y:S05]  /*4760*/  BRA `(.L_x_2671) ;  /* 0x0000000c00247947 */ /* 0x000fea0003800000 */
.L_x_2667:
        /* <DEDUP_REMOVED lines=9> */
.L_x_2675:
[----:B------:R-:W2:Y:S02]  /*4800*/  LDG.E.U16 R4, desc[UR36][R2.64] ;  /* 0x0000002402047981 */ /* 0x000ea4000c1e1500 */
[----:B--2---:R-:W-:-:S06]  /*4810*/  HADD2.F32 R4, -RZ, R4.H0_H0 ;  /* 0x20000004ff047230 */ /* 0x004fcc0000004100 */
[----:B------:R-:W0:Y:S02]  /*4820*/  F2I.FTZ.TRUNC.NTZ R4, R4 ;  /* 0x0000000400047305 */ /* 0x000e24000021f100 */
[----:B0-----:R-:W-:Y:S01]  /*4830*/  PRMT R0, R4, 0x7610, R0 ;  /* 0x0000761004007816 */ /* 0x001fe20000000000 */
[----:B------:R-:W-:Y:S06]  /*4840*/  BRA `(.L_x_2671) ;  /* 0x0000000800ec7947 */ /* 0x000fec0003800000 */
.L_x_2674:
        /* <DEDUP_REMOVED lines=9> */
.L_x_2677:
[----:B------:R-:W2:Y:S02]  /*48e0*/  LDG.E.U16 R2, desc[UR36][R2.64] ;  /* 0x0000002402027981 */ /* 0x000ea4000c1e1500 */
[----:B--2---:R-:W-:-:S06]  /*48f0*/  HADD2.F32 R4, -RZ, R2.H0_H0 ;  /* 0x20000002ff047230 */ /* 0x004fcc0000004100 */
[----:B------:R-:W0:Y:S02]  /*4900*/  F2I.FTZ.TRUNC.NTZ R4, R4 ;  /* 0x0000000400047305 */ /* 0x000e24000021f100 */
[----:B0-----:R-:W-:Y:S01]  /*4910*/  PRMT R0, R4, 0x7610, R0 ;  /* 0x0000761004007816 */ /* 0x001fe20000000000 */
[----:B------:R-:W-:Y:S06]  /*4920*/  BRA `(.L_x_2671) ;  /* 0x0000000800b47947 */ /* 0x000fec0003800000 */
.L_x_2676:
[----:B------:R-:W2:Y:S02]  /*4930*/  LDG.E.64 R2, desc[UR36][R2.64] ;  /* 0x0000002402027981 */ /* 0x000ea4000c1e1b00 */
[----:B--2---:R0:W1:Y:S01]  /*4940*/  F2I.F64.TRUNC R0, R2 ;  /* 0x0000000200007311 */ /* 0x004062000030d100 */
[----:B------:R-:W-:Y:S05]  /*4950*/  BRA `(.L_x_2671) ;  /* 0x0000000800a87947 */ /* 0x000fea0003800000 */
.L_x_2666:
        /* <DEDUP_REMOVED lines=12> */
.L_x_2680:
[----:B------:R-:W2:Y:S02]  /*4a20*/  LDG.E.64 R2, desc[UR36][R2.64] ;  /* 0x0000002402027981 */ /* 0x000ea4000c1e1b00 */
[----:B--2---:R0:W1:Y:S01]  /*4a30*/  F2I.F64.TRUNC R0, R2 ;  /* 0x0000000200007311 */ /* 0x004062000030d100 */
[----:B------:R-:W-:Y:S05]  /*4a40*/  BRA `(.L_x_2671) ;  /* 0x00000008006c7947 */ /* 0x000fea0003800000 */
.L_x_2679:
        /* <DEDUP_REMOVED lines=28> */
.L_x_2682:
        /* <DEDUP_REMOVED lines=15> */
.L_x_2681:
[----:B------:R-:W2:Y:S02]  /*4d00*/  LDG.E.U16 R4, desc[UR36][R2.64] ;  /* 0x0000002402047981 */ /* 0x000ea4000c1e1500 */
[----:B--2---:R-:W-:-:S06]  /*4d10*/  IMAD.U32 R4, R4, 0x10000, RZ ;  /* 0x0001000004047824 */ /* 0x004fcc00078e00ff */
[----:B------:R-:W0:Y:S02]  /*4d20*/  F2I.FTZ.TRUNC.NTZ R4, R4 ;  /* 0x0000000400047305 */ /* 0x000e24000021f100 */
[----:B0-----:R-:W-:Y:S01]  /*4d30*/  PRMT R0, R4, 0x7610, R0 ;  /* 0x0000761004007816 */ /* 0x001fe20000000000 */
[----:B------:R-:W-:Y:S06]  /*4d40*/  BRA `(.L_x_2671) ;  /* 0x0000000400ac7947 */ /* 0x000fec0003800000 */
.L_x_2678:
        /* <DEDUP_REMOVED lines=10> */
.L_x_2685:
        /* <DEDUP_REMOVED lines=21> */
.L_x_2689:
[----:B------:R-:W-:Y:S05]  /*4f40*/  BSYNC B1 ;  /* 0x0000000000017941 */ /* 0x000fea0003800000 */
.L_x_2688:
[----:B------:R-:W-:Y:S01]  /*4f50*/  IMAD.SHL.U32 R2, R2, 0x100000, RZ ;  /* 0x0010000002027824 */ /* 0x000fe200078e00ff */
[----:B------:R-:W-:-:S04]  /*4f60*/  LEA R3, R0, 0x3b800000, 0x17 ;  /* 0x3b80000000037811 */ /* 0x000fc800078eb8ff */
[----:B------:R-:W-:-:S07]  /*4f70*/  LOP3.LUT R4, R3, R2, R4, 0xfe, !PT ;  /* 0x0000000203047212 */ /* 0x000fce00078efe04 */
.L_x_2687:
[----:B------:R-:W-:Y:S05]  /*4f80*/  BSYNC B0 ;  /* 0x0000000000007941 */ /* 0x000fea0003800000 */
.L_x_2686:
[----:B------:R-:W0:Y:S02]  /*4f90*/  F2I.FTZ.TRUNC.NTZ R4, R4 ;  /* 0x0000000400047305 */ /* 0x000e24000021f100 */
[----:B0-----:R-:W-:Y:S01]  /*4fa0*/  PRMT R0, R4, 0x7610, R0 ;  /* 0x0000761004007816 */ /* 0x001fe20000000000 */
[----:B------:R-:W-:Y:S06]  /*4fb0*/  BRA `(.L_x_2671) ;  /* 0x0000000400107947 */ /* 0x000fec0003800000 */
.L_x_2684:
        /* <DEDUP_REMOVED lines=21> */
.L_x_2693:
[----:B------:R-:W-:Y:S05]  /*5110*/  BSYNC B1 ;  /* 0x0000000000017941 */ /* 0x000fea0003800000 */
.L_x_2692:
[----:B------:R-:W-:Y:S01]  /*5120*/  IMAD.SHL.U32 R2, R2, 0x200000, RZ ;  /* 0x0020000002027824 */ /* 0x000fe200078e00ff */
[----:B------:R-:W-:-:S04]  /*5130*/  LEA R3, R0, 0x37800000, 0x17 ;  /* 0x3780000000037811 */ /* 0x000fc800078eb8ff */
[----:B------:R-:W-:-:S07]  /*5140*/  LOP3.LUT R4, R3, R2, R4, 0xfe, !PT ;  /* 0x0000000203047212 */ /* 0x000fce00078efe04 */
.L_x_2691:
[----:B------:R-:W-:Y:S05]  /*5150*/  BSYNC B0 ;  /* 0x0000000000007941 */ /* 0x000fea0003800000 */
.L_x_2690:
[----:B------:R-:W0:Y:S02]  /*5160*/  F2I.FTZ.TRUNC.NTZ R4, R4 ;  /* 0x0000000400047305 */ /* 0x000e24000021f100 */
[----:B0-----:R-:W-:Y:S01]  /*5170*/  PRMT R0, R4, 0x7610, R0 ;  /* 0x0000761004007816 */ /* 0x001fe20000000000 */
[----:B------:R-:W-:Y:S06]  /*5180*/  BRA `(.L_x_2671) ;  /* 0x00000000009c7947 */ /* 0x000fec0003800000 */
.L_x_2683:
        /* <DEDUP_REMOVED lines=14> */
.L_x_2697:
[----:B------:R-:W-:Y:S05]  /*5270*/  BSYNC B0 ;  /* 0x0000000000007941 */ /* 0x000fea0003800000 */
.L_x_2696:
[----:B------:R-:W0:Y:S02]  /*5280*/  F2I.FTZ.TRUNC.NTZ R4, R4 ;  /* 0x0000000400047305 */ /* 0x000e24000021f100 */
[----:B0-----:R-:W-:Y:S01]  /*5290*/  PRMT R0, R4, 0x7610, R0 ;  /* 0x0000761004007816 */ /* 0x001fe20000000000 */
[----:B------:R-:W-:Y:S06]  /*52a0*/  BRA `(.L_x_2671) ;  /* 0x0000000000547947 */ /* 0x000fec0003800000 */
.L_x_2670:
        /* <DEDUP_REMOVED lines=16> */
.L_x_2698:
[----:B------:R-:W-:Y:S01]  /*53b0*/  PRMT R0, RZ, 0x7610, R0 ;  /* 0x00007610ff007816 */ /* 0x000fe20000000000 */
[----:B------:R-:W-:Y:S06]  /*53c0*/  BRA `(.L_x_2671) ;  /* 0x00000000000c7947 */ /* 0x000fec0003800000 */
.L_x_2695:
[----:B------:R0:W5:Y:S01]  /*53d0*/  LDG.E.U16 R0, desc[UR36][R2.64] ;  /* 0x0000002402007981 */ /* 0x000162000c1e1500 */
[----:B------:R-:W-:Y:S05]  /*53e0*/  BRA `(.L_x_2671) ;  /* 0x0000000000047947 */ /* 0x000fea0003800000 */
.L_x_2694:
[----:B------:R0:W5:Y:S02]  /*53f0*/  LDG.E.U16 R0, desc[UR36][R2.64] ;  /* 0x0000002402007981 */ /* 0x000164000c1e1500 */
.L_x_2671:
[----:B01234-:R-:W0:Y:S02]  /*5400*/  LDC R2, c[0x0][0x420] ;  /* 0x00010800ff027b82 */ /* 0x01fe240000000800 */
[----:B0-----:R-:W-:-:S13]  /*5410*/  ISETP.NE.AND P0, PT, R2, RZ, PT ;  /* 0x000000ff0200720c */ /* 0x001fda0003f05270 */
[----:B------:R-:W-:Y:S05]  /*5420*/  @!P0 BRA `(.L_x_2699) ;  /* 0x0000000000288947 */ /* 0x000fea0003800000 */
[----:B------:R-:W-:Y:S01]  /*5430*/  ISETP.NE.AND P0, PT, R2, 0x1, PT ;  /* 0x000000010200780c */ /* 0x000fe20003f05270 */
[----:B------:R-:W-:Y:S01]  /*5440*/  ULDC.U16 UR4, c[0x0][0x424] ;  /* 0x0001090000047ab9 */ /* 0x000fe20000000400 */
[----:B-----5:R-:W-:Y:S01]  /*5450*/  PRMT R0, R0, 0x9910, RZ ;  /* 0x0000991000007816 */ /* 0x020fe200000000ff */
[----:B------:R-:W-:-:S10]  /*5460*/  UPRMT UR4, UR4, 0x9910, URZ ;  /* 0x0000991004047896 */ /* 0x000fd4000800003f */
[----:B------:R-:W0:Y:S01]  /*5470*/  @P0 LDC.U16 R2, c[0x0][0x426] ;  /* 0x00010980ff020b82 */ /* 0x000e220000000400 */
[----:B------:R-:W-:Y:S02]  /*5480*/  @P0 VIMNMX R3, R0, UR4, !PT ;  /* 0x0000000400030c48 */ /* 0x000fe4000ffe0100 */
[----:B0-----:R-:W-:-:S04]  /*5490*/  @P0 PRMT R2, R2, 0x9910, RZ ;  /* 0x0000991002020816 */ /* 0x001fc800000000ff */
[----:B------:R-:W-:Y:S02]  /*54a0*/  @P0 VIMNMX R3, R2, R3, PT ;  /* 0x0000000302030248 */ /* 0x000fe40003fe0100 */
[----:B------:R-:W-:Y:S01]  /*54b0*/  @!P0 VIMNMX R3, R0, UR4, PT ;  /* 0x0000000400038c48 */ /* 0x000fe2000bfe0100 */
[----:B------:R-:W-:Y:S06]  /*54c0*/  BRA `(.L_x_2700) ;  /* 0x0000000000107947 */ /* 0x000fec0003800000 */
.L_x_2699:
[----:B------:R-:W-:Y:S01]  /*54d0*/  ULDC.U16 UR4, c[0x0][0x424] ;  /* 0x0001090000047ab9 */ /* 0x000fe20000000400 */
[----:B-----5:R-:W-:Y:S01]  /*54e0*/  PRMT R3, R0, 0x9910, RZ ;  /* 0x0000991000037816 */ /* 0x020fe200000000ff */
[----:B------:R-:W-:-:S06]  /*54f0*/  UPRMT UR4, UR4, 0x9910, URZ ;  /* 0x0000991004047896 */ /* 0x000fcc000800003f */
[----:B------:R-:W-:-:S07]  /*5500*/  VIMNMX R3, R3, UR4, !PT ;  /* 0x0000000403037c48 */ /* 0x000fce000ffe0100 */
.L_x_2700:
        /* <DEDUP_REMOVED lines=14> */
.L_x_2704:
[----:B------:R4:W-:Y:S01]  /*55f0*/  STG.E.U8 desc[UR36][R16.64], R3 ;  /* 0x0000000310007986 */ /* 0x0009e2000c101124 */
[----:B------:R-:W-:Y:S05]  /*5600*/  BRA `(.L_x_2706) ;  /* 0x0000000c00687947 */ /* 0x000fea0003800000 */
.L_x_2703:
        /* <DEDUP_REMOVED lines=11> */
.L_x_2708:
[----:B------:R2:W-:Y:S01]  /*56c0*/  STG.E desc[UR36][R16.64], R3 ;  /* 0x0000000310007986 */ /* 0x0005e2000c101924 */
[----:B------:R-:W-:Y:S05]  /*56d0*/  BRA `(.L_x_2706) ;  /* 0x0000000c00347947 */ /* 0x000fea0003800000 */
.L_x_2707:
[----:B------:R0:W-:Y:S01]  /*56e0*/  STG.E.U16 desc[UR36][R16.64], R3 ;  /* 0x0000000310007986 */ /* 0x0001e2000c101524 */
[----:B------:R-:W-:Y:S05]  /*56f0*/  BRA `(.L_x_2706) ;  /* 0x0000000c002c7947 */ /* 0x000fea0003800000 */
.L_x_2702:
        /* <DEDUP_REMOVED lines=9> */
.L_x_2710:
[----:B------:R-:W0:Y:S02]  /*5790*/  I2F.S16 R0, R3 ;  /* 0x0000000300007306 */ /* 0x000e240000101400 */
[----:B0-----:R-:W-:-:S05]  /*57a0*/  F2FP.F16.F32.PACK_AB R0, RZ, R0 ;  /* 0x00000000ff00723e */ /* 0x001fca00000000ff */
[----:B------:R0:W-:Y:S01]  /*57b0*/  STG.E.U16 desc[UR36][R16.64], R0 ;  /* 0x0000000010007986 */ /* 0x0001e2000c101524 */
[----:B------:R-:W-:Y:S05]  /*57c0*/  BRA `(.L_x_2706) ;  /* 0x0000000800f87947 */ /* 0x000fea0003800000 */
.L_x_2709:
        /* <DEDUP_REMOVED lines=10> */
.L_x_2712:
[----:B------:R-:W0:Y:S02]  /*5870*/  I2F.S16 R3, R3 ;  /* 0x0000000300037306 */ /* 0x000e240000101400 */
[----:B0-----:R-:W-:-:S04]  /*5880*/  F2FP.F16.F32.PACK_AB R3, RZ, R3 ;  /* 0x00000003ff03723e */ /* 0x001fc800000000ff */
[----:B------:R-:W-:-:S05]  /*5890*/  PRMT R3, R3, 0x5410, RZ ;  /* 0x0000541003037816 */ /* 0x000fca00000000ff */
[----:B------:R0:W-:Y:S01]  /*58a0*/  STG.E desc[UR36][R16.64], R3 ;  /* 0x0000000310007986 */ /* 0x0001e2000c101924 */
[----:B------:R-:W-:Y:S05]  /*58b0*/  BRA `(.L_x_2706) ;  /* 0x0000000800bc7947 */ /* 0x000fea0003800000 */
.L_x_2711:
[----:B------:R-:W0:Y:S02]  /*58c0*/  I2F.F64.S16 R2, R3 ;  /* 0x0000000300027312 */ /* 0x000e240000101c00 */
[----:B0-----:R0:W-:Y:S01]  /*58d0*/  STG.E.64 desc[UR36][R16.64], R2 ;  /* 0x0000000210007986 */ /* 0x0011e2000c101b24 */
[----:B------:R-:W-:Y:S05]  /*58e0*/  BRA `(.L_x_2706) ;  /* 0x0000000800b07947 */ /* 0x000fea0003800000 */
.L_x_2701:
        /* <DEDUP_REMOVED lines=13> */
.L_x_2715:
[----:B------:R-:W0:Y:S01]  /*59c0*/  I2F.F64.S16 R4, R3 ;  /* 0x0000000300047312 */ /* 0x000e220000101c00 */
[----:B------:R-:W-:-:S05]  /*59d0*/  CS2R R6, SRZ ;  /* 0x0000000000067805 */ /* 0x000fca000001ff00 */
[----:B0-----:R0:W-:Y:S01]  /*59e0*/  STG.E.128 desc[UR36][R16.64], R4 ;  /* 0x0000000410007986 */ /* 0x0011e2000c101d24 */
[----:B------:R-:W-:Y:S05]  /*59f0*/  BRA `(.L_x_2706) ;  /* 0x00000008006c7947 */ /* 0x000fea0003800000 */
.L_x_2714:
        /* <DEDUP_REMOVED lines=21> */
.L_x_2719:
[----:B------:R-:W-:Y:S05]  /*5b50*/  BSYNC B0 ;  /* 0x0000000000007941 */ /* 0x000fea0003800000 */
.L_x_2718:
[----:B------:R-:W-:-:S05]  /*5b60*/  LOP3.LUT R5, R0, R5, RZ, 0xfc, !PT ;  /* 0x0000000500057212 */ /* 0x000fca00078efcff */
[----:B------:R0:W-:Y:S01]  /*5b70*/  STG.E.U8 desc[UR36][R16.64], R5 ;  /* 0x0000000510007986 */ /* 0x0001e2000c101124 */
[----:B------:R-:W-:Y:S05]  /*5b80*/  BRA `(.L_x_2706) ;  /* 0x0000000800087947 */ /* 0x000fea0003800000 */
.L_x_2717:
        /* <DEDUP_REMOVED lines=13> */
.L_x_2721:
[----:B------:R-:W-:Y:S01]  /*5c60*/  IMAD.MOV.U32 R0, RZ, RZ, 0x7f ;  /* 0x0000007fff007424 */ /* 0x000fe200078e00ff */
[----:B------:R-:W-:-:S04]  /*5c70*/  ISETP.GT.U32.AND P0, PT, R2, 0x7f800000, PT ;  /* 0x7f8000000200780c */ /* 0x000fc80003f04070 */
[----:B------:R-:W-:-:S09]  /*5c80*/  SEL R0, R0, 0x7c, P0 ;  /* 0x0000007c00007807 */ /* 0x000fd20000000000 */
.L_x_2722:
[----:B------:R-:W-:Y:S05]  /*5c90*/  BSYNC B0 ;  /* 0x0000000000007941 */ /* 0x000fea0003800000 */
.L_x_2720:
[----:B------:R-:W-:-:S04]  /*5ca0*/  LOP3.LUT R2, R3, 0x80000000, RZ, 0xc0, !PT ;  /* 0x8000000003027812 */ /* 0x000fc800078ec0ff */
[----:B------:R-:W-:-:S04]  /*5cb0*/  SHF.R.U32.HI R3, RZ, 0x18, R2 ;  /* 0x00000018ff037819 */ /* 0x000fc80000011602 */
[----:B------:R-:W-:-:S05]  /*5cc0*/  LOP3.LUT R3, R0, R3, RZ, 0xfc, !PT ;  /* 0x0000000300037212 */ /* 0x000fca00078efcff */
[----:B------:R0:W-:Y:S01]  /*5cd0*/  STG.E.U8 desc[UR36][R16.64], R3 ;  /* 0x0000000310007986 */ /* 0x0001e2000c101124 */
[----:B------:R-:W-:Y:S05]  /*5ce0*/  BRA `(.L_x_2706) ;  /* 0x0000000400b07947 */ /* 0x000fea0003800000 */
.L_x_2716:
[----:B------:R-:W0:Y:S02]  /*5cf0*/  I2F.S16 R0, R3 ;  /* 0x0000000300007306 */ /* 0x000e240000101400 */
[----:B0-----:R-:W-:-:S05]  /*5d00*/  F2FP.BF16.F32.PACK_AB R0, RZ, R0 ;  /* 0x00000000ff00723e */ /* 0x001fca00000010ff */
[----:B------:R0:W-:Y:S01]  /*5d10*/  STG.E.U16 desc[UR36][R16.64], R0 ;  /* 0x0000000010007986 */ /* 0x0001e2000c101524 */
[----:B------:R-:W-:Y:S05]  /*5d20*/  BRA `(.L_x_2706) ;  /* 0x0000000400a07947 */ /* 0x000fea0003800000 */
.L_x_2713:
        /* <DEDUP_REMOVED lines=10> */
.L_x_2725:
        /* <DEDUP_REMOVED lines=17> */
.L_x_2728:
[----:B------:R-:W-:-:S04]  /*5ee0*/  LOP3.LUT R2, R3, 0x80000000, RZ, 0xc0, !PT ;  /* 0x8000000003027812 */ /* 0x000fc800078ec0ff */
[----:B------:R-:W-:-:S04]  /*5ef0*/  SHF.R.U32.HI R3, RZ, 0x18, R2 ;  /* 0x00000018ff037819 */ /* 0x000fc80000011602 */
[----:B------:R-:W-:-:S04]  /*5f00*/  LOP3.LUT R0, R0, R3, RZ, 0xfc, !PT ;  /* 0x0000000300007212 */ /* 0x000fc800078efcff */
[----:B------:R-:W-:-:S07]  /*5f10*/  PRMT R8, R0, 0x7610, R8 ;  /* 0x0000761000087816 */ /* 0x000fce0000000008 */
.L_x_2727:
[----:B------:R-:W-:Y:S05]  /*5f20*/  BSYNC B0 ;  /* 0x0000000000007941 */ /* 0x000fea0003800000 */
.L_x_2726:
[----:B------:R0:W-:Y:S01]  /*5f30*/  STG.E.U8 desc[UR36][R16.64], R8 ;  /* 0x0000000810007986 */ /* 0x0001e2000c101124 */
[----:B------:R-:W-:Y:S05]  /*5f40*/  BRA `(.L_x_2706) ;  /* 0x0000000400187947 */ /* 0x000fea0003800000 */
.L_x_2724:
        /* <DEDUP_REMOVED lines=17> */
.L_x_2731:
[----:B------:R-:W-:-:S04]  /*6060*/  LOP3.LUT R2, R3, 0x80000000, RZ, 0xc0, !PT ;  /* 0x8000000003027812 */ /* 0x000fc800078ec0ff */
[----:B------:R-:W-:-:S04]  /*6070*/  SHF.R.U32.HI R3, RZ, 0x18, R2 ;  /* 0x00000018ff037819 */ /* 0x000fc80000011602 */
[----:B------:R-:W-:-:S04]  /*6080*/  LOP3.LUT R0, R0, R3, RZ, 0xfc, !PT ;  /* 0x0000000300007212 */ /* 0x000fc800078efcff */
[----:B------:R-:W-:-:S07]  /*6090*/  PRMT R8, R0, 0x7610, R8 ;  /* 0x0000761000087816 */ /* 0x000fce0000000008 */
.L_x_2730:
[----:B------:R-:W-:Y:S05]  /*60a0*/  BSYNC B0 ;  /* 0x0000000000007941 */ /* 0x000fea0003800000 */
.L_x_2729:
[----:B------:R0:W-:Y:S01]  /*60b0*/  STG.E.U8 desc[UR36][R16.64], R8 ;  /* 0x0000000810007986 */ /* 0x0001e2000c101124 */
[----:B------:R-:W-:Y:S05]  /*60c0*/  BRA `(.L_x_2706) ;  /* 0x0000000000b87947 */ /* 0x000fea0003800000 */
.L_x_2723:
        /* <DEDUP_REMOVED lines=23> */
.L_x_2705:
        /* <DEDUP_REMOVED lines=16> */
.L_x_2734:
[----:B------:R-:W-:Y:S05]  /*6340*/  BRA `(.L_x_2706) ;  /* 0x0000000000187947 */ /* 0x000fea0003800000 */
.L_x_2733:
[----:B------:R-:W-:-:S05]  /*6350*/  PRMT R3, R3, 0x9910, RZ ;  /* 0x0000991003037816 */ /* 0x000fca00000000ff */
[----:B------:R-:W-:-:S05]  /*6360*/  IMAD.MOV.U32 R2, RZ, RZ, R3 ;  /* 0x000000ffff027224 */ /* 0x000fca00078e0003 */
[----:B------:R-:W-:-:S05]  /*6370*/  SHF.R.S32.HI R3, RZ, 0x1f, R2 ;  /* 0x0000001fff037819 */ /* 0x000fca0000011402 */
[----:B------:R0:W-:Y:S01]  /*6380*/  STG.E.64 desc[UR36][R16.64], R2 ;  /* 0x0000000210007986 */ /* 0x0001e2000c101b24 */
[----:B------:R-:W-:Y:S05]  /*6390*/  BRA `(.L_x_2706) ;  /* 0x0000000000047947 */ /* 0x000fea0003800000 */
.L_x_2732:
[----:B------:R0:W-:Y:S02]  /*63a0*/  STG.E desc[UR36][R16.64], R3 ;  /* 0x0000000310007986 */ /* 0x0001e4000c101924 */
.L_x_2706:
[----:B------:R-:W-:-:S07]  /*63b0*/  VIADD R19, R19, 0x80 ;  /* 0x0000008013137836 */ /* 0x000fce0000000000 */
.L_x_2664:
[----:B------:R-:W-:Y:S05]  /*63c0*/  BSYNC B6 ;  /* 0x0000000000067941 */ /* 0x000fea0003800000 */
.L_x_2663:
        /* <DEDUP_REMOVED lines=307> */
.L_x_2737:
        /* <DEDUP_REMOVED lines=20> */
.L_x_2741:
[----:B------:R3:W5:Y:S01]  /*7840*/  LDG.E.U8 R0, desc[UR36][R2.64] ;  /* 0x0000002402007981 */ /* 0x000762000c1e1100 */
[----:B------:R-:W-:Y:S05]  /*7850*/  BRA `(.L_x_2743) ;  /* 0x0000000c00547947 */ /* 0x000fea0003800000 */
.L_x_2740:
        /* <DEDUP_REMOVED lines=8> */
.L_x_2745:
[----:B------:R2:W5:Y:S01]  /*78e0*/  LDG.E.U16 R0, desc[UR36][R2.64] ;  /* 0x0000002402007981 */ /* 0x000562000c1e1500 */
[----:B------:R-:W-:Y:S05]  /*78f0*/  BRA `(.L_x_2743) ;  /* 0x0000000c002c7947 */ /* 0x000fea0003800000 */
.L_x_2744:
[----:B------:R0:W5:Y:S01]  /*7900*/  LDG.E.U16 R0, desc[UR36][R2.64] ;  /* 0x0000002402007981 */ /* 0x000162000c1e1500 */
[----:B------:R-:W-:Y:S05]  /*7910*/  BRA `(.L_x_2743) ;  /* 0x0000000c00247947 */ /* 0x000fea0003800000 */
.L_x_2739:
        /* <DEDUP_REMOVED lines=9> */
.L_x_2747:
[----:B------:R-:W2:Y:S02]  /*79b0*/  LDG.E.U16 R4, desc[UR36][R2.64] ;  /* 0x0000002402047981 */ /* 0x000ea4000c1e1500 */
[----:B--2---:R-:W-:-:S06]  /*79c0*/  HADD2.F32 R4, -RZ, R4.H0_H0 ;  /* 0x20000004ff047230 */ /* 0x004fcc0000004100 */
[----:B------:R-:W0:Y:S02]  /*79d0*/  F2I.FTZ.TRUNC.NTZ R4, R4 ;  /* 0x0000000400047305 */ /* 0x000e24000021f100 */
[----:B0-----:R-:W-:Y:S01]  /*79e0*/  PRMT R0, R4, 0x7610, R0 ;  /* 0x0000761004007816 */ /* 0x001fe20000000000 */
[----:B------:R-:W-:Y:S06]  /*79f0*/  BRA `(.L_x_2743) ;  /* 0x0000000800ec7947 */ /* 0x000fec0003800000 */
.L_x_2746:
        /* <DEDUP_REMOVED lines=9> */
.L_x_2749:
[----:B------:R-:W2:Y:S02]  /*7a90*/  LDG.E.U16 R2, desc[UR36][R2.64] ;  /* 0x0000002402027981 */ /* 0x000ea4000c1e1500 */
[----:B--2---:R-:W-:-:S06]  /*7aa0*/  HADD2.F32 R4, -RZ, R2.H0_H0 ;  /* 0x20000002ff047230 */ /* 0x004fcc0000004100 */
[----:B------:R-:W0:Y:S02]  /*7ab0*/  F2I.FTZ.TRUNC.NTZ R4, R4 ;  /* 0x0000000400047305 */ /* 0x000e24000021f100 */
[----:B0-----:R-:W-:Y:S01]  /*7ac0*/  PRMT R0, R4, 0x7610, R0 ;  /* 0x0000761004007816 */ /* 0x001fe20000000000 */
[----:B------:R-:W-:Y:S06]  /*7ad0*/  BRA `(.L_x_2743) ;  /* 0x0000000800b47947 */ /* 0x000fec0003800000 */
.L_x_2748:
[----:B------:R-:W2:Y:S02]  /*7ae0*/  LDG.E.64 R2, desc[UR36][R2.64] ;  /* 0x0000002402027981 */ /* 0x000ea4000c1e1b00 */
[----:B--2---:R0:W1:Y:S01]  /*7af0*/  F2I.F64.TRUNC R0, R2 ;  /* 0x0000000200007311 */ /* 0x004062000030d100 */
[----:B------:R-:W-:Y:S05]  /*7b00*/  BRA `(.L_x_2743) ;  /* 0x0000000800a87947 */ /* 0x000fea0003800000 */
.L_x_2738:
        /* <DEDUP_REMOVED lines=12> */
.L_x_2752:
[----:B------:R-:W2:Y:S02]  /*7bd0*/  LDG.E.64 R2, desc[UR36][R2.64] ;  /* 0x0000002402027981 */ /* 0x000ea4000c1e1b00 */
[----:B--2---:R0:W1:Y:S01]  /*7be0*/  F2I.F64.TRUNC R0, R2 ;  /* 0x0000000200007311 */ /* 0x004062000030d100 */
[----:B------:R-:W-:Y:S05]  /*7bf0*/  BRA `(.L_x_2743) ;  /* 0x00000008006c7947 */ /* 0x000fea0003800000 */
.L_x_2751:
        /* <DEDUP_REMOVED lines=28> */
.L_x_2754:
        /* <DEDUP_REMOVED lines=15> */
.L_x_2753:
[----:B------:R-:W2:Y:S02]  /*7eb0*/  LDG.E.U16 R4, desc[UR36][R2.64] ;  /* 0x0000002402047981 */ /* 0x000ea4000c1e1500 */
[----:B--2---:R-:W-:-:S06]  /*7ec0*/  IMAD.U32 R4, R4, 0x10000, RZ ;  /* 0x0001000004047824 */ /* 0x004fcc00078e00ff */
[----:B------:R-:W0:Y:S02]  /*7ed0*/  F2I.FTZ.TRUNC.NTZ R4, R4 ;  /* 0x0000000400047305 */ /* 0x000e24000021f100 */
[----:B0-----:R-:W-:Y:S01]  /*7ee0*/  PRMT R0, R4, 0x7610, R0 ;  /* 0x0000761004007816 */ /* 0x001fe20000000000 */
[----:B------:R-:W-:Y:S06]  /*7ef0*/  BRA `(.L_x_2743) ;  /* 0x0000000400ac7947 */ /* 0x000fec0003800000 */
.L_x_2750:
        /* <DEDUP_REMOVED lines=10> */
.L_x_2757:
        /* <DEDUP_REMOVED lines=21> */
.L_x_2761:
[----:B------:R-:W-:Y:S05]  /*80f0*/  BSYNC B1 ;  /* 0x0000000000017941 */ /* 0x000fea0003800000 */
.L_x_2760:
[----:B------:R-:W-:Y:S01]  /*8100*/  IMAD.SHL.U32 R2, R2, 0x100000, RZ ;  /* 0x0010000002027824 */ /* 0x000fe200078e00ff */
[----:B------:R-:W-:-:S04]  /*8110*/  LEA R3, R0, 0x3b800000, 0x17 ;  /* 0x3b80000000037811 */ /* 0x000fc800078eb8ff */
[----:B------:R-:W-:-:S07]  /*8120*/  LOP3.LUT R4, R3, R2, R4, 0xfe, !PT ;  /* 0x0000000203047212 */ /* 0x000fce00078efe04 */
.L_x_2759:
[----:B------:R-:W-:Y:S05]  /*8130*/  BSYNC B0 ;  /* 0x0000000000007941 */ /* 0x000fea0003800000 */
.L_x_2758:
[----:B------:R-:W0:Y:S02]  /*8140*/  F2I.FTZ.TRUNC.NTZ R4, R4 ;  /* 0x0000000400047305 */ /* 0x000e24000021f100 */
[----:B0-----:R-:W-:Y:S01]  /*8150*/  PRMT R0, R4, 0x7610, R0 ;  /* 0x0000761004007816 */ /* 0x001fe20000000000 */
[----:B------:R-:W-:Y:S06]  /*8160*/  BRA `(.L_x_2743) ;  /* 0x0000000400107947 */ /* 0x000fec0003800000 */
.L_x_2756:
        /* <DEDUP_REMOVED lines=21> */
.L_x_2765:
[----:B------:R-:W-:Y:S05]  /*82c0*/  BSYNC B1 ;  /* 0x0000000000017941 */ /* 0x000fea0003800000 */
.L_x_2764:
[----:B------:R-:W-:Y:S01]  /*82d0*/  IMAD.SHL.U32 R2, R2, 0x200000, RZ ;  /* 0x0020000002027824 */ /* 0x000fe200078e00ff */
[----:B------:R-:W-:-:S04]  /*82e0*/  LEA R3, R0, 0x37800000, 0x17 ;  /* 0x3780000000037811 */ /* 0x000fc800078eb8ff */
[----:B------:R-:W-:-:S07]  /*82f0*/  LOP3.LUT R4, R3, R2, R4, 0xfe, !PT ;  /* 0x0000000203047212 */ /* 0x000fce00078efe04 */
.L_x_2763:
[----:B------:R-:W-:Y:S05]  /*8300*/  BSYNC B0 ;  /* 0x0000000000007941 */ /* 0x000fea0003800000 */
.L_x_2762:
[----:B------:R-:W0:Y:S02]  /*8310*/  F2I.FTZ.TRUNC.NTZ R4, R4 ;  /* 0x0000000400047305 */ /* 0x000e24000021f100 */
[----:B0-----:R-:W-:Y:S01]  /*8320*/  PRMT R0, R4, 0x7610, R0 ;  /* 0x0000761004007816 */ /* 0x001fe20000000000 */
[----:B------:R-:W-:Y:S06]  /*8330*/  BRA `(.L_x_2743) ;  /* 0x00000000009c7947 */ /* 0x000fec0003800000 */
.L_x_2755:
        /* <DEDUP_REMOVED lines=14> */
.L_x_2769:
[----:B------:R-:W-:Y:S05]  /*8420*/  BSYNC B0 ;  /* 0x0000000000007941 */ /* 0x000fea0003800000 */
.L_x_2768:
[----:B------:R-:W0:Y:S02]  /*8430*/  F2I.FTZ.TRUNC.NTZ R4, R4 ;  /* 0x0000000400047305 */ /* 0x000e24000021f100 */
[----:B0-----:R-:W-:Y:S01]  /*8440*/  PRMT R0, R4, 0x7610, R0 ;  /* 0x0000761004007816 */ /* 0x001fe20000000000 */
[----:B------:R-:W-:Y:S06]  /*8450*/  BRA `(.L_x_2743) ;  /* 0x0000000000547947 */ /* 0x000fec0003800000 */
.L_x_2742:
        /* <DEDUP_REMOVED lines=16> */
.L_x_2770:
[----:B------:R-:W-:Y:S01]  /*8560*/  PRMT R0, RZ, 0x7610, R0 ;  /* 0x00007610ff007816 */ /* 0x000fe20000000000 */
[----:B------:R-:W-:Y:S06]  /*8570*/  BRA `(.L_x_2743) ;  /* 0x00000000000c7947 */ /* 0x000fec0003800000 */
.L_x_2767:
[----:B------:R0:W5:Y:S01]  /*8580*/  LDG.E.U16 R0, desc[UR36][R2.64] ;  /* 0x0000002402007981 */ /* 0x000162000c1e1500 */
[----:B------:R-:W-:Y:S05]  /*8590*/  BRA `(.L_x_2743) ;  /* 0x0000000000047947 */ /* 0x000fea0003800000 */
.L_x_2766:
[----:B------:R0:W5:Y:S02]  /*85a0*/  LDG.E.U16 R0, desc[UR36][R2.64] ;  /* 0x0000002402007981 */ /* 0x000164000c1e1500 */
.L_x_2743:
        /* <DEDUP_REMOVED lines=13> */
.L_x_2771:
[----:B------:R-:W-:Y:S01]  /*8680*/  ULDC.U16 UR4, c[0x0][0x424] ;  /* 0x0001090000047ab9 */ /* 0x000fe20000000400 */
[----:B-----5:R-:W-:Y:S01]  /*8690*/  PRMT R3, R0, 0x9910, RZ ;  /* 0x0000991000037816 */ /* 0x020fe200000000ff */
[----:B------:R-:W-:-:S06]  /*86a0*/  UPRMT UR4, UR4, 0x9910, URZ ;  /* 0x0000991004047896 */ /* 0x000fcc000800003f */
[----:B------:R-:W-:-:S07]  /*86b0*/  VIMNMX R3, R3, UR4, !PT ;  /* 0x0000000403037c48 */ /* 0x000fce000ffe0100 */
.L_x_2772:
        /* <DEDUP_REMOVED lines=14> */
.L_x_2776:
[----:B------:R0:W-:Y:S01]  /*87a0*/  STG.E.U8 desc[UR36][R16.64], R3 ;  /* 0x0000000310007986 */ /* 0x0001e2000c101124 */
[----:B------:R-:W-:Y:S05]  /*87b0*/  BRA `(.L_x_2778) ;  /* 0x0000000c00687947 */ /* 0x000fea0003800000 */
.L_x_2775:
        /* <DEDUP_REMOVED lines=11> */
.L_x_2780:
[----:B------:R0:W-:Y:S01]  /*8870*/  STG.E desc[UR36][R16.64], R3 ;  /* 0x0000000310007986 */ /* 0x0001e2000c101924 */
[----:B------:R-:W-:Y:S05]  /*8880*/  BRA `(.L_x_2778) ;  /* 0x0000000c00347947 */ /* 0x000fea0003800000 */
.L_x_2779:
[----:B------:R0:W-:Y:S01]  /*8890*/  STG.E.U16 desc[UR36][R16.64], R3 ;  /* 0x0000000310007986 */ /* 0x0001e2000c101524 */
[----:B------:R-:W-:Y:S05]  /*88a0*/  BRA `(.L_x_2778) ;  /* 0x0000000c002c7947 */ /* 0x000fea0003800000 */
.L_x_2774:
        /* <DEDUP_REMOVED lines=9> */
.L_x_2782:
[----:B------:R-:W0:Y:S02]  /*8940*/  I2F.S16 R0, R3 ;  /* 0x0000000300007306 */ /* 0x000e240000101400 */
[----:B0-----:R-:W-:-:S05]  /*8950*/  F2FP.F16.F32.PACK_AB R0, RZ, R0 ;  /* 0x00000000ff00723e */ /* 0x001fca00000000ff */
[----:B------:R0:W-:Y:S01]  /*8960*/  STG.E.U16 desc[UR36][R16.64], R0 ;  /* 0x0000000010007986 */ /* 0x0001e2000c101524 */
[----:B------:R-:W-:Y:S05]  /*8970*/  BRA `(.L_x_2778) ;  /* 0x0000000800f87947 */ /* 0x000fea0003800000 */
.L_x_2781:
        /* <DEDUP_REMOVED lines=10> */
.L_x_2784:
[----:B------:R-:W0:Y:S02]  /*8a20*/  I2F.S16 R3, R3 ;  /* 0x0000000300037306 */ /* 0x000e240000101400 */
[----:B0-----:R-:W-:-:S04]  /*8a30*/  F2FP.F16.F32.PACK_AB R3, RZ, R3 ;  /* 0x00000003ff03723e */ /* 0x001fc800000000ff */
[----:B------:R-:W-:-:S05]  /*8a40*/  PRMT R3, R3, 0x5410, RZ ;  /* 0x0000541003037816 */ /* 0x000fca00000000ff */
[----:B------:R0:W-:Y:S01]  /*8a50*/  STG.E desc[UR36][R16.64], R3 ;  /* 0x0000000310007986 */ /* 0x0001e2000c101924 */
[----:B------:R-:W-:Y:S05]  /*8a60*/  BRA `(.L_x_2778) ;  /* 0x0000000800bc7947 */ /* 0x000fea0003800000 */
.L_x_2783:
[----:B------:R-:W0:Y:S02]  /*8a70*/  I2F.F64.S16 R2, R3 ;  /* 0x0000000300027312 */ /* 0x000e240000101c00 */
[----:B0-----:R0:W-:Y:S01]  /*8a80*/  STG.E.64 desc[UR36][R16.64], R2 ;  /* 0x0000000210007986 */ /* 0x0011e2000c101b24 */
[----:B------:R-:W-:Y:S05]  /*8a90*/  BRA `(.L_x_2778) ;  /* 0x0000000800b07947 */ /* 0x000fea0003800000 */
.L_x_2773:
        /* <DEDUP_REMOVED lines=13> */
.L_x_2787:
[----:B------:R-:W0:Y:S01]  /*8b70*/  I2F.F64.S16 R4, R3 ;  /* 0x0000000300047312 */ /* 0x000e220000101c00 */
[----:B------:R-:W-:-:S05]  /*8b80*/  CS2R R6, SRZ ;  /* 0x0000000000067805 */ /* 0x000fca000001ff00 */
[----:B0-----:R0:W-:Y:S01]  /*8b90*/  STG.E.128 desc[UR36][R16.64], R4 ;  /* 0x0000000410007986 */ /* 0x0011e2000c101d24 */
[----:B------:R-:W-:Y:S05]  /*8ba0*/  BRA `(.L_x_2778) ;  /* 0x00000008006c7947 */ /* 0x000fea0003800000 */
.L_x_2786:
        /* <DEDUP_REMOVED lines=21> */
.L_x_2791:
[----:B------:R-:W-:Y:S05]  /*8d00*/  BSYNC B0 ;  /* 0x0000000000007941 */ /* 0x000fea0003800000 */
.L_x_2790:
[----:B------:R-:W-:-:S05]  /*8d10*/  LOP3.LUT R5, R0, R5, RZ, 0xfc, !PT ;  /* 0x0000000500057212 */ /* 0x000fca00078efcff */
[----:B------:R0:W-:Y:S01]  /*8d20*/  STG.E.U8 desc[UR36][R16.64], R5 ;  /* 0x0000000510007986 */ /* 0x0001e2000c101124 */
[----:B------:R-:W-:Y:S05]  /*8d30*/  BRA `(.L_x_2778) ;  /* 0x0000000800087947 */ /* 0x000fea0003800000 */
.L_x_2789:
        /* <DEDUP_REMOVED lines=13> */
.L_x_2793:
[----:B------:R-:W-:Y:S01]  /*8e10*/  IMAD.MOV.U32 R0, RZ, RZ, 0x7f ;  /* 0x0000007fff007424 */ /* 0x000fe200078e00ff */
[----:B------:R-:W-:-:S04]  /*8e20*/  ISETP.GT.U32.AND P0, PT, R2, 0x7f800000, PT ;  /* 0x7f8000000200780c */ /* 0x000fc80003f04070 */
[----:B------:R-:W-:-:S09]  /*8e30*/  SEL R0, R0, 0x7c, P0 ;  /* 0x0000007c00007807 */ /* 0x000fd20000000000 */
.L_x_2794:
[----:B------:R-:W-:Y:S05]  /*8e40*/  BSYNC B0 ;  /* 0x0000000000007941 */ /* 0x000fea0003800000 */
.L_x_2792:
[----:B------:R-:W-:-:S04]  /*8e50*/  LOP3.LUT R2, R3, 0x80000000, RZ, 0xc0, !PT ;  /* 0x8000000003027812 */ /* 0x000fc800078ec0ff */
[----:B------:R-:W-:-:S04]  /*8e60*/  SHF.R.U32.HI R3, RZ, 0x18, R2 ;  /* 0x00000018ff037819 */ /* 0x000fc80000011602 */
[----:B------:R-:W-:-:S05]  /*8e70*/  LOP3.LUT R3, R0, R3, RZ, 0xfc, !PT ;  /* 0x0000000300037212 */ /* 0x000fca00078efcff */
[----:B------:R0:W-:Y:S01]  /*8e80*/  STG.E.U8 desc[UR36][R16.64], R3 ;  /* 0x0000000310007986 */ /* 0x0001e2000c101124 */
[----:B------:R-:W-:Y:S05]  /*8e90*/  BRA `(.L_x_2778) ;  /* 0x0000000400b07947 */ /* 0x000fea0003800000 */
.L_x_2788:
[----:B------:R-:W0:Y:S02]  /*8ea0*/  I2F.S16 R0, R3 ;  /* 0x0000000300007306 */ /* 0x000e240000101400 */
[----:B0-----:R-:W-:-:S05]  /*8eb0*/  F2FP.BF16.F32.PACK_AB R0, RZ, R0 ;  /* 0x00000000ff00723e */ /* 0x001fca00000010ff */
[----:B------:R0:W-:Y:S01]  /*8ec0*/  STG.E.U16 desc[UR36][R16.64], R0 ;  /* 0x0000000010007986 */ /* 0x0001e2000c101524 */
[----:B------:R-:W-:Y:S05]  /*8ed0*/  BRA `(.L_x_2778) ;  /* 0x0000000400a07947 */ /* 0x000fea0003800000 */
.L_x_2785:
        /* <DEDUP_REMOVED lines=10> */
.L_x_2797:
        /* <DEDUP_REMOVED lines=17> */
.L_x_2800:
[----:B------:R-:W-:-:S04]  /*9090*/  LOP3.LUT R2, R3, 0x80000000, RZ, 0xc0, !PT ;  /* 0x8000000003027812 */ /* 0x000fc800078ec0ff */
[----:B------:R-:W-:-:S04]  /*90a0*/  SHF.R.U32.HI R3, RZ, 0x18, R2 ;  /* 0x00000018ff037819 */ /* 0x000fc80000011602 */
[----:B------:R-:W-:-:S04]  /*90b0*/  LOP3.LUT R0, R0, R3, RZ, 0xfc, !PT ;  /* 0x0000000300007212 */ /* 0x000fc800078efcff */
[----:B------:R-:W-:-:S07]  /*90c0*/  PRMT R8, R0, 0x7610, R8 ;  /* 0x0000761000087816 */ /* 0x000fce0000000008 */
.L_x_2799:
[----:B------:R-:W-:Y:S05]  /*90d0*/  BSYNC B0 ;  /* 0x0000000000007941 */ /* 0x000fea0003800000 */
.L_x_2798:
[----:B------:R3:W-:Y:S01]  /*90e0*/  STG.E.U8 desc[UR36][R16.64], R8 ;  /* 0x0000000810007986 */ /* 0x0007e2000c101124 */
[----:B------:R-:W-:Y:S05]  /*90f0*/  BRA `(.L_x_2778) ;  /* 0x0000000400187947 */ /* 0x000fea0003800000 */
.L_x_2796:
        /* <DEDUP_REMOVED lines=17> */
.L_x_2803:
[----:B------:R-:W-:-:S04]  /*9210*/  LOP3.LUT R2, R3, 0x80000000, RZ, 0xc0, !PT ;  /* 0x8000000003027812 */ /* 0x000fc800078ec0ff */
[----:B------:R-:W-:-:S04]  /*9220*/  SHF.R.U32.HI R3, RZ, 0x18, R2 ;  /* 0x00000018ff037819 */ /* 0x000fc80000011602 */
[----:B------:R-:W-:-:S04]  /*9230*/  LOP3.LUT R0, R0, R3, RZ, 0xfc, !PT ;  /* 0x0000000300007212 */ /* 0x000fc800078efcff */
[----:B------:R-:W-:-:S07]  /*9240*/  PRMT R8, R0, 0x7610, R8 ;  /* 0x0000761000087816 */ /* 0x000fce0000000008 */
.L_x_2802:
[----:B------:R-:W-:Y:S05]  /*9250*/  BSYNC B0 ;  /* 0x0000000000007941 */ /* 0x000fea0003800000 */
.L_x_2801:
[----:B------:R0:W-:Y:S01]  /*9260*/  STG.E.U8 desc[UR36][R16.64], R8 ;  /* 0x0000000810007986 */ /* 0x0001e2000c101124 */
[----:B------:R-:W-:Y:S05]  /*9270*/  BRA `(.L_x_2778) ;  /* 0x0000000000b87947 */ /* 0x000fea0003800000 */
.L_x_2795:
        /* <DEDUP_REMOVED lines=23> */
.L_x_2777:
        /* <DEDUP_REMOVED lines=16> */
.L_x_2806:
[----:B------:R-:W-:Y:S05]  /*94f0*/  BRA `(.L_x_2778) ;  /* 0x0000000000187947 */ /* 0x000fea0003800000 */
.L_x_2805:
[----:B------:R-:W-:-:S05]  /*9500*/  PRMT R3, R3, 0x9910, RZ ;  /* 0x0000991003037816 */ /* 0x000fca00000000ff */
[----:B------:R-:W-:-:S05]  /*9510*/  IMAD.MOV.U32 R2, RZ, RZ, R3 ;  /* 0x000000ffff027224 */ /* 0x000fca00078e0003 */
[----:B------:R-:W-:-:S05]  /*9520*/  SHF.R.S32.HI R3, RZ, 0x1f, R2 ;  /* 0x0000001fff037819 */ /* 0x000fca0000011402 */
[----:B------:R0:W-:Y:S01]  /*9530*/  STG.E.64 desc[UR36][R16.64], R2 ;  /* 0x0000000210007986 */ /* 0x0001e2000c101b24 */
[----:B------:R-:W-:Y:S05]  /*9540*/  BRA `(.L_x_2778) ;  /* 0x0000000000047947 */ /* 0x000fea0003800000 */
.L_x_2804:
[----:B------:R2:W-:Y:S02]  /*9550*/  STG.E desc[UR36][R16.64], R3 ;  /* 0x0000000310007986 */ /* 0x0005e4000c101924 */
.L_x_2778:
[----:B------:R-:W-:-:S07]  /*9560*/  VIADD R19, R19, 0x80 ;  /* 0x0000008013137836 */ /* 0x000fce0000000000 */
.L_x_2736:
[----:B------:R-:W-:Y:S05]  /*9570*/  BSYNC B6 ;  /* 0x0000000000067941 */ /* 0x000fea0003800000 */
.L_x_2735:
        /* <DEDUP_REMOVED lines=306> */
.L_x_2807:
        /* <DEDUP_REMOVED lines=20> */
.L_x_2811:
[----:B------:R0:W5:Y:S01]  /*a9e0*/  LDG.E.U8 R0, desc[UR36][R2.64] ;  /* 0x0000002402007981 */ /* 0x000162000c1e1100 */
[----:B------:R-:W-:Y:S05]  /*a9f0*/  BRA `(.L_x_2813) ;  /* 0x0000000c00547947 */ /* 0x000fea0003800000 */
.L_x_2810:
        /* <DEDUP_REMOVED lines=8> */
.L_x_2815:
[----:B------:R0:W5:Y:S01]  /*aa80*/  LDG.E.U16 R0, desc[UR36][R2.64] ;  /* 0x0000002402007981 */ /* 0x000162000c1e1500 */
[----:B------:R-:W-:Y:S05]  /*aa90*/  BRA `(.L_x_2813) ;  /* 0x0000000c002c7947 */ /* 0x000fea0003800000 */
.L_x_2814:
[----:B------:R0:W5:Y:S01]  /*aaa0*/  LDG.E.U16 R0, desc[UR36][R2.64] ;  /* 0x0000002402007981 */ /* 0x000162000c1e1500 */
[----:B------:R-:W-:Y:S05]  /*aab0*/  BRA `(.L_x_2813) ;  /* 0x0000000c00247947 */ /* 0x000fea0003800000 */
.L_x_2809:
        /* <DEDUP_REMOVED lines=9> */
.L_x_2817:
[----:B------:R-:W2:Y:S02]  /*ab50*/  LDG.E.U16 R4, desc[UR36][R2.64] ;  /* 0x0000002402047981 */ /* 0x000ea4000c1e1500 */
[----:B--2---:R-:W-:-:S06]  /*ab60*/  HADD2.F32 R4, -RZ, R4.H0_H0 ;  /* 0x20000004ff047230 */ /* 0x004fcc0000004100 */
[----:B------:R-:W0:Y:S02]  /*ab70*/  F2I.FTZ.TRUNC.NTZ R4, R4 ;  /* 0x0000000400047305 */ /* 0x000e24000021f100 */
[----:B0-----:R-:W-:Y:S01]  /*ab80*/  PRMT R0, R4, 0x7610, R0 ;  /* 0x0000761004007816 */ /* 0x001fe20000000000 */
[----:B------:R-:W-:Y:S06]  /*ab90*/  BRA `(.L_x_2813) ;  /* 0x0000000800ec7947 */ /* 0x000fec0003800000 */
.L_x_2816:
[----:B------:R-:W-:-:S13]  /*aba0*/  ISETP.NE.AND P0, PT, R4, 0x7, PT ;  /* 0x000000070400780c */ /* 0x000fda0003f05270 */
[----:B------:R-:W-:Y:S05]  /*abb0*/  @!P0 BRA `(.L_x_2818) ;  /* 0x0000000000308947 */ /* 0x000fea0003800000 */
[----:B------:R-:W-:-:S13]  /*abc0*/  ISETP.NE.AND P0, PT, R4, 0x8, PT ;  /* 0x000000080400780c */ /* 0x000fda0003f05270 */
[----:B------:R-:W-:Y:S05]  /*abd0*/  @!P0 BRA `(.L_x_2819) ;  /* 0x0000000000148947 */ /* 0x000fea0003800000 */
[----:B------:R-:W-:-:S13]  /*abe0*/  ISETP.NE.AND P0, PT, R4, 0x9, PT ;  /* 0x000000090400780c */ /* 0x000fda0003f05270 */
[----:B------:R-:W-:Y:S05]  /*abf0*/  @P0 BRA `(.L_x_2812) ;  /* 0x0000000800800947 */ /* 0x000fea0003800000 */
[----:B------:R-:W2:Y:S02]  /*ac00*/  LDG.E R2, desc[UR36][R2.64] ;  /* 0x0000002402027981 */ /* 0x000ea4000c1e1900 */
[----:B--2---:R2:W3:Y:S01]  /*ac10*/  F2I.FTZ.TRUNC.NTZ R0, R2 ;  /* 0x0000000200007305 */ /* 0x0044e2000021f100 */
[----:B------:R-:W-:Y:S05]  /*ac20*/  BRA `(.L_x_2813) ;  /* 0x0000000800c87947 */ /* 0x000fea0003800000 */
.L_x_2819:
[----:B------:R-:W2:Y:S02]  /*ac30*/  LDG.E.U16 R2, desc[UR36][R2.64] ;  /* 0x0000002402027981 */ /* 0x000ea4000c1e1500 */
[----:B--2---:R-:W-:-:S06]  /*ac40*/  HADD2.F32 R4, -RZ, R2.H0_H0 ;  /* 0x20000002ff047230 */ /* 0x004fcc0000004100 */
[----:B------:R-:W0:Y:S02]  /*ac50*/  F2I.FTZ.TRUNC.NTZ R4, R4 ;  /* 0x0000000400047305 */ /* 0x000e24000021f100 */
[----:B0-----:R-:W-:Y:S01]  /*ac60*/  PRMT R0, R4, 0x7610, R0 ;  /* 0x0000761004007816 */ /* 0x001fe20000000000 */
[----:B------:R-:W-:Y:S06]  /*ac70*/  BRA `(.L_x_2813) ;  /* 0x0000000800b47947 */ /* 0x000fec0003800000 */
.L_x_2818:
[----:B------:R-:W2:Y:S02]  /*ac80*/  LDG.E.64 R2, desc[UR36][R2.64] ;  /* 0x0000002402027981 */ /* 0x000ea4000c1e1b00 */
[----:B--2---:R4:W0:Y:S01]  /*ac90*/  F2I.F64.TRUNC R0, R2 ;  /* 0x0000000200007311 */ /* 0x004822000030d100 */
[----:B------:R-:W-:Y:S05]  /*aca0*/  BRA `(.L_x_2813) ;  /* 0x0000000800a87947 */ /* 0x000fea0003800000 */
.L_x_2808:
        /* <DEDUP_REMOVED lines=12> */
.L_x_2822:
[----:B------:R-:W2:Y:S02]  /*ad70*/  LDG.E.64 R2, desc[UR36][R2.64] ;  /* 0x0000002402027981 */ /* 0x000ea4000c1e1b00 */
[----:B--2---:R0:W1:Y:S01]  /*ad80*/  F2I.F64.TRUNC R0, R2 ;  /* 0x0000000200007311 */ /* 0x004062000030d100 */
[----:B------:R-:W-:Y:S05]  /*ad90*/  BRA `(.L_x_2813) ;  /* 0x00000008006c7947 */ /* 0x000fea0003800000 */
.L_x_2821:
        /* <DEDUP_REMOVED lines=28> */
.L_x_2824:
        /* <DEDUP_REMOVED lines=15> */
.L_x_2823:
[----:B------:R-:W2:Y:S02]  /*b050*/  LDG.E.U16 R4, desc[UR36][R2.64] ;  /* 0x0000002402047981 */ /* 0x000ea4000c1e1500 */
[----:B--2---:R-:W-:-:S06]  /*b060*/  IMAD.U32 R4, R4, 0x10000, RZ ;  /* 0x0001000004047824 */ /* 0x004fcc00078e00ff */
[----:B------:R-:W0:Y:S02]  /*b070*/  F2I.FTZ.TRUNC.NTZ R4, R4 ;  /* 0x0000000400047305 */ /* 0x000e24000021f100 */
[----:B0-----:R-:W-:Y:S01]  /*b080*/  PRMT R0, R4, 0x7610, R0 ;  /* 0x0000761004007816 */ /* 0x001fe20000000000 */
[----:B------:R-:W-:Y:S06]  /*b090*/  BRA `(.L_x_2813) ;  /* 0x0000000400ac7947 */ /* 0x000fec0003800000 */
.L_x_2820:
        /* <DEDUP_REMOVED lines=10> */
.L_x_2827:
        /* <DEDUP_REMOVED lines=21> */
.L_x_2831:
[----:B------:R-:W-:Y:S05]  /*b290*/  BSYNC B1 ;  /* 0x0000000000017941 */ /* 0x000fea0003800000 */
.L_x_2830:
[----:B------:R-:W-:Y:S01]  /*b2a0*/  IMAD.SHL.U32 R2, R2, 0x100000, RZ ;  /* 0x0010000002027824 */ /* 0x000fe200078e00ff */
[----:B------:R-:W-:-:S04]  /*b2b0*/  LEA R3, R0, 0x3b800000, 0x17 ;  /* 0x3b80000000037811 */ /* 0x000fc800078eb8ff */
[----:B------:R-:W-:-:S07]  /*b2c0*/  LOP3.LUT R4, R3, R2, R4, 0xfe, !PT ;  /* 0x0000000203047212 */ /* 0x000fce00078efe04 */
.L_x_2829:
[----:B------:R-:W-:Y:S05]  /*b2d0*/  BSYNC B0 ;  /* 0x0000000000007941 */ /* 0x000fea0003800000 */
.L_x_2828:
[----:B------:R-:W0:Y:S02]  /*b2e0*/  F2I.FTZ.TRUNC.NTZ R4, R4 ;  /* 0x0000000400047305 */ /* 0x000e24000021f100 */
[----:B0-----:R-:W-:Y:S01]  /*b2f0*/  PRMT R0, R4, 0x7610, R0 ;  /* 0x0000761004007816 */ /* 0x001fe20000000000 */
[----:B------:R-:W-:Y:S06]  /*b300*/  BRA `(.L_x_2813) ;  /* 0x0000000400107947 */ /* 0x000fec0003800000 */
.L_x_2826:
        /* <DEDUP_REMOVED lines=21> */
.L_x_2835:
[----:B------:R-:W-:Y:S05]  /*b460*/  BSYNC B1 ;  /* 0x0000000000017941 */ /* 0x000fea0003800000 */
.L_x_2834:
[----:B------:R-:W-:Y:S01]  /*b470*/  IMAD.SHL.U32 R2, R2, 0x200000, RZ ;  /* 0x0020000002027824 */ /* 0x000fe200078e00ff */
[----:B------:R-:W-:-:S04]  /*b480*/  LEA R3, R0, 0x37800000, 0x17 ;  /* 0x3780000000037811 */ /* 0x000fc800078eb8ff */
[----:B------:R-:W-:-:S07]  /*b490*/  LOP3.LUT R4, R3, R2, R4, 0xfe, !PT ;  /* 0x0000000203047212 */ /* 0x000fce00078efe04 */
.L_x_2833:
[----:B------:R-:W-:Y:S05]  /*b4a0*/  BSYNC B0 ;  /* 0x0000000000007941 */ /* 0x000fea0003800000 */
.L_x_2832:
[----:B------:R-:W0:Y:S02]  /*b4b0*/  F2I.FTZ.TRUNC.NTZ R4, R4 ;  /* 0x0000000400047305 */ /* 0x000e24000021f100 */
[----:B0-----:R-:W-:Y:S01]  /*b4c0*/  PRMT R0, R4, 0x7610, R0 ;  /* 0x0000761004007816 */ /* 0x001fe20000000000 */
[----:B------:R-:W-:Y:S06]  /*b4d0*/  BRA `(.L_x_2813) ;  /* 0x00000000009c7947 */ /* 0x000fec0003800000 */
.L_x_2825:
        /* <DEDUP_REMOVED lines=14> */
.L_x_2839:
[----:B------:R-:W-:Y:S05]  /*b5c0*/  BSYNC B0 ;  /* 0x0000000000007941 */ /* 0x000fea0003800000 */
.L_x_2838:
[----:B------:R-:W0:Y:S02]  /*b5d0*/  F2I.FTZ.TRUNC.NTZ R4, R4 ;  /* 0x0000000400047305 */ /* 0x000e24000021f100 */
[----:B0-----:R-:W-:Y:S01]  /*b5e0*/  PRMT R0, R4, 0x7610, R0 ;  /* 0x0000761004007816 */ /* 0x001fe20000000000 */
[----:B------:R-:W-:Y:S06]  /*b5f0*/  BRA `(.L_x_2813) ;  /* 0x0000000000547947 */ /* 0x000fec0003800000 */
.L_x_2812:
        /* <DEDUP_REMOVED lines=16> */
.L_x_2840:
[----:B------:R-:W-:Y:S01]  /*b700*/  PRMT R0, RZ, 0x7610, R0 ;  /* 0x00007610ff007816 */ /* 0x000fe20000000000 */
[----:B------:R-:W-:Y:S06]  /*b710*/  BRA `(.L_x_2813) ;  /* 0x00000000000c7947 */ /* 0x000fec0003800000 */
.L_x_2837:
[----:B------:R0:W5:Y:S01]  /*b720*/  LDG.E.U16 R0, desc[UR36][R2.64] ;  /* 0x0000002402007981 */ /* 0x000162000c1e1500 */
[----:B------:R-:W-:Y:S05]  /*b730*/  BRA `(.L_x_2813) ;  /* 0x0000000000047947 */ /* 0x000fea0003800000 */
.L_x_2836:
[----:B------:R0:W5:Y:S02]  /*b740*/  LDG.E.U16 R0, desc[UR36][R2.64] ;  /* 0x0000002402007981 */ /* 0x000164000c1e1500 */
.L_x_2813:
[----:B0-2-4-:R-:W0:Y:S02]  /*b750*/  LDC R2, c[0x0][0x420] ;  /* 0x00010800ff027b82 */ /* 0x015e240000000800 */
[----:B0-----:R-:W-:-:S13]  /*b760*/  ISETP.NE.AND P0, PT, R2, RZ, PT ;  /* 0x000000ff0200720c */ /* 0x001fda0003f05270 */
[----:B------:R-:W-:Y:S05]  /*b770*/  @!P0 BRA `(.L_x_2841) ;  /* 0x0000000000288947 */ /* 0x000fea0003800000 */
[----:B------:R-:W-:Y:S01]  /*b780*/  ISETP.NE.AND P0, PT, R2, 0x1, PT ;  /* 0x000000010200780c */ /* 0x000fe20003f05270 */
[----:B------:R-:W-:Y:S01]  /*b790*/  ULDC.U16 UR4, c[0x0][0x424] ;  /* 0x0001090000047ab9 */ /* 0x000fe20000000400 */
[----:B-1-3-5:R-:W-:Y:S01]  /*b7a0*/  PRMT R0, R0, 0x9910, RZ ;  /* 0x0000991000007816 */ /* 0x02afe200000000ff */
[----:B------:R-:W-:-:S10]  /*b7b0*/  UPRMT UR4, UR4, 0x9910, URZ ;  /* 0x0000991004047896 */ /* 0x000fd4000800003f */
[----:B------:R-:W0:Y:S01]  /*b7c0*/  @P0 LDC.U16 R2, c[0x0][0x426] ;  /* 0x00010980ff020b82 */ /* 0x000e220000000400 */
[----:B------:R-:W-:Y:S02]  /*b7d0*/  @P0 VIMNMX R3, R0, UR4, !PT ;  /* 0x0000000400030c48 */ /* 0x000fe4000ffe0100 */
[----:B0-----:R-:W-:-:S04]  /*b7e0*/  @P0 PRMT R2, R2, 0x9910, RZ ;  /* 0x0000991002020816 */ /* 0x001fc800000000ff */
[----:B------:R-:W-:Y:S02]  /*b7f0*/  @P0 VIMNMX R3, R2, R3, PT ;  /* 0x0000000302030248 */ /* 0x000fe40003fe0100 */
[----:B------:R-:W-:Y:S01]  /*b800*/  @!P0 VIMNMX R3, R0, UR4, PT ;  /* 0x0000000400038c48 */ /* 0x000fe2000bfe0100 */
[----:B------:R-:W-:Y:S06]  /*b810*/  BRA `(.L_x_2842) ;  /* 0x0000000000107947 */ /* 0x000fec0003800000 */
.L_x_2841:
[----:B------:R-:W-:Y:S01]  /*b820*/  ULDC.U16 UR4, c[0x0][0x424] ;  /* 0x0001090000047ab9 */ /* 0x000fe20000000400 */
[----:B-1-3-5:R-:W-:Y:S01]  /*b830*/  PRMT R3, R0, 0x9910, RZ ;  /* 0x0000991000037816 */ /* 0x02afe200000000ff */
[----:B------:R-:W-:-:S06]  /*b840*/  UPRMT UR4, UR4, 0x9910, URZ ;  /* 0x0000991004047896 */ /* 0x000fcc000800003f */
[----:B------:R-:W-:-:S07]  /*b850*/  VIMNMX R3, R3, UR4, !PT ;  /* 0x0000000403037c48 */ /* 0x000fce000ffe0100 */
.L_x_2842:
        /* <DEDUP_REMOVED lines=12> */
[----:B------:R-:W-:Y:S01]  /*b920*/  STG.E.U8 desc[UR36][R16.64], R3 ;  /* 0x0000000310007986 */ /* 0x000fe2000c101124 */
[----:B------:R-:W-:Y:S05]  /*b930*/  EXIT ;  /* 0x000000000000794d */ /* 0x000fea0003800000 */
.L_x_2846:
[----:B------:R-:W-:Y:S01]  /*b940*/  STG.E.U8 desc[UR36][R16.64], R3 ;  /* 0x0000000310007986 */ /* 0x000fe2000c101124 */
[----:B------:R-:W-:Y:S05]  /*b950*/  EXIT ;  /* 0x000000000000794d */ /* 0x000fea0003800000 */
.L_x_2845:
        /* <DEDUP_REMOVED lines=9> */
[----:B------:R-:W-:Y:S01]  /*b9f0*/  STG.E.64 desc[UR36][R16.64], R2 ;  /* 0x0000000210007986 */ /* 0x000fe2000c101b24 */
[----:B------:R-:W-:Y:S05]  /*ba00*/  EXIT ;  /* 0x000000000000794d */ /* 0x000fea0003800000 */
.L_x_2849:
[----:B------:R-:W-:Y:S01]  /*ba10*/  STG.E desc[UR36][R16.64], R3 ;  /* 0x0000000310007986 */ /* 0x000fe2000c101924 */
[----:B------:R-:W-:Y:S05]  /*ba20*/  EXIT ;  /* 0x000000000000794d */ /* 0x000fea0003800000 */
.L_x_2848:
[----:B------:R-:W-:Y:S01]  /*ba30*/  STG.E.U16 desc[UR36][R16.64], R3 ;  /* 0x0000000310007986 */ /* 0x000fe2000c101524 */
[----:B------:R-:W-:Y:S05]  /*ba40*/  EXIT ;  /* 0x000000000000794d */ /* 0x000fea0003800000 */
.L_x_2844:
[----:B------:R-:W-:-:S13]  /*ba50*/  ISETP.GT.AND P0, PT, R0, 0x6, PT ;  /* 0x000000060000780c */ /* 0x000fda0003f04270 */
[----:B------:R-:W-:Y:S05]  /*ba60*/  @P0 BRA `(.L_x_2850) ;  /* 0x00000000002c0947 */ /* 0x000fea0003800000 */
[----:B------:R-:W-:-:S13]  /*ba70*/  ISETP.NE.AND P0, PT, R0, 0x5, PT ;  /* 0x000000050000780c */ /* 0x000fda0003f05270 */
[----:B------:R-:W-:Y:S05]  /*ba80*/  @!P0 BRA `(.L_x_2851) ;  /* 0x0000000000148947 */ /* 0x000fea0003800000 */
[----:B------:R-:W-:-:S13]  /*ba90*/  ISETP.NE.AND P0, PT, R0, 0x6, PT ;  /* 0x000000060000780c */ /* 0x000fda0003f05270 */
[----:B------:R-:W-:Y:S05]  /*baa0*/  @P0 BRA `(.L_x_2847) ;  /* 0x0000000800b80947 */ /* 0x000fea0003800000 */
[----:B------:R-:W0:Y:S02]  /*bab0*/  I2F.S16 R3, R3 ;  /* 0x0000000300037306 */ /* 0x000e240000101400 */
[----:B0-----:R-:W-:Y:S01]  /*bac0*/  STG.E desc[UR36][R16.64], R3 ;  /* 0x0000000310007986 */ /* 0x001fe2000c101924 */
[----:B------:R-:W-:Y:S05]  /*bad0*/  EXIT ;  /* 0x000000000000794d */ /* 0x000fea0003800000 */
.L_x_2851:
[----:B------:R-:W0:Y:S02]  /*bae0*/  I2F.S16 R0, R3 ;  /* 0x0000000300007306 */ /* 0x000e240000101400 */
[----:B0-----:R-:W-:-:S05]  /*baf0*/  F2FP.F16.F32.PACK_AB R0, RZ, R0 ;  /* 0x00000000ff00723e */ /* 0x001fca00000000ff */
[----:B------:R-:W-:Y:S01]  /*bb00*/  STG.E.U16 desc[UR36][R16.64], R0 ;  /* 0x0000000010007986 */ /* 0x000fe2000c101524 */
[----:B------:R-:W-:Y:S05]  /*bb10*/  EXIT ;  /* 0x000000000000794d */ /* 0x000fea0003800000 */
.L_x_2850:
        /* <DEDUP_REMOVED lines=8> */
[----:B0-----:R-:W-:Y:S01]  /*bba0*/  STG.E.64 desc[UR36][R16.64], R4 ;  /* 0x0000000410007986 */ /* 0x001fe2000c101b24 */
[----:B------:R-:W-:Y:S05]  /*bbb0*/  EXIT ;  /* 0x000000000000794d */ /* 0x000fea0003800000 */
.L_x_2853:
[----:B------:R-:W0:Y:S02]  /*bbc0*/  I2F.S16 R3, R3 ;  /* 0x0000000300037306 */ /* 0x000e240000101400 */
[----:B0-----:R-:W-:-:S04]  /*bbd0*/  F2FP.F16.F32.PACK_AB R3, RZ, R3 ;  /* 0x00000003ff03723e */ /* 0x001fc800000000ff */
[----:B------:R-:W-:-:S05]  /*bbe0*/  PRMT R3, R3, 0x5410, RZ ;  /* 0x0000541003037816 */ /* 0x000fca00000000ff */
[----:B------:R-:W-:Y:S01]  /*bbf0*/  STG.E desc[UR36][R16.64], R3 ;  /* 0x0000000310007986 */ /* 0x000fe2000c101924 */
[----:B------:R-:W-:Y:S05]  /*bc00*/  EXIT ;  /* 0x000000000000794d */ /* 0x000fea0003800000 */
.L_x_2852:
[----:B------:R-:W0:Y:S02]  /*bc10*/  I2F.F64.S16 R2, R3 ;  /* 0x0000000300027312 */ /* 0x000e240000101c00 */
[----:B0-----:R-:W-:Y:S01]  /*bc20*/  STG.E.64 desc[UR36][R16.64], R2 ;  /* 0x0000000210007986 */ /* 0x001fe2000c101b24 */
[----:B------:R-:W-:Y:S05]  /*bc30*/  EXIT ;  /* 0x000000000000794d */ /* 0x000fea0003800000 */
.L_x_2843:
        /* <DEDUP_REMOVED lines=11> */
[----:B------:R-:W-:Y:S01]  /*bcf0*/  STG.E.U8 desc[UR36][R16.64], R3 ;  /* 0x0000000310007986 */ /* 0x000fe2000c101124 */
[----:B------:R-:W-:Y:S05]  /*bd00*/  EXIT ;  /* 0x000000000000794d */ /* 0x000fea0003800000 */
.L_x_2856:
[----:B------:R-:W0:Y:S01]  /*bd10*/  I2F.F64.S16 R4, R3 ;  /* 0x0000000300047312 */ /* 0x000e220000101c00 */
[----:B------:R-:W-:-:S05]  /*bd20*/  CS2R R6, SRZ ;  /* 0x0000000000067805 */ /* 0x000fca000001ff00 */
[----:B0-----:R-:W-:Y:S01]  /*bd30*/  STG.E.128 desc[UR36][R16.64], R4 ;  /* 0x0000000410007986 */ /* 0x001fe2000c101d24 */
[----:B------:R-:W-:Y:S05]  /*bd40*/  EXIT ;  /* 0x000000000000794d */ /* 0x000fea0003800000 */
.L_x_2855:
        /* <DEDUP_REMOVED lines=21> */
.L_x_2860:
[----:B------:R-:W-:Y:S05]  /*bea0*/  BSYNC B0 ;  /* 0x0000000000007941 */ /* 0x000fea0003800000 */
.L_x_2859:
[----:B------:R-:W-:-:S05]  /*beb0*/  LOP3.LUT R5, R0, R5, RZ, 0xfc, !PT ;  /* 0x0000000500057212 */ /* 0x000fca00078efcff */
[----:B------:R-:W-:Y:S01]  /*bec0*/  STG.E.U8 desc[UR36][R16.64], R5 ;  /* 0x0000000510007986 */ /* 0x000fe2000c101124 */
[----:B------:R-:W-:Y:S05]  /*bed0*/  EXIT ;  /* 0x000000000000794d */ /* 0x000fea0003800000 */
.L_x_2858:
        /* <DEDUP_REMOVED lines=13> */
.L_x_2862:
[----:B------:R-:W-:Y:S01]  /*bfb0*/  IMAD.MOV.U32 R0, RZ, RZ, 0x7f ;  /* 0x0000007fff007424 */ /* 0x000fe200078e00ff */
[----:B------:R-:W-:-:S04]  /*bfc0*/  ISETP.GT.U32.AND P0, PT, R2, 0x7f800000, PT ;  /* 0x7f8000000200780c */ /* 0x000fc80003f04070 */
[----:B------:R-:W-:-:S09]  /*bfd0*/  SEL R0, R0, 0x7c, P0 ;  /* 0x0000007c00007807 */ /* 0x000fd20000000000 */
.L_x_2863:
[----:B------:R-:W-:Y:S05]  /*bfe0*/  BSYNC B0 ;  /* 0x0000000000007941 */ /* 0x000fea0003800000 */
.L_x_2861:
[----:B------:R-:W-:-:S04]  /*bff0*/  LOP3.LUT R2, R3, 0x80000000, RZ, 0xc0, !PT ;  /* 0x8000000003027812 */ /* 0x000fc800078ec0ff */
[----:B------:R-:W-:-:S04]  /*c000*/  SHF.R.U32.HI R3, RZ, 0x18, R2 ;  /* 0x00000018ff037819 */ /* 0x000fc80000011602 */
[----:B------:R-:W-:-:S05]  /*c010*/  LOP3.LUT R3, R0, R3, RZ, 0xfc, !PT ;  /* 0x0000000300037212 */ /* 0x000fca00078efcff */
[----:B------:R-:W-:Y:S01]  /*c020*/  STG.E.U8 desc[UR36][R16.64], R3 ;  /* 0x0000000310007986 */ /* 0x000fe2000c101124 */
[----:B------:R-:W-:Y:S05]  /*c030*/  EXIT ;  /* 0x000000000000794d */ /* 0x000fea0003800000 */
.L_x_2857:
[----:B------:R-:W0:Y:S02]  /*c040*/  I2F.S16 R0, R3 ;  /* 0x0000000300007306 */ /* 0x000e240000101400 */
[----:B0-----:R-:W-:-:S05]  /*c050*/  F2FP.BF16.F32.PACK_AB R0, RZ, R0 ;  /* 0x00000000ff00723e */ /* 0x001fca00000010ff */
[----:B------:R-:W-:Y:S01]  /*c060*/  STG.E.U16 desc[UR36][R16.64], R0 ;  /* 0x0000000010007986 */ /* 0x000fe2000c101524 */
[----:B------:R-:W-:Y:S05]  /*c070*/  EXIT ;  /* 0x000000000000794d */ /* 0x000fea0003800000 */
.L_x_2854:
        /* <DEDUP_REMOVED lines=8> */
[----:B------:R-:W-:Y:S01]  /*c100*/  STG.E.U16 desc[UR36][R16.64], R3 ;  /* 0x0000000310007986 */ /* 0x000fe2000c101524 */
[----:B------:R-:W-:Y:S05]  /*c110*/  EXIT ;  /* 0x000000000000794d */ /* 0x000fea0003800000 */
.L_x_2866:
        /* <DEDUP_REMOVED lines=17> */
.L_x_2869:
[----:B------:R-:W-:-:S04]  /*c230*/  LOP3.LUT R2, R3, 0x80000000, RZ, 0xc0, !PT ;  /* 0x8000000003027812 */ /* 0x000fc800078ec0ff */
[----:B------:R-:W-:-:S04]  /*c240*/  SHF.R.U32.HI R3, RZ, 0x18, R2 ;  /* 0x00000018ff037819 */ /* 0x000fc80000011602 */
[----:B------:R-:W-:-:S04]  /*c250*/  LOP3.LUT R0, R0, R3, RZ, 0xfc, !PT ;  /* 0x0000000300007212 */ /* 0x000fc800078efcff */
[----:B------:R-:W-:-:S07]  /*c260*/  PRMT R8, R0, 0x7610, R8 ;  /* 0x0000761000087816 */ /* 0x000fce0000000008 */
.L_x_2868:
[----:B------:R-:W-:Y:S05]  /*c270*/  BSYNC B0 ;  /* 0x0000000000007941 */ /* 0x000fea0003800000 */
.L_x_2867:
[----:B------:R-:W-:Y:S01]  /*c280*/  STG.E.U8 desc[UR36][R16.64], R8 ;  /* 0x0000000810007986 */ /* 0x000fe2000c101124 */
[----:B------:R-:W-:Y:S05]  /*c290*/  EXIT ;  /* 0x000000000000794d */ /* 0x000fea0003800000 */
.L_x_2865:
        /* <DEDUP_REMOVED lines=17> */
.L_x_2872:
[----:B------:R-:W-:-:S04]  /*c3b0*/  LOP3.LUT R2, R3, 0x80000000, RZ, 0xc0, !PT ;  /* 0x8000000003027812 */ /* 0x000fc800078ec0ff */
[----:B------:R-:W-:-:S04]  /*c3c0*/  SHF.R.U32.HI R3, RZ, 0x18, R2 ;  /* 0x00000018ff037819 */ /* 0x000fc80000011602 */
[----:B------:R-:W-:-:S04]  /*c3d0*/  LOP3.LUT R0, R0, R3, RZ, 0xfc, !PT ;  /* 0x0000000300007212 */ /* 0x000fc800078efcff */
[----:B------:R-:W-:-:S07]  /*c3e0*/  PRMT R8, R0, 0x7610, R8 ;  /* 0x0000761000087816 */ /* 0x000fce0000000008 */
.L_x_2871:
[----:B------:R-:W-:Y:S05]  /*c3f0*/  BSYNC B0 ;  /* 0x0000000000007941 */ /* 0x000fea0003800000 */
.L_x_2870:
[----:B------:R-:W-:Y:S01]  /*c400*/  STG.E.U8 desc[UR36][R16.64], R8 ;  /* 0x0000000810007986 */ /* 0x000fe2000c101124 */
[----:B------:R-:W-:Y:S05]  /*c410*/  EXIT ;  /* 0x000000000000794d */ /* 0x000fea0003800000 */
.L_x_2864:
        /* <DEDUP_REMOVED lines=21> */
[----:B------:R-:W-:Y:S01]  /*c570*/  STG.E.U8 desc[UR36][R16.64], R3 ;  /* 0x0000000310007986 */ /* 0x000fe2000c101124 */
[----:B------:R-:W-:Y:S05]  /*c580*/  EXIT ;  /* 0x000000000000794d */ /* 0x000fea0003800000 */
.L_x_2847:
        /* <DEDUP_REMOVED lines=16> */
.L_x_2875:
[----:B------:R-:W-:Y:S05]  /*c690*/  EXIT ;  /* 0x000000000000794d */ /* 0x000fea0003800000 */
.L_x_2874:
[----:B------:R-:W-:-:S05]  /*c6a0*/  PRMT R3, R3, 0x9910, RZ ;  /* 0x0000991003037816 */ /* 0x000fca00000000ff */
[----:B------:R-:W-:-:S05]  /*c6b0*/  IMAD.MOV.U32 R2, RZ, RZ, R3 ;  /* 0x000000ffff027224 */ /* 0x000fca00078e0003 */
[----:B------:R-:W-:-:S05]  /*c6c0*/  SHF.R.S32.HI R3, RZ, 0x1f, R2 ;  /* 0x0000001fff037819 */ /* 0x000fca0000011402 */
[----:B------:R-:W-:Y:S01]  /*c6d0*/  STG.E.64 desc[UR36][R16.64], R2 ;  /* 0x0000000210007986 */ /* 0x000fe2000c101b24 */
[----:B------:R-:W-:Y:S05]  /*c6e0*/  EXIT ;  /* 0x000000000000794d */ /* 0x000fea0003800000 */
.L_x_2873:
[----:B------:R-:W-:Y:S01]  /*c6f0*/  STG.E desc[UR36][R16.64], R3 ;  /* 0x0000000310007986 */ /* 0x000fe2000c101924 */
[----:B------:R-:W-:Y:S05]  /*c700*/  EXIT ;  /* 0x000000000000794d */ /* 0x000fea0003800000 */
.L_x_2876:
        /* <DEDUP_REMOVED lines=15> */
.L_x_44403:


//--------------------- .text._ZN2at6native27unrolled_elementwise_kernelIZZZNS0_49_GLOBAL__N__657f93f7_16_TensorCompare_cu_71e06f4e19launch_clamp_scalarERNS_18TensorIteratorBaseEN3c106ScalarES6_NS0_6detail11ClampLimitsEENKUlvE_clEvENKUlvE3_clEvEUlsE_St5arrayIPcLm2EELi4E23TrivialOffsetCalculatorILi1EjESG_NS0_6memory12LoadWithCastILi1EEENSH_13StoreWithCastILi1EEEEEviT_T0_T2_T3_T4_T5_ --------------------------
	.section	.text._ZN2at6native27unrolled_elementwise_kernelIZZZNS0_49_GLOBAL__N__657f93f7_16_TensorCompare_cu_71e06f4e19launch_clamp_scalarERNS_18TensorIteratorBaseEN3c106ScalarES6_NS0_6detail11ClampLimitsEENKUlvE_clEvENKUlvE3_clEvEUlsE_St5arrayIPcLm2EELi4E23TrivialOffsetCalculatorILi1EjESG_NS0_6memory12LoadWithCastILi1EEENSH_13StoreWithCastILi1EEEEEviT_T0_T2_T3_T4_T5_,"ax",@progbits
	.align	128
        .global         _ZN2at6native27unrolled_elementwise_kernelIZZZNS0_49_GLOBAL__N__657f93f7_16_TensorCompare_cu_71e06f4e19launch_clamp_scalarERNS_18TensorIteratorBaseEN3c106ScalarES6_NS0_6detail11ClampLimitsEENKUlvE_clEvENKUlvE3_clEvEUlsE_St5arrayIPcLm2EELi4E23TrivialOffsetCalculatorILi1EjESG_NS0_6memory12LoadWithCastILi1EEENSH_13StoreWithCastILi1EEEEEviT_T0_T2_T3_T4_T5_
        .type           _ZN2at6native27unrolled_elementwise_kernelIZZZNS0_49_GLOBAL__N__657f93f7_16_TensorCompare_cu_71e06f4e19launch_clamp_scalarERNS_18TensorIteratorBaseEN3c106ScalarES6_NS0_6detail11ClampLimitsEENKUlvE_clEvENKUlvE3_clEvEUlsE_St5arrayIPcLm2EELi4E23TrivialOffsetCalculatorILi1EjESG_NS0_6memory12LoadWithCastILi1EEENSH_13StoreWithCastILi1EEEEEviT_T0_T2_T3_T4_T5_,@function
        .size           _ZN2at6native27unrolled_elementwise_kernelIZZZNS0_49_GLOBAL__N__657f93f7_16_TensorCompare_cu_71e06f4e19launch_clamp_scalarERNS_18TensorIteratorBaseEN3c106ScalarES6_NS0_6detail11ClampLimitsEENKUlvE_clEvENKUlvE3_clEvEUlsE_St5arrayIPcLm2EELi4E23TrivialOffsetCalculatorILi1EjESG_NS0_6memory12LoadWithCastILi1EEENSH_13StoreWithCastILi1EEEEEviT_T0_T2_T3_T4_T5_,(.L_x_44404 - _ZN2at6native27unrolled_elementwise_kernelIZZZNS0_49_GLOBAL__N__657f93f7_16_TensorCompare_cu_71e06f4e19launch_clamp_scalarERNS_18TensorIteratorBaseEN3c106ScalarES6_NS0_6detail11ClampLimitsEENKUlvE_clEvENKUlvE3_clEvEUlsE_St5arrayIPcLm2EELi4E23TrivialOffsetCalculatorILi1EjESG_NS0_6memory12LoadWithCastILi1EEENSH_13StoreWithCastILi1EEEEEviT_T0_T2_T3_T4_T5_)
        .other          _ZN2at6native27unrolled_elementwise_kernelIZZZNS0_49_GLOBAL__N__657f93f7_16_TensorCompare_cu_71e06f4e19launch_clamp_scalarERNS_18TensorIteratorBaseEN3c106ScalarES6_NS0_6detail11ClampLimitsEENKUlvE_clEvENKUlvE3_clEvEUlsE_St5arrayIPcLm2EELi4E23TrivialOffsetCalculatorILi1EjESG_NS0_6memory12LoadWithCastILi1EEENSH_13StoreWithCastILi1EEEEEviT_T0_T2_T3_T4_T5_,@"STO_CUDA_ENTRY STV_DEFAULT"
_ZN2at6native27unrolled_elementwise_kernelIZZZNS0_49_GLOBAL__N__657f93f7_16_TensorCompare_cu_71e06f4e19launch_clamp_scalarERNS_18TensorIteratorBaseEN3c106ScalarES6_NS0_6detail11ClampLimitsEENKUlvE_clEvENKUlvE3_clEvEUlsE_St5arrayIPcLm2EELi4E23TrivialOffsetCalculatorILi1EjESG_NS0_6memory12LoadWithCastILi1EEENSH_13StoreWithCastILi1EEEEEviT_T0_T2_T3_T4_T5_:
.text._ZN2at6native27unrolled_elementwise_kernelIZZZNS0_49_GLOBAL__N__657f93f7_16_TensorCompare_cu_71e06f4e19launch_clamp_scalarERNS_18TensorIteratorBaseEN3c106ScalarES6_NS0_6detail11ClampLimitsEENKUlvE_clEvENKUlvE3_clEvEUlsE_St5arrayIPcLm2EELi4E23TrivialOffsetCalculatorILi1EjESG_NS0_6memory12LoadWithCastILi1EEENSH_13StoreWithCastILi1EEEEEviT_T0_T2_T3_T4_T5_:
        /* <DEDUP_REMOVED lines=31> */
.L_x_2882:
[----:B------:R3:W5:Y:S01]  /*01f0*/  LDG.E.U8 R18, desc[UR36][R2.64] ;  /* 0x0000002402127981 */ /* 0x000762000c1e1100 */
[----:B------:R-:W-:Y:S05]  /*0200*/  BRA `(.L_x_2884) ;  /* 0x0000000c00587947 */ /* 0x000fea0003800000 */
.L_x_2881:
        /* <DEDUP_REMOVED lines=8> */
.L_x_2886:
[----:B------:R1:W5:Y:S01]  /*0290*/  LDG.E.U16 R18, desc[UR36][R2.64] ;  /* 0x0000002402127981 */ /* 0x000362000c1e1500 */
[----:B------:R-:W-:Y:S05]  /*02a0*/  BRA `(.L_x_2884) ;  /* 0x0000000c00307947 */ /* 0x000fea0003800000 */
.L_x_2885:
[----:B------:R2:W5:Y:S01]  /*02b0*/  LDG.E.U16 R18, desc[UR36][R2.64] ;  /* 0x0000002402127981 */ /* 0x000562000c1e1500 */
[----:B------:R-:W-:Y:S05]  /*02c0*/  BRA `(.L_x_2884) ;  /* 0x0000000c00287947 */ /* 0x000fea0003800000 */
.L_x_2880:
        /* <DEDUP_REMOVED lines=9> */
.L_x_2888:
[----:B------:R-:W2:Y:S02]  /*0360*/  LDG.E.U16 R0, desc[UR36][R2.64] ;  /* 0x0000002402007981 */ /* 0x000ea4000c1e1500 */
[----:B--2---:R-:W-:-:S06]  /*0370*/  HADD2.F32 R0, -RZ, R0.H0_H0 ;  /* 0x20000000ff007230 */ /* 0x004fcc0000004100 */
[----:B------:R-:W0:Y:S02]  /*0380*/  F2I.FTZ.TRUNC.NTZ R0, R0 ;  /* 0x0000000000007305 */ /* 0x000e24000021f100 */
[----:B0-----:R-:W-:Y:S01]  /*0390*/  PRMT R18, R0, 0x7610, R18 ;  /* 0x0000761000127816 */ /* 0x001fe20000000012 */
[----:B------:R-:W-:Y:S06]  /*03a0*/  BRA `(.L_x_2884) ;  /* 0x0000000800f07947 */ /* 0x000fec0003800000 */
.L_x_2887:
        /* <DEDUP_REMOVED lines=9> */
.L_x_2890:
[----:B------:R-:W2:Y:S02]  /*0440*/  LDG.E.U16 R2, desc[UR36][R2.64] ;  /* 0x0000002402027981 */ /* 0x000ea4000c1e1500 */
[----:B--2---:R-:W-:-:S06]  /*0450*/  HADD2.F32 R0, -RZ, R2.H0_H0 ;  /* 0x20000002ff007230 */ /* 0x004fcc0000004100 */
[----:B------:R-:W0:Y:S02]  /*0460*/  F2I.FTZ.TRUNC.NTZ R0, R0 ;  /* 0x0000000000007305 */ /* 0x000e24000021f100 */
[----:B0-----:R-:W-:Y:S01]  /*0470*/  PRMT R18, R0, 0x7610, R18 ;  /* 0x0000761000127816 */ /* 0x001fe20000000012 */
[----:B------:R-:W-:Y:S06]  /*0480*/  BRA `(.L_x_2884) ;  /* 0x0000000800b87947 */ /* 0x000fec0003800000 */
.L_x_2889:
[----:B------:R-:W2:Y:S02]  /*0490*/  LDG.E.64 R2, desc[UR36][R2.64] ;  /* 0x0000002402027981 */ /* 0x000ea4000c1e1b00 */
[----:B--2---:R0:W1:Y:S01]  /*04a0*/  F2I.F64.TRUNC R18, R2 ;  /* 0x0000000200127311 */ /* 0x004062000030d100 */
[----:B------:R-:W-:Y:S05]  /*04b0*/  BRA `(.L_x_2884) ;  /* 0x0000000800ac7947 */ /* 0x000fea0003800000 */
.L_x_2879:
        /* <DEDUP_REMOVED lines=12> */
.L_x_2893:
[----:B------:R-:W2:Y:S02]  /*0580*/  LDG.E.64 R2, desc[UR36][R2.64] ;  /* 0x0000002402027981 */ /* 0x000ea4000c1e1b00 */
[----:B--2---:R0:W1:Y:S01]  /*0590*/  F2I.F64.TRUNC R18, R2 ;  /* 0x0000000200127311 */ /* 0x004062000030d100 */
[----:B------:R-:W-:Y:S05]  /*05a0*/  BRA `(.L_x_2884) ;  /* 0x0000000800707947 */ /* 0x000fea0003800000 */
.L_x_2892:
        /* <DEDUP_REMOVED lines=28> */
.L_x_2895:
        /* <DEDUP_REMOVED lines=16> */
.L_x_2894:
[----:B------:R-:W2:Y:S02]  /*0870*/  LDG.E.U16 R0, desc[UR36][R2.64] ;  /* 0x0000002402007981 */ /* 0x000ea4000c1e1500 */
[----:B--2---:R-:W-:-:S06]  /*0880*/  IMAD.U32 R0, R0, 0x10000, RZ ;  /* 0x0001000000007824 */ /* 0x004fcc00078e00ff */
[----:B------:R-:W0:Y:S02]  /*0890*/  F2I.FTZ.TRUNC.NTZ R0, R0 ;  /* 0x0000000000007305 */ /* 0x000e24000021f100 */
[----:B0-----:R-:W-:Y:S01]  /*08a0*/  PRMT R18, R0, 0x7610, R18 ;  /* 0x0000761000127816 */ /* 0x001fe20000000012 */
[----:B------:R-:W-:Y:S06]  /*08b0*/  BRA `(.L_x_2884) ;  /* 0x0000000400ac7947 */ /* 0x000fec0003800000 */
.L_x_2891:
        /* <DEDUP_REMOVED lines=10> */
.L_x_2898:
        /* <DEDUP_REMOVED lines=21> */
.L_x_2902:
[----:B------:R-:W-:Y:S05]  /*0ab0*/  BSYNC B1 ;  /* 0x0000000000017941 */ /* 0x000fea0003800000 */
.L_x_2901:
[----:B------:R-:W-:Y:S01]  /*0ac0*/  LEA R3, R0, 0x3b800000, 0x17 ;  /* 0x3b80000000037811 */ /* 0x000fe200078eb8ff */
[----:B------:R-:W-:-:S05]  /*0ad0*/  IMAD.SHL.U32 R0, R2, 0x100000, RZ ;  /* 0x0010000002007824 */ /* 0x000fca00078e00ff */
[----:B------:R-:W-:-:S07]  /*0ae0*/  LOP3.LUT R0, R3, R0, R4, 0xfe, !PT ;  /* 0x0000000003007212 */ /* 0x000fce00078efe04 */
.L_x_2900:
[----:B------:R-:W-:Y:S05]  /*0af0*/  BSYNC B0 ;  /* 0x0000000000007941 */ /* 0x000fea0003800000 */
.L_x_2899:
[----:B------:R-:W0:Y:S02]  /*0b00*/  F2I.FTZ.TRUNC.NTZ R0, R0 ;  /* 0x0000000000007305 */ /* 0x000e24000021f100 */
[----:B0-----:R-:W-:Y:S01]  /*0b10*/  PRMT R18, R0, 0x7610, R18 ;  /* 0x0000761000127816 */ /* 0x001fe20000000012 */
[----:B------:R-:W-:Y:S06]  /*0b20*/  BRA `(.L_x_2884) ;  /* 0x0000000400107947 */ /* 0x000fec0003800000 */
.L_x_2897:
        /* <DEDUP_REMOVED lines=21> */
.L_x_2906:
[----:B------:R-:W-:Y:S05]  /*0c80*/  BSYNC B1 ;  /* 0x0000000000017941 */ /* 0x000fea0003800000 */
.L_x_2905:
[----:B------:R-:W-:Y:S01]  /*0c90*/  LEA R3, R0, 0x37800000, 0x17 ;  /* 0x3780000000037811 */ /* 0x000fe200078eb8ff */
[----:B------:R-:W-:-:S05]  /*0ca0*/  IMAD.SHL.U32 R0, R2, 0x200000, RZ ;  /* 0x0020000002007824 */ /* 0x000fca00078e00ff */
[----:B------:R-:W-:-:S07]  /*0cb0*/  LOP3.LUT R0, R3, R0, R4, 0xfe, !PT ;  /* 0x0000000003007212 */ /* 0x000fce00078efe04 */
.L_x_2904:
[----:B------:R-:W-:Y:S05]  /*0cc0*/  BSYNC B0 ;  /* 0x0000000000007941 */ /* 0x000fea0003800000 */
.L_x_2903:
[----:B------:R-:W0:Y:S02]  /*0cd0*/  F2I.FTZ.TRUNC.NTZ R0, R0 ;  /* 0x0000000000007305 */ /* 0x000e24000021f100 */
[----:B0-----:R-:W-:Y:S01]  /*0ce0*/  PRMT R18, R0, 0x7610, R18 ;  /* 0x0000761000127816 */ /* 0x001fe20000000012 */
[----:B------:R-:W-:Y:S06]  /*0cf0*/  BRA `(.L_x_2884) ;  /* 0x00000000009c7947 */ /* 0x000fec0003800000 */
.L_x_2896:
        /* <DEDUP_REMOVED lines=14> */
.L_x_2910:
[----:B------:R-:W-:Y:S05]  /*0de0*/  BSYNC B0 ;  /* 0x0000000000007941 */ /* 0x000fea0003800000 */
.L_x_2909:
[----:B------:R-:W0:Y:S02]  /*0df0*/  F2I.FTZ.TRUNC.NTZ R0, R0 ;  /* 0x0000000000007305 */ /* 0x000e24000021f100 */
[----:B0-----:R-:W-:Y:S01]  /*0e00*/  PRMT R18, R0, 0x7610, R18 ;  /* 0x0000761000127816 */ /* 0x001fe20000000012 */
[----:B------:R-:W-:Y:S06]  /*0e10*/  BRA `(.L_x_2884) ;  /* 0x0000000000547947 */ /* 0x000fec0003800000 */
.L_x_2883:
        /* <DEDUP_REMOVED lines=16> */
.L_x_2911:
[----:B------:R-:W-:Y:S01]  /*0f20*/  PRMT R18, RZ, 0x7610, R18 ;  /* 0x00007610ff127816 */ /* 0x000fe20000000012 */
[----:B------:R-:W-:Y:S06]  /*0f30*/  BRA `(.L_x_2884) ;  /* 0x00000000000c7947 */ /* 0x000fec0003800000 */
.L_x_2908:
[----:B------:R0:W5:Y:S01]  /*0f40*/  LDG.E.U16 R18, desc[UR36][R2.64] ;  /* 0x0000002402127981 */ /* 0x000162000c1e1500 */
[----:B------:R-:W-:Y:S05]  /*0f50*/  BRA `(.L_x_2884) ;  /* 0x0000000000047947 */ /* 0x000fea0003800000 */
.L_x_2907:
[----:B------:R0:W5:Y:S02]  /*0f60*/  LDG.E.U16 R18, desc[UR36][R2.64] ;  /* 0x0000002402127981 */ /* 0x000164000c1e1500 */
.L_x_2884:
[----:B------:R-:W2:Y:S02]  /*0f70*/  S2R R23, SR_TID.X ;  /* 0x0000000000177919 */ /* 0x000ea40000002100 */
[----:B--2---:R-:W-:-:S07]  /*0f80*/  VIADD R23, R23, 0x80 ;  /* 0x0000008017177836 */ /* 0x004fce0000000000 */
.L_x_2878:
[----:B------:R-:W-:Y:S05]  /*0f90*/  BSYNC B6 ;  /* 0x0000000000067941 */ /* 0x000fea0003800000 */
.L_x_2877:
[----:B------:R-:W-:Y:S01]  /*0fa0*/  ISETP.GE.AND P0, PT, R23, R22, PT ;  /* 0x000000161700720c */ /* 0x000fe20003f06270 */
[----:B------:R-:W-:-:S12]  /*0fb0*/  BSSY B6, `(.L_x_2912) ;  /* 0x00000ee000067945 */ /* 0x000fd80003800000 */
[----:B------:R-:W-:Y:S05]  /*0fc0*/  @P0 BRA `(.L_x_2913) ;  /* 0x0000000c00b00947 */ /* 0x000fea0003800000 */
[----:B01-34-:R-:W0:Y:S01]  /*0fd0*/  LDC.64 R2, c[0x0][0x230] ;  /* 0x00008c00ff027b82 */ /* 0x01be220000000a00 */
        /* <DEDUP_REMOVED lines=19> */
.L_x_2917:
[----:B------:R0:W5:Y:S01]  /*1110*/  LDG.E.U8 R17, desc[UR36][R2.64] ;  /* 0x0000002402117981 */ /* 0x000162000c1e1100 */
[----:B------:R-:W-:Y:S05]  /*1120*/  BRA `(.L_x_2919) ;  /* 0x0000000c00547947 */ /* 0x000fea0003800000 */
.L_x_2916:
        /* <DEDUP_REMOVED lines=8> */
.L_x_2921:
[----:B------:R0:W5:Y:S01]  /*11b0*/  LDG.E.U16 R17, desc[UR36][R2.64] ;  /* 0x0000002402117981 */ /* 0x000162000c1e1500 */
[----:B------:R-:W-:Y:S05]  /*11c0*/  BRA `(.L_x_2919) ;  /* 0x0000000c002c7947 */ /* 0x000fea0003800000 */
.L_x_2920:
[----:B------:R0:W5:Y:S01]  /*11d0*/  LDG.E.U16 R17, desc[UR36][R2.64] ;  /* 0x0000002402117981 */ /* 0x000162000c1e1500 */
[----:B------:R-:W-:Y:S05]  /*11e0*/  BRA `(.L_x_2919) ;  /* 0x0000000c00247947 */ /* 0x000fea0003800000 */
.L_x_2915:
        /* <DEDUP_REMOVED lines=9> */
.L_x_2923:
[----:B------:R-:W2:Y:S02]  /*1280*/  LDG.E.U16 R0, desc[UR36][R2.64] ;  /* 0x0000002402007981 */ /* 0x000ea4000c1e1500 */
[----:B--2---:R-:W-:-:S06]  /*1290*/  HADD2.F32 R0, -RZ, R0.H0_H0 ;  /* 0x20000000ff007230 */ /* 0x004fcc0000004100 */
[----:B------:R-:W0:Y:S02]  /*12a0*/  F2I.FTZ.TRUNC.NTZ R0, R0 ;  /* 0x0000000000007305 */ /* 0x000e24000021f100 */
[----:B0-----:R-:W-:Y:S01]  /*12b0*/  PRMT R17, R0, 0x7610, R17 ;  /* 0x0000761000117816 */ /* 0x001fe20000000011 */
[----:B------:R-:W-:Y:S06]  /*12c0*/  BRA `(.L_x_2919) ;  /* 0x0000000800ec7947 */ /* 0x000fec0003800000 */
.L_x_2922:
        /* <DEDUP_REMOVED lines=9> */
.L_x_2925:
[----:B------:R-:W2:Y:S02]  /*1360*/  LDG.E.U16 R2, desc[UR36][R2.64] ;  /* 0x0000002402027981 */ /* 0x000ea4000c1e1500 */
[----:B--2---:R-:W-:-:S06]  /*1370*/  HADD2.F32 R0, -RZ, R2.H0_H0 ;  /* 0x20000002ff007230 */ /* 0x004fcc0000004100 */
[----:B------:R-:W0:Y:S02]  /*1380*/  F2I.FTZ.TRUNC.NTZ R0, R0 ;  /* 0x0000000000007305 */ /* 0x000e24000021f100 */
[----:B0-----:R-:W-:Y:S01]  /*1390*/  PRMT R17, R0, 0x7610, R17 ;  /* 0x0000761000117816 */ /* 0x001fe20000000011 */
[----:B------:R-:W-:Y:S06]  /*13a0*/  BRA `(.L_x_2919) ;  /* 0x0000000800b47947 */ /* 0x000fec0003800000 */
.L_x_2924:
[----:B------:R-:W2:Y:S02]  /*13b0*/  LDG.E.64 R2, desc[UR36][R2.64] ;  /* 0x0000002402027981 */ /* 0x000ea4000c1e1b00 */
[----:B--2---:R0:W1:Y:S01]  /*13c0*/  F2I.F64.TRUNC R17, R2 ;  /* 0x0000000200117311 */ /* 0x004062000030d100 */
[----:B------:R-:W-:Y:S05]  /*13d0*/  BRA `(.L_x_2919) ;  /* 0x0000000800a87947 */ /* 0x000fea0003800000 */
.L_x_2914:
        /* <DEDUP_REMOVED lines=12> */
.L_x_2928:
[----:B------:R-:W2:Y:S02]  /*14a0*/  LDG.E.64 R2, desc[UR36][R2.64] ;  /* 0x0000002402027981 */ /* 0x000ea4000c1e1b00 */
[----:B--2---:R0:W1:Y:S01]  /*14b0*/  F2I.F64.TRUNC R17, R2 ;  /* 0x0000000200117311 */ /* 0x004062000030d100 */
[----:B------:R-:W-:Y:S05]  /*14c0*/  BRA `(.L_x_2919) ;  /* 0x00000008006c7947 */ /* 0x000fea0003800000 */
.L_x_2927:
        /* <DEDUP_REMOVED lines=28> */
.L_x_2930:
        /* <DEDUP_REMOVED lines=15> */
.L_x_2929:
[----:B------:R-:W2:Y:S02]  /*1780*/  LDG.E.U16 R0, desc[UR36][R2.64] ;  /* 0x0000002402007981 */ /* 0x000ea4000c1e1500 */
[----:B--2---:R-:W-:-:S06]  /*1790*/  IMAD.U32 R0, R0, 0x10000, RZ ;  /* 0x0001000000007824 */ /* 0x004fcc00078e00ff */
[----:B------:R-:W0:Y:S02]  /*17a0*/  F2I.FTZ.TRUNC.NTZ R0, R0 ;  /* 0x0000000000007305 */ /* 0x000e24000021f100 */
[----:B0-----:R-:W-:Y:S01]  /*17b0*/  PRMT R17, R0, 0x7610, R17 ;  /* 0x0000761000117816 */ /* 0x001fe20000000011 */
[----:B------:R-:W-:Y:S06]  /*17c0*/  BRA `(.L_x_2919) ;  /* 0x0000000400ac7947 */ /* 0x000fec0003800000 */
.L_x_2926:
        /* <DEDUP_REMOVED lines=10> */
.L_x_2933:
        /* <DEDUP_REMOVED lines=21> */
.L_x_2937:
[----:B------:R-:W-:Y:S05]  /*19c0*/  BSYNC B1 ;  /* 0x0000000000017941 */ /* 0x000fea0003800000 */
.L_x_2936:
[----:B------:R-:W-:Y:S01]  /*19d0*/  LEA R3, R0, 0x3b800000, 0x17 ;  /* 0x3b80000000037811 */ /* 0x000fe200078eb8ff */
[----:B------:R-:W-:-:S05]  /*19e0*/  IMAD.SHL.U32 R0, R2, 0x100000, RZ ;  /* 0x0010000002007824 */ /* 0x000fca00078e00ff */
[----:B------:R-:W-:-:S07]  /*19f0*/  LOP3.LUT R0, R3, R0, R4, 0xfe, !PT ;  /* 0x0000000003007212 */ /* 0x000fce00078efe04 */
.L_x_2935:
[----:B------:R-:W-:Y:S05]  /*1a00*/  BSYNC B0 ;  /* 0x0000000000007941 */ /* 0x000fea0003800000 */
.L_x_2934:
[----:B------:R-:W0:Y:S02]  /*1a10*/  F2I.FTZ.TRUNC.NTZ R0, R0 ;  /* 0x0000000000007305 */ /* 0x000e24000021f100 */
[----:B0-----:R-:W-:Y:S01]  /*1a20*/  PRMT R17, R0, 0x7610, R17 ;  /* 0x0000761000117816 */ /* 0x001fe20000000011 */
[----:B------:R-:W-:Y:S06]  /*1a30*/  BRA `(.L_x_2919) ;  /* 0x0000000400107947 */ /* 0x000fec0003800000 */
.L_x_2932:
        /* <DEDUP_REMOVED lines=21> */
.L_x_2941:
[----:B------:R-:W-:Y:S05]  /*1b90*/  BSYNC B1 ;  /* 0x0000000000017941 */ /* 0x000fea0003800000 */
.L_x_2940:
[----:B------:R-:W-:Y:S01]  /*1ba0*/  LEA R3, R0, 0x37800000, 0x17 ;  /* 0x3780000000037811 */ /* 0x000fe200078eb8ff */
[----:B------:R-:W-:-:S05]  /*1bb0*/  IMAD.SHL.U32 R0, R2, 0x200000, RZ ;  /* 0x0020000002007824 */ /* 0x000fca00078e00ff */
[----:B------:R-:W-:-:S07]  /*1bc0*/  LOP3.LUT R0, R3, R0, R4, 0xfe, !PT ;  /* 0x0000000003007212 */ /* 0x000fce00078efe04 */
.L_x_2939:
[----:B------:R-:W-:Y:S05]  /*1bd0*/  BSYNC B0 ;  /* 0x0000000000007941 */ /* 0x000fea0003800000 */
.L_x_2938:
[----:B------:R-:W0:Y:S02]  /*1be0*/  F2I.FTZ.TRUNC.NTZ R0, R0 ;  /* 0x0000000000007305 */ /* 0x000e24000021f100 */
[----:B0-----:R-:W-:Y:S01]  /*1bf0*/  PRMT R17, R0, 0x7610, R17 ;  /* 0x0000761000117816 */ /* 0x001fe20000000011 */
[----:B------:R-:W-:Y:S06]  /*1c00*/  BRA `(.L_x_2919) ;  /* 0x00000000009c7947 */ /* 0x000fec0003800000 */
.L_x_2931:
        /* <DEDUP_REMOVED lines=14> */
.L_x_2945:
[----:B------:R-:W-:Y:S05]  /*1cf0*/  BSYNC B0 ;  /* 0x0000000000007941 */ /* 0x000fea0003800000 */
.L_x_2944:
[----:B------:R-:W0:Y:S02]  /*1d00*/  F2I.FTZ.TRUNC.NTZ R0, R0 ;  /* 0x0000000000007305 */ /* 0x000e24000021f100 */
[----:B0-----:R-:W-:Y:S01]  /*1d10*/  PRMT R17, R0, 0x7610, R17 ;  /* 0x0000761000117816 */ /* 0x001fe20000000011 */
[----:B------:R-:W-:Y:S06]  /*1d20*/  BRA `(.L_x_2919) ;  /* 0x0000000000547947 */ /* 0x000fec0003800000 */
.L_x_2918:
        /* <DEDUP_REMOVED lines=16> */
.L_x_2946:
[----:B------:R-:W-:Y:S01]  /*1e30*/  PRMT R17, RZ, 0x7610, R17 ;  /* 0x00007610ff117816 */ /* 0x000fe20000000011 */
[----:B------:R-:W-:Y:S06]  /*1e40*/  BRA `(.L_x_2919) ;  /* 0x00000000000c7947 */ /* 0x000fec0003800000 */
.L_x_2943:
[----:B------:R3:W5:Y:S01]  /*1e50*/  LDG.E.U16 R17, desc[UR36][R2.64] ;  /* 0x0000002402117981 */ /* 0x000762000c1e1500 */
[----:B------:R-:W-:Y:S05]  /*1e60*/  BRA `(.L_x_2919) ;  /* 0x0000000000047947 */ /* 0x000fea0003800000 */
.L_x_2942:
[----:B------:R2:W5:Y:S02]  /*1e70*/  LDG.E.U16 R17, desc[UR36][R2.64] ;  /* 0x0000002402117981 */ /* 0x000564000c1e1500 */
.L_x_2919:
[----:B------:R-:W-:-:S07]  /*1e80*/  VIADD R23, R23, 0x80 ;  /* 0x0000008017177836 */ /* 0x000fce0000000000 */
.L_x_2913:
[----:B------:R-:W-:Y:S05]  /*1e90*/  BSYNC B6 ;  /* 0x0000000000067941 */ /* 0x000fea0003800000 */
.L_x_2912:
[----:B------:R-:W-:Y:S01]  /*1ea0*/  ISETP.GE.AND P0, PT, R23, R22, PT ;  /* 0x000000161700720c */ /* 0x000fe20003f06270 */
[----:B------:R-:W-:Y:S01]  /*1eb0*/  BSSY B6, `(.L_x_2947) ;  /* 0x00000f0000067945 */ /* 0x000fe20003800000 */
[----:B------:R-:W-:Y:S02]  /*1ec0*/  PRMT R16, RZ, 0x7610, R16 ;  /* 0x00007610ff107816 */ /* 0x000fe40000000010 */
[----:B------:R-:W-:-:S09]  /*1ed0*/  PRMT R25, RZ, 0x7610, R25 ;  /* 0x00007610ff197816 */ /* 0x000fd20000000019 */
        /* <DEDUP_REMOVED lines=21> */
.L_x_2952:
[----:B------:R0:W5:Y:S01]  /*2030*/  LDG.E.U8 R25, desc[UR36][R2.64] ;  /* 0x0000002402197981 */ /* 0x000162000c1e1100 */
[----:B------:R-:W-:Y:S05]  /*2040*/  BRA `(.L_x_2954) ;  /* 0x0000000c00547947 */ /* 0x000fea0003800000 */
.L_x_2951:
        /* <DEDUP_REMOVED lines=8> */
.L_x_2956:
[----:B------:R0:W5:Y:S01]  /*20d0*/  LDG.E.U16 R25, desc[UR36][R2.64] ;  /* 0x0000002402197981 */ /* 0x000162000c1e1500 */
[----:B------:R-:W-:Y:S05]  /*20e0*/  BRA `(.L_x_2954) ;  /* 0x0000000c002c7947 */ /* 0x000fea0003800000 */
.L_x_2955:
[----:B------:R0:W5:Y:S01]  /*20f0*/  LDG.E.U16 R25, desc[UR36][R2.64] ;  /* 0x0000002402197981 */ /* 0x000162000c1e1500 */
[----:B------:R-:W-:Y:S05]  /*2100*/  BRA `(.L_x_2954) ;  /* 0x0000000c00247947 */ /* 0x000fea0003800000 */
.L_x_2950:
        /* <DEDUP_REMOVED lines=9> */
.L_x_2958:
[----:B------:R-:W2:Y:S02]  /*21a0*/  LDG.E.U16 R0, desc[UR36][R2.64] ;  /* 0x0000002402007981 */ /* 0x000ea4000c1e1500 */
[----:B--2---:R-:W-:-:S06]  /*21b0*/  HADD2.F32 R0, -RZ, R0.H0_H0 ;  /* 0x20000000ff007230 */ /* 0x004fcc0000004100 */
[----:B------:R-:W0:Y:S02]  /*21c0*/  F2I.FTZ.TRUNC.NTZ R0, R0 ;  /* 0x0000000000007305 */ /* 0x000e24000021f100 */
[----:B0-----:R-:W-:Y:S01]  /*21d0*/  PRMT R25, R0, 0x7610, R25 ;  /* 0x0000761000197816 */ /* 0x001fe20000000019 */
[----:B------:R-:W-:Y:S06]  /*21e0*/  BRA `(.L_x_2954) ;  /* 0x0000000800ec7947 */ /* 0x000fec0003800000 */
.L_x_2957:
        /* <DEDUP_REMOVED lines=9> */
.L_x_2960:
[----:B------:R-:W2:Y:S02]  /*2280*/  LDG.E.U16 R2, desc[UR36][R2.64] ;  /* 0x0000002402027981 */ /* 0x000ea4000c1e1500 */
[----:B--2---:R-:W-:-:S06]  /*2290*/  HADD2.F32 R0, -RZ, R2.H0_H0 ;  /* 0x20000002ff007230 */ /* 0x004fcc0000004100 */
[----:B------:R-:W0:Y:S02]  /*22a0*/  F2I.FTZ.TRUNC.NTZ R0, R0 ;  /* 0x0000000000007305 */ /* 0x000e24000021f100 */
[----:B0-----:R-:W-:Y:S01]  /*22b0*/  PRMT R25, R0, 0x7610, R25 ;  /* 0x0000761000197816 */ /* 0x001fe20000000019 */
[----:B------:R-:W-:Y:S06]  /*22c0*/  BRA `(.L_x_2954) ;  /* 0x0000000800b47947 */ /* 0x000fec0003800000 */
.L_x_2959:
[----:B------:R-:W2:Y:S02]  /*22d0*/  LDG.E.64 R2, desc[UR36][R2.64] ;  /* 0x0000002402027981 */ /* 0x000ea4000c1e1b00 */
[----:B--2---:R0:W1:Y:S01]  /*22e0*/  F2I.F64.TRUNC R25, R2 ;  /* 0x0000000200197311 */ /* 0x004062000030d100 */
[----:B------:R-:W-:Y:S05]  /*22f0*/  BRA `(.L_x_2954) ;  /* 0x0000000800a87947 */ /* 0x000fea0003800000 */
.L_x_2949:
        /* <DEDUP_REMOVED lines=12> */
.L_x_2963:
[----:B------:R-:W2:Y:S02]  /*23c0*/  LDG.E.64 R2, desc[UR36][R2.64] ;  /* 0x0000002402027981 */ /* 0x000ea4000c1e1b00 */
[----:B--2---:R3:W4:Y:S01]  /*23d0*/  F2I.F64.TRUNC R25, R2 ;  /* 0x0000000200197311 */ /* 0x004722000030d100 */
[----:B------:R-:W-:Y:S05]  /*23e0*/  BRA `(.L_x_2954) ;  /* 0x00000008006c7947 */ /* 0x000fea0003800000 */
.L_x_2962:
        /* <DEDUP_REMOVED lines=28> */
.L_x_2965:
        /* <DEDUP_REMOVED lines=15> */
.L_x_2964:
[----:B------:R-:W2:Y:S02]  /*26a0*/  LDG.E.U16 R0, desc[UR36][R2.64] ;  /* 0x0000002402007981 */ /* 0x000ea4000c1e1500 */
[----:B--2---:R-:W-:-:S06]  /*26b0*/  IMAD.U32 R0, R0, 0x10000, RZ ;  /* 0x0001000000007824 */ /* 0x004fcc00078e00ff */
[----:B------:R-:W0:Y:S02]  /*26c0*/  F2I.FTZ.TRUNC.NTZ R0, R0 ;  /* 0x0000000000007305 */ /* 0x000e24000021f100 */
[----:B0-----:R-:W-:Y:S01]  /*26d0*/  PRMT R25, R0, 0x7610, R25 ;  /* 0x0000761000197816 */ /* 0x001fe20000000019 */
[----:B------:R-:W-:Y:S06]  /*26e0*/  BRA `(.L_x_2954) ;  /* 0x0000000400ac7947 */ /* 0x000fec0003800000 */
.L_x_2961:
        /* <DEDUP_REMOVED lines=10> */
.L_x_2968:
        /* <DEDUP_REMOVED lines=21> */
.L_x_2972:
[----:B------:R-:W-:Y:S05]  /*28e0*/  BSYNC B1 ;  /* 0x0000000000017941 */ /* 0x000fea0003800000 */
.L_x_2971:
[----:B------:R-:W-:Y:S01]  /*28f0*/  LEA R3, R0, 0x3b800000, 0x17 ;  /* 0x3b80000000037811 */ /* 0x000fe200078eb8ff */
[----:B------:R-:W-:-:S05]  /*2900*/  IMAD.SHL.U32 R0, R2, 0x100000, RZ ;  /* 0x0010000002007824 */ /* 0x000fca00078e00ff */
[----:B------:R-:W-:-:S07]  /*2910*/  LOP3.LUT R0, R3, R0, R4, 0xfe, !PT ;  /* 0x0000000003007212 */ /* 0x000fce00078efe04 */
.L_x_2970:
[----:B------:R-:W-:Y:S05]  /*2920*/  BSYNC B0 ;  /* 0x0000000000007941 */ /* 0x000fea0003800000 */
.L_x_2969:
[----:B------:R-:W0:Y:S02]  /*2930*/  F2I.FTZ.TRUNC.NTZ R0, R0 ;  /* 0x0000000000007305 */ /* 0x000e24000021f100 */
[----:B0-----:R-:W-:Y:S01]  /*2940*/  PRMT R25, R0, 0x7610, R25 ;  /* 0x0000761000197816 */ /* 0x001fe20000000019 */
[----:B------:R-:W-:Y:S06]  /*2950*/  BRA `(.L_x_2954) ;  /* 0x0000000400107947 */ /* 0x000fec0003800000 */
.L_x_2967:
        /* <DEDUP_REMOVED lines=21> */
.L_x_2976:
[----:B------:R-:W-:Y:S05]  /*2ab0*/  BSYNC B1 ;  /* 0x0000000000017941 */ /* 0x000fea0003800000 */
.L_x_2975:
[----:B------:R-:W-:Y:S01]  /*2ac0*/  LEA R3, R0, 0x37800000, 0x17 ;  /* 0x3780000000037811 */ /* 0x000fe200078eb8ff */
[----:B------:R-:W-:-:S05]  /*2ad0*/  IMAD.SHL.U32 R0, R2, 0x200000, RZ ;  /* 0x0020000002007824 */ /* 0x000fca00078e00ff */
[----:B------:R-:W-:-:S07]  /*2ae0*/  LOP3.LUT R0, R3, R0, R4, 0xfe, !PT ;  /* 0x0000000003007212 */ /* 0x000fce00078efe04 */
.L_x_2974:
[----:B------:R-:W-:Y:S05]  /*2af0*/  BSYNC B0 ;  /* 0x0000000000007941 */ /* 0x000fea0003800000 */
.L_x_2973:
[----:B------:R-:W0:Y:S02]  /*2b00*/  F2I.FTZ.TRUNC.NTZ R0, R0 ;  /* 0x0000000000007305 */ /* 0x000e24000021f100 */
[----:B0-----:R-:W-:Y:S01]  /*2b10*/  PRMT R25, R0, 0x7610, R25 ;  /* 0x0000761000197816 */ /* 0x001fe20000000019 */
[----:B------:R-:W-:Y:S06]  /*2b20*/  BRA `(.L_x_2954) ;  /* 0x00000000009c7947 */ /* 0x000fec0003800000 */
.L_x_2966:
        /* <DEDUP_REMOVED lines=14> */
.L_x_2980:
[----:B------:R-:W-:Y:S05]  /*2c10*/  BSYNC B0 ;  /* 0x0000000000007941 */ /* 0x000fea0003800000 */
.L_x_2979:
[----:B------:R-:W0:Y:S02]  /*2c20*/  F2I.FTZ.TRUNC.NTZ R0, R0 ;  /* 0x0000000000007305 */ /* 0x000e24000021f100 */
[----:B0-----:R-:W-:Y:S01]  /*2c30*/  PRMT R25, R0, 0x7610, R25 ;  /* 0x0000761000197816 */ /* 0x001fe20000000019 */
[----:B------:R-:W-:Y:S06]  /*2c40*/  BRA `(.L_x_2954) ;  /* 0x0000000000547947 */ /* 0x000fec0003800000 */
.L_x_2953:
        /* <DEDUP_REMOVED lines=16> */
.L_x_2981:
[----:B------:R-:W-:Y:S01]  /*2d50*/  PRMT R25, RZ, 0x7610, R25 ;  /* 0x00007610ff197816 */ /* 0x000fe20000000019 */
[----:B------:R-:W-:Y:S06]  /*2d60*/  BRA `(.L_x_2954) ;  /* 0x00000000000c7947 */ /* 0x000fec0003800000 */
.L_x_2978:
[----:B------:R2:W5:Y:S01]  /*2d70*/  LDG.E.U16 R25, desc[UR36][R2.64] ;  /* 0x0000002402197981 */ /* 0x000562000c1e1500 */
[----:B------:R-:W-:Y:S05]  /*2d80*/  BRA `(.L_x_2954) ;  /* 0x0000000000047947 */ /* 0x000fea0003800000 */
.L_x_2977:
[----:B------:R1:W5:Y:S02]  /*2d90*/  LDG.E.U16 R25, desc[UR36][R2.64] ;  /* 0x0000002402197981 */ /* 0x000364000c1e1500 */
.L_x_2954:
[----:B------:R-:W-:-:S07]  /*2da0*/  VIADD R23, R23, 0x80 ;  /* 0x0000008017177836 */ /* 0x000fce0000000000 */
.L_x_2948:
[----:B------:R-:W-:Y:S05]  /*2db0*/  BSYNC B6 ;  /* 0x0000000000067941 */ /* 0x000fea0003800000 */
.L_x_2947:
[----:B------:R-:W-:Y:S01]  /*2dc0*/  ISETP.GE.AND P0, PT, R23, R22, PT ;  /* 0x000000161700720c */ /* 0x000fe20003f06270 */
[----:B------:R-:W-:-:S12]  /*2dd0*/  BSSY B6, `(.L_x_2982) ;  /* 0x00000eb000067945 */ /* 0x000fd80003800000 */
[----:B------:R-:W-:Y:S05]  /*2de0*/  @P0 BRA `(.L_x_2983) ;  /* 0x0000000c00a40947 */ /* 0x000fea0003800000 */
        /* <DEDUP_REMOVED lines=19> */
.L_x_2987:
[----:B------:R0:W5:Y:S01]  /*2f20*/  LDG.E.U8 R16, desc[UR36][R2.64] ;  /* 0x0000002402107981 */ /* 0x000162000c1e1100 */
[----:B------:R-:W-:Y:S05]  /*2f30*/  BRA `(.L_x_2983) ;  /* 0x0000000c00507947 */ /* 0x000fea0003800000 */
.L_x_2986:
        /* <DEDUP_REMOVED lines=8> */
.L_x_2990:
[----:B------:R0:W5:Y:S01]  /*2fc0*/  LDG.E.U16 R16, desc[UR36][R2.64] ;  /* 0x0000002402107981 */ /* 0x000162000c1e1500 */
[----:B------:R-:W-:Y:S05]  /*2fd0*/  BRA `(.L_x_2983) ;  /* 0x0000000c00287947 */ /* 0x000fea0003800000 */
.L_x_2989:
[----:B------:R0:W5:Y:S01]  /*2fe0*/  LDG.E.U16 R16, desc[UR36][R2.64] ;  /* 0x0000002402107981 */ /* 0x000162000c1e1500 */
[----:B------:R-:W-:Y:S05]  /*2ff0*/  BRA `(.L_x_2983) ;  /* 0x0000000c00207947 */ /* 0x000fea0003800000 */
.L_x_2985:
        /* <DEDUP_REMOVED lines=9> */
.L_x_2992:
[----:B------:R-:W2:Y:S02]  /*3090*/  LDG.E.U16 R0, desc[UR36][R2.64] ;  /* 0x0000002402007981 */ /* 0x000ea4000c1e1500 */
[----:B--2---:R-:W-:-:S06]  /*30a0*/  HADD2.F32 R0, -RZ, R0.H0_H0 ;  /* 0x20000000ff007230 */ /* 0x004fcc0000004100 */
[----:B------:R-:W0:Y:S02]  /*30b0*/  F2I.FTZ.TRUNC.NTZ R0, R0 ;  /* 0x0000000000007305 */ /* 0x000e24000021f100 */
[----:B0-----:R-:W-:Y:S01]  /*30c0*/  PRMT R16, R0, 0x7610, R16 ;  /* 0x0000761000107816 */ /* 0x001fe20000000010 */
[----:B------:R-:W-:Y:S06]  /*30d0*/  BRA `(.L_x_2983) ;  /* 0x0000000800e87947 */ /* 0x000fec0003800000 */
.L_x_2991:
        /* <DEDUP_REMOVED lines=9> */
.L_x_2994:
[----:B------:R-:W2:Y:S02]  /*3170*/  LDG.E.U16 R2, desc[UR36][R2.64] ;  /* 0x0000002402027981 */ /* 0x000ea4000c1e1500 */
[----:B--2---:R-:W-:-:S06]  /*3180*/  HADD2.F32 R0, -RZ, R2.H0_H0 ;  /* 0x20000002ff007230 */ /* 0x004fcc0000004100 */
[----:B------:R-:W0:Y:S02]  /*3190*/  F2I.FTZ.TRUNC.NTZ R0, R0 ;  /* 0x0000000000007305 */ /* 0x000e24000021f100 */
[----:B0-----:R-:W-:Y:S01]  /*31a0*/  PRMT R16, R0, 0x7610, R16 ;  /* 0x0000761000107816 */ /* 0x001fe20000000010 */
[----:B------:R-:W-:Y:S06]  /*31b0*/  BRA `(.L_x_2983) ;  /* 0x0000000800b07947 */ /* 0x000fec0003800000 */
.L_x_2993:
[----:B------:R-:W2:Y:S02]  /*31c0*/  LDG.E.64 R2, desc[UR36][R2.64] ;  /* 0x0000002402027981 */ /* 0x000ea4000c1e1b00 */
[----:B--2---:R0:W1:Y:S01]  /*31d0*/  F2I.F64.TRUNC R16, R2 ;  /* 0x0000000200107311 */ /* 0x004062000030d100 */
[----:B------:R-:W-:Y:S05]  /*31e0*/  BRA `(.L_x_2983) ;  /* 0x0000000800a47947 */ /* 0x000fea0003800000 */
.L_x_2984:
        /* <DEDUP_REMOVED lines=12> */
.L_x_2997:
[----:B------:R-:W2:Y:S02]  /*32b0*/  LDG.E.64 R2, desc[UR36][R2.64] ;  /* 0x0000002402027981 */ /* 0x000ea4000c1e1b00 */
[----:B--2---:R0:W1:Y:S01]  /*32c0*/  F2I.F64.TRUNC R16, R2 ;  /* 0x0000000200107311 */ /* 0x004062000030d100 */
[----:B------:R-:W-:Y:S05]  /*32d0*/  BRA `(.L_x_2983) ;  /* 0x0000000800687947 */ /* 0x000fea0003800000 */
.L_x_2996:
        /* <DEDUP_REMOVED lines=28> */
.L_x_2999:
        /* <DEDUP_REMOVED lines=15> */
.L_x_2998:
[----:B------:R-:W2:Y:S02]  /*3590*/  LDG.E.U16 R0, desc[UR36][R2.64] ;  /* 0x0000002402007981 */ /* 0x000ea4000c1e1500 */
[----:B--2---:R-:W-:-:S06]  /*35a0*/  IMAD.U32 R0, R0, 0x10000, RZ ;  /* 0x0001000000007824 */ /* 0x004fcc00078e00ff */
[----:B------:R-:W0:Y:S02]  /*35b0*/  F2I.FTZ.TRUNC.NTZ R0, R0 ;  /* 0x0000000000007305 */ /* 0x000e24000021f100 */
[----:B0-----:R-:W-:Y:S01]  /*35c0*/  PRMT R16, R0, 0x7610, R16 ;  /* 0x0000761000107816 */ /* 0x001fe20000000010 */
[----:B------:R-:W-:Y:S06]  /*35d0*/  BRA `(.L_x_2983) ;  /* 0x0000000400a87947 */ /* 0x000fec0003800000 */
.L_x_2995:
        /* <DEDUP_REMOVED lines=10> */
.L_x_3002:
        /* <DEDUP_REMOVED lines=21> */
.L_x_3006:
[----:B------:R-:W-:Y:S05]  /*37d0*/  BSYNC B1 ;  /* 0x0000000000017941 */ /* 0x000fea0003800000 */
.L_x_3005:
[----:B------:R-:W-:Y:S01]  /*37e0*/  LEA R3, R0, 0x3b800000, 0x17 ;  /* 0x3b80000000037811 */ /* 0x000fe200078eb8ff */
[----:B------:R-:W-:-:S05]  /*37f0*/  IMAD.SHL.U32 R0, R2, 0x100000, RZ ;  /* 0x0010000002007824 */ /* 0x000fca00078e00ff */
[----:B------:R-:W-:-:S07]  /*3800*/  LOP3.LUT R0, R3, R0, R4, 0xfe, !PT ;  /* 0x0000000003007212 */ /* 0x000fce00078efe04 */
.L_x_3004:
[----:B------:R-:W-:Y:S05]  /*3810*/  BSYNC B0 ;  /* 0x0000000000007941 */ /* 0x000fea0003800000 */
.L_x_3003:
[----:B------:R-:W0:Y:S02]  /*3820*/  F2I.FTZ.TRUNC.NTZ R0, R0 ;  /* 0x0000000000007305 */ /* 0x000e24000021f100 */
[----:B0-----:R-:W-:Y:S01]  /*3830*/  PRMT R16, R0, 0x7610, R16 ;  /* 0x0000761000107816 */ /* 0x001fe20000000010 */
[----:B------:R-:W-:Y:S06]  /*3840*/  BRA `(.L_x_2983) ;  /* 0x00000004000c7947 */ /* 0x000fec0003800000 */
.L_x_3001:
        /* <DEDUP_REMOVED lines=21> */
.L_x_3010:
[----:B------:R-:W-:Y:S05]  /*39a0*/  BSYNC B1 ;  /* 0x0000000000017941 */ /* 0x000fea0003800000 */
.L_x_3009:
[----:B------:R-:W-:Y:S01]  /*39b0*/  LEA R3, R0, 0x37800000, 0x17 ;  /* 0x3780000000037811 */ /* 0x000fe200078eb8ff */
[----:B------:R-:W-:-:S05]  /*39c0*/  IMAD.SHL.U32 R0, R2, 0x200000, RZ ;  /* 0x0020000002007824 */ /* 0x000fca00078e00ff */
[----:B------:R-:W-:-:S07]  /*39d0*/  LOP3.LUT R0, R3, R0, R4, 0xfe, !PT ;  /* 0x0000000003007212 */ /* 0x000fce00078efe04 */
.L_x_3008:
[----:B------:R-:W-:Y:S05]  /*39e0*/  BSYNC B0 ;  /* 0x0000000000007941 */ /* 0x000fea0003800000 */
.L_x_3007:
[----:B------:R-:W0:Y:S02]  /*39f0*/  F2I.FTZ.TRUNC.NTZ R0, R0 ;  /* 0x0000000000007305 */ /* 0x000e24000021f100 */
[----:B0-----:R-:W-:Y:S01]  /*3a00*/  PRMT R16, R0, 0x7610, R16 ;  /* 0x0000761000107816 */ /* 0x001fe20000000010 */
[----:B------:R-:W-:Y:S06]  /*3a10*/  BRA `(.L_x_2983) ;  /* 0x0000000000987947 */ /* 0x000fec0003800000 */
.L_x_3000:
        /* <DEDUP_REMOVED lines=14> */
.L_x_3014:
[----:B------:R-:W-:Y:S05]  /*3b00*/  BSYNC B0 ;  /* 0x0000000000007941 */ /* 0x000fea0003800000 */
.L_x_3013:
[----:B------:R-:W0:Y:S02]  /*3b10*/  F2I.FTZ.TRUNC.NTZ R0, R0 ;  /* 0x0000000000007305 */ /* 0x000e24000021f100 */
[----:B0-----:R-:W-:Y:S01]  /*3b20*/  PRMT R16, R0, 0x7610, R16 ;  /* 0x0000761000107816 */ /* 0x001fe20000000010 */
[----:B------:R-:W-:Y:S06]  /*3b30*/  BRA `(.L_x_2983) ;  /* 0x0000000000507947 */ /* 0x000fec0003800000 */
.L_x_2988:
        /* <DEDUP_REMOVED lines=16> */
.L_x_3015:
[----:B------:R-:W-:Y:S05]  /*3c40*/  BRA `(.L_x_2983) ;  /* 0x00000000000c7947 */ /* 0x000fea0003800000 */
.L_x_3012:
[----:B------:R0:W5:Y:S01]  /*3c50*/  LDG.E.U16 R16, desc[UR36][R2.64] ;  /* 0x0000002402107981 */ /* 0x000162000c1e1500 */
[----:B------:R-:W-:Y:S05]  /*3c60*/  BRA `(.L_x_2983) ;  /* 0x0000000000047947 */ /* 0x000fea0003800000 */
.L_x_3011:
[----:B------:R0:W5:Y:S02]  /*3c70*/  LDG.E.U16 R16, desc[UR36][R2.64] ;  /* 0x0000002402107981 */ /* 0x000164000c1e1500 */
.L_x_2983:
[----:B------:R-:W-:Y:S05]  /*3c80*/  BSYNC B6 ;  /* 0x0000000000067941 */ /* 0x000fea0003800000 */
.L_x_2982:
[----:B01234-:R-:W0:Y:S01]  /*3c90*/  LDC R2, c[0x0][0x218] ;  /* 0x00008600ff027b82 */ /* 0x01fe220000000800 */
[----:B------:R-:W-:Y:S07]  /*3ca0*/  BSSY B0, `(.L_x_3016) ;  /* 0x0000041000007945 */ /* 0x000fee0003800000 */
[----:B------:R-:W1:Y:S01]  /*3cb0*/  LDC.U16 R0, c[0x0][0x21c] ;  /* 0x00008700ff007b82 */ /* 0x000e620000000400 */
[----:B0-----:R-:W-:Y:S02]  /*3cc0*/  ISETP.NE.AND P0, PT, R2, RZ, PT ;  /* 0x000000ff0200720c */ /* 0x001fe40003f05270 */
[----:B-1----:R-:W-:-:S11]  /*3cd0*/  PRMT R0, R0, 0x9910, RZ ;  /* 0x0000991000007816 */ /* 0x002fd600000000ff */
[----:B------:R-:W-:Y:S05]  /*3ce0*/  @!P0 BRA `(.L_x_3017) ;  /* 0x0000000000b88947 */ /* 0x000fea0003800000 */
[----:B------:R-:W-:-:S13]  /*3cf0*/  ISETP.NE.AND P0, PT, R2, 0x1, PT ;  /* 0x000000010200780c */ /* 0x000fda0003f05270 */
[----:B------:R-:W-:Y:S05]  /*3d00*/  @P0 BRA `(.L_x_3018) ;  /* 0x0000000000400947 */ /* 0x000fea0003800000 */
[----:B------:R-:W0:Y:S01]  /*3d10*/  S2R R19, SR_TID.X ;  /* 0x0000000000137919 */ /* 0x000e220000002100 */
[----:B-----5:R-:W-:Y:S02]  /*3d20*/  PRMT R3, R18, 0x9910, RZ ;  /* 0x0000991012037816 */ /* 0x020fe400000000ff */
[----:B------:R-:W-:Y:S02]  /*3d30*/  PRMT R7, R25, 0x9910, RZ ;  /* 0x0000991019077816 */ /* 0x000fe400000000ff */
[----:B------:R-:W-:Y:S02]  /*3d40*/  PRMT R5, R17, 0x9910, RZ ;  /* 0x0000991011057816 */ /* 0x000fe400000000ff */
[C---:B------:R-:W-:Y:S02]  /*3d50*/  VIMNMX R3, R0.reuse, R3, PT ;  /* 0x0000000300037248 */ /* 0x040fe40003fe0100 */
[C---:B------:R-:W-:Y:S02]  /*3d60*/  VIMNMX R7, R0.reuse, R7, PT ;  /* 0x0000000700077248 */ /* 0x040fe40003fe0100 */
[----:B------:R-:W-:-:S02]  /*3d70*/  VIMNMX R18, R0, R5, PT ;  /* 0x0000000500127248 */ /* 0x000fc40003fe0100 */
[----:B------:R-:W-:Y:S02]  /*3d80*/  PRMT R5, R3, 0x7610, R5 ;  /* 0x0000761003057816 */ /* 0x000fe40000000005 */
[----:B------:R-:W-:Y:S01]  /*3d90*/  PRMT R17, R7, 0x7610, R17 ;  /* 0x0000761007117816 */ /* 0x000fe20000000011 */
[----:B0-----:R-:W-:-:S05]  /*3da0*/  VIADD R9, R19, 0x180 ;  /* 0x0000018013097836 */ /* 0x001fca0000000000 */
[----:B------:R-:W-:-:S13]  /*3db0*/  ISETP.GE.AND P0, PT, R9, R22, PT ;  /* 0x000000160900720c */ /* 0x000fda0003f06270 */
[----:B------:R-:W-:Y:S05]  /*3dc0*/  @P0 BRA `(.L_x_3019) ;  /* 0x0000000000b80947 */ /* 0x000fea0003800000 */
[----:B------:R-:W-:-:S04]  /*3dd0*/  PRMT R3, R16, 0x9910, RZ ;  /* 0x0000991010037816 */ /* 0x000fc800000000ff */
[----:B------:R-:W-:-:S04]  /*3de0*/  VIMNMX R3, R0, R3, PT ;  /* 0x0000000300037248 */ /* 0x000fc80003fe0100 */
[----:B------:R-:W-:Y:S01]  /*3df0*/  PRMT R16, R3, 0x7610, R16 ;  /* 0x0000761003107816 */ /* 0x000fe20000000010 */
[----:B------:R-:W-:Y:S06]  /*3e00*/  BRA `(.L_x_3019) ;  /* 0x0000000000a87947 */ /* 0x000fec0003800000 */
.L_x_3018:
[----:B------:R-:W0:Y:S01]  /*3e10*/  S2R R19, SR_TID.X ;  /* 0x0000000000137919 */ /* 0x000e220000002100 */
[----:B------:R-:W1:Y:S01]  /*3e20*/  LDC.U16 R2, c[0x0][0x21e] ;  /* 0x00008780ff027b82 */ /* 0x000e620000000400 */
[C---:B0-----:R-:W-:Y:S01]  /*3e30*/  VIADD R7, R19.reuse, 0x80 ;  /* 0x0000008013077836 */ /* 0x041fe20000000000 */
[CC--:B------:R-:W-:Y:S01]  /*3e40*/  ISETP.GE.AND P2, PT, R19.reuse, R22.reuse, PT ;  /* 0x000000161300720c */ /* 0x0c0fe20003f46270 */
[C---:B------:R-:W-:Y:S02]  /*3e50*/  VIADD R3, R19.reuse, 0x100 ;  /* 0x0000010013037836 */ /* 0x040fe40000000000 */
[----:B------:R-:W-:Y:S01]  /*3e60*/  VIADD R13, R19, 0x180 ;  /* 0x00000180130d7836 */ /* 0x000fe20000000000 */
[-C--:B------:R-:W-:Y:S02]  /*3e70*/  ISETP.GE.AND P0, PT, R7, R22.reuse, PT ;  /* 0x000000160700720c */ /* 0x080fe40003f06270 */
[-C--:B------:R-:W-:Y:S02]  /*3e80*/  ISETP.GE.AND P1, PT, R3, R22.reuse, PT ;  /* 0x000000160300720c */ /* 0x080fe40003f26270 */
[----:B------:R-:W-:-:S02]  /*3e90*/  ISETP.GE.AND P3, PT, R13, R22, PT ;  /* 0x000000160d00720c */ /* 0x000fc40003f66270 */
[----:B-1----:R-:W-:-:S03]  /*3ea0*/  PRMT R7, R2, 0x9910, RZ ;  /* 0x0000991002077816 */ /* 0x002fc600000000ff */
[----:B-----5:R-:W-:-:S04]  /*3eb0*/  @!P2 PRMT R3, R18, 0x9910, RZ ;  /* 0x000099101203a816 */ /* 0x020fc800000000ff */
[----:B------:R-:W-:Y:S02]  /*3ec0*/  @!P0 PRMT R9, R17, 0x9910, RZ ;  /* 0x0000991011098816 */ /* 0x000fe400000000ff */
[----:B------:R-:W-:Y:S02]  /*3ed0*/  @!P1 PRMT R11, R25, 0x9910, RZ ;  /* 0x00009910190b9816 */ /* 0x000fe400000000ff */
[C---:B------:R-:W-:Y:S02]  /*3ee0*/  @!P2 VIMNMX R2, R0.reuse, R3, !PT ;  /* 0x000000030002a248 */ /* 0x040fe40007fe0100 */
[C---:B------:R-:W-:Y:S02]  /*3ef0*/  @!P0 VIMNMX R3, R0.reuse, R9, !PT ;  /* 0x0000000900038248 */ /* 0x040fe40007fe0100 */
[----:B------:R-:W-:Y:S02]  /*3f00*/  @!P1 VIMNMX R4, R0, R11, !PT ;  /* 0x0000000b00049248 */ /* 0x000fe40007fe0100 */
[----:B------:R-:W-:-:S02]  /*3f10*/  @!P2 VIMNMX R2, R2, R7, PT ;  /* 0x000000070202a248 */ /* 0x000fc40003fe0100 */
[-C--:B------:R-:W-:Y:S02]  /*3f20*/  @!P0 VIMNMX R3, R3, R7.reuse, PT ;  /* 0x0000000703038248 */ /* 0x080fe40003fe0100 */
[----:B------:R-:W-:Y:S02]  /*3f30*/  @!P1 VIMNMX R4, R4, R7, PT ;  /* 0x0000000704049248 */ /* 0x000fe40003fe0100 */
[----:B------:R-:W-:Y:S02]  /*3f40*/  @!P2 PRMT R5, R2, 0x7610, R5 ;  /* 0x000076100205a816 */ /* 0x000fe40000000005 */
[----:B------:R-:W-:Y:S02]  /*3f50*/  @!P0 PRMT R18, R3, 0x7610, R18 ;  /* 0x0000761003128816 */ /* 0x000fe40000000012 */
[----:B------:R-:W-:Y:S01]  /*3f60*/  @!P1 PRMT R17, R4, 0x7610, R17 ;  /* 0x0000761004119816 */ /* 0x000fe20000000011 */
[----:B------:R-:W-:Y:S06]  /*3f70*/  @P3 BRA `(.L_x_3019) ;  /* 0x00000000004c3947 */ /* 0x000fec0003800000 */
[----:B------:R-:W-:-:S04]  /*3f80*/  PRMT R3, R16, 0x9910, RZ ;  /* 0x0000991010037816 */ /* 0x000fc800000000ff */
[----:B------:R-:W-:-:S04]  /*3f90*/  VIMNMX R0, R0, R3, !PT ;  /* 0x0000000300007248 */ /* 0x000fc80007fe0100 */
[----:B------:R-:W-:-:S04]  /*3fa0*/  VIMNMX R0, R0, R7, PT ;  /* 0x0000000700007248 */ /* 0x000fc80003fe0100 */
[----:B------:R-:W-:Y:S01]  /*3fb0*/  PRMT R16, R0, 0x7610, R16 ;  /* 0x0000761000107816 */ /* 0x000fe20000000010 */
[----:B------:R-:W-:Y:S06]  /*3fc0*/  BRA `(.L_x_3019) ;  /* 0x0000000000387947 */ /* 0x000fec0003800000 */
.L_x_3017:
[----:B------:R-:W0:Y:S01]  /*3fd0*/  S2R R19, SR_TID.X ;  /* 0x0000000000137919 */ /* 0x000e220000002100 */
[----:B-----5:R-:W-:Y:S02]  /*3fe0*/  PRMT R7, R25, 0x9910, RZ ;  /* 0x0000991019077816 */ /* 0x020fe400000000ff */
[----:B------:R-:W-:Y:S02]  /*3ff0*/  PRMT R5, R17, 0x9910, RZ ;  /* 0x0000991011057816 */ /* 0x000fe400000000ff */
[----:B------:R-:W-:-:S04]  /*4000*/  VIMNMX R7, R0, R7, !PT ;  /* 0x0000000700077248 */ /* 0x000fc80007fe0100 */
[----:B------:R-:W-:Y:S01]  /*4010*/  PRMT R17, R7, 0x7610, R17 ;  /* 0x0000761007117816 */ /* 0x000fe20000000011 */
[----:B0-----:R-:W-:-:S05]  /*4020*/  VIADD R3, R19, 0x180 ;  /* 0x0000018013037836 */ /* 0x001fca0000000000 */
[----:B------:R-:W-:Y:S02]  /*4030*/  ISETP.GE.AND P0, PT, R3, R22, PT ;  /* 0x000000160300720c */ /* 0x000fe40003f06270 */
[----:B------:R-:W-:Y:S02]  /*4040*/  PRMT R3, R18, 0x9910, RZ ;  /* 0x0000991012037816 */ /* 0x000fe400000000ff */
[C---:B------:R-:W-:Y:S02]  /*4050*/  VIMNMX R18, R0.reuse, R5, !PT ;  /* 0x0000000500127248 */ /* 0x040fe40007fe0100 */
[----:B------:R-:W-:-:S04]  /*4060*/  VIMNMX R3, R0, R3, !PT ;  /* 0x0000000300037248 */ /* 0x000fc80007fe0100 */
[----:B------:R-:W-:-:S03]  /*4070*/  PRMT R5, R3, 0x7610, R5 ;  /* 0x0000761003057816 */ /* 0x000fc60000000005 */
[----:B------:R-:W-:-:S04]  /*4080*/  @!P0 PRMT R9, R16, 0x9910, RZ ;  /* 0x0000991010098816 */ /* 0x000fc800000000ff */
[----:B------:R-:W-:-:S04]  /*4090*/  @!P0 VIMNMX R9, R0, R9, !PT ;  /* 0x0000000900098248 */ /* 0x000fc80007fe0100 */
[----:B------:R-:W-:-:S07]  /*40a0*/  @!P0 PRMT R16, R9, 0x7610, R16 ;  /* 0x0000761009108816 */ /* 0x000fce0000000010 */
.L_x_3019:
[----:B------:R-:W-:Y:S05]  /*40b0*/  BSYNC B0 ;  /* 0x0000000000007941 */ /* 0x000fea0003800000 */
.L_x_3016:
[----:B------:R-:W0:Y:S01]  /*40c0*/  LDC.U8 R2, c[0x0][0x244] ;  /* 0x00009100ff027b82 */ /* 0x000e220000000000 */
[----:B------:R-:W-:Y:S01]  /*40d0*/  ISETP.GE.AND P0, PT, R19, R22, PT ;  /* 0x000000161300720c */ /* 0x000fe20003f06270 */
[----:B------:R-:W-:-:S12]  /*40e0*/  BSSY B6, `(.L_x_3020) ;  /* 0x00000f4000067945 */ /* 0x000fd80003800000 */
        /* <DEDUP_REMOVED lines=21> */
.L_x_3025:
[----:B------:R0:W-:Y:S01]  /*4240*/  STG.E.U8 desc[UR36][R8.64], R5 ;  /* 0x0000000508007986 */ /* 0x0001e2000c101124 */
[----:B------:R-:W-:Y:S05]  /*4250*/  BRA `(.L_x_3027) ;  /* 0x0000000c006c7947 */ /* 0x000fea0003800000 */
.L_x_3024:
        /* <DEDUP_REMOVED lines=11> */
.L_x_3029:
[----:B------:R-:W-:-:S05]  /*4310*/  PRMT R3, R5, 0x9910, RZ ;  /* 0x0000991005037816 */ /* 0x000fca00000000ff */
[----:B------:R0:W-:Y:S01]  /*4320*/  STG.E desc[UR36][R8.64], R3 ;  /* 0x0000000308007986 */ /* 0x0001e2000c101924 */
[----:B------:R-:W-:Y:S05]  /*4330*/  BRA `(.L_x_3027) ;  /* 0x0000000c00347947 */ /* 0x000fea0003800000 */
.L_x_3028:
[----:B------:R0:W-:Y:S01]  /*4340*/  STG.E.U16 desc[UR36][R8.64], R5 ;  /* 0x0000000508007986 */ /* 0x0001e2000c101524 */
[----:B------:R-:W-:Y:S05]  /*4350*/  BRA `(.L_x_3027) ;  /* 0x0000000c002c7947 */ /* 0x000fea0003800000 */
.L_x_3023:
        /* <DEDUP_REMOVED lines=9> */
.L_x_3031:
[----:B------:R-:W0:Y:S02]  /*43f0*/  I2F.S16 R0, R5 ;  /* 0x0000000500007306 */ /* 0x000e240000101400 */
[----:B0-----:R-:W-:-:S05]  /*4400*/  F2FP.F16.F32.PACK_AB R0, RZ, R0 ;  /* 0x00000000ff00723e */ /* 0x001fca00000000ff */
[----:B------:R0:W-:Y:S01]  /*4410*/  STG.E.U16 desc[UR36][R8.64], R0 ;  /* 0x0000000008007986 */ /* 0x0001e2000c101524 */
[----:B------:R-:W-:Y:S05]  /*4420*/  BRA `(.L_x_3027) ;  /* 0x0000000800f87947 */ /* 0x000fea0003800000 */
.L_x_3030:
        /* <DEDUP_REMOVED lines=10> */
.L_x_3033:
[----:B------:R-:W0:Y:S02]  /*44d0*/  I2F.S16 R5, R5 ;  /* 0x0000000500057306 */ /* 0x000e240000101400 */
[----:B0-----:R-:W-:-:S04]  /*44e0*/  F2FP.F16.F32.PACK_AB R3, RZ, R5 ;  /* 0x00000005ff03723e */ /* 0x001fc800000000ff */
[----:B------:R-:W-:-:S05]  /*44f0*/  PRMT R3, R3, 0x5410, RZ ;  /* 0x0000541003037816 */ /* 0x000fca00000000ff */
[----:B------:R0:W-:Y:S01]  /*4500*/  STG.E desc[UR36][R8.64], R3 ;  /* 0x0000000308007986 */ /* 0x0001e2000c101924 */
[----:B------:R-:W-:Y:S05]  /*4510*/  BRA `(.L_x_3027) ;  /* 0x0000000800bc7947 */ /* 0x000fea0003800000 */
.L_x_3032:
[----:B------:R-:W0:Y:S02]  /*4520*/  I2F.F64.S16 R4, R5 ;  /* 0x0000000500047312 */ /* 0x000e240000101c00 */
[----:B0-----:R0:W-:Y:S01]  /*4530*/  STG.E.64 desc[UR36][R8.64], R4 ;  /* 0x0000000408007986 */ /* 0x0011e2000c101b24 */
[----:B------:R-:W-:Y:S05]  /*4540*/  BRA `(.L_x_3027) ;  /* 0x0000000800b07947 */ /* 0x000fea0003800000 */
.L_x_3022:
        /* <DEDUP_REMOVED lines=13> */
.L_x_3036:
[----:B------:R-:W0:Y:S01]  /*4620*/  I2F.F64.S16 R4, R5 ;  /* 0x0000000500047312 */ /* 0x000e220000101c00 */
[----:B------:R-:W-:-:S05]  /*4630*/  CS2R R6, SRZ ;  /* 0x0000000000067805 */ /* 0x000fca000001ff00 */
[----:B0-----:R0:W-:Y:S01]  /*4640*/  STG.E.128 desc[UR36][R8.64], R4 ;  /* 0x0000000408007986 */ /* 0x0011e2000c101d24 */
[----:B------:R-:W-:Y:S05]  /*4650*/  BRA `(.L_x_3027) ;  /* 0x00000008006c7947 */ /* 0x000fea0003800000 */
.L_x_3035:
        /* <DEDUP_REMOVED lines=21> */
.L_x_3040:
[----:B------:R-:W-:Y:S05]  /*47b0*/  BSYNC B0 ;  /* 0x0000000000007941 */ /* 0x000fea0003800000 */
.L_x_3039:
[----:B------:R-:W-:-:S05]  /*47c0*/  LOP3.LUT R7, R0, R7, RZ, 0xfc, !PT ;  /* 0x0000000700077212 */ /* 0x000fca00078efcff */
[----:B------:R0:W-:Y:S01]  /*47d0*/  STG.E.U8 desc[UR36][R8.64], R7 ;  /* 0x0000000708007986 */ /* 0x0001e2000c101124 */
[----:B------:R-:W-:Y:S05]  /*47e0*/  BRA `(.L_x_3027) ;  /* 0x0000000800087947 */ /* 0x000fea0003800000 */
.L_x_3038:
        /* <DEDUP_REMOVED lines=13> */
.L_x_3042:
[----:B------:R-:W-:Y:S01]  /*48c0*/  IMAD.MOV.U32 R0, RZ, RZ, 0x7f ;  /* 0x0000007fff007424 */ /* 0x000fe200078e00ff */
[----:B------:R-:W-:-:S04]  /*48d0*/  ISETP.GT.U32.AND P0, PT, R3, 0x7f800000, PT ;  /* 0x7f8000000300780c */ /* 0x000fc80003f04070 */
[----:B------:R-:W-:-:S09]  /*48e0*/  SEL R0, R0, 0x7c, P0 ;  /* 0x0000007c00007807 */ /* 0x000fd20000000000 */
.L_x_3043:
[----:B------:R-:W-:Y:S05]  /*48f0*/  BSYNC B0 ;  /* 0x0000000000007941 */ /* 0x000fea0003800000 */
.L_x_3041:
[----:B------:R-:W-:-:S04]  /*4900*/  LOP3.LUT R3, R5, 0x80000000, RZ, 0xc0, !PT ;  /* 0x8000000005037812 */ /* 0x000fc800078ec0ff */
[----:B------:R-:W-:-:S04]  /*4910*/  SHF.R.U32.HI R3, RZ, 0x18, R3 ;  /* 0x00000018ff037819 */ /* 0x000fc80000011603 */
[----:B------:R-:W-:-:S05]  /*4920*/  LOP3.LUT R3, R0, R3, RZ, 0xfc, !PT ;  /* 0x0000000300037212 */ /* 0x000fca00078efcff */
[----:B------:R0:W-:Y:S01]  /*4930*/  STG.E.U8 desc[UR36][R8.64], R3 ;  /* 0x0000000308007986 */ /* 0x0001e2000c101124 */
[----:B------:R-:W-:Y:S05]  /*4940*/  BRA `(.L_x_3027) ;  /* 0x0000000400b07947 */ /* 0x000fea0003800000 */
.L_x_3037:
[----:B------:R-:W0:Y:S02]  /*4950*/  I2F.S16 R0, R5 ;  /* 0x0000000500007306 */ /* 0x000e240000101400 */
[----:B0-----:R-:W-:-:S05]  /*4960*/  F2FP.BF16.F32.PACK_AB R0, RZ, R0 ;  /* 0x00000000ff00723e */ /* 0x001fca00000010ff */
[----:B------:R0:W-:Y:S01]  /*4970*/  STG.E.U16 desc[UR36][R8.64], R0 ;  /* 0x0000000008007986 */ /* 0x0001e2000c101524 */
[----:B------:R-:W-:Y:S05]  /*4980*/  BRA `(.L_x_3027) ;  /* 0x0000000400a07947 */ /* 0x000fea0003800000 */
.L_x_3034:
        /* <DEDUP_REMOVED lines=10> */
.L_x_3046:
        /* <DEDUP_REMOVED lines=17> */
.L_x_3049:
[----:B------:R-:W-:-:S04]  /*4b40*/  LOP3.LUT R3, R5, 0x80000000, RZ, 0xc0, !PT ;  /* 0x8000000005037812 */ /* 0x000fc800078ec0ff */
[----:B------:R-:W-:-:S04]  /*4b50*/  SHF.R.U32.HI R3, RZ, 0x18, R3 ;  /* 0x00000018ff037819 */ /* 0x000fc80000011603 */
[----:B------:R-:W-:-:S04]  /*4b60*/  LOP3.LUT R0, R0, R3, RZ, 0xfc, !PT ;  /* 0x0000000300007212 */ /* 0x000fc800078efcff */
[----:B------:R-:W-:-:S07]  /*4b70*/  PRMT R4, R0, 0x7610, R4 ;  /* 0x0000761000047816 */ /* 0x000fce0000000004 */
.L_x_3048:
[----:B------:R-:W-:Y:S05]  /*4b80*/  BSYNC B0 ;  /* 0x0000000000007941 */ /* 0x000fea0003800000 */
.L_x_3047:
[----:B------:R3:W-:Y:S01]  /*4b90*/  STG.E.U8 desc[UR36][R8.64], R4 ;  /* 0x0000000408007986 */ /* 0x0007e2000c101124 */
[----:B------:R-:W-:Y:S05]  /*4ba0*/  BRA `(.L_x_3027) ;  /* 0x0000000400187947 */ /* 0x000fea0003800000 */
.L_x_3045:
        /* <DEDUP_REMOVED lines=17> */
.L_x_3052:
[----:B------:R-:W-:-:S04]  /*4cc0*/  LOP3.LUT R3, R5, 0x80000000, RZ, 0xc0, !PT ;  /* 0x8000000005037812 */ /* 0x000fc800078ec0ff */
[----:B------:R-:W-:-:S04]  /*4cd0*/  SHF.R.U32.HI R3, RZ, 0x18, R3 ;  /* 0x00000018ff037819 */ /* 0x000fc80000011603 */
[----:B------:R-:W-:-:S04]  /*4ce0*/  LOP3.LUT R0, R0, R3, RZ, 0xfc, !PT ;  /* 0x0000000300007212 */ /* 0x000fc800078efcff */
[----:B------:R-:W-:-:S07]  /*4cf0*/  PRMT R4, R0, 0x7610, R4 ;  /* 0x0000761000047816 */ /* 0x000fce0000000004 */
.L_x_3051:
[----:B------:R-:W-:Y:S05]  /*4d00*/  BSYNC B0 ;  /* 0x0000000000007941 */ /* 0x000fea0003800000 */
.L_x_3050:
[----:B------:R0:W-:Y:S01]  /*4d10*/  STG.E.U8 desc[UR36][R8.64], R4 ;  /* 0x0000000408007986 */ /* 0x0001e2000c101124 */
[----:B------:R-:W-:Y:S05]  /*4d20*/  BRA `(.L_x_3027) ;  /* 0x0000000000b87947 */ /* 0x000fea0003800000 */
.L_x_3044:
        /* <DEDUP_REMOVED lines=22> */
.L_x_3026:
        /* <DEDUP_REMOVED lines=16> */
.L_x_3055:
[----:B------:R-:W-:Y:S05]  /*4f90*/  BRA `(.L_x_3027) ;  /* 0x00000000001c7947 */ /* 0x000fea0003800000 */
.L_x_3054:
[----:B------:R-:W-:-:S05]  /*4fa0*/  PRMT R5, R5, 0x9910, RZ ;  /* 0x0000991005057816 */ /* 0x000fca00000000ff */
[----:B------:R-:W-:-:S05]  /*4fb0*/  IMAD.MOV.U32 R4, RZ, RZ, R5 ;  /* 0x000000ffff047224 */ /* 0x000fca00078e0005 */
[----:B------:R-:W-:-:S05]  /*4fc0*/  SHF.R.S32.HI R5, RZ, 0x1f, R4 ;  /* 0x0000001fff057819 */ /* 0x000fca0000011404 */
[----:B------:R2:W-:Y:S01]  /*4fd0*/  STG.E.64 desc[UR36][R8.64], R4 ;  /* 0x0000000408007986 */ /* 0x0005e2000c101b24 */
[----:B------:R-:W-:Y:S05]  /*4fe0*/  BRA `(.L_x_3027) ;  /* 0x0000000000087947 */ /* 0x000fea0003800000 */
.L_x_3053:
[----:B------:R-:W-:-:S05]  /*4ff0*/  PRMT R3, R5, 0x9910, RZ ;  /* 0x0000991005037816 */ /* 0x000fca00000000ff */
[----:B------:R0:W-:Y:S02]  /*5000*/  STG.E desc[UR36][R8.64], R3 ;  /* 0x0000000308007986 */ /* 0x0001e4000c101924 */
.L_x_3027:
[----:B------:R-:W-:-:S07]  /*5010*/  VIADD R19, R19, 0x80 ;  /* 0x0000008013137836 */ /* 0x000fce0000000000 */
.L_x_3021:
[----:B------:R-:W-:Y:S05]  /*5020*/  BSYNC B6 ;  /* 0x0000000000067941 */ /* 0x000fea0003800000 */
.L_x_3020:
        /* <DEDUP_REMOVED lines=23> */
.L_x_3061:
[----:B------:R0:W-:Y:S01]  /*51a0*/  STG.E.U8 desc[UR36][R8.64], R18 ;  /* 0x0000001208007986 */ /* 0x0001e2000c101124 */
[----:B------:R-:W-:Y:S05]  /*51b0*/  BRA `(.L_x_3063) ;  /* 0x0000000c00647947 */ /* 0x000fea0003800000 */
.L_x_3060:
[----:B------:R-:W-:-:S13]  /*51c0*/  ISETP.NE.AND P0, PT, R0, 0x2, PT ;  /* 0x000000020000780c */ /* 0x000fda0003f05270 */
[----:B------:R-:W-:Y:S05]  /*51d0*/  @!P0 BRA `(.L_x_3064) ;  /* 0x00000000002c8947 */ /* 0x000fea0003800000 */
[----:B------:R-:W-:-:S13]  /*51e0*/  ISETP.NE.AND P0, PT, R0, 0x3, PT ;  /* 0x000000030000780c */ /* 0x000fda0003f05270 */
[----:B------:R-:W-:Y:S05]  /*51f0*/  @!P0 BRA `(.L_x_3065) ;  /* 0x0000000000188947 */ /* 0x000fea0003800000 */
[----:B------:R-:W-:-:S13]  /*5200*/  ISETP.NE.AND P0, PT, R0, 0x4, PT ;  /* 0x000000040000780c */ /* 0x000fda0003f05270 */
[----:B------:R-:W-:Y:S05]  /*5210*/  @P0 BRA `(.L_x_3062) ;  /* 0x0000000800f00947 */ /* 0x000fea0003800000 */
[----:B------:R-:W-:-:S04]  /*5220*/  PRMT R4, R18, 0x9910, RZ ;  /* 0x0000991012047816 */ /* 0x000fc800000000ff */
[----:B------:R-:W-:-:S05]  /*5230*/  SHF.R.S32.HI R5, RZ, 0x1f, R4 ;  /* 0x0000001fff057819 */ /* 0x000fca0000011404 */
[----:B------:R0:W-:Y:S01]  /*5240*/  STG.E.64 desc[UR36][R8.64], R4 ;  /* 0x0000000408007986 */ /* 0x0001e2000c101b24 */
[----:B------:R-:W-:Y:S05]  /*5250*/  BRA `(.L_x_3063) ;  /* 0x0000000c003c7947 */ /* 0x000fea0003800000 */
.L_x_3065:
[----:B------:R-:W-:-:S05]  /*5260*/  PRMT R3, R18, 0x9910, RZ ;  /* 0x0000991012037816 */ /* 0x000fca00000000ff */
[----:B------:R0:W-:Y:S01]  /*5270*/  STG.E desc[UR36][R8.64], R3 ;  /* 0x0000000308007986 */ /* 0x0001e2000c101924 */
[----:B------:R-:W-:Y:S05]  /*5280*/  BRA `(.L_x_3063) ;  /* 0x0000000c00307947 */ /* 0x000fea0003800000 */
.L_x_3064:
[----:B------:R0:W-:Y:S01]  /*5290*/  STG.E.U16 desc[UR36][R8.64], R18 ;  /* 0x0000001208007986 */ /* 0x0001e2000c101524 */
[----:B------:R-:W-:Y:S05]  /*52a0*/  BRA `(.L_x_3063) ;  /* 0x0000000c00287947 */ /* 0x000fea0003800000 */
.L_x_3059:
        /* <DEDUP_REMOVED lines=9> */
.L_x_3067:
[----:B------:R-:W0:Y:S02]  /*5340*/  I2F.S16 R0, R18 ;  /* 0x0000001200007306 */ /* 0x000e240000101400 */
[----:B0-----:R-:W-:-:S05]  /*5350*/  F2FP.F16.F32.PACK_AB R0, RZ, R0 ;  /* 0x00000000ff00723e */ /* 0x001fca00000000ff */
[----:B------:R0:W-:Y:S01]  /*5360*/  STG.E.U16 desc[UR36][R8.64], R0 ;  /* 0x0000000008007986 */ /* 0x0001e2000c101524 */
[----:B------:R-:W-:Y:S05]  /*5370*/  BRA `(.L_x_3063) ;  /* 0x0000000800f47947 */ /* 0x000fea0003800000 */
.L_x_3066:
        /* <DEDUP_REMOVED lines=10> */
.L_x_3069:
[----:B------:R-:W0:Y:S02]  /*5420*/  I2F.S16 R18, R18 ;  /* 0x0000001200127306 */ /* 0x000e240000101400 */
[----:B0-----:R-:W-:-:S04]  /*5430*/  F2FP.F16.F32.PACK_AB R3, RZ, R18 ;  /* 0x00000012ff03723e */ /* 0x001fc800000000ff */
[----:B------:R-:W-:-:S05]  /*5440*/  PRMT R3, R3, 0x5410, RZ ;  /* 0x0000541003037816 */ /* 0x000fca00000000ff */
[----:B------:R0:W-:Y:S01]  /*5450*/  STG.E desc[UR36][R8.64], R3 ;  /* 0x0000000308007986 */ /* 0x0001e2000c101924 */
[----:B------:R-:W-:Y:S05]  /*5460*/  BRA `(.L_x_3063) ;  /* 0x0000000800b87947 */ /* 0x000fea0003800000 */
.L_x_3068:
[----:B------:R-:W0:Y:S02]  /*5470*/  I2F.F64.S16 R4, R18 ;  /* 0x0000001200047312 */ /* 0x000e240000101c00 */
[----:B0-----:R0:W-:Y:S01]  /*5480*/  STG.E.64 desc[UR36][R8.64], R4 ;  /* 0x0000000408007986 */ /* 0x0011e2000c101b24 */
[----:B------:R-:W-:Y:S05]  /*5490*/  BRA `(.L_x_3063) ;  /* 0x0000000800ac7947 */ /* 0x000fea0003800000 */
.L_x_3058:
        /* <DEDUP_REMOVED lines=13> */
.L_x_3072:
[----:B------:R-:W0:Y:S01]  /*5570*/  I2F.F64.S16 R4, R18 ;  /* 0x0000001200047312 */ /* 0x000e220000101c00 */
[----:B------:R-:W-:-:S05]  /*5580*/  CS2R R6, SRZ ;  /* 0x0000000000067805 */ /* 0x000fca000001ff00 */
[----:B0-----:R0:W-:Y:S01]  /*5590*/  STG.E.128 desc[UR36][R8.64], R4 ;  /* 0x0000000408007986 */ /* 0x0011e2000c101d24 */
[----:B------:R-:W-:Y:S05]  /*55a0*/  BRA `(.L_x_3063) ;  /* 0x0000000800687947 */ /* 0x000fea0003800000 */
.L_x_3071:
        /* <DEDUP_REMOVED lines=21> */
.L_x_3076:
[----:B------:R-:W-:Y:S05]  /*5700*/  BSYNC B0 ;  /* 0x0000000000007941 */ /* 0x000fea0003800000 */
.L_x_3075:
[----:B------:R-:W-:-:S05]  /*5710*/  LOP3.LUT R5, R0, R5, RZ, 0xfc, !PT ;  /* 0x0000000500057212 */ /* 0x000fca00078efcff */
[----:B------:R0:W-:Y:S01]  /*5720*/  STG.E.U8 desc[UR36][R8.64], R5 ;  /* 0x0000000508007986 */ /* 0x0001e2000c101124 */
[----:B------:R-:W-:Y:S05]  /*5730*/  BRA `(.L_x_3063) ;  /* 0x0000000800047947 */ /* 0x000fea0003800000 */
.L_x_3074:
        /* <DEDUP_REMOVED lines=13> */
.L_x_3078:
[----:B------:R-:W-:Y:S01]  /*5810*/  IMAD.MOV.U32 R0, RZ, RZ, 0x7f ;  /* 0x0000007fff007424 */ /* 0x000fe200078e00ff */
[----:B------:R-:W-:-:S04]  /*5820*/  ISETP.GT.U32.AND P0, PT, R3, 0x7f800000, PT ;  /* 0x7f8000000300780c */ /* 0x000fc80003f04070 */
[----:B------:R-:W-:-:S09]  /*5830*/  SEL R0, R0, 0x7c, P0 ;  /* 0x0000007c00007807 */ /* 0x000fd20000000000 */
.L_x_3079:
[----:B------:R-:W-:Y:S05]  /*5840*/  BSYNC B0 ;  /* 0x0000000000007941 */ /* 0x000fea0003800000 */
.L_x_3077:
[----:B------:R-:W-:-:S04]  /*5850*/  LOP3.LUT R3, R5, 0x80000000, RZ, 0xc0, !PT ;  /* 0x8000000005037812 */ /* 0x000fc800078ec0ff */
[----:B------:R-:W-:-:S04]  /*5860*/  SHF.R.U32.HI R3, RZ, 0x18, R3 ;  /* 0x00000018ff037819 */ /* 0x000fc80000011603 */
[----:B------:R-:W-:-:S05]  /*5870*/  LOP3.LUT R3, R0, R3, RZ, 0xfc, !PT ;  /* 0x0000000300037212 */ /* 0x000fca00078efcff */
[----:B------:R0:W-:Y:S01]  /*5880*/  STG.E.U8 desc[UR36][R8.64], R3 ;  /* 0x0000000308007986 */ /* 0x0001e2000c101124 */
[----:B------:R-:W-:Y:S05]  /*5890*/  BRA `(.L_x_3063) ;  /* 0x0000000400ac7947 */ /* 0x000fea0003800000 */
.L_x_3073:
[----:B------:R-:W0:Y:S02]  /*58a0*/  I2F.S16 R0, R18 ;  /* 0x0000001200007306 */ /* 0x000e240000101400 */
[----:B0-----:R-:W-:-:S05]  /*58b0*/  F2FP.BF16.F32.PACK_AB R0, RZ, R0 ;  /* 0x00000000ff00723e */ /* 0x001fca00000010ff */
[----:B------:R0:W-:Y:S01]  /*58c0*/  STG.E.U16 desc[UR36][R8.64], R0 ;  /* 0x0000000008007986 */ /* 0x0001e2000c101524 */
[----:B------:R-:W-:Y:S05]  /*58d0*/  BRA `(.L_x_3063) ;  /* 0x00000004009c7947 */ /* 0x000fea0003800000 */
.L_x_3070:
        /* <DEDUP_REMOVED lines=10> */
.L_x_3082:
        /* <DEDUP_REMOVED lines=17> */
.L_x_3085:
[----:B------:R-:W-:-:S04]  /*5a90*/  LOP3.LUT R3, R5, 0x80000000, RZ, 0xc0, !PT ;  /* 0x8000000005037812 */ /* 0x000fc800078ec0ff */
[----:B------:R-:W-:-:S04]  /*5aa0*/  SHF.R.U32.HI R3, RZ, 0x18, R3 ;  /* 0x00000018ff037819 */ /* 0x000fc80000011603 */
[----:B------:R-:W-:-:S04]  /*5ab0*/  LOP3.LUT R0, R0, R3, RZ, 0xfc, !PT ;  /* 0x0000000300007212 */ /* 0x000fc800078efcff */
[----:B------:R-:W-:-:S07]  /*5ac0*/  PRMT R4, R0, 0x7610, R4 ;  /* 0x0000761000047816 */ /* 0x000fce0000000004 */
.L_x_3084:
[----:B------:R-:W-:Y:S05]  /*5ad0*/  BSYNC B0 ;  /* 0x0000000000007941 */ /* 0x000fea0003800000 */
.L_x_3083:
[----:B------:R3:W-:Y:S01]  /*5ae0*/  STG.E.U8 desc[UR36][R8.64], R4 ;  /* 0x0000000408007986 */ /* 0x0007e2000c101124 */
[----:B------:R-:W-:Y:S05]  /*5af0*/  BRA `(.L_x_3063) ;  /* 0x0000000400147947 */ /* 0x000fea0003800000 */
.L_x_3081:
        /* <DEDUP_REMOVED lines=17> */
.L_x_3088:
[----:B------:R-:W-:-:S04]  /*5c10*/  LOP3.LUT R3, R5, 0x80000000, RZ, 0xc0, !PT ;  /* 0x8000000005037812 */ /* 0x000fc800078ec0ff */
[----:B------:R-:W-:-:S04]  /*5c20*/  SHF.R.U32.HI R3, RZ, 0x18, R3 ;  /* 0x00000018ff037819 */ /* 0x000fc80000011603 */
[----:B------:R-:W-:-:S04]  /*5c30*/  LOP3.LUT R0, R0, R3, RZ, 0xfc, !PT ;  /* 0x0000000300007212 */ /* 0x000fc800078efcff */
[----:B------:R-:W-:-:S07]  /*5c40*/  PRMT R4, R0, 0x7610, R4 ;  /* 0x0000761000047816 */ /* 0x000fce0000000004 */
.L_x_3087:
[----:B------:R-:W-:Y:S05]  /*5c50*/  BSYNC B0 ;  /* 0x0000000000007941 */ /* 0x000fea0003800000 */
.L_x_3086:
[----:B------:R0:W-:Y:S01]  /*5c60*/  STG.E.U8 desc[UR36][R8.64], R4 ;  /* 0x0000000408007986 */ /* 0x0001e2000c101124 */
[----:B------:R-:W-:Y:S05]  /*5c70*/  BRA `(.L_x_3063) ;  /* 0x0000000000b47947 */ /* 0x000fea0003800000 */
.L_x_3080:
        /* <DEDUP_REMOVED lines=22> */
.L_x_3062:
        /* <DEDUP_REMOVED lines=16> */
.L_x_3091:
[----:B------:R-:W-:Y:S05]  /*5ee0*/  BRA `(.L_x_3063) ;  /* 0x0000000000187947 */ /* 0x000fea0003800000 */
.L_x_3090:
[----:B------:R-:W-:-:S04]  /*5ef0*/  PRMT R4, R18, 0x9910, RZ ;  /* 0x0000991012047816 */ /* 0x000fc800000000ff */
[----:B------:R-:W-:-:S05]  /*5f00*/  SHF.R.S32.HI R5, RZ, 0x1f, R4 ;  /* 0x0000001fff057819 */ /* 0x000fca0000011404 */
[----:B------:R1:W-:Y:S01]  /*5f10*/  STG.E.64 desc[UR36][R8.64], R4 ;  /* 0x0000000408007986 */ /* 0x0003e2000c101b24 */
[----:B------:R-:W-:Y:S05]  /*5f20*/  BRA `(.L_x_3063) ;  /* 0x0000000000087947 */ /* 0x000fea0003800000 */
.L_x_3089:
[----:B------:R-:W-:-:S05]  /*5f30*/  PRMT R3, R18, 0x9910, RZ ;  /* 0x0000991012037816 */ /* 0x000fca00000000ff */
[----:B------:R0:W-:Y:S02]  /*5f40*/  STG.E desc[UR36][R8.64], R3 ;  /* 0x0000000308007986 */ /* 0x0001e4000c101924 */
.L_x_3063:
        /* <DEDUP_REMOVED lines=23> */
.L_x_3095:
[----:B------:R0:W-:Y:S01]  /*60c0*/  STG.E.U8 desc[UR36][R8.64], R17 ;  /* 0x0000001108007986 */ /* 0x0001e2000c101124 */
[----:B------:R-:W-:Y:S05]  /*60d0*/  BRA `(.L_x_3097) ;  /* 0x0000000c00647947 */ /* 0x000fea0003800000 */
.L_x_3094:
        /* <DEDUP_REMOVED lines=10> */
.L_x_3099:
[----:B------:R-:W-:-:S05]  /*6180*/  PRMT R3, R17, 0x9910, RZ ;  /* 0x0000991011037816 */ /* 0x000fca00000000ff */
[----:B------:R0:W-:Y:S01]  /*6190*/  STG.E desc[UR36][R8.64], R3 ;  /* 0x0000000308007986 */ /* 0x0001e2000c101924 */
[----:B------:R-:W-:Y:S05]  /*61a0*/  BRA `(.L_x_3097) ;  /* 0x0000000c00307947 */ /* 0x000fea0003800000 */
.L_x_3098:
[----:B------:R0:W-:Y:S01]  /*61b0*/  STG.E.U16 desc[UR36][R8.64], R17 ;  /* 0x0000001108007986 */ /* 0x0001e2000c101524 */
[----:B------:R-:W-:Y:S05]  /*61c0*/  BRA `(.L_x_3097) ;  /* 0x0000000c00287947 */ /* 0x000fea0003800000 */
.L_x_3093:
        /* <DEDUP_REMOVED lines=9> */
.L_x_3101:
[----:B------:R-:W0:Y:S02]  /*6260*/  I2F.S16 R0, R17 ;  /* 0x0000001100007306 */ /* 0x000e240000101400 */
[----:B0-----:R-:W-:-:S05]  /*6270*/  F2FP.F16.F32.PACK_AB R0, RZ, R0 ;  /* 0x00000000ff00723e */ /* 0x001fca00000000ff */
[----:B------:R0:W-:Y:S01]  /*6280*/  STG.E.U16 desc[UR36][R8.64], R0 ;  /* 0x0000000008007986 */ /* 0x0001e2000c101524 */
[----:B------:R-:W-:Y:S05]  /*6290*/  BRA `(.L_x_3097) ;  /* 0x0000000800f47947 */ /* 0x000fea0003800000 */
.L_x_3100:
        /* <DEDUP_REMOVED lines=10> */
.L_x_3103:
[----:B------:R-:W0:Y:S02]  /*6340*/  I2F.S16 R17, R17 ;  /* 0x0000001100117306 */ /* 0x000e240000101400 */
[----:B0-----:R-:W-:-:S04]  /*6350*/  F2FP.F16.F32.PACK_AB R3, RZ, R17 ;  /* 0x00000011ff03723e */ /* 0x001fc800000000ff */
[----:B------:R-:W-:-:S05]  /*6360*/  PRMT R3, R3, 0x5410, RZ ;  /* 0x0000541003037816 */ /* 0x000fca00000000ff */
[----:B------:R0:W-:Y:S01]  /*6370*/  STG.E desc[UR36][R8.64], R3 ;  /* 0x0000000308007986 */ /* 0x0001e2000c101924 */
[----:B------:R-:W-:Y:S05]  /*6380*/  BRA `(.L_x_3097) ;  /* 0x0000000800b87947 */ /* 0x000fea0003800000 */
.L_x_3102:
[----:B------:R-:W0:Y:S02]  /*6390*/  I2F.F64.S16 R4, R17 ;  /* 0x0000001100047312 */ /* 0x000e240000101c00 */
[----:B0-----:R0:W-:Y:S01]  /*63a0*/  STG.E.64 desc[UR36][R8.64], R4 ;  /* 0x0000000408007986 */ /* 0x0011e2000c101b24 */
[----:B------:R-:W-:Y:S05]  /*63b0*/  BRA `(.L_x_3097) ;  /* 0x0000000800ac7947 */ /* 0x000fea0003800000 */
.L_x_3092:
        /* <DEDUP_REMOVED lines=13> */
.L_x_3106:
[----:B------:R-:W0:Y:S01]  /*6490*/  I2F.F64.S16 R4, R17 ;  /* 0x0000001100047312 */ /* 0x000e220000101c00 */
[----:B------:R-:W-:-:S05]  /*64a0*/  CS2R R6, SRZ ;  /* 0x0000000000067805 */ /* 0x000fca000001ff00 */
[----:B0-----:R0:W-:Y:S01]  /*64b0*/  STG.E.128 desc[UR36][R8.64], R4 ;  /* 0x0000000408007986 */ /* 0x0011e2000c101d24 */
[----:B------:R-:W-:Y:S05]  /*64c0*/  BRA `(.L_x_3097) ;  /* 0x0000000800687947 */ /* 0x000fea0003800000 */
.L_x_3105:
        /* <DEDUP_REMOVED lines=21> */
.L_x_3110:
[----:B------:R-:W-:Y:S05]  /*6620*/  BSYNC B0 ;  /* 0x0000000000007941 */ /* 0x000fea0003800000 */
.L_x_3109:
[----:B------:R-:W-:-:S05]  /*6630*/  LOP3.LUT R5, R0, R5, RZ, 0xfc, !PT ;  /* 0x0000000500057212 */ /* 0x000fca00078efcff */
[----:B------:R0:W-:Y:S01]  /*6640*/  STG.E.U8 desc[UR36][R8.64], R5 ;  /* 0x0000000508007986 */ /* 0x0001e2000c101124 */
[----:B------:R-:W-:Y:S05]  /*6650*/  BRA `(.L_x_3097) ;  /* 0x0000000800047947 */ /* 0x000fea0003800000 */
.L_x_3108:
        /* <DEDUP_REMOVED lines=13> */
.L_x_3112:
[----:B------:R-:W-:Y:S01]  /*6730*/  IMAD.MOV.U32 R0, RZ, RZ, 0x7f ;  /* 0x0000007fff007424 */ /* 0x000fe200078e00ff */
[----:B------:R-:W-:-:S04]  /*6740*/  ISETP.GT.U32.AND P0, PT, R3, 0x7f800000, PT ;  /* 0x7f8000000300780c */ /* 0x000fc80003f04070 */
[----:B------:R-:W-:-:S09]  /*6750*/  SEL R0, R0, 0x7c, P0 ;  /* 0x0000007c00007807 */ /* 0x000fd20000000000 */
.L_x_3113:
[----:B------:R-:W-:Y:S05]  /*6760*/  BSYNC B0 ;  /* 0x0000000000007941 */ /* 0x000fea0003800000 */
.L_x_3111:
[----:B------:R-:W-:-:S04]  /*6770*/  LOP3.LUT R3, R17, 0x80000000, RZ, 0xc0, !PT ;  /* 0x8000000011037812 */ /* 0x000fc800078ec0ff */
[----:B------:R-:W-:-:S04]  /*6780*/  SHF.R.U32.HI R3, RZ, 0x18, R3 ;  /* 0x00000018ff037819 */ /* 0x000fc80000011603 */
[----:B------:R-:W-:-:S05]  /*6790*/  LOP3.LUT R3, R0, R3, RZ, 0xfc, !PT ;  /* 0x0000000300037212 */ /* 0x000fca00078efcff */
[----:B------:R0:W-:Y:S01]  /*67a0*/  STG.E.U8 desc[UR36][R8.64], R3 ;  /* 0x0000000308007986 */ /* 0x0001e2000c101124 */
[----:B------:R-:W-:Y:S05]  /*67b0*/  BRA `(.L_x_3097) ;  /* 0x0000000400ac7947 */ /* 0x000fea0003800000 */
.L_x_3107:
[----:B------:R-:W0:Y:S02]  /*67c0*/  I2F.S16 R0, R17 ;  /* 0x0000001100007306 */ /* 0x000e240000101400 */
[----:B0-----:R-:W-:-:S05]  /*67d0*/  F2FP.BF16.F32.PACK_AB R0, RZ, R0 ;  /* 0x00000000ff00723e */ /* 0x001fca00000010ff */
[----:B------:R0:W-:Y:S01]  /*67e0*/  STG.E.U16 desc[UR36][R8.64], R0 ;  /* 0x0000000008007986 */ /* 0x0001e2000c101524 */
[----:B------:R-:W-:Y:S05]  /*67f0*/  BRA `(.L_x_3097) ;  /* 0x00000004009c7947 */ /* 0x000fea0003800000 */
.L_x_3104:
        /* <DEDUP_REMOVED lines=10> */
.L_x_3116:
        /* <DEDUP_REMOVED lines=17> */
.L_x_3119:
[----:B------:R-:W-:-:S04]  /*69b0*/  LOP3.LUT R3, R17, 0x80000000, RZ, 0xc0, !PT ;  /* 0x8000000011037812 */ /* 0x000fc800078ec0ff */
[----:B------:R-:W-:-:S04]  /*69c0*/  SHF.R.U32.HI R3, RZ, 0x18, R3 ;  /* 0x00000018ff037819 */ /* 0x000fc80000011603 */
[----:B------:R-:W-:-:S04]  /*69d0*/  LOP3.LUT R0, R0, R3, RZ, 0xfc, !PT ;  /* 0x0000000300007212 */ /* 0x000fc800078efcff */
[----:B------:R-:W-:-:S07]  /*69e0*/  PRMT R4, R0, 0x7610, R4 ;  /* 0x0000761000047816 */ /* 0x000fce0000000004 */
.L_x_3118:
[----:B------:R-:W-:Y:S05]  /*69f0*/  BSYNC B0 ;  /* 0x0000000000007941 */ /* 0x000fea0003800000 */
.L_x_3117:
[----:B------:R3:W-:Y:S01]  /*6a00*/  STG.E.U8 desc[UR36][R8.64], R4 ;  /* 0x0000000408007986 */ /* 0x0007e2000c101124 */
[----:B------:R-:W-:Y:S05]  /*6a10*/  BRA `(.L_x_3097) ;  /* 0x0000000400147947 */ /* 0x000fea0003800000 */
.L_x_3115:
        /* <DEDUP_REMOVED lines=17> */
.L_x_3122:
[----:B------:R-:W-:-:S04]  /*6b30*/  LOP3.LUT R3, R17, 0x80000000, RZ, 0xc0, !PT ;  /* 0x8000000011037812 */ /* 0x000fc800078ec0ff */
[----:B------:R-:W-:-:S04]  /*6b40*/  SHF.R.U32.HI R3, RZ, 0x18, R3 ;  /* 0x00000018ff037819 */ /* 0x000fc80000011603 */
[----:B------:R-:W-:-:S04]  /*6b50*/  LOP3.LUT R0, R0, R3, RZ, 0xfc, !PT ;  /* 0x0000000300007212 */ /* 0x000fc800078efcff */
[----:B------:R-:W-:-:S07]  /*6b60*/  PRMT R4, R0, 0x7610, R4 ;  /* 0x0000761000047816 */ /* 0x000fce0000000004 */
.L_x_3121:
[----:B------:R-:W-:Y:S05]  /*6b70*/  BSYNC B0 ;  /* 0x0000000000007941 */ /* 0x000fea0003800000 */
.L_x_3120:
[----:B------:R0:W-:Y:S01]  /*6b80*/  STG.E.U8 desc[UR36][R8.64], R4 ;  /* 0x0000000408007986 */ /* 0x0001e2000c101124 */
[----:B------:R-:W-:Y:S05]  /*6b90*/  BRA `(.L_x_3097) ;  /* 0x0000000000b47947 */ /* 0x000fea0003800000 */
.L_x_3114:
        /* <DEDUP_REMOVED lines=22> */
.L_x_3096:
        /* <DEDUP_REMOVED lines=16> */
.L_x_3125:
[----:B------:R-:W-:Y:S05]  /*6e00*/  BRA `(.L_x_3097) ;  /* 0x0000000000187947 */ /* 0x000fea0003800000 */
.L_x_3124:
[----:B------:R-:W-:-:S04]  /*6e10*/  PRMT R4, R17, 0x9910, RZ ;  /* 0x0000991011047816 */ /* 0x000fc800000000ff */
[----:B------:R-:W-:-:S05]  /*6e20*/  SHF.R.S32.HI R5, RZ, 0x1f, R4 ;  /* 0x0000001fff057819 */ /* 0x000fca0000011404 */
[----:B------:R0:W-:Y:S01]  /*6e30*/  STG.E.64 desc[UR36][R8.64], R4 ;  /* 0x0000000408007986 */ /* 0x0001e2000c101b24 */
[----:B------:R-:W-:Y:S05]  /*6e40*/  BRA `(.L_x_3097) ;  /* 0x0000000000087947 */ /* 0x000fea0003800000 */
.L_x_3123:
[----:B------:R-:W-:-:S05]  /*6e50*/  PRMT R3, R17, 0x9910, RZ ;  /* 0x0000991011037816 */ /* 0x000fca00000000ff */
[----:B------:R2:W-:Y:S02]  /*6e60*/  STG.E desc[UR36][R8.64], R3 ;  /* 0x0000000308007986 */ /* 0x0005e4000c101924 */
.L_x_3097:
[----:B------:R-:W-:-:S07]  /*6e70*/  VIADD R19, R19, 0x80 ;  /* 0x0000008013137836 */ /* 0x000fce0000000000 */
.L_x_3057:
[----:B------:R-:W-:Y:S05]  /*6e80*/  BSYNC B6 ;  /* 0x0000000000067941 */ /* 0x000fea0003800000 */
.L_x_3056:
        /* <DEDUP_REMOVED lines=21> */
.L_x_3129:
[----:B------:R-:W-:Y:S01]  /*6fe0*/  STG.E.U8 desc[UR36][R4.64], R16 ;  /* 0x0000001004007986 */ /* 0x000fe2000c101124 */
[----:B------:R-:W-:Y:S05]  /*6ff0*/  EXIT ;  /* 0x000000000000794d */ /* 0x000fea0003800000 */
.L_x_3128:
        /* <DEDUP_REMOVED lines=8> */
[----:B------:R-:W-:Y:S01]  /*7080*/  STG.E.64 desc[UR36][R4.64], R2 ;  /* 0x0000000204007986 */ /* 0x000fe2000c101b24 */
[----:B------:R-:W-:Y:S05]  /*7090*/  EXIT ;  /* 0x000000000000794d */ /* 0x000fea0003800000 */
.L_x_3132:
[----:B------:R-:W-:-:S05]  /*70a0*/  PRMT R3, R16, 0x9910, RZ ;  /* 0x0000991010037816 */ /* 0x000fca00000000ff */
[----:B------:R-:W-:Y:S01]  /*70b0*/  STG.E desc[UR36][R4.64], R3 ;  /* 0x0000000304007986 */ /* 0x000fe2000c101924 */
[----:B------:R-:W-:Y:S05]  /*70c0*/  EXIT ;  /* 0x000000000000794d */ /* 0x000fea0003800000 */
.L_x_3131:
[----:B------:R-:W-:Y:S01]  /*70d0*/  STG.E.U16 desc[UR36][R4.64], R16 ;  /* 0x0000001004007986 */ /* 0x000fe2000c101524 */
[----:B------:R-:W-:Y:S05]  /*70e0*/  EXIT ;  /* 0x000000000000794d */ /* 0x000fea0003800000 */
.L_x_3127:
        /* <DEDUP_REMOVED lines=9> */
.L_x_3134:
[----:B------:R-:W0:Y:S02]  /*7180*/  I2F.S16 R0, R16 ;  /* 0x0000001000007306 */ /* 0x000e240000101400 */
[----:B0-----:R-:W-:-:S05]  /*7190*/  F2FP.F16.F32.PACK_AB R0, RZ, R0 ;  /* 0x00000000ff00723e */ /* 0x001fca00000000ff */
[----:B------:R-:W-:Y:S01]  /*71a0*/  STG.E.U16 desc[UR36][R4.64], R0 ;  /* 0x0000000004007986 */ /* 0x000fe2000c101524 */
[----:B------:R-:W-:Y:S05]  /*71b0*/  EXIT ;  /* 0x000000000000794d */ /* 0x000fea0003800000 */
.L_x_3133:
        /* <DEDUP_REMOVED lines=10> */
.L_x_3136:
[----:B------:R-:W0:Y:S02]  /*7260*/  I2F.S16 R16, R16 ;  /* 0x0000001000107306 */ /* 0x000e240000101400 */
[----:B0-----:R-:W-:-:S04]  /*7270*/  F2FP.F16.F32.PACK_AB R3, RZ, R16 ;  /* 0x00000010ff03723e */ /* 0x001fc800000000ff */
[----:B------:R-:W-:-:S05]  /*7280*/  PRMT R3, R3, 0x5410, RZ ;  /* 0x0000541003037816 */ /* 0x000fca00000000ff */
[----:B------:R-:W-:Y:S01]  /*7290*/  STG.E desc[UR36][R4.64], R3 ;  /* 0x0000000304007986 */ /* 0x000fe2000c101924 */
[----:B------:R-:W-:Y:S05]  /*72a0*/  EXIT ;  /* 0x000000000000794d */ /* 0x000fea0003800000 */
.L_x_3135:
[----:B------:R-:W0:Y:S02]  /*72b0*/  I2F.F64.S16 R16, R16 ;  /* 0x0000001000107312 */ /* 0x000e240000101c00 */
[----:B0-----:R-:W-:Y:S01]  /*72c0*/  STG.E.64 desc[UR36][R4.64], R16 ;  /* 0x0000001004007986 */ /* 0x001fe2000c101b24 */
[----:B------:R-:W-:Y:S05]  /*72d0*/  EXIT ;  /* 0x000000000000794d */ /* 0x000fea0003800000 */
.L_x_3126:
        /* <DEDUP_REMOVED lines=13> */
.L_x_3139:
[----:B------:R-:W0:Y:S01]  /*73b0*/  I2F.F64.S16 R16, R16 ;  /* 0x0000001000107312 */ /* 0x000e220000101c00 */
[----:B------:R-:W-:-:S05]  /*73c0*/  CS2R R18, SRZ ;  /* 0x0000000000127805 */ /* 0x000fca000001ff00 */
[----:B0-----:R-:W-:Y:S01]  /*73d0*/  STG.E.128 desc[UR36][R4.64], R16 ;  /* 0x0000001004007986 */ /* 0x001fe2000c101d24 */
[----:B------:R-:W-:Y:S05]  /*73e0*/  EXIT ;  /* 0x000000000000794d */ /* 0x000fea0003800000 */
.L_x_3138:
        /* <DEDUP_REMOVED lines=21> */
.L_x_3143:
[----:B------:R-:W-:Y:S05]  /*7540*/  BSYNC B0 ;  /* 0x0000000000007941 */ /* 0x000fea0003800000 */
.L_x_3142:
[----:B------:R-:W-:-:S05]  /*7550*/  LOP3.LUT R3, R0, R3, RZ, 0xfc, !PT ;  /* 0x0000000300037212 */ /* 0x000fca00078efcff */
[----:B------:R-:W-:Y:S01]  /*7560*/  STG.E.U8 desc[UR36][R4.64], R3 ;  /* 0x0000000304007986 */ /* 0x000fe2000c101124 */
[----:B------:R-:W-:Y:S05]  /*7570*/  EXIT ;  /* 0x000000000000794d */ /* 0x000fea0003800000 */
.L_x_3141:
        /* <DEDUP_REMOVED lines=13> */
.L_x_3145:
[----:B------:R-:W-:Y:S01]  /*7650*/  IMAD.MOV.U32 R0, RZ, RZ, 0x7f ;  /* 0x0000007fff007424 */ /* 0x000fe200078e00ff */
[----:B------:R-:W-:-:S04]  /*7660*/  ISETP.GT.U32.AND P0, PT, R2, 0x7f800000, PT ;  /* 0x7f8000000200780c */ /* 0x000fc80003f04070 */
[----:B------:R-:W-:-:S09]  /*7670*/  SEL R0, R0, 0x7c, P0 ;  /* 0x0000007c00007807 */ /* 0x000fd20000000000 */
.L_x_3146:
[----:B------:R-:W-:Y:S05]  /*7680*/  BSYNC B0 ;  /* 0x0000000000007941 */ /* 0x000fea0003800000 */
.L_x_3144:
[----:B------:R-:W-:-:S04]  /*7690*/  LOP3.LUT R2, R3, 0x80000000, RZ, 0xc0, !PT ;  /* 0x8000000003027812 */ /* 0x000fc800078ec0ff */
[----:B------:R-:W-:-:S04]  /*76a0*/  SHF.R.U32.HI R3, RZ, 0x18, R2 ;  /* 0x00000018ff037819 */ /* 0x000fc80000011602 */
[----:B------:R-:W-:-:S05]  /*76b0*/  LOP3.LUT R3, R0, R3, RZ, 0xfc, !PT ;  /* 0x0000000300037212 */ /* 0x000fca00078efcff */
[----:B------:R-:W-:Y:S01]  /*76c0*/  STG.E.U8 desc[UR36][R4.64], R3 ;  /* 0x0000000304007986 */ /* 0x000fe2000c101124 */
[----:B------:R-:W-:Y:S05]  /*76d0*/  EXIT ;  /* 0x000000000000794d */ /* 0x000fea0003800000 */
.L_x_3140:
[----:B------:R-:W0:Y:S02]  /*76e0*/  I2F.S16 R0, R16 ;  /* 0x0000001000007306 */ /* 0x000e240000101400 */
[----:B0-----:R-:W-:-:S05]  /*76f0*/  F2FP.BF16.F32.PACK_AB R0, RZ, R0 ;  /* 0x00000000ff00723e */ /* 0x001fca00000010ff */
[----:B------:R-:W-:Y:S01]  /*7700*/  STG.E.U16 desc[UR36][R4.64], R0 ;  /* 0x0000000004007986 */ /* 0x000fe2000c101524 */
[----:B------:R-:W-:Y:S05]  /*7710*/  EXIT ;  /* 0x000000000000794d */ /* 0x000fea0003800000 */
.L_x_3137:
        /* <DEDUP_REMOVED lines=10> */
.L_x_3149:
        /* <DEDUP_REMOVED lines=17> */
.L_x_3152:
[----:B------:R-:W-:-:S04]  /*78d0*/  LOP3.LUT R2, R7, 0x80000000, RZ, 0xc0, !PT ;  /* 0x8000000007027812 */ /* 0x000fc800078ec0ff */
[----:B------:R-:W-:-:S04]  /*78e0*/  SHF.R.U32.HI R3, RZ, 0x18, R2 ;  /* 0x00000018ff037819 */ /* 0x000fc80000011602 */
[----:B------:R-:W-:-:S04]  /*78f0*/  LOP3.LUT R0, R0, R3, RZ, 0xfc, !PT ;  /* 0x0000000300007212 */ /* 0x000fc800078efcff */
[----:B------:R-:W-:-:S07]  /*7900*/  PRMT R2, R0, 0x7610, R2 ;  /* 0x0000761000027816 */ /* 0x000fce0000000002 */
.L_x_3151:
[----:B------:R-:W-:Y:S05]  /*7910*/  BSYNC B0 ;  /* 0x0000000000007941 */ /* 0x000fea0003800000 */
.L_x_3150:
[----:B------:R-:W-:Y:S01]  /*7920*/  STG.E.U8 desc[UR36][R4.64], R2 ;  /* 0x0000000204007986 */ /* 0x000fe2000c101124 */
[----:B------:R-:W-:Y:S05]  /*7930*/  EXIT ;  /* 0x000000000000794d */ /* 0x000fea0003800000 */
.L_x_3148:
        /* <DEDUP_REMOVED lines=17> */
.L_x_3155:
[----:B------:R-:W-:-:S04]  /*7a50*/  LOP3.LUT R2, R7, 0x80000000, RZ, 0xc0, !PT ;  /* 0x8000000007027812 */ /* 0x000fc800078ec0ff */
[----:B------:R-:W-:-:S04]  /*7a60*/  SHF.R.U32.HI R3, RZ, 0x18, R2 ;  /* 0x00000018ff037819 */ /* 0x000fc80000011602 */
[----:B------:R-:W-:-:S04]  /*7a70*/  LOP3.LUT R0, R0, R3, RZ, 0xfc, !PT ;  /* 0x0000000300007212 */ /* 0x000fc800078efcff */
[----:B------:R-:W-:-:S07]  /*7a80*/  PRMT R2, R0, 0x7610, R2 ;  /* 0x0000761000027816 */ /* 0x000fce0000000002 */
.L_x_3154:
[----:B------:R-:W-:Y:S05]  /*7a90*/  BSYNC B0 ;  /* 0x0000000000007941 */ /* 0x000fea0003800000 */
.L_x_3153:
[----:B------:R-:W-:Y:S01]  /*7aa0*/  STG.E.U8 desc[UR36][R4.64], R2 ;  /* 0x0000000204007986 */ /* 0x000fe2000c101124 */
[----:B------:R-:W-:Y:S05]  /*7ab0*/  EXIT ;  /* 0x000000000000794d */ /* 0x000fea0003800000 */
.L_x_3147:
        /* <DEDUP_REMOVED lines=22> */
.L_x_3130:
        /* <DEDUP_REMOVED lines=16> */
.L_x_3158:
[----:B------:R-:W-:Y:S05]  /*7d20*/  EXIT ;  /* 0x000000000000794d */ /* 0x000fea0003800000 */
.L_x_3157:
[----:B------:R-:W-:-:S04]  /*7d30*/  PRMT R2, R16, 0x9910, RZ ;  /* 0x0000991010027816 */ /* 0x000fc800000000ff */
[----:B------:R-:W-:-:S05]  /*7d40*/  SHF.R.S32.HI R3, RZ, 0x1f, R2 ;  /* 0x0000001fff037819 */ /* 0x000fca0000011402 */
[----:B------:R-:W-:Y:S01]  /*7d50*/  STG.E.64 desc[UR36][R4.64], R2 ;  /* 0x0000000204007986 */ /* 0x000fe2000c101b24 */
[----:B------:R-:W-:Y:S05]  /*7d60*/  EXIT ;  /* 0x000000000000794d */ /* 0x000fea0003800000 */
.L_x_3156:
[----:B------:R-:W-:-:S05]  /*7d70*/  PRMT R3, R16, 0x9910, RZ ;  /* 0x0000991010037816 */ /* 0x000fca00000000ff */
[----:B------:R-:W-:Y:S01]  /*7d80*/  STG.E desc[UR36][R4.64], R3 ;  /* 0x0000000304007986 */ /* 0x000fe2000c101924 */
[----:B------:R-:W-:Y:S05]  /*7d90*/  EXIT ;  /* 0x000000000000794d */ /* 0x000fea0003800000 */
.L_x_3159:
        /* <DEDUP_REMOVED lines=14> */
.L_x_44404:


//--------------------- .text._ZN2at6native18elementwise_kernelILi128ELi4EZNS0_22gpu_kernel_impl_nocastIZZZNS0_49_GLOBAL__N__657f93f7_16_TensorCompare_cu_71e06f4e19launch_clamp_scalarERNS_18TensorIteratorBaseEN3c106ScalarES7_NS0_6detail11ClampLimitsEENKUlvE_clEvENKUlvE3_clEvEUlsE_EEvS5_RKT_EUliE_EEviT1_ --------------------------
	.section	.text._ZN2at6native18elementwise_kernelILi128ELi4EZNS0_22gpu_kernel_impl_nocastIZZZNS0_49_GLOBAL__N__657f93f7_16_TensorCompare_cu_71e06f4e19launch_clamp_scalarERNS_18TensorIteratorBaseEN3c106ScalarES7_NS0_6detail11ClampLimitsEENKUlvE_clEvENKUlvE3_clEvEUlsE_EEvS5_RKT_EUliE_EEviT1_,"ax",@progbits
	.align	128
        .global         _ZN2at6native18elementwise_kernelILi128ELi4EZNS0_22gpu_kernel_impl_nocastIZZZNS0_49_GLOBAL__N__657f93f7_16_TensorCompare_cu_71e06f4e19launch_clamp_scalarERNS_18TensorIteratorBaseEN3c106ScalarES7_NS0_6detail11ClampLimitsEENKUlvE_clEvENKUlvE3_clEvEUlsE_EEvS5_RKT_EUliE_EEviT1_
        .type           _ZN2at6native18elementwise_kernelILi128ELi4EZNS0_22gpu_kernel_impl_nocastIZZZNS0_49_GLOBAL__N__657f93f7_16_TensorCompare_cu_71e06f4e19launch_clamp_scalarERNS_18TensorIteratorBaseEN3c106ScalarES7_NS0_6detail11ClampLimitsEENKUlvE_clEvENKUlvE3_clEvEUlsE_EEvS5_RKT_EUliE_EEviT1_,@function
        .size           _ZN2at6native18elementwise_kernelILi128ELi4EZNS0_22gpu_kernel_impl_nocastIZZZNS0_49_GLOBAL__N__657f93f7_16_TensorCompare_cu_71e06f4e19launch_clamp_scalarERNS_18TensorIteratorBaseEN3c106ScalarES7_NS0_6detail11ClampLimitsEENKUlvE_clEvENKUlvE3_clEvEUlsE_EEvS5_RKT_EUliE_EEviT1_,(.L_x_44405 - _ZN2at6native18elementwise_kernelILi128ELi4EZNS0_22gpu_kernel_impl_nocastIZZZNS0_49_GLOBAL__N__657f93f7_16_TensorCompare_cu_71e06f4e19launch_clamp_scalarERNS_18TensorIteratorBaseEN3c106ScalarES7_NS0_6detail11ClampLimitsEENKUlvE_clEvENKUlvE3_clEvEUlsE_EEvS5_RKT_EUliE_EEviT1_)
        .other          _ZN2at6native18elementwise_kernelILi128ELi4EZNS0_22gpu_kernel_impl_nocastIZZZNS0_49_GLOBAL__N__657f93f7_16_TensorCompare_cu_71e06f4e19launch_clamp_scalarERNS_18TensorIteratorBaseEN3c106ScalarES7_NS0_6detail11ClampLimitsEENKUlvE_clEvENKUlvE3_clEvEUlsE_EEvS5_RKT_EUliE_EEviT1_,@"STO_CUDA_ENTRY STV_DEFAULT"
_ZN2at6native18elementwise_kernelILi128ELi4EZNS0_22gpu_kernel_impl_nocastIZZZNS0_49_GLOBAL__N__657f93f7_16_TensorCompare_cu_71e06f4e19launch_clamp_scalarERNS_18TensorIteratorBaseEN3c106ScalarES7_NS0_6detail11ClampLimitsEENKUlvE_clEvENKUlvE3_clEvEUlsE_EEvS5_RKT_EUliE_EEviT1_:
.text._ZN2at6native18elementwise_kernelILi128ELi4EZNS0_22gpu_kernel_impl_nocastIZZZNS0_49_GLOBAL__N__657f93f7_16_TensorCompare_cu_71e06f4e19launch_clamp_scalarERNS_18TensorIteratorBaseEN3c106ScalarES7_NS0_6detail11ClampLimitsEENKUlvE_clEvENKUlvE3_clEvEUlsE_EEvS5_RKT_EUliE_EEviT1_:
[----:B------:R-:W-:Y:S01]  /*0000*/  LDC R1, c[0x0][0x28] ;  /* 0x00000a00ff017b82 */ /* 0x000fe20000000800 */
[----:B------:R-:W0:Y:S01]  /*0010*/  S2R R0, SR_CTAID.X ;  /* 0x0000000000007919 */ /* 0x000e220000002500 */
[----:B------:R-:W-:Y:S01]  /*0020*/  ULDC UR8, c[0x0][0x210] ;  /* 0x0000840000087ab9 */ /* 0x000fe20000000800 */
[----:B------:R-:W-:Y:S01]  /*0030*/  ULDC.U16 UR4, c[0x0][0x424] ;  /* 0x0001090000047ab9 */ /* 0x000fe20000000400 */
[----:B------:R-:W-:Y:S01]  /*0040*/  ULDC.U16 UR5, c[0x0][0x426] ;  /* 0x0001098000057ab9 */ /* 0x000fe20000000400 */
[----:B------:R-:W0:Y:S01]  /*0050*/  S2R R3, SR_TID.X ;  /* 0x0000000000037919 */ /* 0x000e220000002100 */
[----:B------:R-:W-:Y:S01]  /*0060*/  UPRMT UR4, UR4, 0x9910, URZ ;  /* 0x0000991004047896 */ /* 0x000fe2000800003f */
[----:B------:R-:W-:Y:S01]  /*0070*/  BSSY B0, `(.L_x_3160) ;  /* 0x0000146000007945 */ /* 0x000fe20003800000 */
[----:B------:R-:W-:Y:S01]  /*0080*/  UPRMT UR5, UR5, 0x9910, URZ ;  /* 0x0000991005057896 */ /* 0x000fe2000800003f */
[----:B------:R-:W-:Y:S01]  /*0090*/  ULDC.64 UR6, c[0x0][0x208] ;  /* 0x0000820000067ab9 */ /* 0x000fe20000000a00 */
        /* <DEDUP_REMOVED lines=305> */
.L_x_3162:
[----:B------:R-:W-:Y:S01]  /*13b0*/  ULDC.64 UR10, c[0x0][0x418] ;  /* 0x00010600000a7ab9 */ /* 0x000fe20000000a00 */
[----:B------:R-:W0:Y:S01]  /*13c0*/  LDC R6, c[0x0][0x420] ;  /* 0x00010800ff067b82 */ /* 0x000e220000000800 */
[----:B------:R-:W-:-:S04]  /*13d0*/  IADD3 R4, P0, R2, UR10, RZ ;  /* 0x0000000a02047c10 */ /* 0x000fc8000ff1e0ff */
[----:B------:R-:W-:Y:S01]  /*13e0*/  IADD3.X R5, RZ, UR11, RZ, P0, !PT ;  /* 0x0000000bff057c10 */ /* 0x000fe200087fe4ff */
[----:B------:R-:W-:-:S04]  /*13f0*/  ULDC.64 UR10, c[0x0][0x410] ;  /* 0x00010400000a7ab9 */ /* 0x000fc80000000a00 */
[----:B------:R1:W5:Y:S01]  /*1400*/  LDG.E.S16 R4, desc[UR6][R4.64] ;  /* 0x0000000604047981 */ /* 0x000362000c1e1700 */
[----:B------:R-:W-:-:S04]  /*1410*/  IADD3 R2, P1, R3, UR10, RZ ;  /* 0x0000000a03027c10 */ /* 0x000fc8000ff3e0ff */
[----:B------:R-:W-:Y:S02]  /*1420*/  IADD3.X R3, RZ, UR11, RZ, P1, !PT ;  /* 0x0000000bff037c10 */ /* 0x000fe40008ffe4ff */
[----:B0-----:R-:W-:-:S13]  /*1430*/  ISETP.NE.AND P0, PT, R6, RZ, PT ;  /* 0x000000ff0600720c */ /* 0x001fda0003f05270 */
[----:B-1----:R-:W-:Y:S05]  /*1440*/  @!P0 BRA `(.L_x_3163) ;  /* 0x0000000000148947 */ /* 0x002fea0003800000 */
[----:B------:R-:W-:-:S13]  /*1450*/  ISETP.NE.AND P0, PT, R6, 0x1, PT ;  /* 0x000000010600780c */ /* 0x000fda0003f05270 */
[----:B-----5:R-:W-:-:S04]  /*1460*/  @P0 VIMNMX R5, R4, UR4, !PT ;  /* 0x0000000404050c48 */ /* 0x020fc8000ffe0100 */
[----:B------:R-:W-:Y:S02]  /*1470*/  @P0 VIMNMX R5, R5, UR5, PT ;  /* 0x0000000505050c48 */ /* 0x000fe4000bfe0100 */
[----:B------:R-:W-:Y:S01]  /*1480*/  @!P0 VIMNMX R5, R4, UR4, PT ;  /* 0x0000000404058c48 */ /* 0x000fe2000bfe0100 */
[----:B------:R-:W-:Y:S06]  /*1490*/  BRA `(.L_x_3164) ;  /* 0x0000000000047947 */ /* 0x000fec0003800000 */
.L_x_3163:
[----:B-----5:R-:W-:-:S07]  /*14a0*/  VIMNMX R5, R4, UR4, !PT ;  /* 0x0000000404057c48 */ /* 0x020fce000ffe0100 */
.L_x_3164:
[----:B------:R0:W-:Y:S01]  /*14b0*/  STG.E.U16 desc[UR6][R2.64], R5 ;  /* 0x0000000502007986 */ /* 0x0001e2000c101506 */
[----:B------:R-:W-:-:S07]  /*14c0*/  IADD3 R0, R0, 0x80, RZ ;  /* 0x0000008000007810 */ /* 0x000fce0007ffe0ff */
.L_x_3161:
[----:B------:R-:W-:Y:S05]  /*14d0*/  BSYNC B0 ;  /* 0x0000000000007941 */ /* 0x000fea0003800000 */
.L_x_3160:
[----:B------:R-:W-:Y:S01]  /*14e0*/  ISETP.GE.AND P0, PT, R0, UR8, PT ;  /* 0x0000000800007c0c */ /* 0x000fe2000bf06270 */
[----:B------:R-:W-:-:S12]  /*14f0*/  BSSY B0, `(.L_x_3165) ;  /* 0x0000284000007945 */ /* 0x000fd80003800000 */
[----:B------:R-:W-:Y:S05]  /*1500*/  @P0 BRA `(.L_x_3166) ;  /* 0x0000002800080947 */ /* 0x000fea0003800000 */
[----:B------:R-:W1:Y:S01]  /*1510*/  LDC R8, c[0x0][0x218] ;  /* 0x00008600ff087b82 */ /* 0x000e620000000800 */
[----:B0-----:R-:W-:Y:S02]  /*1520*/  CS2R R2, SRZ ;  /* 0x0000000000027805 */ /* 0x001fe4000001ff00 */
[----:B-1----:R-:W-:-:S13]  /*1530*/  ISETP.NE.AND P0, PT, R8, RZ, PT ;  /* 0x000000ff0800720c */ /* 0x002fda0003f05270 */
[----:B------:R-:W-:Y:S05]  /*1540*/  @!P0 BRA `(.L_x_3167) ;  /* 0x0000001000a88947 */ /* 0x000fea0003800000 */
[----:B------:R-:W-:Y:S01]  /*1550*/  MOV R3, R0 ;  /* 0x0000000000037202 */ /* 0x000fe20000000f00 */
        /* <DEDUP_REMOVED lines=283> */
[----:B------:R-:W-:-:S03]  /*2710*/  @P0 MOV R8, RZ ;  /* 0x000000ff00080202 */ /* 0x000fc60000000f00 */
[----:B------:R-:W-:-:S04]  /*2720*/  IMAD.MOV R11, RZ, RZ, -R9 ;  /* 0x000000ffff0b7224 */ /* 0x000fc800078e0a09 */
        /* <DEDUP_REMOVED lines=12> */
.L_x_3167:
        /* <DEDUP_REMOVED lines=15> */
.L_x_3168:
[----:B-----5:R-:W-:-:S07]  /*28e0*/  VIMNMX R5, R4, UR4, !PT ;  /* 0x0000000404057c48 */ /* 0x020fce000ffe0100 */
.L_x_3169:
        /* <DEDUP_REMOVED lines=306> */
.L_x_3170:
[----:B------:R-:W-:Y:S01]  /*3c10*/  ULDC.64 UR10, c[0x0][0x418] ;  /* 0x00010600000a7ab9 */ /* 0x000fe20000000a00 */
[----:B------:R-:W0:Y:S01]  /*3c20*/  LDC R6, c[0x0][0x420] ;  /* 0x00010800ff067b82 */ /* 0x000e220000000800 */
[----:B------:R-:W-:-:S05]  /*3c30*/  IADD3 R4, P0, R2, UR10, RZ ;  /* 0x0000000a02047c10 */ /* 0x000fca000ff1e0ff */
[----:B------:R-:W-:Y:S01]  /*3c40*/  IMAD.X R5, RZ, RZ, UR11, P0 ;  /* 0x0000000bff057e24 */ /* 0x000fe200080e06ff */
        /* <DEDUP_REMOVED lines=11> */
.L_x_3171:
[----:B-----5:R-:W-:-:S07]  /*3d00*/  VIMNMX R5, R4, UR4, !PT ;  /* 0x0000000404057c48 */ /* 0x020fce000ffe0100 */
.L_x_3172:
[----:B------:R1:W-:Y:S01]  /*3d10*/  STG.E.U16 desc[UR6][R2.64], R5 ;  /* 0x0000000502007986 */ /* 0x0003e2000c101506 */
[----:B------:R-:W-:-:S07]  /*3d20*/  IADD3 R0, R0, 0x80, RZ ;  /* 0x0000008000007810 */ /* 0x000fce0007ffe0ff */
.L_x_3166:
[----:B------:R-:W-:Y:S05]  /*3d30*/  BSYNC B0 ;  /* 0x0000000000007941 */ /* 0x000fea0003800000 */
.L_x_3165:
        /* <DEDUP_REMOVED lines=304> */
.L_x_3173:
        /* <DEDUP_REMOVED lines=15> */
.L_x_3174:
[----:B-----5:R-:W-:-:S07]  /*5130*/  VIMNMX R5, R4, UR4, !PT ;  /* 0x0000000404057c48 */ /* 0x020fce000ffe0100 */
.L_x_3175:
[----:B------:R-:W-:Y:S01]  /*5140*/  STG.E.U16 desc[UR6][R2.64], R5 ;  /* 0x0000000502007986 */ /* 0x000fe2000c101506 */
[----:B------:R-:W-:Y:S05]  /*5150*/  EXIT ;  /* 0x000000000000794d */ /* 0x000fea0003800000 */
.L_x_3176:
        /* <DEDUP_REMOVED lines=10> */
.L_x_44405:


//--------------------- .text._ZN2at6native27unrolled_elementwise_kernelIZZZNS0_49_GLOBAL__N__657f93f7_16_TensorCompare_cu_71e06f4e19launch_clamp_scalarERNS_18TensorIteratorBaseEN3c106ScalarES6_NS0_6detail11ClampLimitsEENKUlvE_clEvENKUlvE3_clEvEUlsE_St5arrayIPcLm2EELi4E23TrivialOffsetCalculatorILi1EjESG_NS0_6memory15LoadWithoutCastENSH_16StoreWithoutCastEEEviT_T0_T2_T3_T4_T5_ --------------------------
	.section	.text._ZN2at6native27unrolled_elementwise_kernelIZZZNS0_49_GLOBAL__N__657f93f7_16_TensorCompare_cu_71e06f4e19launch_clamp_scalarERNS_18TensorIteratorBaseEN3c106ScalarES6_NS0_6detail11ClampLimitsEENKUlvE_clEvENKUlvE3_clEvEUlsE_St5arrayIPcLm2EELi4E23TrivialOffsetCalculatorILi1EjESG_NS0_6memory15LoadWithoutCastENSH_16StoreWithoutCastEEEviT_T0_T2_T3_T4_T5_,"ax",@progbits
	.align	128
        .global         _ZN2at6native27unrolled_elementwise_kernelIZZZNS0_49_GLOBAL__N__657f93f7_16_TensorCompare_cu_71e06f4e19launch_clamp_scalarERNS_18TensorIteratorBaseEN3c106ScalarES6_NS0_6detail11ClampLimitsEENKUlvE_clEvENKUlvE3_clEvEUlsE_St5arrayIPcLm2EELi4E23TrivialOffsetCalculatorILi1EjESG_NS0_6memory15LoadWithoutCastENSH_16StoreWithoutCastEEEviT_T0_T2_T3_T4_T5_
        .type           _ZN2at6native27unrolled_elementwise_kernelIZZZNS0_49_GLOBAL__N__657f93f7_16_TensorCompare_cu_71e06f4e19launch_clamp_scalarERNS_18TensorIteratorBaseEN3c106ScalarES6_NS0_6detail11ClampLimitsEENKUlvE_clEvENKUlvE3_clEvEUlsE_St5arrayIPcLm2EELi4E23TrivialOffsetCalculatorILi1EjESG_NS0_6memory15LoadWithoutCastENSH_16StoreWithoutCastEEEviT_T0_T2_T3_T4_T5_,@function
        .size           _ZN2at6native27unrolled_elementwise_kernelIZZZNS0_49_GLOBAL__N__657f93f7_16_TensorCompare_cu_71e06f4e19launch_clamp_scalarERNS_18TensorIteratorBaseEN3c106ScalarES6_NS0_6detail11ClampLimitsEENKUlvE_clEvENKUlvE3_clEvEUlsE_St5arrayIPcLm2EELi4E23TrivialOffsetCalculatorILi1EjESG_NS0_6memory15LoadWithoutCastENSH_16StoreWithoutCastEEEviT_T0_T2_T3_T4_T5_,(.L_x_44406 - _ZN2at6native27unrolled_elementwise_kernelIZZZNS0_49_GLOBAL__N__657f93f7_16_TensorCompare_cu_71e06f4e19launch_clamp_scalarERNS_18TensorIteratorBaseEN3c106ScalarES6_NS0_6detail11ClampLimitsEENKUlvE_clEvENKUlvE3_clEvEUlsE_St5arrayIPcLm2EELi4E23TrivialOffsetCalculatorILi1EjESG_NS0_6memory15LoadWithoutCastENSH_16StoreWithoutCastEEEviT_T0_T2_T3_T4_T5_)
        .other          _ZN2at6native27unrolled_elementwise_kernelIZZZNS0_49_GLOBAL__N__657f93f7_16_TensorCompare_cu_71e06f4e19launch_clamp_scalarERNS_18TensorIteratorBaseEN3c106ScalarES6_NS0_6detail11ClampLimitsEENKUlvE_clEvENKUlvE3_clEvEUlsE_St5arrayIPcLm2EELi4E23TrivialOffsetCalculatorILi1EjESG_NS0_6memory15LoadWithoutCastENSH_16StoreWithoutCastEEEviT_T0_T2_T3_T4_T5_,@"STO_CUDA_ENTRY STV_DEFAULT"
_ZN2at6native27unrolled_elementwise_kernelIZZZNS0_49_GLOBAL__N__657f93f7_16_TensorCompare_cu_71e06f4e19launch_clamp_scalarERNS_18TensorIteratorBaseEN3c106ScalarES6_NS0_6detail11ClampLimitsEENKUlvE_clEvENKUlvE3_clEvEUlsE_St5arrayIPcLm2EELi4E23TrivialOffsetCalculatorILi1EjESG_NS0_6memory15LoadWithoutCastENSH_16StoreWithoutCastEEEviT_T0_T2_T3_T4_T5_:
.text._ZN2at6native27unrolled_elementwise_kernelIZZZNS0_49_GLOBAL__N__657f93f7_16_TensorCompare_cu_71e06f4e19launch_clamp_scalarERNS_18TensorIteratorBaseEN3c106ScalarES6_NS0_6detail11ClampLimitsEENKUlvE_clEvENKUlvE3_clEvEUlsE_St5arrayIPcLm2EELi4E23TrivialOffsetCalculatorILi1EjESG_NS0_6memory15LoadWithoutCastENSH_16StoreWithoutCastEEEviT_T0_T2_T3_T4_T5_:
[----:B------:R-:W-:Y:S01]  /*0000*/  LDC R1, c[0x0][0x28] ;  /* 0x00000a00ff017b82 */ /* 0x000fe20000000800 */
[----:B------:R-:W0:Y:S07]  /*0010*/  S2R R0, SR_CTAID.X ;  /* 0x0000000000007919 */ /* 0x000e2e0000002500 */
[----:B------:R-:W0:Y:S01]  /*0020*/  LDC R5, c[0x0][0x210] ;  /* 0x00008400ff057b82 */ /* 0x000e220000000800 */
[----:B------:R-:W-:Y:S01]  /*0030*/  ULDC.64 UR6, c[0x0][0x208] ;  /* 0x0000820000067ab9 */ /* 0x000fe20000000a00 */
[----:B------:R-:W-:Y:S01]  /*0040*/  ULDC.U16 UR4, c[0x0][0x21c] ;  /* 0x0000870000047ab9 */ /* 0x000fe20000000400 */
[----:B------:R-:W1:Y:S05]  /*0050*/  S2R R3, SR_TID.X ;  /* 0x0000000000037919 */ /* 0x000e6a0000002100 */
[----:B------:R-:W2:Y:S01]  /*0060*/  LDC R16, c[0x0][0x218] ;  /* 0x00008600ff107b82 */ /* 0x000ea20000000800 */
[----:B0-----:R-:W-:-:S02]  /*0070*/  IMAD R2, R0, -0x200, R5 ;  /* 0xfffffe0000027824 */ /* 0x001fc400078e0205 */
[----:B-1----:R-:W-:-:S03]  /*0080*/  IMAD.MOV.U32 R13, RZ, RZ, R3 ;  /* 0x000000ffff0d7224 */ /* 0x002fc600078e0003 */
[----:B------:R-:W-:-:S13]  /*0090*/  ISETP.GE.AND P0, PT, R3, R2, PT ;  /* 0x000000020300720c */ /* 0x000fda0003f06270 */
[----:B------:R-:W-:Y:S01]  /*00a0*/  @!P0 IMAD R15, R0, 0x200, R13 ;  /* 0x00000200000f8824 */ /* 0x000fe200078e020d */
[----:B------:R-:W0:Y:S01]  /*00b0*/  @!P0 LDC.64 R4, c[0x0][0x230] ;  /* 0x00008c00ff048b82 */ /* 0x000e220000000a00 */
[----:B------:R-:W-:-:S05]  /*00c0*/  @!P0 VIADD R13, R13, 0x80 ;  /* 0x000000800d0d8836 */ /* 0x000fca0000000000 */
[----:B------:R-:W-:-:S13]  /*00d0*/  ISETP.GE.AND P1, PT, R13, R2, PT ;  /* 0x000000020d00720c */ /* 0x000fda0003f26270 */
[----:B------:R-:W-:Y:S01]  /*00e0*/  @!P1 IMAD R19, R0, 0x200, R13 ;  /* 0x0000020000139824 */ /* 0x000fe200078e020d */
[----:B------:R-:W1:Y:S01]  /*00f0*/  @!P1 LDC.64 R8, c[0x0][0x230] ;  /* 0x00008c00ff089b82 */ /* 0x000e620000000a00 */
[----:B------:R-:W-:Y:S02]  /*0100*/  @!P1 VIADD R13, R13, 0x80 ;  /* 0x000000800d0d9836 */ /* 0x000fe40000000000 */
[----:B0-----:R-:W-:Y:S01]  /*0110*/  @!P0 IMAD.WIDE.U32 R4, R15, 0x2, R4 ;  /* 0x000000020f048825 */ /* 0x001fe200078e0004 */
[----:B------:R-:W-:Y:S02]  /*0120*/  CS2R R14, SRZ ;  /* 0x00000000000e7805 */ /* 0x000fe4000001ff00 */
[----:B------:R-:W-:-:S04]  /*0130*/  ISETP.GE.AND P3, PT, R13, R2, PT ;  /* 0x000000020d00720c */ /* 0x000fc80003f66270 */
[----:B------:R0:W5:Y:S09]  /*0140*/  @!P0 LDG.E.S16 R14, desc[UR6][R4.64] ;  /* 0x00000006040e8981 */ /* 0x000172000c1e1700 */
[----:B------:R-:W-:Y:S01]  /*0150*/  @!P3 IMAD R21, R0, 0x200, R13 ;  /* 0x000002000015b824 */ /* 0x000fe200078e020d */
[----:B------:R-:W3:Y:S01]  /*0160*/  @!P3 LDC.64 R10, c[0x0][0x230] ;  /* 0x00008c00ff0abb82 */ /* 0x000ee20000000a00 */
[----:B------:R-:W-:-:S02]  /*0170*/  @!P3 VIADD R13, R13, 0x80 ;  /* 0x000000800d0db836 */ /* 0x000fc40000000000 */
[----:B-1----:R-:W-:-:S03]  /*0180*/  @!P1 IMAD.WIDE.U32 R8, R19, 0x2, R8 ;  /* 0x0000000213089825 */ /* 0x002fc600078e0008 */
[----:B------:R-:W-:-:S13]  /*0190*/  ISETP.GE.AND P2, PT, R13, R2, PT ;  /* 0x000000020d00720c */ /* 0x000fda0003f46270 */
[----:B------:R-:W1:Y:S01]  /*01a0*/  @!P2 LDC.64 R6, c[0x0][0x230] ;  /* 0x00008c00ff06ab82 */ /* 0x000e620000000a00 */
[----:B------:R-:W-:Y:S02]  /*01b0*/  @!P2 IMAD R17, R0, 0x200, R13 ;  /* 0x000002000011a824 */ /* 0x000fe400078e020d */
[----:B---3--:R-:W-:-:S05]  /*01c0*/  @!P3 IMAD.WIDE.U32 R12, R21, 0x2, R10 ;  /* 0x00000002150cb825 */ /* 0x008fca00078e000a */
[----:B------:R0:W5:Y:S01]  /*01d0*/  @!P3 LDG.E.S16 R15, desc[UR6][R12.64] ;  /* 0x000000060c0fb981 */ /* 0x000162000c1e1700 */
[----:B-1----:R-:W-:Y:S01]  /*01e0*/  @!P2 IMAD.WIDE.U32 R10, R17, 0x2, R6 ;  /* 0x00000002110aa825 */ /* 0x002fe200078e0006 */
[----:B------:R-:W-:-:S06]  /*01f0*/  CS2R R6, SRZ ;  /* 0x0000000000067805 */ /* 0x000fcc000001ff00 */
[----:B------:R0:W5:Y:S04]  /*0200*/  @!P2 LDG.E.S16 R6, desc[UR6][R10.64] ;  /* 0x000000060a06a981 */ /* 0x000168000c1e1700 */
[----:B------:R0:W5:Y:S01]  /*0210*/  @!P1 LDG.E.S16 R7, desc[UR6][R8.64] ;  /* 0x0000000608079981 */ /* 0x000162000c1e1700 */
[----:B--2---:R-:W-:Y:S01]  /*0220*/  ISETP.NE.AND P1, PT, R16, RZ, PT ;  /* 0x000000ff1000720c */ /* 0x004fe20003f25270 */
[----:B------:R-:W-:Y:S01]  /*0230*/  UPRMT UR4, UR4, 0x9910, URZ ;  /* 0x0000991004047896 */ /* 0x000fe2000800003f */
[----:B------:R-:W-:Y:S11]  /*0240*/  BSSY B0, `(.L_x_3177) ;  /* 0x0000024000007945 */ /* 0x000ff60003800000 */
[----:B0-----:R-:W-:Y:S05]  /*0250*/  @!P1 BRA `(.L_x_3178) ;  /* 0x00000000006c9947 */ /* 0x001fea0003800000 */
[----:B------:R-:W-:Y:S01]  /*0260*/  ISETP.NE.AND P1, PT, R16, 0x1, PT ;  /* 0x000000011000780c */ /* 0x000fe20003f25270 */
[----:B------:R-:W-:Y:S02]  /*0270*/  ULDC.U16 UR5, c[0x0][0x21e] ;  /* 0x0000878000057ab9 */ /* 0x000fe40000000400 */
[----:B------:R-:W-:-:S10]  /*0280*/  UPRMT UR5, UR5, 0x9910, URZ ;  /* 0x0000991005057896 */ /* 0x000fd4000800003f */
[----:B------:R-:W-:Y:S05]  /*0290*/  @P1 BRA `(.L_x_3179) ;  /* 0x0000000000241947 */ /* 0x000fea0003800000 */
[----:B------:R-:W-:Y:S01]  /*02a0*/  VIADD R5, R3, 0x180 ;  /* 0x0000018003057836 */ /* 0x000fe20000000000 */
[----:B-----5:R-:W-:Y:S02]  /*02b0*/  VIMNMX R7, R7, UR4, PT ;  /* 0x0000000407077c48 */ /* 0x020fe4000bfe0100 */
[----:B------:R-:W-:Y:S02]  /*02c0*/  VIMNMX R14, R14, UR4, PT ;  /* 0x000000040e0e7c48 */ /* 0x000fe4000bfe0100 */
[----:B------:R-:W-:Y:S02]  /*02d0*/  ISETP.GE.AND P1, PT, R5, R2, PT ;  /* 0x000000020500720c */ /* 0x000fe40003f26270 */
[----:B------:R-:W-:Y:S02]  /*02e0*/  VIMNMX R15, R15, UR4, PT ;  /* 0x000000040f0f7c48 */ /* 0x000fe4000bfe0100 */
[----:B------:R-:W-:-:S09]  /*02f0*/  PRMT R5, R7, 0x7610, R5 ;  /* 0x0000761007057816 */ /* 0x000fd20000000005 */
[----:B------:R-:W-:Y:S05]  /*0300*/  @P1 BRA `(.L_x_3180) ;  /* 0x00000000005c1947 */ /* 0x000fea0003800000 */
[----:B------:R-:W-:Y:S01]  /*0310*/  VIMNMX R4, R6, UR4, PT ;  /* 0x0000000406047c48 */ /* 0x000fe2000bfe0100 */
[----:B------:R-:W-:Y:S06]  /*0320*/  BRA `(.L_x_3180) ;  /* 0x0000000000547947 */ /* 0x000fec0003800000 */
.L_x_3179:
[----:B------:R-:W-:Y:S01]  /*0330*/  VIADD R5, R3, 0x180 ;  /* 0x0000018003057836 */ /* 0x000fe20000000000 */
[----:B-----5:R-:W-:Y:S02]  /*0340*/  VIMNMX R7, R7, UR4, !PT ;  /* 0x0000000407077c48 */ /* 0x020fe4000ffe0100 */
[----:B------:R-:W-:Y:S02]  /*0350*/  VIMNMX R14, R14, UR4, !PT ;  /* 0x000000040e0e7c48 */ /* 0x000fe4000ffe0100 */
[----:B------:R-:W-:Y:S02]  /*0360*/  ISETP.GE.AND P1, PT, R5, R2, PT ;  /* 0x000000020500720c */ /* 0x000fe40003f26270 */
[----:B------:R-:W-:Y:S02]  /*0370*/  VIMNMX R15, R15, UR4, !PT ;  /* 0x000000040f0f7c48 */ /* 0x000fe4000ffe0100 */
[----:B------:R-:W-:Y:S02]  /*0380*/  VIMNMX R7, R7, UR5, PT ;  /* 0x0000000507077c48 */ /* 0x000fe4000bfe0100 */
[----:B------:R-:W-:-:S02]  /*0390*/  VIMNMX R14, R14, UR5, PT ;  /* 0x000000050e0e7c48 */ /* 0x000fc4000bfe0100 */
[----:B------:R-:W-:Y:S02]  /*03a0*/  VIMNMX R15, R15, UR5, PT ;  /* 0x000000050f0f7c48 */ /* 0x000fe4000bfe0100 */
[----:B------:R-:W-:-:S03]  /*03b0*/  PRMT R5, R7, 0x7610, R5 ;  /* 0x0000761007057816 */ /* 0x000fc60000000005 */
[----:B------:R-:W-:Y:S05]  /*03c0*/  @P1 BRA `(.L_x_3180) ;  /* 0x00000000002c1947 */ /* 0x000fea0003800000 */
[----:B------:R-:W-:-:S04]  /*03d0*/  VIMNMX R6, R6, UR4, !PT ;  /* 0x0000000406067c48 */ /* 0x000fc8000ffe0100 */
[----:B------:R-:W-:-:S04]  /*03e0*/  VIMNMX R6, R6, UR5, PT ;  /* 0x0000000506067c48 */ /* 0x000fc8000bfe0100 */
[----:B------:R-:W-:Y:S01]  /*03f0*/  PRMT R4, R6, 0x7610, R4 ;  /* 0x0000761006047816 */ /* 0x000fe20000000004 */
[----:B------:R-:W-:Y:S06]  /*0400*/  BRA `(.L_x_3180) ;  /* 0x00000000001c7947 */ /* 0x000fec0003800000 */
.L_x_3178:
[----:B------:R-:W-:Y:S01]  /*0410*/  VIADD R5, R3, 0x180 ;  /* 0x0000018003057836 */ /* 0x000fe20000000000 */
[----:B-----5:R-:W-:Y:S02]  /*0420*/  VIMNMX R14, R14, UR4, !PT ;  /* 0x000000040e0e7c48 */ /* 0x020fe4000ffe0100 */
[----:B------:R-:W-:Y:S02]  /*0430*/  VIMNMX R15, R15, UR4, !PT ;  /* 0x000000040f0f7c48 */ /* 0x000fe4000ffe0100 */
[----:B------:R-:W-:Y:S02]  /*0440*/  ISETP.GE.AND P1, PT, R5, R2, PT ;  /* 0x000000020500720c */ /* 0x000fe40003f26270 */
[----:B------:R-:W-:-:S11]  /*0450*/  VIMNMX R5, R7, UR4, !PT ;  /* 0x0000000407057c48 */ /* 0x000fd6000ffe0100 */
[----:B------:R-:W-:-:S04]  /*0460*/  @!P1 VIMNMX R6, R6, UR4, !PT ;  /* 0x0000000406069c48 */ /* 0x000fc8000ffe0100 */
[----:B------:R-:W-:-:S07]  /*0470*/  @!P1 PRMT R4, R6, 0x7610, R4 ;  /* 0x0000761006049816 */ /* 0x000fce0000000004 */
.L_x_3180:
[----:B------:R-:W-:Y:S05]  /*0480*/  BSYNC B0 ;  /* 0x0000000000007941 */ /* 0x000fea0003800000 */
.L_x_3177:
[----:B------:R-:W0:Y:S01]  /*0490*/  @!P0 LDC.64 R6, c[0x0][0x228] ;  /* 0x00008a00ff068b82 */ /* 0x000e220000000a00 */
[--C-:B------:R-:W-:Y:S01]  /*04a0*/  IMAD.MOV.U32 R11, RZ, RZ, R3.reuse ;  /* 0x000000ffff0b7224 */ /* 0x100fe200078e0003 */
[----:B------:R-:W-:Y:S01]  /*04b0*/  BSSY B0, `(.L_x_3181) ;  /* 0x0000011000007945 */ /* 0x000fe20003800000 */
[----:B------:R-:W-:Y:S02]  /*04c0*/  @!P0 VIADD R11, R3, 0x80 ;  /* 0x00000080030b8836 */ /* 0x000fe40000000000 */
        /* <DEDUP_REMOVED lines=15> */
.L_x_3182:
[----:B------:R-:W-:Y:S05]  /*05c0*/  BSYNC B0 ;  /* 0x0000000000007941 */ /* 0x000fea0003800000 */
.L_x_3181:
[----:B------:R-:W-:-:S13]  /*05d0*/  ISETP.GE.AND P0, PT, R11, R2, PT ;  /* 0x000000020b00720c */ /* 0x000fda0003f06270 */
[----:B------:R-:W-:Y:S05]  /*05e0*/  @P0 EXIT ;  /* 0x000000000000094d */ /* 0x000fea0003800000 */
[----:B------:R-:W2:Y:S01]  /*05f0*/  LDC.64 R2, c[0x0][0x228] ;  /* 0x00008a00ff027b82 */ /* 0x000ea20000000a00 */
[----:B------:R-:W-:-:S04]  /*0600*/  IMAD R11, R0, 0x200, R11 ;  /* 0x00000200000b7824 */ /* 0x000fc800078e020b */
[----:B--2---:R-:W-:-:S05]  /*0610*/  IMAD.WIDE.U32 R2, R11, 0x2, R2 ;  /* 0x000000020b027825 */ /* 0x004fca00078e0002 */
[----:B------:R-:W-:Y:S01]  /*0620*/  STG.E.U16 desc[UR6][R2.64], R4 ;  /* 0x0000000402007986 */ /* 0x000fe2000c101506 */
[----:B------:R-:W-:Y:S05]  /*0630*/  EXIT ;  /* 0x000000000000794d */ /* 0x000fea0003800000 */
.L_x_3183:
        /* <DEDUP_REMOVED lines=12> */
.L_x_44406:


//--------------------- .text._ZN2at6native29vectorized_elementwise_kernelILi2EZZZNS0_49_GLOBAL__N__657f93f7_16_TensorCompare_cu_71e06f4e19launch_clamp_scalarERNS_18TensorIteratorBaseEN3c106ScalarES6_NS0_6detail11ClampLimitsEENKUlvE_clEvENKUlvE3_clEvEUlsE_St5arrayIPcLm2EEEEviT0_T1_ --------------------------
	.section	.text._ZN2at6native29vectorized_elementwise_kernelILi2EZZZNS0_49_GLOBAL__N__657f93f7_16_TensorCompare_cu_71e06f4e19launch_clamp_scalarERNS_18TensorIteratorBaseEN3c106ScalarES6_NS0_6detail11ClampLimitsEENKUlvE_clEvENKUlvE3_clEvEUlsE_St5arrayIPcLm2EEEEviT0_T1_,"ax",@progbits
	.align	128
        .global         _ZN2at6native29vectorized_elementwise_kernelILi2EZZZNS0_49_GLOBAL__N__657f93f7_16_TensorCompare_cu_71e06f4e19launch_clamp_scalarERNS_18TensorIteratorBaseEN3c106ScalarES6_NS0_6detail11ClampLimitsEENKUlvE_clEvENKUlvE3_clEvEUlsE_St5arrayIPcLm2EEEEviT0_T1_
        .type           _ZN2at6native29vectorized_elementwise_kernelILi2EZZZNS0_49_GLOBAL__N__657f93f7_16_TensorCompare_cu_71e06f4e19launch_clamp_scalarERNS_18TensorIteratorBaseEN3c106ScalarES6_NS0_6detail11ClampLimitsEENKUlvE_clEvENKUlvE3_clEvEUlsE_St5arrayIPcLm2EEEEviT0_T1_,@function
        .size           _ZN2at6native29vectorized_elementwise_kernelILi2EZZZNS0_49_GLOBAL__N__657f93f7_16_TensorCompare_cu_71e06f4e19launch_clamp_scalarERNS_18TensorIteratorBaseEN3c106ScalarES6_NS0_6detail11ClampLimitsEENKUlvE_clEvENKUlvE3_clEvEUlsE_St5arrayIPcLm2EEEEviT0_T1_,(.L_x_44407 - _ZN2at6native29vectorized_elementwise_kernelILi2EZZZNS0_49_GLOBAL__N__657f93f7_16_TensorCompare_cu_71e06f4e19launch_clamp_scalarERNS_18TensorIteratorBaseEN3c106ScalarES6_NS0_6detail11ClampLimitsEENKUlvE_clEvENKUlvE3_clEvEUlsE_St5arrayIPcLm2EEEEviT0_T1_)
        .other          _ZN2at6native29vectorized_elementwise_kernelILi2EZZZNS0_49_GLOBAL__N__657f93f7_16_TensorCompare_cu_71e06f4e19launch_clamp_scalarERNS_18TensorIteratorBaseEN3c106ScalarES6_NS0_6detail11ClampLimitsEENKUlvE_clEvENKUlvE3_clEvEUlsE_St5arrayIPcLm2EEEEviT0_T1_,@"STO_CUDA_ENTRY STV_DEFAULT"
_ZN2at6native29vectorized_elementwise_kernelILi2EZZZNS0_49_GLOBAL__N__657f93f7_16_TensorCompare_cu_71e06f4e19launch_clamp_scalarERNS_18TensorIteratorBaseEN3c106ScalarES6_NS0_6detail11ClampLimitsEENKUlvE_clEvENKUlvE3_clEvEUlsE_St5arrayIPcLm2EEEEviT0_T1_:
.text._ZN2at6native29vectorized_elementwise_kernelILi2EZZZNS0_49_GLOBAL__N__657f93f7_16_TensorCompare_cu_71e06f4e19launch_clamp_scalarERNS_18TensorIteratorBaseEN3c106ScalarES6_NS0_6detail11ClampLimitsEENKUlvE_clEvENKUlvE3_clEvEUlsE_St5arrayIPcLm2EEEEviT0_T1_:
        /* <DEDUP_REMOVED lines=9> */
[----:B------:R-:W1:Y:S01]  /*0090*/  LDC.64 R4, c[0x0][0x230] ;  /* 0x00008c00ff047b82 */ /* 0x000e620000000a00 */
[----:B------:R-:W-:-:S07]  /*00a0*/  ULDC.U16 UR4, c[0x0][0x21c] ;  /* 0x0000870000047ab9 */ /* 0x000fce0000000400 */
[----:B------:R-:W2:Y:S01]  /*00b0*/  LDC R9, c[0x0][0x218] ;  /* 0x00008600ff097b82 */ /* 0x000ea20000000800 */
[----:B-1----:R-:W-:-:S04]  /*00c0*/  IMAD.WIDE R4, R0, 0x2, R4 ;  /* 0x0000000200047825 */ /* 0x002fc800078e0204 */
[----:B0-----:R-:W-:-:S05]  /*00d0*/  IMAD.WIDE.U32 R4, R2, 0x4, R4 ;  /* 0x0000000402047825 */ /* 0x001fca00078e0004 */
[----:B------:R0:W5:Y:S04]  /*00e0*/  LDG.E R3, desc[UR6][R4.64] ;  /* 0x0000000604037981 */ /* 0x000168000c1e1900 */
[----:B------:R0:W5:Y:S04]  /*00f0*/  LDG.E R6, desc[UR6][R4.64+0x200] ;  /* 0x0002000604067981 */ /* 0x000168000c1e1900 */
[----:B------:R0:W5:Y:S04]  /*0100*/  LDG.E R7, desc[UR6][R4.64+0x400] ;  /* 0x0004000604077981 */ /* 0x000168000c1e1900 */
[----:B------:R0:W5:Y:S01]  /*0110*/  LDG.E R8, desc[UR6][R4.64+0x600] ;  /* 0x0006000604087981 */ /* 0x000162000c1e1900 */
[----:B--2---:R-:W-:Y:S01]  /*0120*/  ISETP.NE.AND P0, PT, R9, RZ, PT ;  /* 0x000000ff0900720c */ /* 0x004fe20003f05270 */
[----:B------:R-:W-:-:S12]  /*0130*/  UPRMT UR4, UR4, 0x9910, URZ ;  /* 0x0000991004047896 */ /* 0x000fd8000800003f */
[----:B0-----:R-:W-:Y:S05]  /*0140*/  @!P0 BRA `(.L_x_3185) ;  /* 0x0000000000e88947 */ /* 0x001fea0003800000 */
[----:B------:R-:W-:-:S13]  /*0150*/  ISETP.NE.AND P0, PT, R9, 0x1, PT ;  /* 0x000000010900780c */ /* 0x000fda0003f05270 */
[----:B------:R-:W-:Y:S05]  /*0160*/  @P0 BRA `(.L_x_3186) ;  /* 0x0000000000600947 */ /* 0x000fea0003800000 */
[C---:B-----5:R-:W-:Y:S02]  /*0170*/  PRMT R4, R3.reuse, 0x9910, RZ ;  /* 0x0000991003047816 */ /* 0x060fe400000000ff */
[----:B------:R-:W-:Y:S02]  /*0180*/  PRMT R5, R3, 0xbb32, RZ ;  /* 0x0000bb3203057816 */ /* 0x000fe400000000ff */
[----:B------:R-:W-:Y:S01]  /*0190*/  PRMT R9, R6, 0x9910, RZ ;  /* 0x0000991006097816 */ /* 0x000fe200000000ff */
[----:B------:R-:W-:Y:S01]  /*01a0*/  IMAD.MOV.U32 R3, RZ, RZ, R4 ;  /* 0x000000ffff037224 */ /* 0x000fe200078e0004 */
[C---:B------:R-:W-:Y:S01]  /*01b0*/  PRMT R10, R7.reuse, 0x9910, RZ ;  /* 0x00009910070a7816 */ /* 0x040fe200000000ff */
[----:B------:R-:W-:Y:S01]  /*01c0*/  IMAD.MOV.U32 R4, RZ, RZ, R5 ;  /* 0x000000ffff047224 */ /* 0x000fe200078e0005 */
[----:B------:R-:W-:Y:S01]  /*01d0*/  PRMT R11, R7, 0xbb32, RZ ;  /* 0x0000bb32070b7816 */ /* 0x000fe200000000ff */
[----:B------:R-:W-:Y:S01]  /*01e0*/  IMAD.MOV.U32 R5, RZ, RZ, R9 ;  /* 0x000000ffff057224 */ /* 0x000fe200078e0009 */
[C---:B------:R-:W-:Y:S01]  /*01f0*/  PRMT R12, R8.reuse, 0x9910, RZ ;  /* 0x00009910080c7816 */ /* 0x040fe200000000ff */
[----:B------:R-:W-:Y:S01]  /*0200*/  IMAD.MOV.U32 R7, RZ, RZ, R10 ;  /* 0x000000ffff077224 */ /* 0x000fe200078e000a */
[----:B------:R-:W-:Y:S01]  /*0210*/  PRMT R13, R8, 0xbb32, RZ ;  /* 0x0000bb32080d7816 */ /* 0x000fe200000000ff */
[----:B------:R-:W-:Y:S01]  /*0220*/  IMAD.MOV.U32 R8, RZ, RZ, R11 ;  /* 0x000000ffff087224 */ /* 0x000fe200078e000b */
[----:B------:R-:W-:Y:S01]  /*0230*/  PRMT R6, R6, 0xbb32, RZ ;  /* 0x0000bb3206067816 */ /* 0x000fe200000000ff */
[----:B------:R-:W-:Y:S01]  /*0240*/  IMAD.MOV.U32 R9, RZ, RZ, R12 ;  /* 0x000000ffff097224 */ /* 0x000fe200078e000c */
[----:B------:R-:W-:Y:S01]  /*0250*/  VIMNMX R3, R3, UR4, PT ;  /* 0x0000000403037c48 */ /* 0x000fe2000bfe0100 */
[----:B------:R-:W-:Y:S01]  /*0260*/  IMAD.MOV.U32 R10, RZ, RZ, R13 ;  /* 0x000000ffff0a7224 */ /* 0x000fe200078e000d */
[----:B------:R-:W-:-:S02]  /*0270*/  VIMNMX R4, R4, UR4, PT ;  /* 0x0000000404047c48 */ /* 0x000fc4000bfe0100 */
[----:B------:R-:W-:Y:S02]  /*0280*/  VIMNMX R5, R5, UR4, PT ;  /* 0x0000000405057c48 */ /* 0x000fe4000bfe0100 */
[----:B------:R-:W-:Y:S02]  /*0290*/  VIMNMX R12, R6, UR4, PT ;  /* 0x00000004060c7c48 */ /* 0x000fe4000bfe0100 */
[----:B------:R-:W-:Y:S02]  /*02a0*/  VIMNMX R11, R7, UR4, PT ;  /* 0x00000004070b7c48 */ /* 0x000fe4000bfe0100 */
[----:B------:R-:W-:Y:S02]  /*02b0*/  VIMNMX R8, R8, UR4, PT ;  /* 0x0000000408087c48 */ /* 0x000fe4000bfe0100 */
[----:B------:R-:W-:Y:S02]  /*02c0*/  VIMNMX R9, R9, UR4, PT ;  /* 0x0000000409097c48 */ /* 0x000fe4000bfe0100 */
[----:B------:R-:W-:Y:S01]  /*02d0*/  VIMNMX R10, R10, UR4, PT ;  /* 0x000000040a0a7c48 */ /* 0x000fe2000bfe0100 */
[----:B------:R-:W-:Y:S06]  /*02e0*/  BRA `(.L_x_3187) ;  /* 0x0000000000d47947 */ /* 0x000fec0003800000 */
.L_x_3186:
[C---:B-----5:R-:W-:Y:S01]  /*02f0*/  PRMT R4, R3.reuse, 0x9910, RZ ;  /* 0x0000991003047816 */ /* 0x060fe200000000ff */
[----:B------:R-:W-:Y:S01]  /*0300*/  ULDC.U16 UR5, c[0x0][0x21e] ;  /* 0x0000878000057ab9 */ /* 0x000fe20000000400 */
[----:B------:R-:W-:Y:S01]  /*0310*/  PRMT R5, R3, 0xbb32, RZ ;  /* 0x0000bb3203057816 */ /* 0x000fe200000000ff */
[----:B------:R-:W-:Y:S01]  /*0320*/  UPRMT UR5, UR5, 0x9910, URZ ;  /* 0x0000991005057896 */ /* 0x000fe2000800003f */
[C---:B------:R-:W-:Y:S01]  /*0330*/  PRMT R9, R6.reuse, 0x9910, RZ ;  /* 0x0000991006097816 */ /* 0x040fe200000000ff */
[----:B------:R-:W-:Y:S01]  /*0340*/  IMAD.MOV.U32 R3, RZ, RZ, R4 ;  /* 0x000000ffff037224 */ /* 0x000fe200078e0004 */
[----:B------:R-:W-:Y:S01]  /*0350*/  PRMT R12, R6, 0xbb32, RZ ;  /* 0x0000bb32060c7816 */ /* 0x000fe200000000ff */
[----:B------:R-:W-:Y:S01]  /*0360*/  IMAD.MOV.U32 R4, RZ, RZ, R5 ;  /* 0x000000ffff047224 */ /* 0x000fe200078e0005 */
[C---:B------:R-:W-:Y:S01]  /*0370*/  PRMT R11, R7.reuse, 0x9910, RZ ;  /* 0x00009910070b7816 */ /* 0x040fe200000000ff */
[----:B------:R-:W-:Y:S01]  /*0380*/  IMAD.MOV.U32 R5, RZ, RZ, R9 ;  /* 0x000000ffff057224 */ /* 0x000fe200078e0009 */
[----:B------:R-:W-:-:S02]  /*0390*/  PRMT R7, R7, 0xbb32, RZ ;  /* 0x0000bb3207077816 */ /* 0x000fc400000000ff */
[C---:B------:R-:W-:Y:S02]  /*03a0*/  PRMT R6, R8.reuse, 0x9910, RZ ;  /* 0x0000991008067816 */ /* 0x040fe400000000ff */
[----:B------:R-:W-:Y:S01]  /*03b0*/  PRMT R10, R8, 0xbb32, RZ ;  /* 0x0000bb32080a7816 */ /* 0x000fe200000000ff */
[----:B------:R-:W-:Y:S01]  /*03c0*/  IMAD.MOV.U32 R8, RZ, RZ, R7 ;  /* 0x000000ffff087224 */ /* 0x000fe200078e0007 */
[----:B------:R-:W-:Y:S01]  /*03d0*/  VIMNMX R3, R3, UR4, !PT ;  /* 0x0000000403037c48 */ /* 0x000fe2000ffe0100 */
[----:B------:R-:W-:Y:S01]  /*03e0*/  IMAD.MOV.U32 R9, RZ, RZ, R6 ;  /* 0x000000ffff097224 */ /* 0x000fe200078e0006 */
[----:B------:R-:W-:Y:S02]  /*03f0*/  VIMNMX R4, R4, UR4, !PT ;  /* 0x0000000404047c48 */ /* 0x000fe4000ffe0100 */
[----:B------:R-:W-:Y:S02]  /*0400*/  VIMNMX R5, R5, UR4, !PT ;  /* 0x0000000405057c48 */ /* 0x000fe4000ffe0100 */
[----:B------:R-:W-:-:S02]  /*0410*/  VIMNMX R12, R12, UR4, !PT ;  /* 0x000000040c0c7c48 */ /* 0x000fc4000ffe0100 */
[----:B------:R-:W-:Y:S02]  /*0420*/  VIMNMX R11, R11, UR4, !PT ;  /* 0x000000040b0b7c48 */ /* 0x000fe4000ffe0100 */
[----:B------:R-:W-:Y:S02]  /*0430*/  VIMNMX R8, R8, UR4, !PT ;  /* 0x0000000408087c48 */ /* 0x000fe4000ffe0100 */
[----:B------:R-:W-:Y:S02]  /*0440*/  VIMNMX R9, R9, UR4, !PT ;  /* 0x0000000409097c48 */ /* 0x000fe4000ffe0100 */
[----:B------:R-:W-:Y:S02]  /*0450*/  VIMNMX R10, R10, UR4, !PT ;  /* 0x000000040a0a7c48 */ /* 0x000fe4000ffe0100 */
[----:B------:R-:W-:Y:S02]  /*0460*/  VIMNMX R3, R3, UR5, PT ;  /* 0x0000000503037c48 */ /* 0x000fe4000bfe0100 */
        /* <DEDUP_REMOVED lines=8> */
.L_x_3185:
[C---:B-----5:R-:W-:Y:S02]  /*04f0*/  PRMT R4, R3.reuse, 0x9910, RZ ;  /* 0x0000991003047816 */ /* 0x060fe400000000ff */
[----:B------:R-:W-:Y:S02]  /*0500*/  PRMT R5, R3, 0xbb32, RZ ;  /* 0x0000bb3203057816 */ /* 0x000fe400000000ff */
        /* <DEDUP_REMOVED lines=18> */
[----:B------:R-:W-:-:S07]  /*0630*/  VIMNMX R10, R10, UR4, !PT ;  /* 0x000000040a0a7c48 */ /* 0x000fce000ffe0100 */
.L_x_3187:
        /* <DEDUP_REMOVED lines=12> */
.L_x_3184:
[----:B------:R-:W0:Y:S01]  /*0700*/  S2R R17, SR_TID.X ;  /* 0x0000000000117919 */ /* 0x000e220000002100 */
[----:B------:R-:W-:Y:S01]  /*0710*/  IMAD.MOV.U32 R18, RZ, RZ, RZ ;  /* 0x000000ffff127224 */ /* 0x000fe200078e00ff */
[----:B------:R-:W-:Y:S01]  /*0720*/  ULDC.U16 UR4, c[0x0][0x21c] ;  /* 0x0000870000047ab9 */ /* 0x000fe20000000400 */
[----:B0-----:R-:W-:Y:S01]  /*0730*/  ISETP.GE.AND P0, PT, R17, R16, PT ;  /* 0x000000101100720c */ /* 0x001fe20003f06270 */
[----:B------:R-:W-:-:S12]  /*0740*/  IMAD.MOV.U32 R25, RZ, RZ, R17 ;  /* 0x000000ffff197224 */ /* 0x000fd800078e0011 */
[----:B------:R-:W-:Y:S01]  /*0750*/  @!P0 IMAD.IADD R20, R0, 0x1, R25 ;  /* 0x0000000100148824 */ /* 0x000fe200078e0219 */
[----:B------:R-:W0:Y:S01]  /*0760*/  @!P0 LDC.64 R12, c[0x0][0x230] ;  /* 0x00008c00ff0c8b82 */ /* 0x000e220000000a00 */
[----:B------:R-:W-:-:S05]  /*0770*/  @!P0 VIADD R25, R25, 0x80 ;  /* 0x0000008019198836 */ /* 0x000fca0000000000 */
[----:B------:R-:W-:-:S13]  /*0780*/  ISETP.GE.AND P6, PT, R25, R16, PT ;  /* 0x000000101900720c */ /* 0x000fda0003fc6270 */
[----:B------:R-:W-:Y:S01]  /*0790*/  @!P6 IMAD.IADD R5, R0, 0x1, R25 ;  /* 0x000000010005e824 */ /* 0x000fe200078e0219 */
[----:B------:R-:W1:Y:S01]  /*07a0*/  @!P6 LDC.64 R2, c[0x0][0x230] ;  /* 0x00008c00ff02eb82 */ /* 0x000e620000000a00 */
[----:B------:R-:W-:-:S05]  /*07b0*/  @!P6 VIADD R25, R25, 0x80 ;  /* 0x000000801919e836 */ /* 0x000fca0000000000 */
[----:B------:R-:W-:-:S13]  /*07c0*/  ISETP.GE.AND P5, PT, R25, R16, PT ;  /* 0x000000101900720c */ /* 0x000fda0003fa6270 */
[----:B------:R-:W-:Y:S01]  /*07d0*/  @!P5 IMAD.IADD R29, R0, 0x1, R25 ;  /* 0x00000001001dd824 */ /* 0x000fe200078e0219 */
[----:B------:R-:W2:Y:S01]  /*07e0*/  @!P5 LDC.64 R14, c[0x0][0x230] ;  /* 0x00008c00ff0edb82 */ /* 0x000ea20000000a00 */
[----:B------:R-:W-:Y:S02]  /*07f0*/  @!P5 VIADD R25, R25, 0x80 ;  /* 0x000000801919d836 */ /* 0x000fe40000000000 */
[----:B-1----:R-:W-:-:S03]  /*0800*/  @!P6 IMAD.WIDE.U32 R2, R5, 0x2, R2 ;  /* 0x000000020502e825 */ /* 0x002fc600078e0002 */
[C---:B------:R-:W-:Y:S02]  /*0810*/  ISETP.GE.AND P4, PT, R25.reuse, R16, PT ;  /* 0x000000101900720c */ /* 0x040fe40003f86270 */
[----:B------:R1:W5:Y:S11]  /*0820*/  @!P6 LDG.E.S16 R18, desc[UR6][R2.64] ;  /* 0x000000060212e981 */ /* 0x000376000c1e1700 */
[----:B------:R-:W-:Y:S01]  /*0830*/  @!P4 IMAD.IADD R27, R0, 0x1, R25 ;  /* 0x00000001001bc824 */ /* 0x000fe200078e0219 */
[----:B------:R-:W3:Y:S01]  /*0840*/  @!P4 LDC.64 R10, c[0x0][0x230] ;  /* 0x00008c00ff0acb82 */ /* 0x000ee20000000a00 */
[----:B------:R-:W-:-:S05]  /*0850*/  @!P4 VIADD R25, R25, 0x80 ;  /* 0x000000801919c836 */ /* 0x000fca0000000000 */
[----:B------:R-:W-:-:S13]  /*0860*/  ISETP.GE.AND P3, PT, R25, R16, PT ;  /* 0x000000101900720c */ /* 0x000fda0003f66270 */
[----:B------:R-:W-:Y:S01]  /*0870*/  @!P3 IMAD.IADD R23, R0, 0x1, R25 ;  /* 0x000000010017b824 */ /* 0x000fe200078e0219 */
[----:B-1----:R-:W1:Y:S01]  /*0880*/  @!P3 LDC.64 R2, c[0x0][0x230] ;  /* 0x00008c00ff02bb82 */ /* 0x002e620000000a00 */
[----:B------:R-:W-:-:S05]  /*0890*/  @!P3 VIADD R25, R25, 0x80 ;  /* 0x000000801919b836 */ /* 0x000fca0000000000 */
[----:B------:R-:W-:-:S13]  /*08a0*/  ISETP.GE.AND P2, PT, R25, R16, PT ;  /* 0x000000101900720c */ /* 0x000fda0003f46270 */
[----:B------:R-:W-:Y:S01]  /*08b0*/  @!P2 IMAD.IADD R21, R0, 0x1, R25 ;  /* 0x000000010015a824 */ /* 0x000fe200078e0219 */
[----:B------:R-:W4:Y:S01]  /*08c0*/  @!P2 LDC.64 R4, c[0x0][0x230] ;  /* 0x00008c00ff04ab82 */ /* 0x000f220000000a00 */
[----:B------:R-:W-:-:S05]  /*08d0*/  @!P2 VIADD R25, R25, 0x80 ;  /* 0x000000801919a836 */ /* 0x000fca0000000000 */
[----:B------:R-:W-:-:S13]  /*08e0*/  ISETP.GE.AND P1, PT, R25, R16, PT ;  /* 0x000000101900720c */ /* 0x000fda0003f26270 */
[----:B------:R-:W-:Y:S01]  /*08f0*/  @!P1 IMAD.IADD R19, R0, 0x1, R25 ;  /* 0x0000000100139824 */ /* 0x000fe200078e0219 */
[----:B------:R-:W2:Y:S01]  /*0900*/  @!P1 LDC.64 R6, c[0x0][0x230] ;  /* 0x00008c00ff069b82 */ /* 0x000ea20000000a00 */
[----:B------:R-:W-:-:S05]  /*0910*/  @!P1 VIADD R25, R25, 0x80 ;  /* 0x0000008019199836 */ /* 0x000fca0000000000 */
[----:B------:R-:W-:-:S13]  /*0920*/  ISETP.GE.AND P6, PT, R25, R16, PT ;  /* 0x000000101900720c */ /* 0x000fda0003fc6270 */
[----:B------:R-:W3:Y:S01]  /*0930*/  @!P6 LDC.64 R8, c[0x0][0x230] ;  /* 0x00008c00ff08eb82 */ /* 0x000ee20000000a00 */
[----:B0-----:R-:W-:-:S04]  /*0940*/  @!P0 IMAD.WIDE.U32 R12, R20, 0x2, R12 ;  /* 0x00000002140c8825 */ /* 0x001fc800078e000c */
[----:B------:R-:W-:Y:S02]  /*0950*/  IMAD.MOV.U32 R20, RZ, RZ, RZ ;  /* 0x000000ffff147224 */ /* 0x000fe400078e00ff */
[----:B------:R-:W-:Y:S02]  /*0960*/  @!P6 IMAD.IADD R25, R0, 0x1, R25 ;  /* 0x000000010019e824 */ /* 0x000fe400078e0219 */
[----:B-1----:R-:W-:Y:S02]  /*0970*/  @!P3 IMAD.WIDE.U32 R2, R23, 0x2, R2 ;  /* 0x000000021702b825 */ /* 0x002fe400078e0002 */
[----:B------:R0:W5:Y:S02]  /*0980*/  @!P0 LDG.E.S16 R20, desc[UR6][R12.64] ;  /* 0x000000060c148981 */ /* 0x000164000c1e1700 */
[----:B----4-:R-:W-:-:S04]  /*0990*/  @!P2 IMAD.WIDE.U32 R4, R21, 0x2, R4 ;  /* 0x000000021504a825 */ /* 0x010fc800078e0004 */
[----:B--2---:R-:W-:-:S04]  /*09a0*/  @!P1 IMAD.WIDE.U32 R6, R19, 0x2, R6 ;  /* 0x0000000213069825 */ /* 0x004fc800078e0006 */
[----:B------:R-:W-:Y:S01]  /*09b0*/  IMAD.MOV.U32 R23, RZ, RZ, RZ ;  /* 0x000000ffff177224 */ /* 0x000fe200078e00ff */
[----:B0-----:R-:W-:Y:S01]  /*09c0*/  CS2R R12, SRZ ;  /* 0x00000000000c7805 */ /* 0x001fe2000001ff00 */
[----:B------:R-:W-:Y:S02]  /*09d0*/  IMAD.MOV.U32 R21, RZ, RZ, RZ ;  /* 0x000000ffff157224 */ /* 0x000fe400078e00ff */
[----:B------:R-:W-:Y:S02]  /*09e0*/  IMAD.MOV.U32 R19, RZ, RZ, RZ ;  /* 0x000000ffff137224 */ /* 0x000fe400078e00ff */
[----:B---3--:R-:W-:Y:S01]  /*09f0*/  @!P4 IMAD.WIDE.U32 R10, R27, 0x2, R10 ;  /* 0x000000021b0ac825 */ /* 0x008fe200078e000a */
[----:B------:R-:W5:Y:S03]  /*0a00*/  @!P1 LDG.E.S16 R13, desc[UR6][R6.64] ;  /* 0x00000006060d9981 */ /* 0x000f66000c1e1700 */
[----:B------:R-:W-:Y:S01]  /*0a10*/  @!P6 IMAD.WIDE.U32 R8, R25, 0x2, R8 ;  /* 0x000000021908e825 */ /* 0x000fe200078e0008 */
[----:B------:R-:W5:Y:S04]  /*0a20*/  @!P4 LDG.E.S16 R23, desc[UR6][R10.64] ;  /* 0x000000060a17c981 */ /* 0x000f68000c1e1700 */
[----:B------:R-:W5:Y:S04]  /*0a30*/  @!P3 LDG.E.S16 R21, desc[UR6][R2.64] ;  /* 0x000000060215b981 */ /* 0x000f68000c1e1700 */
[----:B------:R-:W5:Y:S04]  /*0a40*/  @!P2 LDG.E.S16 R19, desc[UR6][R4.64] ;  /* 0x000000060413a981 */ /* 0x000f68000c1e1700 */
[----:B------:R-:W5:Y:S01]  /*0a50*/  @!P6 LDG.E.S16 R12, desc[UR6][R8.64] ;  /* 0x00000006080ce981 */ /* 0x000f62000c1e1700 */
[----:B------:R-:W-:-:S02]  /*0a60*/  IMAD.MOV.U32 R22, RZ, RZ, RZ ;  /* 0x000000ffff167224 */ /* 0x000fc400078e00ff */
[----:B------:R-:W-:-:S05]  /*0a70*/  @!P5 IMAD.WIDE.U32 R14, R29, 0x2, R14 ;  /* 0x000000021d0ed825 */ /* 0x000fca00078e000e */
[----:B------:R0:W5:Y:S02]  /*0a80*/  @!P5 LDG.E.S16 R22, desc[UR6][R14.64] ;  /* 0x000000060e16d981 */ /* 0x000164000c1e1700 */
[----:B0-----:R-:W0:Y:S01]  /*0a90*/  LDC R14, c[0x0][0x218] ;  /* 0x00008600ff0e7b82 */ /* 0x001e220000000800 */
[----:B------:R-:W-:Y:S01]  /*0aa0*/  UPRMT UR4, UR4, 0x9910, URZ ;  /* 0x0000991004047896 */ /* 0x000fe2000800003f */
[----:B------:R-:W-:Y:S01]  /*0ab0*/  BSSY B0, `(.L_x_3188) ;  /* 0x000003a000007945 */ /* 0x000fe20003800000 */
[----:B0-----:R-:W-:-:S13]  /*0ac0*/  ISETP.NE.AND P1, PT, R14, RZ, PT ;  /* 0x000000ff0e00720c */ /* 0x001fda0003f25270 */
[----:B------:R-:W-:Y:S05]  /*0ad0*/  @!P1 BRA `(.L_x_3189) ;  /* 0x0000000000b09947 */ /* 0x000fea0003800000 */
[----:B------:R-:W-:-:S13]  /*0ae0*/  ISETP.NE.AND P1, PT, R14, 0x1, PT ;  /* 0x000000010e00780c */ /* 0x000fda0003f25270 */
[----:B------:R-:W-:Y:S05]  /*0af0*/  @P1 BRA `(.L_x_3190) ;  /* 0x0000000000301947 */ /* 0x000fea0003800000 */
[----:B------:R-:W-:Y:S01]  /*0b00*/  VIADD R3, R17, 0x380 ;  /* 0x0000038011037836 */ /* 0x000fe20000000000 */
[----:B-----5:R-:W-:Y:S02]  /*0b10*/  VIMNMX R9, R20, UR4, PT ;  /* 0x0000000414097c48 */ /* 0x020fe4000bfe0100 */
[----:B------:R-:W-:Y:S02]  /*0b20*/  VIMNMX R8, R18, UR4, PT ;  /* 0x0000000412087c48 */ /* 0x000fe4000bfe0100 */
[----:B------:R-:W-:Y:S02]  /*0b30*/  ISETP.GE.AND P1, PT, R3, R16, PT ;  /* 0x000000100300720c */ /* 0x000fe40003f26270 */
[----:B------:R-:W-:Y:S02]  /*0b40*/  VIMNMX R7, R22, UR4, PT ;  /* 0x0000000416077c48 */ /* 0x000fe4000bfe0100 */
[----:B------:R-:W-:Y:S02]  /*0b50*/  VIMNMX R2, R23, UR4, PT ;  /* 0x0000000417027c48 */ /* 0x000fe4000bfe0100 */
[----:B------:R-:W-:-:S02]  /*0b60*/  VIMNMX R6, R21, UR4, PT ;  /* 0x0000000415067c48 */ /* 0x000fc4000bfe0100 */
[----:B------:R-:W-:Y:S02]  /*0b70*/  VIMNMX R4, R19, UR4, PT ;  /* 0x0000000413047c48 */ /* 0x000fe4000bfe0100 */
[----:B------:R-:W-:-:S03]  /*0b80*/  VIMNMX R5, R13, UR4, PT ;  /* 0x000000040d057c48 */ /* 0x000fc6000bfe0100 */
[----:B------:R-:W-:Y:S05]  /*0b90*/  @P1 BRA `(.L_x_3191) ;  /* 0x0000000000ac1947 */ /* 0x000fea0003800000 */
[----:B------:R-:W-:Y:S01]  /*0ba0*/  VIMNMX R3, R12, UR4, PT ;  /* 0x000000040c037c48 */ /* 0x000fe2000bfe0100 */
[----:B------:R-:W-:Y:S06]  /*0bb0*/  BRA `(.L_x_3191) ;  /* 0x0000000000a47947 */ /* 0x000fec0003800000 */
.L_x_3190:
[----:B------:R-:W-:Y:S01]  /*0bc0*/  VIADD R3, R17, 0x380 ;  /* 0x0000038011037836 */ /* 0x000fe20000000000 */
[----:B------:R-:W-:Y:S01]  /*0bd0*/  ULDC.U16 UR5, c[0x0][0x21e] ;  /* 0x0000878000057ab9 */ /* 0x000fe20000000400 */
[----:B-----5:R-:W-:Y:S01]  /*0be0*/  @!P0 VIMNMX R20, R20, UR4, !PT ;  /* 0x0000000414148c48 */ /* 0x020fe2000ffe0100 */
[----:B------:R-:W-:Y:S01]  /*0bf0*/  UPRMT UR5, UR5, 0x9910, URZ ;  /* 0x0000991005057896 */ /* 0x000fe2000800003f */
[----:B------:R-:W-:Y:S02]  /*0c00*/  VIMNMX R18, R18, UR4, !PT ;  /* 0x0000000412127c48 */ /* 0x000fe4000ffe0100 */
[----:B------:R-:W-:Y:S02]  /*0c10*/  ISETP.GE.AND P1, PT, R3, R16, PT ;  /* 0x000000100300720c */ /* 0x000fe40003f26270 */
[----:B------:R-:W-:Y:S02]  /*0c20*/  VIMNMX R22, R22, UR4, !PT ;  /* 0x0000000416167c48 */ /* 0x000fe4000ffe0100 */
[----:B------:R-:W-:-:S02]  /*0c30*/  VIMNMX R23, R23, UR4, !PT ;  /* 0x0000000417177c48 */ /* 0x000fc4000ffe0100 */
[----:B------:R-:W-:Y:S02]  /*0c40*/  VIMNMX R21, R21, UR4, !PT ;  /* 0x0000000415157c48 */ /* 0x000fe4000ffe0100 */
[----:B------:R-:W-:Y:S02]  /*0c50*/  VIMNMX R19, R19, UR4, !PT ;  /* 0x0000000413137c48 */ /* 0x000fe4000ffe0100 */
[----:B------:R-:W-:Y:S02]  /*0c60*/  VIMNMX R13, R13, UR4, !PT ;  /* 0x000000040d0d7c48 */ /* 0x000fe4000ffe0100 */
[----:B------:R-:W-:Y:S02]  /*0c70*/  @!P0 VIMNMX R20, R20, UR5, PT ;  /* 0x0000000514148c48 */ /* 0x000fe4000bfe0100 */
[----:B------:R-:W-:Y:S02]  /*0c80*/  VIMNMX R18, R18, UR5, PT ;  /* 0x0000000512127c48 */ /* 0x000fe4000bfe0100 */
[----:B------:R-:W-:-:S02]  /*0c90*/  VIMNMX R22, R22, UR5, PT ;  /* 0x0000000516167c48 */ /* 0x000fc4000bfe0100 */
[----:B------:R-:W-:Y:S02]  /*0ca0*/  VIMNMX R23, R23, UR5, PT ;  /* 0x0000000517177c48 */ /* 0x000fe4000bfe0100 */
[----:B------:R-:W-:Y:S02]  /*0cb0*/  VIMNMX R21, R21, UR5, PT ;  /* 0x0000000515157c48 */ /* 0x000fe4000bfe0100 */
[----:B------:R-:W-:Y:S02]  /*0cc0*/  VIMNMX R19, R19, UR5, PT ;  /* 0x0000000513137c48 */ /* 0x000fe4000bfe0100 */
[----:B------:R-:W-:Y:S02]  /*0cd0*/  VIMNMX R13, R13, UR5, PT ;  /* 0x000000050d0d7c48 */ /* 0x000fe4000bfe0100 */
[----:B------:R-:W-:Y:S02]  /*0ce0*/  @!P0 PRMT R9, R20, 0x7610, R9 ;  /* 0x0000761014098816 */ /* 0x000fe40000000009 */
[----:B------:R-:W-:-:S02]  /*0cf0*/  PRMT R8, R18, 0x7610, R8 ;  /* 0x0000761012087816 */ /* 0x000fc40000000008 */
[----:B------:R-:W-:Y:S02]  /*0d00*/  PRMT R7, R22, 0x7610, R7 ;  /* 0x0000761016077816 */ /* 0x000fe40000000007 */
[----:B------:R-:W-:Y:S02]  /*0d10*/  PRMT R2, R23, 0x7610, R2 ;  /* 0x0000761017027816 */ /* 0x000fe40000000002 */
[----:B------:R-:W-:Y:S02]  /*0d20*/  PRMT R6, R21, 0x7610, R6 ;  /* 0x0000761015067816 */ /* 0x000fe40000000006 */
[----:B------:R-:W-:Y:S02]  /*0d30*/  PRMT R4, R19, 0x7610, R4 ;  /* 0x0000761013047816 */ /* 0x000fe40000000004 */
[----:B------:R-:W-:Y:S01]  /*0d40*/  PRMT R5, R13, 0x7610, R5 ;  /* 0x000076100d057816 */ /* 0x000fe20000000005 */
[----:B------:R-:W-:Y:S06]  /*0d50*/  @P1 BRA `(.L_x_3191) ;  /* 0x00000000003c1947 */ /* 0x000fec0003800000 */
[----:B------:R-:W-:-:S04]  /*0d60*/  VIMNMX R12, R12, UR4, !PT ;  /* 0x000000040c0c7c48 */ /* 0x000fc8000ffe0100 */
[----:B------:R-:W-:-:S04]  /*0d70*/  VIMNMX R12, R12, UR5, PT ;  /* 0x000000050c0c7c48 */ /* 0x000fc8000bfe0100 */
[----:B------:R-:W-:Y:S01]  /*0d80*/  PRMT R3, R12, 0x7610, R3 ;  /* 0x000076100c037816 */ /* 0x000fe20000000003 */
[----:B------:R-:W-:Y:S06]  /*0d90*/  BRA `(.L_x_3191) ;  /* 0x00000000002c7947 */ /* 0x000fec0003800000 */
.L_x_3189:
[----:B------:R-:W-:Y:S01]  /*0da0*/  VIADD R5, R17, 0x380 ;  /* 0x0000038011057836 */ /* 0x000fe20000000000 */
[----:B-----5:R-:W-:Y:S02]  /*0db0*/  VIMNMX R9, R20, UR4, !PT ;  /* 0x0000000414097c48 */ /* 0x020fe4000ffe0100 */
[----:B------:R-:W-:Y:S02]  /*0dc0*/  VIMNMX R8, R18, UR4, !PT ;  /* 0x0000000412087c48 */ /* 0x000fe4000ffe0100 */
[----:B------:R-:W-:Y:S02]  /*0dd0*/  ISETP.GE.AND P1, PT, R5, R16, PT ;  /* 0x000000100500720c */ /* 0x000fe40003f26270 */
[----:B------:R-:W-:Y:S02]  /*0de0*/  VIMNMX R7, R22, UR4, !PT ;  /* 0x0000000416077c48 */ /* 0x000fe4000ffe0100 */
[----:B------:R-:W-:Y:S02]  /*0df0*/  VIMNMX R2, R23, UR4, !PT ;  /* 0x0000000417027c48 */ /* 0x000fe4000ffe0100 */
[----:B------:R-:W-:-:S02]  /*0e00*/  VIMNMX R6, R21, UR4, !PT ;  /* 0x0000000415067c48 */ /* 0x000fc4000ffe0100 */
[----:B------:R-:W-:Y:S02]  /*0e10*/  VIMNMX R4, R19, UR4, !PT ;  /* 0x0000000413047c48 */ /* 0x000fe4000ffe0100 */
[----:B------:R-:W-:-:S03]  /*0e20*/  VIMNMX R5, R13, UR4, !PT ;  /* 0x000000040d057c48 */ /* 0x000fc6000ffe0100 */
[----:B------:R-:W-:-:S04]  /*0e30*/  @!P1 VIMNMX R12, R12, UR4, !PT ;  /* 0x000000040c0c9c48 */ /* 0x000fc8000ffe0100 */
[----:B------:R-:W-:-:S07]  /*0e40*/  @!P1 PRMT R3, R12, 0x7610, R3 ;  /* 0x000076100c039816 */ /* 0x000fce0000000003 */
.L_x_3191:
[----:B------:R-:W-:Y:S05]  /*0e50*/  BSYNC B0 ;  /* 0x0000000000007941 */ /* 0x000fea0003800000 */
.L_x_3188:
[----:B------:R-:W0:Y:S01]  /*0e60*/  @!P0 LDC.64 R10, c[0x0][0x228] ;  /* 0x00008a00ff0a8b82 */ /* 0x000e220000000a00 */
[----:B------:R-:W-:Y:S01]  /*0e70*/  @!P0 IMAD.IADD R13, R0, 0x1, R17 ;  /* 0x00000001000d8824 */ /* 0x000fe200078e0211 */
[----:B------:R-:W-:Y:S01]  /*0e80*/  BSSY B0, `(.L_x_3192) ;  /* 0x0000030000007945 */ /* 0x000fe20003800000 */
[----:B------:R-:W-:-:S03]  /*0e90*/  @!P0 VIADD R17, R17, 0x80 ;  /* 0x0000008011118836 */ /* 0x000fc60000000000 */
[----:B------:R-:W-:Y:S01]  /*0ea0*/  BSSY B1, `(.L_x_3193) ;  /* 0x0000027000017945 */ /* 0x000fe20003800000 */
[----:B0-----:R-:W-:-:S05]  /*0eb0*/  @!P0 IMAD.WIDE.U32 R10, R13, 0x2, R10 ;  /* 0x000000020d0a8825 */ /* 0x001fca00078e000a */
[----:B------:R0:W-:Y:S01]  /*0ec0*/  @!P0 STG.E.U16 desc[UR6][R10.64], R9 ;  /* 0x000000090a008986 */ /* 0x0001e2000c101506 */
[----:B------:R-:W-:-:S13]  /*0ed0*/  ISETP.GE.AND P0, PT, R17, R16, PT ;  /* 0x000000101100720c */ /* 0x000fda0003f06270 */
[----:B0-----:R-:W-:Y:S05]  /*0ee0*/  @P0 BRA `(.L_x_3194) ;  /* 0x0000000000300947 */ /* 0x001fea0003800000 */
[----:B------:R-:W0:Y:S01]  /*0ef0*/  LDC.64 R10, c[0x0][0x228] ;  /* 0x00008a00ff0a7b82 */ /* 0x000e220000000a00 */
[----:B------:R-:W-:Y:S02]  /*0f00*/  IMAD.IADD R9, R0, 0x1, R17 ;  /* 0x0000000100097824 */ /* 0x000fe400078e0211 */
[----:B------:R-:W-:-:S05]  /*0f10*/  VIADD R17, R17, 0x80 ;  /* 0x0000008011117836 */ /* 0x000fca0000000000 */
[----:B------:R-:W-:Y:S01]  /*0f20*/  ISETP.GE.AND P0, PT, R17, R16, PT ;  /* 0x000000101100720c */ /* 0x000fe20003f06270 */
[----:B0-----:R-:W-:-:S05]  /*0f30*/  IMAD.WIDE.U32 R10, R9, 0x2, R10 ;  /* 0x00000002090a7825 */ /* 0x001fca00078e000a */
[----:B------:R0:W-:Y:S07]  /*0f40*/  STG.E.U16 desc[UR6][R10.64], R8 ;  /* 0x000000080a007986 */ /* 0x0001ee000c101506 */
[----:B------:R-:W-:Y:S05]  /*0f50*/  @P0 BRA `(.L_x_3195) ;  /* 0x0000000000300947 */ /* 0x000fea0003800000 */
[----:B0-----:R-:W0:Y:S01]  /*0f60*/  LDC.64 R8, c[0x0][0x228] ;  /* 0x00008a00ff087b82 */ /* 0x001e220000000a00 */
[----:B------:R-:W-:Y:S02]  /*0f70*/  IMAD.IADD R11, R0, 0x1, R17 ;  /* 0x00000001000b7824 */ /* 0x000fe400078e0211 */
[----:B------:R-:W-:Y:S02]  /*0f80*/  VIADD R17, R17, 0x80 ;  /* 0x0000008011117836 */ /* 0x000fe40000000000 */
[----:B0-----:R-:W-:-:S05]  /*0f90*/  IMAD.WIDE.U32 R8, R11, 0x2, R8 ;  /* 0x000000020b087825 */ /* 0x001fca00078e0008 */
[----:B------:R0:W-:Y:S02]  /*0fa0*/  STG.E.U16 desc[UR6][R8.64], R7 ;  /* 0x0000000708007986 */ /* 0x0001e4000c101506 */
.L_x_3194:
[----:B------:R-:W-:-:S13]  /*0fb0*/  ISETP.GE.AND P0, PT, R17, R16, PT ;  /* 0x000000101100720c */ /* 0x000fda0003f06270 */
[----:B------:R-:W-:Y:S05]  /*0fc0*/  @P0 BRA `(.L_x_3196) ;  /* 0x0000000000300947 */ /* 0x000fea0003800000 */
[----:B0-----:R-:W0:Y:S01]  /*0fd0*/  LDC.64 R8, c[0x0][0x228] ;  /* 0x00008a00ff087b82 */ /* 0x001e220000000a00 */
[----:B------:R-:W-:Y:S02]  /*0fe0*/  IMAD.IADD R7, R0, 0x1, R17 ;  /* 0x0000000100077824 */ /* 0x000fe400078e0211 */
[----:B------:R-:W-:Y:S02]  /*0ff0*/  VIADD R17, R17, 0x80 ;  /* 0x0000008011117836 */ /* 0x000fe40000000000 */
[----:B0-----:R-:W-:-:S05]  /*1000*/  IMAD.WIDE.U32 R8, R7, 0x2, R8 ;  /* 0x0000000207087825 */ /* 0x001fca00078e0008 */
[----:B------:R1:W-:Y:S02]  /*1010*/  STG.E.U16 desc[UR6][R8.64], R2 ;  /* 0x0000000208007986 */ /* 0x0003e4000c101506 */
.L_x_3195:
[----:B------:R-:W-:-:S13]  /*1020*/  ISETP.GE.AND P0, PT, R17, R16, PT ;  /* 0x000000101100720c */ /* 0x000fda0003f06270 */
[----:B------:R-:W-:Y:S05]  /*1030*/  @P0 BRA `(.L_x_3197) ;  /* 0x0000000000340947 */ /* 0x000fea0003800000 */
[----:B01----:R-:W0:Y:S01]  /*1040*/  LDC.64 R8, c[0x0][0x228] ;  /* 0x00008a00ff087b82 */ /* 0x003e220000000a00 */
[----:B------:R-:W-:Y:S02]  /*1050*/  IMAD.IADD R7, R0, 0x1, R17 ;  /* 0x0000000100077824 */ /* 0x000fe400078e0211 */
[----:B------:R-:W-:Y:S02]  /*1060*/  VIADD R17, R17, 0x80 ;  /* 0x0000008011117836 */ /* 0x000fe40000000000 */
[----:B0-----:R-:W-:-:S05]  /*1070*/  IMAD.WIDE.U32 R8, R7, 0x2, R8 ;  /* 0x0000000207087825 */ /* 0x001fca00078e0008 */
[----:B------:R1:W-:Y:S02]  /*1080*/  STG.E.U16 desc[UR6][R8.64], R6 ;  /* 0x0000000608007986 */ /* 0x0003e4000c101506 */
.L_x_3196:
[----:B------:R-:W-:-:S13]  /*1090*/  ISETP.GE.AND P0, PT, R17, R16, PT ;  /* 0x000000101100720c */ /* 0x000fda0003f06270 */
[----:B------:R-:W-:Y:S05]  /*10a0*/  @P0 BREAK B1 ;  /* 0x0000000000010942 */ /* 0x000fea0003800000 */
[----:B------:R-:W-:Y:S05]  /*10b0*/  @P0 BRA `(.L_x_3198) ;  /* 0x0000000000300947 */ /* 0x000fea0003800000 */
[----:B01----:R-:W0:Y:S01]  /*10c0*/  LDC.64 R6, c[0x0][0x228] ;  /* 0x00008a00ff067b82 */ /* 0x003e220000000a00 */
[----:B------:R-:W-:Y:S02]  /*10d0*/  IMAD.IADD R9, R0, 0x1, R17 ;  /* 0x0000000100097824 */ /* 0x000fe400078e0211 */
[----:B------:R-:W-:Y:S02]  /*10e0*/  VIADD R17, R17, 0x80 ;  /* 0x0000008011117836 */ /* 0x000fe40000000000 */
[----:B0-----:R-:W-:-:S05]  /*10f0*/  IMAD.WIDE.U32 R6, R9, 0x2, R6 ;  /* 0x0000000209067825 */ /* 0x001fca00078e0006 */
[----:B------:R2:W-:Y:S02]  /*1100*/  STG.E.U16 desc[UR6][R6.64], R4 ;  /* 0x0000000406007986 */ /* 0x0005e4000c101506 */
.L_x_3197:
[----:B------:R-:W-:Y:S05]  /*1110*/  BSYNC B1 ;  /* 0x0000000000017941 */ /* 0x000fea0003800000 */
.L_x_3193:
[----:B------:R-:W-:-:S13]  /*1120*/  ISETP.GE.AND P0, PT, R17, R16, PT ;  /* 0x000000101100720c */ /* 0x000fda0003f06270 */
[----:B--2---:R-:W2:Y:S01]  /*1130*/  @!P0 LDC.64 R6, c[0x0][0x228] ;  /* 0x00008a00ff068b82 */ /* 0x004ea20000000a00 */
[----:B-1----:R-:W-:Y:S02]  /*1140*/  @!P0 IMAD.IADD R9, R0, 0x1, R17 ;  /* 0x0000000100098824 */ /* 0x002fe400078e0211 */
[----:B------:R-:W-:Y:S02]  /*1150*/  @!P0 VIADD R17, R17, 0x80 ;  /* 0x0000008011118836 */ /* 0x000fe40000000000 */
[----:B--2---:R-:W-:-:S05]  /*1160*/  @!P0 IMAD.WIDE.U32 R6, R9, 0x2, R6 ;  /* 0x0000000209068825 */ /* 0x004fca00078e0006 */
[----:B------:R2:W-:Y:S02]  /*1170*/  @!P0 STG.E.U16 desc[UR6][R6.64], R5 ;  /* 0x0000000506008986 */ /* 0x0005e4000c101506 */
.L_x_3198:
[----:B------:R-:W-:Y:S05]  /*1180*/  BSYNC B0 ;  /* 0x0000000000007941 */ /* 0x000fea0003800000 */
.L_x_3192:
[----:B------:R-:W-:Y:S05]  /*1190*/  WARPSYNC.ALL ;  /* 0x0000000000007948 */ /* 0x000fea0003800000 */
[----:B------:R-:W-:-:S13]  /*11a0*/  ISETP.GE.AND P0, PT, R17, R16, PT ;  /* 0x000000101100720c */ /* 0x000fda0003f06270 */
[----:B------:R-:W-:Y:S05]  /*11b0*/  @P0 EXIT ;  /* 0x000000000000094d */ /* 0x000fea0003800000 */
[----:B--2---:R-:W2:Y:S01]  /*11c0*/  LDC.64 R4, c[0x0][0x228] ;  /* 0x00008a00ff047b82 */ /* 0x004ea20000000a00 */
[----:B------:R-:W-:-:S04]  /*11d0*/  IMAD.IADD R17, R0, 0x1, R17 ;  /* 0x0000000100117824 */ /* 0x000fc800078e0211 */
[----:B--2---:R-:W-:-:S05]  /*11e0*/  IMAD.WIDE.U32 R4, R17, 0x2, R4 ;  /* 0x0000000211047825 */ /* 0x004fca00078e0004 */
[----:B------:R-:W-:Y:S01]  /*11f0*/  STG.E.U16 desc[UR6][R4.64], R3 ;  /* 0x0000000304007986 */ /* 0x000fe2000c101506 */
[----:B------:R-:W-:Y:S05]  /*1200*/  EXIT ;  /* 0x000000000000794d */ /* 0x000fea0003800000 */
.L_x_3199:
        /* <DEDUP_REMOVED lines=15> */
.L_x_44407:


//--------------------- .text._ZN2at6native29vectorized_elementwise_kernelILi4EZZZNS0_49_GLOBAL__N__657f93f7_16_TensorCompare_cu_71e06f4e19launch_clamp_scalarERNS_18TensorIteratorBaseEN3c106ScalarES6_NS0_6detail11ClampLimitsEENKUlvE_clEvENKUlvE3_clEvEUlsE_St5arrayIPcLm2EEEEviT0_T1_ --------------------------
	.section	.text._ZN2at6native29vectorized_elementwise_kernelILi4EZZZNS0_49_GLOBAL__N__657f93f7_16_TensorCompare_cu_71e06f4e19launch_clamp_scalarERNS_18TensorIteratorBaseEN3c106ScalarES6_NS0_6detail11ClampLimitsEENKUlvE_clEvENKUlvE3_clEvEUlsE_St5arrayIPcLm2EEEEviT0_T1_,"ax",@progbits
	.align	128
        .global         _ZN2at6native29vectorized_elementwise_kernelILi4EZZZNS0_49_GLOBAL__N__657f93f7_16_TensorCompare_cu_71e06f4e19launch_clamp_scalarERNS_18TensorIteratorBaseEN3c106ScalarES6_NS0_6detail11ClampLimitsEENKUlvE_clEvENKUlvE3_clEvEUlsE_St5arrayIPcLm2EEEEviT0_T1_
        .type           _ZN2at6native29vectorized_elementwise_kernelILi4EZZZNS0_49_GLOBAL__N__657f93f7_16_TensorCompare_cu_71e06f4e19launch_clamp_scalarERNS_18TensorIteratorBaseEN3c106ScalarES6_NS0_6detail11ClampLimitsEENKUlvE_clEvENKUlvE3_clEvEUlsE_St5arrayIPcLm2EEEEviT0_T1_,@function
        .size           _ZN2at6native29vectorized_elementwise_kernelILi4EZZZNS0_49_GLOBAL__N__657f93f7_16_TensorCompare_cu_71e06f4e19launch_clamp_scalarERNS_18TensorIteratorBaseEN3c106ScalarES6_NS0_6detail11ClampLimitsEENKUlvE_clEvENKUlvE3_clEvEUlsE_St5arrayIPcLm2EEEEviT0_T1_,(.L_x_44408 - _ZN2at6native29vectorized_elementwise_kernelILi4EZZZNS0_49_GLOBAL__N__657f93f7_16_TensorCompare_cu_71e06f4e19launch_clamp_scalarERNS_18TensorIteratorBaseEN3c106ScalarES6_NS0_6detail11ClampLimitsEENKUlvE_clEvENKUlvE3_clEvEUlsE_St5arrayIPcLm2EEEEviT0_T1_)
        .other          _ZN2at6native29vectorized_elementwise_kernelILi4EZZZNS0_49_GLOBAL__N__657f93f7_16_TensorCompare_cu_71e06f4e19launch_clamp_scalarERNS_18TensorIteratorBaseEN3c106ScalarES6_NS0_6detail11ClampLimitsEENKUlvE_clEvENKUlvE3_clEvEUlsE_St5arrayIPcLm2EEEEviT0_T1_,@"STO_CUDA_ENTRY STV_DEFAULT"
_ZN2at6native29vectorized_elementwise_kernelILi4EZZZNS0_49_GLOBAL__N__657f93f7_16_TensorCompare_cu_71e06f4e19launch_clamp_scalarERNS_18TensorIteratorBaseEN3c106ScalarES6_NS0_6detail11ClampLimitsEENKUlvE_clEvENKUlvE3_clEvEUlsE_St5arrayIPcLm2EEEEviT0_T1_:
.text._ZN2at6native29vectorized_elementwise_kernelILi4EZZZNS0_49_GLOBAL__N__657f93f7_16_TensorCompare_cu_71e06f4e19launch_clamp_scalarERNS_18TensorIteratorBaseEN3c106ScalarES6_NS0_6detail11ClampLimitsEENKUlvE_clEvENKUlvE3_clEvEUlsE_St5arrayIPcLm2EEEEviT0_T1_:
        /* <DEDUP_REMOVED lines=14> */
[----:B------:R0:W5:Y:S04]  /*00e0*/  LDG.E.64 R6, desc[UR6][R8.64] ;  /* 0x0000000608067981 */ /* 0x000168000c1e1b00 */
[----:B------:R0:W5:Y:S01]  /*00f0*/  LDG.E.64 R4, desc[UR6][R8.64+0x400] ;  /* 0x0004000608047981 */ /* 0x000162000c1e1b00 */
[----:B--2---:R-:W-:Y:S01]  /*0100*/  ISETP.NE.AND P0, PT, R3, RZ, PT ;  /* 0x000000ff0300720c */ /* 0x004fe20003f05270 */
[----:B------:R-:W-:-:S12]  /*0110*/  UPRMT UR4, UR4, 0x9910, URZ ;  /* 0x0000991004047896 */ /* 0x000fd8000800003f */
[----:B0-----:R-:W-:Y:S05]  /*0120*/  @!P0 BRA `(.L_x_3201) ;  /* 0x0000000000e08947 */ /* 0x001fea0003800000 */
[----:B------:R-:W-:-:S13]  /*0130*/  ISETP.NE.AND P0, PT, R3, 0x1, PT ;  /* 0x000000010300780c */ /* 0x000fda0003f05270 */
[----:B------:R-:W-:Y:S05]  /*0140*/  @P0 BRA `(.L_x_3202) ;  /* 0x0000000000600947 */ /* 0x000fea0003800000 */
[C---:B-----5:R-:W-:Y:S02]  /*0150*/  PRMT R3, R6.reuse, 0x9910, RZ ;  /* 0x0000991006037816 */ /* 0x060fe400000000ff */
[----:B------:R-:W-:Y:S02]  /*0160*/  PRMT R6, R6, 0xbb32, RZ ;  /* 0x0000bb3206067816 */ /* 0x000fe400000000ff */
[C---:B------:R-:W-:Y:S02]  /*0170*/  PRMT R8, R7.reuse, 0x9910, RZ ;  /* 0x0000991007087816 */ /* 0x040fe400000000ff */
[----:B------:R-:W-:Y:S02]  /*0180*/  PRMT R7, R7, 0xbb32, RZ ;  /* 0x0000bb3207077816 */ /* 0x000fe400000000ff */
[C---:B------:R-:W-:Y:S02]  /*0190*/  PRMT R9, R4.reuse, 0x9910, RZ ;  /* 0x0000991004097816 */ /* 0x040fe400000000ff */
[----:B------:R-:W-:Y:S01]  /*01a0*/  PRMT R10, R4, 0xbb32, RZ ;  /* 0x0000bb32040a7816 */ /* 0x000fe200000000ff */
[----:B------:R-:W-:Y:S01]  /*01b0*/  IMAD.MOV.U32 R4, RZ, RZ, R6 ;  /* 0x000000ffff047224 */ /* 0x000fe200078e0006 */
[C---:B------:R-:W-:Y:S01]  /*01c0*/  PRMT R11, R5.reuse, 0x9910, RZ ;  /* 0x00009910050b7816 */ /* 0x040fe200000000ff */
[----:B------:R-:W-:Y:S01]  /*01d0*/  IMAD.MOV.U32 R6, RZ, RZ, R7 ;  /* 0x000000ffff067224 */ /* 0x000fe200078e0007 */
[----:B------:R-:W-:Y:S01]  /*01e0*/  PRMT R12, R5, 0xbb32, RZ ;  /* 0x0000bb32050c7816 */ /* 0x000fe200000000ff */
[----:B------:R-:W-:Y:S01]  /*01f0*/  IMAD.MOV.U32 R5, RZ, RZ, R8 ;  /* 0x000000ffff057224 */ /* 0x000fe200078e0008 */
[----:B------:R-:W-:Y:S01]  /*0200*/  VIMNMX R3, R3, UR4, PT ;  /* 0x0000000403037c48 */ /* 0x000fe2000bfe0100 */
[----:B------:R-:W-:Y:S01]  /*0210*/  IMAD.MOV.U32 R7, RZ, RZ, R9 ;  /* 0x000000ffff077224 */ /* 0x000fe200078e0009 */
[----:B------:R-:W-:Y:S01]  /*0220*/  VIMNMX R4, R4, UR4, PT ;  /* 0x0000000404047c48 */ /* 0x000fe2000bfe0100 */
[----:B------:R-:W-:Y:S01]  /*0230*/  IMAD.MOV.U32 R8, RZ, RZ, R10 ;  /* 0x000000ffff087224 */ /* 0x000fe200078e000a */
[----:B------:R-:W-:Y:S01]  /*0240*/  VIMNMX R5, R5, UR4, PT ;  /* 0x0000000405057c48 */ /* 0x000fe2000bfe0100 */
[----:B------:R-:W-:Y:S01]  /*0250*/  IMAD.MOV.U32 R9, RZ, RZ, R11 ;  /* 0x000000ffff097224 */ /* 0x000fe200078e000b */
[----:B------:R-:W-:Y:S01]  /*0260*/  VIMNMX R11, R7, UR4, PT ;  /* 0x00000004070b7c48 */ /* 0x000fe2000bfe0100 */
[----:B------:R-:W-:Y:S01]  /*0270*/  IMAD.MOV.U32 R10, RZ, RZ, R12 ;  /* 0x000000ffff0a7224 */ /* 0x000fe200078e000c */
[----:B------:R-:W-:-:S02]  /*0280*/  VIMNMX R12, R6, UR4, PT ;  /* 0x00000004060c7c48 */ /* 0x000fc4000bfe0100 */
[----:B------:R-:W-:Y:S02]  /*0290*/  VIMNMX R8, R8, UR4, PT ;  /* 0x0000000408087c48 */ /* 0x000fe4000bfe0100 */
[----:B------:R-:W-:Y:S02]  /*02a0*/  VIMNMX R9, R9, UR4, PT ;  /* 0x0000000409097c48 */ /* 0x000fe4000bfe0100 */
[----:B------:R-:W-:Y:S01]  /*02b0*/  VIMNMX R10, R10, UR4, PT ;  /* 0x000000040a0a7c48 */ /* 0x000fe2000bfe0100 */
[----:B------:R-:W-:Y:S06]  /*02c0*/  BRA `(.L_x_3203) ;  /* 0x0000000000c47947 */ /* 0x000fec0003800000 */
.L_x_3202:
[C---:B-----5:R-:W-:Y:S01]  /*02d0*/  PRMT R3, R6.reuse, 0x9910, RZ ;  /* 0x0000991006037816 */ /* 0x060fe200000000ff */
[----:B------:R-:W-:Y:S01]  /*02e0*/  ULDC.U16 UR5, c[0x0][0x21e] ;  /* 0x0000878000057ab9 */ /* 0x000fe20000000400 */
[C---:B------:R-:W-:Y:S01]  /*02f0*/  PRMT R8, R7.reuse, 0x9910, RZ ;  /* 0x0000991007087816 */ /* 0x040fe200000000ff */
[----:B------:R-:W-:Y:S01]  /*0300*/  UPRMT UR5, UR5, 0x9910, URZ ;  /* 0x0000991005057896 */ /* 0x000fe2000800003f */
[----:B------:R-:W-:Y:S02]  /*0310*/  PRMT R12, R7, 0xbb32, RZ ;  /* 0x0000bb32070c7816 */ /* 0x000fe400000000ff */
[----:B------:R-:W-:Y:S02]  /*0320*/  PRMT R6, R6, 0xbb32, RZ ;  /* 0x0000bb3206067816 */ /* 0x000fe400000000ff */
[----:B------:R-:W-:Y:S02]  /*0330*/  PRMT R7, R4, 0xbb32, RZ ;  /* 0x0000bb3204077816 */ /* 0x000fe400000000ff */
[----:B------:R-:W-:-:S02]  /*0340*/  PRMT R9, R5, 0x9910, RZ ;  /* 0x0000991005097816 */ /* 0x000fc400000000ff */
[----:B------:R-:W-:Y:S01]  /*0350*/  PRMT R10, R5, 0xbb32, RZ ;  /* 0x0000bb32050a7816 */ /* 0x000fe200000000ff */
[----:B------:R-:W-:Y:S01]  /*0360*/  IMAD.MOV.U32 R5, RZ, RZ, R8 ;  /* 0x000000ffff057224 */ /* 0x000fe200078e0008 */
        /* <DEDUP_REMOVED lines=20> */
.L_x_3201:
[C---:B-----5:R-:W-:Y:S02]  /*04b0*/  PRMT R3, R6.reuse, 0x9910, RZ ;  /* 0x0000991006037816 */ /* 0x060fe400000000ff */
[C---:B------:R-:W-:Y:S02]  /*04c0*/  PRMT R8, R7.reuse, 0x9910, RZ ;  /* 0x0000991007087816 */ /* 0x040fe400000000ff */
        /* <DEDUP_REMOVED lines=17> */
.L_x_3203:
        /* <DEDUP_REMOVED lines=10> */
.L_x_3200:
        /* <DEDUP_REMOVED lines=76> */
.L_x_3206:
        /* <DEDUP_REMOVED lines=30> */
.L_x_3205:
        /* <DEDUP_REMOVED lines=11> */
.L_x_3207:
[----:B------:R-:W-:Y:S05]  /*0dd0*/  BSYNC B0 ;  /* 0x0000000000007941 */ /* 0x000fea0003800000 */
.L_x_3204:
        /* <DEDUP_REMOVED lines=21> */
.L_x_3210:
[----:B------:R-:W-:-:S13]  /*0f30*/  ISETP.GE.AND P0, PT, R17, R16, PT ;  /* 0x000000101100720c */ /* 0x000fda0003f06270 */
[----:B------:R-:W-:Y:S05]  /*0f40*/  @P0 BRA `(.L_x_3212) ;  /* 0x0000000000300947 */ /* 0x000fea0003800000 */
[----:B0-----:R-:W0:Y:S01]  /*0f50*/  LDC.64 R8, c[0x0][0x228] ;  /* 0x00008a00ff087b82 */ /* 0x001e220000000a00 */
[----:B------:R-:W-:Y:S02]  /*0f60*/  IMAD.IADD R7, R0, 0x1, R17 ;  /* 0x0000000100077824 */ /* 0x000fe400078e0211 */
[----:B------:R-:W-:Y:S02]  /*0f70*/  VIADD R17, R17, 0x80 ;  /* 0x0000008011117836 */ /* 0x000fe40000000000 */
[----:B0-----:R-:W-:-:S05]  /*0f80*/  IMAD.WIDE.U32 R8, R7, 0x2, R8 ;  /* 0x0000000207087825 */ /* 0x001fca00078e0008 */
[----:B------:R1:W-:Y:S02]  /*0f90*/  STG.E.U16 desc[UR6][R8.64], R2 ;  /* 0x0000000208007986 */ /* 0x0003e4000c101506 */
.L_x_3211:
[----:B------:R-:W-:-:S13]  /*0fa0*/  ISETP.GE.AND P0, PT, R17, R16, PT ;  /* 0x000000101100720c */ /* 0x000fda0003f06270 */
[----:B------:R-:W-:Y:S05]  /*0fb0*/  @P0 BRA `(.L_x_3213) ;  /* 0x0000000000340947 */ /* 0x000fea0003800000 */
[----:B01----:R-:W0:Y:S01]  /*0fc0*/  LDC.64 R8, c[0x0][0x228] ;  /* 0x00008a00ff087b82 */ /* 0x003e220000000a00 */
[----:B------:R-:W-:Y:S02]  /*0fd0*/  IMAD.IADD R7, R0, 0x1, R17 ;  /* 0x0000000100077824 */ /* 0x000fe400078e0211 */
[----:B------:R-:W-:Y:S02]  /*0fe0*/  VIADD R17, R17, 0x80 ;  /* 0x0000008011117836 */ /* 0x000fe40000000000 */
[----:B0-----:R-:W-:-:S05]  /*0ff0*/  IMAD.WIDE.U32 R8, R7, 0x2, R8 ;  /* 0x0000000207087825 */ /* 0x001fca00078e0008 */
[----:B------:R1:W-:Y:S02]  /*1000*/  STG.E.U16 desc[UR6][R8.64], R6 ;  /* 0x0000000608007986 */ /* 0x0003e4000c101506 */
.L_x_3212:
        /* <DEDUP_REMOVED lines=8> */
.L_x_3213:
[----:B------:R-:W-:Y:S05]  /*1090*/  BSYNC B1 ;  /* 0x0000000000017941 */ /* 0x000fea0003800000 */
.L_x_3209:
[----:B------:R-:W-:-:S13]  /*10a0*/  ISETP.GE.AND P0, PT, R17, R16, PT ;  /* 0x000000101100720c */ /* 0x000fda0003f06270 */
[----:B--2---:R-:W2:Y:S01]  /*10b0*/  @!P0 LDC.64 R6, c[0x0][0x228] ;  /* 0x00008a00ff068b82 */ /* 0x004ea20000000a00 */
[----:B-1----:R-:W-:Y:S02]  /*10c0*/  @!P0 IMAD.IADD R9, R0, 0x1, R17 ;  /* 0x0000000100098824 */ /* 0x002fe400078e0211 */
[----:B------:R-:W-:Y:S02]  /*10d0*/  @!P0 VIADD R17, R17, 0x80 ;  /* 0x0000008011118836 */ /* 0x000fe40000000000 */
[----:B--2---:R-:W-:-:S05]  /*10e0*/  @!P0 IMAD.WIDE.U32 R6, R9, 0x2, R6 ;  /* 0x0000000209068825 */ /* 0x004fca00078e0006 */
[----:B------:R2:W-:Y:S02]  /*10f0*/  @!P0 STG.E.U16 desc[UR6][R6.64], R5 ;  /* 0x0000000506008986 */ /* 0x0005e4000c101506 */
.L_x_3214:
[----:B------:R-:W-:Y:S05]  /*1100*/  BSYNC B0 ;  /* 0x0000000000007941 */ /* 0x000fea0003800000 */
.L_x_3208:
        /* <DEDUP_REMOVED lines=8> */
.L_x_3215:
        /* <DEDUP_REMOVED lines=15> */
.L_x_44408:


//--------------------- .text._ZN2at6native29vectorized_elementwise_kernelILi8EZZZNS0_49_GLOBAL__N__657f93f7_16_TensorCompare_cu_71e06f4e19launch_clamp_scalarERNS_18TensorIteratorBaseEN3c106ScalarES6_NS0_6detail11ClampLimitsEENKUlvE_clEvENKUlvE3_clEvEUlsE_St5arrayIPcLm2EEEEviT0_T1_ --------------------------
	.section	.text._ZN2at6native29vectorized_elementwise_kernelILi8EZZZNS0_49_GLOBAL__N__657f93f7_16_TensorCompare_cu_71e06f4e19launch_clamp_scalarERNS_18TensorIteratorBaseEN3c106ScalarES6_NS0_6detail11ClampLimitsEENKUlvE_clEvENKUlvE3_clEvEUlsE_St5arrayIPcLm2EEEEviT0_T1_,"ax",@progbits
	.align	128
        .global         _ZN2at6native29vectorized_elementwise_kernelILi8EZZZNS0_49_GLOBAL__N__657f93f7_16_TensorCompare_cu_71e06f4e19launch_clamp_scalarERNS_18TensorIteratorBaseEN3c106ScalarES6_NS0_6detail11ClampLimitsEENKUlvE_clEvENKUlvE3_clEvEUlsE_St5arrayIPcLm2EEEEviT0_T1_
        .type           _ZN2at6native29vectorized_elementwise_kernelILi8EZZZNS0_49_GLOBAL__N__657f93f7_16_TensorCompare_cu_71e06f4e19launch_clamp_scalarERNS_18TensorIteratorBaseEN3c106ScalarES6_NS0_6detail11ClampLimitsEENKUlvE_clEvENKUlvE3_clEvEUlsE_St5arrayIPcLm2EEEEviT0_T1_,@function
        .size           _ZN2at6native29vectorized_elementwise_kernelILi8EZZZNS0_49_GLOBAL__N__657f93f7_16_TensorCompare_cu_71e06f4e19launch_clamp_scalarERNS_18TensorIteratorBaseEN3c106ScalarES6_NS0_6detail11ClampLimitsEENKUlvE_clEvENKUlvE3_clEvEUlsE_St5arrayIPcLm2EEEEviT0_T1_,(.L_x_44409 - _ZN2at6native29vectorized_elementwise_kernelILi8EZZZNS0_49_GLOBAL__N__657f93f7_16_TensorCompare_cu_71e06f4e19launch_clamp_scalarERNS_18TensorIteratorBaseEN3c106ScalarES6_NS0_6detail11ClampLimitsEENKUlvE_clEvENKUlvE3_clEvEUlsE_St5arrayIPcLm2EEEEviT0_T1_)
        .other          _ZN2at6native29vectorized_elementwise_kernelILi8EZZZNS0_49_GLOBAL__N__657f93f7_16_TensorCompare_cu_71e06f4e19launch_clamp_scalarERNS_18TensorIteratorBaseEN3c106ScalarES6_NS0_6detail11ClampLimitsEENKUlvE_clEvENKUlvE3_clEvEUlsE_St5arrayIPcLm2EEEEviT0_T1_,@"STO_CUDA_ENTRY STV_DEFAULT"
_ZN2at6native29vectorized_elementwise_kernelILi8EZZZNS0_49_GLOBAL__N__657f93f7_16_TensorCompare_cu_71e06f4e19launch_clamp_scalarERNS_18TensorIteratorBaseEN3c106ScalarES6_NS0_6detail11ClampLimitsEENKUlvE_clEvENKUlvE3_clEvEUlsE_St5arrayIPcLm2EEEEviT0_T1_:
.text._ZN2at6native29vectorized_elementwise_kernelILi8EZZZNS0_49_GLOBAL__N__657f93f7_16_TensorCompare_cu_71e06f4e19launch_clamp_scalarERNS_18TensorIteratorBaseEN3c106ScalarES6_NS0_6detail11ClampLimitsEENKUlvE_clEvENKUlvE3_clEvEUlsE_St5arrayIPcLm2EEEEviT0_T1_:
        /* <DEDUP_REMOVED lines=13> */
[----:B0-----:R-:W-:-:S06]  /*00d0*/  IMAD.WIDE.U32 R4, R2, 0x10, R4 ;  /* 0x0000001002047825 */ /* 0x001fcc00078e0004 */
[----:B------:R-:W5:Y:S01]  /*00e0*/  LDG.E.128 R4, desc[UR6][R4.64] ;  /* 0x0000000604047981 */ /* 0x000f62000c1e1d00 */
[----:B--2---:R-:W-:Y:S01]  /*00f0*/  ISETP.NE.AND P0, PT, R3, RZ, PT ;  /* 0x000000ff0300720c */ /* 0x004fe20003f05270 */
[----:B------:R-:W-:-:S12]  /*0100*/  UPRMT UR4, UR4, 0x9910, URZ ;  /* 0x0000991004047896 */ /* 0x000fd8000800003f */
[----:B------:R-:W-:Y:S05]  /*0110*/  @!P0 BRA `(.L_x_3217) ;  /* 0x0000000000f48947 */ /* 0x000fea0003800000 */
[----:B------:R-:W-:-:S13]  /*0120*/  ISETP.NE.AND P0, PT, R3, 0x1, PT ;  /* 0x000000010300780c */ /* 0x000fda0003f05270 */
[----:B------:R-:W-:Y:S05]  /*0130*/  @P0 BRA `(.L_x_3218) ;  /* 0x0000000000640947 */ /* 0x000fea0003800000 */
        /* <DEDUP_REMOVED lines=10> */
[----:B------:R-:W-:-:S02]  /*01e0*/  PRMT R13, R7, 0x9910, RZ ;  /* 0x00009910070d7816 */ /* 0x000fc400000000ff */
        /* <DEDUP_REMOVED lines=8> */
[----:B------:R-:W-:Y:S02]  /*0270*/  VIMNMX R5, R5, UR4, PT ;  /* 0x0000000405057c48 */ /* 0x000fe4000bfe0100 */
[----:B------:R-:W-:-:S02]  /*0280*/  VIMNMX R8, R8, UR4, PT ;  /* 0x0000000408087c48 */ /* 0x000fc4000bfe0100 */
[----:B------:R-:W-:Y:S02]  /*0290*/  VIMNMX R6, R6, UR4, PT ;  /* 0x0000000406067c48 */ /* 0x000fe4000bfe0100 */
[----:B------:R-:W-:Y:S02]  /*02a0*/  VIMNMX R7, R9, UR4, PT ;  /* 0x0000000409077c48 */ /* 0x000fe4000bfe0100 */
[----:B------:R-:W-:Y:S01]  /*02b0*/  VIMNMX R12, R10, UR4, PT ;  /* 0x000000040a0c7c48 */ /* 0x000fe2000bfe0100 */
[----:B------:R-:W-:Y:S06]  /*02c0*/  BRA `(.L_x_3219) ;  /* 0x0000000000e47947 */ /* 0x000fec0003800000 */
.L_x_3218:
[C---:B-----5:R-:W-:Y:S01]  /*02d0*/  PRMT R3, R4.reuse, 0x9910, RZ ;  /* 0x0000991004037816 */ /* 0x060fe200000000ff */
[----:B------:R-:W-:Y:S01]  /*02e0*/  ULDC.U16 UR5, c[0x0][0x21e] ;  /* 0x0000878000057ab9 */ /* 0x000fe20000000400 */
[----:B------:R-:W-:Y:S01]  /*02f0*/  PRMT R8, R4, 0xbb32, RZ ;  /* 0x0000bb3204087816 */ /* 0x000fe200000000ff */
[----:B------:R-:W-:Y:S01]  /*0300*/  UPRMT UR5, UR5, 0x9910, URZ ;  /* 0x0000991005057896 */ /* 0x000fe2000800003f */
[----:B------:R-:W-:Y:S01]  /*0310*/  PRMT R12, R7, 0x9910, RZ ;  /* 0x00009910070c7816 */ /* 0x000fe200000000ff */
[----:B------:R-:W-:Y:S01]  /*0320*/  IMAD.MOV.U32 R4, RZ, RZ, R3 ;  /* 0x000000ffff047224 */ /* 0x000fe200078e0003 */
[C---:B------:R-:W-:Y:S01]  /*0330*/  PRMT R9, R5.reuse, 0x9910, RZ ;  /* 0x0000991005097816 */ /* 0x040fe200000000ff */
[----:B------:R-:W-:Y:S01]  /*0340*/  IMAD.MOV.U32 R3, RZ, RZ, R8 ;  /* 0x000000ffff037224 */ /* 0x000fe200078e0008 */
[----:B------:R-:W-:Y:S02]  /*0350*/  PRMT R10, R5, 0xbb32, RZ ;  /* 0x0000bb32050a7816 */ /* 0x000fe400000000ff */
[C---:B------:R-:W-:Y:S01]  /*0360*/  PRMT R11, R6.reuse, 0x9910, RZ ;  /* 0x00009910060b7816 */ /* 0x040fe200000000ff */
[----:B------:R-:W-:Y:S01]  /*0370*/  IMAD.MOV.U32 R5, RZ, RZ, R9 ;  /* 0x000000ffff057224 */ /* 0x000fe200078e0009 */
[----:B------:R-:W-:Y:S01]  /*0380*/  PRMT R14, R7, 0xbb32, RZ ;  /* 0x0000bb32070e7816 */ /* 0x000fe200000000ff */
[----:B------:R-:W-:Y:S01]  /*0390*/  IMAD.MOV.U32 R7, RZ, RZ, R12 ;  /* 0x000000ffff077224 */ /* 0x000fe200078e000c */
[----:B------:R-:W-:Y:S01]  /*03a0*/  PRMT R13, R6, 0xbb32, RZ ;  /* 0x0000bb32060d7816 */ /* 0x000fe200000000ff */
[----:B------:R-:W-:Y:S01]  /*03b0*/  IMAD.MOV.U32 R8, RZ, RZ, R10 ;  /* 0x000000ffff087224 */ /* 0x000fe200078e000a */
[----:B------:R-:W-:Y:S01]  /*03c0*/  VIMNMX R4, R4, UR4, !PT ;  /* 0x0000000404047c48 */ /* 0x000fe2000ffe0100 */
[----:B------:R-:W-:Y:S01]  /*03d0*/  IMAD.MOV.U32 R6, RZ, RZ, R11 ;  /* 0x000000ffff067224 */ /* 0x000fe200078e000b */
[----:B------:R-:W-:Y:S01]  /*03e0*/  VIMNMX R3, R3, UR4, !PT ;  /* 0x0000000403037c48 */ /* 0x000fe2000ffe0100 */
[----:B------:R-:W-:Y:S01]  /*03f0*/  IMAD.MOV.U32 R12, RZ, RZ, R14 ;  /* 0x000000ffff0c7224 */ /* 0x000fe200078e000e */
[----:B------:R-:W-:-:S02]  /*0400*/  VIMNMX R5, R5, UR4, !PT ;  /* 0x0000000405057c48 */ /* 0x000fc4000ffe0100 */
[----:B------:R-:W-:Y:S02]  /*0410*/  VIMNMX R8, R8, UR4, !PT ;  /* 0x0000000408087c48 */ /* 0x000fe4000ffe0100 */
[----:B------:R-:W-:Y:S02]  /*0420*/  VIMNMX R6, R6, UR4, !PT ;  /* 0x0000000406067c48 */ /* 0x000fe4000ffe0100 */
[----:B------:R-:W-:Y:S02]  /*0430*/  VIMNMX R13, R13, UR4, !PT ;  /* 0x000000040d0d7c48 */ /* 0x000fe4000ffe0100 */
[----:B------:R-:W-:Y:S02]  /*0440*/  VIMNMX R7, R7, UR4, !PT ;  /* 0x0000000407077c48 */ /* 0x000fe4000ffe0100 */
[----:B------:R-:W-:Y:S02]  /*0450*/  VIMNMX R12, R12, UR4, !PT ;  /* 0x000000040c0c7c48 */ /* 0x000fe4000ffe0100 */
[----:B------:R-:W-:-:S02]  /*0460*/  VIMNMX R4, R4, UR5, PT ;  /* 0x0000000504047c48 */ /* 0x000fc4000bfe0100 */
[----:B------:R-:W-:Y:S02]  /*0470*/  VIMNMX R3, R3, UR5, PT ;  /* 0x0000000503037c48 */ /* 0x000fe4000bfe0100 */
[----:B------:R-:W-:Y:S02]  /*0480*/  VIMNMX R5, R5, UR5, PT ;  /* 0x0000000505057c48 */ /* 0x000fe4000bfe0100 */
[----:B------:R-:W-:Y:S02]  /*0490*/  VIMNMX R8, R8, UR5, PT ;  /* 0x0000000508087c48 */ /* 0x000fe4000bfe0100 */
[----:B------:R-:W-:Y:S02]  /*04a0*/  VIMNMX R6, R6, UR5, PT ;  /* 0x0000000506067c48 */ /* 0x000fe4000bfe0100 */
[----:B------:R-:W-:Y:S02]  /*04b0*/  VIMNMX R13, R13, UR5, PT ;  /* 0x000000050d0d7c48 */ /* 0x000fe4000bfe0100 */
[----:B------:R-:W-:-:S02]  /*04c0*/  VIMNMX R7, R7, UR5, PT ;  /* 0x0000000507077c48 */ /* 0x000fc4000bfe0100 */
[----:B------:R-:W-:Y:S01]  /*04d0*/  VIMNMX R12, R12, UR5, PT ;  /* 0x000000050c0c7c48 */ /* 0x000fe2000bfe0100 */
[----:B------:R-:W-:Y:S06]  /*04e0*/  BRA `(.L_x_3219) ;  /* 0x00000000005c7947 */ /* 0x000fec0003800000 */
.L_x_3217:
[C---:B-----5:R-:W-:Y:S02]  /*04f0*/  PRMT R3, R4.reuse, 0x9910, RZ ;  /* 0x0000991004037816 */ /* 0x060fe400000000ff */
[----:B------:R-:W-:Y:S02]  /*0500*/  PRMT R8, R4, 0xbb32, RZ ;  /* 0x0000bb3204087816 */ /* 0x000fe400000000ff */
        /* <DEDUP_REMOVED lines=20> */
[----:B------:R-:W-:-:S07]  /*0650*/  VIMNMX R12, R12, UR4, !PT ;  /* 0x000000040c0c7c48 */ /* 0x000fce000ffe0100 */
.L_x_3219:
        /* <DEDUP_REMOVED lines=9> */
.L_x_3216:
        /* <DEDUP_REMOVED lines=76> */
.L_x_3222:
        /* <DEDUP_REMOVED lines=30> */
.L_x_3221:
        /* <DEDUP_REMOVED lines=11> */
.L_x_3223:
[----:B------:R-:W-:Y:S05]  /*0e40*/  BSYNC B0 ;  /* 0x0000000000007941 */ /* 0x000fea0003800000 */
.L_x_3220:
        /* <DEDUP_REMOVED lines=21> */
.L_x_3226:
[----:B------:R-:W-:-:S13]  /*0fa0*/  ISETP.GE.AND P0, PT, R17, R16, PT ;  /* 0x000000101100720c */ /* 0x000fda0003f06270 */
[----:B------:R-:W-:Y:S05]  /*0fb0*/  @P0 BRA `(.L_x_3228) ;  /* 0x0000000000300947 */ /* 0x000fea0003800000 */
[----:B0-----:R-:W0:Y:S01]  /*0fc0*/  LDC.64 R8, c[0x0][0x228] ;  /* 0x00008a00ff087b82 */ /* 0x001e220000000a00 */
[----:B------:R-:W-:Y:S02]  /*0fd0*/  IMAD.IADD R7, R0, 0x1, R17 ;  /* 0x0000000100077824 */ /* 0x000fe400078e0211 */
[----:B------:R-:W-:Y:S02]  /*0fe0*/  VIADD R17, R17, 0x80 ;  /* 0x0000008011117836 */ /* 0x000fe40000000000 */
[----:B0-----:R-:W-:-:S05]  /*0ff0*/  IMAD.WIDE.U32 R8, R7, 0x2, R8 ;  /* 0x0000000207087825 */ /* 0x001fca00078e0008 */
[----:B------:R1:W-:Y:S02]  /*1000*/  STG.E.U16 desc[UR6][R8.64], R2 ;  /* 0x0000000208007986 */ /* 0x0003e4000c101506 */
.L_x_3227:
[----:B------:R-:W-:-:S13]  /*1010*/  ISETP.GE.AND P0, PT, R17, R16, PT ;  /* 0x000000101100720c */ /* 0x000fda0003f06270 */
[----:B------:R-:W-:Y:S05]  /*1020*/  @P0 BRA `(.L_x_3229) ;  /* 0x0000000000340947 */ /* 0x000fea0003800000 */
[----:B01----:R-:W0:Y:S01]  /*1030*/  LDC.64 R8, c[0x0][0x228] ;  /* 0x00008a00ff087b82 */ /* 0x003e220000000a00 */
[----:B------:R-:W-:Y:S02]  /*1040*/  IMAD.IADD R7, R0, 0x1, R17 ;  /* 0x0000000100077824 */ /* 0x000fe400078e0211 */
[----:B------:R-:W-:Y:S02]  /*1050*/  VIADD R17, R17, 0x80 ;  /* 0x0000008011117836 */ /* 0x000fe40000000000 */
[----:B0-----:R-:W-:-:S05]  /*1060*/  IMAD.WIDE.U32 R8, R7, 0x2, R8 ;  /* 0x0000000207087825 */ /* 0x001fca00078e0008 */
[----:B------:R1:W-:Y:S02]  /*1070*/  STG.E.U16 desc[UR6][R8.64], R6 ;  /* 0x0000000608007986 */ /* 0x0003e4000c101506 */
.L_x_3228:
        /* <DEDUP_REMOVED lines=8> */
.L_x_3229:
[----:B------:R-:W-:Y:S05]  /*1100*/  BSYNC B1 ;  /* 0x0000000000017941 */ /* 0x000fea0003800000 */
.L_x_3225:
[----:B------:R-:W-:-:S13]  /*1110*/  ISETP.GE.AND P0, PT, R17, R16, PT ;  /* 0x000000101100720c */ /* 0x000fda0003f06270 */
[----:B--2---:R-:W2:Y:S01]  /*1120*/  @!P0 LDC.64 R6, c[0x0][0x228] ;  /* 0x00008a00ff068b82 */ /* 0x004ea20000000a00 */
[----:B-1----:R-:W-:Y:S02]  /*1130*/  @!P0 IMAD.IADD R9, R0, 0x1, R17 ;  /* 0x0000000100098824 */ /* 0x002fe400078e0211 */
[----:B------:R-:W-:Y:S02]  /*1140*/  @!P0 VIADD R17, R17, 0x80 ;  /* 0x0000008011118836 */ /* 0x000fe40000000000 */
[----:B--2---:R-:W-:-:S05]  /*1150*/  @!P0 IMAD.WIDE.U32 R6, R9, 0x2, R6 ;  /* 0x0000000209068825 */ /* 0x004fca00078e0006 */
[----:B------:R2:W-:Y:S02]  /*1160*/  @!P0 STG.E.U16 desc[UR6][R6.64], R5 ;  /* 0x0000000506008986 */ /* 0x0005e4000c101506 */
.L_x_3230:
[----:B------:R-:W-:Y:S05]  /*1170*/  BSYNC B0 ;  /* 0x0000000000007941 */ /* 0x000fea0003800000 */
.L_x_3224:
        /* <DEDUP_REMOVED lines=8> */
.L_x_3231:
        /* <DEDUP_REMOVED lines=16> */
.L_x_44409:


//--------------------- .text._ZN2at6native18elementwise_kernelILi128ELi4EZNS0_15gpu_kernel_implIZZZNS0_49_GLOBAL__N__657f93f7_16_TensorCompare_cu_71e06f4e19launch_clamp_scalarERNS_18TensorIteratorBaseEN3c106ScalarES7_NS0_6detail11ClampLimitsEENKUlvE_clEvENKUlvE2_clEvEUllE_EEvS5_RKT_EUliE_EEviT1_ --------------------------
	.section	.text._ZN2at6native18elementwise_kernelILi128ELi4EZNS0_15gpu_kernel_implIZZZNS0_49_GLOBAL__N__657f93f7_16_TensorCompare_cu_71e06f4e19launch_clamp_scalarERNS_18TensorIteratorBaseEN3c106ScalarES7_NS0_6detail11ClampLimitsEENKUlvE_clEvENKUlvE2_clEvEUllE_EEvS5_RKT_EUliE_EEviT1_,"ax",@progbits
	.align	128
        .global         _ZN2at6native18elementwise_kernelILi128ELi4EZNS0_15gpu_kernel_implIZZZNS0_49_GLOBAL__N__657f93f7_16_TensorCompare_cu_71e06f4e19launch_clamp_scalarERNS_18TensorIteratorBaseEN3c106ScalarES7_NS0_6detail11ClampLimitsEENKUlvE_clEvENKUlvE2_clEvEUllE_EEvS5_RKT_EUliE_EEviT1_
        .type           _ZN2at6native18elementwise_kernelILi128ELi4EZNS0_15gpu_kernel_implIZZZNS0_49_GLOBAL__N__657f93f7_16_TensorCompare_cu_71e06f4e19launch_clamp_scalarERNS_18TensorIteratorBaseEN3c106ScalarES7_NS0_6detail11ClampLimitsEENKUlvE_clEvENKUlvE2_clEvEUllE_EEvS5_RKT_EUliE_EEviT1_,@function
        .size           _ZN2at6native18elementwise_kernelILi128ELi4EZNS0_15gpu_kernel_implIZZZNS0_49_GLOBAL__N__657f93f7_16_TensorCompare_cu_71e06f4e19launch_clamp_scalarERNS_18TensorIteratorBaseEN3c106ScalarES7_NS0_6detail11ClampLimitsEENKUlvE_clEvENKUlvE2_clEvEUllE_EEvS5_RKT_EUliE_EEviT1_,(.L_x_44410 - _ZN2at6native18elementwise_kernelILi128ELi4EZNS0_15gpu_kernel_implIZZZNS0_49_GLOBAL__N__657f93f7_16_TensorCompare_cu_71e06f4e19launch_clamp_scalarERNS_18TensorIteratorBaseEN3c106ScalarES7_NS0_6detail11ClampLimitsEENKUlvE_clEvENKUlvE2_clEvEUllE_EEvS5_RKT_EUliE_EEviT1_)
        .other          _ZN2at6native18elementwise_kernelILi128ELi4EZNS0_15gpu_kernel_implIZZZNS0_49_GLOBAL__N__657f93f7_16_TensorCompare_cu_71e06f4e19launch_clamp_scalarERNS_18TensorIteratorBaseEN3c106ScalarES7_NS0_6detail11ClampLimitsEENKUlvE_clEvENKUlvE2_clEvEUllE_EEvS5_RKT_EUliE_EEviT1_,@"STO_CUDA_ENTRY STV_DEFAULT"
_ZN2at6native18elementwise_kernelILi128ELi4EZNS0_15gpu_kernel_implIZZZNS0_49_GLOBAL__N__657f93f7_16_TensorCompare_cu_71e06f4e19launch_clamp_scalarERNS_18TensorIteratorBaseEN3c106ScalarES7_NS0_6detail11ClampLimitsEENKUlvE_clEvENKUlvE2_clEvEUllE_EEvS5_RKT_EUliE_EEviT1_:
.text._ZN2at6native18elementwise_kernelILi128ELi4EZNS0_15gpu_kernel_implIZZZNS0_49_GLOBAL__N__657f93f7_16_TensorCompare_cu_71e06f4e19launch_clamp_scalarERNS_18TensorIteratorBaseEN3c106ScalarES7_NS0_6detail11ClampLimitsEENKUlvE_clEvENKUlvE2_clEvEUllE_EEvS5_RKT_EUliE_EEviT1_:
        /* <DEDUP_REMOVED lines=313> */
.L_x_3234:
        /* <DEDUP_REMOVED lines=19> */
[----:B--2---:R-:W-:Y:S01]  /*14c0*/  SHF.R.S32.HI R3, RZ, 0x1f, R2 ;  /* 0x0000001fff037819 */ /* 0x004fe20000011402 */
[----:B------:R-:W-:Y:S06]  /*14d0*/  BRA `(.L_x_3240) ;  /* 0x0000000c00547947 */ /* 0x000fec0003800000 */
.L_x_3238:
[----:B------:R0:W5:Y:S01]  /*14e0*/  LDG.E.U8 R2, desc[UR36][R4.64] ;  /* 0x0000002404027981 */ /* 0x000162000c1e1100 */
[----:B------:R-:W-:Y:S01]  /*14f0*/  IMAD.MOV.U32 R3, RZ, RZ, RZ ;  /* 0x000000ffff037224 */ /* 0x000fe200078e00ff */
[----:B------:R-:W-:Y:S06]  /*1500*/  BRA `(.L_x_3240) ;  /* 0x0000000c00487947 */ /* 0x000fec0003800000 */
.L_x_3237:
[----:B------:R-:W-:-:S13]  /*1510*/  ISETP.NE.AND P0, PT, R2, 0x2, PT ;  /* 0x000000020200780c */ /* 0x000fda0003f05270 */
[----:B------:R-:W-:Y:S05]  /*1520*/  @!P0 BRA `(.L_x_3241) ;  /* 0x0000000000248947 */ /* 0x000fea0003800000 */
[----:B------:R-:W-:-:S13]  /*1530*/  ISETP.NE.AND P0, PT, R2, 0x3, PT ;  /* 0x000000030200780c */ /* 0x000fda0003f05270 */
[----:B------:R-:W-:Y:S05]  /*1540*/  @!P0 BRA `(.L_x_3242) ;  /* 0x0000000000108947 */ /* 0x000fea0003800000 */
[----:B------:R-:W-:-:S13]  /*1550*/  ISETP.NE.AND P0, PT, R2, 0x4, PT ;  /* 0x000000040200780c */ /* 0x000fda0003f05270 */
[----:B------:R-:W-:Y:S05]  /*1560*/  @P0 BRA `(.L_x_3239) ;  /* 0x0000000800d80947 */ /* 0x000fea0003800000 */
[----:B------:R0:W5:Y:S01]  /*1570*/  LDG.E.64 R2, desc[UR36][R4.64] ;  /* 0x0000002404027981 */ /* 0x000162000c1e1b00 */
[----:B------:R-:W-:Y:S05]  /*1580*/  BRA `(.L_x_3240) ;  /* 0x0000000c00287947 */ /* 0x000fea0003800000 */
.L_x_3242:
[----:B------:R-:W2:Y:S02]  /*1590*/  LDG.E R2, desc[UR36][R4.64] ;  /* 0x0000002404027981 */ /* 0x000ea4000c1e1900 */
[----:B--2---:R-:W-:Y:S01]  /*15a0*/  SHF.R.S32.HI R3, RZ, 0x1f, R2 ;  /* 0x0000001fff037819 */ /* 0x004fe20000011402 */
[----:B------:R-:W-:Y:S06]  /*15b0*/  BRA `(.L_x_3240) ;  /* 0x0000000c001c7947 */ /* 0x000fec0003800000 */
.L_x_3241:
[----:B------:R-:W2:Y:S02]  /*15c0*/  LDG.E.S16 R2, desc[UR36][R4.64] ;  /* 0x0000002404027981 */ /* 0x000ea4000c1e1700 */
[----:B--2---:R-:W-:Y:S01]  /*15d0*/  SHF.R.S32.HI R3, RZ, 0x1f, R2 ;  /* 0x0000001fff037819 */ /* 0x004fe20000011402 */
[----:B------:R-:W-:Y:S06]  /*15e0*/  BRA `(.L_x_3240) ;  /* 0x0000000c00107947 */ /* 0x000fec0003800000 */
.L_x_3236:
[----:B------:R-:W-:-:S13]  /*15f0*/  ISETP.GT.AND P0, PT, R2, 0x6, PT ;  /* 0x000000060200780c */ /* 0x000fda0003f04270 */
[----:B------:R-:W-:Y:S05]  /*1600*/  @P0 BRA `(.L_x_3243) ;  /* 0x00000000002c0947 */ /* 0x000fea0003800000 */
[----:B------:R-:W-:-:S13]  /*1610*/  ISETP.NE.AND P0, PT, R2, 0x5, PT ;  /* 0x000000050200780c */ /* 0x000fda0003f05270 */
[----:B------:R-:W-:Y:S05]  /*1620*/  @!P0 BRA `(.L_x_3244) ;  /* 0x0000000000148947 */ /* 0x000fea0003800000 */
[----:B------:R-:W-:-:S13]  /*1630*/  ISETP.NE.AND P0, PT, R2, 0x6, PT ;  /* 0x000000060200780c */ /* 0x000fda0003f05270 */
[----:B------:R-:W-:Y:S05]  /*1640*/  @P0 BRA `(.L_x_3239) ;  /* 0x0000000800a00947 */ /* 0x000fea0003800000 */
[----:B------:R-:W2:Y:S02]  /*1650*/  LDG.E R2, desc[UR36][R4.64] ;  /* 0x0000002404027981 */ /* 0x000ea4000c1e1900 */
[----:B--2---:R-:W0:Y:S01]  /*1660*/  F2I.S64.TRUNC R2, R2 ;  /* 0x0000000200027311 */ /* 0x004e22000020d900 */
[----:B------:R-:W-:Y:S05]  /*1670*/  BRA `(.L_x_3240) ;  /* 0x0000000800ec7947 */ /* 0x000fea0003800000 */
.L_x_3244:
[----:B------:R-:W2:Y:S02]  /*1680*/  LDG.E.U16 R4, desc[UR36][R4.64] ;  /* 0x0000002404047981 */ /* 0x000ea4000c1e1500 */
[----:B--2---:R-:W-:-:S06]  /*1690*/  HADD2.F32 R2, -RZ, R4.H0_H0 ;  /* 0x20000004ff027230 */ /* 0x004fcc0000004100 */
[----:B------:R-:W0:Y:S01]  /*16a0*/  F2I.S64.TRUNC R2, R2 ;  /* 0x0000000200027311 */ /* 0x000e22000020d900 */
[----:B------:R-:W-:Y:S05]  /*16b0*/  BRA `(.L_x_3240) ;  /* 0x0000000800dc7947 */ /* 0x000fea0003800000 */
.L_x_3243:
[----:B------:R-:W-:-:S13]  /*16c0*/  ISETP.NE.AND P0, PT, R2, 0x7, PT ;  /* 0x000000070200780c */ /* 0x000fda0003f05270 */
[----:B------:R-:W-:Y:S05]  /*16d0*/  @!P0 BRA `(.L_x_3245) ;  /* 0x00000000002c8947 */ /* 0x000fea0003800000 */
[----:B------:R-:W-:-:S13]  /*16e0*/  ISETP.NE.AND P0, PT, R2, 0x8, PT ;  /* 0x000000080200780c */ /* 0x000fda0003f05270 */
[----:B------:R-:W-:Y:S05]  /*16f0*/  @!P0 BRA `(.L_x_3246) ;  /* 0x0000000000148947 */ /* 0x000fea0003800000 */
[----:B------:R-:W-:-:S13]  /*1700*/  ISETP.NE.AND P0, PT, R2, 0x9, PT ;  /* 0x000000090200780c */ /* 0x000fda0003f05270 */
[----:B------:R-:W-:Y:S05]  /*1710*/  @P0 BRA `(.L_x_3239) ;  /* 0x00000008006c0947 */ /* 0x000fea0003800000 */
[----:B------:R-:W2:Y:S02]  /*1720*/  LDG.E R2, desc[UR36][R4.64] ;  /* 0x0000002404027981 */ /* 0x000ea4000c1e1900 */
[----:B--2---:R-:W0:Y:S01]  /*1730*/  F2I.S64.TRUNC R2, R2 ;  /* 0x0000000200027311 */ /* 0x004e22000020d900 */
[----:B------:R-:W-:Y:S05]  /*1740*/  BRA `(.L_x_3240) ;  /* 0x0000000800b87947 */ /* 0x000fea0003800000 */
.L_x_3246:
[----:B------:R-:W2:Y:S02]  /*1750*/  LDG.E.U16 R4, desc[UR36][R4.64] ;  /* 0x0000002404047981 */ /* 0x000ea4000c1e1500 */
[----:B--2---:R-:W-:-:S06]  /*1760*/  HADD2.F32 R2, -RZ, R4.H0_H0 ;  /* 0x20000004ff027230 */ /* 0x004fcc0000004100 */
[----:B------:R-:W0:Y:S01]  /*1770*/  F2I.S64.TRUNC R2, R2 ;  /* 0x0000000200027311 */ /* 0x000e22000020d900 */
[----:B------:R-:W-:Y:S05]  /*1780*/  BRA `(.L_x_3240) ;  /* 0x0000000800a87947 */ /* 0x000fea0003800000 */
.L_x_3245:
[----:B------:R-:W2:Y:S02]  /*1790*/  LDG.E.64 R2, desc[UR36][R4.64] ;  /* 0x0000002404027981 */ /* 0x000ea4000c1e1b00 */
[----:B--2---:R-:W0:Y:S01]  /*17a0*/  F2I.S64.F64.TRUNC R2, R2 ;  /* 0x0000000200027311 */ /* 0x004e22000030d900 */
[----:B------:R-:W-:Y:S05]  /*17b0*/  BRA `(.L_x_3240) ;  /* 0x00000008009c7947 */ /* 0x000fea0003800000 */
.L_x_3235:
        /* <DEDUP_REMOVED lines=11> */
[----:B------:R-:W-:Y:S01]  /*1870*/  SEL R2, RZ, 0x1, !P0 ;  /* 0x00000001ff027807 */ /* 0x000fe20004000000 */
[----:B------:R-:W-:Y:S08]  /*1880*/  BRA `(.L_x_3240) ;  /* 0x0000000800687947 */ /* 0x000ff00003800000 */
.L_x_3249:
[----:B------:R-:W2:Y:S02]  /*1890*/  LDG.E.64 R2, desc[UR36][R4.64] ;  /* 0x0000002404027981 */ /* 0x000ea4000c1e1b00 */
[----:B--2---:R-:W0:Y:S01]  /*18a0*/  F2I.S64.F64.TRUNC R2, R2 ;  /* 0x0000000200027311 */ /* 0x004e22000030d900 */
[----:B------:R-:W-:Y:S05]  /*18b0*/  BRA `(.L_x_3240) ;  /* 0x00000008005c7947 */ /* 0x000fea0003800000 */
.L_x_3248:
        /* <DEDUP_REMOVED lines=24> */
[----:B------:R-:W-:-:S06]  /*1a40*/  LOP3.LUT R3, R3, 0x80000000, R0, 0xf8, !PT ;  /* 0x8000000003037812 */ /* 0x000fcc00078ef800 */
[----:B------:R-:W0:Y:S01]  /*1a50*/  F2I.S64.TRUNC R2, R3 ;  /* 0x0000000300027311 */ /* 0x000e22000020d900 */
[----:B------:R-:W-:Y:S05]  /*1a60*/  BRA `(.L_x_3240) ;  /* 0x0000000400f07947 */ /* 0x000fea0003800000 */
.L_x_3251:
        /* <DEDUP_REMOVED lines=11> */
[----:B------:R-:W-:-:S06]  /*1b20*/  LOP3.LUT R2, R2, 0x80000000, R3, 0xf8, !PT ;  /* 0x8000000002027812 */ /* 0x000fcc00078ef803 */
[----:B------:R-:W0:Y:S01]  /*1b30*/  F2I.S64.TRUNC R2, R2 ;  /* 0x0000000200027311 */ /* 0x000e22000020d900 */
[----:B------:R-:W-:Y:S05]  /*1b40*/  BRA `(.L_x_3240) ;  /* 0x0000000400b87947 */ /* 0x000fea0003800000 */
.L_x_3250:
[----:B------:R-:W2:Y:S02]  /*1b50*/  LDG.E.U16 R2, desc[UR36][R4.64] ;  /* 0x0000002404027981 */ /* 0x000ea4000c1e1500 */
[----:B--2---:R-:W-:-:S06]  /*1b60*/  IMAD.U32 R2, R2, 0x10000, RZ ;  /* 0x0001000002027824 */ /* 0x004fcc00078e00ff */
[----:B------:R-:W0:Y:S01]  /*1b70*/  F2I.S64.TRUNC R2, R2 ;  /* 0x0000000200027311 */ /* 0x000e22000020d900 */
[----:B------:R-:W-:Y:S05]  /*1b80*/  BRA `(.L_x_3240) ;  /* 0x0000000400a87947 */ /* 0x000fea0003800000 */
.L_x_3247:
        /* <DEDUP_REMOVED lines=9> */
[----:B------:R-:W-:Y:S01]  /*1c20*/  IMAD.MOV.U32 R3, RZ, RZ, RZ ;  /* 0x000000ffff037224 */ /* 0x000fe200078e00ff */
[----:B------:R-:W-:Y:S06]  /*1c30*/  BRA `(.L_x_3240) ;  /* 0x00000004007c7947 */ /* 0x000fec0003800000 */
.L_x_3254:
        /* <DEDUP_REMOVED lines=21> */
.L_x_3258:
[----:B------:R-:W-:Y:S05]  /*1d90*/  BSYNC B1 ;  /* 0x0000000000017941 */ /* 0x000fea0003800000 */
.L_x_3257:
[----:B------:R-:W-:Y:S01]  /*1da0*/  IMAD.SHL.U32 R2, R2, 0x100000, RZ ;  /* 0x0010000002027824 */ /* 0x000fe200078e00ff */
[----:B------:R-:W-:-:S04]  /*1db0*/  LEA R3, R0, 0x3b800000, 0x17 ;  /* 0x3b80000000037811 */ /* 0x000fc800078eb8ff */
[----:B------:R-:W-:-:S07]  /*1dc0*/  LOP3.LUT R2, R3, R2, R4, 0xfe, !PT ;  /* 0x0000000203027212 */ /* 0x000fce00078efe04 */
.L_x_3256:
[----:B------:R-:W-:Y:S05]  /*1dd0*/  BSYNC B0 ;  /* 0x0000000000007941 */ /* 0x000fea0003800000 */
.L_x_3255:
[----:B------:R-:W1:Y:S01]  /*1de0*/  F2I.S64.TRUNC R2, R2 ;  /* 0x0000000200027311 */ /* 0x000e62000020d900 */
[----:B------:R-:W-:Y:S05]  /*1df0*/  BRA `(.L_x_3240) ;  /* 0x00000004000c7947 */ /* 0x000fea0003800000 */
.L_x_3253:
        /* <DEDUP_REMOVED lines=21> */
.L_x_3262:
[----:B------:R-:W-:Y:S05]  /*1f50*/  BSYNC B1 ;  /* 0x0000000000017941 */ /* 0x000fea0003800000 */
.L_x_3261:
[----:B------:R-:W-:Y:S01]  /*1f60*/  IMAD.SHL.U32 R2, R2, 0x200000, RZ ;  /* 0x0020000002027824 */ /* 0x000fe200078e00ff */
[----:B------:R-:W-:-:S04]  /*1f70*/  LEA R3, R0, 0x37800000, 0x17 ;  /* 0x3780000000037811 */ /* 0x000fc800078eb8ff */
[----:B------:R-:W-:-:S07]  /*1f80*/  LOP3.LUT R2, R3, R2, R4, 0xfe, !PT ;  /* 0x0000000203027212 */ /* 0x000fce00078efe04 */
.L_x_3260:
[----:B------:R-:W-:Y:S05]  /*1f90*/  BSYNC B0 ;  /* 0x0000000000007941 */ /* 0x000fea0003800000 */
.L_x_3259:
[----:B------:R-:W2:Y:S01]  /*1fa0*/  F2I.S64.TRUNC R2, R2 ;  /* 0x0000000200027311 */ /* 0x000ea2000020d900 */
[----:B------:R-:W-:Y:S05]  /*1fb0*/  BRA `(.L_x_3240) ;  /* 0x00000000009c7947 */ /* 0x000fea0003800000 */
.L_x_3252:
        /* <DEDUP_REMOVED lines=14> */
.L_x_3266:
[----:B------:R-:W-:Y:S05]  /*20a0*/  BSYNC B0 ;  /* 0x0000000000007941 */ /* 0x000fea0003800000 */
.L_x_3265:
[----:B------:R-:W4:Y:S01]  /*20b0*/  F2I.S64.TRUNC R2, R2 ;  /* 0x0000000200027311 */ /* 0x000f22000020d900 */
[----:B------:R-:W-:Y:S05]  /*20c0*/  BRA `(.L_x_3240) ;  /* 0x0000000000587947 */ /* 0x000fea0003800000 */
.L_x_3239:
        /* <DEDUP_REMOVED lines=16> */
.L_x_3267:
[----:B------:R-:W-:Y:S01]  /*21d0*/  CS2R R2, SRZ ;  /* 0x0000000000027805 */ /* 0x000fe2000001ff00 */
[----:B------:R-:W-:Y:S06]  /*21e0*/  BRA `(.L_x_3240) ;  /* 0x0000000000107947 */ /* 0x000fec0003800000 */
.L_x_3264:
[----:B------:R0:W5:Y:S01]  /*21f0*/  LDG.E.64 R2, desc[UR36][R4.64] ;  /* 0x0000002404027981 */ /* 0x000162000c1e1b00 */
[----:B------:R-:W-:Y:S05]  /*2200*/  BRA `(.L_x_3240) ;  /* 0x0000000000087947 */ /* 0x000fea0003800000 */
.L_x_3263:
[----:B------:R3:W5:Y:S01]  /*2210*/  LDG.E R2, desc[UR36][R4.64] ;  /* 0x0000002404027981 */ /* 0x000762000c1e1900 */
[----:B------:R-:W-:-:S07]  /*2220*/  IMAD.MOV.U32 R3, RZ, RZ, RZ ;  /* 0x000000ffff037224 */ /* 0x000fce00078e00ff */
.L_x_3240:
[----:B------:R-:W3:Y:S02]  /*2230*/  LDC R0, c[0x0][0x420] ;  /* 0x00010800ff007b82 */ /* 0x000ee40000000800 */
[----:B---3--:R-:W-:-:S13]  /*2240*/  ISETP.NE.AND P0, PT, R0, RZ, PT ;  /* 0x000000ff0000720c */ /* 0x008fda0003f05270 */
[----:B------:R-:W-:Y:S05]  /*2250*/  @!P0 BRA `(.L_x_3268) ;  /* 0x00000000004c8947 */ /* 0x000fea0003800000 */
[----:B------:R-:W-:-:S13]  /*2260*/  ISETP.NE.AND P0, PT, R0, 0x1, PT ;  /* 0x000000010000780c */ /* 0x000fda0003f05270 */
[----:B------:R-:W-:Y:S05]  /*2270*/  @!P0 BRA `(.L_x_3269) ;  /* 0x00000000002c8947 */ /* 0x000fea0003800000 */
[----:B------:R-:W-:Y:S01]  /*2280*/  ULDC.64 UR4, c[0x0][0x428] ;  /* 0x00010a0000047ab9 */ /* 0x000fe20000000a00 */
[----:B------:R-:W-:Y:S01]  /*2290*/  ULDC.64 UR6, c[0x0][0x430] ;  /* 0x00010c0000067ab9 */ /* 0x000fe20000000a00 */
[----:B012-45:R-:W-:-:S04]  /*22a0*/  ISETP.GT.U32.AND P0, PT, R2, UR4, PT ;  /* 0x0000000402007c0c */ /* 0x037fc8000bf04070 */
[----:B------:R-:W-:-:S04]  /*22b0*/  ISETP.GT.AND.EX P0, PT, R3, UR5, PT, P0 ;  /* 0x0000000503007c0c */ /* 0x000fc8000bf04300 */
[----:B------:R-:W-:Y:S02]  /*22c0*/  SEL R0, R2, UR4, P0 ;  /* 0x0000000402007c07 */ /* 0x000fe40008000000 */
[----:B------:R-:W-:Y:S02]  /*22d0*/  SEL R2, R3, UR5, P0 ;  /* 0x0000000503027c07 */ /* 0x000fe40008000000 */
[----:B------:R-:W-:-:S04]  /*22e0*/  ISETP.LT.U32.AND P0, PT, R0, UR6, PT ;  /* 0x0000000600007c0c */ /* 0x000fc8000bf01070 */
[----:B------:R-:W-:-:S04]  /*22f0*/  ISETP.LT.AND.EX P0, PT, R2, UR7, PT, P0 ;  /* 0x0000000702007c0c */ /* 0x000fc8000bf01300 */
[----:B------:R-:W-:Y:S02]  /*2300*/  SEL R4, R0, UR6, P0 ;  /* 0x0000000600047c07 */ /* 0x000fe40008000000 */
[----:B------:R-:W-:Y:S01]  /*2310*/  SEL R3, R2, UR7, P0 ;  /* 0x0000000702037c07 */ /* 0x000fe20008000000 */
[----:B------:R-:W-:Y:S06]  /*2320*/  BRA `(.L_x_3270) ;  /* 0x00000000002c7947 */ /* 0x000fec0003800000 */
.L_x_3269:
[----:B------:R-:W-:Y:S02]  /*2330*/  ULDC.64 UR4, c[0x0][0x428] ;  /* 0x00010a0000047ab9 */ /* 0x000fe40000000a00 */
[----:B012-45:R-:W-:-:S04]  /*2340*/  ISETP.LT.U32.AND P0, PT, R2, UR4, PT ;  /* 0x0000000402007c0c */ /* 0x037fc8000bf01070 */
[----:B------:R-:W-:-:S04]  /*2350*/  ISETP.LT.AND.EX P0, PT, R3, UR5, PT, P0 ;  /* 0x0000000503007c0c */ /* 0x000fc8000bf01300 */
[----:B------:R-:W-:Y:S02]  /*2360*/  SEL R4, R2, UR4, P0 ;  /* 0x0000000402047c07 */ /* 0x000fe40008000000 */
[----:B------:R-:W-:Y:S01]  /*2370*/  SEL R3, R3, UR5, P0 ;  /* 0x0000000503037c07 */ /* 0x000fe20008000000 */
[----:B------:R-:W-:Y:S06]  /*2380*/  BRA `(.L_x_3270) ;  /* 0x0000000000147947 */ /* 0x000fec0003800000 */
.L_x_3268:
[----:B------:R-:W-:Y:S02]  /*2390*/  ULDC.64 UR4, c[0x0][0x428] ;  /* 0x00010a0000047ab9 */ /* 0x000fe40000000a00 */
[----:B012-45:R-:W-:-:S04]  /*23a0*/  ISETP.GT.U32.AND P0, PT, R2, UR4, PT ;  /* 0x0000000402007c0c */ /* 0x037fc8000bf04070 */
[----:B------:R-:W-:-:S04]  /*23b0*/  ISETP.GT.AND.EX P0, PT, R3, UR5, PT, P0 ;  /* 0x0000000503007c0c */ /* 0x000fc8000bf04300 */
[----:B------:R-:W-:Y:S02]  /*23c0*/  SEL R4, R2, UR4, P0 ;  /* 0x0000000402047c07 */ /* 0x000fe40008000000 */
[----:B------:R-:W-:-:S07]  /*23d0*/  SEL R3, R3, UR5, P0 ;  /* 0x0000000503037c07 */ /* 0x000fce0008000000 */
.L_x_3270:
[----:B------:R-:W0:Y:S01]  /*23e0*/  LDC.U8 R5, c[0x0][0x440] ;  /* 0x00011000ff057b82 */ /* 0x000e220000000000 */
[----:B------:R-:W-:Y:S01]  /*23f0*/  IMAD.MOV.U32 R2, RZ, RZ, R4 ;  /* 0x000000ffff027224 */ /* 0x000fe200078e0004 */
        /* <DEDUP_REMOVED lines=13> */
.L_x_3274:
[----:B------:R0:W-:Y:S01]  /*24d0*/  STG.E.U8 desc[UR36][R16.64], R2 ;  /* 0x0000000210007986 */ /* 0x0001e2000c101124 */
[----:B------:R-:W-:Y:S05]  /*24e0*/  BRA `(.L_x_3276) ;  /* 0x0000000c00507947 */ /* 0x000fea0003800000 */
.L_x_3273:
[----:B------:R-:W-:-:S13]  /*24f0*/  ISETP.NE.AND P0, PT, R0, 0x2, PT ;  /* 0x000000020000780c */ /* 0x000fda0003f05270 */
[----:B------:R-:W-:Y:S05]  /*2500*/  @!P0 BRA `(.L_x_3277) ;  /* 0x0000000000208947 */ /* 0x000fea0003800000 */
[----:B------:R-:W-:-:S13]  /*2510*/  ISETP.NE.AND P0, PT, R0, 0x3, PT ;  /* 0x000000030000780c */ /* 0x000fda0003f05270 */
[----:B------:R-:W-:Y:S05]  /*2520*/  @!P0 BRA `(.L_x_3278) ;  /* 0x0000000000108947 */ /* 0x000fea0003800000 */
[----:B------:R-:W-:-:S13]  /*2530*/  ISETP.NE.AND P0, PT, R0, 0x4, PT ;  /* 0x000000040000780c */ /* 0x000fda0003f05270 */
[----:B------:R-:W-:Y:S05]  /*2540*/  @P0 BRA `(.L_x_3275) ;  /* 0x0000000800e80947 */ /* 0x000fea0003800000 */
[----:B------:R0:W-:Y:S01]  /*2550*/  STG.E.64 desc[UR36][R16.64], R2 ;  /* 0x0000000210007986 */ /* 0x0001e2000c101b24 */
[----:B------:R-:W-:Y:S05]  /*2560*/  BRA `(.L_x_3276) ;  /* 0x0000000c00307947 */ /* 0x000fea0003800000 */
.L_x_3278:
[----:B------:R0:W-:Y:S01]  /*2570*/  STG.E desc[UR36][R16.64], R2 ;  /* 0x0000000210007986 */ /* 0x0001e2000c101924 */
[----:B------:R-:W-:Y:S05]  /*2580*/  BRA `(.L_x_3276) ;  /* 0x0000000c00287947 */ /* 0x000fea0003800000 */
.L_x_3277:
[----:B------:R0:W-:Y:S01]  /*2590*/  STG.E.U16 desc[UR36][R16.64], R2 ;  /* 0x0000000210007986 */ /* 0x0001e2000c101524 */
[----:B------:R-:W-:Y:S05]  /*25a0*/  BRA `(.L_x_3276) ;  /* 0x0000000c00207947 */ /* 0x000fea0003800000 */
.L_x_3272:
[----:B------:R-:W-:-:S13]  /*25b0*/  ISETP.GT.AND P0, PT, R0, 0x6, PT ;  /* 0x000000060000780c */ /* 0x000fda0003f04270 */
[----:B------:R-:W-:Y:S05]  /*25c0*/  @P0 BRA `(.L_x_3279) ;  /* 0x00000000002c0947 */ /* 0x000fea0003800000 */
[----:B------:R-:W-:-:S13]  /*25d0*/  ISETP.NE.AND P0, PT, R0, 0x5, PT ;  /* 0x000000050000780c */ /* 0x000fda0003f05270 */
[----:B------:R-:W-:Y:S05]  /*25e0*/  @!P0 BRA `(.L_x_3280) ;  /* 0x0000000000148947 */ /* 0x000fea0003800000 */
[----:B------:R-:W-:-:S13]  /*25f0*/  ISETP.NE.AND P0, PT, R0, 0x6, PT ;  /* 0x000000060000780c */ /* 0x000fda0003f05270 */
[----:B------:R-:W-:Y:S05]  /*2600*/  @P0 BRA `(.L_x_3275) ;  /* 0x0000000800b80947 */ /* 0x000fea0003800000 */
[----:B------:R-:W0:Y:S02]  /*2610*/  I2F.S64 R3, R2 ;  /* 0x0000000200037312 */ /* 0x000e240000301400 */
[----:B0-----:R0:W-:Y:S01]  /*2620*/  STG.E desc[UR36][R16.64], R3 ;  /* 0x0000000310007986 */ /* 0x0011e2000c101924 */
[----:B------:R-:W-:Y:S05]  /*2630*/  BRA `(.L_x_3276) ;  /* 0x0000000800fc7947 */ /* 0x000fea0003800000 */
.L_x_3280:
[----:B------:R-:W0:Y:S02]  /*2640*/  I2F.S64 R0, R2 ;  /* 0x0000000200007312 */ /* 0x000e240000301400 */
[----:B0-----:R-:W-:-:S05]  /*2650*/  F2FP.F16.F32.PACK_AB R0, RZ, R0 ;  /* 0x00000000ff00723e */ /* 0x001fca00000000ff */
[----:B------:R0:W-:Y:S01]  /*2660*/  STG.E.U16 desc[UR36][R16.64], R0 ;  /* 0x0000000010007986 */ /* 0x0001e2000c101524 */
[----:B------:R-:W-:Y:S05]  /*2670*/  BRA `(.L_x_3276) ;  /* 0x0000000800ec7947 */ /* 0x000fea0003800000 */
.L_x_3279:
[----:B------:R-:W-:-:S13]  /*2680*/  ISETP.NE.AND P0, PT, R0, 0x7, PT ;  /* 0x000000070000780c */ /* 0x000fda0003f05270 */
[----:B------:R-:W-:Y:S05]  /*2690*/  @!P0 BRA `(.L_x_3281) ;  /* 0x0000000000348947 */ /* 0x000fea0003800000 */
[----:B------:R-:W-:-:S13]  /*26a0*/  ISETP.NE.AND P0, PT, R0, 0x8, PT ;  /* 0x000000080000780c */ /* 0x000fda0003f05270 */
[----:B------:R-:W-:Y:S05]  /*26b0*/  @!P0 BRA `(.L_x_3282) ;  /* 0x0000000000188947 */ /* 0x000fea0003800000 */
[----:B------:R-:W-:-:S13]  /*26c0*/  ISETP.NE.AND P0, PT, R0, 0x9, PT ;  /* 0x000000090000780c */ /* 0x000fda0003f05270 */
[----:B------:R-:W-:Y:S05]  /*26d0*/  @P0 BRA `(.L_x_3275) ;  /* 0x0000000800840947 */ /* 0x000fea0003800000 */
[----:B------:R-:W0:Y:S01]  /*26e0*/  I2F.S64 R4, R2 ;  /* 0x0000000200047312 */ /* 0x000e220000301400 */
[----:B------:R-:W-:-:S05]  /*26f0*/  IMAD.MOV.U32 R5, RZ, RZ, RZ ;  /* 0x000000ffff057224 */ /* 0x000fca00078e00ff */
[----:B0-----:R0:W-:Y:S01]  /*2700*/  STG.E.64 desc[UR36][R16.64], R4 ;  /* 0x0000000410007986 */ /* 0x0011e2000c101b24 */
[----:B------:R-:W-:Y:S05]  /*2710*/  BRA `(.L_x_3276) ;  /* 0x0000000800c47947 */ /* 0x000fea0003800000 */
.L_x_3282:
[----:B------:R-:W0:Y:S02]  /*2720*/  I2F.S64 R2, R2 ;  /* 0x0000000200027312 */ /* 0x000e240000301400 */
[----:B0-----:R-:W-:-:S04]  /*2730*/  F2FP.F16.F32.PACK_AB R3, RZ, R2 ;  /* 0x00000002ff03723e */ /* 0x001fc800000000ff */
[----:B------:R-:W-:-:S05]  /*2740*/  PRMT R3, R3, 0x5410, RZ ;  /* 0x0000541003037816 */ /* 0x000fca00000000ff */
[----:B------:R0:W-:Y:S01]  /*2750*/  STG.E desc[UR36][R16.64], R3 ;  /* 0x0000000310007986 */ /* 0x0001e2000c101924 */
[----:B------:R-:W-:Y:S05]  /*2760*/  BRA `(.L_x_3276) ;  /* 0x0000000800b07947 */ /* 0x000fea0003800000 */
.L_x_3281:
[----:B------:R-:W0:Y:S02]  /*2770*/  I2F.F64.S64 R2, R2 ;  /* 0x0000000200027312 */ /* 0x000e240000301c00 */
[----:B0-----:R0:W-:Y:S01]  /*2780*/  STG.E.64 desc[UR36][R16.64], R2 ;  /* 0x0000000210007986 */ /* 0x0011e2000c101b24 */
[----:B------:R-:W-:Y:S05]  /*2790*/  BRA `(.L_x_3276) ;  /* 0x0000000800a47947 */ /* 0x000fea0003800000 */
.L_x_3271:
        /* <DEDUP_REMOVED lines=8> */
[----:B------:R-:W-:-:S04]  /*2820*/  ISETP.NE.U32.AND P0, PT, R2, RZ, PT ;  /* 0x000000ff0200720c */ /* 0x000fc80003f05070 */
[----:B------:R-:W-:-:S04]  /*2830*/  ISETP.NE.AND.EX P0, PT, R3, RZ, PT, P0 ;  /* 0x000000ff0300720c */ /* 0x000fc80003f05300 */
[----:B------:R-:W-:-:S05]  /*2840*/  SEL R3, RZ, 0x1, !P0 ;  /* 0x00000001ff037807 */ /* 0x000fca0004000000 */
[----:B------:R0:W-:Y:S01]  /*2850*/  STG.E.U8 desc[UR36][R16.64], R3 ;  /* 0x0000000310007986 */ /* 0x0001e2000c101124 */
[----:B------:R-:W-:Y:S05]  /*2860*/  BRA `(.L_x_3276) ;  /* 0x0000000800707947 */ /* 0x000fea0003800000 */
.L_x_3285:
[----:B------:R-:W0:Y:S01]  /*2870*/  I2F.F64.S64 R4, R2 ;  /* 0x0000000200047312 */ /* 0x000e220000301c00 */
[----:B------:R-:W-:-:S05]  /*2880*/  CS2R R6, SRZ ;  /* 0x0000000000067805 */ /* 0x000fca000001ff00 */
[----:B0-----:R0:W-:Y:S01]  /*2890*/  STG.E.128 desc[UR36][R16.64], R4 ;  /* 0x0000000410007986 */ /* 0x0011e2000c101d24 */
[----:B------:R-:W-:Y:S05]  /*28a0*/  BRA `(.L_x_3276) ;  /* 0x0000000800607947 */ /* 0x000fea0003800000 */
.L_x_3284:
[----:B------:R-:W-:-:S13]  /*28b0*/  ISETP.NE.AND P0, PT, R0, 0xf, PT ;  /* 0x0000000f0000780c */ /* 0x000fda0003f05270 */
[----:B------:R-:W-:Y:S05]  /*28c0*/  @!P0 BRA `(.L_x_3286) ;  /* 0x0000000000b48947 */ /* 0x000fea0003800000 */
[----:B------:R-:W-:-:S13]  /*28d0*/  ISETP.NE.AND P0, PT, R0, 0x17, PT ;  /* 0x000000170000780c */ /* 0x000fda0003f05270 */
[----:B------:R-:W-:Y:S05]  /*28e0*/  @!P0 BRA `(.L_x_3287) ;  /* 0x0000000000548947 */ /* 0x000fea0003800000 */
[----:B------:R-:W-:-:S13]  /*28f0*/  ISETP.NE.AND P0, PT, R0, 0x18, PT ;  /* 0x000000180000780c */ /* 0x000fda0003f05270 */
[----:B------:R-:W-:Y:S05]  /*2900*/  @P0 BRA `(.L_x_3275) ;  /* 0x0000000400f80947 */ /* 0x000fea0003800000 */
[----:B------:R-:W0:Y:S01]  /*2910*/  I2F.S64 R3, R2 ;  /* 0x0000000200037312 */ /* 0x000e220000301400 */
        /* <DEDUP_REMOVED lines=14> */
.L_x_3289:
[----:B------:R-:W-:Y:S05]  /*2a00*/  BSYNC B0 ;  /* 0x0000000000007941 */ /* 0x000fea0003800000 */
.L_x_3288:
[----:B------:R-:W-:-:S05]  /*2a10*/  LOP3.LUT R5, R0, R5, RZ, 0xfc, !PT ;  /* 0x0000000500057212 */ /* 0x000fca00078efcff */
[----:B------:R0:W-:Y:S01]  /*2a20*/  STG.E.U8 desc[UR36][R16.64], R5 ;  /* 0x0000000510007986 */ /* 0x0001e2000c101124 */
[----:B------:R-:W-:Y:S05]  /*2a30*/  BRA `(.L_x_3276) ;  /* 0x0000000400fc7947 */ /* 0x000fea0003800000 */
.L_x_3287:
[----:B------:R-:W0:Y:S01]  /*2a40*/  I2F.S64 R3, R2 ;  /* 0x0000000200037312 */ /* 0x000e220000301400 */
        /* <DEDUP_REMOVED lines=12> */
.L_x_3291:
[----:B------:R-:W-:Y:S01]  /*2b10*/  IMAD.MOV.U32 R0, RZ, RZ, 0x7f ;  /* 0x0000007fff007424 */ /* 0x000fe200078e00ff */
[----:B------:R-:W-:-:S04]  /*2b20*/  ISETP.GT.U32.AND P0, PT, R4, 0x7f800000, PT ;  /* 0x7f8000000400780c */ /* 0x000fc80003f04070 */
[----:B------:R-:W-:-:S09]  /*2b30*/  SEL R0, R0, 0x7c, P0 ;  /* 0x0000007c00007807 */ /* 0x000fd20000000000 */
.L_x_3292:
[----:B------:R-:W-:Y:S05]  /*2b40*/  BSYNC B0 ;  /* 0x0000000000007941 */ /* 0x000fea0003800000 */
.L_x_3290:
[----:B------:R-:W-:-:S04]  /*2b50*/  LOP3.LUT R2, R3, 0x80000000, RZ, 0xc0, !PT ;  /* 0x8000000003027812 */ /* 0x000fc800078ec0ff */
[----:B------:R-:W-:-:S04]  /*2b60*/  SHF.R.U32.HI R3, RZ, 0x18, R2 ;  /* 0x00000018ff037819 */ /* 0x000fc80000011602 */
[----:B------:R-:W-:-:S05]  /*2b70*/  LOP3.LUT R3, R0, R3, RZ, 0xfc, !PT ;  /* 0x0000000300037212 */ /* 0x000fca00078efcff */
[----:B------:R0:W-:Y:S01]  /*2b80*/  STG.E.U8 desc[UR36][R16.64], R3 ;  /* 0x0000000310007986 */ /* 0x0001e2000c101124 */
[----:B------:R-:W-:Y:S05]  /*2b90*/  BRA `(.L_x_3276) ;  /* 0x0000000400a47947 */ /* 0x000fea0003800000 */
.L_x_3286:
[----:B------:R-:W0:Y:S02]  /*2ba0*/  I2F.S64 R0, R2 ;  /* 0x0000000200007312 */ /* 0x000e240000301400 */
[----:B0-----:R-:W-:-:S05]  /*2bb0*/  F2FP.BF16.F32.PACK_AB R0, RZ, R0 ;  /* 0x00000000ff00723e */ /* 0x001fca00000010ff */
[----:B------:R0:W-:Y:S01]  /*2bc0*/  STG.E.U16 desc[UR36][R16.64], R0 ;  /* 0x0000000010007986 */ /* 0x0001e2000c101524 */
[----:B------:R-:W-:Y:S05]  /*2bd0*/  BRA `(.L_x_3276) ;  /* 0x0000000400947947 */ /* 0x000fea0003800000 */
.L_x_3283:
        /* <DEDUP_REMOVED lines=10> */
.L_x_3295:
[----:B------:R-:W0:Y:S01]  /*2c80*/  I2F.S64 R3, R2 ;  /* 0x0000000200037312 */ /* 0x000e220000301400 */
        /* <DEDUP_REMOVED lines=16> */
.L_x_3298:
[----:B------:R-:W-:-:S04]  /*2d90*/  LOP3.LUT R2, R3, 0x80000000, RZ, 0xc0, !PT ;  /* 0x8000000003027812 */ /* 0x000fc800078ec0ff */
[----:B------:R-:W-:-:S04]  /*2da0*/  SHF.R.U32.HI R3, RZ, 0x18, R2 ;  /* 0x00000018ff037819 */ /* 0x000fc80000011602 */
[----:B------:R-:W-:-:S04]  /*2db0*/  LOP3.LUT R0, R0, R3, RZ, 0xfc, !PT ;  /* 0x0000000300007212 */ /* 0x000fc800078efcff */
[----:B------:R-:W-:-:S07]  /*2dc0*/  PRMT R8, R0, 0x7610, R8 ;  /* 0x0000761000087816 */ /* 0x000fce0000000008 */
.L_x_3297:
[----:B------:R-:W-:Y:S05]  /*2dd0*/  BSYNC B0 ;  /* 0x0000000000007941 */ /* 0x000fea0003800000 */
.L_x_3296:
[----:B------:R3:W-:Y:S01]  /*2de0*/  STG.E.U8 desc[UR36][R16.64], R8 ;  /* 0x0000000810007986 */ /* 0x0007e2000c101124 */
[----:B------:R-:W-:Y:S05]  /*2df0*/  BRA `(.L_x_3276) ;  /* 0x00000004000c7947 */ /* 0x000fea0003800000 */
.L_x_3294:
        /* <DEDUP_REMOVED lines=17> */
.L_x_3301:
[----:B------:R-:W-:-:S04]  /*2f10*/  LOP3.LUT R2, R3, 0x80000000, RZ, 0xc0, !PT ;  /* 0x8000000003027812 */ /* 0x000fc800078ec0ff */
[----:B------:R-:W-:-:S04]  /*2f20*/  SHF.R.U32.HI R3, RZ, 0x18, R2 ;  /* 0x00000018ff037819 */ /* 0x000fc80000011602 */
[----:B------:R-:W-:-:S04]  /*2f30*/  LOP3.LUT R0, R0, R3, RZ, 0xfc, !PT ;  /* 0x0000000300007212 */ /* 0x000fc800078efcff */
[----:B------:R-:W-:-:S07]  /*2f40*/  PRMT R8, R0, 0x7610, R8 ;  /* 0x0000761000087816 */ /* 0x000fce0000000008 */
.L_x_3300:
[----:B------:R-:W-:Y:S05]  /*2f50*/  BSYNC B0 ;  /* 0x0000000000007941 */ /* 0x000fea0003800000 */
.L_x_3299:
[----:B------:R0:W-:Y:S01]  /*2f60*/  STG.E.U8 desc[UR36][R16.64], R8 ;  /* 0x0000000810007986 */ /* 0x0001e2000c101124 */
[----:B------:R-:W-:Y:S05]  /*2f70*/  BRA `(.L_x_3276) ;  /* 0x0000000000ac7947 */ /* 0x000fea0003800000 */
.L_x_3293:
[----:B------:R-:W-:-:S13]  /*2f80*/  ISETP.NE.AND P0, PT, R0, 0x1c, PT ;  /* 0x0000001c0000780c */ /* 0x000fda0003f05270 */
[----:B------:R-:W-:Y:S05]  /*2f90*/  @!P0 BRA `(.L_x_3302) ;  /* 0x0000000000a08947 */ /* 0x000fea0003800000 */
[----:B------:R-:W-:-:S13]  /*2fa0*/  ISETP.NE.AND P0, PT, R0, 0x1d, PT ;  /* 0x0000001d0000780c */ /* 0x000fda0003f05270 */
[----:B------:R-:W-:Y:S05]  /*2fb0*/  @!P0 BRA `(.L_x_3303) ;  /* 0x0000000000908947 */ /* 0x000fea0003800000 */
[----:B------:R-:W-:-:S13]  /*2fc0*/  ISETP.NE.AND P0, PT, R0, 0x2c, PT ;  /* 0x0000002c0000780c */ /* 0x000fda0003f05270 */
[----:B------:R-:W-:Y:S05]  /*2fd0*/  @P0 BRA `(.L_x_3275) ;  /* 0x0000000000440947 */ /* 0x000fea0003800000 */
[----:B------:R-:W0:Y:S02]  /*2fe0*/  I2F.S64 R2, R2 ;  /* 0x0000000200027312 */ /* 0x000e240000301400 */
        /* <DEDUP_REMOVED lines=16> */
.L_x_3275:
        /* <DEDUP_REMOVED lines=16> */
.L_x_3304:
[----:B------:R-:W-:Y:S05]  /*31f0*/  BRA `(.L_x_3276) ;  /* 0x00000000000c7947 */ /* 0x000fea0003800000 */
.L_x_3303:
[----:B------:R1:W-:Y:S01]  /*3200*/  STG.E.64 desc[UR36][R16.64], R2 ;  /* 0x0000000210007986 */ /* 0x0003e2000c101b24 */
[----:B------:R-:W-:Y:S05]  /*3210*/  BRA `(.L_x_3276) ;  /* 0x0000000000047947 */ /* 0x000fea0003800000 */
.L_x_3302:
[----:B------:R0:W-:Y:S02]  /*3220*/  STG.E desc[UR36][R16.64], R2 ;  /* 0x0000000210007986 */ /* 0x0001e4000c101924 */
.L_x_3276:
[----:B------:R-:W-:-:S04]  /*3230*/  IMAD R18, R23, 0x200, R18 ;  /* 0x0000020017127824 */ /* 0x000fc800078e0212 */
[----:B------:R-:W-:-:S07]  /*3240*/  VIADD R19, R18, 0x80 ;  /* 0x0000008012137836 */ /* 0x000fce0000000000 */
.L_x_3233:
[----:B------:R-:W-:Y:S05]  /*3250*/  BSYNC B6 ;  /* 0x0000000000067941 */ /* 0x000fea0003800000 */
.L_x_3232:
        /* <DEDUP_REMOVED lines=307> */
.L_x_3307:
        /* <DEDUP_REMOVED lines=21> */
.L_x_3311:
[----:B------:R1:W5:Y:S01]  /*46e0*/  LDG.E.U8 R2, desc[UR36][R4.64] ;  /* 0x0000002404027981 */ /* 0x000362000c1e1100 */
[----:B------:R-:W-:Y:S01]  /*46f0*/  IMAD.MOV.U32 R3, RZ, RZ, RZ ;  /* 0x000000ffff037224 */ /* 0x000fe200078e00ff */
[----:B------:R-:W-:Y:S06]  /*4700*/  BRA `(.L_x_3313) ;  /* 0x0000000c00487947 */ /* 0x000fec0003800000 */
.L_x_3310:
        /* <DEDUP_REMOVED lines=8> */
.L_x_3315:
[----:B------:R-:W2:Y:S02]  /*4790*/  LDG.E R2, desc[UR36][R4.64] ;  /* 0x0000002404027981 */ /* 0x000ea4000c1e1900 */
[----:B--2---:R-:W-:Y:S01]  /*47a0*/  SHF.R.S32.HI R3, RZ, 0x1f, R2 ;  /* 0x0000001fff037819 */ /* 0x004fe20000011402 */
[----:B------:R-:W-:Y:S06]  /*47b0*/  BRA `(.L_x_3313) ;  /* 0x0000000c001c7947 */ /* 0x000fec0003800000 */
.L_x_3314:
[----:B------:R-:W2:Y:S02]  /*47c0*/  LDG.E.S16 R2, desc[UR36][R4.64] ;  /* 0x0000002404027981 */ /* 0x000ea4000c1e1700 */
[----:B--2---:R-:W-:Y:S01]  /*47d0*/  SHF.R.S32.HI R3, RZ, 0x1f, R2 ;  /* 0x0000001fff037819 */ /* 0x004fe20000011402 */
[----:B------:R-:W-:Y:S06]  /*47e0*/  BRA `(.L_x_3313) ;  /* 0x0000000c00107947 */ /* 0x000fec0003800000 */
.L_x_3309:
        /* <DEDUP_REMOVED lines=9> */
.L_x_3317:
[----:B------:R-:W2:Y:S02]  /*4880*/  LDG.E.U16 R4, desc[UR36][R4.64] ;  /* 0x0000002404047981 */ /* 0x000ea4000c1e1500 */
[----:B--2---:R-:W-:-:S06]  /*4890*/  HADD2.F32 R2, -RZ, R4.H0_H0 ;  /* 0x20000004ff027230 */ /* 0x004fcc0000004100 */
[----:B------:R-:W0:Y:S01]  /*48a0*/  F2I.S64.TRUNC R2, R2 ;  /* 0x0000000200027311 */ /* 0x000e22000020d900 */
[----:B------:R-:W-:Y:S05]  /*48b0*/  BRA `(.L_x_3313) ;  /* 0x0000000800dc7947 */ /* 0x000fea0003800000 */
.L_x_3316:
[----:B------:R-:W-:-:S13]  /*48c0*/  ISETP.NE.AND P0, PT, R2, 0x7, PT ;  /* 0x000000070200780c */ /* 0x000fda0003f05270 */
[----:B------:R-:W-:Y:S05]  /*48d0*/  @!P0 BRA `(.L_x_3318) ;  /* 0x00000000002c8947 */ /* 0x000fea0003800000 */
[----:B------:R-:W-:-:S13]  /*48e0*/  ISETP.NE.AND P0, PT, R2, 0x8, PT ;  /* 0x000000080200780c */ /* 0x000fda0003f05270 */
[----:B------:R-:W-:Y:S05]  /*48f0*/  @!P0 BRA `(.L_x_3319) ;  /* 0x0000000000148947 */ /* 0x000fea0003800000 */
[----:B------:R-:W-:-:S13]  /*4900*/  ISETP.NE.AND P0, PT, R2, 0x9, PT ;  /* 0x000000090200780c */ /* 0x000fda0003f05270 */
[----:B------:R-:W-:Y:S05]  /*4910*/  @P0 BRA `(.L_x_3312) ;  /* 0x00000008006c0947 */ /* 0x000fea0003800000 */
[----:B------:R-:W2:Y:S02]  /*4920*/  LDG.E R2, desc[UR36][R4.64] ;  /* 0x0000002404027981 */ /* 0x000ea4000c1e1900 */
[----:B--2---:R-:W4:Y:S01]  /*4930*/  F2I.S64.TRUNC R2, R2 ;  /* 0x0000000200027311 */ /* 0x004f22000020d900 */
[----:B------:R-:W-:Y:S05]  /*4940*/  BRA `(.L_x_3313) ;  /* 0x0000000800b87947 */ /* 0x000fea0003800000 */
.L_x_3319:
[----:B------:R-:W2:Y:S02]  /*4950*/  LDG.E.U16 R4, desc[UR36][R4.64] ;  /* 0x0000002404047981 */ /* 0x000ea4000c1e1500 */
[----:B--2---:R-:W-:-:S06]  /*4960*/  HADD2.F32 R2, -RZ, R4.H0_H0 ;  /* 0x20000004ff027230 */ /* 0x004fcc0000004100 */
[----:B------:R-:W3:Y:S01]  /*4970*/  F2I.S64.TRUNC R2, R2 ;  /* 0x0000000200027311 */ /* 0x000ee2000020d900 */
[----:B------:R-:W-:Y:S05]  /*4980*/  BRA `(.L_x_3313) ;  /* 0x0000000800a87947 */ /* 0x000fea0003800000 */
.L_x_3318:
[----:B------:R-:W2:Y:S02]  /*4990*/  LDG.E.64 R2, desc[UR36][R4.64] ;  /* 0x0000002404027981 */ /* 0x000ea4000c1e1b00 */
[----:B--2---:R-:W2:Y:S01]  /*49a0*/  F2I.S64.F64.TRUNC R2, R2 ;  /* 0x0000000200027311 */ /* 0x004ea2000030d900 */
[----:B------:R-:W-:Y:S05]  /*49b0*/  BRA `(.L_x_3313) ;  /* 0x00000008009c7947 */ /* 0x000fea0003800000 */
.L_x_3308:
        /* <DEDUP_REMOVED lines=13> */
.L_x_3322:
[----:B------:R-:W2:Y:S02]  /*4a90*/  LDG.E.64 R2, desc[UR36][R4.64] ;  /* 0x0000002404027981 */ /* 0x000ea4000c1e1b00 */
[----:B--2---:R-:W0:Y:S01]  /*4aa0*/  F2I.S64.F64.TRUNC R2, R2 ;  /* 0x0000000200027311 */ /* 0x004e22000030d900 */
[----:B------:R-:W-:Y:S05]  /*4ab0*/  BRA `(.L_x_3313) ;  /* 0x00000008005c7947 */ /* 0x000fea0003800000 */
.L_x_3321:
        /* <DEDUP_REMOVED lines=27> */
.L_x_3324:
        /* <DEDUP_REMOVED lines=14> */
.L_x_3323:
[----:B------:R-:W2:Y:S02]  /*4d50*/  LDG.E.U16 R2, desc[UR36][R4.64] ;  /* 0x0000002404027981 */ /* 0x000ea4000c1e1500 */
[----:B--2---:R-:W-:-:S06]  /*4d60*/  IMAD.U32 R2, R2, 0x10000, RZ ;  /* 0x0001000002027824 */ /* 0x004fcc00078e00ff */
[----:B------:R-:W0:Y:S01]  /*4d70*/  F2I.S64.TRUNC R2, R2 ;  /* 0x0000000200027311 */ /* 0x000e22000020d900 */
[----:B------:R-:W-:Y:S05]  /*4d80*/  BRA `(.L_x_3313) ;  /* 0x0000000400a87947 */ /* 0x000fea0003800000 */
.L_x_3320:
        /* <DEDUP_REMOVED lines=11> */
.L_x_3327:
        /* <DEDUP_REMOVED lines=21> */
.L_x_3331:
[----:B------:R-:W-:Y:S05]  /*4f90*/  BSYNC B1 ;  /* 0x0000000000017941 */ /* 0x000fea0003800000 */
.L_x_3330:
[----:B------:R-:W-:Y:S01]  /*4fa0*/  IMAD.SHL.U32 R2, R2, 0x100000, RZ ;  /* 0x0010000002027824 */ /* 0x000fe200078e00ff */
[----:B------:R-:W-:-:S04]  /*4fb0*/  LEA R3, R0, 0x3b800000, 0x17 ;  /* 0x3b80000000037811 */ /* 0x000fc800078eb8ff */
[----:B------:R-:W-:-:S07]  /*4fc0*/  LOP3.LUT R2, R3, R2, R4, 0xfe, !PT ;  /* 0x0000000203027212 */ /* 0x000fce00078efe04 */
.L_x_3329:
[----:B------:R-:W-:Y:S05]  /*4fd0*/  BSYNC B0 ;  /* 0x0000000000007941 */ /* 0x000fea0003800000 */
.L_x_3328:
[----:B------:R-:W0:Y:S01]  /*4fe0*/  F2I.S64.TRUNC R2, R2 ;  /* 0x0000000200027311 */ /* 0x000e22000020d900 */
[----:B------:R-:W-:Y:S05]  /*4ff0*/  BRA `(.L_x_3313) ;  /* 0x00000004000c7947 */ /* 0x000fea0003800000 */
.L_x_3326:
        /* <DEDUP_REMOVED lines=21> */
.L_x_3335:
[----:B------:R-:W-:Y:S05]  /*5150*/  BSYNC B1 ;  /* 0x0000000000017941 */ /* 0x000fea0003800000 */
.L_x_3334:
[----:B------:R-:W-:Y:S01]  /*5160*/  IMAD.SHL.U32 R2, R2, 0x200000, RZ ;  /* 0x0020000002027824 */ /* 0x000fe200078e00ff */
[----:B------:R-:W-:-:S04]  /*5170*/  LEA R3, R0, 0x37800000, 0x17 ;  /* 0x3780000000037811 */ /* 0x000fc800078eb8ff */
[----:B------:R-:W-:-:S07]  /*5180*/  LOP3.LUT R2, R3, R2, R4, 0xfe, !PT ;  /* 0x0000000203027212 */ /* 0x000fce00078efe04 */
.L_x_3333:
[----:B------:R-:W-:Y:S05]  /*5190*/  BSYNC B0 ;  /* 0x0000000000007941 */ /* 0x000fea0003800000 */
.L_x_3332:
[----:B------:R-:W0:Y:S01]  /*51a0*/  F2I.S64.TRUNC R2, R2 ;  /* 0x0000000200027311 */ /* 0x000e22000020d900 */
[----:B------:R-:W-:Y:S05]  /*51b0*/  BRA `(.L_x_3313) ;  /* 0x00000000009c7947 */ /* 0x000fea0003800000 */
.L_x_3325:
        /* <DEDUP_REMOVED lines=14> */
.L_x_3339:
[----:B------:R-:W-:Y:S05]  /*52a0*/  BSYNC B0 ;  /* 0x0000000000007941 */ /* 0x000fea0003800000 */
.L_x_3338:
[----:B------:R-:W0:Y:S01]  /*52b0*/  F2I.S64.TRUNC R2, R2 ;  /* 0x0000000200027311 */ /* 0x000e22000020d900 */
[----:B------:R-:W-:Y:S05]  /*52c0*/  BRA `(.L_x_3313) ;  /* 0x0000000000587947 */ /* 0x000fea0003800000 */
.L_x_3312:
        /* <DEDUP_REMOVED lines=16> */
.L_x_3340:
[----:B------:R-:W-:Y:S01]  /*53d0*/  CS2R R2, SRZ ;  /* 0x0000000000027805 */ /* 0x000fe2000001ff00 */
[----:B------:R-:W-:Y:S06]  /*53e0*/  BRA `(.L_x_3313) ;  /* 0x0000000000107947 */ /* 0x000fec0003800000 */
.L_x_3337:
[----:B------:R0:W5:Y:S01]  /*53f0*/  LDG.E.64 R2, desc[UR36][R4.64] ;  /* 0x0000002404027981 */ /* 0x000162000c1e1b00 */
[----:B------:R-:W-:Y:S05]  /*5400*/  BRA `(.L_x_3313) ;  /* 0x0000000000087947 */ /* 0x000fea0003800000 */
.L_x_3336:
[----:B------:R0:W5:Y:S01]  /*5410*/  LDG.E R2, desc[UR36][R4.64] ;  /* 0x0000002404027981 */ /* 0x000162000c1e1900 */
[----:B------:R-:W-:-:S07]  /*5420*/  IMAD.MOV.U32 R3, RZ, RZ, RZ ;  /* 0x000000ffff037224 */ /* 0x000fce00078e00ff */
.L_x_3313:
[----:B------:R-:W1:Y:S02]  /*5430*/  LDC R0, c[0x0][0x420] ;  /* 0x00010800ff007b82 */ /* 0x000e640000000800 */
[----:B-1----:R-:W-:-:S13]  /*5440*/  ISETP.NE.AND P0, PT, R0, RZ, PT ;  /* 0x000000ff0000720c */ /* 0x002fda0003f05270 */
        /* <DEDUP_REMOVED lines=14> */
.L_x_3342:
[----:B------:R-:W-:Y:S02]  /*5530*/  ULDC.64 UR4, c[0x0][0x428] ;  /* 0x00010a0000047ab9 */ /* 0x000fe40000000a00 */
[----:B0-2345:R-:W-:-:S04]  /*5540*/  ISETP.LT.U32.AND P0, PT, R2, UR4, PT ;  /* 0x0000000402007c0c */ /* 0x03dfc8000bf01070 */
[----:B------:R-:W-:-:S04]  /*5550*/  ISETP.LT.AND.EX P0, PT, R3, UR5, PT, P0 ;  /* 0x0000000503007c0c */ /* 0x000fc8000bf01300 */
[----:B------:R-:W-:Y:S02]  /*5560*/  SEL R0, R2, UR4, P0 ;  /* 0x0000000402007c07 */ /* 0x000fe40008000000 */
[----:B------:R-:W-:Y:S01]  /*5570*/  SEL R3, R3, UR5, P0 ;  /* 0x0000000503037c07 */ /* 0x000fe20008000000 */
[----:B------:R-:W-:Y:S06]  /*5580*/  BRA `(.L_x_3343) ;  /* 0x0000000000147947 */ /* 0x000fec0003800000 */
.L_x_3341:
[----:B------:R-:W-:Y:S02]  /*5590*/  ULDC.64 UR4, c[0x0][0x428] ;  /* 0x00010a0000047ab9 */ /* 0x000fe40000000a00 */
[----:B0-2345:R-:W-:-:S04]  /*55a0*/  ISETP.GT.U32.AND P0, PT, R2, UR4, PT ;  /* 0x0000000402007c0c */ /* 0x03dfc8000bf04070 */
[----:B------:R-:W-:-:S04]  /*55b0*/  ISETP.GT.AND.EX P0, PT, R3, UR5, PT, P0 ;  /* 0x0000000503007c0c */ /* 0x000fc8000bf04300 */
[----:B------:R-:W-:Y:S02]  /*55c0*/  SEL R0, R2, UR4, P0 ;  /* 0x0000000402007c07 */ /* 0x000fe40008000000 */
[----:B------:R-:W-:-:S07]  /*55d0*/  SEL R3, R3, UR5, P0 ;  /* 0x0000000503037c07 */ /* 0x000fce0008000000 */
.L_x_3343:
        /* <DEDUP_REMOVED lines=15> */
.L_x_3347:
[----:B------:R0:W-:Y:S01]  /*56d0*/  STG.E.U8 desc[UR36][R16.64], R2 ;  /* 0x0000000210007986 */ /* 0x0001e2000c101124 */
[----:B------:R-:W-:Y:S05]  /*56e0*/  BRA `(.L_x_3349) ;  /* 0x0000000c00507947 */ /* 0x000fea0003800000 */
.L_x_3346:
        /* <DEDUP_REMOVED lines=8> */
.L_x_3351:
[----:B------:R0:W-:Y:S01]  /*5770*/  STG.E desc[UR36][R16.64], R2 ;  /* 0x0000000210007986 */ /* 0x0001e2000c101924 */
[----:B------:R-:W-:Y:S05]  /*5780*/  BRA `(.L_x_3349) ;  /* 0x0000000c00287947 */ /* 0x000fea0003800000 */
.L_x_3350:
[----:B------:R0:W-:Y:S01]  /*5790*/  STG.E.U16 desc[UR36][R16.64], R2 ;  /* 0x0000000210007986 */ /* 0x0001e2000c101524 */
[----:B------:R-:W-:Y:S05]  /*57a0*/  BRA `(.L_x_3349) ;  /* 0x0000000c00207947 */ /* 0x000fea0003800000 */
.L_x_3345:
        /* <DEDUP_REMOVED lines=9> */
.L_x_3353:
[----:B------:R-:W0:Y:S02]  /*5840*/  I2F.S64 R0, R2 ;  /* 0x0000000200007312 */ /* 0x000e240000301400 */
[----:B0-----:R-:W-:-:S05]  /*5850*/  F2FP.F16.F32.PACK_AB R0, RZ, R0 ;  /* 0x00000000ff00723e */ /* 0x001fca00000000ff */
[----:B------:R0:W-:Y:S01]  /*5860*/  STG.E.U16 desc[UR36][R16.64], R0 ;  /* 0x0000000010007986 */ /* 0x0001e2000c101524 */
[----:B------:R-:W-:Y:S05]  /*5870*/  BRA `(.L_x_3349) ;  /* 0x0000000800ec7947 */ /* 0x000fea0003800000 */
.L_x_3352:
        /* <DEDUP_REMOVED lines=10> */
.L_x_3355:
[----:B------:R-:W0:Y:S02]  /*5920*/  I2F.S64 R2, R2 ;  /* 0x0000000200027312 */ /* 0x000e240000301400 */
[----:B0-----:R-:W-:-:S04]  /*5930*/  F2FP.F16.F32.PACK_AB R3, RZ, R2 ;  /* 0x00000002ff03723e */ /* 0x001fc800000000ff */
[----:B------:R-:W-:-:S05]  /*5940*/  PRMT R3, R3, 0x5410, RZ ;  /* 0x0000541003037816 */ /* 0x000fca00000000ff */
[----:B------:R0:W-:Y:S01]  /*5950*/  STG.E desc[UR36][R16.64], R3 ;  /* 0x0000000310007986 */ /* 0x0001e2000c101924 */
[----:B------:R-:W-:Y:S05]  /*5960*/  BRA `(.L_x_3349) ;  /* 0x0000000800b07947 */ /* 0x000fea0003800000 */
.L_x_3354:
[----:B------:R-:W0:Y:S02]  /*5970*/  I2F.F64.S64 R2, R2 ;  /* 0x0000000200027312 */ /* 0x000e240000301c00 */
[----:B0-----:R0:W-:Y:S01]  /*5980*/  STG.E.64 desc[UR36][R16.64], R2 ;  /* 0x0000000210007986 */ /* 0x0011e2000c101b24 */
[----:B------:R-:W-:Y:S05]  /*5990*/  BRA `(.L_x_3349) ;  /* 0x0000000800a47947 */ /* 0x000fea0003800000 */
.L_x_3344:
        /* <DEDUP_REMOVED lines=13> */
.L_x_3358:
[----:B------:R-:W0:Y:S01]  /*5a70*/  I2F.F64.S64 R4, R2 ;  /* 0x0000000200047312 */ /* 0x000e220000301c00 */
[----:B------:R-:W-:-:S05]  /*5a80*/  CS2R R6, SRZ ;  /* 0x0000000000067805 */ /* 0x000fca000001ff00 */
[----:B0-----:R0:W-:Y:S01]  /*5a90*/  STG.E.128 desc[UR36][R16.64], R4 ;  /* 0x0000000410007986 */ /* 0x0011e2000c101d24 */
[----:B------:R-:W-:Y:S05]  /*5aa0*/  BRA `(.L_x_3349) ;  /* 0x0000000800607947 */ /* 0x000fea0003800000 */
.L_x_3357:
        /* <DEDUP_REMOVED lines=21> */
.L_x_3362:
[----:B------:R-:W-:Y:S05]  /*5c00*/  BSYNC B0 ;  /* 0x0000000000007941 */ /* 0x000fea0003800000 */
.L_x_3361:
[----:B------:R-:W-:-:S05]  /*5c10*/  LOP3.LUT R5, R0, R5, RZ, 0xfc, !PT ;  /* 0x0000000500057212 */ /* 0x000fca00078efcff */
[----:B------:R0:W-:Y:S01]  /*5c20*/  STG.E.U8 desc[UR36][R16.64], R5 ;  /* 0x0000000510007986 */ /* 0x0001e2000c101124 */
[----:B------:R-:W-:Y:S05]  /*5c30*/  BRA `(.L_x_3349) ;  /* 0x0000000400fc7947 */ /* 0x000fea0003800000 */
.L_x_3360:
        /* <DEDUP_REMOVED lines=13> */
.L_x_3364:
[----:B------:R-:W-:Y:S01]  /*5d10*/  IMAD.MOV.U32 R0, RZ, RZ, 0x7f ;  /* 0x0000007fff007424 */ /* 0x000fe200078e00ff */
[----:B------:R-:W-:-:S04]  /*5d20*/  ISETP.GT.U32.AND P0, PT, R4, 0x7f800000, PT ;  /* 0x7f8000000400780c */ /* 0x000fc80003f04070 */
[----:B------:R-:W-:-:S09]  /*5d30*/  SEL R0, R0, 0x7c, P0 ;  /* 0x0000007c00007807 */ /* 0x000fd20000000000 */
.L_x_3365:
[----:B------:R-:W-:Y:S05]  /*5d40*/  BSYNC B0 ;  /* 0x0000000000007941 */ /* 0x000fea0003800000 */
.L_x_3363:
[----:B------:R-:W-:-:S04]  /*5d50*/  LOP3.LUT R2, R3, 0x80000000, RZ, 0xc0, !PT ;  /* 0x8000000003027812 */ /* 0x000fc800078ec0ff */
[----:B------:R-:W-:-:S04]  /*5d60*/  SHF.R.U32.HI R3, RZ, 0x18, R2 ;  /* 0x00000018ff037819 */ /* 0x000fc80000011602 */
[----:B------:R-:W-:-:S05]  /*5d70*/  LOP3.LUT R3, R0, R3, RZ, 0xfc, !PT ;  /* 0x0000000300037212 */ /* 0x000fca00078efcff */
[----:B------:R0:W-:Y:S01]  /*5d80*/  STG.E.U8 desc[UR36][R16.64], R3 ;  /* 0x0000000310007986 */ /* 0x0001e2000c101124 */
[----:B------:R-:W-:Y:S05]  /*5d90*/  BRA `(.L_x_3349) ;  /* 0x0000000400a47947 */ /* 0x000fea0003800000 */
.L_x_3359:
[----:B------:R-:W0:Y:S02]  /*5da0*/  I2F.S64 R0, R2 ;  /* 0x0000000200007312 */ /* 0x000e240000301400 */
[----:B0-----:R-:W-:-:S05]  /*5db0*/  F2FP.BF16.F32.PACK_AB R0, RZ, R0 ;  /* 0x00000000ff00723e */ /* 0x001fca00000010ff */
[----:B------:R0:W-:Y:S01]  /*5dc0*/  STG.E.U16 desc[UR36][R16.64], R0 ;  /* 0x0000000010007986 */ /* 0x0001e2000c101524 */
[----:B------:R-:W-:Y:S05]  /*5dd0*/  BRA `(.L_x_3349) ;  /* 0x0000000400947947 */ /* 0x000fea0003800000 */
.L_x_3356:
        /* <DEDUP_REMOVED lines=10> */
.L_x_3368:
        /* <DEDUP_REMOVED lines=17> */
.L_x_3371:
[----:B------:R-:W-:-:S04]  /*5f90*/  LOP3.LUT R2, R3, 0x80000000, RZ, 0xc0, !PT ;  /* 0x8000000003027812 */ /* 0x000fc800078ec0ff */
[----:B------:R-:W-:-:S04]  /*5fa0*/  SHF.R.U32.HI R3, RZ, 0x18, R2 ;  /* 0x00000018ff037819 */ /* 0x000fc80000011602 */
[----:B------:R-:W-:-:S04]  /*5fb0*/  LOP3.LUT R0, R0, R3, RZ, 0xfc, !PT ;  /* 0x0000000300007212 */ /* 0x000fc800078efcff */
[----:B------:R-:W-:-:S07]  /*5fc0*/  PRMT R8, R0, 0x7610, R8 ;  /* 0x0000761000087816 */ /* 0x000fce0000000008 */
.L_x_3370:
[----:B------:R-:W-:Y:S05]  /*5fd0*/  BSYNC B0 ;  /* 0x0000000000007941 */ /* 0x000fea0003800000 */
.L_x_3369:
[----:B------:R3:W-:Y:S01]  /*5fe0*/  STG.E.U8 desc[UR36][R16.64], R8 ;  /* 0x0000000810007986 */ /* 0x0007e2000c101124 */
[----:B------:R-:W-:Y:S05]  /*5ff0*/  BRA `(.L_x_3349) ;  /* 0x00000004000c7947 */ /* 0x000fea0003800000 */
.L_x_3367:
        /* <DEDUP_REMOVED lines=17> */
.L_x_3374:
[----:B------:R-:W-:-:S04]  /*6110*/  LOP3.LUT R2, R3, 0x80000000, RZ, 0xc0, !PT ;  /* 0x8000000003027812 */ /* 0x000fc800078ec0ff */
[----:B------:R-:W-:-:S04]  /*6120*/  SHF.R.U32.HI R3, RZ, 0x18, R2 ;  /* 0x00000018ff037819 */ /* 0x000fc80000011602 */
[----:B------:R-:W-:-:S04]  /*6130*/  LOP3.LUT R0, R0, R3, RZ, 0xfc, !PT ;  /* 0x0000000300007212 */ /* 0x000fc800078efcff */
[----:B------:R-:W-:-:S07]  /*6140*/  PRMT R8, R0, 0x7610, R8 ;  /* 0x0000761000087816 */ /* 0x000fce0000000008 */
.L_x_3373:
[----:B------:R-:W-:Y:S05]  /*6150*/  BSYNC B0 ;  /* 0x0000000000007941 */ /* 0x000fea0003800000 */
.L_x_3372:
[----:B------:R0:W-:Y:S01]  /*6160*/  STG.E.U8 desc[UR36][R16.64], R8 ;  /* 0x0000000810007986 */ /* 0x0001e2000c101124 */
[----:B------:R-:W-:Y:S05]  /*6170*/  BRA `(.L_x_3349) ;  /* 0x0000000000ac7947 */ /* 0x000fea0003800000 */
.L_x_3366:
        /* <DEDUP_REMOVED lines=23> */
.L_x_3348:
        /* <DEDUP_REMOVED lines=16> */
.L_x_3377:
[----:B------:R-:W-:Y:S05]  /*63f0*/  BRA `(.L_x_3349) ;  /* 0x00000000000c7947 */ /* 0x000fea0003800000 */
.L_x_3376:
[----:B------:R2:W-:Y:S01]  /*6400*/  STG.E.64 desc[UR36][R16.64], R2 ;  /* 0x0000000210007986 */ /* 0x0005e2000c101b24 */
[----:B------:R-:W-:Y:S05]  /*6410*/  BRA `(.L_x_3349) ;  /* 0x0000000000047947 */ /* 0x000fea0003800000 */
.L_x_3375:
[----:B------:R0:W-:Y:S02]  /*6420*/  STG.E desc[UR36][R16.64], R2 ;  /* 0x0000000210007986 */ /* 0x0001e4000c101924 */
.L_x_3349:
[----:B------:R-:W-:-:S07]  /*6430*/  VIADD R19, R19, 0x80 ;  /* 0x0000008013137836 */ /* 0x000fce0000000000 */
.L_x_3306:
[----:B------:R-:W-:Y:S05]  /*6440*/  BSYNC B6 ;  /* 0x0000000000067941 */ /* 0x000fea0003800000 */
.L_x_3305:
        /* <DEDUP_REMOVED lines=307> */
.L_x_3380:
        /* <DEDUP_REMOVED lines=21> */
.L_x_3384:
[----:B------:R0:W5:Y:S01]  /*78d0*/  LDG.E.U8 R2, desc[UR36][R4.64] ;  /* 0x0000002404027981 */ /* 0x000162000c1e1100 */
[----:B------:R-:W-:Y:S01]  /*78e0*/  IMAD.MOV.U32 R3, RZ, RZ, RZ ;  /* 0x000000ffff037224 */ /* 0x000fe200078e00ff */
[----:B------:R-:W-:Y:S06]  /*78f0*/  BRA `(.L_x_3386) ;  /* 0x0000000c00487947 */ /* 0x000fec0003800000 */
.L_x_3383:
        /* <DEDUP_REMOVED lines=8> */
.L_x_3388:
[----:B------:R-:W2:Y:S02]  /*7980*/  LDG.E R2, desc[UR36][R4.64] ;  /* 0x0000002404027981 */ /* 0x000ea4000c1e1900 */
[----:B--2---:R-:W-:Y:S01]  /*7990*/  SHF.R.S32.HI R3, RZ, 0x1f, R2 ;  /* 0x0000001fff037819 */ /* 0x004fe20000011402 */
[----:B------:R-:W-:Y:S06]  /*79a0*/  BRA `(.L_x_3386) ;  /* 0x0000000c001c7947 */ /* 0x000fec0003800000 */
.L_x_3387:
[----:B------:R-:W2:Y:S02]  /*79b0*/  LDG.E.S16 R2, desc[UR36][R4.64] ;  /* 0x0000002404027981 */ /* 0x000ea4000c1e1700 */
[----:B--2---:R-:W-:Y:S01]  /*79c0*/  SHF.R.S32.HI R3, RZ, 0x1f, R2 ;  /* 0x0000001fff037819 */ /* 0x004fe20000011402 */
[----:B------:R-:W-:Y:S06]  /*79d0*/  BRA `(.L_x_3386) ;  /* 0x0000000c00107947 */ /* 0x000fec0003800000 */
.L_x_3382:
        /* <DEDUP_REMOVED lines=9> */
.L_x_3390:
[----:B------:R-:W2:Y:S02]  /*7a70*/  LDG.E.U16 R4, desc[UR36][R4.64] ;  /* 0x0000002404047981 */ /* 0x000ea4000c1e1500 */
[----:B--2---:R-:W-:-:S06]  /*7a80*/  HADD2.F32 R2, -RZ, R4.H0_H0 ;  /* 0x20000004ff027230 */ /* 0x004fcc0000004100 */
[----:B------:R-:W0:Y:S01]  /*7a90*/  F2I.S64.TRUNC R2, R2 ;  /* 0x0000000200027311 */ /* 0x000e22000020d900 */
[----:B------:R-:W-:Y:S05]  /*7aa0*/  BRA `(.L_x_3386) ;  /* 0x0000000800dc7947 */ /* 0x000fea0003800000 */
.L_x_3389:
        /* <DEDUP_REMOVED lines=9> */
.L_x_3392:
[----:B------:R-:W2:Y:S02]  /*7b40*/  LDG.E.U16 R4, desc[UR36][R4.64] ;  /* 0x0000002404047981 */ /* 0x000ea4000c1e1500 */
[----:B--2---:R-:W-:-:S06]  /*7b50*/  HADD2.F32 R2, -RZ, R4.H0_H0 ;  /* 0x20000004ff027230 */ /* 0x004fcc0000004100 */
[----:B------:R-:W0:Y:S01]  /*7b60*/  F2I.S64.TRUNC R2, R2 ;  /* 0x0000000200027311 */ /* 0x000e22000020d900 */
[----:B------:R-:W-:Y:S05]  /*7b70*/  BRA `(.L_x_3386) ;  /* 0x0000000800a87947 */ /* 0x000fea0003800000 */
.L_x_3391:
[----:B------:R-:W2:Y:S02]  /*7b80*/  LDG.E.64 R2, desc[UR36][R4.64] ;  /* 0x0000002404027981 */ /* 0x000ea4000c1e1b00 */
[----:B--2---:R-:W0:Y:S01]  /*7b90*/  F2I.S64.F64.TRUNC R2, R2 ;  /* 0x0000000200027311 */ /* 0x004e22000030d900 */
[----:B------:R-:W-:Y:S05]  /*7ba0*/  BRA `(.L_x_3386) ;  /* 0x00000008009c7947 */ /* 0x000fea0003800000 */
.L_x_3381:
        /* <DEDUP_REMOVED lines=13> */
.L_x_3395:
[----:B------:R-:W2:Y:S02]  /*7c80*/  LDG.E.64 R2, desc[UR36][R4.64] ;  /* 0x0000002404027981 */ /* 0x000ea4000c1e1b00 */
[----:B--2---:R-:W0:Y:S01]  /*7c90*/  F2I.S64.F64.TRUNC R2, R2 ;  /* 0x0000000200027311 */ /* 0x004e22000030d900 */
[----:B------:R-:W-:Y:S05]  /*7ca0*/  BRA `(.L_x_3386) ;  /* 0x00000008005c7947 */ /* 0x000fea0003800000 */
.L_x_3394:
        /* <DEDUP_REMOVED lines=25> */
[----:B------:R-:W3:Y:S01]  /*7e40*/  F2I.S64.TRUNC R2, R3 ;  /* 0x0000000300027311 */ /* 0x000ee2000020d900 */
[----:B------:R-:W-:Y:S05]  /*7e50*/  BRA `(.L_x_3386) ;  /* 0x0000000400f07947 */ /* 0x000fea0003800000 */
.L_x_3397:
        /* <DEDUP_REMOVED lines=12> */
[----:B------:R-:W2:Y:S01]  /*7f20*/  F2I.S64.TRUNC R2, R2 ;  /* 0x0000000200027311 */ /* 0x000ea2000020d900 */
[----:B------:R-:W-:Y:S05]  /*7f30*/  BRA `(.L_x_3386) ;  /* 0x0000000400b87947 */ /* 0x000fea0003800000 */
.L_x_3396:
[----:B------:R-:W2:Y:S02]  /*7f40*/  LDG.E.U16 R2, desc[UR36][R4.64] ;  /* 0x0000002404027981 */ /* 0x000ea4000c1e1500 */
[----:B--2---:R-:W-:-:S06]  /*7f50*/  IMAD.U32 R2, R2, 0x10000, RZ ;  /* 0x0001000002027824 */ /* 0x004fcc00078e00ff */
[----:B------:R-:W1:Y:S01]  /*7f60*/  F2I.S64.TRUNC R2, R2 ;  /* 0x0000000200027311 */ /* 0x000e62000020d900 */
[----:B------:R-:W-:Y:S05]  /*7f70*/  BRA `(.L_x_3386) ;  /* 0x0000000400a87947 */ /* 0x000fea0003800000 */
.L_x_3393:
        /* <DEDUP_REMOVED lines=11> */
.L_x_3400:
        /* <DEDUP_REMOVED lines=21> */
.L_x_3404:
[----:B------:R-:W-:Y:S05]  /*8180*/  BSYNC B1 ;  /* 0x0000000000017941 */ /* 0x000fea0003800000 */
.L_x_3403:
[----:B------:R-:W-:Y:S01]  /*8190*/  IMAD.SHL.U32 R2, R2, 0x100000, RZ ;  /* 0x0010000002027824 */ /* 0x000fe200078e00ff */
[----:B------:R-:W-:-:S04]  /*81a0*/  LEA R3, R0, 0x3b800000, 0x17 ;  /* 0x3b80000000037811 */ /* 0x000fc800078eb8ff */
[----:B------:R-:W-:-:S07]  /*81b0*/  LOP3.LUT R2, R3, R2, R4, 0xfe, !PT ;  /* 0x0000000203027212 */ /* 0x000fce00078efe04 */
.L_x_3402:
[----:B------:R-:W-:Y:S05]  /*81c0*/  BSYNC B0 ;  /* 0x0000000000007941 */ /* 0x000fea0003800000 */
.L_x_3401:
[----:B------:R-:W4:Y:S01]  /*81d0*/  F2I.S64.TRUNC R2, R2 ;  /* 0x0000000200027311 */ /* 0x000f22000020d900 */
[----:B------:R-:W-:Y:S05]  /*81e0*/  BRA `(.L_x_3386) ;  /* 0x00000004000c7947 */ /* 0x000fea0003800000 */
.L_x_3399:
        /* <DEDUP_REMOVED lines=21> */
.L_x_3408:
[----:B------:R-:W-:Y:S05]  /*8340*/  BSYNC B1 ;  /* 0x0000000000017941 */ /* 0x000fea0003800000 */
.L_x_3407:
[----:B------:R-:W-:Y:S01]  /*8350*/  IMAD.SHL.U32 R2, R2, 0x200000, RZ ;  /* 0x0020000002027824 */ /* 0x000fe200078e00ff */
[----:B------:R-:W-:-:S04]  /*8360*/  LEA R3, R0, 0x37800000, 0x17 ;  /* 0x3780000000037811 */ /* 0x000fc800078eb8ff */
[----:B------:R-:W-:-:S07]  /*8370*/  LOP3.LUT R2, R3, R2, R4, 0xfe, !PT ;  /* 0x0000000203027212 */ /* 0x000fce00078efe04 */
.L_x_3406:
[----:B------:R-:W-:Y:S05]  /*8380*/  BSYNC B0 ;  /* 0x0000000000007941 */ /* 0x000fea0003800000 */
.L_x_3405:
[----:B------:R-:W0:Y:S01]  /*8390*/  F2I.S64.TRUNC R2, R2 ;  /* 0x0000000200027311 */ /* 0x000e22000020d900 */
[----:B------:R-:W-:Y:S05]  /*83a0*/  BRA `(.L_x_3386) ;  /* 0x00000000009c7947 */ /* 0x000fea0003800000 */
.L_x_3398:
        /* <DEDUP_REMOVED lines=14> */
.L_x_3412:
[----:B------:R-:W-:Y:S05]  /*8490*/  BSYNC B0 ;  /* 0x0000000000007941 */ /* 0x000fea0003800000 */
.L_x_3411:
[----:B------:R-:W0:Y:S01]  /*84a0*/  F2I.S64.TRUNC R2, R2 ;  /* 0x0000000200027311 */ /* 0x000e22000020d900 */
[----:B------:R-:W-:Y:S05]  /*84b0*/  BRA `(.L_x_3386) ;  /* 0x0000000000587947 */ /* 0x000fea0003800000 */
.L_x_3385:
        /* <DEDUP_REMOVED lines=16> */
.L_x_3413:
[----:B------:R-:W-:Y:S01]  /*85c0*/  CS2R R2, SRZ ;  /* 0x0000000000027805 */ /* 0x000fe2000001ff00 */
[----:B------:R-:W-:Y:S06]  /*85d0*/  BRA `(.L_x_3386) ;  /* 0x0000000000107947 */ /* 0x000fec0003800000 */
.L_x_3410:
[----:B------:R0:W5:Y:S01]  /*85e0*/  LDG.E.64 R2, desc[UR36][R4.64] ;  /* 0x0000002404027981 */ /* 0x000162000c1e1b00 */
[----:B------:R-:W-:Y:S05]  /*85f0*/  BRA `(.L_x_3386) ;  /* 0x0000000000087947 */ /* 0x000fea0003800000 */
.L_x_3409:
[----:B------:R0:W5:Y:S01]  /*8600*/  LDG.E R2, desc[UR36][R4.64] ;  /* 0x0000002404027981 */ /* 0x000162000c1e1900 */
[----:B------:R-:W-:-:S07]  /*8610*/  IMAD.MOV.U32 R3, RZ, RZ, RZ ;  /* 0x000000ffff037224 */ /* 0x000fce00078e00ff */
.L_x_3386:
[----:B------:R-:W0:Y:S02]  /*8620*/  LDC R0, c[0x0][0x420] ;  /* 0x00010800ff007b82 */ /* 0x000e240000000800 */
[----:B0-----:R-:W-:-:S13]  /*8630*/  ISETP.NE.AND P0, PT, R0, RZ, PT ;  /* 0x000000ff0000720c */ /* 0x001fda0003f05270 */
[----:B------:R-:W-:Y:S05]  /*8640*/  @!P0 BRA `(.L_x_3414) ;  /* 0x00000000004c8947 */ /* 0x000fea0003800000 */
[----:B------:R-:W-:-:S13]  /*8650*/  ISETP.NE.AND P0, PT, R0, 0x1, PT ;  /* 0x000000010000780c */ /* 0x000fda0003f05270 */
[----:B------:R-:W-:Y:S05]  /*8660*/  @!P0 BRA `(.L_x_3415) ;  /* 0x00000000002c8947 */ /* 0x000fea0003800000 */
[----:B------:R-:W-:Y:S01]  /*8670*/  ULDC.64 UR4, c[0x0][0x428] ;  /* 0x00010a0000047ab9 */ /* 0x000fe20000000a00 */
[----:B------:R-:W-:Y:S01]  /*8680*/  ULDC.64 UR6, c[0x0][0x430] ;  /* 0x00010c0000067ab9 */ /* 0x000fe20000000a00 */
[----:B-12345:R-:W-:-:S04]  /*8690*/  ISETP.GT.U32.AND P0, PT, R2, UR4, PT ;  /* 0x0000000402007c0c */ /* 0x03efc8000bf04070 */
        /* <DEDUP_REMOVED lines=8> */
.L_x_3415:
[----:B------:R-:W-:Y:S02]  /*8720*/  ULDC.64 UR4, c[0x0][0x428] ;  /* 0x00010a0000047ab9 */ /* 0x000fe40000000a00 */
[----:B-12345:R-:W-:-:S04]  /*8730*/  ISETP.LT.U32.AND P0, PT, R2, UR4, PT ;  /* 0x0000000402007c0c */ /* 0x03efc8000bf01070 */
[----:B------:R-:W-:-:S04]  /*8740*/  ISETP.LT.AND.EX P0, PT, R3, UR5, PT, P0 ;  /* 0x0000000503007c0c */ /* 0x000fc8000bf01300 */
[----:B------:R-:W-:Y:S02]  /*8750*/  SEL R0, R2, UR4, P0 ;  /* 0x0000000402007c07 */ /* 0x000fe40008000000 */
[----:B------:R-:W-:Y:S01]  /*8760*/  SEL R3, R3, UR5, P0 ;  /* 0x0000000503037c07 */ /* 0x000fe20008000000 */
[----:B------:R-:W-:Y:S06]  /*8770*/  BRA `(.L_x_3416) ;  /* 0x0000000000147947 */ /* 0x000fec0003800000 */
.L_x_3414:
[----:B------:R-:W-:Y:S02]  /*8780*/  ULDC.64 UR4, c[0x0][0x428] ;  /* 0x00010a0000047ab9 */ /* 0x000fe40000000a00 */
[----:B-12345:R-:W-:-:S04]  /*8790*/  ISETP.GT.U32.AND P0, PT, R2, UR4, PT ;  /* 0x0000000402007c0c */ /* 0x03efc8000bf04070 */
[----:B------:R-:W-:-:S04]  /*87a0*/  ISETP.GT.AND.EX P0, PT, R3, UR5, PT, P0 ;  /* 0x0000000503007c0c */ /* 0x000fc8000bf04300 */
[----:B------:R-:W-:Y:S02]  /*87b0*/  SEL R0, R2, UR4, P0 ;  /* 0x0000000402007c07 */ /* 0x000fe40008000000 */
[----:B------:R-:W-:-:S07]  /*87c0*/  SEL R3, R3, UR5, P0 ;  /* 0x0000000503037c07 */ /* 0x000fce0008000000 */
.L_x_3416:
        /* <DEDUP_REMOVED lines=15> */
.L_x_3420:
[----:B------:R0:W-:Y:S01]  /*88c0*/  STG.E.U8 desc[UR36][R16.64], R2 ;  /* 0x0000000210007986 */ /* 0x0001e2000c101124 */
[----:B------:R-:W-:Y:S05]  /*88d0*/  BRA `(.L_x_3422) ;  /* 0x0000000c00507947 */ /* 0x000fea0003800000 */
.L_x_3419:
        /* <DEDUP_REMOVED lines=8> */
.L_x_3424:
[----:B------:R0:W-:Y:S01]  /*8960*/  STG.E desc[UR36][R16.64], R2 ;  /* 0x0000000210007986 */ /* 0x0001e2000c101924 */
[----:B------:R-:W-:Y:S05]  /*8970*/  BRA `(.L_x_3422) ;  /* 0x0000000c00287947 */ /* 0x000fea0003800000 */
.L_x_3423:
[----:B------:R0:W-:Y:S01]  /*8980*/  STG.E.U16 desc[UR36][R16.64], R2 ;  /* 0x0000000210007986 */ /* 0x0001e2000c101524 */
[----:B------:R-:W-:Y:S05]  /*8990*/  BRA `(.L_x_3422) ;  /* 0x0000000c00207947 */ /* 0x000fea0003800000 */
.L_x_3418:
        /* <DEDUP_REMOVED lines=9> */
.L_x_3426:
[----:B------:R-:W0:Y:S02]  /*8a30*/  I2F.S64 R0, R2 ;  /* 0x0000000200007312 */ /* 0x000e240000301400 */
[----:B0-----:R-:W-:-:S05]  /*8a40*/  F2FP.F16.F32.PACK_AB R0, RZ, R0 ;  /* 0x00000000ff00723e */ /* 0x001fca00000000ff */
[----:B------:R0:W-:Y:S01]  /*8a50*/  STG.E.U16 desc[UR36][R16.64], R0 ;  /* 0x0000000010007986 */ /* 0x0001e2000c101524 */
[----:B------:R-:W-:Y:S05]  /*8a60*/  BRA `(.L_x_3422) ;  /* 0x0000000800ec7947 */ /* 0x000fea0003800000 */
.L_x_3425:
        /* <DEDUP_REMOVED lines=10> */
.L_x_3428:
[----:B------:R-:W0:Y:S02]  /*8b10*/  I2F.S64 R2, R2 ;  /* 0x0000000200027312 */ /* 0x000e240000301400 */
[----:B0-----:R-:W-:-:S04]  /*8b20*/  F2FP.F16.F32.PACK_AB R3, RZ, R2 ;  /* 0x00000002ff03723e */ /* 0x001fc800000000ff */
[----:B------:R-:W-:-:S05]  /*8b30*/  PRMT R3, R3, 0x5410, RZ ;  /* 0x0000541003037816 */ /* 0x000fca00000000ff */
[----:B------:R0:W-:Y:S01]  /*8b40*/  STG.E desc[UR36][R16.64], R3 ;  /* 0x0000000310007986 */ /* 0x0001e2000c101924 */
[----:B------:R-:W-:Y:S05]  /*8b50*/  BRA `(.L_x_3422) ;  /* 0x0000000800b07947 */ /* 0x000fea0003800000 */
.L_x_3427:
[----:B------:R-:W0:Y:S02]  /*8b60*/  I2F.F64.S64 R2, R2 ;  /* 0x0000000200027312 */ /* 0x000e240000301c00 */
[----:B0-----:R0:W-:Y:S01]  /*8b70*/  STG.E.64 desc[UR36][R16.64], R2 ;  /* 0x0000000210007986 */ /* 0x0011e2000c101b24 */
[----:B------:R-:W-:Y:S05]  /*8b80*/  BRA `(.L_x_3422) ;  /* 0x0000000800a47947 */ /* 0x000fea0003800000 */
.L_x_3417:
        /* <DEDUP_REMOVED lines=13> */
.L_x_3431:
[----:B------:R-:W0:Y:S01]  /*8c60*/  I2F.F64.S64 R4, R2 ;  /* 0x0000000200047312 */ /* 0x000e220000301c00 */
[----:B------:R-:W-:-:S05]  /*8c70*/  CS2R R6, SRZ ;  /* 0x0000000000067805 */ /* 0x000fca000001ff00 */
[----:B0-----:R0:W-:Y:S01]  /*8c80*/  STG.E.128 desc[UR36][R16.64], R4 ;  /* 0x0000000410007986 */ /* 0x0011e2000c101d24 */
[----:B------:R-:W-:Y:S05]  /*8c90*/  BRA `(.L_x_3422) ;  /* 0x0000000800607947 */ /* 0x000fea0003800000 */
.L_x_3430:
        /* <DEDUP_REMOVED lines=21> */
.L_x_3435:
[----:B------:R-:W-:Y:S05]  /*8df0*/  BSYNC B0 ;  /* 0x0000000000007941 */ /* 0x000fea0003800000 */
.L_x_3434:
[----:B------:R-:W-:-:S05]  /*8e00*/  LOP3.LUT R5, R0, R5, RZ, 0xfc, !PT ;  /* 0x0000000500057212 */ /* 0x000fca00078efcff */
[----:B------:R0:W-:Y:S01]  /*8e10*/  STG.E.U8 desc[UR36][R16.64], R5 ;  /* 0x0000000510007986 */ /* 0x0001e2000c101124 */
[----:B------:R-:W-:Y:S05]  /*8e20*/  BRA `(.L_x_3422) ;  /* 0x0000000400fc7947 */ /* 0x000fea0003800000 */
.L_x_3433:
        /* <DEDUP_REMOVED lines=13> */
.L_x_3437:
[----:B------:R-:W-:Y:S01]  /*8f00*/  IMAD.MOV.U32 R0, RZ, RZ, 0x7f ;  /* 0x0000007fff007424 */ /* 0x000fe200078e00ff */
[----:B------:R-:W-:-:S04]  /*8f10*/  ISETP.GT.U32.AND P0, PT, R4, 0x7f800000, PT ;  /* 0x7f8000000400780c */ /* 0x000fc80003f04070 */
[----:B------:R-:W-:-:S09]  /*8f20*/  SEL R0, R0, 0x7c, P0 ;  /* 0x0000007c00007807 */ /* 0x000fd20000000000 */
.L_x_3438:
[----:B------:R-:W-:Y:S05]  /*8f30*/  BSYNC B0 ;  /* 0x0000000000007941 */ /* 0x000fea0003800000 */
.L_x_3436:
[----:B------:R-:W-:-:S04]  /*8f40*/  LOP3.LUT R2, R3, 0x80000000, RZ, 0xc0, !PT ;  /* 0x8000000003027812 */ /* 0x000fc800078ec0ff */
[----:B------:R-:W-:-:S04]  /*8f50*/  SHF.R.U32.HI R3, RZ, 0x18, R2 ;  /* 0x00000018ff037819 */ /* 0x000fc80000011602 */
[----:B------:R-:W-:-:S05]  /*8f60*/  LOP3.LUT R3, R0, R3, RZ, 0xfc, !PT ;  /* 0x0000000300037212 */ /* 0x000fca00078efcff */
[----:B------:R0:W-:Y:S01]  /*8f70*/  STG.E.U8 desc[UR36][R16.64], R3 ;  /* 0x0000000310007986 */ /* 0x0001e2000c101124 */
[----:B------:R-:W-:Y:S05]  /*8f80*/  BRA `(.L_x_3422) ;  /* 0x0000000400a47947 */ /* 0x000fea0003800000 */
.L_x_3432:
[----:B------:R-:W0:Y:S02]  /*8f90*/  I2F.S64 R0, R2 ;  /* 0x0000000200007312 */ /* 0x000e240000301400 */
[----:B0-----:R-:W-:-:S05]  /*8fa0*/  F2FP.BF16.F32.PACK_AB R0, RZ, R0 ;  /* 0x00000000ff00723e */ /* 0x001fca00000010ff */
[----:B------:R0:W-:Y:S01]  /*8fb0*/  STG.E.U16 desc[UR36][R16.64], R0 ;  /* 0x0000000010007986 */ /* 0x0001e2000c101524 */
[----:B------:R-:W-:Y:S05]  /*8fc0*/  BRA `(.L_x_3422) ;  /* 0x0000000400947947 */ /* 0x000fea0003800000 */
.L_x_3429:
        /* <DEDUP_REMOVED lines=10> */
.L_x_3441:
        /* <DEDUP_REMOVED lines=17> */
.L_x_3444:
[----:B------:R-:W-:-:S04]  /*9180*/  LOP3.LUT R2, R3, 0x80000000, RZ, 0xc0, !PT ;  /* 0x8000000003027812 */ /* 0x000fc800078ec0ff */
[----:B------:R-:W-:-:S04]  /*9190*/  SHF.R.U32.HI R3, RZ, 0x18, R2 ;  /* 0x00000018ff037819 */ /* 0x000fc80000011602 */
[----:B------:R-:W-:-:S04]  /*91a0*/  LOP3.LUT R0, R0, R3, RZ, 0xfc, !PT ;  /* 0x0000000300007212 */ /* 0x000fc800078efcff */
[----:B------:R-:W-:-:S07]  /*91b0*/  PRMT R8, R0, 0x7610, R8 ;  /* 0x0000761000087816 */ /* 0x000fce0000000008 */
.L_x_3443:
[----:B------:R-:W-:Y:S05]  /*91c0*/  BSYNC B0 ;  /* 0x0000000000007941 */ /* 0x000fea0003800000 */
.L_x_3442:
[----:B------:R3:W-:Y:S01]  /*91d0*/  STG.E.U8 desc[UR36][R16.64], R8 ;  /* 0x0000000810007986 */ /* 0x0007e2000c101124 */
[----:B------:R-:W-:Y:S05]  /*91e0*/  BRA `(.L_x_3422) ;  /* 0x00000004000c7947 */ /* 0x000fea0003800000 */
.L_x_3440:
        /* <DEDUP_REMOVED lines=17> */
.L_x_3447:
[----:B------:R-:W-:-:S04]  /*9300*/  LOP3.LUT R2, R3, 0x80000000, RZ, 0xc0, !PT ;  /* 0x8000000003027812 */ /* 0x000fc800078ec0ff */
[----:B------:R-:W-:-:S04]  /*9310*/  SHF.R.U32.HI R3, RZ, 0x18, R2 ;  /* 0x00000018ff037819 */ /* 0x000fc80000011602 */
[----:B------:R-:W-:-:S04]  /*9320*/  LOP3.LUT R0, R0, R3, RZ, 0xfc, !PT ;  /* 0x0000000300007212 */ /* 0x000fc800078efcff */
[----:B------:R-:W-:-:S07]  /*9330*/  PRMT R8, R0, 0x7610, R8 ;  /* 0x0000761000087816 */ /* 0x000fce0000000008 */
.L_x_3446:
[----:B------:R-:W-:Y:S05]  /*9340*/  BSYNC B0 ;  /* 0x0000000000007941 */ /* 0x000fea0003800000 */
.L_x_3445:
[----:B------:R0:W-:Y:S01]  /*9350*/  STG.E.U8 desc[UR36][R16.64], R8 ;  /* 0x0000000810007986 */ /* 0x0001e2000c101124 */
[----:B------:R-:W-:Y:S05]  /*9360*/  BRA `(.L_x_3422) ;  /* 0x0000000000ac7947 */ /* 0x000fea0003800000 */
.L_x_3439:
        /* <DEDUP_REMOVED lines=23> */
.L_x_3421:
        /* <DEDUP_REMOVED lines=16> */
.L_x_3450:
[----:B------:R-:W-:Y:S05]  /*95e0*/  BRA `(.L_x_3422) ;  /* 0x00000000000c7947 */ /* 0x000fea0003800000 */
.L_x_3449:
[----:B------:R1:W-:Y:S01]  /*95f0*/  STG.E.64 desc[UR36][R16.64], R2 ;  /* 0x0000000210007986 */ /* 0x0003e2000c101b24 */
[----:B------:R-:W-:Y:S05]  /*9600*/  BRA `(.L_x_3422) ;  /* 0x0000000000047947 */ /* 0x000fea0003800000 */
.L_x_3448:
[----:B------:R2:W-:Y:S02]  /*9610*/  STG.E desc[UR36][R16.64], R2 ;  /* 0x0000000210007986 */ /* 0x0005e4000c101924 */
.L_x_3422:
[----:B------:R-:W-:-:S07]  /*9620*/  VIADD R19, R19, 0x80 ;  /* 0x0000008013137836 */ /* 0x000fce0000000000 */
.L_x_3379:
[----:B------:R-:W-:Y:S05]  /*9630*/  BSYNC B6 ;  /* 0x0000000000067941 */ /* 0x000fea0003800000 */
.L_x_3378:
        /* <DEDUP_REMOVED lines=306> */
.L_x_3451:
        /* <DEDUP_REMOVED lines=21> */
.L_x_3455:
[----:B------:R0:W5:Y:S01]  /*aab0*/  LDG.E.U8 R2, desc[UR36][R4.64] ;  /* 0x0000002404027981 */ /* 0x000162000c1e1100 */
[----:B------:R-:W-:Y:S01]  /*aac0*/  IMAD.MOV.U32 R3, RZ, RZ, RZ ;  /* 0x000000ffff037224 */ /* 0x000fe200078e00ff */
[----:B------:R-:W-:Y:S06]  /*aad0*/  BRA `(.L_x_3457) ;  /* 0x0000000c00487947 */ /* 0x000fec0003800000 */
.L_x_3454:
        /* <DEDUP_REMOVED lines=8> */
.L_x_3459:
[----:B------:R-:W2:Y:S02]  /*ab60*/  LDG.E R2, desc[UR36][R4.64] ;  /* 0x0000002404027981 */ /* 0x000ea4000c1e1900 */
[----:B--2---:R-:W-:Y:S01]  /*ab70*/  SHF.R.S32.HI R3, RZ, 0x1f, R2 ;  /* 0x0000001fff037819 */ /* 0x004fe20000011402 */
[----:B------:R-:W-:Y:S06]  /*ab80*/  BRA `(.L_x_3457) ;  /* 0x0000000c001c7947 */ /* 0x000fec0003800000 */
.L_x_3458:
[----:B------:R-:W2:Y:S02]  /*ab90*/  LDG.E.S16 R2, desc[UR36][R4.64] ;  /* 0x0000002404027981 */ /* 0x000ea4000c1e1700 */
[----:B--2---:R-:W-:Y:S01]  /*aba0*/  SHF.R.S32.HI R3, RZ, 0x1f, R2 ;  /* 0x0000001fff037819 */ /* 0x004fe20000011402 */
[----:B------:R-:W-:Y:S06]  /*abb0*/  BRA `(.L_x_3457) ;  /* 0x0000000c00107947 */ /* 0x000fec0003800000 */
.L_x_3453:
        /* <DEDUP_REMOVED lines=9> */
.L_x_3461:
[----:B------:R-:W2:Y:S02]  /*ac50*/  LDG.E.U16 R4, desc[UR36][R4.64] ;  /* 0x0000002404047981 */ /* 0x000ea4000c1e1500 */
[----:B--2---:R-:W-:-:S06]  /*ac60*/  HADD2.F32 R2, -RZ, R4.H0_H0 ;  /* 0x20000004ff027230 */ /* 0x004fcc0000004100 */
[----:B------:R-:W0:Y:S01]  /*ac70*/  F2I.S64.TRUNC R2, R2 ;  /* 0x0000000200027311 */ /* 0x000e22000020d900 */
[----:B------:R-:W-:Y:S05]  /*ac80*/  BRA `(.L_x_3457) ;  /* 0x0000000800dc7947 */ /* 0x000fea0003800000 */
.L_x_3460:
        /* <DEDUP_REMOVED lines=9> */
.L_x_3463:
[----:B------:R-:W2:Y:S02]  /*ad20*/  LDG.E.U16 R4, desc[UR36][R4.64] ;  /* 0x0000002404047981 */ /* 0x000ea4000c1e1500 */
[----:B--2---:R-:W-:-:S06]  /*ad30*/  HADD2.F32 R2, -RZ, R4.H0_H0 ;  /* 0x20000004ff027230 */ /* 0x004fcc0000004100 */
[----:B------:R-:W0:Y:S01]  /*ad40*/  F2I.S64.TRUNC R2, R2 ;  /* 0x0000000200027311 */ /* 0x000e22000020d900 */
[----:B------:R-:W-:Y:S05]  /*ad50*/  BRA `(.L_x_3457) ;  /* 0x0000000800a87947 */ /* 0x000fea0003800000 */
.L_x_3462:
[----:B------:R-:W2:Y:S02]  /*ad60*/  LDG.E.64 R2, desc[UR36][R4.64] ;  /* 0x0000002404027981 */ /* 0x000ea4000c1e1b00 */
[----:B--2---:R-:W0:Y:S01]  /*ad70*/  F2I.S64.F64.TRUNC R2, R2 ;  /* 0x0000000200027311 */ /* 0x004e22000030d900 */
[----:B------:R-:W-:Y:S05]  /*ad80*/  BRA `(.L_x_3457) ;  /* 0x00000008009c7947 */ /* 0x000fea0003800000 */
.L_x_3452:
        /* <DEDUP_REMOVED lines=13> */
.L_x_3466:
[----:B------:R-:W2:Y:S02]  /*ae60*/  LDG.E.64 R2, desc[UR36][R4.64] ;  /* 0x0000002404027981 */ /* 0x000ea4000c1e1b00 */
[----:B--2---:R-:W0:Y:S01]  /*ae70*/  F2I.S64.F64.TRUNC R2, R2 ;  /* 0x0000000200027311 */ /* 0x004e22000030d900 */
[----:B------:R-:W-:Y:S05]  /*ae80*/  BRA `(.L_x_3457) ;  /* 0x00000008005c7947 */ /* 0x000fea0003800000 */
.L_x_3465:
        /* <DEDUP_REMOVED lines=27> */
.L_x_3468:
        /* <DEDUP_REMOVED lines=14> */
.L_x_3467:
[----:B------:R-:W2:Y:S02]  /*b120*/  LDG.E.U16 R2, desc[UR36][R4.64] ;  /* 0x0000002404027981 */ /* 0x000ea4000c1e1500 */
[----:B--2---:R-:W-:-:S06]  /*b130*/  IMAD.U32 R2, R2, 0x10000, RZ ;  /* 0x0001000002027824 */ /* 0x004fcc00078e00ff */
[----:B------:R-:W0:Y:S01]  /*b140*/  F2I.S64.TRUNC R2, R2 ;  /* 0x0000000200027311 */ /* 0x000e22000020d900 */
[----:B------:R-:W-:Y:S05]  /*b150*/  BRA `(.L_x_3457) ;  /* 0x0000000400a87947 */ /* 0x000fea0003800000 */
.L_x_3464:
        /* <DEDUP_REMOVED lines=11> */
.L_x_3471:
        /* <DEDUP_REMOVED lines=21> */
.L_x_3475:
[----:B------:R-:W-:Y:S05]  /*b360*/  BSYNC B1 ;  /* 0x0000000000017941 */ /* 0x000fea0003800000 */
.L_x_3474:
[----:B------:R-:W-:Y:S01]  /*b370*/  IMAD.SHL.U32 R2, R2, 0x100000, RZ ;  /* 0x0010000002027824 */ /* 0x000fe200078e00ff */
[----:B------:R-:W-:-:S04]  /*b380*/  LEA R3, R0, 0x3b800000, 0x17 ;  /* 0x3b80000000037811 */ /* 0x000fc800078eb8ff */
[----:B------:R-:W-:-:S07]  /*b390*/  LOP3.LUT R2, R3, R2, R4, 0xfe, !PT ;  /* 0x0000000203027212 */ /* 0x000fce00078efe04 */
.L_x_3473:
[----:B------:R-:W-:Y:S05]  /*b3a0*/  BSYNC B0 ;  /* 0x0000000000007941 */ /* 0x000fea0003800000 */
.L_x_3472:
[----:B------:R-:W2:Y:S01]  /*b3b0*/  F2I.S64.TRUNC R2, R2 ;  /* 0x0000000200027311 */ /* 0x000ea2000020d900 */
[----:B------:R-:W-:Y:S05]  /*b3c0*/  BRA `(.L_x_3457) ;  /* 0x00000004000c7947 */ /* 0x000fea0003800000 */
.L_x_3470:
        /* <DEDUP_REMOVED lines=21> */
.L_x_3479:
[----:B------:R-:W-:Y:S05]  /*b520*/  BSYNC B1 ;  /* 0x0000000000017941 */ /* 0x000fea0003800000 */
.L_x_3478:
[----:B------:R-:W-:Y:S01]  /*b530*/  IMAD.SHL.U32 R2, R2, 0x200000, RZ ;  /* 0x0020000002027824 */ /* 0x000fe200078e00ff */
[----:B------:R-:W-:-:S04]  /*b540*/  LEA R3, R0, 0x37800000, 0x17 ;  /* 0x3780000000037811 */ /* 0x000fc800078eb8ff */
[----:B------:R-:W-:-:S07]  /*b550*/  LOP3.LUT R2, R3, R2, R4, 0xfe, !PT ;  /* 0x0000000203027212 */ /* 0x000fce00078efe04 */
.L_x_3477:
[----:B------:R-:W-:Y:S05]  /*b560*/  BSYNC B0 ;  /* 0x0000000000007941 */ /* 0x000fea0003800000 */
.L_x_3476:
[----:B------:R-:W0:Y:S01]  /*b570*/  F2I.S64.TRUNC R2, R2 ;  /* 0x0000000200027311 */ /* 0x000e22000020d900 */
[----:B------:R-:W-:Y:S05]  /*b580*/  BRA `(.L_x_3457) ;  /* 0x00000000009c7947 */ /* 0x000fea0003800000 */
.L_x_3469:
        /* <DEDUP_REMOVED lines=14> */
.L_x_3483:
[----:B------:R-:W-:Y:S05]  /*b670*/  BSYNC B0 ;  /* 0x0000000000007941 */ /* 0x000fea0003800000 */
.L_x_3482:
[----:B------:R-:W4:Y:S01]  /*b680*/  F2I.S64.TRUNC R2, R2 ;  /* 0x0000000200027311 */ /* 0x000f22000020d900 */
[----:B------:R-:W-:Y:S05]  /*b690*/  BRA `(.L_x_3457) ;  /* 0x0000000000587947 */ /* 0x000fea0003800000 */
.L_x_3456:
        /* <DEDUP_REMOVED lines=16> */
.L_x_3484:
[----:B------:R-:W-:Y:S01]  /*b7a0*/  CS2R R2, SRZ ;  /* 0x0000000000027805 */ /* 0x000fe2000001ff00 */
[----:B------:R-:W-:Y:S06]  /*b7b0*/  BRA `(.L_x_3457) ;  /* 0x0000000000107947 */ /* 0x000fec0003800000 */
.L_x_3481:
[----:B------:R0:W5:Y:S01]  /*b7c0*/  LDG.E.64 R2, desc[UR36][R4.64] ;  /* 0x0000002404027981 */ /* 0x000162000c1e1b00 */
[----:B------:R-:W-:Y:S05]  /*b7d0*/  BRA `(.L_x_3457) ;  /* 0x0000000000087947 */ /* 0x000fea0003800000 */
.L_x_3480:
[----:B------:R3:W5:Y:S01]  /*b7e0*/  LDG.E R2, desc[UR36][R4.64] ;  /* 0x0000002404027981 */ /* 0x000762000c1e1900 */
[----:B------:R-:W-:-:S07]  /*b7f0*/  IMAD.MOV.U32 R3, RZ, RZ, RZ ;  /* 0x000000ffff037224 */ /* 0x000fce00078e00ff */
.L_x_3457:
[----:B------:R-:W1:Y:S02]  /*b800*/  LDC R0, c[0x0][0x420] ;  /* 0x00010800ff007b82 */ /* 0x000e640000000800 */
[----:B-1----:R-:W-:-:S13]  /*b810*/  ISETP.NE.AND P0, PT, R0, RZ, PT ;  /* 0x000000ff0000720c */ /* 0x002fda0003f05270 */
[----:B------:R-:W-:Y:S05]  /*b820*/  @!P0 BRA `(.L_x_3485) ;  /* 0x00000000004c8947 */ /* 0x000fea0003800000 */
[----:B------:R-:W-:-:S13]  /*b830*/  ISETP.NE.AND P0, PT, R0, 0x1, PT ;  /* 0x000000010000780c */ /* 0x000fda0003f05270 */
[----:B------:R-:W-:Y:S05]  /*b840*/  @!P0 BRA `(.L_x_3486) ;  /* 0x00000000002c8947 */ /* 0x000fea0003800000 */
[----:B------:R-:W-:Y:S01]  /*b850*/  ULDC.64 UR4, c[0x0][0x428] ;  /* 0x00010a0000047ab9 */ /* 0x000fe20000000a00 */
[----:B------:R-:W-:Y:S01]  /*b860*/  ULDC.64 UR6, c[0x0][0x430] ;  /* 0x00010c0000067ab9 */ /* 0x000fe20000000a00 */
[----:B0-2-45:R-:W-:-:S04]  /*b870*/  ISETP.GT.U32.AND P0, PT, R2, UR4, PT ;  /* 0x0000000402007c0c */ /* 0x035fc8000bf04070 */
        /* <DEDUP_REMOVED lines=8> */
.L_x_3486:
[----:B------:R-:W-:Y:S02]  /*b900*/  ULDC.64 UR4, c[0x0][0x428] ;  /* 0x00010a0000047ab9 */ /* 0x000fe40000000a00 */
[----:B0-2-45:R-:W-:-:S04]  /*b910*/  ISETP.LT.U32.AND P0, PT, R2, UR4, PT ;  /* 0x0000000402007c0c */ /* 0x035fc8000bf01070 */
[----:B------:R-:W-:-:S04]  /*b920*/  ISETP.LT.AND.EX P0, PT, R3, UR5, PT, P0 ;  /* 0x0000000503007c0c */ /* 0x000fc8000bf01300 */
[----:B------:R-:W-:Y:S02]  /*b930*/  SEL R0, R2, UR4, P0 ;  /* 0x0000000402007c07 */ /* 0x000fe40008000000 */
[----:B------:R-:W-:Y:S01]  /*b940*/  SEL R3, R3, UR5, P0 ;  /* 0x0000000503037c07 */ /* 0x000fe20008000000 */
[----:B------:R-:W-:Y:S06]  /*b950*/  BRA `(.L_x_3487) ;  /* 0x0000000000147947 */ /* 0x000fec0003800000 */
.L_x_3485:
[----:B------:R-:W-:Y:S02]  /*b960*/  ULDC.64 UR4, c[0x0][0x428] ;  /* 0x00010a0000047ab9 */ /* 0x000fe40000000a00 */
[----:B0-2-45:R-:W-:-:S04]  /*b970*/  ISETP.GT.U32.AND P0, PT, R2, UR4, PT ;  /* 0x0000000402007c0c */ /* 0x035fc8000bf04070 */
[----:B------:R-:W-:-:S04]  /*b980*/  ISETP.GT.AND.EX P0, PT, R3, UR5, PT, P0 ;  /* 0x0000000503007c0c */ /* 0x000fc8000bf04300 */
[----:B------:R-:W-:Y:S02]  /*b990*/  SEL R0, R2, UR4, P0 ;  /* 0x0000000402007c07 */ /* 0x000fe40008000000 */
[----:B------:R-:W-:-:S07]  /*b9a0*/  SEL R3, R3, UR5, P0 ;  /* 0x0000000503037c07 */ /* 0x000fce0008000000 */
.L_x_3487:
[----:B---3--:R-:W0:Y:S01]  /*b9b0*/  LDC.U8 R5, c[0x0][0x440] ;  /* 0x00011000ff057b82 */ /* 0x008e220000000000 */
        /* <DEDUP_REMOVED lines=14> */
.L_x_3491:
[----:B------:R-:W-:Y:S01]  /*baa0*/  STG.E.U8 desc[UR36][R16.64], R2 ;  /* 0x0000000210007986 */ /* 0x000fe2000c101124 */
[----:B------:R-:W-:Y:S05]  /*bab0*/  EXIT ;  /* 0x000000000000794d */ /* 0x000fea0003800000 */
.L_x_3490:
[----:B------:R-:W-:-:S13]  /*bac0*/  ISETP.NE.AND P0, PT, R4, 0x2, PT ;  /* 0x000000020400780c */ /* 0x000fda0003f05270 */
[----:B------:R-:W-:Y:S05]  /*bad0*/  @!P0 BRA `(.L_x_3493) ;  /* 0x0000000000208947 */ /* 0x000fea0003800000 */
[----:B------:R-:W-:-:S13]  /*bae0*/  ISETP.NE.AND P0, PT, R4, 0x3, PT ;  /* 0x000000030400780c */ /* 0x000fda0003f05270 */
[----:B------:R-:W-:Y:S05]  /*baf0*/  @!P0 BRA `(.L_x_3494) ;  /* 0x0000000000108947 */ /* 0x000fea0003800000 */
[----:B------:R-:W-:-:S13]  /*bb00*/  ISETP.NE.AND P0, PT, R4, 0x4, PT ;  /* 0x000000040400780c */ /* 0x000fda0003f05270 */
[----:B------:R-:W-:Y:S05]  /*bb10*/  @P0 BRA `(.L_x_3492) ;  /* 0x0000000800e80947 */ /* 0x000fea0003800000 */
[----:B------:R-:W-:Y:S01]  /*bb20*/  STG.E.64 desc[UR36][R16.64], R2 ;  /* 0x0000000210007986 */ /* 0x000fe2000c101b24 */
[----:B------:R-:W-:Y:S05]  /*bb30*/  EXIT ;  /* 0x000000000000794d */ /* 0x000fea0003800000 */
.L_x_3494:
[----:B------:R-:W-:Y:S01]  /*bb40*/  STG.E desc[UR36][R16.64], R2 ;  /* 0x0000000210007986 */ /* 0x000fe2000c101924 */
[----:B------:R-:W-:Y:S05]  /*bb50*/  EXIT ;  /* 0x000000000000794d */ /* 0x000fea0003800000 */
.L_x_3493:
[----:B------:R-:W-:Y:S01]  /*bb60*/  STG.E.U16 desc[UR36][R16.64], R2 ;  /* 0x0000000210007986 */ /* 0x000fe2000c101524 */
[----:B------:R-:W-:Y:S05]  /*bb70*/  EXIT ;  /* 0x000000000000794d */ /* 0x000fea0003800000 */
.L_x_3489:
[----:B------:R-:W-:-:S13]  /*bb80*/  ISETP.GT.AND P0, PT, R4, 0x6, PT ;  /* 0x000000060400780c */ /* 0x000fda0003f04270 */
[----:B------:R-:W-:Y:S05]  /*bb90*/  @P0 BRA `(.L_x_3495) ;  /* 0x00000000002c0947 */ /* 0x000fea0003800000 */
[----:B------:R-:W-:-:S13]  /*bba0*/  ISETP.NE.AND P0, PT, R4, 0x5, PT ;  /* 0x000000050400780c */ /* 0x000fda0003f05270 */
[----:B------:R-:W-:Y:S05]  /*bbb0*/  @!P0 BRA `(.L_x_3496) ;  /* 0x0000000000148947 */ /* 0x000fea0003800000 */
[----:B------:R-:W-:-:S13]  /*bbc0*/  ISETP.NE.AND P0, PT, R4, 0x6, PT ;  /* 0x000000060400780c */ /* 0x000fda0003f05270 */
[----:B------:R-:W-:Y:S05]  /*bbd0*/  @P0 BRA `(.L_x_3492) ;  /* 0x0000000800b80947 */ /* 0x000fea0003800000 */
[----:B------:R-:W0:Y:S02]  /*bbe0*/  I2F.S64 R3, R2 ;  /* 0x0000000200037312 */ /* 0x000e240000301400 */
[----:B0-----:R-:W-:Y:S01]  /*bbf0*/  STG.E desc[UR36][R16.64], R3 ;  /* 0x0000000310007986 */ /* 0x001fe2000c101924 */
[----:B------:R-:W-:Y:S05]  /*bc00*/  EXIT ;  /* 0x000000000000794d */ /* 0x000fea0003800000 */
.L_x_3496:
[----:B------:R-:W0:Y:S02]  /*bc10*/  I2F.S64 R0, R2 ;  /* 0x0000000200007312 */ /* 0x000e240000301400 */
[----:B0-----:R-:W-:-:S05]  /*bc20*/  F2FP.F16.F32.PACK_AB R0, RZ, R0 ;  /* 0x00000000ff00723e */ /* 0x001fca00000000ff */
[----:B------:R-:W-:Y:S01]  /*bc30*/  STG.E.U16 desc[UR36][R16.64], R0 ;  /* 0x0000000010007986 */ /* 0x000fe2000c101524 */
[----:B------:R-:W-:Y:S05]  /*bc40*/  EXIT ;  /* 0x000000000000794d */ /* 0x000fea0003800000 */
.L_x_3495:
        /* <DEDUP_REMOVED lines=8> */
[----:B0-----:R-:W-:Y:S01]  /*bcd0*/  STG.E.64 desc[UR36][R16.64], R4 ;  /* 0x0000000410007986 */ /* 0x001fe2000c101b24 */
[----:B------:R-:W-:Y:S05]  /*bce0*/  EXIT ;  /* 0x000000000000794d */ /* 0x000fea0003800000 */
.L_x_3498:
[----:B------:R-:W0:Y:S02]  /*bcf0*/  I2F.S64 R2, R2 ;  /* 0x0000000200027312 */ /* 0x000e240000301400 */
[----:B0-----:R-:W-:-:S04]  /*bd00*/  F2FP.F16.F32.PACK_AB R3, RZ, R2 ;  /* 0x00000002ff03723e */ /* 0x001fc800000000ff */
[----:B------:R-:W-:-:S05]  /*bd10*/  PRMT R3, R3, 0x5410, RZ ;  /* 0x0000541003037816 */ /* 0x000fca00000000ff */
[----:B------:R-:W-:Y:S01]  /*bd20*/  STG.E desc[UR36][R16.64], R3 ;  /* 0x0000000310007986 */ /* 0x000fe2000c101924 */
[----:B------:R-:W-:Y:S05]  /*bd30*/  EXIT ;  /* 0x000000000000794d */ /* 0x000fea0003800000 */
.L_x_3497:
[----:B------:R-:W0:Y:S02]  /*bd40*/  I2F.F64.S64 R2, R2 ;  /* 0x0000000200027312 */ /* 0x000e240000301c00 */
[----:B0-----:R-:W-:Y:S01]  /*bd50*/  STG.E.64 desc[UR36][R16.64], R2 ;  /* 0x0000000210007986 */ /* 0x001fe2000c101b24 */
[----:B------:R-:W-:Y:S05]  /*bd60*/  EXIT ;  /* 0x000000000000794d */ /* 0x000fea0003800000 */
.L_x_3488:
        /* <DEDUP_REMOVED lines=11> */
[----:B------:R-:W-:Y:S01]  /*be20*/  STG.E.U8 desc[UR36][R16.64], R3 ;  /* 0x0000000310007986 */ /* 0x000fe2000c101124 */
[----:B------:R-:W-:Y:S05]  /*be30*/  EXIT ;  /* 0x000000000000794d */ /* 0x000fea0003800000 */
.L_x_3501:
[----:B------:R-:W0:Y:S01]  /*be40*/  I2F.F64.S64 R4, R2 ;  /* 0x0000000200047312 */ /* 0x000e220000301c00 */
[----:B------:R-:W-:-:S05]  /*be50*/  CS2R R6, SRZ ;  /* 0x0000000000067805 */ /* 0x000fca000001ff00 */
[----:B0-----:R-:W-:Y:S01]  /*be60*/  STG.E.128 desc[UR36][R16.64], R4 ;  /* 0x0000000410007986 */ /* 0x001fe2000c101d24 */
[----:B------:R-:W-:Y:S05]  /*be70*/  EXIT ;  /* 0x000000000000794d */ /* 0x000fea0003800000 */
.L_x_3500:
        /* <DEDUP_REMOVED lines=21> */
.L_x_3505:
[----:B------:R-:W-:Y:S05]  /*bfd0*/  BSYNC B0 ;  /* 0x0000000000007941 */ /* 0x000fea0003800000 */
.L_x_3504:
[----:B------:R-:W-:-:S05]  /*bfe0*/  LOP3.LUT R5, R0, R5, RZ, 0xfc, !PT ;  /* 0x0000000500057212 */ /* 0x000fca00078efcff */
[----:B------:R-:W-:Y:S01]  /*bff0*/  STG.E.U8 desc[UR36][R16.64], R5 ;  /* 0x0000000510007986 */ /* 0x000fe2000c101124 */
[----:B------:R-:W-:Y:S05]  /*c000*/  EXIT ;  /* 0x000000000000794d */ /* 0x000fea0003800000 */
.L_x_3503:
        /* <DEDUP_REMOVED lines=13> */
.L_x_3507:
[----:B------:R-:W-:Y:S01]  /*c0e0*/  IMAD.MOV.U32 R0, RZ, RZ, 0x7f ;  /* 0x0000007fff007424 */ /* 0x000fe200078e00ff */
[----:B------:R-:W-:-:S04]  /*c0f0*/  ISETP.GT.U32.AND P0, PT, R4, 0x7f800000, PT ;  /* 0x7f8000000400780c */ /* 0x000fc80003f04070 */
[----:B------:R-:W-:-:S09]  /*c100*/  SEL R0, R0, 0x7c, P0 ;  /* 0x0000007c00007807 */ /* 0x000fd20000000000 */
.L_x_3508:
[----:B------:R-:W-:Y:S05]  /*c110*/  BSYNC B0 ;  /* 0x0000000000007941 */ /* 0x000fea0003800000 */
.L_x_3506:
[----:B------:R-:W-:-:S04]  /*c120*/  LOP3.LUT R2, R3, 0x80000000, RZ, 0xc0, !PT ;  /* 0x8000000003027812 */ /* 0x000fc800078ec0ff */
[----:B------:R-:W-:-:S04]  /*c130*/  SHF.R.U32.HI R3, RZ, 0x18, R2 ;  /* 0x00000018ff037819 */ /* 0x000fc80000011602 */
[----:B------:R-:W-:-:S05]  /*c140*/  LOP3.LUT R3, R0, R3, RZ, 0xfc, !PT ;  /* 0x0000000300037212 */ /* 0x000fca00078efcff */
[----:B------:R-:W-:Y:S01]  /*c150*/  STG.E.U8 desc[UR36][R16.64], R3 ;  /* 0x0000000310007986 */ /* 0x000fe2000c101124 */
[----:B------:R-:W-:Y:S05]  /*c160*/  EXIT ;  /* 0x000000000000794d */ /* 0x000fea0003800000 */
.L_x_3502:
[----:B------:R-:W0:Y:S02]  /*c170*/  I2F.S64 R0, R2 ;  /* 0x0000000200007312 */ /* 0x000e240000301400 */
[----:B0-----:R-:W-:-:S05]  /*c180*/  F2FP.BF16.F32.PACK_AB R0, RZ, R0 ;  /* 0x00000000ff00723e */ /* 0x001fca00000010ff */
[----:B------:R-:W-:Y:S01]  /*c190*/  STG.E.U16 desc[UR36][R16.64], R0 ;  /* 0x0000000010007986 */ /* 0x000fe2000c101524 */
[----:B------:R-:W-:Y:S05]  /*c1a0*/  EXIT ;  /* 0x000000000000794d */ /* 0x000fea0003800000 */
.L_x_3499:
        /* <DEDUP_REMOVED lines=10> */
.L_x_3511:
        /* <DEDUP_REMOVED lines=17> */
.L_x_3514:
[----:B------:R-:W-:-:S04]  /*c360*/  LOP3.LUT R2, R3, 0x80000000, RZ, 0xc0, !PT ;  /* 0x8000000003027812 */ /* 0x000fc800078ec0ff */
[----:B------:R-:W-:-:S04]  /*c370*/  SHF.R.U32.HI R3, RZ, 0x18, R2 ;  /* 0x00000018ff037819 */ /* 0x000fc80000011602 */
[----:B------:R-:W-:-:S04]  /*c380*/  LOP3.LUT R0, R0, R3, RZ, 0xfc, !PT ;  /* 0x0000000300007212 */ /* 0x000fc800078efcff */
[----:B------:R-:W-:-:S07]  /*c390*/  PRMT R8, R0, 0x7610, R8 ;  /* 0x0000761000087816 */ /* 0x000fce0000000008 */
.L_x_3513:
[----:B------:R-:W-:Y:S05]  /*c3a0*/  BSYNC B0 ;  /* 0x0000000000007941 */ /* 0x000fea0003800000 */
.L_x_3512:
[----:B------:R-:W-:Y:S01]  /*c3b0*/  STG.E.U8 desc[UR36][R16.64], R8 ;  /* 0x0000000810007986 */ /* 0x000fe2000c101124 */
[----:B------:R-:W-:Y:S05]  /*c3c0*/  EXIT ;  /* 0x000000000000794d */ /* 0x000fea0003800000 */
.L_x_3510:
        /* <DEDUP_REMOVED lines=17> */
.L_x_3517:
[----:B------:R-:W-:-:S04]  /*c4e0*/  LOP3.LUT R2, R3, 0x80000000, RZ, 0xc0, !PT ;  /* 0x8000000003027812 */ /* 0x000fc800078ec0ff */
[----:B------:R-:W-:-:S04]  /*c4f0*/  SHF.R.U32.HI R3, RZ, 0x18, R2 ;  /* 0x00000018ff037819 */ /* 0x000fc80000011602 */
[----:B------:R-:W-:-:S04]  /*c500*/  LOP3.LUT R0, R0, R3, RZ, 0xfc, !PT ;  /* 0x0000000300007212 */ /* 0x000fc800078efcff */
[----:B------:R-:W-:-:S07]  /*c510*/  PRMT R8, R0, 0x7610, R8 ;  /* 0x0000761000087816 */ /* 0x000fce0000000008 */
.L_x_3516:
[----:B------:R-:W-:Y:S05]  /*c520*/  BSYNC B0 ;  /* 0x0000000000007941 */ /* 0x000fea0003800000 */
.L_x_3515:
[----:B------:R-:W-:Y:S01]  /*c530*/  STG.E.U8 desc[UR36][R16.64], R8 ;  /* 0x0000000810007986 */ /* 0x000fe2000c101124 */
[----:B------:R-:W-:Y:S05]  /*c540*/  EXIT ;  /* 0x000000000000794d */ /* 0x000fea0003800000 */
.L_x_3509:
        /* <DEDUP_REMOVED lines=23> */
.L_x_3492:
        /* <DEDUP_REMOVED lines=16> */
.L_x_3520:
[----:B------:R-:W-:Y:S05]  /*c7c0*/  EXIT ;  /* 0x000000000000794d */ /* 0x000fea0003800000 */
.L_x_3519:
[----:B------:R-:W-:Y:S01]  /*c7d0*/  STG.E.64 desc[UR36][R16.64], R2 ;  /* 0x0000000210007986 */ /* 0x000fe2000c101b24 */
[----:B------:R-:W-:Y:S05]  /*c7e0*/  EXIT ;  /* 0x000000000000794d */ /* 0x000fea0003800000 */
.L_x_3518:
[----:B------:R-:W-:Y:S01]  /*c7f0*/  STG.E desc[UR36][R16.64], R2 ;  /* 0x0000000210007986 */ /* 0x000fe2000c101924 */
[----:B------:R-:W-:Y:S05]  /*c800*/  EXIT ;  /* 0x000000000000794d */ /* 0x000fea0003800000 */
.L_x_3521:
        /* <DEDUP_REMOVED lines=15> */
.L_x_44410:


//--------------------- .text._ZN2at6native27unrolled_elementwise_kernelIZZZNS0_49_GLOBAL__N__657f93f7_16_TensorCompare_cu_71e06f4e19launch_clamp_scalarERNS_18TensorIteratorBaseEN3c106ScalarES6_NS0_6detail11ClampLimitsEENKUlvE_clEvENKUlvE2_clEvEUllE_St5arrayIPcLm2EELi4E23TrivialOffsetCalculatorILi1EjESG_NS0_6memory12LoadWithCastILi1EEENSH_13StoreWithCastILi1EEEEEviT_T0_T2_T3_T4_T5_ --------------------------
	.section	.text._ZN2at6native27unrolled_elementwise_kernelIZZZNS0_49_GLOBAL__N__657f93f7_16_TensorCompare_cu_71e06f4e19launch_clamp_scalarERNS_18TensorIteratorBaseEN3c106ScalarES6_NS0_6detail11ClampLimitsEENKUlvE_clEvENKUlvE2_clEvEUllE_St5arrayIPcLm2EELi4E23TrivialOffsetCalculatorILi1EjESG_NS0_6memory12LoadWithCastILi1EEENSH_13StoreWithCastILi1EEEEEviT_T0_T2_T3_T4_T5_,"ax",@progbits
	.align	128
        .global         _ZN2at6native27unrolled_elementwise_kernelIZZZNS0_49_GLOBAL__N__657f93f7_16_TensorCompare_cu_71e06f4e19launch_clamp_scalarERNS_18TensorIteratorBaseEN3c106ScalarES6_NS0_6detail11ClampLimitsEENKUlvE_clEvENKUlvE2_clEvEUllE_St5arrayIPcLm2EELi4E23TrivialOffsetCalculatorILi1EjESG_NS0_6memory12LoadWithCastILi1EEENSH_13StoreWithCastILi1EEEEEviT_T0_T2_T3_T4_T5_
        .type           _ZN2at6native27unrolled_elementwise_kernelIZZZNS0_49_GLOBAL__N__657f93f7_16_TensorCompare_cu_71e06f4e19launch_clamp_scalarERNS_18TensorIteratorBaseEN3c106ScalarES6_NS0_6detail11ClampLimitsEENKUlvE_clEvENKUlvE2_clEvEUllE_St5arrayIPcLm2EELi4E23TrivialOffsetCalculatorILi1EjESG_NS0_6memory12LoadWithCastILi1EEENSH_13StoreWithCastILi1EEEEEviT_T0_T2_T3_T4_T5_,@function
        .size           _ZN2at6native27unrolled_elementwise_kernelIZZZNS0_49_GLOBAL__N__657f93f7_16_TensorCompare_cu_71e06f4e19launch_clamp_scalarERNS_18TensorIteratorBaseEN3c106ScalarES6_NS0_6detail11ClampLimitsEENKUlvE_clEvENKUlvE2_clEvEUllE_St5arrayIPcLm2EELi4E23TrivialOffsetCalculatorILi1EjESG_NS0_6memory12LoadWithCastILi1EEENSH_13StoreWithCastILi1EEEEEviT_T0_T2_T3_T4_T5_,(.L_x_44411 - _ZN2at6native27unrolled_elementwise_kernelIZZZNS0_49_GLOBAL__N__657f93f7_16_TensorCompare_cu_71e06f4e19launch_clamp_scalarERNS_18TensorIteratorBaseEN3c106ScalarES6_NS0_6detail11ClampLimitsEENKUlvE_clEvENKUlvE2_clEvEUllE_St5arrayIPcLm2EELi4E23TrivialOffsetCalculatorILi1EjESG_NS0_6memory12LoadWithCastILi1EEENSH_13StoreWithCastILi1EEEEEviT_T0_T2_T3_T4_T5_)
        .other          _ZN2at6native27unrolled_elementwise_kernelIZZZNS0_49_GLOBAL__N__657f93f7_16_TensorCompare_cu_71e06f4e19launch_clamp_scalarERNS_18TensorIteratorBaseEN3c106ScalarES6_NS0_6detail11ClampLimitsEENKUlvE_clEvENKUlvE2_clEvEUllE_St5arrayIPcLm2EELi4E23TrivialOffsetCalculatorILi1EjESG_NS0_6memory12LoadWithCastILi1EEENSH_13StoreWithCastILi1EEEEEviT_T0_T2_T3_T4_T5_,@"STO_CUDA_ENTRY STV_DEFAULT"
_ZN2at6native27unrolled_elementwise_kernelIZZZNS0_49_GLOBAL__N__657f93f7_16_TensorCompare_cu_71e06f4e19launch_clamp_scalarERNS_18TensorIteratorBaseEN3c106ScalarES6_NS0_6detail11ClampLimitsEENKUlvE_clEvENKUlvE2_clEvEUllE_St5arrayIPcLm2EELi4E23TrivialOffsetCalculatorILi1EjESG_NS0_6memory12LoadWithCastILi1EEENSH_13StoreWithCastILi1EEEEEviT_T0_T2_T3_T4_T5_:
.text._ZN2at6native27unrolled_elementwise_kernelIZZZNS0_49_GLOBAL__N__657f93f7_16_TensorCompare_cu_71e06f4e19launch_clamp_scalarERNS_18TensorIteratorBaseEN3c106ScalarES6_NS0_6detail11ClampLimitsEENKUlvE_clEvENKUlvE2_clEvEUllE_St5arrayIPcLm2EELi4E23TrivialOffsetCalculatorILi1EjESG_NS0_6memory12LoadWithCastILi1EEENSH_13StoreWithCastILi1EEEEEviT_T0_T2_T3_T4_T5_:
        /* <DEDUP_REMOVED lines=32> */
.L_x_3527:
[----:B------:R1:W5:Y:S01]  /*0200*/  LDG.E.U8 R26, desc[UR36][R4.64] ;  /* 0x00000024041a7981 */ /* 0x000362000c1e1100 */
[----:B------:R-:W-:Y:S01]  /*0210*/  IMAD.MOV.U32 R27, RZ, RZ, RZ ;  /* 0x000000ffff1b7224 */ /* 0x000fe200078e00ff */
[----:B------:R-:W-:Y:S06]  /*0220*/  BRA `(.L_x_3529) ;  /* 0x0000000c004c7947 */ /* 0x000fec0003800000 */
.L_x_3526:
        /* <DEDUP_REMOVED lines=8> */
.L_x_3531:
[----:B------:R-:W2:Y:S02]  /*02b0*/  LDG.E R26, desc[UR36][R4.64] ;  /* 0x00000024041a7981 */ /* 0x000ea4000c1e1900 */
[----:B--2---:R-:W-:Y:S01]  /*02c0*/  SHF.R.S32.HI R27, RZ, 0x1f, R26 ;  /* 0x0000001fff1b7819 */ /* 0x004fe2000001141a */
[----:B------:R-:W-:Y:S06]  /*02d0*/  BRA `(.L_x_3529) ;  /* 0x0000000c00207947 */ /* 0x000fec0003800000 */
.L_x_3530:
[----:B------:R-:W2:Y:S02]  /*02e0*/  LDG.E.S16 R26, desc[UR36][R4.64] ;  /* 0x00000024041a7981 */ /* 0x000ea4000c1e1700 */
[----:B--2---:R-:W-:Y:S01]  /*02f0*/  SHF.R.S32.HI R27, RZ, 0x1f, R26 ;  /* 0x0000001fff1b7819 */ /* 0x004fe2000001141a */
[----:B------:R-:W-:Y:S06]  /*0300*/  BRA `(.L_x_3529) ;  /* 0x0000000c00147947 */ /* 0x000fec0003800000 */
.L_x_3525:
[----:B------:R-:W-:-:S13]  /*0310*/  ISETP.GT.AND P0, PT, R0, 0x6, PT ;  /* 0x000000060000780c */ /* 0x000fda0003f04270 */
[----:B------:R-:W-:Y:S05]  /*0320*/  @P0 BRA `(.L_x_3532) ;  /* 0x00000000002c0947 */ /* 0x000fea0003800000 */
[----:B------:R-:W-:-:S13]  /*0330*/  ISETP.NE.AND P0, PT, R0, 0x5, PT ;  /* 0x000000050000780c */ /* 0x000fda0003f05270 */
[----:B------:R-:W-:Y:S05]  /*0340*/  @!P0 BRA `(.L_x_3533) ;  /* 0x0000000000148947 */ /* 0x000fea0003800000 */
[----:B------:R-:W-:-:S13]  /*0350*/  ISETP.NE.AND P0, PT, R0, 0x6, PT ;  /* 0x000000060000780c */ /* 0x000fda0003f05270 */
[----:B------:R-:W-:Y:S05]  /*0360*/  @P0 BRA `(.L_x_3528) ;  /* 0x0000000800a40947 */ /* 0x000fea0003800000 */
[----:B------:R-:W2:Y:S02]  /*0370*/  LDG.E R4, desc[UR36][R4.64] ;  /* 0x0000002404047981 */ /* 0x000ea4000c1e1900 */
[----:B--2---:R0:W1:Y:S01]  /*0380*/  F2I.S64.TRUNC R26, R4 ;  /* 0x00000004001a7311 */ /* 0x004062000020d900 */
[----:B------:R-:W-:Y:S05]  /*0390*/  BRA `(.L_x_3529) ;  /* 0x0000000800f07947 */ /* 0x000fea0003800000 */
.L_x_3533:
[----:B------:R-:W2:Y:S02]  /*03a0*/  LDG.E.U16 R4, desc[UR36][R4.64] ;  /* 0x0000002404047981 */ /* 0x000ea4000c1e1500 */
[----:B--2---:R-:W-:-:S06]  /*03b0*/  HADD2.F32 R26, -RZ, R4.H0_H0 ;  /* 0x20000004ff1a7230 */ /* 0x004fcc0000004100 */
[----:B------:R-:W0:Y:S01]  /*03c0*/  F2I.S64.TRUNC R26, R26 ;  /* 0x0000001a001a7311 */ /* 0x000e22000020d900 */
[----:B------:R-:W-:Y:S05]  /*03d0*/  BRA `(.L_x_3529) ;  /* 0x0000000800e07947 */ /* 0x000fea0003800000 */
.L_x_3532:
[----:B------:R-:W-:-:S13]  /*03e0*/  ISETP.NE.AND P0, PT, R0, 0x7, PT ;  /* 0x000000070000780c */ /* 0x000fda0003f05270 */
[----:B------:R-:W-:Y:S05]  /*03f0*/  @!P0 BRA `(.L_x_3534) ;  /* 0x00000000002c8947 */ /* 0x000fea0003800000 */
[----:B------:R-:W-:-:S13]  /*0400*/  ISETP.NE.AND P0, PT, R0, 0x8, PT ;  /* 0x000000080000780c */ /* 0x000fda0003f05270 */
[----:B------:R-:W-:Y:S05]  /*0410*/  @!P0 BRA `(.L_x_3535) ;  /* 0x0000000000148947 */ /* 0x000fea0003800000 */
[----:B------:R-:W-:-:S13]  /*0420*/  ISETP.NE.AND P0, PT, R0, 0x9, PT ;  /* 0x000000090000780c */ /* 0x000fda0003f05270 */
[----:B------:R-:W-:Y:S05]  /*0430*/  @P0 BRA `(.L_x_3528) ;  /* 0x0000000800700947 */ /* 0x000fea0003800000 */
[----:B------:R-:W2:Y:S02]  /*0440*/  LDG.E R4, desc[UR36][R4.64] ;  /* 0x0000002404047981 */ /* 0x000ea4000c1e1900 */
[----:B--2---:R0:W1:Y:S01]  /*0450*/  F2I.S64.TRUNC R26, R4 ;  /* 0x00000004001a7311 */ /* 0x004062000020d900 */
[----:B------:R-:W-:Y:S05]  /*0460*/  BRA `(.L_x_3529) ;  /* 0x0000000800bc7947 */ /* 0x000fea0003800000 */
.L_x_3535:
[----:B------:R-:W2:Y:S02]  /*0470*/  LDG.E.U16 R4, desc[UR36][R4.64] ;  /* 0x0000002404047981 */ /* 0x000ea4000c1e1500 */
[----:B--2---:R-:W-:-:S06]  /*0480*/  HADD2.F32 R26, -RZ, R4.H0_H0 ;  /* 0x20000004ff1a7230 */ /* 0x004fcc0000004100 */
[----:B------:R-:W4:Y:S01]  /*0490*/  F2I.S64.TRUNC R26, R26 ;  /* 0x0000001a001a7311 */ /* 0x000f22000020d900 */
[----:B------:R-:W-:Y:S05]  /*04a0*/  BRA `(.L_x_3529) ;  /* 0x0000000800ac7947 */ /* 0x000fea0003800000 */
.L_x_3534:
[----:B------:R-:W2:Y:S02]  /*04b0*/  LDG.E.64 R4, desc[UR36][R4.64] ;  /* 0x0000002404047981 */ /* 0x000ea4000c1e1b00 */
[----:B--2---:R2:W3:Y:S01]  /*04c0*/  F2I.S64.F64.TRUNC R26, R4 ;  /* 0x00000004001a7311 */ /* 0x0044e2000030d900 */
[----:B------:R-:W-:Y:S05]  /*04d0*/  BRA `(.L_x_3529) ;  /* 0x0000000800a07947 */ /* 0x000fea0003800000 */
.L_x_3524:
        /* <DEDUP_REMOVED lines=13> */
.L_x_3538:
[----:B------:R-:W2:Y:S02]  /*05b0*/  LDG.E.64 R4, desc[UR36][R4.64] ;  /* 0x0000002404047981 */ /* 0x000ea4000c1e1b00 */
[----:B--2---:R0:W1:Y:S01]  /*05c0*/  F2I.S64.F64.TRUNC R26, R4 ;  /* 0x00000004001a7311 */ /* 0x004062000030d900 */
[----:B------:R-:W-:Y:S05]  /*05d0*/  BRA `(.L_x_3529) ;  /* 0x0000000800607947 */ /* 0x000fea0003800000 */
.L_x_3537:
        /* <DEDUP_REMOVED lines=25> */
[----:B------:R0:W1:Y:S01]  /*0770*/  F2I.S64.TRUNC R26, R7 ;  /* 0x00000007001a7311 */ /* 0x000062000020d900 */
[----:B------:R-:W-:Y:S05]  /*0780*/  BRA `(.L_x_3529) ;  /* 0x0000000400f47947 */ /* 0x000fea0003800000 */
.L_x_3540:
        /* <DEDUP_REMOVED lines=12> */
[----:B------:R-:W-:-:S04]  /*0850*/  LOP3.LUT R0, R3, 0x80000000, R0, 0xf8, !PT ;  /* 0x8000000003007812 */ /* 0x000fc800078ef800 */
[----:B------:R0:W1:Y:S01]  /*0860*/  F2I.S64.TRUNC R26, R0 ;  /* 0x00000000001a7311 */ /* 0x000062000020d900 */
[----:B------:R-:W-:Y:S05]  /*0870*/  BRA `(.L_x_3529) ;  /* 0x0000000400b87947 */ /* 0x000fea0003800000 */
.L_x_3539:
[----:B------:R-:W2:Y:S02]  /*0880*/  LDG.E.U16 R26, desc[UR36][R4.64] ;  /* 0x00000024041a7981 */ /* 0x000ea4000c1e1500 */
[----:B--2---:R-:W-:-:S06]  /*0890*/  IMAD.U32 R26, R26, 0x10000, RZ ;  /* 0x000100001a1a7824 */ /* 0x004fcc00078e00ff */
[----:B------:R-:W0:Y:S01]  /*08a0*/  F2I.S64.TRUNC R26, R26 ;  /* 0x0000001a001a7311 */ /* 0x000e22000020d900 */
[----:B------:R-:W-:Y:S05]  /*08b0*/  BRA `(.L_x_3529) ;  /* 0x0000000400a87947 */ /* 0x000fea0003800000 */
.L_x_3536:
        /* <DEDUP_REMOVED lines=11> */
.L_x_3543:
        /* <DEDUP_REMOVED lines=21> */
.L_x_3547:
[----:B------:R-:W-:Y:S05]  /*0ac0*/  BSYNC B1 ;  /* 0x0000000000017941 */ /* 0x000fea0003800000 */
.L_x_3546:
[----:B------:R-:W-:Y:S01]  /*0ad0*/  IMAD.SHL.U32 R3, R3, 0x100000, RZ ;  /* 0x0010000003037824 */ /* 0x000fe200078e00ff */
[----:B------:R-:W-:-:S04]  /*0ae0*/  LEA R5, R0, 0x3b800000, 0x17 ;  /* 0x3b80000000057811 */ /* 0x000fc800078eb8ff */
[----:B------:R-:W-:-:S07]  /*0af0*/  LOP3.LUT R26, R5, R3, R26, 0xfe, !PT ;  /* 0x00000003051a7212 */ /* 0x000fce00078efe1a */
.L_x_3545:
[----:B------:R-:W-:Y:S05]  /*0b00*/  BSYNC B0 ;  /* 0x0000000000007941 */ /* 0x000fea0003800000 */
.L_x_3544:
[----:B------:R-:W0:Y:S01]  /*0b10*/  F2I.S64.TRUNC R26, R26 ;  /* 0x0000001a001a7311 */ /* 0x000e22000020d900 */
[----:B------:R-:W-:Y:S05]  /*0b20*/  BRA `(.L_x_3529) ;  /* 0x00000004000c7947 */ /* 0x000fea0003800000 */
.L_x_3542:
        /* <DEDUP_REMOVED lines=21> */
.L_x_3551:
[----:B------:R-:W-:Y:S05]  /*0c80*/  BSYNC B1 ;  /* 0x0000000000017941 */ /* 0x000fea0003800000 */
.L_x_3550:
[----:B------:R-:W-:Y:S01]  /*0c90*/  IMAD.SHL.U32 R3, R3, 0x200000, RZ ;  /* 0x0020000003037824 */ /* 0x000fe200078e00ff */
[----:B------:R-:W-:-:S04]  /*0ca0*/  LEA R5, R0, 0x37800000, 0x17 ;  /* 0x3780000000057811 */ /* 0x000fc800078eb8ff */
[----:B------:R-:W-:-:S07]  /*0cb0*/  LOP3.LUT R26, R5, R3, R26, 0xfe, !PT ;  /* 0x00000003051a7212 */ /* 0x000fce00078efe1a */
.L_x_3549:
[----:B------:R-:W-:Y:S05]  /*0cc0*/  BSYNC B0 ;  /* 0x0000000000007941 */ /* 0x000fea0003800000 */
.L_x_3548:
[----:B------:R-:W0:Y:S01]  /*0cd0*/  F2I.S64.TRUNC R26, R26 ;  /* 0x0000001a001a7311 */ /* 0x000e22000020d900 */
[----:B------:R-:W-:Y:S05]  /*0ce0*/  BRA `(.L_x_3529) ;  /* 0x00000000009c7947 */ /* 0x000fea0003800000 */
.L_x_3541:
        /* <DEDUP_REMOVED lines=14> */
.L_x_3555:
[----:B------:R-:W-:Y:S05]  /*0dd0*/  BSYNC B0 ;  /* 0x0000000000007941 */ /* 0x000fea0003800000 */
.L_x_3554:
[----:B------:R-:W0:Y:S01]  /*0de0*/  F2I.S64.TRUNC R26, R26 ;  /* 0x0000001a001a7311 */ /* 0x000e22000020d900 */
[----:B------:R-:W-:Y:S05]  /*0df0*/  BRA `(.L_x_3529) ;  /* 0x0000000000587947 */ /* 0x000fea0003800000 */
.L_x_3528:
        /* <DEDUP_REMOVED lines=16> */
.L_x_3556:
[----:B------:R-:W-:Y:S01]  /*0f00*/  CS2R R26, SRZ ;  /* 0x00000000001a7805 */ /* 0x000fe2000001ff00 */
[----:B------:R-:W-:Y:S06]  /*0f10*/  BRA `(.L_x_3529) ;  /* 0x0000000000107947 */ /* 0x000fec0003800000 */
.L_x_3553:
[----:B------:R0:W5:Y:S01]  /*0f20*/  LDG.E.64 R26, desc[UR36][R4.64] ;  /* 0x00000024041a7981 */ /* 0x000162000c1e1b00 */
[----:B------:R-:W-:Y:S05]  /*0f30*/  BRA `(.L_x_3529) ;  /* 0x0000000000087947 */ /* 0x000fea0003800000 */
.L_x_3552:
[----:B------:R0:W5:Y:S01]  /*0f40*/  LDG.E R26, desc[UR36][R4.64] ;  /* 0x00000024041a7981 */ /* 0x000162000c1e1900 */
[----:B------:R-:W-:-:S07]  /*0f50*/  IMAD.MOV.U32 R27, RZ, RZ, RZ ;  /* 0x000000ffff1b7224 */ /* 0x000fce00078e00ff */
.L_x_3529:
[----:B------:R-:W2:Y:S02]  /*0f60*/  S2R R23, SR_TID.X ;  /* 0x0000000000177919 */ /* 0x000ea40000002100 */
[----:B--2---:R-:W-:-:S07]  /*0f70*/  VIADD R23, R23, 0x80 ;  /* 0x0000008017177836 */ /* 0x004fce0000000000 */
.L_x_3523:
[----:B------:R-:W-:Y:S05]  /*0f80*/  BSYNC B6 ;  /* 0x0000000000067941 */ /* 0x000fea0003800000 */
.L_x_3522:
        /* <DEDUP_REMOVED lines=24> */
.L_x_3562:
[----:B------:R0:W5:Y:S01]  /*1110*/  LDG.E.U8 R28, desc[UR36][R4.64] ;  /* 0x00000024041c7981 */ /* 0x000162000c1e1100 */
[----:B------:R-:W-:Y:S01]  /*1120*/  IMAD.MOV.U32 R29, RZ, RZ, RZ ;  /* 0x000000ffff1d7224 */ /* 0x000fe200078e00ff */
[----:B------:R-:W-:Y:S06]  /*1130*/  BRA `(.L_x_3564) ;  /* 0x0000000c00487947 */ /* 0x000fec0003800000 */
.L_x_3561:
        /* <DEDUP_REMOVED lines=8> */
.L_x_3566:
[----:B------:R-:W2:Y:S02]  /*11c0*/  LDG.E R28, desc[UR36][R4.64] ;  /* 0x00000024041c7981 */ /* 0x000ea4000c1e1900 */
[----:B--2---:R-:W-:Y:S01]  /*11d0*/  SHF.R.S32.HI R29, RZ, 0x1f, R28 ;  /* 0x0000001fff1d7819 */ /* 0x004fe2000001141c */
[----:B------:R-:W-:Y:S06]  /*11e0*/  BRA `(.L_x_3564) ;  /* 0x0000000c001c7947 */ /* 0x000fec0003800000 */
.L_x_3565:
[----:B------:R-:W2:Y:S02]  /*11f0*/  LDG.E.S16 R28, desc[UR36][R4.64] ;  /* 0x00000024041c7981 */ /* 0x000ea4000c1e1700 */
[----:B--2---:R-:W-:Y:S01]  /*1200*/  SHF.R.S32.HI R29, RZ, 0x1f, R28 ;  /* 0x0000001fff1d7819 */ /* 0x004fe2000001141c */
[----:B------:R-:W-:Y:S06]  /*1210*/  BRA `(.L_x_3564) ;  /* 0x0000000c00107947 */ /* 0x000fec0003800000 */
.L_x_3560:
        /* <DEDUP_REMOVED lines=9> */
.L_x_3568:
[----:B------:R-:W2:Y:S02]  /*12b0*/  LDG.E.U16 R4, desc[UR36][R4.64] ;  /* 0x0000002404047981 */ /* 0x000ea4000c1e1500 */
[----:B--2---:R-:W-:-:S06]  /*12c0*/  HADD2.F32 R28, -RZ, R4.H0_H0 ;  /* 0x20000004ff1c7230 */ /* 0x004fcc0000004100 */
[----:B------:R-:W0:Y:S01]  /*12d0*/  F2I.S64.TRUNC R28, R28 ;  /* 0x0000001c001c7311 */ /* 0x000e22000020d900 */
[----:B------:R-:W-:Y:S05]  /*12e0*/  BRA `(.L_x_3564) ;  /* 0x0000000800dc7947 */ /* 0x000fea0003800000 */
.L_x_3567:
        /* <DEDUP_REMOVED lines=9> */
.L_x_3570:
[----:B------:R-:W2:Y:S02]  /*1380*/  LDG.E.U16 R4, desc[UR36][R4.64] ;  /* 0x0000002404047981 */ /* 0x000ea4000c1e1500 */
[----:B--2---:R-:W-:-:S06]  /*1390*/  HADD2.F32 R28, -RZ, R4.H0_H0 ;  /* 0x20000004ff1c7230 */ /* 0x004fcc0000004100 */
[----:B------:R-:W0:Y:S01]  /*13a0*/  F2I.S64.TRUNC R28, R28 ;  /* 0x0000001c001c7311 */ /* 0x000e22000020d900 */
[----:B------:R-:W-:Y:S05]  /*13b0*/  BRA `(.L_x_3564) ;  /* 0x0000000800a87947 */ /* 0x000fea0003800000 */
.L_x_3569:
[----:B------:R-:W2:Y:S02]  /*13c0*/  LDG.E.64 R4, desc[UR36][R4.64] ;  /* 0x0000002404047981 */ /* 0x000ea4000c1e1b00 */
[----:B--2---:R0:W1:Y:S01]  /*13d0*/  F2I.S64.F64.TRUNC R28, R4 ;  /* 0x00000004001c7311 */ /* 0x004062000030d900 */
[----:B------:R-:W-:Y:S05]  /*13e0*/  BRA `(.L_x_3564) ;  /* 0x00000008009c7947 */ /* 0x000fea0003800000 */
.L_x_3559:
        /* <DEDUP_REMOVED lines=13> */
.L_x_3573:
[----:B------:R-:W2:Y:S02]  /*14c0*/  LDG.E.64 R4, desc[UR36][R4.64] ;  /* 0x0000002404047981 */ /* 0x000ea4000c1e1b00 */
[----:B--2---:R0:W1:Y:S01]  /*14d0*/  F2I.S64.F64.TRUNC R28, R4 ;  /* 0x00000004001c7311 */ /* 0x004062000030d900 */
[----:B------:R-:W-:Y:S05]  /*14e0*/  BRA `(.L_x_3564) ;  /* 0x00000008005c7947 */ /* 0x000fea0003800000 */
.L_x_3572:
        /* <DEDUP_REMOVED lines=27> */
.L_x_3575:
        /* <DEDUP_REMOVED lines=11> */
[----:B------:R-:W-:-:S04]  /*1750*/  LOP3.LUT R0, R3, 0x80000000, R0, 0xf8, !PT ;  /* 0x8000000003007812 */ /* 0x000fc800078ef800 */
[----:B------:R2:W0:Y:S01]  /*1760*/  F2I.S64.TRUNC R28, R0 ;  /* 0x00000000001c7311 */ /* 0x000422000020d900 */
[----:B------:R-:W-:Y:S05]  /*1770*/  BRA `(.L_x_3564) ;  /* 0x0000000400b87947 */ /* 0x000fea0003800000 */
.L_x_3574:
[----:B------:R-:W2:Y:S02]  /*1780*/  LDG.E.U16 R28, desc[UR36][R4.64] ;  /* 0x00000024041c7981 */ /* 0x000ea4000c1e1500 */
[----:B--2---:R-:W-:-:S06]  /*1790*/  IMAD.U32 R28, R28, 0x10000, RZ ;  /* 0x000100001c1c7824 */ /* 0x004fcc00078e00ff */
[----:B------:R-:W0:Y:S01]  /*17a0*/  F2I.S64.TRUNC R28, R28 ;  /* 0x0000001c001c7311 */ /* 0x000e22000020d900 */
[----:B------:R-:W-:Y:S05]  /*17b0*/  BRA `(.L_x_3564) ;  /* 0x0000000400a87947 */ /* 0x000fea0003800000 */
.L_x_3571:
        /* <DEDUP_REMOVED lines=11> */
.L_x_3578:
        /* <DEDUP_REMOVED lines=21> */
.L_x_3582:
[----:B------:R-:W-:Y:S05]  /*19c0*/  BSYNC B1 ;  /* 0x0000000000017941 */ /* 0x000fea0003800000 */
.L_x_3581:
[----:B------:R-:W-:Y:S01]  /*19d0*/  IMAD.SHL.U32 R3, R3, 0x100000, RZ ;  /* 0x0010000003037824 */ /* 0x000fe200078e00ff */
[----:B------:R-:W-:-:S04]  /*19e0*/  LEA R5, R0, 0x3b800000, 0x17 ;  /* 0x3b80000000057811 */ /* 0x000fc800078eb8ff */
[----:B------:R-:W-:-:S07]  /*19f0*/  LOP3.LUT R28, R5, R3, R28, 0xfe, !PT ;  /* 0x00000003051c7212 */ /* 0x000fce00078efe1c */
.L_x_3580:
[----:B------:R-:W-:Y:S05]  /*1a00*/  BSYNC B0 ;  /* 0x0000000000007941 */ /* 0x000fea0003800000 */
.L_x_3579:
[----:B------:R-:W0:Y:S01]  /*1a10*/  F2I.S64.TRUNC R28, R28 ;  /* 0x0000001c001c7311 */ /* 0x000e22000020d900 */
[----:B------:R-:W-:Y:S05]  /*1a20*/  BRA `(.L_x_3564) ;  /* 0x00000004000c7947 */ /* 0x000fea0003800000 */
.L_x_3577:
        /* <DEDUP_REMOVED lines=21> */
.L_x_3586:
[----:B------:R-:W-:Y:S05]  /*1b80*/  BSYNC B1 ;  /* 0x0000000000017941 */ /* 0x000fea0003800000 */
.L_x_3585:
[----:B------:R-:W-:Y:S01]  /*1b90*/  IMAD.SHL.U32 R3, R3, 0x200000, RZ ;  /* 0x0020000003037824 */ /* 0x000fe200078e00ff */
[----:B------:R-:W-:-:S04]  /*1ba0*/  LEA R5, R0, 0x37800000, 0x17 ;  /* 0x3780000000057811 */ /* 0x000fc800078eb8ff */
[----:B------:R-:W-:-:S07]  /*1bb0*/  LOP3.LUT R28, R5, R3, R28, 0xfe, !PT ;  /* 0x00000003051c7212 */ /* 0x000fce00078efe1c */
.L_x_3584:
[----:B------:R-:W-:Y:S05]  /*1bc0*/  BSYNC B0 ;  /* 0x0000000000007941 */ /* 0x000fea0003800000 */
.L_x_3583:
[----:B------:R-:W0:Y:S01]  /*1bd0*/  F2I.S64.TRUNC R28, R28 ;  /* 0x0000001c001c7311 */ /* 0x000e22000020d900 */
[----:B------:R-:W-:Y:S05]  /*1be0*/  BRA `(.L_x_3564) ;  /* 0x00000000009c7947 */ /* 0x000fea0003800000 */
.L_x_3576:
        /* <DEDUP_REMOVED lines=14> */
.L_x_3590:
[----:B------:R-:W-:Y:S05]  /*1cd0*/  BSYNC B0 ;  /* 0x0000000000007941 */ /* 0x000fea0003800000 */
.L_x_3589:
[----:B------:R-:W0:Y:S01]  /*1ce0*/  F2I.S64.TRUNC R28, R28 ;  /* 0x0000001c001c7311 */ /* 0x000e22000020d900 */
[----:B------:R-:W-:Y:S05]  /*1cf0*/  BRA `(.L_x_3564) ;  /* 0x0000000000587947 */ /* 0x000fea0003800000 */
.L_x_3563:
        /* <DEDUP_REMOVED lines=15> */
[----:B0--345:R-:W-:Y:S05]  /*1df0*/  CALL.ABS.NOINC R14 ;  /* 0x000000000e007343 */ /* 0x039fea0003c00000 */
.L_x_3591:
[----:B------:R-:W-:Y:S01]  /*1e00*/  CS2R R28, SRZ ;  /* 0x00000000001c7805 */ /* 0x000fe2000001ff00 */
[----:B------:R-:W-:Y:S06]  /*1e10*/  BRA `(.L_x_3564) ;  /* 0x0000000000107947 */ /* 0x000fec0003800000 */
.L_x_3588:
[----:B------:R0:W5:Y:S01]  /*1e20*/  LDG.E.64 R28, desc[UR36][R4.64] ;  /* 0x00000024041c7981 */ /* 0x000162000c1e1b00 */
[----:B------:R-:W-:Y:S05]  /*1e30*/  BRA `(.L_x_3564) ;  /* 0x0000000000087947 */ /* 0x000fea0003800000 */
.L_x_3587:
[----:B------:R0:W5:Y:S01]  /*1e40*/  LDG.E R28, desc[UR36][R4.64] ;  /* 0x00000024041c7981 */ /* 0x000162000c1e1900 */
[----:B------:R-:W-:-:S07]  /*1e50*/  IMAD.MOV.U32 R29, RZ, RZ, RZ ;  /* 0x000000ffff1d7224 */ /* 0x000fce00078e00ff */
.L_x_3564:
[----:B------:R-:W-:-:S07]  /*1e60*/  VIADD R23, R23, 0x80 ;  /* 0x0000008017177836 */ /* 0x000fce0000000000 */
.L_x_3558:
[----:B------:R-:W-:Y:S05]  /*1e70*/  BSYNC B6 ;  /* 0x0000000000067941 */ /* 0x000fea0003800000 */
.L_x_3557:
[----:B------:R-:W-:Y:S01]  /*1e80*/  ISETP.GE.AND P0, PT, R23, R18, PT ;  /* 0x000000121700720c */ /* 0x000fe20003f06270 */
[----:B------:R-:W-:Y:S01]  /*1e90*/  BSSY B6, `(.L_x_3592) ;  /* 0x00000ef000067945 */ /* 0x000fe20003800000 */
[----:B------:R-:W-:Y:S02]  /*1ea0*/  CS2R R24, SRZ ;  /* 0x0000000000187805 */ /* 0x000fe4000001ff00 */
[----:B------:R-:W-:-:S09]  /*1eb0*/  CS2R R16, SRZ ;  /* 0x0000000000107805 */ /* 0x000fd2000001ff00 */
[----:B------:R-:W-:Y:S05]  /*1ec0*/  @P0 BRA `(.L_x_3593) ;  /* 0x0000000c00ac0947 */ /* 0x000fea0003800000 */
[----:B01----:R-:W0:Y:S01]  /*1ed0*/  LDC.64 R4, c[0x0][0x240] ;  /* 0x00009000ff047b82 */ /* 0x003e220000000a00 */
[----:B--2---:R-:W-:Y:S01]  /*1ee0*/  IMAD R0, R2, 0x200, R23 ;  /* 0x0000020002007824 */ /* 0x004fe200078e0217 */
        /* <DEDUP_REMOVED lines=19> */
.L_x_3597:
[----:B------:R0:W5:Y:S01]  /*2020*/  LDG.E.U8 R16, desc[UR36][R4.64] ;  /* 0x0000002404107981 */ /* 0x000162000c1e1100 */
[----:B------:R-:W-:Y:S01]  /*2030*/  IMAD.MOV.U32 R17, RZ, RZ, RZ ;  /* 0x000000ffff117224 */ /* 0x000fe200078e00ff */
[----:B------:R-:W-:Y:S06]  /*2040*/  BRA `(.L_x_3599) ;  /* 0x0000000c00487947 */ /* 0x000fec0003800000 */
.L_x_3596:
        /* <DEDUP_REMOVED lines=8> */
.L_x_3601:
[----:B------:R-:W2:Y:S02]  /*20d0*/  LDG.E R16, desc[UR36][R4.64] ;  /* 0x0000002404107981 */ /* 0x000ea4000c1e1900 */
[----:B--2---:R-:W-:Y:S01]  /*20e0*/  SHF.R.S32.HI R17, RZ, 0x1f, R16 ;  /* 0x0000001fff117819 */ /* 0x004fe20000011410 */
[----:B------:R-:W-:Y:S06]  /*20f0*/  BRA `(.L_x_3599) ;  /* 0x0000000c001c7947 */ /* 0x000fec0003800000 */
.L_x_3600:
[----:B------:R-:W2:Y:S02]  /*2100*/  LDG.E.S16 R16, desc[UR36][R4.64] ;  /* 0x0000002404107981 */ /* 0x000ea4000c1e1700 */
[----:B--2---:R-:W-:Y:S01]  /*2110*/  SHF.R.S32.HI R17, RZ, 0x1f, R16 ;  /* 0x0000001fff117819 */ /* 0x004fe20000011410 */
[----:B------:R-:W-:Y:S06]  /*2120*/  BRA `(.L_x_3599) ;  /* 0x0000000c00107947 */ /* 0x000fec0003800000 */
.L_x_3595:
        /* <DEDUP_REMOVED lines=9> */
.L_x_3603:
[----:B------:R-:W2:Y:S02]  /*21c0*/  LDG.E.U16 R4, desc[UR36][R4.64] ;  /* 0x0000002404047981 */ /* 0x000ea4000c1e1500 */
[----:B--2---:R-:W-:-:S06]  /*21d0*/  HADD2.F32 R16, -RZ, R4.H0_H0 ;  /* 0x20000004ff107230 */ /* 0x004fcc0000004100 */
[----:B------:R-:W0:Y:S01]  /*21e0*/  F2I.S64.TRUNC R16, R16 ;  /* 0x0000001000107311 */ /* 0x000e22000020d900 */
[----:B------:R-:W-:Y:S05]  /*21f0*/  BRA `(.L_x_3599) ;  /* 0x0000000800dc7947 */ /* 0x000fea0003800000 */
.L_x_3602:
        /* <DEDUP_REMOVED lines=9> */
.L_x_3605:
[----:B------:R-:W2:Y:S02]  /*2290*/  LDG.E.U16 R4, desc[UR36][R4.64] ;  /* 0x0000002404047981 */ /* 0x000ea4000c1e1500 */
[----:B--2---:R-:W-:-:S06]  /*22a0*/  HADD2.F32 R16, -RZ, R4.H0_H0 ;  /* 0x20000004ff107230 */ /* 0x004fcc0000004100 */
[----:B------:R-:W0:Y:S01]  /*22b0*/  F2I.S64.TRUNC R16, R16 ;  /* 0x0000001000107311 */ /* 0x000e22000020d900 */
[----:B------:R-:W-:Y:S05]  /*22c0*/  BRA `(.L_x_3599) ;  /* 0x0000000800a87947 */ /* 0x000fea0003800000 */
.L_x_3604:
[----:B------:R-:W2:Y:S02]  /*22d0*/  LDG.E.64 R4, desc[UR36][R4.64] ;  /* 0x0000002404047981 */ /* 0x000ea4000c1e1b00 */
[----:B--2---:R0:W1:Y:S01]  /*22e0*/  F2I.S64.F64.TRUNC R16, R4 ;  /* 0x0000000400107311 */ /* 0x004062000030d900 */
[----:B------:R-:W-:Y:S05]  /*22f0*/  BRA `(.L_x_3599) ;  /* 0x00000008009c7947 */ /* 0x000fea0003800000 */
.L_x_3594:
        /* <DEDUP_REMOVED lines=13> */
.L_x_3608:
[----:B------:R-:W2:Y:S02]  /*23d0*/  LDG.E.64 R4, desc[UR36][R4.64] ;  /* 0x0000002404047981 */ /* 0x000ea4000c1e1b00 */
[----:B--2---:R0:W1:Y:S01]  /*23e0*/  F2I.S64.F64.TRUNC R16, R4 ;  /* 0x0000000400107311 */ /* 0x004062000030d900 */
[----:B------:R-:W-:Y:S05]  /*23f0*/  BRA `(.L_x_3599) ;  /* 0x00000008005c7947 */ /* 0x000fea0003800000 */
.L_x_3607:
        /* <DEDUP_REMOVED lines=27> */
.L_x_3610:
        /* <DEDUP_REMOVED lines=14> */
.L_x_3609:
[----:B------:R-:W2:Y:S02]  /*2690*/  LDG.E.U16 R16, desc[UR36][R4.64] ;  /* 0x0000002404107981 */ /* 0x000ea4000c1e1500 */
[----:B--2---:R-:W-:-:S06]  /*26a0*/  IMAD.U32 R16, R16, 0x10000, RZ ;  /* 0x0001000010107824 */ /* 0x004fcc00078e00ff */
[----:B------:R-:W0:Y:S01]  /*26b0*/  F2I.S64.TRUNC R16, R16 ;  /* 0x0000001000107311 */ /* 0x000e22000020d900 */
[----:B------:R-:W-:Y:S05]  /*26c0*/  BRA `(.L_x_3599) ;  /* 0x0000000400a87947 */ /* 0x000fea0003800000 */
.L_x_3606:
        /* <DEDUP_REMOVED lines=11> */
.L_x_3613:
        /* <DEDUP_REMOVED lines=21> */
.L_x_3617:
[----:B------:R-:W-:Y:S05]  /*28d0*/  BSYNC B1 ;  /* 0x0000000000017941 */ /* 0x000fea0003800000 */
.L_x_3616:
[----:B------:R-:W-:Y:S01]  /*28e0*/  IMAD.SHL.U32 R3, R3, 0x100000, RZ ;  /* 0x0010000003037824 */ /* 0x000fe200078e00ff */
[----:B------:R-:W-:-:S04]  /*28f0*/  LEA R5, R0, 0x3b800000, 0x17 ;  /* 0x3b80000000057811 */ /* 0x000fc800078eb8ff */
[----:B------:R-:W-:-:S07]  /*2900*/  LOP3.LUT R16, R5, R3, R16, 0xfe, !PT ;  /* 0x0000000305107212 */ /* 0x000fce00078efe10 */
.L_x_3615:
[----:B------:R-:W-:Y:S05]  /*2910*/  BSYNC B0 ;  /* 0x0000000000007941 */ /* 0x000fea0003800000 */
.L_x_3614:
[----:B------:R-:W1:Y:S01]  /*2920*/  F2I.S64.TRUNC R16, R16 ;  /* 0x0000001000107311 */ /* 0x000e62000020d900 */
[----:B------:R-:W-:Y:S05]  /*2930*/  BRA `(.L_x_3599) ;  /* 0x00000004000c7947 */ /* 0x000fea0003800000 */
.L_x_3612:
        /* <DEDUP_REMOVED lines=21> */
.L_x_3621:
[----:B------:R-:W-:Y:S05]  /*2a90*/  BSYNC B1 ;  /* 0x0000000000017941 */ /* 0x000fea0003800000 */
.L_x_3620:
[----:B------:R-:W-:Y:S01]  /*2aa0*/  IMAD.SHL.U32 R3, R3, 0x200000, RZ ;  /* 0x0020000003037824 */ /* 0x000fe200078e00ff */
[----:B------:R-:W-:-:S04]  /*2ab0*/  LEA R5, R0, 0x37800000, 0x17 ;  /* 0x3780000000057811 */ /* 0x000fc800078eb8ff */
[----:B------:R-:W-:-:S07]  /*2ac0*/  LOP3.LUT R16, R5, R3, R16, 0xfe, !PT ;  /* 0x0000000305107212 */ /* 0x000fce00078efe10 */
.L_x_3619:
[----:B------:R-:W-:Y:S05]  /*2ad0*/  BSYNC B0 ;  /* 0x0000000000007941 */ /* 0x000fea0003800000 */
.L_x_3618:
[----:B------:R-:W2:Y:S01]  /*2ae0*/  F2I.S64.TRUNC R16, R16 ;  /* 0x0000001000107311 */ /* 0x000ea2000020d900 */
[----:B------:R-:W-:Y:S05]  /*2af0*/  BRA `(.L_x_3599) ;  /* 0x00000000009c7947 */ /* 0x000fea0003800000 */
.L_x_3611:
        /* <DEDUP_REMOVED lines=14> */
.L_x_3625:
[----:B------:R-:W-:Y:S05]  /*2be0*/  BSYNC B0 ;  /* 0x0000000000007941 */ /* 0x000fea0003800000 */
.L_x_3624:
[----:B------:R-:W0:Y:S01]  /*2bf0*/  F2I.S64.TRUNC R16, R16 ;  /* 0x0000001000107311 */ /* 0x000e22000020d900 */
[----:B------:R-:W-:Y:S05]  /*2c00*/  BRA `(.L_x_3599) ;  /* 0x0000000000587947 */ /* 0x000fea0003800000 */
.L_x_3598:
        /* <DEDUP_REMOVED lines=16> */
.L_x_3626:
[----:B------:R-:W-:Y:S01]  /*2d10*/  CS2R R16, SRZ ;  /* 0x0000000000107805 */ /* 0x000fe2000001ff00 */
[----:B------:R-:W-:Y:S06]  /*2d20*/  BRA `(.L_x_3599) ;  /* 0x0000000000107947 */ /* 0x000fec0003800000 */
.L_x_3623:
[----:B------:R0:W5:Y:S01]  /*2d30*/  LDG.E.64 R16, desc[UR36][R4.64] ;  /* 0x0000002404107981 */ /* 0x000162000c1e1b00 */
[----:B------:R-:W-:Y:S05]  /*2d40*/  BRA `(.L_x_3599) ;  /* 0x0000000000087947 */ /* 0x000fea0003800000 */
.L_x_3622:
[----:B------:R0:W5:Y:S01]  /*2d50*/  LDG.E R16, desc[UR36][R4.64] ;  /* 0x0000002404107981 */ /* 0x000162000c1e1900 */
[----:B------:R-:W-:-:S07]  /*2d60*/  IMAD.MOV.U32 R17, RZ, RZ, RZ ;  /* 0x000000ffff117224 */ /* 0x000fce00078e00ff */
.L_x_3599:
[----:B------:R-:W-:-:S07]  /*2d70*/  VIADD R23, R23, 0x80 ;  /* 0x0000008017177836 */ /* 0x000fce0000000000 */
.L_x_3593:
[----:B------:R-:W-:Y:S05]  /*2d80*/  BSYNC B6 ;  /* 0x0000000000067941 */ /* 0x000fea0003800000 */
.L_x_3592:
[----:B------:R-:W-:Y:S01]  /*2d90*/  ISETP.GE.AND P0, PT, R23, R18, PT ;  /* 0x000000121700720c */ /* 0x000fe20003f06270 */
[----:B------:R-:W-:-:S12]  /*2da0*/  BSSY B6, `(.L_x_3627) ;  /* 0x00000ea000067945 */ /* 0x000fd80003800000 */
[----:B------:R-:W-:Y:S05]  /*2db0*/  @P0 BRA `(.L_x_3628) ;  /* 0x0000000c00a00947 */ /* 0x000fea0003800000 */
[----:B01----:R-:W0:Y:S01]  /*2dc0*/  LDC.64 R4, c[0x0][0x240] ;  /* 0x00009000ff047b82 */ /* 0x003e220000000a00 */
[----:B--2---:R-:W-:Y:S01]  /*2dd0*/  PRMT R0, R19, 0x9910, RZ ;  /* 0x0000991013007816 */ /* 0x004fe200000000ff */
        /* <DEDUP_REMOVED lines=18> */
.L_x_3632:
[----:B------:R0:W5:Y:S01]  /*2f00*/  LDG.E.U8 R24, desc[UR36][R4.64] ;  /* 0x0000002404187981 */ /* 0x000162000c1e1100 */
[----:B------:R-:W-:Y:S01]  /*2f10*/  IMAD.MOV.U32 R25, RZ, RZ, RZ ;  /* 0x000000ffff197224 */ /* 0x000fe200078e00ff */
[----:B------:R-:W-:Y:S06]  /*2f20*/  BRA `(.L_x_3628) ;  /* 0x0000000c00447947 */ /* 0x000fec0003800000 */
.L_x_3631:
        /* <DEDUP_REMOVED lines=8> */
.L_x_3635:
[----:B------:R-:W2:Y:S02]  /*2fb0*/  LDG.E R24, desc[UR36][R4.64] ;  /* 0x0000002404187981 */ /* 0x000ea4000c1e1900 */
[----:B--2---:R-:W-:Y:S01]  /*2fc0*/  SHF.R.S32.HI R25, RZ, 0x1f, R24 ;  /* 0x0000001fff197819 */ /* 0x004fe20000011418 */
[----:B------:R-:W-:Y:S06]  /*2fd0*/  BRA `(.L_x_3628) ;  /* 0x0000000c00187947 */ /* 0x000fec0003800000 */
.L_x_3634:
[----:B------:R-:W2:Y:S02]  /*2fe0*/  LDG.E.S16 R24, desc[UR36][R4.64] ;  /* 0x0000002404187981 */ /* 0x000ea4000c1e1700 */
[----:B--2---:R-:W-:Y:S01]  /*2ff0*/  SHF.R.S32.HI R25, RZ, 0x1f, R24 ;  /* 0x0000001fff197819 */ /* 0x004fe20000011418 */
[----:B------:R-:W-:Y:S06]  /*3000*/  BRA `(.L_x_3628) ;  /* 0x0000000c000c7947 */ /* 0x000fec0003800000 */
.L_x_3630:
        /* <DEDUP_REMOVED lines=9> */
.L_x_3637:
[----:B------:R-:W2:Y:S02]  /*30a0*/  LDG.E.U16 R4, desc[UR36][R4.64] ;  /* 0x0000002404047981 */ /* 0x000ea4000c1e1500 */
[----:B--2---:R-:W-:-:S06]  /*30b0*/  HADD2.F32 R24, -RZ, R4.H0_H0 ;  /* 0x20000004ff187230 */ /* 0x004fcc0000004100 */
[----:B------:R-:W0:Y:S01]  /*30c0*/  F2I.S64.TRUNC R24, R24 ;  /* 0x0000001800187311 */ /* 0x000e22000020d900 */
[----:B------:R-:W-:Y:S05]  /*30d0*/  BRA `(.L_x_3628) ;  /* 0x0000000800d87947 */ /* 0x000fea0003800000 */
.L_x_3636:
        /* <DEDUP_REMOVED lines=9> */
.L_x_3639:
[----:B------:R-:W2:Y:S02]  /*3170*/  LDG.E.U16 R4, desc[UR36][R4.64] ;  /* 0x0000002404047981 */ /* 0x000ea4000c1e1500 */
[----:B--2---:R-:W-:-:S06]  /*3180*/  HADD2.F32 R24, -RZ, R4.H0_H0 ;  /* 0x20000004ff187230 */ /* 0x004fcc0000004100 */
[----:B------:R-:W0:Y:S01]  /*3190*/  F2I.S64.TRUNC R24, R24 ;  /* 0x0000001800187311 */ /* 0x000e22000020d900 */
[----:B------:R-:W-:Y:S05]  /*31a0*/  BRA `(.L_x_3628) ;  /* 0x0000000800a47947 */ /* 0x000fea0003800000 */
.L_x_3638:
[----:B------:R-:W2:Y:S02]  /*31b0*/  LDG.E.64 R4, desc[UR36][R4.64] ;  /* 0x0000002404047981 */ /* 0x000ea4000c1e1b00 */
[----:B--2---:R0:W1:Y:S01]  /*31c0*/  F2I.S64.F64.TRUNC R24, R4 ;  /* 0x0000000400187311 */ /* 0x004062000030d900 */
[----:B------:R-:W-:Y:S05]  /*31d0*/  BRA `(.L_x_3628) ;  /* 0x0000000800987947 */ /* 0x000fea0003800000 */
.L_x_3629:
        /* <DEDUP_REMOVED lines=13> */
.L_x_3642:
[----:B------:R-:W2:Y:S02]  /*32b0*/  LDG.E.64 R4, desc[UR36][R4.64] ;  /* 0x0000002404047981 */ /* 0x000ea4000c1e1b00 */
[----:B--2---:R0:W1:Y:S01]  /*32c0*/  F2I.S64.F64.TRUNC R24, R4 ;  /* 0x0000000400187311 */ /* 0x004062000030d900 */
[----:B------:R-:W-:Y:S05]  /*32d0*/  BRA `(.L_x_3628) ;  /* 0x0000000800587947 */ /* 0x000fea0003800000 */
.L_x_3641:
        /* <DEDUP_REMOVED lines=27> */
.L_x_3644:
        /* <DEDUP_REMOVED lines=14> */
.L_x_3643:
[----:B------:R-:W2:Y:S02]  /*3570*/  LDG.E.U16 R24, desc[UR36][R4.64] ;  /* 0x0000002404187981 */ /* 0x000ea4000c1e1500 */
[----:B--2---:R-:W-:-:S06]  /*3580*/  IMAD.U32 R24, R24, 0x10000, RZ ;  /* 0x0001000018187824 */ /* 0x004fcc00078e00ff */
[----:B------:R-:W0:Y:S01]  /*3590*/  F2I.S64.TRUNC R24, R24 ;  /* 0x0000001800187311 */ /* 0x000e22000020d900 */
[----:B------:R-:W-:Y:S05]  /*35a0*/  BRA `(.L_x_3628) ;  /* 0x0000000400a47947 */ /* 0x000fea0003800000 */
.L_x_3640:
        /* <DEDUP_REMOVED lines=11> */
.L_x_3647:
        /* <DEDUP_REMOVED lines=21> */
.L_x_3651:
[----:B------:R-:W-:Y:S05]  /*37b0*/  BSYNC B1 ;  /* 0x0000000000017941 */ /* 0x000fea0003800000 */
.L_x_3650:
[----:B------:R-:W-:Y:S01]  /*37c0*/  IMAD.SHL.U32 R3, R3, 0x100000, RZ ;  /* 0x0010000003037824 */ /* 0x000fe200078e00ff */
[----:B------:R-:W-:-:S04]  /*37d0*/  LEA R5, R0, 0x3b800000, 0x17 ;  /* 0x3b80000000057811 */ /* 0x000fc800078eb8ff */
[----:B------:R-:W-:-:S07]  /*37e0*/  LOP3.LUT R24, R5, R3, R24, 0xfe, !PT ;  /* 0x0000000305187212 */ /* 0x000fce00078efe18 */
.L_x_3649:
[----:B------:R-:W-:Y:S05]  /*37f0*/  BSYNC B0 ;  /* 0x0000000000007941 */ /* 0x000fea0003800000 */
.L_x_3648:
[----:B------:R-:W0:Y:S01]  /*3800*/  F2I.S64.TRUNC R24, R24 ;  /* 0x0000001800187311 */ /* 0x000e22000020d900 */
[----:B------:R-:W-:Y:S05]  /*3810*/  BRA `(.L_x_3628) ;  /* 0x0000000400087947 */ /* 0x000fea0003800000 */
.L_x_3646:
        /* <DEDUP_REMOVED lines=21> */
.L_x_3655:
[----:B------:R-:W-:Y:S05]  /*3970*/  BSYNC B1 ;  /* 0x0000000000017941 */ /* 0x000fea0003800000 */
.L_x_3654:
[----:B------:R-:W-:Y:S01]  /*3980*/  IMAD.SHL.U32 R3, R3, 0x200000, RZ ;  /* 0x0020000003037824 */ /* 0x000fe200078e00ff */
[----:B------:R-:W-:-:S04]  /*3990*/  LEA R5, R0, 0x37800000, 0x17 ;  /* 0x3780000000057811 */ /* 0x000fc800078eb8ff */
[----:B------:R-:W-:-:S07]  /*39a0*/  LOP3.LUT R24, R5, R3, R24, 0xfe, !PT ;  /* 0x0000000305187212 */ /* 0x000fce00078efe18 */
.L_x_3653:
[----:B------:R-:W-:Y:S05]  /*39b0*/  BSYNC B0 ;  /* 0x0000000000007941 */ /* 0x000fea0003800000 */
.L_x_3652:
[----:B------:R-:W0:Y:S01]  /*39c0*/  F2I.S64.TRUNC R24, R24 ;  /* 0x0000001800187311 */ /* 0x000e22000020d900 */
[----:B------:R-:W-:Y:S05]  /*39d0*/  BRA `(.L_x_3628) ;  /* 0x0000000000987947 */ /* 0x000fea0003800000 */
.L_x_3645:
        /* <DEDUP_REMOVED lines=14> */
.L_x_3659:
[----:B------:R-:W-:Y:S05]  /*3ac0*/  BSYNC B0 ;  /* 0x0000000000007941 */ /* 0x000fea0003800000 */
.L_x_3658:
[----:B------:R-:W0:Y:S01]  /*3ad0*/  F2I.S64.TRUNC R24, R24 ;  /* 0x0000001800187311 */ /* 0x000e22000020d900 */
[----:B------:R-:W-:Y:S05]  /*3ae0*/  BRA `(.L_x_3628) ;  /* 0x0000000000547947 */ /* 0x000fea0003800000 */
.L_x_3633:
        /* <DEDUP_REMOVED lines=16> */
.L_x_3660:
[----:B------:R-:W-:Y:S05]  /*3bf0*/  BRA `(.L_x_3628) ;  /* 0x0000000000107947 */ /* 0x000fea0003800000 */
.L_x_3657:
[----:B------:R0:W5:Y:S01]  /*3c00*/  LDG.E.64 R24, desc[UR36][R4.64] ;  /* 0x0000002404187981 */ /* 0x000162000c1e1b00 */
[----:B------:R-:W-:Y:S05]  /*3c10*/  BRA `(.L_x_3628) ;  /* 0x0000000000087947 */ /* 0x000fea0003800000 */
.L_x_3656:
[----:B------:R0:W5:Y:S01]  /*3c20*/  LDG.E R24, desc[UR36][R4.64] ;  /* 0x0000002404187981 */ /* 0x000162000c1e1900 */
[----:B------:R-:W-:-:S07]  /*3c30*/  IMAD.MOV.U32 R25, RZ, RZ, RZ ;  /* 0x000000ffff197224 */ /* 0x000fce00078e00ff */
.L_x_3628:
[----:B------:R-:W-:Y:S05]  /*3c40*/  BSYNC B6 ;  /* 0x0000000000067941 */ /* 0x000fea0003800000 */
.L_x_3627:
[----:B0-2---:R-:W0:Y:S01]  /*3c50*/  LDC R0, c[0x0][0x218] ;  /* 0x00008600ff007b82 */ /* 0x005e220000000800 */
[----:B------:R-:W-:Y:S01]  /*3c60*/  BSSY B0, `(.L_x_3661) ;  /* 0x0000056000007945 */ /* 0x000fe20003800000 */
[----:B0-----:R-:W-:-:S13]  /*3c70*/  ISETP.NE.AND P0, PT, R0, RZ, PT ;  /* 0x000000ff0000720c */ /* 0x001fda0003f05270 */
[----:B------:R-:W-:Y:S05]  /*3c80*/  @!P0 BRA `(.L_x_3662) ;  /* 0x0000000000fc8947 */ /* 0x000fea0003800000 */
[----:B------:R-:W-:-:S13]  /*3c90*/  ISETP.NE.AND P0, PT, R0, 0x1, PT ;  /* 0x000000010000780c */ /* 0x000fda0003f05270 */
[----:B------:R-:W-:Y:S05]  /*3ca0*/  @P0 BRA `(.L_x_3663) ;  /* 0x0000000000580947 */ /* 0x000fea0003800000 */
[----:B------:R-:W0:Y:S01]  /*3cb0*/  S2R R23, SR_TID.X ;  /* 0x0000000000177919 */ /* 0x000e220000002100 */
[----:B-1----:R-:W3:Y:S02]  /*3cc0*/  LDC.64 R4, c[0x0][0x220] ;  /* 0x00008800ff047b82 */ /* 0x002ee40000000a00 */
[-C--:B---345:R-:W-:Y:S02]  /*3cd0*/  ISETP.LT.U32.AND P1, PT, R26, R4.reuse, PT ;  /* 0x000000041a00720c */ /* 0x0b8fe40003f21070 */
[-C--:B------:R-:W-:Y:S02]  /*3ce0*/  ISETP.LT.U32.AND P2, PT, R28, R4.reuse, PT ;  /* 0x000000041c00720c */ /* 0x080fe40003f41070 */
[----:B------:R-:W-:Y:S02]  /*3cf0*/  ISETP.LT.U32.AND P0, PT, R16, R4, PT ;  /* 0x000000041000720c */ /* 0x000fe40003f01070 */
[-C--:B------:R-:W-:Y:S01]  /*3d00*/  ISETP.LT.AND.EX P1, PT, R27, R5.reuse, PT, P1 ;  /* 0x000000051b00720c */ /* 0x080fe20003f21310 */
[----:B0-----:R-:W-:Y:S01]  /*3d10*/  VIADD R3, R23, 0x180 ;  /* 0x0000018017037836 */ /* 0x001fe20000000000 */
[----:B------:R-:W-:-:S02]  /*3d20*/  ISETP.LT.AND.EX P2, PT, R29, R5, PT, P2 ;  /* 0x000000051d00720c */ /* 0x000fc40003f41320 */
[-C--:B------:R-:W-:Y:S02]  /*3d30*/  ISETP.LT.AND.EX P0, PT, R17, R5.reuse, PT, P0 ;  /* 0x000000051100720c */ /* 0x080fe40003f01300 */
[----:B------:R-:W-:Y:S02]  /*3d40*/  ISETP.GE.AND P3, PT, R3, R18, PT ;  /* 0x000000120300720c */ /* 0x000fe40003f66270 */
[-C--:B------:R-:W-:Y:S02]  /*3d50*/  SEL R0, R26, R4.reuse, P1 ;  /* 0x000000041a007207 */ /* 0x080fe40000800000 */
[-C--:B------:R-:W-:Y:S02]  /*3d60*/  SEL R27, R27, R5.reuse, P1 ;  /* 0x000000051b1b7207 */ /* 0x080fe40000800000 */
[----:B------:R-:W-:Y:S02]  /*3d70*/  SEL R26, R28, R4, P2 ;  /* 0x000000041c1a7207 */ /* 0x000fe40001000000 */
[----:B------:R-:W-:-:S02]  /*3d80*/  SEL R29, R29, R5, P2 ;  /* 0x000000051d1d7207 */ /* 0x000fc40001000000 */
[----:B------:R-:W-:Y:S02]  /*3d90*/  SEL R3, R16, R4, P0 ;  /* 0x0000000410037207 */ /* 0x000fe40000000000 */
[----:B------:R-:W-:Y:S01]  /*3da0*/  SEL R8, R17, R5, P0 ;  /* 0x0000000511087207 */ /* 0x000fe20000000000 */
[----:B------:R-:W-:Y:S06]  /*3db0*/  @P3 BRA `(.L_x_3664) ;  /* 0x0000000400003947 */ /* 0x000fec0003800000 */
[----:B------:R-:W-:-:S04]  /*3dc0*/  ISETP.LT.U32.AND P0, PT, R24, R4, PT ;  /* 0x000000041800720c */ /* 0x000fc80003f01070 */
[----:B------:R-:W-:-:S04]  /*3dd0*/  ISETP.LT.AND.EX P0, PT, R25, R5, PT, P0 ;  /* 0x000000051900720c */ /* 0x000fc80003f01300 */
[----:B------:R-:W-:Y:S02]  /*3de0*/  SEL R16, R24, R4, P0 ;  /* 0x0000000418107207 */ /* 0x000fe40000000000 */
[----:B------:R-:W-:Y:S01]  /*3df0*/  SEL R17, R25, R5, P0 ;  /* 0x0000000519117207 */ /* 0x000fe20000000000 */
[----:B------:R-:W-:Y:S06]  /*3e00*/  BRA `(.L_x_3664) ;  /* 0x0000000000ec7947 */ /* 0x000fec0003800000 */
.L_x_3663:
[----:B------:R-:W0:Y:S01]  /*3e10*/  S2R R23, SR_TID.X ;  /* 0x0000000000177919 */ /* 0x000e220000002100 */
[----:B------:R-:W3:Y:S08]  /*3e20*/  LDC.64 R6, c[0x0][0x220] ;  /* 0x00008800ff067b82 */ /* 0x000ef00000000a00 */
[----:B-1----:R-:W1:Y:S01]  /*3e30*/  LDC.64 R4, c[0x0][0x228] ;  /* 0x00008a00ff047b82 */ /* 0x002e620000000a00 */
[----:B---345:R-:W-:-:S02]  /*3e40*/  ISETP.GT.U32.AND P0, PT, R26, R6, PT ;  /* 0x000000061a00720c */ /* 0x038fc40003f04070 */
[-C--:B------:R-:W-:Y:S02]  /*3e50*/  ISETP.GT.U32.AND P1, PT, R28, R6.reuse, PT ;  /* 0x000000061c00720c */ /* 0x080fe40003f24070 */
[----:B------:R-:W-:Y:S02]  /*3e60*/  ISETP.GT.U32.AND P2, PT, R16, R6, PT ;  /* 0x000000061000720c */ /* 0x000fe40003f44070 */
[-C--:B------:R-:W-:Y:S01]  /*3e70*/  ISETP.GT.AND.EX P0, PT, R27, R7.reuse, PT, P0 ;  /* 0x000000071b00720c */ /* 0x080fe20003f04300 */
[----:B0-----:R-:W-:Y:S01]  /*3e80*/  VIADD R13, R23, 0x180 ;  /* 0x00000180170d7836 */ /* 0x001fe20000000000 */
[-C--:B------:R-:W-:Y:S02]  /*3e90*/  ISETP.GT.AND.EX P1, PT, R29, R7.reuse, PT, P1 ;  /* 0x000000071d00720c */ /* 0x080fe40003f24310 */
[----:B------:R-:W-:Y:S02]  /*3ea0*/  ISETP.GT.AND.EX P2, PT, R17, R7, PT, P2 ;  /* 0x000000071100720c */ /* 0x000fe40003f44320 */
[----:B------:R-:W-:-:S02]  /*3eb0*/  ISETP.GE.AND P3, PT, R13, R18, PT ;  /* 0x000000120d00720c */ /* 0x000fc40003f66270 */
[-C--:B------:R-:W-:Y:S02]  /*3ec0*/  SEL R11, R26, R6.reuse, P0 ;  /* 0x000000061a0b7207 */ /* 0x080fe40000000000 */
[-C--:B------:R-:W-:Y:S02]  /*3ed0*/  SEL R9, R28, R6.reuse, P1 ;  /* 0x000000061c097207 */ /* 0x080fe40000800000 */
[----:B------:R-:W-:Y:S02]  /*3ee0*/  SEL R3, R16, R6, P2 ;  /* 0x0000000610037207 */ /* 0x000fe40001000000 */
[-C--:B------:R-:W-:Y:S02]  /*3ef0*/  SEL R28, R29, R7.reuse, P1 ;  /* 0x000000071d1c7207 */ /* 0x080fe40000800000 */
[-C--:B------:R-:W-:Y:S02]  /*3f00*/  SEL R26, R27, R7.reuse, P0 ;  /* 0x000000071b1a7207 */ /* 0x080fe40000000000 */
[----:B------:R-:W-:-:S02]  /*3f10*/  SEL R16, R17, R7, P2 ;  /* 0x0000000711107207 */ /* 0x000fc40001000000 */
[-C--:B-1----:R-:W-:Y:S02]  /*3f20*/  ISETP.LT.U32.AND P1, PT, R11, R4.reuse, PT ;  /* 0x000000040b00720c */ /* 0x082fe40003f21070 */
[-C--:B------:R-:W-:Y:S02]  /*3f30*/  ISETP.LT.U32.AND P2, PT, R9, R4.reuse, PT ;  /* 0x000000040900720c */ /* 0x080fe40003f41070 */
[----:B------:R-:W-:Y:S02]  /*3f40*/  ISETP.LT.U32.AND P0, PT, R3, R4, PT ;  /* 0x000000040300720c */ /* 0x000fe40003f01070 */
[-C--:B------:R-:W-:Y:S02]  /*3f50*/  ISETP.LT.AND.EX P1, PT, R26, R5.reuse, PT, P1 ;  /* 0x000000051a00720c */ /* 0x080fe40003f21310 */
[-C--:B------:R-:W-:Y:S02]  /*3f60*/  ISETP.LT.AND.EX P2, PT, R28, R5.reuse, PT, P2 ;  /* 0x000000051c00720c */ /* 0x080fe40003f41320 */
[----:B------:R-:W-:-:S02]  /*3f70*/  ISETP.LT.AND.EX P0, PT, R16, R5, PT, P0 ;  /* 0x000000051000720c */ /* 0x000fc40003f01300 */
[-C--:B------:R-:W-:Y:S02]  /*3f80*/  SEL R27, R26, R5.reuse, P1 ;  /* 0x000000051a1b7207 */ /* 0x080fe40000800000 */
[-C--:B------:R-:W-:Y:S02]  /*3f90*/  SEL R0, R11, R4.reuse, P1 ;  /* 0x000000040b007207 */ /* 0x080fe40000800000 */
[-C--:B------:R-:W-:Y:S02]  /*3fa0*/  SEL R26, R9, R4.reuse, P2 ;  /* 0x00000004091a7207 */ /* 0x080fe40001000000 */
[-C--:B------:R-:W-:Y:S02]  /*3fb0*/  SEL R29, R28, R5.reuse, P2 ;  /* 0x000000051c1d7207 */ /* 0x080fe40001000000 */
[----:B------:R-:W-:Y:S02]  /*3fc0*/  SEL R3, R3, R4, P0 ;  /* 0x0000000403037207 */ /* 0x000fe40000000000 */
[----:B------:R-:W-:Y:S01]  /*3fd0*/  SEL R8, R16, R5, P0 ;  /* 0x0000000510087207 */ /* 0x000fe20000000000 */
[----:B------:R-:W-:Y:S06]  /*3fe0*/  @P3 BRA `(.L_x_3664) ;  /* 0x0000000000743947 */ /* 0x000fec0003800000 */
[----:B------:R-:W-:-:S04]  /*3ff0*/  ISETP.GT.U32.AND P0, PT, R24, R6, PT ;  /* 0x000000061800720c */ /* 0x000fc80003f04070 */
[----:B------:R-:W-:-:S04]  /*4000*/  ISETP.GT.AND.EX P0, PT, R25, R7, PT, P0 ;  /* 0x000000071900720c */ /* 0x000fc80003f04300 */
[----:B------:R-:W-:Y:S02]  /*4010*/  SEL R9, R24, R6, P0 ;  /* 0x0000000618097207 */ /* 0x000fe40000000000 */
[----:B------:R-:W-:Y:S02]  /*4020*/  SEL R24, R25, R7, P0 ;  /* 0x0000000719187207 */ /* 0x000fe40000000000 */
[----:B------:R-:W-:-:S04]  /*4030*/  ISETP.LT.U32.AND P0, PT, R9, R4, PT ;  /* 0x000000040900720c */ /* 0x000fc80003f01070 */
[----:B------:R-:W-:-:S04]  /*4040*/  ISETP.LT.AND.EX P0, PT, R24, R5, PT, P0 ;  /* 0x000000051800720c */ /* 0x000fc80003f01300 */
[----:B------:R-:W-:Y:S02]  /*4050*/  SEL R16, R9, R4, P0 ;  /* 0x0000000409107207 */ /* 0x000fe40000000000 */
[----:B------:R-:W-:Y:S01]  /*4060*/  SEL R17, R24, R5, P0 ;  /* 0x0000000518117207 */ /* 0x000fe20000000000 */
[----:B------:R-:W-:Y:S06]  /*4070*/  BRA `(.L_x_3664) ;  /* 0x0000000000507947 */ /* 0x000fec0003800000 */
.L_x_3662:
[----:B------:R-:W0:Y:S01]  /*4080*/  S2R R23, SR_TID.X ;  /* 0x0000000000177919 */ /* 0x000e220000002100 */
[----:B------:R-:W-:Y:S02]  /*4090*/  ULDC.64 UR4, c[0x0][0x220] ;  /* 0x0000880000047ab9 */ /* 0x000fe40000000a00 */
[----:B-1-345:R-:W-:Y:S02]  /*40a0*/  ISETP.GT.U32.AND P0, PT, R26, UR4, PT ;  /* 0x000000041a007c0c */ /* 0x03afe4000bf04070 */
[----:B------:R-:W-:Y:S02]  /*40b0*/  ISETP.GT.U32.AND P1, PT, R16, UR4, PT ;  /* 0x0000000410007c0c */ /* 0x000fe4000bf24070 */
[----:B------:R-:W-:Y:S02]  /*40c0*/  ISETP.GT.U32.AND P2, PT, R28, UR4, PT ;  /* 0x000000041c007c0c */ /* 0x000fe4000bf44070 */
[----:B------:R-:W-:Y:S02]  /*40d0*/  ISETP.GT.AND.EX P0, PT, R27, UR5, PT, P0 ;  /* 0x000000051b007c0c */ /* 0x000fe4000bf04300 */
[----:B------:R-:W-:-:S02]  /*40e0*/  ISETP.GT.AND.EX P1, PT, R17, UR5, PT, P1 ;  /* 0x0000000511007c0c */ /* 0x000fc4000bf24310 */
[----:B------:R-:W-:Y:S02]  /*40f0*/  ISETP.GT.AND.EX P2, PT, R29, UR5, PT, P2 ;  /* 0x000000051d007c0c */ /* 0x000fe4000bf44320 */
[----:B------:R-:W-:Y:S02]  /*4100*/  SEL R0, R26, UR4, P0 ;  /* 0x000000041a007c07 */ /* 0x000fe40008000000 */
[----:B------:R-:W-:Y:S02]  /*4110*/  SEL R8, R17, UR5, P1 ;  /* 0x0000000511087c07 */ /* 0x000fe40008800000 */
[----:B------:R-:W-:Y:S02]  /*4120*/  SEL R27, R27, UR5, P0 ;  /* 0x000000051b1b7c07 */ /* 0x000fe40008000000 */
[----:B------:R-:W-:Y:S02]  /*4130*/  SEL R26, R28, UR4, P2 ;  /* 0x000000041c1a7c07 */ /* 0x000fe40009000000 */
[----:B------:R-:W-:Y:S01]  /*4140*/  SEL R29, R29, UR5, P2 ;  /* 0x000000051d1d7c07 */ /* 0x000fe20009000000 */
[----:B0-----:R-:W-:-:S05]  /*4150*/  VIADD R3, R23, 0x180 ;  /* 0x0000018017037836 */ /* 0x001fca0000000000 */
[----:B------:R-:W-:Y:S02]  /*4160*/  ISETP.GE.AND P4, PT, R3, R18, PT ;  /* 0x000000120300720c */ /* 0x000fe40003f86270 */
[----:B------:R-:W-:-:S11]  /*4170*/  SEL R3, R16, UR4, P1 ;  /* 0x0000000410037c07 */ /* 0x000fd60008800000 */
[----:B------:R-:W-:-:S04]  /*4180*/  @!P4 ISETP.GT.U32.AND P3, PT, R24, UR4, PT ;  /* 0x000000041800cc0c */ /* 0x000fc8000bf64070 */
[----:B------:R-:W-:-:S04]  /*4190*/  @!P4 ISETP.GT.AND.EX P3, PT, R25, UR5, PT, P3 ;  /* 0x000000051900cc0c */ /* 0x000fc8000bf64330 */
[----:B------:R-:W-:Y:S02]  /*41a0*/  @!P4 SEL R16, R24, UR4, P3 ;  /* 0x000000041810cc07 */ /* 0x000fe40009800000 */
[----:B------:R-:W-:-:S07]  /*41b0*/  @!P4 SEL R17, R25, UR5, P3 ;  /* 0x000000051911cc07 */ /* 0x000fce0009800000 */
.L_x_3664:
[----:B------:R-:W-:Y:S05]  /*41c0*/  BSYNC B0 ;  /* 0x0000000000007941 */ /* 0x000fea0003800000 */
.L_x_3661:
[----:B------:R-:W0:Y:S01]  /*41d0*/  LDC.U8 R19, c[0x0][0x254] ;  /* 0x00009500ff137b82 */ /* 0x000e220000000000 */
[----:B------:R-:W-:Y:S01]  /*41e0*/  ISETP.GE.AND P0, PT, R23, R18, PT ;  /* 0x000000121700720c */ /* 0x000fe20003f06270 */
[----:B------:R-:W-:Y:S01]  /*41f0*/  BSSY B6, `(.L_x_3665) ;  /* 0x00000ef000067945 */ /* 0x000fe20003800000 */
[----:B------:R-:W-:Y:S02]  /*4200*/  IMAD.MOV.U32 R5, RZ, RZ, R27 ;  /* 0x000000ffff057224 */ /* 0x000fe400078e001b */
[----:B------:R-:W-:Y:S02]  /*4210*/  IMAD.MOV.U32 R4, RZ, RZ, R0 ;  /* 0x000000ffff047224 */ /* 0x000fe400078e0000 */
[----:B------:R-:W-:Y:S02]  /*4220*/  IMAD.MOV.U32 R27, RZ, RZ, R29 ;  /* 0x000000ffff1b7224 */ /* 0x000fe400078e001d */
[----:B------:R-:W-:Y:S02]  /*4230*/  IMAD.MOV.U32 R24, RZ, RZ, R3 ;  /* 0x000000ffff187224 */ /* 0x000fe400078e0003 */
[----:B------:R-:W-:-:S03]  /*4240*/  IMAD.MOV.U32 R25, RZ, RZ, R8 ;  /* 0x000000ffff197224 */ /* 0x000fc600078e0008 */
        /* <DEDUP_REMOVED lines=21> */
.L_x_3670:
[----:B------:R0:W-:Y:S01]  /*43a0*/  STG.E.U8 desc[UR36][R8.64], R4 ;  /* 0x0000000408007986 */ /* 0x0001e2000c101124 */
[----:B------:R-:W-:Y:S05]  /*43b0*/  BRA `(.L_x_3672) ;  /* 0x0000000c00447947 */ /* 0x000fea0003800000 */
.L_x_3669:
        /* <DEDUP_REMOVED lines=8> */
.L_x_3674:
[----:B------:R0:W-:Y:S01]  /*4440*/  STG.E desc[UR36][R8.64], R4 ;  /* 0x0000000408007986 */ /* 0x0001e2000c101924 */
[----:B------:R-:W-:Y:S05]  /*4450*/  BRA `(.L_x_3672) ;  /* 0x0000000c001c7947 */ /* 0x000fea0003800000 */
.L_x_3673:
[----:B------:R0:W-:Y:S01]  /*4460*/  STG.E.U16 desc[UR36][R8.64], R4 ;  /* 0x0000000408007986 */ /* 0x0001e2000c101524 */
[----:B------:R-:W-:Y:S05]  /*4470*/  BRA `(.L_x_3672) ;  /* 0x0000000c00147947 */ /* 0x000fea0003800000 */
.L_x_3668:
        /* <DEDUP_REMOVED lines=9> */
.L_x_3676:
[----:B------:R-:W0:Y:S02]  /*4510*/  I2F.S64 R0, R4 ;  /* 0x0000000400007312 */ /* 0x000e240000301400 */
[----:B0-----:R-:W-:-:S05]  /*4520*/  F2FP.F16.F32.PACK_AB R0, RZ, R0 ;  /* 0x00000000ff00723e */ /* 0x001fca00000000ff */
[----:B------:R0:W-:Y:S01]  /*4530*/  STG.E.U16 desc[UR36][R8.64], R0 ;  /* 0x0000000008007986 */ /* 0x0001e2000c101524 */
[----:B------:R-:W-:Y:S05]  /*4540*/  BRA `(.L_x_3672) ;  /* 0x0000000800e07947 */ /* 0x000fea0003800000 */
.L_x_3675:
        /* <DEDUP_REMOVED lines=10> */
.L_x_3678:
[----:B------:R-:W0:Y:S02]  /*45f0*/  I2F.S64 R4, R4 ;  /* 0x0000000400047312 */ /* 0x000e240000301400 */
[----:B0-----:R-:W-:-:S04]  /*4600*/  F2FP.F16.F32.PACK_AB R3, RZ, R4 ;  /* 0x00000004ff03723e */ /* 0x001fc800000000ff */
[----:B------:R-:W-:-:S05]  /*4610*/  PRMT R3, R3, 0x5410, RZ ;  /* 0x0000541003037816 */ /* 0x000fca00000000ff */
[----:B------:R0:W-:Y:S01]  /*4620*/  STG.E desc[UR36][R8.64], R3 ;  /* 0x0000000308007986 */ /* 0x0001e2000c101924 */
[----:B------:R-:W-:Y:S05]  /*4630*/  BRA `(.L_x_3672) ;  /* 0x0000000800a47947 */ /* 0x000fea0003800000 */
.L_x_3677:
[----:B------:R-:W0:Y:S02]  /*4640*/  I2F.F64.S64 R4, R4 ;  /* 0x0000000400047312 */ /* 0x000e240000301c00 */
[----:B0-----:R0:W-:Y:S01]  /*4650*/  STG.E.64 desc[UR36][R8.64], R4 ;  /* 0x0000000408007986 */ /* 0x0011e2000c101b24 */
[----:B------:R-:W-:Y:S05]  /*4660*/  BRA `(.L_x_3672) ;  /* 0x0000000800987947 */ /* 0x000fea0003800000 */
.L_x_3667:
        /* <DEDUP_REMOVED lines=13> */
.L_x_3681:
[----:B------:R-:W0:Y:S01]  /*4740*/  I2F.F64.S64 R4, R4 ;  /* 0x0000000400047312 */ /* 0x000e220000301c00 */
[----:B------:R-:W-:-:S05]  /*4750*/  CS2R R6, SRZ ;  /* 0x0000000000067805 */ /* 0x000fca000001ff00 */
[----:B0-----:R0:W-:Y:S01]  /*4760*/  STG.E.128 desc[UR36][R8.64], R4 ;  /* 0x0000000408007986 */ /* 0x0011e2000c101d24 */
[----:B------:R-:W-:Y:S05]  /*4770*/  BRA `(.L_x_3672) ;  /* 0x0000000800547947 */ /* 0x000fea0003800000 */
.L_x_3680:
        /* <DEDUP_REMOVED lines=21> */
.L_x_3685:
[----:B------:R-:W-:Y:S05]  /*48d0*/  BSYNC B0 ;  /* 0x0000000000007941 */ /* 0x000fea0003800000 */
.L_x_3684:
[----:B------:R-:W-:-:S05]  /*48e0*/  LOP3.LUT R7, R0, R7, RZ, 0xfc, !PT ;  /* 0x0000000700077212 */ /* 0x000fca00078efcff */
[----:B------:R0:W-:Y:S01]  /*48f0*/  STG.E.U8 desc[UR36][R8.64], R7 ;  /* 0x0000000708007986 */ /* 0x0001e2000c101124 */
[----:B------:R-:W-:Y:S05]  /*4900*/  BRA `(.L_x_3672) ;  /* 0x0000000400f07947 */ /* 0x000fea0003800000 */
.L_x_3683:
        /* <DEDUP_REMOVED lines=13> */
.L_x_3687:
[----:B------:R-:W-:Y:S01]  /*49e0*/  IMAD.MOV.U32 R0, RZ, RZ, 0x7f ;  /* 0x0000007fff007424 */ /* 0x000fe200078e00ff */
[----:B------:R-:W-:-:S04]  /*49f0*/  ISETP.GT.U32.AND P0, PT, R3, 0x7f800000, PT ;  /* 0x7f8000000300780c */ /* 0x000fc80003f04070 */
[----:B------:R-:W-:-:S09]  /*4a00*/  SEL R0, R0, 0x7c, P0 ;  /* 0x0000007c00007807 */ /* 0x000fd20000000000 */
.L_x_3688:
[----:B------:R-:W-:Y:S05]  /*4a10*/  BSYNC B0 ;  /* 0x0000000000007941 */ /* 0x000fea0003800000 */
.L_x_3686:
[----:B------:R-:W-:-:S04]  /*4a20*/  LOP3.LUT R3, R5, 0x80000000, RZ, 0xc0, !PT ;  /* 0x8000000005037812 */ /* 0x000fc800078ec0ff */
[----:B------:R-:W-:-:S04]  /*4a30*/  SHF.R.U32.HI R3, RZ, 0x18, R3 ;  /* 0x00000018ff037819 */ /* 0x000fc80000011603 */
[----:B------:R-:W-:-:S05]  /*4a40*/  LOP3.LUT R3, R0, R3, RZ, 0xfc, !PT ;  /* 0x0000000300037212 */ /* 0x000fca00078efcff */
[----:B------:R0:W-:Y:S01]  /*4a50*/  STG.E.U8 desc[UR36][R8.64], R3 ;  /* 0x0000000308007986 */ /* 0x0001e2000c101124 */
[----:B------:R-:W-:Y:S05]  /*4a60*/  BRA `(.L_x_3672) ;  /* 0x0000000400987947 */ /* 0x000fea0003800000 */
.L_x_3682:
[----:B------:R-:W0:Y:S02]  /*4a70*/  I2F.S64 R0, R4 ;  /* 0x0000000400007312 */ /* 0x000e240000301400 */
[----:B0-----:R-:W-:-:S05]  /*4a80*/  F2FP.BF16.F32.PACK_AB R0, RZ, R0 ;  /* 0x00000000ff00723e */ /* 0x001fca00000010ff */
[----:B------:R0:W-:Y:S01]  /*4a90*/  STG.E.U16 desc[UR36][R8.64], R0 ;  /* 0x0000000008007986 */ /* 0x0001e2000c101524 */
[----:B------:R-:W-:Y:S05]  /*4aa0*/  BRA `(.L_x_3672) ;  /* 0x0000000400887947 */ /* 0x000fea0003800000 */
.L_x_3679:
        /* <DEDUP_REMOVED lines=10> */
.L_x_3691:
        /* <DEDUP_REMOVED lines=17> */
.L_x_3694:
[----:B------:R-:W-:-:S04]  /*4c60*/  LOP3.LUT R0, R5, 0x80000000, RZ, 0xc0, !PT ;  /* 0x8000000005007812 */ /* 0x000fc800078ec0ff */
[----:B------:R-:W-:-:S04]  /*4c70*/  SHF.R.U32.HI R0, RZ, 0x18, R0 ;  /* 0x00000018ff007819 */ /* 0x000fc80000011600 */
[----:B------:R-:W-:-:S07]  /*4c80*/  LOP3.LUT R0, R3, R0, RZ, 0xfc, !PT ;  /* 0x0000000003007212 */ /* 0x000fce00078efcff */
.L_x_3693:
[----:B------:R-:W-:Y:S05]  /*4c90*/  BSYNC B0 ;  /* 0x0000000000007941 */ /* 0x000fea0003800000 */
.L_x_3692:
[----:B------:R3:W-:Y:S01]  /*4ca0*/  STG.E.U8 desc[UR36][R8.64], R0 ;  /* 0x0000000008007986 */ /* 0x0007e2000c101124 */
[----:B------:R-:W-:Y:S05]  /*4cb0*/  BRA `(.L_x_3672) ;  /* 0x0000000400047947 */ /* 0x000fea0003800000 */
.L_x_3690:
        /* <DEDUP_REMOVED lines=17> */
.L_x_3697:
[----:B------:R-:W-:-:S04]  /*4dd0*/  LOP3.LUT R0, R5, 0x80000000, RZ, 0xc0, !PT ;  /* 0x8000000005007812 */ /* 0x000fc800078ec0ff */
[----:B------:R-:W-:-:S04]  /*4de0*/  SHF.R.U32.HI R0, RZ, 0x18, R0 ;  /* 0x00000018ff007819 */ /* 0x000fc80000011600 */
[----:B------:R-:W-:-:S07]  /*4df0*/  LOP3.LUT R0, R3, R0, RZ, 0xfc, !PT ;  /* 0x0000000003007212 */ /* 0x000fce00078efcff */
.L_x_3696:
[----:B------:R-:W-:Y:S05]  /*4e00*/  BSYNC B0 ;  /* 0x0000000000007941 */ /* 0x000fea0003800000 */
.L_x_3695:
[----:B------:R0:W-:Y:S01]  /*4e10*/  STG.E.U8 desc[UR36][R8.64], R0 ;  /* 0x0000000008007986 */ /* 0x0001e2000c101124 */
[----:B------:R-:W-:Y:S05]  /*4e20*/  BRA `(.L_x_3672) ;  /* 0x0000000000a87947 */ /* 0x000fea0003800000 */
.L_x_3689:
        /* <DEDUP_REMOVED lines=22> */
.L_x_3671:
        /* <DEDUP_REMOVED lines=16> */
.L_x_3700:
[----:B------:R-:W-:Y:S05]  /*5090*/  BRA `(.L_x_3672) ;  /* 0x00000000000c7947 */ /* 0x000fea0003800000 */
.L_x_3699:
[----:B------:R2:W-:Y:S01]  /*50a0*/  STG.E.64 desc[UR36][R8.64], R4 ;  /* 0x0000000408007986 */ /* 0x0005e2000c101b24 */
[----:B------:R-:W-:Y:S05]  /*50b0*/  BRA `(.L_x_3672) ;  /* 0x0000000000047947 */ /* 0x000fea0003800000 */
.L_x_3698:
[----:B------:R0:W-:Y:S02]  /*50c0*/  STG.E desc[UR36][R8.64], R4 ;  /* 0x0000000408007986 */ /* 0x0001e4000c101924 */
.L_x_3672:
[----:B------:R-:W-:-:S07]  /*50d0*/  VIADD R23, R23, 0x80 ;  /* 0x0000008017177836 */ /* 0x000fce0000000000 */
.L_x_3666:
[----:B------:R-:W-:Y:S05]  /*50e0*/  BSYNC B6 ;  /* 0x0000000000067941 */ /* 0x000fea0003800000 */
.L_x_3665:
        /* <DEDUP_REMOVED lines=23> */
.L_x_3706:
[----:B------:R0:W-:Y:S01]  /*5260*/  STG.E.U8 desc[UR36][R8.64], R26 ;  /* 0x0000001a08007986 */ /* 0x0001e2000c101124 */
[----:B------:R-:W-:Y:S05]  /*5270*/  BRA `(.L_x_3708) ;  /* 0x0000000c004c7947 */ /* 0x000fea0003800000 */
.L_x_3705:
        /* <DEDUP_REMOVED lines=8> */
.L_x_3710:
[----:B------:R0:W-:Y:S01]  /*5300*/  STG.E desc[UR36][R8.64], R26 ;  /* 0x0000001a08007986 */ /* 0x0001e2000c101924 */
[----:B------:R-:W-:Y:S05]  /*5310*/  BRA `(.L_x_3708) ;  /* 0x0000000c00247947 */ /* 0x000fea0003800000 */
.L_x_3709:
[----:B------:R0:W-:Y:S01]  /*5320*/  STG.E.U16 desc[UR36][R8.64], R26 ;  /* 0x0000001a08007986 */ /* 0x0001e2000c101524 */
[----:B------:R-:W-:Y:S05]  /*5330*/  BRA `(.L_x_3708) ;  /* 0x0000000c001c7947 */ /* 0x000fea0003800000 */
.L_x_3704:
        /* <DEDUP_REMOVED lines=9> */
.L_x_3712:
[----:B------:R-:W0:Y:S02]  /*53d0*/  I2F.S64 R0, R26 ;  /* 0x0000001a00007312 */ /* 0x000e240000301400 */
[----:B0-----:R-:W-:-:S05]  /*53e0*/  F2FP.F16.F32.PACK_AB R0, RZ, R0 ;  /* 0x00000000ff00723e */ /* 0x001fca00000000ff */
[----:B------:R0:W-:Y:S01]  /*53f0*/  STG.E.U16 desc[UR36][R8.64], R0 ;  /* 0x0000000008007986 */ /* 0x0001e2000c101524 */
[----:B------:R-:W-:Y:S05]  /*5400*/  BRA `(.L_x_3708) ;  /* 0x0000000800e87947 */ /* 0x000fea0003800000 */
.L_x_3711:
        /* <DEDUP_REMOVED lines=10> */
.L_x_3714:
[----:B------:R-:W0:Y:S02]  /*54b0*/  I2F.S64 R26, R26 ;  /* 0x0000001a001a7312 */ /* 0x000e240000301400 */
[----:B0-----:R-:W-:-:S04]  /*54c0*/  F2FP.F16.F32.PACK_AB R3, RZ, R26 ;  /* 0x0000001aff03723e */ /* 0x001fc800000000ff */
[----:B------:R-:W-:-:S05]  /*54d0*/  PRMT R3, R3, 0x5410, RZ ;  /* 0x0000541003037816 */ /* 0x000fca00000000ff */
[----:B------:R0:W-:Y:S01]  /*54e0*/  STG.E desc[UR36][R8.64], R3 ;  /* 0x0000000308007986 */ /* 0x0001e2000c101924 */
[----:B------:R-:W-:Y:S05]  /*54f0*/  BRA `(.L_x_3708) ;  /* 0x0000000800ac7947 */ /* 0x000fea0003800000 */
.L_x_3713:
[----:B------:R-:W0:Y:S02]  /*5500*/  I2F.F64.S64 R26, R26 ;  /* 0x0000001a001a7312 */ /* 0x000e240000301c00 */
[----:B0-----:R0:W-:Y:S01]  /*5510*/  STG.E.64 desc[UR36][R8.64], R26 ;  /* 0x0000001a08007986 */ /* 0x0011e2000c101b24 */
[----:B------:R-:W-:Y:S05]  /*5520*/  BRA `(.L_x_3708) ;  /* 0x0000000800a07947 */ /* 0x000fea0003800000 */
.L_x_3703:
        /* <DEDUP_REMOVED lines=13> */
.L_x_3717:
[----:B------:R-:W0:Y:S01]  /*5600*/  I2F.F64.S64 R4, R26 ;  /* 0x0000001a00047312 */ /* 0x000e220000301c00 */
[----:B------:R-:W-:-:S05]  /*5610*/  CS2R R6, SRZ ;  /* 0x0000000000067805 */ /* 0x000fca000001ff00 */
[----:B0-----:R0:W-:Y:S01]  /*5620*/  STG.E.128 desc[UR36][R8.64], R4 ;  /* 0x0000000408007986 */ /* 0x0011e2000c101d24 */
[----:B------:R-:W-:Y:S05]  /*5630*/  BRA `(.L_x_3708) ;  /* 0x00000008005c7947 */ /* 0x000fea0003800000 */
.L_x_3716:
        /* <DEDUP_REMOVED lines=21> */
.L_x_3721:
[----:B------:R-:W-:Y:S05]  /*5790*/  BSYNC B0 ;  /* 0x0000000000007941 */ /* 0x000fea0003800000 */
.L_x_3720:
[----:B------:R-:W-:-:S05]  /*57a0*/  LOP3.LUT R5, R0, R5, RZ, 0xfc, !PT ;  /* 0x0000000500057212 */ /* 0x000fca00078efcff */
[----:B------:R0:W-:Y:S01]  /*57b0*/  STG.E.U8 desc[UR36][R8.64], R5 ;  /* 0x0000000508007986 */ /* 0x0001e2000c101124 */
[----:B------:R-:W-:Y:S05]  /*57c0*/  BRA `(.L_x_3708) ;  /* 0x0000000400f87947 */ /* 0x000fea0003800000 */
.L_x_3719:
        /* <DEDUP_REMOVED lines=13> */
.L_x_3723:
[----:B------:R-:W-:Y:S01]  /*58a0*/  IMAD.MOV.U32 R0, RZ, RZ, 0x7f ;  /* 0x0000007fff007424 */ /* 0x000fe200078e00ff */
[----:B------:R-:W-:-:S04]  /*58b0*/  ISETP.GT.U32.AND P0, PT, R3, 0x7f800000, PT ;  /* 0x7f8000000300780c */ /* 0x000fc80003f04070 */
[----:B------:R-:W-:-:S09]  /*58c0*/  SEL R0, R0, 0x7c, P0 ;  /* 0x0000007c00007807 */ /* 0x000fd20000000000 */
.L_x_3724:
[----:B------:R-:W-:Y:S05]  /*58d0*/  BSYNC B0 ;  /* 0x0000000000007941 */ /* 0x000fea0003800000 */
.L_x_3722:
[----:B------:R-:W-:-:S04]  /*58e0*/  LOP3.LUT R3, R27, 0x80000000, RZ, 0xc0, !PT ;  /* 0x800000001b037812 */ /* 0x000fc800078ec0ff */
[----:B------:R-:W-:-:S04]  /*58f0*/  SHF.R.U32.HI R3, RZ, 0x18, R3 ;  /* 0x00000018ff037819 */ /* 0x000fc80000011603 */
[----:B------:R-:W-:-:S05]  /*5900*/  LOP3.LUT R3, R0, R3, RZ, 0xfc, !PT ;  /* 0x0000000300037212 */ /* 0x000fca00078efcff */
[----:B------:R0:W-:Y:S01]  /*5910*/  STG.E.U8 desc[UR36][R8.64], R3 ;  /* 0x0000000308007986 */ /* 0x0001e2000c101124 */
[----:B------:R-:W-:Y:S05]  /*5920*/  BRA `(.L_x_3708) ;  /* 0x0000000400a07947 */ /* 0x000fea0003800000 */
.L_x_3718:
[----:B------:R-:W0:Y:S02]  /*5930*/  I2F.S64 R0, R26 ;  /* 0x0000001a00007312 */ /* 0x000e240000301400 */
[----:B0-----:R-:W-:-:S05]  /*5940*/  F2FP.BF16.F32.PACK_AB R0, RZ, R0 ;  /* 0x00000000ff00723e */ /* 0x001fca00000010ff */
[----:B------:R0:W-:Y:S01]  /*5950*/  STG.E.U16 desc[UR36][R8.64], R0 ;  /* 0x0000000008007986 */ /* 0x0001e2000c101524 */
[----:B------:R-:W-:Y:S05]  /*5960*/  BRA `(.L_x_3708) ;  /* 0x0000000400907947 */ /* 0x000fea0003800000 */
.L_x_3715:
        /* <DEDUP_REMOVED lines=10> */
.L_x_3727:
        /* <DEDUP_REMOVED lines=17> */
.L_x_3730:
[----:B------:R-:W-:-:S04]  /*5b20*/  LOP3.LUT R3, R27, 0x80000000, RZ, 0xc0, !PT ;  /* 0x800000001b037812 */ /* 0x000fc800078ec0ff */
[----:B------:R-:W-:-:S04]  /*5b30*/  SHF.R.U32.HI R3, RZ, 0x18, R3 ;  /* 0x00000018ff037819 */ /* 0x000fc80000011603 */
[----:B------:R-:W-:-:S04]  /*5b40*/  LOP3.LUT R0, R0, R3, RZ, 0xfc, !PT ;  /* 0x0000000300007212 */ /* 0x000fc800078efcff */
[----:B------:R-:W-:-:S07]  /*5b50*/  PRMT R4, R0, 0x7610, R4 ;  /* 0x0000761000047816 */ /* 0x000fce0000000004 */
.L_x_3729:
[----:B------:R-:W-:Y:S05]  /*5b60*/  BSYNC B0 ;  /* 0x0000000000007941 */ /* 0x000fea0003800000 */
.L_x_3728:
[----:B------:R3:W-:Y:S01]  /*5b70*/  STG.E.U8 desc[UR36][R8.64], R4 ;  /* 0x0000000408007986 */ /* 0x0007e2000c101124 */
[----:B------:R-:W-:Y:S05]  /*5b80*/  BRA `(.L_x_3708) ;  /* 0x0000000400087947 */ /* 0x000fea0003800000 */
.L_x_3726:
        /* <DEDUP_REMOVED lines=17> */
.L_x_3733:
[----:B------:R-:W-:-:S04]  /*5ca0*/  LOP3.LUT R3, R27, 0x80000000, RZ, 0xc0, !PT ;  /* 0x800000001b037812 */ /* 0x000fc800078ec0ff */
[----:B------:R-:W-:-:S04]  /*5cb0*/  SHF.R.U32.HI R3, RZ, 0x18, R3 ;  /* 0x00000018ff037819 */ /* 0x000fc80000011603 */
[----:B------:R-:W-:-:S04]  /*5cc0*/  LOP3.LUT R0, R0, R3, RZ, 0xfc, !PT ;  /* 0x0000000300007212 */ /* 0x000fc800078efcff */
[----:B------:R-:W-:-:S07]  /*5cd0*/  PRMT R4, R0, 0x7610, R4 ;  /* 0x0000761000047816 */ /* 0x000fce0000000004 */
.L_x_3732:
[----:B------:R-:W-:Y:S05]  /*5ce0*/  BSYNC B0 ;  /* 0x0000000000007941 */ /* 0x000fea0003800000 */
.L_x_3731:
[----:B------:R0:W-:Y:S01]  /*5cf0*/  STG.E.U8 desc[UR36][R8.64], R4 ;  /* 0x0000000408007986 */ /* 0x0001e2000c101124 */
[----:B------:R-:W-:Y:S05]  /*5d00*/  BRA `(.L_x_3708) ;  /* 0x0000000000a87947 */ /* 0x000fea0003800000 */
.L_x_3725:
        /* <DEDUP_REMOVED lines=22> */
.L_x_3707:
        /* <DEDUP_REMOVED lines=16> */
.L_x_3736:
[----:B------:R-:W-:Y:S05]  /*5f70*/  BRA `(.L_x_3708) ;  /* 0x00000000000c7947 */ /* 0x000fea0003800000 */
.L_x_3735:
[----:B------:R1:W-:Y:S01]  /*5f80*/  STG.E.64 desc[UR36][R8.64], R26 ;  /* 0x0000001a08007986 */ /* 0x0003e2000c101b24 */
[----:B------:R-:W-:Y:S05]  /*5f90*/  BRA `(.L_x_3708) ;  /* 0x0000000000047947 */ /* 0x000fea0003800000 */
.L_x_3734:
[----:B------:R0:W-:Y:S02]  /*5fa0*/  STG.E desc[UR36][R8.64], R26 ;  /* 0x0000001a08007986 */ /* 0x0001e4000c101924 */
.L_x_3708:
[----:B------:R-:W-:-:S05]  /*5fb0*/  VIADD R23, R23, 0x80 ;  /* 0x0000008017177836 */ /* 0x000fca0000000000 */
[----:B------:R-:W-:-:S13]  /*5fc0*/  ISETP.GE.AND P0, PT, R23, R18, PT ;  /* 0x000000121700720c */ /* 0x000fda0003f06270 */
[----:B------:R-:W-:Y:S05]  /*5fd0*/  @P0 BRA `(.L_x_3702) ;  /* 0x0000000c00a00947 */ /* 0x000fea0003800000 */
[----:B0--3--:R-:W0:Y:S01]  /*5fe0*/  LDC.64 R4, c[0x0][0x238] ;  /* 0x00008e00ff047b82 */ /* 0x009e220000000a00 */
[----:B------:R-:W-:Y:S01]  /*5ff0*/  IMAD R0, R2, 0x200, R23 ;  /* 0x0000020002007824 */ /* 0x000fe200078e0217 */
[----:B------:R-:W-:Y:S01]  /*6000*/  PRMT R6, R19, 0x9910, RZ ;  /* 0x0000991013067816 */ /* 0x000fe200000000ff */
[----:B------:R-:W-:Y:S02]  /*6010*/  ULDC UR4, c[0x0][0x258] ;  /* 0x0000960000047ab9 */ /* 0x000fe40000000800 */
[----:B--2---:R-:W-:Y:S02]  /*6020*/  IMAD R3, R0, UR4, RZ ;  /* 0x0000000400037c24 */ /* 0x004fe4000f8e02ff */
        /* <DEDUP_REMOVED lines=15> */
.L_x_3740:
[----:B------:R0:W-:Y:S01]  /*6120*/  STG.E.U8 desc[UR36][R4.64], R24 ;  /* 0x0000001804007986 */ /* 0x0001e2000c101124 */
[----:B------:R-:W-:Y:S05]  /*6130*/  BRA `(.L_x_3742) ;  /* 0x0000000c00447947 */ /* 0x000fea0003800000 */
.L_x_3739:
        /* <DEDUP_REMOVED lines=8> */
.L_x_3744:
[----:B------:R0:W-:Y:S01]  /*61c0*/  STG.E desc[UR36][R4.64], R24 ;  /* 0x0000001804007986 */ /* 0x0001e2000c101924 */
[----:B------:R-:W-:Y:S05]  /*61d0*/  BRA `(.L_x_3742) ;  /* 0x0000000c001c7947 */ /* 0x000fea0003800000 */
.L_x_3743:
[----:B------:R0:W-:Y:S01]  /*61e0*/  STG.E.U16 desc[UR36][R4.64], R24 ;  /* 0x0000001804007986 */ /* 0x0001e2000c101524 */
[----:B------:R-:W-:Y:S05]  /*61f0*/  BRA `(.L_x_3742) ;  /* 0x0000000c00147947 */ /* 0x000fea0003800000 */
.L_x_3738:
        /* <DEDUP_REMOVED lines=9> */
.L_x_3746:
[----:B------:R-:W0:Y:S02]  /*6290*/  I2F.S64 R0, R24 ;  /* 0x0000001800007312 */ /* 0x000e240000301400 */
[----:B0-----:R-:W-:-:S05]  /*62a0*/  F2FP.F16.F32.PACK_AB R0, RZ, R0 ;  /* 0x00000000ff00723e */ /* 0x001fca00000000ff */
[----:B------:R0:W-:Y:S01]  /*62b0*/  STG.E.U16 desc[UR36][R4.64], R0 ;  /* 0x0000000004007986 */ /* 0x0001e2000c101524 */
[----:B------:R-:W-:Y:S05]  /*62c0*/  BRA `(.L_x_3742) ;  /* 0x0000000800e07947 */ /* 0x000fea0003800000 */
.L_x_3745:
        /* <DEDUP_REMOVED lines=10> */
.L_x_3748:
[----:B------:R-:W0:Y:S02]  /*6370*/  I2F.S64 R24, R24 ;  /* 0x0000001800187312 */ /* 0x000e240000301400 */
[----:B0-----:R-:W-:-:S04]  /*6380*/  F2FP.F16.F32.PACK_AB R3, RZ, R24 ;  /* 0x00000018ff03723e */ /* 0x001fc800000000ff */
[----:B------:R-:W-:-:S05]  /*6390*/  PRMT R3, R3, 0x5410, RZ ;  /* 0x0000541003037816 */ /* 0x000fca00000000ff */
[----:B------:R0:W-:Y:S01]  /*63a0*/  STG.E desc[UR36][R4.64], R3 ;  /* 0x0000000304007986 */ /* 0x0001e2000c101924 */
[----:B------:R-:W-:Y:S05]  /*63b0*/  BRA `(.L_x_3742) ;  /* 0x0000000800a47947 */ /* 0x000fea0003800000 */
.L_x_3747:
[----:B------:R-:W0:Y:S02]  /*63c0*/  I2F.F64.S64 R24, R24 ;  /* 0x0000001800187312 */ /* 0x000e240000301c00 */
[----:B0-----:R0:W-:Y:S01]  /*63d0*/  STG.E.64 desc[UR36][R4.64], R24 ;  /* 0x0000001804007986 */ /* 0x0011e2000c101b24 */
[----:B------:R-:W-:Y:S05]  /*63e0*/  BRA `(.L_x_3742) ;  /* 0x0000000800987947 */ /* 0x000fea0003800000 */
.L_x_3737:
        /* <DEDUP_REMOVED lines=13> */
.L_x_3751:
[----:B------:R-:W0:Y:S01]  /*64c0*/  I2F.F64.S64 R24, R24 ;  /* 0x0000001800187312 */ /* 0x000e220000301c00 */
[----:B-1--4-:R-:W-:-:S05]  /*64d0*/  CS2R R26, SRZ ;  /* 0x00000000001a7805 */ /* 0x012fca000001ff00 */
[----:B0-----:R0:W-:Y:S01]  /*64e0*/  STG.E.128 desc[UR36][R4.64], R24 ;  /* 0x0000001804007986 */ /* 0x0011e2000c101d24 */
[----:B------:R-:W-:Y:S05]  /*64f0*/  BRA `(.L_x_3742) ;  /* 0x0000000800547947 */ /* 0x000fea0003800000 */
.L_x_3750:
        /* <DEDUP_REMOVED lines=21> */
.L_x_3755:
[----:B------:R-:W-:Y:S05]  /*6650*/  BSYNC B0 ;  /* 0x0000000000007941 */ /* 0x000fea0003800000 */
.L_x_3754:
[----:B------:R-:W-:-:S05]  /*6660*/  LOP3.LUT R7, R0, R7, RZ, 0xfc, !PT ;  /* 0x0000000700077212 */ /* 0x000fca00078efcff */
[----:B------:R0:W-:Y:S01]  /*6670*/  STG.E.U8 desc[UR36][R4.64], R7 ;  /* 0x0000000704007986 */ /* 0x0001e2000c101124 */
[----:B------:R-:W-:Y:S05]  /*6680*/  BRA `(.L_x_3742) ;  /* 0x0000000400f07947 */ /* 0x000fea0003800000 */
.L_x_3753:
        /* <DEDUP_REMOVED lines=13> */
.L_x_3757:
[----:B------:R-:W-:Y:S01]  /*6760*/  IMAD.MOV.U32 R0, RZ, RZ, 0x7f ;  /* 0x0000007fff007424 */ /* 0x000fe200078e00ff */
[----:B------:R-:W-:-:S04]  /*6770*/  ISETP.GT.U32.AND P0, PT, R3, 0x7f800000, PT ;  /* 0x7f8000000300780c */ /* 0x000fc80003f04070 */
[----:B------:R-:W-:-:S09]  /*6780*/  SEL R0, R0, 0x7c, P0 ;  /* 0x0000007c00007807 */ /* 0x000fd20000000000 */
.L_x_3758:
[----:B------:R-:W-:Y:S05]  /*6790*/  BSYNC B0 ;  /* 0x0000000000007941 */ /* 0x000fea0003800000 */
.L_x_3756:
[----:B------:R-:W-:-:S04]  /*67a0*/  LOP3.LUT R3, R25, 0x80000000, RZ, 0xc0, !PT ;  /* 0x8000000019037812 */ /* 0x000fc800078ec0ff */
[----:B------:R-:W-:-:S04]  /*67b0*/  SHF.R.U32.HI R3, RZ, 0x18, R3 ;  /* 0x00000018ff037819 */ /* 0x000fc80000011603 */
[----:B------:R-:W-:-:S05]  /*67c0*/  LOP3.LUT R3, R0, R3, RZ, 0xfc, !PT ;  /* 0x0000000300037212 */ /* 0x000fca00078efcff */
[----:B------:R0:W-:Y:S01]  /*67d0*/  STG.E.U8 desc[UR36][R4.64], R3 ;  /* 0x0000000304007986 */ /* 0x0001e2000c101124 */
[----:B------:R-:W-:Y:S05]  /*67e0*/  BRA `(.L_x_3742) ;  /* 0x0000000400987947 */ /* 0x000fea0003800000 */
.L_x_3752:
[----:B------:R-:W0:Y:S02]  /*67f0*/  I2F.S64 R0, R24 ;  /* 0x0000001800007312 */ /* 0x000e240000301400 */
[----:B0-----:R-:W-:-:S05]  /*6800*/  F2FP.BF16.F32.PACK_AB R0, RZ, R0 ;  /* 0x00000000ff00723e */ /* 0x001fca00000010ff */
[----:B------:R0:W-:Y:S01]  /*6810*/  STG.E.U16 desc[UR36][R4.64], R0 ;  /* 0x0000000004007986 */ /* 0x0001e2000c101524 */
[----:B------:R-:W-:Y:S05]  /*6820*/  BRA `(.L_x_3742) ;  /* 0x0000000400887947 */ /* 0x000fea0003800000 */
.L_x_3749:
        /* <DEDUP_REMOVED lines=10> */
.L_x_3761:
        /* <DEDUP_REMOVED lines=17> */
.L_x_3764:
[----:B------:R-:W-:-:S04]  /*69e0*/  LOP3.LUT R0, R25, 0x80000000, RZ, 0xc0, !PT ;  /* 0x8000000019007812 */ /* 0x000fc800078ec0ff */
[----:B------:R-:W-:-:S04]  /*69f0*/  SHF.R.U32.HI R0, RZ, 0x18, R0 ;  /* 0x00000018ff007819 */ /* 0x000fc80000011600 */
[----:B------:R-:W-:-:S07]  /*6a00*/  LOP3.LUT R0, R3, R0, RZ, 0xfc, !PT ;  /* 0x0000000003007212 */ /* 0x000fce00078efcff */
.L_x_3763:
[----:B------:R-:W-:Y:S05]  /*6a10*/  BSYNC B0 ;  /* 0x0000000000007941 */ /* 0x000fea0003800000 */
.L_x_3762:
[----:B------:R0:W-:Y:S01]  /*6a20*/  STG.E.U8 desc[UR36][R4.64], R0 ;  /* 0x0000000004007986 */ /* 0x0001e2000c101124 */
[----:B------:R-:W-:Y:S05]  /*6a30*/  BRA `(.L_x_3742) ;  /* 0x0000000400047947 */ /* 0x000fea0003800000 */
.L_x_3760:
        /* <DEDUP_REMOVED lines=17> */
.L_x_3767:
[----:B------:R-:W-:-:S04]  /*6b50*/  LOP3.LUT R0, R25, 0x80000000, RZ, 0xc0, !PT ;  /* 0x8000000019007812 */ /* 0x000fc800078ec0ff */
[----:B------:R-:W-:-:S04]  /*6b60*/  SHF.R.U32.HI R0, RZ, 0x18, R0 ;  /* 0x00000018ff007819 */ /* 0x000fc80000011600 */
[----:B------:R-:W-:-:S07]  /*6b70*/  LOP3.LUT R0, R3, R0, RZ, 0xfc, !PT ;  /* 0x0000000003007212 */ /* 0x000fce00078efcff */
.L_x_3766:
[----:B------:R-:W-:Y:S05]  /*6b80*/  BSYNC B0 ;  /* 0x0000000000007941 */ /* 0x000fea0003800000 */
.L_x_3765:
[----:B------:R0:W-:Y:S01]  /*6b90*/  STG.E.U8 desc[UR36][R4.64], R0 ;  /* 0x0000000004007986 */ /* 0x0001e2000c101124 */
[----:B------:R-:W-:Y:S05]  /*6ba0*/  BRA `(.L_x_3742) ;  /* 0x0000000000a87947 */ /* 0x000fea0003800000 */
.L_x_3759:
        /* <DEDUP_REMOVED lines=22> */
.L_x_3741:
        /* <DEDUP_REMOVED lines=11> */
[----:B-1--4-:R-:W-:Y:S02]  /*6dc0*/  IMAD.MOV.U32 R8, RZ, RZ, 0x65 ;  /* 0x00000065ff087424 */ /* 0x012fe400078e00ff */
[----:B------:R-:W-:Y:S02]  /*6dd0*/  IMAD.MOV.U32 R12, RZ, RZ, 0x1 ;  /* 0x00000001ff0c7424 */ /* 0x000fe400078e00ff */
[----:B------:R-:W-:-:S07]  /*6de0*/  IMAD.MOV.U32 R13, RZ, RZ, RZ ;  /* 0x000000ffff0d7224 */ /* 0x000fce00078e00ff */
[----:B------:R-:W-:-:S07]  /*6df0*/  LEPC R20, `(.L_x_3770) ;  /* 0x000000001014794e */ /* 0x000fce0000000000 */
[----:B0-----:R-:W-:Y:S05]  /*6e00*/  CALL.ABS.NOINC R14 ;  /* 0x000000000e007343 */ /* 0x001fea0003c00000 */
.L_x_3770:
[----:B------:R-:W-:Y:S05]  /*6e10*/  BRA `(.L_x_3742) ;  /* 0x00000000000c7947 */ /* 0x000fea0003800000 */
.L_x_3769:
[----:B------:R0:W-:Y:S01]  /*6e20*/  STG.E.64 desc[UR36][R4.64], R24 ;  /* 0x0000001804007986 */ /* 0x0001e2000c101b24 */
[----:B------:R-:W-:Y:S05]  /*6e30*/  BRA `(.L_x_3742) ;  /* 0x0000000000047947 */ /* 0x000fea0003800000 */
.L_x_3768:
[----:B------:R3:W-:Y:S02]  /*6e40*/  STG.E desc[UR36][R4.64], R24 ;  /* 0x0000001804007986 */ /* 0x0007e4000c101924 */
.L_x_3742:
[----:B------:R-:W-:-:S07]  /*6e50*/  VIADD R23, R23, 0x80 ;  /* 0x0000008017177836 */ /* 0x000fce0000000000 */
.L_x_3702:
[----:B------:R-:W-:Y:S05]  /*6e60*/  BSYNC B6 ;  /* 0x0000000000067941 */ /* 0x000fea0003800000 */
.L_x_3701:
[----:B------:R-:W-:-:S13]  /*6e70*/  ISETP.GE.AND P0, PT, R23, R18, PT ;  /* 0x000000121700720c */ /* 0x000fda0003f06270 */
[----:B------:R-:W-:Y:S05]  /*6e80*/  @P0 EXIT ;  /* 0x000000000000094d */ /* 0x000fea0003800000 */
[----:B0-234-:R-:W0:Y:S01]  /*6e90*/  LDC.64 R4, c[0x0][0x238] ;  /* 0x00008e00ff047b82 */ /* 0x01de220000000a00 */
[----:B------:R-:W-:Y:S01]  /*6ea0*/  PRMT R0, R19, 0x9910, RZ ;  /* 0x0000991013007816 */ /* 0x000fe200000000ff */
[----:B------:R-:W-:Y:S01]  /*6eb0*/  IMAD R2, R2, 0x200, R23 ;  /* 0x0000020002027824 */ /* 0x000fe200078e0217 */
[----:B------:R-:W-:Y:S02]  /*6ec0*/  ULDC UR4, c[0x0][0x258] ;  /* 0x0000960000047ab9 */ /* 0x000fe40000000800 */
[----:B------:R-:W-:Y:S01]  /*6ed0*/  ISETP.GT.AND P1, PT, R0, 0x9, PT ;  /* 0x000000090000780c */ /* 0x000fe20003f24270 */
[----:B-1----:R-:W-:-:S05]  /*6ee0*/  IMAD R3, R2, UR4, RZ ;  /* 0x0000000402037c24 */ /* 0x002fca000f8e02ff */
        /* <DEDUP_REMOVED lines=13> */
.L_x_3774:
[----:B------:R-:W-:Y:S01]  /*6fc0*/  STG.E.U8 desc[UR36][R2.64], R16 ;  /* 0x0000001002007986 */ /* 0x000fe2000c101124 */
[----:B------:R-:W-:Y:S05]  /*6fd0*/  EXIT ;  /* 0x000000000000794d */ /* 0x000fea0003800000 */
.L_x_3773:
        /* <DEDUP_REMOVED lines=8> */
.L_x_3777:
[----:B------:R-:W-:Y:S01]  /*7060*/  STG.E desc[UR36][R2.64], R16 ;  /* 0x0000001002007986 */ /* 0x000fe2000c101924 */
[----:B------:R-:W-:Y:S05]  /*7070*/  EXIT ;  /* 0x000000000000794d */ /* 0x000fea0003800000 */
.L_x_3776:
[----:B------:R-:W-:Y:S01]  /*7080*/  STG.E.U16 desc[UR36][R2.64], R16 ;  /* 0x0000001002007986 */ /* 0x000fe2000c101524 */
[----:B------:R-:W-:Y:S05]  /*7090*/  EXIT ;  /* 0x000000000000794d */ /* 0x000fea0003800000 */
.L_x_3772:
        /* <DEDUP_REMOVED lines=9> */
.L_x_3779:
[----:B------:R-:W0:Y:S02]  /*7130*/  I2F.S64 R0, R16 ;  /* 0x0000001000007312 */ /* 0x000e240000301400 */
[----:B0-----:R-:W-:-:S05]  /*7140*/  F2FP.F16.F32.PACK_AB R0, RZ, R0 ;  /* 0x00000000ff00723e */ /* 0x001fca00000000ff */
[----:B------:R-:W-:Y:S01]  /*7150*/  STG.E.U16 desc[UR36][R2.64], R0 ;  /* 0x0000000002007986 */ /* 0x000fe2000c101524 */
[----:B------:R-:W-:Y:S05]  /*7160*/  EXIT ;  /* 0x000000000000794d */ /* 0x000fea0003800000 */
.L_x_3778:
        /* <DEDUP_REMOVED lines=10> */
.L_x_3781:
[----:B------:R-:W0:Y:S02]  /*7210*/  I2F.S64 R16, R16 ;  /* 0x0000001000107312 */ /* 0x000e240000301400 */
[----:B0-----:R-:W-:-:S04]  /*7220*/  F2FP.F16.F32.PACK_AB R5, RZ, R16 ;  /* 0x00000010ff05723e */ /* 0x001fc800000000ff */
[----:B------:R-:W-:-:S05]  /*7230*/  PRMT R5, R5, 0x5410, RZ ;  /* 0x0000541005057816 */ /* 0x000fca00000000ff */
[----:B------:R-:W-:Y:S01]  /*7240*/  STG.E desc[UR36][R2.64], R5 ;  /* 0x0000000502007986 */ /* 0x000fe2000c101924 */
[----:B------:R-:W-:Y:S05]  /*7250*/  EXIT ;  /* 0x000000000000794d */ /* 0x000fea0003800000 */
.L_x_3780:
[----:B------:R-:W0:Y:S02]  /*7260*/  I2F.F64.S64 R16, R16 ;  /* 0x0000001000107312 */ /* 0x000e240000301c00 */
[----:B0-----:R-:W-:Y:S01]  /*7270*/  STG.E.64 desc[UR36][R2.64], R16 ;  /* 0x0000001002007986 */ /* 0x001fe2000c101b24 */
[----:B------:R-:W-:Y:S05]  /*7280*/  EXIT ;  /* 0x000000000000794d */ /* 0x000fea0003800000 */
.L_x_3771:
        /* <DEDUP_REMOVED lines=13> */
.L_x_3784:
[----:B------:R-:W0:Y:S01]  /*7360*/  I2F.F64.S64 R16, R16 ;  /* 0x0000001000107312 */ /* 0x000e220000301c00 */
[----:B------:R-:W-:-:S05]  /*7370*/  CS2R R18, SRZ ;  /* 0x0000000000127805 */ /* 0x000fca000001ff00 */
[----:B0-----:R-:W-:Y:S01]  /*7380*/  STG.E.128 desc[UR36][R2.64], R16 ;  /* 0x0000001002007986 */ /* 0x001fe2000c101d24 */
[----:B------:R-:W-:Y:S05]  /*7390*/  EXIT ;  /* 0x000000000000794d */ /* 0x000fea0003800000 */
.L_x_3783:
        /* <DEDUP_REMOVED lines=21> */
.L_x_3788:
[----:B------:R-:W-:Y:S05]  /*74f0*/  BSYNC B0 ;  /* 0x0000000000007941 */ /* 0x000fea0003800000 */
.L_x_3787:
[----:B------:R-:W-:-:S05]  /*7500*/  LOP3.LUT R5, R0, R5, RZ, 0xfc, !PT ;  /* 0x0000000500057212 */ /* 0x000fca00078efcff */
[----:B------:R-:W-:Y:S01]  /*7510*/  STG.E.U8 desc[UR36][R2.64], R5 ;  /* 0x0000000502007986 */ /* 0x000fe2000c101124 */
[----:B------:R-:W-:Y:S05]  /*7520*/  EXIT ;  /* 0x000000000000794d */ /* 0x000fea0003800000 */
.L_x_3786:
        /* <DEDUP_REMOVED lines=13> */
.L_x_3790:
[----:B------:R-:W-:Y:S01]  /*7600*/  IMAD.MOV.U32 R0, RZ, RZ, 0x7f ;  /* 0x0000007fff007424 */ /* 0x000fe200078e00ff */
[----:B------:R-:W-:-:S04]  /*7610*/  ISETP.GT.U32.AND P0, PT, R4, 0x7f800000, PT ;  /* 0x7f8000000400780c */ /* 0x000fc80003f04070 */
[----:B------:R-:W-:-:S09]  /*7620*/  SEL R0, R0, 0x7c, P0 ;  /* 0x0000007c00007807 */ /* 0x000fd20000000000 */
.L_x_3791:
[----:B------:R-:W-:Y:S05]  /*7630*/  BSYNC B0 ;  /* 0x0000000000007941 */ /* 0x000fea0003800000 */
.L_x_3789:
[----:B------:R-:W-:-:S04]  /*7640*/  LOP3.LUT R4, R17, 0x80000000, RZ, 0xc0, !PT ;  /* 0x8000000011047812 */ /* 0x000fc800078ec0ff */
[----:B------:R-:W-:-:S04]  /*7650*/  SHF.R.U32.HI R5, RZ, 0x18, R4 ;  /* 0x00000018ff057819 */ /* 0x000fc80000011604 */
[----:B------:R-:W-:-:S05]  /*7660*/  LOP3.LUT R5, R0, R5, RZ, 0xfc, !PT ;  /* 0x0000000500057212 */ /* 0x000fca00078efcff */
[----:B------:R-:W-:Y:S01]  /*7670*/  STG.E.U8 desc[UR36][R2.64], R5 ;  /* 0x0000000502007986 */ /* 0x000fe2000c101124 */
[----:B------:R-:W-:Y:S05]  /*7680*/  EXIT ;  /* 0x000000000000794d */ /* 0x000fea0003800000 */
.L_x_3785:
[----:B------:R-:W0:Y:S02]  /*7690*/  I2F.S64 R0, R16 ;  /* 0x0000001000007312 */ /* 0x000e240000301400 */
[----:B0-----:R-:W-:-:S05]  /*76a0*/  F2FP.BF16.F32.PACK_AB R0, RZ, R0 ;  /* 0x00000000ff00723e */ /* 0x001fca00000010ff */
[----:B------:R-:W-:Y:S01]  /*76b0*/  STG.E.U16 desc[UR36][R2.64], R0 ;  /* 0x0000000002007986 */ /* 0x000fe2000c101524 */
[----:B------:R-:W-:Y:S05]  /*76c0*/  EXIT ;  /* 0x000000000000794d */ /* 0x000fea0003800000 */
.L_x_3782:
        /* <DEDUP_REMOVED lines=10> */
.L_x_3794:
        /* <DEDUP_REMOVED lines=17> */
.L_x_3797:
[----:B------:R-:W-:-:S04]  /*7880*/  LOP3.LUT R0, R17, 0x80000000, RZ, 0xc0, !PT ;  /* 0x8000000011007812 */ /* 0x000fc800078ec0ff */
[----:B------:R-:W-:-:S04]  /*7890*/  SHF.R.U32.HI R5, RZ, 0x18, R0 ;  /* 0x00000018ff057819 */ /* 0x000fc80000011600 */
[----:B------:R-:W-:-:S04]  /*78a0*/  LOP3.LUT R4, R4, R5, RZ, 0xfc, !PT ;  /* 0x0000000504047212 */ /* 0x000fc800078efcff */
[----:B------:R-:W-:-:S07]  /*78b0*/  PRMT R0, R4, 0x7610, R0 ;  /* 0x0000761004007816 */ /* 0x000fce0000000000 */
.L_x_3796:
[----:B------:R-:W-:Y:S05]  /*78c0*/  BSYNC B0 ;  /* 0x0000000000007941 */ /* 0x000fea0003800000 */
.L_x_3795:
[----:B------:R-:W-:Y:S01]  /*78d0*/  STG.E.U8 desc[UR36][R2.64], R0 ;  /* 0x0000000002007986 */ /* 0x000fe2000c101124 */
[----:B------:R-:W-:Y:S05]  /*78e0*/  EXIT ;  /* 0x000000000000794d */ /* 0x000fea0003800000 */
.L_x_3793:
        /* <DEDUP_REMOVED lines=17> */
.L_x_3800:
[----:B------:R-:W-:-:S04]  /*7a00*/  LOP3.LUT R0, R17, 0x80000000, RZ, 0xc0, !PT ;  /* 0x8000000011007812 */ /* 0x000fc800078ec0ff */
[----:B------:R-:W-:-:S04]  /*7a10*/  SHF.R.U32.HI R5, RZ, 0x18, R0 ;  /* 0x00000018ff057819 */ /* 0x000fc80000011600 */
[----:B------:R-:W-:-:S04]  /*7a20*/  LOP3.LUT R4, R4, R5, RZ, 0xfc, !PT ;  /* 0x0000000504047212 */ /* 0x000fc800078efcff */
[----:B------:R-:W-:-:S07]  /*7a30*/  PRMT R0, R4, 0x7610, R0 ;  /* 0x0000761004007816 */ /* 0x000fce0000000000 */
.L_x_3799:
[----:B------:R-:W-:Y:S05]  /*7a40*/  BSYNC B0 ;  /* 0x0000000000007941 */ /* 0x000fea0003800000 */
.L_x_3798:
[----:B------:R-:W-:Y:S01]  /*7a50*/  STG.E.U8 desc[UR36][R2.64], R0 ;  /* 0x0000000002007986 */ /* 0x000fe2000c101124 */
[----:B------:R-:W-:Y:S05]  /*7a60*/  EXIT ;  /* 0x000000000000794d */ /* 0x000fea0003800000 */
.L_x_3792:
        /* <DEDUP_REMOVED lines=22> */
.L_x_3775:
        /* <DEDUP_REMOVED lines=16> */
.L_x_3803:
[----:B------:R-:W-:Y:S05]  /*7cd0*/  EXIT ;  /* 0x000000000000794d */ /* 0x000fea0003800000 */
.L_x_3802:
[----:B------:R-:W-:Y:S01]  /*7ce0*/  STG.E.64 desc[UR36][R2.64], R16 ;  /* 0x0000001002007986 */ /* 0x000fe2000c101b24 */
[----:B------:R-:W-:Y:S05]  /*7cf0*/  EXIT ;  /* 0x000000000000794d */ /* 0x000fea0003800000 */
.L_x_3801:
[----:B------:R-:W-:Y:S01]  /*7d00*/  STG.E desc[UR36][R2.64], R16 ;  /* 0x0000001002007986 */ /* 0x000fe2000c101924 */
[----:B------:R-:W-:Y:S05]  /*7d10*/  EXIT ;  /* 0x000000000000794d */ /* 0x000fea0003800000 */
.L_x_3804:
        /* <DEDUP_REMOVED lines=14> */
.L_x_44411:


//--------------------- .text._ZN2at6native18elementwise_kernelILi128ELi2EZNS0_22gpu_kernel_impl_nocastIZZZNS0_49_GLOBAL__N__657f93f7_16_TensorCompare_cu_71e06f4e19launch_clamp_scalarERNS_18TensorIteratorBaseEN3c106ScalarES7_NS0_6detail11ClampLimitsEENKUlvE_clEvENKUlvE2_clEvEUllE_EEvS5_RKT_EUliE_EEviT1_ --------------------------
	.section	.text._ZN2at6native18elementwise_kernelILi128ELi2EZNS0_22gpu_kernel_impl_nocastIZZZNS0_49_GLOBAL__N__657f93f7_16_TensorCompare_cu_71e06f4e19launch_clamp_scalarERNS_18TensorIteratorBaseEN3c106ScalarES7_NS0_6detail11ClampLimitsEENKUlvE_clEvENKUlvE2_clEvEUllE_EEvS5_RKT_EUliE_EEviT1_,"ax",@progbits
	.align	128
        .global         _ZN2at6native18elementwise_kernelILi128ELi2EZNS0_22gpu_kernel_impl_nocastIZZZNS0_49_GLOBAL__N__657f93f7_16_TensorCompare_cu_71e06f4e19launch_clamp_scalarERNS_18TensorIteratorBaseEN3c106ScalarES7_NS0_6detail11ClampLimitsEENKUlvE_clEvENKUlvE2_clEvEUllE_EEvS5_RKT_EUliE_EEviT1_
        .type           _ZN2at6native18elementwise_kernelILi128ELi2EZNS0_22gpu_kernel_impl_nocastIZZZNS0_49_GLOBAL__N__657f93f7_16_TensorCompare_cu_71e06f4e19launch_clamp_scalarERNS_18TensorIteratorBaseEN3c106ScalarES7_NS0_6detail11ClampLimitsEENKUlvE_clEvENKUlvE2_clEvEUllE_EEvS5_RKT_EUliE_EEviT1_,@function
        .size           _ZN2at6native18elementwise_kernelILi128ELi2EZNS0_22gpu_kernel_impl_nocastIZZZNS0_49_GLOBAL__N__657f93f7_16_TensorCompare_cu_71e06f4e19launch_clamp_scalarERNS_18TensorIteratorBaseEN3c106ScalarES7_NS0_6detail11ClampLimitsEENKUlvE_clEvENKUlvE2_clEvEUllE_EEvS5_RKT_EUliE_EEviT1_,(.L_x_44412 - _ZN2at6native18elementwise_kernelILi128ELi2EZNS0_22gpu_kernel_impl_nocastIZZZNS0_49_GLOBAL__N__657f93f7_16_TensorCompare_cu_71e06f4e19launch_clamp_scalarERNS_18TensorIteratorBaseEN3c106ScalarES7_NS0_6detail11ClampLimitsEENKUlvE_clEvENKUlvE2_clEvEUllE_EEvS5_RKT_EUliE_EEviT1_)
        .other          _ZN2at6native18elementwise_kernelILi128ELi2EZNS0_22gpu_kernel_impl_nocastIZZZNS0_49_GLOBAL__N__657f93f7_16_TensorCompare_cu_71e06f4e19launch_clamp_scalarERNS_18TensorIteratorBaseEN3c106ScalarES7_NS0_6detail11ClampLimitsEENKUlvE_clEvENKUlvE2_clEvEUllE_EEvS5_RKT_EUliE_EEviT1_,@"STO_CUDA_ENTRY STV_DEFAULT"
_ZN2at6native18elementwise_kernelILi128ELi2EZNS0_22gpu_kernel_impl_nocastIZZZNS0_49_GLOBAL__N__657f93f7_16_TensorCompare_cu_71e06f4e19launch_clamp_scalarERNS_18TensorIteratorBaseEN3c106ScalarES7_NS0_6detail11ClampLimitsEENKUlvE_clEvENKUlvE2_clEvEUllE_EEvS5_RKT_EUliE_EEviT1_:
.text._ZN2at6native18elementwise_kernelILi128ELi2EZNS0_22gpu_kernel_impl_nocastIZZZNS0_49_GLOBAL__N__657f93f7_16_TensorCompare_cu_71e06f4e19launch_clamp_scalarERNS_18TensorIteratorBaseEN3c106ScalarES7_NS0_6detail11ClampLimitsEENKUlvE_clEvENKUlvE2_clEvEUllE_EEvS5_RKT_EUliE_EEviT1_:
        /* <DEDUP_REMOVED lines=312> */
.L_x_3807:
[----:B------:R-:W-:Y:S02]  /*1380*/  ULDC.64 UR8, c[0x0][0x418] ;  /* 0x0001060000087ab9 */ /* 0x000fe40000000a00 */
[----:B------:R-:W-:Y:S02]  /*1390*/  IADD3 R4, P0, R2, UR8, RZ ;  /* 0x0000000802047c10 */ /* 0x000fe4000ff1e0ff */
[----:B------:R-:W0:Y:S02]  /*13a0*/  LDC R2, c[0x0][0x420] ;  /* 0x00010800ff027b82 */ /* 0x000e240000000800 */
[----:B------:R-:W-:Y:S01]  /*13b0*/  IADD3.X R5, RZ, UR9, RZ, P0, !PT ;  /* 0x00000009ff057c10 */ /* 0x000fe200087fe4ff */
[----:B------:R-:W-:-:S05]  /*13c0*/  ULDC.64 UR8, c[0x0][0x410] ;  /* 0x0001040000087ab9 */ /* 0x000fca0000000a00 */
[----:B------:R-:W5:Y:S01]  /*13d0*/  LDG.E.64 R4, desc[UR4][R4.64] ;  /* 0x0000000404047981 */ /* 0x000f62000c1e1b00 */
[----:B------:R-:W-:-:S04]  /*13e0*/  IADD3 R6, P1, R3, UR8, RZ ;  /* 0x0000000803067c10 */ /* 0x000fc8000ff3e0ff */
[----:B------:R-:W-:Y:S02]  /*13f0*/  IADD3.X R7, RZ, UR9, RZ, P1, !PT ;  /* 0x00000009ff077c10 */ /* 0x000fe40008ffe4ff */
[----:B0-----:R-:W-:-:S13]  /*1400*/  ISETP.NE.AND P0, PT, R2, RZ, PT ;  /* 0x000000ff0200720c */ /* 0x001fda0003f05270 */
[----:B------:R-:W-:Y:S05]  /*1410*/  @!P0 BRA `(.L_x_3808) ;  /* 0x00000000004c8947 */ /* 0x000fea0003800000 */
[----:B------:R-:W-:-:S13]  /*1420*/  ISETP.NE.AND P0, PT, R2, 0x1, PT ;  /* 0x000000010200780c */ /* 0x000fda0003f05270 */
[----:B------:R-:W-:Y:S05]  /*1430*/  @!P0 BRA `(.L_x_3809) ;  /* 0x00000000002c8947 */ /* 0x000fea0003800000 */
[----:B------:R-:W-:Y:S01]  /*1440*/  ULDC.64 UR8, c[0x0][0x428] ;  /* 0x00010a0000087ab9 */ /* 0x000fe20000000a00 */
[----:B------:R-:W-:Y:S01]  /*1450*/  ULDC.64 UR10, c[0x0][0x430] ;  /* 0x00010c00000a7ab9 */ /* 0x000fe20000000a00 */
[----:B-----5:R-:W-:-:S04]  /*1460*/  ISETP.GT.U32.AND P0, PT, R4, UR8, PT ;  /* 0x0000000804007c0c */ /* 0x020fc8000bf04070 */
        /* <DEDUP_REMOVED lines=8> */
.L_x_3809:
[----:B------:R-:W-:Y:S02]  /*14f0*/  ULDC.64 UR8, c[0x0][0x428] ;  /* 0x00010a0000087ab9 */ /* 0x000fe40000000a00 */
[----:B-----5:R-:W-:-:S04]  /*1500*/  ISETP.LT.U32.AND P0, PT, R4, UR8, PT ;  /* 0x0000000804007c0c */ /* 0x020fc8000bf01070 */
[----:B------:R-:W-:-:S04]  /*1510*/  ISETP.LT.AND.EX P0, PT, R5, UR9, PT, P0 ;  /* 0x0000000905007c0c */ /* 0x000fc8000bf01300 */
[----:B------:R-:W-:Y:S02]  /*1520*/  SEL R2, R4, UR8, P0 ;  /* 0x0000000804027c07 */ /* 0x000fe40008000000 */
[----:B------:R-:W-:Y:S01]  /*1530*/  SEL R3, R5, UR9, P0 ;  /* 0x0000000905037c07 */ /* 0x000fe20008000000 */
[----:B------:R-:W-:Y:S06]  /*1540*/  BRA `(.L_x_3810) ;  /* 0x0000000000147947 */ /* 0x000fec0003800000 */
.L_x_3808:
[----:B------:R-:W-:Y:S02]  /*1550*/  ULDC.64 UR8, c[0x0][0x428] ;  /* 0x00010a0000087ab9 */ /* 0x000fe40000000a00 */
[----:B-----5:R-:W-:-:S04]  /*1560*/  ISETP.GT.U32.AND P0, PT, R4, UR8, PT ;  /* 0x0000000804007c0c */ /* 0x020fc8000bf04070 */
[----:B------:R-:W-:-:S04]  /*1570*/  ISETP.GT.AND.EX P0, PT, R5, UR9, PT, P0 ;  /* 0x0000000905007c0c */ /* 0x000fc8000bf04300 */
[----:B------:R-:W-:Y:S02]  /*1580*/  SEL R2, R4, UR8, P0 ;  /* 0x0000000804027c07 */ /* 0x000fe40008000000 */
[----:B------:R-:W-:-:S07]  /*1590*/  SEL R3, R5, UR9, P0 ;  /* 0x0000000905037c07 */ /* 0x000fce0008000000 */
.L_x_3810:
[----:B------:R0:W-:Y:S01]  /*15a0*/  STG.E.64 desc[UR4][R6.64], R2 ;  /* 0x0000000206007986 */ /* 0x0001e2000c101b04 */
[----:B------:R-:W-:-:S07]  /*15b0*/  VIADD R9, R0, 0x80 ;  /* 0x0000008000097836 */ /* 0x000fce0000000000 */
.L_x_3806:
[----:B------:R-:W-:Y:S05]  /*15c0*/  BSYNC B0 ;  /* 0x0000000000007941 */ /* 0x000fea0003800000 */
.L_x_3805:
        /* <DEDUP_REMOVED lines=305> */
.L_x_3811:
        /* <DEDUP_REMOVED lines=23> */
.L_x_3813:
[----:B------:R-:W-:Y:S02]  /*2a50*/  ULDC.64 UR6, c[0x0][0x428] ;  /* 0x00010a0000067ab9 */ /* 0x000fe40000000a00 */
[----:B-----5:R-:W-:-:S04]  /*2a60*/  ISETP.LT.U32.AND P0, PT, R4, UR6, PT ;  /* 0x0000000604007c0c */ /* 0x020fc8000bf01070 */
[----:B------:R-:W-:-:S04]  /*2a70*/  ISETP.LT.AND.EX P0, PT, R5, UR7, PT, P0 ;  /* 0x0000000705007c0c */ /* 0x000fc8000bf01300 */
[----:B------:R-:W-:Y:S02]  /*2a80*/  SEL R2, R4, UR6, P0 ;  /* 0x0000000604027c07 */ /* 0x000fe40008000000 */
[----:B------:R-:W-:Y:S01]  /*2a90*/  SEL R3, R5, UR7, P0 ;  /* 0x0000000705037c07 */ /* 0x000fe20008000000 */
[----:B------:R-:W-:Y:S06]  /*2aa0*/  BRA `(.L_x_3814) ;  /* 0x0000000000147947 */ /* 0x000fec0003800000 */
.L_x_3812:
[----:B------:R-:W-:Y:S02]  /*2ab0*/  ULDC.64 UR6, c[0x0][0x428] ;  /* 0x00010a0000067ab9 */ /* 0x000fe40000000a00 */
[----:B-----5:R-:W-:-:S04]  /*2ac0*/  ISETP.GT.U32.AND P0, PT, R4, UR6, PT ;  /* 0x0000000604007c0c */ /* 0x020fc8000bf04070 */
[----:B------:R-:W-:-:S04]  /*2ad0*/  ISETP.GT.AND.EX P0, PT, R5, UR7, PT, P0 ;  /* 0x0000000705007c0c */ /* 0x000fc8000bf04300 */
[----:B------:R-:W-:Y:S02]  /*2ae0*/  SEL R2, R4, UR6, P0 ;  /* 0x0000000604027c07 */ /* 0x000fe40008000000 */
[----:B------:R-:W-:-:S07]  /*2af0*/  SEL R3, R5, UR7, P0 ;  /* 0x0000000705037c07 */ /* 0x000fce0008000000 */
.L_x_3814:
[----:B------:R-:W-:Y:S01]  /*2b00*/  STG.E.64 desc[UR4][R6.64], R2 ;  /* 0x0000000206007986 */ /* 0x000fe2000c101b04 */
[----:B------:R-:W-:Y:S05]  /*2b10*/  EXIT ;  /* 0x000000000000794d */ /* 0x000fea0003800000 */
.L_x_3815:
        /* <DEDUP_REMOVED lines=14> */
.L_x_44412:


//--------------------- .text._ZN2at6native27unrolled_elementwise_kernelIZZZNS0_49_GLOBAL__N__657f93f7_16_TensorCompare_cu_71e06f4e19launch_clamp_scalarERNS_18TensorIteratorBaseEN3c106ScalarES6_NS0_6detail11ClampLimitsEENKUlvE_clEvENKUlvE2_clEvEUllE_St5arrayIPcLm2EELi4E23TrivialOffsetCalculatorILi1EjESG_NS0_6memory15LoadWithoutCastENSH_16StoreWithoutCastEEEviT_T0_T2_T3_T4_T5_ --------------------------
	.section	.text._ZN2at6native27unrolled_elementwise_kernelIZZZNS0_49_GLOBAL__N__657f93f7_16_TensorCompare_cu_71e06f4e19launch_clamp_scalarERNS_18TensorIteratorBaseEN3c106ScalarES6_NS0_6detail11ClampLimitsEENKUlvE_clEvENKUlvE2_clEvEUllE_St5arrayIPcLm2EELi4E23TrivialOffsetCalculatorILi1EjESG_NS0_6memory15LoadWithoutCastENSH_16StoreWithoutCastEEEviT_T0_T2_T3_T4_T5_,"ax",@progbits
	.align	128
        .global         _ZN2at6native27unrolled_elementwise_kernelIZZZNS0_49_GLOBAL__N__657f93f7_16_TensorCompare_cu_71e06f4e19launch_clamp_scalarERNS_18TensorIteratorBaseEN3c106ScalarES6_NS0_6detail11ClampLimitsEENKUlvE_clEvENKUlvE2_clEvEUllE_St5arrayIPcLm2EELi4E23TrivialOffsetCalculatorILi1EjESG_NS0_6memory15LoadWithoutCastENSH_16StoreWithoutCastEEEviT_T0_T2_T3_T4_T5_
        .type           _ZN2at6native27unrolled_elementwise_kernelIZZZNS0_49_GLOBAL__N__657f93f7_16_TensorCompare_cu_71e06f4e19launch_clamp_scalarERNS_18TensorIteratorBaseEN3c106ScalarES6_NS0_6detail11ClampLimitsEENKUlvE_clEvENKUlvE2_clEvEUllE_St5arrayIPcLm2EELi4E23TrivialOffsetCalculatorILi1EjESG_NS0_6memory15LoadWithoutCastENSH_16StoreWithoutCastEEEviT_T0_T2_T3_T4_T5_,@function
        .size           _ZN2at6native27unrolled_elementwise_kernelIZZZNS0_49_GLOBAL__N__657f93f7_16_TensorCompare_cu_71e06f4e19launch_clamp_scalarERNS_18TensorIteratorBaseEN3c106ScalarES6_NS0_6detail11ClampLimitsEENKUlvE_clEvENKUlvE2_clEvEUllE_St5arrayIPcLm2EELi4E23TrivialOffsetCalculatorILi1EjESG_NS0_6memory15LoadWithoutCastENSH_16StoreWithoutCastEEEviT_T0_T2_T3_T4_T5_,(.L_x_44413 - _ZN2at6native27unrolled_elementwise_kernelIZZZNS0_49_GLOBAL__N__657f93f7_16_TensorCompare_cu_71e06f4e19launch_clamp_scalarERNS_18TensorIteratorBaseEN3c106ScalarES6_NS0_6detail11ClampLimitsEENKUlvE_clEvENKUlvE2_clEvEUllE_St5arrayIPcLm2EELi4E23TrivialOffsetCalculatorILi1EjESG_NS0_6memory15LoadWithoutCastENSH_16StoreWithoutCastEEEviT_T0_T2_T3_T4_T5_)
        .other          _ZN2at6native27unrolled_elementwise_kernelIZZZNS0_49_GLOBAL__N__657f93f7_16_TensorCompare_cu_71e06f4e19launch_clamp_scalarERNS_18TensorIteratorBaseEN3c106ScalarES6_NS0_6detail11ClampLimitsEENKUlvE_clEvENKUlvE2_clEvEUllE_St5arrayIPcLm2EELi4E23TrivialOffsetCalculatorILi1EjESG_NS0_6memory15LoadWithoutCastENSH_16StoreWithoutCastEEEviT_T0_T2_T3_T4_T5_,@"STO_CUDA_ENTRY STV_DEFAULT"
_ZN2at6native27unrolled_elementwise_kernelIZZZNS0_49_GLOBAL__N__657f93f7_16_TensorCompare_cu_71e06f4e19launch_clamp_scalarERNS_18TensorIteratorBaseEN3c106ScalarES6_NS0_6detail11ClampLimitsEENKUlvE_clEvENKUlvE2_clEvEUllE_St5arrayIPcLm2EELi4E23TrivialOffsetCalculatorILi1EjESG_NS0_6memory15LoadWithoutCastENSH_16StoreWithoutCastEEEviT_T0_T2_T3_T4_T5_:
.text._ZN2at6native27unrolled_elementwise_kernelIZZZNS0_49_GLOBAL__N__657f93f7_16_TensorCompare_cu_71e06f4e19launch_clamp_scalarERNS_18TensorIteratorBaseEN3c106ScalarES6_NS0_6detail11ClampLimitsEENKUlvE_clEvENKUlvE2_clEvEUllE_St5arrayIPcLm2EELi4E23TrivialOffsetCalculatorILi1EjESG_NS0_6memory15LoadWithoutCastENSH_16StoreWithoutCastEEEviT_T0_T2_T3_T4_T5_:
        /* <DEDUP_REMOVED lines=19> */
[----:B------:R0:W5:Y:S09]  /*0130*/  @!P2 LDG.E.64 R12, desc[UR4][R14.64] ;  /* 0x000000040e0ca981 */ /* 0x000172000c1e1b00 */
[----:B------:R-:W-:Y:S01]  /*0140*/  @!P3 IMAD R21, R0, 0x200, R11 ;  /* 0x000002000015b824 */ /* 0x000fe200078e020b */
[----:B------:R-:W3:Y:S01]  /*0150*/  @!P3 LDC.64 R8, c[0x0][0x240] ;  /* 0x00009000ff08bb82 */ /* 0x000ee20000000a00 */
[----:B------:R-:W-:-:S02]  /*0160*/  @!P3 VIADD R11, R11, 0x80 ;  /* 0x000000800b0bb836 */ /* 0x000fc40000000000 */
[----:B-1----:R-:W-:-:S03]  /*0170*/  @!P0 IMAD.WIDE.U32 R4, R19, 0x8, R4 ;  /* 0x0000000813048825 */ /* 0x002fc600078e0004 */
[----:B------:R-:W-:-:S13]  /*0180*/  ISETP.GE.AND P1, PT, R11, R2, PT ;  /* 0x000000020b00720c */ /* 0x000fda0003f26270 */
[----:B------:R-:W1:Y:S01]  /*0190*/  @!P1 LDC.64 R6, c[0x0][0x240] ;  /* 0x00009000ff069b82 */ /* 0x000e620000000a00 */
[----:B------:R-:W-:Y:S01]  /*01a0*/  @!P1 IMAD R17, R0, 0x200, R11 ;  /* 0x0000020000119824 */ /* 0x000fe200078e020b */
[----:B------:R-:W-:Y:S01]  /*01b0*/  CS2R R10, SRZ ;  /* 0x00000000000a7805 */ /* 0x000fe2000001ff00 */
[----:B---3--:R-:W-:Y:S01]  /*01c0*/  @!P3 IMAD.WIDE.U32 R18, R21, 0x8, R8 ;  /* 0x000000081512b825 */ /* 0x008fe200078e0008 */
[----:B------:R-:W-:-:S04]  /*01d0*/  CS2R R8, SRZ ;  /* 0x0000000000087805 */ /* 0x000fc8000001ff00 */
[----:B------:R0:W5:Y:S04]  /*01e0*/  @!P0 LDG.E.64 R10, desc[UR4][R4.64] ;  /* 0x00000004040a8981 */ /* 0x000168000c1e1b00 */
[----:B------:R0:W5:Y:S01]  /*01f0*/  @!P3 LDG.E.64 R8, desc[UR4][R18.64] ;  /* 0x000000041208b981 */ /* 0x000162000c1e1b00 */
[----:B-1----:R-:W-:Y:S01]  /*0200*/  @!P1 IMAD.WIDE.U32 R16, R17, 0x8, R6 ;  /* 0x0000000811109825 */ /* 0x002fe200078e0006 */
[----:B------:R-:W-:-:S06]  /*0210*/  CS2R R6, SRZ ;  /* 0x0000000000067805 */ /* 0x000fcc000001ff00 */
[----:B------:R0:W5:Y:S01]  /*0220*/  @!P1 LDG.E.64 R6, desc[UR4][R16.64] ;  /* 0x0000000410069981 */ /* 0x000162000c1e1b00 */
[----:B--2---:R-:W-:Y:S01]  /*0230*/  ISETP.NE.AND P0, PT, R20, RZ, PT ;  /* 0x000000ff1400720c */ /* 0x004fe20003f05270 */
[----:B------:R-:W-:-:S12]  /*0240*/  BSSY B0, `(.L_x_3816) ;  /* 0x0000052000007945 */ /* 0x000fd80003800000 */
[----:B0-----:R-:W-:Y:S05]  /*0250*/  @!P0 BRA `(.L_x_3817) ;  /* 0x0000000000f48947 */ /* 0x001fea0003800000 */
[----:B------:R-:W-:-:S13]  /*0260*/  ISETP.NE.AND P0, PT, R20, 0x1, PT ;  /* 0x000000011400780c */ /* 0x000fda0003f05270 */
[----:B------:R-:W-:Y:S05]  /*0270*/  @P0 BRA `(.L_x_3818) ;  /* 0x0000000000540947 */ /* 0x000fea0003800000 */
[----:B------:R-:W-:Y:S01]  /*0280*/  VIADD R5, R3, 0x180 ;  /* 0x0000018003057836 */ /* 0x000fe20000000000 */
[----:B------:R-:W-:Y:S02]  /*0290*/  ULDC.64 UR6, c[0x0][0x220] ;  /* 0x0000880000067ab9 */ /* 0x000fe40000000a00 */
[----:B-----5:R-:W-:Y:S02]  /*02a0*/  ISETP.LT.U32.AND P3, PT, R10, UR6, PT ;  /* 0x000000060a007c0c */ /* 0x020fe4000bf61070 */
[----:B------:R-:W-:Y:S02]  /*02b0*/  ISETP.GE.AND P4, PT, R5, R2, PT ;  /* 0x000000020500720c */ /* 0x000fe40003f86270 */
[----:B------:R-:W-:Y:S02]  /*02c0*/  ISETP.LT.U32.AND P1, PT, R12, UR6, PT ;  /* 0x000000060c007c0c */ /* 0x000fe4000bf21070 */
[----:B------:R-:W-:Y:S02]  /*02d0*/  ISETP.LT.U32.AND P0, PT, R8, UR6, PT ;  /* 0x0000000608007c0c */ /* 0x000fe4000bf01070 */
[----:B------:R-:W-:-:S02]  /*02e0*/  ISETP.LT.AND.EX P3, PT, R11, UR7, PT, P3 ;  /* 0x000000070b007c0c */ /* 0x000fc4000bf61330 */
[----:B------:R-:W-:Y:S02]  /*02f0*/  ISETP.LT.AND.EX P1, PT, R13, UR7, PT, P1 ;  /* 0x000000070d007c0c */ /* 0x000fe4000bf21310 */
[----:B------:R-:W-:Y:S02]  /*0300*/  ISETP.LT.AND.EX P0, PT, R9, UR7, PT, P0 ;  /* 0x0000000709007c0c */ /* 0x000fe4000bf01300 */
[----:B------:R-:W-:Y:S02]  /*0310*/  SEL R17, R11, UR7, P3 ;  /* 0x000000070b117c07 */ /* 0x000fe40009800000 */
[----:B------:R-:W-:Y:S02]  /*0320*/  SEL R12, R12, UR6, P1 ;  /* 0x000000060c0c7c07 */ /* 0x000fe40008800000 */
[----:B------:R-:W-:Y:S02]  /*0330*/  SEL R13, R13, UR7, P1 ;  /* 0x000000070d0d7c07 */ /* 0x000fe40008800000 */
[----:B------:R-:W-:-:S02]  /*0340*/  SEL R10, R10, UR6, P3 ;  /* 0x000000060a0a7c07 */ /* 0x000fc40009800000 */
[----:B------:R-:W-:Y:S02]  /*0350*/  SEL R11, R8, UR6, P0 ;  /* 0x00000006080b7c07 */ /* 0x000fe40008000000 */
[----:B------:R-:W-:Y:S01]  /*0360*/  SEL R16, R9, UR7, P0 ;  /* 0x0000000709107c07 */ /* 0x000fe20008000000 */
[----:B------:R-:W-:Y:S06]  /*0370*/  @P4 BRA `(.L_x_3819) ;  /* 0x0000000000f84947 */ /* 0x000fec0003800000 */
[----:B------:R-:W-:-:S04]  /*0380*/  ISETP.LT.U32.AND P0, PT, R6, UR6, PT ;  /* 0x0000000606007c0c */ /* 0x000fc8000bf01070 */
[----:B------:R-:W-:-:S04]  /*0390*/  ISETP.LT.AND.EX P0, PT, R7, UR7, PT, P0 ;  /* 0x0000000707007c0c */ /* 0x000fc8000bf01300 */
[----:B------:R-:W-:Y:S02]  /*03a0*/  SEL R4, R6, UR6, P0 ;  /* 0x0000000606047c07 */ /* 0x000fe40008000000 */
[----:B------:R-:W-:Y:S01]  /*03b0*/  SEL R5, R7, UR7, P0 ;  /* 0x0000000707057c07 */ /* 0x000fe20008000000 */
[----:B------:R-:W-:Y:S06]  /*03c0*/  BRA `(.L_x_3819) ;  /* 0x0000000000e47947 */ /* 0x000fec0003800000 */
.L_x_3818:
[----:B------:R-:W-:Y:S01]  /*03d0*/  ULDC.64 UR8, c[0x0][0x220] ;  /* 0x0000880000087ab9 */ /* 0x000fe20000000a00 */
[----:B------:R-:W-:Y:S01]  /*03e0*/  VIADD R5, R3, 0x180 ;  /* 0x0000018003057836 */ /* 0x000fe20000000000 */
[----:B-----5:R-:W-:Y:S01]  /*03f0*/  ISETP.GT.U32.AND P0, PT, R12, UR8, PT ;  /* 0x000000080c007c0c */ /* 0x020fe2000bf04070 */
[----:B------:R-:W-:Y:S01]  /*0400*/  ULDC.64 UR6, c[0x0][0x228] ;  /* 0x00008a0000067ab9 */ /* 0x000fe20000000a00 */
[----:B------:R-:W-:Y:S02]  /*0410*/  ISETP.GT.U32.AND P1, PT, R10, UR8, PT ;  /* 0x000000080a007c0c */ /* 0x000fe4000bf24070 */
[----:B------:R-:W-:Y:S02]  /*0420*/  ISETP.GT.AND.EX P0, PT, R13, UR9, PT, P0 ;  /* 0x000000090d007c0c */ /* 0x000fe4000bf04300 */
[----:B------:R-:W-:Y:S02]  /*0430*/  ISETP.GT.U32.AND P3, PT, R8, UR8, PT ;  /* 0x0000000808007c0c */ /* 0x000fe4000bf64070 */
[----:B------:R-:W-:-:S02]  /*0440*/  ISETP.GT.AND.EX P1, PT, R11, UR9, PT, P1 ;  /* 0x000000090b007c0c */ /* 0x000fc4000bf24310 */
[----:B------:R-:W-:Y:S02]  /*0450*/  SEL R12, R12, UR8, P0 ;  /* 0x000000080c0c7c07 */ /* 0x000fe40008000000 */
[----:B------:R-:W-:Y:S02]  /*0460*/  SEL R13, R13, UR9, P0 ;  /* 0x000000090d0d7c07 */ /* 0x000fe40008000000 */
[----:B------:R-:W-:Y:S02]  /*0470*/  ISETP.GT.AND.EX P0, PT, R9, UR9, PT, P3 ;  /* 0x0000000909007c0c */ /* 0x000fe4000bf04330 */
[----:B------:R-:W-:Y:S02]  /*0480*/  ISETP.GE.AND P4, PT, R5, R2, PT ;  /* 0x000000020500720c */ /* 0x000fe40003f86270 */
[----:B------:R-:W-:Y:S02]  /*0490*/  SEL R10, R10, UR8, P1 ;  /* 0x000000080a0a7c07 */ /* 0x000fe40008800000 */
[----:B------:R-:W-:-:S02]  /*04a0*/  SEL R4, R8, UR8, P0 ;  /* 0x0000000808047c07 */ /* 0x000fc40008000000 */
[----:B------:R-:W-:Y:S02]  /*04b0*/  SEL R11, R11, UR9, P1 ;  /* 0x000000090b0b7c07 */ /* 0x000fe40008800000 */
[----:B------:R-:W-:Y:S02]  /*04c0*/  SEL R8, R9, UR9, P0 ;  /* 0x0000000909087c07 */ /* 0x000fe40008000000 */
[----:B------:R-:W-:Y:S02]  /*04d0*/  ISETP.LT.U32.AND P3, PT, R10, UR6, PT ;  /* 0x000000060a007c0c */ /* 0x000fe4000bf61070 */
        /* <DEDUP_REMOVED lines=12> */
[----:B------:R-:W-:-:S04]  /*05a0*/  ISETP.GT.U32.AND P0, PT, R6, UR8, PT ;  /* 0x0000000806007c0c */ /* 0x000fc8000bf04070 */
        /* <DEDUP_REMOVED lines=8> */
.L_x_3817:
[----:B------:R-:W-:Y:S01]  /*0630*/  VIADD R15, R3, 0x180 ;  /* 0x00000180030f7836 */ /* 0x000fe20000000000 */
[----:B------:R-:W-:Y:S02]  /*0640*/  ULDC.64 UR6, c[0x0][0x220] ;  /* 0x0000880000067ab9 */ /* 0x000fe40000000a00 */
[----:B-----5:R-:W-:Y:S02]  /*0650*/  ISETP.GT.U32.AND P3, PT, R10, UR6, PT ;  /* 0x000000060a007c0c */ /* 0x020fe4000bf64070 */
[----:B------:R-:W-:Y:S02]  /*0660*/  ISETP.GE.AND P5, PT, R15, R2, PT ;  /* 0x000000020f00720c */ /* 0x000fe40003fa6270 */
[----:B------:R-:W-:Y:S02]  /*0670*/  ISETP.GT.U32.AND P0, PT, R12, UR6, PT ;  /* 0x000000060c007c0c */ /* 0x000fe4000bf04070 */
[----:B------:R-:W-:Y:S02]  /*0680*/  ISETP.GT.U32.AND P1, PT, R8, UR6, PT ;  /* 0x0000000608007c0c */ /* 0x000fe4000bf24070 */
[----:B------:R-:W-:-:S02]  /*0690*/  ISETP.GT.AND.EX P3, PT, R11, UR7, PT, P3 ;  /* 0x000000070b007c0c */ /* 0x000fc4000bf64330 */
[----:B------:R-:W-:Y:S02]  /*06a0*/  ISETP.GT.AND.EX P0, PT, R13, UR7, PT, P0 ;  /* 0x000000070d007c0c */ /* 0x000fe4000bf04300 */
[----:B------:R-:W-:Y:S02]  /*06b0*/  ISETP.GT.AND.EX P1, PT, R9, UR7, PT, P1 ;  /* 0x0000000709007c0c */ /* 0x000fe4000bf24310 */
[----:B------:R-:W-:Y:S02]  /*06c0*/  SEL R17, R11, UR7, P3 ;  /* 0x000000070b117c07 */ /* 0x000fe40009800000 */
[----:B------:R-:W-:Y:S02]  /*06d0*/  @!P5 ISETP.GT.U32.AND P4, PT, R6, UR6, PT ;  /* 0x000000060600dc0c */ /* 0x000fe4000bf84070 */
[----:B------:R-:W-:Y:S02]  /*06e0*/  SEL R12, R12, UR6, P0 ;  /* 0x000000060c0c7c07 */ /* 0x000fe40008000000 */
[----:B------:R-:W-:-:S02]  /*06f0*/  @!P5 ISETP.GT.AND.EX P4, PT, R7, UR7, PT, P4 ;  /* 0x000000070700dc0c */ /* 0x000fc4000bf84340 */
[----:B------:R-:W-:Y:S02]  /*0700*/  SEL R13, R13, UR7, P0 ;  /* 0x000000070d0d7c07 */ /* 0x000fe40008000000 */
[----:B------:R-:W-:Y:S02]  /*0710*/  SEL R10, R10, UR6, P3 ;  /* 0x000000060a0a7c07 */ /* 0x000fe40009800000 */
[----:B------:R-:W-:Y:S02]  /*0720*/  SEL R11, R8, UR6, P1 ;  /* 0x00000006080b7c07 */ /* 0x000fe40008800000 */
[----:B------:R-:W-:Y:S02]  /*0730*/  SEL R16, R9, UR7, P1 ;  /* 0x0000000709107c07 */ /* 0x000fe40008800000 */
[----:B------:R-:W-:Y:S02]  /*0740*/  @!P5 SEL R4, R6, UR6, P4 ;  /* 0x000000060604dc07 */ /* 0x000fe4000a000000 */
[----:B------:R-:W-:-:S07]  /*0750*/  @!P5 SEL R5, R7, UR7, P4 ;  /* 0x000000070705dc07 */ /* 0x000fce000a000000 */
.L_x_3819:
[----:B------:R-:W-:Y:S05]  /*0760*/  BSYNC B0 ;  /* 0x0000000000007941 */ /* 0x000fea0003800000 */
.L_x_3816:
[----:B------:R-:W0:Y:S01]  /*0770*/  @!P2 LDC.64 R14, c[0x0][0x238] ;  /* 0x00008e00ff0eab82 */ /* 0x000e220000000a00 */
[--C-:B------:R-:W-:Y:S01]  /*0780*/  IMAD.MOV.U32 R7, RZ, RZ, R3.reuse ;  /* 0x000000ffff077224 */ /* 0x100fe200078e0003 */
[----:B------:R-:W-:Y:S01]  /*0790*/  BSSY B0, `(.L_x_3820) ;  /* 0x0000015000007945 */ /* 0x000fe20003800000 */
[----:B------:R-:W-:Y:S02]  /*07a0*/  @!P2 VIADD R7, R3, 0x80 ;  /* 0x000000800307a836 */ /* 0x000fe40000000000 */
[----:B------:R-:W-:Y:S02]  /*07b0*/  @!P2 IMAD R3, R0, 0x200, R3 ;  /* 0x000002000003a824 */ /* 0x000fe400078e0203 */
[----:B------:R-:W-:Y:S01]  /*07c0*/  IMAD.MOV.U32 R8, RZ, RZ, R10 ;  /* 0x000000ffff087224 */ /* 0x000fe200078e000a */
[----:B------:R-:W-:Y:S01]  /*07d0*/  ISETP.GE.AND P0, PT, R7, R2, PT ;  /* 0x000000020700720c */ /* 0x000fe20003f06270 */
[----:B------:R-:W-:Y:S02]  /*07e0*/  IMAD.MOV.U32 R9, RZ, RZ, R17 ;  /* 0x000000ffff097224 */ /* 0x000fe400078e0011 */
[----:B0-----:R-:W-:-:S05]  /*07f0*/  @!P2 IMAD.WIDE.U32 R14, R3, 0x8, R14 ;  /* 0x00000008030ea825 */ /* 0x001fca00078e000e */
[----:B------:R0:W-:Y:S02]  /*0800*/  @!P2 STG.E.64 desc[UR4][R14.64], R12 ;  /* 0x0000000c0e00a986 */ /* 0x0001e4000c101b04 */
[----:B0-----:R-:W-:Y:S02]  /*0810*/  IMAD.MOV.U32 R12, RZ, RZ, R11 ;  /* 0x000000ffff0c7224 */ /* 0x001fe400078e000b */
[----:B------:R-:W-:Y:S01]  /*0820*/  IMAD.MOV.U32 R13, RZ, RZ, R16 ;  /* 0x000000ffff0d7224 */ /* 0x000fe200078e0010 */
[----:B------:R-:W-:Y:S06]  /*0830*/  @P0 BRA `(.L_x_3821) ;  /* 0x0000000000280947 */ /* 0x000fec0003800000 */
[----:B------:R-:W0:Y:S01]  /*0840*/  LDC.64 R14, c[0x0][0x238] ;  /* 0x00008e00ff0e7b82 */ /* 0x000e220000000a00 */
        /* <DEDUP_REMOVED lines=9> */
.L_x_3821:
[----:B------:R-:W-:Y:S05]  /*08e0*/  BSYNC B0 ;  /* 0x0000000000007941 */ /* 0x000fea0003800000 */
.L_x_3820:
[----:B------:R-:W-:-:S13]  /*08f0*/  ISETP.GE.AND P0, PT, R7, R2, PT ;  /* 0x000000020700720c */ /* 0x000fda0003f06270 */
[----:B------:R-:W-:Y:S05]  /*0900*/  @P0 EXIT ;  /* 0x000000000000094d */ /* 0x000fea0003800000 */
[----:B------:R-:W1:Y:S01]  /*0910*/  LDC.64 R2, c[0x0][0x238] ;  /* 0x00008e00ff027b82 */ /* 0x000e620000000a00 */
[----:B------:R-:W-:-:S04]  /*0920*/  IMAD R7, R0, 0x200, R7 ;  /* 0x0000020000077824 */ /* 0x000fc800078e0207 */
[----:B-1----:R-:W-:-:S05]  /*0930*/  IMAD.WIDE.U32 R2, R7, 0x8, R2 ;  /* 0x0000000807027825 */ /* 0x002fca00078e0002 */
[----:B------:R-:W-:Y:S01]  /*0940*/  STG.E.64 desc[UR4][R2.64], R4 ;  /* 0x0000000402007986 */ /* 0x000fe2000c101b04 */
[----:B------:R-:W-:Y:S05]  /*0950*/  EXIT ;  /* 0x000000000000794d */ /* 0x000fea0003800000 */
.L_x_3822:
        /* <DEDUP_REMOVED lines=10> */
.L_x_44413:


//--------------------- .text._ZN2at6native29vectorized_elementwise_kernelILi2EZZZNS0_49_GLOBAL__N__657f93f7_16_TensorCompare_cu_71e06f4e19launch_clamp_scalarERNS_18TensorIteratorBaseEN3c106ScalarES6_NS0_6detail11ClampLimitsEENKUlvE_clEvENKUlvE2_clEvEUllE_St5arrayIPcLm2EEEEviT0_T1_ --------------------------
	.section	.text._ZN2at6native29vectorized_elementwise_kernelILi2EZZZNS0_49_GLOBAL__N__657f93f7_16_TensorCompare_cu_71e06f4e19launch_clamp_scalarERNS_18TensorIteratorBaseEN3c106ScalarES6_NS0_6detail11ClampLimitsEENKUlvE_clEvENKUlvE2_clEvEUllE_St5arrayIPcLm2EEEEviT0_T1_,"ax",@progbits
	.align	128
        .global         _ZN2at6native29vectorized_elementwise_kernelILi2EZZZNS0_49_GLOBAL__N__657f93f7_16_TensorCompare_cu_71e06f4e19launch_clamp_scalarERNS_18TensorIteratorBaseEN3c106ScalarES6_NS0_6detail11ClampLimitsEENKUlvE_clEvENKUlvE2_clEvEUllE_St5arrayIPcLm2EEEEviT0_T1_
        .type           _ZN2at6native29vectorized_elementwise_kernelILi2EZZZNS0_49_GLOBAL__N__657f93f7_16_TensorCompare_cu_71e06f4e19launch_clamp_scalarERNS_18TensorIteratorBaseEN3c106ScalarES6_NS0_6detail11ClampLimitsEENKUlvE_clEvENKUlvE2_clEvEUllE_St5arrayIPcLm2EEEEviT0_T1_,@function
        .size           _ZN2at6native29vectorized_elementwise_kernelILi2EZZZNS0_49_GLOBAL__N__657f93f7_16_TensorCompare_cu_71e06f4e19launch_clamp_scalarERNS_18TensorIteratorBaseEN3c106ScalarES6_NS0_6detail11ClampLimitsEENKUlvE_clEvENKUlvE2_clEvEUllE_St5arrayIPcLm2EEEEviT0_T1_,(.L_x_44414 - _ZN2at6native29vectorized_elementwise_kernelILi2EZZZNS0_49_GLOBAL__N__657f93f7_16_TensorCompare_cu_71e06f4e19launch_clamp_scalarERNS_18TensorIteratorBaseEN3c106ScalarES6_NS0_6detail11ClampLimitsEENKUlvE_clEvENKUlvE2_clEvEUllE_St5arrayIPcLm2EEEEviT0_T1_)
        .other          _ZN2at6native29vectorized_elementwise_kernelILi2EZZZNS0_49_GLOBAL__N__657f93f7_16_TensorCompare_cu_71e06f4e19launch_clamp_scalarERNS_18TensorIteratorBaseEN3c106ScalarES6_NS0_6detail11ClampLimitsEENKUlvE_clEvENKUlvE2_clEvEUllE_St5arrayIPcLm2EEEEviT0_T1_,@"STO_CUDA_ENTRY STV_DEFAULT"
_ZN2at6native29vectorized_elementwise_kernelILi2EZZZNS0_49_GLOBAL__N__657f93f7_16_TensorCompare_cu_71e06f4e19launch_clamp_scalarERNS_18TensorIteratorBaseEN3c106ScalarES6_NS0_6detail11ClampLimitsEENKUlvE_clEvENKUlvE2_clEvEUllE_St5arrayIPcLm2EEEEviT0_T1_:
.text._ZN2at6native29vectorized_elementwise_kernelILi2EZZZNS0_49_GLOBAL__N__657f93f7_16_TensorCompare_cu_71e06f4e19launch_clamp_scalarERNS_18TensorIteratorBaseEN3c106ScalarES6_NS0_6detail11ClampLimitsEENKUlvE_clEvENKUlvE2_clEvEUllE_St5arrayIPcLm2EEEEviT0_T1_:
        /* <DEDUP_REMOVED lines=17> */
[----:B--2---:R-:W-:-:S13]  /*0110*/  ISETP.NE.AND P0, PT, R3, RZ, PT ;  /* 0x000000ff0300720c */ /* 0x004fda0003f05270 */
[----:B0-----:R-:W-:Y:S05]  /*0120*/  @!P0 BRA `(.L_x_3824) ;  /* 0x00000004009c8947 */ /* 0x001fea0003800000 */
[----:B------:R-:W-:-:S13]  /*0130*/  ISETP.NE.AND P0, PT, R3, 0x1, PT ;  /* 0x000000010300780c */ /* 0x000fda0003f05270 */
[----:B------:R-:W-:Y:S05]  /*0140*/  @P0 BRA `(.L_x_3825) ;  /* 0x0000000000880947 */ /* 0x000fea0003800000 */
[----:B------:R-:W-:Y:S02]  /*0150*/  ULDC.64 UR6, c[0x0][0x220] ;  /* 0x0000880000067ab9 */ /* 0x000fe40000000a00 */
[----:B-----5:R-:W-:Y:S02]  /*0160*/  ISETP.LT.U32.AND P0, PT, R16, UR6, PT ;  /* 0x0000000610007c0c */ /* 0x020fe4000bf01070 */
[----:B------:R-:W-:Y:S02]  /*0170*/  ISETP.LT.U32.AND P1, PT, R18, UR6, PT ;  /* 0x0000000612007c0c */ /* 0x000fe4000bf21070 */
[----:B------:R-:W-:Y:S02]  /*0180*/  ISETP.LT.AND.EX P0, PT, R17, UR7, PT, P0 ;  /* 0x0000000711007c0c */ /* 0x000fe4000bf01300 */
[----:B------:R-:W-:Y:S02]  /*0190*/  ISETP.LT.U32.AND P2, PT, R12, UR6, PT ;  /* 0x000000060c007c0c */ /* 0x000fe4000bf41070 */
[----:B------:R-:W-:-:S02]  /*01a0*/  ISETP.LT.AND.EX P1, PT, R19, UR7, PT, P1 ;  /* 0x0000000713007c0c */ /* 0x000fc4000bf21310 */
[----:B------:R-:W-:Y:S02]  /*01b0*/  SEL R16, R16, UR6, P0 ;  /* 0x0000000610107c07 */ /* 0x000fe40008000000 */
[----:B------:R-:W-:Y:S02]  /*01c0*/  SEL R17, R17, UR7, P0 ;  /* 0x0000000711117c07 */ /* 0x000fe40008000000 */
[----:B------:R-:W-:Y:S02]  /*01d0*/  ISETP.LT.AND.EX P0, PT, R13, UR7, PT, P2 ;  /* 0x000000070d007c0c */ /* 0x000fe4000bf01320 */
[----:B------:R-:W-:Y:S02]  /*01e0*/  ISETP.LT.U32.AND P3, PT, R14, UR6, PT ;  /* 0x000000060e007c0c */ /* 0x000fe4000bf61070 */
[----:B------:R-:W-:Y:S02]  /*01f0*/  SEL R21, R19, UR7, P1 ;  /* 0x0000000713157c07 */ /* 0x000fe40008800000 */
[----:B------:R-:W-:-:S02]  /*0200*/  SEL R12, R12, UR6, P0 ;  /* 0x000000060c0c7c07 */ /* 0x000fc40008000000 */
[----:B------:R-:W-:Y:S02]  /*0210*/  SEL R19, R13, UR7, P0 ;  /* 0x000000070d137c07 */ /* 0x000fe40008000000 */
[----:B------:R-:W-:Y:S02]  /*0220*/  SEL R20, R18, UR6, P1 ;  /* 0x0000000612147c07 */ /* 0x000fe40008800000 */
[----:B------:R-:W-:Y:S02]  /*0230*/  ISETP.LT.U32.AND P0, PT, R8, UR6, PT ;  /* 0x0000000608007c0c */ /* 0x000fe4000bf01070 */
[----:B------:R-:W-:Y:S02]  /*0240*/  ISETP.LT.AND.EX P1, PT, R15, UR7, PT, P3 ;  /* 0x000000070f007c0c */ /* 0x000fe4000bf21330 */
[----:B------:R-:W-:Y:S02]  /*0250*/  ISETP.LT.AND.EX P0, PT, R9, UR7, PT, P0 ;  /* 0x0000000709007c0c */ /* 0x000fe4000bf01300 */
[----:B------:R-:W-:-:S02]  /*0260*/  SEL R18, R14, UR6, P1 ;  /* 0x000000060e127c07 */ /* 0x000fc40008800000 */
[----:B------:R-:W-:Y:S02]  /*0270*/  SEL R15, R15, UR7, P1 ;  /* 0x000000070f0f7c07 */ /* 0x000fe40008800000 */
[----:B------:R-:W-:Y:S02]  /*0280*/  ISETP.LT.U32.AND P2, PT, R4, UR6, PT ;  /* 0x0000000604007c0c */ /* 0x000fe4000bf41070 */
[----:B------:R-:W-:Y:S02]  /*0290*/  ISETP.LT.U32.AND P1, PT, R10, UR6, PT ;  /* 0x000000060a007c0c */ /* 0x000fe4000bf21070 */
[----:B------:R-:W-:Y:S02]  /*02a0*/  ISETP.LT.U32.AND P3, PT, R6, UR6, PT ;  /* 0x0000000606007c0c */ /* 0x000fe4000bf61070 */
[----:B------:R-:W-:Y:S02]  /*02b0*/  SEL R8, R8, UR6, P0 ;  /* 0x0000000608087c07 */ /* 0x000fe40008000000 */
[----:B------:R-:W-:-:S02]  /*02c0*/  SEL R9, R9, UR7, P0 ;  /* 0x0000000709097c07 */ /* 0x000fc40008000000 */
[----:B------:R-:W-:Y:S02]  /*02d0*/  ISETP.LT.AND.EX P0, PT, R5, UR7, PT, P2 ;  /* 0x0000000705007c0c */ /* 0x000fe4000bf01320 */
[----:B------:R-:W-:Y:S02]  /*02e0*/  ISETP.LT.AND.EX P1, PT, R11, UR7, PT, P1 ;  /* 0x000000070b007c0c */ /* 0x000fe4000bf21310 */
[----:B------:R-:W-:Y:S02]  /*02f0*/  ISETP.LT.AND.EX P2, PT, R7, UR7, PT, P3 ;  /* 0x0000000707007c0c */ /* 0x000fe4000bf41330 */
[----:B------:R-:W-:Y:S02]  /*0300*/  SEL R10, R10, UR6, P1 ;  /* 0x000000060a0a7c07 */ /* 0x000fe40008800000 */
[----:B------:R-:W-:Y:S02]  /*0310*/  SEL R11, R11, UR7, P1 ;  /* 0x000000070b0b7c07 */ /* 0x000fe40008800000 */
[----:B------:R-:W-:-:S02]  /*0320*/  SEL R22, R4, UR6, P0 ;  /* 0x0000000604167c07 */ /* 0x000fc40008000000 */
[----:B------:R-:W-:Y:S02]  /*0330*/  SEL R23, R5, UR7, P0 ;  /* 0x0000000705177c07 */ /* 0x000fe40008000000 */
[----:B------:R-:W-:Y:S02]  /*0340*/  SEL R24, R6, UR6, P2 ;  /* 0x0000000606187c07 */ /* 0x000fe40009000000 */
[----:B------:R-:W-:Y:S01]  /*0350*/  SEL R25, R7, UR7, P2 ;  /* 0x0000000707197c07 */ /* 0x000fe20009000000 */
[----:B------:R-:W-:Y:S06]  /*0360*/  BRA `(.L_x_3826) ;  /* 0x0000000400907947 */ /* 0x000fec0003800000 */
.L_x_3825:
[----:B------:R-:W-:Y:S01]  /*0370*/  ULDC.64 UR8, c[0x0][0x220] ;  /* 0x0000880000087ab9 */ /* 0x000fe20000000a00 */
[----:B------:R-:W-:Y:S01]  /*0380*/  ULDC.64 UR6, c[0x0][0x228] ;  /* 0x00008a0000067ab9 */ /* 0x000fe20000000a00 */
[----:B-----5:R-:W-:Y:S02]  /*0390*/  ISETP.GT.U32.AND P0, PT, R16, UR8, PT ;  /* 0x0000000810007c0c */ /* 0x020fe4000bf04070 */
[----:B------:R-:W-:Y:S02]  /*03a0*/  ISETP.GT.U32.AND P1, PT, R18, UR8, PT ;  /* 0x0000000812007c0c */ /* 0x000fe4000bf24070 */
[----:B------:R-:W-:Y:S02]  /*03b0*/  ISETP.GT.AND.EX P0, PT, R17, UR9, PT, P0 ;  /* 0x0000000911007c0c */ /* 0x000fe4000bf04300 */
[----:B------:R-:W-:Y:S02]  /*03c0*/  ISETP.GT.AND.EX P1, PT, R19, UR9, PT, P1 ;  /* 0x0000000913007c0c */ /* 0x000fe4000bf24310 */
[----:B------:R-:W-:-:S02]  /*03d0*/  ISETP.GT.U32.AND P2, PT, R12, UR8, PT ;  /* 0x000000080c007c0c */ /* 0x000fc4000bf44070 */
[----:B------:R-:W-:Y:S02]  /*03e0*/  ISETP.GT.U32.AND P3, PT, R14, UR8, PT ;  /* 0x000000080e007c0c */ /* 0x000fe4000bf64070 */
[----:B------:R-:W-:Y:S02]  /*03f0*/  SEL R16, R16, UR8, P0 ;  /* 0x0000000810107c07 */ /* 0x000fe40008000000 */
[----:B------:R-:W-:Y:S02]  /*0400*/  SEL R17, R17, UR9, P0 ;  /* 0x0000000911117c07 */ /* 0x000fe40008000000 */
[----:B------:R-:W-:Y:S02]  /*0410*/  SEL R3, R18, UR8, P1 ;  /* 0x0000000812037c07 */ /* 0x000fe40008800000 */
[----:B------:R-:W-:Y:S02]  /*0420*/  ISETP.GT.AND.EX P0, PT, R13, UR9, PT, P2 ;  /* 0x000000090d007c0c */ /* 0x000fe4000bf04320 */
[----:B------:R-:W-:-:S02]  /*0430*/  SEL R18, R19, UR9, P1 ;  /* 0x0000000913127c07 */ /* 0x000fc40008800000 */
[----:B------:R-:W-:Y:S02]  /*0440*/  ISETP.GT.AND.EX P1, PT, R15, UR9, PT, P3 ;  /* 0x000000090f007c0c */ /* 0x000fe4000bf24330 */
[----:B------:R-:W-:Y:S02]  /*0450*/  ISETP.GT.U32.AND P3, PT, R10, UR8, PT ;  /* 0x000000080a007c0c */ /* 0x000fe4000bf64070 */
[----:B------:R-:W-:Y:S02]  /*0460*/  SEL R19, R13, UR9, P0 ;  /* 0x000000090d137c07 */ /* 0x000fe40008000000 */
[----:B------:R-:W-:Y:S02]  /*0470*/  ISETP.GT.U32.AND P2, PT, R8, UR8, PT ;  /* 0x0000000808007c0c */ /* 0x000fe4000bf44070 */
[----:B------:R-:W-:Y:S02]  /*0480*/  SEL R13, R14, UR8, P1 ;  /* 0x000000080e0d7c07 */ /* 0x000fe40008800000 */
[----:B------:R-:W-:-:S02]  /*0490*/  SEL R14, R15, UR9, P1 ;  /* 0x000000090f0e7c07 */ /* 0x000fc40008800000 */
[----:B------:R-:W-:Y:S02]  /*04a0*/  ISETP.GT.AND.EX P1, PT, R11, UR9, PT, P3 ;  /* 0x000000090b007c0c */ /* 0x000fe4000bf24330 */
[----:B------:R-:W-:Y:S02]  /*04b0*/  SEL R12, R12, UR8, P0 ;  /* 0x000000080c0c7c07 */ /* 0x000fe40008000000 */
[----:B------:R-:W-:Y:S02]  /*04c0*/  ISETP.GT.U32.AND P3, PT, R6, UR8, PT ;  /* 0x0000000806007c0c */ /* 0x000fe4000bf64070 */
[----:B------:R-:W-:Y:S02]  /*04d0*/  ISETP.GT.AND.EX P0, PT, R9, UR9, PT, P2 ;  /* 0x0000000909007c0c */ /* 0x000fe4000bf04320 */
[----:B------:R-:W-:Y:S02]  /*04e0*/  ISETP.GT.U32.AND P2, PT, R4, UR8, PT ;  /* 0x0000000804007c0c */ /* 0x000fe4000bf44070 */
[----:B------:R-:W-:-:S02]  /*04f0*/  SEL R10, R10, UR8, P1 ;  /* 0x000000080a0a7c07 */ /* 0x000fc40008800000 */
[----:B------:R-:W-:Y:S02]  /*0500*/  SEL R11, R11, UR9, P1 ;  /* 0x000000090b0b7c07 */ /* 0x000fe40008800000 */
[----:B------:R-:W-:Y:S02]  /*0510*/  ISETP.GT.AND.EX P1, PT, R7, UR9, PT, P3 ;  /* 0x0000000907007c0c */ /* 0x000fe4000bf24330 */
[----:B------:R-:W-:Y:S02]  /*0520*/  SEL R8, R8, UR8, P0 ;  /* 0x0000000808087c07 */ /* 0x000fe40008000000 */
[----:B------:R-:W-:Y:S02]  /*0530*/  SEL R9, R9, UR9, P0 ;  /* 0x0000000909097c07 */ /* 0x000fe40008000000 */
[----:B------:R-:W-:Y:S02]  /*0540*/  ISETP.LT.U32.AND P3, PT, R16, UR6, PT ;  /* 0x0000000610007c0c */ /* 0x000fe4000bf61070 */
[----:B------:R-:W-:-:S02]  /*0550*/  ISETP.GT.AND.EX P0, PT, R5, UR9, PT, P2 ;  /* 0x0000000905007c0c */ /* 0x000fc4000bf04320 */
[----:B------:R-:W-:Y:S02]  /*0560*/  ISETP.LT.AND.EX P3, PT, R17, UR7, PT, P3 ;  /* 0x0000000711007c0c */ /* 0x000fe4000bf61330 */
[----:B------:R-:W-:Y:S02]  /*0570*/  SEL R4, R4, UR8, P0 ;  /* 0x0000000804047c07 */ /* 0x000fe40008000000 */
[----:B------:R-:W-:Y:S02]  /*0580*/  SEL R6, R6, UR8, P1 ;  /* 0x0000000806067c07 */ /* 0x000fe40008800000 */
[----:B------:R-:W-:Y:S02]  /*0590*/  SEL R5, R5, UR9, P0 ;  /* 0x0000000905057c07 */ /* 0x000fe40008000000 */
[----:B------:R-:W-:Y:S02]  /*05a0*/  SEL R7, R7, UR9, P1 ;  /* 0x0000000907077c07 */ /* 0x000fe40008800000 */
[----:B------:R-:W-:-:S02]  /*05b0*/  ISETP.LT.U32.AND P4, PT, R3, UR6, PT ;  /* 0x0000000603007c0c */ /* 0x000fc4000bf81070 */
[----:B------:R-:W-:Y:S02]  /*05c0*/  SEL R16, R16, UR6, P3 ;  /* 0x0000000610107c07 */ /* 0x000fe40009800000 */
[----:B------:R-:W-:Y:S02]  /*05d0*/  SEL R17, R17, UR7, P3 ;  /* 0x0000000711117c07 */ /* 0x000fe40009800000 */
[----:B------:R-:W-:Y:S02]  /*05e0*/  ISETP.LT.U32.AND P5, PT, R12, UR6, PT ;  /* 0x000000060c007c0c */ /* 0x000fe4000bfa1070 */
[----:B------:R-:W-:Y:S02]  /*05f0*/  ISETP.LT.U32.AND P6, PT, R13, UR6, PT ;  /* 0x000000060d007c0c */ /* 0x000fe4000bfc1070 */
[----:B------:R-:W-:Y:S02]  /*0600*/  ISETP.LT.U32.AND P0, PT, R8, UR6, PT ;  /* 0x0000000608007c0c */ /* 0x000fe4000bf01070 */
[----:B------:R-:W-:-:S02]  /*0610*/  ISETP.LT.U32.AND P1, PT, R10, UR6, PT ;  /* 0x000000060a007c0c */ /* 0x000fc4000bf21070 */
[----:B------:R-:W-:Y:S02]  /*0620*/  ISETP.LT.U32.AND P2, PT, R4, UR6, PT ;  /* 0x0000000604007c0c */ /* 0x000fe4000bf41070 */
[----:B------:R-:W-:Y:S02]  /*0630*/  ISETP.LT.U32.AND P3, PT, R6, UR6, PT ;  /* 0x0000000606007c0c */ /* 0x000fe4000bf61070 */
[----:B------:R-:W-:Y:S02]  /*0640*/  ISETP.LT.AND.EX P4, PT, R18, UR7, PT, P4 ;  /* 0x0000000712007c0c */ /* 0x000fe4000bf81340 */
[----:B------:R-:W-:Y:S02]  /*0650*/  ISETP.LT.AND.EX P5, PT, R19, UR7, PT, P5 ;  /* 0x0000000713007c0c */ /* 0x000fe4000bfa1350 */
[----:B------:R-:W-:Y:S02]  /*0660*/  ISETP.LT.AND.EX P6, PT, R14, UR7, PT, P6 ;  /* 0x000000070e007c0c */ /* 0x000fe4000bfc1360 */
[----:B------:R-:W-:-:S02]  /*0670*/  ISETP.LT.AND.EX P0, PT, R9, UR7, PT, P0 ;  /* 0x0000000709007c0c */ /* 0x000fc4000bf01300 */
        /* <DEDUP_REMOVED lines=8> */
[----:B------:R-:W-:Y:S02]  /*0700*/  SEL R15, R14, UR7, P6 ;  /* 0x000000070e0f7c07 */ /* 0x000fe4000b000000 */
[----:B------:R-:W-:Y:S02]  /*0710*/  SEL R8, R8, UR6, P0 ;  /* 0x0000000608087c07 */ /* 0x000fe40008000000 */
[----:B------:R-:W-:Y:S02]  /*0720*/  SEL R9, R9, UR7, P0 ;  /* 0x0000000709097c07 */ /* 0x000fe40008000000 */
[----:B------:R-:W-:-:S02]  /*0730*/  SEL R10, R10, UR6, P1 ;  /* 0x000000060a0a7c07 */ /* 0x000fc40008800000 */
[----:B------:R-:W-:Y:S02]  /*0740*/  SEL R11, R11, UR7, P1 ;  /* 0x000000070b0b7c07 */ /* 0x000fe40008800000 */
[----:B------:R-:W-:Y:S02]  /*0750*/  SEL R22, R4, UR6, P2 ;  /* 0x0000000604167c07 */ /* 0x000fe40009000000 */
[----:B------:R-:W-:Y:S02]  /*0760*/  SEL R23, R5, UR7, P2 ;  /* 0x0000000705177c07 */ /* 0x000fe40009000000 */
[----:B------:R-:W-:Y:S02]  /*0770*/  SEL R24, R6, UR6, P3 ;  /* 0x0000000606187c07 */ /* 0x000fe40009800000 */
[----:B------:R-:W-:Y:S01]  /*0780*/  SEL R25, R7, UR7, P3 ;  /* 0x0000000707197c07 */ /* 0x000fe20009800000 */
[----:B------:R-:W-:Y:S06]  /*0790*/  BRA `(.L_x_3826) ;  /* 0x0000000000847947 */ /* 0x000fec0003800000 */
.L_x_3824:
[----:B------:R-:W-:Y:S02]  /*07a0*/  ULDC.64 UR6, c[0x0][0x220] ;  /* 0x0000880000067ab9 */ /* 0x000fe40000000a00 */
[----:B-----5:R-:W-:Y:S02]  /*07b0*/  ISETP.GT.U32.AND P0, PT, R16, UR6, PT ;  /* 0x0000000610007c0c */ /* 0x020fe4000bf04070 */
[----:B------:R-:W-:Y:S02]  /*07c0*/  ISETP.GT.U32.AND P1, PT, R18, UR6, PT ;  /* 0x0000000612007c0c */ /* 0x000fe4000bf24070 */
[----:B------:R-:W-:Y:S02]  /*07d0*/  ISETP.GT.AND.EX P0, PT, R17, UR7, PT, P0 ;  /* 0x0000000711007c0c */ /* 0x000fe4000bf04300 */
[----:B------:R-:W-:Y:S02]  /*07e0*/  ISETP.GT.U32.AND P2, PT, R12, UR6, PT ;  /* 0x000000060c007c0c */ /* 0x000fe4000bf44070 */
[----:B------:R-:W-:-:S02]  /*07f0*/  SEL R16, R16, UR6, P0 ;  /* 0x0000000610107c07 */ /* 0x000fc40008000000 */
[----:B------:R-:W-:Y:S02]  /*0800*/  SEL R17, R17, UR7, P0 ;  /* 0x0000000711117c07 */ /* 0x000fe40008000000 */
[----:B------:R-:W-:Y:S02]  /*0810*/  ISETP.GT.U32.AND P0, PT, R14, UR6, PT ;  /* 0x000000060e007c0c */ /* 0x000fe4000bf04070 */
[----:B------:R-:W-:Y:S02]  /*0820*/  ISETP.GT.AND.EX P1, PT, R19, UR7, PT, P1 ;  /* 0x0000000713007c0c */ /* 0x000fe4000bf24310 */
[----:B------:R-:W-:Y:S02]  /*0830*/  ISETP.GT.AND.EX P2, PT, R13, UR7, PT, P2 ;  /* 0x000000070d007c0c */ /* 0x000fe4000bf44320 */
[----:B------:R-:W-:Y:S02]  /*0840*/  ISETP.GT.AND.EX P0, PT, R15, UR7, PT, P0 ;  /* 0x000000070f007c0c */ /* 0x000fe4000bf04300 */
[----:B------:R-:W-:-:S02]  /*0850*/  SEL R20, R18, UR6, P1 ;  /* 0x0000000612147c07 */ /* 0x000fc40008800000 */
[----:B------:R-:W-:Y:S02]  /*0860*/  SEL R21, R19, UR7, P1 ;  /* 0x0000000713157c07 */ /* 0x000fe40008800000 */
[----:B------:R-:W-:Y:S02]  /*0870*/  SEL R12, R12, UR6, P2 ;  /* 0x000000060c0c7c07 */ /* 0x000fe40009000000 */
[----:B------:R-:W-:Y:S02]  /*0880*/  SEL R19, R13, UR7, P2 ;  /* 0x000000070d137c07 */ /* 0x000fe40009000000 */
[----:B------:R-:W-:Y:S02]  /*0890*/  SEL R18, R14, UR6, P0 ;  /* 0x000000060e127c07 */ /* 0x000fe40008000000 */
[----:B------:R-:W-:Y:S02]  /*08a0*/  SEL R15, R15, UR7, P0 ;  /* 0x000000070f0f7c07 */ /* 0x000fe40008000000 */
[----:B------:R-:W-:-:S02]  /*08b0*/  ISETP.GT.U32.AND P1, PT, R8, UR6, PT ;  /* 0x0000000608007c0c */ /* 0x000fc4000bf24070 */
[----:B------:R-:W-:Y:S02]  /*08c0*/  ISETP.GT.U32.AND P0, PT, R10, UR6, PT ;  /* 0x000000060a007c0c */ /* 0x000fe4000bf04070 */
[----:B------:R-:W-:Y:S02]  /*08d0*/  ISETP.GT.U32.AND P2, PT, R4, UR6, PT ;  /* 0x0000000604007c0c */ /* 0x000fe4000bf44070 */
[----:B------:R-:W-:Y:S02]  /*08e0*/  ISETP.GT.U32.AND P3, PT, R6, UR6, PT ;  /* 0x0000000606007c0c */ /* 0x000fe4000bf64070 */
[----:B------:R-:W-:Y:S02]  /*08f0*/  ISETP.GT.AND.EX P1, PT, R9, UR7, PT, P1 ;  /* 0x0000000709007c0c */ /* 0x000fe4000bf24310 */
[----:B------:R-:W-:Y:S02]  /*0900*/  ISETP.GT.AND.EX P0, PT, R11, UR7, PT, P0 ;  /* 0x000000070b007c0c */ /* 0x000fe4000bf04300 */
[----:B------:R-:W-:-:S02]  /*0910*/  ISETP.GT.AND.EX P2, PT, R5, UR7, PT, P2 ;  /* 0x0000000705007c0c */ /* 0x000fc4000bf44320 */
[----:B------:R-:W-:Y:S02]  /*0920*/  ISETP.GT.AND.EX P3, PT, R7, UR7, PT, P3 ;  /* 0x0000000707007c0c */ /* 0x000fe4000bf64330 */
[----:B------:R-:W-:Y:S02]  /*0930*/  SEL R8, R8, UR6, P1 ;  /* 0x0000000608087c07 */ /* 0x000fe40008800000 */
[----:B------:R-:W-:Y:S02]  /*0940*/  SEL R9, R9, UR7, P1 ;  /* 0x0000000709097c07 */ /* 0x000fe40008800000 */
[----:B------:R-:W-:Y:S02]  /*0950*/  SEL R10, R10, UR6, P0 ;  /* 0x000000060a0a7c07 */ /* 0x000fe40008000000 */
[----:B------:R-:W-:Y:S02]  /*0960*/  SEL R11, R11, UR7, P0 ;  /* 0x000000070b0b7c07 */ /* 0x000fe40008000000 */
[----:B------:R-:W-:-:S02]  /*0970*/  SEL R22, R4, UR6, P2 ;  /* 0x0000000604167c07 */ /* 0x000fc40009000000 */
[----:B------:R-:W-:Y:S02]  /*0980*/  SEL R23, R5, UR7, P2 ;  /* 0x0000000705177c07 */ /* 0x000fe40009000000 */
[----:B------:R-:W-:Y:S02]  /*0990*/  SEL R24, R6, UR6, P3 ;  /* 0x0000000606187c07 */ /* 0x000fe40009800000 */
[----:B------:R-:W-:-:S07]  /*09a0*/  SEL R25, R7, UR7, P3 ;  /* 0x0000000707197c07 */ /* 0x000fce0009800000 */
.L_x_3826:
[----:B------:R-:W0:Y:S01]  /*09b0*/  LDC.64 R4, c[0x0][0x238] ;  /* 0x00008e00ff047b82 */ /* 0x000e220000000a00 */
[----:B------:R-:W-:Y:S02]  /*09c0*/  IMAD.MOV.U32 R6, RZ, RZ, R20 ;  /* 0x000000ffff067224 */ /* 0x000fe400078e0014 */
[----:B------:R-:W-:Y:S02]  /*09d0*/  IMAD.MOV.U32 R7, RZ, RZ, R21 ;  /* 0x000000ffff077224 */ /* 0x000fe400078e0015 */
[----:B------:R-:W-:Y:S02]  /*09e0*/  IMAD.MOV.U32 R13, RZ, RZ, R19 ;  /* 0x000000ffff0d7224 */ /* 0x000fe400078e0013 */
[----:B------:R-:W-:Y:S02]  /*09f0*/  IMAD.MOV.U32 R14, RZ, RZ, R18 ;  /* 0x000000ffff0e7224 */ /* 0x000fe400078e0012 */
[----:B0-----:R-:W-:-:S04]  /*0a00*/  IMAD.WIDE.U32 R4, R0, 0x8, R4 ;  /* 0x0000000800047825 */ /* 0x001fc800078e0004 */
[----:B------:R-:W-:-:S04]  /*0a10*/  IMAD.WIDE R2, R2, 0x10, R4 ;  /* 0x0000001002027825 */ /* 0x000fc800078e0204 */
[----:B------:R-:W-:Y:S01]  /*0a20*/  IMAD.MOV.U32 R4, RZ, RZ, R16 ;  /* 0x000000ffff047224 */ /* 0x000fe200078e0010 */
[----:B------:R-:W-:Y:S01]  /*0a30*/  STG.E.128 desc[UR4][R2.64+0x800], R12 ;  /* 0x0008000c02007986 */ /* 0x000fe2000c101d04 */
[----:B------:R-:W-:-:S03]  /*0a40*/  IMAD.MOV.U32 R5, RZ, RZ, R17 ;  /* 0x000000ffff057224 */ /* 0x000fc600078e0011 */
[----:B------:R-:W-:Y:S04]  /*0a50*/  STG.E.128 desc[UR4][R2.64+0x1000], R8 ;  /* 0x0010000802007986 */ /* 0x000fe8000c101d04 */
[----:B------:R0:W-:Y:S02]  /*0a60*/  STG.E.128 desc[UR4][R2.64], R4 ;  /* 0x0000000402007986 */ /* 0x0001e4000c101d04 */
[----:B0-----:R-:W-:Y:S02]  /*0a70*/  IMAD.MOV.U32 R4, RZ, RZ, R22 ;  /* 0x000000ffff047224 */ /* 0x001fe400078e0016 */
[----:B------:R-:W-:Y:S02]  /*0a80*/  IMAD.MOV.U32 R5, RZ, RZ, R23 ;  /* 0x000000ffff057224 */ /* 0x000fe400078e0017 */
[----:B------:R-:W-:-:S02]  /*0a90*/  IMAD.MOV.U32 R6, RZ, RZ, R24 ;  /* 0x000000ffff067224 */ /* 0x000fc400078e0018 */
[----:B------:R-:W-:-:S05]  /*0aa0*/  IMAD.MOV.U32 R7, RZ, RZ, R25 ;  /* 0x000000ffff077224 */ /* 0x000fca00078e0019 */
[----:B------:R-:W-:Y:S01]  /*0ab0*/  STG.E.128 desc[UR4][R2.64+0x1800], R4 ;  /* 0x0018000402007986 */ /* 0x000fe2000c101d04 */
[----:B------:R-:W-:Y:S05]  /*0ac0*/  EXIT ;  /* 0x000000000000794d */ /* 0x000fea0003800000 */
.L_x_3823:
[----:B------:R-:W0:Y:S01]  /*0ad0*/  S2R R5, SR_TID.X ;  /* 0x0000000000057919 */ /* 0x000e220000002100 */
[----:B------:R-:W-:Y:S02]  /*0ae0*/  CS2R R10, SRZ ;  /* 0x00000000000a7805 */ /* 0x000fe4000001ff00 */
        /* <DEDUP_REMOVED lines=15> */
[----:B------:R1:W5:Y:S11]  /*0be0*/  @!P6 LDG.E.64 R10, desc[UR4][R12.64] ;  /* 0x000000040c0ae981 */ /* 0x000376000c1e1b00 */
[----:B------:R-:W-:Y:S01]  /*0bf0*/  @!P3 IMAD.IADD R7, R0, 0x1, R3 ;  /* 0x000000010007b824 */ /* 0x000fe200078e0203 */
[----:B------:R-:W3:Y:S01]  /*0c00*/  @!P3 LDC.64 R22, c[0x0][0x240] ;  /* 0x00009000ff16bb82 */ /* 0x000ee20000000a00 */
[----:B------:R-:W-:-:S05]  /*0c10*/  @!P3 VIADD R3, R3, 0x80 ;  /* 0x000000800303b836 */ /* 0x000fca0000000000 */
[----:B------:R-:W-:-:S13]  /*0c20*/  ISETP.GE.AND P2, PT, R3, R2, PT ;  /* 0x000000020300720c */ /* 0x000fda0003f46270 */
[----:B------:R-:W-:Y:S01]  /*0c30*/  @!P2 IMAD.IADD R25, R0, 0x1, R3 ;  /* 0x000000010019a824 */ /* 0x000fe200078e0203 */
[----:B------:R-:W-:Y:S01]  /*0c40*/  CS2R R8, SRZ ;  /* 0x0000000000087805 */ /* 0x000fe2000001ff00 */
[----:B------:R-:W-:Y:S01]  /*0c50*/  @!P2 VIADD R3, R3, 0x80 ;  /* 0x000000800303a836 */ /* 0x000fe20000000000 */
[----:B------:R-:W4:Y:S04]  /*0c60*/  @!P2 LDC.64 R20, c[0x0][0x240] ;  /* 0x00009000ff14ab82 */ /* 0x000f280000000a00 */
[----:B------:R-:W-:-:S13]  /*0c70*/  ISETP.GE.AND P1, PT, R3, R2, PT ;  /* 0x000000020300720c */ /* 0x000fda0003f26270 */
[----:B------:R-:W-:Y:S01]  /*0c80*/  @!P1 IMAD.IADD R4, R0, 0x1, R3 ;  /* 0x0000000100049824 */ /* 0x000fe200078e0203 */
[----:B-1----:R-:W1:Y:S01]  /*0c90*/  @!P1 LDC.64 R12, c[0x0][0x240] ;  /* 0x00009000ff0c9b82 */ /* 0x002e620000000a00 */
[----:B------:R-:W-:-:S05]  /*0ca0*/  @!P1 VIADD R3, R3, 0x80 ;  /* 0x0000008003039836 */ /* 0x000fca0000000000 */
[----:B------:R-:W-:Y:S01]  /*0cb0*/  ISETP.GE.AND P0, PT, R3, R2, PT ;  /* 0x000000020300720c */ /* 0x000fe20003f06270 */
[----:B--2---:R-:W-:-:S05]  /*0cc0*/  @!P4 IMAD.WIDE.U32 R14, R17, 0x8, R14 ;  /* 0x00000008110ec825 */ /* 0x004fca00078e000e */
[----:B------:R2:W5:Y:S07]  /*0cd0*/  @!P4 LDG.E.64 R8, desc[UR4][R14.64] ;  /* 0x000000040e08c981 */ /* 0x00056e000c1e1b00 */
[----:B------:R-:W-:Y:S02]  /*0ce0*/  @!P0 IMAD.IADD R29, R0, 0x1, R3 ;  /* 0x00000001001d8824 */ /* 0x000fe400078e0203 */
[----:B------:R-:W-:Y:S01]  /*0cf0*/  @!P0 VIADD R3, R3, 0x80 ;  /* 0x0000008003038836 */ /* 0x000fe20000000000 */
[----:B--2---:R-:W2:Y:S04]  /*0d00*/  @!P0 LDC.64 R14, c[0x0][0x240] ;  /* 0x00009000ff0e8b82 */ /* 0x004ea80000000a00 */
[----:B------:R-:W-:Y:S01]  /*0d10*/  ISETP.GE.AND P6, PT, R3, R2, PT ;  /* 0x000000020300720c */ /* 0x000fe20003fc6270 */
[----:B---3--:R-:W-:Y:S01]  /*0d20*/  @!P3 IMAD.WIDE.U32 R22, R7, 0x8, R22 ;  /* 0x000000080716b825 */ /* 0x008fe200078e0016 */
[----:B------:R-:W-:-:S03]  /*0d30*/  CS2R R6, SRZ ;  /* 0x0000000000067805 */ /* 0x000fc6000001ff00 */
[----:B-1----:R-:W-:-:S03]  /*0d40*/  @!P1 IMAD.WIDE.U32 R12, R4, 0x8, R12 ;  /* 0x00000008040c9825 */ /* 0x002fc600078e000c */
[----:B------:R1:W5:Y:S05]  /*0d50*/  @!P3 LDG.E.64 R6, desc[UR4][R22.64] ;  /* 0x000000041606b981 */ /* 0x00036a000c1e1b00 */
[----:B------:R-:W3:Y:S01]  /*0d60*/  @!P6 LDC.64 R16, c[0x0][0x240] ;  /* 0x00009000ff10eb82 */ /* 0x000ee20000000a00 */
[----:B-1----:R-:W-:Y:S01]  /*0d70*/  CS2R R22, SRZ ;  /* 0x0000000000167805 */ /* 0x002fe2000001ff00 */
[----:B------:R-:W-:Y:S02]  /*0d80*/  @!P6 IMAD.IADD R3, R0, 0x1, R3 ;  /* 0x000000010003e824 */ /* 0x000fe400078e0203 */
[----:B----4-:R-:W-:Y:S01]  /*0d90*/  @!P2 IMAD.WIDE.U32 R24, R25, 0x8, R20 ;  /* 0x000000081918a825 */ /* 0x010fe200078e0014 */
[----:B------:R-:W-:-:S02]  /*0da0*/  CS2R R20, SRZ ;  /* 0x0000000000147805 */ /* 0x000fc4000001ff00 */
[----:B------:R0:W5:Y:S01]  /*0db0*/  @!P1 LDG.E.64 R22, desc[UR4][R12.64] ;  /* 0x000000040c169981 */ /* 0x000162000c1e1b00 */
[----:B--2---:R-:W-:Y:S01]  /*0dc0*/  @!P0 IMAD.WIDE.U32 R14, R29, 0x8, R14 ;  /* 0x000000081d0e8825 */ /* 0x004fe200078e000e */
[----:B------:R-:W-:Y:S02]  /*0dd0*/  CS2R R28, SRZ ;  /* 0x00000000001c7805 */ /* 0x000fe4000001ff00 */
[----:B------:R1:W5:Y:S01]  /*0de0*/  @!P2 LDG.E.64 R20, desc[UR4][R24.64] ;  /* 0x000000041814a981 */ /* 0x000362000c1e1b00 */
[----:B0-----:R-:W-:Y:S01]  /*0df0*/  @!P5 IMAD.WIDE.U32 R12, R27, 0x8, R18 ;  /* 0x000000081b0cd825 */ /* 0x001fe200078e0012 */
[----:B------:R-:W-:-:S03]  /*0e00*/  CS2R R18, SRZ ;  /* 0x0000000000127805 */ /* 0x000fc6000001ff00 */
[----:B---3--:R-:W-:Y:S01]  /*0e10*/  @!P6 IMAD.WIDE.U32 R16, R3, 0x8, R16 ;  /* 0x000000080310e825 */ /* 0x008fe200078e0010 */
[----:B------:R1:W5:Y:S01]  /*0e20*/  @!P5 LDG.E.64 R28, desc[UR4][R12.64] ;  /* 0x000000040c1cd981 */ /* 0x000362000c1e1b00 */
[----:B------:R-:W0:Y:S03]  /*0e30*/  LDC R3, c[0x0][0x218] ;  /* 0x00008600ff037b82 */ /* 0x000e260000000800 */
[----:B------:R1:W5:Y:S01]  /*0e40*/  @!P6 LDG.E.64 R18, desc[UR4][R16.64] ;  /* 0x000000041012e981 */ /* 0x000362000c1e1b00 */
[----:B------:R-:W-:-:S06]  /*0e50*/  CS2R R26, SRZ ;  /* 0x00000000001a7805 */ /* 0x000fcc000001ff00 */
[----:B------:R1:W5:Y:S01]  /*0e60*/  @!P0 LDG.E.64 R26, desc[UR4][R14.64] ;  /* 0x000000040e1a8981 */ /* 0x000362000c1e1b00 */
[----:B------:R-:W-:Y:S01]  /*0e70*/  BSSY B0, `(.L_x_3827) ;  /* 0x0000093000007945 */ /* 0x000fe20003800000 */
[----:B0-----:R-:W-:-:S13]  /*0e80*/  ISETP.NE.AND P0, PT, R3, RZ, PT ;  /* 0x000000ff0300720c */ /* 0x001fda0003f05270 */
[----:B-1----:R-:W-:Y:S05]  /*0e90*/  @!P0 BRA `(.L_x_3828) ;  /* 0x0000000400b48947 */ /* 0x002fea0003800000 */
[----:B------:R-:W-:-:S13]  /*0ea0*/  ISETP.NE.AND P0, PT, R3, 0x1, PT ;  /* 0x000000010300780c */ /* 0x000fda0003f05270 */
[----:B------:R-:W-:Y:S05]  /*0eb0*/  @P0 BRA `(.L_x_3829) ;  /* 0x0000000000940947 */ /* 0x000fea0003800000 */
[----:B------:R-:W-:Y:S01]  /*0ec0*/  ULDC.64 UR6, c[0x0][0x220] ;  /* 0x0000880000067ab9 */ /* 0x000fe20000000a00 */
[----:B------:R-:W-:Y:S01]  /*0ed0*/  VIADD R3, R5, 0x380 ;  /* 0x0000038005037836 */ /* 0x000fe20000000000 */
[----:B-----5:R-:W-:Y:S02]  /*0ee0*/  ISETP.LT.U32.AND P0, PT, R28, UR6, PT ;  /* 0x000000061c007c0c */ /* 0x020fe4000bf01070 */
[----:B------:R-:W-:Y:S02]  /*0ef0*/  ISETP.LT.U32.AND P1, PT, R10, UR6, PT ;  /* 0x000000060a007c0c */ /* 0x000fe4000bf21070 */
[----:B------:R-:W-:Y:S02]  /*0f00*/  ISETP.LT.AND.EX P0, PT, R29, UR7, PT, P0 ;  /* 0x000000071d007c0c */ /* 0x000fe4000bf01300 */
[----:B------:R-:W-:Y:S02]  /*0f10*/  ISETP.LT.U32.AND P3, PT, R8, UR6, PT ;  /* 0x0000000608007c0c */ /* 0x000fe4000bf61070 */
[----:B------:R-:W-:-:S02]  /*0f20*/  ISETP.GE.AND P2, PT, R3, R2, PT ;  /* 0x000000020300720c */ /* 0x000fc40003f46270 */
[----:B------:R-:W-:Y:S02]  /*0f30*/  SEL R4, R28, UR6, P0 ;  /* 0x000000061c047c07 */ /* 0x000fe40008000000 */
[----:B------:R-:W-:Y:S02]  /*0f40*/  SEL R29, R29, UR7, P0 ;  /* 0x000000071d1d7c07 */ /* 0x000fe40008000000 */
[----:B------:R-:W-:Y:S02]  /*0f50*/  ISETP.LT.AND.EX P1, PT, R11, UR7, PT, P1 ;  /* 0x000000070b007c0c */ /* 0x000fe4000bf21310 */
[----:B------:R-:W-:Y:S02]  /*0f60*/  ISETP.LT.AND.EX P0, PT, R9, UR7, PT, P3 ;  /* 0x0000000709007c0c */ /* 0x000fe4000bf01330 */
[----:B------:R-:W-:Y:S02]  /*0f70*/  ISETP.LT.U32.AND P3, PT, R6, UR6, PT ;  /* 0x0000000606007c0c */ /* 0x000fe4000bf61070 */
[----:B------:R-:W-:-:S02]  /*0f80*/  SEL R10, R10, UR6, P1 ;  /* 0x000000060a0a7c07 */ /* 0x000fc40008800000 */
[----:B------:R-:W-:Y:S02]  /*0f90*/  SEL R11, R11, UR7, P1 ;  /* 0x000000070b0b7c07 */ /* 0x000fe40008800000 */
[----:B------:R-:W-:Y:S02]  /*0fa0*/  SEL R12, R8, UR6, P0 ;  /* 0x00000006080c7c07 */ /* 0x000fe40008000000 */
[----:B------:R-:W-:Y:S02]  /*0fb0*/  SEL R3, R9, UR7, P0 ;  /* 0x0000000709037c07 */ /* 0x000fe40008000000 */
[----:B------:R-:W-:Y:S02]  /*0fc0*/  ISETP.LT.U32.AND P1, PT, R20, UR6, PT ;  /* 0x0000000614007c0c */ /* 0x000fe4000bf21070 */
[----:B------:R-:W-:Y:S02]  /*0fd0*/  ISETP.LT.AND.EX P3, PT, R7, UR7, PT, P3 ;  /* 0x0000000707007c0c */ /* 0x000fe4000bf61330 */
[----:B------:R-:W-:-:S02]  /*0fe0*/  ISETP.LT.U32.AND P4, PT, R22, UR6, PT ;  /* 0x0000000616007c0c */ /* 0x000fc4000bf81070 */
[----:B------:R-:W-:Y:S02]  /*0ff0*/  ISETP.LT.U32.AND P0, PT, R26, UR6, PT ;  /* 0x000000061a007c0c */ /* 0x000fe4000bf01070 */
[----:B------:R-:W-:Y:S02]  /*1000*/  ISETP.LT.AND.EX P1, PT, R21, UR7, PT, P1 ;  /* 0x0000000715007c0c */ /* 0x000fe4000bf21310 */
[----:B------:R-:W-:Y:S02]  /*1010*/  SEL R6, R6, UR6, P3 ;  /* 0x0000000606067c07 */ /* 0x000fe40009800000 */
[----:B------:R-:W-:Y:S02]  /*1020*/  SEL R7, R7, UR7, P3 ;  /* 0x0000000707077c07 */ /* 0x000fe40009800000 */
[----:B------:R-:W-:Y:S02]  /*1030*/  ISETP.LT.AND.EX P3, PT, R23, UR7, PT, P4 ;  /* 0x0000000717007c0c */ /* 0x000fe4000bf61340 */
[----:B------:R-:W-:-:S02]  /*1040*/  ISETP.LT.AND.EX P0, PT, R27, UR7, PT, P0 ;  /* 0x000000071b007c0c */ /* 0x000fc4000bf01300 */
[----:B------:R-:W-:Y:S02]  /*1050*/  SEL R8, R20, UR6, P1 ;  /* 0x0000000614087c07 */ /* 0x000fe40008800000 */
[----:B------:R-:W-:Y:S02]  /*1060*/  SEL R9, R21, UR7, P1 ;  /* 0x0000000715097c07 */ /* 0x000fe40008800000 */
[----:B------:R-:W-:Y:S02]  /*1070*/  SEL R16, R22, UR6, P3 ;  /* 0x0000000616107c07 */ /* 0x000fe40009800000 */
[----:B------:R-:W-:Y:S02]  /*1080*/  SEL R17, R23, UR7, P3 ;  /* 0x0000000717117c07 */ /* 0x000fe40009800000 */
        /* <DEDUP_REMOVED lines=8> */
.L_x_3829:
[----:B------:R-:W-:Y:S01]  /*1110*/  ULDC.64 UR6, c[0x0][0x220] ;  /* 0x0000880000067ab9 */ /* 0x000fe20000000a00 */
[----:B------:R-:W-:Y:S01]  /*1120*/  VIADD R3, R5, 0x380 ;  /* 0x0000038005037836 */ /* 0x000fe20000000000 */
[----:B-----5:R-:W-:Y:S01]  /*1130*/  ISETP.GT.U32.AND P0, PT, R28, UR6, PT ;  /* 0x000000061c007c0c */ /* 0x020fe2000bf04070 */
[----:B------:R-:W-:Y:S01]  /*1140*/  ULDC.64 UR8, c[0x0][0x228] ;  /* 0x00008a0000087ab9 */ /* 0x000fe20000000a00 */
[----:B------:R-:W-:Y:S02]  /*1150*/  ISETP.GT.U32.AND P2, PT, R8, UR6, PT ;  /* 0x0000000608007c0c */ /* 0x000fe4000bf44070 */
[----:B------:R-:W-:Y:S02]  /*1160*/  ISETP.GT.AND.EX P0, PT, R29, UR7, PT, P0 ;  /* 0x000000071d007c0c */ /* 0x000fe4000bf04300 */
[----:B------:R-:W-:Y:S02]  /*1170*/  ISETP.GT.U32.AND P1, PT, R10, UR6, PT ;  /* 0x000000060a007c0c */ /* 0x000fe4000bf24070 */
[----:B------:R-:W-:-:S02]  /*1180*/  SEL R4, R28, UR6, P0 ;  /* 0x000000061c047c07 */ /* 0x000fc40008000000 */
[----:B------:R-:W-:Y:S02]  /*1190*/  SEL R29, R29, UR7, P0 ;  /* 0x000000071d1d7c07 */ /* 0x000fe40008000000 */
[----:B------:R-:W-:Y:S02]  /*11a0*/  ISETP.GT.AND.EX P0, PT, R9, UR7, PT, P2 ;  /* 0x0000000709007c0c */ /* 0x000fe4000bf04320 */
[----:B------:R-:W-:Y:S02]  /*11b0*/  ISETP.GT.AND.EX P1, PT, R11, UR7, PT, P1 ;  /* 0x000000070b007c0c */ /* 0x000fe4000bf24310 */
[----:B------:R-:W-:Y:S02]  /*11c0*/  ISETP.GT.U32.AND P2, PT, R20, UR6, PT ;  /* 0x0000000614007c0c */ /* 0x000fe4000bf44070 */
[----:B------:R-:W-:Y:S02]  /*11d0*/  ISETP.GE.AND P6, PT, R3, R2, PT ;  /* 0x000000020300720c */ /* 0x000fe40003fc6270 */
[----:B------:R-:W-:-:S02]  /*11e0*/  ISETP.GT.U32.AND P3, PT, R6, UR6, PT ;  /* 0x0000000606007c0c */ /* 0x000fc4000bf64070 */
[----:B------:R-:W-:Y:S02]  /*11f0*/  SEL R3, R8, UR6, P0 ;  /* 0x0000000608037c07 */ /* 0x000fe40008000000 */
[----:B------:R-:W-:Y:S02]  /*1200*/  SEL R8, R9, UR7, P0 ;  /* 0x0000000709087c07 */ /* 0x000fe40008000000 */
[----:B------:R-:W-:Y:S02]  /*1210*/  SEL R10, R10, UR6, P1 ;  /* 0x000000060a0a7c07 */ /* 0x000fe40008800000 */
[----:B------:R-:W-:Y:S02]  /*1220*/  SEL R11, R11, UR7, P1 ;  /* 0x000000070b0b7c07 */ /* 0x000fe40008800000 */
[----:B------:R-:W-:Y:S02]  /*1230*/  ISETP.GT.AND.EX P0, PT, R21, UR7, PT, P2 ;  /* 0x0000000715007c0c */ /* 0x000fe4000bf04320 */
[----:B------:R-:W-:-:S02]  /*1240*/  ISETP.GT.AND.EX P1, PT, R7, UR7, PT, P3 ;  /* 0x0000000707007c0c */ /* 0x000fc4000bf24330 */
[----:B------:R-:W-:Y:S02]  /*1250*/  ISETP.GT.U32.AND P3, PT, R22, UR6, PT ;  /* 0x0000000616007c0c */ /* 0x000fe4000bf64070 */
[----:B------:R-:W-:Y:S02]  /*1260*/  ISETP.GT.U32.AND P2, PT, R26, UR6, PT ;  /* 0x000000061a007c0c */ /* 0x000fe4000bf44070 */
[----:B------:R-:W-:Y:S02]  /*1270*/  SEL R9, R20, UR6, P0 ;  /* 0x0000000614097c07 */ /* 0x000fe40008000000 */
[----:B------:R-:W-:Y:S02]  /*1280*/  SEL R6, R6, UR6, P1 ;  /* 0x0000000606067c07 */ /* 0x000fe40008800000 */
[----:B------:R-:W-:Y:S02]  /*1290*/  SEL R7, R7, UR7, P1 ;  /* 0x0000000707077c07 */ /* 0x000fe40008800000 */
[----:B------:R-:W-:-:S02]  /*12a0*/  SEL R20, R21, UR7, P0 ;  /* 0x0000000715147c07 */ /* 0x000fc40008000000 */
[----:B------:R-:W-:Y:S02]  /*12b0*/  ISETP.GT.AND.EX P1, PT, R23, UR7, PT, P3 ;  /* 0x0000000717007c0c */ /* 0x000fe4000bf24330 */
[----:B------:R-:W-:Y:S02]  /*12c0*/  ISETP.GT.AND.EX P0, PT, R27, UR7, PT, P2 ;  /* 0x000000071b007c0c */ /* 0x000fe4000bf04320 */
[----:B------:R-:W-:Y:S02]  /*12d0*/  SEL R13, R22, UR6, P1 ;  /* 0x00000006160d7c07 */ /* 0x000fe40008800000 */
[----:B------:R-:W-:Y:S02]  /*12e0*/  SEL R14, R26, UR6, P0 ;  /* 0x000000061a0e7c07 */ /* 0x000fe40008000000 */
[----:B------:R-:W-:Y:S02]  /*12f0*/  SEL R22, R23, UR7, P1 ;  /* 0x0000000717167c07 */ /* 0x000fe40008800000 */
[----:B------:R-:W-:-:S02]  /*1300*/  SEL R26, R27, UR7, P0 ;  /* 0x000000071b1a7c07 */ /* 0x000fc40008000000 */
[----:B------:R-:W-:Y:S02]  /*1310*/  ISETP.LT.U32.AND P1, PT, R4, UR8, PT ;  /* 0x0000000804007c0c */ /* 0x000fe4000bf21070 */
[----:B------:R-:W-:Y:S02]  /*1320*/  ISETP.LT.U32.AND P0, PT, R10, UR8, PT ;  /* 0x000000080a007c0c */ /* 0x000fe4000bf01070 */
[----:B------:R-:W-:Y:S02]  /*1330*/  ISETP.LT.AND.EX P1, PT, R29, UR9, PT, P1 ;  /* 0x000000091d007c0c */ /* 0x000fe4000bf21310 */
[----:B------:R-:W-:Y:S02]  /*1340*/  ISETP.LT.AND.EX P0, PT, R11, UR9, PT, P0 ;  /* 0x000000090b007c0c */ /* 0x000fe4000bf01300 */
[----:B------:R-:W-:Y:S02]  /*1350*/  ISETP.LT.U32.AND P4, PT, R3, UR8, PT ;  /* 0x0000000803007c0c */ /* 0x000fe4000bf81070 */
[----:B------:R-:W-:-:S02]  /*1360*/  ISETP.LT.U32.AND P2, PT, R9, UR8, PT ;  /* 0x0000000809007c0c */ /* 0x000fc4000bf41070 */
[----:B------:R-:W-:Y:S02]  /*1370*/  SEL R4, R4, UR8, P1 ;  /* 0x0000000804047c07 */ /* 0x000fe40008800000 */
[----:B------:R-:W-:Y:S02]  /*1380*/  SEL R29, R29, UR9, P1 ;  /* 0x000000091d1d7c07 */ /* 0x000fe40008800000 */
[----:B------:R-:W-:Y:S02]  /*1390*/  SEL R10, R10, UR8, P0 ;  /* 0x000000080a0a7c07 */ /* 0x000fe40008000000 */
[----:B------:R-:W-:Y:S02]  /*13a0*/  SEL R11, R11, UR9, P0 ;  /* 0x000000090b0b7c07 */ /* 0x000fe40008000000 */
[----:B------:R-:W-:Y:S02]  /*13b0*/  ISETP.LT.U32.AND P3, PT, R6, UR8, PT ;  /* 0x0000000806007c0c */ /* 0x000fe4000bf61070 */
[----:B------:R-:W-:-:S02]  /*13c0*/  ISETP.LT.U32.AND P1, PT, R13, UR8, PT ;  /* 0x000000080d007c0c */ /* 0x000fc4000bf21070 */
[----:B------:R-:W-:Y:S02]  /*13d0*/  ISETP.LT.U32.AND P0, PT, R14, UR8, PT ;  /* 0x000000080e007c0c */ /* 0x000fe4000bf01070 */
[----:B------:R-:W-:Y:S02]  /*13e0*/  ISETP.LT.AND.EX P4, PT, R8, UR9, PT, P4 ;  /* 0x0000000908007c0c */ /* 0x000fe4000bf81340 */
[----:B------:R-:W-:Y:S02]  /*13f0*/  ISETP.LT.AND.EX P2, PT, R20, UR9, PT, P2 ;  /* 0x0000000914007c0c */ /* 0x000fe4000bf41320 */
[----:B------:R-:W-:Y:S02]  /*1400*/  ISETP.LT.AND.EX P3, PT, R7, UR9, PT, P3 ;  /* 0x0000000907007c0c */ /* 0x000fe4000bf61330 */
[----:B------:R-:W-:Y:S02]  /*1410*/  ISETP.LT.AND.EX P1, PT, R22, UR9, PT, P1 ;  /* 0x0000000916007c0c */ /* 0x000fe4000bf21310 */
[----:B------:R-:W-:-:S02]  /*1420*/  ISETP.LT.AND.EX P0, PT, R26, UR9, PT, P0 ;  /* 0x000000091a007c0c */ /* 0x000fc4000bf01300 */
        /* <DEDUP_REMOVED lines=20> */
.L_x_3828:
[----:B------:R-:W-:Y:S01]  /*1570*/  ULDC.64 UR6, c[0x0][0x220] ;  /* 0x0000880000067ab9 */ /* 0x000fe20000000a00 */
[----:B------:R-:W-:Y:S01]  /*1580*/  VIADD R3, R5, 0x380 ;  /* 0x0000038005037836 */ /* 0x000fe20000000000 */
[----:B-----5:R-:W-:Y:S02]  /*1590*/  ISETP.GT.U32.AND P0, PT, R28, UR6, PT ;  /* 0x000000061c007c0c */ /* 0x020fe4000bf04070 */
[----:B------:R-:W-:Y:S02]  /*15a0*/  ISETP.GT.U32.AND P2, PT, R8, UR6, PT ;  /* 0x0000000608007c0c */ /* 0x000fe4000bf44070 */
[----:B------:R-:W-:Y:S02]  /*15b0*/  ISETP.GT.AND.EX P0, PT, R29, UR7, PT, P0 ;  /* 0x000000071d007c0c */ /* 0x000fe4000bf04300 */
[----:B------:R-:W-:Y:S02]  /*15c0*/  ISETP.GE.AND P3, PT, R3, R2, PT ;  /* 0x000000020300720c */ /* 0x000fe40003f66270 */
[----:B------:R-:W-:-:S02]  /*15d0*/  SEL R4, R28, UR6, P0 ;  /* 0x000000061c047c07 */ /* 0x000fc40008000000 */
[----:B------:R-:W-:Y:S02]  /*15e0*/  SEL R29, R29, UR7, P0 ;  /* 0x000000071d1d7c07 */ /* 0x000fe40008000000 */
[----:B------:R-:W-:Y:S02]  /*15f0*/  ISETP.GT.U32.AND P1, PT, R10, UR6, PT ;  /* 0x000000060a007c0c */ /* 0x000fe4000bf24070 */
[----:B------:R-:W-:Y:S02]  /*1600*/  ISETP.GT.U32.AND P0, PT, R6, UR6, PT ;  /* 0x0000000606007c0c */ /* 0x000fe4000bf04070 */
[----:B------:R-:W-:Y:S02]  /*1610*/  ISETP.GT.AND.EX P2, PT, R9, UR7, PT, P2 ;  /* 0x0000000709007c0c */ /* 0x000fe4000bf44320 */
[----:B------:R-:W-:Y:S02]  /*1620*/  ISETP.GT.AND.EX P1, PT, R11, UR7, PT, P1 ;  /* 0x000000070b007c0c */ /* 0x000fe4000bf24310 */
[----:B------:R-:W-:-:S02]  /*1630*/  ISETP.GT.AND.EX P0, PT, R7, UR7, PT, P0 ;  /* 0x0000000707007c0c */ /* 0x000fc4000bf04300 */
[----:B------:R-:W-:Y:S02]  /*1640*/  SEL R12, R8, UR6, P2 ;  /* 0x00000006080c7c07 */ /* 0x000fe40009000000 */
[----:B------:R-:W-:Y:S02]  /*1650*/  SEL R3, R9, UR7, P2 ;  /* 0x0000000709037c07 */ /* 0x000fe40009000000 */
[----:B------:R-:W-:Y:S02]  /*1660*/  ISETP.GT.U32.AND P2, PT, R22, UR6, PT ;  /* 0x0000000616007c0c */ /* 0x000fe4000bf44070 */
[----:B------:R-:W-:Y:S02]  /*1670*/  SEL R10, R10, UR6, P1 ;  /* 0x000000060a0a7c07 */ /* 0x000fe40008800000 */
[----:B------:R-:W-:Y:S02]  /*1680*/  SEL R11, R11, UR7, P1 ;  /* 0x000000070b0b7c07 */ /* 0x000fe40008800000 */
[----:B------:R-:W-:-:S02]  /*1690*/  SEL R6, R6, UR6, P0 ;  /* 0x0000000606067c07 */ /* 0x000fc40008000000 */
[----:B------:R-:W-:Y:S02]  /*16a0*/  SEL R7, R7, UR7, P0 ;  /* 0x0000000707077c07 */ /* 0x000fe40008000000 */
[----:B------:R-:W-:Y:S02]  /*16b0*/  ISETP.GT.U32.AND P1, PT, R20, UR6, PT ;  /* 0x0000000614007c0c */ /* 0x000fe4000bf24070 */
[----:B------:R-:W-:Y:S02]  /*16c0*/  ISETP.GT.AND.EX P0, PT, R23, UR7, PT, P2 ;  /* 0x0000000717007c0c */ /* 0x000fe4000bf04320 */
[----:B------:R-:W-:Y:S02]  /*16d0*/  ISETP.GT.U32.AND P4, PT, R26, UR6, PT ;  /* 0x000000061a007c0c */ /* 0x000fe4000bf84070 */
[----:B------:R-:W-:Y:S02]  /*16e0*/  @!P3 ISETP.GT.U32.AND P2, PT, R18, UR6, PT ;  /* 0x000000061200bc0c */ /* 0x000fe4000bf44070 */
[----:B------:R-:W-:-:S02]  /*16f0*/  ISETP.GT.AND.EX P1, PT, R21, UR7, PT, P1 ;  /* 0x0000000715007c0c */ /* 0x000fc4000bf24310 */
[----:B------:R-:W-:Y:S02]  /*1700*/  ISETP.GT.AND.EX P4, PT, R27, UR7, PT, P4 ;  /* 0x000000071b007c0c */ /* 0x000fe4000bf84340 */
[----:B------:R-:W-:Y:S02]  /*1710*/  @!P3 ISETP.GT.AND.EX P2, PT, R19, UR7, PT, P2 ;  /* 0x000000071300bc0c */ /* 0x000fe4000bf44320 */
[----:B------:R-:W-:Y:S02]  /*1720*/  SEL R8, R20, UR6, P1 ;  /* 0x0000000614087c07 */ /* 0x000fe40008800000 */
[----:B------:R-:W-:Y:S02]  /*1730*/  SEL R9, R21, UR7, P1 ;  /* 0x0000000715097c07 */ /* 0x000fe40008800000 */
[----:B------:R-:W-:Y:S02]  /*1740*/  SEL R16, R22, UR6, P0 ;  /* 0x0000000616107c07 */ /* 0x000fe40008000000 */
[----:B------:R-:W-:-:S02]  /*1750*/  SEL R17, R23, UR7, P0 ;  /* 0x0000000717117c07 */ /* 0x000fc40008000000 */
[----:B------:R-:W-:Y:S02]  /*1760*/  SEL R20, R26, UR6, P4 ;  /* 0x000000061a147c07 */ /* 0x000fe4000a000000 */
[----:B------:R-:W-:Y:S02]  /*1770*/  SEL R21, R27, UR7, P4 ;  /* 0x000000071b157c07 */ /* 0x000fe4000a000000 */
[----:B------:R-:W-:Y:S02]  /*1780*/  @!P3 SEL R18, R18, UR6, P2 ;  /* 0x000000061212bc07 */ /* 0x000fe40009000000 */
[----:B------:R-:W-:-:S07]  /*1790*/  @!P3 SEL R19, R19, UR7, P2 ;  /* 0x000000071313bc07 */ /* 0x000fce0009000000 */
.L_x_3830:
[----:B------:R-:W-:Y:S05]  /*17a0*/  BSYNC B0 ;  /* 0x0000000000007941 */ /* 0x000fea0003800000 */
.L_x_3827:
[----:B------:R-:W0:Y:S01]  /*17b0*/  @!P5 LDC.64 R14, c[0x0][0x238] ;  /* 0x00008e00ff0edb82 */ /* 0x000e220000000a00 */
[----:B------:R-:W-:Y:S01]  /*17c0*/  @!P5 IMAD.IADD R13, R0, 0x1, R5 ;  /* 0x00000001000dd824 */ /* 0x000fe200078e0205 */
[----:B------:R-:W-:Y:S01]  /*17d0*/  BSSY B0, `(.L_x_3831) ;  /* 0x0000032000007945 */ /* 0x000fe20003800000 */
[----:B------:R-:W-:-:S03]  /*17e0*/  IMAD.MOV.U32 R28, RZ, RZ, R4 ;  /* 0x000000ffff1c7224 */ /* 0x000fc600078e0004 */
[----:B------:R-:W-:Y:S01]  /*17f0*/  BSSY B1, `(.L_x_3832) ;  /* 0x0000029000017945 */ /* 0x000fe20003800000 */
[----:B------:R-:W-:-:S05]  /*1800*/  @!P5 VIADD R5, R5, 0x80 ;  /* 0x000000800505d836 */ /* 0x000fca0000000000 */
[----:B------:R-:W-:Y:S01]  /*1810*/  ISETP.GE.AND P0, PT, R5, R2, PT ;  /* 0x000000020500720c */ /* 0x000fe20003f06270 */
[----:B0-----:R-:W-:-:S04]  /*1820*/  @!P5 IMAD.WIDE.U32 R14, R13, 0x8, R14 ;  /* 0x000000080d0ed825 */ /* 0x001fc800078e000e */
[----:B------:R-:W-:Y:S01]  /*1830*/  IMAD.MOV.U32 R13, RZ, RZ, R3 ;  /* 0x000000ffff0d7224 */ /* 0x000fe200078e0003 */
        /* <DEDUP_REMOVED lines=14> */
.L_x_3833:
[----:B------:R-:W-:-:S13]  /*1920*/  ISETP.GE.AND P0, PT, R5, R2, PT ;  /* 0x000000020500720c */ /* 0x000fda0003f06270 */
[----:B------:R-:W-:Y:S05]  /*1930*/  @P0 BRA `(.L_x_3835) ;  /* 0x0000000000300947 */ /* 0x000fea0003800000 */
[----:B-1----:R-:W1:Y:S01]  /*1940*/  LDC.64 R10, c[0x0][0x238] ;  /* 0x00008e00ff0a7b82 */ /* 0x002e620000000a00 */
[----:B------:R-:W-:Y:S02]  /*1950*/  IMAD.IADD R3, R0, 0x1, R5 ;  /* 0x0000000100037824 */ /* 0x000fe400078e0205 */
[----:B------:R-:W-:Y:S02]  /*1960*/  VIADD R5, R5, 0x80 ;  /* 0x0000008005057836 */ /* 0x000fe40000000000 */
[----:B-1----:R-:W-:-:S05]  /*1970*/  IMAD.WIDE.U32 R10, R3, 0x8, R10 ;  /* 0x00000008030a7825 */ /* 0x002fca00078e000a */
[----:B------:R1:W-:Y:S02]  /*1980*/  STG.E.64 desc[UR4][R10.64], R6 ;  /* 0x000000060a007986 */ /* 0x0003e4000c101b04 */
.L_x_3834:
[----:B------:R-:W-:-:S13]  /*1990*/  ISETP.GE.AND P0, PT, R5, R2, PT ;  /* 0x000000020500720c */ /* 0x000fda0003f06270 */
[----:B------:R-:W-:Y:S05]  /*19a0*/  @P0 BRA `(.L_x_3836) ;  /* 0x0000000000340947 */ /* 0x000fea0003800000 */
[----:B-1----:R-:W1:Y:S01]  /*19b0*/  LDC.64 R6, c[0x0][0x238] ;  /* 0x00008e00ff067b82 */ /* 0x002e620000000a00 */
[----:B------:R-:W-:Y:S02]  /*19c0*/  IMAD.IADD R3, R0, 0x1, R5 ;  /* 0x0000000100037824 */ /* 0x000fe400078e0205 */
[----:B------:R-:W-:Y:S02]  /*19d0*/  VIADD R5, R5, 0x80 ;  /* 0x0000008005057836 */ /* 0x000fe40000000000 */
[----:B-1----:R-:W-:-:S05]  /*19e0*/  IMAD.WIDE.U32 R6, R3, 0x8, R6 ;  /* 0x0000000803067825 */ /* 0x002fca00078e0006 */
[----:B------:R2:W-:Y:S02]  /*19f0*/  STG.E.64 desc[UR4][R6.64], R8 ;  /* 0x0000000806007986 */ /* 0x0005e4000c101b04 */
.L_x_3835:
[----:B------:R-:W-:-:S13]  /*1a00*/  ISETP.GE.AND P0, PT, R5, R2, PT ;  /* 0x000000020500720c */ /* 0x000fda0003f06270 */
[----:B------:R-:W-:Y:S05]  /*1a10*/  @P0 BREAK B1 ;  /* 0x0000000000010942 */ /* 0x000fea0003800000 */
[----:B------:R-:W-:Y:S05]  /*1a20*/  @P0 BRA `(.L_x_3837) ;  /* 0x0000000000300947 */ /* 0x000fea0003800000 */
[----:B--2---:R-:W2:Y:S01]  /*1a30*/  LDC.64 R6, c[0x0][0x238] ;  /* 0x00008e00ff067b82 */ /* 0x004ea20000000a00 */
[----:B------:R-:W-:Y:S02]  /*1a40*/  IMAD.IADD R3, R0, 0x1, R5 ;  /* 0x0000000100037824 */ /* 0x000fe400078e0205 */
[----:B------:R-:W-:Y:S02]  /*1a50*/  VIADD R5, R5, 0x80 ;  /* 0x0000008005057836 */ /* 0x000fe40000000000 */
[----:B--2---:R-:W-:-:S05]  /*1a60*/  IMAD.WIDE.U32 R6, R3, 0x8, R6 ;  /* 0x0000000803067825 */ /* 0x004fca00078e0006 */
[----:B------:R2:W-:Y:S02]  /*1a70*/  STG.E.64 desc[UR4][R6.64], R16 ;  /* 0x0000001006007986 */ /* 0x0005e4000c101b04 */
.L_x_3836:
[----:B------:R-:W-:Y:S05]  /*1a80*/  BSYNC B1 ;  /* 0x0000000000017941 */ /* 0x000fea0003800000 */
.L_x_3832:
[----:B------:R-:W-:-:S13]  /*1a90*/  ISETP.GE.AND P0, PT, R5, R2, PT ;  /* 0x000000020500720c */ /* 0x000fda0003f06270 */
[----:B-12---:R-:W1:Y:S01]  /*1aa0*/  @!P0 LDC.64 R6, c[0x0][0x238] ;  /* 0x00008e00ff068b82 */ /* 0x006e620000000a00 */
[----:B------:R-:W-:Y:S02]  /*1ab0*/  @!P0 IMAD.IADD R3, R0, 0x1, R5 ;  /* 0x0000000100038824 */ /* 0x000fe400078e0205 */
[----:B------:R-:W-:Y:S02]  /*1ac0*/  @!P0 VIADD R5, R5, 0x80 ;  /* 0x0000008005058836 */ /* 0x000fe40000000000 */
[----:B-1----:R-:W-:-:S05]  /*1ad0*/  @!P0 IMAD.WIDE.U32 R6, R3, 0x8, R6 ;  /* 0x0000000803068825 */ /* 0x002fca00078e0006 */
[----:B------:R3:W-:Y:S02]  /*1ae0*/  @!P0 STG.E.64 desc[UR4][R6.64], R20 ;  /* 0x0000001406008986 */ /* 0x0007e4000c101b04 */
.L_x_3837:
[----:B------:R-:W-:Y:S05]  /*1af0*/  BSYNC B0 ;  /* 0x0000000000007941 */ /* 0x000fea0003800000 */
.L_x_3831:
[----:B------:R-:W-:Y:S05]  /*1b00*/  WARPSYNC.ALL ;  /* 0x0000000000007948 */ /* 0x000fea0003800000 */
[----:B------:R-:W-:-:S13]  /*1b10*/  ISETP.GE.AND P0, PT, R5, R2, PT ;  /* 0x000000020500720c */ /* 0x000fda0003f06270 */
[----:B------:R-:W-:Y:S05]  /*1b20*/  @P0 EXIT ;  /* 0x000000000000094d */ /* 0x000fea0003800000 */
[----:B------:R-:W4:Y:S01]  /*1b30*/  LDC.64 R2, c[0x0][0x238] ;  /* 0x00008e00ff027b82 */ /* 0x000f220000000a00 */
[----:B------:R-:W-:-:S04]  /*1b40*/  IMAD.IADD R5, R0, 0x1, R5 ;  /* 0x0000000100057824 */ /* 0x000fc800078e0205 */
[----:B----4-:R-:W-:-:S05]  /*1b50*/  IMAD.WIDE.U32 R2, R5, 0x8, R2 ;  /* 0x0000000805027825 */ /* 0x010fca00078e0002 */
[----:B------:R-:W-:Y:S01]  /*1b60*/  STG.E.64 desc[UR4][R2.64], R18 ;  /* 0x0000001202007986 */ /* 0x000fe2000c101b04 */
[----:B------:R-:W-:Y:S05]  /*1b70*/  EXIT ;  /* 0x000000000000794d */ /* 0x000fea0003800000 */
.L_x_3838:
        /* <DEDUP_REMOVED lines=16> */
.L_x_44414:


//--------------------- .text._ZN2at6native29vectorized_elementwise_kernelILi4EZZZNS0_49_GLOBAL__N__657f93f7_16_TensorCompare_cu_71e06f4e19launch_clamp_scalarERNS_18TensorIteratorBaseEN3c106ScalarES6_NS0_6detail11ClampLimitsEENKUlvE_clEvENKUlvE2_clEvEUllE_St5arrayIPcLm2EEEEviT0_T1_ --------------------------
	.section	.text._ZN2at6native29vectorized_elementwise_kernelILi4EZZZNS0_49_GLOBAL__N__657f93f7_16_TensorCompare_cu_71e06f4e19launch_clamp_scalarERNS_18TensorIteratorBaseEN3c106ScalarES6_NS0_6detail11ClampLimitsEENKUlvE_clEvENKUlvE2_clEvEUllE_St5arrayIPcLm2EEEEviT0_T1_,"ax",@progbits
	.align	128
        .global         _ZN2at6native29vectorized_elementwise_kernelILi4EZZZNS0_49_GLOBAL__N__657f93f7_16_TensorCompare_cu_71e06f4e19launch_clamp_scalarERNS_18TensorIteratorBaseEN3c106ScalarES6_NS0_6detail11ClampLimitsEENKUlvE_clEvENKUlvE2_clEvEUllE_St5arrayIPcLm2EEEEviT0_T1_
        .type           _ZN2at6native29vectorized_elementwise_kernelILi4EZZZNS0_49_GLOBAL__N__657f93f7_16_TensorCompare_cu_71e06f4e19launch_clamp_scalarERNS_18TensorIteratorBaseEN3c106ScalarES6_NS0_6detail11ClampLimitsEENKUlvE_clEvENKUlvE2_clEvEUllE_St5arrayIPcLm2EEEEviT0_T1_,@function
        .size           _ZN2at6native29vectorized_elementwise_kernelILi4EZZZNS0_49_GLOBAL__N__657f93f7_16_TensorCompare_cu_71e06f4e19launch_clamp_scalarERNS_18TensorIteratorBaseEN3c106ScalarES6_NS0_6detail11ClampLimitsEENKUlvE_clEvENKUlvE2_clEvEUllE_St5arrayIPcLm2EEEEviT0_T1_,(.L_x_44415 - _ZN2at6native29vectorized_elementwise_kernelILi4EZZZNS0_49_GLOBAL__N__657f93f7_16_TensorCompare_cu_71e06f4e19launch_clamp_scalarERNS_18TensorIteratorBaseEN3c106ScalarES6_NS0_6detail11ClampLimitsEENKUlvE_clEvENKUlvE2_clEvEUllE_St5arrayIPcLm2EEEEviT0_T1_)
        .other          _ZN2at6native29vectorized_elementwise_kernelILi4EZZZNS0_49_GLOBAL__N__657f93f7_16_TensorCompare_cu_71e06f4e19launch_clamp_scalarERNS_18TensorIteratorBaseEN3c106ScalarES6_NS0_6detail11ClampLimitsEENKUlvE_clEvENKUlvE2_clEvEUllE_St5arrayIPcLm2EEEEviT0_T1_,@"STO_CUDA_ENTRY STV_DEFAULT"
_ZN2at6native29vectorized_elementwise_kernelILi4EZZZNS0_49_GLOBAL__N__657f93f7_16_TensorCompare_cu_71e06f4e19launch_clamp_scalarERNS_18TensorIteratorBaseEN3c106ScalarES6_NS0_6detail11ClampLimitsEENKUlvE_clEvENKUlvE2_clEvEUllE_St5arrayIPcLm2EEEEviT0_T1_:
.text._ZN2at6native29vectorized_elementwise_kernelILi4EZZZNS0_49_GLOBAL__N__657f93f7_16_TensorCompare_cu_71e06f4e19launch_clamp_scalarERNS_18TensorIteratorBaseEN3c106ScalarES6_NS0_6detail11ClampLimitsEENKUlvE_clEvENKUlvE2_clEvEUllE_St5arrayIPcLm2EEEEviT0_T1_:
        /* <DEDUP_REMOVED lines=55> */
.L_x_3841:
        /* <DEDUP_REMOVED lines=67> */
.L_x_3840:
        /* <DEDUP_REMOVED lines=33> */
.L_x_3842:
        /* <DEDUP_REMOVED lines=18> */
.L_x_3839:
        /* <DEDUP_REMOVED lines=100> */
.L_x_3845:
        /* <DEDUP_REMOVED lines=70> */
.L_x_3844:
        /* <DEDUP_REMOVED lines=35> */
.L_x_3846:
[----:B------:R-:W-:Y:S05]  /*17a0*/  BSYNC B0 ;  /* 0x0000000000007941 */ /* 0x000fea0003800000 */
.L_x_3843:
        /* <DEDUP_REMOVED lines=23> */
.L_x_3849:
[----:B------:R-:W-:-:S13]  /*1920*/  ISETP.GE.AND P0, PT, R5, R2, PT ;  /* 0x000000020500720c */ /* 0x000fda0003f06270 */
[----:B------:R-:W-:Y:S05]  /*1930*/  @P0 BRA `(.L_x_3851) ;  /* 0x0000000000300947 */ /* 0x000fea0003800000 */
[----:B-1----:R-:W1:Y:S01]  /*1940*/  LDC.64 R10, c[0x0][0x238] ;  /* 0x00008e00ff0a7b82 */ /* 0x002e620000000a00 */
[----:B------:R-:W-:Y:S02]  /*1950*/  IMAD.IADD R3, R0, 0x1, R5 ;  /* 0x0000000100037824 */ /* 0x000fe400078e0205 */
[----:B------:R-:W-:Y:S02]  /*1960*/  VIADD R5, R5, 0x80 ;  /* 0x0000008005057836 */ /* 0x000fe40000000000 */
[----:B-1----:R-:W-:-:S05]  /*1970*/  IMAD.WIDE.U32 R10, R3, 0x8, R10 ;  /* 0x00000008030a7825 */ /* 0x002fca00078e000a */
[----:B------:R1:W-:Y:S02]  /*1980*/  STG.E.64 desc[UR4][R10.64], R6 ;  /* 0x000000060a007986 */ /* 0x0003e4000c101b04 */
.L_x_3850:
[----:B------:R-:W-:-:S13]  /*1990*/  ISETP.GE.AND P0, PT, R5, R2, PT ;  /* 0x000000020500720c */ /* 0x000fda0003f06270 */
[----:B------:R-:W-:Y:S05]  /*19a0*/  @P0 BRA `(.L_x_3852) ;  /* 0x0000000000340947 */ /* 0x000fea0003800000 */
[----:B-1----:R-:W1:Y:S01]  /*19b0*/  LDC.64 R6, c[0x0][0x238] ;  /* 0x00008e00ff067b82 */ /* 0x002e620000000a00 */
[----:B------:R-:W-:Y:S02]  /*19c0*/  IMAD.IADD R3, R0, 0x1, R5 ;  /* 0x0000000100037824 */ /* 0x000fe400078e0205 */
[----:B------:R-:W-:Y:S02]  /*19d0*/  VIADD R5, R5, 0x80 ;  /* 0x0000008005057836 */ /* 0x000fe40000000000 */
[----:B-1----:R-:W-:-:S05]  /*19e0*/  IMAD.WIDE.U32 R6, R3, 0x8, R6 ;  /* 0x0000000803067825 */ /* 0x002fca00078e0006 */
[----:B------:R2:W-:Y:S02]  /*19f0*/  STG.E.64 desc[UR4][R6.64], R8 ;  /* 0x0000000806007986 */ /* 0x0005e4000c101b04 */
.L_x_3851:
        /* <DEDUP_REMOVED lines=8> */
.L_x_3852:
[----:B------:R-:W-:Y:S05]  /*1a80*/  BSYNC B1 ;  /* 0x0000000000017941 */ /* 0x000fea0003800000 */
.L_x_3848:
[----:B------:R-:W-:-:S13]  /*1a90*/  ISETP.GE.AND P0, PT, R5, R2, PT ;  /* 0x000000020500720c */ /* 0x000fda0003f06270 */
[----:B-12---:R-:W1:Y:S01]  /*1aa0*/  @!P0 LDC.64 R6, c[0x0][0x238] ;  /* 0x00008e00ff068b82 */ /* 0x006e620000000a00 */
[----:B------:R-:W-:Y:S02]  /*1ab0*/  @!P0 IMAD.IADD R3, R0, 0x1, R5 ;  /* 0x0000000100038824 */ /* 0x000fe400078e0205 */
[----:B------:R-:W-:Y:S02]  /*1ac0*/  @!P0 VIADD R5, R5, 0x80 ;  /* 0x0000008005058836 */ /* 0x000fe40000000000 */
[----:B-1----:R-:W-:-:S05]  /*1ad0*/  @!P0 IMAD.WIDE.U32 R6, R3, 0x8, R6 ;  /* 0x0000000803068825 */ /* 0x002fca00078e0006 */
[----:B------:R3:W-:Y:S02]  /*1ae0*/  @!P0 STG.E.64 desc[UR4][R6.64], R20 ;  /* 0x0000001406008986 */ /* 0x0007e4000c101b04 */
.L_x_3853:
[----:B------:R-:W-:Y:S05]  /*1af0*/  BSYNC B0 ;  /* 0x0000000000007941 */ /* 0x000fea0003800000 */
.L_x_3847:
        /* <DEDUP_REMOVED lines=8> */
.L_x_3854:
        /* <DEDUP_REMOVED lines=16> */
.L_x_44415:


//--------------------- .text._ZN2at6native29vectorized_elementwise_kernelILi8EZZZNS0_49_GLOBAL__N__657f93f7_16_TensorCompare_cu_71e06f4e19launch_clamp_scalarERNS_18TensorIteratorBaseEN3c106ScalarES6_NS0_6detail11ClampLimitsEENKUlvE_clEvENKUlvE2_clEvEUllE_St5arrayIPcLm2EEEEviT0_T1_ --------------------------
	.section	.text._ZN2at6native29vectorized_elementwise_kernelILi8EZZZNS0_49_GLOBAL__N__657f93f7_16_TensorCompare_cu_71e06f4e19launch_clamp_scalarERNS_18TensorIteratorBaseEN3c106ScalarES6_NS0_6detail11ClampLimitsEENKUlvE_clEvENKUlvE2_clEvEUllE_St5arrayIPcLm2EEEEviT0_T1_,"ax",@progbits
	.align	128
        .global         _ZN2at6native29vectorized_elementwise_kernelILi8EZZZNS0_49_GLOBAL__N__657f93f7_16_TensorCompare_cu_71e06f4e19launch_clamp_scalarERNS_18TensorIteratorBaseEN3c106ScalarES6_NS0_6detail11ClampLimitsEENKUlvE_clEvENKUlvE2_clEvEUllE_St5arrayIPcLm2EEEEviT0_T1_
        .type           _ZN2at6native29vectorized_elementwise_kernelILi8EZZZNS0_49_GLOBAL__N__657f93f7_16_TensorCompare_cu_71e06f4e19launch_clamp_scalarERNS_18TensorIteratorBaseEN3c106ScalarES6_NS0_6detail11ClampLimitsEENKUlvE_clEvENKUlvE2_clEvEUllE_St5arrayIPcLm2EEEEviT0_T1_,@function
        .size           _ZN2at6native29vectorized_elementwise_kernelILi8EZZZNS0_49_GLOBAL__N__657f93f7_16_TensorCompare_cu_71e06f4e19launch_clamp_scalarERNS_18TensorIteratorBaseEN3c106ScalarES6_NS0_6detail11ClampLimitsEENKUlvE_clEvENKUlvE2_clEvEUllE_St5arrayIPcLm2EEEEviT0_T1_,(.L_x_44416 - _ZN2at6native29vectorized_elementwise_kernelILi8EZZZNS0_49_GLOBAL__N__657f93f7_16_TensorCompare_cu_71e06f4e19launch_clamp_scalarERNS_18TensorIteratorBaseEN3c106ScalarES6_NS0_6detail11ClampLimitsEENKUlvE_clEvENKUlvE2_clEvEUllE_St5arrayIPcLm2EEEEviT0_T1_)
        .other          _ZN2at6native29vectorized_elementwise_kernelILi8EZZZNS0_49_GLOBAL__N__657f93f7_16_TensorCompare_cu_71e06f4e19launch_clamp_scalarERNS_18TensorIteratorBaseEN3c106ScalarES6_NS0_6detail11ClampLimitsEENKUlvE_clEvENKUlvE2_clEvEUllE_St5arrayIPcLm2EEEEviT0_T1_,@"STO_CUDA_ENTRY STV_DEFAULT"
_ZN2at6native29vectorized_elementwise_kernelILi8EZZZNS0_49_GLOBAL__N__657f93f7_16_TensorCompare_cu_71e06f4e19launch_clamp_scalarERNS_18TensorIteratorBaseEN3c106ScalarES6_NS0_6detail11ClampLimitsEENKUlvE_clEvENKUlvE2_clEvEUllE_St5arrayIPcLm2EEEEviT0_T1_:
.text._ZN2at6native29vectorized_elementwise_kernelILi8EZZZNS0_49_GLOBAL__N__657f93f7_16_TensorCompare_cu_71e06f4e19launch_clamp_scalarERNS_18TensorIteratorBaseEN3c106ScalarES6_NS0_6detail11ClampLimitsEENKUlvE_clEvENKUlvE2_clEvEUllE_St5arrayIPcLm2EEEEviT0_T1_:
        /* <DEDUP_REMOVED lines=55> */
.L_x_3857:
        /* <DEDUP_REMOVED lines=67> */
.L_x_3856:
        /* <DEDUP_REMOVED lines=33> */
.L_x_3858:
        /* <DEDUP_REMOVED lines=18> */
.L_x_3855:
        /* <DEDUP_REMOVED lines=100> */
.L_x_3861:
        /* <DEDUP_REMOVED lines=70> */
.L_x_3860:
        /* <DEDUP_REMOVED lines=35> */
.L_x_3862:
[----:B------:R-:W-:Y:S05]  /*17a0*/  BSYNC B0 ;  /* 0x0000000000007941 */ /* 0x000fea0003800000 */
.L_x_3859:
        /* <DEDUP_REMOVED lines=23> */
.L_x_3865:
[----:B------:R-:W-:-:S13]  /*1920*/  ISETP.GE.AND P0, PT, R5, R2, PT ;  /* 0x000000020500720c */ /* 0x000fda0003f06270 */
[----:B------:R-:W-:Y:S05]  /*1930*/  @P0 BRA `(.L_x_3867) ;  /* 0x0000000000300947 */ /* 0x000fea0003800000 */
[----:B-1----:R-:W1:Y:S01]  /*1940*/  LDC.64 R10, c[0x0][0x238] ;  /* 0x00008e00ff0a7b82 */ /* 0x002e620000000a00 */
[----:B------:R-:W-:Y:S02]  /*1950*/  IMAD.IADD R3, R0, 0x1, R5 ;  /* 0x0000000100037824 */ /* 0x000fe400078e0205 */
[----:B------:R-:W-:Y:S02]  /*1960*/  VIADD R5, R5, 0x80 ;  /* 0x0000008005057836 */ /* 0x000fe40000000000 */
[----:B-1----:R-:W-:-:S05]  /*1970*/  IMAD.WIDE.U32 R10, R3, 0x8, R10 ;  /* 0x00000008030a7825 */ /* 0x002fca00078e000a */
[----:B------:R1:W-:Y:S02]  /*1980*/  STG.E.64 desc[UR4][R10.64], R6 ;  /* 0x000000060a007986 */ /* 0x0003e4000c101b04 */
.L_x_3866:
[----:B------:R-:W-:-:S13]  /*1990*/  ISETP.GE.AND P0, PT, R5, R2, PT ;  /* 0x000000020500720c */ /* 0x000fda0003f06270 */
[----:B------:R-:W-:Y:S05]  /*19a0*/  @P0 BRA `(.L_x_3868) ;  /* 0x0000000000340947 */ /* 0x000fea0003800000 */
[----:B-1----:R-:W1:Y:S01]  /*19b0*/  LDC.64 R6, c[0x0][0x238] ;  /* 0x00008e00ff067b82 */ /* 0x002e620000000a00 */
[----:B------:R-:W-:Y:S02]  /*19c0*/  IMAD.IADD R3, R0, 0x1, R5 ;  /* 0x0000000100037824 */ /* 0x000fe400078e0205 */
[----:B------:R-:W-:Y:S02]  /*19d0*/  VIADD R5, R5, 0x80 ;  /* 0x0000008005057836 */ /* 0x000fe40000000000 */
[----:B-1----:R-:W-:-:S05]  /*19e0*/  IMAD.WIDE.U32 R6, R3, 0x8, R6 ;  /* 0x0000000803067825 */ /* 0x002fca00078e0006 */
[----:B------:R2:W-:Y:S02]  /*19f0*/  STG.E.64 desc[UR4][R6.64], R8 ;  /* 0x0000000806007986 */ /* 0x0005e4000c101b04 */
.L_x_3867:
        /* <DEDUP_REMOVED lines=8> */
.L_x_3868:
[----:B------:R-:W-:Y:S05]  /*1a80*/  BSYNC B1 ;  /* 0x0000000000017941 */ /* 0x000fea0003800000 */
.L_x_3864:
[----:B------:R-:W-:-:S13]  /*1a90*/  ISETP.GE.AND P0, PT, R5, R2, PT ;  /* 0x000000020500720c */ /* 0x000fda0003f06270 */
[----:B-12---:R-:W1:Y:S01]  /*1aa0*/  @!P0 LDC.64 R6, c[0x0][0x238] ;  /* 0x00008e00ff068b82 */ /* 0x006e620000000a00 */
[----:B------:R-:W-:Y:S02]  /*1ab0*/  @!P0 IMAD.IADD R3, R0, 0x1, R5 ;  /* 0x0000000100038824 */ /* 0x000fe400078e0205 */
[----:B------:R-:W-:Y:S02]  /*1ac0*/  @!P0 VIADD R5, R5, 0x80 ;  /* 0x0000008005058836 */ /* 0x000fe40000000000 */
[----:B-1----:R-:W-:-:S05]  /*1ad0*/  @!P0 IMAD.WIDE.U32 R6, R3, 0x8, R6 ;  /* 0x0000000803068825 */ /* 0x002fca00078e0006 */
[----:B------:R3:W-:Y:S02]  /*1ae0*/  @!P0 STG.E.64 desc[UR4][R6.64], R20 ;  /* 0x0000001406008986 */ /* 0x0007e4000c101b04 */
.L_x_3869:
[----:B------:R-:W-:Y:S05]  /*1af0*/  BSYNC B0 ;  /* 0x0000000000007941 */ /* 0x000fea0003800000 */
.L_x_3863:
        /* <DEDUP_REMOVED lines=8> */
.L_x_3870:
        /* <DEDUP_REMOVED lines=16> */
.L_x_44416:


//--------------------- .text._ZN2at6native18elementwise_kernelILi128ELi4EZNS0_15gpu_kernel_implIZZZNS0_49_GLOBAL__N__657f93f7_16_TensorCompare_cu_71e06f4e19launch_clamp_scalarERNS_18TensorIteratorBaseEN3c106ScalarES7_NS0_6detail11ClampLimitsEENKUlvE_clEvENKUlvE1_clEvEUliE_EEvS5_RKT_EUliE_EEviT1_ --------------------------
	.section	.text._ZN2at6native18elementwise_kernelILi128ELi4EZNS0_15gpu_kernel_implIZZZNS0_49_GLOBAL__N__657f93f7_16_TensorCompare_cu_71e06f4e19launch_clamp_scalarERNS_18TensorIteratorBaseEN3c106ScalarES7_NS0_6detail11ClampLimitsEENKUlvE_clEvENKUlvE1_clEvEUliE_EEvS5_RKT_EUliE_EEviT1_,"ax",@progbits
	.align	128
        .global         _ZN2at6native18elementwise_kernelILi128ELi4EZNS0_15gpu_kernel_implIZZZNS0_49_GLOBAL__N__657f93f7_16_TensorCompare_cu_71e06f4e19launch_clamp_scalarERNS_18TensorIteratorBaseEN3c106ScalarES7_NS0_6detail11ClampLimitsEENKUlvE_clEvENKUlvE1_clEvEUliE_EEvS5_RKT_EUliE_EEviT1_
        .type           _ZN2at6native18elementwise_kernelILi128ELi4EZNS0_15gpu_kernel_implIZZZNS0_49_GLOBAL__N__657f93f7_16_TensorCompare_cu_71e06f4e19launch_clamp_scalarERNS_18TensorIteratorBaseEN3c106ScalarES7_NS0_6detail11ClampLimitsEENKUlvE_clEvENKUlvE1_clEvEUliE_EEvS5_RKT_EUliE_EEviT1_,@function
        .size           _ZN2at6native18elementwise_kernelILi128ELi4EZNS0_15gpu_kernel_implIZZZNS0_49_GLOBAL__N__657f93f7_16_TensorCompare_cu_71e06f4e19launch_clamp_scalarERNS_18TensorIteratorBaseEN3c106ScalarES7_NS0_6detail11ClampLimitsEENKUlvE_clEvENKUlvE1_clEvEUliE_EEvS5_RKT_EUliE_EEviT1_,(.L_x_44417 - _ZN2at6native18elementwise_kernelILi128ELi4EZNS0_15gpu_kernel_implIZZZNS0_49_GLOBAL__N__657f93f7_16_TensorCompare_cu_71e06f4e19launch_clamp_scalarERNS_18TensorIteratorBaseEN3c106ScalarES7_NS0_6detail11ClampLimitsEENKUlvE_clEvENKUlvE1_clEvEUliE_EEvS5_RKT_EUliE_EEviT1_)
        .other          _ZN2at6native18elementwise_kernelILi128ELi4EZNS0_15gpu_kernel_implIZZZNS0_49_GLOBAL__N__657f93f7_16_TensorCompare_cu_71e06f4e19launch_clamp_scalarERNS_18TensorIteratorBaseEN3c106ScalarES7_NS0_6detail11ClampLimitsEENKUlvE_clEvENKUlvE1_clEvEUliE_EEvS5_RKT_EUliE_EEviT1_,@"STO_CUDA_ENTRY STV_DEFAULT"
_ZN2at6native18elementwise_kernelILi128ELi4EZNS0_15gpu_kernel_implIZZZNS0_49_GLOBAL__N__657f93f7_16_TensorCompare_cu_71e06f4e19launch_clamp_scalarERNS_18TensorIteratorBaseEN3c106ScalarES7_NS0_6detail11ClampLimitsEENKUlvE_clEvENKUlvE1_clEvEUliE_EEvS5_RKT_EUliE_EEviT1_:
.text._ZN2at6native18elementwise_kernelILi128ELi4EZNS0_15gpu_kernel_implIZZZNS0_49_GLOBAL__N__657f93f7_16_TensorCompare_cu_71e06f4e19launch_clamp_scalarERNS_18TensorIteratorBaseEN3c106ScalarES7_NS0_6detail11ClampLimitsEENKUlvE_clEvENKUlvE1_clEvEUliE_EEvS5_RKT_EUliE_EEviT1_:
        /* <DEDUP_REMOVED lines=313> */
.L_x_3873:
        /* <DEDUP_REMOVED lines=20> */
.L_x_3877:
[----:B------:R0:W5:Y:S01]  /*14d0*/  LDG.E.U8 R19, desc[UR36][R2.64] ;  /* 0x0000002402137981 */ /* 0x000162000c1e1100 */
[----:B------:R-:W-:Y:S05]  /*14e0*/  BRA `(.L_x_3879) ;  /* 0x0000000c00347947 */ /* 0x000fea0003800000 */
.L_x_3876:
        /* <DEDUP_REMOVED lines=8> */
.L_x_3881:
[----:B------:R0:W5:Y:S01]  /*1570*/  LDG.E R19, desc[UR36][R2.64] ;  /* 0x0000002402137981 */ /* 0x000162000c1e1900 */
[----:B------:R-:W-:Y:S05]  /*1580*/  BRA `(.L_x_3879) ;  /* 0x0000000c000c7947 */ /* 0x000fea0003800000 */
.L_x_3880:
[----:B------:R0:W5:Y:S01]  /*1590*/  LDG.E.S16 R19, desc[UR36][R2.64] ;  /* 0x0000002402137981 */ /* 0x000162000c1e1700 */
[----:B------:R-:W-:Y:S05]  /*15a0*/  BRA `(.L_x_3879) ;  /* 0x0000000c00047947 */ /* 0x000fea0003800000 */
.L_x_3875:
        /* <DEDUP_REMOVED lines=9> */
.L_x_3883:
[----:B------:R-:W2:Y:S02]  /*1640*/  LDG.E.U16 R2, desc[UR36][R2.64] ;  /* 0x0000002402027981 */ /* 0x000ea4000c1e1500 */
[----:B--2---:R-:W-:-:S06]  /*1650*/  HADD2.F32 R19, -RZ, R2.H0_H0 ;  /* 0x20000002ff137230 */ /* 0x004fcc0000004100 */
[----:B------:R-:W0:Y:S01]  /*1660*/  F2I.FTZ.TRUNC.NTZ R19, R19 ;  /* 0x0000001300137305 */ /* 0x000e22000021f100 */
[----:B------:R-:W-:Y:S05]  /*1670*/  BRA `(.L_x_3879) ;  /* 0x0000000800d07947 */ /* 0x000fea0003800000 */
.L_x_3882:
        /* <DEDUP_REMOVED lines=9> */
.L_x_3885:
[----:B------:R-:W2:Y:S02]  /*1710*/  LDG.E.U16 R2, desc[UR36][R2.64] ;  /* 0x0000002402027981 */ /* 0x000ea4000c1e1500 */
[----:B--2---:R-:W-:-:S06]  /*1720*/  HADD2.F32 R19, -RZ, R2.H0_H0 ;  /* 0x20000002ff137230 */ /* 0x004fcc0000004100 */
[----:B------:R-:W0:Y:S01]  /*1730*/  F2I.FTZ.TRUNC.NTZ R19, R19 ;  /* 0x0000001300137305 */ /* 0x000e22000021f100 */
[----:B------:R-:W-:Y:S05]  /*1740*/  BRA `(.L_x_3879) ;  /* 0x00000008009c7947 */ /* 0x000fea0003800000 */
.L_x_3884:
[----:B------:R-:W2:Y:S02]  /*1750*/  LDG.E.64 R2, desc[UR36][R2.64] ;  /* 0x0000002402027981 */ /* 0x000ea4000c1e1b00 */
[----:B--2---:R0:W1:Y:S01]  /*1760*/  F2I.F64.TRUNC R19, R2 ;  /* 0x0000000200137311 */ /* 0x004062000030d100 */
[----:B------:R-:W-:Y:S05]  /*1770*/  BRA `(.L_x_3879) ;  /* 0x0000000800907947 */ /* 0x000fea0003800000 */
.L_x_3874:
        /* <DEDUP_REMOVED lines=12> */
.L_x_3888:
[----:B------:R-:W2:Y:S02]  /*1840*/  LDG.E.64 R2, desc[UR36][R2.64] ;  /* 0x0000002402027981 */ /* 0x000ea4000c1e1b00 */
[----:B--2---:R0:W1:Y:S01]  /*1850*/  F2I.F64.TRUNC R19, R2 ;  /* 0x0000000200137311 */ /* 0x004062000030d100 */
[----:B------:R-:W-:Y:S05]  /*1860*/  BRA `(.L_x_3879) ;  /* 0x0000000800547947 */ /* 0x000fea0003800000 */
.L_x_3887:
        /* <DEDUP_REMOVED lines=25> */
[----:B------:R0:W1:Y:S01]  /*1a00*/  F2I.FTZ.TRUNC.NTZ R19, R5 ;  /* 0x0000000500137305 */ /* 0x000062000021f100 */
[----:B------:R-:W-:Y:S05]  /*1a10*/  BRA `(.L_x_3879) ;  /* 0x0000000400e87947 */ /* 0x000fea0003800000 */
.L_x_3890:
        /* <DEDUP_REMOVED lines=12> */
[----:B------:R0:W1:Y:S01]  /*1ae0*/  F2I.FTZ.TRUNC.NTZ R19, R4 ;  /* 0x0000000400137305 */ /* 0x000062000021f100 */
[----:B------:R-:W-:Y:S05]  /*1af0*/  BRA `(.L_x_3879) ;  /* 0x0000000400b07947 */ /* 0x000fea0003800000 */
.L_x_3889:
[----:B------:R-:W2:Y:S02]  /*1b00*/  LDG.E.U16 R19, desc[UR36][R2.64] ;  /* 0x0000002402137981 */ /* 0x000ea4000c1e1500 */
[----:B--2---:R-:W-:-:S06]  /*1b10*/  IMAD.U32 R19, R19, 0x10000, RZ ;  /* 0x0001000013137824 */ /* 0x004fcc00078e00ff */
[----:B------:R-:W0:Y:S01]  /*1b20*/  F2I.FTZ.TRUNC.NTZ R19, R19 ;  /* 0x0000001300137305 */ /* 0x000e22000021f100 */
[----:B------:R-:W-:Y:S05]  /*1b30*/  BRA `(.L_x_3879) ;  /* 0x0000000400a07947 */ /* 0x000fea0003800000 */
.L_x_3886:
        /* <DEDUP_REMOVED lines=10> */
.L_x_3893:
        /* <DEDUP_REMOVED lines=21> */
.L_x_3897:
[----:B------:R-:W-:Y:S05]  /*1d30*/  BSYNC B1 ;  /* 0x0000000000017941 */ /* 0x000fea0003800000 */
.L_x_3896:
[----:B------:R-:W-:Y:S01]  /*1d40*/  IMAD.SHL.U32 R2, R2, 0x100000, RZ ;  /* 0x0010000002027824 */ /* 0x000fe200078e00ff */
[----:B------:R-:W-:-:S04]  /*1d50*/  LEA R0, R0, 0x3b800000, 0x17 ;  /* 0x3b80000000007811 */ /* 0x000fc800078eb8ff */
[----:B------:R-:W-:-:S07]  /*1d60*/  LOP3.LUT R19, R0, R2, R19, 0xfe, !PT ;  /* 0x0000000200137212 */ /* 0x000fce00078efe13 */
.L_x_3895:
[----:B------:R-:W-:Y:S05]  /*1d70*/  BSYNC B0 ;  /* 0x0000000000007941 */ /* 0x000fea0003800000 */
.L_x_3894:
[----:B------:R-:W1:Y:S01]  /*1d80*/  F2I.FTZ.TRUNC.NTZ R19, R19 ;  /* 0x0000001300137305 */ /* 0x000e62000021f100 */
[----:B------:R-:W-:Y:S05]  /*1d90*/  BRA `(.L_x_3879) ;  /* 0x0000000400087947 */ /* 0x000fea0003800000 */
.L_x_3892:
        /* <DEDUP_REMOVED lines=21> */
.L_x_3901:
[----:B------:R-:W-:Y:S05]  /*1ef0*/  BSYNC B1 ;  /* 0x0000000000017941 */ /* 0x000fea0003800000 */
.L_x_3900:
[----:B------:R-:W-:Y:S01]  /*1f00*/  IMAD.SHL.U32 R2, R2, 0x200000, RZ ;  /* 0x0020000002027824 */ /* 0x000fe200078e00ff */
[----:B------:R-:W-:-:S04]  /*1f10*/  LEA R0, R0, 0x37800000, 0x17 ;  /* 0x3780000000007811 */ /* 0x000fc800078eb8ff */
[----:B------:R-:W-:-:S07]  /*1f20*/  LOP3.LUT R19, R0, R2, R19, 0xfe, !PT ;  /* 0x0000000200137212 */ /* 0x000fce00078efe13 */
.L_x_3899:
[----:B------:R-:W-:Y:S05]  /*1f30*/  BSYNC B0 ;  /* 0x0000000000007941 */ /* 0x000fea0003800000 */
.L_x_3898:
[----:B------:R-:W2:Y:S01]  /*1f40*/  F2I.FTZ.TRUNC.NTZ R19, R19 ;  /* 0x0000001300137305 */ /* 0x000ea2000021f100 */
[----:B------:R-:W-:Y:S05]  /*1f50*/  BRA `(.L_x_3879) ;  /* 0x0000000000987947 */ /* 0x000fea0003800000 */
.L_x_3891:
        /* <DEDUP_REMOVED lines=14> */
.L_x_3905:
[----:B------:R-:W-:Y:S05]  /*2040*/  BSYNC B0 ;  /* 0x0000000000007941 */ /* 0x000fea0003800000 */
.L_x_3904:
[----:B------:R-:W4:Y:S01]  /*2050*/  F2I.FTZ.TRUNC.NTZ R19, R19 ;  /* 0x0000001300137305 */ /* 0x000f22000021f100 */
[----:B------:R-:W-:Y:S05]  /*2060*/  BRA `(.L_x_3879) ;  /* 0x0000000000547947 */ /* 0x000fea0003800000 */
.L_x_3878:
        /* <DEDUP_REMOVED lines=13> */
[----:B------:R-:W-:Y:S02]  /*2140*/  IMAD.MOV.U32 R13, RZ, RZ, RZ ;  /* 0x000000ffff0d7224 */ /* 0x000fe400078e00ff */
[----:B------:R-:W-:-:S07]  /*2150*/  IMAD.MOV.U32 R19, RZ, RZ, RZ ;  /* 0x000000ffff137224 */ /* 0x000fce00078e00ff */
[----:B------:R-:W-:-:S07]  /*2160*/  LEPC R20, `(.L_x_3906) ;  /* 0x000000001014794e */ /* 0x000fce0000000000 */
[----:B0-----:R-:W-:Y:S05]  /*2170*/  CALL.ABS.NOINC R2 ;  /* 0x0000000002007343 */ /* 0x001fea0003c00000 */
.L_x_3906:
[----:B------:R-:W-:Y:S05]  /*2180*/  BRA `(.L_x_3879) ;  /* 0x00000000000c7947 */ /* 0x000fea0003800000 */
.L_x_3903:
[----:B------:R0:W5:Y:S01]  /*2190*/  LDG.E R19, desc[UR36][R2.64] ;  /* 0x0000002402137981 */ /* 0x000162000c1e1900 */
[----:B------:R-:W-:Y:S05]  /*21a0*/  BRA `(.L_x_3879) ;  /* 0x0000000000047947 */ /* 0x000fea0003800000 */
.L_x_3902:
[----:B------:R3:W5:Y:S02]  /*21b0*/  LDG.E R19, desc[UR36][R2.64] ;  /* 0x0000002402137981 */ /* 0x000764000c1e1900 */
.L_x_3879:
[----:B------:R-:W0:Y:S02]  /*21c0*/  LDC R0, c[0x0][0x420] ;  /* 0x00010800ff007b82 */ /* 0x000e240000000800 */
[----:B0-----:R-:W-:-:S13]  /*21d0*/  ISETP.NE.AND P0, PT, R0, RZ, PT ;  /* 0x000000ff0000720c */ /* 0x001fda0003f05270 */
[----:B------:R-:W-:Y:S05]  /*21e0*/  @!P0 BRA `(.L_x_3907) ;  /* 0x00000000001c8947 */ /* 0x000fea0003800000 */
[----:B------:R-:W-:Y:S01]  /*21f0*/  ISETP.NE.AND P0, PT, R0, 0x1, PT ;  /* 0x000000010000780c */ /* 0x000fe20003f05270 */
[----:B------:R-:W-:-:S12]  /*2200*/  ULDC UR4, c[0x0][0x424] ;  /* 0x0001090000047ab9 */ /* 0x000fd80000000800 */
[----:B---3--:R-:W0:Y:S01]  /*2210*/  @P0 LDC R3, c[0x0][0x428] ;  /* 0x00010a00ff030b82 */ /* 0x008e220000000800 */
[----:B-12-45:R-:W-:-:S04]  /*2220*/  @P0 VIMNMX R2, R19, UR4, !PT ;  /* 0x0000000413020c48 */ /* 0x036fc8000ffe0100 */
[----:B0-----:R-:W-:Y:S02]  /*2230*/  @P0 VIMNMX R2, R2, R3, PT ;  /* 0x0000000302020248 */ /* 0x001fe40003fe0100 */
[----:B------:R-:W-:Y:S01]  /*2240*/  @!P0 VIMNMX R2, R19, UR4, PT ;  /* 0x0000000413028c48 */ /* 0x000fe2000bfe0100 */
[----:B------:R-:W-:Y:S06]  /*2250*/  BRA `(.L_x_3908) ;  /* 0x0000000000087947 */ /* 0x000fec0003800000 */
.L_x_3907:
[----:B------:R-:W-:Y:S02]  /*2260*/  ULDC UR4, c[0x0][0x424] ;  /* 0x0001090000047ab9 */ /* 0x000fe40000000800 */
[----:B-12345:R-:W-:-:S07]  /*2270*/  VIMNMX R2, R19, UR4, !PT ;  /* 0x0000000413027c48 */ /* 0x03efce000ffe0100 */
.L_x_3908:
        /* <DEDUP_REMOVED lines=14> */
.L_x_3912:
[----:B------:R0:W-:Y:S01]  /*2360*/  STG.E.U8 desc[UR36][R16.64], R2 ;  /* 0x0000000210007986 */ /* 0x0001e2000c101124 */
[----:B------:R-:W-:Y:S05]  /*2370*/  BRA `(.L_x_3914) ;  /* 0x0000000c00507947 */ /* 0x000fea0003800000 */
.L_x_3911:
[----:B------:R-:W-:-:S13]  /*2380*/  ISETP.NE.AND P0, PT, R0, 0x2, PT ;  /* 0x000000020000780c */ /* 0x000fda0003f05270 */
[----:B------:R-:W-:Y:S05]  /*2390*/  @!P0 BRA `(.L_x_3915) ;  /* 0x0000000000248947 */ /* 0x000fea0003800000 */
[----:B------:R-:W-:-:S13]  /*23a0*/  ISETP.NE.AND P0, PT, R0, 0x3, PT ;  /* 0x000000030000780c */ /* 0x000fda0003f05270 */
[----:B------:R-:W-:Y:S05]  /*23b0*/  @!P0 BRA `(.L_x_3916) ;  /* 0x0000000000148947 */ /* 0x000fea0003800000 */
[----:B------:R-:W-:-:S13]  /*23c0*/  ISETP.NE.AND P0, PT, R0, 0x4, PT ;  /* 0x000000040000780c */ /* 0x000fda0003f05270 */
[----:B------:R-:W-:Y:S05]  /*23d0*/  @P0 BRA `(.L_x_3913) ;  /* 0x0000000800e40947 */ /* 0x000fea0003800000 */
[----:B------:R-:W-:-:S05]  /*23e0*/  SHF.R.S32.HI R3, RZ, 0x1f, R2 ;  /* 0x0000001fff037819 */ /* 0x000fca0000011402 */
[----:B------:R0:W-:Y:S01]  /*23f0*/  STG.E.64 desc[UR36][R16.64], R2 ;  /* 0x0000000210007986 */ /* 0x0001e2000c101b24 */
[----:B------:R-:W-:Y:S05]  /*2400*/  BRA `(.L_x_3914) ;  /* 0x0000000c002c7947 */ /* 0x000fea0003800000 */
.L_x_3916:
[----:B------:R0:W-:Y:S01]  /*2410*/  STG.E desc[UR36][R16.64], R2 ;  /* 0x0000000210007986 */ /* 0x0001e2000c101924 */
[----:B------:R-:W-:Y:S05]  /*2420*/  BRA `(.L_x_3914) ;  /* 0x0000000c00247947 */ /* 0x000fea0003800000 */
.L_x_3915:
[----:B------:R0:W-:Y:S01]  /*2430*/  STG.E.U16 desc[UR36][R16.64], R2 ;  /* 0x0000000210007986 */ /* 0x0001e2000c101524 */
[----:B------:R-:W-:Y:S05]  /*2440*/  BRA `(.L_x_3914) ;  /* 0x0000000c001c7947 */ /* 0x000fea0003800000 */
.L_x_3910:
[----:B------:R-:W-:-:S13]  /*2450*/  ISETP.GT.AND P0, PT, R0, 0x6, PT ;  /* 0x000000060000780c */ /* 0x000fda0003f04270 */
[----:B------:R-:W-:Y:S05]  /*2460*/  @P0 BRA `(.L_x_3917) ;  /* 0x00000000002c0947 */ /* 0x000fea0003800000 */
[----:B------:R-:W-:-:S13]  /*2470*/  ISETP.NE.AND P0, PT, R0, 0x5, PT ;  /* 0x000000050000780c */ /* 0x000fda0003f05270 */
[----:B------:R-:W-:Y:S05]  /*2480*/  @!P0 BRA `(.L_x_3918) ;  /* 0x0000000000148947 */ /* 0x000fea0003800000 */
[----:B------:R-:W-:-:S13]  /*2490*/  ISETP.NE.AND P0, PT, R0, 0x6, PT ;  /* 0x000000060000780c */ /* 0x000fda0003f05270 */
[----:B------:R-:W-:Y:S05]  /*24a0*/  @P0 BRA `(.L_x_3913) ;  /* 0x0000000800b00947 */ /* 0x000fea0003800000 */
[----:B------:R-:W-:-:S05]  /*24b0*/  I2FP.F32.S32 R3, R2 ;  /* 0x0000000200037245 */ /* 0x000fca0000201400 */
[----:B------:R0:W-:Y:S01]  /*24c0*/  STG.E desc[UR36][R16.64], R3 ;  /* 0x0000000310007986 */ /* 0x0001e2000c101924 */
[----:B------:R-:W-:Y:S05]  /*24d0*/  BRA `(.L_x_3914) ;  /* 0x0000000800f87947 */ /* 0x000fea0003800000 */
.L_x_3918:
[----:B------:R-:W-:-:S04]  /*24e0*/  I2FP.F32.S32 R0, R2 ;  /* 0x0000000200007245 */ /* 0x000fc80000201400 */
[----:B------:R-:W-:-:S05]  /*24f0*/  F2FP.F16.F32.PACK_AB R0, RZ, R0 ;  /* 0x00000000ff00723e */ /* 0x000fca00000000ff */
[----:B------:R0:W-:Y:S01]  /*2500*/  STG.E.U16 desc[UR36][R16.64], R0 ;  /* 0x0000000010007986 */ /* 0x0001e2000c101524 */
[----:B------:R-:W-:Y:S05]  /*2510*/  BRA `(.L_x_3914) ;  /* 0x0000000800e87947 */ /* 0x000fea0003800000 */
.L_x_3917:
[----:B------:R-:W-:-:S13]  /*2520*/  ISETP.NE.AND P0, PT, R0, 0x7, PT ;  /* 0x000000070000780c */ /* 0x000fda0003f05270 */
[----:B------:R-:W-:Y:S05]  /*2530*/  @!P0 BRA `(.L_x_3919) ;  /* 0x0000000000348947 */ /* 0x000fea0003800000 */
[----:B------:R-:W-:-:S13]  /*2540*/  ISETP.NE.AND P0, PT, R0, 0x8, PT ;  /* 0x000000080000780c */ /* 0x000fda0003f05270 */
[----:B------:R-:W-:Y:S05]  /*2550*/  @!P0 BRA `(.L_x_3920) ;  /* 0x0000000000188947 */ /* 0x000fea0003800000 */
[----:B------:R-:W-:-:S13]  /*2560*/  ISETP.NE.AND P0, PT, R0, 0x9, PT ;  /* 0x000000090000780c */ /* 0x000fda0003f05270 */
[----:B------:R-:W-:Y:S05]  /*2570*/  @P0 BRA `(.L_x_3913) ;  /* 0x00000008007c0947 */ /* 0x000fea0003800000 */
[----:B------:R-:W-:Y:S01]  /*2580*/  I2FP.F32.S32 R2, R2 ;  /* 0x0000000200027245 */ /* 0x000fe20000201400 */
[----:B------:R-:W-:-:S05]  /*2590*/  IMAD.MOV.U32 R3, RZ, RZ, RZ ;  /* 0x000000ffff037224 */ /* 0x000fca00078e00ff */
[----:B------:R0:W-:Y:S01]  /*25a0*/  STG.E.64 desc[UR36][R16.64], R2 ;  /* 0x0000000210007986 */ /* 0x0001e2000c101b24 */
[----:B------:R-:W-:Y:S05]  /*25b0*/  BRA `(.L_x_3914) ;  /* 0x0000000800c07947 */ /* 0x000fea0003800000 */
.L_x_3920:
[----:B------:R-:W-:-:S04]  /*25c0*/  I2FP.F32.S32 R2, R2 ;  /* 0x0000000200027245 */ /* 0x000fc80000201400 */
[----:B------:R-:W-:-:S04]  /*25d0*/  F2FP.F16.F32.PACK_AB R3, RZ, R2 ;  /* 0x00000002ff03723e */ /* 0x000fc800000000ff */
[----:B------:R-:W-:-:S05]  /*25e0*/  PRMT R3, R3, 0x5410, RZ ;  /* 0x0000541003037816 */ /* 0x000fca00000000ff */
[----:B------:R0:W-:Y:S01]  /*25f0*/  STG.E desc[UR36][R16.64], R3 ;  /* 0x0000000310007986 */ /* 0x0001e2000c101924 */
[----:B------:R-:W-:Y:S05]  /*2600*/  BRA `(.L_x_3914) ;  /* 0x0000000800ac7947 */ /* 0x000fea0003800000 */
.L_x_3919:
[----:B------:R-:W0:Y:S02]  /*2610*/  I2F.F64 R2, R2 ;  /* 0x0000000200027312 */ /* 0x000e240000201c00 */
[----:B0-----:R0:W-:Y:S01]  /*2620*/  STG.E.64 desc[UR36][R16.64], R2 ;  /* 0x0000000210007986 */ /* 0x0011e2000c101b24 */
[----:B------:R-:W-:Y:S05]  /*2630*/  BRA `(.L_x_3914) ;  /* 0x0000000800a07947 */ /* 0x000fea0003800000 */
.L_x_3909:
        /* <DEDUP_REMOVED lines=8> */
[----:B------:R-:W-:-:S04]  /*26c0*/  ISETP.NE.AND P0, PT, R2, RZ, PT ;  /* 0x000000ff0200720c */ /* 0x000fc80003f05270 */
[----:B------:R-:W-:-:S05]  /*26d0*/  SEL R3, RZ, 0x1, !P0 ;  /* 0x00000001ff037807 */ /* 0x000fca0004000000 */
[----:B------:R0:W-:Y:S01]  /*26e0*/  STG.E.U8 desc[UR36][R16.64], R3 ;  /* 0x0000000310007986 */ /* 0x0001e2000c101124 */
[----:B------:R-:W-:Y:S05]  /*26f0*/  BRA `(.L_x_3914) ;  /* 0x0000000800707947 */ /* 0x000fea0003800000 */
.L_x_3923:
[----:B------:R-:W0:Y:S01]  /*2700*/  I2F.F64 R4, R2 ;  /* 0x0000000200047312 */ /* 0x000e220000201c00 */
[----:B------:R-:W-:-:S05]  /*2710*/  CS2R R6, SRZ ;  /* 0x0000000000067805 */ /* 0x000fca000001ff00 */
[----:B0-----:R0:W-:Y:S01]  /*2720*/  STG.E.128 desc[UR36][R16.64], R4 ;  /* 0x0000000410007986 */ /* 0x0011e2000c101d24 */
[----:B------:R-:W-:Y:S05]  /*2730*/  BRA `(.L_x_3914) ;  /* 0x0000000800607947 */ /* 0x000fea0003800000 */
.L_x_3922:
[----:B------:R-:W-:-:S13]  /*2740*/  ISETP.NE.AND P0, PT, R0, 0xf, PT ;  /* 0x0000000f0000780c */ /* 0x000fda0003f05270 */
[----:B------:R-:W-:Y:S05]  /*2750*/  @!P0 BRA `(.L_x_3924) ;  /* 0x0000000000b48947 */ /* 0x000fea0003800000 */
[----:B------:R-:W-:-:S13]  /*2760*/  ISETP.NE.AND P0, PT, R0, 0x17, PT ;  /* 0x000000170000780c */ /* 0x000fda0003f05270 */
[----:B------:R-:W-:Y:S05]  /*2770*/  @!P0 BRA `(.L_x_3925) ;  /* 0x0000000000548947 */ /* 0x000fea0003800000 */
[----:B------:R-:W-:-:S13]  /*2780*/  ISETP.NE.AND P0, PT, R0, 0x18, PT ;  /* 0x000000180000780c */ /* 0x000fda0003f05270 */
[----:B------:R-:W-:Y:S05]  /*2790*/  @P0 BRA `(.L_x_3913) ;  /* 0x0000000400f40947 */ /* 0x000fea0003800000 */
[----:B------:R-:W-:Y:S01]  /*27a0*/  I2FP.F32.S32 R5, R2 ;  /* 0x0000000200057245 */ /* 0x000fe20000201400 */
[----:B------:R-:W-:Y:S03]  /*27b0*/  BSSY B0, `(.L_x_3926) ;  /* 0x000000e000007945 */ /* 0x000fe60003800000 */
        /* <DEDUP_REMOVED lines=13> */
.L_x_3927:
[----:B------:R-:W-:Y:S05]  /*2890*/  BSYNC B0 ;  /* 0x0000000000007941 */ /* 0x000fea0003800000 */
.L_x_3926:
[----:B------:R-:W-:-:S05]  /*28a0*/  LOP3.LUT R3, R0, R3, RZ, 0xfc, !PT ;  /* 0x0000000300037212 */ /* 0x000fca00078efcff */
[----:B------:R0:W-:Y:S01]  /*28b0*/  STG.E.U8 desc[UR36][R16.64], R3 ;  /* 0x0000000310007986 */ /* 0x0001e2000c101124 */
[----:B------:R-:W-:Y:S05]  /*28c0*/  BRA `(.L_x_3914) ;  /* 0x0000000400fc7947 */ /* 0x000fea0003800000 */
.L_x_3925:
[----:B------:R-:W-:Y:S01]  /*28d0*/  I2FP.F32.S32 R3, R2 ;  /* 0x0000000200037245 */ /* 0x000fe20000201400 */
[----:B------:R-:W-:Y:S03]  /*28e0*/  BSSY B0, `(.L_x_3928) ;  /* 0x000000f000007945 */ /* 0x000fe60003800000 */
        /* <DEDUP_REMOVED lines=11> */
.L_x_3929:
[----:B------:R-:W-:Y:S01]  /*29a0*/  IMAD.MOV.U32 R0, RZ, RZ, 0x7f ;  /* 0x0000007fff007424 */ /* 0x000fe200078e00ff */
[----:B------:R-:W-:-:S04]  /*29b0*/  ISETP.GT.U32.AND P0, PT, R2, 0x7f800000, PT ;  /* 0x7f8000000200780c */ /* 0x000fc80003f04070 */
[----:B------:R-:W-:-:S09]  /*29c0*/  SEL R0, R0, 0x7c, P0 ;  /* 0x0000007c00007807 */ /* 0x000fd20000000000 */
.L_x_3930:
[----:B------:R-:W-:Y:S05]  /*29d0*/  BSYNC B0 ;  /* 0x0000000000007941 */ /* 0x000fea0003800000 */
.L_x_3928:
[----:B------:R-:W-:-:S04]  /*29e0*/  LOP3.LUT R2, R3, 0x80000000, RZ, 0xc0, !PT ;  /* 0x8000000003027812 */ /* 0x000fc800078ec0ff */
[----:B------:R-:W-:-:S04]  /*29f0*/  SHF.R.U32.HI R3, RZ, 0x18, R2 ;  /* 0x00000018ff037819 */ /* 0x000fc80000011602 */
[----:B------:R-:W-:-:S05]  /*2a00*/  LOP3.LUT R3, R0, R3, RZ, 0xfc, !PT ;  /* 0x0000000300037212 */ /* 0x000fca00078efcff */
[----:B------:R0:W-:Y:S01]  /*2a10*/  STG.E.U8 desc[UR36][R16.64], R3 ;  /* 0x0000000310007986 */ /* 0x0001e2000c101124 */
[----:B------:R-:W-:Y:S05]  /*2a20*/  BRA `(.L_x_3914) ;  /* 0x0000000400a47947 */ /* 0x000fea0003800000 */
.L_x_3924:
[----:B------:R-:W-:-:S04]  /*2a30*/  I2FP.F32.S32 R0, R2 ;  /* 0x0000000200007245 */ /* 0x000fc80000201400 */
[----:B------:R-:W-:-:S05]  /*2a40*/  F2FP.BF16.F32.PACK_AB R0, RZ, R0 ;  /* 0x00000000ff00723e */ /* 0x000fca00000010ff */
[----:B------:R0:W-:Y:S01]  /*2a50*/  STG.E.U16 desc[UR36][R16.64], R0 ;  /* 0x0000000010007986 */ /* 0x0001e2000c101524 */
[----:B------:R-:W-:Y:S05]  /*2a60*/  BRA `(.L_x_3914) ;  /* 0x0000000400947947 */ /* 0x000fea0003800000 */
.L_x_3921:
        /* <DEDUP_REMOVED lines=10> */
.L_x_3933:
[----:B------:R-:W-:Y:S01]  /*2b10*/  I2FP.F32.S32 R3, R2 ;  /* 0x0000000200037245 */ /* 0x000fe20000201400 */
[----:B------:R-:W-:Y:S01]  /*2b20*/  BSSY B0, `(.L_x_3934) ;  /* 0x0000014000007945 */ /* 0x000fe20003800000 */
[----:B------:R-:W-:Y:S02]  /*2b30*/  IMAD.MOV.U32 R8, RZ, RZ, 0x80 ;  /* 0x00000080ff087424 */ /* 0x000fe400078e00ff */
        /* <DEDUP_REMOVED lines=14> */
.L_x_3936:
[----:B------:R-:W-:-:S04]  /*2c20*/  LOP3.LUT R2, R3, 0x80000000, RZ, 0xc0, !PT ;  /* 0x8000000003027812 */ /* 0x000fc800078ec0ff */
[----:B------:R-:W-:-:S04]  /*2c30*/  SHF.R.U32.HI R3, RZ, 0x18, R2 ;  /* 0x00000018ff037819 */ /* 0x000fc80000011602 */
[----:B------:R-:W-:-:S04]  /*2c40*/  LOP3.LUT R0, R0, R3, RZ, 0xfc, !PT ;  /* 0x0000000300007212 */ /* 0x000fc800078efcff */
[----:B------:R-:W-:-:S07]  /*2c50*/  PRMT R8, R0, 0x7610, R8 ;  /* 0x0000761000087816 */ /* 0x000fce0000000008 */
.L_x_3935:
[----:B------:R-:W-:Y:S05]  /*2c60*/  BSYNC B0 ;  /* 0x0000000000007941 */ /* 0x000fea0003800000 */
.L_x_3934:
[----:B------:R0:W-:Y:S01]  /*2c70*/  STG.E.U8 desc[UR36][R16.64], R8 ;  /* 0x0000000810007986 */ /* 0x0001e2000c101124 */
[----:B------:R-:W-:Y:S05]  /*2c80*/  BRA `(.L_x_3914) ;  /* 0x00000004000c7947 */ /* 0x000fea0003800000 */
.L_x_3932:
        /* <DEDUP_REMOVED lines=17> */
.L_x_3939:
[----:B------:R-:W-:-:S04]  /*2da0*/  LOP3.LUT R2, R3, 0x80000000, RZ, 0xc0, !PT ;  /* 0x8000000003027812 */ /* 0x000fc800078ec0ff */
[----:B------:R-:W-:-:S04]  /*2db0*/  SHF.R.U32.HI R3, RZ, 0x18, R2 ;  /* 0x00000018ff037819 */ /* 0x000fc80000011602 */
[----:B------:R-:W-:-:S04]  /*2dc0*/  LOP3.LUT R0, R0, R3, RZ, 0xfc, !PT ;  /* 0x0000000300007212 */ /* 0x000fc800078efcff */
[----:B------:R-:W-:-:S07]  /*2dd0*/  PRMT R8, R0, 0x7610, R8 ;  /* 0x0000761000087816 */ /* 0x000fce0000000008 */
.L_x_3938:
[----:B------:R-:W-:Y:S05]  /*2de0*/  BSYNC B0 ;  /* 0x0000000000007941 */ /* 0x000fea0003800000 */
.L_x_3937:
[----:B------:R3:W-:Y:S01]  /*2df0*/  STG.E.U8 desc[UR36][R16.64], R8 ;  /* 0x0000000810007986 */ /* 0x0007e2000c101124 */
[----:B------:R-:W-:Y:S05]  /*2e00*/  BRA `(.L_x_3914) ;  /* 0x0000000000ac7947 */ /* 0x000fea0003800000 */
.L_x_3931:
[----:B------:R-:W-:-:S13]  /*2e10*/  ISETP.NE.AND P0, PT, R0, 0x1c, PT ;  /* 0x0000001c0000780c */ /* 0x000fda0003f05270 */
[----:B------:R-:W-:Y:S05]  /*2e20*/  @!P0 BRA `(.L_x_3940) ;  /* 0x0000000000a08947 */ /* 0x000fea0003800000 */
[----:B------:R-:W-:-:S13]  /*2e30*/  ISETP.NE.AND P0, PT, R0, 0x1d, PT ;  /* 0x0000001d0000780c */ /* 0x000fda0003f05270 */
[----:B------:R-:W-:Y:S05]  /*2e40*/  @!P0 BRA `(.L_x_3941) ;  /* 0x00000000008c8947 */ /* 0x000fea0003800000 */
[----:B------:R-:W-:-:S13]  /*2e50*/  ISETP.NE.AND P0, PT, R0, 0x2c, PT ;  /* 0x0000002c0000780c */ /* 0x000fda0003f05270 */
[----:B------:R-:W-:Y:S05]  /*2e60*/  @P0 BRA `(.L_x_3913) ;  /* 0x0000000000400947 */ /* 0x000fea0003800000 */
[----:B------:R-:W-:-:S04]  /*2e70*/  I2FP.F32.S32 R3, R2 ;  /* 0x0000000200037245 */ /* 0x000fc80000201400 */
        /* <DEDUP_REMOVED lines=15> */
.L_x_3913:
        /* <DEDUP_REMOVED lines=16> */
.L_x_3942:
[----:B------:R-:W-:Y:S05]  /*3070*/  BRA `(.L_x_3914) ;  /* 0x0000000000107947 */ /* 0x000fea0003800000 */
.L_x_3941:
[----:B------:R-:W-:-:S05]  /*3080*/  SHF.R.S32.HI R3, RZ, 0x1f, R2 ;  /* 0x0000001fff037819 */ /* 0x000fca0000011402 */
[----:B------:R2:W-:Y:S01]  /*3090*/  STG.E.64 desc[UR36][R16.64], R2 ;  /* 0x0000000210007986 */ /* 0x0005e2000c101b24 */
[----:B------:R-:W-:Y:S05]  /*30a0*/  BRA `(.L_x_3914) ;  /* 0x0000000000047947 */ /* 0x000fea0003800000 */
.L_x_3940:
[----:B------:R0:W-:Y:S02]  /*30b0*/  STG.E desc[UR36][R16.64], R2 ;  /* 0x0000000210007986 */ /* 0x0001e4000c101924 */
.L_x_3914:
[----:B------:R-:W-:-:S04]  /*30c0*/  IMAD R18, R23, 0x200, R18 ;  /* 0x0000020017127824 */ /* 0x000fc800078e0212 */
[----:B------:R-:W-:-:S07]  /*30d0*/  VIADD R19, R18, 0x80 ;  /* 0x0000008012137836 */ /* 0x000fce0000000000 */
.L_x_3872:
[----:B------:R-:W-:Y:S05]  /*30e0*/  BSYNC B6 ;  /* 0x0000000000067941 */ /* 0x000fea0003800000 */
.L_x_3871:
        /* <DEDUP_REMOVED lines=307> */
.L_x_3945:
        /* <DEDUP_REMOVED lines=20> */
.L_x_3949:
[----:B------:R1:W5:Y:S01]  /*4560*/  LDG.E.U8 R18, desc[UR36][R2.64] ;  /* 0x0000002402127981 */ /* 0x000362000c1e1100 */
[----:B------:R-:W-:Y:S05]  /*4570*/  BRA `(.L_x_3951) ;  /* 0x0000000c00347947 */ /* 0x000fea0003800000 */
.L_x_3948:
        /* <DEDUP_REMOVED lines=8> */
.L_x_3953:
[----:B------:R3:W5:Y:S01]  /*4600*/  LDG.E R18, desc[UR36][R2.64] ;  /* 0x0000002402127981 */ /* 0x000762000c1e1900 */
[----:B------:R-:W-:Y:S05]  /*4610*/  BRA `(.L_x_3951) ;  /* 0x0000000c000c7947 */ /* 0x000fea0003800000 */
.L_x_3952:
[----:B------:R2:W5:Y:S01]  /*4620*/  LDG.E.S16 R18, desc[UR36][R2.64] ;  /* 0x0000002402127981 */ /* 0x000562000c1e1700 */
[----:B------:R-:W-:Y:S05]  /*4630*/  BRA `(.L_x_3951) ;  /* 0x0000000c00047947 */ /* 0x000fea0003800000 */
.L_x_3947:
        /* <DEDUP_REMOVED lines=9> */
.L_x_3955:
[----:B------:R-:W2:Y:S02]  /*46d0*/  LDG.E.U16 R2, desc[UR36][R2.64] ;  /* 0x0000002402027981 */ /* 0x000ea4000c1e1500 */
[----:B--2---:R-:W-:-:S06]  /*46e0*/  HADD2.F32 R18, -RZ, R2.H0_H0 ;  /* 0x20000002ff127230 */ /* 0x004fcc0000004100 */
[----:B------:R-:W0:Y:S01]  /*46f0*/  F2I.FTZ.TRUNC.NTZ R18, R18 ;  /* 0x0000001200127305 */ /* 0x000e22000021f100 */
[----:B------:R-:W-:Y:S05]  /*4700*/  BRA `(.L_x_3951) ;  /* 0x0000000800d07947 */ /* 0x000fea0003800000 */
.L_x_3954:
        /* <DEDUP_REMOVED lines=9> */
.L_x_3957:
[----:B------:R-:W2:Y:S02]  /*47a0*/  LDG.E.U16 R2, desc[UR36][R2.64] ;  /* 0x0000002402027981 */ /* 0x000ea4000c1e1500 */
[----:B--2---:R-:W-:-:S06]  /*47b0*/  HADD2.F32 R18, -RZ, R2.H0_H0 ;  /* 0x20000002ff127230 */ /* 0x004fcc0000004100 */
[----:B------:R-:W0:Y:S01]  /*47c0*/  F2I.FTZ.TRUNC.NTZ R18, R18 ;  /* 0x0000001200127305 */ /* 0x000e22000021f100 */
[----:B------:R-:W-:Y:S05]  /*47d0*/  BRA `(.L_x_3951) ;  /* 0x00000008009c7947 */ /* 0x000fea0003800000 */
.L_x_3956:
[----:B------:R-:W2:Y:S02]  /*47e0*/  LDG.E.64 R2, desc[UR36][R2.64] ;  /* 0x0000002402027981 */ /* 0x000ea4000c1e1b00 */
[----:B--2---:R0:W1:Y:S01]  /*47f0*/  F2I.F64.TRUNC R18, R2 ;  /* 0x0000000200127311 */ /* 0x004062000030d100 */
[----:B------:R-:W-:Y:S05]  /*4800*/  BRA `(.L_x_3951) ;  /* 0x0000000800907947 */ /* 0x000fea0003800000 */
.L_x_3946:
        /* <DEDUP_REMOVED lines=12> */
.L_x_3960:
[----:B------:R-:W2:Y:S02]  /*48d0*/  LDG.E.64 R2, desc[UR36][R2.64] ;  /* 0x0000002402027981 */ /* 0x000ea4000c1e1b00 */
[----:B--2---:R0:W1:Y:S01]  /*48e0*/  F2I.F64.TRUNC R18, R2 ;  /* 0x0000000200127311 */ /* 0x004062000030d100 */
[----:B------:R-:W-:Y:S05]  /*48f0*/  BRA `(.L_x_3951) ;  /* 0x0000000800547947 */ /* 0x000fea0003800000 */
.L_x_3959:
        /* <DEDUP_REMOVED lines=27> */
.L_x_3962:
        /* <DEDUP_REMOVED lines=14> */
.L_x_3961:
[----:B------:R-:W2:Y:S02]  /*4b90*/  LDG.E.U16 R18, desc[UR36][R2.64] ;  /* 0x0000002402127981 */ /* 0x000ea4000c1e1500 */
[----:B--2---:R-:W-:-:S06]  /*4ba0*/  IMAD.U32 R18, R18, 0x10000, RZ ;  /* 0x0001000012127824 */ /* 0x004fcc00078e00ff */
[----:B------:R-:W0:Y:S01]  /*4bb0*/  F2I.FTZ.TRUNC.NTZ R18, R18 ;  /* 0x0000001200127305 */ /* 0x000e22000021f100 */
[----:B------:R-:W-:Y:S05]  /*4bc0*/  BRA `(.L_x_3951) ;  /* 0x0000000400a07947 */ /* 0x000fea0003800000 */
.L_x_3958:
        /* <DEDUP_REMOVED lines=10> */
.L_x_3965:
        /* <DEDUP_REMOVED lines=21> */
.L_x_3969:
[----:B------:R-:W-:Y:S05]  /*4dc0*/  BSYNC B1 ;  /* 0x0000000000017941 */ /* 0x000fea0003800000 */
.L_x_3968:
[----:B------:R-:W-:Y:S01]  /*4dd0*/  IMAD.SHL.U32 R2, R2, 0x100000, RZ ;  /* 0x0010000002027824 */ /* 0x000fe200078e00ff */
[----:B------:R-:W-:-:S04]  /*4de0*/  LEA R3, R0, 0x3b800000, 0x17 ;  /* 0x3b80000000037811 */ /* 0x000fc800078eb8ff */
[----:B------:R-:W-:-:S07]  /*4df0*/  LOP3.LUT R18, R3, R2, R18, 0xfe, !PT ;  /* 0x0000000203127212 */ /* 0x000fce00078efe12 */
.L_x_3967:
[----:B------:R-:W-:Y:S05]  /*4e00*/  BSYNC B0 ;  /* 0x0000000000007941 */ /* 0x000fea0003800000 */
.L_x_3966:
[----:B------:R-:W0:Y:S01]  /*4e10*/  F2I.FTZ.TRUNC.NTZ R18, R18 ;  /* 0x0000001200127305 */ /* 0x000e22000021f100 */
[----:B------:R-:W-:Y:S05]  /*4e20*/  BRA `(.L_x_3951) ;  /* 0x0000000400087947 */ /* 0x000fea0003800000 */
.L_x_3964:
        /* <DEDUP_REMOVED lines=21> */
.L_x_3973:
[----:B------:R-:W-:Y:S05]  /*4f80*/  BSYNC B1 ;  /* 0x0000000000017941 */ /* 0x000fea0003800000 */
.L_x_3972:
[----:B------:R-:W-:Y:S01]  /*4f90*/  IMAD.SHL.U32 R2, R2, 0x200000, RZ ;  /* 0x0020000002027824 */ /* 0x000fe200078e00ff */
[----:B------:R-:W-:-:S04]  /*4fa0*/  LEA R3, R0, 0x37800000, 0x17 ;  /* 0x3780000000037811 */ /* 0x000fc800078eb8ff */
[----:B------:R-:W-:-:S07]  /*4fb0*/  LOP3.LUT R18, R3, R2, R18, 0xfe, !PT ;  /* 0x0000000203127212 */ /* 0x000fce00078efe12 */
.L_x_3971:
[----:B------:R-:W-:Y:S05]  /*4fc0*/  BSYNC B0 ;  /* 0x0000000000007941 */ /* 0x000fea0003800000 */
.L_x_3970:
[----:B------:R-:W0:Y:S01]  /*4fd0*/  F2I.FTZ.TRUNC.NTZ R18, R18 ;  /* 0x0000001200127305 */ /* 0x000e22000021f100 */
[----:B------:R-:W-:Y:S05]  /*4fe0*/  BRA `(.L_x_3951) ;  /* 0x0000000000987947 */ /* 0x000fea0003800000 */
.L_x_3963:
        /* <DEDUP_REMOVED lines=14> */
.L_x_3977:
[----:B------:R-:W-:Y:S05]  /*50d0*/  BSYNC B0 ;  /* 0x0000000000007941 */ /* 0x000fea0003800000 */
.L_x_3976:
[----:B------:R-:W0:Y:S01]  /*50e0*/  F2I.FTZ.TRUNC.NTZ R18, R18 ;  /* 0x0000001200127305 */ /* 0x000e22000021f100 */
[----:B------:R-:W-:Y:S05]  /*50f0*/  BRA `(.L_x_3951) ;  /* 0x0000000000547947 */ /* 0x000fea0003800000 */
.L_x_3950:
        /* <DEDUP_REMOVED lines=17> */
.L_x_3978:
[----:B------:R-:W-:Y:S05]  /*5210*/  BRA `(.L_x_3951) ;  /* 0x00000000000c7947 */ /* 0x000fea0003800000 */
.L_x_3975:
[----:B------:R0:W5:Y:S01]  /*5220*/  LDG.E R18, desc[UR36][R2.64] ;  /* 0x0000002402127981 */ /* 0x000162000c1e1900 */
[----:B------:R-:W-:Y:S05]  /*5230*/  BRA `(.L_x_3951) ;  /* 0x0000000000047947 */ /* 0x000fea0003800000 */
.L_x_3974:
[----:B------:R0:W5:Y:S02]  /*5240*/  LDG.E R18, desc[UR36][R2.64] ;  /* 0x0000002402127981 */ /* 0x000164000c1e1900 */
.L_x_3951:
[----:B------:R-:W2:Y:S02]  /*5250*/  LDC R0, c[0x0][0x420] ;  /* 0x00010800ff007b82 */ /* 0x000ea40000000800 */
[----:B--2---:R-:W-:-:S13]  /*5260*/  ISETP.NE.AND P0, PT, R0, RZ, PT ;  /* 0x000000ff0000720c */ /* 0x004fda0003f05270 */
[----:B------:R-:W-:Y:S05]  /*5270*/  @!P0 BRA `(.L_x_3979) ;  /* 0x00000000001c8947 */ /* 0x000fea0003800000 */
[----:B------:R-:W-:Y:S01]  /*5280*/  ISETP.NE.AND P0, PT, R0, 0x1, PT ;  /* 0x000000010000780c */ /* 0x000fe20003f05270 */
[----:B------:R-:W-:-:S12]  /*5290*/  ULDC UR4, c[0x0][0x424] ;  /* 0x0001090000047ab9 */ /* 0x000fd80000000800 */
[----:B01-34-:R-:W0:Y:S01]  /*52a0*/  @P0 LDC R3, c[0x0][0x428] ;  /* 0x00010a00ff030b82 */ /* 0x01be220000000800 */
[----:B-----5:R-:W-:-:S04]  /*52b0*/  @P0 VIMNMX R2, R18, UR4, !PT ;  /* 0x0000000412020c48 */ /* 0x020fc8000ffe0100 */
[----:B0-----:R-:W-:Y:S02]  /*52c0*/  @P0 VIMNMX R2, R2, R3, PT ;  /* 0x0000000302020248 */ /* 0x001fe40003fe0100 */
[----:B------:R-:W-:Y:S01]  /*52d0*/  @!P0 VIMNMX R2, R18, UR4, PT ;  /* 0x0000000412028c48 */ /* 0x000fe2000bfe0100 */
[----:B------:R-:W-:Y:S06]  /*52e0*/  BRA `(.L_x_3980) ;  /* 0x0000000000087947 */ /* 0x000fec0003800000 */
.L_x_3979:
[----:B------:R-:W-:Y:S02]  /*52f0*/  ULDC UR4, c[0x0][0x424] ;  /* 0x0001090000047ab9 */ /* 0x000fe40000000800 */
[----:B01-345:R-:W-:-:S07]  /*5300*/  VIMNMX R2, R18, UR4, !PT ;  /* 0x0000000412027c48 */ /* 0x03bfce000ffe0100 */
.L_x_3980:
        /* <DEDUP_REMOVED lines=14> */
.L_x_3984:
[----:B------:R4:W-:Y:S01]  /*53f0*/  STG.E.U8 desc[UR36][R16.64], R2 ;  /* 0x0000000210007986 */ /* 0x0009e2000c101124 */
[----:B------:R-:W-:Y:S05]  /*5400*/  BRA `(.L_x_3986) ;  /* 0x0000000c00507947 */ /* 0x000fea0003800000 */
.L_x_3983:
        /* <DEDUP_REMOVED lines=9> */
.L_x_3988:
[----:B------:R2:W-:Y:S01]  /*54a0*/  STG.E desc[UR36][R16.64], R2 ;  /* 0x0000000210007986 */ /* 0x0005e2000c101924 */
[----:B------:R-:W-:Y:S05]  /*54b0*/  BRA `(.L_x_3986) ;  /* 0x0000000c00247947 */ /* 0x000fea0003800000 */
.L_x_3987:
[----:B------:R0:W-:Y:S01]  /*54c0*/  STG.E.U16 desc[UR36][R16.64], R2 ;  /* 0x0000000210007986 */ /* 0x0001e2000c101524 */
[----:B------:R-:W-:Y:S05]  /*54d0*/  BRA `(.L_x_3986) ;  /* 0x0000000c001c7947 */ /* 0x000fea0003800000 */
.L_x_3982:
        /* <DEDUP_REMOVED lines=9> */
.L_x_3990:
[----:B------:R-:W-:-:S04]  /*5570*/  I2FP.F32.S32 R0, R2 ;  /* 0x0000000200007245 */ /* 0x000fc80000201400 */
[----:B------:R-:W-:-:S05]  /*5580*/  F2FP.F16.F32.PACK_AB R0, RZ, R0 ;  /* 0x00000000ff00723e */ /* 0x000fca00000000ff */
[----:B------:R0:W-:Y:S01]  /*5590*/  STG.E.U16 desc[UR36][R16.64], R0 ;  /* 0x0000000010007986 */ /* 0x0001e2000c101524 */
[----:B------:R-:W-:Y:S05]  /*55a0*/  BRA `(.L_x_3986) ;  /* 0x0000000800e87947 */ /* 0x000fea0003800000 */
.L_x_3989:
        /* <DEDUP_REMOVED lines=10> */
.L_x_3992:
[----:B------:R-:W-:-:S04]  /*5650*/  I2FP.F32.S32 R2, R2 ;  /* 0x0000000200027245 */ /* 0x000fc80000201400 */
[----:B------:R-:W-:-:S04]  /*5660*/  F2FP.F16.F32.PACK_AB R3, RZ, R2 ;  /* 0x00000002ff03723e */ /* 0x000fc800000000ff */
[----:B------:R-:W-:-:S05]  /*5670*/  PRMT R3, R3, 0x5410, RZ ;  /* 0x0000541003037816 */ /* 0x000fca00000000ff */
[----:B------:R0:W-:Y:S01]  /*5680*/  STG.E desc[UR36][R16.64], R3 ;  /* 0x0000000310007986 */ /* 0x0001e2000c101924 */
[----:B------:R-:W-:Y:S05]  /*5690*/  BRA `(.L_x_3986) ;  /* 0x0000000800ac7947 */ /* 0x000fea0003800000 */
.L_x_3991:
[----:B------:R-:W0:Y:S02]  /*56a0*/  I2F.F64 R2, R2 ;  /* 0x0000000200027312 */ /* 0x000e240000201c00 */
[----:B0-----:R0:W-:Y:S01]  /*56b0*/  STG.E.64 desc[UR36][R16.64], R2 ;  /* 0x0000000210007986 */ /* 0x0011e2000c101b24 */
[----:B------:R-:W-:Y:S05]  /*56c0*/  BRA `(.L_x_3986) ;  /* 0x0000000800a07947 */ /* 0x000fea0003800000 */
.L_x_3981:
        /* <DEDUP_REMOVED lines=12> */
.L_x_3995:
[----:B------:R-:W0:Y:S01]  /*5790*/  I2F.F64 R4, R2 ;  /* 0x0000000200047312 */ /* 0x000e220000201c00 */
[----:B------:R-:W-:-:S05]  /*57a0*/  CS2R R6, SRZ ;  /* 0x0000000000067805 */ /* 0x000fca000001ff00 */
[----:B0-----:R0:W-:Y:S01]  /*57b0*/  STG.E.128 desc[UR36][R16.64], R4 ;  /* 0x0000000410007986 */ /* 0x0011e2000c101d24 */
[----:B------:R-:W-:Y:S05]  /*57c0*/  BRA `(.L_x_3986) ;  /* 0x0000000800607947 */ /* 0x000fea0003800000 */
.L_x_3994:
        /* <DEDUP_REMOVED lines=21> */
.L_x_3999:
[----:B------:R-:W-:Y:S05]  /*5920*/  BSYNC B0 ;  /* 0x0000000000007941 */ /* 0x000fea0003800000 */
.L_x_3998:
[----:B------:R-:W-:-:S05]  /*5930*/  LOP3.LUT R3, R0, R3, RZ, 0xfc, !PT ;  /* 0x0000000300037212 */ /* 0x000fca00078efcff */
[----:B------:R0:W-:Y:S01]  /*5940*/  STG.E.U8 desc[UR36][R16.64], R3 ;  /* 0x0000000310007986 */ /* 0x0001e2000c101124 */
[----:B------:R-:W-:Y:S05]  /*5950*/  BRA `(.L_x_3986) ;  /* 0x0000000400fc7947 */ /* 0x000fea0003800000 */
.L_x_3997:
        /* <DEDUP_REMOVED lines=13> */
.L_x_4001:
[----:B------:R-:W-:Y:S01]  /*5a30*/  IMAD.MOV.U32 R0, RZ, RZ, 0x7f ;  /* 0x0000007fff007424 */ /* 0x000fe200078e00ff */
[----:B------:R-:W-:-:S04]  /*5a40*/  ISETP.GT.U32.AND P0, PT, R2, 0x7f800000, PT ;  /* 0x7f8000000200780c */ /* 0x000fc80003f04070 */
[----:B------:R-:W-:-:S09]  /*5a50*/  SEL R0, R0, 0x7c, P0 ;  /* 0x0000007c00007807 */ /* 0x000fd20000000000 */
.L_x_4002:
[----:B------:R-:W-:Y:S05]  /*5a60*/  BSYNC B0 ;  /* 0x0000000000007941 */ /* 0x000fea0003800000 */
.L_x_4000:
[----:B------:R-:W-:-:S04]  /*5a70*/  LOP3.LUT R2, R3, 0x80000000, RZ, 0xc0, !PT ;  /* 0x8000000003027812 */ /* 0x000fc800078ec0ff */
[----:B------:R-:W-:-:S04]  /*5a80*/  SHF.R.U32.HI R3, RZ, 0x18, R2 ;  /* 0x00000018ff037819 */ /* 0x000fc80000011602 */
[----:B------:R-:W-:-:S05]  /*5a90*/  LOP3.LUT R3, R0, R3, RZ, 0xfc, !PT ;  /* 0x0000000300037212 */ /* 0x000fca00078efcff */
[----:B------:R0:W-:Y:S01]  /*5aa0*/  STG.E.U8 desc[UR36][R16.64], R3 ;  /* 0x0000000310007986 */ /* 0x0001e2000c101124 */
[----:B------:R-:W-:Y:S05]  /*5ab0*/  BRA `(.L_x_3986) ;  /* 0x0000000400a47947 */ /* 0x000fea0003800000 */
.L_x_3996:
[----:B------:R-:W-:-:S04]  /*5ac0*/  I2FP.F32.S32 R0, R2 ;  /* 0x0000000200007245 */ /* 0x000fc80000201400 */
[----:B------:R-:W-:-:S05]  /*5ad0*/  F2FP.BF16.F32.PACK_AB R0, RZ, R0 ;  /* 0x00000000ff00723e */ /* 0x000fca00000010ff */
[----:B------:R0:W-:Y:S01]  /*5ae0*/  STG.E.U16 desc[UR36][R16.64], R0 ;  /* 0x0000000010007986 */ /* 0x0001e2000c101524 */
[----:B------:R-:W-:Y:S05]  /*5af0*/  BRA `(.L_x_3986) ;  /* 0x0000000400947947 */ /* 0x000fea0003800000 */
.L_x_3993:
        /* <DEDUP_REMOVED lines=10> */
.L_x_4005:
        /* <DEDUP_REMOVED lines=17> */
.L_x_4008:
[----:B------:R-:W-:-:S04]  /*5cb0*/  LOP3.LUT R2, R3, 0x80000000, RZ, 0xc0, !PT ;  /* 0x8000000003027812 */ /* 0x000fc800078ec0ff */
[----:B------:R-:W-:-:S04]  /*5cc0*/  SHF.R.U32.HI R3, RZ, 0x18, R2 ;  /* 0x00000018ff037819 */ /* 0x000fc80000011602 */
[----:B------:R-:W-:-:S04]  /*5cd0*/  LOP3.LUT R0, R0, R3, RZ, 0xfc, !PT ;  /* 0x0000000300007212 */ /* 0x000fc800078efcff */
[----:B------:R-:W-:-:S07]  /*5ce0*/  PRMT R8, R0, 0x7610, R8 ;  /* 0x0000761000087816 */ /* 0x000fce0000000008 */
.L_x_4007:
[----:B------:R-:W-:Y:S05]  /*5cf0*/  BSYNC B0 ;  /* 0x0000000000007941 */ /* 0x000fea0003800000 */
.L_x_4006:
[----:B------:R0:W-:Y:S01]  /*5d00*/  STG.E.U8 desc[UR36][R16.64], R8 ;  /* 0x0000000810007986 */ /* 0x0001e2000c101124 */
[----:B------:R-:W-:Y:S05]  /*5d10*/  BRA `(.L_x_3986) ;  /* 0x00000004000c7947 */ /* 0x000fea0003800000 */
.L_x_4004:
        /* <DEDUP_REMOVED lines=17> */
.L_x_4011:
[----:B------:R-:W-:-:S04]  /*5e30*/  LOP3.LUT R2, R3, 0x80000000, RZ, 0xc0, !PT ;  /* 0x8000000003027812 */ /* 0x000fc800078ec0ff */
[----:B------:R-:W-:-:S04]  /*5e40*/  SHF.R.U32.HI R3, RZ, 0x18, R2 ;  /* 0x00000018ff037819 */ /* 0x000fc80000011602 */
[----:B------:R-:W-:-:S04]  /*5e50*/  LOP3.LUT R0, R0, R3, RZ, 0xfc, !PT ;  /* 0x0000000300007212 */ /* 0x000fc800078efcff */
[----:B------:R-:W-:-:S07]  /*5e60*/  PRMT R8, R0, 0x7610, R8 ;  /* 0x0000761000087816 */ /* 0x000fce0000000008 */
.L_x_4010:
[----:B------:R-:W-:Y:S05]  /*5e70*/  BSYNC B0 ;  /* 0x0000000000007941 */ /* 0x000fea0003800000 */
.L_x_4009:
[----:B------:R0:W-:Y:S01]  /*5e80*/  STG.E.U8 desc[UR36][R16.64], R8 ;  /* 0x0000000810007986 */ /* 0x0001e2000c101124 */
[----:B------:R-:W-:Y:S05]  /*5e90*/  BRA `(.L_x_3986) ;  /* 0x0000000000ac7947 */ /* 0x000fea0003800000 */
.L_x_4003:
        /* <DEDUP_REMOVED lines=22> */
.L_x_3985:
        /* <DEDUP_REMOVED lines=16> */
.L_x_4014:
[----:B------:R-:W-:Y:S05]  /*6100*/  BRA `(.L_x_3986) ;  /* 0x0000000000107947 */ /* 0x000fea0003800000 */
.L_x_4013:
[----:B------:R-:W-:-:S05]  /*6110*/  SHF.R.S32.HI R3, RZ, 0x1f, R2 ;  /* 0x0000001fff037819 */ /* 0x000fca0000011402 */
[----:B------:R0:W-:Y:S01]  /*6120*/  STG.E.64 desc[UR36][R16.64], R2 ;  /* 0x0000000210007986 */ /* 0x0001e2000c101b24 */
[----:B------:R-:W-:Y:S05]  /*6130*/  BRA `(.L_x_3986) ;  /* 0x0000000000047947 */ /* 0x000fea0003800000 */
.L_x_4012:
[----:B------:R0:W-:Y:S02]  /*6140*/  STG.E desc[UR36][R16.64], R2 ;  /* 0x0000000210007986 */ /* 0x0001e4000c101924 */
.L_x_3986:
[----:B------:R-:W-:-:S07]  /*6150*/  VIADD R19, R19, 0x80 ;  /* 0x0000008013137836 */ /* 0x000fce0000000000 */
.L_x_3944:
[----:B------:R-:W-:Y:S05]  /*6160*/  BSYNC B6 ;  /* 0x0000000000067941 */ /* 0x000fea0003800000 */
.L_x_3943:
        /* <DEDUP_REMOVED lines=307> */
.L_x_4017:
        /* <DEDUP_REMOVED lines=20> */
.L_x_4021:
[----:B------:R3:W5:Y:S01]  /*75e0*/  LDG.E.U8 R18, desc[UR36][R2.64] ;  /* 0x0000002402127981 */ /* 0x000762000c1e1100 */
[----:B------:R-:W-:Y:S05]  /*75f0*/  BRA `(.L_x_4023) ;  /* 0x0000000c00347947 */ /* 0x000fea0003800000 */
.L_x_4020:
        /* <DEDUP_REMOVED lines=8> */
.L_x_4025:
[----:B------:R2:W5:Y:S01]  /*7680*/  LDG.E R18, desc[UR36][R2.64] ;  /* 0x0000002402127981 */ /* 0x000562000c1e1900 */
[----:B------:R-:W-:Y:S05]  /*7690*/  BRA `(.L_x_4023) ;  /* 0x0000000c000c7947 */ /* 0x000fea0003800000 */
.L_x_4024:
[----:B------:R0:W5:Y:S01]  /*76a0*/  LDG.E.S16 R18, desc[UR36][R2.64] ;  /* 0x0000002402127981 */ /* 0x000162000c1e1700 */
[----:B------:R-:W-:Y:S05]  /*76b0*/  BRA `(.L_x_4023) ;  /* 0x0000000c00047947 */ /* 0x000fea0003800000 */
.L_x_4019:
        /* <DEDUP_REMOVED lines=9> */
.L_x_4027:
[----:B------:R-:W2:Y:S02]  /*7750*/  LDG.E.U16 R2, desc[UR36][R2.64] ;  /* 0x0000002402027981 */ /* 0x000ea4000c1e1500 */
[----:B--2---:R-:W-:-:S06]  /*7760*/  HADD2.F32 R18, -RZ, R2.H0_H0 ;  /* 0x20000002ff127230 */ /* 0x004fcc0000004100 */
[----:B------:R-:W0:Y:S01]  /*7770*/  F2I.FTZ.TRUNC.NTZ R18, R18 ;  /* 0x0000001200127305 */ /* 0x000e22000021f100 */
[----:B------:R-:W-:Y:S05]  /*7780*/  BRA `(.L_x_4023) ;  /* 0x0000000800d07947 */ /* 0x000fea0003800000 */
.L_x_4026:
        /* <DEDUP_REMOVED lines=9> */
.L_x_4029:
[----:B------:R-:W2:Y:S02]  /*7820*/  LDG.E.U16 R2, desc[UR36][R2.64] ;  /* 0x0000002402027981 */ /* 0x000ea4000c1e1500 */
[----:B--2---:R-:W-:-:S06]  /*7830*/  HADD2.F32 R18, -RZ, R2.H0_H0 ;  /* 0x20000002ff127230 */ /* 0x004fcc0000004100 */
[----:B------:R-:W0:Y:S01]  /*7840*/  F2I.FTZ.TRUNC.NTZ R18, R18 ;  /* 0x0000001200127305 */ /* 0x000e22000021f100 */
[----:B------:R-:W-:Y:S05]  /*7850*/  BRA `(.L_x_4023) ;  /* 0x00000008009c7947 */ /* 0x000fea0003800000 */
.L_x_4028:
[----:B------:R-:W2:Y:S02]  /*7860*/  LDG.E.64 R2, desc[UR36][R2.64] ;  /* 0x0000002402027981 */ /* 0x000ea4000c1e1b00 */
[----:B--2---:R0:W1:Y:S01]  /*7870*/  F2I.F64.TRUNC R18, R2 ;  /* 0x0000000200127311 */ /* 0x004062000030d100 */
[----:B------:R-:W-:Y:S05]  /*7880*/  BRA `(.L_x_4023) ;  /* 0x0000000800907947 */ /* 0x000fea0003800000 */
.L_x_4018:
        /* <DEDUP_REMOVED lines=12> */
.L_x_4032:
[----:B------:R-:W2:Y:S02]  /*7950*/  LDG.E.64 R2, desc[UR36][R2.64] ;  /* 0x0000002402027981 */ /* 0x000ea4000c1e1b00 */
[----:B--2---:R0:W1:Y:S01]  /*7960*/  F2I.F64.TRUNC R18, R2 ;  /* 0x0000000200127311 */ /* 0x004062000030d100 */
[----:B------:R-:W-:Y:S05]  /*7970*/  BRA `(.L_x_4023) ;  /* 0x0000000800547947 */ /* 0x000fea0003800000 */
.L_x_4031:
        /* <DEDUP_REMOVED lines=27> */
.L_x_4034:
        /* <DEDUP_REMOVED lines=14> */
.L_x_4033:
[----:B------:R-:W2:Y:S02]  /*7c10*/  LDG.E.U16 R18, desc[UR36][R2.64] ;  /* 0x0000002402127981 */ /* 0x000ea4000c1e1500 */
[----:B--2---:R-:W-:-:S06]  /*7c20*/  IMAD.U32 R18, R18, 0x10000, RZ ;  /* 0x0001000012127824 */ /* 0x004fcc00078e00ff */
[----:B------:R-:W0:Y:S01]  /*7c30*/  F2I.FTZ.TRUNC.NTZ R18, R18 ;  /* 0x0000001200127305 */ /* 0x000e22000021f100 */
[----:B------:R-:W-:Y:S05]  /*7c40*/  BRA `(.L_x_4023) ;  /* 0x0000000400a07947 */ /* 0x000fea0003800000 */
.L_x_4030:
        /* <DEDUP_REMOVED lines=10> */
.L_x_4037:
        /* <DEDUP_REMOVED lines=21> */
.L_x_4041:
[----:B------:R-:W-:Y:S05]  /*7e40*/  BSYNC B1 ;  /* 0x0000000000017941 */ /* 0x000fea0003800000 */
.L_x_4040:
[----:B------:R-:W-:Y:S01]  /*7e50*/  IMAD.SHL.U32 R2, R2, 0x100000, RZ ;  /* 0x0010000002027824 */ /* 0x000fe200078e00ff */
[----:B------:R-:W-:-:S04]  /*7e60*/  LEA R3, R0, 0x3b800000, 0x17 ;  /* 0x3b80000000037811 */ /* 0x000fc800078eb8ff */
[----:B------:R-:W-:-:S07]  /*7e70*/  LOP3.LUT R18, R3, R2, R18, 0xfe, !PT ;  /* 0x0000000203127212 */ /* 0x000fce00078efe12 */
.L_x_4039:
[----:B------:R-:W-:Y:S05]  /*7e80*/  BSYNC B0 ;  /* 0x0000000000007941 */ /* 0x000fea0003800000 */
.L_x_4038:
[----:B------:R-:W0:Y:S01]  /*7e90*/  F2I.FTZ.TRUNC.NTZ R18, R18 ;  /* 0x0000001200127305 */ /* 0x000e22000021f100 */
[----:B------:R-:W-:Y:S05]  /*7ea0*/  BRA `(.L_x_4023) ;  /* 0x0000000400087947 */ /* 0x000fea0003800000 */
.L_x_4036:
        /* <DEDUP_REMOVED lines=21> */
.L_x_4045:
[----:B------:R-:W-:Y:S05]  /*8000*/  BSYNC B1 ;  /* 0x0000000000017941 */ /* 0x000fea0003800000 */
.L_x_4044:
[----:B------:R-:W-:Y:S01]  /*8010*/  IMAD.SHL.U32 R2, R2, 0x200000, RZ ;  /* 0x0020000002027824 */ /* 0x000fe200078e00ff */
[----:B------:R-:W-:-:S04]  /*8020*/  LEA R3, R0, 0x37800000, 0x17 ;  /* 0x3780000000037811 */ /* 0x000fc800078eb8ff */
[----:B------:R-:W-:-:S07]  /*8030*/  LOP3.LUT R18, R3, R2, R18, 0xfe, !PT ;  /* 0x0000000203127212 */ /* 0x000fce00078efe12 */
.L_x_4043:
[----:B------:R-:W-:Y:S05]  /*8040*/  BSYNC B0 ;  /* 0x0000000000007941 */ /* 0x000fea0003800000 */
.L_x_4042:
[----:B------:R-:W0:Y:S01]  /*8050*/  F2I.FTZ.TRUNC.NTZ R18, R18 ;  /* 0x0000001200127305 */ /* 0x000e22000021f100 */
[----:B------:R-:W-:Y:S05]  /*8060*/  BRA `(.L_x_4023) ;  /* 0x0000000000987947 */ /* 0x000fea0003800000 */
.L_x_4035:
        /* <DEDUP_REMOVED lines=14> */
.L_x_4049:
[----:B------:R-:W-:Y:S05]  /*8150*/  BSYNC B0 ;  /* 0x0000000000007941 */ /* 0x000fea0003800000 */
.L_x_4048:
[----:B------:R-:W0:Y:S01]  /*8160*/  F2I.FTZ.TRUNC.NTZ R18, R18 ;  /* 0x0000001200127305 */ /* 0x000e22000021f100 */
[----:B------:R-:W-:Y:S05]  /*8170*/  BRA `(.L_x_4023) ;  /* 0x0000000000547947 */ /* 0x000fea0003800000 */
.L_x_4022:
        /* <DEDUP_REMOVED lines=17> */
.L_x_4050:
[----:B------:R-:W-:Y:S05]  /*8290*/  BRA `(.L_x_4023) ;  /* 0x00000000000c7947 */ /* 0x000fea0003800000 */
.L_x_4047:
[----:B------:R0:W5:Y:S01]  /*82a0*/  LDG.E R18, desc[UR36][R2.64] ;  /* 0x0000002402127981 */ /* 0x000162000c1e1900 */
[----:B------:R-:W-:Y:S05]  /*82b0*/  BRA `(.L_x_4023) ;  /* 0x0000000000047947 */ /* 0x000fea0003800000 */
.L_x_4046:
[----:B------:R0:W5:Y:S02]  /*82c0*/  LDG.E R18, desc[UR36][R2.64] ;  /* 0x0000002402127981 */ /* 0x000164000c1e1900 */
.L_x_4023:
        /* <DEDUP_REMOVED lines=10> */
.L_x_4051:
[----:B------:R-:W-:Y:S02]  /*8370*/  ULDC UR4, c[0x0][0x424] ;  /* 0x0001090000047ab9 */ /* 0x000fe40000000800 */
[----:B01-345:R-:W-:-:S07]  /*8380*/  VIMNMX R2, R18, UR4, !PT ;  /* 0x0000000412027c48 */ /* 0x03bfce000ffe0100 */
.L_x_4052:
        /* <DEDUP_REMOVED lines=14> */
.L_x_4056:
[----:B------:R0:W-:Y:S01]  /*8470*/  STG.E.U8 desc[UR36][R16.64], R2 ;  /* 0x0000000210007986 */ /* 0x0001e2000c101124 */
[----:B------:R-:W-:Y:S05]  /*8480*/  BRA `(.L_x_4058) ;  /* 0x0000000c00507947 */ /* 0x000fea0003800000 */
.L_x_4055:
        /* <DEDUP_REMOVED lines=9> */
.L_x_4060:
[----:B------:R0:W-:Y:S01]  /*8520*/  STG.E desc[UR36][R16.64], R2 ;  /* 0x0000000210007986 */ /* 0x0001e2000c101924 */
[----:B------:R-:W-:Y:S05]  /*8530*/  BRA `(.L_x_4058) ;  /* 0x0000000c00247947 */ /* 0x000fea0003800000 */
.L_x_4059:
[----:B------:R0:W-:Y:S01]  /*8540*/  STG.E.U16 desc[UR36][R16.64], R2 ;  /* 0x0000000210007986 */ /* 0x0001e2000c101524 */
[----:B------:R-:W-:Y:S05]  /*8550*/  BRA `(.L_x_4058) ;  /* 0x0000000c001c7947 */ /* 0x000fea0003800000 */
.L_x_4054:
        /* <DEDUP_REMOVED lines=9> */
.L_x_4062:
[----:B------:R-:W-:-:S04]  /*85f0*/  I2FP.F32.S32 R0, R2 ;  /* 0x0000000200007245 */ /* 0x000fc80000201400 */
[----:B------:R-:W-:-:S05]  /*8600*/  F2FP.F16.F32.PACK_AB R0, RZ, R0 ;  /* 0x00000000ff00723e */ /* 0x000fca00000000ff */
[----:B------:R0:W-:Y:S01]  /*8610*/  STG.E.U16 desc[UR36][R16.64], R0 ;  /* 0x0000000010007986 */ /* 0x0001e2000c101524 */
[----:B------:R-:W-:Y:S05]  /*8620*/  BRA `(.L_x_4058) ;  /* 0x0000000800e87947 */ /* 0x000fea0003800000 */
.L_x_4061:
        /* <DEDUP_REMOVED lines=10> */
.L_x_4064:
[----:B------:R-:W-:-:S04]  /*86d0*/  I2FP.F32.S32 R2, R2 ;  /* 0x0000000200027245 */ /* 0x000fc80000201400 */
[----:B------:R-:W-:-:S04]  /*86e0*/  F2FP.F16.F32.PACK_AB R3, RZ, R2 ;  /* 0x00000002ff03723e */ /* 0x000fc800000000ff */
[----:B------:R-:W-:-:S05]  /*86f0*/  PRMT R3, R3, 0x5410, RZ ;  /* 0x0000541003037816 */ /* 0x000fca00000000ff */
[----:B------:R0:W-:Y:S01]  /*8700*/  STG.E desc[UR36][R16.64], R3 ;  /* 0x0000000310007986 */ /* 0x0001e2000c101924 */
[----:B------:R-:W-:Y:S05]  /*8710*/  BRA `(.L_x_4058) ;  /* 0x0000000800ac7947 */ /* 0x000fea0003800000 */
.L_x_4063:
[----:B------:R-:W0:Y:S02]  /*8720*/  I2F.F64 R2, R2 ;  /* 0x0000000200027312 */ /* 0x000e240000201c00 */
[----:B0-----:R0:W-:Y:S01]  /*8730*/  STG.E.64 desc[UR36][R16.64], R2 ;  /* 0x0000000210007986 */ /* 0x0011e2000c101b24 */
[----:B------:R-:W-:Y:S05]  /*8740*/  BRA `(.L_x_4058) ;  /* 0x0000000800a07947 */ /* 0x000fea0003800000 */
.L_x_4053:
        /* <DEDUP_REMOVED lines=12> */
.L_x_4067:
[----:B------:R-:W0:Y:S01]  /*8810*/  I2F.F64 R4, R2 ;  /* 0x0000000200047312 */ /* 0x000e220000201c00 */
[----:B------:R-:W-:-:S05]  /*8820*/  CS2R R6, SRZ ;  /* 0x0000000000067805 */ /* 0x000fca000001ff00 */
[----:B0-----:R0:W-:Y:S01]  /*8830*/  STG.E.128 desc[UR36][R16.64], R4 ;  /* 0x0000000410007986 */ /* 0x0011e2000c101d24 */
[----:B------:R-:W-:Y:S05]  /*8840*/  BRA `(.L_x_4058) ;  /* 0x0000000800607947 */ /* 0x000fea0003800000 */
.L_x_4066:
        /* <DEDUP_REMOVED lines=21> */
.L_x_4071:
[----:B------:R-:W-:Y:S05]  /*89a0*/  BSYNC B0 ;  /* 0x0000000000007941 */ /* 0x000fea0003800000 */
.L_x_4070:
[----:B------:R-:W-:-:S05]  /*89b0*/  LOP3.LUT R3, R0, R3, RZ, 0xfc, !PT ;  /* 0x0000000300037212 */ /* 0x000fca00078efcff */
[----:B------:R0:W-:Y:S01]  /*89c0*/  STG.E.U8 desc[UR36][R16.64], R3 ;  /* 0x0000000310007986 */ /* 0x0001e2000c101124 */
[----:B------:R-:W-:Y:S05]  /*89d0*/  BRA `(.L_x_4058) ;  /* 0x0000000400fc7947 */ /* 0x000fea0003800000 */
.L_x_4069:
        /* <DEDUP_REMOVED lines=13> */
.L_x_4073:
[----:B------:R-:W-:Y:S01]  /*8ab0*/  IMAD.MOV.U32 R0, RZ, RZ, 0x7f ;  /* 0x0000007fff007424 */ /* 0x000fe200078e00ff */
[----:B------:R-:W-:-:S04]  /*8ac0*/  ISETP.GT.U32.AND P0, PT, R2, 0x7f800000, PT ;  /* 0x7f8000000200780c */ /* 0x000fc80003f04070 */
[----:B------:R-:W-:-:S09]  /*8ad0*/  SEL R0, R0, 0x7c, P0 ;  /* 0x0000007c00007807 */ /* 0x000fd20000000000 */
.L_x_4074:
[----:B------:R-:W-:Y:S05]  /*8ae0*/  BSYNC B0 ;  /* 0x0000000000007941 */ /* 0x000fea0003800000 */
.L_x_4072:
[----:B------:R-:W-:-:S04]  /*8af0*/  LOP3.LUT R2, R3, 0x80000000, RZ, 0xc0, !PT ;  /* 0x8000000003027812 */ /* 0x000fc800078ec0ff */
[----:B------:R-:W-:-:S04]  /*8b00*/  SHF.R.U32.HI R3, RZ, 0x18, R2 ;  /* 0x00000018ff037819 */ /* 0x000fc80000011602 */
[----:B------:R-:W-:-:S05]  /*8b10*/  LOP3.LUT R3, R0, R3, RZ, 0xfc, !PT ;  /* 0x0000000300037212 */ /* 0x000fca00078efcff */
[----:B------:R0:W-:Y:S01]  /*8b20*/  STG.E.U8 desc[UR36][R16.64], R3 ;  /* 0x0000000310007986 */ /* 0x0001e2000c101124 */
[----:B------:R-:W-:Y:S05]  /*8b30*/  BRA `(.L_x_4058) ;  /* 0x0000000400a47947 */ /* 0x000fea0003800000 */
.L_x_4068:
[----:B------:R-:W-:-:S04]  /*8b40*/  I2FP.F32.S32 R0, R2 ;  /* 0x0000000200007245 */ /* 0x000fc80000201400 */
[----:B------:R-:W-:-:S05]  /*8b50*/  F2FP.BF16.F32.PACK_AB R0, RZ, R0 ;  /* 0x00000000ff00723e */ /* 0x000fca00000010ff */
[----:B------:R0:W-:Y:S01]  /*8b60*/  STG.E.U16 desc[UR36][R16.64], R0 ;  /* 0x0000000010007986 */ /* 0x0001e2000c101524 */
[----:B------:R-:W-:Y:S05]  /*8b70*/  BRA `(.L_x_4058) ;  /* 0x0000000400947947 */ /* 0x000fea0003800000 */
.L_x_4065:
        /* <DEDUP_REMOVED lines=10> */
.L_x_4077:
        /* <DEDUP_REMOVED lines=17> */
.L_x_4080:
[----:B------:R-:W-:-:S04]  /*8d30*/  LOP3.LUT R2, R3, 0x80000000, RZ, 0xc0, !PT ;  /* 0x8000000003027812 */ /* 0x000fc800078ec0ff */
[----:B------:R-:W-:-:S04]  /*8d40*/  SHF.R.U32.HI R3, RZ, 0x18, R2 ;  /* 0x00000018ff037819 */ /* 0x000fc80000011602 */
[----:B------:R-:W-:-:S04]  /*8d50*/  LOP3.LUT R0, R0, R3, RZ, 0xfc, !PT ;  /* 0x0000000300007212 */ /* 0x000fc800078efcff */
[----:B------:R-:W-:-:S07]  /*8d60*/  PRMT R8, R0, 0x7610, R8 ;  /* 0x0000761000087816 */ /* 0x000fce0000000008 */
.L_x_4079:
[----:B------:R-:W-:Y:S05]  /*8d70*/  BSYNC B0 ;  /* 0x0000000000007941 */ /* 0x000fea0003800000 */
.L_x_4078:
[----:B------:R3:W-:Y:S01]  /*8d80*/  STG.E.U8 desc[UR36][R16.64], R8 ;  /* 0x0000000810007986 */ /* 0x0007e2000c101124 */
[----:B------:R-:W-:Y:S05]  /*8d90*/  BRA `(.L_x_4058) ;  /* 0x00000004000c7947 */ /* 0x000fea0003800000 */
.L_x_4076:
        /* <DEDUP_REMOVED lines=17> */
.L_x_4083:
[----:B------:R-:W-:-:S04]  /*8eb0*/  LOP3.LUT R2, R3, 0x80000000, RZ, 0xc0, !PT ;  /* 0x8000000003027812 */ /* 0x000fc800078ec0ff */
[----:B------:R-:W-:-:S04]  /*8ec0*/  SHF.R.U32.HI R3, RZ, 0x18, R2 ;  /* 0x00000018ff037819 */ /* 0x000fc80000011602 */
[----:B------:R-:W-:-:S04]  /*8ed0*/  LOP3.LUT R0, R0, R3, RZ, 0xfc, !PT ;  /* 0x0000000300007212 */ /* 0x000fc800078efcff */
[----:B------:R-:W-:-:S07]  /*8ee0*/  PRMT R8, R0, 0x7610, R8 ;  /* 0x0000761000087816 */ /* 0x000fce0000000008 */
.L_x_4082:
[----:B------:R-:W-:Y:S05]  /*8ef0*/  BSYNC B0 ;  /* 0x0000000000007941 */ /* 0x000fea0003800000 */
.L_x_4081:
[----:B------:R0:W-:Y:S01]  /*8f00*/  STG.E.U8 desc[UR36][R16.64], R8 ;  /* 0x0000000810007986 */ /* 0x0001e2000c101124 */
[----:B------:R-:W-:Y:S05]  /*8f10*/  BRA `(.L_x_4058) ;  /* 0x0000000000ac7947 */ /* 0x000fea0003800000 */
.L_x_4075:
        /* <DEDUP_REMOVED lines=22> */
.L_x_4057:
        /* <DEDUP_REMOVED lines=16> */
.L_x_4086:
[----:B------:R-:W-:Y:S05]  /*9180*/  BRA `(.L_x_4058) ;  /* 0x0000000000107947 */ /* 0x000fea0003800000 */
.L_x_4085:
[----:B------:R-:W-:-:S05]  /*9190*/  SHF.R.S32.HI R3, RZ, 0x1f, R2 ;  /* 0x0000001fff037819 */ /* 0x000fca0000011402 */
[----:B------:R0:W-:Y:S01]  /*91a0*/  STG.E.64 desc[UR36][R16.64], R2 ;  /* 0x0000000210007986 */ /* 0x0001e2000c101b24 */
[----:B------:R-:W-:Y:S05]  /*91b0*/  BRA `(.L_x_4058) ;  /* 0x0000000000047947 */ /* 0x000fea0003800000 */
.L_x_4084:
[----:B------:R2:W-:Y:S02]  /*91c0*/  STG.E desc[UR36][R16.64], R2 ;  /* 0x0000000210007986 */ /* 0x0005e4000c101924 */
.L_x_4058:
[----:B------:R-:W-:-:S07]  /*91d0*/  VIADD R19, R19, 0x80 ;  /* 0x0000008013137836 */ /* 0x000fce0000000000 */
.L_x_4016:
[----:B------:R-:W-:Y:S05]  /*91e0*/  BSYNC B6 ;  /* 0x0000000000067941 */ /* 0x000fea0003800000 */
.L_x_4015:
        /* <DEDUP_REMOVED lines=306> */
.L_x_4087:
        /* <DEDUP_REMOVED lines=20> */
.L_x_4091:
[----:B------:R0:W5:Y:S01]  /*a650*/  LDG.E.U8 R18, desc[UR36][R2.64] ;  /* 0x0000002402127981 */ /* 0x000162000c1e1100 */
[----:B------:R-:W-:Y:S05]  /*a660*/  BRA `(.L_x_4093) ;  /* 0x0000000c00347947 */ /* 0x000fea0003800000 */
.L_x_4090:
        /* <DEDUP_REMOVED lines=8> */
.L_x_4095:
[----:B------:R0:W5:Y:S01]  /*a6f0*/  LDG.E R18, desc[UR36][R2.64] ;  /* 0x0000002402127981 */ /* 0x000162000c1e1900 */
[----:B------:R-:W-:Y:S05]  /*a700*/  BRA `(.L_x_4093) ;  /* 0x0000000c000c7947 */ /* 0x000fea0003800000 */
.L_x_4094:
[----:B------:R0:W5:Y:S01]  /*a710*/  LDG.E.S16 R18, desc[UR36][R2.64] ;  /* 0x0000002402127981 */ /* 0x000162000c1e1700 */
[----:B------:R-:W-:Y:S05]  /*a720*/  BRA `(.L_x_4093) ;  /* 0x0000000c00047947 */ /* 0x000fea0003800000 */
.L_x_4089:
[----:B------:R-:W-:-:S13]  /*a730*/  ISETP.GT.AND P0, PT, R4, 0x6, PT ;  /* 0x000000060400780c */ /* 0x000fda0003f04270 */
[----:B------:R-:W-:Y:S05]  /*a740*/  @P0 BRA `(.L_x_4096) ;  /* 0x00000000002c0947 */ /* 0x000fea0003800000 */
[----:B------:R-:W-:-:S13]  /*a750*/  ISETP.NE.AND P0, PT, R4, 0x5, PT ;  /* 0x000000050400780c */ /* 0x000fda0003f05270 */
[----:B------:R-:W-:Y:S05]  /*a760*/  @!P0 BRA `(.L_x_4097) ;  /* 0x0000000000148947 */ /* 0x000fea0003800000 */
[----:B------:R-:W-:-:S13]  /*a770*/  ISETP.NE.AND P0, PT, R4, 0x6, PT ;  /* 0x000000060400780c */ /* 0x000fda0003f05270 */
[----:B------:R-:W-:Y:S05]  /*a780*/  @P0 BRA `(.L_x_4092) ;  /* 0x0000000800980947 */ /* 0x000fea0003800000 */
[----:B------:R-:W2:Y:S02]  /*a790*/  LDG.E R2, desc[UR36][R2.64] ;  /* 0x0000002402027981 */ /* 0x000ea4000c1e1900 */
[----:B--2---:R1:W2:Y:S01]  /*a7a0*/  F2I.FTZ.TRUNC.NTZ R18, R2 ;  /* 0x0000000200127305 */ /* 0x0042a2000021f100 */
[----:B------:R-:W-:Y:S05]  /*a7b0*/  BRA `(.L_x_4093) ;  /* 0x0000000800e07947 */ /* 0x000fea0003800000 */
.L_x_4097:
[----:B------:R-:W2:Y:S02]  /*a7c0*/  LDG.E.U16 R2, desc[UR36][R2.64] ;  /* 0x0000002402027981 */ /* 0x000ea4000c1e1500 */
[----:B--2---:R-:W-:-:S06]  /*a7d0*/  HADD2.F32 R18, -RZ, R2.H0_H0 ;  /* 0x20000002ff127230 */ /* 0x004fcc0000004100 */
[----:B------:R-:W0:Y:S01]  /*a7e0*/  F2I.FTZ.TRUNC.NTZ R18, R18 ;  /* 0x0000001200127305 */ /* 0x000e22000021f100 */
[----:B------:R-:W-:Y:S05]  /*a7f0*/  BRA `(.L_x_4093) ;  /* 0x0000000800d07947 */ /* 0x000fea0003800000 */
.L_x_4096:
[----:B------:R-:W-:-:S13]  /*a800*/  ISETP.NE.AND P0, PT, R4, 0x7, PT ;  /* 0x000000070400780c */ /* 0x000fda0003f05270 */
[----:B------:R-:W-:Y:S05]  /*a810*/  @!P0 BRA `(.L_x_4098) ;  /* 0x00000000002c8947 */ /* 0x000fea0003800000 */
[----:B------:R-:W-:-:S13]  /*a820*/  ISETP.NE.AND P0, PT, R4, 0x8, PT ;  /* 0x000000080400780c */ /* 0x000fda0003f05270 */
[----:B------:R-:W-:Y:S05]  /*a830*/  @!P0 BRA `(.L_x_4099) ;  /* 0x0000000000148947 */ /* 0x000fea0003800000 */
[----:B------:R-:W-:-:S13]  /*a840*/  ISETP.NE.AND P0, PT, R4, 0x9, PT ;  /* 0x000000090400780c */ /* 0x000fda0003f05270 */
[----:B------:R-:W-:Y:S05]  /*a850*/  @P0 BRA `(.L_x_4092) ;  /* 0x0000000800640947 */ /* 0x000fea0003800000 */
[----:B------:R-:W2:Y:S02]  /*a860*/  LDG.E R2, desc[UR36][R2.64] ;  /* 0x0000002402027981 */ /* 0x000ea4000c1e1900 */
[----:B--2---:R4:W0:Y:S01]  /*a870*/  F2I.FTZ.TRUNC.NTZ R18, R2 ;  /* 0x0000000200127305 */ /* 0x004822000021f100 */
[----:B------:R-:W-:Y:S05]  /*a880*/  BRA `(.L_x_4093) ;  /* 0x0000000800ac7947 */ /* 0x000fea0003800000 */
.L_x_4099:
[----:B------:R-:W2:Y:S02]  /*a890*/  LDG.E.U16 R2, desc[UR36][R2.64] ;  /* 0x0000002402027981 */ /* 0x000ea4000c1e1500 */
[----:B--2---:R-:W-:-:S06]  /*a8a0*/  HADD2.F32 R18, -RZ, R2.H0_H0 ;  /* 0x20000002ff127230 */ /* 0x004fcc0000004100 */
[----:B------:R-:W3:Y:S01]  /*a8b0*/  F2I.FTZ.TRUNC.NTZ R18, R18 ;  /* 0x0000001200127305 */ /* 0x000ee2000021f100 */
[----:B------:R-:W-:Y:S05]  /*a8c0*/  BRA `(.L_x_4093) ;  /* 0x00000008009c7947 */ /* 0x000fea0003800000 */
.L_x_4098:
[----:B------:R-:W2:Y:S02]  /*a8d0*/  LDG.E.64 R2, desc[UR36][R2.64] ;  /* 0x0000002402027981 */ /* 0x000ea4000c1e1b00 */
[----:B--2---:R0:W1:Y:S01]  /*a8e0*/  F2I.F64.TRUNC R18, R2 ;  /* 0x0000000200127311 */ /* 0x004062000030d100 */
[----:B------:R-:W-:Y:S05]  /*a8f0*/  BRA `(.L_x_4093) ;  /* 0x0000000800907947 */ /* 0x000fea0003800000 */
.L_x_4088:
        /* <DEDUP_REMOVED lines=12> */
.L_x_4102:
[----:B------:R-:W2:Y:S02]  /*a9c0*/  LDG.E.64 R2, desc[UR36][R2.64] ;  /* 0x0000002402027981 */ /* 0x000ea4000c1e1b00 */
[----:B--2---:R0:W1:Y:S01]  /*a9d0*/  F2I.F64.TRUNC R18, R2 ;  /* 0x0000000200127311 */ /* 0x004062000030d100 */
[----:B------:R-:W-:Y:S05]  /*a9e0*/  BRA `(.L_x_4093) ;  /* 0x0000000800547947 */ /* 0x000fea0003800000 */
.L_x_4101:
        /* <DEDUP_REMOVED lines=27> */
.L_x_4104:
        /* <DEDUP_REMOVED lines=14> */
.L_x_4103:
[----:B------:R-:W2:Y:S02]  /*ac80*/  LDG.E.U16 R18, desc[UR36][R2.64] ;  /* 0x0000002402127981 */ /* 0x000ea4000c1e1500 */
[----:B--2---:R-:W-:-:S06]  /*ac90*/  IMAD.U32 R18, R18, 0x10000, RZ ;  /* 0x0001000012127824 */ /* 0x004fcc00078e00ff */
[----:B------:R-:W0:Y:S01]  /*aca0*/  F2I.FTZ.TRUNC.NTZ R18, R18 ;  /* 0x0000001200127305 */ /* 0x000e22000021f100 */
[----:B------:R-:W-:Y:S05]  /*acb0*/  BRA `(.L_x_4093) ;  /* 0x0000000400a07947 */ /* 0x000fea0003800000 */
.L_x_4100:
        /* <DEDUP_REMOVED lines=10> */
.L_x_4107:
        /* <DEDUP_REMOVED lines=21> */
.L_x_4111:
[----:B------:R-:W-:Y:S05]  /*aeb0*/  BSYNC B1 ;  /* 0x0000000000017941 */ /* 0x000fea0003800000 */
.L_x_4110:
[----:B------:R-:W-:Y:S01]  /*aec0*/  IMAD.SHL.U32 R2, R2, 0x100000, RZ ;  /* 0x0010000002027824 */ /* 0x000fe200078e00ff */
[----:B------:R-:W-:-:S04]  /*aed0*/  LEA R3, R0, 0x3b800000, 0x17 ;  /* 0x3b80000000037811 */ /* 0x000fc800078eb8ff */
[----:B------:R-:W-:-:S07]  /*aee0*/  LOP3.LUT R18, R3, R2, R18, 0xfe, !PT ;  /* 0x0000000203127212 */ /* 0x000fce00078efe12 */
.L_x_4109:
[----:B------:R-:W-:Y:S05]  /*aef0*/  BSYNC B0 ;  /* 0x0000000000007941 */ /* 0x000fea0003800000 */
.L_x_4108:
[----:B------:R-:W0:Y:S01]  /*af00*/  F2I.FTZ.TRUNC.NTZ R18, R18 ;  /* 0x0000001200127305 */ /* 0x000e22000021f100 */
[----:B------:R-:W-:Y:S05]  /*af10*/  BRA `(.L_x_4093) ;  /* 0x0000000400087947 */ /* 0x000fea0003800000 */
.L_x_4106:
        /* <DEDUP_REMOVED lines=21> */
.L_x_4115:
[----:B------:R-:W-:Y:S05]  /*b070*/  BSYNC B1 ;  /* 0x0000000000017941 */ /* 0x000fea0003800000 */
.L_x_4114:
[----:B------:R-:W-:Y:S01]  /*b080*/  IMAD.SHL.U32 R2, R2, 0x200000, RZ ;  /* 0x0020000002027824 */ /* 0x000fe200078e00ff */
[----:B------:R-:W-:-:S04]  /*b090*/  LEA R3, R0, 0x37800000, 0x17 ;  /* 0x3780000000037811 */ /* 0x000fc800078eb8ff */
[----:B------:R-:W-:-:S07]  /*b0a0*/  LOP3.LUT R18, R3, R2, R18, 0xfe, !PT ;  /* 0x0000000203127212 */ /* 0x000fce00078efe12 */
.L_x_4113:
[----:B------:R-:W-:Y:S05]  /*b0b0*/  BSYNC B0 ;  /* 0x0000000000007941 */ /* 0x000fea0003800000 */
.L_x_4112:
[----:B------:R-:W0:Y:S01]  /*b0c0*/  F2I.FTZ.TRUNC.NTZ R18, R18 ;  /* 0x0000001200127305 */ /* 0x000e22000021f100 */
[----:B------:R-:W-:Y:S05]  /*b0d0*/  BRA `(.L_x_4093) ;  /* 0x0000000000987947 */ /* 0x000fea0003800000 */
.L_x_4105:
        /* <DEDUP_REMOVED lines=14> */
.L_x_4119:
[----:B------:R-:W-:Y:S05]  /*b1c0*/  BSYNC B0 ;  /* 0x0000000000007941 */ /* 0x000fea0003800000 */
.L_x_4118:
[----:B------:R-:W0:Y:S01]  /*b1d0*/  F2I.FTZ.TRUNC.NTZ R18, R18 ;  /* 0x0000001200127305 */ /* 0x000e22000021f100 */
[----:B------:R-:W-:Y:S05]  /*b1e0*/  BRA `(.L_x_4093) ;  /* 0x0000000000547947 */ /* 0x000fea0003800000 */
.L_x_4092:
        /* <DEDUP_REMOVED lines=17> */
.L_x_4120:
[----:B------:R-:W-:Y:S05]  /*b300*/  BRA `(.L_x_4093) ;  /* 0x00000000000c7947 */ /* 0x000fea0003800000 */
.L_x_4117:
[----:B------:R0:W5:Y:S01]  /*b310*/  LDG.E R18, desc[UR36][R2.64] ;  /* 0x0000002402127981 */ /* 0x000162000c1e1900 */
[----:B------:R-:W-:Y:S05]  /*b320*/  BRA `(.L_x_4093) ;  /* 0x0000000000047947 */ /* 0x000fea0003800000 */
.L_x_4116:
[----:B------:R0:W5:Y:S02]  /*b330*/  LDG.E R18, desc[UR36][R2.64] ;  /* 0x0000002402127981 */ /* 0x000164000c1e1900 */
.L_x_4093:
[----:B------:R-:W4:Y:S02]  /*b340*/  LDC R0, c[0x0][0x420] ;  /* 0x00010800ff007b82 */ /* 0x000f240000000800 */
[----:B----4-:R-:W-:-:S13]  /*b350*/  ISETP.NE.AND P0, PT, R0, RZ, PT ;  /* 0x000000ff0000720c */ /* 0x010fda0003f05270 */
[----:B------:R-:W-:Y:S05]  /*b360*/  @!P0 BRA `(.L_x_4121) ;  /* 0x00000000001c8947 */ /* 0x000fea0003800000 */
[----:B------:R-:W-:Y:S01]  /*b370*/  ISETP.NE.AND P0, PT, R0, 0x1, PT ;  /* 0x000000010000780c */ /* 0x000fe20003f05270 */
[----:B------:R-:W-:-:S12]  /*b380*/  ULDC UR4, c[0x0][0x424] ;  /* 0x0001090000047ab9 */ /* 0x000fd80000000800 */
[----:B0-----:R-:W0:Y:S01]  /*b390*/  @P0 LDC R3, c[0x0][0x428] ;  /* 0x00010a00ff030b82 */ /* 0x001e220000000800 */
[----:B-123-5:R-:W-:-:S04]  /*b3a0*/  @P0 VIMNMX R2, R18, UR4, !PT ;  /* 0x0000000412020c48 */ /* 0x02efc8000ffe0100 */
[----:B0-----:R-:W-:Y:S02]  /*b3b0*/  @P0 VIMNMX R2, R2, R3, PT ;  /* 0x0000000302020248 */ /* 0x001fe40003fe0100 */
[----:B------:R-:W-:Y:S01]  /*b3c0*/  @!P0 VIMNMX R2, R18, UR4, PT ;  /* 0x0000000412028c48 */ /* 0x000fe2000bfe0100 */
[----:B------:R-:W-:Y:S06]  /*b3d0*/  BRA `(.L_x_4122) ;  /* 0x0000000000087947 */ /* 0x000fec0003800000 */
.L_x_4121:
[----:B------:R-:W-:Y:S02]  /*b3e0*/  ULDC UR4, c[0x0][0x424] ;  /* 0x0001090000047ab9 */ /* 0x000fe40000000800 */
[----:B0123-5:R-:W-:-:S07]  /*b3f0*/  VIMNMX R2, R18, UR4, !PT ;  /* 0x0000000412027c48 */ /* 0x02ffce000ffe0100 */
.L_x_4122:
        /* <DEDUP_REMOVED lines=14> */
.L_x_4126:
[----:B------:R-:W-:Y:S01]  /*b4e0*/  STG.E.U8 desc[UR36][R16.64], R2 ;  /* 0x0000000210007986 */ /* 0x000fe2000c101124 */
[----:B------:R-:W-:Y:S05]  /*b4f0*/  EXIT ;  /* 0x000000000000794d */ /* 0x000fea0003800000 */
.L_x_4125:
[----:B------:R-:W-:-:S13]  /*b500*/  ISETP.NE.AND P0, PT, R0, 0x2, PT ;  /* 0x000000020000780c */ /* 0x000fda0003f05270 */
[----:B------:R-:W-:Y:S05]  /*b510*/  @!P0 BRA `(.L_x_4128) ;  /* 0x0000000000248947 */ /* 0x000fea0003800000 */
[----:B------:R-:W-:-:S13]  /*b520*/  ISETP.NE.AND P0, PT, R0, 0x3, PT ;  /* 0x000000030000780c */ /* 0x000fda0003f05270 */
[----:B------:R-:W-:Y:S05]  /*b530*/  @!P0 BRA `(.L_x_4129) ;  /* 0x0000000000148947 */ /* 0x000fea0003800000 */
[----:B------:R-:W-:-:S13]  /*b540*/  ISETP.NE.AND P0, PT, R0, 0x4, PT ;  /* 0x000000040000780c */ /* 0x000fda0003f05270 */
[----:B------:R-:W-:Y:S05]  /*b550*/  @P0 BRA `(.L_x_4127) ;  /* 0x0000000800e40947 */ /* 0x000fea0003800000 */
[----:B------:R-:W-:-:S05]  /*b560*/  SHF.R.S32.HI R3, RZ, 0x1f, R2 ;  /* 0x0000001fff037819 */ /* 0x000fca0000011402 */
[----:B------:R-:W-:Y:S01]  /*b570*/  STG.E.64 desc[UR36][R16.64], R2 ;  /* 0x0000000210007986 */ /* 0x000fe2000c101b24 */
[----:B------:R-:W-:Y:S05]  /*b580*/  EXIT ;  /* 0x000000000000794d */ /* 0x000fea0003800000 */
.L_x_4129:
[----:B------:R-:W-:Y:S01]  /*b590*/  STG.E desc[UR36][R16.64], R2 ;  /* 0x0000000210007986 */ /* 0x000fe2000c101924 */
[----:B------:R-:W-:Y:S05]  /*b5a0*/  EXIT ;  /* 0x000000000000794d */ /* 0x000fea0003800000 */
.L_x_4128:
[----:B------:R-:W-:Y:S01]  /*b5b0*/  STG.E.U16 desc[UR36][R16.64], R2 ;  /* 0x0000000210007986 */ /* 0x000fe2000c101524 */
[----:B------:R-:W-:Y:S05]  /*b5c0*/  EXIT ;  /* 0x000000000000794d */ /* 0x000fea0003800000 */
.L_x_4124:
[----:B------:R-:W-:-:S13]  /*b5d0*/  ISETP.GT.AND P0, PT, R0, 0x6, PT ;  /* 0x000000060000780c */ /* 0x000fda0003f04270 */
[----:B------:R-:W-:Y:S05]  /*b5e0*/  @P0 BRA `(.L_x_4130) ;  /* 0x00000000002c0947 */ /* 0x000fea0003800000 */
[----:B------:R-:W-:-:S13]  /*b5f0*/  ISETP.NE.AND P0, PT, R0, 0x5, PT ;  /* 0x000000050000780c */ /* 0x000fda0003f05270 */
[----:B------:R-:W-:Y:S05]  /*b600*/  @!P0 BRA `(.L_x_4131) ;  /* 0x0000000000148947 */ /* 0x000fea0003800000 */
[----:B------:R-:W-:-:S13]  /*b610*/  ISETP.NE.AND P0, PT, R0, 0x6, PT ;  /* 0x000000060000780c */ /* 0x000fda0003f05270 */
[----:B------:R-:W-:Y:S05]  /*b620*/  @P0 BRA `(.L_x_4127) ;  /* 0x0000000800b00947 */ /* 0x000fea0003800000 */
[----:B------:R-:W-:-:S05]  /*b630*/  I2FP.F32.S32 R3, R2 ;  /* 0x0000000200037245 */ /* 0x000fca0000201400 */
[----:B------:R-:W-:Y:S01]  /*b640*/  STG.E desc[UR36][R16.64], R3 ;  /* 0x0000000310007986 */ /* 0x000fe2000c101924 */
[----:B------:R-:W-:Y:S05]  /*b650*/  EXIT ;  /* 0x000000000000794d */ /* 0x000fea0003800000 */
.L_x_4131:
[----:B------:R-:W-:-:S04]  /*b660*/  I2FP.F32.S32 R0, R2 ;  /* 0x0000000200007245 */ /* 0x000fc80000201400 */
[----:B------:R-:W-:-:S05]  /*b670*/  F2FP.F16.F32.PACK_AB R0, RZ, R0 ;  /* 0x00000000ff00723e */ /* 0x000fca00000000ff */
[----:B------:R-:W-:Y:S01]  /*b680*/  STG.E.U16 desc[UR36][R16.64], R0 ;  /* 0x0000000010007986 */ /* 0x000fe2000c101524 */
[----:B------:R-:W-:Y:S05]  /*b690*/  EXIT ;  /* 0x000000000000794d */ /* 0x000fea0003800000 */
.L_x_4130:
        /* <DEDUP_REMOVED lines=8> */
[----:B------:R-:W-:Y:S01]  /*b720*/  STG.E.64 desc[UR36][R16.64], R2 ;  /* 0x0000000210007986 */ /* 0x000fe2000c101b24 */
[----:B------:R-:W-:Y:S05]  /*b730*/  EXIT ;  /* 0x000000000000794d */ /* 0x000fea0003800000 */
.L_x_4133:
[----:B------:R-:W-:-:S04]  /*b740*/  I2FP.F32.S32 R2, R2 ;  /* 0x0000000200027245 */ /* 0x000fc80000201400 */
[----:B------:R-:W-:-:S04]  /*b750*/  F2FP.F16.F32.PACK_AB R3, RZ, R2 ;  /* 0x00000002ff03723e */ /* 0x000fc800000000ff */
[----:B------:R-:W-:-:S05]  /*b760*/  PRMT R3, R3, 0x5410, RZ ;  /* 0x0000541003037816 */ /* 0x000fca00000000ff */
[----:B------:R-:W-:Y:S01]  /*b770*/  STG.E desc[UR36][R16.64], R3 ;  /* 0x0000000310007986 */ /* 0x000fe2000c101924 */
[----:B------:R-:W-:Y:S05]  /*b780*/  EXIT ;  /* 0x000000000000794d */ /* 0x000fea0003800000 */
.L_x_4132:
[----:B------:R-:W0:Y:S02]  /*b790*/  I2F.F64 R2, R2 ;  /* 0x0000000200027312 */ /* 0x000e240000201c00 */
[----:B0-----:R-:W-:Y:S01]  /*b7a0*/  STG.E.64 desc[UR36][R16.64], R2 ;  /* 0x0000000210007986 */ /* 0x001fe2000c101b24 */
[----:B------:R-:W-:Y:S05]  /*b7b0*/  EXIT ;  /* 0x000000000000794d */ /* 0x000fea0003800000 */
.L_x_4123:
        /* <DEDUP_REMOVED lines=10> */
[----:B------:R-:W-:Y:S01]  /*b860*/  STG.E.U8 desc[UR36][R16.64], R3 ;  /* 0x0000000310007986 */ /* 0x000fe2000c101124 */
[----:B------:R-:W-:Y:S05]  /*b870*/  EXIT ;  /* 0x000000000000794d */ /* 0x000fea0003800000 */
.L_x_4136:
[----:B------:R-:W0:Y:S01]  /*b880*/  I2F.F64 R4, R2 ;  /* 0x0000000200047312 */ /* 0x000e220000201c00 */
[----:B------:R-:W-:-:S05]  /*b890*/  CS2R R6, SRZ ;  /* 0x0000000000067805 */ /* 0x000fca000001ff00 */
[----:B0-----:R-:W-:Y:S01]  /*b8a0*/  STG.E.128 desc[UR36][R16.64], R4 ;  /* 0x0000000410007986 */ /* 0x001fe2000c101d24 */
[----:B------:R-:W-:Y:S05]  /*b8b0*/  EXIT ;  /* 0x000000000000794d */ /* 0x000fea0003800000 */
.L_x_4135:
        /* <DEDUP_REMOVED lines=21> */
.L_x_4140:
[----:B------:R-:W-:Y:S05]  /*ba10*/  BSYNC B0 ;  /* 0x0000000000007941 */ /* 0x000fea0003800000 */
.L_x_4139:
[----:B------:R-:W-:-:S05]  /*ba20*/  LOP3.LUT R3, R0, R3, RZ, 0xfc, !PT ;  /* 0x0000000300037212 */ /* 0x000fca00078efcff */
[----:B------:R-:W-:Y:S01]  /*ba30*/  STG.E.U8 desc[UR36][R16.64], R3 ;  /* 0x0000000310007986 */ /* 0x000fe2000c101124 */
[----:B------:R-:W-:Y:S05]  /*ba40*/  EXIT ;  /* 0x000000000000794d */ /* 0x000fea0003800000 */
.L_x_4138:
        /* <DEDUP_REMOVED lines=13> */
.L_x_4142:
[----:B------:R-:W-:Y:S01]  /*bb20*/  IMAD.MOV.U32 R0, RZ, RZ, 0x7f ;  /* 0x0000007fff007424 */ /* 0x000fe200078e00ff */
[----:B------:R-:W-:-:S04]  /*bb30*/  ISETP.GT.U32.AND P0, PT, R2, 0x7f800000, PT ;  /* 0x7f8000000200780c */ /* 0x000fc80003f04070 */
[----:B------:R-:W-:-:S09]  /*bb40*/  SEL R0, R0, 0x7c, P0 ;  /* 0x0000007c00007807 */ /* 0x000fd20000000000 */
.L_x_4143:
[----:B------:R-:W-:Y:S05]  /*bb50*/  BSYNC B0 ;  /* 0x0000000000007941 */ /* 0x000fea0003800000 */
.L_x_4141:
[----:B------:R-:W-:-:S04]  /*bb60*/  LOP3.LUT R2, R3, 0x80000000, RZ, 0xc0, !PT ;  /* 0x8000000003027812 */ /* 0x000fc800078ec0ff */
[----:B------:R-:W-:-:S04]  /*bb70*/  SHF.R.U32.HI R3, RZ, 0x18, R2 ;  /* 0x00000018ff037819 */ /* 0x000fc80000011602 */
[----:B------:R-:W-:-:S05]  /*bb80*/  LOP3.LUT R3, R0, R3, RZ, 0xfc, !PT ;  /* 0x0000000300037212 */ /* 0x000fca00078efcff */
[----:B------:R-:W-:Y:S01]  /*bb90*/  STG.E.U8 desc[UR36][R16.64], R3 ;  /* 0x0000000310007986 */ /* 0x000fe2000c101124 */
[----:B------:R-:W-:Y:S05]  /*bba0*/  EXIT ;  /* 0x000000000000794d */ /* 0x000fea0003800000 */
.L_x_4137:
[----:B------:R-:W-:-:S04]  /*bbb0*/  I2FP.F32.S32 R0, R2 ;  /* 0x0000000200007245 */ /* 0x000fc80000201400 */
[----:B------:R-:W-:-:S05]  /*bbc0*/  F2FP.BF16.F32.PACK_AB R0, RZ, R0 ;  /* 0x00000000ff00723e */ /* 0x000fca00000010ff */
[----:B------:R-:W-:Y:S01]  /*bbd0*/  STG.E.U16 desc[UR36][R16.64], R0 ;  /* 0x0000000010007986 */ /* 0x000fe2000c101524 */
[----:B------:R-:W-:Y:S05]  /*bbe0*/  EXIT ;  /* 0x000000000000794d */ /* 0x000fea0003800000 */
.L_x_4134:
        /* <DEDUP_REMOVED lines=10> */
.L_x_4146:
        /* <DEDUP_REMOVED lines=17> */
.L_x_4149:
[----:B------:R-:W-:-:S04]  /*bda0*/  LOP3.LUT R2, R3, 0x80000000, RZ, 0xc0, !PT ;  /* 0x8000000003027812 */ /* 0x000fc800078ec0ff */
[----:B------:R-:W-:-:S04]  /*bdb0*/  SHF.R.U32.HI R3, RZ, 0x18, R2 ;  /* 0x00000018ff037819 */ /* 0x000fc80000011602 */
[----:B------:R-:W-:-:S04]  /*bdc0*/  LOP3.LUT R0, R0, R3, RZ, 0xfc, !PT ;  /* 0x0000000300007212 */ /* 0x000fc800078efcff */
[----:B------:R-:W-:-:S07]  /*bdd0*/  PRMT R8, R0, 0x7610, R8 ;  /* 0x0000761000087816 */ /* 0x000fce0000000008 */
.L_x_4148:
[----:B------:R-:W-:Y:S05]  /*bde0*/  BSYNC B0 ;  /* 0x0000000000007941 */ /* 0x000fea0003800000 */
.L_x_4147:
[----:B------:R-:W-:Y:S01]  /*bdf0*/  STG.E.U8 desc[UR36][R16.64], R8 ;  /* 0x0000000810007986 */ /* 0x000fe2000c101124 */
[----:B------:R-:W-:Y:S05]  /*be00*/  EXIT ;  /* 0x000000000000794d */ /* 0x000fea0003800000 */
.L_x_4145:
        /* <DEDUP_REMOVED lines=17> */
.L_x_4152:
[----:B------:R-:W-:-:S04]  /*bf20*/  LOP3.LUT R2, R3, 0x80000000, RZ, 0xc0, !PT ;  /* 0x8000000003027812 */ /* 0x000fc800078ec0ff */
[----:B------:R-:W-:-:S04]  /*bf30*/  SHF.R.U32.HI R3, RZ, 0x18, R2 ;  /* 0x00000018ff037819 */ /* 0x000fc80000011602 */
[----:B------:R-:W-:-:S04]  /*bf40*/  LOP3.LUT R0, R0, R3, RZ, 0xfc, !PT ;  /* 0x0000000300007212 */ /* 0x000fc800078efcff */
[----:B------:R-:W-:-:S07]  /*bf50*/  PRMT R8, R0, 0x7610, R8 ;  /* 0x0000761000087816 */ /* 0x000fce0000000008 */
.L_x_4151:
[----:B------:R-:W-:Y:S05]  /*bf60*/  BSYNC B0 ;  /* 0x0000000000007941 */ /* 0x000fea0003800000 */
.L_x_4150:
[----:B------:R-:W-:Y:S01]  /*bf70*/  STG.E.U8 desc[UR36][R16.64], R8 ;  /* 0x0000000810007986 */ /* 0x000fe2000c101124 */
[----:B------:R-:W-:Y:S05]  /*bf80*/  EXIT ;  /* 0x000000000000794d */ /* 0x000fea0003800000 */
.L_x_4144:
        /* <DEDUP_REMOVED lines=22> */
.L_x_4127:
        /* <DEDUP_REMOVED lines=16> */
.L_x_4155:
[----:B------:R-:W-:Y:S05]  /*c1f0*/  EXIT ;  /* 0x000000000000794d */ /* 0x000fea0003800000 */
.L_x_4154:
[----:B------:R-:W-:-:S05]  /*c200*/  SHF.R.S32.HI R3, RZ, 0x1f, R2 ;  /* 0x0000001fff037819 */ /* 0x000fca0000011402 */
[----:B------:R-:W-:Y:S01]  /*c210*/  STG.E.64 desc[UR36][R16.64], R2 ;  /* 0x0000000210007986 */ /* 0x000fe2000c101b24 */
[----:B------:R-:W-:Y:S05]  /*c220*/  EXIT ;  /* 0x000000000000794d */ /* 0x000fea0003800000 */
.L_x_4153:
[----:B------:R-:W-:Y:S01]  /*c230*/  STG.E desc[UR36][R16.64], R2 ;  /* 0x0000000210007986 */ /* 0x000fe2000c101924 */
[----:B------:R-:W-:Y:S05]  /*c240*/  EXIT ;  /* 0x000000000000794d */ /* 0x000fea0003800000 */
.L_x_4156:
        /* <DEDUP_REMOVED lines=11> */
.L_x_44417:


//--------------------- .text._ZN2at6native27unrolled_elementwise_kernelIZZZNS0_49_GLOBAL__N__657f93f7_16_TensorCompare_cu_71e06f4e19launch_clamp_scalarERNS_18TensorIteratorBaseEN3c106ScalarES6_NS0_6detail11ClampLimitsEENKUlvE_clEvENKUlvE1_clEvEUliE_St5arrayIPcLm2EELi4E23TrivialOffsetCalculatorILi1EjESG_NS0_6memory12LoadWithCastILi1EEENSH_13StoreWithCastILi1EEEEEviT_T0_T2_T3_T4_T5_ --------------------------
	.section	.text._ZN2at6native27unrolled_elementwise_kernelIZZZNS0_49_GLOBAL__N__657f93f7_16_TensorCompare_cu_71e06f4e19launch_clamp_scalarERNS_18TensorIteratorBaseEN3c106ScalarES6_NS0_6detail11ClampLimitsEENKUlvE_clEvENKUlvE1_clEvEUliE_St5arrayIPcLm2EELi4E23TrivialOffsetCalculatorILi1EjESG_NS0_6memory12LoadWithCastILi1EEENSH_13StoreWithCastILi1EEEEEviT_T0_T2_T3_T4_T5_,"ax",@progbits
	.align	128
        .global         _ZN2at6native27unrolled_elementwise_kernelIZZZNS0_49_GLOBAL__N__657f93f7_16_TensorCompare_cu_71e06f4e19launch_clamp_scalarERNS_18TensorIteratorBaseEN3c106ScalarES6_NS0_6detail11ClampLimitsEENKUlvE_clEvENKUlvE1_clEvEUliE_St5arrayIPcLm2EELi4E23TrivialOffsetCalculatorILi1EjESG_NS0_6memory12LoadWithCastILi1EEENSH_13StoreWithCastILi1EEEEEviT_T0_T2_T3_T4_T5_
        .type           _ZN2at6native27unrolled_elementwise_kernelIZZZNS0_49_GLOBAL__N__657f93f7_16_TensorCompare_cu_71e06f4e19launch_clamp_scalarERNS_18TensorIteratorBaseEN3c106ScalarES6_NS0_6detail11ClampLimitsEENKUlvE_clEvENKUlvE1_clEvEUliE_St5arrayIPcLm2EELi4E23TrivialOffsetCalculatorILi1EjESG_NS0_6memory12LoadWithCastILi1EEENSH_13StoreWithCastILi1EEEEEviT_T0_T2_T3_T4_T5_,@function
        .size           _ZN2at6native27unrolled_elementwise_kernelIZZZNS0_49_GLOBAL__N__657f93f7_16_TensorCompare_cu_71e06f4e19launch_clamp_scalarERNS_18TensorIteratorBaseEN3c106ScalarES6_NS0_6detail11ClampLimitsEENKUlvE_clEvENKUlvE1_clEvEUliE_St5arrayIPcLm2EELi4E23TrivialOffsetCalculatorILi1EjESG_NS0_6memory12LoadWithCastILi1EEENSH_13StoreWithCastILi1EEEEEviT_T0_T2_T3_T4_T5_,(.L_x_44418 - _ZN2at6native27unrolled_elementwise_kernelIZZZNS0_49_GLOBAL__N__657f93f7_16_TensorCompare_cu_71e06f4e19launch_clamp_scalarERNS_18TensorIteratorBaseEN3c106ScalarES6_NS0_6detail11ClampLimitsEENKUlvE_clEvENKUlvE1_clEvEUliE_St5arrayIPcLm2EELi4E23TrivialOffsetCalculatorILi1EjESG_NS0_6memory12LoadWithCastILi1EEENSH_13StoreWithCastILi1EEEEEviT_T0_T2_T3_T4_T5_)
        .other          _ZN2at6native27unrolled_elementwise_kernelIZZZNS0_49_GLOBAL__N__657f93f7_16_TensorCompare_cu_71e06f4e19launch_clamp_scalarERNS_18TensorIteratorBaseEN3c106ScalarES6_NS0_6detail11ClampLimitsEENKUlvE_clEvENKUlvE1_clEvEUliE_St5arrayIPcLm2EELi4E23TrivialOffsetCalculatorILi1EjESG_NS0_6memory12LoadWithCastILi1EEENSH_13StoreWithCastILi1EEEEEviT_T0_T2_T3_T4_T5_,@"STO_CUDA_ENTRY STV_DEFAULT"
_ZN2at6native27unrolled_elementwise_kernelIZZZNS0_49_GLOBAL__N__657f93f7_16_TensorCompare_cu_71e06f4e19launch_clamp_scalarERNS_18TensorIteratorBaseEN3c106ScalarES6_NS0_6detail11ClampLimitsEENKUlvE_clEvENKUlvE1_clEvEUliE_St5arrayIPcLm2EELi4E23TrivialOffsetCalculatorILi1EjESG_NS0_6memory12LoadWithCastILi1EEENSH_13StoreWithCastILi1EEEEEviT_T0_T2_T3_T4_T5_:
.text._ZN2at6native27unrolled_elementwise_kernelIZZZNS0_49_GLOBAL__N__657f93f7_16_TensorCompare_cu_71e06f4e19launch_clamp_scalarERNS_18TensorIteratorBaseEN3c106ScalarES6_NS0_6detail11ClampLimitsEENKUlvE_clEvENKUlvE1_clEvEUliE_St5arrayIPcLm2EELi4E23TrivialOffsetCalculatorILi1EjESG_NS0_6memory12LoadWithCastILi1EEENSH_13StoreWithCastILi1EEEEEviT_T0_T2_T3_T4_T5_:
        /* <DEDUP_REMOVED lines=31> */
.L_x_4162:
[----:B------:R3:W5:Y:S01]  /*01f0*/  LDG.E.U8 R19, desc[UR36][R2.64] ;  /* 0x0000002402137981 */ /* 0x000762000c1e1100 */
[----:B------:R-:W-:Y:S05]  /*0200*/  BRA `(.L_x_4164) ;  /* 0x0000000c00387947 */ /* 0x000fea0003800000 */
.L_x_4161:
        /* <DEDUP_REMOVED lines=8> */
.L_x_4166:
[----:B------:R1:W5:Y:S01]  /*0290*/  LDG.E R19, desc[UR36][R2.64] ;  /* 0x0000002402137981 */ /* 0x000362000c1e1900 */
[----:B------:R-:W-:Y:S05]  /*02a0*/  BRA `(.L_x_4164) ;  /* 0x0000000c00107947 */ /* 0x000fea0003800000 */
.L_x_4165:
[----:B------:R2:W5:Y:S01]  /*02b0*/  LDG.E.S16 R19, desc[UR36][R2.64] ;  /* 0x0000002402137981 */ /* 0x000562000c1e1700 */
[----:B------:R-:W-:Y:S05]  /*02c0*/  BRA `(.L_x_4164) ;  /* 0x0000000c00087947 */ /* 0x000fea0003800000 */
.L_x_4160:
        /* <DEDUP_REMOVED lines=9> */
.L_x_4168:
[----:B------:R-:W2:Y:S02]  /*0360*/  LDG.E.U16 R2, desc[UR36][R2.64] ;  /* 0x0000002402027981 */ /* 0x000ea4000c1e1500 */
[----:B--2---:R-:W-:-:S06]  /*0370*/  HADD2.F32 R19, -RZ, R2.H0_H0 ;  /* 0x20000002ff137230 */ /* 0x004fcc0000004100 */
[----:B------:R-:W0:Y:S01]  /*0380*/  F2I.FTZ.TRUNC.NTZ R19, R19 ;  /* 0x0000001300137305 */ /* 0x000e22000021f100 */
[----:B------:R-:W-:Y:S05]  /*0390*/  BRA `(.L_x_4164) ;  /* 0x0000000800d47947 */ /* 0x000fea0003800000 */
.L_x_4167:
        /* <DEDUP_REMOVED lines=9> */
.L_x_4170:
[----:B------:R-:W2:Y:S02]  /*0430*/  LDG.E.U16 R2, desc[UR36][R2.64] ;  /* 0x0000002402027981 */ /* 0x000ea4000c1e1500 */
[----:B--2---:R-:W-:-:S06]  /*0440*/  HADD2.F32 R19, -RZ, R2.H0_H0 ;  /* 0x20000002ff137230 */ /* 0x004fcc0000004100 */
[----:B------:R-:W0:Y:S01]  /*0450*/  F2I.FTZ.TRUNC.NTZ R19, R19 ;  /* 0x0000001300137305 */ /* 0x000e22000021f100 */
[----:B------:R-:W-:Y:S05]  /*0460*/  BRA `(.L_x_4164) ;  /* 0x0000000800a07947 */ /* 0x000fea0003800000 */
.L_x_4169:
[----:B------:R-:W2:Y:S02]  /*0470*/  LDG.E.64 R2, desc[UR36][R2.64] ;  /* 0x0000002402027981 */ /* 0x000ea4000c1e1b00 */
[----:B--2---:R0:W1:Y:S01]  /*0480*/  F2I.F64.TRUNC R19, R2 ;  /* 0x0000000200137311 */ /* 0x004062000030d100 */
[----:B------:R-:W-:Y:S05]  /*0490*/  BRA `(.L_x_4164) ;  /* 0x0000000800947947 */ /* 0x000fea0003800000 */
.L_x_4159:
        /* <DEDUP_REMOVED lines=12> */
.L_x_4173:
[----:B------:R-:W2:Y:S02]  /*0560*/  LDG.E.64 R2, desc[UR36][R2.64] ;  /* 0x0000002402027981 */ /* 0x000ea4000c1e1b00 */
[----:B--2---:R0:W1:Y:S01]  /*0570*/  F2I.F64.TRUNC R19, R2 ;  /* 0x0000000200137311 */ /* 0x004062000030d100 */
[----:B------:R-:W-:Y:S05]  /*0580*/  BRA `(.L_x_4164) ;  /* 0x0000000800587947 */ /* 0x000fea0003800000 */
.L_x_4172:
        /* <DEDUP_REMOVED lines=27> */
.L_x_4175:
        /* <DEDUP_REMOVED lines=15> */
.L_x_4174:
[----:B------:R-:W2:Y:S02]  /*0830*/  LDG.E.U16 R19, desc[UR36][R2.64] ;  /* 0x0000002402137981 */ /* 0x000ea4000c1e1500 */
[----:B--2---:R-:W-:-:S06]  /*0840*/  IMAD.U32 R19, R19, 0x10000, RZ ;  /* 0x0001000013137824 */ /* 0x004fcc00078e00ff */
[----:B------:R-:W0:Y:S01]  /*0850*/  F2I.FTZ.TRUNC.NTZ R19, R19 ;  /* 0x0000001300137305 */ /* 0x000e22000021f100 */
[----:B------:R-:W-:Y:S05]  /*0860*/  BRA `(.L_x_4164) ;  /* 0x0000000400a07947 */ /* 0x000fea0003800000 */
.L_x_4171:
        /* <DEDUP_REMOVED lines=10> */
.L_x_4178:
        /* <DEDUP_REMOVED lines=21> */
.L_x_4182:
[----:B------:R-:W-:Y:S05]  /*0a60*/  BSYNC B1 ;  /* 0x0000000000017941 */ /* 0x000fea0003800000 */
.L_x_4181:
[----:B------:R-:W-:Y:S01]  /*0a70*/  IMAD.SHL.U32 R2, R2, 0x100000, RZ ;  /* 0x0010000002027824 */ /* 0x000fe200078e00ff */
[----:B------:R-:W-:-:S04]  /*0a80*/  LEA R0, R0, 0x3b800000, 0x17 ;  /* 0x3b80000000007811 */ /* 0x000fc800078eb8ff */
[----:B------:R-:W-:-:S07]  /*0a90*/  LOP3.LUT R19, R0, R2, R19, 0xfe, !PT ;  /* 0x0000000200137212 */ /* 0x000fce00078efe13 */
.L_x_4180:
[----:B------:R-:W-:Y:S05]  /*0aa0*/  BSYNC B0 ;  /* 0x0000000000007941 */ /* 0x000fea0003800000 */
.L_x_4179:
[----:B------:R-:W0:Y:S01]  /*0ab0*/  F2I.FTZ.TRUNC.NTZ R19, R19 ;  /* 0x0000001300137305 */ /* 0x000e22000021f100 */
[----:B------:R-:W-:Y:S05]  /*0ac0*/  BRA `(.L_x_4164) ;  /* 0x0000000400087947 */ /* 0x000fea0003800000 */
.L_x_4177:
        /* <DEDUP_REMOVED lines=21> */
.L_x_4186:
[----:B------:R-:W-:Y:S05]  /*0c20*/  BSYNC B1 ;  /* 0x0000000000017941 */ /* 0x000fea0003800000 */
.L_x_4185:
[----:B------:R-:W-:Y:S01]  /*0c30*/  IMAD.SHL.U32 R2, R2, 0x200000, RZ ;  /* 0x0020000002027824 */ /* 0x000fe200078e00ff */
[----:B------:R-:W-:-:S04]  /*0c40*/  LEA R0, R0, 0x37800000, 0x17 ;  /* 0x3780000000007811 */ /* 0x000fc800078eb8ff */
[----:B------:R-:W-:-:S07]  /*0c50*/  LOP3.LUT R19, R0, R2, R19, 0xfe, !PT ;  /* 0x0000000200137212 */ /* 0x000fce00078efe13 */
.L_x_4184:
[----:B------:R-:W-:Y:S05]  /*0c60*/  BSYNC B0 ;  /* 0x0000000000007941 */ /* 0x000fea0003800000 */
.L_x_4183:
[----:B------:R-:W0:Y:S01]  /*0c70*/  F2I.FTZ.TRUNC.NTZ R19, R19 ;  /* 0x0000001300137305 */ /* 0x000e22000021f100 */
[----:B------:R-:W-:Y:S05]  /*0c80*/  BRA `(.L_x_4164) ;  /* 0x0000000000987947 */ /* 0x000fea0003800000 */
.L_x_4176:
        /* <DEDUP_REMOVED lines=14> */
.L_x_4190:
[----:B------:R-:W-:Y:S05]  /*0d70*/  BSYNC B0 ;  /* 0x0000000000007941 */ /* 0x000fea0003800000 */
.L_x_4189:
[----:B------:R-:W0:Y:S01]  /*0d80*/  F2I.FTZ.TRUNC.NTZ R19, R19 ;  /* 0x0000001300137305 */ /* 0x000e22000021f100 */
[----:B------:R-:W-:Y:S05]  /*0d90*/  BRA `(.L_x_4164) ;  /* 0x0000000000547947 */ /* 0x000fea0003800000 */
.L_x_4163:
        /* <DEDUP_REMOVED lines=17> */
.L_x_4191:
[----:B------:R-:W-:Y:S05]  /*0eb0*/  BRA `(.L_x_4164) ;  /* 0x00000000000c7947 */ /* 0x000fea0003800000 */
.L_x_4188:
[----:B------:R0:W5:Y:S01]  /*0ec0*/  LDG.E R19, desc[UR36][R2.64] ;  /* 0x0000002402137981 */ /* 0x000162000c1e1900 */
[----:B------:R-:W-:Y:S05]  /*0ed0*/  BRA `(.L_x_4164) ;  /* 0x0000000000047947 */ /* 0x000fea0003800000 */
.L_x_4187:
[----:B------:R0:W5:Y:S02]  /*0ee0*/  LDG.E R19, desc[UR36][R2.64] ;  /* 0x0000002402137981 */ /* 0x000164000c1e1900 */
.L_x_4164:
[----:B------:R-:W2:Y:S02]  /*0ef0*/  S2R R17, SR_TID.X ;  /* 0x0000000000117919 */ /* 0x000ea40000002100 */
[----:B--2---:R-:W-:-:S07]  /*0f00*/  VIADD R17, R17, 0x80 ;  /* 0x0000008011117836 */ /* 0x004fce0000000000 */
.L_x_4158:
[----:B------:R-:W-:Y:S05]  /*0f10*/  BSYNC B6 ;  /* 0x0000000000067941 */ /* 0x000fea0003800000 */
.L_x_4157:
        /* <DEDUP_REMOVED lines=23> */
.L_x_4197:
[----:B------:R0:W5:Y:S01]  /*1090*/  LDG.E.U8 R22, desc[UR36][R2.64] ;  /* 0x0000002402167981 */ /* 0x000162000c1e1100 */
[----:B------:R-:W-:Y:S05]  /*10a0*/  BRA `(.L_x_4199) ;  /* 0x0000000c00347947 */ /* 0x000fea0003800000 */
.L_x_4196:
        /* <DEDUP_REMOVED lines=8> */
.L_x_4201:
[----:B------:R0:W5:Y:S01]  /*1130*/  LDG.E R22, desc[UR36][R2.64] ;  /* 0x0000002402167981 */ /* 0x000162000c1e1900 */
[----:B------:R-:W-:Y:S05]  /*1140*/  BRA `(.L_x_4199) ;  /* 0x0000000c000c7947 */ /* 0x000fea0003800000 */
.L_x_4200:
[----:B------:R0:W5:Y:S01]  /*1150*/  LDG.E.S16 R22, desc[UR36][R2.64] ;  /* 0x0000002402167981 */ /* 0x000162000c1e1700 */
[----:B------:R-:W-:Y:S05]  /*1160*/  BRA `(.L_x_4199) ;  /* 0x0000000c00047947 */ /* 0x000fea0003800000 */
.L_x_4195:
        /* <DEDUP_REMOVED lines=9> */
.L_x_4203:
[----:B------:R-:W2:Y:S02]  /*1200*/  LDG.E.U16 R2, desc[UR36][R2.64] ;  /* 0x0000002402027981 */ /* 0x000ea4000c1e1500 */
[----:B--2---:R-:W-:-:S06]  /*1210*/  HADD2.F32 R22, -RZ, R2.H0_H0 ;  /* 0x20000002ff167230 */ /* 0x004fcc0000004100 */
[----:B------:R-:W0:Y:S01]  /*1220*/  F2I.FTZ.TRUNC.NTZ R22, R22 ;  /* 0x0000001600167305 */ /* 0x000e22000021f100 */
[----:B------:R-:W-:Y:S05]  /*1230*/  BRA `(.L_x_4199) ;  /* 0x0000000800d07947 */ /* 0x000fea0003800000 */
.L_x_4202:
        /* <DEDUP_REMOVED lines=9> */
.L_x_4205:
[----:B------:R-:W2:Y:S02]  /*12d0*/  LDG.E.U16 R2, desc[UR36][R2.64] ;  /* 0x0000002402027981 */ /* 0x000ea4000c1e1500 */
[----:B--2---:R-:W-:-:S06]  /*12e0*/  HADD2.F32 R22, -RZ, R2.H0_H0 ;  /* 0x20000002ff167230 */ /* 0x004fcc0000004100 */
[----:B------:R-:W0:Y:S01]  /*12f0*/  F2I.FTZ.TRUNC.NTZ R22, R22 ;  /* 0x0000001600167305 */ /* 0x000e22000021f100 */
[----:B------:R-:W-:Y:S05]  /*1300*/  BRA `(.L_x_4199) ;  /* 0x00000008009c7947 */ /* 0x000fea0003800000 */
.L_x_4204:
[----:B------:R-:W2:Y:S02]  /*1310*/  LDG.E.64 R2, desc[UR36][R2.64] ;  /* 0x0000002402027981 */ /* 0x000ea4000c1e1b00 */
[----:B--2---:R0:W1:Y:S01]  /*1320*/  F2I.F64.TRUNC R22, R2 ;  /* 0x0000000200167311 */ /* 0x004062000030d100 */
[----:B------:R-:W-:Y:S05]  /*1330*/  BRA `(.L_x_4199) ;  /* 0x0000000800907947 */ /* 0x000fea0003800000 */
.L_x_4194:
        /* <DEDUP_REMOVED lines=12> */
.L_x_4208:
[----:B------:R-:W2:Y:S02]  /*1400*/  LDG.E.64 R2, desc[UR36][R2.64] ;  /* 0x0000002402027981 */ /* 0x000ea4000c1e1b00 */
[----:B--2---:R0:W1:Y:S01]  /*1410*/  F2I.F64.TRUNC R22, R2 ;  /* 0x0000000200167311 */ /* 0x004062000030d100 */
[----:B------:R-:W-:Y:S05]  /*1420*/  BRA `(.L_x_4199) ;  /* 0x0000000800547947 */ /* 0x000fea0003800000 */
.L_x_4207:
        /* <DEDUP_REMOVED lines=27> */
.L_x_4210:
        /* <DEDUP_REMOVED lines=12> */
[----:B------:R2:W3:Y:S01]  /*16a0*/  F2I.FTZ.TRUNC.NTZ R22, R4 ;  /* 0x0000000400167305 */ /* 0x0004e2000021f100 */
[----:B------:R-:W-:Y:S05]  /*16b0*/  BRA `(.L_x_4199) ;  /* 0x0000000400b07947 */ /* 0x000fea0003800000 */
.L_x_4209:
[----:B------:R-:W2:Y:S02]  /*16c0*/  LDG.E.U16 R22, desc[UR36][R2.64] ;  /* 0x0000002402167981 */ /* 0x000ea4000c1e1500 */
[----:B--2---:R-:W-:-:S06]  /*16d0*/  IMAD.U32 R22, R22, 0x10000, RZ ;  /* 0x0001000016167824 */ /* 0x004fcc00078e00ff */
[----:B------:R-:W4:Y:S01]  /*16e0*/  F2I.FTZ.TRUNC.NTZ R22, R22 ;  /* 0x0000001600167305 */ /* 0x000f22000021f100 */
[----:B------:R-:W-:Y:S05]  /*16f0*/  BRA `(.L_x_4199) ;  /* 0x0000000400a07947 */ /* 0x000fea0003800000 */
.L_x_4206:
        /* <DEDUP_REMOVED lines=10> */
.L_x_4213:
        /* <DEDUP_REMOVED lines=21> */
.L_x_4217:
[----:B------:R-:W-:Y:S05]  /*18f0*/  BSYNC B1 ;  /* 0x0000000000017941 */ /* 0x000fea0003800000 */
.L_x_4216:
[----:B------:R-:W-:Y:S01]  /*1900*/  IMAD.SHL.U32 R2, R2, 0x100000, RZ ;  /* 0x0010000002027824 */ /* 0x000fe200078e00ff */
[----:B------:R-:W-:-:S04]  /*1910*/  LEA R3, R0, 0x3b800000, 0x17 ;  /* 0x3b80000000037811 */ /* 0x000fc800078eb8ff */
[----:B------:R-:W-:-:S07]  /*1920*/  LOP3.LUT R22, R3, R2, R22, 0xfe, !PT ;  /* 0x0000000203167212 */ /* 0x000fce00078efe16 */
.L_x_4215:
[----:B------:R-:W-:Y:S05]  /*1930*/  BSYNC B0 ;  /* 0x0000000000007941 */ /* 0x000fea0003800000 */
.L_x_4214:
[----:B------:R-:W0:Y:S01]  /*1940*/  F2I.FTZ.TRUNC.NTZ R22, R22 ;  /* 0x0000001600167305 */ /* 0x000e22000021f100 */
[----:B------:R-:W-:Y:S05]  /*1950*/  BRA `(.L_x_4199) ;  /* 0x0000000400087947 */ /* 0x000fea0003800000 */
.L_x_4212:
        /* <DEDUP_REMOVED lines=21> */
.L_x_4221:
[----:B------:R-:W-:Y:S05]  /*1ab0*/  BSYNC B1 ;  /* 0x0000000000017941 */ /* 0x000fea0003800000 */
.L_x_4220:
[----:B------:R-:W-:Y:S01]  /*1ac0*/  IMAD.SHL.U32 R2, R2, 0x200000, RZ ;  /* 0x0020000002027824 */ /* 0x000fe200078e00ff */
[----:B------:R-:W-:-:S04]  /*1ad0*/  LEA R3, R0, 0x37800000, 0x17 ;  /* 0x3780000000037811 */ /* 0x000fc800078eb8ff */
[----:B------:R-:W-:-:S07]  /*1ae0*/  LOP3.LUT R22, R3, R2, R22, 0xfe, !PT ;  /* 0x0000000203167212 */ /* 0x000fce00078efe16 */
.L_x_4219:
[----:B------:R-:W-:Y:S05]  /*1af0*/  BSYNC B0 ;  /* 0x0000000000007941 */ /* 0x000fea0003800000 */
.L_x_4218:
[----:B------:R-:W0:Y:S01]  /*1b00*/  F2I.FTZ.TRUNC.NTZ R22, R22 ;  /* 0x0000001600167305 */ /* 0x000e22000021f100 */
[----:B------:R-:W-:Y:S05]  /*1b10*/  BRA `(.L_x_4199) ;  /* 0x0000000000987947 */ /* 0x000fea0003800000 */
.L_x_4211:
        /* <DEDUP_REMOVED lines=14> */
.L_x_4225:
[----:B------:R-:W-:Y:S05]  /*1c00*/  BSYNC B0 ;  /* 0x0000000000007941 */ /* 0x000fea0003800000 */
.L_x_4224:
[----:B------:R-:W0:Y:S01]  /*1c10*/  F2I.FTZ.TRUNC.NTZ R22, R22 ;  /* 0x0000001600167305 */ /* 0x000e22000021f100 */
[----:B------:R-:W-:Y:S05]  /*1c20*/  BRA `(.L_x_4199) ;  /* 0x0000000000547947 */ /* 0x000fea0003800000 */
.L_x_4198:
        /* <DEDUP_REMOVED lines=16> */
[----:B0----5:R-:W-:Y:S05]  /*1d30*/  CALL.ABS.NOINC R2 ;  /* 0x0000000002007343 */ /* 0x021fea0003c00000 */
.L_x_4226:
[----:B------:R-:W-:Y:S05]  /*1d40*/  BRA `(.L_x_4199) ;  /* 0x00000000000c7947 */ /* 0x000fea0003800000 */
.L_x_4223:
[----:B------:R0:W5:Y:S01]  /*1d50*/  LDG.E R22, desc[UR36][R2.64] ;  /* 0x0000002402167981 */ /* 0x000162000c1e1900 */
[----:B------:R-:W-:Y:S05]  /*1d60*/  BRA `(.L_x_4199) ;  /* 0x0000000000047947 */ /* 0x000fea0003800000 */
.L_x_4222:
[----:B------:R0:W5:Y:S02]  /*1d70*/  LDG.E R22, desc[UR36][R2.64] ;  /* 0x0000002402167981 */ /* 0x000164000c1e1900 */
.L_x_4199:
[----:B------:R-:W-:-:S07]  /*1d80*/  VIADD R17, R17, 0x80 ;  /* 0x0000008011117836 */ /* 0x000fce0000000000 */
.L_x_4193:
[----:B------:R-:W-:Y:S05]  /*1d90*/  BSYNC B6 ;  /* 0x0000000000067941 */ /* 0x000fea0003800000 */
.L_x_4192:
[----:B------:R-:W-:Y:S01]  /*1da0*/  ISETP.GE.AND P0, PT, R17, R24, PT ;  /* 0x000000181100720c */ /* 0x000fe20003f06270 */
[----:B------:R-:W-:Y:S01]  /*1db0*/  BSSY B6, `(.L_x_4227) ;  /* 0x00000e8000067945 */ /* 0x000fe20003800000 */
[----:B------:R-:W-:Y:S02]  /*1dc0*/  IMAD.MOV.U32 R16, RZ, RZ, RZ ;  /* 0x000000ffff107224 */ /* 0x000fe400078e00ff */
[----:B------:R-:W-:-:S09]  /*1dd0*/  IMAD.MOV.U32 R18, RZ, RZ, RZ ;  /* 0x000000ffff127224 */ /* 0x000fd200078e00ff */
[----:B------:R-:W-:Y:S05]  /*1de0*/  @P0 BRA `(.L_x_4228) ;  /* 0x0000000c00900947 */ /* 0x000fea0003800000 */
[----:B01-34-:R-:W0:Y:S01]  /*1df0*/  LDC.64 R2, c[0x0][0x238] ;  /* 0x00008e00ff027b82 */ /* 0x01be220000000a00 */
[----:B------:R-:W-:Y:S01]  /*1e00*/  IMAD R0, R26, 0x200, R17 ;  /* 0x000002001a007824 */ /* 0x000fe200078e0211 */
[----:B--2---:R-:W-:Y:S01]  /*1e10*/  PRMT R4, R23, 0x9910, RZ ;  /* 0x0000991017047816 */ /* 0x004fe200000000ff */
        /* <DEDUP_REMOVED lines=17> */
.L_x_4232:
[----:B------:R0:W5:Y:S01]  /*1f30*/  LDG.E.U8 R18, desc[UR36][R2.64] ;  /* 0x0000002402127981 */ /* 0x000162000c1e1100 */
[----:B------:R-:W-:Y:S05]  /*1f40*/  BRA `(.L_x_4234) ;  /* 0x0000000c00347947 */ /* 0x000fea0003800000 */
.L_x_4231:
        /* <DEDUP_REMOVED lines=8> */
.L_x_4236:
[----:B------:R0:W5:Y:S01]  /*1fd0*/  LDG.E R18, desc[UR36][R2.64] ;  /* 0x0000002402127981 */ /* 0x000162000c1e1900 */
[----:B------:R-:W-:Y:S05]  /*1fe0*/  BRA `(.L_x_4234) ;  /* 0x0000000c000c7947 */ /* 0x000fea0003800000 */
.L_x_4235:
[----:B------:R0:W5:Y:S01]  /*1ff0*/  LDG.E.S16 R18, desc[UR36][R2.64] ;  /* 0x0000002402127981 */ /* 0x000162000c1e1700 */
[----:B------:R-:W-:Y:S05]  /*2000*/  BRA `(.L_x_4234) ;  /* 0x0000000c00047947 */ /* 0x000fea0003800000 */
.L_x_4230:
        /* <DEDUP_REMOVED lines=9> */
.L_x_4238:
[----:B------:R-:W2:Y:S02]  /*20a0*/  LDG.E.U16 R2, desc[UR36][R2.64] ;  /* 0x0000002402027981 */ /* 0x000ea4000c1e1500 */
[----:B--2---:R-:W-:-:S06]  /*20b0*/  HADD2.F32 R18, -RZ, R2.H0_H0 ;  /* 0x20000002ff127230 */ /* 0x004fcc0000004100 */
[----:B------:R-:W0:Y:S01]  /*20c0*/  F2I.FTZ.TRUNC.NTZ R18, R18 ;  /* 0x0000001200127305 */ /* 0x000e22000021f100 */
[----:B------:R-:W-:Y:S05]  /*20d0*/  BRA `(.L_x_4234) ;  /* 0x0000000800d07947 */ /* 0x000fea0003800000 */
.L_x_4237:
        /* <DEDUP_REMOVED lines=9> */
.L_x_4240:
[----:B------:R-:W2:Y:S02]  /*2170*/  LDG.E.U16 R2, desc[UR36][R2.64] ;  /* 0x0000002402027981 */ /* 0x000ea4000c1e1500 */
[----:B--2---:R-:W-:-:S06]  /*2180*/  HADD2.F32 R18, -RZ, R2.H0_H0 ;  /* 0x20000002ff127230 */ /* 0x004fcc0000004100 */
[----:B------:R-:W0:Y:S01]  /*2190*/  F2I.FTZ.TRUNC.NTZ R18, R18 ;  /* 0x0000001200127305 */ /* 0x000e22000021f100 */
[----:B------:R-:W-:Y:S05]  /*21a0*/  BRA `(.L_x_4234) ;  /* 0x00000008009c7947 */ /* 0x000fea0003800000 */
.L_x_4239:
[----:B------:R-:W2:Y:S02]  /*21b0*/  LDG.E.64 R2, desc[UR36][R2.64] ;  /* 0x0000002402027981 */ /* 0x000ea4000c1e1b00 */
[----:B--2---:R0:W1:Y:S01]  /*21c0*/  F2I.F64.TRUNC R18, R2 ;  /* 0x0000000200127311 */ /* 0x004062000030d100 */
[----:B------:R-:W-:Y:S05]  /*21d0*/  BRA `(.L_x_4234) ;  /* 0x0000000800907947 */ /* 0x000fea0003800000 */
.L_x_4229:
        /* <DEDUP_REMOVED lines=12> */
.L_x_4243:
[----:B------:R-:W2:Y:S02]  /*22a0*/  LDG.E.64 R2, desc[UR36][R2.64] ;  /* 0x0000002402027981 */ /* 0x000ea4000c1e1b00 */
[----:B--2---:R0:W1:Y:S01]  /*22b0*/  F2I.F64.TRUNC R18, R2 ;  /* 0x0000000200127311 */ /* 0x004062000030d100 */
[----:B------:R-:W-:Y:S05]  /*22c0*/  BRA `(.L_x_4234) ;  /* 0x0000000800547947 */ /* 0x000fea0003800000 */
.L_x_4242:
        /* <DEDUP_REMOVED lines=27> */
.L_x_4245:
        /* <DEDUP_REMOVED lines=14> */
.L_x_4244:
[----:B------:R-:W2:Y:S02]  /*2560*/  LDG.E.U16 R18, desc[UR36][R2.64] ;  /* 0x0000002402127981 */ /* 0x000ea4000c1e1500 */
[----:B--2---:R-:W-:-:S06]  /*2570*/  IMAD.U32 R18, R18, 0x10000, RZ ;  /* 0x0001000012127824 */ /* 0x004fcc00078e00ff */
[----:B------:R-:W0:Y:S01]  /*2580*/  F2I.FTZ.TRUNC.NTZ R18, R18 ;  /* 0x0000001200127305 */ /* 0x000e22000021f100 */
[----:B------:R-:W-:Y:S05]  /*2590*/  BRA `(.L_x_4234) ;  /* 0x0000000400a07947 */ /* 0x000fea0003800000 */
.L_x_4241:
        /* <DEDUP_REMOVED lines=10> */
.L_x_4248:
        /* <DEDUP_REMOVED lines=21> */
.L_x_4252:
[----:B------:R-:W-:Y:S05]  /*2790*/  BSYNC B1 ;  /* 0x0000000000017941 */ /* 0x000fea0003800000 */
.L_x_4251:
[----:B------:R-:W-:Y:S01]  /*27a0*/  IMAD.SHL.U32 R2, R2, 0x100000, RZ ;  /* 0x0010000002027824 */ /* 0x000fe200078e00ff */
[----:B------:R-:W-:-:S04]  /*27b0*/  LEA R3, R0, 0x3b800000, 0x17 ;  /* 0x3b80000000037811 */ /* 0x000fc800078eb8ff */
[----:B------:R-:W-:-:S07]  /*27c0*/  LOP3.LUT R18, R3, R2, R18, 0xfe, !PT ;  /* 0x0000000203127212 */ /* 0x000fce00078efe12 */
.L_x_4250:
[----:B------:R-:W-:Y:S05]  /*27d0*/  BSYNC B0 ;  /* 0x0000000000007941 */ /* 0x000fea0003800000 */
.L_x_4249:
[----:B------:R-:W1:Y:S01]  /*27e0*/  F2I.FTZ.TRUNC.NTZ R18, R18 ;  /* 0x0000001200127305 */ /* 0x000e62000021f100 */
[----:B------:R-:W-:Y:S05]  /*27f0*/  BRA `(.L_x_4234) ;  /* 0x0000000400087947 */ /* 0x000fea0003800000 */
.L_x_4247:
        /* <DEDUP_REMOVED lines=21> */
.L_x_4256:
[----:B------:R-:W-:Y:S05]  /*2950*/  BSYNC B1 ;  /* 0x0000000000017941 */ /* 0x000fea0003800000 */
.L_x_4255:
[----:B------:R-:W-:Y:S01]  /*2960*/  IMAD.SHL.U32 R2, R2, 0x200000, RZ ;  /* 0x0020000002027824 */ /* 0x000fe200078e00ff */
[----:B------:R-:W-:-:S04]  /*2970*/  LEA R3, R0, 0x37800000, 0x17 ;  /* 0x3780000000037811 */ /* 0x000fc800078eb8ff */
[----:B------:R-:W-:-:S07]  /*2980*/  LOP3.LUT R18, R3, R2, R18, 0xfe, !PT ;  /* 0x0000000203127212 */ /* 0x000fce00078efe12 */
.L_x_4254:
[----:B------:R-:W-:Y:S05]  /*2990*/  BSYNC B0 ;  /* 0x0000000000007941 */ /* 0x000fea0003800000 */
.L_x_4253:
[----:B------:R-:W2:Y:S01]  /*29a0*/  F2I.FTZ.TRUNC.NTZ R18, R18 ;  /* 0x0000001200127305 */ /* 0x000ea2000021f100 */
[----:B------:R-:W-:Y:S05]  /*29b0*/  BRA `(.L_x_4234) ;  /* 0x0000000000987947 */ /* 0x000fea0003800000 */
.L_x_4246:
        /* <DEDUP_REMOVED lines=14> */
.L_x_4260:
[----:B------:R-:W-:Y:S05]  /*2aa0*/  BSYNC B0 ;  /* 0x0000000000007941 */ /* 0x000fea0003800000 */
.L_x_4259:
[----:B------:R-:W4:Y:S01]  /*2ab0*/  F2I.FTZ.TRUNC.NTZ R18, R18 ;  /* 0x0000001200127305 */ /* 0x000f22000021f100 */
[----:B------:R-:W-:Y:S05]  /*2ac0*/  BRA `(.L_x_4234) ;  /* 0x0000000000547947 */ /* 0x000fea0003800000 */
.L_x_4233:
        /* <DEDUP_REMOVED lines=17> */
.L_x_4261:
[----:B------:R-:W-:Y:S05]  /*2be0*/  BRA `(.L_x_4234) ;  /* 0x00000000000c7947 */ /* 0x000fea0003800000 */
.L_x_4258:
[----:B------:R0:W5:Y:S01]  /*2bf0*/  LDG.E R18, desc[UR36][R2.64] ;  /* 0x0000002402127981 */ /* 0x000162000c1e1900 */
[----:B------:R-:W-:Y:S05]  /*2c00*/  BRA `(.L_x_4234) ;  /* 0x0000000000047947 */ /* 0x000fea0003800000 */
.L_x_4257:
[----:B------:R3:W5:Y:S02]  /*2c10*/  LDG.E R18, desc[UR36][R2.64] ;  /* 0x0000002402127981 */ /* 0x000764000c1e1900 */
.L_x_4234:
[----:B------:R-:W-:-:S07]  /*2c20*/  VIADD R17, R17, 0x80 ;  /* 0x0000008011117836 */ /* 0x000fce0000000000 */
.L_x_4228:
[----:B------:R-:W-:Y:S05]  /*2c30*/  BSYNC B6 ;  /* 0x0000000000067941 */ /* 0x000fea0003800000 */
.L_x_4227:
[----:B------:R-:W-:Y:S01]  /*2c40*/  ISETP.GE.AND P0, PT, R17, R24, PT ;  /* 0x000000181100720c */ /* 0x000fe20003f06270 */
[----:B------:R-:W-:-:S12]  /*2c50*/  BSSY B6, `(.L_x_4262) ;  /* 0x00000e3000067945 */ /* 0x000fd80003800000 */
[----:B------:R-:W-:Y:S05]  /*2c60*/  @P0 BRA `(.L_x_4263) ;  /* 0x0000000c00840947 */ /* 0x000fea0003800000 */
[----:B01-34-:R-:W0:Y:S01]  /*2c70*/  LDC.64 R2, c[0x0][0x238] ;  /* 0x00008e00ff027b82 */ /* 0x01be220000000a00 */
        /* <DEDUP_REMOVED lines=18> */
.L_x_4267:
[----:B------:R0:W5:Y:S01]  /*2da0*/  LDG.E.U8 R16, desc[UR36][R2.64] ;  /* 0x0000002402107981 */ /* 0x000162000c1e1100 */
[----:B------:R-:W-:Y:S05]  /*2db0*/  BRA `(.L_x_4263) ;  /* 0x0000000c00307947 */ /* 0x000fea0003800000 */
.L_x_4266:
        /* <DEDUP_REMOVED lines=8> */
.L_x_4270:
[----:B------:R0:W5:Y:S01]  /*2e40*/  LDG.E R16, desc[UR36][R2.64] ;  /* 0x0000002402107981 */ /* 0x000162000c1e1900 */
[----:B------:R-:W-:Y:S05]  /*2e50*/  BRA `(.L_x_4263) ;  /* 0x0000000c00087947 */ /* 0x000fea0003800000 */
.L_x_4269:
[----:B------:R0:W5:Y:S01]  /*2e60*/  LDG.E.S16 R16, desc[UR36][R2.64] ;  /* 0x0000002402107981 */ /* 0x000162000c1e1700 */
[----:B------:R-:W-:Y:S05]  /*2e70*/  BRA `(.L_x_4263) ;  /* 0x0000000c00007947 */ /* 0x000fea0003800000 */
.L_x_4265:
[----:B------:R-:W-:-:S13]  /*2e80*/  ISETP.GT.AND P0, PT, R0, 0x6, PT ;  /* 0x000000060000780c */ /* 0x000fda0003f04270 */
[----:B------:R-:W-:Y:S05]  /*2e90*/  @P0 BRA `(.L_x_4271) ;  /* 0x00000000002c0947 */ /* 0x000fea0003800000 */
[----:B------:R-:W-:-:S13]  /*2ea0*/  ISETP.NE.AND P0, PT, R0, 0x5, PT ;  /* 0x000000050000780c */ /* 0x000fda0003f05270 */
[----:B------:R-:W-:Y:S05]  /*2eb0*/  @!P0 BRA `(.L_x_4272) ;  /* 0x0000000000148947 */ /* 0x000fea0003800000 */
[----:B------:R-:W-:-:S13]  /*2ec0*/  ISETP.NE.AND P0, PT, R0, 0x6, PT ;  /* 0x000000060000780c */ /* 0x000fda0003f05270 */
[----:B------:R-:W-:Y:S05]  /*2ed0*/  @P0 BRA `(.L_x_4268) ;  /* 0x0000000800980947 */ /* 0x000fea0003800000 */
[----:B------:R-:W3:Y:S02]  /*2ee0*/  LDG.E R2, desc[UR36][R2.64] ;  /* 0x0000002402027981 */ /* 0x000ee4000c1e1900 */
[----:B---3--:R0:W1:Y:S01]  /*2ef0*/  F2I.FTZ.TRUNC.NTZ R16, R2 ;  /* 0x0000000200107305 */ /* 0x008062000021f100 */
[----:B------:R-:W-:Y:S05]  /*2f00*/  BRA `(.L_x_4263) ;  /* 0x0000000800dc7947 */ /* 0x000fea0003800000 */
.L_x_4272:
[----:B------:R-:W3:Y:S02]  /*2f10*/  LDG.E.U16 R2, desc[UR36][R2.64] ;  /* 0x0000002402027981 */ /* 0x000ee4000c1e1500 */
[----:B---3--:R-:W-:-:S06]  /*2f20*/  HADD2.F32 R16, -RZ, R2.H0_H0 ;  /* 0x20000002ff107230 */ /* 0x008fcc0000004100 */
[----:B------:R-:W0:Y:S01]  /*2f30*/  F2I.FTZ.TRUNC.NTZ R16, R16 ;  /* 0x0000001000107305 */ /* 0x000e22000021f100 */
[----:B------:R-:W-:Y:S05]  /*2f40*/  BRA `(.L_x_4263) ;  /* 0x0000000800cc7947 */ /* 0x000fea0003800000 */
.L_x_4271:
[----:B------:R-:W-:-:S13]  /*2f50*/  ISETP.NE.AND P0, PT, R0, 0x7, PT ;  /* 0x000000070000780c */ /* 0x000fda0003f05270 */
[----:B------:R-:W-:Y:S05]  /*2f60*/  @!P0 BRA `(.L_x_4273) ;  /* 0x00000000002c8947 */ /* 0x000fea0003800000 */
[----:B------:R-:W-:-:S13]  /*2f70*/  ISETP.NE.AND P0, PT, R0, 0x8, PT ;  /* 0x000000080000780c */ /* 0x000fda0003f05270 */
[----:B------:R-:W-:Y:S05]  /*2f80*/  @!P0 BRA `(.L_x_4274) ;  /* 0x0000000000148947 */ /* 0x000fea0003800000 */
[----:B------:R-:W-:-:S13]  /*2f90*/  ISETP.NE.AND P0, PT, R0, 0x9, PT ;  /* 0x000000090000780c */ /* 0x000fda0003f05270 */
[----:B------:R-:W-:Y:S05]  /*2fa0*/  @P0 BRA `(.L_x_4268) ;  /* 0x0000000800640947 */ /* 0x000fea0003800000 */
[----:B------:R-:W3:Y:S02]  /*2fb0*/  LDG.E R2, desc[UR36][R2.64] ;  /* 0x0000002402027981 */ /* 0x000ee4000c1e1900 */
[----:B---3--:R0:W1:Y:S01]  /*2fc0*/  F2I.FTZ.TRUNC.NTZ R16, R2 ;  /* 0x0000000200107305 */ /* 0x008062000021f100 */
[----:B------:R-:W-:Y:S05]  /*2fd0*/  BRA `(.L_x_4263) ;  /* 0x0000000800a87947 */ /* 0x000fea0003800000 */
.L_x_4274:
[----:B------:R-:W3:Y:S02]  /*2fe0*/  LDG.E.U16 R2, desc[UR36][R2.64] ;  /* 0x0000002402027981 */ /* 0x000ee4000c1e1500 */
[----:B---3--:R-:W-:-:S06]  /*2ff0*/  HADD2.F32 R16, -RZ, R2.H0_H0 ;  /* 0x20000002ff107230 */ /* 0x008fcc0000004100 */
[----:B------:R-:W0:Y:S01]  /*3000*/  F2I.FTZ.TRUNC.NTZ R16, R16 ;  /* 0x0000001000107305 */ /* 0x000e22000021f100 */
[----:B------:R-:W-:Y:S05]  /*3010*/  BRA `(.L_x_4263) ;  /* 0x0000000800987947 */ /* 0x000fea0003800000 */
.L_x_4273:
[----:B------:R-:W3:Y:S02]  /*3020*/  LDG.E.64 R16, desc[UR36][R2.64] ;  /* 0x0000002402107981 */ /* 0x000ee4000c1e1b00 */
[----:B---3--:R0:W1:Y:S01]  /*3030*/  F2I.F64.TRUNC R16, R16 ;  /* 0x0000001000107311 */ /* 0x008062000030d100 */
[----:B------:R-:W-:Y:S05]  /*3040*/  BRA `(.L_x_4263) ;  /* 0x00000008008c7947 */ /* 0x000fea0003800000 */
.L_x_4264:
        /* <DEDUP_REMOVED lines=8> */
[----:B------:R-:W3:Y:S02]  /*30d0*/  LDG.E.U8 R2, desc[UR36][R2.64] ;  /* 0x0000002402027981 */ /* 0x000ee4000c1e1100 */
[----:B---3--:R-:W-:-:S04]  /*30e0*/  ISETP.NE.AND P0, PT, R2, RZ, PT ;  /* 0x000000ff0200720c */ /* 0x008fc80003f05270 */
[----:B------:R-:W-:Y:S01]  /*30f0*/  SEL R16, RZ, 0x1, !P0 ;  /* 0x00000001ff107807 */ /* 0x000fe20004000000 */
[----:B------:R-:W-:Y:S08]  /*3100*/  BRA `(.L_x_4263) ;  /* 0x00000008005c7947 */ /* 0x000ff00003800000 */
.L_x_4277:
[----:B------:R-:W3:Y:S02]  /*3110*/  LDG.E.64 R2, desc[UR36][R2.64] ;  /* 0x0000002402027981 */ /* 0x000ee4000c1e1b00 */
[----:B---3--:R0:W1:Y:S01]  /*3120*/  F2I.F64.TRUNC R16, R2 ;  /* 0x0000000200107311 */ /* 0x008062000030d100 */
[----:B------:R-:W-:Y:S05]  /*3130*/  BRA `(.L_x_4263) ;  /* 0x0000000800507947 */ /* 0x000fea0003800000 */
.L_x_4276:
        /* <DEDUP_REMOVED lines=9> */
[----:B--2---:R-:W-:-:S04]  /*31d0*/  LOP3.LUT R4, R0, 0x7f000000, RZ, 0xc0, !PT ;  /* 0x7f00000000047812 */ /* 0x004fc800078ec0ff */
        /* <DEDUP_REMOVED lines=17> */
.L_x_4279:
[----:B------:R-:W3:Y:S02]  /*32f0*/  LDG.E.U8 R2, desc[UR36][R2.64] ;  /* 0x0000002402027981 */ /* 0x000ee4000c1e1100 */
[C---:B---3--:R-:W-:Y:S02]  /*3300*/  IMAD.SHL.U32 R0, R2.reuse, 0x2000000, RZ ;  /* 0x0200000002007824 */ /* 0x048fe400078e00ff */
[----:B------:R-:W-:-:S03]  /*3310*/  IMAD.SHL.U32 R5, R2, 0x1000000, RZ ;  /* 0x0100000002057824 */ /* 0x000fc600078e00ff */
[----:B------:R-:W-:-:S13]  /*3320*/  ISETP.GE.U32.AND P0, PT, R0, 0x8000000, PT ;  /* 0x080000000000780c */ /* 0x000fda0003f06070 */
[C---:B------:R-:W-:Y:S02]  /*3330*/  @!P0 IMAD.SHL.U32 R0, R2.reuse, 0x100, RZ ;  /* 0x0000010002008824 */ /* 0x040fe400078e00ff */
[----:B--2---:R-:W-:-:S03]  /*3340*/  @P0 IMAD.SHL.U32 R4, R2, 0x200000, RZ ;  /* 0x0020000002040824 */ /* 0x004fc600078e00ff */
        /* <DEDUP_REMOVED lines=8> */
.L_x_4278:
[----:B------:R-:W3:Y:S02]  /*33d0*/  LDG.E.U16 R16, desc[UR36][R2.64] ;  /* 0x0000002402107981 */ /* 0x000ee4000c1e1500 */
[----:B---3--:R-:W-:-:S06]  /*33e0*/  IMAD.U32 R16, R16, 0x10000, RZ ;  /* 0x0001000010107824 */ /* 0x008fcc00078e00ff */
[----:B------:R-:W0:Y:S01]  /*33f0*/  F2I.FTZ.TRUNC.NTZ R16, R16 ;  /* 0x0000001000107305 */ /* 0x000e22000021f100 */
[----:B------:R-:W-:Y:S05]  /*3400*/  BRA `(.L_x_4263) ;  /* 0x00000004009c7947 */ /* 0x000fea0003800000 */
.L_x_4275:
        /* <DEDUP_REMOVED lines=10> */
.L_x_4282:
        /* <DEDUP_REMOVED lines=21> */
.L_x_4286:
[----:B------:R-:W-:Y:S05]  /*3600*/  BSYNC B1 ;  /* 0x0000000000017941 */ /* 0x000fea0003800000 */
.L_x_4285:
[----:B------:R-:W-:Y:S01]  /*3610*/  IMAD.SHL.U32 R2, R2, 0x100000, RZ ;  /* 0x0010000002027824 */ /* 0x000fe200078e00ff */
[----:B------:R-:W-:-:S04]  /*3620*/  LEA R3, R0, 0x3b800000, 0x17 ;  /* 0x3b80000000037811 */ /* 0x000fc800078eb8ff */
[----:B------:R-:W-:-:S07]  /*3630*/  LOP3.LUT R16, R3, R2, R16, 0xfe, !PT ;  /* 0x0000000203107212 */ /* 0x000fce00078efe10 */
.L_x_4284:
[----:B------:R-:W-:Y:S05]  /*3640*/  BSYNC B0 ;  /* 0x0000000000007941 */ /* 0x000fea0003800000 */
.L_x_4283:
[----:B------:R-:W0:Y:S01]  /*3650*/  F2I.FTZ.TRUNC.NTZ R16, R16 ;  /* 0x0000001000107305 */ /* 0x000e22000021f100 */
[----:B------:R-:W-:Y:S05]  /*3660*/  BRA `(.L_x_4263) ;  /* 0x0000000400047947 */ /* 0x000fea0003800000 */
.L_x_4281:
        /* <DEDUP_REMOVED lines=21> */
.L_x_4290:
[----:B------:R-:W-:Y:S05]  /*37c0*/  BSYNC B1 ;  /* 0x0000000000017941 */ /* 0x000fea0003800000 */
.L_x_4289:
[----:B------:R-:W-:Y:S01]  /*37d0*/  IMAD.SHL.U32 R2, R2, 0x200000, RZ ;  /* 0x0020000002027824 */ /* 0x000fe200078e00ff */
[----:B------:R-:W-:-:S04]  /*37e0*/  LEA R3, R0, 0x37800000, 0x17 ;  /* 0x3780000000037811 */ /* 0x000fc800078eb8ff */
[----:B------:R-:W-:-:S07]  /*37f0*/  LOP3.LUT R16, R3, R2, R16, 0xfe, !PT ;  /* 0x0000000203107212 */ /* 0x000fce00078efe10 */
.L_x_4288:
[----:B------:R-:W-:Y:S05]  /*3800*/  BSYNC B0 ;  /* 0x0000000000007941 */ /* 0x000fea0003800000 */
.L_x_4287:
[----:B------:R-:W0:Y:S01]  /*3810*/  F2I.FTZ.TRUNC.NTZ R16, R16 ;  /* 0x0000001000107305 */ /* 0x000e22000021f100 */
[----:B------:R-:W-:Y:S05]  /*3820*/  BRA `(.L_x_4263) ;  /* 0x0000000000947947 */ /* 0x000fea0003800000 */
.L_x_4280:
        /* <DEDUP_REMOVED lines=14> */
.L_x_4294:
[----:B------:R-:W-:Y:S05]  /*3910*/  BSYNC B0 ;  /* 0x0000000000007941 */ /* 0x000fea0003800000 */
.L_x_4293:
[----:B------:R-:W0:Y:S01]  /*3920*/  F2I.FTZ.TRUNC.NTZ R16, R16 ;  /* 0x0000001000107305 */ /* 0x000e22000021f100 */
[----:B------:R-:W-:Y:S05]  /*3930*/  BRA `(.L_x_4263) ;  /* 0x0000000000507947 */ /* 0x000fea0003800000 */
.L_x_4268:
[----:B------:R-:W-:Y:S01]  /*3940*/  MOV R2, 0x0 ;  /* 0x0000000000027802 */ /* 0x000fe20000000f00 */
[----:B------:R-:W-:Y:S01]  /*3950*/  ULDC.64 UR4, c[0x4][0x270] ;  /* 0x01009c0000047ab9 */ /* 0x000fe20000000a00 */
[----:B------:R-:W-:Y:S01]  /*3960*/  ULDC.64 UR6, c[0x4][0x78] ;  /* 0x01001e0000067ab9 */ /* 0x000fe20000000a00 */
[----:B--2---:R-:W-:Y:S02]  /*3970*/  IMAD.U32 R4, RZ, RZ, UR4 ;  /* 0x00000004ff047e24 */ /* 0x004fe4000f8e00ff */
        /* <DEDUP_REMOVED lines=12> */
.L_x_4295:
[----:B------:R-:W-:Y:S05]  /*3a40*/  BRA `(.L_x_4263) ;  /* 0x00000000000c7947 */ /* 0x000fea0003800000 */
.L_x_4292:
[----:B------:R0:W5:Y:S01]  /*3a50*/  LDG.E R16, desc[UR36][R2.64] ;  /* 0x0000002402107981 */ /* 0x000162000c1e1900 */
[----:B------:R-:W-:Y:S05]  /*3a60*/  BRA `(.L_x_4263) ;  /* 0x0000000000047947 */ /* 0x000fea0003800000 */
.L_x_4291:
[----:B------:R0:W5:Y:S02]  /*3a70*/  LDG.E R16, desc[UR36][R2.64] ;  /* 0x0000002402107981 */ /* 0x000164000c1e1900 */
.L_x_4263:
[----:B------:R-:W-:Y:S05]  /*3a80*/  BSYNC B6 ;  /* 0x0000000000067941 */ /* 0x000fea0003800000 */
.L_x_4262:
[----:B------:R-:W2:Y:S01]  /*3a90*/  LDC R0, c[0x0][0x218] ;  /* 0x00008600ff007b82 */ /* 0x000ea20000000800 */
[----:B------:R-:W-:Y:S01]  /*3aa0*/  BSSY B0, `(.L_x_4296) ;  /* 0x0000026000007945 */ /* 0x000fe20003800000 */
[----:B--2---:R-:W-:-:S13]  /*3ab0*/  ISETP.NE.AND P0, PT, R0, RZ, PT ;  /* 0x000000ff0000720c */ /* 0x004fda0003f05270 */
[----:B------:R-:W-:Y:S05]  /*3ac0*/  @!P0 BRA `(.L_x_4297) ;  /* 0x00000000006c8947 */ /* 0x000fea0003800000 */
[----:B------:R-:W-:-:S13]  /*3ad0*/  ISETP.NE.AND P0, PT, R0, 0x1, PT ;  /* 0x000000010000780c */ /* 0x000fda0003f05270 */
[----:B------:R-:W-:Y:S05]  /*3ae0*/  @P0 BRA `(.L_x_4298) ;  /* 0x0000000000280947 */ /* 0x000fea0003800000 */
[----:B0-----:R-:W0:Y:S01]  /*3af0*/  S2R R17, SR_TID.X ;  /* 0x0000000000117919 */ /* 0x001e220000002100 */
[----:B------:R-:W1:Y:S02]  /*3b00*/  LDC R5, c[0x0][0x21c] ;  /* 0x00008700ff057b82 */ /* 0x000e640000000800 */
[-C--:B-1---5:R-:W-:Y:S02]  /*3b10*/  VIMNMX R19, R19, R5.reuse, PT ;  /* 0x0000000513137248 */ /* 0x0a2fe40003fe0100 */
[-C--:B---34-:R-:W-:Y:S02]  /*3b20*/  VIMNMX R22, R22, R5.reuse, PT ;  /* 0x0000000516167248 */ /* 0x098fe40003fe0100 */
[----:B------:R-:W-:Y:S01]  /*3b30*/  VIMNMX R18, R18, R5, PT ;  /* 0x0000000512127248 */ /* 0x000fe20003fe0100 */
[----:B0-----:R-:W-:-:S05]  /*3b40*/  VIADD R3, R17, 0x180 ;  /* 0x0000018011037836 */ /* 0x001fca0000000000 */
[----:B------:R-:W-:-:S13]  /*3b50*/  ISETP.GE.AND P0, PT, R3, R24, PT ;  /* 0x000000180300720c */ /* 0x000fda0003f06270 */
[----:B------:R-:W-:Y:S05]  /*3b60*/  @P0 BRA `(.L_x_4299) ;  /* 0x0000000000640947 */ /* 0x000fea0003800000 */
[----:B------:R-:W-:Y:S01]  /*3b70*/  VIMNMX R16, R16, R5, PT ;  /* 0x0000000510107248 */ /* 0x000fe20003fe0100 */
[----:B------:R-:W-:Y:S06]  /*3b80*/  BRA `(.L_x_4299) ;  /* 0x00000000005c7947 */ /* 0x000fec0003800000 */
.L_x_4298:
[----:B0-----:R-:W0:Y:S01]  /*3b90*/  S2R R17, SR_TID.X ;  /* 0x0000000000117919 */ /* 0x001e220000002100 */
[----:B------:R-:W2:Y:S08]  /*3ba0*/  LDC R5, c[0x0][0x21c] ;  /* 0x00008700ff057b82 */ /* 0x000eb00000000800 */
[----:B-1-34-:R-:W1:Y:S01]  /*3bb0*/  LDC R3, c[0x0][0x220] ;  /* 0x00008800ff037b82 */ /* 0x01ae620000000800 */
[----:B--2--5:R-:W-:-:S02]  /*3bc0*/  VIMNMX R19, R19, R5, !PT ;  /* 0x0000000513137248 */ /* 0x024fc40007fe0100 */
[-C--:B------:R-:W-:Y:S02]  /*3bd0*/  VIMNMX R22, R22, R5.reuse, !PT ;  /* 0x0000000516167248 */ /* 0x080fe40007fe0100 */
[----:B------:R-:W-:Y:S01]  /*3be0*/  VIMNMX R18, R18, R5, !PT ;  /* 0x0000000512127248 */ /* 0x000fe20007fe0100 */
[----:B0-----:R-:W-:Y:S01]  /*3bf0*/  VIADD R7, R17, 0x180 ;  /* 0x0000018011077836 */ /* 0x001fe20000000000 */
[-C--:B-1----:R-:W-:Y:S02]  /*3c00*/  VIMNMX R19, R19, R3.reuse, PT ;  /* 0x0000000313137248 */ /* 0x082fe40003fe0100 */
[-C--:B------:R-:W-:Y:S02]  /*3c10*/  VIMNMX R22, R22, R3.reuse, PT ;  /* 0x0000000316167248 */ /* 0x080fe40003fe0100 */
[----:B------:R-:W-:Y:S02]  /*3c20*/  ISETP.GE.AND P0, PT, R7, R24, PT ;  /* 0x000000180700720c */ /* 0x000fe40003f06270 */
[----:B------:R-:W-:-:S11]  /*3c30*/  VIMNMX R18, R18, R3, PT ;  /* 0x0000000312127248 */ /* 0x000fd60003fe0100 */
[----:B------:R-:W-:Y:S05]  /*3c40*/  @P0 BRA `(.L_x_4299) ;  /* 0x00000000002c0947 */ /* 0x000fea0003800000 */
[----:B------:R-:W-:-:S04]  /*3c50*/  VIMNMX R16, R16, R5, !PT ;  /* 0x0000000510107248 */ /* 0x000fc80007fe0100 */
[----:B------:R-:W-:Y:S01]  /*3c60*/  VIMNMX R16, R16, R3, PT ;  /* 0x0000000310107248 */ /* 0x000fe20003fe0100 */
[----:B------:R-:W-:Y:S06]  /*3c70*/  BRA `(.L_x_4299) ;  /* 0x0000000000207947 */ /* 0x000fec0003800000 */
.L_x_4297:
[----:B0-----:R-:W0:Y:S01]  /*3c80*/  S2R R17, SR_TID.X ;  /* 0x0000000000117919 */ /* 0x001e220000002100 */
[----:B------:R-:W-:Y:S02]  /*3c90*/  ULDC UR4, c[0x0][0x21c] ;  /* 0x0000870000047ab9 */ /* 0x000fe40000000800 */
[----:B-1---5:R-:W-:Y:S02]  /*3ca0*/  VIMNMX R19, R19, UR4, !PT ;  /* 0x0000000413137c48 */ /* 0x022fe4000ffe0100 */
[----:B---34-:R-:W-:Y:S02]  /*3cb0*/  VIMNMX R22, R22, UR4, !PT ;  /* 0x0000000416167c48 */ /* 0x018fe4000ffe0100 */
[----:B------:R-:W-:Y:S01]  /*3cc0*/  VIMNMX R18, R18, UR4, !PT ;  /* 0x0000000412127c48 */ /* 0x000fe2000ffe0100 */
[----:B0-----:R-:W-:-:S05]  /*3cd0*/  VIADD R3, R17, 0x180 ;  /* 0x0000018011037836 */ /* 0x001fca0000000000 */
[----:B------:R-:W-:-:S13]  /*3ce0*/  ISETP.GE.AND P0, PT, R3, R24, PT ;  /* 0x000000180300720c */ /* 0x000fda0003f06270 */
[----:B------:R-:W-:-:S07]  /*3cf0*/  @!P0 VIMNMX R16, R16, UR4, !PT ;  /* 0x0000000410108c48 */ /* 0x000fce000ffe0100 */
.L_x_4299:
[----:B------:R-:W-:Y:S05]  /*3d00*/  BSYNC B0 ;  /* 0x0000000000007941 */ /* 0x000fea0003800000 */
.L_x_4296:
        /* <DEDUP_REMOVED lines=24> */
.L_x_4305:
[----:B------:R0:W-:Y:S01]  /*3e90*/  STG.E.U8 desc[UR36][R8.64], R19 ;  /* 0x0000001308007986 */ /* 0x0001e2000c101124 */
[----:B------:R-:W-:Y:S05]  /*3ea0*/  BRA `(.L_x_4307) ;  /* 0x0000000c00587947 */ /* 0x000fea0003800000 */
.L_x_4304:
[----:B------:R-:W-:-:S13]  /*3eb0*/  ISETP.NE.AND P0, PT, R0, 0x2, PT ;  /* 0x000000020000780c */ /* 0x000fda0003f05270 */
[----:B------:R-:W-:Y:S05]  /*3ec0*/  @!P0 BRA `(.L_x_4308) ;  /* 0x0000000000288947 */ /* 0x000fea0003800000 */
[----:B------:R-:W-:-:S13]  /*3ed0*/  ISETP.NE.AND P0, PT, R0, 0x3, PT ;  /* 0x000000030000780c */ /* 0x000fda0003f05270 */
[----:B------:R-:W-:Y:S05]  /*3ee0*/  @!P0 BRA `(.L_x_4309) ;  /* 0x0000000000188947 */ /* 0x000fea0003800000 */
[----:B------:R-:W-:-:S13]  /*3ef0*/  ISETP.NE.AND P0, PT, R0, 0x4, PT ;  /* 0x000000040000780c */ /* 0x000fda0003f05270 */
[----:B------:R-:W-:Y:S05]  /*3f00*/  @P0 BRA `(.L_x_4306) ;  /* 0x0000000800e80947 */ /* 0x000fea0003800000 */
[--C-:B------:R-:W-:Y:S01]  /*3f10*/  SHF.R.S32.HI R5, RZ, 0x1f, R19.reuse ;  /* 0x0000001fff057819 */ /* 0x100fe20000011413 */
[----:B------:R-:W-:-:S05]  /*3f20*/  IMAD.MOV.U32 R4, RZ, RZ, R19 ;  /* 0x000000ffff047224 */ /* 0x000fca00078e0013 */
[----:B------:R0:W-:Y:S01]  /*3f30*/  STG.E.64 desc[UR36][R8.64], R4 ;  /* 0x0000000408007986 */ /* 0x0001e2000c101b24 */
[----:B------:R-:W-:Y:S05]  /*3f40*/  BRA `(.L_x_4307) ;  /* 0x0000000c00307947 */ /* 0x000fea0003800000 */
.L_x_4309:
[----:B------:R0:W-:Y:S01]  /*3f50*/  STG.E desc[UR36][R8.64], R19 ;  /* 0x0000001308007986 */ /* 0x0001e2000c101924 */
[----:B------:R-:W-:Y:S05]  /*3f60*/  BRA `(.L_x_4307) ;  /* 0x0000000c00287947 */ /* 0x000fea0003800000 */
.L_x_4308:
[----:B------:R0:W-:Y:S01]  /*3f70*/  STG.E.U16 desc[UR36][R8.64], R19 ;  /* 0x0000001308007986 */ /* 0x0001e2000c101524 */
[----:B------:R-:W-:Y:S05]  /*3f80*/  BRA `(.L_x_4307) ;  /* 0x0000000c00207947 */ /* 0x000fea0003800000 */
.L_x_4303:
        /* <DEDUP_REMOVED lines=9> */
.L_x_4311:
[----:B------:R-:W-:-:S04]  /*4020*/  I2FP.F32.S32 R0, R19 ;  /* 0x0000001300007245 */ /* 0x000fc80000201400 */
[----:B------:R-:W-:-:S05]  /*4030*/  F2FP.F16.F32.PACK_AB R0, RZ, R0 ;  /* 0x00000000ff00723e */ /* 0x000fca00000000ff */
[----:B------:R0:W-:Y:S01]  /*4040*/  STG.E.U16 desc[UR36][R8.64], R0 ;  /* 0x0000000008007986 */ /* 0x0001e2000c101524 */
[----:B------:R-:W-:Y:S05]  /*4050*/  BRA `(.L_x_4307) ;  /* 0x0000000800ec7947 */ /* 0x000fea0003800000 */
.L_x_4310:
        /* <DEDUP_REMOVED lines=10> */
.L_x_4313:
[----:B------:R-:W-:-:S04]  /*4100*/  I2FP.F32.S32 R19, R19 ;  /* 0x0000001300137245 */ /* 0x000fc80000201400 */
[----:B------:R-:W-:-:S04]  /*4110*/  F2FP.F16.F32.PACK_AB R3, RZ, R19 ;  /* 0x00000013ff03723e */ /* 0x000fc800000000ff */
[----:B------:R-:W-:-:S05]  /*4120*/  PRMT R3, R3, 0x5410, RZ ;  /* 0x0000541003037816 */ /* 0x000fca00000000ff */
[----:B------:R0:W-:Y:S01]  /*4130*/  STG.E desc[UR36][R8.64], R3 ;  /* 0x0000000308007986 */ /* 0x0001e2000c101924 */
[----:B------:R-:W-:Y:S05]  /*4140*/  BRA `(.L_x_4307) ;  /* 0x0000000800b07947 */ /* 0x000fea0003800000 */
.L_x_4312:
[----:B------:R-:W0:Y:S02]  /*4150*/  I2F.F64 R4, R19 ;  /* 0x0000001300047312 */ /* 0x000e240000201c00 */
[----:B0-----:R0:W-:Y:S01]  /*4160*/  STG.E.64 desc[UR36][R8.64], R4 ;  /* 0x0000000408007986 */ /* 0x0011e2000c101b24 */
[----:B------:R-:W-:Y:S05]  /*4170*/  BRA `(.L_x_4307) ;  /* 0x0000000800a47947 */ /* 0x000fea0003800000 */
.L_x_4302:
        /* <DEDUP_REMOVED lines=12> */
.L_x_4316:
[----:B------:R-:W0:Y:S01]  /*4240*/  I2F.F64 R4, R19 ;  /* 0x0000001300047312 */ /* 0x000e220000201c00 */
[----:B------:R-:W-:-:S05]  /*4250*/  CS2R R6, SRZ ;  /* 0x0000000000067805 */ /* 0x000fca000001ff00 */
[----:B0-----:R0:W-:Y:S01]  /*4260*/  STG.E.128 desc[UR36][R8.64], R4 ;  /* 0x0000000408007986 */ /* 0x0011e2000c101d24 */
[----:B------:R-:W-:Y:S05]  /*4270*/  BRA `(.L_x_4307) ;  /* 0x0000000800647947 */ /* 0x000fea0003800000 */
.L_x_4315:
        /* <DEDUP_REMOVED lines=21> */
.L_x_4320:
[----:B------:R-:W-:Y:S05]  /*43d0*/  BSYNC B0 ;  /* 0x0000000000007941 */ /* 0x000fea0003800000 */
.L_x_4319:
[----:B------:R-:W-:-:S05]  /*43e0*/  LOP3.LUT R5, R0, R5, RZ, 0xfc, !PT ;  /* 0x0000000500057212 */ /* 0x000fca00078efcff */
[----:B------:R0:W-:Y:S01]  /*43f0*/  STG.E.U8 desc[UR36][R8.64], R5 ;  /* 0x0000000508007986 */ /* 0x0001e2000c101124 */
[----:B------:R-:W-:Y:S05]  /*4400*/  BRA `(.L_x_4307) ;  /* 0x0000000800007947 */ /* 0x000fea0003800000 */
.L_x_4318:
        /* <DEDUP_REMOVED lines=13> */
.L_x_4322:
[----:B------:R-:W-:Y:S01]  /*44e0*/  IMAD.MOV.U32 R0, RZ, RZ, 0x7f ;  /* 0x0000007fff007424 */ /* 0x000fe200078e00ff */
[----:B------:R-:W-:-:S04]  /*44f0*/  ISETP.GT.U32.AND P0, PT, R3, 0x7f800000, PT ;  /* 0x7f8000000300780c */ /* 0x000fc80003f04070 */
[----:B------:R-:W-:-:S09]  /*4500*/  SEL R0, R0, 0x7c, P0 ;  /* 0x0000007c00007807 */ /* 0x000fd20000000000 */
.L_x_4323:
[----:B------:R-:W-:Y:S05]  /*4510*/  BSYNC B0 ;  /* 0x0000000000007941 */ /* 0x000fea0003800000 */
.L_x_4321:
[----:B------:R-:W-:-:S04]  /*4520*/  LOP3.LUT R3, R19, 0x80000000, RZ, 0xc0, !PT ;  /* 0x8000000013037812 */ /* 0x000fc800078ec0ff */
[----:B------:R-:W-:-:S04]  /*4530*/  SHF.R.U32.HI R3, RZ, 0x18, R3 ;  /* 0x00000018ff037819 */ /* 0x000fc80000011603 */
[----:B------:R-:W-:-:S05]  /*4540*/  LOP3.LUT R3, R0, R3, RZ, 0xfc, !PT ;  /* 0x0000000300037212 */ /* 0x000fca00078efcff */
[----:B------:R0:W-:Y:S01]  /*4550*/  STG.E.U8 desc[UR36][R8.64], R3 ;  /* 0x0000000308007986 */ /* 0x0001e2000c101124 */
[----:B------:R-:W-:Y:S05]  /*4560*/  BRA `(.L_x_4307) ;  /* 0x0000000400a87947 */ /* 0x000fea0003800000 */
.L_x_4317:
[----:B------:R-:W-:-:S04]  /*4570*/  I2FP.F32.S32 R0, R19 ;  /* 0x0000001300007245 */ /* 0x000fc80000201400 */
[----:B------:R-:W-:-:S05]  /*4580*/  F2FP.BF16.F32.PACK_AB R0, RZ, R0 ;  /* 0x00000000ff00723e */ /* 0x000fca00000010ff */
[----:B------:R0:W-:Y:S01]  /*4590*/  STG.E.U16 desc[UR36][R8.64], R0 ;  /* 0x0000000008007986 */ /* 0x0001e2000c101524 */
[----:B------:R-:W-:Y:S05]  /*45a0*/  BRA `(.L_x_4307) ;  /* 0x0000000400987947 */ /* 0x000fea0003800000 */
.L_x_4314:
        /* <DEDUP_REMOVED lines=10> */
.L_x_4326:
        /* <DEDUP_REMOVED lines=17> */
.L_x_4329:
[----:B------:R-:W-:-:S04]  /*4760*/  LOP3.LUT R3, R19, 0x80000000, RZ, 0xc0, !PT ;  /* 0x8000000013037812 */ /* 0x000fc800078ec0ff */
[----:B------:R-:W-:-:S04]  /*4770*/  SHF.R.U32.HI R3, RZ, 0x18, R3 ;  /* 0x00000018ff037819 */ /* 0x000fc80000011603 */
[----:B------:R-:W-:-:S04]  /*4780*/  LOP3.LUT R0, R0, R3, RZ, 0xfc, !PT ;  /* 0x0000000300007212 */ /* 0x000fc800078efcff */
[----:B------:R-:W-:-:S07]  /*4790*/  PRMT R4, R0, 0x7610, R4 ;  /* 0x0000761000047816 */ /* 0x000fce0000000004 */
.L_x_4328:
[----:B------:R-:W-:Y:S05]  /*47a0*/  BSYNC B0 ;  /* 0x0000000000007941 */ /* 0x000fea0003800000 */
.L_x_4327:
[----:B------:R3:W-:Y:S01]  /*47b0*/  STG.E.U8 desc[UR36][R8.64], R4 ;  /* 0x0000000408007986 */ /* 0x0007e2000c101124 */
[----:B------:R-:W-:Y:S05]  /*47c0*/  BRA `(.L_x_4307) ;  /* 0x0000000400107947 */ /* 0x000fea0003800000 */
.L_x_4325:
        /* <DEDUP_REMOVED lines=17> */
.L_x_4332:
[----:B------:R-:W-:-:S04]  /*48e0*/  LOP3.LUT R3, R19, 0x80000000, RZ, 0xc0, !PT ;  /* 0x8000000013037812 */ /* 0x000fc800078ec0ff */
[----:B------:R-:W-:-:S04]  /*48f0*/  SHF.R.U32.HI R3, RZ, 0x18, R3 ;  /* 0x00000018ff037819 */ /* 0x000fc80000011603 */
[----:B------:R-:W-:-:S04]  /*4900*/  LOP3.LUT R0, R0, R3, RZ, 0xfc, !PT ;  /* 0x0000000300007212 */ /* 0x000fc800078efcff */
[----:B------:R-:W-:-:S07]  /*4910*/  PRMT R4, R0, 0x7610, R4 ;  /* 0x0000761000047816 */ /* 0x000fce0000000004 */
.L_x_4331:
[----:B------:R-:W-:Y:S05]  /*4920*/  BSYNC B0 ;  /* 0x0000000000007941 */ /* 0x000fea0003800000 */
.L_x_4330:
[----:B------:R0:W-:Y:S01]  /*4930*/  STG.E.U8 desc[UR36][R8.64], R4 ;  /* 0x0000000408007986 */ /* 0x0001e2000c101124 */
[----:B------:R-:W-:Y:S05]  /*4940*/  BRA `(.L_x_4307) ;  /* 0x0000000000b07947 */ /* 0x000fea0003800000 */
.L_x_4324:
        /* <DEDUP_REMOVED lines=22> */
.L_x_4306:
        /* <DEDUP_REMOVED lines=16> */
.L_x_4335:
[----:B------:R-:W-:Y:S05]  /*4bb0*/  BRA `(.L_x_4307) ;  /* 0x0000000000147947 */ /* 0x000fea0003800000 */
.L_x_4334:
[--C-:B------:R-:W-:Y:S01]  /*4bc0*/  SHF.R.S32.HI R5, RZ, 0x1f, R19.reuse ;  /* 0x0000001fff057819 */ /* 0x100fe20000011413 */
[----:B------:R-:W-:-:S05]  /*4bd0*/  IMAD.MOV.U32 R4, RZ, RZ, R19 ;  /* 0x000000ffff047224 */ /* 0x000fca00078e0013 */
[----:B------:R2:W-:Y:S01]  /*4be0*/  STG.E.64 desc[UR36][R8.64], R4 ;  /* 0x0000000408007986 */ /* 0x0005e2000c101b24 */
[----:B------:R-:W-:Y:S05]  /*4bf0*/  BRA `(.L_x_4307) ;  /* 0x0000000000047947 */ /* 0x000fea0003800000 */
.L_x_4333:
[----:B------:R0:W-:Y:S02]  /*4c00*/  STG.E desc[UR36][R8.64], R19 ;  /* 0x0000001308007986 */ /* 0x0001e4000c101924 */
.L_x_4307:
[----:B------:R-:W-:-:S07]  /*4c10*/  VIADD R17, R17, 0x80 ;  /* 0x0000008011117836 */ /* 0x000fce0000000000 */
.L_x_4301:
[----:B------:R-:W-:Y:S05]  /*4c20*/  BSYNC B6 ;  /* 0x0000000000067941 */ /* 0x000fea0003800000 */
.L_x_4300:
        /* <DEDUP_REMOVED lines=23> */
.L_x_4341:
[----:B------:R0:W-:Y:S01]  /*4da0*/  STG.E.U8 desc[UR36][R8.64], R22 ;  /* 0x0000001608007986 */ /* 0x0001e2000c101124 */
[----:B------:R-:W-:Y:S05]  /*4db0*/  BRA `(.L_x_4343) ;  /* 0x0000000c00507947 */ /* 0x000fea0003800000 */
.L_x_4340:
        /* <DEDUP_REMOVED lines=9> */
.L_x_4345:
[----:B------:R0:W-:Y:S01]  /*4e50*/  STG.E desc[UR36][R8.64], R22 ;  /* 0x0000001608007986 */ /* 0x0001e2000c101924 */
[----:B------:R-:W-:Y:S05]  /*4e60*/  BRA `(.L_x_4343) ;  /* 0x0000000c00247947 */ /* 0x000fea0003800000 */
.L_x_4344:
[----:B------:R0:W-:Y:S01]  /*4e70*/  STG.E.U16 desc[UR36][R8.64], R22 ;  /* 0x0000001608007986 */ /* 0x0001e2000c101524 */
[----:B------:R-:W-:Y:S05]  /*4e80*/  BRA `(.L_x_4343) ;  /* 0x0000000c001c7947 */ /* 0x000fea0003800000 */
.L_x_4339:
        /* <DEDUP_REMOVED lines=9> */
.L_x_4347:
[----:B------:R-:W-:-:S04]  /*4f20*/  I2FP.F32.S32 R0, R22 ;  /* 0x0000001600007245 */ /* 0x000fc80000201400 */
[----:B------:R-:W-:-:S05]  /*4f30*/  F2FP.F16.F32.PACK_AB R0, RZ, R0 ;  /* 0x00000000ff00723e */ /* 0x000fca00000000ff */
[----:B------:R0:W-:Y:S01]  /*4f40*/  STG.E.U16 desc[UR36][R8.64], R0 ;  /* 0x0000000008007986 */ /* 0x0001e2000c101524 */
[----:B------:R-:W-:Y:S05]  /*4f50*/  BRA `(.L_x_4343) ;  /* 0x0000000800e87947 */ /* 0x000fea0003800000 */
.L_x_4346:
        /* <DEDUP_REMOVED lines=10> */
.L_x_4349:
[----:B------:R-:W-:-:S04]  /*5000*/  I2FP.F32.S32 R22, R22 ;  /* 0x0000001600167245 */ /* 0x000fc80000201400 */
[----:B------:R-:W-:-:S04]  /*5010*/  F2FP.F16.F32.PACK_AB R3, RZ, R22 ;  /* 0x00000016ff03723e */ /* 0x000fc800000000ff */
[----:B------:R-:W-:-:S05]  /*5020*/  PRMT R3, R3, 0x5410, RZ ;  /* 0x0000541003037816 */ /* 0x000fca00000000ff */
[----:B------:R0:W-:Y:S01]  /*5030*/  STG.E desc[UR36][R8.64], R3 ;  /* 0x0000000308007986 */ /* 0x0001e2000c101924 */
[----:B------:R-:W-:Y:S05]  /*5040*/  BRA `(.L_x_4343) ;  /* 0x0000000800ac7947 */ /* 0x000fea0003800000 */
.L_x_4348:
[----:B------:R-:W0:Y:S02]  /*5050*/  I2F.F64 R22, R22 ;  /* 0x0000001600167312 */ /* 0x000e240000201c00 */
[----:B0-----:R0:W-:Y:S01]  /*5060*/  STG.E.64 desc[UR36][R8.64], R22 ;  /* 0x0000001608007986 */ /* 0x0011e2000c101b24 */
[----:B------:R-:W-:Y:S05]  /*5070*/  BRA `(.L_x_4343) ;  /* 0x0000000800a07947 */ /* 0x000fea0003800000 */
.L_x_4338:
        /* <DEDUP_REMOVED lines=12> */
.L_x_4352:
[----:B------:R-:W0:Y:S01]  /*5140*/  I2F.F64 R4, R22 ;  /* 0x0000001600047312 */ /* 0x000e220000201c00 */
[----:B------:R-:W-:-:S05]  /*5150*/  CS2R R6, SRZ ;  /* 0x0000000000067805 */ /* 0x000fca000001ff00 */
[----:B0-----:R0:W-:Y:S01]  /*5160*/  STG.E.128 desc[UR36][R8.64], R4 ;  /* 0x0000000408007986 */ /* 0x0011e2000c101d24 */
[----:B------:R-:W-:Y:S05]  /*5170*/  BRA `(.L_x_4343) ;  /* 0x0000000800607947 */ /* 0x000fea0003800000 */
.L_x_4351:
        /* <DEDUP_REMOVED lines=21> */
.L_x_4356:
[----:B------:R-:W-:Y:S05]  /*52d0*/  BSYNC B0 ;  /* 0x0000000000007941 */ /* 0x000fea0003800000 */
.L_x_4355:
[----:B------:R-:W-:-:S05]  /*52e0*/  LOP3.LUT R5, R0, R5, RZ, 0xfc, !PT ;  /* 0x0000000500057212 */ /* 0x000fca00078efcff */
[----:B------:R0:W-:Y:S01]  /*52f0*/  STG.E.U8 desc[UR36][R8.64], R5 ;  /* 0x0000000508007986 */ /* 0x0001e2000c101124 */
[----:B------:R-:W-:Y:S05]  /*5300*/  BRA `(.L_x_4343) ;  /* 0x0000000400fc7947 */ /* 0x000fea0003800000 */
.L_x_4354:
        /* <DEDUP_REMOVED lines=13> */
.L_x_4358:
[----:B------:R-:W-:Y:S01]  /*53e0*/  IMAD.MOV.U32 R0, RZ, RZ, 0x7f ;  /* 0x0000007fff007424 */ /* 0x000fe200078e00ff */
[----:B------:R-:W-:-:S04]  /*53f0*/  ISETP.GT.U32.AND P0, PT, R3, 0x7f800000, PT ;  /* 0x7f8000000300780c */ /* 0x000fc80003f04070 */
[----:B------:R-:W-:-:S09]  /*5400*/  SEL R0, R0, 0x7c, P0 ;  /* 0x0000007c00007807 */ /* 0x000fd20000000000 */
.L_x_4359:
[----:B------:R-:W-:Y:S05]  /*5410*/  BSYNC B0 ;  /* 0x0000000000007941 */ /* 0x000fea0003800000 */
.L_x_4357:
[----:B------:R-:W-:-:S04]  /*5420*/  LOP3.LUT R3, R5, 0x80000000, RZ, 0xc0, !PT ;  /* 0x8000000005037812 */ /* 0x000fc800078ec0ff */
[----:B------:R-:W-:-:S04]  /*5430*/  SHF.R.U32.HI R3, RZ, 0x18, R3 ;  /* 0x00000018ff037819 */ /* 0x000fc80000011603 */
[----:B------:R-:W-:-:S05]  /*5440*/  LOP3.LUT R3, R0, R3, RZ, 0xfc, !PT ;  /* 0x0000000300037212 */ /* 0x000fca00078efcff */
[----:B------:R0:W-:Y:S01]  /*5450*/  STG.E.U8 desc[UR36][R8.64], R3 ;  /* 0x0000000308007986 */ /* 0x0001e2000c101124 */
[----:B------:R-:W-:Y:S05]  /*5460*/  BRA `(.L_x_4343) ;  /* 0x0000000400a47947 */ /* 0x000fea0003800000 */
.L_x_4353:
[----:B------:R-:W-:-:S04]  /*5470*/  I2FP.F32.S32 R0, R22 ;  /* 0x0000001600007245 */ /* 0x000fc80000201400 */
[----:B------:R-:W-:-:S05]  /*5480*/  F2FP.BF16.F32.PACK_AB R0, RZ, R0 ;  /* 0x00000000ff00723e */ /* 0x000fca00000010ff */
[----:B------:R0:W-:Y:S01]  /*5490*/  STG.E.U16 desc[UR36][R8.64], R0 ;  /* 0x0000000008007986 */ /* 0x0001e2000c101524 */
[----:B------:R-:W-:Y:S05]  /*54a0*/  BRA `(.L_x_4343) ;  /* 0x0000000400947947 */ /* 0x000fea0003800000 */
.L_x_4350:
        /* <DEDUP_REMOVED lines=10> */
.L_x_4362:
        /* <DEDUP_REMOVED lines=17> */
.L_x_4365:
[----:B------:R-:W-:-:S04]  /*5660*/  LOP3.LUT R3, R5, 0x80000000, RZ, 0xc0, !PT ;  /* 0x8000000005037812 */ /* 0x000fc800078ec0ff */
[----:B------:R-:W-:-:S04]  /*5670*/  SHF.R.U32.HI R3, RZ, 0x18, R3 ;  /* 0x00000018ff037819 */ /* 0x000fc80000011603 */
[----:B------:R-:W-:-:S04]  /*5680*/  LOP3.LUT R0, R0, R3, RZ, 0xfc, !PT ;  /* 0x0000000300007212 */ /* 0x000fc800078efcff */
[----:B------:R-:W-:-:S07]  /*5690*/  PRMT R4, R0, 0x7610, R4 ;  /* 0x0000761000047816 */ /* 0x000fce0000000004 */
.L_x_4364:
[----:B------:R-:W-:Y:S05]  /*56a0*/  BSYNC B0 ;  /* 0x0000000000007941 */ /* 0x000fea0003800000 */
.L_x_4363:
[----:B------:R3:W-:Y:S01]  /*56b0*/  STG.E.U8 desc[UR36][R8.64], R4 ;  /* 0x0000000408007986 */ /* 0x0007e2000c101124 */
[----:B------:R-:W-:Y:S05]  /*56c0*/  BRA `(.L_x_4343) ;  /* 0x00000004000c7947 */ /* 0x000fea0003800000 */
.L_x_4361:
        /* <DEDUP_REMOVED lines=17> */
.L_x_4368:
[----:B------:R-:W-:-:S04]  /*57e0*/  LOP3.LUT R3, R5, 0x80000000, RZ, 0xc0, !PT ;  /* 0x8000000005037812 */ /* 0x000fc800078ec0ff */
[----:B------:R-:W-:-:S04]  /*57f0*/  SHF.R.U32.HI R3, RZ, 0x18, R3 ;  /* 0x00000018ff037819 */ /* 0x000fc80000011603 */
[----:B------:R-:W-:-:S04]  /*5800*/  LOP3.LUT R0, R0, R3, RZ, 0xfc, !PT ;  /* 0x0000000300007212 */ /* 0x000fc800078efcff */
[----:B------:R-:W-:-:S07]  /*5810*/  PRMT R4, R0, 0x7610, R4 ;  /* 0x0000761000047816 */ /* 0x000fce0000000004 */
.L_x_4367:
[----:B------:R-:W-:Y:S05]  /*5820*/  BSYNC B0 ;  /* 0x0000000000007941 */ /* 0x000fea0003800000 */
.L_x_4366:
[----:B------:R0:W-:Y:S01]  /*5830*/  STG.E.U8 desc[UR36][R8.64], R4 ;  /* 0x0000000408007986 */ /* 0x0001e2000c101124 */
[----:B------:R-:W-:Y:S05]  /*5840*/  BRA `(.L_x_4343) ;  /* 0x0000000000ac7947 */ /* 0x000fea0003800000 */
.L_x_4360:
        /* <DEDUP_REMOVED lines=22> */
.L_x_4342:
        /* <DEDUP_REMOVED lines=16> */
.L_x_4371:
[----:B------:R-:W-:Y:S05]  /*5ab0*/  BRA `(.L_x_4343) ;  /* 0x0000000000107947 */ /* 0x000fea0003800000 */
.L_x_4370:
[----:B------:R-:W-:-:S05]  /*5ac0*/  SHF.R.S32.HI R23, RZ, 0x1f, R22 ;  /* 0x0000001fff177819 */ /* 0x000fca0000011416 */
[----:B------:R1:W-:Y:S01]  /*5ad0*/  STG.E.64 desc[UR36][R8.64], R22 ;  /* 0x0000001608007986 */ /* 0x0003e2000c101b24 */
[----:B------:R-:W-:Y:S05]  /*5ae0*/  BRA `(.L_x_4343) ;  /* 0x0000000000047947 */ /* 0x000fea0003800000 */
.L_x_4369:
[----:B------:R0:W-:Y:S02]  /*5af0*/  STG.E desc[UR36][R8.64], R22 ;  /* 0x0000001608007986 */ /* 0x0001e4000c101924 */
.L_x_4343:
        /* <DEDUP_REMOVED lines=23> */
.L_x_4375:
[----:B------:R0:W-:Y:S01]  /*5c70*/  STG.E.U8 desc[UR36][R8.64], R18 ;  /* 0x0000001208007986 */ /* 0x0001e2000c101124 */
[----:B------:R-:W-:Y:S05]  /*5c80*/  BRA `(.L_x_4377) ;  /* 0x0000000c00507947 */ /* 0x000fea0003800000 */
.L_x_4374:
        /* <DEDUP_REMOVED lines=9> */
.L_x_4379:
[----:B------:R0:W-:Y:S01]  /*5d20*/  STG.E desc[UR36][R8.64], R18 ;  /* 0x0000001208007986 */ /* 0x0001e2000c101924 */
[----:B------:R-:W-:Y:S05]  /*5d30*/  BRA `(.L_x_4377) ;  /* 0x0000000c00247947 */ /* 0x000fea0003800000 */
.L_x_4378:
[----:B------:R0:W-:Y:S01]  /*5d40*/  STG.E.U16 desc[UR36][R8.64], R18 ;  /* 0x0000001208007986 */ /* 0x0001e2000c101524 */
[----:B------:R-:W-:Y:S05]  /*5d50*/  BRA `(.L_x_4377) ;  /* 0x0000000c001c7947 */ /* 0x000fea0003800000 */
.L_x_4373:
        /* <DEDUP_REMOVED lines=9> */
.L_x_4381:
[----:B------:R-:W-:-:S04]  /*5df0*/  I2FP.F32.S32 R0, R18 ;  /* 0x0000001200007245 */ /* 0x000fc80000201400 */
[----:B------:R-:W-:-:S05]  /*5e00*/  F2FP.F16.F32.PACK_AB R0, RZ, R0 ;  /* 0x00000000ff00723e */ /* 0x000fca00000000ff */
[----:B------:R0:W-:Y:S01]  /*5e10*/  STG.E.U16 desc[UR36][R8.64], R0 ;  /* 0x0000000008007986 */ /* 0x0001e2000c101524 */
[----:B------:R-:W-:Y:S05]  /*5e20*/  BRA `(.L_x_4377) ;  /* 0x0000000800e87947 */ /* 0x000fea0003800000 */
.L_x_4380:
        /* <DEDUP_REMOVED lines=10> */
.L_x_4383:
[----:B------:R-:W-:-:S04]  /*5ed0*/  I2FP.F32.S32 R18, R18 ;  /* 0x0000001200127245 */ /* 0x000fc80000201400 */
[----:B------:R-:W-:-:S04]  /*5ee0*/  F2FP.F16.F32.PACK_AB R3, RZ, R18 ;  /* 0x00000012ff03723e */ /* 0x000fc800000000ff */
[----:B------:R-:W-:-:S05]  /*5ef0*/  PRMT R3, R3, 0x5410, RZ ;  /* 0x0000541003037816 */ /* 0x000fca00000000ff */
[----:B------:R0:W-:Y:S01]  /*5f00*/  STG.E desc[UR36][R8.64], R3 ;  /* 0x0000000308007986 */ /* 0x0001e2000c101924 */
[----:B------:R-:W-:Y:S05]  /*5f10*/  BRA `(.L_x_4377) ;  /* 0x0000000800ac7947 */ /* 0x000fea0003800000 */
.L_x_4382:
[----:B------:R-:W0:Y:S02]  /*5f20*/  I2F.F64 R18, R18 ;  /* 0x0000001200127312 */ /* 0x000e240000201c00 */
[----:B0-----:R0:W-:Y:S01]  /*5f30*/  STG.E.64 desc[UR36][R8.64], R18 ;  /* 0x0000001208007986 */ /* 0x0011e2000c101b24 */
[----:B------:R-:W-:Y:S05]  /*5f40*/  BRA `(.L_x_4377) ;  /* 0x0000000800a07947 */ /* 0x000fea0003800000 */
.L_x_4372:
        /* <DEDUP_REMOVED lines=12> */
.L_x_4386:
[----:B------:R-:W0:Y:S01]  /*6010*/  I2F.F64 R4, R18 ;  /* 0x0000001200047312 */ /* 0x000e220000201c00 */
[----:B------:R-:W-:-:S05]  /*6020*/  CS2R R6, SRZ ;  /* 0x0000000000067805 */ /* 0x000fca000001ff00 */
[----:B0-----:R0:W-:Y:S01]  /*6030*/  STG.E.128 desc[UR36][R8.64], R4 ;  /* 0x0000000408007986 */ /* 0x0011e2000c101d24 */
[----:B------:R-:W-:Y:S05]  /*6040*/  BRA `(.L_x_4377) ;  /* 0x0000000800607947 */ /* 0x000fea0003800000 */
.L_x_4385:
        /* <DEDUP_REMOVED lines=21> */
.L_x_4390:
[----:B------:R-:W-:Y:S05]  /*61a0*/  BSYNC B0 ;  /* 0x0000000000007941 */ /* 0x000fea0003800000 */
.L_x_4389:
[----:B------:R-:W-:-:S05]  /*61b0*/  LOP3.LUT R5, R0, R5, RZ, 0xfc, !PT ;  /* 0x0000000500057212 */ /* 0x000fca00078efcff */
[----:B------:R0:W-:Y:S01]  /*61c0*/  STG.E.U8 desc[UR36][R8.64], R5 ;  /* 0x0000000508007986 */ /* 0x0001e2000c101124 */
[----:B------:R-:W-:Y:S05]  /*61d0*/  BRA `(.L_x_4377) ;  /* 0x0000000400fc7947 */ /* 0x000fea0003800000 */
.L_x_4388:
        /* <DEDUP_REMOVED lines=13> */
.L_x_4392:
[----:B------:R-:W-:Y:S01]  /*62b0*/  IMAD.MOV.U32 R0, RZ, RZ, 0x7f ;  /* 0x0000007fff007424 */ /* 0x000fe200078e00ff */
[----:B------:R-:W-:-:S04]  /*62c0*/  ISETP.GT.U32.AND P0, PT, R3, 0x7f800000, PT ;  /* 0x7f8000000300780c */ /* 0x000fc80003f04070 */
[----:B------:R-:W-:-:S09]  /*62d0*/  SEL R0, R0, 0x7c, P0 ;  /* 0x0000007c00007807 */ /* 0x000fd20000000000 */
.L_x_4393:
[----:B------:R-:W-:Y:S05]  /*62e0*/  BSYNC B0 ;  /* 0x0000000000007941 */ /* 0x000fea0003800000 */
.L_x_4391:
[----:B------:R-:W-:-:S04]  /*62f0*/  LOP3.LUT R3, R5, 0x80000000, RZ, 0xc0, !PT ;  /* 0x8000000005037812 */ /* 0x000fc800078ec0ff */
[----:B------:R-:W-:-:S04]  /*6300*/  SHF.R.U32.HI R3, RZ, 0x18, R3 ;  /* 0x00000018ff037819 */ /* 0x000fc80000011603 */
[----:B------:R-:W-:-:S05]  /*6310*/  LOP3.LUT R3, R0, R3, RZ, 0xfc, !PT ;  /* 0x0000000300037212 */ /* 0x000fca00078efcff */
[----:B------:R0:W-:Y:S01]  /*6320*/  STG.E.U8 desc[UR36][R8.64], R3 ;  /* 0x0000000308007986 */ /* 0x0001e2000c101124 */
[----:B------:R-:W-:Y:S05]  /*6330*/  BRA `(.L_x_4377) ;  /* 0x0000000400a47947 */ /* 0x000fea0003800000 */
.L_x_4387:
[----:B------:R-:W-:-:S04]  /*6340*/  I2FP.F32.S32 R0, R18 ;  /* 0x0000001200007245 */ /* 0x000fc80000201400 */
[----:B------:R-:W-:-:S05]  /*6350*/  F2FP.BF16.F32.PACK_AB R0, RZ, R0 ;  /* 0x00000000ff00723e */ /* 0x000fca00000010ff */
[----:B------:R0:W-:Y:S01]  /*6360*/  STG.E.U16 desc[UR36][R8.64], R0 ;  /* 0x0000000008007986 */ /* 0x0001e2000c101524 */
[----:B------:R-:W-:Y:S05]  /*6370*/  BRA `(.L_x_4377) ;  /* 0x0000000400947947 */ /* 0x000fea0003800000 */
.L_x_4384:
        /* <DEDUP_REMOVED lines=10> */
.L_x_4396:
        /* <DEDUP_REMOVED lines=17> */
.L_x_4399:
[----:B------:R-:W-:-:S04]  /*6530*/  LOP3.LUT R3, R5, 0x80000000, RZ, 0xc0, !PT ;  /* 0x8000000005037812 */ /* 0x000fc800078ec0ff */
[----:B------:R-:W-:-:S04]  /*6540*/  SHF.R.U32.HI R3, RZ, 0x18, R3 ;  /* 0x00000018ff037819 */ /* 0x000fc80000011603 */
[----:B------:R-:W-:-:S04]  /*6550*/  LOP3.LUT R0, R0, R3, RZ, 0xfc, !PT ;  /* 0x0000000300007212 */ /* 0x000fc800078efcff */
[----:B------:R-:W-:-:S07]  /*6560*/  PRMT R4, R0, 0x7610, R4 ;  /* 0x0000761000047816 */ /* 0x000fce0000000004 */
.L_x_4398:
[----:B------:R-:W-:Y:S05]  /*6570*/  BSYNC B0 ;  /* 0x0000000000007941 */ /* 0x000fea0003800000 */
.L_x_4397:
[----:B------:R3:W-:Y:S01]  /*6580*/  STG.E.U8 desc[UR36][R8.64], R4 ;  /* 0x0000000408007986 */ /* 0x0007e2000c101124 */
[----:B------:R-:W-:Y:S05]  /*6590*/  BRA `(.L_x_4377) ;  /* 0x00000004000c7947 */ /* 0x000fea0003800000 */
.L_x_4395:
        /* <DEDUP_REMOVED lines=17> */
.L_x_4402:
[----:B------:R-:W-:-:S04]  /*66b0*/  LOP3.LUT R3, R5, 0x80000000, RZ, 0xc0, !PT ;  /* 0x8000000005037812 */ /* 0x000fc800078ec0ff */
[----:B------:R-:W-:-:S04]  /*66c0*/  SHF.R.U32.HI R3, RZ, 0x18, R3 ;  /* 0x00000018ff037819 */ /* 0x000fc80000011603 */
[----:B------:R-:W-:-:S04]  /*66d0*/  LOP3.LUT R0, R0, R3, RZ, 0xfc, !PT ;  /* 0x0000000300007212 */ /* 0x000fc800078efcff */
[----:B------:R-:W-:-:S07]  /*66e0*/  PRMT R4, R0, 0x7610, R4 ;  /* 0x0000761000047816 */ /* 0x000fce0000000004 */
.L_x_4401:
[----:B------:R-:W-:Y:S05]  /*66f0*/  BSYNC B0 ;  /* 0x0000000000007941 */ /* 0x000fea0003800000 */
.L_x_4400:
[----:B------:R0:W-:Y:S01]  /*6700*/  STG.E.U8 desc[UR36][R8.64], R4 ;  /* 0x0000000408007986 */ /* 0x0001e2000c101124 */
[----:B------:R-:W-:Y:S05]  /*6710*/  BRA `(.L_x_4377) ;  /* 0x0000000000ac7947 */ /* 0x000fea0003800000 */
.L_x_4394:
        /* <DEDUP_REMOVED lines=22> */
.L_x_4376:
        /* <DEDUP_REMOVED lines=16> */
.L_x_4405:
[----:B------:R-:W-:Y:S05]  /*6980*/  BRA `(.L_x_4377) ;  /* 0x0000000000107947 */ /* 0x000fea0003800000 */
.L_x_4404:
[----:B------:R-:W-:-:S05]  /*6990*/  SHF.R.S32.HI R19, RZ, 0x1f, R18 ;  /* 0x0000001fff137819 */ /* 0x000fca0000011412 */
[----:B------:R0:W-:Y:S01]  /*69a0*/  STG.E.64 desc[UR36][R8.64], R18 ;  /* 0x0000001208007986 */ /* 0x0001e2000c101b24 */
[----:B------:R-:W-:Y:S05]  /*69b0*/  BRA `(.L_x_4377) ;  /* 0x0000000000047947 */ /* 0x000fea0003800000 */
.L_x_4403:
[----:B------:R2:W-:Y:S02]  /*69c0*/  STG.E desc[UR36][R8.64], R18 ;  /* 0x0000001208007986 */ /* 0x0005e4000c101924 */
.L_x_4377:
[----:B------:R-:W-:-:S07]  /*69d0*/  VIADD R17, R17, 0x80 ;  /* 0x0000008011117836 */ /* 0x000fce0000000000 */
.L_x_4337:
[----:B------:R-:W-:Y:S05]  /*69e0*/  BSYNC B6 ;  /* 0x0000000000067941 */ /* 0x000fea0003800000 */
.L_x_4336:
[----:B------:R-:W-:-:S13]  /*69f0*/  ISETP.GE.AND P0, PT, R17, R24, PT ;  /* 0x000000181100720c */ /* 0x000fda0003f06270 */
[----:B------:R-:W-:Y:S05]  /*6a00*/  @P0 EXIT ;  /* 0x000000000000094d */ /* 0x000fea0003800000 */
[----:B0-23--:R-:W0:Y:S01]  /*6a10*/  LDC.64 R4, c[0x0][0x230] ;  /* 0x00008c00ff047b82 */ /* 0x00de220000000a00 */
        /* <DEDUP_REMOVED lines=18> */
.L_x_4409:
[----:B------:R-:W-:Y:S01]  /*6b40*/  STG.E.U8 desc[UR36][R4.64], R16 ;  /* 0x0000001004007986 */ /* 0x000fe2000c101124 */
[----:B------:R-:W-:Y:S05]  /*6b50*/  EXIT ;  /* 0x000000000000794d */ /* 0x000fea0003800000 */
.L_x_4408:
        /* <DEDUP_REMOVED lines=9> */
.L_x_4412:
[----:B------:R-:W-:Y:S01]  /*6bf0*/  STG.E desc[UR36][R4.64], R16 ;  /* 0x0000001004007986 */ /* 0x000fe2000c101924 */
[----:B------:R-:W-:Y:S05]  /*6c00*/  EXIT ;  /* 0x000000000000794d */ /* 0x000fea0003800000 */
.L_x_4411:
[----:B------:R-:W-:Y:S01]  /*6c10*/  STG.E.U16 desc[UR36][R4.64], R16 ;  /* 0x0000001004007986 */ /* 0x000fe2000c101524 */
[----:B------:R-:W-:Y:S05]  /*6c20*/  EXIT ;  /* 0x000000000000794d */ /* 0x000fea0003800000 */
.L_x_4407:
[----:B------:R-:W-:-:S13]  /*6c30*/  ISETP.GT.AND P0, PT, R0, 0x6, PT ;  /* 0x000000060000780c */ /* 0x000fda0003f04270 */
[----:B------:R-:W-:Y:S05]  /*6c40*/  @P0 BRA `(.L_x_4413) ;  /* 0x00000000002c0947 */ /* 0x000fea0003800000 */
[----:B------:R-:W-:-:S13]  /*6c50*/  ISETP.NE.AND P0, PT, R0, 0x5, PT ;  /* 0x000000050000780c */ /* 0x000fda0003f05270 */
[----:B------:R-:W-:Y:S05]  /*6c60*/  @!P0 BRA `(.L_x_4414) ;  /* 0x0000000000148947 */ /* 0x000fea0003800000 */
[----:B------:R-:W-:-:S13]  /*6c70*/  ISETP.NE.AND P0, PT, R0, 0x6, PT ;  /* 0x000000060000780c */ /* 0x000fda0003f05270 */
[----:B------:R-:W-:Y:S05]  /*6c80*/  @P0 BRA `(.L_x_4410) ;  /* 0x0000000800b00947 */ /* 0x000fea0003800000 */
[----:B-1----:R-:W-:-:S05]  /*6c90*/  I2FP.F32.S32 R3, R16 ;  /* 0x0000001000037245 */ /* 0x002fca0000201400 */
[----:B------:R-:W-:Y:S01]  /*6ca0*/  STG.E desc[UR36][R4.64], R3 ;  /* 0x0000000304007986 */ /* 0x000fe2000c101924 */
[----:B------:R-:W-:Y:S05]  /*6cb0*/  EXIT ;  /* 0x000000000000794d */ /* 0x000fea0003800000 */
.L_x_4414:
[----:B------:R-:W-:-:S04]  /*6cc0*/  I2FP.F32.S32 R0, R16 ;  /* 0x0000001000007245 */ /* 0x000fc80000201400 */
[----:B------:R-:W-:-:S05]  /*6cd0*/  F2FP.F16.F32.PACK_AB R0, RZ, R0 ;  /* 0x00000000ff00723e */ /* 0x000fca00000000ff */
[----:B------:R-:W-:Y:S01]  /*6ce0*/  STG.E.U16 desc[UR36][R4.64], R0 ;  /* 0x0000000004007986 */ /* 0x000fe2000c101524 */
[----:B------:R-:W-:Y:S05]  /*6cf0*/  EXIT ;  /* 0x000000000000794d */ /* 0x000fea0003800000 */
.L_x_4413:
        /* <DEDUP_REMOVED lines=10> */
.L_x_4416:
[----:B------:R-:W-:-:S04]  /*6da0*/  I2FP.F32.S32 R16, R16 ;  /* 0x0000001000107245 */ /* 0x000fc80000201400 */
[----:B-1----:R-:W-:-:S04]  /*6db0*/  F2FP.F16.F32.PACK_AB R3, RZ, R16 ;  /* 0x00000010ff03723e */ /* 0x002fc800000000ff */
[----:B------:R-:W-:-:S05]  /*6dc0*/  PRMT R3, R3, 0x5410, RZ ;  /* 0x0000541003037816 */ /* 0x000fca00000000ff */
[----:B------:R-:W-:Y:S01]  /*6dd0*/  STG.E desc[UR36][R4.64], R3 ;  /* 0x0000000304007986 */ /* 0x000fe2000c101924 */
[----:B------:R-:W-:Y:S05]  /*6de0*/  EXIT ;  /* 0x000000000000794d */ /* 0x000fea0003800000 */
.L_x_4415:
[----:B------:R-:W0:Y:S02]  /*6df0*/  I2F.F64 R16, R16 ;  /* 0x0000001000107312 */ /* 0x000e240000201c00 */
[----:B0-----:R-:W-:Y:S01]  /*6e00*/  STG.E.64 desc[UR36][R4.64], R16 ;  /* 0x0000001004007986 */ /* 0x001fe2000c101b24 */
[----:B------:R-:W-:Y:S05]  /*6e10*/  EXIT ;  /* 0x000000000000794d */ /* 0x000fea0003800000 */
.L_x_4406:
        /* <DEDUP_REMOVED lines=9> */
[----:B-1----:R-:W-:-:S05]  /*6eb0*/  SEL R3, RZ, 0x1, !P0 ;  /* 0x00000001ff037807 */ /* 0x002fca0004000000 */
[----:B------:R-:W-:Y:S01]  /*6ec0*/  STG.E.U8 desc[UR36][R4.64], R3 ;  /* 0x0000000304007986 */ /* 0x000fe2000c101124 */
[----:B------:R-:W-:Y:S05]  /*6ed0*/  EXIT ;  /* 0x000000000000794d */ /* 0x000fea0003800000 */
.L_x_4419:
[----:B------:R-:W0:Y:S01]  /*6ee0*/  I2F.F64 R16, R16 ;  /* 0x0000001000107312 */ /* 0x000e220000201c00 */
[----:B----4-:R-:W-:-:S05]  /*6ef0*/  CS2R R18, SRZ ;  /* 0x0000000000127805 */ /* 0x010fca000001ff00 */
[----:B0-----:R-:W-:Y:S01]  /*6f00*/  STG.E.128 desc[UR36][R4.64], R16 ;  /* 0x0000001004007986 */ /* 0x001fe2000c101d24 */
[----:B------:R-:W-:Y:S05]  /*6f10*/  EXIT ;  /* 0x000000000000794d */ /* 0x000fea0003800000 */
.L_x_4418:
        /* <DEDUP_REMOVED lines=11> */
[----:B-1----:R-:W-:Y:S01]  /*6fd0*/  SHF.R.U32.HI R3, RZ, 0x18, R0 ;  /* 0x00000018ff037819 */ /* 0x002fe20000011600 */
        /* <DEDUP_REMOVED lines=9> */
.L_x_4423:
[----:B------:R-:W-:Y:S05]  /*7070*/  BSYNC B0 ;  /* 0x0000000000007941 */ /* 0x000fea0003800000 */
.L_x_4422:
[----:B------:R-:W-:-:S05]  /*7080*/  LOP3.LUT R3, R0, R3, RZ, 0xfc, !PT ;  /* 0x0000000300037212 */ /* 0x000fca00078efcff */
[----:B------:R-:W-:Y:S01]  /*7090*/  STG.E.U8 desc[UR36][R4.64], R3 ;  /* 0x0000000304007986 */ /* 0x000fe2000c101124 */
[----:B------:R-:W-:Y:S05]  /*70a0*/  EXIT ;  /* 0x000000000000794d */ /* 0x000fea0003800000 */
.L_x_4421:
[----:B-1----:R-:W-:Y:S01]  /*70b0*/  I2FP.F32.S32 R3, R16 ;  /* 0x0000001000037245 */ /* 0x002fe20000201400 */
        /* <DEDUP_REMOVED lines=12> */
.L_x_4425:
[----:B------:R-:W-:Y:S01]  /*7180*/  IMAD.MOV.U32 R0, RZ, RZ, 0x7f ;  /* 0x0000007fff007424 */ /* 0x000fe200078e00ff */
[----:B------:R-:W-:-:S04]  /*7190*/  ISETP.GT.U32.AND P0, PT, R2, 0x7f800000, PT ;  /* 0x7f8000000200780c */ /* 0x000fc80003f04070 */
[----:B------:R-:W-:-:S09]  /*71a0*/  SEL R0, R0, 0x7c, P0 ;  /* 0x0000007c00007807 */ /* 0x000fd20000000000 */
.L_x_4426:
[----:B------:R-:W-:Y:S05]  /*71b0*/  BSYNC B0 ;  /* 0x0000000000007941 */ /* 0x000fea0003800000 */
.L_x_4424:
[----:B------:R-:W-:-:S04]  /*71c0*/  LOP3.LUT R2, R3, 0x80000000, RZ, 0xc0, !PT ;  /* 0x8000000003027812 */ /* 0x000fc800078ec0ff */
[----:B------:R-:W-:-:S04]  /*71d0*/  SHF.R.U32.HI R3, RZ, 0x18, R2 ;  /* 0x00000018ff037819 */ /* 0x000fc80000011602 */
[----:B------:R-:W-:-:S05]  /*71e0*/  LOP3.LUT R3, R0, R3, RZ, 0xfc, !PT ;  /* 0x0000000300037212 */ /* 0x000fca00078efcff */
[----:B------:R-:W-:Y:S01]  /*71f0*/  STG.E.U8 desc[UR36][R4.64], R3 ;  /* 0x0000000304007986 */ /* 0x000fe2000c101124 */
[----:B------:R-:W-:Y:S05]  /*7200*/  EXIT ;  /* 0x000000000000794d */ /* 0x000fea0003800000 */
.L_x_4420:
[----:B------:R-:W-:-:S04]  /*7210*/  I2FP.F32.S32 R0, R16 ;  /* 0x0000001000007245 */ /* 0x000fc80000201400 */
[----:B------:R-:W-:-:S05]  /*7220*/  F2FP.BF16.F32.PACK_AB R0, RZ, R0 ;  /* 0x00000000ff00723e */ /* 0x000fca00000010ff */
[----:B------:R-:W-:Y:S01]  /*7230*/  STG.E.U16 desc[UR36][R4.64], R0 ;  /* 0x0000000004007986 */ /* 0x000fe2000c101524 */
[----:B------:R-:W-:Y:S05]  /*7240*/  EXIT ;  /* 0x000000000000794d */ /* 0x000fea0003800000 */
.L_x_4417:
        /* <DEDUP_REMOVED lines=10> */
.L_x_4429:
[----:B------:R-:W-:Y:S01]  /*72f0*/  I2FP.F32.S32 R7, R16 ;  /* 0x0000001000077245 */ /* 0x000fe20000201400 */
[----:B------:R-:W-:Y:S01]  /*7300*/  BSSY B0, `(.L_x_4430) ;  /* 0x0000014000007945 */ /* 0x000fe20003800000 */
[----:B------:R-:W-:Y:S02]  /*7310*/  IMAD.MOV.U32 R2, RZ, RZ, 0x80 ;  /* 0x00000080ff027424 */ /* 0x000fe400078e00ff */
[----:B-1----:R-:W-:-:S04]  /*7320*/  LOP3.LUT R3, R7, 0x7fffffff, RZ, 0xc0, !PT ;  /* 0x7fffffff07037812 */ /* 0x002fc800078ec0ff */
        /* <DEDUP_REMOVED lines=13> */
.L_x_4432:
[----:B------:R-:W-:-:S04]  /*7400*/  LOP3.LUT R2, R7, 0x80000000, RZ, 0xc0, !PT ;  /* 0x8000000007027812 */ /* 0x000fc800078ec0ff */
[----:B------:R-:W-:-:S04]  /*7410*/  SHF.R.U32.HI R3, RZ, 0x18, R2 ;  /* 0x00000018ff037819 */ /* 0x000fc80000011602 */
[----:B------:R-:W-:-:S04]  /*7420*/  LOP3.LUT R0, R0, R3, RZ, 0xfc, !PT ;  /* 0x0000000300007212 */ /* 0x000fc800078efcff */
[----:B------:R-:W-:-:S07]  /*7430*/  PRMT R2, R0, 0x7610, R2 ;  /* 0x0000761000027816 */ /* 0x000fce0000000002 */
.L_x_4431:
[----:B------:R-:W-:Y:S05]  /*7440*/  BSYNC B0 ;  /* 0x0000000000007941 */ /* 0x000fea0003800000 */
.L_x_4430:
[----:B------:R-:W-:Y:S01]  /*7450*/  STG.E.U8 desc[UR36][R4.64], R2 ;  /* 0x0000000204007986 */ /* 0x000fe2000c101124 */
[----:B------:R-:W-:Y:S05]  /*7460*/  EXIT ;  /* 0x000000000000794d */ /* 0x000fea0003800000 */
.L_x_4428:
        /* <DEDUP_REMOVED lines=17> */
.L_x_4435:
[----:B------:R-:W-:-:S04]  /*7580*/  LOP3.LUT R2, R7, 0x80000000, RZ, 0xc0, !PT ;  /* 0x8000000007027812 */ /* 0x000fc800078ec0ff */
[----:B------:R-:W-:-:S04]  /*7590*/  SHF.R.U32.HI R3, RZ, 0x18, R2 ;  /* 0x00000018ff037819 */ /* 0x000fc80000011602 */
[----:B------:R-:W-:-:S04]  /*75a0*/  LOP3.LUT R0, R0, R3, RZ, 0xfc, !PT ;  /* 0x0000000300007212 */ /* 0x000fc800078efcff */
[----:B------:R-:W-:-:S07]  /*75b0*/  PRMT R2, R0, 0x7610, R2 ;  /* 0x0000761000027816 */ /* 0x000fce0000000002 */
.L_x_4434:
[----:B------:R-:W-:Y:S05]  /*75c0*/  BSYNC B0 ;  /* 0x0000000000007941 */ /* 0x000fea0003800000 */
.L_x_4433:
[----:B------:R-:W-:Y:S01]  /*75d0*/  STG.E.U8 desc[UR36][R4.64], R2 ;  /* 0x0000000204007986 */ /* 0x000fe2000c101124 */
[----:B------:R-:W-:Y:S05]  /*75e0*/  EXIT ;  /* 0x000000000000794d */ /* 0x000fea0003800000 */
.L_x_4427:
[----:B------:R-:W-:-:S13]  /*75f0*/  ISETP.NE.AND P0, PT, R0, 0x1c, PT ;  /* 0x0000001c0000780c */ /* 0x000fda0003f05270 */
[----:B------:R-:W-:Y:S05]  /*7600*/  @!P0 BRA `(.L_x_4436) ;  /* 0x0000000000a08947 */ /* 0x000fea0003800000 */
[----:B------:R-:W-:-:S13]  /*7610*/  ISETP.NE.AND P0, PT, R0, 0x1d, PT ;  /* 0x0000001d0000780c */ /* 0x000fda0003f05270 */
[----:B------:R-:W-:Y:S05]  /*7620*/  @!P0 BRA `(.L_x_4437) ;  /* 0x00000000008c8947 */ /* 0x000fea0003800000 */
[----:B------:R-:W-:-:S13]  /*7630*/  ISETP.NE.AND P0, PT, R0, 0x2c, PT ;  /* 0x0000002c0000780c */ /* 0x000fda0003f05270 */
[----:B------:R-:W-:Y:S05]  /*7640*/  @P0 BRA `(.L_x_4410) ;  /* 0x0000000000400947 */ /* 0x000fea0003800000 */
[----:B-1----:R-:W-:-:S04]  /*7650*/  I2FP.F32.S32 R3, R16 ;  /* 0x0000001000037245 */ /* 0x002fc80000201400 */
        /* <DEDUP_REMOVED lines=15> */
.L_x_4410:
[----:B------:R-:W-:Y:S01]  /*7750*/  MOV R0, 0x0 ;  /* 0x0000000000007802 */ /* 0x000fe20000000f00 */
[----:B------:R-:W-:Y:S01]  /*7760*/  ULDC.64 UR4, c[0x4][0x270] ;  /* 0x01009c0000047ab9 */ /* 0x000fe20000000a00 */
[----:B------:R-:W-:Y:S01]  /*7770*/  ULDC.64 UR6, c[0x4][0x80] ;  /* 0x0100200000067ab9 */ /* 0x000fe20000000a00 */
[----:B------:R-:W-:Y:S01]  /*7780*/  IMAD.U32 R4, RZ, RZ, UR4 ;  /* 0x00000004ff047e24 */ /* 0x000fe2000f8e00ff */
[----:B-1----:R0:W1:Y:S01]  /*7790*/  LDC.64 R2, c[0x4][R0] ;  /* 0x0100000000027b82 */ /* 0x0020620000000a00 */
[----:B------:R-:W-:Y:S01]  /*77a0*/  IMAD.U32 R5, RZ, RZ, UR5 ;  /* 0x00000005ff057e24 */ /* 0x000fe2000f8e00ff */
[----:B------:R-:W-:Y:S01]  /*77b0*/  ULDC.64 UR4, c[0x4][0x278] ;  /* 0x01009e0000047ab9 */ /* 0x000fe20000000a00 */
[----:B------:R-:W-:Y:S02]  /*77c0*/  IMAD.U32 R10, RZ, RZ, UR6 ;  /* 0x00000006ff0a7e24 */ /* 0x000fe4000f8e00ff */
[----:B------:R-:W-:Y:S02]  /*77d0*/  IMAD.U32 R6, RZ, RZ, UR4 ;  /* 0x00000004ff067e24 */ /* 0x000fe4000f8e00ff */
[----:B------:R-:W-:-:S02]  /*77e0*/  IMAD.U32 R7, RZ, RZ, UR5 ;  /* 0x00000005ff077e24 */ /* 0x000fc4000f8e00ff */
[----:B------:R-:W-:Y:S02]  /*77f0*/  IMAD.U32 R11, RZ, RZ, UR7 ;  /* 0x00000007ff0b7e24 */ /* 0x000fe4000f8e00ff */
[----:B----4-:R-:W-:Y:S02]  /*7800*/  IMAD.MOV.U32 R8, RZ, RZ, 0x65 ;  /* 0x00000065ff087424 */ /* 0x010fe400078e00ff */
[----:B------:R-:W-:Y:S02]  /*7810*/  IMAD.MOV.U32 R12, RZ, RZ, 0x1 ;  /* 0x00000001ff0c7424 */ /* 0x000fe400078e00ff */
[----:B0-----:R-:W-:-:S07]  /*7820*/  IMAD.MOV.U32 R13, RZ, RZ, RZ ;  /* 0x000000ffff0d7224 */ /* 0x001fce00078e00ff */
[----:B------:R-:W-:-:S07]  /*7830*/  LEPC R20, `(.L_x_4438) ;  /* 0x000000001014794e */ /* 0x000fce0000000000 */
[----:B-1----:R-:W-:Y:S05]  /*7840*/  CALL.ABS.NOINC R2 ;  /* 0x0000000002007343 */ /* 0x002fea0003c00000 */
.L_x_4438:
[----:B------:R-:W-:Y:S05]  /*7850*/  EXIT ;  /* 0x000000000000794d */ /* 0x000fea0003800000 */
.L_x_4437:
[----:B------:R-:W-:-:S05]  /*7860*/  SHF.R.S32.HI R17, RZ, 0x1f, R16 ;  /* 0x0000001fff117819 */ /* 0x000fca0000011410 */
[----:B------:R-:W-:Y:S01]  /*7870*/  STG.E.64 desc[UR36][R4.64], R16 ;  /* 0x0000001004007986 */ /* 0x000fe2000c101b24 */
[----:B------:R-:W-:Y:S05]  /*7880*/  EXIT ;  /* 0x000000000000794d */ /* 0x000fea0003800000 */
.L_x_4436:
[----:B------:R-:W-:Y:S01]  /*7890*/  STG.E desc[UR36][R4.64], R16 ;  /* 0x0000001004007986 */ /* 0x000fe2000c101924 */
[----:B------:R-:W-:Y:S05]  /*78a0*/  EXIT ;  /* 0x000000000000794d */ /* 0x000fea0003800000 */
.L_x_4439:
        /* <DEDUP_REMOVED lines=13> */
.L_x_44418:


//--------------------- .text._ZN2at6native18elementwise_kernelILi128ELi2EZNS0_22gpu_kernel_impl_nocastIZZZNS0_49_GLOBAL__N__657f93f7_16_TensorCompare_cu_71e06f4e19launch_clamp_scalarERNS_18TensorIteratorBaseEN3c106ScalarES7_NS0_6detail11ClampLimitsEENKUlvE_clEvENKUlvE1_clEvEUliE_EEvS5_RKT_EUliE_EEviT1_ --------------------------
	.section	.text._ZN2at6native18elementwise_kernelILi128ELi2EZNS0_22gpu_kernel_impl_nocastIZZZNS0_49_GLOBAL__N__657f93f7_16_TensorCompare_cu_71e06f4e19launch_clamp_scalarERNS_18TensorIteratorBaseEN3c106ScalarES7_NS0_6detail11ClampLimitsEENKUlvE_clEvENKUlvE1_clEvEUliE_EEvS5_RKT_EUliE_EEviT1_,"ax",@progbits
	.align	128
        .global         _ZN2at6native18elementwise_kernelILi128ELi2EZNS0_22gpu_kernel_impl_nocastIZZZNS0_49_GLOBAL__N__657f93f7_16_TensorCompare_cu_71e06f4e19launch_clamp_scalarERNS_18TensorIteratorBaseEN3c106ScalarES7_NS0_6detail11ClampLimitsEENKUlvE_clEvENKUlvE1_clEvEUliE_EEvS5_RKT_EUliE_EEviT1_
        .type           _ZN2at6native18elementwise_kernelILi128ELi2EZNS0_22gpu_kernel_impl_nocastIZZZNS0_49_GLOBAL__N__657f93f7_16_TensorCompare_cu_71e06f4e19launch_clamp_scalarERNS_18TensorIteratorBaseEN3c106ScalarES7_NS0_6detail11ClampLimitsEENKUlvE_clEvENKUlvE1_clEvEUliE_EEvS5_RKT_EUliE_EEviT1_,@function
        .size           _ZN2at6native18elementwise_kernelILi128ELi2EZNS0_22gpu_kernel_impl_nocastIZZZNS0_49_GLOBAL__N__657f93f7_16_TensorCompare_cu_71e06f4e19launch_clamp_scalarERNS_18TensorIteratorBaseEN3c106ScalarES7_NS0_6detail11ClampLimitsEENKUlvE_clEvENKUlvE1_clEvEUliE_EEvS5_RKT_EUliE_EEviT1_,(.L_x_44419 - _ZN2at6native18elementwise_kernelILi128ELi2EZNS0_22gpu_kernel_impl_nocastIZZZNS0_49_GLOBAL__N__657f93f7_16_TensorCompare_cu_71e06f4e19launch_clamp_scalarERNS_18TensorIteratorBaseEN3c106ScalarES7_NS0_6detail11ClampLimitsEENKUlvE_clEvENKUlvE1_clEvEUliE_EEvS5_RKT_EUliE_EEviT1_)
        .other          _ZN2at6native18elementwise_kernelILi128ELi2EZNS0_22gpu_kernel_impl_nocastIZZZNS0_49_GLOBAL__N__657f93f7_16_TensorCompare_cu_71e06f4e19launch_clamp_scalarERNS_18TensorIteratorBaseEN3c106ScalarES7_NS0_6detail11ClampLimitsEENKUlvE_clEvENKUlvE1_clEvEUliE_EEvS5_RKT_EUliE_EEviT1_,@"STO_CUDA_ENTRY STV_DEFAULT"
_ZN2at6native18elementwise_kernelILi128ELi2EZNS0_22gpu_kernel_impl_nocastIZZZNS0_49_GLOBAL__N__657f93f7_16_TensorCompare_cu_71e06f4e19launch_clamp_scalarERNS_18TensorIteratorBaseEN3c106ScalarES7_NS0_6detail11ClampLimitsEENKUlvE_clEvENKUlvE1_clEvEUliE_EEvS5_RKT_EUliE_EEviT1_:
.text._ZN2at6native18elementwise_kernelILi128ELi2EZNS0_22gpu_kernel_impl_nocastIZZZNS0_49_GLOBAL__N__657f93f7_16_TensorCompare_cu_71e06f4e19launch_clamp_scalarERNS_18TensorIteratorBaseEN3c106ScalarES7_NS0_6detail11ClampLimitsEENKUlvE_clEvENKUlvE1_clEvEUliE_EEvS5_RKT_EUliE_EEviT1_:
        /* <DEDUP_REMOVED lines=292> */
[----:B------:R-:W-:Y:S01]  /*1240*/  HFMA2.MMA R4, -RZ, RZ, 0, 0 ;  /* 0x00000000ff047435 */ /* 0x000fe200000001ff */
[----:B------:R-:W-:Y:S01]  /*1250*/  ULDC.64 UR8, c[0x0][0x330] ;  /* 0x0000cc0000087ab9 */ /* 0x000fe20000000a00 */
[----:B------:R-:W-:-:S08]  /*1260*/  ULDC UR7, c[0x0][0x338] ;  /* 0x0000ce0000077ab9 */ /* 0x000fd00000000800 */
[----:B------:R-:W-:Y:S02]  /*1270*/  IMAD.HI.U32 R8, R5, UR9, R4 ;  /* 0x0000000905087c27 */ /* 0x000fe4000f8e0004 */
[----:B------:R-:W0:Y:S03]  /*1280*/  @P0 LDC.64 R12, c[0x0][0x340] ;  /* 0x0000d000ff0c0b82 */ /* 0x000e260000000a00 */
[----:B------:R-:W-:Y:S02]  /*1290*/  SHF.R.U32.HI R9, RZ, UR7, R8 ;  /* 0x00000007ff097c19 */ /* 0x000fe40008011608 */
[----:B------:R-:W-:Y:S02]  /*12a0*/  @P0 MOV R8, RZ ;  /* 0x000000ff00080202 */ /* 0x000fe40000000f00 */
[C---:B------:R-:W-:Y:S01]  /*12b0*/  IADD3 R11, -R9.reuse, RZ, RZ ;  /* 0x000000ff090b7210 */ /* 0x040fe20007ffe1ff */
        /* <DEDUP_REMOVED lines=12> */
.L_x_4442:
[----:B------:R-:W-:Y:S01]  /*1380*/  ULDC.64 UR8, c[0x0][0x418] ;  /* 0x0001060000087ab9 */ /* 0x000fe20000000a00 */
[----:B------:R-:W0:Y:S01]  /*1390*/  LDC R6, c[0x0][0x420] ;  /* 0x00010800ff067b82 */ /* 0x000e220000000800 */
[----:B------:R-:W-:-:S04]  /*13a0*/  IADD3 R4, P0, R2, UR8, RZ ;  /* 0x0000000802047c10 */ /* 0x000fc8000ff1e0ff */
[----:B------:R-:W-:Y:S01]  /*13b0*/  IADD3.X R5, RZ, UR9, RZ, P0, !PT ;  /* 0x00000009ff057c10 */ /* 0x000fe200087fe4ff */
[----:B------:R-:W-:-:S04]  /*13c0*/  ULDC.64 UR8, c[0x0][0x410] ;  /* 0x0001040000087ab9 */ /* 0x000fc80000000a00 */
[----:B------:R1:W5:Y:S01]  /*13d0*/  LDG.E R7, desc[UR4][R4.64] ;  /* 0x0000000404077981 */ /* 0x000362000c1e1900 */
[----:B------:R-:W-:-:S04]  /*13e0*/  IADD3 R2, P1, R3, UR8, RZ ;  /* 0x0000000803027c10 */ /* 0x000fc8000ff3e0ff */
[----:B------:R-:W-:Y:S02]  /*13f0*/  IADD3.X R3, RZ, UR9, RZ, P1, !PT ;  /* 0x00000009ff037c10 */ /* 0x000fe40008ffe4ff */
[----:B0-----:R-:W-:-:S13]  /*1400*/  ISETP.NE.AND P0, PT, R6, RZ, PT ;  /* 0x000000ff0600720c */ /* 0x001fda0003f05270 */
[----:B-1----:R-:W-:Y:S05]  /*1410*/  @!P0 BRA `(.L_x_4443) ;  /* 0x00000000001c8947 */ /* 0x002fea0003800000 */
[----:B------:R-:W-:Y:S01]  /*1420*/  ISETP.NE.AND P0, PT, R6, 0x1, PT ;  /* 0x000000010600780c */ /* 0x000fe20003f05270 */
[----:B------:R-:W-:-:S12]  /*1430*/  ULDC UR7, c[0x0][0x424] ;  /* 0x0001090000077ab9 */ /* 0x000fd80000000800 */
[----:B------:R-:W0:Y:S01]  /*1440*/  @P0 LDC R4, c[0x0][0x428] ;  /* 0x00010a00ff040b82 */ /* 0x000e220000000800 */
[----:B-----5:R-:W-:-:S04]  /*1450*/  @P0 VIMNMX R5, R7, UR7, !PT ;  /* 0x0000000707050c48 */ /* 0x020fc8000ffe0100 */
[----:B0-----:R-:W-:Y:S02]  /*1460*/  @P0 VIMNMX R5, R5, R4, PT ;  /* 0x0000000405050248 */ /* 0x001fe40003fe0100 */
[----:B------:R-:W-:Y:S01]  /*1470*/  @!P0 VIMNMX R5, R7, UR7, PT ;  /* 0x0000000707058c48 */ /* 0x000fe2000bfe0100 */
[----:B------:R-:W-:Y:S06]  /*1480*/  BRA `(.L_x_4444) ;  /* 0x0000000000087947 */ /* 0x000fec0003800000 */
.L_x_4443:
[----:B------:R-:W-:Y:S02]  /*1490*/  ULDC UR7, c[0x0][0x424] ;  /* 0x0001090000077ab9 */ /* 0x000fe40000000800 */
[----:B-----5:R-:W-:-:S07]  /*14a0*/  VIMNMX R5, R7, UR7, !PT ;  /* 0x0000000707057c48 */ /* 0x020fce000ffe0100 */
.L_x_4444:
[----:B------:R0:W-:Y:S01]  /*14b0*/  STG.E desc[UR4][R2.64], R5 ;  /* 0x0000000502007986 */ /* 0x0001e2000c101904 */
[----:B------:R-:W-:-:S07]  /*14c0*/  VIADD R7, R0, 0x80 ;  /* 0x0000008000077836 */ /* 0x000fce0000000000 */
.L_x_4441:
[----:B------:R-:W-:Y:S05]  /*14d0*/  BSYNC B0 ;  /* 0x0000000000007941 */ /* 0x000fea0003800000 */
.L_x_4440:
        /* <DEDUP_REMOVED lines=305> */
.L_x_4445:
[----:B------:R-:W-:Y:S02]  /*27f0*/  ULDC.64 UR6, c[0x0][0x418] ;  /* 0x0001060000067ab9 */ /* 0x000fe40000000a00 */
[----:B------:R-:W-:Y:S02]  /*2800*/  IADD3 R4, P0, R0, UR6, RZ ;  /* 0x0000000600047c10 */ /* 0x000fe4000ff1e0ff */
[----:B------:R-:W0:Y:S02]  /*2810*/  LDC R0, c[0x0][0x420] ;  /* 0x00010800ff007b82 */ /* 0x000e240000000800 */
        /* <DEDUP_REMOVED lines=14> */
.L_x_4446:
[----:B------:R-:W-:Y:S02]  /*2900*/  ULDC UR6, c[0x0][0x424] ;  /* 0x0001090000067ab9 */ /* 0x000fe40000000800 */
[----:B-----5:R-:W-:-:S07]  /*2910*/  VIMNMX R5, R4, UR6, !PT ;  /* 0x0000000604057c48 */ /* 0x020fce000ffe0100 */
.L_x_4447:
[----:B------:R-:W-:Y:S01]  /*2920*/  STG.E desc[UR4][R2.64], R5 ;  /* 0x0000000502007986 */ /* 0x000fe2000c101904 */
[----:B------:R-:W-:Y:S05]  /*2930*/  EXIT ;  /* 0x000000000000794d */ /* 0x000fea0003800000 */
.L_x_4448:
        /* <DEDUP_REMOVED lines=12> */
.L_x_44419:


//--------------------- .text._ZN2at6native27unrolled_elementwise_kernelIZZZNS0_49_GLOBAL__N__657f93f7_16_TensorCompare_cu_71e06f4e19launch_clamp_scalarERNS_18TensorIteratorBaseEN3c106ScalarES6_NS0_6detail11ClampLimitsEENKUlvE_clEvENKUlvE1_clEvEUliE_St5arrayIPcLm2EELi4E23TrivialOffsetCalculatorILi1EjESG_NS0_6memory15LoadWithoutCastENSH_16StoreWithoutCastEEEviT_T0_T2_T3_T4_T5_ --------------------------
	.section	.text._ZN2at6native27unrolled_elementwise_kernelIZZZNS0_49_GLOBAL__N__657f93f7_16_TensorCompare_cu_71e06f4e19launch_clamp_scalarERNS_18TensorIteratorBaseEN3c106ScalarES6_NS0_6detail11ClampLimitsEENKUlvE_clEvENKUlvE1_clEvEUliE_St5arrayIPcLm2EELi4E23TrivialOffsetCalculatorILi1EjESG_NS0_6memory15LoadWithoutCastENSH_16StoreWithoutCastEEEviT_T0_T2_T3_T4_T5_,"ax",@progbits
	.align	128
        .global         _ZN2at6native27unrolled_elementwise_kernelIZZZNS0_49_GLOBAL__N__657f93f7_16_TensorCompare_cu_71e06f4e19launch_clamp_scalarERNS_18TensorIteratorBaseEN3c106ScalarES6_NS0_6detail11ClampLimitsEENKUlvE_clEvENKUlvE1_clEvEUliE_St5arrayIPcLm2EELi4E23TrivialOffsetCalculatorILi1EjESG_NS0_6memory15LoadWithoutCastENSH_16StoreWithoutCastEEEviT_T0_T2_T3_T4_T5_
        .type           _ZN2at6native27unrolled_elementwise_kernelIZZZNS0_49_GLOBAL__N__657f93f7_16_TensorCompare_cu_71e06f4e19launch_clamp_scalarERNS_18TensorIteratorBaseEN3c106ScalarES6_NS0_6detail11ClampLimitsEENKUlvE_clEvENKUlvE1_clEvEUliE_St5arrayIPcLm2EELi4E23TrivialOffsetCalculatorILi1EjESG_NS0_6memory15LoadWithoutCastENSH_16StoreWithoutCastEEEviT_T0_T2_T3_T4_T5_,@function
        .size           _ZN2at6native27unrolled_elementwise_kernelIZZZNS0_49_GLOBAL__N__657f93f7_16_TensorCompare_cu_71e06f4e19launch_clamp_scalarERNS_18TensorIteratorBaseEN3c106ScalarES6_NS0_6detail11ClampLimitsEENKUlvE_clEvENKUlvE1_clEvEUliE_St5arrayIPcLm2EELi4E23TrivialOffsetCalculatorILi1EjESG_NS0_6memory15LoadWithoutCastENSH_16StoreWithoutCastEEEviT_T0_T2_T3_T4_T5_,(.L_x_44420 - _ZN2at6native27unrolled_elementwise_kernelIZZZNS0_49_GLOBAL__N__657f93f7_16_TensorCompare_cu_71e06f4e19launch_clamp_scalarERNS_18TensorIteratorBaseEN3c106ScalarES6_NS0_6detail11ClampLimitsEENKUlvE_clEvENKUlvE1_clEvEUliE_St5arrayIPcLm2EELi4E23TrivialOffsetCalculatorILi1EjESG_NS0_6memory15LoadWithoutCastENSH_16StoreWithoutCastEEEviT_T0_T2_T3_T4_T5_)
        .other          _ZN2at6native27unrolled_elementwise_kernelIZZZNS0_49_GLOBAL__N__657f93f7_16_TensorCompare_cu_71e06f4e19launch_clamp_scalarERNS_18TensorIteratorBaseEN3c106ScalarES6_NS0_6detail11ClampLimitsEENKUlvE_clEvENKUlvE1_clEvEUliE_St5arrayIPcLm2EELi4E23TrivialOffsetCalculatorILi1EjESG_NS0_6memory15LoadWithoutCastENSH_16StoreWithoutCastEEEviT_T0_T2_T3_T4_T5_,@"STO_CUDA_ENTRY STV_DEFAULT"
_ZN2at6native27unrolled_elementwise_kernelIZZZNS0_49_GLOBAL__N__657f93f7_16_TensorCompare_cu_71e06f4e19launch_clamp_scalarERNS_18TensorIteratorBaseEN3c106ScalarES6_NS0_6detail11ClampLimitsEENKUlvE_clEvENKUlvE1_clEvEUliE_St5arrayIPcLm2EELi4E23TrivialOffsetCalculatorILi1EjESG_NS0_6memory15LoadWithoutCastENSH_16StoreWithoutCastEEEviT_T0_T2_T3_T4_T5_:
.text._ZN2at6native27unrolled_elementwise_kernelIZZZNS0_49_GLOBAL__N__657f93f7_16_TensorCompare_cu_71e06f4e19launch_clamp_scalarERNS_18TensorIteratorBaseEN3c106ScalarES6_NS0_6detail11ClampLimitsEENKUlvE_clEvENKUlvE1_clEvEUliE_St5arrayIPcLm2EELi4E23TrivialOffsetCalculatorILi1EjESG_NS0_6memory15LoadWithoutCastENSH_16StoreWithoutCastEEEviT_T0_T2_T3_T4_T5_:
        /* <DEDUP_REMOVED lines=18> */
[----:B------:R-:W-:-:S13]  /*0120*/  ISETP.GE.AND P3, PT, R13, R2, PT ;  /* 0x000000020d00720c */ /* 0x000fda0003f66270 */
[----:B------:R-:W-:Y:S01]  /*0130*/  @!P3 IMAD R19, R0, 0x200, R13 ;  /* 0x000002000013b824 */ /* 0x000fe200078e020d */
[----:B------:R-:W0:Y:S01]  /*0140*/  @!P3 LDC.64 R10, c[0x0][0x238] ;  /* 0x00008e00ff0abb82 */ /* 0x000e220000000a00 */
[----:B------:R-:W-:Y:S02]  /*0150*/  @!P3 VIADD R13, R13, 0x80 ;  /* 0x000000800d0db836 */ /* 0x000fe40000000000 */
[----:B-1----:R-:W-:-:S03]  /*0160*/  @!P1 IMAD.WIDE.U32 R8, R17, 0x4, R8 ;  /* 0x0000000411089825 */ /* 0x002fc600078e0008 */
[----:B------:R-:W-:-:S13]  /*0170*/  ISETP.GE.AND P2, PT, R13, R2, PT ;  /* 0x000000020d00720c */ /* 0x000fda0003f46270 */
[----:B------:R-:W1:Y:S01]  /*0180*/  @!P2 LDC.64 R6, c[0x0][0x238] ;  /* 0x00008e00ff06ab82 */ /* 0x000e620000000a00 */
[----:B------:R-:W-:Y:S02]  /*0190*/  @!P2 IMAD R13, R0, 0x200, R13 ;  /* 0x00000200000da824 */ /* 0x000fe400078e020d */
[----:B0-----:R-:W-:-:S05]  /*01a0*/  @!P3 IMAD.WIDE.U32 R10, R19, 0x4, R10 ;  /* 0x00000004130ab825 */ /* 0x001fca00078e000a */
[----:B------:R0:W5:Y:S01]  /*01b0*/  @!P3 LDG.E R15, desc[UR4][R10.64] ;  /* 0x000000040a0fb981 */ /* 0x000162000c1e1900 */
[----:B-1----:R-:W-:Y:S01]  /*01c0*/  @!P2 IMAD.WIDE.U32 R6, R13, 0x4, R6 ;  /* 0x000000040d06a825 */ /* 0x002fe200078e0006 */
[----:B------:R-:W-:-:S04]  /*01d0*/  CS2R R12, SRZ ;  /* 0x00000000000c7805 */ /* 0x000fc8000001ff00 */
[----:B------:R0:W5:Y:S04]  /*01e0*/  @!P2 LDG.E R14, desc[UR4][R6.64] ;  /* 0x00000004060ea981 */ /* 0x000168000c1e1900 */
[----:B------:R0:W5:Y:S04]  /*01f0*/  @!P0 LDG.E R13, desc[UR4][R4.64] ;  /* 0x00000004040d8981 */ /* 0x000168000c1e1900 */
[----:B------:R0:W5:Y:S01]  /*0200*/  @!P1 LDG.E R12, desc[UR4][R8.64] ;  /* 0x00000004080c9981 */ /* 0x000162000c1e1900 */
[----:B--2---:R-:W-:Y:S01]  /*0210*/  ISETP.NE.AND P1, PT, R16, RZ, PT ;  /* 0x000000ff1000720c */ /* 0x004fe20003f25270 */
[----:B------:R-:W-:-:S12]  /*0220*/  BSSY B0, `(.L_x_4449) ;  /* 0x0000022000007945 */ /* 0x000fd80003800000 */
[----:B0-----:R-:W-:Y:S05]  /*0230*/  @!P1 BRA `(.L_x_4450) ;  /* 0x0000000000649947 */ /* 0x001fea0003800000 */
[----:B------:R-:W-:-:S13]  /*0240*/  ISETP.NE.AND P1, PT, R16, 0x1, PT ;  /* 0x000000011000780c */ /* 0x000fda0003f25270 */
[----:B------:R-:W-:Y:S05]  /*0250*/  @P1 BRA `(.L_x_4451) ;  /* 0x0000000000241947 */ /* 0x000fea0003800000 */
[----:B------:R-:W-:Y:S01]  /*0260*/  VIADD R5, R3, 0x180 ;  /* 0x0000018003057836 */ /* 0x000fe20000000000 */
[----:B------:R-:W-:Y:S02]  /*0270*/  ULDC UR6, c[0x0][0x21c] ;  /* 0x0000870000067ab9 */ /* 0x000fe40000000800 */
[----:B-----5:R-:W-:Y:S02]  /*0280*/  VIMNMX R13, R13, UR6, PT ;  /* 0x000000060d0d7c48 */ /* 0x020fe4000bfe0100 */
[----:B------:R-:W-:Y:S02]  /*0290*/  ISETP.GE.AND P1, PT, R5, R2, PT ;  /* 0x000000020500720c */ /* 0x000fe40003f26270 */
[----:B------:R-:W-:Y:S02]  /*02a0*/  VIMNMX R9, R12, UR6, PT ;  /* 0x000000060c097c48 */ /* 0x000fe4000bfe0100 */
[----:B------:R-:W-:-:S09]  /*02b0*/  VIMNMX R15, R15, UR6, PT ;  /* 0x000000060f0f7c48 */ /* 0x000fd2000bfe0100 */
[----:B------:R-:W-:Y:S05]  /*02c0*/  @P1 BRA `(.L_x_4452) ;  /* 0x00000000005c1947 */ /* 0x000fea0003800000 */
[----:B------:R-:W-:Y:S01]  /*02d0*/  VIMNMX R11, R14, UR6, PT ;  /* 0x000000060e0b7c48 */ /* 0x000fe2000bfe0100 */
[----:B------:R-:W-:Y:S06]  /*02e0*/  BRA `(.L_x_4452) ;  /* 0x0000000000547947 */ /* 0x000fec0003800000 */
.L_x_4451:
[----:B------:R-:W-:Y:S01]  /*02f0*/  VIADD R5, R3, 0x180 ;  /* 0x0000018003057836 */ /* 0x000fe20000000000 */
[----:B------:R-:W-:Y:S01]  /*0300*/  ULDC UR7, c[0x0][0x21c] ;  /* 0x0000870000077ab9 */ /* 0x000fe20000000800 */
[----:B------:R-:W-:Y:S01]  /*0310*/  ULDC UR6, c[0x0][0x220] ;  /* 0x0000880000067ab9 */ /* 0x000fe20000000800 */
[----:B-----5:R-:W-:Y:S02]  /*0320*/  VIMNMX R13, R13, UR7, !PT ;  /* 0x000000070d0d7c48 */ /* 0x020fe4000ffe0100 */
[----:B------:R-:W-:Y:S02]  /*0330*/  ISETP.GE.AND P1, PT, R5, R2, PT ;  /* 0x000000020500720c */ /* 0x000fe40003f26270 */
[----:B------:R-:W-:Y:S02]  /*0340*/  VIMNMX R9, R12, UR7, !PT ;  /* 0x000000070c097c48 */ /* 0x000fe4000ffe0100 */
[----:B------:R-:W-:Y:S02]  /*0350*/  VIMNMX R15, R15, UR7, !PT ;  /* 0x000000070f0f7c48 */ /* 0x000fe4000ffe0100 */
[----:B------:R-:W-:-:S02]  /*0360*/  VIMNMX R13, R13, UR6, PT ;  /* 0x000000060d0d7c48 */ /* 0x000fc4000bfe0100 */
[----:B------:R-:W-:Y:S02]  /*0370*/  VIMNMX R9, R9, UR6, PT ;  /* 0x0000000609097c48 */ /* 0x000fe4000bfe0100 */
[----:B------:R-:W-:-:S03]  /*0380*/  VIMNMX R15, R15, UR6, PT ;  /* 0x000000060f0f7c48 */ /* 0x000fc6000bfe0100 */
[----:B------:R-:W-:Y:S05]  /*0390*/  @P1 BRA `(.L_x_4452) ;  /* 0x0000000000281947 */ /* 0x000fea0003800000 */
[----:B------:R-:W-:-:S04]  /*03a0*/  VIMNMX R11, R14, UR7, !PT ;  /* 0x000000070e0b7c48 */ /* 0x000fc8000ffe0100 */
[----:B------:R-:W-:Y:S01]  /*03b0*/  VIMNMX R11, R11, UR6, PT ;  /* 0x000000060b0b7c48 */ /* 0x000fe2000bfe0100 */
[----:B------:R-:W-:Y:S06]  /*03c0*/  BRA `(.L_x_4452) ;  /* 0x00000000001c7947 */ /* 0x000fec0003800000 */
.L_x_4450:
[----:B------:R-:W-:Y:S01]  /*03d0*/  VIADD R5, R3, 0x180 ;  /* 0x0000018003057836 */ /* 0x000fe20000000000 */
[----:B------:R-:W-:Y:S02]  /*03e0*/  ULDC UR6, c[0x0][0x21c] ;  /* 0x0000870000067ab9 */ /* 0x000fe40000000800 */
[----:B-----5:R-:W-:Y:S02]  /*03f0*/  VIMNMX R13, R13, UR6, !PT ;  /* 0x000000060d0d7c48 */ /* 0x020fe4000ffe0100 */
[----:B------:R-:W-:Y:S02]  /*0400*/  ISETP.GE.AND P1, PT, R5, R2, PT ;  /* 0x000000020500720c */ /* 0x000fe40003f26270 */
[----:B------:R-:W-:Y:S02]  /*0410*/  VIMNMX R9, R12, UR6, !PT ;  /* 0x000000060c097c48 */ /* 0x000fe4000ffe0100 */
[----:B------:R-:W-:-:S09]  /*0420*/  VIMNMX R15, R15, UR6, !PT ;  /* 0x000000060f0f7c48 */ /* 0x000fd2000ffe0100 */
[----:B------:R-:W-:-:S07]  /*0430*/  @!P1 VIMNMX R11, R14, UR6, !PT ;  /* 0x000000060e0b9c48 */ /* 0x000fce000ffe0100 */
.L_x_4452:
[----:B------:R-:W-:Y:S05]  /*0440*/  BSYNC B0 ;  /* 0x0000000000007941 */ /* 0x000fea0003800000 */
.L_x_4449:
[----:B------:R-:W0:Y:S01]  /*0450*/  @!P0 LDC.64 R4, c[0x0][0x230] ;  /* 0x00008c00ff048b82 */ /* 0x000e220000000a00 */
[--C-:B------:R-:W-:Y:S01]  /*0460*/  IMAD.MOV.U32 R17, RZ, RZ, R3.reuse ;  /* 0x000000ffff117224 */ /* 0x100fe200078e0003 */
[----:B------:R-:W-:Y:S01]  /*0470*/  BSSY B0, `(.L_x_4453) ;  /* 0x0000011000007945 */ /* 0x000fe20003800000 */
[----:B------:R-:W-:Y:S02]  /*0480*/  @!P0 VIADD R17, R3, 0x80 ;  /* 0x0000008003118836 */ /* 0x000fe40000000000 */
        /* <DEDUP_REMOVED lines=15> */
.L_x_4454:
[----:B------:R-:W-:Y:S05]  /*0580*/  BSYNC B0 ;  /* 0x0000000000007941 */ /* 0x000fea0003800000 */
.L_x_4453:
[----:B------:R-:W-:-:S13]  /*0590*/  ISETP.GE.AND P0, PT, R17, R2, PT ;  /* 0x000000021100720c */ /* 0x000fda0003f06270 */
[----:B------:R-:W-:Y:S05]  /*05a0*/  @P0 EXIT ;  /* 0x000000000000094d */ /* 0x000fea0003800000 */
[----:B------:R-:W2:Y:S01]  /*05b0*/  LDC.64 R2, c[0x0][0x230] ;  /* 0x00008c00ff027b82 */ /* 0x000ea20000000a00 */
[----:B------:R-:W-:-:S04]  /*05c0*/  IMAD R17, R0, 0x200, R17 ;  /* 0x0000020000117824 */ /* 0x000fc800078e0211 */
[----:B--2---:R-:W-:-:S05]  /*05d0*/  IMAD.WIDE.U32 R2, R17, 0x4, R2 ;  /* 0x0000000411027825 */ /* 0x004fca00078e0002 */
[----:B------:R-:W-:Y:S01]  /*05e0*/  STG.E desc[UR4][R2.64], R11 ;  /* 0x0000000b02007986 */ /* 0x000fe2000c101904 */
[----:B------:R-:W-:Y:S05]  /*05f0*/  EXIT ;  /* 0x000000000000794d */ /* 0x000fea0003800000 */
.L_x_4455:
        /* <DEDUP_REMOVED lines=16> */
.L_x_44420:


//--------------------- .text._ZN2at6native29vectorized_elementwise_kernelILi2EZZZNS0_49_GLOBAL__N__657f93f7_16_TensorCompare_cu_71e06f4e19launch_clamp_scalarERNS_18TensorIteratorBaseEN3c106ScalarES6_NS0_6detail11ClampLimitsEENKUlvE_clEvENKUlvE1_clEvEUliE_St5arrayIPcLm2EEEEviT0_T1_ --------------------------
	.section	.text._ZN2at6native29vectorized_elementwise_kernelILi2EZZZNS0_49_GLOBAL__N__657f93f7_16_TensorCompare_cu_71e06f4e19launch_clamp_scalarERNS_18TensorIteratorBaseEN3c106ScalarES6_NS0_6detail11ClampLimitsEENKUlvE_clEvENKUlvE1_clEvEUliE_St5arrayIPcLm2EEEEviT0_T1_,"ax",@progbits
	.align	128
        .global         _ZN2at6native29vectorized_elementwise_kernelILi2EZZZNS0_49_GLOBAL__N__657f93f7_16_TensorCompare_cu_71e06f4e19launch_clamp_scalarERNS_18TensorIteratorBaseEN3c106ScalarES6_NS0_6detail11ClampLimitsEENKUlvE_clEvENKUlvE1_clEvEUliE_St5arrayIPcLm2EEEEviT0_T1_
        .type           _ZN2at6native29vectorized_elementwise_kernelILi2EZZZNS0_49_GLOBAL__N__657f93f7_16_TensorCompare_cu_71e06f4e19launch_clamp_scalarERNS_18TensorIteratorBaseEN3c106ScalarES6_NS0_6detail11ClampLimitsEENKUlvE_clEvENKUlvE1_clEvEUliE_St5arrayIPcLm2EEEEviT0_T1_,@function
        .size           _ZN2at6native29vectorized_elementwise_kernelILi2EZZZNS0_49_GLOBAL__N__657f93f7_16_TensorCompare_cu_71e06f4e19launch_clamp_scalarERNS_18TensorIteratorBaseEN3c106ScalarES6_NS0_6detail11ClampLimitsEENKUlvE_clEvENKUlvE1_clEvEUliE_St5arrayIPcLm2EEEEviT0_T1_,(.L_x_44421 - _ZN2at6native29vectorized_elementwise_kernelILi2EZZZNS0_49_GLOBAL__N__657f93f7_16_TensorCompare_cu_71e06f4e19launch_clamp_scalarERNS_18TensorIteratorBaseEN3c106ScalarES6_NS0_6detail11ClampLimitsEENKUlvE_clEvENKUlvE1_clEvEUliE_St5arrayIPcLm2EEEEviT0_T1_)
        .other          _ZN2at6native29vectorized_elementwise_kernelILi2EZZZNS0_49_GLOBAL__N__657f93f7_16_TensorCompare_cu_71e06f4e19launch_clamp_scalarERNS_18TensorIteratorBaseEN3c106ScalarES6_NS0_6detail11ClampLimitsEENKUlvE_clEvENKUlvE1_clEvEUliE_St5arrayIPcLm2EEEEviT0_T1_,@"STO_CUDA_ENTRY STV_DEFAULT"
_ZN2at6native29vectorized_elementwise_kernelILi2EZZZNS0_49_GLOBAL__N__657f93f7_16_TensorCompare_cu_71e06f4e19launch_clamp_scalarERNS_18TensorIteratorBaseEN3c106ScalarES6_NS0_6detail11ClampLimitsEENKUlvE_clEvENKUlvE1_clEvEUliE_St5arrayIPcLm2EEEEviT0_T1_:
.text._ZN2at6native29vectorized_elementwise_kernelILi2EZZZNS0_49_GLOBAL__N__657f93f7_16_TensorCompare_cu_71e06f4e19launch_clamp_scalarERNS_18TensorIteratorBaseEN3c106ScalarES6_NS0_6detail11ClampLimitsEENKUlvE_clEvENKUlvE1_clEvEUliE_St5arrayIPcLm2EEEEviT0_T1_:
        /* <DEDUP_REMOVED lines=17> */
[----:B--2---:R-:W-:-:S13]  /*0110*/  ISETP.NE.AND P0, PT, R3, RZ, PT ;  /* 0x000000ff0300720c */ /* 0x004fda0003f05270 */
[----:B0-----:R-:W-:Y:S05]  /*0120*/  @!P0 BRA `(.L_x_4457) ;  /* 0x00000000007c8947 */ /* 0x001fea0003800000 */
[----:B------:R-:W-:-:S13]  /*0130*/  ISETP.NE.AND P0, PT, R3, 0x1, PT ;  /* 0x000000010300780c */ /* 0x000fda0003f05270 */
[----:B------:R-:W-:Y:S05]  /*0140*/  @P0 BRA `(.L_x_4458) ;  /* 0x0000000000280947 */ /* 0x000fea0003800000 */
[----:B------:R-:W-:Y:S02]  /*0150*/  ULDC UR6, c[0x0][0x21c] ;  /* 0x0000870000067ab9 */ /* 0x000fe40000000800 */
[----:B-----5:R-:W-:Y:S02]  /*0160*/  VIMNMX R4, R8, UR6, PT ;  /* 0x0000000608047c48 */ /* 0x020fe4000bfe0100 */
[----:B------:R-:W-:Y:S02]  /*0170*/  VIMNMX R5, R9, UR6, PT ;  /* 0x0000000609057c48 */ /* 0x000fe4000bfe0100 */
[----:B------:R-:W-:Y:S02]  /*0180*/  VIMNMX R8, R12, UR6, PT ;  /* 0x000000060c087c48 */ /* 0x000fe4000bfe0100 */
[----:B------:R-:W-:Y:S02]  /*0190*/  VIMNMX R9, R13, UR6, PT ;  /* 0x000000060d097c48 */ /* 0x000fe4000bfe0100 */
[----:B------:R-:W-:-:S02]  /*01a0*/  VIMNMX R10, R10, UR6, PT ;  /* 0x000000060a0a7c48 */ /* 0x000fc4000bfe0100 */
[----:B------:R-:W-:Y:S02]  /*01b0*/  VIMNMX R11, R11, UR6, PT ;  /* 0x000000060b0b7c48 */ /* 0x000fe4000bfe0100 */
[----:B------:R-:W-:Y:S02]  /*01c0*/  VIMNMX R12, R6, UR6, PT ;  /* 0x00000006060c7c48 */ /* 0x000fe4000bfe0100 */
[----:B------:R-:W-:Y:S01]  /*01d0*/  VIMNMX R13, R7, UR6, PT ;  /* 0x00000006070d7c48 */ /* 0x000fe2000bfe0100 */
[----:B------:R-:W-:Y:S06]  /*01e0*/  BRA `(.L_x_4459) ;  /* 0x0000000000707947 */ /* 0x000fec0003800000 */
.L_x_4458:
[----:B------:R-:W-:Y:S01]  /*01f0*/  ULDC UR7, c[0x0][0x21c] ;  /* 0x0000870000077ab9 */ /* 0x000fe20000000800 */
[----:B------:R-:W-:Y:S01]  /*0200*/  ULDC UR6, c[0x0][0x220] ;  /* 0x0000880000067ab9 */ /* 0x000fe20000000800 */
[----:B-----5:R-:W-:Y:S02]  /*0210*/  VIMNMX R4, R8, UR7, !PT ;  /* 0x0000000708047c48 */ /* 0x020fe4000ffe0100 */
[----:B------:R-:W-:Y:S02]  /*0220*/  VIMNMX R5, R9, UR7, !PT ;  /* 0x0000000709057c48 */ /* 0x000fe4000ffe0100 */
[----:B------:R-:W-:Y:S02]  /*0230*/  VIMNMX R8, R12, UR7, !PT ;  /* 0x000000070c087c48 */ /* 0x000fe4000ffe0100 */
[----:B------:R-:W-:Y:S02]  /*0240*/  VIMNMX R9, R13, UR7, !PT ;  /* 0x000000070d097c48 */ /* 0x000fe4000ffe0100 */
[----:B------:R-:W-:-:S02]  /*0250*/  VIMNMX R10, R10, UR7, !PT ;  /* 0x000000070a0a7c48 */ /* 0x000fc4000ffe0100 */
[----:B------:R-:W-:Y:S02]  /*0260*/  VIMNMX R11, R11, UR7, !PT ;  /* 0x000000070b0b7c48 */ /* 0x000fe4000ffe0100 */
[----:B------:R-:W-:Y:S02]  /*0270*/  VIMNMX R6, R6, UR7, !PT ;  /* 0x0000000706067c48 */ /* 0x000fe4000ffe0100 */
[----:B------:R-:W-:Y:S02]  /*0280*/  VIMNMX R7, R7, UR7, !PT ;  /* 0x0000000707077c48 */ /* 0x000fe4000ffe0100 */
[----:B------:R-:W-:Y:S02]  /*0290*/  VIMNMX R4, R4, UR6, PT ;  /* 0x0000000604047c48 */ /* 0x000fe4000bfe0100 */
[----:B------:R-:W-:Y:S02]  /*02a0*/  VIMNMX R5, R5, UR6, PT ;  /* 0x0000000605057c48 */ /* 0x000fe4000bfe0100 */
[----:B------:R-:W-:-:S02]  /*02b0*/  VIMNMX R8, R8, UR6, PT ;  /* 0x0000000608087c48 */ /* 0x000fc4000bfe0100 */
[----:B------:R-:W-:Y:S02]  /*02c0*/  VIMNMX R9, R9, UR6, PT ;  /* 0x0000000609097c48 */ /* 0x000fe4000bfe0100 */
[----:B------:R-:W-:Y:S02]  /*02d0*/  VIMNMX R10, R10, UR6, PT ;  /* 0x000000060a0a7c48 */ /* 0x000fe4000bfe0100 */
[----:B------:R-:W-:Y:S02]  /*02e0*/  VIMNMX R11, R11, UR6, PT ;  /* 0x000000060b0b7c48 */ /* 0x000fe4000bfe0100 */
[----:B------:R-:W-:Y:S02]  /*02f0*/  VIMNMX R12, R6, UR6, PT ;  /* 0x00000006060c7c48 */ /* 0x000fe4000bfe0100 */
[----:B------:R-:W-:Y:S01]  /*0300*/  VIMNMX R13, R7, UR6, PT ;  /* 0x00000006070d7c48 */ /* 0x000fe2000bfe0100 */
[----:B------:R-:W-:Y:S06]  /*0310*/  BRA `(.L_x_4459) ;  /* 0x0000000000247947 */ /* 0x000fec0003800000 */
.L_x_4457:
[----:B------:R-:W-:Y:S02]  /*0320*/  ULDC UR6, c[0x0][0x21c] ;  /* 0x0000870000067ab9 */ /* 0x000fe40000000800 */
[----:B-----5:R-:W-:Y:S02]  /*0330*/  VIMNMX R4, R8, UR6, !PT ;  /* 0x0000000608047c48 */ /* 0x020fe4000ffe0100 */
[----:B------:R-:W-:Y:S02]  /*0340*/  VIMNMX R5, R9, UR6, !PT ;  /* 0x0000000609057c48 */ /* 0x000fe4000ffe0100 */
[----:B------:R-:W-:Y:S02]  /*0350*/  VIMNMX R8, R12, UR6, !PT ;  /* 0x000000060c087c48 */ /* 0x000fe4000ffe0100 */
[----:B------:R-:W-:Y:S02]  /*0360*/  VIMNMX R9, R13, UR6, !PT ;  /* 0x000000060d097c48 */ /* 0x000fe4000ffe0100 */
[----:B------:R-:W-:-:S02]  /*0370*/  VIMNMX R10, R10, UR6, !PT ;  /* 0x000000060a0a7c48 */ /* 0x000fc4000ffe0100 */
[----:B------:R-:W-:Y:S02]  /*0380*/  VIMNMX R11, R11, UR6, !PT ;  /* 0x000000060b0b7c48 */ /* 0x000fe4000ffe0100 */
[----:B------:R-:W-:Y:S02]  /*0390*/  VIMNMX R12, R6, UR6, !PT ;  /* 0x00000006060c7c48 */ /* 0x000fe4000ffe0100 */
[----:B------:R-:W-:-:S07]  /*03a0*/  VIMNMX R13, R7, UR6, !PT ;  /* 0x00000006070d7c48 */ /* 0x000fce000ffe0100 */
.L_x_4459:
        /* <DEDUP_REMOVED lines=8> */
.L_x_4456:
[----:B------:R-:W0:Y:S01]  /*0430*/  S2R R17, SR_TID.X ;  /* 0x0000000000117919 */ /* 0x000e220000002100 */
[----:B------:R-:W-:Y:S01]  /*0440*/  IMAD.MOV.U32 R18, RZ, RZ, RZ ;  /* 0x000000ffff127224 */ /* 0x000fe200078e00ff */
        /* <DEDUP_REMOVED lines=15> */
[----:B------:R1:W5:Y:S11]  /*0540*/  @!P6 LDG.E R18, desc[UR4][R2.64] ;  /* 0x000000040212e981 */ /* 0x000376000c1e1900 */
        /* <DEDUP_REMOVED lines=21> */
[----:B------:R0:W5:Y:S02]  /*06a0*/  @!P0 LDG.E R20, desc[UR4][R12.64] ;  /* 0x000000040c148981 */ /* 0x000164000c1e1900 */
[----:B----4-:R-:W-:-:S04]  /*06b0*/  @!P2 IMAD.WIDE.U32 R4, R21, 0x4, R4 ;  /* 0x000000041504a825 */ /* 0x010fc800078e0004 */
[----:B--2---:R-:W-:-:S04]  /*06c0*/  @!P1 IMAD.WIDE.U32 R6, R19, 0x4, R6 ;  /* 0x0000000413069825 */ /* 0x004fc800078e0006 */
[----:B------:R-:W-:Y:S01]  /*06d0*/  IMAD.MOV.U32 R23, RZ, RZ, RZ ;  /* 0x000000ffff177224 */ /* 0x000fe200078e00ff */
[----:B0-----:R-:W-:Y:S01]  /*06e0*/  CS2R R12, SRZ ;  /* 0x00000000000c7805 */ /* 0x001fe2000001ff00 */
[----:B------:R-:W-:Y:S02]  /*06f0*/  IMAD.MOV.U32 R21, RZ, RZ, RZ ;  /* 0x000000ffff157224 */ /* 0x000fe400078e00ff */
[----:B------:R-:W-:Y:S02]  /*0700*/  IMAD.MOV.U32 R19, RZ, RZ, RZ ;  /* 0x000000ffff137224 */ /* 0x000fe400078e00ff */
[----:B---3--:R-:W-:Y:S01]  /*0710*/  @!P4 IMAD.WIDE.U32 R10, R27, 0x4, R10 ;  /* 0x000000041b0ac825 */ /* 0x008fe200078e000a */
[----:B------:R-:W5:Y:S03]  /*0720*/  @!P1 LDG.E R13, desc[UR4][R6.64] ;  /* 0x00000004060d9981 */ /* 0x000f66000c1e1900 */
[----:B------:R-:W-:Y:S01]  /*0730*/  @!P6 IMAD.WIDE.U32 R8, R25, 0x4, R8 ;  /* 0x000000041908e825 */ /* 0x000fe200078e0008 */
[----:B------:R-:W5:Y:S04]  /*0740*/  @!P4 LDG.E R23, desc[UR4][R10.64] ;  /* 0x000000040a17c981 */ /* 0x000f68000c1e1900 */
[----:B------:R-:W5:Y:S04]  /*0750*/  @!P3 LDG.E R21, desc[UR4][R2.64] ;  /* 0x000000040215b981 */ /* 0x000f68000c1e1900 */
[----:B------:R-:W5:Y:S04]  /*0760*/  @!P2 LDG.E R19, desc[UR4][R4.64] ;  /* 0x000000040413a981 */ /* 0x000f68000c1e1900 */
[----:B------:R-:W5:Y:S01]  /*0770*/  @!P6 LDG.E R12, desc[UR4][R8.64] ;  /* 0x00000004080ce981 */ /* 0x000f62000c1e1900 */
[----:B------:R-:W-:-:S02]  /*0780*/  IMAD.MOV.U32 R22, RZ, RZ, RZ ;  /* 0x000000ffff167224 */ /* 0x000fc400078e00ff */
[----:B------:R-:W-:-:S05]  /*0790*/  @!P5 IMAD.WIDE.U32 R14, R29, 0x4, R14 ;  /* 0x000000041d0ed825 */ /* 0x000fca00078e000e */
[----:B------:R0:W5:Y:S02]  /*07a0*/  @!P5 LDG.E R22, desc[UR4][R14.64] ;  /* 0x000000040e16d981 */ /* 0x000164000c1e1900 */
[----:B0-----:R-:W0:Y:S01]  /*07b0*/  LDC R14, c[0x0][0x218] ;  /* 0x00008600ff0e7b82 */ /* 0x001e220000000800 */
[----:B------:R-:W-:Y:S01]  /*07c0*/  BSSY B0, `(.L_x_4460) ;  /* 0x0000033000007945 */ /* 0x000fe20003800000 */
[----:B0-----:R-:W-:-:S13]  /*07d0*/  ISETP.NE.AND P1, PT, R14, RZ, PT ;  /* 0x000000ff0e00720c */ /* 0x001fda0003f25270 */
[----:B------:R-:W-:Y:S05]  /*07e0*/  @!P1 BRA `(.L_x_4461) ;  /* 0x0000000000949947 */ /* 0x000fea0003800000 */
[----:B------:R-:W-:-:S13]  /*07f0*/  ISETP.NE.AND P1, PT, R14, 0x1, PT ;  /* 0x000000010e00780c */ /* 0x000fda0003f25270 */
[----:B------:R-:W-:Y:S05]  /*0800*/  @P1 BRA `(.L_x_4462) ;  /* 0x0000000000341947 */ /* 0x000fea0003800000 */
[----:B------:R-:W-:Y:S01]  /*0810*/  VIADD R3, R17, 0x380 ;  /* 0x0000038011037836 */ /* 0x000fe20000000000 */
[----:B------:R-:W-:Y:S02]  /*0820*/  ULDC UR6, c[0x0][0x21c] ;  /* 0x0000870000067ab9 */ /* 0x000fe40000000800 */
[----:B-----5:R-:W-:Y:S02]  /*0830*/  VIMNMX R20, R20, UR6, PT ;  /* 0x0000000614147c48 */ /* 0x020fe4000bfe0100 */
[----:B------:R-:W-:Y:S02]  /*0840*/  ISETP.GE.AND P1, PT, R3, R16, PT ;  /* 0x000000100300720c */ /* 0x000fe40003f26270 */
[----:B------:R-:W-:Y:S02]  /*0850*/  VIMNMX R18, R18, UR6, PT ;  /* 0x0000000612127c48 */ /* 0x000fe4000bfe0100 */
[----:B------:R-:W-:Y:S02]  /*0860*/  VIMNMX R22, R22, UR6, PT ;  /* 0x0000000616167c48 */ /* 0x000fe4000bfe0100 */
[----:B------:R-:W-:-:S02]  /*0870*/  VIMNMX R3, R23, UR6, PT ;  /* 0x0000000617037c48 */ /* 0x000fc4000bfe0100 */
[----:B------:R-:W-:Y:S02]  /*0880*/  VIMNMX R4, R21, UR6, PT ;  /* 0x0000000615047c48 */ /* 0x000fe4000bfe0100 */
[----:B------:R-:W-:Y:S02]  /*0890*/  VIMNMX R5, R19, UR6, PT ;  /* 0x0000000613057c48 */ /* 0x000fe4000bfe0100 */
[----:B------:R-:W-:Y:S01]  /*08a0*/  VIMNMX R6, R13, UR6, PT ;  /* 0x000000060d067c48 */ /* 0x000fe2000bfe0100 */
[----:B------:R-:W-:Y:S06]  /*08b0*/  @P1 BRA `(.L_x_4463) ;  /* 0x00000000008c1947 */ /* 0x000fec0003800000 */
[----:B------:R-:W-:Y:S01]  /*08c0*/  VIMNMX R2, R12, UR6, PT ;  /* 0x000000060c027c48 */ /* 0x000fe2000bfe0100 */
[----:B------:R-:W-:Y:S06]  /*08d0*/  BRA `(.L_x_4463) ;  /* 0x0000000000847947 */ /* 0x000fec0003800000 */
.L_x_4462:
[----:B------:R-:W-:Y:S01]  /*08e0*/  VIADD R3, R17, 0x380 ;  /* 0x0000038011037836 */ /* 0x000fe20000000000 */
[----:B------:R-:W-:Y:S01]  /*08f0*/  ULDC UR6, c[0x0][0x21c] ;  /* 0x0000870000067ab9 */ /* 0x000fe20000000800 */
[----:B------:R-:W-:Y:S01]  /*0900*/  ULDC UR7, c[0x0][0x220] ;  /* 0x0000880000077ab9 */ /* 0x000fe20000000800 */
[----:B-----5:R-:W-:Y:S02]  /*0910*/  VIMNMX R20, R20, UR6, !PT ;  /* 0x0000000614147c48 */ /* 0x020fe4000ffe0100 */
[----:B------:R-:W-:Y:S02]  /*0920*/  ISETP.GE.AND P1, PT, R3, R16, PT ;  /* 0x000000100300720c */ /* 0x000fe40003f26270 */
        /* <DEDUP_REMOVED lines=12> */
[----:B------:R-:W-:Y:S01]  /*09f0*/  VIMNMX R6, R6, UR7, PT ;  /* 0x0000000706067c48 */ /* 0x000fe2000bfe0100 */
[----:B------:R-:W-:Y:S06]  /*0a00*/  @P1 BRA `(.L_x_4463) ;  /* 0x0000000000381947 */ /* 0x000fec0003800000 */
[----:B------:R-:W-:-:S04]  /*0a10*/  VIMNMX R2, R12, UR6, !PT ;  /* 0x000000060c027c48 */ /* 0x000fc8000ffe0100 */
[----:B------:R-:W-:Y:S01]  /*0a20*/  VIMNMX R2, R2, UR7, PT ;  /* 0x0000000702027c48 */ /* 0x000fe2000bfe0100 */
[----:B------:R-:W-:Y:S06]  /*0a30*/  BRA `(.L_x_4463) ;  /* 0x00000000002c7947 */ /* 0x000fec0003800000 */
.L_x_4461:
[----:B------:R-:W-:Y:S01]  /*0a40*/  VIADD R3, R17, 0x380 ;  /* 0x0000038011037836 */ /* 0x000fe20000000000 */
[----:B------:R-:W-:Y:S02]  /*0a50*/  ULDC UR6, c[0x0][0x21c] ;  /* 0x0000870000067ab9 */ /* 0x000fe40000000800 */
        /* <DEDUP_REMOVED lines=8> */
[----:B------:R-:W-:-:S07]  /*0ae0*/  @!P1 VIMNMX R2, R12, UR6, !PT ;  /* 0x000000060c029c48 */ /* 0x000fce000ffe0100 */
.L_x_4463:
[----:B------:R-:W-:Y:S05]  /*0af0*/  BSYNC B0 ;  /* 0x0000000000007941 */ /* 0x000fea0003800000 */
.L_x_4460:
[----:B------:R-:W0:Y:S01]  /*0b00*/  @!P0 LDC.64 R8, c[0x0][0x230] ;  /* 0x00008c00ff088b82 */ /* 0x000e220000000a00 */
[----:B------:R-:W-:Y:S01]  /*0b10*/  @!P0 IMAD.IADD R7, R0, 0x1, R17 ;  /* 0x0000000100078824 */ /* 0x000fe200078e0211 */
[----:B------:R-:W-:Y:S01]  /*0b20*/  BSSY B0, `(.L_x_4464) ;  /* 0x0000030000007945 */ /* 0x000fe20003800000 */
[----:B------:R-:W-:-:S03]  /*0b30*/  @!P0 VIADD R17, R17, 0x80 ;  /* 0x0000008011118836 */ /* 0x000fc60000000000 */
[----:B------:R-:W-:Y:S01]  /*0b40*/  BSSY B1, `(.L_x_4465) ;  /* 0x0000027000017945 */ /* 0x000fe20003800000 */
[----:B0-----:R-:W-:-:S05]  /*0b50*/  @!P0 IMAD.WIDE.U32 R8, R7, 0x4, R8 ;  /* 0x0000000407088825 */ /* 0x001fca00078e0008 */
[----:B------:R0:W-:Y:S01]  /*0b60*/  @!P0 STG.E desc[UR4][R8.64], R20 ;  /* 0x0000001408008986 */ /* 0x0001e2000c101904 */
[----:B------:R-:W-:-:S13]  /*0b70*/  ISETP.GE.AND P0, PT, R17, R16, PT ;  /* 0x000000101100720c */ /* 0x000fda0003f06270 */
[----:B0-----:R-:W-:Y:S05]  /*0b80*/  @P0 BRA `(.L_x_4466) ;  /* 0x0000000000300947 */ /* 0x001fea0003800000 */
[----:B------:R-:W0:Y:S01]  /*0b90*/  LDC.64 R8, c[0x0][0x230] ;  /* 0x00008c00ff087b82 */ /* 0x000e220000000a00 */
[----:B------:R-:W-:Y:S02]  /*0ba0*/  IMAD.IADD R7, R0, 0x1, R17 ;  /* 0x0000000100077824 */ /* 0x000fe400078e0211 */
[----:B------:R-:W-:-:S05]  /*0bb0*/  VIADD R17, R17, 0x80 ;  /* 0x0000008011117836 */ /* 0x000fca0000000000 */
[----:B------:R-:W-:Y:S01]  /*0bc0*/  ISETP.GE.AND P0, PT, R17, R16, PT ;  /* 0x000000101100720c */ /* 0x000fe20003f06270 */
[----:B0-----:R-:W-:-:S05]  /*0bd0*/  IMAD.WIDE.U32 R8, R7, 0x4, R8 ;  /* 0x0000000407087825 */ /* 0x001fca00078e0008 */
[----:B------:R0:W-:Y:S07]  /*0be0*/  STG.E desc[UR4][R8.64], R18 ;  /* 0x0000001208007986 */ /* 0x0001ee000c101904 */
[----:B------:R-:W-:Y:S05]  /*0bf0*/  @P0 BRA `(.L_x_4467) ;  /* 0x0000000000300947 */ /* 0x000fea0003800000 */
[----:B0-----:R-:W0:Y:S01]  /*0c00*/  LDC.64 R8, c[0x0][0x230] ;  /* 0x00008c00ff087b82 */ /* 0x001e220000000a00 */
[----:B------:R-:W-:Y:S02]  /*0c10*/  IMAD.IADD R7, R0, 0x1, R17 ;  /* 0x0000000100077824 */ /* 0x000fe400078e0211 */
[----:B------:R-:W-:Y:S02]  /*0c20*/  VIADD R17, R17, 0x80 ;  /* 0x0000008011117836 */ /* 0x000fe40000000000 */
[----:B0-----:R-:W-:-:S05]  /*0c30*/  IMAD.WIDE.U32 R8, R7, 0x4, R8 ;  /* 0x0000000407087825 */ /* 0x001fca00078e0008 */
[----:B------:R0:W-:Y:S02]  /*0c40*/  STG.E desc[UR4][R8.64], R22 ;  /* 0x0000001608007986 */ /* 0x0001e4000c101904 */
.L_x_4466:
[----:B------:R-:W-:-:S13]  /*0c50*/  ISETP.GE.AND P0, PT, R17, R16, PT ;  /* 0x000000101100720c */ /* 0x000fda0003f06270 */
[----:B------:R-:W-:Y:S05]  /*0c60*/  @P0 BRA `(.L_x_4468) ;  /* 0x0000000000300947 */ /* 0x000fea0003800000 */
[----:B0-----:R-:W0:Y:S01]  /*0c70*/  LDC.64 R8, c[0x0][0x230] ;  /* 0x00008c00ff087b82 */ /* 0x001e220000000a00 */
[----:B------:R-:W-:Y:S02]  /*0c80*/  IMAD.IADD R7, R0, 0x1, R17 ;  /* 0x0000000100077824 */ /* 0x000fe400078e0211 */
[----:B------:R-:W-:Y:S02]  /*0c90*/  VIADD R17, R17, 0x80 ;  /* 0x0000008011117836 */ /* 0x000fe40000000000 */
[----:B0-----:R-:W-:-:S05]  /*0ca0*/  IMAD.WIDE.U32 R8, R7, 0x4, R8 ;  /* 0x0000000407087825 */ /* 0x001fca00078e0008 */
[----:B------:R1:W-:Y:S02]  /*0cb0*/  STG.E desc[UR4][R8.64], R3 ;  /* 0x0000000308007986 */ /* 0x0003e4000c101904 */
.L_x_4467:
[----:B------:R-:W-:-:S13]  /*0cc0*/  ISETP.GE.AND P0, PT, R17, R16, PT ;  /* 0x000000101100720c */ /* 0x000fda0003f06270 */
[----:B------:R-:W-:Y:S05]  /*0cd0*/  @P0 BRA `(.L_x_4469) ;  /* 0x0000000000340947 */ /* 0x000fea0003800000 */
[----:B01----:R-:W0:Y:S01]  /*0ce0*/  LDC.64 R8, c[0x0][0x230] ;  /* 0x00008c00ff087b82 */ /* 0x003e220000000a00 */
[----:B------:R-:W-:Y:S02]  /*0cf0*/  IMAD.IADD R3, R0, 0x1, R17 ;  /* 0x0000000100037824 */ /* 0x000fe400078e0211 */
[----:B------:R-:W-:Y:S02]  /*0d00*/  VIADD R17, R17, 0x80 ;  /* 0x0000008011117836 */ /* 0x000fe40000000000 */
[----:B0-----:R-:W-:-:S05]  /*0d10*/  IMAD.WIDE.U32 R8, R3, 0x4, R8 ;  /* 0x0000000403087825 */ /* 0x001fca00078e0008 */
[----:B------:R1:W-:Y:S02]  /*0d20*/  STG.E desc[UR4][R8.64], R4 ;  /* 0x0000000408007986 */ /* 0x0003e4000c101904 */
.L_x_4468:
[----:B------:R-:W-:-:S13]  /*0d30*/  ISETP.GE.AND P0, PT, R17, R16, PT ;  /* 0x000000101100720c */ /* 0x000fda0003f06270 */
[----:B------:R-:W-:Y:S05]  /*0d40*/  @P0 BREAK B1 ;  /* 0x0000000000010942 */ /* 0x000fea0003800000 */
[----:B------:R-:W-:Y:S05]  /*0d50*/  @P0 BRA `(.L_x_4470) ;  /* 0x0000000000300947 */ /* 0x000fea0003800000 */
[----:B01----:R-:W0:Y:S01]  /*0d60*/  LDC.64 R8, c[0x0][0x230] ;  /* 0x00008c00ff087b82 */ /* 0x003e220000000a00 */
[----:B------:R-:W-:Y:S02]  /*0d70*/  IMAD.IADD R3, R0, 0x1, R17 ;  /* 0x0000000100037824 */ /* 0x000fe400078e0211 */
[----:B------:R-:W-:Y:S02]  /*0d80*/  VIADD R17, R17, 0x80 ;  /* 0x0000008011117836 */ /* 0x000fe40000000000 */
[----:B0-----:R-:W-:-:S05]  /*0d90*/  IMAD.WIDE.U32 R8, R3, 0x4, R8 ;  /* 0x0000000403087825 */ /* 0x001fca00078e0008 */
[----:B------:R2:W-:Y:S02]  /*0da0*/  STG.E desc[UR4][R8.64], R5 ;  /* 0x0000000508007986 */ /* 0x0005e4000c101904 */
.L_x_4469:
[----:B------:R-:W-:Y:S05]  /*0db0*/  BSYNC B1 ;  /* 0x0000000000017941 */ /* 0x000fea0003800000 */
.L_x_4465:
[----:B------:R-:W-:-:S13]  /*0dc0*/  ISETP.GE.AND P0, PT, R17, R16, PT ;  /* 0x000000101100720c */ /* 0x000fda0003f06270 */
[----:B--2---:R-:W2:Y:S01]  /*0dd0*/  @!P0 LDC.64 R4, c[0x0][0x230] ;  /* 0x00008c00ff048b82 */ /* 0x004ea20000000a00 */
[----:B-1----:R-:W-:Y:S02]  /*0de0*/  @!P0 IMAD.IADD R3, R0, 0x1, R17 ;  /* 0x0000000100038824 */ /* 0x002fe400078e0211 */
[----:B------:R-:W-:Y:S02]  /*0df0*/  @!P0 VIADD R17, R17, 0x80 ;  /* 0x0000008011118836 */ /* 0x000fe40000000000 */
[----:B--2---:R-:W-:-:S05]  /*0e00*/  @!P0 IMAD.WIDE.U32 R4, R3, 0x4, R4 ;  /* 0x0000000403048825 */ /* 0x004fca00078e0004 */
[----:B------:R2:W-:Y:S02]  /*0e10*/  @!P0 STG.E desc[UR4][R4.64], R6 ;  /* 0x0000000604008986 */ /* 0x0005e4000c101904 */
.L_x_4470:
[----:B------:R-:W-:Y:S05]  /*0e20*/  BSYNC B0 ;  /* 0x0000000000007941 */ /* 0x000fea0003800000 */
.L_x_4464:
[----:B------:R-:W-:Y:S05]  /*0e30*/  WARPSYNC.ALL ;  /* 0x0000000000007948 */ /* 0x000fea0003800000 */
[----:B------:R-:W-:-:S13]  /*0e40*/  ISETP.GE.AND P0, PT, R17, R16, PT ;  /* 0x000000101100720c */ /* 0x000fda0003f06270 */
[----:B------:R-:W-:Y:S05]  /*0e50*/  @P0 EXIT ;  /* 0x000000000000094d */ /* 0x000fea0003800000 */
[----:B-12---:R-:W1:Y:S01]  /*0e60*/  LDC.64 R4, c[0x0][0x230] ;  /* 0x00008c00ff047b82 */ /* 0x006e620000000a00 */
[----:B------:R-:W-:-:S04]  /*0e70*/  IMAD.IADD R17, R0, 0x1, R17 ;  /* 0x0000000100117824 */ /* 0x000fc800078e0211 */
[----:B-1----:R-:W-:-:S05]  /*0e80*/  IMAD.WIDE.U32 R4, R17, 0x4, R4 ;  /* 0x0000000411047825 */ /* 0x002fca00078e0004 */
[----:B------:R-:W-:Y:S01]  /*0e90*/  STG.E desc[UR4][R4.64], R2 ;  /* 0x0000000204007986 */ /* 0x000fe2000c101904 */
[----:B------:R-:W-:Y:S05]  /*0ea0*/  EXIT ;  /* 0x000000000000794d */ /* 0x000fea0003800000 */
.L_x_4471:
        /* <DEDUP_REMOVED lines=13> */
.L_x_44421:


//--------------------- .text._ZN2at6native29vectorized_elementwise_kernelILi4EZZZNS0_49_GLOBAL__N__657f93f7_16_TensorCompare_cu_71e06f4e19launch_clamp_scalarERNS_18TensorIteratorBaseEN3c106ScalarES6_NS0_6detail11ClampLimitsEENKUlvE_clEvENKUlvE1_clEvEUliE_St5arrayIPcLm2EEEEviT0_T1_ --------------------------
	.section	.text._ZN2at6native29vectorized_elementwise_kernelILi4EZZZNS0_49_GLOBAL__N__657f93f7_16_TensorCompare_cu_71e06f4e19launch_clamp_scalarERNS_18TensorIteratorBaseEN3c106ScalarES6_NS0_6detail11ClampLimitsEENKUlvE_clEvENKUlvE1_clEvEUliE_St5arrayIPcLm2EEEEviT0_T1_,"ax",@progbits
	.align	128
        .global         _ZN2at6native29vectorized_elementwise_kernelILi4EZZZNS0_49_GLOBAL__N__657f93f7_16_TensorCompare_cu_71e06f4e19launch_clamp_scalarERNS_18TensorIteratorBaseEN3c106ScalarES6_NS0_6detail11ClampLimitsEENKUlvE_clEvENKUlvE1_clEvEUliE_St5arrayIPcLm2EEEEviT0_T1_
        .type           _ZN2at6native29vectorized_elementwise_kernelILi4EZZZNS0_49_GLOBAL__N__657f93f7_16_TensorCompare_cu_71e06f4e19launch_clamp_scalarERNS_18TensorIteratorBaseEN3c106ScalarES6_NS0_6detail11ClampLimitsEENKUlvE_clEvENKUlvE1_clEvEUliE_St5arrayIPcLm2EEEEviT0_T1_,@function
        .size           _ZN2at6native29vectorized_elementwise_kernelILi4EZZZNS0_49_GLOBAL__N__657f93f7_16_TensorCompare_cu_71e06f4e19launch_clamp_scalarERNS_18TensorIteratorBaseEN3c106ScalarES6_NS0_6detail11ClampLimitsEENKUlvE_clEvENKUlvE1_clEvEUliE_St5arrayIPcLm2EEEEviT0_T1_,(.L_x_44422 - _ZN2at6native29vectorized_elementwise_kernelILi4EZZZNS0_49_GLOBAL__N__657f93f7_16_TensorCompare_cu_71e06f4e19launch_clamp_scalarERNS_18TensorIteratorBaseEN3c106ScalarES6_NS0_6detail11ClampLimitsEENKUlvE_clEvENKUlvE1_clEvEUliE_St5arrayIPcLm2EEEEviT0_T1_)
        .other          _ZN2at6native29vectorized_elementwise_kernelILi4EZZZNS0_49_GLOBAL__N__657f93f7_16_TensorCompare_cu_71e06f4e19launch_clamp_scalarERNS_18TensorIteratorBaseEN3c106ScalarES6_NS0_6detail11ClampLimitsEENKUlvE_clEvENKUlvE1_clEvEUliE_St5arrayIPcLm2EEEEviT0_T1_,@"STO_CUDA_ENTRY STV_DEFAULT"
_ZN2at6native29vectorized_elementwise_kernelILi4EZZZNS0_49_GLOBAL__N__657f93f7_16_TensorCompare_cu_71e06f4e19launch_clamp_scalarERNS_18TensorIteratorBaseEN3c106ScalarES6_NS0_6detail11ClampLimitsEENKUlvE_clEvENKUlvE1_clEvEUliE_St5arrayIPcLm2EEEEviT0_T1_:
.text._ZN2at6native29vectorized_elementwise_kernelILi4EZZZNS0_49_GLOBAL__N__657f93f7_16_TensorCompare_cu_71e06f4e19launch_clamp_scalarERNS_18TensorIteratorBaseEN3c106ScalarES6_NS0_6detail11ClampLimitsEENKUlvE_clEvENKUlvE1_clEvEUliE_St5arrayIPcLm2EEEEviT0_T1_:
        /* <DEDUP_REMOVED lines=29> */
.L_x_4474:
        /* <DEDUP_REMOVED lines=19> */
.L_x_4473:
        /* <DEDUP_REMOVED lines=9> */
.L_x_4475:
[----:B------:R-:W0:Y:S02]  /*0390*/  LDC.64 R12, c[0x0][0x230] ;  /* 0x00008c00ff0c7b82 */ /* 0x000e240000000a00 */
[----:B0-----:R-:W-:-:S04]  /*03a0*/  IMAD.WIDE.U32 R12, R0, 0x4, R12 ;  /* 0x00000004000c7825 */ /* 0x001fc800078e000c */
[----:B------:R-:W-:-:S05]  /*03b0*/  IMAD.WIDE R12, R2, 0x10, R12 ;  /* 0x00000010020c7825 */ /* 0x000fca00078e020c */
[----:B------:R-:W-:Y:S04]  /*03c0*/  STG.E.128 desc[UR4][R12.64], R4 ;  /* 0x000000040c007986 */ /* 0x000fe8000c101d04 */
[----:B------:R-:W-:Y:S01]  /*03d0*/  STG.E.128 desc[UR4][R12.64+0x800], R8 ;  /* 0x000800080c007986 */ /* 0x000fe2000c101d04 */
[----:B------:R-:W-:Y:S05]  /*03e0*/  EXIT ;  /* 0x000000000000794d */ /* 0x000fea0003800000 */
.L_x_4472:
        /* <DEDUP_REMOVED lines=75> */
.L_x_4478:
        /* <DEDUP_REMOVED lines=22> */
.L_x_4477:
        /* <DEDUP_REMOVED lines=11> */
.L_x_4479:
[----:B------:R-:W-:Y:S05]  /*0ab0*/  BSYNC B0 ;  /* 0x0000000000007941 */ /* 0x000fea0003800000 */
.L_x_4476:
        /* <DEDUP_REMOVED lines=21> */
.L_x_4482:
[----:B------:R-:W-:-:S13]  /*0c10*/  ISETP.GE.AND P0, PT, R17, R16, PT ;  /* 0x000000101100720c */ /* 0x000fda0003f06270 */
[----:B------:R-:W-:Y:S05]  /*0c20*/  @P0 BRA `(.L_x_4484) ;  /* 0x0000000000300947 */ /* 0x000fea0003800000 */
[----:B0-----:R-:W0:Y:S01]  /*0c30*/  LDC.64 R8, c[0x0][0x230] ;  /* 0x00008c00ff087b82 */ /* 0x001e220000000a00 */
[----:B------:R-:W-:Y:S02]  /*0c40*/  IMAD.IADD R7, R0, 0x1, R17 ;  /* 0x0000000100077824 */ /* 0x000fe400078e0211 */
[----:B------:R-:W-:Y:S02]  /*0c50*/  VIADD R17, R17, 0x80 ;  /* 0x0000008011117836 */ /* 0x000fe40000000000 */
[----:B0-----:R-:W-:-:S05]  /*0c60*/  IMAD.WIDE.U32 R8, R7, 0x4, R8 ;  /* 0x0000000407087825 */ /* 0x001fca00078e0008 */
[----:B------:R1:W-:Y:S02]  /*0c70*/  STG.E desc[UR4][R8.64], R3 ;  /* 0x0000000308007986 */ /* 0x0003e4000c101904 */
.L_x_4483:
[----:B------:R-:W-:-:S13]  /*0c80*/  ISETP.GE.AND P0, PT, R17, R16, PT ;  /* 0x000000101100720c */ /* 0x000fda0003f06270 */
[----:B------:R-:W-:Y:S05]  /*0c90*/  @P0 BRA `(.L_x_4485) ;  /* 0x0000000000340947 */ /* 0x000fea0003800000 */
[----:B01----:R-:W0:Y:S01]  /*0ca0*/  LDC.64 R8, c[0x0][0x230] ;  /* 0x00008c00ff087b82 */ /* 0x003e220000000a00 */
[----:B------:R-:W-:Y:S02]  /*0cb0*/  IMAD.IADD R3, R0, 0x1, R17 ;  /* 0x0000000100037824 */ /* 0x000fe400078e0211 */
[----:B------:R-:W-:Y:S02]  /*0cc0*/  VIADD R17, R17, 0x80 ;  /* 0x0000008011117836 */ /* 0x000fe40000000000 */
[----:B0-----:R-:W-:-:S05]  /*0cd0*/  IMAD.WIDE.U32 R8, R3, 0x4, R8 ;  /* 0x0000000403087825 */ /* 0x001fca00078e0008 */
[----:B------:R1:W-:Y:S02]  /*0ce0*/  STG.E desc[UR4][R8.64], R4 ;  /* 0x0000000408007986 */ /* 0x0003e4000c101904 */
.L_x_4484:
        /* <DEDUP_REMOVED lines=8> */
.L_x_4485:
[----:B------:R-:W-:Y:S05]  /*0d70*/  BSYNC B1 ;  /* 0x0000000000017941 */ /* 0x000fea0003800000 */
.L_x_4481:
[----:B------:R-:W-:-:S13]  /*0d80*/  ISETP.GE.AND P0, PT, R17, R16, PT ;  /* 0x000000101100720c */ /* 0x000fda0003f06270 */
[----:B--2---:R-:W2:Y:S01]  /*0d90*/  @!P0 LDC.64 R4, c[0x0][0x230] ;  /* 0x00008c00ff048b82 */ /* 0x004ea20000000a00 */
[----:B-1----:R-:W-:Y:S02]  /*0da0*/  @!P0 IMAD.IADD R3, R0, 0x1, R17 ;  /* 0x0000000100038824 */ /* 0x002fe400078e0211 */
[----:B------:R-:W-:Y:S02]  /*0db0*/  @!P0 VIADD R17, R17, 0x80 ;  /* 0x0000008011118836 */ /* 0x000fe40000000000 */
[----:B--2---:R-:W-:-:S05]  /*0dc0*/  @!P0 IMAD.WIDE.U32 R4, R3, 0x4, R4 ;  /* 0x0000000403048825 */ /* 0x004fca00078e0004 */
[----:B------:R2:W-:Y:S02]  /*0dd0*/  @!P0 STG.E desc[UR4][R4.64], R6 ;  /* 0x0000000604008986 */ /* 0x0005e4000c101904 */
.L_x_4486:
[----:B------:R-:W-:Y:S05]  /*0de0*/  BSYNC B0 ;  /* 0x0000000000007941 */ /* 0x000fea0003800000 */
.L_x_4480:
        /* <DEDUP_REMOVED lines=8> */
.L_x_4487:
        /* <DEDUP_REMOVED lines=9> */
.L_x_44422:


//--------------------- .text._ZN2at6native29vectorized_elementwise_kernelILi8EZZZNS0_49_GLOBAL__N__657f93f7_16_TensorCompare_cu_71e06f4e19launch_clamp_scalarERNS_18TensorIteratorBaseEN3c106ScalarES6_NS0_6detail11ClampLimitsEENKUlvE_clEvENKUlvE1_clEvEUliE_St5arrayIPcLm2EEEEviT0_T1_ --------------------------
	.section	.text._ZN2at6native29vectorized_elementwise_kernelILi8EZZZNS0_49_GLOBAL__N__657f93f7_16_TensorCompare_cu_71e06f4e19launch_clamp_scalarERNS_18TensorIteratorBaseEN3c106ScalarES6_NS0_6detail11ClampLimitsEENKUlvE_clEvENKUlvE1_clEvEUliE_St5arrayIPcLm2EEEEviT0_T1_,"ax",@progbits
	.align	128
        .global         _ZN2at6native29vectorized_elementwise_kernelILi8EZZZNS0_49_GLOBAL__N__657f93f7_16_TensorCompare_cu_71e06f4e19launch_clamp_scalarERNS_18TensorIteratorBaseEN3c106ScalarES6_NS0_6detail11ClampLimitsEENKUlvE_clEvENKUlvE1_clEvEUliE_St5arrayIPcLm2EEEEviT0_T1_
        .type           _ZN2at6native29vectorized_elementwise_kernelILi8EZZZNS0_49_GLOBAL__N__657f93f7_16_TensorCompare_cu_71e06f4e19launch_clamp_scalarERNS_18TensorIteratorBaseEN3c106ScalarES6_NS0_6detail11ClampLimitsEENKUlvE_clEvENKUlvE1_clEvEUliE_St5arrayIPcLm2EEEEviT0_T1_,@function
        .size           _ZN2at6native29vectorized_elementwise_kernelILi8EZZZNS0_49_GLOBAL__N__657f93f7_16_TensorCompare_cu_71e06f4e19launch_clamp_scalarERNS_18TensorIteratorBaseEN3c106ScalarES6_NS0_6detail11ClampLimitsEENKUlvE_clEvENKUlvE1_clEvEUliE_St5arrayIPcLm2EEEEviT0_T1_,(.L_x_44423 - _ZN2at6native29vectorized_elementwise_kernelILi8EZZZNS0_49_GLOBAL__N__657f93f7_16_TensorCompare_cu_71e06f4e19launch_clamp_scalarERNS_18TensorIteratorBaseEN3c106ScalarES6_NS0_6detail11ClampLimitsEENKUlvE_clEvENKUlvE1_clEvEUliE_St5arrayIPcLm2EEEEviT0_T1_)
        .other          _ZN2at6native29vectorized_elementwise_kernelILi8EZZZNS0_49_GLOBAL__N__657f93f7_16_TensorCompare_cu_71e06f4e19launch_clamp_scalarERNS_18TensorIteratorBaseEN3c106ScalarES6_NS0_6detail11ClampLimitsEENKUlvE_clEvENKUlvE1_clEvEUliE_St5arrayIPcLm2EEEEviT0_T1_,@"STO_CUDA_ENTRY STV_DEFAULT"
_ZN2at6native29vectorized_elementwise_kernelILi8EZZZNS0_49_GLOBAL__N__657f93f7_16_TensorCompare_cu_71e06f4e19launch_clamp_scalarERNS_18TensorIteratorBaseEN3c106ScalarES6_NS0_6detail11ClampLimitsEENKUlvE_clEvENKUlvE1_clEvEUliE_St5arrayIPcLm2EEEEviT0_T1_:
.text._ZN2at6native29vectorized_elementwise_kernelILi8EZZZNS0_49_GLOBAL__N__657f93f7_16_TensorCompare_cu_71e06f4e19launch_clamp_scalarERNS_18TensorIteratorBaseEN3c106ScalarES6_NS0_6detail11ClampLimitsEENKUlvE_clEvENKUlvE1_clEvEUliE_St5arrayIPcLm2EEEEviT0_T1_:
        /* <DEDUP_REMOVED lines=29> */
.L_x_4490:
        /* <DEDUP_REMOVED lines=19> */
.L_x_4489:
        /* <DEDUP_REMOVED lines=9> */
.L_x_4491:
[----:B------:R-:W0:Y:S02]  /*0390*/  LDC.64 R12, c[0x0][0x230] ;  /* 0x00008c00ff0c7b82 */ /* 0x000e240000000a00 */
[----:B0-----:R-:W-:-:S04]  /*03a0*/  IMAD.WIDE.U32 R12, R0, 0x4, R12 ;  /* 0x00000004000c7825 */ /* 0x001fc800078e000c */
[----:B------:R-:W-:-:S05]  /*03b0*/  IMAD.WIDE R12, R2, 0x20, R12 ;  /* 0x00000020020c7825 */ /* 0x000fca00078e020c */
[----:B------:R-:W-:Y:S04]  /*03c0*/  STG.E.128 desc[UR4][R12.64], R4 ;  /* 0x000000040c007986 */ /* 0x000fe8000c101d04 */
[----:B------:R-:W-:Y:S01]  /*03d0*/  STG.E.128 desc[UR4][R12.64+0x10], R8 ;  /* 0x000010080c007986 */ /* 0x000fe2000c101d04 */
[----:B------:R-:W-:Y:S05]  /*03e0*/  EXIT ;  /* 0x000000000000794d */ /* 0x000fea0003800000 */
.L_x_4488:
        /* <DEDUP_REMOVED lines=75> */
.L_x_4494:
        /* <DEDUP_REMOVED lines=22> */
.L_x_4493:
        /* <DEDUP_REMOVED lines=11> */
.L_x_4495:
[----:B------:R-:W-:Y:S05]  /*0ab0*/  BSYNC B0 ;  /* 0x0000000000007941 */ /* 0x000fea0003800000 */
.L_x_4492:
        /* <DEDUP_REMOVED lines=21> */
.L_x_4498:
[----:B------:R-:W-:-:S13]  /*0c10*/  ISETP.GE.AND P0, PT, R17, R16, PT ;  /* 0x000000101100720c */ /* 0x000fda0003f06270 */
[----:B------:R-:W-:Y:S05]  /*0c20*/  @P0 BRA `(.L_x_4500) ;  /* 0x0000000000300947 */ /* 0x000fea0003800000 */
[----:B0-----:R-:W0:Y:S01]  /*0c30*/  LDC.64 R8, c[0x0][0x230] ;  /* 0x00008c00ff087b82 */ /* 0x001e220000000a00 */
[----:B------:R-:W-:Y:S02]  /*0c40*/  IMAD.IADD R7, R0, 0x1, R17 ;  /* 0x0000000100077824 */ /* 0x000fe400078e0211 */
[----:B------:R-:W-:Y:S02]  /*0c50*/  VIADD R17, R17, 0x80 ;  /* 0x0000008011117836 */ /* 0x000fe40000000000 */
[----:B0-----:R-:W-:-:S05]  /*0c60*/  IMAD.WIDE.U32 R8, R7, 0x4, R8 ;  /* 0x0000000407087825 */ /* 0x001fca00078e0008 */
[----:B------:R1:W-:Y:S02]  /*0c70*/  STG.E desc[UR4][R8.64], R3 ;  /* 0x0000000308007986 */ /* 0x0003e4000c101904 */
.L_x_4499:
[----:B------:R-:W-:-:S13]  /*0c80*/  ISETP.GE.AND P0, PT, R17, R16, PT ;  /* 0x000000101100720c */ /* 0x000fda0003f06270 */
[----:B------:R-:W-:Y:S05]  /*0c90*/  @P0 BRA `(.L_x_4501) ;  /* 0x0000000000340947 */ /* 0x000fea0003800000 */
[----:B01----:R-:W0:Y:S01]  /*0ca0*/  LDC.64 R8, c[0x0][0x230] ;  /* 0x00008c00ff087b82 */ /* 0x003e220000000a00 */
[----:B------:R-:W-:Y:S02]  /*0cb0*/  IMAD.IADD R3, R0, 0x1, R17 ;  /* 0x0000000100037824 */ /* 0x000fe400078e0211 */
[----:B------:R-:W-:Y:S02]  /*0cc0*/  VIADD R17, R17, 0x80 ;  /* 0x0000008011117836 */ /* 0x000fe40000000000 */
[----:B0-----:R-:W-:-:S05]  /*0cd0*/  IMAD.WIDE.U32 R8, R3, 0x4, R8 ;  /* 0x0000000403087825 */ /* 0x001fca00078e0008 */
[----:B------:R1:W-:Y:S02]  /*0ce0*/  STG.E desc[UR4][R8.64], R4 ;  /* 0x0000000408007986 */ /* 0x0003e4000c101904 */
.L_x_4500:
        /* <DEDUP_REMOVED lines=8> */
.L_x_4501:
[----:B------:R-:W-:Y:S05]  /*0d70*/  BSYNC B1 ;  /* 0x0000000000017941 */ /* 0x000fea0003800000 */
.L_x_4497:
[----:B------:R-:W-:-:S13]  /*0d80*/  ISETP.GE.AND P0, PT, R17, R16, PT ;  /* 0x000000101100720c */ /* 0x000fda0003f06270 */
[----:B--2---:R-:W2:Y:S01]  /*0d90*/  @!P0 LDC.64 R4, c[0x0][0x230] ;  /* 0x00008c00ff048b82 */ /* 0x004ea20000000a00 */
[----:B-1----:R-:W-:Y:S02]  /*0da0*/  @!P0 IMAD.IADD R3, R0, 0x1, R17 ;  /* 0x0000000100038824 */ /* 0x002fe400078e0211 */
[----:B------:R-:W-:Y:S02]  /*0db0*/  @!P0 VIADD R17, R17, 0x80 ;  /* 0x0000008011118836 */ /* 0x000fe40000000000 */
[----:B--2---:R-:W-:-:S05]  /*0dc0*/  @!P0 IMAD.WIDE.U32 R4, R3, 0x4, R4 ;  /* 0x0000000403048825 */ /* 0x004fca00078e0004 */
[----:B------:R2:W-:Y:S02]  /*0dd0*/  @!P0 STG.E desc[UR4][R4.64], R6 ;  /* 0x0000000604008986 */ /* 0x0005e4000c101904 */
.L_x_4502:
[----:B------:R-:W-:Y:S05]  /*0de0*/  BSYNC B0 ;  /* 0x0000000000007941 */ /* 0x000fea0003800000 */
.L_x_4496:
        /* <DEDUP_REMOVED lines=8> */
.L_x_4503:
        /* <DEDUP_REMOVED lines=9> */
.L_x_44423:


//--------------------- .text._ZN2at6native18elementwise_kernelILi128ELi4EZNS0_15gpu_kernel_implIZZZNS0_49_GLOBAL__N__657f93f7_16_TensorCompare_cu_71e06f4e19launch_clamp_scalarERNS_18TensorIteratorBaseEN3c106ScalarES7_NS0_6detail11ClampLimitsEENKUlvE_clEvENKUlvE0_clEvEUlaE_EEvS5_RKT_EUliE_EEviT1_ --------------------------
	.section	.text._ZN2at6native18elementwise_kernelILi128ELi4EZNS0_15gpu_kernel_implIZZZNS0_49_GLOBAL__N__657f93f7_16_TensorCompare_cu_71e06f4e19launch_clamp_scalarERNS_18TensorIteratorBaseEN3c106ScalarES7_NS0_6detail11ClampLimitsEENKUlvE_clEvENKUlvE0_clEvEUlaE_EEvS5_RKT_EUliE_EEviT1_,"ax",@progbits
	.align	128
        .global         _ZN2at6native18elementwise_kernelILi128ELi4EZNS0_15gpu_kernel_implIZZZNS0_49_GLOBAL__N__657f93f7_16_TensorCompare_cu_71e06f4e19launch_clamp_scalarERNS_18TensorIteratorBaseEN3c106ScalarES7_NS0_6detail11ClampLimitsEENKUlvE_clEvENKUlvE0_clEvEUlaE_EEvS5_RKT_EUliE_EEviT1_
        .type           _ZN2at6native18elementwise_kernelILi128ELi4EZNS0_15gpu_kernel_implIZZZNS0_49_GLOBAL__N__657f93f7_16_TensorCompare_cu_71e06f4e19launch_clamp_scalarERNS_18TensorIteratorBaseEN3c106ScalarES7_NS0_6detail11ClampLimitsEENKUlvE_clEvENKUlvE0_clEvEUlaE_EEvS5_RKT_EUliE_EEviT1_,@function
        .size           _ZN2at6native18elementwise_kernelILi128ELi4EZNS0_15gpu_kernel_implIZZZNS0_49_GLOBAL__N__657f93f7_16_TensorCompare_cu_71e06f4e19launch_clamp_scalarERNS_18TensorIteratorBaseEN3c106ScalarES7_NS0_6detail11ClampLimitsEENKUlvE_clEvENKUlvE0_clEvEUlaE_EEvS5_RKT_EUliE_EEviT1_,(.L_x_44424 - _ZN2at6native18elementwise_kernelILi128ELi4EZNS0_15gpu_kernel_implIZZZNS0_49_GLOBAL__N__657f93f7_16_TensorCompare_cu_71e06f4e19launch_clamp_scalarERNS_18TensorIteratorBaseEN3c106ScalarES7_NS0_6detail11ClampLimitsEENKUlvE_clEvENKUlvE0_clEvEUlaE_EEvS5_RKT_EUliE_EEviT1_)
        .other          _ZN2at6native18elementwise_kernelILi128ELi4EZNS0_15gpu_kernel_implIZZZNS0_49_GLOBAL__N__657f93f7_16_TensorCompare_cu_71e06f4e19launch_clamp_scalarERNS_18TensorIteratorBaseEN3c106ScalarES7_NS0_6detail11ClampLimitsEENKUlvE_clEvENKUlvE0_clEvEUlaE_EEvS5_RKT_EUliE_EEviT1_,@"STO_CUDA_ENTRY STV_DEFAULT"
_ZN2at6native18elementwise_kernelILi128ELi4EZNS0_15gpu_kernel_implIZZZNS0_49_GLOBAL__N__657f93f7_16_TensorCompare_cu_71e06f4e19launch_clamp_scalarERNS_18TensorIteratorBaseEN3c106ScalarES7_NS0_6detail11ClampLimitsEENKUlvE_clEvENKUlvE0_clEvEUlaE_EEvS5_RKT_EUliE_EEviT1_:
.text._ZN2at6native18elementwise_kernelILi128ELi4EZNS0_15gpu_kernel_implIZZZNS0_49_GLOBAL__N__657f93f7_16_TensorCompare_cu_71e06f4e19launch_clamp_scalarERNS_18TensorIteratorBaseEN3c106ScalarES7_NS0_6detail11ClampLimitsEENKUlvE_clEvENKUlvE0_clEvEUlaE_EEvS5_RKT_EUliE_EEviT1_:
        /* <DEDUP_REMOVED lines=313> */
.L_x_4506:
        /* <DEDUP_REMOVED lines=18> */
[----:B------:R0:W5:Y:S01]  /*14b0*/  LDG.E.U8 R0, desc[UR36][R2.64] ;  /* 0x0000002402007981 */ /* 0x000162000c1e1100 */
[----:B------:R-:W-:Y:S05]  /*14c0*/  BRA `(.L_x_4512) ;  /* 0x0000000c005c7947 */ /* 0x000fea0003800000 */
.L_x_4510:
[----:B------:R0:W5:Y:S01]  /*14d0*/  LDG.E.U8 R0, desc[UR36][R2.64] ;  /* 0x0000002402007981 */ /* 0x000162000c1e1100 */
[----:B------:R-:W-:Y:S05]  /*14e0*/  BRA `(.L_x_4512) ;  /* 0x0000000c00547947 */ /* 0x000fea0003800000 */
.L_x_4509:
[----:B------:R-:W-:-:S13]  /*14f0*/  ISETP.NE.AND P0, PT, R4, 0x2, PT ;  /* 0x000000020400780c */ /* 0x000fda0003f05270 */
[----:B------:R-:W-:Y:S05]  /*1500*/  @!P0 BRA `(.L_x_4513) ;  /* 0x0000000000208947 */ /* 0x000fea0003800000 */
[----:B------:R-:W-:-:S13]  /*1510*/  ISETP.NE.AND P0, PT, R4, 0x3, PT ;  /* 0x000000030400780c */ /* 0x000fda0003f05270 */
[----:B------:R-:W-:Y:S05]  /*1520*/  @!P0 BRA `(.L_x_4514) ;  /* 0x0000000000108947 */ /* 0x000fea0003800000 */
[----:B------:R-:W-:-:S13]  /*1530*/  ISETP.NE.AND P0, PT, R4, 0x4, PT ;  /* 0x000000040400780c */ /* 0x000fda0003f05270 */
[----:B------:R-:W-:Y:S05]  /*1540*/  @P0 BRA `(.L_x_4511) ;  /* 0x0000000800e80947 */ /* 0x000fea0003800000 */
[----:B------:R0:W5:Y:S01]  /*1550*/  LDG.E.U8 R0, desc[UR36][R2.64] ;  /* 0x0000002402007981 */ /* 0x000162000c1e1100 */
[----:B------:R-:W-:Y:S05]  /*1560*/  BRA `(.L_x_4512) ;  /* 0x0000000c00347947 */ /* 0x000fea0003800000 */
.L_x_4514:
[----:B------:R0:W5:Y:S01]  /*1570*/  LDG.E.U8 R0, desc[UR36][R2.64] ;  /* 0x0000002402007981 */ /* 0x000162000c1e1100 */
[----:B------:R-:W-:Y:S05]  /*1580*/  BRA `(.L_x_4512) ;  /* 0x0000000c002c7947 */ /* 0x000fea0003800000 */
.L_x_4513:
[----:B------:R0:W5:Y:S01]  /*1590*/  LDG.E.U16 R0, desc[UR36][R2.64] ;  /* 0x0000002402007981 */ /* 0x000162000c1e1500 */
[----:B------:R-:W-:Y:S05]  /*15a0*/  BRA `(.L_x_4512) ;  /* 0x0000000c00247947 */ /* 0x000fea0003800000 */
.L_x_4508:
        /* <DEDUP_REMOVED lines=9> */
.L_x_4516:
[----:B------:R-:W2:Y:S02]  /*1640*/  LDG.E.U16 R4, desc[UR36][R2.64] ;  /* 0x0000002402047981 */ /* 0x000ea4000c1e1500 */
[----:B--2---:R-:W-:-:S06]  /*1650*/  HADD2.F32 R4, -RZ, R4.H0_H0 ;  /* 0x20000004ff047230 */ /* 0x004fcc0000004100 */
[----:B------:R-:W0:Y:S02]  /*1660*/  F2I.FTZ.TRUNC.NTZ R4, R4 ;  /* 0x0000000400047305 */ /* 0x000e24000021f100 */
[----:B0-----:R-:W-:Y:S01]  /*1670*/  PRMT R0, R4, 0x7610, R0 ;  /* 0x0000761004007816 */ /* 0x001fe20000000000 */
[----:B------:R-:W-:Y:S06]  /*1680*/  BRA `(.L_x_4512) ;  /* 0x0000000800ec7947 */ /* 0x000fec0003800000 */
.L_x_4515:
        /* <DEDUP_REMOVED lines=9> */
.L_x_4518:
[----:B------:R-:W2:Y:S02]  /*1720*/  LDG.E.U16 R2, desc[UR36][R2.64] ;  /* 0x0000002402027981 */ /* 0x000ea4000c1e1500 */
[----:B--2---:R-:W-:-:S06]  /*1730*/  HADD2.F32 R4, -RZ, R2.H0_H0 ;  /* 0x20000002ff047230 */ /* 0x004fcc0000004100 */
[----:B------:R-:W0:Y:S02]  /*1740*/  F2I.FTZ.TRUNC.NTZ R4, R4 ;  /* 0x0000000400047305 */ /* 0x000e24000021f100 */
[----:B0-----:R-:W-:Y:S01]  /*1750*/  PRMT R0, R4, 0x7610, R0 ;  /* 0x0000761004007816 */ /* 0x001fe20000000000 */
[----:B------:R-:W-:Y:S06]  /*1760*/  BRA `(.L_x_4512) ;  /* 0x0000000800b47947 */ /* 0x000fec0003800000 */
.L_x_4517:
[----:B------:R-:W2:Y:S02]  /*1770*/  LDG.E.64 R2, desc[UR36][R2.64] ;  /* 0x0000002402027981 */ /* 0x000ea4000c1e1b00 */
[----:B--2---:R0:W1:Y:S01]  /*1780*/  F2I.F64.TRUNC R0, R2 ;  /* 0x0000000200007311 */ /* 0x004062000030d100 */
[----:B------:R-:W-:Y:S05]  /*1790*/  BRA `(.L_x_4512) ;  /* 0x0000000800a87947 */ /* 0x000fea0003800000 */
.L_x_4507:
        /* <DEDUP_REMOVED lines=12> */
.L_x_4521:
[----:B------:R-:W2:Y:S02]  /*1860*/  LDG.E.64 R2, desc[UR36][R2.64] ;  /* 0x0000002402027981 */ /* 0x000ea4000c1e1b00 */
[----:B--2---:R3:W4:Y:S01]  /*1870*/  F2I.F64.TRUNC R0, R2 ;  /* 0x0000000200007311 */ /* 0x004722000030d100 */
[----:B------:R-:W-:Y:S05]  /*1880*/  BRA `(.L_x_4512) ;  /* 0x00000008006c7947 */ /* 0x000fea0003800000 */
.L_x_4520:
        /* <DEDUP_REMOVED lines=28> */
.L_x_4523:
        /* <DEDUP_REMOVED lines=15> */
.L_x_4522:
[----:B------:R-:W2:Y:S02]  /*1b40*/  LDG.E.U16 R4, desc[UR36][R2.64] ;  /* 0x0000002402047981 */ /* 0x000ea4000c1e1500 */
[----:B--2---:R-:W-:-:S06]  /*1b50*/  IMAD.U32 R4, R4, 0x10000, RZ ;  /* 0x0001000004047824 */ /* 0x004fcc00078e00ff */
[----:B------:R-:W0:Y:S02]  /*1b60*/  F2I.FTZ.TRUNC.NTZ R4, R4 ;  /* 0x0000000400047305 */ /* 0x000e24000021f100 */
[----:B0-----:R-:W-:Y:S01]  /*1b70*/  PRMT R0, R4, 0x7610, R0 ;  /* 0x0000761004007816 */ /* 0x001fe20000000000 */
[----:B------:R-:W-:Y:S06]  /*1b80*/  BRA `(.L_x_4512) ;  /* 0x0000000400ac7947 */ /* 0x000fec0003800000 */
.L_x_4519:
        /* <DEDUP_REMOVED lines=10> */
.L_x_4526:
        /* <DEDUP_REMOVED lines=21> */
.L_x_4530:
[----:B------:R-:W-:Y:S05]  /*1d80*/  BSYNC B1 ;  /* 0x0000000000017941 */ /* 0x000fea0003800000 */
.L_x_4529:
[----:B------:R-:W-:Y:S01]  /*1d90*/  IMAD.SHL.U32 R2, R2, 0x100000, RZ ;  /* 0x0010000002027824 */ /* 0x000fe200078e00ff */
[----:B------:R-:W-:-:S04]  /*1da0*/  LEA R3, R0, 0x3b800000, 0x17 ;  /* 0x3b80000000037811 */ /* 0x000fc800078eb8ff */
[----:B------:R-:W-:-:S07]  /*1db0*/  LOP3.LUT R4, R3, R2, R4, 0xfe, !PT ;  /* 0x0000000203047212 */ /* 0x000fce00078efe04 */
.L_x_4528:
[----:B------:R-:W-:Y:S05]  /*1dc0*/  BSYNC B0 ;  /* 0x0000000000007941 */ /* 0x000fea0003800000 */
.L_x_4527:
[----:B------:R-:W0:Y:S02]  /*1dd0*/  F2I.FTZ.TRUNC.NTZ R4, R4 ;  /* 0x0000000400047305 */ /* 0x000e24000021f100 */
[----:B0-----:R-:W-:Y:S01]  /*1de0*/  PRMT R0, R4, 0x7610, R0 ;  /* 0x0000761004007816 */ /* 0x001fe20000000000 */
[----:B------:R-:W-:Y:S06]  /*1df0*/  BRA `(.L_x_4512) ;  /* 0x0000000400107947 */ /* 0x000fec0003800000 */
.L_x_4525:
        /* <DEDUP_REMOVED lines=21> */
.L_x_4534:
[----:B------:R-:W-:Y:S05]  /*1f50*/  BSYNC B1 ;  /* 0x0000000000017941 */ /* 0x000fea0003800000 */
.L_x_4533:
[----:B------:R-:W-:Y:S01]  /*1f60*/  IMAD.SHL.U32 R2, R2, 0x200000, RZ ;  /* 0x0020000002027824 */ /* 0x000fe200078e00ff */
[----:B------:R-:W-:-:S04]  /*1f70*/  LEA R3, R0, 0x37800000, 0x17 ;  /* 0x3780000000037811 */ /* 0x000fc800078eb8ff */
[----:B------:R-:W-:-:S07]  /*1f80*/  LOP3.LUT R4, R3, R2, R4, 0xfe, !PT ;  /* 0x0000000203047212 */ /* 0x000fce00078efe04 */
.L_x_4532:
[----:B------:R-:W-:Y:S05]  /*1f90*/  BSYNC B0 ;  /* 0x0000000000007941 */ /* 0x000fea0003800000 */
.L_x_4531:
[----:B------:R-:W0:Y:S02]  /*1fa0*/  F2I.FTZ.TRUNC.NTZ R4, R4 ;  /* 0x0000000400047305 */ /* 0x000e24000021f100 */
[----:B0-----:R-:W-:Y:S01]  /*1fb0*/  PRMT R0, R4, 0x7610, R0 ;  /* 0x0000761004007816 */ /* 0x001fe20000000000 */
[----:B------:R-:W-:Y:S06]  /*1fc0*/  BRA `(.L_x_4512) ;  /* 0x00000000009c7947 */ /* 0x000fec0003800000 */
.L_x_4524:
        /* <DEDUP_REMOVED lines=14> */
.L_x_4538:
[----:B------:R-:W-:Y:S05]  /*20b0*/  BSYNC B0 ;  /* 0x0000000000007941 */ /* 0x000fea0003800000 */
.L_x_4537:
[----:B------:R-:W0:Y:S02]  /*20c0*/  F2I.FTZ.TRUNC.NTZ R4, R4 ;  /* 0x0000000400047305 */ /* 0x000e24000021f100 */
[----:B0-----:R-:W-:Y:S01]  /*20d0*/  PRMT R0, R4, 0x7610, R0 ;  /* 0x0000761004007816 */ /* 0x001fe20000000000 */
[----:B------:R-:W-:Y:S06]  /*20e0*/  BRA `(.L_x_4512) ;  /* 0x0000000000547947 */ /* 0x000fec0003800000 */
.L_x_4511:
        /* <DEDUP_REMOVED lines=16> */
.L_x_4539:
[----:B------:R-:W-:Y:S01]  /*21f0*/  PRMT R0, RZ, 0x7610, R0 ;  /* 0x00007610ff007816 */ /* 0x000fe20000000000 */
[----:B------:R-:W-:Y:S06]  /*2200*/  BRA `(.L_x_4512) ;  /* 0x00000000000c7947 */ /* 0x000fec0003800000 */
.L_x_4536:
[----:B------:R2:W5:Y:S01]  /*2210*/  LDG.E.U8 R0, desc[UR36][R2.64] ;  /* 0x0000002402007981 */ /* 0x000562000c1e1100 */
[----:B------:R-:W-:Y:S05]  /*2220*/  BRA `(.L_x_4512) ;  /* 0x0000000000047947 */ /* 0x000fea0003800000 */
.L_x_4535:
[----:B------:R1:W5:Y:S02]  /*2230*/  LDG.E.U8 R0, desc[UR36][R2.64] ;  /* 0x0000002402007981 */ /* 0x000364000c1e1100 */
.L_x_4512:
[----:B0123--:R-:W0:Y:S02]  /*2240*/  LDC R2, c[0x0][0x420] ;  /* 0x00010800ff027b82 */ /* 0x00fe240000000800 */
[----:B0-----:R-:W-:-:S13]  /*2250*/  ISETP.NE.AND P0, PT, R2, RZ, PT ;  /* 0x000000ff0200720c */ /* 0x001fda0003f05270 */
[----:B------:R-:W-:Y:S05]  /*2260*/  @!P0 BRA `(.L_x_4540) ;  /* 0x00000000002c8947 */ /* 0x000fea0003800000 */
[----:B------:R-:W-:Y:S01]  /*2270*/  ISETP.NE.AND P0, PT, R2, 0x1, PT ;  /* 0x000000010200780c */ /* 0x000fe20003f05270 */
[----:B------:R-:W-:Y:S01]  /*2280*/  ULDC.U8 UR4, c[0x0][0x424] ;  /* 0x0001090000047ab9 */ /* 0x000fe20000000000 */
[----:B----45:R-:W-:Y:S01]  /*2290*/  LOP3.LUT R0, R0, 0xffff, RZ, 0xc0, !PT ;  /* 0x0000ffff00007812 */ /* 0x030fe200078ec0ff */
[----:B------:R-:W-:-:S03]  /*22a0*/  UPRMT UR4, UR4, 0x8880, URZ ;  /* 0x0000888004047896 */ /* 0x000fc6000800003f */
[----:B------:R-:W-:-:S07]  /*22b0*/  PRMT R4, R0, 0x8880, RZ ;  /* 0x0000888000047816 */ /* 0x000fce00000000ff */
[----:B------:R-:W0:Y:S01]  /*22c0*/  @P0 LDC.S8 R2, c[0x0][0x425] ;  /* 0x00010940ff020b82 */ /* 0x000e220000000200 */
[----:B------:R-:W-:Y:S01]  /*22d0*/  @P0 VIMNMX R3, R4, UR4, !PT ;  /* 0x0000000404030c48 */ /* 0x000fe2000ffe0100 */
[----:B0-----:R-:W-:-:S05]  /*22e0*/  @P0 IMAD.MOV.U32 R0, RZ, RZ, R2 ;  /* 0x000000ffff000224 */ /* 0x001fca00078e0002 */
[----:B------:R-:W-:Y:S02]  /*22f0*/  @P0 VIMNMX R3, R3, R0, PT ;  /* 0x0000000003030248 */ /* 0x000fe40003fe0100 */
[----:B------:R-:W-:Y:S01]  /*2300*/  @!P0 VIMNMX R3, R4, UR4, PT ;  /* 0x0000000404038c48 */ /* 0x000fe2000bfe0100 */
[----:B------:R-:W-:Y:S06]  /*2310*/  BRA `(.L_x_4541) ;  /* 0x0000000000147947 */ /* 0x000fec0003800000 */
.L_x_4540:
[----:B----45:R-:W-:Y:S01]  /*2320*/  LOP3.LUT R0, R0, 0xffff, RZ, 0xc0, !PT ;  /* 0x0000ffff00007812 */ /* 0x030fe200078ec0ff */
[----:B------:R-:W-:Y:S02]  /*2330*/  ULDC.U8 UR4, c[0x0][0x424] ;  /* 0x0001090000047ab9 */ /* 0x000fe40000000000 */
[----:B------:R-:W-:Y:S01]  /*2340*/  UPRMT UR4, UR4, 0x8880, URZ ;  /* 0x0000888004047896 */ /* 0x000fe2000800003f */
[----:B------:R-:W-:-:S05]  /*2350*/  PRMT R3, R0, 0x8880, RZ ;  /* 0x0000888000037816 */ /* 0x000fca00000000ff */
[----:B------:R-:W-:-:S07]  /*2360*/  VIMNMX R3, R3, UR4, !PT ;  /* 0x0000000403037c48 */ /* 0x000fce000ffe0100 */
.L_x_4541:
        /* <DEDUP_REMOVED lines=14> */
.L_x_4545:
[----:B------:R0:W-:Y:S01]  /*2450*/  STG.E.U8 desc[UR36][R16.64], R3 ;  /* 0x0000000310007986 */ /* 0x0001e2000c101124 */
[----:B------:R-:W-:Y:S05]  /*2460*/  BRA `(.L_x_4547) ;  /* 0x0000000c00687947 */ /* 0x000fea0003800000 */
.L_x_4544:
        /* <DEDUP_REMOVED lines=11> */
.L_x_4549:
[----:B------:R0:W-:Y:S01]  /*2520*/  STG.E desc[UR36][R16.64], R3 ;  /* 0x0000000310007986 */ /* 0x0001e2000c101924 */
[----:B------:R-:W-:Y:S05]  /*2530*/  BRA `(.L_x_4547) ;  /* 0x0000000c00347947 */ /* 0x000fea0003800000 */
.L_x_4548:
[----:B------:R0:W-:Y:S01]  /*2540*/  STG.E.U16 desc[UR36][R16.64], R3 ;  /* 0x0000000310007986 */ /* 0x0001e2000c101524 */
[----:B------:R-:W-:Y:S05]  /*2550*/  BRA `(.L_x_4547) ;  /* 0x0000000c002c7947 */ /* 0x000fea0003800000 */
.L_x_4543:
        /* <DEDUP_REMOVED lines=9> */
.L_x_4551:
[----:B------:R-:W0:Y:S02]  /*25f0*/  I2F.S16 R0, R3 ;  /* 0x0000000300007306 */ /* 0x000e240000101400 */
[----:B0-----:R-:W-:-:S05]  /*2600*/  F2FP.F16.F32.PACK_AB R0, RZ, R0 ;  /* 0x00000000ff00723e */ /* 0x001fca00000000ff */
[----:B------:R0:W-:Y:S01]  /*2610*/  STG.E.U16 desc[UR36][R16.64], R0 ;  /* 0x0000000010007986 */ /* 0x0001e2000c101524 */
[----:B------:R-:W-:Y:S05]  /*2620*/  BRA `(.L_x_4547) ;  /* 0x0000000800f87947 */ /* 0x000fea0003800000 */
.L_x_4550:
        /* <DEDUP_REMOVED lines=10> */
.L_x_4553:
[----:B------:R-:W0:Y:S02]  /*26d0*/  I2F.S16 R3, R3 ;  /* 0x0000000300037306 */ /* 0x000e240000101400 */
[----:B0-----:R-:W-:-:S04]  /*26e0*/  F2FP.F16.F32.PACK_AB R3, RZ, R3 ;  /* 0x00000003ff03723e */ /* 0x001fc800000000ff */
[----:B------:R-:W-:-:S05]  /*26f0*/  PRMT R3, R3, 0x5410, RZ ;  /* 0x0000541003037816 */ /* 0x000fca00000000ff */
[----:B------:R0:W-:Y:S01]  /*2700*/  STG.E desc[UR36][R16.64], R3 ;  /* 0x0000000310007986 */ /* 0x0001e2000c101924 */
[----:B------:R-:W-:Y:S05]  /*2710*/  BRA `(.L_x_4547) ;  /* 0x0000000800bc7947 */ /* 0x000fea0003800000 */
.L_x_4552:
[----:B------:R-:W0:Y:S02]  /*2720*/  I2F.F64.S16 R2, R3 ;  /* 0x0000000300027312 */ /* 0x000e240000101c00 */
[----:B0-----:R0:W-:Y:S01]  /*2730*/  STG.E.64 desc[UR36][R16.64], R2 ;  /* 0x0000000210007986 */ /* 0x0011e2000c101b24 */
[----:B------:R-:W-:Y:S05]  /*2740*/  BRA `(.L_x_4547) ;  /* 0x0000000800b07947 */ /* 0x000fea0003800000 */
.L_x_4542:
        /* <DEDUP_REMOVED lines=13> */
.L_x_4556:
[----:B------:R-:W0:Y:S01]  /*2820*/  I2F.F64.S16 R4, R3 ;  /* 0x0000000300047312 */ /* 0x000e220000101c00 */
[----:B------:R-:W-:-:S05]  /*2830*/  CS2R R6, SRZ ;  /* 0x0000000000067805 */ /* 0x000fca000001ff00 */
[----:B0-----:R0:W-:Y:S01]  /*2840*/  STG.E.128 desc[UR36][R16.64], R4 ;  /* 0x0000000410007986 */ /* 0x0011e2000c101d24 */
[----:B------:R-:W-:Y:S05]  /*2850*/  BRA `(.L_x_4547) ;  /* 0x00000008006c7947 */ /* 0x000fea0003800000 */
.L_x_4555:
        /* <DEDUP_REMOVED lines=21> */
.L_x_4560:
[----:B------:R-:W-:Y:S05]  /*29b0*/  BSYNC B0 ;  /* 0x0000000000007941 */ /* 0x000fea0003800000 */
.L_x_4559:
[----:B------:R-:W-:-:S05]  /*29c0*/  LOP3.LUT R5, R0, R5, RZ, 0xfc, !PT ;  /* 0x0000000500057212 */ /* 0x000fca00078efcff */
[----:B------:R0:W-:Y:S01]  /*29d0*/  STG.E.U8 desc[UR36][R16.64], R5 ;  /* 0x0000000510007986 */ /* 0x0001e2000c101124 */
[----:B------:R-:W-:Y:S05]  /*29e0*/  BRA `(.L_x_4547) ;  /* 0x0000000800087947 */ /* 0x000fea0003800000 */
.L_x_4558:
        /* <DEDUP_REMOVED lines=13> */
.L_x_4562:
[----:B------:R-:W-:Y:S01]  /*2ac0*/  IMAD.MOV.U32 R0, RZ, RZ, 0x7f ;  /* 0x0000007fff007424 */ /* 0x000fe200078e00ff */
[----:B------:R-:W-:-:S04]  /*2ad0*/  ISETP.GT.U32.AND P0, PT, R2, 0x7f800000, PT ;  /* 0x7f8000000200780c */ /* 0x000fc80003f04070 */
[----:B------:R-:W-:-:S09]  /*2ae0*/  SEL R0, R0, 0x7c, P0 ;  /* 0x0000007c00007807 */ /* 0x000fd20000000000 */
.L_x_4563:
[----:B------:R-:W-:Y:S05]  /*2af0*/  BSYNC B0 ;  /* 0x0000000000007941 */ /* 0x000fea0003800000 */
.L_x_4561:
[----:B------:R-:W-:-:S04]  /*2b00*/  LOP3.LUT R2, R3, 0x80000000, RZ, 0xc0, !PT ;  /* 0x8000000003027812 */ /* 0x000fc800078ec0ff */
[----:B------:R-:W-:-:S04]  /*2b10*/  SHF.R.U32.HI R3, RZ, 0x18, R2 ;  /* 0x00000018ff037819 */ /* 0x000fc80000011602 */
[----:B------:R-:W-:-:S05]  /*2b20*/  LOP3.LUT R3, R0, R3, RZ, 0xfc, !PT ;  /* 0x0000000300037212 */ /* 0x000fca00078efcff */
[----:B------:R0:W-:Y:S01]  /*2b30*/  STG.E.U8 desc[UR36][R16.64], R3 ;  /* 0x0000000310007986 */ /* 0x0001e2000c101124 */
[----:B------:R-:W-:Y:S05]  /*2b40*/  BRA `(.L_x_4547) ;  /* 0x0000000400b07947 */ /* 0x000fea0003800000 */
.L_x_4557:
[----:B------:R-:W0:Y:S02]  /*2b50*/  I2F.S16 R0, R3 ;  /* 0x0000000300007306 */ /* 0x000e240000101400 */
[----:B0-----:R-:W-:-:S05]  /*2b60*/  F2FP.BF16.F32.PACK_AB R0, RZ, R0 ;  /* 0x00000000ff00723e */ /* 0x001fca00000010ff */
[----:B------:R0:W-:Y:S01]  /*2b70*/  STG.E.U16 desc[UR36][R16.64], R0 ;  /* 0x0000000010007986 */ /* 0x0001e2000c101524 */
[----:B------:R-:W-:Y:S05]  /*2b80*/  BRA `(.L_x_4547) ;  /* 0x0000000400a07947 */ /* 0x000fea0003800000 */
.L_x_4554:
        /* <DEDUP_REMOVED lines=10> */
.L_x_4566:
        /* <DEDUP_REMOVED lines=17> */
.L_x_4569:
[----:B------:R-:W-:-:S04]  /*2d40*/  LOP3.LUT R2, R3, 0x80000000, RZ, 0xc0, !PT ;  /* 0x8000000003027812 */ /* 0x000fc800078ec0ff */
[----:B------:R-:W-:-:S04]  /*2d50*/  SHF.R.U32.HI R3, RZ, 0x18, R2 ;  /* 0x00000018ff037819 */ /* 0x000fc80000011602 */
[----:B------:R-:W-:-:S04]  /*2d60*/  LOP3.LUT R0, R0, R3, RZ, 0xfc, !PT ;  /* 0x0000000300007212 */ /* 0x000fc800078efcff */
[----:B------:R-:W-:-:S07]  /*2d70*/  PRMT R8, R0, 0x7610, R8 ;  /* 0x0000761000087816 */ /* 0x000fce0000000008 */
.L_x_4568:
[----:B------:R-:W-:Y:S05]  /*2d80*/  BSYNC B0 ;  /* 0x0000000000007941 */ /* 0x000fea0003800000 */
.L_x_4567:
[----:B------:R0:W-:Y:S01]  /*2d90*/  STG.E.U8 desc[UR36][R16.64], R8 ;  /* 0x0000000810007986 */ /* 0x0001e2000c101124 */
[----:B------:R-:W-:Y:S05]  /*2da0*/  BRA `(.L_x_4547) ;  /* 0x0000000400187947 */ /* 0x000fea0003800000 */
.L_x_4565:
        /* <DEDUP_REMOVED lines=17> */
.L_x_4572:
[----:B------:R-:W-:-:S04]  /*2ec0*/  LOP3.LUT R2, R3, 0x80000000, RZ, 0xc0, !PT ;  /* 0x8000000003027812 */ /* 0x000fc800078ec0ff */
[----:B------:R-:W-:-:S04]  /*2ed0*/  SHF.R.U32.HI R3, RZ, 0x18, R2 ;  /* 0x00000018ff037819 */ /* 0x000fc80000011602 */
[----:B------:R-:W-:-:S04]  /*2ee0*/  LOP3.LUT R0, R0, R3, RZ, 0xfc, !PT ;  /* 0x0000000300007212 */ /* 0x000fc800078efcff */
[----:B------:R-:W-:-:S07]  /*2ef0*/  PRMT R8, R0, 0x7610, R8 ;  /* 0x0000761000087816 */ /* 0x000fce0000000008 */
.L_x_4571:
[----:B------:R-:W-:Y:S05]  /*2f00*/  BSYNC B0 ;  /* 0x0000000000007941 */ /* 0x000fea0003800000 */
.L_x_4570:
[----:B------:R3:W-:Y:S01]  /*2f10*/  STG.E.U8 desc[UR36][R16.64], R8 ;  /* 0x0000000810007986 */ /* 0x0007e2000c101124 */
[----:B------:R-:W-:Y:S05]  /*2f20*/  BRA `(.L_x_4547) ;  /* 0x0000000000b87947 */ /* 0x000fea0003800000 */
.L_x_4564:
        /* <DEDUP_REMOVED lines=23> */
.L_x_4546:
        /* <DEDUP_REMOVED lines=16> */
.L_x_4575:
[----:B------:R-:W-:Y:S05]  /*31a0*/  BRA `(.L_x_4547) ;  /* 0x0000000000187947 */ /* 0x000fea0003800000 */
.L_x_4574:
[----:B------:R-:W-:-:S05]  /*31b0*/  PRMT R3, R3, 0x9910, RZ ;  /* 0x0000991003037816 */ /* 0x000fca00000000ff */
[----:B------:R-:W-:-:S05]  /*31c0*/  IMAD.MOV.U32 R2, RZ, RZ, R3 ;  /* 0x000000ffff027224 */ /* 0x000fca00078e0003 */
[----:B------:R-:W-:-:S05]  /*31d0*/  SHF.R.S32.HI R3, RZ, 0x1f, R2 ;  /* 0x0000001fff037819 */ /* 0x000fca0000011402 */
[----:B------:R2:W-:Y:S01]  /*31e0*/  STG.E.64 desc[UR36][R16.64], R2 ;  /* 0x0000000210007986 */ /* 0x0005e2000c101b24 */
[----:B------:R-:W-:Y:S05]  /*31f0*/  BRA `(.L_x_4547) ;  /* 0x0000000000047947 */ /* 0x000fea0003800000 */
.L_x_4573:
[----:B------:R0:W-:Y:S02]  /*3200*/  STG.E desc[UR36][R16.64], R3 ;  /* 0x0000000310007986 */ /* 0x0001e4000c101924 */
.L_x_4547:
[----:B------:R-:W-:-:S04]  /*3210*/  IMAD R18, R23, 0x200, R18 ;  /* 0x0000020017127824 */ /* 0x000fc800078e0212 */
[----:B------:R-:W-:-:S07]  /*3220*/  VIADD R19, R18, 0x80 ;  /* 0x0000008012137836 */ /* 0x000fce0000000000 */
.L_x_4505:
[----:B------:R-:W-:Y:S05]  /*3230*/  BSYNC B6 ;  /* 0x0000000000067941 */ /* 0x000fea0003800000 */
.L_x_4504:
        /* <DEDUP_REMOVED lines=307> */
.L_x_4578:
        /* <DEDUP_REMOVED lines=20> */
.L_x_4582:
[----:B------:R1:W5:Y:S01]  /*46b0*/  LDG.E.U8 R0, desc[UR36][R2.64] ;  /* 0x0000002402007981 */ /* 0x000362000c1e1100 */
[----:B------:R-:W-:Y:S05]  /*46c0*/  BRA `(.L_x_4584) ;  /* 0x0000000c00547947 */ /* 0x000fea0003800000 */
.L_x_4581:
        /* <DEDUP_REMOVED lines=8> */
.L_x_4586:
[----:B------:R3:W5:Y:S01]  /*4750*/  LDG.E.U8 R0, desc[UR36][R2.64] ;  /* 0x0000002402007981 */ /* 0x000762000c1e1100 */
[----:B------:R-:W-:Y:S05]  /*4760*/  BRA `(.L_x_4584) ;  /* 0x0000000c002c7947 */ /* 0x000fea0003800000 */
.L_x_4585:
[----:B------:R2:W5:Y:S01]  /*4770*/  LDG.E.U16 R0, desc[UR36][R2.64] ;  /* 0x0000002402007981 */ /* 0x000562000c1e1500 */
[----:B------:R-:W-:Y:S05]  /*4780*/  BRA `(.L_x_4584) ;  /* 0x0000000c00247947 */ /* 0x000fea0003800000 */
.L_x_4580:
        /* <DEDUP_REMOVED lines=9> */
.L_x_4588:
[----:B------:R-:W2:Y:S02]  /*4820*/  LDG.E.U16 R4, desc[UR36][R2.64] ;  /* 0x0000002402047981 */ /* 0x000ea4000c1e1500 */
[----:B--2---:R-:W-:-:S06]  /*4830*/  HADD2.F32 R4, -RZ, R4.H0_H0 ;  /* 0x20000004ff047230 */ /* 0x004fcc0000004100 */
[----:B------:R-:W0:Y:S02]  /*4840*/  F2I.FTZ.TRUNC.NTZ R4, R4 ;  /* 0x0000000400047305 */ /* 0x000e24000021f100 */
[----:B0-----:R-:W-:Y:S01]  /*4850*/  PRMT R0, R4, 0x7610, R0 ;  /* 0x0000761004007816 */ /* 0x001fe20000000000 */
[----:B------:R-:W-:Y:S06]  /*4860*/  BRA `(.L_x_4584) ;  /* 0x0000000800ec7947 */ /* 0x000fec0003800000 */
.L_x_4587:
        /* <DEDUP_REMOVED lines=9> */
.L_x_4590:
[----:B------:R-:W2:Y:S02]  /*4900*/  LDG.E.U16 R2, desc[UR36][R2.64] ;  /* 0x0000002402027981 */ /* 0x000ea4000c1e1500 */
[----:B--2---:R-:W-:-:S06]  /*4910*/  HADD2.F32 R4, -RZ, R2.H0_H0 ;  /* 0x20000002ff047230 */ /* 0x004fcc0000004100 */
[----:B------:R-:W0:Y:S02]  /*4920*/  F2I.FTZ.TRUNC.NTZ R4, R4 ;  /* 0x0000000400047305 */ /* 0x000e24000021f100 */
[----:B0-----:R-:W-:Y:S01]  /*4930*/  PRMT R0, R4, 0x7610, R0 ;  /* 0x0000761004007816 */ /* 0x001fe20000000000 */
[----:B------:R-:W-:Y:S06]  /*4940*/  BRA `(.L_x_4584) ;  /* 0x0000000800b47947 */ /* 0x000fec0003800000 */
.L_x_4589:
[----:B------:R-:W2:Y:S02]  /*4950*/  LDG.E.64 R2, desc[UR36][R2.64] ;  /* 0x0000002402027981 */ /* 0x000ea4000c1e1b00 */
[----:B--2---:R0:W1:Y:S01]  /*4960*/  F2I.F64.TRUNC R0, R2 ;  /* 0x0000000200007311 */ /* 0x004062000030d100 */
[----:B------:R-:W-:Y:S05]  /*4970*/  BRA `(.L_x_4584) ;  /* 0x0000000800a87947 */ /* 0x000fea0003800000 */
.L_x_4579:
        /* <DEDUP_REMOVED lines=12> */
.L_x_4593:
[----:B------:R-:W2:Y:S02]  /*4a40*/  LDG.E.64 R2, desc[UR36][R2.64] ;  /* 0x0000002402027981 */ /* 0x000ea4000c1e1b00 */
[----:B--2---:R0:W1:Y:S01]  /*4a50*/  F2I.F64.TRUNC R0, R2 ;  /* 0x0000000200007311 */ /* 0x004062000030d100 */
[----:B------:R-:W-:Y:S05]  /*4a60*/  BRA `(.L_x_4584) ;  /* 0x00000008006c7947 */ /* 0x000fea0003800000 */
.L_x_4592:
        /* <DEDUP_REMOVED lines=28> */
.L_x_4595:
        /* <DEDUP_REMOVED lines=15> */
.L_x_4594:
[----:B------:R-:W2:Y:S02]  /*4d20*/  LDG.E.U16 R4, desc[UR36][R2.64] ;  /* 0x0000002402047981 */ /* 0x000ea4000c1e1500 */
[----:B--2---:R-:W-:-:S06]  /*4d30*/  IMAD.U32 R4, R4, 0x10000, RZ ;  /* 0x0001000004047824 */ /* 0x004fcc00078e00ff */
[----:B------:R-:W0:Y:S02]  /*4d40*/  F2I.FTZ.TRUNC.NTZ R4, R4 ;  /* 0x0000000400047305 */ /* 0x000e24000021f100 */
[----:B0-----:R-:W-:Y:S01]  /*4d50*/  PRMT R0, R4, 0x7610, R0 ;  /* 0x0000761004007816 */ /* 0x001fe20000000000 */
[----:B------:R-:W-:Y:S06]  /*4d60*/  BRA `(.L_x_4584) ;  /* 0x0000000400ac7947 */ /* 0x000fec0003800000 */
.L_x_4591:
        /* <DEDUP_REMOVED lines=10> */
.L_x_4598:
        /* <DEDUP_REMOVED lines=21> */
.L_x_4602:
[----:B------:R-:W-:Y:S05]  /*4f60*/  BSYNC B1 ;  /* 0x0000000000017941 */ /* 0x000fea0003800000 */
.L_x_4601:
[----:B------:R-:W-:Y:S01]  /*4f70*/  IMAD.SHL.U32 R2, R2, 0x100000, RZ ;  /* 0x0010000002027824 */ /* 0x000fe200078e00ff */
[----:B------:R-:W-:-:S04]  /*4f80*/  LEA R3, R0, 0x3b800000, 0x17 ;  /* 0x3b80000000037811 */ /* 0x000fc800078eb8ff */
[----:B------:R-:W-:-:S07]  /*4f90*/  LOP3.LUT R4, R3, R2, R4, 0xfe, !PT ;  /* 0x0000000203047212 */ /* 0x000fce00078efe04 */
.L_x_4600:
[----:B------:R-:W-:Y:S05]  /*4fa0*/  BSYNC B0 ;  /* 0x0000000000007941 */ /* 0x000fea0003800000 */
.L_x_4599:
[----:B------:R-:W0:Y:S02]  /*4fb0*/  F2I.FTZ.TRUNC.NTZ R4, R4 ;  /* 0x0000000400047305 */ /* 0x000e24000021f100 */
[----:B0-----:R-:W-:Y:S01]  /*4fc0*/  PRMT R0, R4, 0x7610, R0 ;  /* 0x0000761004007816 */ /* 0x001fe20000000000 */
[----:B------:R-:W-:Y:S06]  /*4fd0*/  BRA `(.L_x_4584) ;  /* 0x0000000400107947 */ /* 0x000fec0003800000 */
.L_x_4597:
        /* <DEDUP_REMOVED lines=21> */
.L_x_4606:
[----:B------:R-:W-:Y:S05]  /*5130*/  BSYNC B1 ;  /* 0x0000000000017941 */ /* 0x000fea0003800000 */
.L_x_4605:
[----:B------:R-:W-:Y:S01]  /*5140*/  IMAD.SHL.U32 R2, R2, 0x200000, RZ ;  /* 0x0020000002027824 */ /* 0x000fe200078e00ff */
[----:B------:R-:W-:-:S04]  /*5150*/  LEA R3, R0, 0x37800000, 0x17 ;  /* 0x3780000000037811 */ /* 0x000fc800078eb8ff */
[----:B------:R-:W-:-:S07]  /*5160*/  LOP3.LUT R4, R3, R2, R4, 0xfe, !PT ;  /* 0x0000000203047212 */ /* 0x000fce00078efe04 */
.L_x_4604:
[----:B------:R-:W-:Y:S05]  /*5170*/  BSYNC B0 ;  /* 0x0000000000007941 */ /* 0x000fea0003800000 */
.L_x_4603:
[----:B------:R-:W0:Y:S02]  /*5180*/  F2I.FTZ.TRUNC.NTZ R4, R4 ;  /* 0x0000000400047305 */ /* 0x000e24000021f100 */
[----:B0-----:R-:W-:Y:S01]  /*5190*/  PRMT R0, R4, 0x7610, R0 ;  /* 0x0000761004007816 */ /* 0x001fe20000000000 */
[----:B------:R-:W-:Y:S06]  /*51a0*/  BRA `(.L_x_4584) ;  /* 0x00000000009c7947 */ /* 0x000fec0003800000 */
.L_x_4596:
        /* <DEDUP_REMOVED lines=14> */
.L_x_4610:
[----:B------:R-:W-:Y:S05]  /*5290*/  BSYNC B0 ;  /* 0x0000000000007941 */ /* 0x000fea0003800000 */
.L_x_4609:
[----:B------:R-:W0:Y:S02]  /*52a0*/  F2I.FTZ.TRUNC.NTZ R4, R4 ;  /* 0x0000000400047305 */ /* 0x000e24000021f100 */
[----:B0-----:R-:W-:Y:S01]  /*52b0*/  PRMT R0, R4, 0x7610, R0 ;  /* 0x0000761004007816 */ /* 0x001fe20000000000 */
[----:B------:R-:W-:Y:S06]  /*52c0*/  BRA `(.L_x_4584) ;  /* 0x0000000000547947 */ /* 0x000fec0003800000 */
.L_x_4583:
        /* <DEDUP_REMOVED lines=16> */
.L_x_4611:
[----:B------:R-:W-:Y:S01]  /*53d0*/  PRMT R0, RZ, 0x7610, R0 ;  /* 0x00007610ff007816 */ /* 0x000fe20000000000 */
[----:B------:R-:W-:Y:S06]  /*53e0*/  BRA `(.L_x_4584) ;  /* 0x00000000000c7947 */ /* 0x000fec0003800000 */
.L_x_4608:
[----:B------:R0:W5:Y:S01]  /*53f0*/  LDG.E.U8 R0, desc[UR36][R2.64] ;  /* 0x0000002402007981 */ /* 0x000162000c1e1100 */
[----:B------:R-:W-:Y:S05]  /*5400*/  BRA `(.L_x_4584) ;  /* 0x0000000000047947 */ /* 0x000fea0003800000 */
.L_x_4607:
[----:B------:R0:W5:Y:S02]  /*5410*/  LDG.E.U8 R0, desc[UR36][R2.64] ;  /* 0x0000002402007981 */ /* 0x000164000c1e1100 */
.L_x_4584:
[----:B01234-:R-:W0:Y:S02]  /*5420*/  LDC R2, c[0x0][0x420] ;  /* 0x00010800ff027b82 */ /* 0x01fe240000000800 */
[----:B0-----:R-:W-:-:S13]  /*5430*/  ISETP.NE.AND P0, PT, R2, RZ, PT ;  /* 0x000000ff0200720c */ /* 0x001fda0003f05270 */
[----:B------:R-:W-:Y:S05]  /*5440*/  @!P0 BRA `(.L_x_4612) ;  /* 0x0000000000288947 */ /* 0x000fea0003800000 */
[----:B------:R-:W-:Y:S01]  /*5450*/  ISETP.NE.AND P0, PT, R2, 0x1, PT ;  /* 0x000000010200780c */ /* 0x000fe20003f05270 */
[----:B------:R-:W-:Y:S01]  /*5460*/  ULDC.U8 UR4, c[0x0][0x424] ;  /* 0x0001090000047ab9 */ /* 0x000fe20000000000 */
[----:B-----5:R-:W-:Y:S01]  /*5470*/  LOP3.LUT R0, R0, 0xffff, RZ, 0xc0, !PT ;  /* 0x0000ffff00007812 */ /* 0x020fe200078ec0ff */
[----:B------:R-:W-:-:S03]  /*5480*/  UPRMT UR4, UR4, 0x8880, URZ ;  /* 0x0000888004047896 */ /* 0x000fc6000800003f */
[----:B------:R-:W-:-:S07]  /*5490*/  PRMT R0, R0, 0x8880, RZ ;  /* 0x0000888000007816 */ /* 0x000fce00000000ff */
[----:B------:R-:W0:Y:S01]  /*54a0*/  @P0 LDC.S8 R2, c[0x0][0x425] ;  /* 0x00010940ff020b82 */ /* 0x000e220000000200 */
[----:B------:R-:W-:-:S04]  /*54b0*/  @P0 VIMNMX R3, R0, UR4, !PT ;  /* 0x0000000400030c48 */ /* 0x000fc8000ffe0100 */
[----:B0-----:R-:W-:Y:S02]  /*54c0*/  @P0 VIMNMX R3, R2, R3, PT ;  /* 0x0000000302030248 */ /* 0x001fe40003fe0100 */
[----:B------:R-:W-:Y:S01]  /*54d0*/  @!P0 VIMNMX R3, R0, UR4, PT ;  /* 0x0000000400038c48 */ /* 0x000fe2000bfe0100 */
[----:B------:R-:W-:Y:S06]  /*54e0*/  BRA `(.L_x_4613) ;  /* 0x0000000000147947 */ /* 0x000fec0003800000 */
.L_x_4612:
[----:B-----5:R-:W-:Y:S01]  /*54f0*/  LOP3.LUT R0, R0, 0xffff, RZ, 0xc0, !PT ;  /* 0x0000ffff00007812 */ /* 0x020fe200078ec0ff */
[----:B------:R-:W-:Y:S02]  /*5500*/  ULDC.U8 UR4, c[0x0][0x424] ;  /* 0x0001090000047ab9 */ /* 0x000fe40000000000 */
[----:B------:R-:W-:Y:S01]  /*5510*/  UPRMT UR4, UR4, 0x8880, URZ ;  /* 0x0000888004047896 */ /* 0x000fe2000800003f */
[----:B------:R-:W-:-:S05]  /*5520*/  PRMT R3, R0, 0x8880, RZ ;  /* 0x0000888000037816 */ /* 0x000fca00000000ff */
[----:B------:R-:W-:-:S07]  /*5530*/  VIMNMX R3, R3, UR4, !PT ;  /* 0x0000000403037c48 */ /* 0x000fce000ffe0100 */
.L_x_4613:
        /* <DEDUP_REMOVED lines=14> */
.L_x_4617:
[----:B------:R4:W-:Y:S01]  /*5620*/  STG.E.U8 desc[UR36][R16.64], R3 ;  /* 0x0000000310007986 */ /* 0x0009e2000c101124 */
[----:B------:R-:W-:Y:S05]  /*5630*/  BRA `(.L_x_4619) ;  /* 0x0000000c00687947 */ /* 0x000fea0003800000 */
.L_x_4616:
        /* <DEDUP_REMOVED lines=11> */
.L_x_4621:
[----:B------:R2:W-:Y:S01]  /*56f0*/  STG.E desc[UR36][R16.64], R3 ;  /* 0x0000000310007986 */ /* 0x0005e2000c101924 */
[----:B------:R-:W-:Y:S05]  /*5700*/  BRA `(.L_x_4619) ;  /* 0x0000000c00347947 */ /* 0x000fea0003800000 */
.L_x_4620:
[----:B------:R0:W-:Y:S01]  /*5710*/  STG.E.U16 desc[UR36][R16.64], R3 ;  /* 0x0000000310007986 */ /* 0x0001e2000c101524 */
[----:B------:R-:W-:Y:S05]  /*5720*/  BRA `(.L_x_4619) ;  /* 0x0000000c002c7947 */ /* 0x000fea0003800000 */
.L_x_4615:
        /* <DEDUP_REMOVED lines=9> */
.L_x_4623:
[----:B------:R-:W0:Y:S02]  /*57c0*/  I2F.S16 R0, R3 ;  /* 0x0000000300007306 */ /* 0x000e240000101400 */
[----:B0-----:R-:W-:-:S05]  /*57d0*/  F2FP.F16.F32.PACK_AB R0, RZ, R0 ;  /* 0x00000000ff00723e */ /* 0x001fca00000000ff */
[----:B------:R0:W-:Y:S01]  /*57e0*/  STG.E.U16 desc[UR36][R16.64], R0 ;  /* 0x0000000010007986 */ /* 0x0001e2000c101524 */
[----:B------:R-:W-:Y:S05]  /*57f0*/  BRA `(.L_x_4619) ;  /* 0x0000000800f87947 */ /* 0x000fea0003800000 */
.L_x_4622:
        /* <DEDUP_REMOVED lines=10> */
.L_x_4625:
[----:B------:R-:W0:Y:S02]  /*58a0*/  I2F.S16 R3, R3 ;  /* 0x0000000300037306 */ /* 0x000e240000101400 */
[----:B0-----:R-:W-:-:S04]  /*58b0*/  F2FP.F16.F32.PACK_AB R3, RZ, R3 ;  /* 0x00000003ff03723e */ /* 0x001fc800000000ff */
[----:B------:R-:W-:-:S05]  /*58c0*/  PRMT R3, R3, 0x5410, RZ ;  /* 0x0000541003037816 */ /* 0x000fca00000000ff */
[----:B------:R0:W-:Y:S01]  /*58d0*/  STG.E desc[UR36][R16.64], R3 ;  /* 0x0000000310007986 */ /* 0x0001e2000c101924 */
[----:B------:R-:W-:Y:S05]  /*58e0*/  BRA `(.L_x_4619) ;  /* 0x0000000800bc7947 */ /* 0x000fea0003800000 */
.L_x_4624:
[----:B------:R-:W0:Y:S02]  /*58f0*/  I2F.F64.S16 R2, R3 ;  /* 0x0000000300027312 */ /* 0x000e240000101c00 */
[----:B0-----:R0:W-:Y:S01]  /*5900*/  STG.E.64 desc[UR36][R16.64], R2 ;  /* 0x0000000210007986 */ /* 0x0011e2000c101b24 */
[----:B------:R-:W-:Y:S05]  /*5910*/  BRA `(.L_x_4619) ;  /* 0x0000000800b07947 */ /* 0x000fea0003800000 */
.L_x_4614:
        /* <DEDUP_REMOVED lines=13> */
.L_x_4628:
[----:B------:R-:W0:Y:S01]  /*59f0*/  I2F.F64.S16 R4, R3 ;  /* 0x0000000300047312 */ /* 0x000e220000101c00 */
[----:B------:R-:W-:-:S05]  /*5a00*/  CS2R R6, SRZ ;  /* 0x0000000000067805 */ /* 0x000fca000001ff00 */
[----:B0-----:R0:W-:Y:S01]  /*5a10*/  STG.E.128 desc[UR36][R16.64], R4 ;  /* 0x0000000410007986 */ /* 0x0011e2000c101d24 */
[----:B------:R-:W-:Y:S05]  /*5a20*/  BRA `(.L_x_4619) ;  /* 0x00000008006c7947 */ /* 0x000fea0003800000 */
.L_x_4627:
        /* <DEDUP_REMOVED lines=21> */
.L_x_4632:
[----:B------:R-:W-:Y:S05]  /*5b80*/  BSYNC B0 ;  /* 0x0000000000007941 */ /* 0x000fea0003800000 */
.L_x_4631:
[----:B------:R-:W-:-:S05]  /*5b90*/  LOP3.LUT R5, R0, R5, RZ, 0xfc, !PT ;  /* 0x0000000500057212 */ /* 0x000fca00078efcff */
[----:B------:R0:W-:Y:S01]  /*5ba0*/  STG.E.U8 desc[UR36][R16.64], R5 ;  /* 0x0000000510007986 */ /* 0x0001e2000c101124 */
[----:B------:R-:W-:Y:S05]  /*5bb0*/  BRA `(.L_x_4619) ;  /* 0x0000000800087947 */ /* 0x000fea0003800000 */
.L_x_4630:
        /* <DEDUP_REMOVED lines=13> */
.L_x_4634:
[----:B------:R-:W-:Y:S01]  /*5c90*/  IMAD.MOV.U32 R0, RZ, RZ, 0x7f ;  /* 0x0000007fff007424 */ /* 0x000fe200078e00ff */
[----:B------:R-:W-:-:S04]  /*5ca0*/  ISETP.GT.U32.AND P0, PT, R2, 0x7f800000, PT ;  /* 0x7f8000000200780c */ /* 0x000fc80003f04070 */
[----:B------:R-:W-:-:S09]  /*5cb0*/  SEL R0, R0, 0x7c, P0 ;  /* 0x0000007c00007807 */ /* 0x000fd20000000000 */
.L_x_4635:
[----:B------:R-:W-:Y:S05]  /*5cc0*/  BSYNC B0 ;  /* 0x0000000000007941 */ /* 0x000fea0003800000 */
.L_x_4633:
[----:B------:R-:W-:-:S04]  /*5cd0*/  LOP3.LUT R2, R3, 0x80000000, RZ, 0xc0, !PT ;  /* 0x8000000003027812 */ /* 0x000fc800078ec0ff */
[----:B------:R-:W-:-:S04]  /*5ce0*/  SHF.R.U32.HI R3, RZ, 0x18, R2 ;  /* 0x00000018ff037819 */ /* 0x000fc80000011602 */
[----:B------:R-:W-:-:S05]  /*5cf0*/  LOP3.LUT R3, R0, R3, RZ, 0xfc, !PT ;  /* 0x0000000300037212 */ /* 0x000fca00078efcff */
[----:B------:R0:W-:Y:S01]  /*5d00*/  STG.E.U8 desc[UR36][R16.64], R3 ;  /* 0x0000000310007986 */ /* 0x0001e2000c101124 */
[----:B------:R-:W-:Y:S05]  /*5d10*/  BRA `(.L_x_4619) ;  /* 0x0000000400b07947 */ /* 0x000fea0003800000 */
.L_x_4629:
[----:B------:R-:W0:Y:S02]  /*5d20*/  I2F.S16 R0, R3 ;  /* 0x0000000300007306 */ /* 0x000e240000101400 */
[----:B0-----:R-:W-:-:S05]  /*5d30*/  F2FP.BF16.F32.PACK_AB R0, RZ, R0 ;  /* 0x00000000ff00723e */ /* 0x001fca00000010ff */
[----:B------:R0:W-:Y:S01]  /*5d40*/  STG.E.U16 desc[UR36][R16.64], R0 ;  /* 0x0000000010007986 */ /* 0x0001e2000c101524 */
[----:B------:R-:W-:Y:S05]  /*5d50*/  BRA `(.L_x_4619) ;  /* 0x0000000400a07947 */ /* 0x000fea0003800000 */
.L_x_4626:
        /* <DEDUP_REMOVED lines=10> */
.L_x_4638:
        /* <DEDUP_REMOVED lines=17> */
.L_x_4641:
[----:B------:R-:W-:-:S04]  /*5f10*/  LOP3.LUT R2, R3, 0x80000000, RZ, 0xc0, !PT ;  /* 0x8000000003027812 */ /* 0x000fc800078ec0ff */
[----:B------:R-:W-:-:S04]  /*5f20*/  SHF.R.U32.HI R3, RZ, 0x18, R2 ;  /* 0x00000018ff037819 */ /* 0x000fc80000011602 */
[----:B------:R-:W-:-:S04]  /*5f30*/  LOP3.LUT R0, R0, R3, RZ, 0xfc, !PT ;  /* 0x0000000300007212 */ /* 0x000fc800078efcff */
[----:B------:R-:W-:-:S07]  /*5f40*/  PRMT R8, R0, 0x7610, R8 ;  /* 0x0000761000087816 */ /* 0x000fce0000000008 */
.L_x_4640:
[----:B------:R-:W-:Y:S05]  /*5f50*/  BSYNC B0 ;  /* 0x0000000000007941 */ /* 0x000fea0003800000 */
.L_x_4639:
[----:B------:R0:W-:Y:S01]  /*5f60*/  STG.E.U8 desc[UR36][R16.64], R8 ;  /* 0x0000000810007986 */ /* 0x0001e2000c101124 */
[----:B------:R-:W-:Y:S05]  /*5f70*/  BRA `(.L_x_4619) ;  /* 0x0000000400187947 */ /* 0x000fea0003800000 */
.L_x_4637:
        /* <DEDUP_REMOVED lines=17> */
.L_x_4644:
[----:B------:R-:W-:-:S04]  /*6090*/  LOP3.LUT R2, R3, 0x80000000, RZ, 0xc0, !PT ;  /* 0x8000000003027812 */ /* 0x000fc800078ec0ff */
[----:B------:R-:W-:-:S04]  /*60a0*/  SHF.R.U32.HI R3, RZ, 0x18, R2 ;  /* 0x00000018ff037819 */ /* 0x000fc80000011602 */
[----:B------:R-:W-:-:S04]  /*60b0*/  LOP3.LUT R0, R0, R3, RZ, 0xfc, !PT ;  /* 0x0000000300007212 */ /* 0x000fc800078efcff */
[----:B------:R-:W-:-:S07]  /*60c0*/  PRMT R8, R0, 0x7610, R8 ;  /* 0x0000761000087816 */ /* 0x000fce0000000008 */
.L_x_4643:
[----:B------:R-:W-:Y:S05]  /*60d0*/  BSYNC B0 ;  /* 0x0000000000007941 */ /* 0x000fea0003800000 */
.L_x_4642:
[----:B------:R0:W-:Y:S01]  /*60e0*/  STG.E.U8 desc[UR36][R16.64], R8 ;  /* 0x0000000810007986 */ /* 0x0001e2000c101124 */
[----:B------:R-:W-:Y:S05]  /*60f0*/  BRA `(.L_x_4619) ;  /* 0x0000000000b87947 */ /* 0x000fea0003800000 */
.L_x_4636:
        /* <DEDUP_REMOVED lines=23> */
.L_x_4618:
        /* <DEDUP_REMOVED lines=16> */
.L_x_4647:
[----:B------:R-:W-:Y:S05]  /*6370*/  BRA `(.L_x_4619) ;  /* 0x0000000000187947 */ /* 0x000fea0003800000 */
.L_x_4646:
[----:B------:R-:W-:-:S05]  /*6380*/  PRMT R3, R3, 0x9910, RZ ;  /* 0x0000991003037816 */ /* 0x000fca00000000ff */
[----:B------:R-:W-:-:S05]  /*6390*/  IMAD.MOV.U32 R2, RZ, RZ, R3 ;  /* 0x000000ffff027224 */ /* 0x000fca00078e0003 */
[----:B------:R-:W-:-:S05]  /*63a0*/  SHF.R.S32.HI R3, RZ, 0x1f, R2 ;  /* 0x0000001fff037819 */ /* 0x000fca0000011402 */
[----:B------:R0:W-:Y:S01]  /*63b0*/  STG.E.64 desc[UR36][R16.64], R2 ;  /* 0x0000000210007986 */ /* 0x0001e2000c101b24 */
[----:B------:R-:W-:Y:S05]  /*63c0*/  BRA `(.L_x_4619) ;  /* 0x0000000000047947 */ /* 0x000fea0003800000 */
.L_x_4645:
[----:B------:R0:W-:Y:S02]  /*63d0*/  STG.E desc[UR36][R16.64], R3 ;  /* 0x0000000310007986 */ /* 0x0001e4000c101924 */
.L_x_4619:
[----:B------:R-:W-:-:S07]  /*63e0*/  VIADD R19, R19, 0x80 ;  /* 0x0000008013137836 */ /* 0x000fce0000000000 */
.L_x_4577:
[----:B------:R-:W-:Y:S05]  /*63f0*/  BSYNC B6 ;  /* 0x0000000000067941 */ /* 0x000fea0003800000 */
.L_x_4576:
        /* <DEDUP_REMOVED lines=307> */
.L_x_4650:
        /* <DEDUP_REMOVED lines=20> */
.L_x_4654:
[----:B------:R3:W5:Y:S01]  /*7870*/  LDG.E.U8 R0, desc[UR36][R2.64] ;  /* 0x0000002402007981 */ /* 0x000762000c1e1100 */
[----:B------:R-:W-:Y:S05]  /*7880*/  BRA `(.L_x_4656) ;  /* 0x0000000c00547947 */ /* 0x000fea0003800000 */
.L_x_4653:
        /* <DEDUP_REMOVED lines=8> */
.L_x_4658:
[----:B------:R2:W5:Y:S01]  /*7910*/  LDG.E.U8 R0, desc[UR36][R2.64] ;  /* 0x0000002402007981 */ /* 0x000562000c1e1100 */
[----:B------:R-:W-:Y:S05]  /*7920*/  BRA `(.L_x_4656) ;  /* 0x0000000c002c7947 */ /* 0x000fea0003800000 */
.L_x_4657:
[----:B------:R0:W5:Y:S01]  /*7930*/  LDG.E.U16 R0, desc[UR36][R2.64] ;  /* 0x0000002402007981 */ /* 0x000162000c1e1500 */
[----:B------:R-:W-:Y:S05]  /*7940*/  BRA `(.L_x_4656) ;  /* 0x0000000c00247947 */ /* 0x000fea0003800000 */
.L_x_4652:
        /* <DEDUP_REMOVED lines=9> */
.L_x_4660:
[----:B------:R-:W2:Y:S02]  /*79e0*/  LDG.E.U16 R4, desc[UR36][R2.64] ;  /* 0x0000002402047981 */ /* 0x000ea4000c1e1500 */
[----:B--2---:R-:W-:-:S06]  /*79f0*/  HADD2.F32 R4, -RZ, R4.H0_H0 ;  /* 0x20000004ff047230 */ /* 0x004fcc0000004100 */
[----:B------:R-:W0:Y:S02]  /*7a00*/  F2I.FTZ.TRUNC.NTZ R4, R4 ;  /* 0x0000000400047305 */ /* 0x000e24000021f100 */
[----:B0-----:R-:W-:Y:S01]  /*7a10*/  PRMT R0, R4, 0x7610, R0 ;  /* 0x0000761004007816 */ /* 0x001fe20000000000 */
[----:B------:R-:W-:Y:S06]  /*7a20*/  BRA `(.L_x_4656) ;  /* 0x0000000800ec7947 */ /* 0x000fec0003800000 */
.L_x_4659:
        /* <DEDUP_REMOVED lines=9> */
.L_x_4662:
[----:B------:R-:W2:Y:S02]  /*7ac0*/  LDG.E.U16 R2, desc[UR36][R2.64] ;  /* 0x0000002402027981 */ /* 0x000ea4000c1e1500 */
[----:B--2---:R-:W-:-:S06]  /*7ad0*/  HADD2.F32 R4, -RZ, R2.H0_H0 ;  /* 0x20000002ff047230 */ /* 0x004fcc0000004100 */
[----:B------:R-:W0:Y:S02]  /*7ae0*/  F2I.FTZ.TRUNC.NTZ R4, R4 ;  /* 0x0000000400047305 */ /* 0x000e24000021f100 */
[----:B0-----:R-:W-:Y:S01]  /*7af0*/  PRMT R0, R4, 0x7610, R0 ;  /* 0x0000761004007816 */ /* 0x001fe20000000000 */
[----:B------:R-:W-:Y:S06]  /*7b00*/  BRA `(.L_x_4656) ;  /* 0x0000000800b47947 */ /* 0x000fec0003800000 */
.L_x_4661:
[----:B------:R-:W2:Y:S02]  /*7b10*/  LDG.E.64 R2, desc[UR36][R2.64] ;  /* 0x0000002402027981 */ /* 0x000ea4000c1e1b00 */
[----:B--2---:R0:W1:Y:S01]  /*7b20*/  F2I.F64.TRUNC R0, R2 ;  /* 0x0000000200007311 */ /* 0x004062000030d100 */
[----:B------:R-:W-:Y:S05]  /*7b30*/  BRA `(.L_x_4656) ;  /* 0x0000000800a87947 */ /* 0x000fea0003800000 */
.L_x_4651:
        /* <DEDUP_REMOVED lines=12> */
.L_x_4665:
[----:B------:R-:W2:Y:S02]  /*7c00*/  LDG.E.64 R2, desc[UR36][R2.64] ;  /* 0x0000002402027981 */ /* 0x000ea4000c1e1b00 */
[----:B--2---:R0:W1:Y:S01]  /*7c10*/  F2I.F64.TRUNC R0, R2 ;  /* 0x0000000200007311 */ /* 0x004062000030d100 */
[----:B------:R-:W-:Y:S05]  /*7c20*/  BRA `(.L_x_4656) ;  /* 0x00000008006c7947 */ /* 0x000fea0003800000 */
.L_x_4664:
        /* <DEDUP_REMOVED lines=28> */
.L_x_4667:
        /* <DEDUP_REMOVED lines=15> */
.L_x_4666:
[----:B------:R-:W2:Y:S02]  /*7ee0*/  LDG.E.U16 R4, desc[UR36][R2.64] ;  /* 0x0000002402047981 */ /* 0x000ea4000c1e1500 */
[----:B--2---:R-:W-:-:S06]  /*7ef0*/  IMAD.U32 R4, R4, 0x10000, RZ ;  /* 0x0001000004047824 */ /* 0x004fcc00078e00ff */
[----:B------:R-:W0:Y:S02]  /*7f00*/  F2I.FTZ.TRUNC.NTZ R4, R4 ;  /* 0x0000000400047305 */ /* 0x000e24000021f100 */
[----:B0-----:R-:W-:Y:S01]  /*7f10*/  PRMT R0, R4, 0x7610, R0 ;  /* 0x0000761004007816 */ /* 0x001fe20000000000 */
[----:B------:R-:W-:Y:S06]  /*7f20*/  BRA `(.L_x_4656) ;  /* 0x0000000400ac7947 */ /* 0x000fec0003800000 */
.L_x_4663:
        /* <DEDUP_REMOVED lines=10> */
.L_x_4670:
        /* <DEDUP_REMOVED lines=21> */
.L_x_4674:
[----:B------:R-:W-:Y:S05]  /*8120*/  BSYNC B1 ;  /* 0x0000000000017941 */ /* 0x000fea0003800000 */
.L_x_4673:
[----:B------:R-:W-:Y:S01]  /*8130*/  IMAD.SHL.U32 R2, R2, 0x100000, RZ ;  /* 0x0010000002027824 */ /* 0x000fe200078e00ff */
[----:B------:R-:W-:-:S04]  /*8140*/  LEA R3, R0, 0x3b800000, 0x17 ;  /* 0x3b80000000037811 */ /* 0x000fc800078eb8ff */
[----:B------:R-:W-:-:S07]  /*8150*/  LOP3.LUT R4, R3, R2, R4, 0xfe, !PT ;  /* 0x0000000203047212 */ /* 0x000fce00078efe04 */
.L_x_4672:
[----:B------:R-:W-:Y:S05]  /*8160*/  BSYNC B0 ;  /* 0x0000000000007941 */ /* 0x000fea0003800000 */
.L_x_4671:
[----:B------:R-:W0:Y:S02]  /*8170*/  F2I.FTZ.TRUNC.NTZ R4, R4 ;  /* 0x0000000400047305 */ /* 0x000e24000021f100 */
[----:B0-----:R-:W-:Y:S01]  /*8180*/  PRMT R0, R4, 0x7610, R0 ;  /* 0x0000761004007816 */ /* 0x001fe20000000000 */
[----:B------:R-:W-:Y:S06]  /*8190*/  BRA `(.L_x_4656) ;  /* 0x0000000400107947 */ /* 0x000fec0003800000 */
.L_x_4669:
        /* <DEDUP_REMOVED lines=21> */
.L_x_4678:
[----:B------:R-:W-:Y:S05]  /*82f0*/  BSYNC B1 ;  /* 0x0000000000017941 */ /* 0x000fea0003800000 */
.L_x_4677:
[----:B------:R-:W-:Y:S01]  /*8300*/  IMAD.SHL.U32 R2, R2, 0x200000, RZ ;  /* 0x0020000002027824 */ /* 0x000fe200078e00ff */
[----:B------:R-:W-:-:S04]  /*8310*/  LEA R3, R0, 0x37800000, 0x17 ;  /* 0x3780000000037811 */ /* 0x000fc800078eb8ff */
[----:B------:R-:W-:-:S07]  /*8320*/  LOP3.LUT R4, R3, R2, R4, 0xfe, !PT ;  /* 0x0000000203047212 */ /* 0x000fce00078efe04 */
.L_x_4676:
[----:B------:R-:W-:Y:S05]  /*8330*/  BSYNC B0 ;  /* 0x0000000000007941 */ /* 0x000fea0003800000 */
.L_x_4675:
[----:B------:R-:W0:Y:S02]  /*8340*/  F2I.FTZ.TRUNC.NTZ R4, R4 ;  /* 0x0000000400047305 */ /* 0x000e24000021f100 */
[----:B0-----:R-:W-:Y:S01]  /*8350*/  PRMT R0, R4, 0x7610, R0 ;  /* 0x0000761004007816 */ /* 0x001fe20000000000 */
[----:B------:R-:W-:Y:S06]  /*8360*/  BRA `(.L_x_4656) ;  /* 0x00000000009c7947 */ /* 0x000fec0003800000 */
.L_x_4668:
        /* <DEDUP_REMOVED lines=14> */
.L_x_4682:
[----:B------:R-:W-:Y:S05]  /*8450*/  BSYNC B0 ;  /* 0x0000000000007941 */ /* 0x000fea0003800000 */
.L_x_4681:
[----:B------:R-:W0:Y:S02]  /*8460*/  F2I.FTZ.TRUNC.NTZ R4, R4 ;  /* 0x0000000400047305 */ /* 0x000e24000021f100 */
[----:B0-----:R-:W-:Y:S01]  /*8470*/  PRMT R0, R4, 0x7610, R0 ;  /* 0x0000761004007816 */ /* 0x001fe20000000000 */
[----:B------:R-:W-:Y:S06]  /*8480*/  BRA `(.L_x_4656) ;  /* 0x0000000000547947 */ /* 0x000fec0003800000 */
.L_x_4655:
        /* <DEDUP_REMOVED lines=16> */
.L_x_4683:
[----:B------:R-:W-:Y:S01]  /*8590*/  PRMT R0, RZ, 0x7610, R0 ;  /* 0x00007610ff007816 */ /* 0x000fe20000000000 */
[----:B------:R-:W-:Y:S06]  /*85a0*/  BRA `(.L_x_4656) ;  /* 0x00000000000c7947 */ /* 0x000fec0003800000 */
.L_x_4680:
[----:B------:R0:W5:Y:S01]  /*85b0*/  LDG.E.U8 R0, desc[UR36][R2.64] ;  /* 0x0000002402007981 */ /* 0x000162000c1e1100 */
[----:B------:R-:W-:Y:S05]  /*85c0*/  BRA `(.L_x_4656) ;  /* 0x0000000000047947 */ /* 0x000fea0003800000 */
.L_x_4679:
[----:B------:R0:W5:Y:S02]  /*85d0*/  LDG.E.U8 R0, desc[UR36][R2.64] ;  /* 0x0000002402007981 */ /* 0x000164000c1e1100 */
.L_x_4656:
        /* <DEDUP_REMOVED lines=13> */
.L_x_4684:
[----:B-----5:R-:W-:Y:S01]  /*86b0*/  LOP3.LUT R0, R0, 0xffff, RZ, 0xc0, !PT ;  /* 0x0000ffff00007812 */ /* 0x020fe200078ec0ff */
[----:B------:R-:W-:Y:S02]  /*86c0*/  ULDC.U8 UR4, c[0x0][0x424] ;  /* 0x0001090000047ab9 */ /* 0x000fe40000000000 */
[----:B------:R-:W-:Y:S01]  /*86d0*/  UPRMT UR4, UR4, 0x8880, URZ ;  /* 0x0000888004047896 */ /* 0x000fe2000800003f */
[----:B------:R-:W-:-:S05]  /*86e0*/  PRMT R3, R0, 0x8880, RZ ;  /* 0x0000888000037816 */ /* 0x000fca00000000ff */
[----:B------:R-:W-:-:S07]  /*86f0*/  VIMNMX R3, R3, UR4, !PT ;  /* 0x0000000403037c48 */ /* 0x000fce000ffe0100 */
.L_x_4685:
        /* <DEDUP_REMOVED lines=14> */
.L_x_4689:
[----:B------:R0:W-:Y:S01]  /*87e0*/  STG.E.U8 desc[UR36][R16.64], R3 ;  /* 0x0000000310007986 */ /* 0x0001e2000c101124 */
[----:B------:R-:W-:Y:S05]  /*87f0*/  BRA `(.L_x_4691) ;  /* 0x0000000c00687947 */ /* 0x000fea0003800000 */
.L_x_4688:
        /* <DEDUP_REMOVED lines=11> */
.L_x_4693:
[----:B------:R0:W-:Y:S01]  /*88b0*/  STG.E desc[UR36][R16.64], R3 ;  /* 0x0000000310007986 */ /* 0x0001e2000c101924 */
[----:B------:R-:W-:Y:S05]  /*88c0*/  BRA `(.L_x_4691) ;  /* 0x0000000c00347947 */ /* 0x000fea0003800000 */
.L_x_4692:
[----:B------:R0:W-:Y:S01]  /*88d0*/  STG.E.U16 desc[UR36][R16.64], R3 ;  /* 0x0000000310007986 */ /* 0x0001e2000c101524 */
[----:B------:R-:W-:Y:S05]  /*88e0*/  BRA `(.L_x_4691) ;  /* 0x0000000c002c7947 */ /* 0x000fea0003800000 */
.L_x_4687:
        /* <DEDUP_REMOVED lines=9> */
.L_x_4695:
[----:B------:R-:W0:Y:S02]  /*8980*/  I2F.S16 R0, R3 ;  /* 0x0000000300007306 */ /* 0x000e240000101400 */
[----:B0-----:R-:W-:-:S05]  /*8990*/  F2FP.F16.F32.PACK_AB R0, RZ, R0 ;  /* 0x00000000ff00723e */ /* 0x001fca00000000ff */
[----:B------:R0:W-:Y:S01]  /*89a0*/  STG.E.U16 desc[UR36][R16.64], R0 ;  /* 0x0000000010007986 */ /* 0x0001e2000c101524 */
[----:B------:R-:W-:Y:S05]  /*89b0*/  BRA `(.L_x_4691) ;  /* 0x0000000800f87947 */ /* 0x000fea0003800000 */
.L_x_4694:
        /* <DEDUP_REMOVED lines=10> */
.L_x_4697:
[----:B------:R-:W0:Y:S02]  /*8a60*/  I2F.S16 R3, R3 ;  /* 0x0000000300037306 */ /* 0x000e240000101400 */
[----:B0-----:R-:W-:-:S04]  /*8a70*/  F2FP.F16.F32.PACK_AB R3, RZ, R3 ;  /* 0x00000003ff03723e */ /* 0x001fc800000000ff */
[----:B------:R-:W-:-:S05]  /*8a80*/  PRMT R3, R3, 0x5410, RZ ;  /* 0x0000541003037816 */ /* 0x000fca00000000ff */
[----:B------:R0:W-:Y:S01]  /*8a90*/  STG.E desc[UR36][R16.64], R3 ;  /* 0x0000000310007986 */ /* 0x0001e2000c101924 */
[----:B------:R-:W-:Y:S05]  /*8aa0*/  BRA `(.L_x_4691) ;  /* 0x0000000800bc7947 */ /* 0x000fea0003800000 */
.L_x_4696:
[----:B------:R-:W0:Y:S02]  /*8ab0*/  I2F.F64.S16 R2, R3 ;  /* 0x0000000300027312 */ /* 0x000e240000101c00 */
[----:B0-----:R0:W-:Y:S01]  /*8ac0*/  STG.E.64 desc[UR36][R16.64], R2 ;  /* 0x0000000210007986 */ /* 0x0011e2000c101b24 */
[----:B------:R-:W-:Y:S05]  /*8ad0*/  BRA `(.L_x_4691) ;  /* 0x0000000800b07947 */ /* 0x000fea0003800000 */
.L_x_4686:
        /* <DEDUP_REMOVED lines=13> */
.L_x_4700:
[----:B------:R-:W0:Y:S01]  /*8bb0*/  I2F.F64.S16 R4, R3 ;  /* 0x0000000300047312 */ /* 0x000e220000101c00 */
[----:B------:R-:W-:-:S05]  /*8bc0*/  CS2R R6, SRZ ;  /* 0x0000000000067805 */ /* 0x000fca000001ff00 */
[----:B0-----:R0:W-:Y:S01]  /*8bd0*/  STG.E.128 desc[UR36][R16.64], R4 ;  /* 0x0000000410007986 */ /* 0x0011e2000c101d24 */
[----:B------:R-:W-:Y:S05]  /*8be0*/  BRA `(.L_x_4691) ;  /* 0x00000008006c7947 */ /* 0x000fea0003800000 */
.L_x_4699:
        /* <DEDUP_REMOVED lines=21> */
.L_x_4704:
[----:B------:R-:W-:Y:S05]  /*8d40*/  BSYNC B0 ;  /* 0x0000000000007941 */ /* 0x000fea0003800000 */
.L_x_4703:
[----:B------:R-:W-:-:S05]  /*8d50*/  LOP3.LUT R5, R0, R5, RZ, 0xfc, !PT ;  /* 0x0000000500057212 */ /* 0x000fca00078efcff */
[----:B------:R0:W-:Y:S01]  /*8d60*/  STG.E.U8 desc[UR36][R16.64], R5 ;  /* 0x0000000510007986 */ /* 0x0001e2000c101124 */
[----:B------:R-:W-:Y:S05]  /*8d70*/  BRA `(.L_x_4691) ;  /* 0x0000000800087947 */ /* 0x000fea0003800000 */
.L_x_4702:
        /* <DEDUP_REMOVED lines=13> */
.L_x_4706:
[----:B------:R-:W-:Y:S01]  /*8e50*/  IMAD.MOV.U32 R0, RZ, RZ, 0x7f ;  /* 0x0000007fff007424 */ /* 0x000fe200078e00ff */
[----:B------:R-:W-:-:S04]  /*8e60*/  ISETP.GT.U32.AND P0, PT, R2, 0x7f800000, PT ;  /* 0x7f8000000200780c */ /* 0x000fc80003f04070 */
[----:B------:R-:W-:-:S09]  /*8e70*/  SEL R0, R0, 0x7c, P0 ;  /* 0x0000007c00007807 */ /* 0x000fd20000000000 */
.L_x_4707:
[----:B------:R-:W-:Y:S05]  /*8e80*/  BSYNC B0 ;  /* 0x0000000000007941 */ /* 0x000fea0003800000 */
.L_x_4705:
[----:B------:R-:W-:-:S04]  /*8e90*/  LOP3.LUT R2, R3, 0x80000000, RZ, 0xc0, !PT ;  /* 0x8000000003027812 */ /* 0x000fc800078ec0ff */
[----:B------:R-:W-:-:S04]  /*8ea0*/  SHF.R.U32.HI R3, RZ, 0x18, R2 ;  /* 0x00000018ff037819 */ /* 0x000fc80000011602 */
[----:B------:R-:W-:-:S05]  /*8eb0*/  LOP3.LUT R3, R0, R3, RZ, 0xfc, !PT ;  /* 0x0000000300037212 */ /* 0x000fca00078efcff */
[----:B------:R0:W-:Y:S01]  /*8ec0*/  STG.E.U8 desc[UR36][R16.64], R3 ;  /* 0x0000000310007986 */ /* 0x0001e2000c101124 */
[----:B------:R-:W-:Y:S05]  /*8ed0*/  BRA `(.L_x_4691) ;  /* 0x0000000400b07947 */ /* 0x000fea0003800000 */
.L_x_4701:
[----:B------:R-:W0:Y:S02]  /*8ee0*/  I2F.S16 R0, R3 ;  /* 0x0000000300007306 */ /* 0x000e240000101400 */
[----:B0-----:R-:W-:-:S05]  /*8ef0*/  F2FP.BF16.F32.PACK_AB R0, RZ, R0 ;  /* 0x00000000ff00723e */ /* 0x001fca00000010ff */
[----:B------:R0:W-:Y:S01]  /*8f00*/  STG.E.U16 desc[UR36][R16.64], R0 ;  /* 0x0000000010007986 */ /* 0x0001e2000c101524 */
[----:B------:R-:W-:Y:S05]  /*8f10*/  BRA `(.L_x_4691) ;  /* 0x0000000400a07947 */ /* 0x000fea0003800000 */
.L_x_4698:
        /* <DEDUP_REMOVED lines=10> */
.L_x_4710:
        /* <DEDUP_REMOVED lines=17> */
.L_x_4713:
[----:B------:R-:W-:-:S04]  /*90d0*/  LOP3.LUT R2, R3, 0x80000000, RZ, 0xc0, !PT ;  /* 0x8000000003027812 */ /* 0x000fc800078ec0ff */
[----:B------:R-:W-:-:S04]  /*90e0*/  SHF.R.U32.HI R3, RZ, 0x18, R2 ;  /* 0x00000018ff037819 */ /* 0x000fc80000011602 */
[----:B------:R-:W-:-:S04]  /*90f0*/  LOP3.LUT R0, R0, R3, RZ, 0xfc, !PT ;  /* 0x0000000300007212 */ /* 0x000fc800078efcff */
[----:B------:R-:W-:-:S07]  /*9100*/  PRMT R8, R0, 0x7610, R8 ;  /* 0x0000761000087816 */ /* 0x000fce0000000008 */
.L_x_4712:
[----:B------:R-:W-:Y:S05]  /*9110*/  BSYNC B0 ;  /* 0x0000000000007941 */ /* 0x000fea0003800000 */
.L_x_4711:
[----:B------:R3:W-:Y:S01]  /*9120*/  STG.E.U8 desc[UR36][R16.64], R8 ;  /* 0x0000000810007986 */ /* 0x0007e2000c101124 */
[----:B------:R-:W-:Y:S05]  /*9130*/  BRA `(.L_x_4691) ;  /* 0x0000000400187947 */ /* 0x000fea0003800000 */
.L_x_4709:
        /* <DEDUP_REMOVED lines=17> */
.L_x_4716:
[----:B------:R-:W-:-:S04]  /*9250*/  LOP3.LUT R2, R3, 0x80000000, RZ, 0xc0, !PT ;  /* 0x8000000003027812 */ /* 0x000fc800078ec0ff */
[----:B------:R-:W-:-:S04]  /*9260*/  SHF.R.U32.HI R3, RZ, 0x18, R2 ;  /* 0x00000018ff037819 */ /* 0x000fc80000011602 */
[----:B------:R-:W-:-:S04]  /*9270*/  LOP3.LUT R0, R0, R3, RZ, 0xfc, !PT ;  /* 0x0000000300007212 */ /* 0x000fc800078efcff */
[----:B------:R-:W-:-:S07]  /*9280*/  PRMT R8, R0, 0x7610, R8 ;  /* 0x0000761000087816 */ /* 0x000fce0000000008 */
.L_x_4715:
[----:B------:R-:W-:Y:S05]  /*9290*/  BSYNC B0 ;  /* 0x0000000000007941 */ /* 0x000fea0003800000 */
.L_x_4714:
[----:B------:R0:W-:Y:S01]  /*92a0*/  STG.E.U8 desc[UR36][R16.64], R8 ;  /* 0x0000000810007986 */ /* 0x0001e2000c101124 */
[----:B------:R-:W-:Y:S05]  /*92b0*/  BRA `(.L_x_4691) ;  /* 0x0000000000b87947 */ /* 0x000fea0003800000 */
.L_x_4708:
        /* <DEDUP_REMOVED lines=23> */
.L_x_4690:
        /* <DEDUP_REMOVED lines=16> */
.L_x_4719:
[----:B------:R-:W-:Y:S05]  /*9530*/  BRA `(.L_x_4691) ;  /* 0x0000000000187947 */ /* 0x000fea0003800000 */
.L_x_4718:
[----:B------:R-:W-:-:S05]  /*9540*/  PRMT R3, R3, 0x9910, RZ ;  /* 0x0000991003037816 */ /* 0x000fca00000000ff */
[----:B------:R-:W-:-:S05]  /*9550*/  IMAD.MOV.U32 R2, RZ, RZ, R3 ;  /* 0x000000ffff027224 */ /* 0x000fca00078e0003 */
[----:B------:R-:W-:-:S05]  /*9560*/  SHF.R.S32.HI R3, RZ, 0x1f, R2 ;  /* 0x0000001fff037819 */ /* 0x000fca0000011402 */
[----:B------:R0:W-:Y:S01]  /*9570*/  STG.E.64 desc[UR36][R16.64], R2 ;  /* 0x0000000210007986 */ /* 0x0001e2000c101b24 */
[----:B------:R-:W-:Y:S05]  /*9580*/  BRA `(.L_x_4691) ;  /* 0x0000000000047947 */ /* 0x000fea0003800000 */
.L_x_4717:
[----:B------:R2:W-:Y:S02]  /*9590*/  STG.E desc[UR36][R16.64], R3 ;  /* 0x0000000310007986 */ /* 0x0005e4000c101924 */
.L_x_4691:
[----:B------:R-:W-:-:S07]  /*95a0*/  VIADD R19, R19, 0x80 ;  /* 0x0000008013137836 */ /* 0x000fce0000000000 */
.L_x_4649:
[----:B------:R-:W-:Y:S05]  /*95b0*/  BSYNC B6 ;  /* 0x0000000000067941 */ /* 0x000fea0003800000 */
.L_x_4648:
        /* <DEDUP_REMOVED lines=306> */
.L_x_4720:
        /* <DEDUP_REMOVED lines=20> */
.L_x_4724:
[----:B------:R0:W5:Y:S01]  /*aa20*/  LDG.E.U8 R0, desc[UR36][R2.64] ;  /* 0x0000002402007981 */ /* 0x000162000c1e1100 */
[----:B------:R-:W-:Y:S05]  /*aa30*/  BRA `(.L_x_4726) ;  /* 0x0000000c00547947 */ /* 0x000fea0003800000 */
.L_x_4723:
        /* <DEDUP_REMOVED lines=8> */
.L_x_4728:
[----:B------:R0:W5:Y:S01]  /*aac0*/  LDG.E.U8 R0, desc[UR36][R2.64] ;  /* 0x0000002402007981 */ /* 0x000162000c1e1100 */
[----:B------:R-:W-:Y:S05]  /*aad0*/  BRA `(.L_x_4726) ;  /* 0x0000000c002c7947 */ /* 0x000fea0003800000 */
.L_x_4727:
[----:B------:R0:W5:Y:S01]  /*aae0*/  LDG.E.U16 R0, desc[UR36][R2.64] ;  /* 0x0000002402007981 */ /* 0x000162000c1e1500 */
[----:B------:R-:W-:Y:S05]  /*aaf0*/  BRA `(.L_x_4726) ;  /* 0x0000000c00247947 */ /* 0x000fea0003800000 */
.L_x_4722:
        /* <DEDUP_REMOVED lines=9> */
.L_x_4730:
[----:B------:R-:W2:Y:S02]  /*ab90*/  LDG.E.U16 R4, desc[UR36][R2.64] ;  /* 0x0000002402047981 */ /* 0x000ea4000c1e1500 */
[----:B--2---:R-:W-:-:S06]  /*aba0*/  HADD2.F32 R4, -RZ, R4.H0_H0 ;  /* 0x20000004ff047230 */ /* 0x004fcc0000004100 */
[----:B------:R-:W0:Y:S02]  /*abb0*/  F2I.FTZ.TRUNC.NTZ R4, R4 ;  /* 0x0000000400047305 */ /* 0x000e24000021f100 */
[----:B0-----:R-:W-:Y:S01]  /*abc0*/  PRMT R0, R4, 0x7610, R0 ;  /* 0x0000761004007816 */ /* 0x001fe20000000000 */
[----:B------:R-:W-:Y:S06]  /*abd0*/  BRA `(.L_x_4726) ;  /* 0x0000000800ec7947 */ /* 0x000fec0003800000 */
.L_x_4729:
        /* <DEDUP_REMOVED lines=9> */
.L_x_4732:
[----:B------:R-:W2:Y:S02]  /*ac70*/  LDG.E.U16 R2, desc[UR36][R2.64] ;  /* 0x0000002402027981 */ /* 0x000ea4000c1e1500 */
[----:B--2---:R-:W-:-:S06]  /*ac80*/  HADD2.F32 R4, -RZ, R2.H0_H0 ;  /* 0x20000002ff047230 */ /* 0x004fcc0000004100 */
[----:B------:R-:W0:Y:S02]  /*ac90*/  F2I.FTZ.TRUNC.NTZ R4, R4 ;  /* 0x0000000400047305 */ /* 0x000e24000021f100 */
[----:B0-----:R-:W-:Y:S01]  /*aca0*/  PRMT R0, R4, 0x7610, R0 ;  /* 0x0000761004007816 */ /* 0x001fe20000000000 */
[----:B------:R-:W-:Y:S06]  /*acb0*/  BRA `(.L_x_4726) ;  /* 0x0000000800b47947 */ /* 0x000fec0003800000 */
.L_x_4731:
[----:B------:R-:W2:Y:S02]  /*acc0*/  LDG.E.64 R2, desc[UR36][R2.64] ;  /* 0x0000002402027981 */ /* 0x000ea4000c1e1b00 */
[----:B--2---:R4:W0:Y:S01]  /*acd0*/  F2I.F64.TRUNC R0, R2 ;  /* 0x0000000200007311 */ /* 0x004822000030d100 */
[----:B------:R-:W-:Y:S05]  /*ace0*/  BRA `(.L_x_4726) ;  /* 0x0000000800a87947 */ /* 0x000fea0003800000 */
.L_x_4721:
        /* <DEDUP_REMOVED lines=12> */
.L_x_4735:
[----:B------:R-:W2:Y:S02]  /*adb0*/  LDG.E.64 R2, desc[UR36][R2.64] ;  /* 0x0000002402027981 */ /* 0x000ea4000c1e1b00 */
[----:B--2---:R0:W1:Y:S01]  /*adc0*/  F2I.F64.TRUNC R0, R2 ;  /* 0x0000000200007311 */ /* 0x004062000030d100 */
[----:B------:R-:W-:Y:S05]  /*add0*/  BRA `(.L_x_4726) ;  /* 0x00000008006c7947 */ /* 0x000fea0003800000 */
.L_x_4734:
        /* <DEDUP_REMOVED lines=28> */
.L_x_4737:
        /* <DEDUP_REMOVED lines=15> */
.L_x_4736:
[----:B------:R-:W2:Y:S02]  /*b090*/  LDG.E.U16 R4, desc[UR36][R2.64] ;  /* 0x0000002402047981 */ /* 0x000ea4000c1e1500 */
[----:B--2---:R-:W-:-:S06]  /*b0a0*/  IMAD.U32 R4, R4, 0x10000, RZ ;  /* 0x0001000004047824 */ /* 0x004fcc00078e00ff */
[----:B------:R-:W0:Y:S02]  /*b0b0*/  F2I.FTZ.TRUNC.NTZ R4, R4 ;  /* 0x0000000400047305 */ /* 0x000e24000021f100 */
[----:B0-----:R-:W-:Y:S01]  /*b0c0*/  PRMT R0, R4, 0x7610, R0 ;  /* 0x0000761004007816 */ /* 0x001fe20000000000 */
[----:B------:R-:W-:Y:S06]  /*b0d0*/  BRA `(.L_x_4726) ;  /* 0x0000000400ac7947 */ /* 0x000fec0003800000 */
.L_x_4733:
        /* <DEDUP_REMOVED lines=10> */
.L_x_4740:
        /* <DEDUP_REMOVED lines=21> */
.L_x_4744:
[----:B------:R-:W-:Y:S05]  /*b2d0*/  BSYNC B1 ;  /* 0x0000000000017941 */ /* 0x000fea0003800000 */
.L_x_4743:
[----:B------:R-:W-:Y:S01]  /*b2e0*/  IMAD.SHL.U32 R2, R2, 0x100000, RZ ;  /* 0x0010000002027824 */ /* 0x000fe200078e00ff */
[----:B------:R-:W-:-:S04]  /*b2f0*/  LEA R3, R0, 0x3b800000, 0x17 ;  /* 0x3b80000000037811 */ /* 0x000fc800078eb8ff */
[----:B------:R-:W-:-:S07]  /*b300*/  LOP3.LUT R4, R3, R2, R4, 0xfe, !PT ;  /* 0x0000000203047212 */ /* 0x000fce00078efe04 */
.L_x_4742:
[----:B------:R-:W-:Y:S05]  /*b310*/  BSYNC B0 ;  /* 0x0000000000007941 */ /* 0x000fea0003800000 */
.L_x_4741:
[----:B------:R-:W0:Y:S02]  /*b320*/  F2I.FTZ.TRUNC.NTZ R4, R4 ;  /* 0x0000000400047305 */ /* 0x000e24000021f100 */
[----:B0-----:R-:W-:Y:S01]  /*b330*/  PRMT R0, R4, 0x7610, R0 ;  /* 0x0000761004007816 */ /* 0x001fe20000000000 */
[----:B------:R-:W-:Y:S06]  /*b340*/  BRA `(.L_x_4726) ;  /* 0x0000000400107947 */ /* 0x000fec0003800000 */
.L_x_4739:
        /* <DEDUP_REMOVED lines=21> */
.L_x_4748:
[----:B------:R-:W-:Y:S05]  /*b4a0*/  BSYNC B1 ;  /* 0x0000000000017941 */ /* 0x000fea0003800000 */
.L_x_4747:
[----:B------:R-:W-:Y:S01]  /*b4b0*/  IMAD.SHL.U32 R2, R2, 0x200000, RZ ;  /* 0x0020000002027824 */ /* 0x000fe200078e00ff */
[----:B------:R-:W-:-:S04]  /*b4c0*/  LEA R3, R0, 0x37800000, 0x17 ;  /* 0x3780000000037811 */ /* 0x000fc800078eb8ff */
[----:B------:R-:W-:-:S07]  /*b4d0*/  LOP3.LUT R4, R3, R2, R4, 0xfe, !PT ;  /* 0x0000000203047212 */ /* 0x000fce00078efe04 */
.L_x_4746:
[----:B------:R-:W-:Y:S05]  /*b4e0*/  BSYNC B0 ;  /* 0x0000000000007941 */ /* 0x000fea0003800000 */
.L_x_4745:
[----:B------:R-:W0:Y:S02]  /*b4f0*/  F2I.FTZ.TRUNC.NTZ R4, R4 ;  /* 0x0000000400047305 */ /* 0x000e24000021f100 */
[----:B0-----:R-:W-:Y:S01]  /*b500*/  PRMT R0, R4, 0x7610, R0 ;  /* 0x0000761004007816 */ /* 0x001fe20000000000 */
[----:B------:R-:W-:Y:S06]  /*b510*/  BRA `(.L_x_4726) ;  /* 0x00000000009c7947 */ /* 0x000fec0003800000 */
.L_x_4738:
        /* <DEDUP_REMOVED lines=14> */
.L_x_4752:
[----:B------:R-:W-:Y:S05]  /*b600*/  BSYNC B0 ;  /* 0x0000000000007941 */ /* 0x000fea0003800000 */
.L_x_4751:
[----:B------:R-:W0:Y:S02]  /*b610*/  F2I.FTZ.TRUNC.NTZ R4, R4 ;  /* 0x0000000400047305 */ /* 0x000e24000021f100 */
[----:B0-----:R-:W-:Y:S01]  /*b620*/  PRMT R0, R4, 0x7610, R0 ;  /* 0x0000761004007816 */ /* 0x001fe20000000000 */
[----:B------:R-:W-:Y:S06]  /*b630*/  BRA `(.L_x_4726) ;  /* 0x0000000000547947 */ /* 0x000fec0003800000 */
.L_x_4725:
        /* <DEDUP_REMOVED lines=16> */
.L_x_4753:
[----:B------:R-:W-:Y:S01]  /*b740*/  PRMT R0, RZ, 0x7610, R0 ;  /* 0x00007610ff007816 */ /* 0x000fe20000000000 */
[----:B------:R-:W-:Y:S06]  /*b750*/  BRA `(.L_x_4726) ;  /* 0x00000000000c7947 */ /* 0x000fec0003800000 */
.L_x_4750:
[----:B------:R0:W5:Y:S01]  /*b760*/  LDG.E.U8 R0, desc[UR36][R2.64] ;  /* 0x0000002402007981 */ /* 0x000162000c1e1100 */
[----:B------:R-:W-:Y:S05]  /*b770*/  BRA `(.L_x_4726) ;  /* 0x0000000000047947 */ /* 0x000fea0003800000 */
.L_x_4749:
[----:B------:R0:W5:Y:S02]  /*b780*/  LDG.E.U8 R0, desc[UR36][R2.64] ;  /* 0x0000002402007981 */ /* 0x000164000c1e1100 */
.L_x_4726:
[----:B0-2-4-:R-:W0:Y:S02]  /*b790*/  LDC R2, c[0x0][0x420] ;  /* 0x00010800ff027b82 */ /* 0x015e240000000800 */
[----:B0-----:R-:W-:-:S13]  /*b7a0*/  ISETP.NE.AND P0, PT, R2, RZ, PT ;  /* 0x000000ff0200720c */ /* 0x001fda0003f05270 */
[----:B------:R-:W-:Y:S05]  /*b7b0*/  @!P0 BRA `(.L_x_4754) ;  /* 0x0000000000288947 */ /* 0x000fea0003800000 */
[----:B------:R-:W-:Y:S01]  /*b7c0*/  ISETP.NE.AND P0, PT, R2, 0x1, PT ;  /* 0x000000010200780c */ /* 0x000fe20003f05270 */
[----:B------:R-:W-:Y:S01]  /*b7d0*/  ULDC.U8 UR4, c[0x0][0x424] ;  /* 0x0001090000047ab9 */ /* 0x000fe20000000000 */
[----:B-1-3-5:R-:W-:Y:S01]  /*b7e0*/  LOP3.LUT R0, R0, 0xffff, RZ, 0xc0, !PT ;  /* 0x0000ffff00007812 */ /* 0x02afe200078ec0ff */
[----:B------:R-:W-:-:S03]  /*b7f0*/  UPRMT UR4, UR4, 0x8880, URZ ;  /* 0x0000888004047896 */ /* 0x000fc6000800003f */
[----:B------:R-:W-:-:S07]  /*b800*/  PRMT R0, R0, 0x8880, RZ ;  /* 0x0000888000007816 */ /* 0x000fce00000000ff */
[----:B------:R-:W0:Y:S01]  /*b810*/  @P0 LDC.S8 R2, c[0x0][0x425] ;  /* 0x00010940ff020b82 */ /* 0x000e220000000200 */
[----:B------:R-:W-:-:S04]  /*b820*/  @P0 VIMNMX R3, R0, UR4, !PT ;  /* 0x0000000400030c48 */ /* 0x000fc8000ffe0100 */
[----:B0-----:R-:W-:Y:S02]  /*b830*/  @P0 VIMNMX R3, R2, R3, PT ;  /* 0x0000000302030248 */ /* 0x001fe40003fe0100 */
[----:B------:R-:W-:Y:S01]  /*b840*/  @!P0 VIMNMX R3, R0, UR4, PT ;  /* 0x0000000400038c48 */ /* 0x000fe2000bfe0100 */
[----:B------:R-:W-:Y:S06]  /*b850*/  BRA `(.L_x_4755) ;  /* 0x0000000000147947 */ /* 0x000fec0003800000 */
.L_x_4754:
[----:B-1-3-5:R-:W-:Y:S01]  /*b860*/  LOP3.LUT R0, R0, 0xffff, RZ, 0xc0, !PT ;  /* 0x0000ffff00007812 */ /* 0x02afe200078ec0ff */
[----:B------:R-:W-:Y:S02]  /*b870*/  ULDC.U8 UR4, c[0x0][0x424] ;  /* 0x0001090000047ab9 */ /* 0x000fe40000000000 */
[----:B------:R-:W-:Y:S01]  /*b880*/  UPRMT UR4, UR4, 0x8880, URZ ;  /* 0x0000888004047896 */ /* 0x000fe2000800003f */
[----:B------:R-:W-:-:S05]  /*b890*/  PRMT R3, R0, 0x8880, RZ ;  /* 0x0000888000037816 */ /* 0x000fca00000000ff */
[----:B------:R-:W-:-:S07]  /*b8a0*/  VIMNMX R3, R3, UR4, !PT ;  /* 0x0000000403037c48 */ /* 0x000fce000ffe0100 */
.L_x_4755:
        /* <DEDUP_REMOVED lines=14> */
.L_x_4759:
[----:B------:R-:W-:Y:S01]  /*b990*/  STG.E.U8 desc[UR36][R16.64], R3 ;  /* 0x0000000310007986 */ /* 0x000fe2000c101124 */
[----:B------:R-:W-:Y:S05]  /*b9a0*/  EXIT ;  /* 0x000000000000794d */ /* 0x000fea0003800000 */
.L_x_4758:
        /* <DEDUP_REMOVED lines=11> */
.L_x_4762:
[----:B------:R-:W-:Y:S01]  /*ba60*/  STG.E desc[UR36][R16.64], R3 ;  /* 0x0000000310007986 */ /* 0x000fe2000c101924 */
[----:B------:R-:W-:Y:S05]  /*ba70*/  EXIT ;  /* 0x000000000000794d */ /* 0x000fea0003800000 */
.L_x_4761:
[----:B------:R-:W-:Y:S01]  /*ba80*/  STG.E.U16 desc[UR36][R16.64], R3 ;  /* 0x0000000310007986 */ /* 0x000fe2000c101524 */
[----:B------:R-:W-:Y:S05]  /*ba90*/  EXIT ;  /* 0x000000000000794d */ /* 0x000fea0003800000 */
.L_x_4757:
        /* <DEDUP_REMOVED lines=9> */
.L_x_4764:
[----:B------:R-:W0:Y:S02]  /*bb30*/  I2F.S16 R0, R3 ;  /* 0x0000000300007306 */ /* 0x000e240000101400 */
[----:B0-----:R-:W-:-:S05]  /*bb40*/  F2FP.F16.F32.PACK_AB R0, RZ, R0 ;  /* 0x00000000ff00723e */ /* 0x001fca00000000ff */
[----:B------:R-:W-:Y:S01]  /*bb50*/  STG.E.U16 desc[UR36][R16.64], R0 ;  /* 0x0000000010007986 */ /* 0x000fe2000c101524 */
[----:B------:R-:W-:Y:S05]  /*bb60*/  EXIT ;  /* 0x000000000000794d */ /* 0x000fea0003800000 */
.L_x_4763:
        /* <DEDUP_REMOVED lines=10> */
.L_x_4766:
[----:B------:R-:W0:Y:S02]  /*bc10*/  I2F.S16 R3, R3 ;  /* 0x0000000300037306 */ /* 0x000e240000101400 */
[----:B0-----:R-:W-:-:S04]  /*bc20*/  F2FP.F16.F32.PACK_AB R3, RZ, R3 ;  /* 0x00000003ff03723e */ /* 0x001fc800000000ff */
[----:B------:R-:W-:-:S05]  /*bc30*/  PRMT R3, R3, 0x5410, RZ ;  /* 0x0000541003037816 */ /* 0x000fca00000000ff */
[----:B------:R-:W-:Y:S01]  /*bc40*/  STG.E desc[UR36][R16.64], R3 ;  /* 0x0000000310007986 */ /* 0x000fe2000c101924 */
[----:B------:R-:W-:Y:S05]  /*bc50*/  EXIT ;  /* 0x000000000000794d */ /* 0x000fea0003800000 */
.L_x_4765:
[----:B------:R-:W0:Y:S02]  /*bc60*/  I2F.F64.S16 R2, R3 ;  /* 0x0000000300027312 */ /* 0x000e240000101c00 */
[----:B0-----:R-:W-:Y:S01]  /*bc70*/  STG.E.64 desc[UR36][R16.64], R2 ;  /* 0x0000000210007986 */ /* 0x001fe2000c101b24 */
[----:B------:R-:W-:Y:S05]  /*bc80*/  EXIT ;  /* 0x000000000000794d */ /* 0x000fea0003800000 */
.L_x_4756:
        /* <DEDUP_REMOVED lines=13> */
.L_x_4769:
[----:B------:R-:W0:Y:S01]  /*bd60*/  I2F.F64.S16 R4, R3 ;  /* 0x0000000300047312 */ /* 0x000e220000101c00 */
[----:B------:R-:W-:-:S05]  /*bd70*/  CS2R R6, SRZ ;  /* 0x0000000000067805 */ /* 0x000fca000001ff00 */
[----:B0-----:R-:W-:Y:S01]  /*bd80*/  STG.E.128 desc[UR36][R16.64], R4 ;  /* 0x0000000410007986 */ /* 0x001fe2000c101d24 */
[----:B------:R-:W-:Y:S05]  /*bd90*/  EXIT ;  /* 0x000000000000794d */ /* 0x000fea0003800000 */
.L_x_4768:
        /* <DEDUP_REMOVED lines=21> */
.L_x_4773:
[----:B------:R-:W-:Y:S05]  /*bef0*/  BSYNC B0 ;  /* 0x0000000000007941 */ /* 0x000fea0003800000 */
.L_x_4772:
[----:B------:R-:W-:-:S05]  /*bf00*/  LOP3.LUT R5, R0, R5, RZ, 0xfc, !PT ;  /* 0x0000000500057212 */ /* 0x000fca00078efcff */
[----:B------:R-:W-:Y:S01]  /*bf10*/  STG.E.U8 desc[UR36][R16.64], R5 ;  /* 0x0000000510007986 */ /* 0x000fe2000c101124 */
[----:B------:R-:W-:Y:S05]  /*bf20*/  EXIT ;  /* 0x000000000000794d */ /* 0x000fea0003800000 */
.L_x_4771:
        /* <DEDUP_REMOVED lines=13> */
.L_x_4775:
[----:B------:R-:W-:Y:S01]  /*c000*/  IMAD.MOV.U32 R0, RZ, RZ, 0x7f ;  /* 0x0000007fff007424 */ /* 0x000fe200078e00ff */
[----:B------:R-:W-:-:S04]  /*c010*/  ISETP.GT.U32.AND P0, PT, R2, 0x7f800000, PT ;  /* 0x7f8000000200780c */ /* 0x000fc80003f04070 */
[----:B------:R-:W-:-:S09]  /*c020*/  SEL R0, R0, 0x7c, P0 ;  /* 0x0000007c00007807 */ /* 0x000fd20000000000 */
.L_x_4776:
[----:B------:R-:W-:Y:S05]  /*c030*/  BSYNC B0 ;  /* 0x0000000000007941 */ /* 0x000fea0003800000 */
.L_x_4774:
[----:B------:R-:W-:-:S04]  /*c040*/  LOP3.LUT R2, R3, 0x80000000, RZ, 0xc0, !PT ;  /* 0x8000000003027812 */ /* 0x000fc800078ec0ff */
[----:B------:R-:W-:-:S04]  /*c050*/  SHF.R.U32.HI R3, RZ, 0x18, R2 ;  /* 0x00000018ff037819 */ /* 0x000fc80000011602 */
[----:B------:R-:W-:-:S05]  /*c060*/  LOP3.LUT R3, R0, R3, RZ, 0xfc, !PT ;  /* 0x0000000300037212 */ /* 0x000fca00078efcff */
[----:B------:R-:W-:Y:S01]  /*c070*/  STG.E.U8 desc[UR36][R16.64], R3 ;  /* 0x0000000310007986 */ /* 0x000fe2000c101124 */
[----:B------:R-:W-:Y:S05]  /*c080*/  EXIT ;  /* 0x000000000000794d */ /* 0x000fea0003800000 */
.L_x_4770:
[----:B------:R-:W0:Y:S02]  /*c090*/  I2F.S16 R0, R3 ;  /* 0x0000000300007306 */ /* 0x000e240000101400 */
[----:B0-----:R-:W-:-:S05]  /*c0a0*/  F2FP.BF16.F32.PACK_AB R0, RZ, R0 ;  /* 0x00000000ff00723e */ /* 0x001fca00000010ff */
[----:B------:R-:W-:Y:S01]  /*c0b0*/  STG.E.U16 desc[UR36][R16.64], R0 ;  /* 0x0000000010007986 */ /* 0x000fe2000c101524 */
[----:B------:R-:W-:Y:S05]  /*c0c0*/  EXIT ;  /* 0x000000000000794d */ /* 0x000fea0003800000 */
.L_x_4767:
        /* <DEDUP_REMOVED lines=10> */
.L_x_4779:
        /* <DEDUP_REMOVED lines=17> */
.L_x_4782:
[----:B------:R-:W-:-:S04]  /*c280*/  LOP3.LUT R2, R3, 0x80000000, RZ, 0xc0, !PT ;  /* 0x8000000003027812 */ /* 0x000fc800078ec0ff */
[----:B------:R-:W-:-:S04]  /*c290*/  SHF.R.U32.HI R3, RZ, 0x18, R2 ;  /* 0x00000018ff037819 */ /* 0x000fc80000011602 */
[----:B------:R-:W-:-:S04]  /*c2a0*/  LOP3.LUT R0, R0, R3, RZ, 0xfc, !PT ;  /* 0x0000000300007212 */ /* 0x000fc800078efcff */
[----:B------:R-:W-:-:S07]  /*c2b0*/  PRMT R8, R0, 0x7610, R8 ;  /* 0x0000761000087816 */ /* 0x000fce0000000008 */
.L_x_4781:
[----:B------:R-:W-:Y:S05]  /*c2c0*/  BSYNC B0 ;  /* 0x0000000000007941 */ /* 0x000fea0003800000 */
.L_x_4780:
[----:B------:R-:W-:Y:S01]  /*c2d0*/  STG.E.U8 desc[UR36][R16.64], R8 ;  /* 0x0000000810007986 */ /* 0x000fe2000c101124 */
[----:B------:R-:W-:Y:S05]  /*c2e0*/  EXIT ;  /* 0x000000000000794d */ /* 0x000fea0003800000 */
.L_x_4778:
        /* <DEDUP_REMOVED lines=17> */
.L_x_4785:
[----:B------:R-:W-:-:S04]  /*c400*/  LOP3.LUT R2, R3, 0x80000000, RZ, 0xc0, !PT ;  /* 0x8000000003027812 */ /* 0x000fc800078ec0ff */
[----:B------:R-:W-:-:S04]  /*c410*/  SHF.R.U32.HI R3, RZ, 0x18, R2 ;  /* 0x00000018ff037819 */ /* 0x000fc80000011602 */
[----:B------:R-:W-:-:S04]  /*c420*/  LOP3.LUT R0, R0, R3, RZ, 0xfc, !PT ;  /* 0x0000000300007212 */ /* 0x000fc800078efcff */
[----:B------:R-:W-:-:S07]  /*c430*/  PRMT R8, R0, 0x7610, R8 ;  /* 0x0000761000087816 */ /* 0x000fce0000000008 */
.L_x_4784:
[----:B------:R-:W-:Y:S05]  /*c440*/  BSYNC B0 ;  /* 0x0000000000007941 */ /* 0x000fea0003800000 */
.L_x_4783:
[----:B------:R-:W-:Y:S01]  /*c450*/  STG.E.U8 desc[UR36][R16.64], R8 ;  /* 0x0000000810007986 */ /* 0x000fe2000c101124 */
[----:B------:R-:W-:Y:S05]  /*c460*/  EXIT ;  /* 0x000000000000794d */ /* 0x000fea0003800000 */
.L_x_4777:
        /* <DEDUP_REMOVED lines=23> */
.L_x_4760:
        /* <DEDUP_REMOVED lines=16> */
.L_x_4788:
[----:B------:R-:W-:Y:S05]  /*c6e0*/  EXIT ;  /* 0x000000000000794d */ /* 0x000fea0003800000 */
.L_x_4787:
[----:B------:R-:W-:-:S05]  /*c6f0*/  PRMT R3, R3, 0x9910, RZ ;  /* 0x0000991003037816 */ /* 0x000fca00000000ff */
[----:B------:R-:W-:-:S05]  /*c700*/  IMAD.MOV.U32 R2, RZ, RZ, R3 ;  /* 0x000000ffff027224 */ /* 0x000fca00078e0003 */
[----:B------:R-:W-:-:S05]  /*c710*/  SHF.R.S32.HI R3, RZ, 0x1f, R2 ;  /* 0x0000001fff037819 */ /* 0x000fca0000011402 */
[----:B------:R-:W-:Y:S01]  /*c720*/  STG.E.64 desc[UR36][R16.64], R2 ;  /* 0x0000000210007986 */ /* 0x000fe2000c101b24 */
[----:B------:R-:W-:Y:S05]  /*c730*/  EXIT ;  /* 0x000000000000794d */ /* 0x000fea0003800000 */
.L_x_4786:
[----:B------:R-:W-:Y:S01]  /*c740*/  STG.E desc[UR36][R16.64], R3 ;  /* 0x0000000310007986 */ /* 0x000fe2000c101924 */
[----:B------:R-:W-:Y:S05]  /*c750*/  EXIT ;  /* 0x000000000000794d */ /* 0x000fea0003800000 */
.L_x_4789:
        /* <DEDUP_REMOVED lines=10> */
.L_x_44424:


//--------------------- .text._ZN2at6native27unrolled_elementwise_kernelIZZZNS0_49_GLOBAL__N__657f93f7_16_TensorCompare_cu_71e06f4e19launch_clamp_scalarERNS_18TensorIteratorBaseEN3c106ScalarES6_NS0_6detail11ClampLimitsEENKUlvE_clEvENKUlvE0_clEvEUlaE_St5arrayIPcLm2EELi4E23TrivialOffsetCalculatorILi1EjESG_NS0_6memory12LoadWithCastILi1EEENSH_13StoreWithCastILi1EEEEEviT_T0_T2_T3_T4_T5_ --------------------------
	.section	.text._ZN2at6native27unrolled_elementwise_kernelIZZZNS0_49_GLOBAL__N__657f93f7_16_TensorCompare_cu_71e06f4e19launch_clamp_scalarERNS_18TensorIteratorBaseEN3c106ScalarES6_NS0_6detail11ClampLimitsEENKUlvE_clEvENKUlvE0_clEvEUlaE_St5arrayIPcLm2EELi4E23TrivialOffsetCalculatorILi1EjESG_NS0_6memory12LoadWithCastILi1EEENSH_13StoreWithCastILi1EEEEEviT_T0_T2_T3_T4_T5_,"ax",@progbits
	.align	128
        .global         _ZN2at6native27unrolled_elementwise_kernelIZZZNS0_49_GLOBAL__N__657f93f7_16_TensorCompare_cu_71e06f4e19launch_clamp_scalarERNS_18TensorIteratorBaseEN3c106ScalarES6_NS0_6detail11ClampLimitsEENKUlvE_clEvENKUlvE0_clEvEUlaE_St5arrayIPcLm2EELi4E23TrivialOffsetCalculatorILi1EjESG_NS0_6memory12LoadWithCastILi1EEENSH_13StoreWithCastILi1EEEEEviT_T0_T2_T3_T4_T5_
        .type           _ZN2at6native27unrolled_elementwise_kernelIZZZNS0_49_GLOBAL__N__657f93f7_16_TensorCompare_cu_71e06f4e19launch_clamp_scalarERNS_18TensorIteratorBaseEN3c106ScalarES6_NS0_6detail11ClampLimitsEENKUlvE_clEvENKUlvE0_clEvEUlaE_St5arrayIPcLm2EELi4E23TrivialOffsetCalculatorILi1EjESG_NS0_6memory12LoadWithCastILi1EEENSH_13StoreWithCastILi1EEEEEviT_T0_T2_T3_T4_T5_,@function
        .size           _ZN2at6native27unrolled_elementwise_kernelIZZZNS0_49_GLOBAL__N__657f93f7_16_TensorCompare_cu_71e06f4e19launch_clamp_scalarERNS_18TensorIteratorBaseEN3c106ScalarES6_NS0_6detail11ClampLimitsEENKUlvE_clEvENKUlvE0_clEvEUlaE_St5arrayIPcLm2EELi4E23TrivialOffsetCalculatorILi1EjESG_NS0_6memory12LoadWithCastILi1EEENSH_13StoreWithCastILi1EEEEEviT_T0_T2_T3_T4_T5_,(.L_x_44425 - _ZN2at6native27unrolled_elementwise_kernelIZZZNS0_49_GLOBAL__N__657f93f7_16_TensorCompare_cu_71e06f4e19launch_clamp_scalarERNS_18TensorIteratorBaseEN3c106ScalarES6_NS0_6detail11ClampLimitsEENKUlvE_clEvENKUlvE0_clEvEUlaE_St5arrayIPcLm2EELi4E23TrivialOffsetCalculatorILi1EjESG_NS0_6memory12LoadWithCastILi1EEENSH_13StoreWithCastILi1EEEEEviT_T0_T2_T3_T4_T5_)
        .other          _ZN2at6native27unrolled_elementwise_kernelIZZZNS0_49_GLOBAL__N__657f93f7_16_TensorCompare_cu_71e06f4e19launch_clamp_scalarERNS_18TensorIteratorBaseEN3c106ScalarES6_NS0_6detail11ClampLimitsEENKUlvE_clEvENKUlvE0_clEvEUlaE_St5arrayIPcLm2EELi4E23TrivialOffsetCalculatorILi1EjESG_NS0_6memory12LoadWithCastILi1EEENSH_13StoreWithCastILi1EEEEEviT_T0_T2_T3_T4_T5_,@"STO_CUDA_ENTRY STV_DEFAULT"
_ZN2at6native27unrolled_elementwise_kernelIZZZNS0_49_GLOBAL__N__657f93f7_16_TensorCompare_cu_71e06f4e19launch_clamp_scalarERNS_18TensorIteratorBaseEN3c106ScalarES6_NS0_6detail11ClampLimitsEENKUlvE_clEvENKUlvE0_clEvEUlaE_St5arrayIPcLm2EELi4E23TrivialOffsetCalculatorILi1EjESG_NS0_6memory12LoadWithCastILi1EEENSH_13StoreWithCastILi1EEEEEviT_T0_T2_T3_T4_T5_:
.text._ZN2at6native27unrolled_elementwise_kernelIZZZNS0_49_GLOBAL__N__657f93f7_16_TensorCompare_cu_71e06f4e19launch_clamp_scalarERNS_18TensorIteratorBaseEN3c106ScalarES6_NS0_6detail11ClampLimitsEENKUlvE_clEvENKUlvE0_clEvEUlaE_St5arrayIPcLm2EELi4E23TrivialOffsetCalculatorILi1EjESG_NS0_6memory12LoadWithCastILi1EEENSH_13StoreWithCastILi1EEEEEviT_T0_T2_T3_T4_T5_:
        /* <DEDUP_REMOVED lines=31> */
.L_x_4795:
[----:B------:R3:W5:Y:S01]  /*01f0*/  LDG.E.U8 R18, desc[UR36][R2.64] ;  /* 0x0000002402127981 */ /* 0x000762000c1e1100 */
[----:B------:R-:W-:Y:S05]  /*0200*/  BRA `(.L_x_4797) ;  /* 0x0000000c00587947 */ /* 0x000fea0003800000 */
.L_x_4794:
        /* <DEDUP_REMOVED lines=8> */
.L_x_4799:
[----:B------:R1:W5:Y:S01]  /*0290*/  LDG.E.U8 R18, desc[UR36][R2.64] ;  /* 0x0000002402127981 */ /* 0x000362000c1e1100 */
[----:B------:R-:W-:Y:S05]  /*02a0*/  BRA `(.L_x_4797) ;  /* 0x0000000c00307947 */ /* 0x000fea0003800000 */
.L_x_4798:
[----:B------:R2:W5:Y:S01]  /*02b0*/  LDG.E.U16 R18, desc[UR36][R2.64] ;  /* 0x0000002402127981 */ /* 0x000562000c1e1500 */
[----:B------:R-:W-:Y:S05]  /*02c0*/  BRA `(.L_x_4797) ;  /* 0x0000000c00287947 */ /* 0x000fea0003800000 */
.L_x_4793:
        /* <DEDUP_REMOVED lines=9> */
.L_x_4801:
[----:B------:R-:W2:Y:S02]  /*0360*/  LDG.E.U16 R0, desc[UR36][R2.64] ;  /* 0x0000002402007981 */ /* 0x000ea4000c1e1500 */
[----:B--2---:R-:W-:-:S06]  /*0370*/  HADD2.F32 R0, -RZ, R0.H0_H0 ;  /* 0x20000000ff007230 */ /* 0x004fcc0000004100 */
[----:B------:R-:W0:Y:S02]  /*0380*/  F2I.FTZ.TRUNC.NTZ R0, R0 ;  /* 0x0000000000007305 */ /* 0x000e24000021f100 */
[----:B0-----:R-:W-:Y:S01]  /*0390*/  PRMT R18, R0, 0x7610, R18 ;  /* 0x0000761000127816 */ /* 0x001fe20000000012 */
[----:B------:R-:W-:Y:S06]  /*03a0*/  BRA `(.L_x_4797) ;  /* 0x0000000800f07947 */ /* 0x000fec0003800000 */
.L_x_4800:
        /* <DEDUP_REMOVED lines=9> */
.L_x_4803:
[----:B------:R-:W2:Y:S02]  /*0440*/  LDG.E.U16 R2, desc[UR36][R2.64] ;  /* 0x0000002402027981 */ /* 0x000ea4000c1e1500 */
[----:B--2---:R-:W-:-:S06]  /*0450*/  HADD2.F32 R0, -RZ, R2.H0_H0 ;  /* 0x20000002ff007230 */ /* 0x004fcc0000004100 */
[----:B------:R-:W0:Y:S02]  /*0460*/  F2I.FTZ.TRUNC.NTZ R0, R0 ;  /* 0x0000000000007305 */ /* 0x000e24000021f100 */
[----:B0-----:R-:W-:Y:S01]  /*0470*/  PRMT R18, R0, 0x7610, R18 ;  /* 0x0000761000127816 */ /* 0x001fe20000000012 */
[----:B------:R-:W-:Y:S06]  /*0480*/  BRA `(.L_x_4797) ;  /* 0x0000000800b87947 */ /* 0x000fec0003800000 */
.L_x_4802:
[----:B------:R-:W2:Y:S02]  /*0490*/  LDG.E.64 R2, desc[UR36][R2.64] ;  /* 0x0000002402027981 */ /* 0x000ea4000c1e1b00 */
[----:B--2---:R0:W1:Y:S01]  /*04a0*/  F2I.F64.TRUNC R18, R2 ;  /* 0x0000000200127311 */ /* 0x004062000030d100 */
[----:B------:R-:W-:Y:S05]  /*04b0*/  BRA `(.L_x_4797) ;  /* 0x0000000800ac7947 */ /* 0x000fea0003800000 */
.L_x_4792:
        /* <DEDUP_REMOVED lines=12> */
.L_x_4806:
[----:B------:R-:W2:Y:S02]  /*0580*/  LDG.E.64 R2, desc[UR36][R2.64] ;  /* 0x0000002402027981 */ /* 0x000ea4000c1e1b00 */
[----:B--2---:R0:W1:Y:S01]  /*0590*/  F2I.F64.TRUNC R18, R2 ;  /* 0x0000000200127311 */ /* 0x004062000030d100 */
[----:B------:R-:W-:Y:S05]  /*05a0*/  BRA `(.L_x_4797) ;  /* 0x0000000800707947 */ /* 0x000fea0003800000 */
.L_x_4805:
        /* <DEDUP_REMOVED lines=28> */
.L_x_4808:
        /* <DEDUP_REMOVED lines=16> */
.L_x_4807:
[----:B------:R-:W2:Y:S02]  /*0870*/  LDG.E.U16 R0, desc[UR36][R2.64] ;  /* 0x0000002402007981 */ /* 0x000ea4000c1e1500 */
[----:B--2---:R-:W-:-:S06]  /*0880*/  IMAD.U32 R0, R0, 0x10000, RZ ;  /* 0x0001000000007824 */ /* 0x004fcc00078e00ff */
[----:B------:R-:W0:Y:S02]  /*0890*/  F2I.FTZ.TRUNC.NTZ R0, R0 ;  /* 0x0000000000007305 */ /* 0x000e24000021f100 */
[----:B0-----:R-:W-:Y:S01]  /*08a0*/  PRMT R18, R0, 0x7610, R18 ;  /* 0x0000761000127816 */ /* 0x001fe20000000012 */
[----:B------:R-:W-:Y:S06]  /*08b0*/  BRA `(.L_x_4797) ;  /* 0x0000000400ac7947 */ /* 0x000fec0003800000 */
.L_x_4804:
        /* <DEDUP_REMOVED lines=10> */
.L_x_4811:
        /* <DEDUP_REMOVED lines=21> */
.L_x_4815:
[----:B------:R-:W-:Y:S05]  /*0ab0*/  BSYNC B1 ;  /* 0x0000000000017941 */ /* 0x000fea0003800000 */
.L_x_4814:
[----:B------:R-:W-:Y:S01]  /*0ac0*/  LEA R3, R0, 0x3b800000, 0x17 ;  /* 0x3b80000000037811 */ /* 0x000fe200078eb8ff */
[----:B------:R-:W-:-:S05]  /*0ad0*/  IMAD.SHL.U32 R0, R2, 0x100000, RZ ;  /* 0x0010000002007824 */ /* 0x000fca00078e00ff */
[----:B------:R-:W-:-:S07]  /*0ae0*/  LOP3.LUT R0, R3, R0, R4, 0xfe, !PT ;  /* 0x0000000003007212 */ /* 0x000fce00078efe04 */
.L_x_4813:
[----:B------:R-:W-:Y:S05]  /*0af0*/  BSYNC B0 ;  /* 0x0000000000007941 */ /* 0x000fea0003800000 */
.L_x_4812:
[----:B------:R-:W0:Y:S02]  /*0b00*/  F2I.FTZ.TRUNC.NTZ R0, R0 ;  /* 0x0000000000007305 */ /* 0x000e24000021f100 */
[----:B0-----:R-:W-:Y:S01]  /*0b10*/  PRMT R18, R0, 0x7610, R18 ;  /* 0x0000761000127816 */ /* 0x001fe20000000012 */
[----:B------:R-:W-:Y:S06]  /*0b20*/  BRA `(.L_x_4797) ;  /* 0x0000000400107947 */ /* 0x000fec0003800000 */
.L_x_4810:
        /* <DEDUP_REMOVED lines=21> */
.L_x_4819:
[----:B------:R-:W-:Y:S05]  /*0c80*/  BSYNC B1 ;  /* 0x0000000000017941 */ /* 0x000fea0003800000 */
.L_x_4818:
[----:B------:R-:W-:Y:S01]  /*0c90*/  LEA R3, R0, 0x37800000, 0x17 ;  /* 0x3780000000037811 */ /* 0x000fe200078eb8ff */
[----:B------:R-:W-:-:S05]  /*0ca0*/  IMAD.SHL.U32 R0, R2, 0x200000, RZ ;  /* 0x0020000002007824 */ /* 0x000fca00078e00ff */
[----:B------:R-:W-:-:S07]  /*0cb0*/  LOP3.LUT R0, R3, R0, R4, 0xfe, !PT ;  /* 0x0000000003007212 */ /* 0x000fce00078efe04 */
.L_x_4817:
[----:B------:R-:W-:Y:S05]  /*0cc0*/  BSYNC B0 ;  /* 0x0000000000007941 */ /* 0x000fea0003800000 */
.L_x_4816:
[----:B------:R-:W0:Y:S02]  /*0cd0*/  F2I.FTZ.TRUNC.NTZ R0, R0 ;  /* 0x0000000000007305 */ /* 0x000e24000021f100 */
[----:B0-----:R-:W-:Y:S01]  /*0ce0*/  PRMT R18, R0, 0x7610, R18 ;  /* 0x0000761000127816 */ /* 0x001fe20000000012 */
[----:B------:R-:W-:Y:S06]  /*0cf0*/  BRA `(.L_x_4797) ;  /* 0x00000000009c7947 */ /* 0x000fec0003800000 */
.L_x_4809:
        /* <DEDUP_REMOVED lines=14> */
.L_x_4823:
[----:B------:R-:W-:Y:S05]  /*0de0*/  BSYNC B0 ;  /* 0x0000000000007941 */ /* 0x000fea0003800000 */
.L_x_4822:
[----:B------:R-:W0:Y:S02]  /*0df0*/  F2I.FTZ.TRUNC.NTZ R0, R0 ;  /* 0x0000000000007305 */ /* 0x000e24000021f100 */
[----:B0-----:R-:W-:Y:S01]  /*0e00*/  PRMT R18, R0, 0x7610, R18 ;  /* 0x0000761000127816 */ /* 0x001fe20000000012 */
[----:B------:R-:W-:Y:S06]  /*0e10*/  BRA `(.L_x_4797) ;  /* 0x0000000000547947 */ /* 0x000fec0003800000 */
.L_x_4796:
        /* <DEDUP_REMOVED lines=16> */
.L_x_4824:
[----:B------:R-:W-:Y:S01]  /*0f20*/  PRMT R18, RZ, 0x7610, R18 ;  /* 0x00007610ff127816 */ /* 0x000fe20000000012 */
[----:B------:R-:W-:Y:S06]  /*0f30*/  BRA `(.L_x_4797) ;  /* 0x00000000000c7947 */ /* 0x000fec0003800000 */
.L_x_4821:
[----:B------:R0:W5:Y:S01]  /*0f40*/  LDG.E.U8 R18, desc[UR36][R2.64] ;  /* 0x0000002402127981 */ /* 0x000162000c1e1100 */
[----:B------:R-:W-:Y:S05]  /*0f50*/  BRA `(.L_x_4797) ;  /* 0x0000000000047947 */ /* 0x000fea0003800000 */
.L_x_4820:
[----:B------:R0:W5:Y:S02]  /*0f60*/  LDG.E.U8 R18, desc[UR36][R2.64] ;  /* 0x0000002402127981 */ /* 0x000164000c1e1100 */
.L_x_4797:
[----:B------:R-:W2:Y:S02]  /*0f70*/  S2R R25, SR_TID.X ;  /* 0x0000000000197919 */ /* 0x000ea40000002100 */
[----:B--2---:R-:W-:-:S07]  /*0f80*/  VIADD R25, R25, 0x80 ;  /* 0x0000008019197836 */ /* 0x004fce0000000000 */
.L_x_4791:
[----:B------:R-:W-:Y:S05]  /*0f90*/  BSYNC B6 ;  /* 0x0000000000067941 */ /* 0x000fea0003800000 */
.L_x_4790:
        /* <DEDUP_REMOVED lines=23> */
.L_x_4830:
[----:B------:R0:W5:Y:S01]  /*1110*/  LDG.E.U8 R17, desc[UR36][R2.64] ;  /* 0x0000002402117981 */ /* 0x000162000c1e1100 */
[----:B------:R-:W-:Y:S05]  /*1120*/  BRA `(.L_x_4832) ;  /* 0x0000000c00547947 */ /* 0x000fea0003800000 */
.L_x_4829:
        /* <DEDUP_REMOVED lines=8> */
.L_x_4834:
[----:B------:R0:W5:Y:S01]  /*11b0*/  LDG.E.U8 R17, desc[UR36][R2.64] ;  /* 0x0000002402117981 */ /* 0x000162000c1e1100 */
[----:B------:R-:W-:Y:S05]  /*11c0*/  BRA `(.L_x_4832) ;  /* 0x0000000c002c7947 */ /* 0x000fea0003800000 */
.L_x_4833:
[----:B------:R0:W5:Y:S01]  /*11d0*/  LDG.E.U16 R17, desc[UR36][R2.64] ;  /* 0x0000002402117981 */ /* 0x000162000c1e1500 */
[----:B------:R-:W-:Y:S05]  /*11e0*/  BRA `(.L_x_4832) ;  /* 0x0000000c00247947 */ /* 0x000fea0003800000 */
.L_x_4828:
        /* <DEDUP_REMOVED lines=9> */
.L_x_4836:
[----:B------:R-:W2:Y:S02]  /*1280*/  LDG.E.U16 R0, desc[UR36][R2.64] ;  /* 0x0000002402007981 */ /* 0x000ea4000c1e1500 */
[----:B--2---:R-:W-:-:S06]  /*1290*/  HADD2.F32 R0, -RZ, R0.H0_H0 ;  /* 0x20000000ff007230 */ /* 0x004fcc0000004100 */
[----:B------:R-:W0:Y:S02]  /*12a0*/  F2I.FTZ.TRUNC.NTZ R0, R0 ;  /* 0x0000000000007305 */ /* 0x000e24000021f100 */
[----:B0-----:R-:W-:Y:S01]  /*12b0*/  PRMT R17, R0, 0x7610, R17 ;  /* 0x0000761000117816 */ /* 0x001fe20000000011 */
[----:B------:R-:W-:Y:S06]  /*12c0*/  BRA `(.L_x_4832) ;  /* 0x0000000800ec7947 */ /* 0x000fec0003800000 */
.L_x_4835:
        /* <DEDUP_REMOVED lines=9> */
.L_x_4838:
[----:B------:R-:W2:Y:S02]  /*1360*/  LDG.E.U16 R2, desc[UR36][R2.64] ;  /* 0x0000002402027981 */ /* 0x000ea4000c1e1500 */
[----:B--2---:R-:W-:-:S06]  /*1370*/  HADD2.F32 R0, -RZ, R2.H0_H0 ;  /* 0x20000002ff007230 */ /* 0x004fcc0000004100 */
[----:B------:R-:W0:Y:S02]  /*1380*/  F2I.FTZ.TRUNC.NTZ R0, R0 ;  /* 0x0000000000007305 */ /* 0x000e24000021f100 */
[----:B0-----:R-:W-:Y:S01]  /*1390*/  PRMT R17, R0, 0x7610, R17 ;  /* 0x0000761000117816 */ /* 0x001fe20000000011 */
[----:B------:R-:W-:Y:S06]  /*13a0*/  BRA `(.L_x_4832) ;  /* 0x0000000800b47947 */ /* 0x000fec0003800000 */
.L_x_4837:
[----:B------:R-:W2:Y:S02]  /*13b0*/  LDG.E.64 R2, desc[UR36][R2.64] ;  /* 0x0000002402027981 */ /* 0x000ea4000c1e1b00 */
[----:B--2---:R0:W1:Y:S01]  /*13c0*/  F2I.F64.TRUNC R17, R2 ;  /* 0x0000000200117311 */ /* 0x004062000030d100 */
[----:B------:R-:W-:Y:S05]  /*13d0*/  BRA `(.L_x_4832) ;  /* 0x0000000800a87947 */ /* 0x000fea0003800000 */
.L_x_4827:
        /* <DEDUP_REMOVED lines=12> */
.L_x_4841:
[----:B------:R-:W2:Y:S02]  /*14a0*/  LDG.E.64 R2, desc[UR36][R2.64] ;  /* 0x0000002402027981 */ /* 0x000ea4000c1e1b00 */
[----:B--2---:R0:W1:Y:S01]  /*14b0*/  F2I.F64.TRUNC R17, R2 ;  /* 0x0000000200117311 */ /* 0x004062000030d100 */
[----:B------:R-:W-:Y:S05]  /*14c0*/  BRA `(.L_x_4832) ;  /* 0x00000008006c7947 */ /* 0x000fea0003800000 */
.L_x_4840:
        /* <DEDUP_REMOVED lines=28> */
.L_x_4843:
        /* <DEDUP_REMOVED lines=15> */
.L_x_4842:
[----:B------:R-:W2:Y:S02]  /*1780*/  LDG.E.U16 R0, desc[UR36][R2.64] ;  /* 0x0000002402007981 */ /* 0x000ea4000c1e1500 */
[----:B--2---:R-:W-:-:S06]  /*1790*/  IMAD.U32 R0, R0, 0x10000, RZ ;  /* 0x0001000000007824 */ /* 0x004fcc00078e00ff */
[----:B------:R-:W0:Y:S02]  /*17a0*/  F2I.FTZ.TRUNC.NTZ R0, R0 ;  /* 0x0000000000007305 */ /* 0x000e24000021f100 */
[----:B0-----:R-:W-:Y:S01]  /*17b0*/  PRMT R17, R0, 0x7610, R17 ;  /* 0x0000761000117816 */ /* 0x001fe20000000011 */
[----:B------:R-:W-:Y:S06]  /*17c0*/  BRA `(.L_x_4832) ;  /* 0x0000000400ac7947 */ /* 0x000fec0003800000 */
.L_x_4839:
        /* <DEDUP_REMOVED lines=10> */
.L_x_4846:
        /* <DEDUP_REMOVED lines=21> */
.L_x_4850:
[----:B------:R-:W-:Y:S05]  /*19c0*/  BSYNC B1 ;  /* 0x0000000000017941 */ /* 0x000fea0003800000 */
.L_x_4849:
[----:B------:R-:W-:Y:S01]  /*19d0*/  LEA R3, R0, 0x3b800000, 0x17 ;  /* 0x3b80000000037811 */ /* 0x000fe200078eb8ff */
[----:B------:R-:W-:-:S05]  /*19e0*/  IMAD.SHL.U32 R0, R2, 0x100000, RZ ;  /* 0x0010000002007824 */ /* 0x000fca00078e00ff */
[----:B------:R-:W-:-:S07]  /*19f0*/  LOP3.LUT R0, R3, R0, R4, 0xfe, !PT ;  /* 0x0000000003007212 */ /* 0x000fce00078efe04 */
.L_x_4848:
[----:B------:R-:W-:Y:S05]  /*1a00*/  BSYNC B0 ;  /* 0x0000000000007941 */ /* 0x000fea0003800000 */
.L_x_4847:
[----:B------:R-:W0:Y:S02]  /*1a10*/  F2I.FTZ.TRUNC.NTZ R0, R0 ;  /* 0x0000000000007305 */ /* 0x000e24000021f100 */
[----:B0-----:R-:W-:Y:S01]  /*1a20*/  PRMT R17, R0, 0x7610, R17 ;  /* 0x0000761000117816 */ /* 0x001fe20000000011 */
[----:B------:R-:W-:Y:S06]  /*1a30*/  BRA `(.L_x_4832) ;  /* 0x0000000400107947 */ /* 0x000fec0003800000 */
.L_x_4845:
        /* <DEDUP_REMOVED lines=21> */
.L_x_4854:
[----:B------:R-:W-:Y:S05]  /*1b90*/  BSYNC B1 ;  /* 0x0000000000017941 */ /* 0x000fea0003800000 */
.L_x_4853:
[----:B------:R-:W-:Y:S01]  /*1ba0*/  LEA R3, R0, 0x37800000, 0x17 ;  /* 0x3780000000037811 */ /* 0x000fe200078eb8ff */
[----:B------:R-:W-:-:S05]  /*1bb0*/  IMAD.SHL.U32 R0, R2, 0x200000, RZ ;  /* 0x0020000002007824 */ /* 0x000fca00078e00ff */
[----:B------:R-:W-:-:S07]  /*1bc0*/  LOP3.LUT R0, R3, R0, R4, 0xfe, !PT ;  /* 0x0000000003007212 */ /* 0x000fce00078efe04 */
.L_x_4852:
[----:B------:R-:W-:Y:S05]  /*1bd0*/  BSYNC B0 ;  /* 0x0000000000007941 */ /* 0x000fea0003800000 */
.L_x_4851:
[----:B------:R-:W0:Y:S02]  /*1be0*/  F2I.FTZ.TRUNC.NTZ R0, R0 ;  /* 0x0000000000007305 */ /* 0x000e24000021f100 */
[----:B0-----:R-:W-:Y:S01]  /*1bf0*/  PRMT R17, R0, 0x7610, R17 ;  /* 0x0000761000117816 */ /* 0x001fe20000000011 */
[----:B------:R-:W-:Y:S06]  /*1c00*/  BRA `(.L_x_4832) ;  /* 0x00000000009c7947 */ /* 0x000fec0003800000 */
.L_x_4844:
        /* <DEDUP_REMOVED lines=14> */
.L_x_4858:
[----:B------:R-:W-:Y:S05]  /*1cf0*/  BSYNC B0 ;  /* 0x0000000000007941 */ /* 0x000fea0003800000 */
.L_x_4857:
[----:B------:R-:W0:Y:S02]  /*1d00*/  F2I.FTZ.TRUNC.NTZ R0, R0 ;  /* 0x0000000000007305 */ /* 0x000e24000021f100 */
[----:B0-----:R-:W-:Y:S01]  /*1d10*/  PRMT R17, R0, 0x7610, R17 ;  /* 0x0000761000117816 */ /* 0x001fe20000000011 */
[----:B------:R-:W-:Y:S06]  /*1d20*/  BRA `(.L_x_4832) ;  /* 0x0000000000547947 */ /* 0x000fec0003800000 */
.L_x_4831:
        /* <DEDUP_REMOVED lines=16> */
.L_x_4859:
[----:B------:R-:W-:Y:S01]  /*1e30*/  PRMT R17, RZ, 0x7610, R17 ;  /* 0x00007610ff117816 */ /* 0x000fe20000000011 */
[----:B------:R-:W-:Y:S06]  /*1e40*/  BRA `(.L_x_4832) ;  /* 0x00000000000c7947 */ /* 0x000fec0003800000 */
.L_x_4856:
[----:B------:R3:W5:Y:S01]  /*1e50*/  LDG.E.U8 R17, desc[UR36][R2.64] ;  /* 0x0000002402117981 */ /* 0x000762000c1e1100 */
[----:B------:R-:W-:Y:S05]  /*1e60*/  BRA `(.L_x_4832) ;  /* 0x0000000000047947 */ /* 0x000fea0003800000 */
.L_x_4855:
[----:B------:R2:W5:Y:S02]  /*1e70*/  LDG.E.U8 R17, desc[UR36][R2.64] ;  /* 0x0000002402117981 */ /* 0x000564000c1e1100 */
.L_x_4832:
[----:B------:R-:W-:-:S07]  /*1e80*/  VIADD R25, R25, 0x80 ;  /* 0x0000008019197836 */ /* 0x000fce0000000000 */
.L_x_4826:
[----:B------:R-:W-:Y:S05]  /*1e90*/  BSYNC B6 ;  /* 0x0000000000067941 */ /* 0x000fea0003800000 */
.L_x_4825:
        /* <DEDUP_REMOVED lines=25> */
.L_x_4865:
[----:B------:R0:W5:Y:S01]  /*2030*/  LDG.E.U8 R23, desc[UR36][R2.64] ;  /* 0x0000002402177981 */ /* 0x000162000c1e1100 */
[----:B------:R-:W-:Y:S05]  /*2040*/  BRA `(.L_x_4867) ;  /* 0x0000000c00547947 */ /* 0x000fea0003800000 */
.L_x_4864:
        /* <DEDUP_REMOVED lines=8> */
.L_x_4869:
[----:B------:R0:W5:Y:S01]  /*20d0*/  LDG.E.U8 R23, desc[UR36][R2.64] ;  /* 0x0000002402177981 */ /* 0x000162000c1e1100 */
[----:B------:R-:W-:Y:S05]  /*20e0*/  BRA `(.L_x_4867) ;  /* 0x0000000c002c7947 */ /* 0x000fea0003800000 */
.L_x_4868:
[----:B------:R0:W5:Y:S01]  /*20f0*/  LDG.E.U16 R23, desc[UR36][R2.64] ;  /* 0x0000002402177981 */ /* 0x000162000c1e1500 */
[----:B------:R-:W-:Y:S05]  /*2100*/  BRA `(.L_x_4867) ;  /* 0x0000000c00247947 */ /* 0x000fea0003800000 */
.L_x_4863:
        /* <DEDUP_REMOVED lines=9> */
.L_x_4871:
[----:B------:R-:W2:Y:S02]  /*21a0*/  LDG.E.U16 R0, desc[UR36][R2.64] ;  /* 0x0000002402007981 */ /* 0x000ea4000c1e1500 */
[----:B--2---:R-:W-:-:S06]  /*21b0*/  HADD2.F32 R0, -RZ, R0.H0_H0 ;  /* 0x20000000ff007230 */ /* 0x004fcc0000004100 */
[----:B------:R-:W0:Y:S02]  /*21c0*/  F2I.FTZ.TRUNC.NTZ R0, R0 ;  /* 0x0000000000007305 */ /* 0x000e24000021f100 */
[----:B0-----:R-:W-:Y:S01]  /*21d0*/  PRMT R23, R0, 0x7610, R23 ;  /* 0x0000761000177816 */ /* 0x001fe20000000017 */
[----:B------:R-:W-:Y:S06]  /*21e0*/  BRA `(.L_x_4867) ;  /* 0x0000000800ec7947 */ /* 0x000fec0003800000 */
.L_x_4870:
        /* <DEDUP_REMOVED lines=9> */
.L_x_4873:
[----:B------:R-:W2:Y:S02]  /*2280*/  LDG.E.U16 R2, desc[UR36][R2.64] ;  /* 0x0000002402027981 */ /* 0x000ea4000c1e1500 */
[----:B--2---:R-:W-:-:S06]  /*2290*/  HADD2.F32 R0, -RZ, R2.H0_H0 ;  /* 0x20000002ff007230 */ /* 0x004fcc0000004100 */
[----:B------:R-:W0:Y:S02]  /*22a0*/  F2I.FTZ.TRUNC.NTZ R0, R0 ;  /* 0x0000000000007305 */ /* 0x000e24000021f100 */
[----:B0-----:R-:W-:Y:S01]  /*22b0*/  PRMT R23, R0, 0x7610, R23 ;  /* 0x0000761000177816 */ /* 0x001fe20000000017 */
[----:B------:R-:W-:Y:S06]  /*22c0*/  BRA `(.L_x_4867) ;  /* 0x0000000800b47947 */ /* 0x000fec0003800000 */
.L_x_4872:
[----:B------:R-:W2:Y:S02]  /*22d0*/  LDG.E.64 R2, desc[UR36][R2.64] ;  /* 0x0000002402027981 */ /* 0x000ea4000c1e1b00 */
[----:B--2---:R0:W1:Y:S01]  /*22e0*/  F2I.F64.TRUNC R23, R2 ;  /* 0x0000000200177311 */ /* 0x004062000030d100 */
[----:B------:R-:W-:Y:S05]  /*22f0*/  BRA `(.L_x_4867) ;  /* 0x0000000800a87947 */ /* 0x000fea0003800000 */
.L_x_4862:
        /* <DEDUP_REMOVED lines=12> */
.L_x_4876:
[----:B------:R-:W2:Y:S02]  /*23c0*/  LDG.E.64 R2, desc[UR36][R2.64] ;  /* 0x0000002402027981 */ /* 0x000ea4000c1e1b00 */
[----:B--2---:R3:W4:Y:S01]  /*23d0*/  F2I.F64.TRUNC R23, R2 ;  /* 0x0000000200177311 */ /* 0x004722000030d100 */
[----:B------:R-:W-:Y:S05]  /*23e0*/  BRA `(.L_x_4867) ;  /* 0x00000008006c7947 */ /* 0x000fea0003800000 */
.L_x_4875:
        /* <DEDUP_REMOVED lines=28> */
.L_x_4878:
        /* <DEDUP_REMOVED lines=15> */
.L_x_4877:
[----:B------:R-:W2:Y:S02]  /*26a0*/  LDG.E.U16 R0, desc[UR36][R2.64] ;  /* 0x0000002402007981 */ /* 0x000ea4000c1e1500 */
[----:B--2---:R-:W-:-:S06]  /*26b0*/  IMAD.U32 R0, R0, 0x10000, RZ ;  /* 0x0001000000007824 */ /* 0x004fcc00078e00ff */
[----:B------:R-:W0:Y:S02]  /*26c0*/  F2I.FTZ.TRUNC.NTZ R0, R0 ;  /* 0x0000000000007305 */ /* 0x000e24000021f100 */
[----:B0-----:R-:W-:Y:S01]  /*26d0*/  PRMT R23, R0, 0x7610, R23 ;  /* 0x0000761000177816 */ /* 0x001fe20000000017 */
[----:B------:R-:W-:Y:S06]  /*26e0*/  BRA `(.L_x_4867) ;  /* 0x0000000400ac7947 */ /* 0x000fec0003800000 */
.L_x_4874:
        /* <DEDUP_REMOVED lines=10> */
.L_x_4881:
        /* <DEDUP_REMOVED lines=21> */
.L_x_4885:
[----:B------:R-:W-:Y:S05]  /*28e0*/  BSYNC B1 ;  /* 0x0000000000017941 */ /* 0x000fea0003800000 */
.L_x_4884:
[----:B------:R-:W-:Y:S01]  /*28f0*/  LEA R3, R0, 0x3b800000, 0x17 ;  /* 0x3b80000000037811 */ /* 0x000fe200078eb8ff */
[----:B------:R-:W-:-:S05]  /*2900*/  IMAD.SHL.U32 R0, R2, 0x100000, RZ ;  /* 0x0010000002007824 */ /* 0x000fca00078e00ff */
[----:B------:R-:W-:-:S07]  /*2910*/  LOP3.LUT R0, R3, R0, R4, 0xfe, !PT ;  /* 0x0000000003007212 */ /* 0x000fce00078efe04 */
.L_x_4883:
[----:B------:R-:W-:Y:S05]  /*2920*/  BSYNC B0 ;  /* 0x0000000000007941 */ /* 0x000fea0003800000 */
.L_x_4882:
[----:B------:R-:W0:Y:S02]  /*2930*/  F2I.FTZ.TRUNC.NTZ R0, R0 ;  /* 0x0000000000007305 */ /* 0x000e24000021f100 */
[----:B0-----:R-:W-:Y:S01]  /*2940*/  PRMT R23, R0, 0x7610, R23 ;  /* 0x0000761000177816 */ /* 0x001fe20000000017 */
[----:B------:R-:W-:Y:S06]  /*2950*/  BRA `(.L_x_4867) ;  /* 0x0000000400107947 */ /* 0x000fec0003800000 */
.L_x_4880:
        /* <DEDUP_REMOVED lines=21> */
.L_x_4889:
[----:B------:R-:W-:Y:S05]  /*2ab0*/  BSYNC B1 ;  /* 0x0000000000017941 */ /* 0x000fea0003800000 */
.L_x_4888:
[----:B------:R-:W-:Y:S01]  /*2ac0*/  LEA R3, R0, 0x37800000, 0x17 ;  /* 0x3780000000037811 */ /* 0x000fe200078eb8ff */
[----:B------:R-:W-:-:S05]  /*2ad0*/  IMAD.SHL.U32 R0, R2, 0x200000, RZ ;  /* 0x0020000002007824 */ /* 0x000fca00078e00ff */
[----:B------:R-:W-:-:S07]  /*2ae0*/  LOP3.LUT R0, R3, R0, R4, 0xfe, !PT ;  /* 0x0000000003007212 */ /* 0x000fce00078efe04 */
.L_x_4887:
[----:B------:R-:W-:Y:S05]  /*2af0*/  BSYNC B0 ;  /* 0x0000000000007941 */ /* 0x000fea0003800000 */
.L_x_4886:
[----:B------:R-:W0:Y:S02]  /*2b00*/  F2I.FTZ.TRUNC.NTZ R0, R0 ;  /* 0x0000000000007305 */ /* 0x000e24000021f100 */
[----:B0-----:R-:W-:Y:S01]  /*2b10*/  PRMT R23, R0, 0x7610, R23 ;  /* 0x0000761000177816 */ /* 0x001fe20000000017 */
[----:B------:R-:W-:Y:S06]  /*2b20*/  BRA `(.L_x_4867) ;  /* 0x00000000009c7947 */ /* 0x000fec0003800000 */
.L_x_4879:
        /* <DEDUP_REMOVED lines=14> */
.L_x_4893:
[----:B------:R-:W-:Y:S05]  /*2c10*/  BSYNC B0 ;  /* 0x0000000000007941 */ /* 0x000fea0003800000 */
.L_x_4892:
[----:B------:R-:W0:Y:S02]  /*2c20*/  F2I.FTZ.TRUNC.NTZ R0, R0 ;  /* 0x0000000000007305 */ /* 0x000e24000021f100 */
[----:B0-----:R-:W-:Y:S01]  /*2c30*/  PRMT R23, R0, 0x7610, R23 ;  /* 0x0000761000177816 */ /* 0x001fe20000000017 */
[----:B------:R-:W-:Y:S06]  /*2c40*/  BRA `(.L_x_4867) ;  /* 0x0000000000547947 */ /* 0x000fec0003800000 */
.L_x_4866:
        /* <DEDUP_REMOVED lines=16> */
.L_x_4894:
[----:B------:R-:W-:Y:S01]  /*2d50*/  PRMT R23, RZ, 0x7610, R23 ;  /* 0x00007610ff177816 */ /* 0x000fe20000000017 */
[----:B------:R-:W-:Y:S06]  /*2d60*/  BRA `(.L_x_4867) ;  /* 0x00000000000c7947 */ /* 0x000fec0003800000 */
.L_x_4891:
[----:B------:R2:W5:Y:S01]  /*2d70*/  LDG.E.U8 R23, desc[UR36][R2.64] ;  /* 0x0000002402177981 */ /* 0x000562000c1e1100 */
[----:B------:R-:W-:Y:S05]  /*2d80*/  BRA `(.L_x_4867) ;  /* 0x0000000000047947 */ /* 0x000fea0003800000 */
.L_x_4890:
[----:B------:R1:W5:Y:S02]  /*2d90*/  LDG.E.U8 R23, desc[UR36][R2.64] ;  /* 0x0000002402177981 */ /* 0x000364000c1e1100 */
.L_x_4867:
[----:B------:R-:W-:-:S07]  /*2da0*/  VIADD R25, R25, 0x80 ;  /* 0x0000008019197836 */ /* 0x000fce0000000000 */
.L_x_4861:
[----:B------:R-:W-:Y:S05]  /*2db0*/  BSYNC B6 ;  /* 0x0000000000067941 */ /* 0x000fea0003800000 */
.L_x_4860:
[----:B------:R-:W0:Y:S01]  /*2dc0*/  LDC.U8 R19, c[0x0][0x21c] ;  /* 0x00008700ff137b82 */ /* 0x000e220000000000 */
        /* <DEDUP_REMOVED lines=22> */
.L_x_4900:
[----:B------:R0:W5:Y:S01]  /*2f30*/  LDG.E.U8 R16, desc[UR36][R2.64] ;  /* 0x0000002402107981 */ /* 0x000162000c1e1100 */
[----:B------:R-:W-:Y:S05]  /*2f40*/  BRA `(.L_x_4896) ;  /* 0x0000000c00507947 */ /* 0x000fea0003800000 */
.L_x_4899:
        /* <DEDUP_REMOVED lines=8> */
.L_x_4903:
[----:B------:R0:W5:Y:S01]  /*2fd0*/  LDG.E.U8 R16, desc[UR36][R2.64] ;  /* 0x0000002402107981 */ /* 0x000162000c1e1100 */
[----:B------:R-:W-:Y:S05]  /*2fe0*/  BRA `(.L_x_4896) ;  /* 0x0000000c00287947 */ /* 0x000fea0003800000 */
.L_x_4902:
[----:B------:R0:W5:Y:S01]  /*2ff0*/  LDG.E.U16 R16, desc[UR36][R2.64] ;  /* 0x0000002402107981 */ /* 0x000162000c1e1500 */
[----:B------:R-:W-:Y:S05]  /*3000*/  BRA `(.L_x_4896) ;  /* 0x0000000c00207947 */ /* 0x000fea0003800000 */
.L_x_4898:
        /* <DEDUP_REMOVED lines=9> */
.L_x_4905:
[----:B------:R-:W2:Y:S02]  /*30a0*/  LDG.E.U16 R0, desc[UR36][R2.64] ;  /* 0x0000002402007981 */ /* 0x000ea4000c1e1500 */
[----:B--2---:R-:W-:-:S06]  /*30b0*/  HADD2.F32 R0, -RZ, R0.H0_H0 ;  /* 0x20000000ff007230 */ /* 0x004fcc0000004100 */
[----:B------:R-:W0:Y:S02]  /*30c0*/  F2I.FTZ.TRUNC.NTZ R0, R0 ;  /* 0x0000000000007305 */ /* 0x000e24000021f100 */
[----:B0-----:R-:W-:Y:S01]  /*30d0*/  PRMT R16, R0, 0x7610, R16 ;  /* 0x0000761000107816 */ /* 0x001fe20000000010 */
[----:B------:R-:W-:Y:S06]  /*30e0*/  BRA `(.L_x_4896) ;  /* 0x0000000800e87947 */ /* 0x000fec0003800000 */
.L_x_4904:
        /* <DEDUP_REMOVED lines=9> */
.L_x_4907:
[----:B------:R-:W2:Y:S02]  /*3180*/  LDG.E.U16 R2, desc[UR36][R2.64] ;  /* 0x0000002402027981 */ /* 0x000ea4000c1e1500 */
[----:B--2---:R-:W-:-:S06]  /*3190*/  HADD2.F32 R0, -RZ, R2.H0_H0 ;  /* 0x20000002ff007230 */ /* 0x004fcc0000004100 */
[----:B------:R-:W0:Y:S02]  /*31a0*/  F2I.FTZ.TRUNC.NTZ R0, R0 ;  /* 0x0000000000007305 */ /* 0x000e24000021f100 */
[----:B0-----:R-:W-:Y:S01]  /*31b0*/  PRMT R16, R0, 0x7610, R16 ;  /* 0x0000761000107816 */ /* 0x001fe20000000010 */
[----:B------:R-:W-:Y:S06]  /*31c0*/  BRA `(.L_x_4896) ;  /* 0x0000000800b07947 */ /* 0x000fec0003800000 */
.L_x_4906:
[----:B------:R-:W2:Y:S02]  /*31d0*/  LDG.E.64 R2, desc[UR36][R2.64] ;  /* 0x0000002402027981 */ /* 0x000ea4000c1e1b00 */
[----:B--2---:R0:W1:Y:S01]  /*31e0*/  F2I.F64.TRUNC R16, R2 ;  /* 0x0000000200107311 */ /* 0x004062000030d100 */
[----:B------:R-:W-:Y:S05]  /*31f0*/  BRA `(.L_x_4896) ;  /* 0x0000000800a47947 */ /* 0x000fea0003800000 */
.L_x_4897:
        /* <DEDUP_REMOVED lines=12> */
.L_x_4910:
[----:B------:R-:W2:Y:S02]  /*32c0*/  LDG.E.64 R2, desc[UR36][R2.64] ;  /* 0x0000002402027981 */ /* 0x000ea4000c1e1b00 */
[----:B--2---:R0:W1:Y:S01]  /*32d0*/  F2I.F64.TRUNC R16, R2 ;  /* 0x0000000200107311 */ /* 0x004062000030d100 */
[----:B------:R-:W-:Y:S05]  /*32e0*/  BRA `(.L_x_4896) ;  /* 0x0000000800687947 */ /* 0x000fea0003800000 */
.L_x_4909:
        /* <DEDUP_REMOVED lines=28> */
.L_x_4912:
        /* <DEDUP_REMOVED lines=15> */
.L_x_4911:
[----:B------:R-:W2:Y:S02]  /*35a0*/  LDG.E.U16 R0, desc[UR36][R2.64] ;  /* 0x0000002402007981 */ /* 0x000ea4000c1e1500 */
[----:B--2---:R-:W-:-:S06]  /*35b0*/  IMAD.U32 R0, R0, 0x10000, RZ ;  /* 0x0001000000007824 */ /* 0x004fcc00078e00ff */
[----:B------:R-:W0:Y:S02]  /*35c0*/  F2I.FTZ.TRUNC.NTZ R0, R0 ;  /* 0x0000000000007305 */ /* 0x000e24000021f100 */
[----:B0-----:R-:W-:Y:S01]  /*35d0*/  PRMT R16, R0, 0x7610, R16 ;  /* 0x0000761000107816 */ /* 0x001fe20000000010 */
[----:B------:R-:W-:Y:S06]  /*35e0*/  BRA `(.L_x_4896) ;  /* 0x0000000400a87947 */ /* 0x000fec0003800000 */
.L_x_4908:
        /* <DEDUP_REMOVED lines=10> */
.L_x_4915:
        /* <DEDUP_REMOVED lines=21> */
.L_x_4919:
[----:B------:R-:W-:Y:S05]  /*37e0*/  BSYNC B1 ;  /* 0x0000000000017941 */ /* 0x000fea0003800000 */
.L_x_4918:
[----:B------:R-:W-:Y:S01]  /*37f0*/  LEA R3, R0, 0x3b800000, 0x17 ;  /* 0x3b80000000037811 */ /* 0x000fe200078eb8ff */
[----:B------:R-:W-:-:S05]  /*3800*/  IMAD.SHL.U32 R0, R2, 0x100000, RZ ;  /* 0x0010000002007824 */ /* 0x000fca00078e00ff */
[----:B------:R-:W-:-:S07]  /*3810*/  LOP3.LUT R0, R3, R0, R4, 0xfe, !PT ;  /* 0x0000000003007212 */ /* 0x000fce00078efe04 */
.L_x_4917:
[----:B------:R-:W-:Y:S05]  /*3820*/  BSYNC B0 ;  /* 0x0000000000007941 */ /* 0x000fea0003800000 */
.L_x_4916:
[----:B------:R-:W0:Y:S02]  /*3830*/  F2I.FTZ.TRUNC.NTZ R0, R0 ;  /* 0x0000000000007305 */ /* 0x000e24000021f100 */
[----:B0-----:R-:W-:Y:S01]  /*3840*/  PRMT R16, R0, 0x7610, R16 ;  /* 0x0000761000107816 */ /* 0x001fe20000000010 */
[----:B------:R-:W-:Y:S06]  /*3850*/  BRA `(.L_x_4896) ;  /* 0x00000004000c7947 */ /* 0x000fec0003800000 */
.L_x_4914:
        /* <DEDUP_REMOVED lines=21> */
.L_x_4923:
[----:B------:R-:W-:Y:S05]  /*39b0*/  BSYNC B1 ;  /* 0x0000000000017941 */ /* 0x000fea0003800000 */
.L_x_4922:
[----:B------:R-:W-:Y:S01]  /*39c0*/  LEA R3, R0, 0x37800000, 0x17 ;  /* 0x3780000000037811 */ /* 0x000fe200078eb8ff */
[----:B------:R-:W-:-:S05]  /*39d0*/  IMAD.SHL.U32 R0, R2, 0x200000, RZ ;  /* 0x0020000002007824 */ /* 0x000fca00078e00ff */
[----:B------:R-:W-:-:S07]  /*39e0*/  LOP3.LUT R0, R3, R0, R4, 0xfe, !PT ;  /* 0x0000000003007212 */ /* 0x000fce00078efe04 */
.L_x_4921:
[----:B------:R-:W-:Y:S05]  /*39f0*/  BSYNC B0 ;  /* 0x0000000000007941 */ /* 0x000fea0003800000 */
.L_x_4920:
[----:B------:R-:W0:Y:S02]  /*3a00*/  F2I.FTZ.TRUNC.NTZ R0, R0 ;  /* 0x0000000000007305 */ /* 0x000e24000021f100 */
[----:B0-----:R-:W-:Y:S01]  /*3a10*/  PRMT R16, R0, 0x7610, R16 ;  /* 0x0000761000107816 */ /* 0x001fe20000000010 */
[----:B------:R-:W-:Y:S06]  /*3a20*/  BRA `(.L_x_4896) ;  /* 0x0000000000987947 */ /* 0x000fec0003800000 */
.L_x_4913:
        /* <DEDUP_REMOVED lines=14> */
.L_x_4927:
[----:B------:R-:W-:Y:S05]  /*3b10*/  BSYNC B0 ;  /* 0x0000000000007941 */ /* 0x000fea0003800000 */
.L_x_4926:
[----:B------:R-:W0:Y:S02]  /*3b20*/  F2I.FTZ.TRUNC.NTZ R0, R0 ;  /* 0x0000000000007305 */ /* 0x000e24000021f100 */
[----:B0-----:R-:W-:Y:S01]  /*3b30*/  PRMT R16, R0, 0x7610, R16 ;  /* 0x0000761000107816 */ /* 0x001fe20000000010 */
[----:B------:R-:W-:Y:S06]  /*3b40*/  BRA `(.L_x_4896) ;  /* 0x0000000000507947 */ /* 0x000fec0003800000 */
.L_x_4901:
        /* <DEDUP_REMOVED lines=16> */
.L_x_4928:
[----:B------:R-:W-:Y:S05]  /*3c50*/  BRA `(.L_x_4896) ;  /* 0x00000000000c7947 */ /* 0x000fea0003800000 */
.L_x_4925:
[----:B------:R0:W5:Y:S01]  /*3c60*/  LDG.E.U8 R16, desc[UR36][R2.64] ;  /* 0x0000002402107981 */ /* 0x000162000c1e1100 */
[----:B------:R-:W-:Y:S05]  /*3c70*/  BRA `(.L_x_4896) ;  /* 0x0000000000047947 */ /* 0x000fea0003800000 */
.L_x_4924:
[----:B------:R0:W5:Y:S02]  /*3c80*/  LDG.E.U8 R16, desc[UR36][R2.64] ;  /* 0x0000002402107981 */ /* 0x000164000c1e1100 */
.L_x_4896:
[----:B------:R-:W-:Y:S05]  /*3c90*/  BSYNC B6 ;  /* 0x0000000000067941 */ /* 0x000fea0003800000 */
.L_x_4895:
[----:B01234-:R-:W0:Y:S01]  /*3ca0*/  LDC R2, c[0x0][0x218] ;  /* 0x00008600ff027b82 */ /* 0x01fe220000000800 */
[----:B------:R-:W-:Y:S01]  /*3cb0*/  BSSY B0, `(.L_x_4929) ;  /* 0x000004c000007945 */ /* 0x000fe20003800000 */
[----:B------:R-:W-:Y:S02]  /*3cc0*/  PRMT R0, R19, 0x8880, RZ ;  /* 0x0000888013007816 */ /* 0x000fe400000000ff */
[----:B0-----:R-:W-:-:S13]  /*3cd0*/  ISETP.NE.AND P0, PT, R2, RZ, PT ;  /* 0x000000ff0200720c */ /* 0x001fda0003f05270 */
[----:B------:R-:W-:Y:S05]  /*3ce0*/  @!P0 BRA `(.L_x_4930) ;  /* 0x0000000000d88947 */ /* 0x000fea0003800000 */
[----:B------:R-:W-:-:S13]  /*3cf0*/  ISETP.NE.AND P0, PT, R2, 0x1, PT ;  /* 0x000000010200780c */ /* 0x000fda0003f05270 */
[----:B------:R-:W-:Y:S05]  /*3d00*/  @P0 BRA `(.L_x_4931) ;  /* 0x0000000000500947 */ /* 0x000fea0003800000 */
[----:B------:R-:W0:Y:S01]  /*3d10*/  S2R R19, SR_TID.X ;  /* 0x0000000000137919 */ /* 0x000e220000002100 */
[----:B-----5:R-:W-:Y:S02]  /*3d20*/  LOP3.LUT R17, R17, 0xffff, RZ, 0xc0, !PT ;  /* 0x0000ffff11117812 */ /* 0x020fe400078ec0ff */
[----:B------:R-:W-:Y:S02]  /*3d30*/  LOP3.LUT R23, R23, 0xffff, RZ, 0xc0, !PT ;  /* 0x0000ffff17177812 */ /* 0x000fe400078ec0ff */
[----:B------:R-:W-:Y:S02]  /*3d40*/  LOP3.LUT R18, R18, 0xffff, RZ, 0xc0, !PT ;  /* 0x0000ffff12127812 */ /* 0x000fe400078ec0ff */
[----:B------:R-:W-:Y:S02]  /*3d50*/  PRMT R5, R17, 0x8880, RZ ;  /* 0x0000888011057816 */ /* 0x000fe400000000ff */
[----:B------:R-:W-:Y:S02]  /*3d60*/  PRMT R7, R23, 0x8880, RZ ;  /* 0x0000888017077816 */ /* 0x000fe400000000ff */
[----:B------:R-:W-:-:S02]  /*3d70*/  PRMT R3, R18, 0x8880, RZ ;  /* 0x0000888012037816 */ /* 0x000fc400000000ff */
[C---:B------:R-:W-:Y:S02]  /*3d80*/  VIMNMX R5, R0.reuse, R5, PT ;  /* 0x0000000500057248 */ /* 0x040fe40003fe0100 */
[C---:B------:R-:W-:Y:S02]  /*3d90*/  VIMNMX R7, R0.reuse, R7, PT ;  /* 0x0000000700077248 */ /* 0x040fe40003fe0100 */
[----:B------:R-:W-:Y:S02]  /*3da0*/  VIMNMX R3, R0, R3, PT ;  /* 0x0000000300037248 */ /* 0x000fe40003fe0100 */
[----:B------:R-:W-:Y:S02]  /*3db0*/  PRMT R18, R5, 0x7610, R18 ;  /* 0x0000761005127816 */ /* 0x000fe40000000012 */
[----:B------:R-:W-:Y:S01]  /*3dc0*/  PRMT R17, R7, 0x7610, R17 ;  /* 0x0000761007117816 */ /* 0x000fe20000000011 */
[----:B0-----:R-:W-:-:S05]  /*3dd0*/  VIADD R9, R19, 0x180 ;  /* 0x0000018013097836 */ /* 0x001fca0000000000 */
[----:B------:R-:W-:-:S13]  /*3de0*/  ISETP.GE.AND P0, PT, R9, R22, PT ;  /* 0x000000160900720c */ /* 0x000fda0003f06270 */
[----:B------:R-:W-:Y:S05]  /*3df0*/  @P0 BRA `(.L_x_4932) ;  /* 0x0000000000dc0947 */ /* 0x000fea0003800000 */
[----:B------:R-:W-:-:S04]  /*3e00*/  LOP3.LUT R16, R16, 0xffff, RZ, 0xc0, !PT ;  /* 0x0000ffff10107812 */ /* 0x000fc800078ec0ff */
[----:B------:R-:W-:-:S04]  /*3e10*/  PRMT R5, R16, 0x8880, RZ ;  /* 0x0000888010057816 */ /* 0x000fc800000000ff */
[----:B------:R-:W-:-:S04]  /*3e20*/  VIMNMX R5, R0, R5, PT ;  /* 0x0000000500057248 */ /* 0x000fc80003fe0100 */
[----:B------:R-:W-:Y:S01]  /*3e30*/  PRMT R16, R5, 0x7610, R16 ;  /* 0x0000761005107816 */ /* 0x000fe20000000010 */
[----:B------:R-:W-:Y:S06]  /*3e40*/  BRA `(.L_x_4932) ;  /* 0x0000000000c87947 */ /* 0x000fec0003800000 */
.L_x_4931:
[----:B------:R-:W0:Y:S01]  /*3e50*/  S2R R19, SR_TID.X ;  /* 0x0000000000137919 */ /* 0x000e220000002100 */
[----:B------:R-:W1:Y:S01]  /*3e60*/  LDC.S8 R6, c[0x0][0x21d] ;  /* 0x00008740ff067b82 */ /* 0x000e620000000200 */
[C---:B0-----:R-:W-:Y:S01]  /*3e70*/  VIADD R7, R19.reuse, 0x80 ;  /* 0x0000008013077836 */ /* 0x041fe20000000000 */
[CC--:B------:R-:W-:Y:S01]  /*3e80*/  ISETP.GE.AND P2, PT, R19.reuse, R22.reuse, PT ;  /* 0x000000161300720c */ /* 0x0c0fe20003f46270 */
[C---:B------:R-:W-:Y:S02]  /*3e90*/  VIADD R5, R19.reuse, 0x100 ;  /* 0x0000010013057836 */ /* 0x040fe40000000000 */
[----:B------:R-:W-:Y:S01]  /*3ea0*/  VIADD R13, R19, 0x180 ;  /* 0x00000180130d7836 */ /* 0x000fe20000000000 */
[-C--:B------:R-:W-:Y:S01]  /*3eb0*/  ISETP.GE.AND P0, PT, R7, R22.reuse, PT ;  /* 0x000000160700720c */ /* 0x080fe20003f06270 */
[----:B-1----:R-:W-:Y:S01]  /*3ec0*/  IMAD.MOV.U32 R7, RZ, RZ, R6 ;  /* 0x000000ffff077224 */ /* 0x002fe200078e0006 */
[-C--:B------:R-:W-:Y:S02]  /*3ed0*/  ISETP.GE.AND P1, PT, R5, R22.reuse, PT ;  /* 0x000000160500720c */ /* 0x080fe40003f26270 */
[----:B------:R-:W-:-:S05]  /*3ee0*/  ISETP.GE.AND P3, PT, R13, R22, PT ;  /* 0x000000160d00720c */ /* 0x000fca0003f66270 */
[----:B-----5:R-:W-:-:S04]  /*3ef0*/  @!P2 LOP3.LUT R2, R18, 0xffff, RZ, 0xc0, !PT ;  /* 0x0000ffff1202a812 */ /* 0x020fc800078ec0ff */
[----:B------:R-:W-:Y:S02]  /*3f00*/  @!P0 LOP3.LUT R4, R17, 0xffff, RZ, 0xc0, !PT ;  /* 0x0000ffff11048812 */ /* 0x000fe400078ec0ff */
[----:B------:R-:W-:Y:S02]  /*3f10*/  @!P1 LOP3.LUT R23, R23, 0xffff, RZ, 0xc0, !PT ;  /* 0x0000ffff17179812 */ /* 0x000fe400078ec0ff */
[----:B------:R-:W-:Y:S02]  /*3f20*/  @!P2 PRMT R5, R2, 0x8880, RZ ;  /* 0x000088800205a816 */ /* 0x000fe400000000ff */
[----:B------:R-:W-:Y:S02]  /*3f30*/  @!P0 PRMT R9, R4, 0x8880, RZ ;  /* 0x0000888004098816 */ /* 0x000fe400000000ff */
[----:B------:R-:W-:Y:S02]  /*3f40*/  @!P1 PRMT R11, R23, 0x8880, RZ ;  /* 0x00008880170b9816 */ /* 0x000fe400000000ff */
[----:B------:R-:W-:-:S02]  /*3f50*/  @!P2 VIMNMX R2, R0, R5, !PT ;  /* 0x000000050002a248 */ /* 0x000fc40007fe0100 */
[C---:B------:R-:W-:Y:S02]  /*3f60*/  @!P0 VIMNMX R4, R0.reuse, R9, !PT ;  /* 0x0000000900048248 */ /* 0x040fe40007fe0100 */
[----:B------:R-:W-:Y:S02]  /*3f70*/  @!P1 VIMNMX R5, R0, R11, !PT ;  /* 0x0000000b00059248 */ /* 0x000fe40007fe0100 */
[-C--:B------:R-:W-:Y:S02]  /*3f80*/  @!P2 VIMNMX R2, R2, R7.reuse, PT ;  /* 0x000000070202a248 */ /* 0x080fe40003fe0100 */
[-C--:B------:R-:W-:Y:S02]  /*3f90*/  @!P0 VIMNMX R4, R4, R7.reuse, PT ;  /* 0x0000000704048248 */ /* 0x080fe40003fe0100 */
[----:B------:R-:W-:Y:S02]  /*3fa0*/  @!P1 VIMNMX R5, R5, R7, PT ;  /* 0x0000000705059248 */ /* 0x000fe40003fe0100 */
[----:B------:R-:W-:-:S02]  /*3fb0*/  @!P2 PRMT R3, R2, 0x7610, R3 ;  /* 0x000076100203a816 */ /* 0x000fc40000000003 */
[----:B------:R-:W-:Y:S02]  /*3fc0*/  @!P0 PRMT R18, R4, 0x7610, R18 ;  /* 0x0000761004128816 */ /* 0x000fe40000000012 */
[----:B------:R-:W-:Y:S01]  /*3fd0*/  @!P1 PRMT R17, R5, 0x7610, R17 ;  /* 0x0000761005119816 */ /* 0x000fe20000000011 */
[----:B------:R-:W-:Y:S06]  /*3fe0*/  @P3 BRA `(.L_x_4932) ;  /* 0x0000000000603947 */ /* 0x000fec0003800000 */
[----:B------:R-:W-:-:S04]  /*3ff0*/  LOP3.LUT R16, R16, 0xffff, RZ, 0xc0, !PT ;  /* 0x0000ffff10107812 */ /* 0x000fc800078ec0ff */
[----:B------:R-:W-:-:S04]  /*4000*/  PRMT R5, R16, 0x8880, RZ ;  /* 0x0000888010057816 */ /* 0x000fc800000000ff */
[----:B------:R-:W-:-:S04]  /*4010*/  VIMNMX R0, R0, R5, !PT ;  /* 0x0000000500007248 */ /* 0x000fc80007fe0100 */
[----:B------:R-:W-:-:S04]  /*4020*/  VIMNMX R0, R0, R7, PT ;  /* 0x0000000700007248 */ /* 0x000fc80003fe0100 */
[----:B------:R-:W-:Y:S01]  /*4030*/  PRMT R16, R0, 0x7610, R16 ;  /* 0x0000761000107816 */ /* 0x000fe20000000010 */
[----:B------:R-:W-:Y:S06]  /*4040*/  BRA `(.L_x_4932) ;  /* 0x0000000000487947 */ /* 0x000fec0003800000 */
.L_x_4930:
[----:B------:R-:W0:Y:S01]  /*4050*/  S2R R19, SR_TID.X ;  /* 0x0000000000137919 */ /* 0x000e220000002100 */
[----:B-----5:R-:W-:Y:S02]  /*4060*/  LOP3.LUT R17, R17, 0xffff, RZ, 0xc0, !PT ;  /* 0x0000ffff11117812 */ /* 0x020fe400078ec0ff */
[----:B------:R-:W-:Y:S02]  /*4070*/  LOP3.LUT R23, R23, 0xffff, RZ, 0xc0, !PT ;  /* 0x0000ffff17177812 */ /* 0x000fe400078ec0ff */
[----:B------:R-:W-:Y:S02]  /*4080*/  LOP3.LUT R18, R18, 0xffff, RZ, 0xc0, !PT ;  /* 0x0000ffff12127812 */ /* 0x000fe400078ec0ff */
[----:B------:R-:W-:Y:S02]  /*4090*/  PRMT R5, R17, 0x8880, RZ ;  /* 0x0000888011057816 */ /* 0x000fe400000000ff */
[----:B------:R-:W-:Y:S02]  /*40a0*/  PRMT R7, R23, 0x8880, RZ ;  /* 0x0000888017077816 */ /* 0x000fe400000000ff */
[----:B------:R-:W-:-:S02]  /*40b0*/  VIMNMX R5, R0, R5, !PT ;  /* 0x0000000500057248 */ /* 0x000fc40007fe0100 */
[----:B------:R-:W-:-:S04]  /*40c0*/  VIMNMX R7, R0, R7, !PT ;  /* 0x0000000700077248 */ /* 0x000fc80007fe0100 */
[----:B------:R-:W-:Y:S01]  /*40d0*/  PRMT R17, R7, 0x7610, R17 ;  /* 0x0000761007117816 */ /* 0x000fe20000000011 */
[----:B0-----:R-:W-:-:S05]  /*40e0*/  VIADD R3, R19, 0x180 ;  /* 0x0000018013037836 */ /* 0x001fca0000000000 */
[----:B------:R-:W-:Y:S02]  /*40f0*/  ISETP.GE.AND P0, PT, R3, R22, PT ;  /* 0x000000160300720c */ /* 0x000fe40003f06270 */
[----:B------:R-:W-:Y:S02]  /*4100*/  PRMT R3, R18, 0x8880, RZ ;  /* 0x0000888012037816 */ /* 0x000fe400000000ff */
[----:B------:R-:W-:Y:S02]  /*4110*/  PRMT R18, R5, 0x7610, R18 ;  /* 0x0000761005127816 */ /* 0x000fe40000000012 */
[----:B------:R-:W-:-:S07]  /*4120*/  VIMNMX R3, R0, R3, !PT ;  /* 0x0000000300037248 */ /* 0x000fce0007fe0100 */
[----:B------:R-:W-:-:S04]  /*4130*/  @!P0 LOP3.LUT R2, R16, 0xffff, RZ, 0xc0, !PT ;  /* 0x0000ffff10028812 */ /* 0x000fc800078ec0ff */
[----:B------:R-:W-:-:S04]  /*4140*/  @!P0 PRMT R9, R2, 0x8880, RZ ;  /* 0x0000888002098816 */ /* 0x000fc800000000ff */
[----:B------:R-:W-:-:S04]  /*4150*/  @!P0 VIMNMX R9, R0, R9, !PT ;  /* 0x0000000900098248 */ /* 0x000fc80007fe0100 */
[----:B------:R-:W-:-:S07]  /*4160*/  @!P0 PRMT R16, R9, 0x7610, R16 ;  /* 0x0000761009108816 */ /* 0x000fce0000000010 */
.L_x_4932:
[----:B------:R-:W-:Y:S05]  /*4170*/  BSYNC B0 ;  /* 0x0000000000007941 */ /* 0x000fea0003800000 */
.L_x_4929:
        /* <DEDUP_REMOVED lines=24> */
.L_x_4938:
[----:B------:R0:W-:Y:S01]  /*4300*/  STG.E.U8 desc[UR36][R8.64], R3 ;  /* 0x0000000308007986 */ /* 0x0001e2000c101124 */
[----:B------:R-:W-:Y:S05]  /*4310*/  BRA `(.L_x_4940) ;  /* 0x0000000c009c7947 */ /* 0x000fea0003800000 */
.L_x_4937:
[----:B------:R-:W-:-:S13]  /*4320*/  ISETP.NE.AND P0, PT, R0, 0x2, PT ;  /* 0x000000020000780c */ /* 0x000fda0003f05270 */
[----:B------:R-:W-:Y:S05]  /*4330*/  @!P0 BRA `(.L_x_4941) ;  /* 0x0000000000388947 */ /* 0x000fea0003800000 */
[----:B------:R-:W-:-:S13]  /*4340*/  ISETP.NE.AND P0, PT, R0, 0x3, PT ;  /* 0x000000030000780c */ /* 0x000fda0003f05270 */
[----:B------:R-:W-:Y:S05]  /*4350*/  @!P0 BRA `(.L_x_4942) ;  /* 0x0000000000208947 */ /* 0x000fea0003800000 */
[----:B------:R-:W-:-:S13]  /*4360*/  ISETP.NE.AND P0, PT, R0, 0x4, PT ;  /* 0x000000040000780c */ /* 0x000fda0003f05270 */
[----:B------:R-:W-:Y:S05]  /*4370*/  @P0 BRA `(.L_x_4939) ;  /* 0x0000000c001c0947 */ /* 0x000fea0003800000 */
[----:B------:R-:W-:-:S04]  /*4380*/  LOP3.LUT R3, R3, 0xffff, RZ, 0xc0, !PT ;  /* 0x0000ffff03037812 */ /* 0x000fc800078ec0ff */
[----:B------:R-:W-:-:S05]  /*4390*/  PRMT R3, R3, 0x8880, RZ ;  /* 0x0000888003037816 */ /* 0x000fca00000000ff */
[----:B------:R-:W-:-:S05]  /*43a0*/  IMAD.MOV.U32 R4, RZ, RZ, R3 ;  /* 0x000000ffff047224 */ /* 0x000fca00078e0003 */
[----:B------:R-:W-:-:S05]  /*43b0*/  SHF.R.S32.HI R5, RZ, 0x1f, R4 ;  /* 0x0000001fff057819 */ /* 0x000fca0000011404 */
[----:B------:R0:W-:Y:S01]  /*43c0*/  STG.E.64 desc[UR36][R8.64], R4 ;  /* 0x0000000408007986 */ /* 0x0001e2000c101b24 */
[----:B------:R-:W-:Y:S05]  /*43d0*/  BRA `(.L_x_4940) ;  /* 0x0000000c006c7947 */ /* 0x000fea0003800000 */
.L_x_4942:
[----:B------:R-:W-:-:S04]  /*43e0*/  LOP3.LUT R3, R3, 0xffff, RZ, 0xc0, !PT ;  /* 0x0000ffff03037812 */ /* 0x000fc800078ec0ff */
[----:B------:R-:W-:-:S05]  /*43f0*/  PRMT R3, R3, 0x8880, RZ ;  /* 0x0000888003037816 */ /* 0x000fca00000000ff */
[----:B------:R0:W-:Y:S01]  /*4400*/  STG.E desc[UR36][R8.64], R3 ;  /* 0x0000000308007986 */ /* 0x0001e2000c101924 */
[----:B------:R-:W-:Y:S05]  /*4410*/  BRA `(.L_x_4940) ;  /* 0x0000000c005c7947 */ /* 0x000fea0003800000 */
.L_x_4941:
[----:B------:R-:W-:-:S04]  /*4420*/  PRMT R3, R3, 0x8880, RZ ;  /* 0x0000888003037816 */ /* 0x000fc800000000ff */
[----:B------:R-:W-:-:S05]  /*4430*/  PRMT R3, R3, 0x7710, RZ ;  /* 0x0000771003037816 */ /* 0x000fca00000000ff */
[----:B------:R0:W-:Y:S01]  /*4440*/  STG.E.U16 desc[UR36][R8.64], R3 ;  /* 0x0000000308007986 */ /* 0x0001e2000c101524 */
[----:B------:R-:W-:Y:S05]  /*4450*/  BRA `(.L_x_4940) ;  /* 0x0000000c004c7947 */ /* 0x000fea0003800000 */
.L_x_4936:
[----:B------:R-:W-:-:S13]  /*4460*/  ISETP.GT.AND P0, PT, R0, 0x6, PT ;  /* 0x000000060000780c */ /* 0x000fda0003f04270 */
[----:B------:R-:W-:Y:S05]  /*4470*/  @P0 BRA `(.L_x_4943) ;  /* 0x00000000002c0947 */ /* 0x000fea0003800000 */
[----:B------:R-:W-:-:S13]  /*4480*/  ISETP.NE.AND P0, PT, R0, 0x5, PT ;  /* 0x000000050000780c */ /* 0x000fda0003f05270 */
[----:B------:R-:W-:Y:S05]  /*4490*/  @!P0 BRA `(.L_x_4944) ;  /* 0x0000000000148947 */ /* 0x000fea0003800000 */
[----:B------:R-:W-:-:S13]  /*44a0*/  ISETP.NE.AND P0, PT, R0, 0x6, PT ;  /* 0x000000060000780c */ /* 0x000fda0003f05270 */
[----:B------:R-:W-:Y:S05]  /*44b0*/  @P0 BRA `(.L_x_4939) ;  /* 0x0000000800cc0947 */ /* 0x000fea0003800000 */
[----:B------:R-:W0:Y:S02]  /*44c0*/  I2F.S8 R3, R3 ;  /* 0x0000000300037306 */ /* 0x000e240000001400 */
[----:B0-----:R0:W-:Y:S01]  /*44d0*/  STG.E desc[UR36][R8.64], R3 ;  /* 0x0000000308007986 */ /* 0x0011e2000c101924 */
[----:B------:R-:W-:Y:S05]  /*44e0*/  BRA `(.L_x_4940) ;  /* 0x0000000c00287947 */ /* 0x000fea0003800000 */
.L_x_4944:
[----:B------:R-:W0:Y:S02]  /*44f0*/  I2F.S8 R0, R3 ;  /* 0x0000000300007306 */ /* 0x000e240000001400 */
[----:B0-----:R-:W-:-:S05]  /*4500*/  F2FP.F16.F32.PACK_AB R0, RZ, R0 ;  /* 0x00000000ff00723e */ /* 0x001fca00000000ff */
[----:B------:R0:W-:Y:S01]  /*4510*/  STG.E.U16 desc[UR36][R8.64], R0 ;  /* 0x0000000008007986 */ /* 0x0001e2000c101524 */
[----:B------:R-:W-:Y:S05]  /*4520*/  BRA `(.L_x_4940) ;  /* 0x0000000c00187947 */ /* 0x000fea0003800000 */
.L_x_4943:
[----:B------:R-:W-:-:S13]  /*4530*/  ISETP.NE.AND P0, PT, R0, 0x7, PT ;  /* 0x000000070000780c */ /* 0x000fda0003f05270 */
[----:B------:R-:W-:Y:S05]  /*4540*/  @!P0 BRA `(.L_x_4945) ;  /* 0x0000000000348947 */ /* 0x000fea0003800000 */
[----:B------:R-:W-:-:S13]  /*4550*/  ISETP.NE.AND P0, PT, R0, 0x8, PT ;  /* 0x000000080000780c */ /* 0x000fda0003f05270 */
[----:B------:R-:W-:Y:S05]  /*4560*/  @!P0 BRA `(.L_x_4946) ;  /* 0x0000000000188947 */ /* 0x000fea0003800000 */
[----:B------:R-:W-:-:S13]  /*4570*/  ISETP.NE.AND P0, PT, R0, 0x9, PT ;  /* 0x000000090000780c */ /* 0x000fda0003f05270 */
[----:B------:R-:W-:Y:S05]  /*4580*/  @P0 BRA `(.L_x_4939) ;  /* 0x0000000800980947 */ /* 0x000fea0003800000 */
[----:B------:R-:W0:Y:S01]  /*4590*/  I2F.S8 R4, R3 ;  /* 0x0000000300047306 */ /* 0x000e220000001400 */
[----:B------:R-:W-:-:S05]  /*45a0*/  IMAD.MOV.U32 R5, RZ, RZ, RZ ;  /* 0x000000ffff057224 */ /* 0x000fca00078e00ff */
[----:B0-----:R0:W-:Y:S01]  /*45b0*/  STG.E.64 desc[UR36][R8.64], R4 ;  /* 0x0000000408007986 */ /* 0x0011e2000c101b24 */
[----:B------:R-:W-:Y:S05]  /*45c0*/  BRA `(.L_x_4940) ;  /* 0x0000000800f07947 */ /* 0x000fea0003800000 */
.L_x_4946:
[----:B------:R-:W0:Y:S02]  /*45d0*/  I2F.S8 R3, R3 ;  /* 0x0000000300037306 */ /* 0x000e240000001400 */
[----:B0-----:R-:W-:-:S04]  /*45e0*/  F2FP.F16.F32.PACK_AB R3, RZ, R3 ;  /* 0x00000003ff03723e */ /* 0x001fc800000000ff */
[----:B------:R-:W-:-:S05]  /*45f0*/  PRMT R3, R3, 0x5410, RZ ;  /* 0x0000541003037816 */ /* 0x000fca00000000ff */
[----:B------:R0:W-:Y:S01]  /*4600*/  STG.E desc[UR36][R8.64], R3 ;  /* 0x0000000308007986 */ /* 0x0001e2000c101924 */
[----:B------:R-:W-:Y:S05]  /*4610*/  BRA `(.L_x_4940) ;  /* 0x0000000800dc7947 */ /* 0x000fea0003800000 */
.L_x_4945:
[----:B------:R-:W-:-:S04]  /*4620*/  PRMT R4, R3, 0x8880, RZ ;  /* 0x0000888003047816 */ /* 0x000fc800000000ff */
[----:B------:R-:W-:-:S06]  /*4630*/  PRMT R4, R4, 0x7710, RZ ;  /* 0x0000771004047816 */ /* 0x000fcc00000000ff */
[----:B------:R-:W0:Y:S02]  /*4640*/  I2F.F64.S16 R4, R4 ;  /* 0x0000000400047312 */ /* 0x000e240000101c00 */
[----:B0-----:R0:W-:Y:S01]  /*4650*/  STG.E.64 desc[UR36][R8.64], R4 ;  /* 0x0000000408007986 */ /* 0x0011e2000c101b24 */
[----:B------:R-:W-:Y:S05]  /*4660*/  BRA `(.L_x_4940) ;  /* 0x0000000800c87947 */ /* 0x000fea0003800000 */
.L_x_4935:
        /* <DEDUP_REMOVED lines=8> */
[----:B------:R-:W-:-:S04]  /*46f0*/  LOP3.LUT P0, RZ, R3, 0xff, RZ, 0xc0, !PT ;  /* 0x000000ff03ff7812 */ /* 0x000fc8000780c0ff */
[----:B------:R-:W-:-:S05]  /*4700*/  SEL R3, RZ, 0x1, !P0 ;  /* 0x00000001ff037807 */ /* 0x000fca0004000000 */
[----:B------:R0:W-:Y:S01]  /*4710*/  STG.E.U8 desc[UR36][R8.64], R3 ;  /* 0x0000000308007986 */ /* 0x0001e2000c101124 */
[----:B------:R-:W-:Y:S05]  /*4720*/  BRA `(.L_x_4940) ;  /* 0x0000000800987947 */ /* 0x000fea0003800000 */
.L_x_4949:
[----:B------:R-:W-:Y:S02]  /*4730*/  PRMT R4, R3, 0x8880, RZ ;  /* 0x0000888003047816 */ /* 0x000fe400000000ff */
[----:B------:R-:W-:Y:S02]  /*4740*/  CS2R R6, SRZ ;  /* 0x0000000000067805 */ /* 0x000fe4000001ff00 */
[----:B------:R-:W-:-:S06]  /*4750*/  PRMT R4, R4, 0x7710, RZ ;  /* 0x0000771004047816 */ /* 0x000fcc00000000ff */
[----:B------:R-:W0:Y:S02]  /*4760*/  I2F.F64.S16 R4, R4 ;  /* 0x0000000400047312 */ /* 0x000e240000101c00 */
[----:B0-----:R0:W-:Y:S01]  /*4770*/  STG.E.128 desc[UR36][R8.64], R4 ;  /* 0x0000000408007986 */ /* 0x0011e2000c101d24 */
[----:B------:R-:W-:Y:S05]  /*4780*/  BRA `(.L_x_4940) ;  /* 0x0000000800807947 */ /* 0x000fea0003800000 */
.L_x_4948:
[----:B------:R-:W-:-:S13]  /*4790*/  ISETP.NE.AND P0, PT, R0, 0xf, PT ;  /* 0x0000000f0000780c */ /* 0x000fda0003f05270 */
[----:B------:R-:W-:Y:S05]  /*47a0*/  @!P0 BRA `(.L_x_4950) ;  /* 0x0000000000b48947 */ /* 0x000fea0003800000 */
[----:B------:R-:W-:-:S13]  /*47b0*/  ISETP.NE.AND P0, PT, R0, 0x17, PT ;  /* 0x000000170000780c */ /* 0x000fda0003f05270 */
[----:B------:R-:W-:Y:S05]  /*47c0*/  @!P0 BRA `(.L_x_4951) ;  /* 0x0000000000548947 */ /* 0x000fea0003800000 */
[----:B------:R-:W-:-:S13]  /*47d0*/  ISETP.NE.AND P0, PT, R0, 0x18, PT ;  /* 0x000000180000780c */ /* 0x000fda0003f05270 */
[----:B------:R-:W-:Y:S05]  /*47e0*/  @P0 BRA `(.L_x_4939) ;  /* 0x0000000800000947 */ /* 0x000fea0003800000 */
[----:B------:R-:W0:Y:S01]  /*47f0*/  I2F.S8 R3, R3 ;  /* 0x0000000300037306 */ /* 0x000e220000001400 */
        /* <DEDUP_REMOVED lines=14> */
.L_x_4953:
[----:B------:R-:W-:Y:S05]  /*48e0*/  BSYNC B0 ;  /* 0x0000000000007941 */ /* 0x000fea0003800000 */
.L_x_4952:
[----:B------:R-:W-:-:S05]  /*48f0*/  LOP3.LUT R5, R0, R5, RZ, 0xfc, !PT ;  /* 0x0000000500057212 */ /* 0x000fca00078efcff */
[----:B------:R0:W-:Y:S01]  /*4900*/  STG.E.U8 desc[UR36][R8.64], R5 ;  /* 0x0000000508007986 */ /* 0x0001e2000c101124 */
[----:B------:R-:W-:Y:S05]  /*4910*/  BRA `(.L_x_4940) ;  /* 0x00000008001c7947 */ /* 0x000fea0003800000 */
.L_x_4951:
[----:B------:R-:W0:Y:S01]  /*4920*/  I2F.S8 R5, R3 ;  /* 0x0000000300057306 */ /* 0x000e220000001400 */
        /* <DEDUP_REMOVED lines=12> */
.L_x_4955:
[----:B------:R-:W-:Y:S01]  /*49f0*/  IMAD.MOV.U32 R0, RZ, RZ, 0x7f ;  /* 0x0000007fff007424 */ /* 0x000fe200078e00ff */
[----:B------:R-:W-:-:S04]  /*4a00*/  ISETP.GT.U32.AND P0, PT, R4, 0x7f800000, PT ;  /* 0x7f8000000400780c */ /* 0x000fc80003f04070 */
[----:B------:R-:W-:-:S09]  /*4a10*/  SEL R0, R0, 0x7c, P0 ;  /* 0x0000007c00007807 */ /* 0x000fd20000000000 */
.L_x_4956:
[----:B------:R-:W-:Y:S05]  /*4a20*/  BSYNC B0 ;  /* 0x0000000000007941 */ /* 0x000fea0003800000 */
.L_x_4954:
[----:B------:R-:W-:-:S04]  /*4a30*/  LOP3.LUT R3, R5, 0x80000000, RZ, 0xc0, !PT ;  /* 0x8000000005037812 */ /* 0x000fc800078ec0ff */
[----:B------:R-:W-:-:S04]  /*4a40*/  SHF.R.U32.HI R3, RZ, 0x18, R3 ;  /* 0x00000018ff037819 */ /* 0x000fc80000011603 */
[----:B------:R-:W-:-:S05]  /*4a50*/  LOP3.LUT R3, R0, R3, RZ, 0xfc, !PT ;  /* 0x0000000300037212 */ /* 0x000fca00078efcff */
[----:B------:R0:W-:Y:S01]  /*4a60*/  STG.E.U8 desc[UR36][R8.64], R3 ;  /* 0x0000000308007986 */ /* 0x0001e2000c101124 */
[----:B------:R-:W-:Y:S05]  /*4a70*/  BRA `(.L_x_4940) ;  /* 0x0000000400c47947 */ /* 0x000fea0003800000 */
.L_x_4950:
[----:B------:R-:W0:Y:S02]  /*4a80*/  I2F.S8 R0, R3 ;  /* 0x0000000300007306 */ /* 0x000e240000001400 */
[----:B0-----:R-:W-:-:S05]  /*4a90*/  F2FP.BF16.F32.PACK_AB R0, RZ, R0 ;  /* 0x00000000ff00723e */ /* 0x001fca00000010ff */
[----:B------:R0:W-:Y:S01]  /*4aa0*/  STG.E.U16 desc[UR36][R8.64], R0 ;  /* 0x0000000008007986 */ /* 0x0001e2000c101524 */
[----:B------:R-:W-:Y:S05]  /*4ab0*/  BRA `(.L_x_4940) ;  /* 0x0000000400b47947 */ /* 0x000fea0003800000 */
.L_x_4947:
        /* <DEDUP_REMOVED lines=8> */
[----:B------:R-:W-:-:S04]  /*4b40*/  PRMT R3, R3, 0x8880, RZ ;  /* 0x0000888003037816 */ /* 0x000fc800000000ff */
[----:B------:R-:W-:-:S05]  /*4b50*/  PRMT R3, R3, 0x7710, RZ ;  /* 0x0000771003037816 */ /* 0x000fca00000000ff */
[----:B------:R4:W-:Y:S01]  /*4b60*/  STG.E.U16 desc[UR36][R8.64], R3 ;  /* 0x0000000308007986 */ /* 0x0009e2000c101524 */
[----:B------:R-:W-:Y:S05]  /*4b70*/  BRA `(.L_x_4940) ;  /* 0x0000000400847947 */ /* 0x000fea0003800000 */
.L_x_4959:
[----:B------:R-:W0:Y:S01]  /*4b80*/  I2F.S8 R3, R3 ;  /* 0x0000000300037306 */ /* 0x000e220000001400 */
        /* <DEDUP_REMOVED lines=16> */
.L_x_4962:
[----:B------:R-:W-:-:S04]  /*4c90*/  LOP3.LUT R3, R3, 0x80000000, RZ, 0xc0, !PT ;  /* 0x8000000003037812 */ /* 0x000fc800078ec0ff */
[----:B------:R-:W-:-:S04]  /*4ca0*/  SHF.R.U32.HI R3, RZ, 0x18, R3 ;  /* 0x00000018ff037819 */ /* 0x000fc80000011603 */
[----:B------:R-:W-:-:S04]  /*4cb0*/  LOP3.LUT R0, R0, R3, RZ, 0xfc, !PT ;  /* 0x0000000300007212 */ /* 0x000fc800078efcff */
[----:B------:R-:W-:-:S07]  /*4cc0*/  PRMT R4, R0, 0x7610, R4 ;  /* 0x0000761000047816 */ /* 0x000fce0000000004 */
.L_x_4961:
[----:B------:R-:W-:Y:S05]  /*4cd0*/  BSYNC B0 ;  /* 0x0000000000007941 */ /* 0x000fea0003800000 */
.L_x_4960:
[----:B------:R3:W-:Y:S01]  /*4ce0*/  STG.E.U8 desc[UR36][R8.64], R4 ;  /* 0x0000000408007986 */ /* 0x0007e2000c101124 */
[----:B------:R-:W-:Y:S05]  /*4cf0*/  BRA `(.L_x_4940) ;  /* 0x0000000400247947 */ /* 0x000fea0003800000 */
.L_x_4958:
        /* <DEDUP_REMOVED lines=17> */
.L_x_4965:
[----:B------:R-:W-:-:S04]  /*4e10*/  LOP3.LUT R3, R3, 0x80000000, RZ, 0xc0, !PT ;  /* 0x8000000003037812 */ /* 0x000fc800078ec0ff */
[----:B------:R-:W-:-:S04]  /*4e20*/  SHF.R.U32.HI R3, RZ, 0x18, R3 ;  /* 0x00000018ff037819 */ /* 0x000fc80000011603 */
[----:B------:R-:W-:-:S04]  /*4e30*/  LOP3.LUT R0, R0, R3, RZ, 0xfc, !PT ;  /* 0x0000000300007212 */ /* 0x000fc800078efcff */
[----:B------:R-:W-:-:S07]  /*4e40*/  PRMT R4, R0, 0x7610, R4 ;  /* 0x0000761000047816 */ /* 0x000fce0000000004 */
.L_x_4964:
[----:B------:R-:W-:Y:S05]  /*4e50*/  BSYNC B0 ;  /* 0x0000000000007941 */ /* 0x000fea0003800000 */
.L_x_4963:
[----:B------:R0:W-:Y:S01]  /*4e60*/  STG.E.U8 desc[UR36][R8.64], R4 ;  /* 0x0000000408007986 */ /* 0x0001e2000c101124 */
[----:B------:R-:W-:Y:S05]  /*4e70*/  BRA `(.L_x_4940) ;  /* 0x0000000000c47947 */ /* 0x000fea0003800000 */
.L_x_4957:
[----:B------:R-:W-:-:S13]  /*4e80*/  ISETP.NE.AND P0, PT, R0, 0x1c, PT ;  /* 0x0000001c0000780c */ /* 0x000fda0003f05270 */
[----:B------:R-:W-:Y:S05]  /*4e90*/  @!P0 BRA `(.L_x_4966) ;  /* 0x0000000000b08947 */ /* 0x000fea0003800000 */
[----:B------:R-:W-:-:S13]  /*4ea0*/  ISETP.NE.AND P0, PT, R0, 0x1d, PT ;  /* 0x0000001d0000780c */ /* 0x000fda0003f05270 */
[----:B------:R-:W-:Y:S05]  /*4eb0*/  @!P0 BRA `(.L_x_4967) ;  /* 0x0000000000908947 */ /* 0x000fea0003800000 */
[----:B------:R-:W-:-:S13]  /*4ec0*/  ISETP.NE.AND P0, PT, R0, 0x2c, PT ;  /* 0x0000002c0000780c */ /* 0x000fda0003f05270 */
[----:B------:R-:W-:Y:S05]  /*4ed0*/  @P0 BRA `(.L_x_4939) ;  /* 0x0000000000440947 */ /* 0x000fea0003800000 */
[----:B------:R-:W0:Y:S02]  /*4ee0*/  I2F.S8 R6, R3 ;  /* 0x0000000300067306 */ /* 0x000e240000001400 */
        /* <DEDUP_REMOVED lines=16> */
.L_x_4939:
        /* <DEDUP_REMOVED lines=16> */
.L_x_4968:
[----:B------:R-:W-:Y:S05]  /*50f0*/  BRA `(.L_x_4940) ;  /* 0x0000000000247947 */ /* 0x000fea0003800000 */
.L_x_4967:
[----:B------:R-:W-:-:S04]  /*5100*/  LOP3.LUT R3, R3, 0xffff, RZ, 0xc0, !PT ;  /* 0x0000ffff03037812 */ /* 0x000fc800078ec0ff */
[----:B------:R-:W-:-:S05]  /*5110*/  PRMT R3, R3, 0x8880, RZ ;  /* 0x0000888003037816 */ /* 0x000fca00000000ff */
[----:B------:R-:W-:-:S05]  /*5120*/  IMAD.MOV.U32 R4, RZ, RZ, R3 ;  /* 0x000000ffff047224 */ /* 0x000fca00078e0003 */
[----:B------:R-:W-:-:S05]  /*5130*/  SHF.R.S32.HI R5, RZ, 0x1f, R4 ;  /* 0x0000001fff057819 */ /* 0x000fca0000011404 */
[----:B------:R2:W-:Y:S01]  /*5140*/  STG.E.64 desc[UR36][R8.64], R4 ;  /* 0x0000000408007986 */ /* 0x0005e2000c101b24 */
[----:B------:R-:W-:Y:S05]  /*5150*/  BRA `(.L_x_4940) ;  /* 0x00000000000c7947 */ /* 0x000fea0003800000 */
.L_x_4966:
[----:B------:R-:W-:-:S04]  /*5160*/  LOP3.LUT R3, R3, 0xffff, RZ, 0xc0, !PT ;  /* 0x0000ffff03037812 */ /* 0x000fc800078ec0ff */
[----:B------:R-:W-:-:S05]  /*5170*/  PRMT R3, R3, 0x8880, RZ ;  /* 0x0000888003037816 */ /* 0x000fca00000000ff */
[----:B------:R0:W-:Y:S02]  /*5180*/  STG.E desc[UR36][R8.64], R3 ;  /* 0x0000000308007986 */ /* 0x0001e4000c101924 */
.L_x_4940:
[----:B------:R-:W-:-:S07]  /*5190*/  VIADD R19, R19, 0x80 ;  /* 0x0000008013137836 */ /* 0x000fce0000000000 */
.L_x_4934:
[----:B------:R-:W-:Y:S05]  /*51a0*/  BSYNC B6 ;  /* 0x0000000000067941 */ /* 0x000fea0003800000 */
.L_x_4933:
        /* <DEDUP_REMOVED lines=23> */
.L_x_4974:
[----:B------:R0:W-:Y:S01]  /*5320*/  STG.E.U8 desc[UR36][R8.64], R18 ;  /* 0x0000001208007986 */ /* 0x0001e2000c101124 */
[----:B------:R-:W-:Y:S05]  /*5330*/  BRA `(.L_x_4976) ;  /* 0x0000000c00987947 */ /* 0x000fea0003800000 */
.L_x_4973:
        /* <DEDUP_REMOVED lines=12> */
.L_x_4978:
[----:B------:R-:W-:-:S04]  /*5400*/  LOP3.LUT R18, R18, 0xffff, RZ, 0xc0, !PT ;  /* 0x0000ffff12127812 */ /* 0x000fc800078ec0ff */
[----:B------:R-:W-:-:S05]  /*5410*/  PRMT R3, R18, 0x8880, RZ ;  /* 0x0000888012037816 */ /* 0x000fca00000000ff */
[----:B------:R0:W-:Y:S01]  /*5420*/  STG.E desc[UR36][R8.64], R3 ;  /* 0x0000000308007986 */ /* 0x0001e2000c101924 */
[----:B------:R-:W-:Y:S05]  /*5430*/  BRA `(.L_x_4976) ;  /* 0x0000000c00587947 */ /* 0x000fea0003800000 */
.L_x_4977:
[----:B------:R-:W-:-:S04]  /*5440*/  PRMT R3, R18, 0x8880, RZ ;  /* 0x0000888012037816 */ /* 0x000fc800000000ff */
[----:B------:R-:W-:-:S05]  /*5450*/  PRMT R3, R3, 0x7710, RZ ;  /* 0x0000771003037816 */ /* 0x000fca00000000ff */
[----:B------:R0:W-:Y:S01]  /*5460*/  STG.E.U16 desc[UR36][R8.64], R3 ;  /* 0x0000000308007986 */ /* 0x0001e2000c101524 */
[----:B------:R-:W-:Y:S05]  /*5470*/  BRA `(.L_x_4976) ;  /* 0x0000000c00487947 */ /* 0x000fea0003800000 */
.L_x_4972:
        /* <DEDUP_REMOVED lines=9> */
.L_x_4980:
[----:B------:R-:W0:Y:S02]  /*5510*/  I2F.S8 R0, R18 ;  /* 0x0000001200007306 */ /* 0x000e240000001400 */
[----:B0-----:R-:W-:-:S05]  /*5520*/  F2FP.F16.F32.PACK_AB R0, RZ, R0 ;  /* 0x00000000ff00723e */ /* 0x001fca00000000ff */
[----:B------:R0:W-:Y:S01]  /*5530*/  STG.E.U16 desc[UR36][R8.64], R0 ;  /* 0x0000000008007986 */ /* 0x0001e2000c101524 */
[----:B------:R-:W-:Y:S05]  /*5540*/  BRA `(.L_x_4976) ;  /* 0x0000000c00147947 */ /* 0x000fea0003800000 */
.L_x_4979:
        /* <DEDUP_REMOVED lines=10> */
.L_x_4982:
[----:B------:R-:W0:Y:S02]  /*55f0*/  I2F.S8 R18, R18 ;  /* 0x0000001200127306 */ /* 0x000e240000001400 */
[----:B0-----:R-:W-:-:S04]  /*5600*/  F2FP.F16.F32.PACK_AB R3, RZ, R18 ;  /* 0x00000012ff03723e */ /* 0x001fc800000000ff */
[----:B------:R-:W-:-:S05]  /*5610*/  PRMT R3, R3, 0x5410, RZ ;  /* 0x0000541003037816 */ /* 0x000fca00000000ff */
[----:B------:R0:W-:Y:S01]  /*5620*/  STG.E desc[UR36][R8.64], R3 ;  /* 0x0000000308007986 */ /* 0x0001e2000c101924 */
[----:B------:R-:W-:Y:S05]  /*5630*/  BRA `(.L_x_4976) ;  /* 0x0000000800d87947 */ /* 0x000fea0003800000 */
.L_x_4981:
[----:B------:R-:W-:-:S04]  /*5640*/  PRMT R4, R18, 0x8880, RZ ;  /* 0x0000888012047816 */ /* 0x000fc800000000ff */
[----:B------:R-:W-:-:S06]  /*5650*/  PRMT R4, R4, 0x7710, RZ ;  /* 0x0000771004047816 */ /* 0x000fcc00000000ff */
[----:B------:R-:W0:Y:S02]  /*5660*/  I2F.F64.S16 R4, R4 ;  /* 0x0000000400047312 */ /* 0x000e240000101c00 */
[----:B0-----:R0:W-:Y:S01]  /*5670*/  STG.E.64 desc[UR36][R8.64], R4 ;  /* 0x0000000408007986 */ /* 0x0011e2000c101b24 */
[----:B------:R-:W-:Y:S05]  /*5680*/  BRA `(.L_x_4976) ;  /* 0x0000000800c47947 */ /* 0x000fea0003800000 */
.L_x_4971:
        /* <DEDUP_REMOVED lines=12> */
.L_x_4985:
[----:B------:R-:W-:Y:S02]  /*5750*/  PRMT R4, R18, 0x8880, RZ ;  /* 0x0000888012047816 */ /* 0x000fe400000000ff */
[----:B------:R-:W-:Y:S02]  /*5760*/  CS2R R6, SRZ ;  /* 0x0000000000067805 */ /* 0x000fe4000001ff00 */
[----:B------:R-:W-:-:S06]  /*5770*/  PRMT R4, R4, 0x7710, RZ ;  /* 0x0000771004047816 */ /* 0x000fcc00000000ff */
[----:B------:R-:W0:Y:S02]  /*5780*/  I2F.F64.S16 R4, R4 ;  /* 0x0000000400047312 */ /* 0x000e240000101c00 */
[----:B0-----:R0:W-:Y:S01]  /*5790*/  STG.E.128 desc[UR36][R8.64], R4 ;  /* 0x0000000408007986 */ /* 0x0011e2000c101d24 */
[----:B------:R-:W-:Y:S05]  /*57a0*/  BRA `(.L_x_4976) ;  /* 0x00000008007c7947 */ /* 0x000fea0003800000 */
.L_x_4984:
        /* <DEDUP_REMOVED lines=21> */
.L_x_4989:
[----:B------:R-:W-:Y:S05]  /*5900*/  BSYNC B0 ;  /* 0x0000000000007941 */ /* 0x000fea0003800000 */
.L_x_4988:
[----:B------:R-:W-:-:S05]  /*5910*/  LOP3.LUT R5, R0, R5, RZ, 0xfc, !PT ;  /* 0x0000000500057212 */ /* 0x000fca00078efcff */
[----:B------:R0:W-:Y:S01]  /*5920*/  STG.E.U8 desc[UR36][R8.64], R5 ;  /* 0x0000000508007986 */ /* 0x0001e2000c101124 */
[----:B------:R-:W-:Y:S05]  /*5930*/  BRA `(.L_x_4976) ;  /* 0x0000000800187947 */ /* 0x000fea0003800000 */
.L_x_4987:
        /* <DEDUP_REMOVED lines=13> */
.L_x_4991:
[----:B------:R-:W-:Y:S01]  /*5a10*/  IMAD.MOV.U32 R0, RZ, RZ, 0x7f ;  /* 0x0000007fff007424 */ /* 0x000fe200078e00ff */
[----:B------:R-:W-:-:S04]  /*5a20*/  ISETP.GT.U32.AND P0, PT, R3, 0x7f800000, PT ;  /* 0x7f8000000300780c */ /* 0x000fc80003f04070 */
[----:B------:R-:W-:-:S09]  /*5a30*/  SEL R0, R0, 0x7c, P0 ;  /* 0x0000007c00007807 */ /* 0x000fd20000000000 */
.L_x_4992:
[----:B------:R-:W-:Y:S05]  /*5a40*/  BSYNC B0 ;  /* 0x0000000000007941 */ /* 0x000fea0003800000 */
.L_x_4990:
[----:B------:R-:W-:-:S04]  /*5a50*/  LOP3.LUT R3, R5, 0x80000000, RZ, 0xc0, !PT ;  /* 0x8000000005037812 */ /* 0x000fc800078ec0ff */
[----:B------:R-:W-:-:S04]  /*5a60*/  SHF.R.U32.HI R3, RZ, 0x18, R3 ;  /* 0x00000018ff037819 */ /* 0x000fc80000011603 */
[----:B------:R-:W-:-:S05]  /*5a70*/  LOP3.LUT R3, R0, R3, RZ, 0xfc, !PT ;  /* 0x0000000300037212 */ /* 0x000fca00078efcff */
[----:B------:R0:W-:Y:S01]  /*5a80*/  STG.E.U8 desc[UR36][R8.64], R3 ;  /* 0x0000000308007986 */ /* 0x0001e2000c101124 */
[----:B------:R-:W-:Y:S05]  /*5a90*/  BRA `(.L_x_4976) ;  /* 0x0000000400c07947 */ /* 0x000fea0003800000 */
.L_x_4986:
[----:B------:R-:W0:Y:S02]  /*5aa0*/  I2F.S8 R0, R18 ;  /* 0x0000001200007306 */ /* 0x000e240000001400 */
[----:B0-----:R-:W-:-:S05]  /*5ab0*/  F2FP.BF16.F32.PACK_AB R0, RZ, R0 ;  /* 0x00000000ff00723e */ /* 0x001fca00000010ff */
[----:B------:R0:W-:Y:S01]  /*5ac0*/  STG.E.U16 desc[UR36][R8.64], R0 ;  /* 0x0000000008007986 */ /* 0x0001e2000c101524 */
[----:B------:R-:W-:Y:S05]  /*5ad0*/  BRA `(.L_x_4976) ;  /* 0x0000000400b07947 */ /* 0x000fea0003800000 */
.L_x_4983:
        /* <DEDUP_REMOVED lines=12> */
.L_x_4995:
        /* <DEDUP_REMOVED lines=17> */
.L_x_4998:
[----:B------:R-:W-:-:S04]  /*5cb0*/  LOP3.LUT R3, R5, 0x80000000, RZ, 0xc0, !PT ;  /* 0x8000000005037812 */ /* 0x000fc800078ec0ff */
[----:B------:R-:W-:-:S04]  /*5cc0*/  SHF.R.U32.HI R3, RZ, 0x18, R3 ;  /* 0x00000018ff037819 */ /* 0x000fc80000011603 */
[----:B------:R-:W-:-:S04]  /*5cd0*/  LOP3.LUT R0, R0, R3, RZ, 0xfc, !PT ;  /* 0x0000000300007212 */ /* 0x000fc800078efcff */
[----:B------:R-:W-:-:S07]  /*5ce0*/  PRMT R4, R0, 0x7610, R4 ;  /* 0x0000761000047816 */ /* 0x000fce0000000004 */
.L_x_4997:
[----:B------:R-:W-:Y:S05]  /*5cf0*/  BSYNC B0 ;  /* 0x0000000000007941 */ /* 0x000fea0003800000 */
.L_x_4996:
[----:B------:R3:W-:Y:S01]  /*5d00*/  STG.E.U8 desc[UR36][R8.64], R4 ;  /* 0x0000000408007986 */ /* 0x0007e2000c101124 */
[----:B------:R-:W-:Y:S05]  /*5d10*/  BRA `(.L_x_4976) ;  /* 0x0000000400207947 */ /* 0x000fea0003800000 */
.L_x_4994:
        /* <DEDUP_REMOVED lines=17> */
.L_x_5001:
[----:B------:R-:W-:-:S04]  /*5e30*/  LOP3.LUT R3, R5, 0x80000000, RZ, 0xc0, !PT ;  /* 0x8000000005037812 */ /* 0x000fc800078ec0ff */
[----:B------:R-:W-:-:S04]  /*5e40*/  SHF.R.U32.HI R3, RZ, 0x18, R3 ;  /* 0x00000018ff037819 */ /* 0x000fc80000011603 */
[----:B------:R-:W-:-:S04]  /*5e50*/  LOP3.LUT R0, R0, R3, RZ, 0xfc, !PT ;  /* 0x0000000300007212 */ /* 0x000fc800078efcff */
[----:B------:R-:W-:-:S07]  /*5e60*/  PRMT R4, R0, 0x7610, R4 ;  /* 0x0000761000047816 */ /* 0x000fce0000000004 */
.L_x_5000:
[----:B------:R-:W-:Y:S05]  /*5e70*/  BSYNC B0 ;  /* 0x0000000000007941 */ /* 0x000fea0003800000 */
.L_x_4999:
[----:B------:R0:W-:Y:S01]  /*5e80*/  STG.E.U8 desc[UR36][R8.64], R4 ;  /* 0x0000000408007986 */ /* 0x0001e2000c101124 */
[----:B------:R-:W-:Y:S05]  /*5e90*/  BRA `(.L_x_4976) ;  /* 0x0000000000c07947 */ /* 0x000fea0003800000 */
.L_x_4993:
        /* <DEDUP_REMOVED lines=22> */
.L_x_4975:
        /* <DEDUP_REMOVED lines=16> */
.L_x_5004:
[----:B------:R-:W-:Y:S05]  /*6100*/  BRA `(.L_x_4976) ;  /* 0x0000000000247947 */ /* 0x000fea0003800000 */
.L_x_5003:
[----:B------:R-:W-:-:S04]  /*6110*/  LOP3.LUT R18, R18, 0xffff, RZ, 0xc0, !PT ;  /* 0x0000ffff12127812 */ /* 0x000fc800078ec0ff */
[----:B------:R-:W-:-:S05]  /*6120*/  PRMT R18, R18, 0x8880, RZ ;  /* 0x0000888012127816 */ /* 0x000fca00000000ff */
[----:B------:R-:W-:-:S05]  /*6130*/  IMAD.MOV.U32 R4, RZ, RZ, R18 ;  /* 0x000000ffff047224 */ /* 0x000fca00078e0012 */
[----:B------:R-:W-:-:S05]  /*6140*/  SHF.R.S32.HI R5, RZ, 0x1f, R4 ;  /* 0x0000001fff057819 */ /* 0x000fca0000011404 */
[----:B------:R1:W-:Y:S01]  /*6150*/  STG.E.64 desc[UR36][R8.64], R4 ;  /* 0x0000000408007986 */ /* 0x0003e2000c101b24 */
[----:B------:R-:W-:Y:S05]  /*6160*/  BRA `(.L_x_4976) ;  /* 0x00000000000c7947 */ /* 0x000fea0003800000 */
.L_x_5002:
[----:B------:R-:W-:-:S04]  /*6170*/  LOP3.LUT R18, R18, 0xffff, RZ, 0xc0, !PT ;  /* 0x0000ffff12127812 */ /* 0x000fc800078ec0ff */
[----:B------:R-:W-:-:S05]  /*6180*/  PRMT R3, R18, 0x8880, RZ ;  /* 0x0000888012037816 */ /* 0x000fca00000000ff */
[----:B------:R0:W-:Y:S02]  /*6190*/  STG.E desc[UR36][R8.64], R3 ;  /* 0x0000000308007986 */ /* 0x0001e4000c101924 */
.L_x_4976:
        /* <DEDUP_REMOVED lines=23> */
.L_x_5008:
[----:B------:R0:W-:Y:S01]  /*6310*/  STG.E.U8 desc[UR36][R8.64], R17 ;  /* 0x0000001108007986 */ /* 0x0001e2000c101124 */
[----:B------:R-:W-:Y:S05]  /*6320*/  BRA `(.L_x_5010) ;  /* 0x0000000c00987947 */ /* 0x000fea0003800000 */
.L_x_5007:
        /* <DEDUP_REMOVED lines=12> */
.L_x_5012:
[----:B------:R-:W-:-:S04]  /*63f0*/  LOP3.LUT R17, R17, 0xffff, RZ, 0xc0, !PT ;  /* 0x0000ffff11117812 */ /* 0x000fc800078ec0ff */
[----:B------:R-:W-:-:S05]  /*6400*/  PRMT R3, R17, 0x8880, RZ ;  /* 0x0000888011037816 */ /* 0x000fca00000000ff */
[----:B------:R0:W-:Y:S01]  /*6410*/  STG.E desc[UR36][R8.64], R3 ;  /* 0x0000000308007986 */ /* 0x0001e2000c101924 */
[----:B------:R-:W-:Y:S05]  /*6420*/  BRA `(.L_x_5010) ;  /* 0x0000000c00587947 */ /* 0x000fea0003800000 */
.L_x_5011:
[----:B------:R-:W-:-:S04]  /*6430*/  PRMT R3, R17, 0x8880, RZ ;  /* 0x0000888011037816 */ /* 0x000fc800000000ff */
[----:B------:R-:W-:-:S05]  /*6440*/  PRMT R3, R3, 0x7710, RZ ;  /* 0x0000771003037816 */ /* 0x000fca00000000ff */
[----:B------:R0:W-:Y:S01]  /*6450*/  STG.E.U16 desc[UR36][R8.64], R3 ;  /* 0x0000000308007986 */ /* 0x0001e2000c101524 */
[----:B------:R-:W-:Y:S05]  /*6460*/  BRA `(.L_x_5010) ;  /* 0x0000000c00487947 */ /* 0x000fea0003800000 */
.L_x_5006:
        /* <DEDUP_REMOVED lines=9> */
.L_x_5014:
[----:B------:R-:W0:Y:S02]  /*6500*/  I2F.S8 R0, R17 ;  /* 0x0000001100007306 */ /* 0x000e240000001400 */
[----:B0-----:R-:W-:-:S05]  /*6510*/  F2FP.F16.F32.PACK_AB R0, RZ, R0 ;  /* 0x00000000ff00723e */ /* 0x001fca00000000ff */
[----:B------:R0:W-:Y:S01]  /*6520*/  STG.E.U16 desc[UR36][R8.64], R0 ;  /* 0x0000000008007986 */ /* 0x0001e2000c101524 */
[----:B------:R-:W-:Y:S05]  /*6530*/  BRA `(.L_x_5010) ;  /* 0x0000000c00147947 */ /* 0x000fea0003800000 */
.L_x_5013:
        /* <DEDUP_REMOVED lines=10> */
.L_x_5016:
[----:B------:R-:W0:Y:S02]  /*65e0*/  I2F.S8 R17, R17 ;  /* 0x0000001100117306 */ /* 0x000e240000001400 */
[----:B0-----:R-:W-:-:S04]  /*65f0*/  F2FP.F16.F32.PACK_AB R3, RZ, R17 ;  /* 0x00000011ff03723e */ /* 0x001fc800000000ff */
[----:B------:R-:W-:-:S05]  /*6600*/  PRMT R3, R3, 0x5410, RZ ;  /* 0x0000541003037816 */ /* 0x000fca00000000ff */
[----:B------:R0:W-:Y:S01]  /*6610*/  STG.E desc[UR36][R8.64], R3 ;  /* 0x0000000308007986 */ /* 0x0001e2000c101924 */
[----:B------:R-:W-:Y:S05]  /*6620*/  BRA `(.L_x_5010) ;  /* 0x0000000800d87947 */ /* 0x000fea0003800000 */
.L_x_5015:
[----:B------:R-:W-:-:S04]  /*6630*/  PRMT R4, R17, 0x8880, RZ ;  /* 0x0000888011047816 */ /* 0x000fc800000000ff */
[----:B------:R-:W-:-:S06]  /*6640*/  PRMT R4, R4, 0x7710, RZ ;  /* 0x0000771004047816 */ /* 0x000fcc00000000ff */
[----:B------:R-:W0:Y:S02]  /*6650*/  I2F.F64.S16 R4, R4 ;  /* 0x0000000400047312 */ /* 0x000e240000101c00 */
[----:B0-----:R0:W-:Y:S01]  /*6660*/  STG.E.64 desc[UR36][R8.64], R4 ;  /* 0x0000000408007986 */ /* 0x0011e2000c101b24 */
[----:B------:R-:W-:Y:S05]  /*6670*/  BRA `(.L_x_5010) ;  /* 0x0000000800c47947 */ /* 0x000fea0003800000 */
.L_x_5005:
        /* <DEDUP_REMOVED lines=12> */
.L_x_5019:
[----:B------:R-:W-:Y:S02]  /*6740*/  PRMT R4, R17, 0x8880, RZ ;  /* 0x0000888011047816 */ /* 0x000fe400000000ff */
[----:B------:R-:W-:Y:S02]  /*6750*/  CS2R R6, SRZ ;  /* 0x0000000000067805 */ /* 0x000fe4000001ff00 */
[----:B------:R-:W-:-:S06]  /*6760*/  PRMT R4, R4, 0x7710, RZ ;  /* 0x0000771004047816 */ /* 0x000fcc00000000ff */
[----:B------:R-:W0:Y:S02]  /*6770*/  I2F.F64.S16 R4, R4 ;  /* 0x0000000400047312 */ /* 0x000e240000101c00 */
[----:B0-----:R0:W-:Y:S01]  /*6780*/  STG.E.128 desc[UR36][R8.64], R4 ;  /* 0x0000000408007986 */ /* 0x0011e2000c101d24 */
[----:B------:R-:W-:Y:S05]  /*6790*/  BRA `(.L_x_5010) ;  /* 0x00000008007c7947 */ /* 0x000fea0003800000 */
.L_x_5018:
        /* <DEDUP_REMOVED lines=21> */
.L_x_5023:
[----:B------:R-:W-:Y:S05]  /*68f0*/  BSYNC B0 ;  /* 0x0000000000007941 */ /* 0x000fea0003800000 */
.L_x_5022:
[----:B------:R-:W-:-:S05]  /*6900*/  LOP3.LUT R5, R0, R5, RZ, 0xfc, !PT ;  /* 0x0000000500057212 */ /* 0x000fca00078efcff */
[----:B------:R0:W-:Y:S01]  /*6910*/  STG.E.U8 desc[UR36][R8.64], R5 ;  /* 0x0000000508007986 */ /* 0x0001e2000c101124 */
[----:B------:R-:W-:Y:S05]  /*6920*/  BRA `(.L_x_5010) ;  /* 0x0000000800187947 */ /* 0x000fea0003800000 */
.L_x_5021:
        /* <DEDUP_REMOVED lines=13> */
.L_x_5025:
[----:B------:R-:W-:Y:S01]  /*6a00*/  IMAD.MOV.U32 R0, RZ, RZ, 0x7f ;  /* 0x0000007fff007424 */ /* 0x000fe200078e00ff */
[----:B------:R-:W-:-:S04]  /*6a10*/  ISETP.GT.U32.AND P0, PT, R3, 0x7f800000, PT ;  /* 0x7f8000000300780c */ /* 0x000fc80003f04070 */
[----:B------:R-:W-:-:S09]  /*6a20*/  SEL R0, R0, 0x7c, P0 ;  /* 0x0000007c00007807 */ /* 0x000fd20000000000 */
.L_x_5026:
[----:B------:R-:W-:Y:S05]  /*6a30*/  BSYNC B0 ;  /* 0x0000000000007941 */ /* 0x000fea0003800000 */
.L_x_5024:
[----:B------:R-:W-:-:S04]  /*6a40*/  LOP3.LUT R3, R17, 0x80000000, RZ, 0xc0, !PT ;  /* 0x8000000011037812 */ /* 0x000fc800078ec0ff */
[----:B------:R-:W-:-:S04]  /*6a50*/  SHF.R.U32.HI R3, RZ, 0x18, R3 ;  /* 0x00000018ff037819 */ /* 0x000fc80000011603 */
[----:B------:R-:W-:-:S05]  /*6a60*/  LOP3.LUT R3, R0, R3, RZ, 0xfc, !PT ;  /* 0x0000000300037212 */ /* 0x000fca00078efcff */
[----:B------:R0:W-:Y:S01]  /*6a70*/  STG.E.U8 desc[UR36][R8.64], R3 ;  /* 0x0000000308007986 */ /* 0x0001e2000c101124 */
[----:B------:R-:W-:Y:S05]  /*6a80*/  BRA `(.L_x_5010) ;  /* 0x0000000400c07947 */ /* 0x000fea0003800000 */
.L_x_5020:
[----:B------:R-:W0:Y:S02]  /*6a90*/  I2F.S8 R0, R17 ;  /* 0x0000001100007306 */ /* 0x000e240000001400 */
[----:B0-----:R-:W-:-:S05]  /*6aa0*/  F2FP.BF16.F32.PACK_AB R0, RZ, R0 ;  /* 0x00000000ff00723e */ /* 0x001fca00000010ff */
[----:B------:R0:W-:Y:S01]  /*6ab0*/  STG.E.U16 desc[UR36][R8.64], R0 ;  /* 0x0000000008007986 */ /* 0x0001e2000c101524 */
[----:B------:R-:W-:Y:S05]  /*6ac0*/  BRA `(.L_x_5010) ;  /* 0x0000000400b07947 */ /* 0x000fea0003800000 */
.L_x_5017:
        /* <DEDUP_REMOVED lines=12> */
.L_x_5029:
        /* <DEDUP_REMOVED lines=17> */
.L_x_5032:
[----:B------:R-:W-:-:S04]  /*6ca0*/  LOP3.LUT R3, R17, 0x80000000, RZ, 0xc0, !PT ;  /* 0x8000000011037812 */ /* 0x000fc800078ec0ff */
[----:B------:R-:W-:-:S04]  /*6cb0*/  SHF.R.U32.HI R3, RZ, 0x18, R3 ;  /* 0x00000018ff037819 */ /* 0x000fc80000011603 */
[----:B------:R-:W-:-:S04]  /*6cc0*/  LOP3.LUT R0, R0, R3, RZ, 0xfc, !PT ;  /* 0x0000000300007212 */ /* 0x000fc800078efcff */
[----:B------:R-:W-:-:S07]  /*6cd0*/  PRMT R4, R0, 0x7610, R4 ;  /* 0x0000761000047816 */ /* 0x000fce0000000004 */
.L_x_5031:
[----:B------:R-:W-:Y:S05]  /*6ce0*/  BSYNC B0 ;  /* 0x0000000000007941 */ /* 0x000fea0003800000 */
.L_x_5030:
[----:B------:R3:W-:Y:S01]  /*6cf0*/  STG.E.U8 desc[UR36][R8.64], R4 ;  /* 0x0000000408007986 */ /* 0x0007e2000c101124 */
[----:B------:R-:W-:Y:S05]  /*6d00*/  BRA `(.L_x_5010) ;  /* 0x0000000400207947 */ /* 0x000fea0003800000 */
.L_x_5028:
        /* <DEDUP_REMOVED lines=17> */
.L_x_5035:
[----:B------:R-:W-:-:S04]  /*6e20*/  LOP3.LUT R3, R17, 0x80000000, RZ, 0xc0, !PT ;  /* 0x8000000011037812 */ /* 0x000fc800078ec0ff */
[----:B------:R-:W-:-:S04]  /*6e30*/  SHF.R.U32.HI R3, RZ, 0x18, R3 ;  /* 0x00000018ff037819 */ /* 0x000fc80000011603 */
[----:B------:R-:W-:-:S04]  /*6e40*/  LOP3.LUT R0, R0, R3, RZ, 0xfc, !PT ;  /* 0x0000000300007212 */ /* 0x000fc800078efcff */
[----:B------:R-:W-:-:S07]  /*6e50*/  PRMT R4, R0, 0x7610, R4 ;  /* 0x0000761000047816 */ /* 0x000fce0000000004 */
.L_x_5034:
[----:B------:R-:W-:Y:S05]  /*6e60*/  BSYNC B0 ;  /* 0x0000000000007941 */ /* 0x000fea0003800000 */
.L_x_5033:
[----:B------:R0:W-:Y:S01]  /*6e70*/  STG.E.U8 desc[UR36][R8.64], R4 ;  /* 0x0000000408007986 */ /* 0x0001e2000c101124 */
[----:B------:R-:W-:Y:S05]  /*6e80*/  BRA `(.L_x_5010) ;  /* 0x0000000000c07947 */ /* 0x000fea0003800000 */
.L_x_5027:
        /* <DEDUP_REMOVED lines=22> */
.L_x_5009:
        /* <DEDUP_REMOVED lines=16> */
.L_x_5038:
[----:B------:R-:W-:Y:S05]  /*70f0*/  BRA `(.L_x_5010) ;  /* 0x0000000000247947 */ /* 0x000fea0003800000 */
.L_x_5037:
[----:B------:R-:W-:-:S04]  /*7100*/  LOP3.LUT R17, R17, 0xffff, RZ, 0xc0, !PT ;  /* 0x0000ffff11117812 */ /* 0x000fc800078ec0ff */
[----:B------:R-:W-:-:S05]  /*7110*/  PRMT R17, R17, 0x8880, RZ ;  /* 0x0000888011117816 */ /* 0x000fca00000000ff */
[----:B------:R-:W-:-:S05]  /*7120*/  IMAD.MOV.U32 R4, RZ, RZ, R17 ;  /* 0x000000ffff047224 */ /* 0x000fca00078e0011 */
[----:B------:R-:W-:-:S05]  /*7130*/  SHF.R.S32.HI R5, RZ, 0x1f, R4 ;  /* 0x0000001fff057819 */ /* 0x000fca0000011404 */
[----:B------:R0:W-:Y:S01]  /*7140*/  STG.E.64 desc[UR36][R8.64], R4 ;  /* 0x0000000408007986 */ /* 0x0001e2000c101b24 */
[----:B------:R-:W-:Y:S05]  /*7150*/  BRA `(.L_x_5010) ;  /* 0x00000000000c7947 */ /* 0x000fea0003800000 */
.L_x_5036:
[----:B------:R-:W-:-:S04]  /*7160*/  LOP3.LUT R17, R17, 0xffff, RZ, 0xc0, !PT ;  /* 0x0000ffff11117812 */ /* 0x000fc800078ec0ff */
[----:B------:R-:W-:-:S05]  /*7170*/  PRMT R3, R17, 0x8880, RZ ;  /* 0x0000888011037816 */ /* 0x000fca00000000ff */
[----:B------:R2:W-:Y:S02]  /*7180*/  STG.E desc[UR36][R8.64], R3 ;  /* 0x0000000308007986 */ /* 0x0005e4000c101924 */
.L_x_5010:
[----:B------:R-:W-:-:S07]  /*7190*/  VIADD R19, R19, 0x80 ;  /* 0x0000008013137836 */ /* 0x000fce0000000000 */
.L_x_4970:
[----:B------:R-:W-:Y:S05]  /*71a0*/  BSYNC B6 ;  /* 0x0000000000067941 */ /* 0x000fea0003800000 */
.L_x_4969:
[----:B------:R-:W-:-:S13]  /*71b0*/  ISETP.GE.AND P0, PT, R19, R22, PT ;  /* 0x000000161300720c */ /* 0x000fda0003f06270 */
[----:B------:R-:W-:Y:S05]  /*71c0*/  @P0 EXIT ;  /* 0x000000000000094d */ /* 0x000fea0003800000 */
[----:B0123--:R-:W0:Y:S01]  /*71d0*/  LDC.64 R4, c[0x0][0x228] ;  /* 0x00008a00ff047b82 */ /* 0x00fe220000000a00 */
        /* <DEDUP_REMOVED lines=18> */
.L_x_5042:
[----:B------:R-:W-:Y:S01]  /*7300*/  STG.E.U8 desc[UR36][R4.64], R16 ;  /* 0x0000001004007986 */ /* 0x000fe2000c101124 */
[----:B------:R-:W-:Y:S05]  /*7310*/  EXIT ;  /* 0x000000000000794d */ /* 0x000fea0003800000 */
.L_x_5041:
        /* <DEDUP_REMOVED lines=9> */
[----:B----4-:R-:W-:-:S05]  /*73b0*/  SHF.R.S32.HI R3, RZ, 0x1f, R2 ;  /* 0x0000001fff037819 */ /* 0x010fca0000011402 */
[----:B------:R-:W-:Y:S01]  /*73c0*/  STG.E.64 desc[UR36][R4.64], R2 ;  /* 0x0000000204007986 */ /* 0x000fe2000c101b24 */
[----:B------:R-:W-:Y:S05]  /*73d0*/  EXIT ;  /* 0x000000000000794d */ /* 0x000fea0003800000 */
.L_x_5045:
[----:B------:R-:W-:-:S04]  /*73e0*/  LOP3.LUT R16, R16, 0xffff, RZ, 0xc0, !PT ;  /* 0x0000ffff10107812 */ /* 0x000fc800078ec0ff */
[----:B----4-:R-:W-:-:S05]  /*73f0*/  PRMT R3, R16, 0x8880, RZ ;  /* 0x0000888010037816 */ /* 0x010fca00000000ff */
[----:B------:R-:W-:Y:S01]  /*7400*/  STG.E desc[UR36][R4.64], R3 ;  /* 0x0000000304007986 */ /* 0x000fe2000c101924 */
[----:B------:R-:W-:Y:S05]  /*7410*/  EXIT ;  /* 0x000000000000794d */ /* 0x000fea0003800000 */
.L_x_5044:
[----:B----4-:R-:W-:-:S04]  /*7420*/  PRMT R3, R16, 0x8880, RZ ;  /* 0x0000888010037816 */ /* 0x010fc800000000ff */
[----:B------:R-:W-:-:S05]  /*7430*/  PRMT R3, R3, 0x7710, RZ ;  /* 0x0000771003037816 */ /* 0x000fca00000000ff */
[----:B------:R-:W-:Y:S01]  /*7440*/  STG.E.U16 desc[UR36][R4.64], R3 ;  /* 0x0000000304007986 */ /* 0x000fe2000c101524 */
[----:B------:R-:W-:Y:S05]  /*7450*/  EXIT ;  /* 0x000000000000794d */ /* 0x000fea0003800000 */
.L_x_5040:
[----:B------:R-:W-:-:S13]  /*7460*/  ISETP.GT.AND P0, PT, R0, 0x6, PT ;  /* 0x000000060000780c */ /* 0x000fda0003f04270 */
[----:B------:R-:W-:Y:S05]  /*7470*/  @P0 BRA `(.L_x_5046) ;  /* 0x00000000002c0947 */ /* 0x000fea0003800000 */
[----:B------:R-:W-:-:S13]  /*7480*/  ISETP.NE.AND P0, PT, R0, 0x5, PT ;  /* 0x000000050000780c */ /* 0x000fda0003f05270 */
[----:B------:R-:W-:Y:S05]  /*7490*/  @!P0 BRA `(.L_x_5047) ;  /* 0x0000000000148947 */ /* 0x000fea0003800000 */
[----:B------:R-:W-:-:S13]  /*74a0*/  ISETP.NE.AND P0, PT, R0, 0x6, PT ;  /* 0x000000060000780c */ /* 0x000fda0003f05270 */
[----:B------:R-:W-:Y:S05]  /*74b0*/  @P0 BRA `(.L_x_5043) ;  /* 0x0000000800c80947 */ /* 0x000fea0003800000 */
[----:B----4-:R-:W0:Y:S02]  /*74c0*/  I2F.S8 R3, R16 ;  /* 0x0000001000037306 */ /* 0x010e240000001400 */
[----:B0-----:R-:W-:Y:S01]  /*74d0*/  STG.E desc[UR36][R4.64], R3 ;  /* 0x0000000304007986 */ /* 0x001fe2000c101924 */
[----:B------:R-:W-:Y:S05]  /*74e0*/  EXIT ;  /* 0x000000000000794d */ /* 0x000fea0003800000 */
.L_x_5047:
[----:B------:R-:W0:Y:S02]  /*74f0*/  I2F.S8 R0, R16 ;  /* 0x0000001000007306 */ /* 0x000e240000001400 */
[----:B0-----:R-:W-:-:S05]  /*7500*/  F2FP.F16.F32.PACK_AB R0, RZ, R0 ;  /* 0x00000000ff00723e */ /* 0x001fca00000000ff */
[----:B------:R-:W-:Y:S01]  /*7510*/  STG.E.U16 desc[UR36][R4.64], R0 ;  /* 0x0000000004007986 */ /* 0x000fe2000c101524 */
[----:B------:R-:W-:Y:S05]  /*7520*/  EXIT ;  /* 0x000000000000794d */ /* 0x000fea0003800000 */
.L_x_5046:
        /* <DEDUP_REMOVED lines=8> */
[----:B0-----:R-:W-:Y:S01]  /*75b0*/  STG.E.64 desc[UR36][R4.64], R16 ;  /* 0x0000001004007986 */ /* 0x001fe2000c101b24 */
[----:B------:R-:W-:Y:S05]  /*75c0*/  EXIT ;  /* 0x000000000000794d */ /* 0x000fea0003800000 */
.L_x_5049:
[----:B------:R-:W4:Y:S02]  /*75d0*/  I2F.S8 R16, R16 ;  /* 0x0000001000107306 */ /* 0x000f240000001400 */
[----:B----4-:R-:W-:-:S04]  /*75e0*/  F2FP.F16.F32.PACK_AB R3, RZ, R16 ;  /* 0x00000010ff03723e */ /* 0x010fc800000000ff */
[----:B------:R-:W-:-:S05]  /*75f0*/  PRMT R3, R3, 0x5410, RZ ;  /* 0x0000541003037816 */ /* 0x000fca00000000ff */
[----:B------:R-:W-:Y:S01]  /*7600*/  STG.E desc[UR36][R4.64], R3 ;  /* 0x0000000304007986 */ /* 0x000fe2000c101924 */
[----:B------:R-:W-:Y:S05]  /*7610*/  EXIT ;  /* 0x000000000000794d */ /* 0x000fea0003800000 */
.L_x_5048:
[----:B------:R-:W-:-:S04]  /*7620*/  PRMT R2, R16, 0x8880, RZ ;  /* 0x0000888010027816 */ /* 0x000fc800000000ff */
[----:B------:R-:W-:-:S06]  /*7630*/  PRMT R2, R2, 0x7710, RZ ;  /* 0x0000771002027816 */ /* 0x000fcc00000000ff */
[----:B----4-:R-:W0:Y:S02]  /*7640*/  I2F.F64.S16 R2, R2 ;  /* 0x0000000200027312 */ /* 0x010e240000101c00 */
[----:B0-----:R-:W-:Y:S01]  /*7650*/  STG.E.64 desc[UR36][R4.64], R2 ;  /* 0x0000000204007986 */ /* 0x001fe2000c101b24 */
[----:B------:R-:W-:Y:S05]  /*7660*/  EXIT ;  /* 0x000000000000794d */ /* 0x000fea0003800000 */
.L_x_5039:
        /* <DEDUP_REMOVED lines=9> */
[----:B----4-:R-:W-:-:S05]  /*7700*/  SEL R3, RZ, 0x1, !P0 ;  /* 0x00000001ff037807 */ /* 0x010fca0004000000 */
[----:B------:R-:W-:Y:S01]  /*7710*/  STG.E.U8 desc[UR36][R4.64], R3 ;  /* 0x0000000304007986 */ /* 0x000fe2000c101124 */
[----:B------:R-:W-:Y:S05]  /*7720*/  EXIT ;  /* 0x000000000000794d */ /* 0x000fea0003800000 */
.L_x_5052:
[----:B----4-:R-:W-:Y:S02]  /*7730*/  PRMT R8, R16, 0x8880, RZ ;  /* 0x0000888010087816 */ /* 0x010fe400000000ff */
[----:B------:R-:W-:Y:S02]  /*7740*/  CS2R R10, SRZ ;  /* 0x00000000000a7805 */ /* 0x000fe4000001ff00 */
[----:B------:R-:W-:-:S06]  /*7750*/  PRMT R8, R8, 0x7710, RZ ;  /* 0x0000771008087816 */ /* 0x000fcc00000000ff */
[----:B------:R-:W0:Y:S02]  /*7760*/  I2F.F64.S16 R8, R8 ;  /* 0x0000000800087312 */ /* 0x000e240000101c00 */
[----:B0-----:R-:W-:Y:S01]  /*7770*/  STG.E.128 desc[UR36][R4.64], R8 ;  /* 0x0000000804007986 */ /* 0x001fe2000c101d24 */
[----:B------:R-:W-:Y:S05]  /*7780*/  EXIT ;  /* 0x000000000000794d */ /* 0x000fea0003800000 */
.L_x_5051:
        /* <DEDUP_REMOVED lines=11> */
[----:B----4-:R-:W-:Y:S01]  /*7840*/  SHF.R.U32.HI R3, RZ, 0x18, R0 ;  /* 0x00000018ff037819 */ /* 0x010fe20000011600 */
        /* <DEDUP_REMOVED lines=9> */
.L_x_5056:
[----:B------:R-:W-:Y:S05]  /*78e0*/  BSYNC B0 ;  /* 0x0000000000007941 */ /* 0x000fea0003800000 */
.L_x_5055:
[----:B------:R-:W-:-:S05]  /*78f0*/  LOP3.LUT R3, R0, R3, RZ, 0xfc, !PT ;  /* 0x0000000300037212 */ /* 0x000fca00078efcff */
[----:B------:R-:W-:Y:S01]  /*7900*/  STG.E.U8 desc[UR36][R4.64], R3 ;  /* 0x0000000304007986 */ /* 0x000fe2000c101124 */
[----:B------:R-:W-:Y:S05]  /*7910*/  EXIT ;  /* 0x000000000000794d */ /* 0x000fea0003800000 */
.L_x_5054:
[----:B----4-:R-:W0:Y:S01]  /*7920*/  I2F.S8 R3, R16 ;  /* 0x0000001000037306 */ /* 0x010e220000001400 */
        /* <DEDUP_REMOVED lines=12> */
.L_x_5058:
[----:B------:R-:W-:Y:S01]  /*79f0*/  IMAD.MOV.U32 R0, RZ, RZ, 0x7f ;  /* 0x0000007fff007424 */ /* 0x000fe200078e00ff */
[----:B------:R-:W-:-:S04]  /*7a00*/  ISETP.GT.U32.AND P0, PT, R2, 0x7f800000, PT ;  /* 0x7f8000000200780c */ /* 0x000fc80003f04070 */
[----:B------:R-:W-:-:S09]  /*7a10*/  SEL R0, R0, 0x7c, P0 ;  /* 0x0000007c00007807 */ /* 0x000fd20000000000 */
.L_x_5059:
[----:B------:R-:W-:Y:S05]  /*7a20*/  BSYNC B0 ;  /* 0x0000000000007941 */ /* 0x000fea0003800000 */
.L_x_5057:
[----:B------:R-:W-:-:S04]  /*7a30*/  LOP3.LUT R2, R3, 0x80000000, RZ, 0xc0, !PT ;  /* 0x8000000003027812 */ /* 0x000fc800078ec0ff */
[----:B------:R-:W-:-:S04]  /*7a40*/  SHF.R.U32.HI R3, RZ, 0x18, R2 ;  /* 0x00000018ff037819 */ /* 0x000fc80000011602 */
[----:B------:R-:W-:-:S05]  /*7a50*/  LOP3.LUT R3, R0, R3, RZ, 0xfc, !PT ;  /* 0x0000000300037212 */ /* 0x000fca00078efcff */
[----:B------:R-:W-:Y:S01]  /*7a60*/  STG.E.U8 desc[UR36][R4.64], R3 ;  /* 0x0000000304007986 */ /* 0x000fe2000c101124 */
[----:B------:R-:W-:Y:S05]  /*7a70*/  EXIT ;  /* 0x000000000000794d */ /* 0x000fea0003800000 */
.L_x_5053:
[----:B------:R-:W0:Y:S02]  /*7a80*/  I2F.S8 R0, R16 ;  /* 0x0000001000007306 */ /* 0x000e240000001400 */
[----:B0-----:R-:W-:-:S05]  /*7a90*/  F2FP.BF16.F32.PACK_AB R0, RZ, R0 ;  /* 0x00000000ff00723e */ /* 0x001fca00000010ff */
[----:B------:R-:W-:Y:S01]  /*7aa0*/  STG.E.U16 desc[UR36][R4.64], R0 ;  /* 0x0000000004007986 */ /* 0x000fe2000c101524 */
[----:B------:R-:W-:Y:S05]  /*7ab0*/  EXIT ;  /* 0x000000000000794d */ /* 0x000fea0003800000 */
.L_x_5050:
        /* <DEDUP_REMOVED lines=8> */
[----:B----4-:R-:W-:-:S04]  /*7b40*/  PRMT R3, R16, 0x8880, RZ ;  /* 0x0000888010037816 */ /* 0x010fc800000000ff */
[----:B------:R-:W-:-:S05]  /*7b50*/  PRMT R3, R3, 0x7710, RZ ;  /* 0x0000771003037816 */ /* 0x000fca00000000ff */
[----:B------:R-:W-:Y:S01]  /*7b60*/  STG.E.U16 desc[UR36][R4.64], R3 ;  /* 0x0000000304007986 */ /* 0x000fe2000c101524 */
[----:B------:R-:W-:Y:S05]  /*7b70*/  EXIT ;  /* 0x000000000000794d */ /* 0x000fea0003800000 */
.L_x_5062:
[----:B------:R-:W4:Y:S01]  /*7b80*/  I2F.S8 R7, R16 ;  /* 0x0000001000077306 */ /* 0x000f220000001400 */
[----:B------:R-:W-:Y:S01]  /*7b90*/  BSSY B0, `(.L_x_5063) ;  /* 0x0000014000007945 */ /* 0x000fe20003800000 */
[----:B------:R-:W-:Y:S01]  /*7ba0*/  IMAD.MOV.U32 R2, RZ, RZ, 0x80 ;  /* 0x00000080ff027424 */ /* 0x000fe200078e00ff */
[----:B----4-:R-:W-:-:S04]  /*7bb0*/  LOP3.LUT R3, R7, 0x7fffffff, RZ, 0xc0, !PT ;  /* 0x7fffffff07037812 */ /* 0x010fc800078ec0ff */
        /* <DEDUP_REMOVED lines=13> */
.L_x_5065:
[----:B------:R-:W-:-:S04]  /*7c90*/  LOP3.LUT R2, R7, 0x80000000, RZ, 0xc0, !PT ;  /* 0x8000000007027812 */ /* 0x000fc800078ec0ff */
[----:B------:R-:W-:-:S04]  /*7ca0*/  SHF.R.U32.HI R3, RZ, 0x18, R2 ;  /* 0x00000018ff037819 */ /* 0x000fc80000011602 */
[----:B------:R-:W-:-:S04]  /*7cb0*/  LOP3.LUT R0, R0, R3, RZ, 0xfc, !PT ;  /* 0x0000000300007212 */ /* 0x000fc800078efcff */
[----:B------:R-:W-:-:S07]  /*7cc0*/  PRMT R2, R0, 0x7610, R2 ;  /* 0x0000761000027816 */ /* 0x000fce0000000002 */
.L_x_5064:
[----:B------:R-:W-:Y:S05]  /*7cd0*/  BSYNC B0 ;  /* 0x0000000000007941 */ /* 0x000fea0003800000 */
.L_x_5063:
[----:B------:R-:W-:Y:S01]  /*7ce0*/  STG.E.U8 desc[UR36][R4.64], R2 ;  /* 0x0000000204007986 */ /* 0x000fe2000c101124 */
[----:B------:R-:W-:Y:S05]  /*7cf0*/  EXIT ;  /* 0x000000000000794d */ /* 0x000fea0003800000 */
.L_x_5061:
        /* <DEDUP_REMOVED lines=17> */
.L_x_5068:
[----:B------:R-:W-:-:S04]  /*7e10*/  LOP3.LUT R2, R7, 0x80000000, RZ, 0xc0, !PT ;  /* 0x8000000007027812 */ /* 0x000fc800078ec0ff */
[----:B------:R-:W-:-:S04]  /*7e20*/  SHF.R.U32.HI R3, RZ, 0x18, R2 ;  /* 0x00000018ff037819 */ /* 0x000fc80000011602 */
[----:B------:R-:W-:-:S04]  /*7e30*/  LOP3.LUT R0, R0, R3, RZ, 0xfc, !PT ;  /* 0x0000000300007212 */ /* 0x000fc800078efcff */
[----:B------:R-:W-:-:S07]  /*7e40*/  PRMT R2, R0, 0x7610, R2 ;  /* 0x0000761000027816 */ /* 0x000fce0000000002 */
.L_x_5067:
[----:B------:R-:W-:Y:S05]  /*7e50*/  BSYNC B0 ;  /* 0x0000000000007941 */ /* 0x000fea0003800000 */
.L_x_5066:
[----:B------:R-:W-:Y:S01]  /*7e60*/  STG.E.U8 desc[UR36][R4.64], R2 ;  /* 0x0000000204007986 */ /* 0x000fe2000c101124 */
[----:B------:R-:W-:Y:S05]  /*7e70*/  EXIT ;  /* 0x000000000000794d */ /* 0x000fea0003800000 */
.L_x_5060:
        /* <DEDUP_REMOVED lines=8> */
[----:B----4-:R-:W-:-:S04]  /*7f00*/  LOP3.LUT R3, R2, 0xff, RZ, 0xc0, !PT ;  /* 0x000000ff02037812 */ /* 0x010fc800078ec0ff */
        /* <DEDUP_REMOVED lines=13> */
.L_x_5043:
[----:B------:R-:W-:Y:S01]  /*7fe0*/  MOV R0, 0x0 ;  /* 0x0000000000007802 */ /* 0x000fe20000000f00 */
[----:B------:R-:W-:Y:S01]  /*7ff0*/  ULDC.64 UR4, c[0x4][0x270] ;  /* 0x01009c0000047ab9 */ /* 0x000fe20000000a00 */
[----:B------:R-:W-:Y:S01]  /*8000*/  ULDC.64 UR6, c[0x4][0x70] ;  /* 0x01001c0000067ab9 */ /* 0x000fe20000000a00 */
[----:B------:R-:W-:Y:S01]  /*8010*/  IMAD.U32 R4, RZ, RZ, UR4 ;  /* 0x00000004ff047e24 */ /* 0x000fe2000f8e00ff */
[----:B----4-:R0:W1:Y:S01]  /*8020*/  LDC.64 R2, c[0x4][R0] ;  /* 0x0100000000027b82 */ /* 0x0100620000000a00 */
        /* <DEDUP_REMOVED lines=11> */
.L_x_5071:
[----:B------:R-:W-:Y:S05]  /*80e0*/  EXIT ;  /* 0x000000000000794d */ /* 0x000fea0003800000 */
.L_x_5070:
[----:B------:R-:W-:-:S04]  /*80f0*/  LOP3.LUT R16, R16, 0xffff, RZ, 0xc0, !PT ;  /* 0x0000ffff10107812 */ /* 0x000fc800078ec0ff */
[----:B------:R-:W-:-:S05]  /*8100*/  PRMT R16, R16, 0x8880, RZ ;  /* 0x0000888010107816 */ /* 0x000fca00000000ff */
[----:B------:R-:W-:-:S05]  /*8110*/  IMAD.MOV.U32 R2, RZ, RZ, R16 ;  /* 0x000000ffff027224 */ /* 0x000fca00078e0010 */
[----:B----4-:R-:W-:-:S05]  /*8120*/  SHF.R.S32.HI R3, RZ, 0x1f, R2 ;  /* 0x0000001fff037819 */ /* 0x010fca0000011402 */
[----:B------:R-:W-:Y:S01]  /*8130*/  STG.E.64 desc[UR36][R4.64], R2 ;  /* 0x0000000204007986 */ /* 0x000fe2000c101b24 */
[----:B------:R-:W-:Y:S05]  /*8140*/  EXIT ;  /* 0x000000000000794d */ /* 0x000fea0003800000 */
.L_x_5069:
[----:B------:R-:W-:-:S04]  /*8150*/  LOP3.LUT R16, R16, 0xffff, RZ, 0xc0, !PT ;  /* 0x0000ffff10107812 */ /* 0x000fc800078ec0ff */
[----:B----4-:R-:W-:-:S05]  /*8160*/  PRMT R3, R16, 0x8880, RZ ;  /* 0x0000888010037816 */ /* 0x010fca00000000ff */
[----:B------:R-:W-:Y:S01]  /*8170*/  STG.E desc[UR36][R4.64], R3 ;  /* 0x0000000304007986 */ /* 0x000fe2000c101924 */
[----:B------:R-:W-:Y:S05]  /*8180*/  EXIT ;  /* 0x000000000000794d */ /* 0x000fea0003800000 */
.L_x_5072:
        /* <DEDUP_REMOVED lines=15> */
.L_x_44425:


//--------------------- .text._ZN2at6native18elementwise_kernelILi128ELi4EZNS0_22gpu_kernel_impl_nocastIZZZNS0_49_GLOBAL__N__657f93f7_16_TensorCompare_cu_71e06f4e19launch_clamp_scalarERNS_18TensorIteratorBaseEN3c106ScalarES7_NS0_6detail11ClampLimitsEENKUlvE_clEvENKUlvE0_clEvEUlaE_EEvS5_RKT_EUliE_EEviT1_ --------------------------
	.section	.text._ZN2at6native18elementwise_kernelILi128ELi4EZNS0_22gpu_kernel_impl_nocastIZZZNS0_49_GLOBAL__N__657f93f7_16_TensorCompare_cu_71e06f4e19launch_clamp_scalarERNS_18TensorIteratorBaseEN3c106ScalarES7_NS0_6detail11ClampLimitsEENKUlvE_clEvENKUlvE0_clEvEUlaE_EEvS5_RKT_EUliE_EEviT1_,"ax",@progbits
	.align	128
        .global         _ZN2at6native18elementwise_kernelILi128ELi4EZNS0_22gpu_kernel_impl_nocastIZZZNS0_49_GLOBAL__N__657f93f7_16_TensorCompare_cu_71e06f4e19launch_clamp_scalarERNS_18TensorIteratorBaseEN3c106ScalarES7_NS0_6detail11ClampLimitsEENKUlvE_clEvENKUlvE0_clEvEUlaE_EEvS5_RKT_EUliE_EEviT1_
        .type           _ZN2at6native18elementwise_kernelILi128ELi4EZNS0_22gpu_kernel_impl_nocastIZZZNS0_49_GLOBAL__N__657f93f7_16_TensorCompare_cu_71e06f4e19launch_clamp_scalarERNS_18TensorIteratorBaseEN3c106ScalarES7_NS0_6detail11ClampLimitsEENKUlvE_clEvENKUlvE0_clEvEUlaE_EEvS5_RKT_EUliE_EEviT1_,@function
        .size           _ZN2at6native18elementwise_kernelILi128ELi4EZNS0_22gpu_kernel_impl_nocastIZZZNS0_49_GLOBAL__N__657f93f7_16_TensorCompare_cu_71e06f4e19launch_clamp_scalarERNS_18TensorIteratorBaseEN3c106ScalarES7_NS0_6detail11ClampLimitsEENKUlvE_clEvENKUlvE0_clEvEUlaE_EEvS5_RKT_EUliE_EEviT1_,(.L_x_44426 - _ZN2at6native18elementwise_kernelILi128ELi4EZNS0_22gpu_kernel_impl_nocastIZZZNS0_49_GLOBAL__N__657f93f7_16_TensorCompare_cu_71e06f4e19launch_clamp_scalarERNS_18TensorIteratorBaseEN3c106ScalarES7_NS0_6detail11ClampLimitsEENKUlvE_clEvENKUlvE0_clEvEUlaE_EEvS5_RKT_EUliE_EEviT1_)
        .other          _ZN2at6native18elementwise_kernelILi128ELi4EZNS0_22gpu_kernel_impl_nocastIZZZNS0_49_GLOBAL__N__657f93f7_16_TensorCompare_cu_71e06f4e19launch_clamp_scalarERNS_18TensorIteratorBaseEN3c106ScalarES7_NS0_6detail11ClampLimitsEENKUlvE_clEvENKUlvE0_clEvEUlaE_EEvS5_RKT_EUliE_EEviT1_,@"STO_CUDA_ENTRY STV_DEFAULT"
_ZN2at6native18elementwise_kernelILi128ELi4EZNS0_22gpu_kernel_impl_nocastIZZZNS0_49_GLOBAL__N__657f93f7_16_TensorCompare_cu_71e06f4e19launch_clamp_scalarERNS_18TensorIteratorBaseEN3c106ScalarES7_NS0_6detail11ClampLimitsEENKUlvE_clEvENKUlvE0_clEvEUlaE_EEvS5_RKT_EUliE_EEviT1_:
.text._ZN2at6native18elementwise_kernelILi128ELi4EZNS0_22gpu_kernel_impl_nocastIZZZNS0_49_GLOBAL__N__657f93f7_16_TensorCompare_cu_71e06f4e19launch_clamp_scalarERNS_18TensorIteratorBaseEN3c106ScalarES7_NS0_6detail11ClampLimitsEENKUlvE_clEvENKUlvE0_clEvEUlaE_EEvS5_RKT_EUliE_EEviT1_:
[----:B------:R-:W-:Y:S01]  /*0000*/  LDC R1, c[0x0][0x28] ;  /* 0x00000a00ff017b82 */ /* 0x000fe20000000800 */
[----:B------:R-:W0:Y:S01]  /*0010*/  S2R R0, SR_CTAID.X ;  /* 0x0000000000007919 */ /* 0x000e220000002500 */
[----:B------:R-:W-:Y:S01]  /*0020*/  ULDC UR8, c[0x0][0x210] ;  /* 0x0000840000087ab9 */ /* 0x000fe20000000800 */
[----:B------:R-:W-:Y:S01]  /*0030*/  ULDC.U8 UR4, c[0x0][0x424] ;  /* 0x0001090000047ab9 */ /* 0x000fe20000000000 */
[----:B------:R-:W-:Y:S01]  /*0040*/  ULDC.64 UR6, c[0x0][0x208] ;  /* 0x0000820000067ab9 */ /* 0x000fe20000000a00 */
[----:B------:R-:W0:Y:S01]  /*0050*/  S2R R3, SR_TID.X ;  /* 0x0000000000037919 */ /* 0x000e220000002100 */
[----:B------:R-:W-:Y:S01]  /*0060*/  UPRMT UR5, UR4, 0x8880, URZ ;  /* 0x0000888004057896 */ /* 0x000fe2000800003f */
[----:B------:R-:W-:Y:S02]  /*0070*/  BSSY B0, `(.L_x_5073) ;  /* 0x0000145000007945 */ /* 0x000fe40003800000 */
[----:B------:R-:W-:Y:S01]  /*0080*/  ULDC.S8 UR4, c[0x0][0x425] ;  /* 0x0001094000047ab9 */ /* 0x000fe20000000200 */
        /* <DEDUP_REMOVED lines=305> */
.L_x_5075:
[----:B------:R-:W-:Y:S01]  /*13a0*/  ULDC.64 UR10, c[0x0][0x418] ;  /* 0x00010600000a7ab9 */ /* 0x000fe20000000a00 */
[----:B------:R-:W0:Y:S01]  /*13b0*/  LDC R6, c[0x0][0x420] ;  /* 0x00010800ff067b82 */ /* 0x000e220000000800 */
[----:B------:R-:W-:-:S04]  /*13c0*/  IADD3 R4, P0, R2, UR10, RZ ;  /* 0x0000000a02047c10 */ /* 0x000fc8000ff1e0ff */
[----:B------:R-:W-:Y:S01]  /*13d0*/  IADD3.X R5, RZ, UR11, RZ, P0, !PT ;  /* 0x0000000bff057c10 */ /* 0x000fe200087fe4ff */
[----:B------:R-:W-:-:S04]  /*13e0*/  ULDC.64 UR10, c[0x0][0x410] ;  /* 0x00010400000a7ab9 */ /* 0x000fc80000000a00 */
[----:B------:R1:W5:Y:S01]  /*13f0*/  LDG.E.S8 R4, desc[UR6][R4.64] ;  /* 0x0000000604047981 */ /* 0x000362000c1e1300 */
        /* <DEDUP_REMOVED lines=9> */
.L_x_5076:
[----:B-----5:R-:W-:-:S07]  /*1490*/  VIMNMX R5, R4, UR5, !PT ;  /* 0x0000000504057c48 */ /* 0x020fce000ffe0100 */
.L_x_5077:
[----:B------:R0:W-:Y:S01]  /*14a0*/  STG.E.U8 desc[UR6][R2.64], R5 ;  /* 0x0000000502007986 */ /* 0x0001e2000c101106 */
[----:B------:R-:W-:-:S07]  /*14b0*/  IADD3 R0, R0, 0x80, RZ ;  /* 0x0000008000007810 */ /* 0x000fce0007ffe0ff */
.L_x_5074:
[----:B------:R-:W-:Y:S05]  /*14c0*/  BSYNC B0 ;  /* 0x0000000000007941 */ /* 0x000fea0003800000 */
.L_x_5073:
        /* <DEDUP_REMOVED lines=305> */
.L_x_5080:
        /* <DEDUP_REMOVED lines=15> */
.L_x_5081:
[----:B-----5:R-:W-:-:S07]  /*28d0*/  VIMNMX R5, R4, UR5, !PT ;  /* 0x0000000504057c48 */ /* 0x020fce000ffe0100 */
.L_x_5082:
[----:B------:R1:W-:Y:S01]  /*28e0*/  STG.E.U8 desc[UR6][R2.64], R5 ;  /* 0x0000000502007986 */ /* 0x0003e2000c101106 */
        /* <DEDUP_REMOVED lines=305> */
.L_x_5083:
[----:B------:R-:W-:Y:S01]  /*3c00*/  ULDC.64 UR10, c[0x0][0x418] ;  /* 0x00010600000a7ab9 */ /* 0x000fe20000000a00 */
[----:B------:R-:W0:Y:S01]  /*3c10*/  LDC R6, c[0x0][0x420] ;  /* 0x00010800ff067b82 */ /* 0x000e220000000800 */
[----:B------:R-:W-:-:S05]  /*3c20*/  IADD3 R4, P0, R2, UR10, RZ ;  /* 0x0000000a02047c10 */ /* 0x000fca000ff1e0ff */
[----:B------:R-:W-:Y:S01]  /*3c30*/  IMAD.X R5, RZ, RZ, UR11, P0 ;  /* 0x0000000bff057e24 */ /* 0x000fe200080e06ff */
        /* <DEDUP_REMOVED lines=11> */
.L_x_5084:
[----:B-----5:R-:W-:-:S07]  /*3cf0*/  VIMNMX R5, R4, UR5, !PT ;  /* 0x0000000504057c48 */ /* 0x020fce000ffe0100 */
.L_x_5085:
[----:B------:R1:W-:Y:S01]  /*3d00*/  STG.E.U8 desc[UR6][R2.64], R5 ;  /* 0x0000000502007986 */ /* 0x0003e2000c101106 */
[----:B------:R-:W-:-:S07]  /*3d10*/  IADD3 R0, R0, 0x80, RZ ;  /* 0x0000008000007810 */ /* 0x000fce0007ffe0ff */
.L_x_5079:
[----:B------:R-:W-:Y:S05]  /*3d20*/  BSYNC B0 ;  /* 0x0000000000007941 */ /* 0x000fea0003800000 */
.L_x_5078:
        /* <DEDUP_REMOVED lines=304> */
.L_x_5086:
        /* <DEDUP_REMOVED lines=15> */
.L_x_5087:
[----:B-----5:R-:W-:-:S07]  /*5120*/  VIMNMX R5, R4, UR5, !PT ;  /* 0x0000000504057c48 */ /* 0x020fce000ffe0100 */
.L_x_5088:
[----:B------:R-:W-:Y:S01]  /*5130*/  STG.E.U8 desc[UR6][R2.64], R5 ;  /* 0x0000000502007986 */ /* 0x000fe2000c101106 */
[----:B------:R-:W-:Y:S05]  /*5140*/  EXIT ;  /* 0x000000000000794d */ /* 0x000fea0003800000 */
.L_x_5089:
        /* <DEDUP_REMOVED lines=11> */
.L_x_44426:


//--------------------- .text._ZN2at6native27unrolled_elementwise_kernelIZZZNS0_49_GLOBAL__N__657f93f7_16_TensorCompare_cu_71e06f4e19launch_clamp_scalarERNS_18TensorIteratorBaseEN3c106ScalarES6_NS0_6detail11ClampLimitsEENKUlvE_clEvENKUlvE0_clEvEUlaE_St5arrayIPcLm2EELi4E23TrivialOffsetCalculatorILi1EjESG_NS0_6memory15LoadWithoutCastENSH_16StoreWithoutCastEEEviT_T0_T2_T3_T4_T5_ --------------------------
	.section	.text._ZN2at6native27unrolled_elementwise_kernelIZZZNS0_49_GLOBAL__N__657f93f7_16_TensorCompare_cu_71e06f4e19launch_clamp_scalarERNS_18TensorIteratorBaseEN3c106ScalarES6_NS0_6detail11ClampLimitsEENKUlvE_clEvENKUlvE0_clEvEUlaE_St5arrayIPcLm2EELi4E23TrivialOffsetCalculatorILi1EjESG_NS0_6memory15LoadWithoutCastENSH_16StoreWithoutCastEEEviT_T0_T2_T3_T4_T5_,"ax",@progbits
	.align	128
        .global         _ZN2at6native27unrolled_elementwise_kernelIZZZNS0_49_GLOBAL__N__657f93f7_16_TensorCompare_cu_71e06f4e19launch_clamp_scalarERNS_18TensorIteratorBaseEN3c106ScalarES6_NS0_6detail11ClampLimitsEENKUlvE_clEvENKUlvE0_clEvEUlaE_St5arrayIPcLm2EELi4E23TrivialOffsetCalculatorILi1EjESG_NS0_6memory15LoadWithoutCastENSH_16StoreWithoutCastEEEviT_T0_T2_T3_T4_T5_
        .type           _ZN2at6native27unrolled_elementwise_kernelIZZZNS0_49_GLOBAL__N__657f93f7_16_TensorCompare_cu_71e06f4e19launch_clamp_scalarERNS_18TensorIteratorBaseEN3c106ScalarES6_NS0_6detail11ClampLimitsEENKUlvE_clEvENKUlvE0_clEvEUlaE_St5arrayIPcLm2EELi4E23TrivialOffsetCalculatorILi1EjESG_NS0_6memory15LoadWithoutCastENSH_16StoreWithoutCastEEEviT_T0_T2_T3_T4_T5_,@function
        .size           _ZN2at6native27unrolled_elementwise_kernelIZZZNS0_49_GLOBAL__N__657f93f7_16_TensorCompare_cu_71e06f4e19launch_clamp_scalarERNS_18TensorIteratorBaseEN3c106ScalarES6_NS0_6detail11ClampLimitsEENKUlvE_clEvENKUlvE0_clEvEUlaE_St5arrayIPcLm2EELi4E23TrivialOffsetCalculatorILi1EjESG_NS0_6memory15LoadWithoutCastENSH_16StoreWithoutCastEEEviT_T0_T2_T3_T4_T5_,(.L_x_44427 - _ZN2at6native27unrolled_elementwise_kernelIZZZNS0_49_GLOBAL__N__657f93f7_16_TensorCompare_cu_71e06f4e19launch_clamp_scalarERNS_18TensorIteratorBaseEN3c106ScalarES6_NS0_6detail11ClampLimitsEENKUlvE_clEvENKUlvE0_clEvEUlaE_St5arrayIPcLm2EELi4E23TrivialOffsetCalculatorILi1EjESG_NS0_6memory15LoadWithoutCastENSH_16StoreWithoutCastEEEviT_T0_T2_T3_T4_T5_)
        .other          _ZN2at6native27unrolled_elementwise_kernelIZZZNS0_49_GLOBAL__N__657f93f7_16_TensorCompare_cu_71e06f4e19launch_clamp_scalarERNS_18TensorIteratorBaseEN3c106ScalarES6_NS0_6detail11ClampLimitsEENKUlvE_clEvENKUlvE0_clEvEUlaE_St5arrayIPcLm2EELi4E23TrivialOffsetCalculatorILi1EjESG_NS0_6memory15LoadWithoutCastENSH_16StoreWithoutCastEEEviT_T0_T2_T3_T4_T5_,@"STO_CUDA_ENTRY STV_DEFAULT"
_ZN2at6native27unrolled_elementwise_kernelIZZZNS0_49_GLOBAL__N__657f93f7_16_TensorCompare_cu_71e06f4e19launch_clamp_scalarERNS_18TensorIteratorBaseEN3c106ScalarES6_NS0_6detail11ClampLimitsEENKUlvE_clEvENKUlvE0_clEvEUlaE_St5arrayIPcLm2EELi4E23TrivialOffsetCalculatorILi1EjESG_NS0_6memory15LoadWithoutCastENSH_16StoreWithoutCastEEEviT_T0_T2_T3_T4_T5_:
.text._ZN2at6native27unrolled_elementwise_kernelIZZZNS0_49_GLOBAL__N__657f93f7_16_TensorCompare_cu_71e06f4e19launch_clamp_scalarERNS_18TensorIteratorBaseEN3c106ScalarES6_NS0_6detail11ClampLimitsEENKUlvE_clEvENKUlvE0_clEvEUlaE_St5arrayIPcLm2EELi4E23TrivialOffsetCalculatorILi1EjESG_NS0_6memory15LoadWithoutCastENSH_16StoreWithoutCastEEEviT_T0_T2_T3_T4_T5_:
[----:B------:R-:W-:Y:S01]  /*0000*/  LDC R1, c[0x0][0x28] ;  /* 0x00000a00ff017b82 */ /* 0x000fe20000000800 */
[----:B------:R-:W0:Y:S07]  /*0010*/  S2R R0, SR_CTAID.X ;  /* 0x0000000000007919 */ /* 0x000e2e0000002500 */
[----:B------:R-:W0:Y:S01]  /*0020*/  LDC R3, c[0x0][0x210] ;  /* 0x00008400ff037b82 */ /* 0x000e220000000800 */
[----:B------:R-:W-:Y:S01]  /*0030*/  ULDC.64 UR6, c[0x0][0x208] ;  /* 0x0000820000067ab9 */ /* 0x000fe20000000a00 */
[----:B------:R-:W-:Y:S01]  /*0040*/  ULDC.U8 UR4, c[0x0][0x21c] ;  /* 0x0000870000047ab9 */ /* 0x000fe20000000000 */
[----:B------:R-:W1:Y:S01]  /*0050*/  S2R R7, SR_TID.X ;  /* 0x0000000000077919 */ /* 0x000e620000002100 */
        /* <DEDUP_REMOVED lines=9> */
[----:B------:R-:W-:Y:S01]  /*00f0*/  @!P3 VIADD R13, R13, 0x80 ;  /* 0x000000800d0db836 */ /* 0x000fe20000000000 */
[----:B0-----:R-:W-:-:S04]  /*0100*/  @!P0 IADD3 R10, P5, R11, R14, RZ ;  /* 0x0000000e0b0a8210 */ /* 0x001fc80007fbe0ff */
[----:B------:R-:W-:Y:S01]  /*0110*/  ISETP.GE.AND P2, PT, R13, R6, PT ;  /* 0x000000060d00720c */ /* 0x000fe20003f46270 */
[----:B------:R-:W-:Y:S01]  /*0120*/  @!P0 IMAD.X R11, RZ, RZ, R15, P5 ;  /* 0x000000ffff0b8224 */ /* 0x000fe200028e060f */
[----:B------:R-:W-:-:S06]  /*0130*/  CS2R R14, SRZ ;  /* 0x00000000000e7805 */ /* 0x000fcc000001ff00 */
[----:B------:R0:W5:Y:S05]  /*0140*/  @!P0 LDG.E.S8 R15, desc[UR6][R10.64] ;  /* 0x000000060a0f8981 */ /* 0x00016a000c1e1300 */
[----:B------:R-:W-:Y:S01]  /*0150*/  @!P2 IMAD R19, R0, 0x200, R13 ;  /* 0x000002000013a824 */ /* 0x000fe200078e020d */
[----:B------:R-:W2:Y:S01]  /*0160*/  @!P2 LDC.64 R4, c[0x0][0x230] ;  /* 0x00008c00ff04ab82 */ /* 0x000ea20000000a00 */
[----:B------:R-:W-:Y:S01]  /*0170*/  @!P2 VIADD R13, R13, 0x80 ;  /* 0x000000800d0da836 */ /* 0x000fe20000000000 */
[----:B-1----:R-:W-:-:S04]  /*0180*/  @!P3 IADD3 R2, P4, R17, R2, RZ ;  /* 0x000000021102b210 */ /* 0x002fc80007f9e0ff */
[----:B------:R-:W-:Y:S02]  /*0190*/  ISETP.GE.AND P1, PT, R13, R6, PT ;  /* 0x000000060d00720c */ /* 0x000fe40003f26270 */
[----:B0-----:R-:W0:Y:S11]  /*01a0*/  LDC R10, c[0x0][0x218] ;  /* 0x00008600ff0a7b82 */ /* 0x001e360000000800 */
[----:B------:R-:W1:Y:S01]  /*01b0*/  @!P1 LDC.64 R8, c[0x0][0x230] ;  /* 0x00008c00ff089b82 */ /* 0x000e620000000a00 */
[----:B------:R-:W-:Y:S01]  /*01c0*/  @!P1 IMAD R13, R0, 0x200, R13 ;  /* 0x00000200000d9824 */ /* 0x000fe200078e020d */
[----:B--2---:R-:W-:Y:S01]  /*01d0*/  @!P2 IADD3 R4, P6, R19, R4, RZ ;  /* 0x000000041304a210 */ /* 0x004fe20007fde0ff */
[----:B------:R-:W-:-:S04]  /*01e0*/  @!P3 IMAD.X R3, RZ, RZ, R3, P4 ;  /* 0x000000ffff03b224 */ /* 0x000fc800020e0603 */
[----:B------:R-:W-:Y:S01]  /*01f0*/  @!P2 IMAD.X R5, RZ, RZ, R5, P6 ;  /* 0x000000ffff05a224 */ /* 0x000fe200030e0605 */
[----:B------:R2:W5:Y:S01]  /*0200*/  @!P3 LDG.E.S8 R14, desc[UR6][R2.64] ;  /* 0x00000006020eb981 */ /* 0x000562000c1e1300 */
[----:B-1----:R-:W-:-:S05]  /*0210*/  @!P1 IADD3 R12, P5, R13, R8, RZ ;  /* 0x000000080d0c9210 */ /* 0x002fca0007fbe0ff */
[----:B------:R-:W-:Y:S01]  /*0220*/  @!P1 IMAD.X R13, RZ, RZ, R9, P5 ;  /* 0x000000ffff0d9224 */ /* 0x000fe200028e0609 */
[----:B------:R-:W-:-:S06]  /*0230*/  CS2R R8, SRZ ;  /* 0x0000000000087805 */ /* 0x000fcc000001ff00 */
[----:B------:R2:W5:Y:S04]  /*0240*/  @!P2 LDG.E.S8 R9, desc[UR6][R4.64] ;  /* 0x000000060409a981 */ /* 0x000568000c1e1300 */
[----:B------:R2:W5:Y:S01]  /*0250*/  @!P1 LDG.E.S8 R8, desc[UR6][R12.64] ;  /* 0x000000060c089981 */ /* 0x000562000c1e1300 */
[----:B0-----:R-:W-:Y:S01]  /*0260*/  ISETP.NE.AND P1, PT, R10, RZ, PT ;  /* 0x000000ff0a00720c */ /* 0x001fe20003f25270 */
[----:B------:R-:W-:Y:S01]  /*0270*/  UPRMT UR4, UR4, 0x8880, URZ ;  /* 0x0000888004047896 */ /* 0x000fe2000800003f */
[----:B------:R-:W-:Y:S11]  /*0280*/  BSSY B0, `(.L_x_5090) ;  /* 0x0000020000007945 */ /* 0x000ff60003800000 */
[----:B--2---:R-:W-:Y:S05]  /*0290*/  @!P1 BRA `(.L_x_5091) ;  /* 0x00000000005c9947 */ /* 0x004fea0003800000 */
[----:B------:R-:W-:Y:S01]  /*02a0*/  ISETP.NE.AND P1, PT, R10, 0x1, PT ;  /* 0x000000010a00780c */ /* 0x000fe20003f25270 */
[----:B------:R-:W-:-:S12]  /*02b0*/  ULDC.S8 UR5, c[0x0][0x21d] ;  /* 0x0000874000057ab9 */ /* 0x000fd80000000200 */
[----:B------:R-:W-:Y:S05]  /*02c0*/  @P1 BRA `(.L_x_5092) ;  /* 0x0000000000201947 */ /* 0x000fea0003800000 */
[----:B------:R-:W-:Y:S01]  /*02d0*/  VIADD R3, R7, 0x180 ;  /* 0x0000018007037836 */ /* 0x000fe20000000000 */
[----:B-----5:R-:W-:Y:S02]  /*02e0*/  VIMNMX R15, R15, UR4, PT ;  /* 0x000000040f0f7c48 */ /* 0x020fe4000bfe0100 */
[----:B------:R-:W-:Y:S02]  /*02f0*/  VIMNMX R14, R14, UR4, PT ;  /* 0x000000040e0e7c48 */ /* 0x000fe4000bfe0100 */
[----:B------:R-:W-:Y:S02]  /*0300*/  ISETP.GE.AND P1, PT, R3, R6, PT ;  /* 0x000000060300720c */ /* 0x000fe40003f26270 */
[----:B------:R-:W-:-:S11]  /*0310*/  VIMNMX R9, R9, UR4, PT ;  /* 0x0000000409097c48 */ /* 0x000fd6000bfe0100 */
[----:B------:R-:W-:Y:S05]  /*0320*/  @P1 BRA `(.L_x_5093) ;  /* 0x0000000000541947 */ /* 0x000fea0003800000 */
[----:B------:R-:W-:Y:S01]  /*0330*/  VIMNMX R8, R8, UR4, PT ;  /* 0x0000000408087c48 */ /* 0x000fe2000bfe0100 */
[----:B------:R-:W-:Y:S06]  /*0340*/  BRA `(.L_x_5093) ;  /* 0x00000000004c7947 */ /* 0x000fec0003800000 */
.L_x_5092:
[----:B------:R-:W-:Y:S01]  /*0350*/  VIADD R3, R7, 0x180 ;  /* 0x0000018007037836 */ /* 0x000fe20000000000 */
[----:B-----5:R-:W-:Y:S02]  /*0360*/  VIMNMX R15, R15, UR4, !PT ;  /* 0x000000040f0f7c48 */ /* 0x020fe4000ffe0100 */
[----:B------:R-:W-:Y:S02]  /*0370*/  VIMNMX R14, R14, UR4, !PT ;  /* 0x000000040e0e7c48 */ /* 0x000fe4000ffe0100 */
[----:B------:R-:W-:Y:S02]  /*0380*/  ISETP.GE.AND P1, PT, R3, R6, PT ;  /* 0x000000060300720c */ /* 0x000fe40003f26270 */
[----:B------:R-:W-:Y:S02]  /*0390*/  VIMNMX R9, R9, UR4, !PT ;  /* 0x0000000409097c48 */ /* 0x000fe4000ffe0100 */
[----:B------:R-:W-:Y:S02]  /*03a0*/  VIMNMX R15, R15, UR5, PT ;  /* 0x000000050f0f7c48 */ /* 0x000fe4000bfe0100 */
[----:B------:R-:W-:-:S02]  /*03b0*/  VIMNMX R14, R14, UR5, PT ;  /* 0x000000050e0e7c48 */ /* 0x000fc4000bfe0100 */
[----:B------:R-:W-:-:S05]  /*03c0*/  VIMNMX R9, R9, UR5, PT ;  /* 0x0000000509097c48 */ /* 0x000fca000bfe0100 */
[----:B------:R-:W-:Y:S05]  /*03d0*/  @P1 BRA `(.L_x_5093) ;  /* 0x0000000000281947 */ /* 0x000fea0003800000 */
[----:B------:R-:W-:-:S04]  /*03e0*/  VIMNMX R8, R8, UR4, !PT ;  /* 0x0000000408087c48 */ /* 0x000fc8000ffe0100 */
[----:B------:R-:W-:Y:S01]  /*03f0*/  VIMNMX R8, R8, UR5, PT ;  /* 0x0000000508087c48 */ /* 0x000fe2000bfe0100 */
[----:B------:R-:W-:Y:S06]  /*0400*/  BRA `(.L_x_5093) ;  /* 0x00000000001c7947 */ /* 0x000fec0003800000 */
.L_x_5091:
[----:B------:R-:W-:Y:S01]  /*0410*/  VIADD R3, R7, 0x180 ;  /* 0x0000018007037836 */ /* 0x000fe20000000000 */
[----:B-----5:R-:W-:Y:S02]  /*0420*/  VIMNMX R15, R15, UR4, !PT ;  /* 0x000000040f0f7c48 */ /* 0x020fe4000ffe0100 */
[----:B------:R-:W-:Y:S02]  /*0430*/  VIMNMX R14, R14, UR4, !PT ;  /* 0x000000040e0e7c48 */ /* 0x000fe4000ffe0100 */
[----:B------:R-:W-:Y:S02]  /*0440*/  ISETP.GE.AND P1, PT, R3, R6, PT ;  /* 0x000000060300720c */ /* 0x000fe40003f26270 */
[----:B------:R-:W-:-:S11]  /*0450*/  VIMNMX R9, R9, UR4, !PT ;  /* 0x0000000409097c48 */ /* 0x000fd6000ffe0100 */
[----:B------:R-:W-:-:S04]  /*0460*/  @!P1 VIMNMX R2, R8, UR4, !PT ;  /* 0x0000000408029c48 */ /* 0x000fc8000ffe0100 */
[----:B------:R-:W-:-:S07]  /*0470*/  @!P1 PRMT R8, R2, 0x7610, R8 ;  /* 0x0000761002089816 */ /* 0x000fce0000000008 */
.L_x_5093:
[----:B------:R-:W-:Y:S05]  /*0480*/  BSYNC B0 ;  /* 0x0000000000007941 */ /* 0x000fea0003800000 */
.L_x_5090:
[----:B------:R-:W0:Y:S01]  /*0490*/  @!P0 LDC.64 R4, c[0x0][0x228] ;  /* 0x00008a00ff048b82 */ /* 0x000e220000000a00 */
[----:B------:R-:W-:Y:S01]  /*04a0*/  @!P0 IMAD R3, R0, 0x200, R7 ;  /* 0x0000020000038824 */ /* 0x000fe200078e0207 */
[----:B------:R-:W-:Y:S01]  /*04b0*/  BSSY B0, `(.L_x_5094) ;  /* 0x0000013000007945 */ /* 0x000fe20003800000 */
[----:B------:R-:W-:-:S05]  /*04c0*/  @!P0 VIADD R7, R7, 0x80 ;  /* 0x0000008007078836 */ /* 0x000fca0000000000 */
[----:B------:R-:W-:Y:S02]  /*04d0*/  ISETP.GE.AND P1, PT, R7, R6, PT ;  /* 0x000000060700720c */ /* 0x000fe40003f26270 */
[----:B0-----:R-:W-:-:S05]  /*04e0*/  @!P0 IADD3 R2, P2, R3, R4, RZ ;  /* 0x0000000403028210 */ /* 0x001fca0007f5e0ff */
[----:B------:R-:W-:-:S05]  /*04f0*/  @!P0 IMAD.X R3, RZ, RZ, R5, P2 ;  /* 0x000000ffff038224 */ /* 0x000fca00010e0605 */
[----:B------:R0:W-:Y:S01]  /*0500*/  @!P0 STG.E.U8 desc[UR6][R2.64], R15 ;  /* 0x0000000f02008986 */ /* 0x0001e2000c101106 */
[----:B------:R-:W-:Y:S05]  /*0510*/  @P1 BRA `(.L_x_5095) ;  /* 0x0000000000301947 */ /* 0x000fea0003800000 */
[----:B0-----:R-:W-:Y:S01]  /*0520*/  IMAD R2, R0, 0x200, R7 ;  /* 0x0000020000027824 */ /* 0x001fe200078e0207 */
[----:B------:R-:W-:Y:S01]  /*0530*/  ULDC.64 UR4, c[0x0][0x228] ;  /* 0x00008a0000047ab9 */ /* 0x000fe20000000a00 */
[----:B------:R-:W-:-:S03]  /*0540*/  VIADD R7, R7, 0x80 ;  /* 0x0000008007077836 */ /* 0x000fc60000000000 */
[----:B------:R-:W-:Y:S02]  /*0550*/  IADD3 R2, P0, R2, UR4, RZ ;  /* 0x0000000402027c10 */ /* 0x000fe4000ff1e0ff */
[----:B------:R-:W-:-:S03]  /*0560*/  ISETP.GE.AND P1, PT, R7, R6, PT ;  /* 0x000000060700720c */ /* 0x000fc60003f26270 */
[----:B------:R-:W-:-:S05]  /*0570*/  IMAD.X R3, RZ, RZ, UR5, P0 ;  /* 0x00000005ff037e24 */ /* 0x000fca00080e06ff */
[----:B------:R1:W-:Y:S05]  /*0580*/  STG.E.U8 desc[UR6][R2.64], R14 ;  /* 0x0000000e02007986 */ /* 0x0003ea000c101106 */
[----:B------:R-:W-:Y:S02]  /*0590*/  @!P1 IMAD R4, R0, 0x200, R7 ;  /* 0x0000020000049824 */ /* 0x000fe400078e0207 */
[----:B------:R-:W-:-:S03]  /*05a0*/  @!P1 VIADD R7, R7, 0x80 ;  /* 0x0000008007079836 */ /* 0x000fc60000000000 */
[----:B------:R-:W-:-:S05]  /*05b0*/  @!P1 IADD3 R4, P2, R4, UR4, RZ ;  /* 0x0000000404049c10 */ /* 0x000fca000ff5e0ff */
[----:B------:R-:W-:-:S05]  /*05c0*/  @!P1 IMAD.X R5, RZ, RZ, UR5, P2 ;  /* 0x00000005ff059e24 */ /* 0x000fca00090e06ff */
[----:B------:R1:W-:Y:S03]  /*05d0*/  @!P1 STG.E.U8 desc[UR6][R4.64], R9 ;  /* 0x0000000904009986 */ /* 0x0003e6000c101106 */
.L_x_5095:
[----:B------:R-:W-:Y:S05]  /*05e0*/  BSYNC B0 ;  /* 0x0000000000007941 */ /* 0x000fea0003800000 */
.L_x_5094:
[----:B------:R-:W-:-:S13]  /*05f0*/  ISETP.GE.AND P0, PT, R7, R6, PT ;  /* 0x000000060700720c */ /* 0x000fda0003f06270 */
[----:B------:R-:W-:Y:S05]  /*0600*/  @P0 EXIT ;  /* 0x000000000000094d */ /* 0x000fea0003800000 */
[----:B------:R-:W-:Y:S01]  /*0610*/  IMAD R0, R0, 0x200, R7 ;  /* 0x0000020000007824 */ /* 0x000fe200078e0207 */
[----:B------:R-:W-:-:S04]  /*0620*/  ULDC.64 UR4, c[0x0][0x228] ;  /* 0x00008a0000047ab9 */ /* 0x000fc80000000a00 */
[----:B01----:R-:W-:-:S05]  /*0630*/  IADD3 R2, P0, R0, UR4, RZ ;  /* 0x0000000400027c10 */ /* 0x003fca000ff1e0ff */
[----:B------:R-:W-:-:S05]  /*0640*/  IMAD.X R3, RZ, RZ, UR5, P0 ;  /* 0x00000005ff037e24 */ /* 0x000fca00080e06ff */
[----:B------:R-:W-:Y:S01]  /*0650*/  STG.E.U8 desc[UR6][R2.64], R8 ;  /* 0x0000000802007986 */ /* 0x000fe2000c101106 */
[----:B------:R-:W-:Y:S05]  /*0660*/  EXIT ;  /* 0x000000000000794d */ /* 0x000fea0003800000 */
.L_x_5096:
        /* <DEDUP_REMOVED lines=9> */
.L_x_44427:


//--------------------- .text._ZN2at6native29vectorized_elementwise_kernelILi2EZZZNS0_49_GLOBAL__N__657f93f7_16_TensorCompare_cu_71e06f4e19launch_clamp_scalarERNS_18TensorIteratorBaseEN3c106ScalarES6_NS0_6detail11ClampLimitsEENKUlvE_clEvENKUlvE0_clEvEUlaE_St5arrayIPcLm2EEEEviT0_T1_ --------------------------
	.section	.text._ZN2at6native29vectorized_elementwise_kernelILi2EZZZNS0_49_GLOBAL__N__657f93f7_16_TensorCompare_cu_71e06f4e19launch_clamp_scalarERNS_18TensorIteratorBaseEN3c106ScalarES6_NS0_6detail11ClampLimitsEENKUlvE_clEvENKUlvE0_clEvEUlaE_St5arrayIPcLm2EEEEviT0_T1_,"ax",@progbits
	.align	128
        .global         _ZN2at6native29vectorized_elementwise_kernelILi2EZZZNS0_49_GLOBAL__N__657f93f7_16_TensorCompare_cu_71e06f4e19launch_clamp_scalarERNS_18TensorIteratorBaseEN3c106ScalarES6_NS0_6detail11ClampLimitsEENKUlvE_clEvENKUlvE0_clEvEUlaE_St5arrayIPcLm2EEEEviT0_T1_
        .type           _ZN2at6native29vectorized_elementwise_kernelILi2EZZZNS0_49_GLOBAL__N__657f93f7_16_TensorCompare_cu_71e06f4e19launch_clamp_scalarERNS_18TensorIteratorBaseEN3c106ScalarES6_NS0_6detail11ClampLimitsEENKUlvE_clEvENKUlvE0_clEvEUlaE_St5arrayIPcLm2EEEEviT0_T1_,@function
        .size           _ZN2at6native29vectorized_elementwise_kernelILi2EZZZNS0_49_GLOBAL__N__657f93f7_16_TensorCompare_cu_71e06f4e19launch_clamp_scalarERNS_18TensorIteratorBaseEN3c106ScalarES6_NS0_6detail11ClampLimitsEENKUlvE_clEvENKUlvE0_clEvEUlaE_St5arrayIPcLm2EEEEviT0_T1_,(.L_x_44428 - _ZN2at6native29vectorized_elementwise_kernelILi2EZZZNS0_49_GLOBAL__N__657f93f7_16_TensorCompare_cu_71e06f4e19launch_clamp_scalarERNS_18TensorIteratorBaseEN3c106ScalarES6_NS0_6detail11ClampLimitsEENKUlvE_clEvENKUlvE0_clEvEUlaE_St5arrayIPcLm2EEEEviT0_T1_)
        .other          _ZN2at6native29vectorized_elementwise_kernelILi2EZZZNS0_49_GLOBAL__N__657f93f7_16_TensorCompare_cu_71e06f4e19launch_clamp_scalarERNS_18TensorIteratorBaseEN3c106ScalarES6_NS0_6detail11ClampLimitsEENKUlvE_clEvENKUlvE0_clEvEUlaE_St5arrayIPcLm2EEEEviT0_T1_,@"STO_CUDA_ENTRY STV_DEFAULT"
_ZN2at6native29vectorized_elementwise_kernelILi2EZZZNS0_49_GLOBAL__N__657f93f7_16_TensorCompare_cu_71e06f4e19launch_clamp_scalarERNS_18TensorIteratorBaseEN3c106ScalarES6_NS0_6detail11ClampLimitsEENKUlvE_clEvENKUlvE0_clEvEUlaE_St5arrayIPcLm2EEEEviT0_T1_:
.text._ZN2at6native29vectorized_elementwise_kernelILi2EZZZNS0_49_GLOBAL__N__657f93f7_16_TensorCompare_cu_71e06f4e19launch_clamp_scalarERNS_18TensorIteratorBaseEN3c106ScalarES6_NS0_6detail11ClampLimitsEENKUlvE_clEvENKUlvE0_clEvEUlaE_St5arrayIPcLm2EEEEviT0_T1_:
[----:B------:R-:W-:Y:S08]  /*0000*/  LDC R1, c[0x0][0x28] ;  /* 0x00000a00ff017b82 */ /* 0x000ff00000000800 */
[----:B------:R-:W0:Y:S01]  /*0010*/  S2UR UR4, SR_CTAID.X ;  /* 0x00000000000479c3 */ /* 0x000e220000002500 */
[----:B------:R-:W-:Y:S01]  /*0020*/  ULDC.64 UR12, c[0x0][0x208] ;  /* 0x00008200000c7ab9 */ /* 0x000fe20000000a00 */
[----:B------:R-:W-:Y:S01]  /*0030*/  ULDC.U8 UR7, c[0x0][0x21c] ;  /* 0x0000870000077ab9 */ /* 0x000fe20000000000 */
[----:B------:R-:W-:-:S05]  /*0040*/  ULDC.U8 UR8, c[0x0][0x21d] ;  /* 0x0000874000087ab9 */ /* 0x000fca0000000000 */
[----:B------:R-:W1:Y:S01]  /*0050*/  LDC R0, c[0x0][0x210] ;  /* 0x00008400ff007b82 */ /* 0x000e620000000800 */
[----:B0-----:R-:W-:-:S06]  /*0060*/  USHF.L.U32 UR4, UR4, 0xa, URZ ;  /* 0x0000000a04047899 */ /* 0x001fcc000800063f */
[----:B-1----:R-:W-:-:S05]  /*0070*/  VIADD R0, R0, -UR4 ;  /* 0x8000000400007c36 */ /* 0x002fca0008000000 */
[----:B------:R-:W-:-:S13]  /*0080*/  ISETP.GE.U32.AND P0, PT, R0, 0x400, PT ;  /* 0x000004000000780c */ /* 0x000fda0003f06070 */
[----:B------:R-:W-:Y:S05]  /*0090*/  @!P0 BRA `(.L_x_5097) ;  /* 0x00000004008c8947 */ /* 0x000fea0003800000 */
[----:B------:R-:W0:Y:S01]  /*00a0*/  S2R R0, SR_TID.X ;  /* 0x0000000000007919 */ /* 0x000e220000002100 */
[----:B------:R-:W-:Y:S01]  /*00b0*/  ULDC.64 UR10, c[0x0][0x230] ;  /* 0x00008c00000a7ab9 */ /* 0x000fe20000000a00 */
[----:B------:R-:W1:Y:S01]  /*00c0*/  LDC R8, c[0x0][0x218] ;  /* 0x00008600ff087b82 */ /* 0x000e620000000800 */
[----:B------:R-:W-:-:S04]  /*00d0*/  UIADD3 UR5, UP0, UR4, UR10, URZ ;  /* 0x0000000a04057290 */ /* 0x000fc8000ff1e03f */
[----:B------:R-:W-:Y:S02]  /*00e0*/  ULEA.HI.X.SX32 UR6, UR4, UR11, 0x1, UP0 ;  /* 0x0000000b04067291 */ /* 0x000fe400080f0e3f */
[----:B------:R-:W-:-:S04]  /*00f0*/  IMAD.U32 R2, RZ, RZ, UR5 ;  /* 0x00000005ff027e24 */ /* 0x000fc8000f8e00ff */
[----:B------:R-:W-:Y:S02]  /*0100*/  IMAD.U32 R3, RZ, RZ, UR6 ;  /* 0x00000006ff037e24 */ /* 0x000fe4000f8e00ff */
[----:B0-----:R-:W-:-:S05]  /*0110*/  IMAD.WIDE.U32 R2, R0, 0x2, R2 ;  /* 0x0000000200027825 */ /* 0x001fca00078e0002 */
[----:B------:R0:W5:Y:S04]  /*0120*/  LDG.E.U16 R4, desc[UR12][R2.64] ;  /* 0x0000000c02047981 */ /* 0x000168000c1e1500 */
[----:B------:R0:W5:Y:S04]  /*0130*/  LDG.E.U16 R5, desc[UR12][R2.64+0x100] ;  /* 0x0001000c02057981 */ /* 0x000168000c1e1500 */
[----:B------:R0:W5:Y:S04]  /*0140*/  LDG.E.U16 R6, desc[UR12][R2.64+0x200] ;  /* 0x0002000c02067981 */ /* 0x000168000c1e1500 */
[----:B------:R0:W5:Y:S01]  /*0150*/  LDG.E.U16 R7, desc[UR12][R2.64+0x300] ;  /* 0x0003000c02077981 */ /* 0x000162000c1e1500 */
[----:B-1----:R-:W-:Y:S01]  /*0160*/  ISETP.NE.AND P0, PT, R8, RZ, PT ;  /* 0x000000ff0800720c */ /* 0x002fe20003f05270 */
[----:B------:R-:W-:-:S12]  /*0170*/  UPRMT UR5, UR7, 0x8880, URZ ;  /* 0x0000888007057896 */ /* 0x000fd8000800003f */
[----:B0-----:R-:W-:Y:S05]  /*0180*/  @!P0 BRA `(.L_x_5098) ;  /* 0x0000000000cc8947 */ /* 0x001fea0003800000 */
        /* <DEDUP_REMOVED lines=13> */
[----:B------:R-:W-:Y:S02]  /*0260*/  PRMT R5, R5, 0x9991, RZ ;  /* 0x0000999105057816 */ /* 0x000fe400000000ff */
[----:B------:R-:W-:Y:S02]  /*0270*/  VIMNMX R2, R2, UR5, PT ;  /* 0x0000000502027c48 */ /* 0x000fe4000bfe0100 */
        /* <DEDUP_REMOVED lines=8> */
.L_x_5099:
[C---:B-----5:R-:W-:Y:S01]  /*0300*/  PRMT R2, R4.reuse, 0x8880, RZ ;  /* 0x0000888004027816 */ /* 0x060fe200000000ff */
[----:B------:R-:W-:Y:S01]  /*0310*/  UPRMT UR6, UR8, 0x8880, URZ ;  /* 0x0000888008067896 */ /* 0x000fe2000800003f */
[----:B------:R-:W-:Y:S02]  /*0320*/  PRMT R3, R4, 0x9991, RZ ;  /* 0x0000999104037816 */ /* 0x000fe400000000ff */
[C---:B------:R-:W-:Y:S02]  /*0330*/  PRMT R10, R5.reuse, 0x8880, RZ ;  /* 0x00008880050a7816 */ /* 0x040fe400000000ff */
[----:B------:R-:W-:Y:S02]  /*0340*/  PRMT R11, R5, 0x9991, RZ ;  /* 0x00009991050b7816 */ /* 0x000fe400000000ff */
[C---:B------:R-:W-:Y:S02]  /*0350*/  PRMT R4, R6.reuse, 0x8880, RZ ;  /* 0x0000888006047816 */ /* 0x040fe400000000ff */
[----:B------:R-:W-:-:S02]  /*0360*/  PRMT R5, R6, 0x9991, RZ ;  /* 0x0000999106057816 */ /* 0x000fc400000000ff */
[C---:B------:R-:W-:Y:S01]  /*0370*/  PRMT R8, R7.reuse, 0x8880, RZ ;  /* 0x0000888007087816 */ /* 0x040fe200000000ff */
[----:B------:R-:W-:Y:S01]  /*0380*/  IMAD.MOV.U32 R6, RZ, RZ, R4 ;  /* 0x000000ffff067224 */ /* 0x000fe200078e0004 */
[----:B------:R-:W-:Y:S01]  /*0390*/  PRMT R9, R7, 0x9991, RZ ;  /* 0x0000999107097816 */ /* 0x000fe200000000ff */
[----:B------:R-:W-:Y:S01]  /*03a0*/  IMAD.MOV.U32 R7, RZ, RZ, R5 ;  /* 0x000000ffff077224 */ /* 0x000fe200078e0005 */
[----:B------:R-:W-:Y:S02]  /*03b0*/  VIMNMX R2, R2, UR5, !PT ;  /* 0x0000000502027c48 */ /* 0x000fe4000ffe0100 */
        /* <DEDUP_REMOVED lines=16> */
.L_x_5098:
[C---:B-----5:R-:W-:Y:S02]  /*04c0*/  PRMT R2, R4.reuse, 0x8880, RZ ;  /* 0x0000888004027816 */ /* 0x060fe400000000ff */
        /* <DEDUP_REMOVED lines=16> */
[----:B------:R-:W-:-:S07]  /*05d0*/  VIMNMX R9, R9, UR5, !PT ;  /* 0x0000000509097c48 */ /* 0x000fce000ffe0100 */
.L_x_5100:
[----:B------:R-:W-:Y:S01]  /*05e0*/  ULDC.64 UR6, c[0x0][0x228] ;  /* 0x00008a0000067ab9 */ /* 0x000fe20000000a00 */
[----:B------:R-:W-:Y:S01]  /*05f0*/  PRMT R13, R3, 0x7604, R2 ;  /* 0x00007604030d7816 */ /* 0x000fe20000000002 */
[----:B------:R-:W-:Y:S01]  /*0600*/  UIADD3 UR5, UP0, UR4, UR6, URZ ;  /* 0x0000000604057290 */ /* 0x000fe2000ff1e03f */
[----:B------:R-:W-:Y:S02]  /*0610*/  PRMT R11, R11, 0x7604, R10 ;  /* 0x000076040b0b7816 */ /* 0x000fe4000000000a */
[----:B------:R-:W-:Y:S01]  /*0620*/  PRMT R7, R7, 0x7604, R6 ;  /* 0x0000760407077816 */ /* 0x000fe20000000006 */
[----:B------:R-:W-:Y:S01]  /*0630*/  UIADD3.X UR6, URZ, UR7, URZ, UP0, !UPT ;  /* 0x000000073f067290 */ /* 0x000fe200087fe43f */
[----:B------:R-:W-:Y:S01]  /*0640*/  PRMT R9, R9, 0x7604, R8 ;  /* 0x0000760409097816 */ /* 0x000fe20000000008 */
[----:B------:R-:W-:-:S04]  /*0650*/  IMAD.U32 R4, RZ, RZ, UR5 ;  /* 0x00000005ff047e24 */ /* 0x000fc8000f8e00ff */
[----:B------:R-:W-:Y:S02]  /*0660*/  IMAD.U32 R5, RZ, RZ, UR6 ;  /* 0x00000006ff057e24 */ /* 0x000fe4000f8e00ff */
[----:B------:R-:W-:-:S05]  /*0670*/  IMAD.WIDE R2, R0, 0x2, R4 ;  /* 0x0000000200027825 */ /* 0x000fca00078e0204 */
[----:B------:R-:W-:Y:S04]  /*0680*/  STG.E.U16 desc[UR12][R2.64], R13 ;  /* 0x0000000d02007986 */ /* 0x000fe8000c10150c */
[----:B------:R-:W-:Y:S04]  /*0690*/  STG.E.U16 desc[UR12][R2.64+0x100], R11 ;  /* 0x0001000b02007986 */ /* 0x000fe8000c10150c */
[----:B------:R-:W-:Y:S04]  /*06a0*/  STG.E.U16 desc[UR12][R2.64+0x200], R7 ;  /* 0x0002000702007986 */ /* 0x000fe8000c10150c */
[----:B------:R-:W-:Y:S01]  /*06b0*/  STG.E.U16 desc[UR12][R2.64+0x300], R9 ;  /* 0x0003000902007986 */ /* 0x000fe2000c10150c */
[----:B------:R-:W-:Y:S05]  /*06c0*/  EXIT ;  /* 0x000000000000794d */ /* 0x000fea0003800000 */
.L_x_5097:
[----:B------:R-:W0:Y:S01]  /*06d0*/  S2R R15, SR_TID.X ;  /* 0x00000000000f7919 */ /* 0x000e220000002100 */
[----:B------:R-:W-:Y:S01]  /*06e0*/  IMAD.MOV.U32 R14, RZ, RZ, RZ ;  /* 0x000000ffff0e7224 */ /* 0x000fe200078e00ff */
[----:B0-----:R-:W-:Y:S01]  /*06f0*/  ISETP.GE.AND P0, PT, R15, R0, PT ;  /* 0x000000000f00720c */ /* 0x001fe20003f06270 */
[----:B------:R-:W-:-:S12]  /*0700*/  IMAD.MOV.U32 R19, RZ, RZ, R15 ;  /* 0x000000ffff137224 */ /* 0x000fd800078e000f */
[C---:B------:R-:W-:Y:S01]  /*0710*/  @!P0 VIADD R9, R19.reuse, UR4 ;  /* 0x0000000413098c36 */ /* 0x040fe20008000000 */
[----:B------:R-:W0:Y:S01]  /*0720*/  @!P0 LDC.64 R2, c[0x0][0x230] ;  /* 0x00008c00ff028b82 */ /* 0x000e220000000a00 */
[----:B------:R-:W-:-:S05]  /*0730*/  @!P0 VIADD R19, R19, 0x80 ;  /* 0x0000008013138836 */ /* 0x000fca0000000000 */
[----:B------:R-:W-:-:S13]  /*0740*/  ISETP.GE.AND P6, PT, R19, R0, PT ;  /* 0x000000001300720c */ /* 0x000fda0003fc6270 */
[C---:B------:R-:W-:Y:S01]  /*0750*/  @!P6 VIADD R7, R19.reuse, UR4 ;  /* 0x000000041307ec36 */ /* 0x040fe20008000000 */
[----:B------:R-:W1:Y:S01]  /*0760*/  @!P6 LDC.64 R4, c[0x0][0x230] ;  /* 0x00008c00ff04eb82 */ /* 0x000e620000000a00 */
[----:B------:R-:W-:Y:S01]  /*0770*/  @!P6 VIADD R19, R19, 0x80 ;  /* 0x000000801313e836 */ /* 0x000fe20000000000 */
[----:B0-----:R-:W-:-:S04]  /*0780*/  @!P0 IADD3 R8, P5, R9, R2, RZ ;  /* 0x0000000209088210 */ /* 0x001fc80007fbe0ff */
[----:B------:R-:W-:Y:S01]  /*0790*/  ISETP.GE.AND P1, PT, R19, R0, PT ;  /* 0x000000001300720c */ /* 0x000fe20003f26270 */
[----:B------:R-:W-:-:S12]  /*07a0*/  @!P0 IMAD.X R9, RZ, RZ, R3, P5 ;  /* 0x000000ffff098224 */ /* 0x000fd800028e0603 */
[C---:B------:R-:W-:Y:S01]  /*07b0*/  @!P1 VIADD R11, R19.reuse, UR4 ;  /* 0x00000004130b9c36 */ /* 0x040fe20008000000 */
[----:B------:R-:W0:Y:S01]  /*07c0*/  @!P1 LDC.64 R22, c[0x0][0x230] ;  /* 0x00008c00ff169b82 */ /* 0x000e220000000a00 */
[----:B------:R-:W-:Y:S01]  /*07d0*/  @!P1 VIADD R19, R19, 0x80 ;  /* 0x0000008013139836 */ /* 0x000fe20000000000 */
[----:B-1----:R-:W-:-:S04]  /*07e0*/  @!P6 IADD3 R6, P5, R7, R4, RZ ;  /* 0x000000040706e210 */ /* 0x002fc80007fbe0ff */
[----:B------:R-:W-:Y:S01]  /*07f0*/  ISETP.GE.AND P2, PT, R19, R0, PT ;  /* 0x000000001300720c */ /* 0x000fe20003f46270 */
[----:B------:R-:W-:-:S05]  /*0800*/  @!P6 IMAD.X R7, RZ, RZ, R5, P5 ;  /* 0x000000ffff07e224 */ /* 0x000fca00028e0605 */
[----:B------:R1:W5:Y:S07]  /*0810*/  @!P6 LDG.E.S8 R14, desc[UR12][R6.64] ;  /* 0x0000000c060ee981 */ /* 0x00036e000c1e1300 */
[C---:B------:R-:W-:Y:S01]  /*0820*/  @!P2 VIADD R17, R19.reuse, UR4 ;  /* 0x000000041311ac36 */ /* 0x040fe20008000000 */
[----:B------:R-:W2:Y:S01]  /*0830*/  @!P2 LDC.64 R12, c[0x0][0x230] ;  /* 0x00008c00ff0cab82 */ /* 0x000ea20000000a00 */
[----:B------:R-:W-:-:S05]  /*0840*/  @!P2 VIADD R19, R19, 0x80 ;  /* 0x000000801313a836 */ /* 0x000fca0000000000 */
[----:B------:R-:W-:-:S13]  /*0850*/  ISETP.GE.AND P3, PT, R19, R0, PT ;  /* 0x000000001300720c */ /* 0x000fda0003f66270 */
[C---:B------:R-:W-:Y:S02]  /*0860*/  @!P3 VIADD R27, R19.reuse, UR4 ;  /* 0x00000004131bbc36 */ /* 0x040fe40008000000 */
[----:B------:R-:W-:-:S05]  /*0870*/  @!P3 VIADD R19, R19, 0x80 ;  /* 0x000000801313b836 */ /* 0x000fca0000000000 */
[----:B------:R-:W-:-:S13]  /*0880*/  ISETP.GE.AND P4, PT, R19, R0, PT ;  /* 0x000000001300720c */ /* 0x000fda0003f86270 */
[----:B------:R-:W-:Y:S01]  /*0890*/  @!P4 VIADD R25, R19, UR4 ;  /* 0x000000041319cc36 */ /* 0x000fe20008000000 */
[----:B0-----:R-:W-:Y:S01]  /*08a0*/  @!P1 IADD3 R22, P6, R11, R22, RZ ;  /* 0x000000160b169210 */ /* 0x001fe20007fde0ff */
[----:B------:R-:W-:Y:S01]  /*08b0*/  @!P4 VIADD R19, R19, 0x80 ;  /* 0x000000801313c836 */ /* 0x000fe20000000000 */
[----:B------:R-:W0:Y:S04]  /*08c0*/  @!P3 LDC.64 R10, c[0x0][0x230] ;  /* 0x00008c00ff0abb82 */ /* 0x000e280000000a00 */
[C---:B------:R-:W-:Y:S01]  /*08d0*/  ISETP.GE.AND P5, PT, R19.reuse, R0, PT ;  /* 0x000000001300720c */ /* 0x040fe20003fa6270 */
[----:B------:R-:W-:Y:S02]  /*08e0*/  @!P1 IMAD.X R23, RZ, RZ, R23, P6 ;  /* 0x000000ffff179224 */ /* 0x000fe400030e0617 */
[----:B------:R-:W-:Y:S01]  /*08f0*/  IMAD.MOV.U32 R16, RZ, RZ, RZ ;  /* 0x000000ffff107224 */ /* 0x000fe200078e00ff */
[----:B------:R-:W3:Y:S05]  /*0900*/  @!P4 LDC.64 R2, c[0x0][0x230] ;  /* 0x00008c00ff02cb82 */ /* 0x000eea0000000a00 */
[----:B------:R-:W5:Y:S04]  /*0910*/  @!P1 LDG.E.S8 R16, desc[UR12][R22.64] ;  /* 0x0000000c16109981 */ /* 0x000f68000c1e1300 */
[C---:B------:R-:W-:Y:S01]  /*0920*/  @!P5 VIADD R21, R19.reuse, UR4 ;  /* 0x000000041315dc36 */ /* 0x040fe20008000000 */
[----:B------:R-:W4:Y:S01]  /*0930*/  @!P5 LDC.64 R4, c[0x0][0x230] ;  /* 0x00008c00ff04db82 */ /* 0x000f220000000a00 */
[----:B------:R-:W-:-:S05]  /*0940*/  @!P5 VIADD R19, R19, 0x80 ;  /* 0x000000801313d836 */ /* 0x000fca0000000000 */
[----:B------:R-:W-:Y:S02]  /*0950*/  ISETP.GE.AND P6, PT, R19, R0, PT ;  /* 0x000000001300720c */ /* 0x000fe40003fc6270 */
[----:B--2---:R-:W-:-:S11]  /*0960*/  @!P2 IADD3 R12, P1, R17, R12, RZ ;  /* 0x0000000c110ca210 */ /* 0x004fd60007f3e0ff */
[----:B-1----:R-:W1:Y:S01]  /*0970*/  @!P6 LDC.64 R6, c[0x0][0x230] ;  /* 0x00008c00ff06eb82 */ /* 0x002e620000000a00 */
[----:B------:R-:W-:Y:S01]  /*0980*/  @!P2 IMAD.X R13, RZ, RZ, R13, P1 ;  /* 0x000000ffff0da224 */ /* 0x000fe200008e060d */
[----:B0-----:R-:W-:Y:S01]  /*0990*/  @!P3 IADD3 R10, P1, R27, R10, RZ ;  /* 0x0000000a1b0ab210 */ /* 0x001fe20007f3e0ff */
[----:B------:R-:W-:Y:S02]  /*09a0*/  IMAD.MOV.U32 R18, RZ, RZ, RZ ;  /* 0x000000ffff127224 */ /* 0x000fe400078e00ff */
[----:B------:R-:W-:Y:S02]  /*09b0*/  IMAD.MOV.U32 R20, RZ, RZ, RZ ;  /* 0x000000ffff147224 */ /* 0x000fe400078e00ff */
[----:B------:R-:W-:Y:S02]  /*09c0*/  @!P3 IMAD.X R11, RZ, RZ, R11, P1 ;  /* 0x000000ffff0bb224 */ /* 0x000fe400008e060b */
[----:B------:R-:W-:Y:S01]  /*09d0*/  @!P6 VIADD R19, R19, UR4 ;  /* 0x000000041313ec36 */ /* 0x000fe20008000000 */
[----:B------:R-:W5:Y:S01]  /*09e0*/  @!P2 LDG.E.S8 R18, desc[UR12][R12.64] ;  /* 0x0000000c0c12a981 */ /* 0x000f62000c1e1300 */
[----:B------:R-:W-:Y:S01]  /*09f0*/  IMAD.MOV.U32 R17, RZ, RZ, RZ ;  /* 0x000000ffff117224 */ /* 0x000fe200078e00ff */
[----:B---3--:R-:W-:-:S02]  /*0a00*/  @!P4 IADD3 R2, P2, R25, R2, RZ ;  /* 0x000000021902c210 */ /* 0x008fc40007f5e0ff */
[----:B------:R0:W5:Y:S01]  /*0a10*/  @!P3 LDG.E.S8 R20, desc[UR12][R10.64] ;  /* 0x0000000c0a14b981 */ /* 0x000162000c1e1300 */
[----:B----4-:R-:W-:-:S03]  /*0a20*/  @!P5 IADD3 R4, P1, R21, R4, RZ ;  /* 0x000000041504d210 */ /* 0x010fc60007f3e0ff */
[----:B------:R2:W5:Y:S01]  /*0a30*/  @!P0 LDG.E.S8 R17, desc[UR12][R8.64] ;  /* 0x0000000c08118981 */ /* 0x000562000c1e1300 */
[----:B------:R-:W-:Y:S01]  /*0a40*/  @!P4 IMAD.X R3, RZ, RZ, R3, P2 ;  /* 0x000000ffff03c224 */ /* 0x000fe200010e0603 */
[----:B-1----:R-:W-:Y:S01]  /*0a50*/  @!P6 IADD3 R6, P3, R19, R6, RZ ;  /* 0x000000061306e210 */ /* 0x002fe20007f7e0ff */
[----:B------:R-:W-:Y:S01]  /*0a60*/  IMAD.MOV.U32 R19, RZ, RZ, RZ ;  /* 0x000000ffff137224 */ /* 0x000fe200078e00ff */
[----:B0-----:R-:W0:Y:S01]  /*0a70*/  LDC R10, c[0x0][0x218] ;  /* 0x00008600ff0a7b82 */ /* 0x001e220000000800 */
[----:B------:R-:W-:Y:S01]  /*0a80*/  @!P5 IMAD.X R5, RZ, RZ, R5, P1 ;  /* 0x000000ffff05d224 */ /* 0x000fe200008e0605 */
[----:B--2---:R-:W-:Y:S01]  /*0a90*/  CS2R R8, SRZ ;  /* 0x0000000000087805 */ /* 0x004fe2000001ff00 */
[----:B------:R-:W-:Y:S02]  /*0aa0*/  @!P6 IMAD.X R7, RZ, RZ, R7, P3 ;  /* 0x000000ffff07e224 */ /* 0x000fe400018e0607 */
[----:B------:R1:W5:Y:S04]  /*0ab0*/  @!P4 LDG.E.S8 R19, desc[UR12][R2.64] ;  /* 0x0000000c0213c981 */ /* 0x000368000c1e1300 */
[----:B------:R1:W5:Y:S04]  /*0ac0*/  @!P5 LDG.E.S8 R9, desc[UR12][R4.64] ;  /* 0x0000000c0409d981 */ /* 0x000368000c1e1300 */
[----:B------:R1:W5:Y:S01]  /*0ad0*/  @!P6 LDG.E.S8 R8, desc[UR12][R6.64] ;  /* 0x0000000c0608e981 */ /* 0x000362000c1e1300 */
[----:B0-----:R-:W-:Y:S01]  /*0ae0*/  ISETP.NE.AND P1, PT, R10, RZ, PT ;  /* 0x000000ff0a00720c */ /* 0x001fe20003f25270 */
[----:B------:R-:W-:Y:S01]  /*0af0*/  UPRMT UR5, UR7, 0x8880, URZ ;  /* 0x0000888007057896 */ /* 0x000fe2000800003f */
[----:B------:R-:W-:Y:S11]  /*0b00*/  BSSY B0, `(.L_x_5101) ;  /* 0x0000036000007945 */ /* 0x000ff60003800000 */
[----:B-1----:R-:W-:Y:S05]  /*0b10*/  @!P1 BRA `(.L_x_5102) ;  /* 0x0000000000a49947 */ /* 0x002fea0003800000 */
        /* <DEDUP_REMOVED lines=14> */
.L_x_5103:
[----:B------:R-:W-:Y:S01]  /*0c00*/  VIADD R3, R15, 0x380 ;  /* 0x000003800f037836 */ /* 0x000fe20000000000 */
[----:B------:R-:W-:Y:S01]  /*0c10*/  UPRMT UR6, UR8, 0x8880, URZ ;  /* 0x0000888008067896 */ /* 0x000fe2000800003f */
[----:B-----5:R-:W-:Y:S02]  /*0c20*/  @!P0 VIMNMX R17, R17, UR5, !PT ;  /* 0x0000000511118c48 */ /* 0x020fe4000ffe0100 */
[----:B------:R-:W-:Y:S02]  /*0c30*/  VIMNMX R14, R14, UR5, !PT ;  /* 0x000000050e0e7c48 */ /* 0x000fe4000ffe0100 */
[----:B------:R-:W-:Y:S02]  /*0c40*/  ISETP.GE.AND P1, PT, R3, R0, PT ;  /* 0x000000000300720c */ /* 0x000fe40003f26270 */
[----:B------:R-:W-:Y:S02]  /*0c50*/  VIMNMX R16, R16, UR5, !PT ;  /* 0x0000000510107c48 */ /* 0x000fe4000ffe0100 */
[----:B------:R-:W-:-:S02]  /*0c60*/  VIMNMX R18, R18, UR5, !PT ;  /* 0x0000000512127c48 */ /* 0x000fc4000ffe0100 */
[----:B------:R-:W-:Y:S02]  /*0c70*/  VIMNMX R20, R20, UR5, !PT ;  /* 0x0000000514147c48 */ /* 0x000fe4000ffe0100 */
[----:B------:R-:W-:Y:S02]  /*0c80*/  VIMNMX R19, R19, UR5, !PT ;  /* 0x0000000513137c48 */ /* 0x000fe4000ffe0100 */
[----:B------:R-:W-:Y:S02]  /*0c90*/  @!P0 VIMNMX R17, R17, UR6, PT ;  /* 0x0000000611118c48 */ /* 0x000fe4000bfe0100 */
[----:B------:R-:W-:Y:S02]  /*0ca0*/  VIMNMX R14, R14, UR6, PT ;  /* 0x000000060e0e7c48 */ /* 0x000fe4000bfe0100 */
[----:B------:R-:W-:Y:S02]  /*0cb0*/  VIMNMX R16, R16, UR6, PT ;  /* 0x0000000610107c48 */ /* 0x000fe4000bfe0100 */
[----:B------:R-:W-:-:S02]  /*0cc0*/  VIMNMX R9, R9, UR5, !PT ;  /* 0x0000000509097c48 */ /* 0x000fc4000ffe0100 */
[----:B------:R-:W-:Y:S02]  /*0cd0*/  VIMNMX R18, R18, UR6, PT ;  /* 0x0000000612127c48 */ /* 0x000fe4000bfe0100 */
[----:B------:R-:W-:Y:S02]  /*0ce0*/  VIMNMX R20, R20, UR6, PT ;  /* 0x0000000614147c48 */ /* 0x000fe4000bfe0100 */
[----:B------:R-:W-:Y:S02]  /*0cf0*/  VIMNMX R19, R19, UR6, PT ;  /* 0x0000000613137c48 */ /* 0x000fe4000bfe0100 */
[----:B------:R-:W-:Y:S02]  /*0d00*/  @!P0 PRMT R2, R17, 0x7610, R2 ;  /* 0x0000761011028816 */ /* 0x000fe40000000002 */
[----:B------:R-:W-:Y:S02]  /*0d10*/  PRMT R3, R14, 0x7610, R3 ;  /* 0x000076100e037816 */ /* 0x000fe40000000003 */
[----:B------:R-:W-:-:S02]  /*0d20*/  PRMT R4, R16, 0x7610, R4 ;  /* 0x0000761010047816 */ /* 0x000fc40000000004 */
[----:B------:R-:W-:Y:S02]  /*0d30*/  VIMNMX R9, R9, UR6, PT ;  /* 0x0000000609097c48 */ /* 0x000fe4000bfe0100 */
[----:B------:R-:W-:Y:S02]  /*0d40*/  PRMT R5, R18, 0x7610, R5 ;  /* 0x0000761012057816 */ /* 0x000fe40000000005 */
[----:B------:R-:W-:Y:S02]  /*0d50*/  PRMT R6, R20, 0x7610, R6 ;  /* 0x0000761014067816 */ /* 0x000fe40000000006 */
[----:B------:R-:W-:Y:S01]  /*0d60*/  PRMT R7, R19, 0x7610, R7 ;  /* 0x0000761013077816 */ /* 0x000fe20000000007 */
[----:B------:R-:W-:Y:S06]  /*0d70*/  @P1 BRA `(.L_x_5104) ;  /* 0x0000000000381947 */ /* 0x000fec0003800000 */
[----:B------:R-:W-:-:S04]  /*0d80*/  VIMNMX R8, R8, UR5, !PT ;  /* 0x0000000508087c48 */ /* 0x000fc8000ffe0100 */
[----:B------:R-:W-:Y:S01]  /*0d90*/  VIMNMX R8, R8, UR6, PT ;  /* 0x0000000608087c48 */ /* 0x000fe2000bfe0100 */
[----:B------:R-:W-:Y:S06]  /*0da0*/  BRA `(.L_x_5104) ;  /* 0x00000000002c7947 */ /* 0x000fec0003800000 */
.L_x_5102:
        /* <DEDUP_REMOVED lines=11> */
.L_x_5104:
[----:B------:R-:W-:Y:S05]  /*0e60*/  BSYNC B0 ;  /* 0x0000000000007941 */ /* 0x000fea0003800000 */
.L_x_5101:
[----:B------:R-:W0:Y:S01]  /*0e70*/  @!P0 LDC.64 R12, c[0x0][0x228] ;  /* 0x00008a00ff0c8b82 */ /* 0x000e220000000a00 */
[C---:B------:R-:W-:Y:S01]  /*0e80*/  @!P0 VIADD R11, R15.reuse, UR4 ;  /* 0x000000040f0b8c36 */ /* 0x040fe20008000000 */
[----:B------:R-:W-:Y:S01]  /*0e90*/  BSSY B0, `(.L_x_5105) ;  /* 0x0000037000007945 */ /* 0x000fe20003800000 */
[----:B------:R-:W-:-:S03]  /*0ea0*/  @!P0 VIADD R15, R15, 0x80 ;  /* 0x000000800f0f8836 */ /* 0x000fc60000000000 */
[----:B------:R-:W-:Y:S01]  /*0eb0*/  BSSY B1, `(.L_x_5106) ;  /* 0x000002d000017945 */ /* 0x000fe20003800000 */
[----:B0-----:R-:W-:-:S05]  /*0ec0*/  @!P0 IADD3 R10, P1, R11, R12, RZ ;  /* 0x0000000c0b0a8210 */ /* 0x001fca0007f3e0ff */
[----:B------:R-:W-:-:S05]  /*0ed0*/  @!P0 IMAD.X R11, RZ, RZ, R13, P1 ;  /* 0x000000ffff0b8224 */ /* 0x000fca00008e060d */
[----:B------:R0:W-:Y:S01]  /*0ee0*/  @!P0 STG.E.U8 desc[UR12][R10.64], R2 ;  /* 0x000000020a008986 */ /* 0x0001e2000c10110c */
[----:B------:R-:W-:-:S13]  /*0ef0*/  ISETP.GE.AND P0, PT, R15, R0, PT ;  /* 0x000000000f00720c */ /* 0x000fda0003f06270 */
[----:B0-----:R-:W-:Y:S05]  /*0f00*/  @P0 BRA `(.L_x_5107) ;  /* 0x0000000000380947 */ /* 0x001fea0003800000 */
[C---:B------:R-:W-:Y:S01]  /*0f10*/  VIADD R10, R15.reuse, UR4 ;  /* 0x000000040f0a7c36 */ /* 0x040fe20008000000 */
[----:B------:R-:W-:Y:S01]  /*0f20*/  ULDC.64 UR6, c[0x0][0x228] ;  /* 0x00008a0000067ab9 */ /* 0x000fe20000000a00 */
[----:B------:R-:W-:-:S03]  /*0f30*/  VIADD R15, R15, 0x80 ;  /* 0x000000800f0f7836 */ /* 0x000fc60000000000 */
[----:B------:R-:W-:-:S05]  /*0f40*/  IADD3 R10, P0, R10, UR6, RZ ;  /* 0x000000060a0a7c10 */ /* 0x000fca000ff1e0ff */
[----:B------:R-:W-:Y:S01]  /*0f50*/  IMAD.X R11, RZ, RZ, UR7, P0 ;  /* 0x00000007ff0b7e24 */ /* 0x000fe200080e06ff */
[----:B------:R-:W-:-:S04]  /*0f60*/  ISETP.GE.AND P0, PT, R15, R0, PT ;  /* 0x000000000f00720c */ /* 0x000fc80003f06270 */
[----:B------:R0:W-:Y:S09]  /*0f70*/  STG.E.U8 desc[UR12][R10.64], R3 ;  /* 0x000000030a007986 */ /* 0x0001f2000c10110c */
[----:B------:R-:W-:Y:S05]  /*0f80*/  @P0 BRA `(.L_x_5108) ;  /* 0x0000000000380947 */ /* 0x000fea0003800000 */
[C---:B------:R-:W-:Y:S01]  /*0f90*/  VIADD R2, R15.reuse, UR4 ;  /* 0x000000040f027c36 */ /* 0x040fe20008000000 */
[----:B------:R-:W-:Y:S01]  /*0fa0*/  ULDC.64 UR6, c[0x0][0x228] ;  /* 0x00008a0000067ab9 */ /* 0x000fe20000000a00 */
[----:B------:R-:W-:-:S03]  /*0fb0*/  VIADD R15, R15, 0x80 ;  /* 0x000000800f0f7836 */ /* 0x000fc60000000000 */
[----:B------:R-:W-:-:S05]  /*0fc0*/  IADD3 R2, P0, R2, UR6, RZ ;  /* 0x0000000602027c10 */ /* 0x000fca000ff1e0ff */
[----:B0-----:R-:W-:-:S05]  /*0fd0*/  IMAD.X R3, RZ, RZ, UR7, P0 ;  /* 0x00000007ff037e24 */ /* 0x001fca00080e06ff */
[----:B------:R0:W-:Y:S03]  /*0fe0*/  STG.E.U8 desc[UR12][R2.64], R4 ;  /* 0x0000000402007986 */ /* 0x0001e6000c10110c */
.L_x_5107:
[----:B------:R-:W-:-:S13]  /*0ff0*/  ISETP.GE.AND P0, PT, R15, R0, PT ;  /* 0x000000000f00720c */ /* 0x000fda0003f06270 */
[----:B------:R-:W-:Y:S05]  /*1000*/  @P0 BRA `(.L_x_5109) ;  /* 0x0000000000380947 */ /* 0x000fea0003800000 */
[C---:B0-----:R-:W-:Y:S01]  /*1010*/  VIADD R2, R15.reuse, UR4 ;  /* 0x000000040f027c36 */ /* 0x041fe20008000000 */
[----:B------:R-:W-:Y:S01]  /*1020*/  ULDC.64 UR6, c[0x0][0x228] ;  /* 0x00008a0000067ab9 */ /* 0x000fe20000000a00 */
[----:B------:R-:W-:-:S03]  /*1030*/  VIADD R15, R15, 0x80 ;  /* 0x000000800f0f7836 */ /* 0x000fc60000000000 */
[----:B------:R-:W-:-:S05]  /*1040*/  IADD3 R2, P0, R2, UR6, RZ ;  /* 0x0000000602027c10 */ /* 0x000fca000ff1e0ff */
[----:B------:R-:W-:-:S05]  /*1050*/  IMAD.X R3, RZ, RZ, UR7, P0 ;  /* 0x00000007ff037e24 */ /* 0x000fca00080e06ff */
[----:B------:R1:W-:Y:S03]  /*1060*/  STG.E.U8 desc[UR12][R2.64], R5 ;  /* 0x0000000502007986 */ /* 0x0003e6000c10110c */
.L_x_5108:
[----:B------:R-:W-:-:S13]  /*1070*/  ISETP.GE.AND P0, PT, R15, R0, PT ;  /* 0x000000000f00720c */ /* 0x000fda0003f06270 */
[----:B------:R-:W-:Y:S05]  /*1080*/  @P0 BRA `(.L_x_5110) ;  /* 0x00000000003c0947 */ /* 0x000fea0003800000 */
[C---:B-1----:R-:W-:Y:S01]  /*1090*/  VIADD R2, R15.reuse, UR4 ;  /* 0x000000040f027c36 */ /* 0x042fe20008000000 */
[----:B------:R-:W-:Y:S01]  /*10a0*/  ULDC.64 UR6, c[0x0][0x228] ;  /* 0x00008a0000067ab9 */ /* 0x000fe20000000a00 */
[----:B------:R-:W-:-:S03]  /*10b0*/  VIADD R15, R15, 0x80 ;  /* 0x000000800f0f7836 */ /* 0x000fc60000000000 */
[----:B------:R-:W-:-:S05]  /*10c0*/  IADD3 R2, P0, R2, UR6, RZ ;  /* 0x0000000602027c10 */ /* 0x000fca000ff1e0ff */
[----:B0-----:R-:W-:-:S05]  /*10d0*/  IMAD.X R3, RZ, RZ, UR7, P0 ;  /* 0x00000007ff037e24 */ /* 0x001fca00080e06ff */
[----:B------:R1:W-:Y:S03]  /*10e0*/  STG.E.U8 desc[UR12][R2.64], R6 ;  /* 0x0000000602007986 */ /* 0x0003e6000c10110c */
.L_x_5109:
[----:B------:R-:W-:-:S13]  /*10f0*/  ISETP.GE.AND P0, PT, R15, R0, PT ;  /* 0x000000000f00720c */ /* 0x000fda0003f06270 */
[----:B------:R-:W-:Y:S05]  /*1100*/  @P0 BREAK B1 ;  /* 0x0000000000010942 */ /* 0x000fea0003800000 */
[----:B------:R-:W-:Y:S05]  /*1110*/  @P0 BRA `(.L_x_5111) ;  /* 0x0000000000380947 */ /* 0x000fea0003800000 */
[C---:B01----:R-:W-:Y:S01]  /*1120*/  VIADD R2, R15.reuse, UR4 ;  /* 0x000000040f027c36 */ /* 0x043fe20008000000 */
[----:B------:R-:W-:Y:S01]  /*1130*/  ULDC.64 UR6, c[0x0][0x228] ;  /* 0x00008a0000067ab9 */ /* 0x000fe20000000a00 */
[----:B------:R-:W-:-:S03]  /*1140*/  VIADD R15, R15, 0x80 ;  /* 0x000000800f0f7836 */ /* 0x000fc60000000000 */
[----:B------:R-:W-:-:S05]  /*1150*/  IADD3 R2, P0, R2, UR6, RZ ;  /* 0x0000000602027c10 */ /* 0x000fca000ff1e0ff */
[----:B------:R-:W-:-:S05]  /*1160*/  IMAD.X R3, RZ, RZ, UR7, P0 ;  /* 0x00000007ff037e24 */ /* 0x000fca00080e06ff */
[----:B------:R2:W-:Y:S03]  /*1170*/  STG.E.U8 desc[UR12][R2.64], R7 ;  /* 0x0000000702007986 */ /* 0x0005e6000c10110c */
.L_x_5110:
[----:B------:R-:W-:Y:S05]  /*1180*/  BSYNC B1 ;  /* 0x0000000000017941 */ /* 0x000fea0003800000 */
.L_x_5106:
[----:B------:R-:W-:-:S13]  /*1190*/  ISETP.GE.AND P0, PT, R15, R0, PT ;  /* 0x000000000f00720c */ /* 0x000fda0003f06270 */
[----:B-1----:R-:W1:Y:S01]  /*11a0*/  @!P0 LDC.64 R4, c[0x0][0x228] ;  /* 0x00008a00ff048b82 */ /* 0x002e620000000a00 */
[C---:B0-2---:R-:W-:Y:S02]  /*11b0*/  @!P0 VIADD R3, R15.reuse, UR4 ;  /* 0x000000040f038c36 */ /* 0x045fe40008000000 */
[----:B------:R-:W-:-:S03]  /*11c0*/  @!P0 VIADD R15, R15, 0x80 ;  /* 0x000000800f0f8836 */ /* 0x000fc60000000000 */
[----:B-1----:R-:W-:-:S05]  /*11d0*/  @!P0 IADD3 R2, P1, R3, R4, RZ ;  /* 0x0000000403028210 */ /* 0x002fca0007f3e0ff */
[----:B------:R-:W-:-:S05]  /*11e0*/  @!P0 IMAD.X R3, RZ, RZ, R5, P1 ;  /* 0x000000ffff038224 */ /* 0x000fca00008e0605 */
[----:B------:R2:W-:Y:S03]  /*11f0*/  @!P0 STG.E.U8 desc[UR12][R2.64], R9 ;  /* 0x0000000902008986 */ /* 0x0005e6000c10110c */
.L_x_5111:
[----:B------:R-:W-:Y:S05]  /*1200*/  BSYNC B0 ;  /* 0x0000000000007941 */ /* 0x000fea0003800000 */
.L_x_5105:
[----:B------:R-:W-:Y:S05]  /*1210*/  WARPSYNC.ALL ;  /* 0x0000000000007948 */ /* 0x000fea0003800000 */
[----:B------:R-:W-:-:S13]  /*1220*/  ISETP.GE.AND P0, PT, R15, R0, PT ;  /* 0x000000000f00720c */ /* 0x000fda0003f06270 */
[----:B------:R-:W-:Y:S05]  /*1230*/  @P0 EXIT ;  /* 0x000000000000094d */ /* 0x000fea0003800000 */
[----:B012---:R-:W-:Y:S01]  /*1240*/  VIADD R2, R15, UR4 ;  /* 0x000000040f027c36 */ /* 0x007fe20008000000 */
[----:B------:R-:W-:-:S04]  /*1250*/  ULDC.64 UR6, c[0x0][0x228] ;  /* 0x00008a0000067ab9 */ /* 0x000fc80000000a00 */
[----:B------:R-:W-:-:S05]  /*1260*/  IADD3 R2, P0, R2, UR6, RZ ;  /* 0x0000000602027c10 */ /* 0x000fca000ff1e0ff */
[----:B------:R-:W-:-:S05]  /*1270*/  IMAD.X R3, RZ, RZ, UR7, P0 ;  /* 0x00000007ff037e24 */ /* 0x000fca00080e06ff */
[----:B------:R-:W-:Y:S01]  /*1280*/  STG.E.U8 desc[UR12][R2.64], R8 ;  /* 0x0000000802007986 */ /* 0x000fe2000c10110c */
[----:B------:R-:W-:Y:S05]  /*1290*/  EXIT ;  /* 0x000000000000794d */ /* 0x000fea0003800000 */
.L_x_5112:
        /* <DEDUP_REMOVED lines=14> */
.L_x_44428:


//--------------------- .text._ZN2at6native29vectorized_elementwise_kernelILi4EZZZNS0_49_GLOBAL__N__657f93f7_16_TensorCompare_cu_71e06f4e19launch_clamp_scalarERNS_18TensorIteratorBaseEN3c106ScalarES6_NS0_6detail11ClampLimitsEENKUlvE_clEvENKUlvE0_clEvEUlaE_St5arrayIPcLm2EEEEviT0_T1_ --------------------------
	.section	.text._ZN2at6native29vectorized_elementwise_kernelILi4EZZZNS0_49_GLOBAL__N__657f93f7_16_TensorCompare_cu_71e06f4e19launch_clamp_scalarERNS_18TensorIteratorBaseEN3c106ScalarES6_NS0_6detail11ClampLimitsEENKUlvE_clEvENKUlvE0_clEvEUlaE_St5arrayIPcLm2EEEEviT0_T1_,"ax",@progbits
	.align	128
        .global         _ZN2at6native29vectorized_elementwise_kernelILi4EZZZNS0_49_GLOBAL__N__657f93f7_16_TensorCompare_cu_71e06f4e19launch_clamp_scalarERNS_18TensorIteratorBaseEN3c106ScalarES6_NS0_6detail11ClampLimitsEENKUlvE_clEvENKUlvE0_clEvEUlaE_St5arrayIPcLm2EEEEviT0_T1_
        .type           _ZN2at6native29vectorized_elementwise_kernelILi4EZZZNS0_49_GLOBAL__N__657f93f7_16_TensorCompare_cu_71e06f4e19launch_clamp_scalarERNS_18TensorIteratorBaseEN3c106ScalarES6_NS0_6detail11ClampLimitsEENKUlvE_clEvENKUlvE0_clEvEUlaE_St5arrayIPcLm2EEEEviT0_T1_,@function
        .size           _ZN2at6native29vectorized_elementwise_kernelILi4EZZZNS0_49_GLOBAL__N__657f93f7_16_TensorCompare_cu_71e06f4e19launch_clamp_scalarERNS_18TensorIteratorBaseEN3c106ScalarES6_NS0_6detail11ClampLimitsEENKUlvE_clEvENKUlvE0_clEvEUlaE_St5arrayIPcLm2EEEEviT0_T1_,(.L_x_44429 - _ZN2at6native29vectorized_elementwise_kernelILi4EZZZNS0_49_GLOBAL__N__657f93f7_16_TensorCompare_cu_71e06f4e19launch_clamp_scalarERNS_18TensorIteratorBaseEN3c106ScalarES6_NS0_6detail11ClampLimitsEENKUlvE_clEvENKUlvE0_clEvEUlaE_St5arrayIPcLm2EEEEviT0_T1_)
        .other          _ZN2at6native29vectorized_elementwise_kernelILi4EZZZNS0_49_GLOBAL__N__657f93f7_16_TensorCompare_cu_71e06f4e19launch_clamp_scalarERNS_18TensorIteratorBaseEN3c106ScalarES6_NS0_6detail11ClampLimitsEENKUlvE_clEvENKUlvE0_clEvEUlaE_St5arrayIPcLm2EEEEviT0_T1_,@"STO_CUDA_ENTRY STV_DEFAULT"
_ZN2at6native29vectorized_elementwise_kernelILi4EZZZNS0_49_GLOBAL__N__657f93f7_16_TensorCompare_cu_71e06f4e19launch_clamp_scalarERNS_18TensorIteratorBaseEN3c106ScalarES6_NS0_6detail11ClampLimitsEENKUlvE_clEvENKUlvE0_clEvEUlaE_St5arrayIPcLm2EEEEviT0_T1_:
.text._ZN2at6native29vectorized_elementwise_kernelILi4EZZZNS0_49_GLOBAL__N__657f93f7_16_TensorCompare_cu_71e06f4e19launch_clamp_scalarERNS_18TensorIteratorBaseEN3c106ScalarES6_NS0_6detail11ClampLimitsEENKUlvE_clEvENKUlvE0_clEvEUlaE_St5arrayIPcLm2EEEEviT0_T1_:
        /* <DEDUP_REMOVED lines=18> */
[----:B------:R0:W5:Y:S04]  /*0120*/  LDG.E R4, desc[UR12][R2.64] ;  /* 0x0000000c02047981 */ /* 0x000168000c1e1900 */
[----:B------:R0:W5:Y:S01]  /*0130*/  LDG.E R5, desc[UR12][R2.64+0x200] ;  /* 0x0002000c02057981 */ /* 0x000162000c1e1900 */
[----:B-1----:R-:W-:Y:S01]  /*0140*/  ISETP.NE.AND P0, PT, R6, RZ, PT ;  /* 0x000000ff0600720c */ /* 0x002fe20003f05270 */
[----:B------:R-:W-:-:S12]  /*0150*/  UPRMT UR5, UR7, 0x8880, URZ ;  /* 0x0000888007057896 */ /* 0x000fd8000800003f */
[----:B0-----:R-:W-:Y:S05]  /*0160*/  @!P0 BRA `(.L_x_5114) ;  /* 0x0000000000e48947 */ /* 0x001fea0003800000 */
[----:B------:R-:W-:-:S13]  /*0170*/  ISETP.NE.AND P0, PT, R6, 0x1, PT ;  /* 0x000000010600780c */ /* 0x000fda0003f05270 */
[----:B------:R-:W-:Y:S05]  /*0180*/  @P0 BRA `(.L_x_5115) ;  /* 0x00000000005c0947 */ /* 0x000fea0003800000 */
[C---:B-----5:R-:W-:Y:S02]  /*0190*/  PRMT R6, R4.reuse, 0xaaa2, RZ ;  /* 0x0000aaa204067816 */ /* 0x060fe400000000ff */
[C---:B------:R-:W-:Y:S02]  /*01a0*/  PRMT R7, R4.reuse, 0xbbb3, RZ ;  /* 0x0000bbb304077816 */ /* 0x040fe400000000ff */
[C---:B------:R-:W-:Y:S02]  /*01b0*/  PRMT R8, R5.reuse, 0x8880, RZ ;  /* 0x0000888005087816 */ /* 0x040fe400000000ff */
[C---:B------:R-:W-:Y:S02]  /*01c0*/  PRMT R9, R5.reuse, 0x9991, RZ ;  /* 0x0000999105097816 */ /* 0x040fe400000000ff */
        /* <DEDUP_REMOVED lines=16> */
[----:B------:R-:W-:Y:S02]  /*02d0*/  VIMNMX R8, R8, UR5, PT ;  /* 0x0000000508087c48 */ /* 0x000fe4000bfe0100 */
[----:B------:R-:W-:Y:S01]  /*02e0*/  VIMNMX R9, R9, UR5, PT ;  /* 0x0000000509097c48 */ /* 0x000fe2000bfe0100 */
[----:B------:R-:W-:Y:S06]  /*02f0*/  BRA `(.L_x_5116) ;  /* 0x0000000000d87947 */ /* 0x000fec0003800000 */
.L_x_5115:
[C---:B-----5:R-:W-:Y:S01]  /*0300*/  PRMT R6, R4.reuse, 0xaaa2, RZ ;  /* 0x0000aaa204067816 */ /* 0x060fe200000000ff */
[----:B------:R-:W-:Y:S01]  /*0310*/  UPRMT UR6, UR8, 0x8880, URZ ;  /* 0x0000888008067896 */ /* 0x000fe2000800003f */
        /* <DEDUP_REMOVED lines=10> */
[----:B------:R-:W-:Y:S01]  /*03c0*/  VIMNMX R2, R2, UR5, !PT ;  /* 0x0000000502027c48 */ /* 0x000fe2000ffe0100 */
        /* <DEDUP_REMOVED lines=19> */
.L_x_5114:
        /* <DEDUP_REMOVED lines=21> */
[----:B------:R-:W-:-:S07]  /*0650*/  VIMNMX R9, R9, UR5, !PT ;  /* 0x0000000509097c48 */ /* 0x000fce000ffe0100 */
.L_x_5116:
[----:B------:R-:W-:Y:S01]  /*0660*/  ULDC.64 UR6, c[0x0][0x228] ;  /* 0x00008a0000067ab9 */ /* 0x000fe20000000a00 */
[----:B------:R-:W-:Y:S01]  /*0670*/  PRMT R3, R3, 0x7604, R2 ;  /* 0x0000760403037816 */ /* 0x000fe20000000002 */
[----:B------:R-:W-:Y:S01]  /*0680*/  UIADD3 UR5, UP0, UR4, UR6, URZ ;  /* 0x0000000604057290 */ /* 0x000fe2000ff1e03f */
[----:B------:R-:W-:Y:S02]  /*0690*/  PRMT R7, R7, 0x7604, R6 ;  /* 0x0000760407077816 */ /* 0x000fe40000000006 */
[----:B------:R-:W-:Y:S01]  /*06a0*/  PRMT R4, R4, 0x7054, R3 ;  /* 0x0000705404047816 */ /* 0x000fe20000000003 */
[----:B------:R-:W-:Y:S01]  /*06b0*/  UIADD3.X UR6, URZ, UR7, URZ, UP0, !UPT ;  /* 0x000000073f067290 */ /* 0x000fe200087fe43f */
[----:B------:R-:W-:Y:S01]  /*06c0*/  PRMT R8, R8, 0x7054, R7 ;  /* 0x0000705408087816 */ /* 0x000fe20000000007 */
[----:B------:R-:W-:Y:S01]  /*06d0*/  IMAD.U32 R2, RZ, RZ, UR5 ;  /* 0x00000005ff027e24 */ /* 0x000fe2000f8e00ff */
[----:B------:R-:W-:Y:S02]  /*06e0*/  PRMT R5, R5, 0x654, R4 ;  /* 0x0000065405057816 */ /* 0x000fe40000000004 */
[----:B------:R-:W-:Y:S01]  /*06f0*/  PRMT R9, R9, 0x654, R8 ;  /* 0x0000065409097816 */ /* 0x000fe20000000008 */
[----:B------:R-:W-:-:S02]  /*0700*/  IMAD.U32 R3, RZ, RZ, UR6 ;  /* 0x00000006ff037e24 */ /* 0x000fc4000f8e00ff */
[----:B------:R-:W-:-:S05]  /*0710*/  IMAD.WIDE R2, R0, 0x4, R2 ;  /* 0x0000000400027825 */ /* 0x000fca00078e0202 */
[----:B------:R-:W-:Y:S04]  /*0720*/  STG.E desc[UR12][R2.64], R5 ;  /* 0x0000000502007986 */ /* 0x000fe8000c10190c */
[----:B------:R-:W-:Y:S01]  /*0730*/  STG.E desc[UR12][R2.64+0x200], R9 ;  /* 0x0002000902007986 */ /* 0x000fe2000c10190c */
[----:B------:R-:W-:Y:S05]  /*0740*/  EXIT ;  /* 0x000000000000794d */ /* 0x000fea0003800000 */
.L_x_5113:
        /* <DEDUP_REMOVED lines=83> */
.L_x_5119:
        /* <DEDUP_REMOVED lines=27> */
.L_x_5118:
        /* <DEDUP_REMOVED lines=11> */
.L_x_5120:
[----:B------:R-:W-:Y:S05]  /*0ee0*/  BSYNC B0 ;  /* 0x0000000000007941 */ /* 0x000fea0003800000 */
.L_x_5117:
        /* <DEDUP_REMOVED lines=24> */
.L_x_5123:
        /* <DEDUP_REMOVED lines=8> */
.L_x_5124:
        /* <DEDUP_REMOVED lines=8> */
.L_x_5125:
        /* <DEDUP_REMOVED lines=9> */
.L_x_5126:
[----:B------:R-:W-:Y:S05]  /*1200*/  BSYNC B1 ;  /* 0x0000000000017941 */ /* 0x000fea0003800000 */
.L_x_5122:
[----:B------:R-:W-:-:S13]  /*1210*/  ISETP.GE.AND P0, PT, R15, R0, PT ;  /* 0x000000000f00720c */ /* 0x000fda0003f06270 */
[----:B-1----:R-:W1:Y:S01]  /*1220*/  @!P0 LDC.64 R4, c[0x0][0x228] ;  /* 0x00008a00ff048b82 */ /* 0x002e620000000a00 */
[C---:B0-2---:R-:W-:Y:S02]  /*1230*/  @!P0 VIADD R3, R15.reuse, UR4 ;  /* 0x000000040f038c36 */ /* 0x045fe40008000000 */
[----:B------:R-:W-:-:S03]  /*1240*/  @!P0 VIADD R15, R15, 0x80 ;  /* 0x000000800f0f8836 */ /* 0x000fc60000000000 */
[----:B-1----:R-:W-:-:S05]  /*1250*/  @!P0 IADD3 R2, P1, R3, R4, RZ ;  /* 0x0000000403028210 */ /* 0x002fca0007f3e0ff */
[----:B------:R-:W-:-:S05]  /*1260*/  @!P0 IMAD.X R3, RZ, RZ, R5, P1 ;  /* 0x000000ffff038224 */ /* 0x000fca00008e0605 */
[----:B------:R2:W-:Y:S03]  /*1270*/  @!P0 STG.E.U8 desc[UR12][R2.64], R9 ;  /* 0x0000000902008986 */ /* 0x0005e6000c10110c */
.L_x_5127:
[----:B------:R-:W-:Y:S05]  /*1280*/  BSYNC B0 ;  /* 0x0000000000007941 */ /* 0x000fea0003800000 */
.L_x_5121:
        /* <DEDUP_REMOVED lines=9> */
.L_x_5128:
        /* <DEDUP_REMOVED lines=14> */
.L_x_44429:


//--------------------- .text._ZN2at6native29vectorized_elementwise_kernelILi8EZZZNS0_49_GLOBAL__N__657f93f7_16_TensorCompare_cu_71e06f4e19launch_clamp_scalarERNS_18TensorIteratorBaseEN3c106ScalarES6_NS0_6detail11ClampLimitsEENKUlvE_clEvENKUlvE0_clEvEUlaE_St5arrayIPcLm2EEEEviT0_T1_ --------------------------
	.section	.text._ZN2at6native29vectorized_elementwise_kernelILi8EZZZNS0_49_GLOBAL__N__657f93f7_16_TensorCompare_cu_71e06f4e19launch_clamp_scalarERNS_18TensorIteratorBaseEN3c106ScalarES6_NS0_6detail11ClampLimitsEENKUlvE_clEvENKUlvE0_clEvEUlaE_St5arrayIPcLm2EEEEviT0_T1_,"ax",@progbits
	.align	128
        .global         _ZN2at6native29vectorized_elementwise_kernelILi8EZZZNS0_49_GLOBAL__N__657f93f7_16_TensorCompare_cu_71e06f4e19launch_clamp_scalarERNS_18TensorIteratorBaseEN3c106ScalarES6_NS0_6detail11ClampLimitsEENKUlvE_clEvENKUlvE0_clEvEUlaE_St5arrayIPcLm2EEEEviT0_T1_
        .type           _ZN2at6native29vectorized_elementwise_kernelILi8EZZZNS0_49_GLOBAL__N__657f93f7_16_TensorCompare_cu_71e06f4e19launch_clamp_scalarERNS_18TensorIteratorBaseEN3c106ScalarES6_NS0_6detail11ClampLimitsEENKUlvE_clEvENKUlvE0_clEvEUlaE_St5arrayIPcLm2EEEEviT0_T1_,@function
        .size           _ZN2at6native29vectorized_elementwise_kernelILi8EZZZNS0_49_GLOBAL__N__657f93f7_16_TensorCompare_cu_71e06f4e19launch_clamp_scalarERNS_18TensorIteratorBaseEN3c106ScalarES6_NS0_6detail11ClampLimitsEENKUlvE_clEvENKUlvE0_clEvEUlaE_St5arrayIPcLm2EEEEviT0_T1_,(.L_x_44430 - _ZN2at6native29vectorized_elementwise_kernelILi8EZZZNS0_49_GLOBAL__N__657f93f7_16_TensorCompare_cu_71e06f4e19launch_clamp_scalarERNS_18TensorIteratorBaseEN3c106ScalarES6_NS0_6detail11ClampLimitsEENKUlvE_clEvENKUlvE0_clEvEUlaE_St5arrayIPcLm2EEEEviT0_T1_)
        .other          _ZN2at6native29vectorized_elementwise_kernelILi8EZZZNS0_49_GLOBAL__N__657f93f7_16_TensorCompare_cu_71e06f4e19launch_clamp_scalarERNS_18TensorIteratorBaseEN3c106ScalarES6_NS0_6detail11ClampLimitsEENKUlvE_clEvENKUlvE0_clEvEUlaE_St5arrayIPcLm2EEEEviT0_T1_,@"STO_CUDA_ENTRY STV_DEFAULT"
_ZN2at6native29vectorized_elementwise_kernelILi8EZZZNS0_49_GLOBAL__N__657f93f7_16_TensorCompare_cu_71e06f4e19launch_clamp_scalarERNS_18TensorIteratorBaseEN3c106ScalarES6_NS0_6detail11ClampLimitsEENKUlvE_clEvENKUlvE0_clEvEUlaE_St5arrayIPcLm2EEEEviT0_T1_:
.text._ZN2at6native29vectorized_elementwise_kernelILi8EZZZNS0_49_GLOBAL__N__657f93f7_16_TensorCompare_cu_71e06f4e19launch_clamp_scalarERNS_18TensorIteratorBaseEN3c106ScalarES6_NS0_6detail11ClampLimitsEENKUlvE_clEvENKUlvE0_clEvEUlaE_St5arrayIPcLm2EEEEviT0_T1_:
        /* <DEDUP_REMOVED lines=17> */
[----:B0-----:R-:W-:-:S06]  /*0110*/  IMAD.WIDE.U32 R2, R0, 0x8, R2 ;  /* 0x0000000800027825 */ /* 0x001fcc00078e0002 */
[----:B------:R-:W2:Y:S01]  /*0120*/  LDG.E.64 R2, desc[UR12][R2.64] ;  /* 0x0000000c02027981 */ /* 0x000ea2000c1e1b00 */
[----:B-1----:R-:W-:Y:S01]  /*0130*/  ISETP.NE.AND P0, PT, R10, RZ, PT ;  /* 0x000000ff0a00720c */ /* 0x002fe20003f05270 */
[----:B------:R-:W-:Y:S01]  /*0140*/  UPRMT UR5, UR7, 0x8880, URZ ;  /* 0x0000888007057896 */ /* 0x000fe2000800003f */
[C---:B--2---:R-:W-:Y:S02]  /*0150*/  LOP3.LUT R6, R2.reuse, 0xffff, RZ, 0xc0, !PT ;  /* 0x0000ffff02067812 */ /* 0x044fe400078ec0ff */
[----:B------:R-:W-:Y:S02]  /*0160*/  PRMT R7, R2, 0x7732, RZ ;  /* 0x0000773202077816 */ /* 0x000fe400000000ff */
[C---:B------:R-:W-:Y:S02]  /*0170*/  LOP3.LUT R8, R3.reuse, 0xffff, RZ, 0xc0, !PT ;  /* 0x0000ffff03087812 */ /* 0x040fe400078ec0ff */
[----:B------:R-:W-:Y:S02]  /*0180*/  PRMT R9, R3, 0x7732, RZ ;  /* 0x0000773203097816 */ /* 0x000fe400000000ff */
[----:B------:R-:W-:-:S02]  /*0190*/  SHF.R.U32.HI R4, RZ, 0x8, R6 ;  /* 0x00000008ff047819 */ /* 0x000fc40000011606 */
[----:B------:R-:W-:Y:S02]  /*01a0*/  SHF.R.U32.HI R5, RZ, 0x8, R8 ;  /* 0x00000008ff057819 */ /* 0x000fe40000011608 */
[----:B------:R-:W-:Y:S02]  /*01b0*/  SHF.R.U32.HI R3, RZ, 0x8, R7 ;  /* 0x00000008ff037819 */ /* 0x000fe40000011607 */
[----:B------:R-:W-:Y:S01]  /*01c0*/  SHF.R.U32.HI R2, RZ, 0x8, R9 ;  /* 0x00000008ff027819 */ /* 0x000fe20000011609 */
[----:B------:R-:W-:Y:S06]  /*01d0*/  @!P0 BRA `(.L_x_5130) ;  /* 0x0000000400088947 */ /* 0x000fec0003800000 */
[----:B------:R-:W-:-:S13]  /*01e0*/  ISETP.NE.AND P0, PT, R10, 0x1, PT ;  /* 0x000000010a00780c */ /* 0x000fda0003f05270 */
[----:B------:R-:W-:Y:S05]  /*01f0*/  @P0 BRA `(.L_x_5131) ;  /* 0x0000000000700947 */ /* 0x000fea0003800000 */
[----:B------:R-:W-:Y:S02]  /*0200*/  LOP3.LUT R4, R4, 0xffff, RZ, 0xc0, !PT ;  /* 0x0000ffff04047812 */ /* 0x000fe400078ec0ff */
[----:B------:R-:W-:Y:S02]  /*0210*/  PRMT R8, R8, 0x8880, RZ ;  /* 0x0000888008087816 */ /* 0x000fe400000000ff */
[----:B------:R-:W-:Y:S02]  /*0220*/  PRMT R10, R6, 0x8880, RZ ;  /* 0x00008880060a7816 */ /* 0x000fe400000000ff */
[----:B------:R-:W-:Y:S02]  /*0230*/  PRMT R11, R7, 0x8880, RZ ;  /* 0x00008880070b7816 */ /* 0x000fe400000000ff */
[----:B------:R-:W-:Y:S02]  /*0240*/  PRMT R12, R9, 0x8880, RZ ;  /* 0x00008880090c7816 */ /* 0x000fe400000000ff */
[----:B------:R-:W-:-:S02]  /*0250*/  LOP3.LUT R5, R5, 0xffff, RZ, 0xc0, !PT ;  /* 0x0000ffff05057812 */ /* 0x000fc400078ec0ff */
[----:B------:R-:W-:Y:S01]  /*0260*/  LOP3.LUT R7, R2, 0xffff, RZ, 0xc0, !PT ;  /* 0x0000ffff02077812 */ /* 0x000fe200078ec0ff */
[----:B------:R-:W-:Y:S01]  /*0270*/  IMAD.MOV.U32 R2, RZ, RZ, R10 ;  /* 0x000000ffff027224 */ /* 0x000fe200078e000a */
[----:B------:R-:W-:Y:S01]  /*0280*/  PRMT R9, R4, 0x8880, RZ ;  /* 0x0000888004097816 */ /* 0x000fe200000000ff */
[----:B------:R-:W-:Y:S01]  /*0290*/  IMAD.MOV.U32 R4, RZ, RZ, R8 ;  /* 0x000000ffff047224 */ /* 0x000fe200078e0008 */
[----:B------:R-:W-:Y:S01]  /*02a0*/  LOP3.LUT R6, R3, 0xffff, RZ, 0xc0, !PT ;  /* 0x0000ffff03067812 */ /* 0x000fe200078ec0ff */
[----:B------:R-:W-:Y:S01]  /*02b0*/  IMAD.MOV.U32 R3, RZ, RZ, R11 ;  /* 0x000000ffff037224 */ /* 0x000fe200078e000b */
[----:B------:R-:W-:Y:S01]  /*02c0*/  PRMT R10, R5, 0x8880, RZ ;  /* 0x00008880050a7816 */ /* 0x000fe200000000ff */
        /* <DEDUP_REMOVED lines=15> */
.L_x_5131:
[----:B------:R-:W-:Y:S01]  /*03c0*/  PRMT R10, R6, 0x8880, RZ ;  /* 0x00008880060a7816 */ /* 0x000fe200000000ff */
[----:B------:R-:W-:Y:S01]  /*03d0*/  UPRMT UR6, UR8, 0x8880, URZ ;  /* 0x0000888008067896 */ /* 0x000fe2000800003f */
[----:B------:R-:W-:Y:S02]  /*03e0*/  PRMT R11, R7, 0x8880, RZ ;  /* 0x00008880070b7816 */ /* 0x000fe400000000ff */
[----:B------:R-:W-:Y:S02]  /*03f0*/  LOP3.LUT R4, R4, 0xffff, RZ, 0xc0, !PT ;  /* 0x0000ffff04047812 */ /* 0x000fe400078ec0ff */
[----:B------:R-:W-:Y:S02]  /*0400*/  LOP3.LUT R5, R5, 0xffff, RZ, 0xc0, !PT ;  /* 0x0000ffff05057812 */ /* 0x000fe400078ec0ff */
[----:B------:R-:W-:Y:S01]  /*0410*/  LOP3.LUT R7, R2, 0xffff, RZ, 0xc0, !PT ;  /* 0x0000ffff02077812 */ /* 0x000fe200078ec0ff */
[----:B------:R-:W-:Y:S01]  /*0420*/  IMAD.MOV.U32 R2, RZ, RZ, R10 ;  /* 0x000000ffff027224 */ /* 0x000fe200078e000a */
[----:B------:R-:W-:Y:S01]  /*0430*/  LOP3.LUT R6, R3, 0xffff, RZ, 0xc0, !PT ;  /* 0x0000ffff03067812 */ /* 0x000fe200078ec0ff */
[----:B------:R-:W-:Y:S01]  /*0440*/  IMAD.MOV.U32 R3, RZ, RZ, R11 ;  /* 0x000000ffff037224 */ /* 0x000fe200078e000b */
[----:B------:R-:W-:-:S02]  /*0450*/  PRMT R12, R8, 0x8880, RZ ;  /* 0x00008880080c7816 */ /* 0x000fc400000000ff */
[----:B------:R-:W-:Y:S02]  /*0460*/  PRMT R8, R4, 0x8880, RZ ;  /* 0x0000888004087816 */ /* 0x000fe400000000ff */
[----:B------:R-:W-:Y:S01]  /*0470*/  PRMT R10, R5, 0x8880, RZ ;  /* 0x00008880050a7816 */ /* 0x000fe200000000ff */
[----:B------:R-:W-:Y:S01]  /*0480*/  IMAD.MOV.U32 R4, RZ, RZ, R12 ;  /* 0x000000ffff047224 */ /* 0x000fe200078e000c */
[----:B------:R-:W-:Y:S01]  /*0490*/  PRMT R11, R7, 0x8880, RZ ;  /* 0x00008880070b7816 */ /* 0x000fe200000000ff */
[----:B------:R-:W-:Y:S01]  /*04a0*/  IMAD.MOV.U32 R5, RZ, RZ, R8 ;  /* 0x000000ffff057224 */ /* 0x000fe200078e0008 */
[----:B------:R-:W-:Y:S01]  /*04b0*/  PRMT R9, R9, 0x8880, RZ ;  /* 0x0000888009097816 */ /* 0x000fe200000000ff */
[----:B------:R-:W-:Y:S01]  /*04c0*/  IMAD.MOV.U32 R7, RZ, RZ, R10 ;  /* 0x000000ffff077224 */ /* 0x000fe200078e000a */
[----:B------:R-:W-:Y:S01]  /*04d0*/  PRMT R6, R6, 0x8880, RZ ;  /* 0x0000888006067816 */ /* 0x000fe200000000ff */
[----:B------:R-:W-:Y:S01]  /*04e0*/  IMAD.MOV.U32 R8, RZ, RZ, R11 ;  /* 0x000000ffff087224 */ /* 0x000fe200078e000b */
[----:B------:R-:W-:-:S02]  /*04f0*/  VIMNMX R2, R2, UR5, !PT ;  /* 0x0000000502027c48 */ /* 0x000fc4000ffe0100 */
[----:B------:R-:W-:Y:S02]  /*0500*/  VIMNMX R3, R3, UR5, !PT ;  /* 0x0000000503037c48 */ /* 0x000fe4000ffe0100 */
[----:B------:R-:W-:Y:S02]  /*0510*/  VIMNMX R4, R4, UR5, !PT ;  /* 0x0000000504047c48 */ /* 0x000fe4000ffe0100 */
[----:B------:R-:W-:Y:S02]  /*0520*/  VIMNMX R9, R9, UR5, !PT ;  /* 0x0000000509097c48 */ /* 0x000fe4000ffe0100 */
[----:B------:R-:W-:Y:S02]  /*0530*/  VIMNMX R5, R5, UR5, !PT ;  /* 0x0000000505057c48 */ /* 0x000fe4000ffe0100 */
[----:B------:R-:W-:Y:S02]  /*0540*/  VIMNMX R6, R6, UR5, !PT ;  /* 0x0000000506067c48 */ /* 0x000fe4000ffe0100 */
[----:B------:R-:W-:-:S02]  /*0550*/  VIMNMX R7, R7, UR5, !PT ;  /* 0x0000000507077c48 */ /* 0x000fc4000ffe0100 */
[----:B------:R-:W-:Y:S02]  /*0560*/  VIMNMX R8, R8, UR5, !PT ;  /* 0x0000000508087c48 */ /* 0x000fe4000ffe0100 */
        /* <DEDUP_REMOVED lines=9> */
.L_x_5130:
[----:B------:R-:W-:Y:S02]  /*0600*/  PRMT R10, R6, 0x8880, RZ ;  /* 0x00008880060a7816 */ /* 0x000fe400000000ff */
        /* <DEDUP_REMOVED lines=24> */
[----:B------:R-:W-:-:S07]  /*0790*/  VIMNMX R8, R8, UR5, !PT ;  /* 0x0000000508087c48 */ /* 0x000fce000ffe0100 */
.L_x_5132:
[----:B------:R-:W-:Y:S01]  /*07a0*/  ULDC.64 UR6, c[0x0][0x228] ;  /* 0x00008a0000067ab9 */ /* 0x000fe20000000a00 */
[----:B------:R-:W-:Y:S01]  /*07b0*/  LOP3.LUT R9, R9, 0xff, RZ, 0xc0, !PT ;  /* 0x000000ff09097812 */ /* 0x000fe200078ec0ff */
[----:B------:R-:W-:Y:S01]  /*07c0*/  UIADD3 UR5, UP0, UR4, UR6, URZ ;  /* 0x0000000604057290 */ /* 0x000fe2000ff1e03f */
[----:B------:R-:W-:Y:S02]  /*07d0*/  LOP3.LUT R4, R4, 0xff, RZ, 0xc0, !PT ;  /* 0x000000ff04047812 */ /* 0x000fe400078ec0ff */
[----:B------:R-:W-:Y:S01]  /*07e0*/  LOP3.LUT R11, R3, 0xff, RZ, 0xc0, !PT ;  /* 0x000000ff030b7812 */ /* 0x000fe200078ec0ff */
[----:B------:R-:W-:Y:S01]  /*07f0*/  UIADD3.X UR6, URZ, UR7, URZ, UP0, !UPT ;  /* 0x000000073f067290 */ /* 0x000fe200087fe43f */
[----:B------:R-:W-:Y:S01]  /*0800*/  LOP3.LUT R10, R2, 0xff, RZ, 0xc0, !PT ;  /* 0x000000ff020a7812 */ /* 0x000fe200078ec0ff */
[----:B------:R-:W-:Y:S01]  /*0810*/  IMAD.U32 R2, RZ, RZ, UR5 ;  /* 0x00000005ff027e24 */ /* 0x000fe2000f8e00ff */
[----:B------:R-:W-:Y:S02]  /*0820*/  PRMT R8, R8, 0x7604, R9 ;  /* 0x0000760408087816 */ /* 0x000fe40000000009 */
[----:B------:R-:W-:Y:S01]  /*0830*/  PRMT R7, R7, 0x7604, R4 ;  /* 0x0000760407077816 */ /* 0x000fe20000000004 */
[----:B------:R-:W-:Y:S01]  /*0840*/  IMAD.U32 R3, RZ, RZ, UR6 ;  /* 0x00000006ff037e24 */ /* 0x000fe2000f8e00ff */
[----:B------:R-:W-:-:S02]  /*0850*/  PRMT R6, R6, 0x7604, R11 ;  /* 0x0000760406067816 */ /* 0x000fc4000000000b */
[----:B------:R-:W-:Y:S01]  /*0860*/  PRMT R5, R5, 0x7604, R10 ;  /* 0x0000760405057816 */ /* 0x000fe2000000000a */
[----:B------:R-:W-:Y:S01]  /*0870*/  IMAD.WIDE R2, R0, 0x8, R2 ;  /* 0x0000000800027825 */ /* 0x000fe200078e0202 */
[----:B------:R-:W-:Y:S02]  /*0880*/  PRMT R7, R7, 0x5410, R8 ;  /* 0x0000541007077816 */ /* 0x000fe40000000008 */
[----:B------:R-:W-:-:S05]  /*0890*/  PRMT R6, R5, 0x5410, R6 ;  /* 0x0000541005067816 */ /* 0x000fca0000000006 */
[----:B------:R-:W-:Y:S01]  /*08a0*/  STG.E.64 desc[UR12][R2.64], R6 ;  /* 0x0000000602007986 */ /* 0x000fe2000c101b0c */
[----:B------:R-:W-:Y:S05]  /*08b0*/  EXIT ;  /* 0x000000000000794d */ /* 0x000fea0003800000 */
.L_x_5129:
        /* <DEDUP_REMOVED lines=83> */
.L_x_5135:
        /* <DEDUP_REMOVED lines=27> */
.L_x_5134:
        /* <DEDUP_REMOVED lines=11> */
.L_x_5136:
[----:B------:R-:W-:Y:S05]  /*1050*/  BSYNC B0 ;  /* 0x0000000000007941 */ /* 0x000fea0003800000 */
.L_x_5133:
        /* <DEDUP_REMOVED lines=24> */
.L_x_5139:
        /* <DEDUP_REMOVED lines=8> */
.L_x_5140:
        /* <DEDUP_REMOVED lines=8> */
.L_x_5141:
        /* <DEDUP_REMOVED lines=9> */
.L_x_5142:
[----:B------:R-:W-:Y:S05]  /*1370*/  BSYNC B1 ;  /* 0x0000000000017941 */ /* 0x000fea0003800000 */
.L_x_5138:
[----:B------:R-:W-:-:S13]  /*1380*/  ISETP.GE.AND P0, PT, R15, R0, PT ;  /* 0x000000000f00720c */ /* 0x000fda0003f06270 */
[----:B-1----:R-:W1:Y:S01]  /*1390*/  @!P0 LDC.64 R4, c[0x0][0x228] ;  /* 0x00008a00ff048b82 */ /* 0x002e620000000a00 */
[C---:B0-2---:R-:W-:Y:S02]  /*13a0*/  @!P0 VIADD R3, R15.reuse, UR4 ;  /* 0x000000040f038c36 */ /* 0x045fe40008000000 */
[----:B------:R-:W-:-:S03]  /*13b0*/  @!P0 VIADD R15, R15, 0x80 ;  /* 0x000000800f0f8836 */ /* 0x000fc60000000000 */
[----:B-1----:R-:W-:-:S05]  /*13c0*/  @!P0 IADD3 R2, P1, R3, R4, RZ ;  /* 0x0000000403028210 */ /* 0x002fca0007f3e0ff */
[----:B------:R-:W-:-:S05]  /*13d0*/  @!P0 IMAD.X R3, RZ, RZ, R5, P1 ;  /* 0x000000ffff038224 */ /* 0x000fca00008e0605 */
[----:B------:R2:W-:Y:S03]  /*13e0*/  @!P0 STG.E.U8 desc[UR12][R2.64], R9 ;  /* 0x0000000902008986 */ /* 0x0005e6000c10110c */
.L_x_5143:
[----:B------:R-:W-:Y:S05]  /*13f0*/  BSYNC B0 ;  /* 0x0000000000007941 */ /* 0x000fea0003800000 */
.L_x_5137:
        /* <DEDUP_REMOVED lines=9> */
.L_x_5144:
        /* <DEDUP_REMOVED lines=15> */
.L_x_44430:


//--------------------- .text._ZN2at6native18elementwise_kernelILi128ELi4EZNS0_15gpu_kernel_implIZZZNS0_49_GLOBAL__N__657f93f7_16_TensorCompare_cu_71e06f4e19launch_clamp_scalarERNS_18TensorIteratorBaseEN3c106ScalarES7_NS0_6detail11ClampLimitsEENKUlvE_clEvENKUlvE_clEvEUlhE_EEvS5_RKT_EUliE_EEviT1_ --------------------------
	.section	.text._ZN2at6native18elementwise_kernelILi128ELi4EZNS0_15gpu_kernel_implIZZZNS0_49_GLOBAL__N__657f93f7_16_TensorCompare_cu_71e06f4e19launch_clamp_scalarERNS_18TensorIteratorBaseEN3c106ScalarES7_NS0_6detail11ClampLimitsEENKUlvE_clEvENKUlvE_clEvEUlhE_EEvS5_RKT_EUliE_EEviT1_,"ax",@progbits
	.align	128
        .global         _ZN2at6native18elementwise_kernelILi128ELi4EZNS0_15gpu_kernel_implIZZZNS0_49_GLOBAL__N__657f93f7_16_TensorCompare_cu_71e06f4e19launch_clamp_scalarERNS_18TensorIteratorBaseEN3c106ScalarES7_NS0_6detail11ClampLimitsEENKUlvE_clEvENKUlvE_clEvEUlhE_EEvS5_RKT_EUliE_EEviT1_
        .type           _ZN2at6native18elementwise_kernelILi128ELi4EZNS0_15gpu_kernel_implIZZZNS0_49_GLOBAL__N__657f93f7_16_TensorCompare_cu_71e06f4e19launch_clamp_scalarERNS_18TensorIteratorBaseEN3c106ScalarES7_NS0_6detail11ClampLimitsEENKUlvE_clEvENKUlvE_clEvEUlhE_EEvS5_RKT_EUliE_EEviT1_,@function
        .size           _ZN2at6native18elementwise_kernelILi128ELi4EZNS0_15gpu_kernel_implIZZZNS0_49_GLOBAL__N__657f93f7_16_TensorCompare_cu_71e06f4e19launch_clamp_scalarERNS_18TensorIteratorBaseEN3c106ScalarES7_NS0_6detail11ClampLimitsEENKUlvE_clEvENKUlvE_clEvEUlhE_EEvS5_RKT_EUliE_EEviT1_,(.L_x_44431 - _ZN2at6native18elementwise_kernelILi128ELi4EZNS0_15gpu_kernel_implIZZZNS0_49_GLOBAL__N__657f93f7_16_TensorCompare_cu_71e06f4e19launch_clamp_scalarERNS_18TensorIteratorBaseEN3c106ScalarES7_NS0_6detail11ClampLimitsEENKUlvE_clEvENKUlvE_clEvEUlhE_EEvS5_RKT_EUliE_EEviT1_)
        .other          _ZN2at6native18elementwise_kernelILi128ELi4EZNS0_15gpu_kernel_implIZZZNS0_49_GLOBAL__N__657f93f7_16_TensorCompare_cu_71e06f4e19launch_clamp_scalarERNS_18TensorIteratorBaseEN3c106ScalarES7_NS0_6detail11ClampLimitsEENKUlvE_clEvENKUlvE_clEvEUlhE_EEvS5_RKT_EUliE_EEviT1_,@"STO_CUDA_ENTRY STV_DEFAULT"
_ZN2at6native18elementwise_kernelILi128ELi4EZNS0_15gpu_kernel_implIZZZNS0_49_GLOBAL__N__657f93f7_16_TensorCompare_cu_71e06f4e19launch_clamp_scalarERNS_18TensorIteratorBaseEN3c106ScalarES7_NS0_6detail11ClampLimitsEENKUlvE_clEvENKUlvE_clEvEUlhE_EEvS5_RKT_EUliE_EEviT1_:
.text._ZN2at6native18elementwise_kernelILi128ELi4EZNS0_15gpu_kernel_implIZZZNS0_49_GLOBAL__N__657f93f7_16_TensorCompare_cu_71e06f4e19launch_clamp_scalarERNS_18TensorIteratorBaseEN3c106ScalarES7_NS0_6detail11ClampLimitsEENKUlvE_clEvENKUlvE_clEvEUlhE_EEvS5_RKT_EUliE_EEviT1_:
        /* <DEDUP_REMOVED lines=313> */
.L_x_5147:
        /* <DEDUP_REMOVED lines=20> */
.L_x_5151:
[----:B------:R0:W5:Y:S01]  /*14d0*/  LDG.E.U8 R0, desc[UR36][R4.64] ;  /* 0x0000002404007981 */ /* 0x000162000c1e1100 */
[----:B------:R-:W-:Y:S05]  /*14e0*/  BRA `(.L_x_5153) ;  /* 0x0000000c00647947 */ /* 0x000fea0003800000 */
.L_x_5150:
        /* <DEDUP_REMOVED lines=8> */
.L_x_5155:
[----:B------:R3:W5:Y:S01]  /*1570*/  LDG.E.U8 R0, desc[UR36][R4.64] ;  /* 0x0000002404007981 */ /* 0x000762000c1e1100 */
[----:B------:R-:W-:Y:S05]  /*1580*/  BRA `(.L_x_5153) ;  /* 0x0000000c003c7947 */ /* 0x000fea0003800000 */
.L_x_5154:
[----:B------:R0:W5:Y:S01]  /*1590*/  LDG.E.U16 R0, desc[UR36][R4.64] ;  /* 0x0000002404007981 */ /* 0x000162000c1e1500 */
[----:B------:R-:W-:Y:S05]  /*15a0*/  BRA `(.L_x_5153) ;  /* 0x0000000c00347947 */ /* 0x000fea0003800000 */
.L_x_5149:
[----:B------:R-:W-:-:S13]  /*15b0*/  ISETP.GT.AND P0, PT, R2, 0x6, PT ;  /* 0x000000060200780c */ /* 0x000fda0003f04270 */
[----:B------:R-:W-:Y:S05]  /*15c0*/  @P0 BRA `(.L_x_5156) ;  /* 0x0000000000340947 */ /* 0x000fea0003800000 */
[----:B------:R-:W-:-:S13]  /*15d0*/  ISETP.NE.AND P0, PT, R2, 0x5, PT ;  /* 0x000000050200780c */ /* 0x000fda0003f05270 */
[----:B------:R-:W-:Y:S05]  /*15e0*/  @!P0 BRA `(.L_x_5157) ;  /* 0x0000000000188947 */ /* 0x000fea0003800000 */
[----:B------:R-:W-:-:S13]  /*15f0*/  ISETP.NE.AND P0, PT, R2, 0x6, PT ;  /* 0x000000060200780c */ /* 0x000fda0003f05270 */
[----:B------:R-:W-:Y:S05]  /*1600*/  @P0 BRA `(.L_x_5152) ;  /* 0x0000000800c80947 */ /* 0x000fea0003800000 */
[----:B------:R-:W2:Y:S02]  /*1610*/  LDG.E R2, desc[UR36][R4.64] ;  /* 0x0000002404027981 */ /* 0x000ea4000c1e1900 */
[----:B--2---:R-:W0:Y:S02]  /*1620*/  F2I.S64.TRUNC R2, R2 ;  /* 0x0000000200027311 */ /* 0x004e24000020d900 */
[----:B0-----:R-:W-:Y:S01]  /*1630*/  PRMT R0, R2, 0x7610, R0 ;  /* 0x0000761002007816 */ /* 0x001fe20000000000 */
[----:B------:R-:W-:Y:S06]  /*1640*/  BRA `(.L_x_5153) ;  /* 0x0000000c000c7947 */ /* 0x000fec0003800000 */
.L_x_5157:
[----:B------:R-:W2:Y:S02]  /*1650*/  LDG.E.U16 R2, desc[UR36][R4.64] ;  /* 0x0000002404027981 */ /* 0x000ea4000c1e1500 */
[----:B--2---:R-:W-:-:S06]  /*1660*/  HADD2.F32 R2, -RZ, R2.H0_H0 ;  /* 0x20000002ff027230 */ /* 0x004fcc0000004100 */
[----:B------:R-:W0:Y:S02]  /*1670*/  F2I.S64.TRUNC R2, R2 ;  /* 0x0000000200027311 */ /* 0x000e24000020d900 */
[----:B0-----:R-:W-:Y:S01]  /*1680*/  PRMT R0, R2, 0x7610, R0 ;  /* 0x0000761002007816 */ /* 0x001fe20000000000 */
[----:B------:R-:W-:Y:S06]  /*1690*/  BRA `(.L_x_5153) ;  /* 0x0000000800f87947 */ /* 0x000fec0003800000 */
.L_x_5156:
[----:B------:R-:W-:-:S13]  /*16a0*/  ISETP.NE.AND P0, PT, R2, 0x7, PT ;  /* 0x000000070200780c */ /* 0x000fda0003f05270 */
[----:B------:R-:W-:Y:S05]  /*16b0*/  @!P0 BRA `(.L_x_5158) ;  /* 0x0000000000348947 */ /* 0x000fea0003800000 */
        /* <DEDUP_REMOVED lines=8> */
.L_x_5159:
[----:B------:R-:W2:Y:S02]  /*1740*/  LDG.E.U16 R4, desc[UR36][R4.64] ;  /* 0x0000002404047981 */ /* 0x000ea4000c1e1500 */
[----:B--2---:R-:W-:-:S06]  /*1750*/  HADD2.F32 R2, -RZ, R4.H0_H0 ;  /* 0x20000004ff027230 */ /* 0x004fcc0000004100 */
[----:B------:R-:W0:Y:S02]  /*1760*/  F2I.S64.TRUNC R2, R2 ;  /* 0x0000000200027311 */ /* 0x000e24000020d900 */
[----:B0-----:R-:W-:Y:S01]  /*1770*/  PRMT R0, R2, 0x7610, R0 ;  /* 0x0000761002007816 */ /* 0x001fe20000000000 */
[----:B------:R-:W-:Y:S06]  /*1780*/  BRA `(.L_x_5153) ;  /* 0x0000000800bc7947 */ /* 0x000fec0003800000 */
.L_x_5158:
[----:B------:R-:W2:Y:S02]  /*1790*/  LDG.E.64 R2, desc[UR36][R4.64] ;  /* 0x0000002404027981 */ /* 0x000ea4000c1e1b00 */
[----:B--2---:R-:W0:Y:S02]  /*17a0*/  F2I.S64.F64.TRUNC R2, R2 ;  /* 0x0000000200027311 */ /* 0x004e24000030d900 */
[----:B0-----:R-:W-:Y:S01]  /*17b0*/  PRMT R0, R2, 0x7610, R0 ;  /* 0x0000761002007816 */ /* 0x001fe20000000000 */
[----:B------:R-:W-:Y:S06]  /*17c0*/  BRA `(.L_x_5153) ;  /* 0x0000000800ac7947 */ /* 0x000fec0003800000 */
.L_x_5148:
        /* <DEDUP_REMOVED lines=12> */
.L_x_5162:
[----:B------:R-:W2:Y:S02]  /*1890*/  LDG.E.64 R4, desc[UR36][R4.64] ;  /* 0x0000002404047981 */ /* 0x000ea4000c1e1b00 */
[----:B--2---:R-:W0:Y:S02]  /*18a0*/  F2I.S64.F64.TRUNC R2, R4 ;  /* 0x0000000400027311 */ /* 0x004e24000030d900 */
[----:B0-----:R-:W-:Y:S01]  /*18b0*/  PRMT R0, R2, 0x7610, R0 ;  /* 0x0000761002007816 */ /* 0x001fe20000000000 */
[----:B------:R-:W-:Y:S06]  /*18c0*/  BRA `(.L_x_5153) ;  /* 0x00000008006c7947 */ /* 0x000fec0003800000 */
.L_x_5161:
        /* <DEDUP_REMOVED lines=25> */
[----:B------:R-:W0:Y:S02]  /*1a60*/  F2I.S64.TRUNC R2, R3 ;  /* 0x0000000300027311 */ /* 0x000e24000020d900 */
[----:B0-----:R-:W-:Y:S01]  /*1a70*/  PRMT R0, R2, 0x7610, R0 ;  /* 0x0000761002007816 */ /* 0x001fe20000000000 */
[----:B------:R-:W-:Y:S06]  /*1a80*/  BRA `(.L_x_5153) ;  /* 0x0000000400fc7947 */ /* 0x000fec0003800000 */
.L_x_5164:
        /* <DEDUP_REMOVED lines=12> */
[----:B------:R-:W0:Y:S02]  /*1b50*/  F2I.S64.TRUNC R2, R2 ;  /* 0x0000000200027311 */ /* 0x000e24000020d900 */
[----:B0-----:R-:W-:Y:S01]  /*1b60*/  PRMT R0, R2, 0x7610, R0 ;  /* 0x0000761002007816 */ /* 0x001fe20000000000 */
[----:B------:R-:W-:Y:S06]  /*1b70*/  BRA `(.L_x_5153) ;  /* 0x0000000400c07947 */ /* 0x000fec0003800000 */
.L_x_5163:
[----:B------:R-:W2:Y:S02]  /*1b80*/  LDG.E.U16 R2, desc[UR36][R4.64] ;  /* 0x0000002404027981 */ /* 0x000ea4000c1e1500 */
[----:B--2---:R-:W-:-:S06]  /*1b90*/  IMAD.U32 R2, R2, 0x10000, RZ ;  /* 0x0001000002027824 */ /* 0x004fcc00078e00ff */
[----:B------:R-:W0:Y:S02]  /*1ba0*/  F2I.S64.TRUNC R2, R2 ;  /* 0x0000000200027311 */ /* 0x000e24000020d900 */
[----:B0-----:R-:W-:Y:S01]  /*1bb0*/  PRMT R0, R2, 0x7610, R0 ;  /* 0x0000761002007816 */ /* 0x001fe20000000000 */
[----:B------:R-:W-:Y:S06]  /*1bc0*/  BRA `(.L_x_5153) ;  /* 0x0000000400ac7947 */ /* 0x000fec0003800000 */
.L_x_5160:
        /* <DEDUP_REMOVED lines=10> */
.L_x_5167:
        /* <DEDUP_REMOVED lines=21> */
.L_x_5171:
[----:B------:R-:W-:Y:S05]  /*1dc0*/  BSYNC B1 ;  /* 0x0000000000017941 */ /* 0x000fea0003800000 */
.L_x_5170:
[----:B------:R-:W-:Y:S01]  /*1dd0*/  IMAD.SHL.U32 R2, R2, 0x100000, RZ ;  /* 0x0010000002027824 */ /* 0x000fe200078e00ff */
[----:B------:R-:W-:-:S04]  /*1de0*/  LEA R3, R0, 0x3b800000, 0x17 ;  /* 0x3b80000000037811 */ /* 0x000fc800078eb8ff */
[----:B------:R-:W-:-:S07]  /*1df0*/  LOP3.LUT R2, R3, R2, R4, 0xfe, !PT ;  /* 0x0000000203027212 */ /* 0x000fce00078efe04 */
.L_x_5169:
[----:B------:R-:W-:Y:S05]  /*1e00*/  BSYNC B0 ;  /* 0x0000000000007941 */ /* 0x000fea0003800000 */
.L_x_5168:
[----:B------:R-:W0:Y:S02]  /*1e10*/  F2I.S64.TRUNC R2, R2 ;  /* 0x0000000200027311 */ /* 0x000e24000020d900 */
[----:B0-----:R-:W-:Y:S01]  /*1e20*/  PRMT R0, R2, 0x7610, R0 ;  /* 0x0000761002007816 */ /* 0x001fe20000000000 */
[----:B------:R-:W-:Y:S06]  /*1e30*/  BRA `(.L_x_5153) ;  /* 0x0000000400107947 */ /* 0x000fec0003800000 */
.L_x_5166:
        /* <DEDUP_REMOVED lines=21> */
.L_x_5175:
[----:B------:R-:W-:Y:S05]  /*1f90*/  BSYNC B1 ;  /* 0x0000000000017941 */ /* 0x000fea0003800000 */
.L_x_5174:
[----:B------:R-:W-:Y:S01]  /*1fa0*/  IMAD.SHL.U32 R2, R2, 0x200000, RZ ;  /* 0x0020000002027824 */ /* 0x000fe200078e00ff */
[----:B------:R-:W-:-:S04]  /*1fb0*/  LEA R3, R0, 0x37800000, 0x17 ;  /* 0x3780000000037811 */ /* 0x000fc800078eb8ff */
[----:B------:R-:W-:-:S07]  /*1fc0*/  LOP3.LUT R2, R3, R2, R4, 0xfe, !PT ;  /* 0x0000000203027212 */ /* 0x000fce00078efe04 */
.L_x_5173:
[----:B------:R-:W-:Y:S05]  /*1fd0*/  BSYNC B0 ;  /* 0x0000000000007941 */ /* 0x000fea0003800000 */
.L_x_5172:
[----:B------:R-:W0:Y:S02]  /*1fe0*/  F2I.S64.TRUNC R2, R2 ;  /* 0x0000000200027311 */ /* 0x000e24000020d900 */
[----:B0-----:R-:W-:Y:S01]  /*1ff0*/  PRMT R0, R2, 0x7610, R0 ;  /* 0x0000761002007816 */ /* 0x001fe20000000000 */
[----:B------:R-:W-:Y:S06]  /*2000*/  BRA `(.L_x_5153) ;  /* 0x00000000009c7947 */ /* 0x000fec0003800000 */
.L_x_5165:
        /* <DEDUP_REMOVED lines=14> */
.L_x_5179:
[----:B------:R-:W-:Y:S05]  /*20f0*/  BSYNC B0 ;  /* 0x0000000000007941 */ /* 0x000fea0003800000 */
.L_x_5178:
[----:B------:R-:W0:Y:S02]  /*2100*/  F2I.S64.TRUNC R2, R2 ;  /* 0x0000000200027311 */ /* 0x000e24000020d900 */
[----:B0-----:R-:W-:Y:S01]  /*2110*/  PRMT R0, R2, 0x7610, R0 ;  /* 0x0000761002007816 */ /* 0x001fe20000000000 */
[----:B------:R-:W-:Y:S06]  /*2120*/  BRA `(.L_x_5153) ;  /* 0x0000000000547947 */ /* 0x000fec0003800000 */
.L_x_5152:
        /* <DEDUP_REMOVED lines=16> */
.L_x_5180:
[----:B------:R-:W-:Y:S01]  /*2230*/  PRMT R0, RZ, 0x7610, R0 ;  /* 0x00007610ff007816 */ /* 0x000fe20000000000 */
[----:B------:R-:W-:Y:S06]  /*2240*/  BRA `(.L_x_5153) ;  /* 0x00000000000c7947 */ /* 0x000fec0003800000 */
.L_x_5177:
[----:B------:R2:W5:Y:S01]  /*2250*/  LDG.E.U8 R0, desc[UR36][R4.64] ;  /* 0x0000002404007981 */ /* 0x000562000c1e1100 */
[----:B------:R-:W-:Y:S05]  /*2260*/  BRA `(.L_x_5153) ;  /* 0x0000000000047947 */ /* 0x000fea0003800000 */
.L_x_5176:
[----:B------:R1:W5:Y:S02]  /*2270*/  LDG.E.U8 R0, desc[UR36][R4.64] ;  /* 0x0000002404007981 */ /* 0x000364000c1e1100 */
.L_x_5153:
[----:B------:R-:W0:Y:S02]  /*2280*/  LDC R2, c[0x0][0x420] ;  /* 0x00010800ff027b82 */ /* 0x000e240000000800 */
[----:B0-----:R-:W-:-:S13]  /*2290*/  ISETP.NE.AND P0, PT, R2, RZ, PT ;  /* 0x000000ff0200720c */ /* 0x001fda0003f05270 */
[----:B------:R-:W-:Y:S05]  /*22a0*/  @!P0 BRA `(.L_x_5181) ;  /* 0x0000000000248947 */ /* 0x000fea0003800000 */
[----:B------:R-:W-:Y:S01]  /*22b0*/  ISETP.NE.AND P0, PT, R2, 0x1, PT ;  /* 0x000000010200780c */ /* 0x000fe20003f05270 */
[----:B------:R-:W-:Y:S01]  /*22c0*/  ULDC UR4, c[0x0][0x424] ;  /* 0x0001090000047ab9 */ /* 0x000fe20000000800 */
[----:B-----5:R-:W-:Y:S01]  /*22d0*/  LOP3.LUT R0, R0, 0xff, RZ, 0xc0, !PT ;  /* 0x000000ff00007812 */ /* 0x020fe200078ec0ff */
[----:B------:R-:W-:-:S10]  /*22e0*/  ULOP3.LUT UR4, UR4, 0xff, URZ, 0xc0, !UPT ;  /* 0x000000ff04047892 */ /* 0x000fd4000f8ec03f */
[----:B------:R-:W0:Y:S01]  /*22f0*/  @P0 LDC.U8 R3, c[0x0][0x425] ;  /* 0x00010940ff030b82 */ /* 0x000e220000000000 */
[----:B------:R-:W-:-:S04]  /*2300*/  @P0 VIMNMX.U32 R2, R0, UR4, !PT ;  /* 0x0000000400020c48 */ /* 0x000fc8000ffe0000 */
[----:B0-----:R-:W-:Y:S02]  /*2310*/  @P0 VIMNMX R2, R2, R3, PT ;  /* 0x0000000302020248 */ /* 0x001fe40003fe0100 */
[----:B------:R-:W-:Y:S01]  /*2320*/  @!P0 VIMNMX.U32 R2, R0, UR4, PT ;  /* 0x0000000400028c48 */ /* 0x000fe2000bfe0000 */
[----:B------:R-:W-:Y:S06]  /*2330*/  BRA `(.L_x_5182) ;  /* 0x0000000000107947 */ /* 0x000fec0003800000 */
.L_x_5181:
[----:B------:R-:W-:Y:S01]  /*2340*/  ULDC UR4, c[0x0][0x424] ;  /* 0x0001090000047ab9 */ /* 0x000fe20000000800 */
[----:B-----5:R-:W-:Y:S01]  /*2350*/  LOP3.LUT R0, R0, 0xff, RZ, 0xc0, !PT ;  /* 0x000000ff00007812 */ /* 0x020fe200078ec0ff */
[----:B------:R-:W-:-:S06]  /*2360*/  ULOP3.LUT UR4, UR4, 0xff, URZ, 0xc0, !UPT ;  /* 0x000000ff04047892 */ /* 0x000fcc000f8ec03f */
[----:B------:R-:W-:-:S07]  /*2370*/  VIMNMX.U32 R2, R0, UR4, !PT ;  /* 0x0000000400027c48 */ /* 0x000fce000ffe0000 */
.L_x_5182:
        /* <DEDUP_REMOVED lines=14> */
.L_x_5186:
[----:B------:R0:W-:Y:S01]  /*2460*/  STG.E.U8 desc[UR36][R16.64], R2 ;  /* 0x0000000210007986 */ /* 0x0001e2000c101124 */
[----:B------:R-:W-:Y:S05]  /*2470*/  BRA `(.L_x_5188) ;  /* 0x0000000c00547947 */ /* 0x000fea0003800000 */
.L_x_5185:
        /* <DEDUP_REMOVED lines=9> */
.L_x_5190:
[----:B------:R0:W-:Y:S01]  /*2510*/  STG.E desc[UR36][R16.64], R2 ;  /* 0x0000000210007986 */ /* 0x0001e2000c101924 */
[----:B------:R-:W-:Y:S05]  /*2520*/  BRA `(.L_x_5188) ;  /* 0x0000000c00287947 */ /* 0x000fea0003800000 */
.L_x_5189:
[----:B------:R0:W-:Y:S01]  /*2530*/  STG.E.U16 desc[UR36][R16.64], R2 ;  /* 0x0000000210007986 */ /* 0x0001e2000c101524 */
[----:B------:R-:W-:Y:S05]  /*2540*/  BRA `(.L_x_5188) ;  /* 0x0000000c00207947 */ /* 0x000fea0003800000 */
.L_x_5184:
[----:B------:R-:W-:-:S13]  /*2550*/  ISETP.GT.AND P0, PT, R0, 0x6, PT ;  /* 0x000000060000780c */ /* 0x000fda0003f04270 */
[----:B------:R-:W-:Y:S05]  /*2560*/  @P0 BRA `(.L_x_5191) ;  /* 0x00000000002c0947 */ /* 0x000fea0003800000 */
[----:B------:R-:W-:-:S13]  /*2570*/  ISETP.NE.AND P0, PT, R0, 0x5, PT ;  /* 0x000000050000780c */ /* 0x000fda0003f05270 */
[----:B------:R-:W-:Y:S05]  /*2580*/  @!P0 BRA `(.L_x_5192) ;  /* 0x0000000000148947 */ /* 0x000fea0003800000 */
[----:B------:R-:W-:-:S13]  /*2590*/  ISETP.NE.AND P0, PT, R0, 0x6, PT ;  /* 0x000000060000780c */ /* 0x000fda0003f05270 */
[----:B------:R-:W-:Y:S05]  /*25a0*/  @P0 BRA `(.L_x_5187) ;  /* 0x0000000800b40947 */ /* 0x000fea0003800000 */
[----:B------:R-:W0:Y:S02]  /*25b0*/  I2F.U16 R3, R2 ;  /* 0x0000000200037306 */ /* 0x000e240000101000 */
[----:B0-----:R0:W-:Y:S01]  /*25c0*/  STG.E desc[UR36][R16.64], R3 ;  /* 0x0000000310007986 */ /* 0x0011e2000c101924 */
[----:B------:R-:W-:Y:S05]  /*25d0*/  BRA `(.L_x_5188) ;  /* 0x0000000800fc7947 */ /* 0x000fea0003800000 */
.L_x_5192:
[----:B------:R-:W0:Y:S02]  /*25e0*/  I2F.U16 R0, R2 ;  /* 0x0000000200007306 */ /* 0x000e240000101000 */
[----:B0-----:R-:W-:-:S05]  /*25f0*/  F2FP.F16.F32.PACK_AB R0, RZ, R0 ;  /* 0x00000000ff00723e */ /* 0x001fca00000000ff */
[----:B------:R0:W-:Y:S01]  /*2600*/  STG.E.U16 desc[UR36][R16.64], R0 ;  /* 0x0000000010007986 */ /* 0x0001e2000c101524 */
[----:B------:R-:W-:Y:S05]  /*2610*/  BRA `(.L_x_5188) ;  /* 0x0000000800ec7947 */ /* 0x000fea0003800000 */
.L_x_5191:
[----:B------:R-:W-:-:S13]  /*2620*/  ISETP.NE.AND P0, PT, R0, 0x7, PT ;  /* 0x000000070000780c */ /* 0x000fda0003f05270 */
[----:B------:R-:W-:Y:S05]  /*2630*/  @!P0 BRA `(.L_x_5193) ;  /* 0x0000000000348947 */ /* 0x000fea0003800000 */
[----:B------:R-:W-:-:S13]  /*2640*/  ISETP.NE.AND P0, PT, R0, 0x8, PT ;  /* 0x000000080000780c */ /* 0x000fda0003f05270 */
[----:B------:R-:W-:Y:S05]  /*2650*/  @!P0 BRA `(.L_x_5194) ;  /* 0x0000000000188947 */ /* 0x000fea0003800000 */
[----:B------:R-:W-:-:S13]  /*2660*/  ISETP.NE.AND P0, PT, R0, 0x9, PT ;  /* 0x000000090000780c */ /* 0x000fda0003f05270 */
[----:B------:R-:W-:Y:S05]  /*2670*/  @P0 BRA `(.L_x_5187) ;  /* 0x0000000800800947 */ /* 0x000fea0003800000 */
[----:B------:R-:W0:Y:S01]  /*2680*/  I2F.U16 R2, R2 ;  /* 0x0000000200027306 */ /* 0x000e220000101000 */
[----:B------:R-:W-:-:S05]  /*2690*/  IMAD.MOV.U32 R3, RZ, RZ, RZ ;  /* 0x000000ffff037224 */ /* 0x000fca00078e00ff */
[----:B0-----:R0:W-:Y:S01]  /*26a0*/  STG.E.64 desc[UR36][R16.64], R2 ;  /* 0x0000000210007986 */ /* 0x0011e2000c101b24 */
[----:B------:R-:W-:Y:S05]  /*26b0*/  BRA `(.L_x_5188) ;  /* 0x0000000800c47947 */ /* 0x000fea0003800000 */
.L_x_5194:
[----:B------:R-:W0:Y:S02]  /*26c0*/  I2F.U16 R2, R2 ;  /* 0x0000000200027306 */ /* 0x000e240000101000 */
[----:B0-----:R-:W-:-:S04]  /*26d0*/  F2FP.F16.F32.PACK_AB R3, RZ, R2 ;  /* 0x00000002ff03723e */ /* 0x001fc800000000ff */
[----:B------:R-:W-:-:S05]  /*26e0*/  PRMT R3, R3, 0x5410, RZ ;  /* 0x0000541003037816 */ /* 0x000fca00000000ff */
[----:B------:R0:W-:Y:S01]  /*26f0*/  STG.E desc[UR36][R16.64], R3 ;  /* 0x0000000310007986 */ /* 0x0001e2000c101924 */
[----:B------:R-:W-:Y:S05]  /*2700*/  BRA `(.L_x_5188) ;  /* 0x0000000800b07947 */ /* 0x000fea0003800000 */
.L_x_5193:
[----:B------:R-:W0:Y:S02]  /*2710*/  I2F.F64.U16 R2, R2 ;  /* 0x0000000200027312 */ /* 0x000e240000101800 */
[----:B0-----:R0:W-:Y:S01]  /*2720*/  STG.E.64 desc[UR36][R16.64], R2 ;  /* 0x0000000210007986 */ /* 0x0011e2000c101b24 */
[----:B------:R-:W-:Y:S05]  /*2730*/  BRA `(.L_x_5188) ;  /* 0x0000000800a47947 */ /* 0x000fea0003800000 */
.L_x_5183:
        /* <DEDUP_REMOVED lines=13> */
.L_x_5197:
[----:B-1234-:R-:W0:Y:S01]  /*2810*/  I2F.F64.U16 R4, R2 ;  /* 0x0000000200047312 */ /* 0x01ee220000101800 */
[----:B------:R-:W-:-:S05]  /*2820*/  CS2R R6, SRZ ;  /* 0x0000000000067805 */ /* 0x000fca000001ff00 */
[----:B0-----:R0:W-:Y:S01]  /*2830*/  STG.E.128 desc[UR36][R16.64], R4 ;  /* 0x0000000410007986 */ /* 0x0011e2000c101d24 */
[----:B------:R-:W-:Y:S05]  /*2840*/  BRA `(.L_x_5188) ;  /* 0x0000000800607947 */ /* 0x000fea0003800000 */
.L_x_5196:
[----:B------:R-:W-:-:S13]  /*2850*/  ISETP.NE.AND P0, PT, R0, 0xf, PT ;  /* 0x0000000f0000780c */ /* 0x000fda0003f05270 */
[----:B------:R-:W-:Y:S05]  /*2860*/  @!P0 BRA `(.L_x_5198) ;  /* 0x0000000000b48947 */ /* 0x000fea0003800000 */
[----:B------:R-:W-:-:S13]  /*2870*/  ISETP.NE.AND P0, PT, R0, 0x17, PT ;  /* 0x000000170000780c */ /* 0x000fda0003f05270 */
[----:B------:R-:W-:Y:S05]  /*2880*/  @!P0 BRA `(.L_x_5199) ;  /* 0x0000000000548947 */ /* 0x000fea0003800000 */
[----:B------:R-:W-:-:S13]  /*2890*/  ISETP.NE.AND P0, PT, R0, 0x18, PT ;  /* 0x000000180000780c */ /* 0x000fda0003f05270 */
[----:B------:R-:W-:Y:S05]  /*28a0*/  @P0 BRA `(.L_x_5187) ;  /* 0x0000000400f40947 */ /* 0x000fea0003800000 */
[----:B-1234-:R-:W0:Y:S01]  /*28b0*/  I2F.U16 R5, R2 ;  /* 0x0000000200057306 */ /* 0x01ee220000101000 */
        /* <DEDUP_REMOVED lines=14> */
.L_x_5201:
[----:B------:R-:W-:Y:S05]  /*29a0*/  BSYNC B0 ;  /* 0x0000000000007941 */ /* 0x000fea0003800000 */
.L_x_5200:
[----:B------:R-:W-:-:S05]  /*29b0*/  LOP3.LUT R3, R0, R3, RZ, 0xfc, !PT ;  /* 0x0000000300037212 */ /* 0x000fca00078efcff */
[----:B------:R0:W-:Y:S01]  /*29c0*/  STG.E.U8 desc[UR36][R16.64], R3 ;  /* 0x0000000310007986 */ /* 0x0001e2000c101124 */
[----:B------:R-:W-:Y:S05]  /*29d0*/  BRA `(.L_x_5188) ;  /* 0x0000000400fc7947 */ /* 0x000fea0003800000 */
.L_x_5199:
[----:B-1234-:R-:W0:Y:S01]  /*29e0*/  I2F.U16 R5, R2 ;  /* 0x0000000200057306 */ /* 0x01ee220000101000 */
        /* <DEDUP_REMOVED lines=12> */
.L_x_5203:
[----:B------:R-:W-:Y:S01]  /*2ab0*/  IMAD.MOV.U32 R0, RZ, RZ, 0x7f ;  /* 0x0000007fff007424 */ /* 0x000fe200078e00ff */
[----:B------:R-:W-:-:S04]  /*2ac0*/  ISETP.GT.U32.AND P0, PT, R3, 0x7f800000, PT ;  /* 0x7f8000000300780c */ /* 0x000fc80003f04070 */
[----:B------:R-:W-:-:S09]  /*2ad0*/  SEL R0, R0, 0x7c, P0 ;  /* 0x0000007c00007807 */ /* 0x000fd20000000000 */
.L_x_5204:
[----:B------:R-:W-:Y:S05]  /*2ae0*/  BSYNC B0 ;  /* 0x0000000000007941 */ /* 0x000fea0003800000 */
.L_x_5202:
[----:B------:R-:W-:-:S04]  /*2af0*/  LOP3.LUT R2, R5, 0x80000000, RZ, 0xc0, !PT ;  /* 0x8000000005027812 */ /* 0x000fc800078ec0ff */
[----:B------:R-:W-:-:S04]  /*2b00*/  SHF.R.U32.HI R3, RZ, 0x18, R2 ;  /* 0x00000018ff037819 */ /* 0x000fc80000011602 */
[----:B------:R-:W-:-:S05]  /*2b10*/  LOP3.LUT R3, R0, R3, RZ, 0xfc, !PT ;  /* 0x0000000300037212 */ /* 0x000fca00078efcff */
[----:B------:R0:W-:Y:S01]  /*2b20*/  STG.E.U8 desc[UR36][R16.64], R3 ;  /* 0x0000000310007986 */ /* 0x0001e2000c101124 */
[----:B------:R-:W-:Y:S05]  /*2b30*/  BRA `(.L_x_5188) ;  /* 0x0000000400a47947 */ /* 0x000fea0003800000 */
.L_x_5198:
[----:B------:R-:W0:Y:S02]  /*2b40*/  I2F.U16 R0, R2 ;  /* 0x0000000200007306 */ /* 0x000e240000101000 */
[----:B0-----:R-:W-:-:S05]  /*2b50*/  F2FP.BF16.F32.PACK_AB R0, RZ, R0 ;  /* 0x00000000ff00723e */ /* 0x001fca00000010ff */
[----:B------:R0:W-:Y:S01]  /*2b60*/  STG.E.U16 desc[UR36][R16.64], R0 ;  /* 0x0000000010007986 */ /* 0x0001e2000c101524 */
[----:B------:R-:W-:Y:S05]  /*2b70*/  BRA `(.L_x_5188) ;  /* 0x0000000400947947 */ /* 0x000fea0003800000 */
.L_x_5195:
        /* <DEDUP_REMOVED lines=10> */
.L_x_5207:
[----:B-1234-:R-:W0:Y:S01]  /*2c20*/  I2F.U16 R5, R2 ;  /* 0x0000000200057306 */ /* 0x01ee220000101000 */
        /* <DEDUP_REMOVED lines=16> */
.L_x_5210:
[----:B------:R-:W-:-:S04]  /*2d30*/  LOP3.LUT R2, R5, 0x80000000, RZ, 0xc0, !PT ;  /* 0x8000000005027812 */ /* 0x000fc800078ec0ff */
[----:B------:R-:W-:-:S04]  /*2d40*/  SHF.R.U32.HI R3, RZ, 0x18, R2 ;  /* 0x00000018ff037819 */ /* 0x000fc80000011602 */
[----:B------:R-:W-:-:S04]  /*2d50*/  LOP3.LUT R0, R0, R3, RZ, 0xfc, !PT ;  /* 0x0000000300007212 */ /* 0x000fc800078efcff */
[----:B------:R-:W-:-:S07]  /*2d60*/  PRMT R8, R0, 0x7610, R8 ;  /* 0x0000761000087816 */ /* 0x000fce0000000008 */
.L_x_5209:
[----:B------:R-:W-:Y:S05]  /*2d70*/  BSYNC B0 ;  /* 0x0000000000007941 */ /* 0x000fea0003800000 */
.L_x_5208:
[----:B------:R0:W-:Y:S01]  /*2d80*/  STG.E.U8 desc[UR36][R16.64], R8 ;  /* 0x0000000810007986 */ /* 0x0001e2000c101124 */
[----:B------:R-:W-:Y:S05]  /*2d90*/  BRA `(.L_x_5188) ;  /* 0x00000004000c7947 */ /* 0x000fea0003800000 */
.L_x_5206:
        /* <DEDUP_REMOVED lines=17> */
.L_x_5213:
[----:B------:R-:W-:-:S04]  /*2eb0*/  LOP3.LUT R2, R5, 0x80000000, RZ, 0xc0, !PT ;  /* 0x8000000005027812 */ /* 0x000fc800078ec0ff */
[----:B------:R-:W-:-:S04]  /*2ec0*/  SHF.R.U32.HI R3, RZ, 0x18, R2 ;  /* 0x00000018ff037819 */ /* 0x000fc80000011602 */
[----:B------:R-:W-:-:S04]  /*2ed0*/  LOP3.LUT R0, R0, R3, RZ, 0xfc, !PT ;  /* 0x0000000300007212 */ /* 0x000fc800078efcff */
[----:B------:R-:W-:-:S07]  /*2ee0*/  PRMT R8, R0, 0x7610, R8 ;  /* 0x0000761000087816 */ /* 0x000fce0000000008 */
.L_x_5212:
[----:B------:R-:W-:Y:S05]  /*2ef0*/  BSYNC B0 ;  /* 0x0000000000007941 */ /* 0x000fea0003800000 */
.L_x_5211:
[----:B------:R0:W-:Y:S01]  /*2f00*/  STG.E.U8 desc[UR36][R16.64], R8 ;  /* 0x0000000810007986 */ /* 0x0001e2000c101124 */
[----:B------:R-:W-:Y:S05]  /*2f10*/  BRA `(.L_x_5188) ;  /* 0x0000000000ac7947 */ /* 0x000fea0003800000 */
.L_x_5205:
[----:B------:R-:W-:-:S13]  /*2f20*/  ISETP.NE.AND P0, PT, R0, 0x1c, PT ;  /* 0x0000001c0000780c */ /* 0x000fda0003f05270 */
[----:B------:R-:W-:Y:S05]  /*2f30*/  @!P0 BRA `(.L_x_5214) ;  /* 0x0000000000a08947 */ /* 0x000fea0003800000 */
[----:B------:R-:W-:-:S13]  /*2f40*/  ISETP.NE.AND P0, PT, R0, 0x1d, PT ;  /* 0x0000001d0000780c */ /* 0x000fda0003f05270 */
[----:B------:R-:W-:Y:S05]  /*2f50*/  @!P0 BRA `(.L_x_5215) ;  /* 0x00000000008c8947 */ /* 0x000fea0003800000 */
[----:B------:R-:W-:-:S13]  /*2f60*/  ISETP.NE.AND P0, PT, R0, 0x2c, PT ;  /* 0x0000002c0000780c */ /* 0x000fda0003f05270 */
[----:B------:R-:W-:Y:S05]  /*2f70*/  @P0 BRA `(.L_x_5187) ;  /* 0x0000000000400947 */ /* 0x000fea0003800000 */
[----:B------:R-:W1:Y:S02]  /*2f80*/  I2F.U16 R2, R2 ;  /* 0x0000000200027306 */ /* 0x000e640000101000 */
[----:B-1234-:R-:W-:-:S04]  /*2f90*/  SHF.R.U32.HI R4, RZ, 0x17, R2 ;  /* 0x00000017ff047819 */ /* 0x01efc80000011602 */
        /* <DEDUP_REMOVED lines=14> */
.L_x_5187:
[----:B------:R-:W-:Y:S01]  /*3080*/  MOV R2, 0x0 ;  /* 0x0000000000027802 */ /* 0x000fe20000000f00 */
[----:B------:R-:W-:Y:S01]  /*3090*/  ULDC.64 UR4, c[0x4][0x270] ;  /* 0x01009c0000047ab9 */ /* 0x000fe20000000a00 */
[----:B------:R-:W-:Y:S01]  /*30a0*/  ULDC.64 UR6, c[0x4][0x278] ;  /* 0x01009e0000067ab9 */ /* 0x000fe20000000a00 */
[----:B-1234-:R-:W-:Y:S02]  /*30b0*/  IMAD.U32 R4, RZ, RZ, UR4 ;  /* 0x00000004ff047e24 */ /* 0x01efe4000f8e00ff */
        /* <DEDUP_REMOVED lines=12> */
.L_x_5216:
[----:B------:R-:W-:Y:S05]  /*3180*/  BRA `(.L_x_5188) ;  /* 0x0000000000107947 */ /* 0x000fea0003800000 */
.L_x_5215:
[----:B------:R-:W-:-:S05]  /*3190*/  IMAD.MOV.U32 R3, RZ, RZ, RZ ;  /* 0x000000ffff037224 */ /* 0x000fca00078e00ff */
[----:B------:R0:W-:Y:S01]  /*31a0*/  STG.E.64 desc[UR36][R16.64], R2 ;  /* 0x0000000210007986 */ /* 0x0001e2000c101b24 */
[----:B------:R-:W-:Y:S05]  /*31b0*/  BRA `(.L_x_5188) ;  /* 0x0000000000047947 */ /* 0x000fea0003800000 */
.L_x_5214:
[----:B------:R0:W-:Y:S02]  /*31c0*/  STG.E desc[UR36][R16.64], R2 ;  /* 0x0000000210007986 */ /* 0x0001e4000c101924 */
.L_x_5188:
[----:B------:R-:W-:-:S04]  /*31d0*/  IMAD R18, R23, 0x200, R18 ;  /* 0x0000020017127824 */ /* 0x000fc800078e0212 */
[----:B------:R-:W-:-:S07]  /*31e0*/  VIADD R19, R18, 0x80 ;  /* 0x0000008012137836 */ /* 0x000fce0000000000 */
.L_x_5146:
[----:B------:R-:W-:Y:S05]  /*31f0*/  BSYNC B6 ;  /* 0x0000000000067941 */ /* 0x000fea0003800000 */
.L_x_5145:
[----:B------:R-:W-:Y:S01]  /*3200*/  ULDC UR4, c[0x0][0x210] ;  /* 0x0000840000047ab9 */ /* 0x000fe20000000800 */
[----:B------:R-:W-:Y:S01]  /*3210*/  BSSY B6, `(.L_x_5217) ;  /* 0x0000317000067945 */ /* 0x000fe20003800000 */
[----:B------:R-:W-:-:S13]  /*3220*/  ISETP.GE.AND P0, PT, R19, UR4, PT ;  /* 0x0000000413007c0c */ /* 0x000fda000bf06270 */
[----:B------:R-:W-:Y:S05]  /*3230*/  @P0 BRA `(.L_x_5218) ;  /* 0x0000003000500947 */ /* 0x000fea0003800000 */
[----:B0-----:R-:W0:Y:S01]  /*3240*/  LDC R6, c[0x0][0x218] ;  /* 0x00008600ff067b82 */ /* 0x001e220000000800 */
[----:B------:R-:W-:Y:S02]  /*3250*/  IMAD.MOV.U32 R0, RZ, RZ, RZ ;  /* 0x000000ffff007224 */ /* 0x000fe400078e00ff */
[----:B------:R-:W-:Y:S01]  /*3260*/  IMAD.MOV.U32 R16, RZ, RZ, RZ ;  /* 0x000000ffff107224 */ /* 0x000fe200078e00ff */
        /* <DEDUP_REMOVED lines=18> */
[----:B-1234-:R-:W-:-:S05]  /*3390*/  IMAD.HI.U32 R4, R3, UR7, R2 ;  /* 0x0000000703047c27 */ /* 0x01efca000f8e0002 */
        /* <DEDUP_REMOVED lines=281> */
.L_x_5219:
[----:B------:R-:W0:Y:S01]  /*4530*/  LDC.U8 R3, c[0x0][0x431] ;  /* 0x00010c40ff037b82 */ /* 0x000e220000000000 */
[----:B------:R-:W-:Y:S01]  /*4540*/  ULDC.64 UR4, c[0x0][0x410] ;  /* 0x0001040000047ab9 */ /* 0x000fe20000000a00 */
[----:B------:R-:W-:Y:S01]  /*4550*/  ULDC.64 UR6, c[0x0][0x418] ;  /* 0x0001060000067ab9 */ /* 0x000fe20000000a00 */
[----:B------:R-:W-:Y:S02]  /*4560*/  IADD3 R16, P0, R16, UR4, RZ ;  /* 0x0000000410107c10 */ /* 0x000fe4000ff1e0ff */
[----:B-1234-:R-:W-:-:S03]  /*4570*/  IADD3 R4, P1, R0, UR6, RZ ;  /* 0x0000000600047c10 */ /* 0x01efc6000ff3e0ff */
        /* <DEDUP_REMOVED lines=15> */
.L_x_5223:
[----:B------:R1:W5:Y:S01]  /*4670*/  LDG.E.U8 R0, desc[UR36][R4.64] ;  /* 0x0000002404007981 */ /* 0x000362000c1e1100 */
[----:B------:R-:W-:Y:S05]  /*4680*/  BRA `(.L_x_5225) ;  /* 0x0000000c00647947 */ /* 0x000fea0003800000 */
.L_x_5222:
        /* <DEDUP_REMOVED lines=8> */
.L_x_5227:
[----:B------:R3:W5:Y:S01]  /*4710*/  LDG.E.U8 R0, desc[UR36][R4.64] ;  /* 0x0000002404007981 */ /* 0x000762000c1e1100 */
[----:B------:R-:W-:Y:S05]  /*4720*/  BRA `(.L_x_5225) ;  /* 0x0000000c003c7947 */ /* 0x000fea0003800000 */
.L_x_5226:
[----:B------:R2:W5:Y:S01]  /*4730*/  LDG.E.U16 R0, desc[UR36][R4.64] ;  /* 0x0000002404007981 */ /* 0x000562000c1e1500 */
[----:B------:R-:W-:Y:S05]  /*4740*/  BRA `(.L_x_5225) ;  /* 0x0000000c00347947 */ /* 0x000fea0003800000 */
.L_x_5221:
        /* <DEDUP_REMOVED lines=10> */
.L_x_5229:
[----:B------:R-:W2:Y:S02]  /*47f0*/  LDG.E.U16 R2, desc[UR36][R4.64] ;  /* 0x0000002404027981 */ /* 0x000ea4000c1e1500 */
[----:B--2---:R-:W-:-:S06]  /*4800*/  HADD2.F32 R2, -RZ, R2.H0_H0 ;  /* 0x20000002ff027230 */ /* 0x004fcc0000004100 */
[----:B------:R-:W0:Y:S02]  /*4810*/  F2I.S64.TRUNC R2, R2 ;  /* 0x0000000200027311 */ /* 0x000e24000020d900 */
[----:B0-----:R-:W-:Y:S01]  /*4820*/  PRMT R0, R2, 0x7610, R0 ;  /* 0x0000761002007816 */ /* 0x001fe20000000000 */
[----:B------:R-:W-:Y:S06]  /*4830*/  BRA `(.L_x_5225) ;  /* 0x0000000800f87947 */ /* 0x000fec0003800000 */
.L_x_5228:
        /* <DEDUP_REMOVED lines=10> */
.L_x_5231:
[----:B------:R-:W2:Y:S02]  /*48e0*/  LDG.E.U16 R4, desc[UR36][R4.64] ;  /* 0x0000002404047981 */ /* 0x000ea4000c1e1500 */
[----:B--2---:R-:W-:-:S06]  /*48f0*/  HADD2.F32 R2, -RZ, R4.H0_H0 ;  /* 0x20000004ff027230 */ /* 0x004fcc0000004100 */
[----:B------:R-:W0:Y:S02]  /*4900*/  F2I.S64.TRUNC R2, R2 ;  /* 0x0000000200027311 */ /* 0x000e24000020d900 */
[----:B0-----:R-:W-:Y:S01]  /*4910*/  PRMT R0, R2, 0x7610, R0 ;  /* 0x0000761002007816 */ /* 0x001fe20000000000 */
[----:B------:R-:W-:Y:S06]  /*4920*/  BRA `(.L_x_5225) ;  /* 0x0000000800bc7947 */ /* 0x000fec0003800000 */
.L_x_5230:
[----:B------:R-:W2:Y:S02]  /*4930*/  LDG.E.64 R2, desc[UR36][R4.64] ;  /* 0x0000002404027981 */ /* 0x000ea4000c1e1b00 */
[----:B--2---:R-:W0:Y:S02]  /*4940*/  F2I.S64.F64.TRUNC R2, R2 ;  /* 0x0000000200027311 */ /* 0x004e24000030d900 */
[----:B0-----:R-:W-:Y:S01]  /*4950*/  PRMT R0, R2, 0x7610, R0 ;  /* 0x0000761002007816 */ /* 0x001fe20000000000 */
[----:B------:R-:W-:Y:S06]  /*4960*/  BRA `(.L_x_5225) ;  /* 0x0000000800ac7947 */ /* 0x000fec0003800000 */
.L_x_5220:
        /* <DEDUP_REMOVED lines=12> */
.L_x_5234:
[----:B------:R-:W2:Y:S02]  /*4a30*/  LDG.E.64 R4, desc[UR36][R4.64] ;  /* 0x0000002404047981 */ /* 0x000ea4000c1e1b00 */
[----:B--2---:R-:W0:Y:S02]  /*4a40*/  F2I.S64.F64.TRUNC R2, R4 ;  /* 0x0000000400027311 */ /* 0x004e24000030d900 */
[----:B0-----:R-:W-:Y:S01]  /*4a50*/  PRMT R0, R2, 0x7610, R0 ;  /* 0x0000761002007816 */ /* 0x001fe20000000000 */
[----:B------:R-:W-:Y:S06]  /*4a60*/  BRA `(.L_x_5225) ;  /* 0x00000008006c7947 */ /* 0x000fec0003800000 */
.L_x_5233:
        /* <DEDUP_REMOVED lines=28> */
.L_x_5236:
        /* <DEDUP_REMOVED lines=15> */
.L_x_5235:
[----:B------:R-:W2:Y:S02]  /*4d20*/  LDG.E.U16 R2, desc[UR36][R4.64] ;  /* 0x0000002404027981 */ /* 0x000ea4000c1e1500 */
[----:B--2---:R-:W-:-:S06]  /*4d30*/  IMAD.U32 R2, R2, 0x10000, RZ ;  /* 0x0001000002027824 */ /* 0x004fcc00078e00ff */
[----:B------:R-:W0:Y:S02]  /*4d40*/  F2I.S64.TRUNC R2, R2 ;  /* 0x0000000200027311 */ /* 0x000e24000020d900 */
[----:B0-----:R-:W-:Y:S01]  /*4d50*/  PRMT R0, R2, 0x7610, R0 ;  /* 0x0000761002007816 */ /* 0x001fe20000000000 */
[----:B------:R-:W-:Y:S06]  /*4d60*/  BRA `(.L_x_5225) ;  /* 0x0000000400ac7947 */ /* 0x000fec0003800000 */
.L_x_5232:
        /* <DEDUP_REMOVED lines=10> */
.L_x_5239:
        /* <DEDUP_REMOVED lines=21> */
.L_x_5243:
[----:B------:R-:W-:Y:S05]  /*4f60*/  BSYNC B1 ;  /* 0x0000000000017941 */ /* 0x000fea0003800000 */
.L_x_5242:
[----:B------:R-:W-:Y:S01]  /*4f70*/  IMAD.SHL.U32 R2, R2, 0x100000, RZ ;  /* 0x0010000002027824 */ /* 0x000fe200078e00ff */
[----:B------:R-:W-:-:S04]  /*4f80*/  LEA R3, R0, 0x3b800000, 0x17 ;  /* 0x3b80000000037811 */ /* 0x000fc800078eb8ff */
[----:B------:R-:W-:-:S07]  /*4f90*/  LOP3.LUT R2, R3, R2, R4, 0xfe, !PT ;  /* 0x0000000203027212 */ /* 0x000fce00078efe04 */
.L_x_5241:
[----:B------:R-:W-:Y:S05]  /*4fa0*/  BSYNC B0 ;  /* 0x0000000000007941 */ /* 0x000fea0003800000 */
.L_x_5240:
[----:B------:R-:W0:Y:S02]  /*4fb0*/  F2I.S64.TRUNC R2, R2 ;  /* 0x0000000200027311 */ /* 0x000e24000020d900 */
[----:B0-----:R-:W-:Y:S01]  /*4fc0*/  PRMT R0, R2, 0x7610, R0 ;  /* 0x0000761002007816 */ /* 0x001fe20000000000 */
[----:B------:R-:W-:Y:S06]  /*4fd0*/  BRA `(.L_x_5225) ;  /* 0x0000000400107947 */ /* 0x000fec0003800000 */
.L_x_5238:
        /* <DEDUP_REMOVED lines=21> */
.L_x_5247:
[----:B------:R-:W-:Y:S05]  /*5130*/  BSYNC B1 ;  /* 0x0000000000017941 */ /* 0x000fea0003800000 */
.L_x_5246:
[----:B------:R-:W-:Y:S01]  /*5140*/  IMAD.SHL.U32 R2, R2, 0x200000, RZ ;  /* 0x0020000002027824 */ /* 0x000fe200078e00ff */
[----:B------:R-:W-:-:S04]  /*5150*/  LEA R3, R0, 0x37800000, 0x17 ;  /* 0x3780000000037811 */ /* 0x000fc800078eb8ff */
[----:B------:R-:W-:-:S07]  /*5160*/  LOP3.LUT R2, R3, R2, R4, 0xfe, !PT ;  /* 0x0000000203027212 */ /* 0x000fce00078efe04 */
.L_x_5245:
[----:B------:R-:W-:Y:S05]  /*5170*/  BSYNC B0 ;  /* 0x0000000000007941 */ /* 0x000fea0003800000 */
.L_x_5244:
[----:B------:R-:W0:Y:S02]  /*5180*/  F2I.S64.TRUNC R2, R2 ;  /* 0x0000000200027311 */ /* 0x000e24000020d900 */
[----:B0-----:R-:W-:Y:S01]  /*5190*/  PRMT R0, R2, 0x7610, R0 ;  /* 0x0000761002007816 */ /* 0x001fe20000000000 */
[----:B------:R-:W-:Y:S06]  /*51a0*/  BRA `(.L_x_5225) ;  /* 0x00000000009c7947 */ /* 0x000fec0003800000 */
.L_x_5237:
        /* <DEDUP_REMOVED lines=14> */
.L_x_5251:
[----:B------:R-:W-:Y:S05]  /*5290*/  BSYNC B0 ;  /* 0x0000000000007941 */ /* 0x000fea0003800000 */
.L_x_5250:
[----:B------:R-:W0:Y:S02]  /*52a0*/  F2I.S64.TRUNC R2, R2 ;  /* 0x0000000200027311 */ /* 0x000e24000020d900 */
[----:B0-----:R-:W-:Y:S01]  /*52b0*/  PRMT R0, R2, 0x7610, R0 ;  /* 0x0000761002007816 */ /* 0x001fe20000000000 */
[----:B------:R-:W-:Y:S06]  /*52c0*/  BRA `(.L_x_5225) ;  /* 0x0000000000547947 */ /* 0x000fec0003800000 */
.L_x_5224:
        /* <DEDUP_REMOVED lines=16> */
.L_x_5252:
[----:B------:R-:W-:Y:S01]  /*53d0*/  PRMT R0, RZ, 0x7610, R0 ;  /* 0x00007610ff007816 */ /* 0x000fe20000000000 */
[----:B------:R-:W-:Y:S06]  /*53e0*/  BRA `(.L_x_5225) ;  /* 0x00000000000c7947 */ /* 0x000fec0003800000 */
.L_x_5249:
[----:B------:R0:W5:Y:S01]  /*53f0*/  LDG.E.U8 R0, desc[UR36][R4.64] ;  /* 0x0000002404007981 */ /* 0x000162000c1e1100 */
[----:B------:R-:W-:Y:S05]  /*5400*/  BRA `(.L_x_5225) ;  /* 0x0000000000047947 */ /* 0x000fea0003800000 */
.L_x_5248:
[----:B------:R0:W5:Y:S02]  /*5410*/  LDG.E.U8 R0, desc[UR36][R4.64] ;  /* 0x0000002404007981 */ /* 0x000164000c1e1100 */
.L_x_5225:
[----:B------:R-:W1:Y:S02]  /*5420*/  LDC R2, c[0x0][0x420] ;  /* 0x00010800ff027b82 */ /* 0x000e640000000800 */
[----:B-1----:R-:W-:-:S13]  /*5430*/  ISETP.NE.AND P0, PT, R2, RZ, PT ;  /* 0x000000ff0200720c */ /* 0x002fda0003f05270 */
[----:B------:R-:W-:Y:S05]  /*5440*/  @!P0 BRA `(.L_x_5253) ;  /* 0x0000000000248947 */ /* 0x000fea0003800000 */
[----:B------:R-:W-:Y:S01]  /*5450*/  ISETP.NE.AND P0, PT, R2, 0x1, PT ;  /* 0x000000010200780c */ /* 0x000fe20003f05270 */
[----:B------:R-:W-:Y:S01]  /*5460*/  ULDC UR4, c[0x0][0x424] ;  /* 0x0001090000047ab9 */ /* 0x000fe20000000800 */
[----:B-----5:R-:W-:Y:S01]  /*5470*/  LOP3.LUT R0, R0, 0xff, RZ, 0xc0, !PT ;  /* 0x000000ff00007812 */ /* 0x020fe200078ec0ff */
[----:B------:R-:W-:-:S10]  /*5480*/  ULOP3.LUT UR4, UR4, 0xff, URZ, 0xc0, !UPT ;  /* 0x000000ff04047892 */ /* 0x000fd4000f8ec03f */
[----:B------:R-:W1:Y:S01]  /*5490*/  @P0 LDC.U8 R3, c[0x0][0x425] ;  /* 0x00010940ff030b82 */ /* 0x000e620000000000 */
[----:B------:R-:W-:-:S04]  /*54a0*/  @P0 VIMNMX.U32 R2, R0, UR4, !PT ;  /* 0x0000000400020c48 */ /* 0x000fc8000ffe0000 */
[----:B-1----:R-:W-:Y:S02]  /*54b0*/  @P0 VIMNMX R2, R3, R2, PT ;  /* 0x0000000203020248 */ /* 0x002fe40003fe0100 */
[----:B------:R-:W-:Y:S01]  /*54c0*/  @!P0 VIMNMX.U32 R2, R0, UR4, PT ;  /* 0x0000000400028c48 */ /* 0x000fe2000bfe0000 */
[----:B------:R-:W-:Y:S06]  /*54d0*/  BRA `(.L_x_5254) ;  /* 0x0000000000107947 */ /* 0x000fec0003800000 */
.L_x_5253:
[----:B------:R-:W-:Y:S01]  /*54e0*/  ULDC UR4, c[0x0][0x424] ;  /* 0x0001090000047ab9 */ /* 0x000fe20000000800 */
[----:B-----5:R-:W-:Y:S01]  /*54f0*/  LOP3.LUT R0, R0, 0xff, RZ, 0xc0, !PT ;  /* 0x000000ff00007812 */ /* 0x020fe200078ec0ff */
[----:B------:R-:W-:-:S06]  /*5500*/  ULOP3.LUT UR4, UR4, 0xff, URZ, 0xc0, !UPT ;  /* 0x000000ff04047892 */ /* 0x000fcc000f8ec03f */
[----:B------:R-:W-:-:S07]  /*5510*/  VIMNMX.U32 R2, R0, UR4, !PT ;  /* 0x0000000400027c48 */ /* 0x000fce000ffe0000 */
.L_x_5254:
[----:B------:R-:W1:Y:S02]  /*5520*/  LDC.U8 R3, c[0x0][0x430] ;  /* 0x00010c00ff037b82 */ /* 0x000e640000000000 */
[----:B-1----:R-:W-:-:S04]  /*5530*/  PRMT R0, R3, 0x9910, RZ ;  /* 0x0000991003007816 */ /* 0x002fc800000000ff */
        /* <DEDUP_REMOVED lines=12> */
.L_x_5258:
[----:B------:R1:W-:Y:S01]  /*5600*/  STG.E.U8 desc[UR36][R16.64], R2 ;  /* 0x0000000210007986 */ /* 0x0003e2000c101124 */
[----:B------:R-:W-:Y:S05]  /*5610*/  BRA `(.L_x_5260) ;  /* 0x0000000c00547947 */ /* 0x000fea0003800000 */
.L_x_5257:
        /* <DEDUP_REMOVED lines=9> */
.L_x_5262:
[----:B------:R1:W-:Y:S01]  /*56b0*/  STG.E desc[UR36][R16.64], R2 ;  /* 0x0000000210007986 */ /* 0x0003e2000c101924 */
[----:B------:R-:W-:Y:S05]  /*56c0*/  BRA `(.L_x_5260) ;  /* 0x0000000c00287947 */ /* 0x000fea0003800000 */
.L_x_5261:
[----:B------:R1:W-:Y:S01]  /*56d0*/  STG.E.U16 desc[UR36][R16.64], R2 ;  /* 0x0000000210007986 */ /* 0x0003e2000c101524 */
[----:B------:R-:W-:Y:S05]  /*56e0*/  BRA `(.L_x_5260) ;  /* 0x0000000c00207947 */ /* 0x000fea0003800000 */
.L_x_5256:
[----:B------:R-:W-:-:S13]  /*56f0*/  ISETP.GT.AND P0, PT, R0, 0x6, PT ;  /* 0x000000060000780c */ /* 0x000fda0003f04270 */
[----:B------:R-:W-:Y:S05]  /*5700*/  @P0 BRA `(.L_x_5263) ;  /* 0x00000000002c0947 */ /* 0x000fea0003800000 */
[----:B------:R-:W-:-:S13]  /*5710*/  ISETP.NE.AND P0, PT, R0, 0x5, PT ;  /* 0x000000050000780c */ /* 0x000fda0003f05270 */
[----:B------:R-:W-:Y:S05]  /*5720*/  @!P0 BRA `(.L_x_5264) ;  /* 0x0000000000148947 */ /* 0x000fea0003800000 */
[----:B------:R-:W-:-:S13]  /*5730*/  ISETP.NE.AND P0, PT, R0, 0x6, PT ;  /* 0x000000060000780c */ /* 0x000fda0003f05270 */
[----:B------:R-:W-:Y:S05]  /*5740*/  @P0 BRA `(.L_x_5259) ;  /* 0x0000000800b40947 */ /* 0x000fea0003800000 */
[----:B------:R-:W1:Y:S02]  /*5750*/  I2F.U16 R3, R2 ;  /* 0x0000000200037306 */ /* 0x000e640000101000 */
[----:B-1----:R1:W-:Y:S01]  /*5760*/  STG.E desc[UR36][R16.64], R3 ;  /* 0x0000000310007986 */ /* 0x0023e2000c101924 */
[----:B------:R-:W-:Y:S05]  /*5770*/  BRA `(.L_x_5260) ;  /* 0x0000000800fc7947 */ /* 0x000fea0003800000 */
.L_x_5264:
[----:B------:R-:W1:Y:S02]  /*5780*/  I2F.U16 R0, R2 ;  /* 0x0000000200007306 */ /* 0x000e640000101000 */
[----:B-1----:R-:W-:-:S05]  /*5790*/  F2FP.F16.F32.PACK_AB R0, RZ, R0 ;  /* 0x00000000ff00723e */ /* 0x002fca00000000ff */
[----:B------:R1:W-:Y:S01]  /*57a0*/  STG.E.U16 desc[UR36][R16.64], R0 ;  /* 0x0000000010007986 */ /* 0x0003e2000c101524 */
[----:B------:R-:W-:Y:S05]  /*57b0*/  BRA `(.L_x_5260) ;  /* 0x0000000800ec7947 */ /* 0x000fea0003800000 */
.L_x_5263:
[----:B------:R-:W-:-:S13]  /*57c0*/  ISETP.NE.AND P0, PT, R0, 0x7, PT ;  /* 0x000000070000780c */ /* 0x000fda0003f05270 */
[----:B------:R-:W-:Y:S05]  /*57d0*/  @!P0 BRA `(.L_x_5265) ;  /* 0x0000000000348947 */ /* 0x000fea0003800000 */
[----:B------:R-:W-:-:S13]  /*57e0*/  ISETP.NE.AND P0, PT, R0, 0x8, PT ;  /* 0x000000080000780c */ /* 0x000fda0003f05270 */
[----:B------:R-:W-:Y:S05]  /*57f0*/  @!P0 BRA `(.L_x_5266) ;  /* 0x0000000000188947 */ /* 0x000fea0003800000 */
[----:B------:R-:W-:-:S13]  /*5800*/  ISETP.NE.AND P0, PT, R0, 0x9, PT ;  /* 0x000000090000780c */ /* 0x000fda0003f05270 */
[----:B------:R-:W-:Y:S05]  /*5810*/  @P0 BRA `(.L_x_5259) ;  /* 0x0000000800800947 */ /* 0x000fea0003800000 */
[----:B------:R-:W1:Y:S01]  /*5820*/  I2F.U16 R2, R2 ;  /* 0x0000000200027306 */ /* 0x000e620000101000 */
[----:B------:R-:W-:-:S05]  /*5830*/  IMAD.MOV.U32 R3, RZ, RZ, RZ ;  /* 0x000000ffff037224 */ /* 0x000fca00078e00ff */
[----:B-1----:R1:W-:Y:S01]  /*5840*/  STG.E.64 desc[UR36][R16.64], R2 ;  /* 0x0000000210007986 */ /* 0x0023e2000c101b24 */
[----:B------:R-:W-:Y:S05]  /*5850*/  BRA `(.L_x_5260) ;  /* 0x0000000800c47947 */ /* 0x000fea0003800000 */
.L_x_5266:
[----:B------:R-:W1:Y:S02]  /*5860*/  I2F.U16 R2, R2 ;  /* 0x0000000200027306 */ /* 0x000e640000101000 */
[----:B-1----:R-:W-:-:S04]  /*5870*/  F2FP.F16.F32.PACK_AB R3, RZ, R2 ;  /* 0x00000002ff03723e */ /* 0x002fc800000000ff */
[----:B------:R-:W-:-:S05]  /*5880*/  PRMT R3, R3, 0x5410, RZ ;  /* 0x0000541003037816 */ /* 0x000fca00000000ff */
[----:B------:R1:W-:Y:S01]  /*5890*/  STG.E desc[UR36][R16.64], R3 ;  /* 0x0000000310007986 */ /* 0x0003e2000c101924 */
[----:B------:R-:W-:Y:S05]  /*58a0*/  BRA `(.L_x_5260) ;  /* 0x0000000800b07947 */ /* 0x000fea0003800000 */
.L_x_5265:
[----:B------:R-:W1:Y:S02]  /*58b0*/  I2F.F64.U16 R2, R2 ;  /* 0x0000000200027312 */ /* 0x000e640000101800 */
[----:B-1----:R1:W-:Y:S01]  /*58c0*/  STG.E.64 desc[UR36][R16.64], R2 ;  /* 0x0000000210007986 */ /* 0x0023e2000c101b24 */
[----:B------:R-:W-:Y:S05]  /*58d0*/  BRA `(.L_x_5260) ;  /* 0x0000000800a47947 */ /* 0x000fea0003800000 */
.L_x_5255:
        /* <DEDUP_REMOVED lines=13> */
.L_x_5269:
[----:B0-234-:R-:W0:Y:S01]  /*59b0*/  I2F.F64.U16 R4, R2 ;  /* 0x0000000200047312 */ /* 0x01de220000101800 */
[----:B------:R-:W-:-:S05]  /*59c0*/  CS2R R6, SRZ ;  /* 0x0000000000067805 */ /* 0x000fca000001ff00 */
[----:B0-----:R0:W-:Y:S01]  /*59d0*/  STG.E.128 desc[UR36][R16.64], R4 ;  /* 0x0000000410007986 */ /* 0x0011e2000c101d24 */
[----:B------:R-:W-:Y:S05]  /*59e0*/  BRA `(.L_x_5260) ;  /* 0x0000000800607947 */ /* 0x000fea0003800000 */
.L_x_5268:
[----:B------:R-:W-:-:S13]  /*59f0*/  ISETP.NE.AND P0, PT, R0, 0xf, PT ;  /* 0x0000000f0000780c */ /* 0x000fda0003f05270 */
[----:B------:R-:W-:Y:S05]  /*5a00*/  @!P0 BRA `(.L_x_5270) ;  /* 0x0000000000b48947 */ /* 0x000fea0003800000 */
[----:B------:R-:W-:-:S13]  /*5a10*/  ISETP.NE.AND P0, PT, R0, 0x17, PT ;  /* 0x000000170000780c */ /* 0x000fda0003f05270 */
[----:B------:R-:W-:Y:S05]  /*5a20*/  @!P0 BRA `(.L_x_5271) ;  /* 0x0000000000548947 */ /* 0x000fea0003800000 */
[----:B------:R-:W-:-:S13]  /*5a30*/  ISETP.NE.AND P0, PT, R0, 0x18, PT ;  /* 0x000000180000780c */ /* 0x000fda0003f05270 */
[----:B------:R-:W-:Y:S05]  /*5a40*/  @P0 BRA `(.L_x_5259) ;  /* 0x0000000400f40947 */ /* 0x000fea0003800000 */
[----:B0-234-:R-:W0:Y:S01]  /*5a50*/  I2F.U16 R5, R2 ;  /* 0x0000000200057306 */ /* 0x01de220000101000 */
        /* <DEDUP_REMOVED lines=14> */
.L_x_5273:
[----:B------:R-:W-:Y:S05]  /*5b40*/  BSYNC B0 ;  /* 0x0000000000007941 */ /* 0x000fea0003800000 */
.L_x_5272:
[----:B------:R-:W-:-:S05]  /*5b50*/  LOP3.LUT R3, R0, R3, RZ, 0xfc, !PT ;  /* 0x0000000300037212 */ /* 0x000fca00078efcff */
[----:B------:R0:W-:Y:S01]  /*5b60*/  STG.E.U8 desc[UR36][R16.64], R3 ;  /* 0x0000000310007986 */ /* 0x0001e2000c101124 */
[----:B------:R-:W-:Y:S05]  /*5b70*/  BRA `(.L_x_5260) ;  /* 0x0000000400fc7947 */ /* 0x000fea0003800000 */
.L_x_5271:
[----:B0-234-:R-:W0:Y:S01]  /*5b80*/  I2F.U16 R5, R2 ;  /* 0x0000000200057306 */ /* 0x01de220000101000 */
        /* <DEDUP_REMOVED lines=12> */
.L_x_5275:
[----:B------:R-:W-:Y:S01]  /*5c50*/  IMAD.MOV.U32 R0, RZ, RZ, 0x7f ;  /* 0x0000007fff007424 */ /* 0x000fe200078e00ff */
[----:B------:R-:W-:-:S04]  /*5c60*/  ISETP.GT.U32.AND P0, PT, R3, 0x7f800000, PT ;  /* 0x7f8000000300780c */ /* 0x000fc80003f04070 */
[----:B------:R-:W-:-:S09]  /*5c70*/  SEL R0, R0, 0x7c, P0 ;  /* 0x0000007c00007807 */ /* 0x000fd20000000000 */
.L_x_5276:
[----:B------:R-:W-:Y:S05]  /*5c80*/  BSYNC B0 ;  /* 0x0000000000007941 */ /* 0x000fea0003800000 */
.L_x_5274:
[----:B------:R-:W-:-:S04]  /*5c90*/  LOP3.LUT R2, R5, 0x80000000, RZ, 0xc0, !PT ;  /* 0x8000000005027812 */ /* 0x000fc800078ec0ff */
[----:B------:R-:W-:-:S04]  /*5ca0*/  SHF.R.U32.HI R3, RZ, 0x18, R2 ;  /* 0x00000018ff037819 */ /* 0x000fc80000011602 */
[----:B------:R-:W-:-:S05]  /*5cb0*/  LOP3.LUT R3, R0, R3, RZ, 0xfc, !PT ;  /* 0x0000000300037212 */ /* 0x000fca00078efcff */
[----:B------:R0:W-:Y:S01]  /*5cc0*/  STG.E.U8 desc[UR36][R16.64], R3 ;  /* 0x0000000310007986 */ /* 0x0001e2000c101124 */
[----:B------:R-:W-:Y:S05]  /*5cd0*/  BRA `(.L_x_5260) ;  /* 0x0000000400a47947 */ /* 0x000fea0003800000 */
.L_x_5270:
[----:B------:R-:W1:Y:S02]  /*5ce0*/  I2F.U16 R0, R2 ;  /* 0x0000000200007306 */ /* 0x000e640000101000 */
[----:B-1----:R-:W-:-:S05]  /*5cf0*/  F2FP.BF16.F32.PACK_AB R0, RZ, R0 ;  /* 0x00000000ff00723e */ /* 0x002fca00000010ff */
[----:B------:R1:W-:Y:S01]  /*5d00*/  STG.E.U16 desc[UR36][R16.64], R0 ;  /* 0x0000000010007986 */ /* 0x0003e2000c101524 */
[----:B------:R-:W-:Y:S05]  /*5d10*/  BRA `(.L_x_5260) ;  /* 0x0000000400947947 */ /* 0x000fea0003800000 */
.L_x_5267:
        /* <DEDUP_REMOVED lines=10> */
.L_x_5279:
[----:B0-234-:R-:W0:Y:S01]  /*5dc0*/  I2F.U16 R5, R2 ;  /* 0x0000000200057306 */ /* 0x01de220000101000 */
        /* <DEDUP_REMOVED lines=16> */
.L_x_5282:
[----:B------:R-:W-:-:S04]  /*5ed0*/  LOP3.LUT R2, R5, 0x80000000, RZ, 0xc0, !PT ;  /* 0x8000000005027812 */ /* 0x000fc800078ec0ff */
[----:B------:R-:W-:-:S04]  /*5ee0*/  SHF.R.U32.HI R3, RZ, 0x18, R2 ;  /* 0x00000018ff037819 */ /* 0x000fc80000011602 */
[----:B------:R-:W-:-:S04]  /*5ef0*/  LOP3.LUT R0, R0, R3, RZ, 0xfc, !PT ;  /* 0x0000000300007212 */ /* 0x000fc800078efcff */
[----:B------:R-:W-:-:S07]  /*5f00*/  PRMT R8, R0, 0x7610, R8 ;  /* 0x0000761000087816 */ /* 0x000fce0000000008 */
.L_x_5281:
[----:B------:R-:W-:Y:S05]  /*5f10*/  BSYNC B0 ;  /* 0x0000000000007941 */ /* 0x000fea0003800000 */
.L_x_5280:
[----:B------:R0:W-:Y:S01]  /*5f20*/  STG.E.U8 desc[UR36][R16.64], R8 ;  /* 0x0000000810007986 */ /* 0x0001e2000c101124 */
[----:B------:R-:W-:Y:S05]  /*5f30*/  BRA `(.L_x_5260) ;  /* 0x00000004000c7947 */ /* 0x000fea0003800000 */
.L_x_5278:
        /* <DEDUP_REMOVED lines=17> */
.L_x_5285:
[----:B------:R-:W-:-:S04]  /*6050*/  LOP3.LUT R2, R5, 0x80000000, RZ, 0xc0, !PT ;  /* 0x8000000005027812 */ /* 0x000fc800078ec0ff */
[----:B------:R-:W-:-:S04]  /*6060*/  SHF.R.U32.HI R3, RZ, 0x18, R2 ;  /* 0x00000018ff037819 */ /* 0x000fc80000011602 */
[----:B------:R-:W-:-:S04]  /*6070*/  LOP3.LUT R0, R0, R3, RZ, 0xfc, !PT ;  /* 0x0000000300007212 */ /* 0x000fc800078efcff */
[----:B------:R-:W-:-:S07]  /*6080*/  PRMT R8, R0, 0x7610, R8 ;  /* 0x0000761000087816 */ /* 0x000fce0000000008 */
.L_x_5284:
[----:B------:R-:W-:Y:S05]  /*6090*/  BSYNC B0 ;  /* 0x0000000000007941 */ /* 0x000fea0003800000 */
.L_x_5283:
[----:B------:R0:W-:Y:S01]  /*60a0*/  STG.E.U8 desc[UR36][R16.64], R8 ;  /* 0x0000000810007986 */ /* 0x0001e2000c101124 */
[----:B------:R-:W-:Y:S05]  /*60b0*/  BRA `(.L_x_5260) ;  /* 0x0000000000ac7947 */ /* 0x000fea0003800000 */
.L_x_5277:
[----:B------:R-:W-:-:S13]  /*60c0*/  ISETP.NE.AND P0, PT, R0, 0x1c, PT ;  /* 0x0000001c0000780c */ /* 0x000fda0003f05270 */
[----:B------:R-:W-:Y:S05]  /*60d0*/  @!P0 BRA `(.L_x_5286) ;  /* 0x0000000000a08947 */ /* 0x000fea0003800000 */
[----:B------:R-:W-:-:S13]  /*60e0*/  ISETP.NE.AND P0, PT, R0, 0x1d, PT ;  /* 0x0000001d0000780c */ /* 0x000fda0003f05270 */
[----:B------:R-:W-:Y:S05]  /*60f0*/  @!P0 BRA `(.L_x_5287) ;  /* 0x00000000008c8947 */ /* 0x000fea0003800000 */
[----:B------:R-:W-:-:S13]  /*6100*/  ISETP.NE.AND P0, PT, R0, 0x2c, PT ;  /* 0x0000002c0000780c */ /* 0x000fda0003f05270 */
[----:B------:R-:W-:Y:S05]  /*6110*/  @P0 BRA `(.L_x_5259) ;  /* 0x0000000000400947 */ /* 0x000fea0003800000 */
[----:B------:R-:W0:Y:S02]  /*6120*/  I2F.U16 R2, R2 ;  /* 0x0000000200027306 */ /* 0x000e240000101000 */
[----:B0-234-:R-:W-:-:S04]  /*6130*/  SHF.R.U32.HI R4, RZ, 0x17, R2 ;  /* 0x00000017ff047819 */ /* 0x01dfc80000011602 */
        /* <DEDUP_REMOVED lines=14> */
.L_x_5259:
[----:B------:R-:W-:Y:S01]  /*6220*/  MOV R0, 0x0 ;  /* 0x0000000000007802 */ /* 0x000fe20000000f00 */
[----:B------:R-:W-:Y:S01]  /*6230*/  ULDC.64 UR4, c[0x4][0x270] ;  /* 0x01009c0000047ab9 */ /* 0x000fe20000000a00 */
[----:B------:R-:W-:Y:S01]  /*6240*/  ULDC.64 UR6, c[0x4][0x60] ;  /* 0x0100180000067ab9 */ /* 0x000fe20000000a00 */
[----:B0-234-:R-:W-:Y:S01]  /*6250*/  IMAD.U32 R4, RZ, RZ, UR4 ;  /* 0x00000004ff047e24 */ /* 0x01dfe2000f8e00ff */
        /* <DEDUP_REMOVED lines=12> */
.L_x_5288:
[----:B------:R-:W-:Y:S05]  /*6320*/  BRA `(.L_x_5260) ;  /* 0x0000000000107947 */ /* 0x000fea0003800000 */
.L_x_5287:
[----:B------:R-:W-:-:S05]  /*6330*/  IMAD.MOV.U32 R3, RZ, RZ, RZ ;  /* 0x000000ffff037224 */ /* 0x000fca00078e00ff */
[----:B------:R1:W-:Y:S01]  /*6340*/  STG.E.64 desc[UR36][R16.64], R2 ;  /* 0x0000000210007986 */ /* 0x0003e2000c101b24 */
[----:B------:R-:W-:Y:S05]  /*6350*/  BRA `(.L_x_5260) ;  /* 0x0000000000047947 */ /* 0x000fea0003800000 */
.L_x_5286:
[----:B------:R1:W-:Y:S02]  /*6360*/  STG.E desc[UR36][R16.64], R2 ;  /* 0x0000000210007986 */ /* 0x0003e4000c101924 */
.L_x_5260:
[----:B------:R-:W-:-:S07]  /*6370*/  VIADD R19, R19, 0x80 ;  /* 0x0000008013137836 */ /* 0x000fce0000000000 */
.L_x_5218:
[----:B------:R-:W-:Y:S05]  /*6380*/  BSYNC B6 ;  /* 0x0000000000067941 */ /* 0x000fea0003800000 */
.L_x_5217:
[----:B------:R-:W-:Y:S01]  /*6390*/  ULDC UR4, c[0x0][0x210] ;  /* 0x0000840000047ab9 */ /* 0x000fe20000000800 */
[----:B------:R-:W-:Y:S01]  /*63a0*/  BSSY B6, `(.L_x_5289) ;  /* 0x0000317000067945 */ /* 0x000fe20003800000 */
[----:B------:R-:W-:-:S13]  /*63b0*/  ISETP.GE.AND P0, PT, R19, UR4, PT ;  /* 0x0000000413007c0c */ /* 0x000fda000bf06270 */
[----:B------:R-:W-:Y:S05]  /*63c0*/  @P0 BRA `(.L_x_5290) ;  /* 0x0000003000500947 */ /* 0x000fea0003800000 */
[----:B0-----:R-:W0:Y:S01]  /*63d0*/  LDC R6, c[0x0][0x218] ;  /* 0x00008600ff067b82 */ /* 0x001e220000000800 */
[----:B-1----:R-:W-:Y:S02]  /*63e0*/  IMAD.MOV.U32 R0, RZ, RZ, RZ ;  /* 0x000000ffff007224 */ /* 0x002fe400078e00ff */
        /* <DEDUP_REMOVED lines=19> */
[----:B--234-:R-:W-:-:S05]  /*6520*/  IMAD.HI.U32 R4, R3, UR7, R2 ;  /* 0x0000000703047c27 */ /* 0x01cfca000f8e0002 */
        /* <DEDUP_REMOVED lines=281> */
.L_x_5291:
[----:B------:R-:W0:Y:S01]  /*76c0*/  LDC.U8 R3, c[0x0][0x431] ;  /* 0x00010c40ff037b82 */ /* 0x000e220000000000 */
[----:B------:R-:W-:Y:S01]  /*76d0*/  ULDC.64 UR4, c[0x0][0x410] ;  /* 0x0001040000047ab9 */ /* 0x000fe20000000a00 */
[----:B------:R-:W-:Y:S01]  /*76e0*/  ULDC.64 UR6, c[0x0][0x418] ;  /* 0x0001060000067ab9 */ /* 0x000fe20000000a00 */
[----:B------:R-:W-:Y:S02]  /*76f0*/  IADD3 R16, P0, R16, UR4, RZ ;  /* 0x0000000410107c10 */ /* 0x000fe4000ff1e0ff */
[----:B--234-:R-:W-:-:S03]  /*7700*/  IADD3 R4, P1, R0, UR6, RZ ;  /* 0x0000000600047c10 */ /* 0x01cfc6000ff3e0ff */
        /* <DEDUP_REMOVED lines=15> */
.L_x_5295:
[----:B------:R3:W5:Y:S01]  /*7800*/  LDG.E.U8 R0, desc[UR36][R4.64] ;  /* 0x0000002404007981 */ /* 0x000762000c1e1100 */
[----:B------:R-:W-:Y:S05]  /*7810*/  BRA `(.L_x_5297) ;  /* 0x0000000c00647947 */ /* 0x000fea0003800000 */
.L_x_5294:
        /* <DEDUP_REMOVED lines=8> */
.L_x_5299:
[----:B------:R2:W5:Y:S01]  /*78a0*/  LDG.E.U8 R0, desc[UR36][R4.64] ;  /* 0x0000002404007981 */ /* 0x000562000c1e1100 */
[----:B------:R-:W-:Y:S05]  /*78b0*/  BRA `(.L_x_5297) ;  /* 0x0000000c003c7947 */ /* 0x000fea0003800000 */
.L_x_5298:
[----:B------:R0:W5:Y:S01]  /*78c0*/  LDG.E.U16 R0, desc[UR36][R4.64] ;  /* 0x0000002404007981 */ /* 0x000162000c1e1500 */
[----:B------:R-:W-:Y:S05]  /*78d0*/  BRA `(.L_x_5297) ;  /* 0x0000000c00347947 */ /* 0x000fea0003800000 */
.L_x_5293:
        /* <DEDUP_REMOVED lines=10> */
.L_x_5301:
[----:B------:R-:W2:Y:S02]  /*7980*/  LDG.E.U16 R2, desc[UR36][R4.64] ;  /* 0x0000002404027981 */ /* 0x000ea4000c1e1500 */
[----:B--2---:R-:W-:-:S06]  /*7990*/  HADD2.F32 R2, -RZ, R2.H0_H0 ;  /* 0x20000002ff027230 */ /* 0x004fcc0000004100 */
[----:B------:R-:W0:Y:S02]  /*79a0*/  F2I.S64.TRUNC R2, R2 ;  /* 0x0000000200027311 */ /* 0x000e24000020d900 */
[----:B0-----:R-:W-:Y:S01]  /*79b0*/  PRMT R0, R2, 0x7610, R0 ;  /* 0x0000761002007816 */ /* 0x001fe20000000000 */
[----:B------:R-:W-:Y:S06]  /*79c0*/  BRA `(.L_x_5297) ;  /* 0x0000000800f87947 */ /* 0x000fec0003800000 */
.L_x_5300:
        /* <DEDUP_REMOVED lines=10> */
.L_x_5303:
[----:B------:R-:W2:Y:S02]  /*7a70*/  LDG.E.U16 R4, desc[UR36][R4.64] ;  /* 0x0000002404047981 */ /* 0x000ea4000c1e1500 */
[----:B--2---:R-:W-:-:S06]  /*7a80*/  HADD2.F32 R2, -RZ, R4.H0_H0 ;  /* 0x20000004ff027230 */ /* 0x004fcc0000004100 */
[----:B------:R-:W0:Y:S02]  /*7a90*/  F2I.S64.TRUNC R2, R2 ;  /* 0x0000000200027311 */ /* 0x000e24000020d900 */
[----:B0-----:R-:W-:Y:S01]  /*7aa0*/  PRMT R0, R2, 0x7610, R0 ;  /* 0x0000761002007816 */ /* 0x001fe20000000000 */
[----:B------:R-:W-:Y:S06]  /*7ab0*/  BRA `(.L_x_5297) ;  /* 0x0000000800bc7947 */ /* 0x000fec0003800000 */
.L_x_5302:
[----:B------:R-:W2:Y:S02]  /*7ac0*/  LDG.E.64 R2, desc[UR36][R4.64] ;  /* 0x0000002404027981 */ /* 0x000ea4000c1e1b00 */
[----:B--2---:R-:W0:Y:S02]  /*7ad0*/  F2I.S64.F64.TRUNC R2, R2 ;  /* 0x0000000200027311 */ /* 0x004e24000030d900 */
[----:B0-----:R-:W-:Y:S01]  /*7ae0*/  PRMT R0, R2, 0x7610, R0 ;  /* 0x0000761002007816 */ /* 0x001fe20000000000 */
[----:B------:R-:W-:Y:S06]  /*7af0*/  BRA `(.L_x_5297) ;  /* 0x0000000800ac7947 */ /* 0x000fec0003800000 */
.L_x_5292:
        /* <DEDUP_REMOVED lines=12> */
.L_x_5306:
[----:B------:R-:W2:Y:S02]  /*7bc0*/  LDG.E.64 R4, desc[UR36][R4.64] ;  /* 0x0000002404047981 */ /* 0x000ea4000c1e1b00 */
[----:B--2---:R-:W0:Y:S02]  /*7bd0*/  F2I.S64.F64.TRUNC R2, R4 ;  /* 0x0000000400027311 */ /* 0x004e24000030d900 */
[----:B0-----:R-:W-:Y:S01]  /*7be0*/  PRMT R0, R2, 0x7610, R0 ;  /* 0x0000761002007816 */ /* 0x001fe20000000000 */
[----:B------:R-:W-:Y:S06]  /*7bf0*/  BRA `(.L_x_5297) ;  /* 0x00000008006c7947 */ /* 0x000fec0003800000 */
.L_x_5305:
        /* <DEDUP_REMOVED lines=28> */
.L_x_5308:
        /* <DEDUP_REMOVED lines=15> */
.L_x_5307:
[----:B------:R-:W2:Y:S02]  /*7eb0*/  LDG.E.U16 R2, desc[UR36][R4.64] ;  /* 0x0000002404027981 */ /* 0x000ea4000c1e1500 */
[----:B--2---:R-:W-:-:S06]  /*7ec0*/  IMAD.U32 R2, R2, 0x10000, RZ ;  /* 0x0001000002027824 */ /* 0x004fcc00078e00ff */
[----:B------:R-:W0:Y:S02]  /*7ed0*/  F2I.S64.TRUNC R2, R2 ;  /* 0x0000000200027311 */ /* 0x000e24000020d900 */
[----:B0-----:R-:W-:Y:S01]  /*7ee0*/  PRMT R0, R2, 0x7610, R0 ;  /* 0x0000761002007816 */ /* 0x001fe20000000000 */
[----:B------:R-:W-:Y:S06]  /*7ef0*/  BRA `(.L_x_5297) ;  /* 0x0000000400ac7947 */ /* 0x000fec0003800000 */
.L_x_5304:
        /* <DEDUP_REMOVED lines=10> */
.L_x_5311:
        /* <DEDUP_REMOVED lines=21> */
.L_x_5315:
[----:B------:R-:W-:Y:S05]  /*80f0*/  BSYNC B1 ;  /* 0x0000000000017941 */ /* 0x000fea0003800000 */
.L_x_5314:
[----:B------:R-:W-:Y:S01]  /*8100*/  IMAD.SHL.U32 R2, R2, 0x100000, RZ ;  /* 0x0010000002027824 */ /* 0x000fe200078e00ff */
[----:B------:R-:W-:-:S04]  /*8110*/  LEA R3, R0, 0x3b800000, 0x17 ;  /* 0x3b80000000037811 */ /* 0x000fc800078eb8ff */
[----:B------:R-:W-:-:S07]  /*8120*/  LOP3.LUT R2, R3, R2, R4, 0xfe, !PT ;  /* 0x0000000203027212 */ /* 0x000fce00078efe04 */
.L_x_5313:
[----:B------:R-:W-:Y:S05]  /*8130*/  BSYNC B0 ;  /* 0x0000000000007941 */ /* 0x000fea0003800000 */
.L_x_5312:
[----:B------:R-:W0:Y:S02]  /*8140*/  F2I.S64.TRUNC R2, R2 ;  /* 0x0000000200027311 */ /* 0x000e24000020d900 */
[----:B0-----:R-:W-:Y:S01]  /*8150*/  PRMT R0, R2, 0x7610, R0 ;  /* 0x0000761002007816 */ /* 0x001fe20000000000 */
[----:B------:R-:W-:Y:S06]  /*8160*/  BRA `(.L_x_5297) ;  /* 0x0000000400107947 */ /* 0x000fec0003800000 */
.L_x_5310:
        /* <DEDUP_REMOVED lines=21> */
.L_x_5319:
[----:B------:R-:W-:Y:S05]  /*82c0*/  BSYNC B1 ;  /* 0x0000000000017941 */ /* 0x000fea0003800000 */
.L_x_5318:
[----:B------:R-:W-:Y:S01]  /*82d0*/  IMAD.SHL.U32 R2, R2, 0x200000, RZ ;  /* 0x0020000002027824 */ /* 0x000fe200078e00ff */
[----:B------:R-:W-:-:S04]  /*82e0*/  LEA R3, R0, 0x37800000, 0x17 ;  /* 0x3780000000037811 */ /* 0x000fc800078eb8ff */
[----:B------:R-:W-:-:S07]  /*82f0*/  LOP3.LUT R2, R3, R2, R4, 0xfe, !PT ;  /* 0x0000000203027212 */ /* 0x000fce00078efe04 */
.L_x_5317:
[----:B------:R-:W-:Y:S05]  /*8300*/  BSYNC B0 ;  /* 0x0000000000007941 */ /* 0x000fea0003800000 */
.L_x_5316:
[----:B------:R-:W0:Y:S02]  /*8310*/  F2I.S64.TRUNC R2, R2 ;  /* 0x0000000200027311 */ /* 0x000e24000020d900 */
[----:B0-----:R-:W-:Y:S01]  /*8320*/  PRMT R0, R2, 0x7610, R0 ;  /* 0x0000761002007816 */ /* 0x001fe20000000000 */
[----:B------:R-:W-:Y:S06]  /*8330*/  BRA `(.L_x_5297) ;  /* 0x00000000009c7947 */ /* 0x000fec0003800000 */
.L_x_5309:
        /* <DEDUP_REMOVED lines=14> */
.L_x_5323:
[----:B------:R-:W-:Y:S05]  /*8420*/  BSYNC B0 ;  /* 0x0000000000007941 */ /* 0x000fea0003800000 */
.L_x_5322:
[----:B------:R-:W0:Y:S02]  /*8430*/  F2I.S64.TRUNC R2, R2 ;  /* 0x0000000200027311 */ /* 0x000e24000020d900 */
[----:B0-----:R-:W-:Y:S01]  /*8440*/  PRMT R0, R2, 0x7610, R0 ;  /* 0x0000761002007816 */ /* 0x001fe20000000000 */
[----:B------:R-:W-:Y:S06]  /*8450*/  BRA `(.L_x_5297) ;  /* 0x0000000000547947 */ /* 0x000fec0003800000 */
.L_x_5296:
        /* <DEDUP_REMOVED lines=16> */
.L_x_5324:
[----:B------:R-:W-:Y:S01]  /*8560*/  PRMT R0, RZ, 0x7610, R0 ;  /* 0x00007610ff007816 */ /* 0x000fe20000000000 */
[----:B------:R-:W-:Y:S06]  /*8570*/  BRA `(.L_x_5297) ;  /* 0x00000000000c7947 */ /* 0x000fec0003800000 */
.L_x_5321:
[----:B------:R0:W5:Y:S01]  /*8580*/  LDG.E.U8 R0, desc[UR36][R4.64] ;  /* 0x0000002404007981 */ /* 0x000162000c1e1100 */
[----:B------:R-:W-:Y:S05]  /*8590*/  BRA `(.L_x_5297) ;  /* 0x0000000000047947 */ /* 0x000fea0003800000 */
.L_x_5320:
[----:B------:R0:W5:Y:S02]  /*85a0*/  LDG.E.U8 R0, desc[UR36][R4.64] ;  /* 0x0000002404007981 */ /* 0x000164000c1e1100 */
.L_x_5297:
        /* <DEDUP_REMOVED lines=12> */
.L_x_5325:
[----:B------:R-:W-:Y:S01]  /*8670*/  ULDC UR4, c[0x0][0x424] ;  /* 0x0001090000047ab9 */ /* 0x000fe20000000800 */
[----:B-----5:R-:W-:Y:S01]  /*8680*/  LOP3.LUT R0, R0, 0xff, RZ, 0xc0, !PT ;  /* 0x000000ff00007812 */ /* 0x020fe200078ec0ff */
[----:B------:R-:W-:-:S06]  /*8690*/  ULOP3.LUT UR4, UR4, 0xff, URZ, 0xc0, !UPT ;  /* 0x000000ff04047892 */ /* 0x000fcc000f8ec03f */
[----:B------:R-:W-:-:S07]  /*86a0*/  VIMNMX.U32 R2, R0, UR4, !PT ;  /* 0x0000000400027c48 */ /* 0x000fce000ffe0000 */
.L_x_5326:
        /* <DEDUP_REMOVED lines=14> */
.L_x_5330:
[----:B------:R1:W-:Y:S01]  /*8790*/  STG.E.U8 desc[UR36][R16.64], R2 ;  /* 0x0000000210007986 */ /* 0x0003e2000c101124 */
[----:B------:R-:W-:Y:S05]  /*87a0*/  BRA `(.L_x_5332) ;  /* 0x0000000c00547947 */ /* 0x000fea0003800000 */
.L_x_5329:
        /* <DEDUP_REMOVED lines=9> */
.L_x_5334:
[----:B------:R1:W-:Y:S01]  /*8840*/  STG.E desc[UR36][R16.64], R2 ;  /* 0x0000000210007986 */ /* 0x0003e2000c101924 */
[----:B------:R-:W-:Y:S05]  /*8850*/  BRA `(.L_x_5332) ;  /* 0x0000000c00287947 */ /* 0x000fea0003800000 */
.L_x_5333:
[----:B------:R1:W-:Y:S01]  /*8860*/  STG.E.U16 desc[UR36][R16.64], R2 ;  /* 0x0000000210007986 */ /* 0x0003e2000c101524 */
[----:B------:R-:W-:Y:S05]  /*8870*/  BRA `(.L_x_5332) ;  /* 0x0000000c00207947 */ /* 0x000fea0003800000 */
.L_x_5328:
        /* <DEDUP_REMOVED lines=9> */
.L_x_5336:
[----:B------:R-:W1:Y:S02]  /*8910*/  I2F.U16 R0, R2 ;  /* 0x0000000200007306 */ /* 0x000e640000101000 */
[----:B-1----:R-:W-:-:S05]  /*8920*/  F2FP.F16.F32.PACK_AB R0, RZ, R0 ;  /* 0x00000000ff00723e */ /* 0x002fca00000000ff */
[----:B------:R1:W-:Y:S01]  /*8930*/  STG.E.U16 desc[UR36][R16.64], R0 ;  /* 0x0000000010007986 */ /* 0x0003e2000c101524 */
[----:B------:R-:W-:Y:S05]  /*8940*/  BRA `(.L_x_5332) ;  /* 0x0000000800ec7947 */ /* 0x000fea0003800000 */
.L_x_5335:
        /* <DEDUP_REMOVED lines=10> */
.L_x_5338:
[----:B------:R-:W1:Y:S02]  /*89f0*/  I2F.U16 R2, R2 ;  /* 0x0000000200027306 */ /* 0x000e640000101000 */
[----:B-1----:R-:W-:-:S04]  /*8a00*/  F2FP.F16.F32.PACK_AB R3, RZ, R2 ;  /* 0x00000002ff03723e */ /* 0x002fc800000000ff */
[----:B------:R-:W-:-:S05]  /*8a10*/  PRMT R3, R3, 0x5410, RZ ;  /* 0x0000541003037816 */ /* 0x000fca00000000ff */
[----:B------:R1:W-:Y:S01]  /*8a20*/  STG.E desc[UR36][R16.64], R3 ;  /* 0x0000000310007986 */ /* 0x0003e2000c101924 */
[----:B------:R-:W-:Y:S05]  /*8a30*/  BRA `(.L_x_5332) ;  /* 0x0000000800b07947 */ /* 0x000fea0003800000 */
.L_x_5337:
[----:B------:R-:W1:Y:S02]  /*8a40*/  I2F.F64.U16 R2, R2 ;  /* 0x0000000200027312 */ /* 0x000e640000101800 */
[----:B-1----:R1:W-:Y:S01]  /*8a50*/  STG.E.64 desc[UR36][R16.64], R2 ;  /* 0x0000000210007986 */ /* 0x0023e2000c101b24 */
[----:B------:R-:W-:Y:S05]  /*8a60*/  BRA `(.L_x_5332) ;  /* 0x0000000800a47947 */ /* 0x000fea0003800000 */
.L_x_5327:
        /* <DEDUP_REMOVED lines=13> */
.L_x_5341:
[----:B0-234-:R-:W0:Y:S01]  /*8b40*/  I2F.F64.U16 R4, R2 ;  /* 0x0000000200047312 */ /* 0x01de220000101800 */
[----:B------:R-:W-:-:S05]  /*8b50*/  CS2R R6, SRZ ;  /* 0x0000000000067805 */ /* 0x000fca000001ff00 */
[----:B0-----:R0:W-:Y:S01]  /*8b60*/  STG.E.128 desc[UR36][R16.64], R4 ;  /* 0x0000000410007986 */ /* 0x0011e2000c101d24 */
[----:B------:R-:W-:Y:S05]  /*8b70*/  BRA `(.L_x_5332) ;  /* 0x0000000800607947 */ /* 0x000fea0003800000 */
.L_x_5340:
        /* <DEDUP_REMOVED lines=21> */
.L_x_5345:
[----:B------:R-:W-:Y:S05]  /*8cd0*/  BSYNC B0 ;  /* 0x0000000000007941 */ /* 0x000fea0003800000 */
.L_x_5344:
[----:B------:R-:W-:-:S05]  /*8ce0*/  LOP3.LUT R3, R0, R3, RZ, 0xfc, !PT ;  /* 0x0000000300037212 */ /* 0x000fca00078efcff */
[----:B------:R0:W-:Y:S01]  /*8cf0*/  STG.E.U8 desc[UR36][R16.64], R3 ;  /* 0x0000000310007986 */ /* 0x0001e2000c101124 */
[----:B------:R-:W-:Y:S05]  /*8d00*/  BRA `(.L_x_5332) ;  /* 0x0000000400fc7947 */ /* 0x000fea0003800000 */
.L_x_5343:
        /* <DEDUP_REMOVED lines=13> */
.L_x_5347:
[----:B------:R-:W-:Y:S01]  /*8de0*/  IMAD.MOV.U32 R0, RZ, RZ, 0x7f ;  /* 0x0000007fff007424 */ /* 0x000fe200078e00ff */
[----:B------:R-:W-:-:S04]  /*8df0*/  ISETP.GT.U32.AND P0, PT, R3, 0x7f800000, PT ;  /* 0x7f8000000300780c */ /* 0x000fc80003f04070 */
[----:B------:R-:W-:-:S09]  /*8e00*/  SEL R0, R0, 0x7c, P0 ;  /* 0x0000007c00007807 */ /* 0x000fd20000000000 */
.L_x_5348:
[----:B------:R-:W-:Y:S05]  /*8e10*/  BSYNC B0 ;  /* 0x0000000000007941 */ /* 0x000fea0003800000 */
.L_x_5346:
[----:B------:R-:W-:-:S04]  /*8e20*/  LOP3.LUT R2, R5, 0x80000000, RZ, 0xc0, !PT ;  /* 0x8000000005027812 */ /* 0x000fc800078ec0ff */
[----:B------:R-:W-:-:S04]  /*8e30*/  SHF.R.U32.HI R3, RZ, 0x18, R2 ;  /* 0x00000018ff037819 */ /* 0x000fc80000011602 */
[----:B------:R-:W-:-:S05]  /*8e40*/  LOP3.LUT R3, R0, R3, RZ, 0xfc, !PT ;  /* 0x0000000300037212 */ /* 0x000fca00078efcff */
[----:B------:R0:W-:Y:S01]  /*8e50*/  STG.E.U8 desc[UR36][R16.64], R3 ;  /* 0x0000000310007986 */ /* 0x0001e2000c101124 */
[----:B------:R-:W-:Y:S05]  /*8e60*/  BRA `(.L_x_5332) ;  /* 0x0000000400a47947 */ /* 0x000fea0003800000 */
.L_x_5342:
[----:B------:R-:W1:Y:S02]  /*8e70*/  I2F.U16 R0, R2 ;  /* 0x0000000200007306 */ /* 0x000e640000101000 */
[----:B-1----:R-:W-:-:S05]  /*8e80*/  F2FP.BF16.F32.PACK_AB R0, RZ, R0 ;  /* 0x00000000ff00723e */ /* 0x002fca00000010ff */
[----:B------:R1:W-:Y:S01]  /*8e90*/  STG.E.U16 desc[UR36][R16.64], R0 ;  /* 0x0000000010007986 */ /* 0x0003e2000c101524 */
[----:B------:R-:W-:Y:S05]  /*8ea0*/  BRA `(.L_x_5332) ;  /* 0x0000000400947947 */ /* 0x000fea0003800000 */
.L_x_5339:
        /* <DEDUP_REMOVED lines=10> */
.L_x_5351:
        /* <DEDUP_REMOVED lines=17> */
.L_x_5354:
[----:B------:R-:W-:-:S04]  /*9060*/  LOP3.LUT R2, R5, 0x80000000, RZ, 0xc0, !PT ;  /* 0x8000000005027812 */ /* 0x000fc800078ec0ff */
[----:B------:R-:W-:-:S04]  /*9070*/  SHF.R.U32.HI R3, RZ, 0x18, R2 ;  /* 0x00000018ff037819 */ /* 0x000fc80000011602 */
[----:B------:R-:W-:-:S04]  /*9080*/  LOP3.LUT R0, R0, R3, RZ, 0xfc, !PT ;  /* 0x0000000300007212 */ /* 0x000fc800078efcff */
[----:B------:R-:W-:-:S07]  /*9090*/  PRMT R8, R0, 0x7610, R8 ;  /* 0x0000761000087816 */ /* 0x000fce0000000008 */
.L_x_5353:
[----:B------:R-:W-:Y:S05]  /*90a0*/  BSYNC B0 ;  /* 0x0000000000007941 */ /* 0x000fea0003800000 */
.L_x_5352:
[----:B------:R0:W-:Y:S01]  /*90b0*/  STG.E.U8 desc[UR36][R16.64], R8 ;  /* 0x0000000810007986 */ /* 0x0001e2000c101124 */
[----:B------:R-:W-:Y:S05]  /*90c0*/  BRA `(.L_x_5332) ;  /* 0x00000004000c7947 */ /* 0x000fea0003800000 */
.L_x_5350:
        /* <DEDUP_REMOVED lines=17> */
.L_x_5357:
[----:B------:R-:W-:-:S04]  /*91e0*/  LOP3.LUT R2, R5, 0x80000000, RZ, 0xc0, !PT ;  /* 0x8000000005027812 */ /* 0x000fc800078ec0ff */
[----:B------:R-:W-:-:S04]  /*91f0*/  SHF.R.U32.HI R3, RZ, 0x18, R2 ;  /* 0x00000018ff037819 */ /* 0x000fc80000011602 */
[----:B------:R-:W-:-:S04]  /*9200*/  LOP3.LUT R0, R0, R3, RZ, 0xfc, !PT ;  /* 0x0000000300007212 */ /* 0x000fc800078efcff */
[----:B------:R-:W-:-:S07]  /*9210*/  PRMT R8, R0, 0x7610, R8 ;  /* 0x0000761000087816 */ /* 0x000fce0000000008 */
.L_x_5356:
[----:B------:R-:W-:Y:S05]  /*9220*/  BSYNC B0 ;  /* 0x0000000000007941 */ /* 0x000fea0003800000 */
.L_x_5355:
[----:B------:R0:W-:Y:S01]  /*9230*/  STG.E.U8 desc[UR36][R16.64], R8 ;  /* 0x0000000810007986 */ /* 0x0001e2000c101124 */
[----:B------:R-:W-:Y:S05]  /*9240*/  BRA `(.L_x_5332) ;  /* 0x0000000000ac7947 */ /* 0x000fea0003800000 */
.L_x_5349:
        /* <DEDUP_REMOVED lines=22> */
.L_x_5331:
        /* <DEDUP_REMOVED lines=16> */
.L_x_5360:
[----:B------:R-:W-:Y:S05]  /*94b0*/  BRA `(.L_x_5332) ;  /* 0x0000000000107947 */ /* 0x000fea0003800000 */
.L_x_5359:
[----:B------:R-:W-:-:S05]  /*94c0*/  IMAD.MOV.U32 R3, RZ, RZ, RZ ;  /* 0x000000ffff037224 */ /* 0x000fca00078e00ff */
[----:B------:R1:W-:Y:S01]  /*94d0*/  STG.E.64 desc[UR36][R16.64], R2 ;  /* 0x0000000210007986 */ /* 0x0003e2000c101b24 */
[----:B------:R-:W-:Y:S05]  /*94e0*/  BRA `(.L_x_5332) ;  /* 0x0000000000047947 */ /* 0x000fea0003800000 */
.L_x_5358:
[----:B------:R1:W-:Y:S02]  /*94f0*/  STG.E desc[UR36][R16.64], R2 ;  /* 0x0000000210007986 */ /* 0x0003e4000c101924 */
.L_x_5332:
[----:B------:R-:W-:-:S07]  /*9500*/  VIADD R19, R19, 0x80 ;  /* 0x0000008013137836 */ /* 0x000fce0000000000 */
.L_x_5290:
[----:B------:R-:W-:Y:S05]  /*9510*/  BSYNC B6 ;  /* 0x0000000000067941 */ /* 0x000fea0003800000 */
.L_x_5289:
[----:B------:R-:W-:Y:S02]  /*9520*/  ULDC UR4, c[0x0][0x210] ;  /* 0x0000840000047ab9 */ /* 0x000fe40000000800 */
[----:B------:R-:W-:-:S13]  /*9530*/  ISETP.GE.AND P0, PT, R19, UR4, PT ;  /* 0x0000000413007c0c */ /* 0x000fda000bf06270 */
[----:B------:R-:W-:Y:S05]  /*9540*/  @P0 EXIT ;  /* 0x000000000000094d */ /* 0x000fea0003800000 */
        /* <DEDUP_REMOVED lines=303> */
.L_x_5361:
        /* <DEDUP_REMOVED lines=20> */
.L_x_5365:
[----:B------:R0:W5:Y:S01]  /*a980*/  LDG.E.U8 R0, desc[UR36][R4.64] ;  /* 0x0000002404007981 */ /* 0x000162000c1e1100 */
[----:B------:R-:W-:Y:S05]  /*a990*/  BRA `(.L_x_5367) ;  /* 0x0000000c00647947 */ /* 0x000fea0003800000 */
.L_x_5364:
        /* <DEDUP_REMOVED lines=8> */
.L_x_5369:
[----:B------:R3:W5:Y:S01]  /*aa20*/  LDG.E.U8 R0, desc[UR36][R4.64] ;  /* 0x0000002404007981 */ /* 0x000762000c1e1100 */
[----:B------:R-:W-:Y:S05]  /*aa30*/  BRA `(.L_x_5367) ;  /* 0x0000000c003c7947 */ /* 0x000fea0003800000 */
.L_x_5368:
[----:B------:R4:W5:Y:S01]  /*aa40*/  LDG.E.U16 R0, desc[UR36][R4.64] ;  /* 0x0000002404007981 */ /* 0x000962000c1e1500 */
[----:B------:R-:W-:Y:S05]  /*aa50*/  BRA `(.L_x_5367) ;  /* 0x0000000c00347947 */ /* 0x000fea0003800000 */
.L_x_5363:
        /* <DEDUP_REMOVED lines=10> */
.L_x_5371:
[----:B------:R-:W2:Y:S02]  /*ab00*/  LDG.E.U16 R2, desc[UR36][R4.64] ;  /* 0x0000002404027981 */ /* 0x000ea4000c1e1500 */
[----:B--2---:R-:W-:-:S06]  /*ab10*/  HADD2.F32 R2, -RZ, R2.H0_H0 ;  /* 0x20000002ff027230 */ /* 0x004fcc0000004100 */
[----:B------:R-:W0:Y:S02]  /*ab20*/  F2I.S64.TRUNC R2, R2 ;  /* 0x0000000200027311 */ /* 0x000e24000020d900 */
[----:B0-----:R-:W-:Y:S01]  /*ab30*/  PRMT R0, R2, 0x7610, R0 ;  /* 0x0000761002007816 */ /* 0x001fe20000000000 */
[----:B------:R-:W-:Y:S06]  /*ab40*/  BRA `(.L_x_5367) ;  /* 0x0000000800f87947 */ /* 0x000fec0003800000 */
.L_x_5370:
        /* <DEDUP_REMOVED lines=10> */
.L_x_5373:
[----:B------:R-:W2:Y:S02]  /*abf0*/  LDG.E.U16 R4, desc[UR36][R4.64] ;  /* 0x0000002404047981 */ /* 0x000ea4000c1e1500 */
[----:B--2---:R-:W-:-:S06]  /*ac00*/  HADD2.F32 R2, -RZ, R4.H0_H0 ;  /* 0x20000004ff027230 */ /* 0x004fcc0000004100 */
[----:B------:R-:W0:Y:S02]  /*ac10*/  F2I.S64.TRUNC R2, R2 ;  /* 0x0000000200027311 */ /* 0x000e24000020d900 */
[----:B0-----:R-:W-:Y:S01]  /*ac20*/  PRMT R0, R2, 0x7610, R0 ;  /* 0x0000761002007816 */ /* 0x001fe20000000000 */
[----:B------:R-:W-:Y:S06]  /*ac30*/  BRA `(.L_x_5367) ;  /* 0x0000000800bc7947 */ /* 0x000fec0003800000 */
.L_x_5372:
[----:B------:R-:W2:Y:S02]  /*ac40*/  LDG.E.64 R2, desc[UR36][R4.64] ;  /* 0x0000002404027981 */ /* 0x000ea4000c1e1b00 */
[----:B--2---:R-:W0:Y:S02]  /*ac50*/  F2I.S64.F64.TRUNC R2, R2 ;  /* 0x0000000200027311 */ /* 0x004e24000030d900 */
[----:B0-----:R-:W-:Y:S01]  /*ac60*/  PRMT R0, R2, 0x7610, R0 ;  /* 0x0000761002007816 */ /* 0x001fe20000000000 */
[----:B------:R-:W-:Y:S06]  /*ac70*/  BRA `(.L_x_5367) ;  /* 0x0000000800ac7947 */ /* 0x000fec0003800000 */
.L_x_5362:
        /* <DEDUP_REMOVED lines=12> */
.L_x_5376:
[----:B------:R-:W2:Y:S02]  /*ad40*/  LDG.E.64 R4, desc[UR36][R4.64] ;  /* 0x0000002404047981 */ /* 0x000ea4000c1e1b00 */
[----:B--2---:R-:W0:Y:S02]  /*ad50*/  F2I.S64.F64.TRUNC R2, R4 ;  /* 0x0000000400027311 */ /* 0x004e24000030d900 */
[----:B0-----:R-:W-:Y:S01]  /*ad60*/  PRMT R0, R2, 0x7610, R0 ;  /* 0x0000761002007816 */ /* 0x001fe20000000000 */
[----:B------:R-:W-:Y:S06]  /*ad70*/  BRA `(.L_x_5367) ;  /* 0x00000008006c7947 */ /* 0x000fec0003800000 */
.L_x_5375:
        /* <DEDUP_REMOVED lines=28> */
.L_x_5378:
        /* <DEDUP_REMOVED lines=15> */
.L_x_5377:
[----:B------:R-:W2:Y:S02]  /*b030*/  LDG.E.U16 R2, desc[UR36][R4.64] ;  /* 0x0000002404027981 */ /* 0x000ea4000c1e1500 */
[----:B--2---:R-:W-:-:S06]  /*b040*/  IMAD.U32 R2, R2, 0x10000, RZ ;  /* 0x0001000002027824 */ /* 0x004fcc00078e00ff */
[----:B------:R-:W0:Y:S02]  /*b050*/  F2I.S64.TRUNC R2, R2 ;  /* 0x0000000200027311 */ /* 0x000e24000020d900 */
[----:B0-----:R-:W-:Y:S01]  /*b060*/  PRMT R0, R2, 0x7610, R0 ;  /* 0x0000761002007816 */ /* 0x001fe20000000000 */
[----:B------:R-:W-:Y:S06]  /*b070*/  BRA `(.L_x_5367) ;  /* 0x0000000400ac7947 */ /* 0x000fec0003800000 */
.L_x_5374:
        /* <DEDUP_REMOVED lines=10> */
.L_x_5381:
        /* <DEDUP_REMOVED lines=21> */
.L_x_5385:
[----:B------:R-:W-:Y:S05]  /*b270*/  BSYNC B1 ;  /* 0x0000000000017941 */ /* 0x000fea0003800000 */
.L_x_5384:
[----:B------:R-:W-:Y:S01]  /*b280*/  IMAD.SHL.U32 R2, R2, 0x100000, RZ ;  /* 0x0010000002027824 */ /* 0x000fe200078e00ff */
[----:B------:R-:W-:-:S04]  /*b290*/  LEA R3, R0, 0x3b800000, 0x17 ;  /* 0x3b80000000037811 */ /* 0x000fc800078eb8ff */
[----:B------:R-:W-:-:S07]  /*b2a0*/  LOP3.LUT R2, R3, R2, R4, 0xfe, !PT ;  /* 0x0000000203027212 */ /* 0x000fce00078efe04 */
.L_x_5383:
[----:B------:R-:W-:Y:S05]  /*b2b0*/  BSYNC B0 ;  /* 0x0000000000007941 */ /* 0x000fea0003800000 */
.L_x_5382:
[----:B------:R-:W0:Y:S02]  /*b2c0*/  F2I.S64.TRUNC R2, R2 ;  /* 0x0000000200027311 */ /* 0x000e24000020d900 */
[----:B0-----:R-:W-:Y:S01]  /*b2d0*/  PRMT R0, R2, 0x7610, R0 ;  /* 0x0000761002007816 */ /* 0x001fe20000000000 */
[----:B------:R-:W-:Y:S06]  /*b2e0*/  BRA `(.L_x_5367) ;  /* 0x0000000400107947 */ /* 0x000fec0003800000 */
.L_x_5380:
        /* <DEDUP_REMOVED lines=21> */
.L_x_5389:
[----:B------:R-:W-:Y:S05]  /*b440*/  BSYNC B1 ;  /* 0x0000000000017941 */ /* 0x000fea0003800000 */
.L_x_5388:
[----:B------:R-:W-:Y:S01]  /*b450*/  IMAD.SHL.U32 R2, R2, 0x200000, RZ ;  /* 0x0020000002027824 */ /* 0x000fe200078e00ff */
[----:B------:R-:W-:-:S04]  /*b460*/  LEA R3, R0, 0x37800000, 0x17 ;  /* 0x3780000000037811 */ /* 0x000fc800078eb8ff */
[----:B------:R-:W-:-:S07]  /*b470*/  LOP3.LUT R2, R3, R2, R4, 0xfe, !PT ;  /* 0x0000000203027212 */ /* 0x000fce00078efe04 */
.L_x_5387:
[----:B------:R-:W-:Y:S05]  /*b480*/  BSYNC B0 ;  /* 0x0000000000007941 */ /* 0x000fea0003800000 */
.L_x_5386:
[----:B------:R-:W0:Y:S02]  /*b490*/  F2I.S64.TRUNC R2, R2 ;  /* 0x0000000200027311 */ /* 0x000e24000020d900 */
[----:B0-----:R-:W-:Y:S01]  /*b4a0*/  PRMT R0, R2, 0x7610, R0 ;  /* 0x0000761002007816 */ /* 0x001fe20000000000 */
[----:B------:R-:W-:Y:S06]  /*b4b0*/  BRA `(.L_x_5367) ;  /* 0x00000000009c7947 */ /* 0x000fec0003800000 */
.L_x_5379:
        /* <DEDUP_REMOVED lines=14> */
.L_x_5393:
[----:B------:R-:W-:Y:S05]  /*b5a0*/  BSYNC B0 ;  /* 0x0000000000007941 */ /* 0x000fea0003800000 */
.L_x_5392:
[----:B------:R-:W0:Y:S02]  /*b5b0*/  F2I.S64.TRUNC R2, R2 ;  /* 0x0000000200027311 */ /* 0x000e24000020d900 */
[----:B0-----:R-:W-:Y:S01]  /*b5c0*/  PRMT R0, R2, 0x7610, R0 ;  /* 0x0000761002007816 */ /* 0x001fe20000000000 */
[----:B------:R-:W-:Y:S06]  /*b5d0*/  BRA `(.L_x_5367) ;  /* 0x0000000000547947 */ /* 0x000fec0003800000 */
.L_x_5366:
        /* <DEDUP_REMOVED lines=16> */
.L_x_5394:
[----:B------:R-:W-:Y:S01]  /*b6e0*/  PRMT R0, RZ, 0x7610, R0 ;  /* 0x00007610ff007816 */ /* 0x000fe20000000000 */
[----:B------:R-:W-:Y:S06]  /*b6f0*/  BRA `(.L_x_5367) ;  /* 0x00000000000c7947 */ /* 0x000fec0003800000 */
.L_x_5391:
[----:B------:R0:W5:Y:S01]  /*b700*/  LDG.E.U8 R0, desc[UR36][R4.64] ;  /* 0x0000002404007981 */ /* 0x000162000c1e1100 */
[----:B------:R-:W-:Y:S05]  /*b710*/  BRA `(.L_x_5367) ;  /* 0x0000000000047947 */ /* 0x000fea0003800000 */
.L_x_5390:
[----:B------:R0:W5:Y:S02]  /*b720*/  LDG.E.U8 R0, desc[UR36][R4.64] ;  /* 0x0000002404007981 */ /* 0x000164000c1e1100 */
.L_x_5367:
        /* <DEDUP_REMOVED lines=12> */
.L_x_5395:
[----:B------:R-:W-:Y:S01]  /*b7f0*/  ULDC UR4, c[0x0][0x424] ;  /* 0x0001090000047ab9 */ /* 0x000fe20000000800 */
[----:B-----5:R-:W-:Y:S01]  /*b800*/  LOP3.LUT R0, R0, 0xff, RZ, 0xc0, !PT ;  /* 0x000000ff00007812 */ /* 0x020fe200078ec0ff */
[----:B------:R-:W-:-:S06]  /*b810*/  ULOP3.LUT UR4, UR4, 0xff, URZ, 0xc0, !UPT ;  /* 0x000000ff04047892 */ /* 0x000fcc000f8ec03f */
[----:B------:R-:W-:-:S07]  /*b820*/  VIMNMX.U32 R2, R0, UR4, !PT ;  /* 0x0000000400027c48 */ /* 0x000fce000ffe0000 */
.L_x_5396:
        /* <DEDUP_REMOVED lines=14> */
.L_x_5400:
[----:B------:R-:W-:Y:S01]  /*b910*/  STG.E.U8 desc[UR36][R16.64], R2 ;  /* 0x0000000210007986 */ /* 0x000fe2000c101124 */
[----:B------:R-:W-:Y:S05]  /*b920*/  EXIT ;  /* 0x000000000000794d */ /* 0x000fea0003800000 */
.L_x_5399:
        /* <DEDUP_REMOVED lines=9> */
.L_x_5403:
[----:B------:R-:W-:Y:S01]  /*b9c0*/  STG.E desc[UR36][R16.64], R2 ;  /* 0x0000000210007986 */ /* 0x000fe2000c101924 */
[----:B------:R-:W-:Y:S05]  /*b9d0*/  EXIT ;  /* 0x000000000000794d */ /* 0x000fea0003800000 */
.L_x_5402:
[----:B------:R-:W-:Y:S01]  /*b9e0*/  STG.E.U16 desc[UR36][R16.64], R2 ;  /* 0x0000000210007986 */ /* 0x000fe2000c101524 */
[----:B------:R-:W-:Y:S05]  /*b9f0*/  EXIT ;  /* 0x000000000000794d */ /* 0x000fea0003800000 */
.L_x_5398:
[----:B------:R-:W-:-:S13]  /*ba00*/  ISETP.GT.AND P0, PT, R0, 0x6, PT ;  /* 0x000000060000780c */ /* 0x000fda0003f04270 */
[----:B------:R-:W-:Y:S05]  /*ba10*/  @P0 BRA `(.L_x_5404) ;  /* 0x00000000002c0947 */ /* 0x000fea0003800000 */
[----:B------:R-:W-:-:S13]  /*ba20*/  ISETP.NE.AND P0, PT, R0, 0x5, PT ;  /* 0x000000050000780c */ /* 0x000fda0003f05270 */
[----:B------:R-:W-:Y:S05]  /*ba30*/  @!P0 BRA `(.L_x_5405) ;  /* 0x0000000000148947 */ /* 0x000fea0003800000 */
[----:B------:R-:W-:-:S13]  /*ba40*/  ISETP.NE.AND P0, PT, R0, 0x6, PT ;  /* 0x000000060000780c */ /* 0x000fda0003f05270 */
[----:B------:R-:W-:Y:S05]  /*ba50*/  @P0 BRA `(.L_x_5401) ;  /* 0x0000000800b40947 */ /* 0x000fea0003800000 */
[----:B------:R-:W1:Y:S02]  /*ba60*/  I2F.U16 R3, R2 ;  /* 0x0000000200037306 */ /* 0x000e640000101000 */
[----:B-1----:R-:W-:Y:S01]  /*ba70*/  STG.E desc[UR36][R16.64], R3 ;  /* 0x0000000310007986 */ /* 0x002fe2000c101924 */
[----:B------:R-:W-:Y:S05]  /*ba80*/  EXIT ;  /* 0x000000000000794d */ /* 0x000fea0003800000 */
.L_x_5405:
[----:B------:R-:W1:Y:S02]  /*ba90*/  I2F.U16 R0, R2 ;  /* 0x0000000200007306 */ /* 0x000e640000101000 */
[----:B-1----:R-:W-:-:S05]  /*baa0*/  F2FP.F16.F32.PACK_AB R0, RZ, R0 ;  /* 0x00000000ff00723e */ /* 0x002fca00000000ff */
[----:B------:R-:W-:Y:S01]  /*bab0*/  STG.E.U16 desc[UR36][R16.64], R0 ;  /* 0x0000000010007986 */ /* 0x000fe2000c101524 */
[----:B------:R-:W-:Y:S05]  /*bac0*/  EXIT ;  /* 0x000000000000794d */ /* 0x000fea0003800000 */
.L_x_5404:
        /* <DEDUP_REMOVED lines=8> */
[----:B-1----:R-:W-:Y:S01]  /*bb50*/  STG.E.64 desc[UR36][R16.64], R2 ;  /* 0x0000000210007986 */ /* 0x002fe2000c101b24 */
[----:B------:R-:W-:Y:S05]  /*bb60*/  EXIT ;  /* 0x000000000000794d */ /* 0x000fea0003800000 */
.L_x_5407:
[----:B------:R-:W1:Y:S02]  /*bb70*/  I2F.U16 R2, R2 ;  /* 0x0000000200027306 */ /* 0x000e640000101000 */
[----:B-1----:R-:W-:-:S04]  /*bb80*/  F2FP.F16.F32.PACK_AB R3, RZ, R2 ;  /* 0x00000002ff03723e */ /* 0x002fc800000000ff */
[----:B------:R-:W-:-:S05]  /*bb90*/  PRMT R3, R3, 0x5410, RZ ;  /* 0x0000541003037816 */ /* 0x000fca00000000ff */
[----:B------:R-:W-:Y:S01]  /*bba0*/  STG.E desc[UR36][R16.64], R3 ;  /* 0x0000000310007986 */ /* 0x000fe2000c101924 */
[----:B------:R-:W-:Y:S05]  /*bbb0*/  EXIT ;  /* 0x000000000000794d */ /* 0x000fea0003800000 */
.L_x_5406:
[----:B------:R-:W1:Y:S02]  /*bbc0*/  I2F.F64.U16 R2, R2 ;  /* 0x0000000200027312 */ /* 0x000e640000101800 */
[----:B-1----:R-:W-:Y:S01]  /*bbd0*/  STG.E.64 desc[UR36][R16.64], R2 ;  /* 0x0000000210007986 */ /* 0x002fe2000c101b24 */
[----:B------:R-:W-:Y:S05]  /*bbe0*/  EXIT ;  /* 0x000000000000794d */ /* 0x000fea0003800000 */
.L_x_5397:
        /* <DEDUP_REMOVED lines=13> */
.L_x_5410:
[----:B0-234-:R-:W0:Y:S01]  /*bcc0*/  I2F.F64.U16 R4, R2 ;  /* 0x0000000200047312 */ /* 0x01de220000101800 */
[----:B------:R-:W-:-:S05]  /*bcd0*/  CS2R R6, SRZ ;  /* 0x0000000000067805 */ /* 0x000fca000001ff00 */
[----:B0-----:R-:W-:Y:S01]  /*bce0*/  STG.E.128 desc[UR36][R16.64], R4 ;  /* 0x0000000410007986 */ /* 0x001fe2000c101d24 */
[----:B------:R-:W-:Y:S05]  /*bcf0*/  EXIT ;  /* 0x000000000000794d */ /* 0x000fea0003800000 */
.L_x_5409:
        /* <DEDUP_REMOVED lines=21> */
.L_x_5414:
[----:B------:R-:W-:Y:S05]  /*be50*/  BSYNC B0 ;  /* 0x0000000000007941 */ /* 0x000fea0003800000 */
.L_x_5413:
[----:B------:R-:W-:-:S05]  /*be60*/  LOP3.LUT R3, R0, R3, RZ, 0xfc, !PT ;  /* 0x0000000300037212 */ /* 0x000fca00078efcff */
[----:B------:R-:W-:Y:S01]  /*be70*/  STG.E.U8 desc[UR36][R16.64], R3 ;  /* 0x0000000310007986 */ /* 0x000fe2000c101124 */
[----:B------:R-:W-:Y:S05]  /*be80*/  EXIT ;  /* 0x000000000000794d */ /* 0x000fea0003800000 */
.L_x_5412:
        /* <DEDUP_REMOVED lines=13> */
.L_x_5416:
[----:B------:R-:W-:Y:S01]  /*bf60*/  IMAD.MOV.U32 R0, RZ, RZ, 0x7f ;  /* 0x0000007fff007424 */ /* 0x000fe200078e00ff */
[----:B------:R-:W-:-:S04]  /*bf70*/  ISETP.GT.U32.AND P0, PT, R3, 0x7f800000, PT ;  /* 0x7f8000000300780c */ /* 0x000fc80003f04070 */
[----:B------:R-:W-:-:S09]  /*bf80*/  SEL R0, R0, 0x7c, P0 ;  /* 0x0000007c00007807 */ /* 0x000fd20000000000 */
.L_x_5417:
[----:B------:R-:W-:Y:S05]  /*bf90*/  BSYNC B0 ;  /* 0x0000000000007941 */ /* 0x000fea0003800000 */
.L_x_5415:
[----:B------:R-:W-:-:S04]  /*bfa0*/  LOP3.LUT R2, R5, 0x80000000, RZ, 0xc0, !PT ;  /* 0x8000000005027812 */ /* 0x000fc800078ec0ff */
[----:B------:R-:W-:-:S04]  /*bfb0*/  SHF.R.U32.HI R3, RZ, 0x18, R2 ;  /* 0x00000018ff037819 */ /* 0x000fc80000011602 */
[----:B------:R-:W-:-:S05]  /*bfc0*/  LOP3.LUT R3, R0, R3, RZ, 0xfc, !PT ;  /* 0x0000000300037212 */ /* 0x000fca00078efcff */
[----:B------:R-:W-:Y:S01]  /*bfd0*/  STG.E.U8 desc[UR36][R16.64], R3 ;  /* 0x0000000310007986 */ /* 0x000fe2000c101124 */
[----:B------:R-:W-:Y:S05]  /*bfe0*/  EXIT ;  /* 0x000000000000794d */ /* 0x000fea0003800000 */
.L_x_5411:
[----:B------:R-:W1:Y:S02]  /*bff0*/  I2F.U16 R0, R2 ;  /* 0x0000000200007306 */ /* 0x000e640000101000 */
[----:B-1----:R-:W-:-:S05]  /*c000*/  F2FP.BF16.F32.PACK_AB R0, RZ, R0 ;  /* 0x00000000ff00723e */ /* 0x002fca00000010ff */
[----:B------:R-:W-:Y:S01]  /*c010*/  STG.E.U16 desc[UR36][R16.64], R0 ;  /* 0x0000000010007986 */ /* 0x000fe2000c101524 */
[----:B------:R-:W-:Y:S05]  /*c020*/  EXIT ;  /* 0x000000000000794d */ /* 0x000fea0003800000 */
.L_x_5408:
        /* <DEDUP_REMOVED lines=10> */
.L_x_5420:
        /* <DEDUP_REMOVED lines=17> */
.L_x_5423:
[----:B------:R-:W-:-:S04]  /*c1e0*/  LOP3.LUT R2, R5, 0x80000000, RZ, 0xc0, !PT ;  /* 0x8000000005027812 */ /* 0x000fc800078ec0ff */
[----:B------:R-:W-:-:S04]  /*c1f0*/  SHF.R.U32.HI R3, RZ, 0x18, R2 ;  /* 0x00000018ff037819 */ /* 0x000fc80000011602 */
[----:B------:R-:W-:-:S04]  /*c200*/  LOP3.LUT R0, R0, R3, RZ, 0xfc, !PT ;  /* 0x0000000300007212 */ /* 0x000fc800078efcff */
[----:B------:R-:W-:-:S07]  /*c210*/  PRMT R8, R0, 0x7610, R8 ;  /* 0x0000761000087816 */ /* 0x000fce0000000008 */
.L_x_5422:
[----:B------:R-:W-:Y:S05]  /*c220*/  BSYNC B0 ;  /* 0x0000000000007941 */ /* 0x000fea0003800000 */
.L_x_5421:
[----:B------:R-:W-:Y:S01]  /*c230*/  STG.E.U8 desc[UR36][R16.64], R8 ;  /* 0x0000000810007986 */ /* 0x000fe2000c101124 */
[----:B------:R-:W-:Y:S05]  /*c240*/  EXIT ;  /* 0x000000000000794d */ /* 0x000fea0003800000 */
.L_x_5419:
        /* <DEDUP_REMOVED lines=17> */
.L_x_5426:
[----:B------:R-:W-:-:S04]  /*c360*/  LOP3.LUT R2, R5, 0x80000000, RZ, 0xc0, !PT ;  /* 0x8000000005027812 */ /* 0x000fc800078ec0ff */
[----:B------:R-:W-:-:S04]  /*c370*/  SHF.R.U32.HI R3, RZ, 0x18, R2 ;  /* 0x00000018ff037819 */ /* 0x000fc80000011602 */
[----:B------:R-:W-:-:S04]  /*c380*/  LOP3.LUT R0, R0, R3, RZ, 0xfc, !PT ;  /* 0x0000000300007212 */ /* 0x000fc800078efcff */
[----:B------:R-:W-:-:S07]  /*c390*/  PRMT R8, R0, 0x7610, R8 ;  /* 0x0000761000087816 */ /* 0x000fce0000000008 */
.L_x_5425:
[----:B------:R-:W-:Y:S05]  /*c3a0*/  BSYNC B0 ;  /* 0x0000000000007941 */ /* 0x000fea0003800000 */
.L_x_5424:
[----:B------:R-:W-:Y:S01]  /*c3b0*/  STG.E.U8 desc[UR36][R16.64], R8 ;  /* 0x0000000810007986 */ /* 0x000fe2000c101124 */
[----:B------:R-:W-:Y:S05]  /*c3c0*/  EXIT ;  /* 0x000000000000794d */ /* 0x000fea0003800000 */
.L_x_5418:
        /* <DEDUP_REMOVED lines=22> */
.L_x_5401:
        /* <DEDUP_REMOVED lines=16> */
.L_x_5429:
[----:B------:R-:W-:Y:S05]  /*c630*/  EXIT ;  /* 0x000000000000794d */ /* 0x000fea0003800000 */
.L_x_5428:
[----:B------:R-:W-:-:S05]  /*c640*/  IMAD.MOV.U32 R3, RZ, RZ, RZ ;  /* 0x000000ffff037224 */ /* 0x000fca00078e00ff */
[----:B------:R-:W-:Y:S01]  /*c650*/  STG.E.64 desc[UR36][R16.64], R2 ;  /* 0x0000000210007986 */ /* 0x000fe2000c101b24 */
[----:B------:R-:W-:Y:S05]  /*c660*/  EXIT ;  /* 0x000000000000794d */ /* 0x000fea0003800000 */
.L_x_5427:
[----:B------:R-:W-:Y:S01]  /*c670*/  STG.E desc[UR36][R16.64], R2 ;  /* 0x0000000210007986 */ /* 0x000fe2000c101924 */
[----:B------:R-:W-:Y:S05]  /*c680*/  EXIT ;  /* 0x000000000000794d */ /* 0x000fea0003800000 */
.L_x_5430:
        /* <DEDUP_REMOVED lines=15> */
.L_x_44431:


//--------------------- .text._ZN2at6native27unrolled_elementwise_kernelIZZZNS0_49_GLOBAL__N__657f93f7_16_TensorCompare_cu_71e06f4e19launch_clamp_scalarERNS_18TensorIteratorBaseEN3c106ScalarES6_NS0_6detail11ClampLimitsEENKUlvE_clEvENKUlvE_clEvEUlhE_St5arrayIPcLm2EELi4E23TrivialOffsetCalculatorILi1EjESG_NS0_6memory12LoadWithCastILi1EEENSH_13StoreWithCastILi1EEEEEviT_T0_T2_T3_T4_T5_ --------------------------
	.section	.text._ZN2at6native27unrolled_elementwise_kernelIZZZNS0_49_GLOBAL__N__657f93f7_16_TensorCompare_cu_71e06f4e19launch_clamp_scalarERNS_18TensorIteratorBaseEN3c106ScalarES6_NS0_6detail11ClampLimitsEENKUlvE_clEvENKUlvE_clEvEUlhE_St5arrayIPcLm2EELi4E23TrivialOffsetCalculatorILi1EjESG_NS0_6memory12LoadWithCastILi1EEENSH_13StoreWithCastILi1EEEEEviT_T0_T2_T3_T4_T5_,"ax",@progbits
	.align	128
        .global         _ZN2at6native27unrolled_elementwise_kernelIZZZNS0_49_GLOBAL__N__657f93f7_16_TensorCompare_cu_71e06f4e19launch_clamp_scalarERNS_18TensorIteratorBaseEN3c106ScalarES6_NS0_6detail11ClampLimitsEENKUlvE_clEvENKUlvE_clEvEUlhE_St5arrayIPcLm2EELi4E23TrivialOffsetCalculatorILi1EjESG_NS0_6memory12LoadWithCastILi1EEENSH_13StoreWithCastILi1EEEEEviT_T0_T2_T3_T4_T5_
        .type           _ZN2at6native27unrolled_elementwise_kernelIZZZNS0_49_GLOBAL__N__657f93f7_16_TensorCompare_cu_71e06f4e19launch_clamp_scalarERNS_18TensorIteratorBaseEN3c106ScalarES6_NS0_6detail11ClampLimitsEENKUlvE_clEvENKUlvE_clEvEUlhE_St5arrayIPcLm2EELi4E23TrivialOffsetCalculatorILi1EjESG_NS0_6memory12LoadWithCastILi1EEENSH_13StoreWithCastILi1EEEEEviT_T0_T2_T3_T4_T5_,@function
        .size           _ZN2at6native27unrolled_elementwise_kernelIZZZNS0_49_GLOBAL__N__657f93f7_16_TensorCompare_cu_71e06f4e19launch_clamp_scalarERNS_18TensorIteratorBaseEN3c106ScalarES6_NS0_6detail11ClampLimitsEENKUlvE_clEvENKUlvE_clEvEUlhE_St5arrayIPcLm2EELi4E23TrivialOffsetCalculatorILi1EjESG_NS0_6memory12LoadWithCastILi1EEENSH_13StoreWithCastILi1EEEEEviT_T0_T2_T3_T4_T5_,(.L_x_44432 - _ZN2at6native27unrolled_elementwise_kernelIZZZNS0_49_GLOBAL__N__657f93f7_16_TensorCompare_cu_71e06f4e19launch_clamp_scalarERNS_18TensorIteratorBaseEN3c106ScalarES6_NS0_6detail11ClampLimitsEENKUlvE_clEvENKUlvE_clEvEUlhE_St5arrayIPcLm2EELi4E23TrivialOffsetCalculatorILi1EjESG_NS0_6memory12LoadWithCastILi1EEENSH_13StoreWithCastILi1EEEEEviT_T0_T2_T3_T4_T5_)
        .other          _ZN2at6native27unrolled_elementwise_kernelIZZZNS0_49_GLOBAL__N__657f93f7_16_TensorCompare_cu_71e06f4e19launch_clamp_scalarERNS_18TensorIteratorBaseEN3c106ScalarES6_NS0_6detail11ClampLimitsEENKUlvE_clEvENKUlvE_clEvEUlhE_St5arrayIPcLm2EELi4E23TrivialOffsetCalculatorILi1EjESG_NS0_6memory12LoadWithCastILi1EEENSH_13StoreWithCastILi1EEEEEviT_T0_T2_T3_T4_T5_,@"STO_CUDA_ENTRY STV_DEFAULT"
_ZN2at6native27unrolled_elementwise_kernelIZZZNS0_49_GLOBAL__N__657f93f7_16_TensorCompare_cu_71e06f4e19launch_clamp_scalarERNS_18TensorIteratorBaseEN3c106ScalarES6_NS0_6detail11ClampLimitsEENKUlvE_clEvENKUlvE_clEvEUlhE_St5arrayIPcLm2EELi4E23TrivialOffsetCalculatorILi1EjESG_NS0_6memory12LoadWithCastILi1EEENSH_13StoreWithCastILi1EEEEEviT_T0_T2_T3_T4_T5_:
.text._ZN2at6native27unrolled_elementwise_kernelIZZZNS0_49_GLOBAL__N__657f93f7_16_TensorCompare_cu_71e06f4e19launch_clamp_scalarERNS_18TensorIteratorBaseEN3c106ScalarES6_NS0_6detail11ClampLimitsEENKUlvE_clEvENKUlvE_clEvEUlhE_St5arrayIPcLm2EELi4E23TrivialOffsetCalculatorILi1EjESG_NS0_6memory12LoadWithCastILi1EEENSH_13StoreWithCastILi1EEEEEviT_T0_T2_T3_T4_T5_:
        /* <DEDUP_REMOVED lines=31> */
.L_x_5436:
[----:B------:R3:W5:Y:S01]  /*01f0*/  LDG.E.U8 R18, desc[UR36][R4.64] ;  /* 0x0000002404127981 */ /* 0x000762000c1e1100 */
[----:B------:R-:W-:Y:S05]  /*0200*/  BRA `(.L_x_5438) ;  /* 0x0000000c00687947 */ /* 0x000fea0003800000 */
.L_x_5435:
        /* <DEDUP_REMOVED lines=8> */
.L_x_5440:
[----:B------:R1:W5:Y:S01]  /*0290*/  LDG.E.U8 R18, desc[UR36][R4.64] ;  /* 0x0000002404127981 */ /* 0x000362000c1e1100 */
[----:B------:R-:W-:Y:S05]  /*02a0*/  BRA `(.L_x_5438) ;  /* 0x0000000c00407947 */ /* 0x000fea0003800000 */
.L_x_5439:
[----:B------:R2:W5:Y:S01]  /*02b0*/  LDG.E.U16 R18, desc[UR36][R4.64] ;  /* 0x0000002404127981 */ /* 0x000562000c1e1500 */
[----:B------:R-:W-:Y:S05]  /*02c0*/  BRA `(.L_x_5438) ;  /* 0x0000000c00387947 */ /* 0x000fea0003800000 */
.L_x_5434:
        /* <DEDUP_REMOVED lines=10> */
.L_x_5442:
[----:B------:R-:W2:Y:S02]  /*0370*/  LDG.E.U16 R2, desc[UR36][R4.64] ;  /* 0x0000002404027981 */ /* 0x000ea4000c1e1500 */
[----:B--2---:R-:W-:-:S06]  /*0380*/  HADD2.F32 R2, -RZ, R2.H0_H0 ;  /* 0x20000002ff027230 */ /* 0x004fcc0000004100 */
[----:B------:R-:W0:Y:S02]  /*0390*/  F2I.S64.TRUNC R2, R2 ;  /* 0x0000000200027311 */ /* 0x000e24000020d900 */
[----:B0-----:R-:W-:Y:S01]  /*03a0*/  PRMT R18, R2, 0x7610, R18 ;  /* 0x0000761002127816 */ /* 0x001fe20000000012 */
[----:B------:R-:W-:Y:S06]  /*03b0*/  BRA `(.L_x_5438) ;  /* 0x0000000800fc7947 */ /* 0x000fec0003800000 */
.L_x_5441:
        /* <DEDUP_REMOVED lines=10> */
.L_x_5444:
[----:B------:R-:W2:Y:S02]  /*0460*/  LDG.E.U16 R4, desc[UR36][R4.64] ;  /* 0x0000002404047981 */ /* 0x000ea4000c1e1500 */
[----:B--2---:R-:W-:-:S06]  /*0470*/  HADD2.F32 R2, -RZ, R4.H0_H0 ;  /* 0x20000004ff027230 */ /* 0x004fcc0000004100 */
[----:B------:R-:W0:Y:S02]  /*0480*/  F2I.S64.TRUNC R2, R2 ;  /* 0x0000000200027311 */ /* 0x000e24000020d900 */
[----:B0-----:R-:W-:Y:S01]  /*0490*/  PRMT R18, R2, 0x7610, R18 ;  /* 0x0000761002127816 */ /* 0x001fe20000000012 */
[----:B------:R-:W-:Y:S06]  /*04a0*/  BRA `(.L_x_5438) ;  /* 0x0000000800c07947 */ /* 0x000fec0003800000 */
.L_x_5443:
[----:B------:R-:W2:Y:S02]  /*04b0*/  LDG.E.64 R2, desc[UR36][R4.64] ;  /* 0x0000002404027981 */ /* 0x000ea4000c1e1b00 */
[----:B--2---:R-:W0:Y:S02]  /*04c0*/  F2I.S64.F64.TRUNC R2, R2 ;  /* 0x0000000200027311 */ /* 0x004e24000030d900 */
[----:B0-----:R-:W-:Y:S01]  /*04d0*/  PRMT R18, R2, 0x7610, R18 ;  /* 0x0000761002127816 */ /* 0x001fe20000000012 */
[----:B------:R-:W-:Y:S06]  /*04e0*/  BRA `(.L_x_5438) ;  /* 0x0000000800b07947 */ /* 0x000fec0003800000 */
.L_x_5433:
        /* <DEDUP_REMOVED lines=12> */
.L_x_5447:
[----:B------:R-:W2:Y:S02]  /*05b0*/  LDG.E.64 R4, desc[UR36][R4.64] ;  /* 0x0000002404047981 */ /* 0x000ea4000c1e1b00 */
[----:B--2---:R-:W0:Y:S02]  /*05c0*/  F2I.S64.F64.TRUNC R2, R4 ;  /* 0x0000000400027311 */ /* 0x004e24000030d900 */
[----:B0-----:R-:W-:Y:S01]  /*05d0*/  PRMT R18, R2, 0x7610, R18 ;  /* 0x0000761002127816 */ /* 0x001fe20000000012 */
[----:B------:R-:W-:Y:S06]  /*05e0*/  BRA `(.L_x_5438) ;  /* 0x0000000800707947 */ /* 0x000fec0003800000 */
.L_x_5446:
        /* <DEDUP_REMOVED lines=28> */
.L_x_5449:
        /* <DEDUP_REMOVED lines=16> */
.L_x_5448:
[----:B------:R-:W2:Y:S02]  /*08b0*/  LDG.E.U16 R2, desc[UR36][R4.64] ;  /* 0x0000002404027981 */ /* 0x000ea4000c1e1500 */
[----:B--2---:R-:W-:-:S06]  /*08c0*/  IMAD.U32 R2, R2, 0x10000, RZ ;  /* 0x0001000002027824 */ /* 0x004fcc00078e00ff */
[----:B------:R-:W0:Y:S02]  /*08d0*/  F2I.S64.TRUNC R2, R2 ;  /* 0x0000000200027311 */ /* 0x000e24000020d900 */
[----:B0-----:R-:W-:Y:S01]  /*08e0*/  PRMT R18, R2, 0x7610, R18 ;  /* 0x0000761002127816 */ /* 0x001fe20000000012 */
[----:B------:R-:W-:Y:S06]  /*08f0*/  BRA `(.L_x_5438) ;  /* 0x0000000400ac7947 */ /* 0x000fec0003800000 */
.L_x_5445:
        /* <DEDUP_REMOVED lines=10> */
.L_x_5452:
        /* <DEDUP_REMOVED lines=21> */
.L_x_5456:
[----:B------:R-:W-:Y:S05]  /*0af0*/  BSYNC B1 ;  /* 0x0000000000017941 */ /* 0x000fea0003800000 */
.L_x_5455:
[----:B------:R-:W-:Y:S01]  /*0b00*/  IMAD.SHL.U32 R2, R2, 0x100000, RZ ;  /* 0x0010000002027824 */ /* 0x000fe200078e00ff */
[----:B------:R-:W-:-:S04]  /*0b10*/  LEA R3, R0, 0x3b800000, 0x17 ;  /* 0x3b80000000037811 */ /* 0x000fc800078eb8ff */
[----:B------:R-:W-:-:S07]  /*0b20*/  LOP3.LUT R2, R3, R2, R4, 0xfe, !PT ;  /* 0x0000000203027212 */ /* 0x000fce00078efe04 */
.L_x_5454:
[----:B------:R-:W-:Y:S05]  /*0b30*/  BSYNC B0 ;  /* 0x0000000000007941 */ /* 0x000fea0003800000 */
.L_x_5453:
[----:B------:R-:W0:Y:S02]  /*0b40*/  F2I.S64.TRUNC R2, R2 ;  /* 0x0000000200027311 */ /* 0x000e24000020d900 */
[----:B0-----:R-:W-:Y:S01]  /*0b50*/  PRMT R18, R2, 0x7610, R18 ;  /* 0x0000761002127816 */ /* 0x001fe20000000012 */
[----:B------:R-:W-:Y:S06]  /*0b60*/  BRA `(.L_x_5438) ;  /* 0x0000000400107947 */ /* 0x000fec0003800000 */
.L_x_5451:
        /* <DEDUP_REMOVED lines=21> */
.L_x_5460:
[----:B------:R-:W-:Y:S05]  /*0cc0*/  BSYNC B1 ;  /* 0x0000000000017941 */ /* 0x000fea0003800000 */
.L_x_5459:
[----:B------:R-:W-:Y:S01]  /*0cd0*/  IMAD.SHL.U32 R2, R2, 0x200000, RZ ;  /* 0x0020000002027824 */ /* 0x000fe200078e00ff */
[----:B------:R-:W-:-:S04]  /*0ce0*/  LEA R3, R0, 0x37800000, 0x17 ;  /* 0x3780000000037811 */ /* 0x000fc800078eb8ff */
[----:B------:R-:W-:-:S07]  /*0cf0*/  LOP3.LUT R2, R3, R2, R4, 0xfe, !PT ;  /* 0x0000000203027212 */ /* 0x000fce00078efe04 */
.L_x_5458:
[----:B------:R-:W-:Y:S05]  /*0d00*/  BSYNC B0 ;  /* 0x0000000000007941 */ /* 0x000fea0003800000 */
.L_x_5457:
[----:B------:R-:W0:Y:S02]  /*0d10*/  F2I.S64.TRUNC R2, R2 ;  /* 0x0000000200027311 */ /* 0x000e24000020d900 */
[----:B0-----:R-:W-:Y:S01]  /*0d20*/  PRMT R18, R2, 0x7610, R18 ;  /* 0x0000761002127816 */ /* 0x001fe20000000012 */
[----:B------:R-:W-:Y:S06]  /*0d30*/  BRA `(.L_x_5438) ;  /* 0x00000000009c7947 */ /* 0x000fec0003800000 */
.L_x_5450:
        /* <DEDUP_REMOVED lines=14> */
.L_x_5464:
[----:B------:R-:W-:Y:S05]  /*0e20*/  BSYNC B0 ;  /* 0x0000000000007941 */ /* 0x000fea0003800000 */
.L_x_5463:
[----:B------:R-:W0:Y:S02]  /*0e30*/  F2I.S64.TRUNC R2, R2 ;  /* 0x0000000200027311 */ /* 0x000e24000020d900 */
[----:B0-----:R-:W-:Y:S01]  /*0e40*/  PRMT R18, R2, 0x7610, R18 ;  /* 0x0000761002127816 */ /* 0x001fe20000000012 */
[----:B------:R-:W-:Y:S06]  /*0e50*/  BRA `(.L_x_5438) ;  /* 0x0000000000547947 */ /* 0x000fec0003800000 */
.L_x_5437:
        /* <DEDUP_REMOVED lines=16> */
.L_x_5465:
[----:B------:R-:W-:Y:S01]  /*0f60*/  PRMT R18, RZ, 0x7610, R18 ;  /* 0x00007610ff127816 */ /* 0x000fe20000000012 */
[----:B------:R-:W-:Y:S06]  /*0f70*/  BRA `(.L_x_5438) ;  /* 0x00000000000c7947 */ /* 0x000fec0003800000 */
.L_x_5462:
[----:B------:R0:W5:Y:S01]  /*0f80*/  LDG.E.U8 R18, desc[UR36][R4.64] ;  /* 0x0000002404127981 */ /* 0x000162000c1e1100 */
[----:B------:R-:W-:Y:S05]  /*0f90*/  BRA `(.L_x_5438) ;  /* 0x0000000000047947 */ /* 0x000fea0003800000 */
.L_x_5461:
[----:B------:R0:W5:Y:S02]  /*0fa0*/  LDG.E.U8 R18, desc[UR36][R4.64] ;  /* 0x0000002404127981 */ /* 0x000164000c1e1100 */
.L_x_5438:
[----:B------:R-:W1:Y:S02]  /*0fb0*/  S2R R19, SR_TID.X ;  /* 0x0000000000137919 */ /* 0x000e640000002100 */
[----:B-1----:R-:W-:-:S07]  /*0fc0*/  VIADD R19, R19, 0x80 ;  /* 0x0000008013137836 */ /* 0x002fce0000000000 */
.L_x_5432:
[----:B------:R-:W-:Y:S05]  /*0fd0*/  BSYNC B6 ;  /* 0x0000000000067941 */ /* 0x000fea0003800000 */
.L_x_5431:
        /* <DEDUP_REMOVED lines=23> */
.L_x_5471:
[----:B------:R0:W5:Y:S01]  /*1150*/  LDG.E.U8 R17, desc[UR36][R4.64] ;  /* 0x0000002404117981 */ /* 0x000162000c1e1100 */
[----:B------:R-:W-:Y:S05]  /*1160*/  BRA `(.L_x_5473) ;  /* 0x0000000c00647947 */ /* 0x000fea0003800000 */
.L_x_5470:
        /* <DEDUP_REMOVED lines=8> */
.L_x_5475:
[----:B------:R4:W5:Y:S01]  /*11f0*/  LDG.E.U8 R17, desc[UR36][R4.64] ;  /* 0x0000002404117981 */ /* 0x000962000c1e1100 */
[----:B------:R-:W-:Y:S05]  /*1200*/  BRA `(.L_x_5473) ;  /* 0x0000000c003c7947 */ /* 0x000fea0003800000 */
.L_x_5474:
[----:B------:R0:W5:Y:S01]  /*1210*/  LDG.E.U16 R17, desc[UR36][R4.64] ;  /* 0x0000002404117981 */ /* 0x000162000c1e1500 */
[----:B------:R-:W-:Y:S05]  /*1220*/  BRA `(.L_x_5473) ;  /* 0x0000000c00347947 */ /* 0x000fea0003800000 */
.L_x_5469:
        /* <DEDUP_REMOVED lines=10> */
.L_x_5477:
[----:B------:R-:W2:Y:S02]  /*12d0*/  LDG.E.U16 R2, desc[UR36][R4.64] ;  /* 0x0000002404027981 */ /* 0x000ea4000c1e1500 */
[----:B--2---:R-:W-:-:S06]  /*12e0*/  HADD2.F32 R2, -RZ, R2.H0_H0 ;  /* 0x20000002ff027230 */ /* 0x004fcc0000004100 */
[----:B------:R-:W0:Y:S02]  /*12f0*/  F2I.S64.TRUNC R2, R2 ;  /* 0x0000000200027311 */ /* 0x000e24000020d900 */
[----:B0-----:R-:W-:Y:S01]  /*1300*/  PRMT R17, R2, 0x7610, R17 ;  /* 0x0000761002117816 */ /* 0x001fe20000000011 */
[----:B------:R-:W-:Y:S06]  /*1310*/  BRA `(.L_x_5473) ;  /* 0x0000000800f87947 */ /* 0x000fec0003800000 */
.L_x_5476:
        /* <DEDUP_REMOVED lines=10> */
.L_x_5479:
[----:B------:R-:W2:Y:S02]  /*13c0*/  LDG.E.U16 R4, desc[UR36][R4.64] ;  /* 0x0000002404047981 */ /* 0x000ea4000c1e1500 */
[----:B--2---:R-:W-:-:S06]  /*13d0*/  HADD2.F32 R2, -RZ, R4.H0_H0 ;  /* 0x20000004ff027230 */ /* 0x004fcc0000004100 */
[----:B------:R-:W0:Y:S02]  /*13e0*/  F2I.S64.TRUNC R2, R2 ;  /* 0x0000000200027311 */ /* 0x000e24000020d900 */
[----:B0-----:R-:W-:Y:S01]  /*13f0*/  PRMT R17, R2, 0x7610, R17 ;  /* 0x0000761002117816 */ /* 0x001fe20000000011 */
[----:B------:R-:W-:Y:S06]  /*1400*/  BRA `(.L_x_5473) ;  /* 0x0000000800bc7947 */ /* 0x000fec0003800000 */
.L_x_5478:
[----:B------:R-:W2:Y:S02]  /*1410*/  LDG.E.64 R2, desc[UR36][R4.64] ;  /* 0x0000002404027981 */ /* 0x000ea4000c1e1b00 */
[----:B--2---:R-:W0:Y:S02]  /*1420*/  F2I.S64.F64.TRUNC R2, R2 ;  /* 0x0000000200027311 */ /* 0x004e24000030d900 */
[----:B0-----:R-:W-:Y:S01]  /*1430*/  PRMT R17, R2, 0x7610, R17 ;  /* 0x0000761002117816 */ /* 0x001fe20000000011 */
[----:B------:R-:W-:Y:S06]  /*1440*/  BRA `(.L_x_5473) ;  /* 0x0000000800ac7947 */ /* 0x000fec0003800000 */
.L_x_5468:
        /* <DEDUP_REMOVED lines=12> */
.L_x_5482:
[----:B------:R-:W2:Y:S02]  /*1510*/  LDG.E.64 R4, desc[UR36][R4.64] ;  /* 0x0000002404047981 */ /* 0x000ea4000c1e1b00 */
[----:B--2---:R-:W0:Y:S02]  /*1520*/  F2I.S64.F64.TRUNC R2, R4 ;  /* 0x0000000400027311 */ /* 0x004e24000030d900 */
[----:B0-----:R-:W-:Y:S01]  /*1530*/  PRMT R17, R2, 0x7610, R17 ;  /* 0x0000761002117816 */ /* 0x001fe20000000011 */
[----:B------:R-:W-:Y:S06]  /*1540*/  BRA `(.L_x_5473) ;  /* 0x00000008006c7947 */ /* 0x000fec0003800000 */
.L_x_5481:
        /* <DEDUP_REMOVED lines=28> */
.L_x_5484:
        /* <DEDUP_REMOVED lines=15> */
.L_x_5483:
[----:B------:R-:W2:Y:S02]  /*1800*/  LDG.E.U16 R2, desc[UR36][R4.64] ;  /* 0x0000002404027981 */ /* 0x000ea4000c1e1500 */
[----:B--2---:R-:W-:-:S06]  /*1810*/  IMAD.U32 R2, R2, 0x10000, RZ ;  /* 0x0001000002027824 */ /* 0x004fcc00078e00ff */
[----:B------:R-:W0:Y:S02]  /*1820*/  F2I.S64.TRUNC R2, R2 ;  /* 0x0000000200027311 */ /* 0x000e24000020d900 */
[----:B0-----:R-:W-:Y:S01]  /*1830*/  PRMT R17, R2, 0x7610, R17 ;  /* 0x0000761002117816 */ /* 0x001fe20000000011 */
[----:B------:R-:W-:Y:S06]  /*1840*/  BRA `(.L_x_5473) ;  /* 0x0000000400ac7947 */ /* 0x000fec0003800000 */
.L_x_5480:
        /* <DEDUP_REMOVED lines=10> */
.L_x_5487:
        /* <DEDUP_REMOVED lines=21> */
.L_x_5491:
[----:B------:R-:W-:Y:S05]  /*1a40*/  BSYNC B1 ;  /* 0x0000000000017941 */ /* 0x000fea0003800000 */
.L_x_5490:
[----:B------:R-:W-:Y:S01]  /*1a50*/  IMAD.SHL.U32 R2, R2, 0x100000, RZ ;  /* 0x0010000002027824 */ /* 0x000fe200078e00ff */
[----:B------:R-:W-:-:S04]  /*1a60*/  LEA R3, R0, 0x3b800000, 0x17 ;  /* 0x3b80000000037811 */ /* 0x000fc800078eb8ff */
[----:B------:R-:W-:-:S07]  /*1a70*/  LOP3.LUT R2, R3, R2, R4, 0xfe, !PT ;  /* 0x0000000203027212 */ /* 0x000fce00078efe04 */
.L_x_5489:
[----:B------:R-:W-:Y:S05]  /*1a80*/  BSYNC B0 ;  /* 0x0000000000007941 */ /* 0x000fea0003800000 */
.L_x_5488:
[----:B------:R-:W0:Y:S02]  /*1a90*/  F2I.S64.TRUNC R2, R2 ;  /* 0x0000000200027311 */ /* 0x000e24000020d900 */
[----:B0-----:R-:W-:Y:S01]  /*1aa0*/  PRMT R17, R2, 0x7610, R17 ;  /* 0x0000761002117816 */ /* 0x001fe20000000011 */
[----:B------:R-:W-:Y:S06]  /*1ab0*/  BRA `(.L_x_5473) ;  /* 0x0000000400107947 */ /* 0x000fec0003800000 */
.L_x_5486:
        /* <DEDUP_REMOVED lines=21> */
.L_x_5495:
[----:B------:R-:W-:Y:S05]  /*1c10*/  BSYNC B1 ;  /* 0x0000000000017941 */ /* 0x000fea0003800000 */
.L_x_5494:
[----:B------:R-:W-:Y:S01]  /*1c20*/  IMAD.SHL.U32 R2, R2, 0x200000, RZ ;  /* 0x0020000002027824 */ /* 0x000fe200078e00ff */
[----:B------:R-:W-:-:S04]  /*1c30*/  LEA R3, R0, 0x37800000, 0x17 ;  /* 0x3780000000037811 */ /* 0x000fc800078eb8ff */
[----:B------:R-:W-:-:S07]  /*1c40*/  LOP3.LUT R2, R3, R2, R4, 0xfe, !PT ;  /* 0x0000000203027212 */ /* 0x000fce00078efe04 */
.L_x_5493:
[----:B------:R-:W-:Y:S05]  /*1c50*/  BSYNC B0 ;  /* 0x0000000000007941 */ /* 0x000fea0003800000 */
.L_x_5492:
[----:B------:R-:W0:Y:S02]  /*1c60*/  F2I.S64.TRUNC R2, R2 ;  /* 0x0000000200027311 */ /* 0x000e24000020d900 */
[----:B0-----:R-:W-:Y:S01]  /*1c70*/  PRMT R17, R2, 0x7610, R17 ;  /* 0x0000761002117816 */ /* 0x001fe20000000011 */
[----:B------:R-:W-:Y:S06]  /*1c80*/  BRA `(.L_x_5473) ;  /* 0x00000000009c7947 */ /* 0x000fec0003800000 */
.L_x_5485:
        /* <DEDUP_REMOVED lines=14> */
.L_x_5499:
[----:B------:R-:W-:Y:S05]  /*1d70*/  BSYNC B0 ;  /* 0x0000000000007941 */ /* 0x000fea0003800000 */
.L_x_5498:
[----:B------:R-:W0:Y:S02]  /*1d80*/  F2I.S64.TRUNC R2, R2 ;  /* 0x0000000200027311 */ /* 0x000e24000020d900 */
[----:B0-----:R-:W-:Y:S01]  /*1d90*/  PRMT R17, R2, 0x7610, R17 ;  /* 0x0000761002117816 */ /* 0x001fe20000000011 */
[----:B------:R-:W-:Y:S06]  /*1da0*/  BRA `(.L_x_5473) ;  /* 0x0000000000547947 */ /* 0x000fec0003800000 */
.L_x_5472:
        /* <DEDUP_REMOVED lines=16> */
.L_x_5500:
[----:B------:R-:W-:Y:S01]  /*1eb0*/  PRMT R17, RZ, 0x7610, R17 ;  /* 0x00007610ff117816 */ /* 0x000fe20000000011 */
[----:B------:R-:W-:Y:S06]  /*1ec0*/  BRA `(.L_x_5473) ;  /* 0x00000000000c7947 */ /* 0x000fec0003800000 */
.L_x_5497:
[----:B------:R1:W5:Y:S01]  /*1ed0*/  LDG.E.U8 R17, desc[UR36][R4.64] ;  /* 0x0000002404117981 */ /* 0x000362000c1e1100 */
[----:B------:R-:W-:Y:S05]  /*1ee0*/  BRA `(.L_x_5473) ;  /* 0x0000000000047947 */ /* 0x000fea0003800000 */
.L_x_5496:
[----:B------:R0:W5:Y:S02]  /*1ef0*/  LDG.E.U8 R17, desc[UR36][R4.64] ;  /* 0x0000002404117981 */ /* 0x000164000c1e1100 */
.L_x_5473:
[----:B------:R-:W-:-:S07]  /*1f00*/  VIADD R19, R19, 0x80 ;  /* 0x0000008013137836 */ /* 0x000fce0000000000 */
.L_x_5467:
[----:B------:R-:W-:Y:S05]  /*1f10*/  BSYNC B6 ;  /* 0x0000000000067941 */ /* 0x000fea0003800000 */
.L_x_5466:
        /* <DEDUP_REMOVED lines=25> */
.L_x_5506:
[----:B------:R0:W5:Y:S01]  /*20b0*/  LDG.E.U8 R25, desc[UR36][R4.64] ;  /* 0x0000002404197981 */ /* 0x000162000c1e1100 */
[----:B------:R-:W-:Y:S05]  /*20c0*/  BRA `(.L_x_5508) ;  /* 0x0000000c00647947 */ /* 0x000fea0003800000 */
.L_x_5505:
        /* <DEDUP_REMOVED lines=8> */
.L_x_5510:
[----:B------:R3:W5:Y:S01]  /*2150*/  LDG.E.U8 R25, desc[UR36][R4.64] ;  /* 0x0000002404197981 */ /* 0x000762000c1e1100 */
[----:B------:R-:W-:Y:S05]  /*2160*/  BRA `(.L_x_5508) ;  /* 0x0000000c003c7947 */ /* 0x000fea0003800000 */
.L_x_5509:
[----:B------:R0:W5:Y:S01]  /*2170*/  LDG.E.U16 R25, desc[UR36][R4.64] ;  /* 0x0000002404197981 */ /* 0x000162000c1e1500 */
[----:B------:R-:W-:Y:S05]  /*2180*/  BRA `(.L_x_5508) ;  /* 0x0000000c00347947 */ /* 0x000fea0003800000 */
.L_x_5504:
        /* <DEDUP_REMOVED lines=10> */
.L_x_5512:
[----:B------:R-:W2:Y:S02]  /*2230*/  LDG.E.U16 R2, desc[UR36][R4.64] ;  /* 0x0000002404027981 */ /* 0x000ea4000c1e1500 */
[----:B--2---:R-:W-:-:S06]  /*2240*/  HADD2.F32 R2, -RZ, R2.H0_H0 ;  /* 0x20000002ff027230 */ /* 0x004fcc0000004100 */
[----:B------:R-:W0:Y:S02]  /*2250*/  F2I.S64.TRUNC R2, R2 ;  /* 0x0000000200027311 */ /* 0x000e24000020d900 */
[----:B0-----:R-:W-:Y:S01]  /*2260*/  PRMT R25, R2, 0x7610, R25 ;  /* 0x0000761002197816 */ /* 0x001fe20000000019 */
[----:B------:R-:W-:Y:S06]  /*2270*/  BRA `(.L_x_5508) ;  /* 0x0000000800f87947 */ /* 0x000fec0003800000 */
.L_x_5511:
        /* <DEDUP_REMOVED lines=10> */
.L_x_5514:
[----:B------:R-:W2:Y:S02]  /*2320*/  LDG.E.U16 R4, desc[UR36][R4.64] ;  /* 0x0000002404047981 */ /* 0x000ea4000c1e1500 */
[----:B--2---:R-:W-:-:S06]  /*2330*/  HADD2.F32 R2, -RZ, R4.H0_H0 ;  /* 0x20000004ff027230 */ /* 0x004fcc0000004100 */
[----:B------:R-:W0:Y:S02]  /*2340*/  F2I.S64.TRUNC R2, R2 ;  /* 0x0000000200027311 */ /* 0x000e24000020d900 */
[----:B0-----:R-:W-:Y:S01]  /*2350*/  PRMT R25, R2, 0x7610, R25 ;  /* 0x0000761002197816 */ /* 0x001fe20000000019 */
[----:B------:R-:W-:Y:S06]  /*2360*/  BRA `(.L_x_5508) ;  /* 0x0000000800bc7947 */ /* 0x000fec0003800000 */
.L_x_5513:
[----:B------:R-:W2:Y:S02]  /*2370*/  LDG.E.64 R2, desc[UR36][R4.64] ;  /* 0x0000002404027981 */ /* 0x000ea4000c1e1b00 */
[----:B--2---:R-:W0:Y:S02]  /*2380*/  F2I.S64.F64.TRUNC R2, R2 ;  /* 0x0000000200027311 */ /* 0x004e24000030d900 */
[----:B0-----:R-:W-:Y:S01]  /*2390*/  PRMT R25, R2, 0x7610, R25 ;  /* 0x0000761002197816 */ /* 0x001fe20000000019 */
[----:B------:R-:W-:Y:S06]  /*23a0*/  BRA `(.L_x_5508) ;  /* 0x0000000800ac7947 */ /* 0x000fec0003800000 */
.L_x_5503:
        /* <DEDUP_REMOVED lines=12> */
.L_x_5517:
[----:B------:R-:W2:Y:S02]  /*2470*/  LDG.E.64 R4, desc[UR36][R4.64] ;  /* 0x0000002404047981 */ /* 0x000ea4000c1e1b00 */
[----:B--2---:R-:W0:Y:S02]  /*2480*/  F2I.S64.F64.TRUNC R2, R4 ;  /* 0x0000000400027311 */ /* 0x004e24000030d900 */
[----:B0-----:R-:W-:Y:S01]  /*2490*/  PRMT R25, R2, 0x7610, R25 ;  /* 0x0000761002197816 */ /* 0x001fe20000000019 */
[----:B------:R-:W-:Y:S06]  /*24a0*/  BRA `(.L_x_5508) ;  /* 0x00000008006c7947 */ /* 0x000fec0003800000 */
.L_x_5516:
        /* <DEDUP_REMOVED lines=28> */
.L_x_5519:
        /* <DEDUP_REMOVED lines=15> */
.L_x_5518:
[----:B------:R-:W2:Y:S02]  /*2760*/  LDG.E.U16 R2, desc[UR36][R4.64] ;  /* 0x0000002404027981 */ /* 0x000ea4000c1e1500 */
[----:B--2---:R-:W-:-:S06]  /*2770*/  IMAD.U32 R2, R2, 0x10000, RZ ;  /* 0x0001000002027824 */ /* 0x004fcc00078e00ff */
[----:B------:R-:W0:Y:S02]  /*2780*/  F2I.S64.TRUNC R2, R2 ;  /* 0x0000000200027311 */ /* 0x000e24000020d900 */
[----:B0-----:R-:W-:Y:S01]  /*2790*/  PRMT R25, R2, 0x7610, R25 ;  /* 0x0000761002197816 */ /* 0x001fe20000000019 */
[----:B------:R-:W-:Y:S06]  /*27a0*/  BRA `(.L_x_5508) ;  /* 0x0000000400ac7947 */ /* 0x000fec0003800000 */
.L_x_5515:
        /* <DEDUP_REMOVED lines=10> */
.L_x_5522:
        /* <DEDUP_REMOVED lines=21> */
.L_x_5526:
[----:B------:R-:W-:Y:S05]  /*29a0*/  BSYNC B1 ;  /* 0x0000000000017941 */ /* 0x000fea0003800000 */
.L_x_5525:
[----:B------:R-:W-:Y:S01]  /*29b0*/  IMAD.SHL.U32 R2, R2, 0x100000, RZ ;  /* 0x0010000002027824 */ /* 0x000fe200078e00ff */
[----:B------:R-:W-:-:S04]  /*29c0*/  LEA R3, R0, 0x3b800000, 0x17 ;  /* 0x3b80000000037811 */ /* 0x000fc800078eb8ff */
[----:B------:R-:W-:-:S07]  /*29d0*/  LOP3.LUT R2, R3, R2, R4, 0xfe, !PT ;  /* 0x0000000203027212 */ /* 0x000fce00078efe04 */
.L_x_5524:
[----:B------:R-:W-:Y:S05]  /*29e0*/  BSYNC B0 ;  /* 0x0000000000007941 */ /* 0x000fea0003800000 */
.L_x_5523:
[----:B------:R-:W0:Y:S02]  /*29f0*/  F2I.S64.TRUNC R2, R2 ;  /* 0x0000000200027311 */ /* 0x000e24000020d900 */
[----:B0-----:R-:W-:Y:S01]  /*2a00*/  PRMT R25, R2, 0x7610, R25 ;  /* 0x0000761002197816 */ /* 0x001fe20000000019 */
[----:B------:R-:W-:Y:S06]  /*2a10*/  BRA `(.L_x_5508) ;  /* 0x0000000400107947 */ /* 0x000fec0003800000 */
.L_x_5521:
        /* <DEDUP_REMOVED lines=21> */
.L_x_5530:
[----:B------:R-:W-:Y:S05]  /*2b70*/  BSYNC B1 ;  /* 0x0000000000017941 */ /* 0x000fea0003800000 */
.L_x_5529:
[----:B------:R-:W-:Y:S01]  /*2b80*/  IMAD.SHL.U32 R2, R2, 0x200000, RZ ;  /* 0x0020000002027824 */ /* 0x000fe200078e00ff */
[----:B------:R-:W-:-:S04]  /*2b90*/  LEA R3, R0, 0x37800000, 0x17 ;  /* 0x3780000000037811 */ /* 0x000fc800078eb8ff */
[----:B------:R-:W-:-:S07]  /*2ba0*/  LOP3.LUT R2, R3, R2, R4, 0xfe, !PT ;  /* 0x0000000203027212 */ /* 0x000fce00078efe04 */
.L_x_5528:
[----:B------:R-:W-:Y:S05]  /*2bb0*/  BSYNC B0 ;  /* 0x0000000000007941 */ /* 0x000fea0003800000 */
.L_x_5527:
[----:B------:R-:W0:Y:S02]  /*2bc0*/  F2I.S64.TRUNC R2, R2 ;  /* 0x0000000200027311 */ /* 0x000e24000020d900 */
[----:B0-----:R-:W-:Y:S01]  /*2bd0*/  PRMT R25, R2, 0x7610, R25 ;  /* 0x0000761002197816 */ /* 0x001fe20000000019 */
[----:B------:R-:W-:Y:S06]  /*2be0*/  BRA `(.L_x_5508) ;  /* 0x00000000009c7947 */ /* 0x000fec0003800000 */
.L_x_5520:
        /* <DEDUP_REMOVED lines=14> */
.L_x_5534:
[----:B------:R-:W-:Y:S05]  /*2cd0*/  BSYNC B0 ;  /* 0x0000000000007941 */ /* 0x000fea0003800000 */
.L_x_5533:
[----:B------:R-:W0:Y:S02]  /*2ce0*/  F2I.S64.TRUNC R2, R2 ;  /* 0x0000000200027311 */ /* 0x000e24000020d900 */
[----:B0-----:R-:W-:Y:S01]  /*2cf0*/  PRMT R25, R2, 0x7610, R25 ;  /* 0x0000761002197816 */ /* 0x001fe20000000019 */
[----:B------:R-:W-:Y:S06]  /*2d00*/  BRA `(.L_x_5508) ;  /* 0x0000000000547947 */ /* 0x000fec0003800000 */
.L_x_5507:
        /* <DEDUP_REMOVED lines=16> */
.L_x_5535:
[----:B------:R-:W-:Y:S01]  /*2e10*/  PRMT R25, RZ, 0x7610, R25 ;  /* 0x00007610ff197816 */ /* 0x000fe20000000019 */
[----:B------:R-:W-:Y:S06]  /*2e20*/  BRA `(.L_x_5508) ;  /* 0x00000000000c7947 */ /* 0x000fec0003800000 */
.L_x_5532:
[----:B------:R2:W5:Y:S01]  /*2e30*/  LDG.E.U8 R25, desc[UR36][R4.64] ;  /* 0x0000002404197981 */ /* 0x000562000c1e1100 */
[----:B------:R-:W-:Y:S05]  /*2e40*/  BRA `(.L_x_5508) ;  /* 0x0000000000047947 */ /* 0x000fea0003800000 */
.L_x_5531:
[----:B------:R1:W5:Y:S02]  /*2e50*/  LDG.E.U8 R25, desc[UR36][R4.64] ;  /* 0x0000002404197981 */ /* 0x000364000c1e1100 */
.L_x_5508:
[----:B------:R-:W-:-:S07]  /*2e60*/  VIADD R19, R19, 0x80 ;  /* 0x0000008013137836 */ /* 0x000fce0000000000 */
.L_x_5502:
[----:B------:R-:W-:Y:S05]  /*2e70*/  BSYNC B6 ;  /* 0x0000000000067941 */ /* 0x000fea0003800000 */
.L_x_5501:
[----:B------:R-:W0:Y:S01]  /*2e80*/  LDC.U8 R23, c[0x0][0x21c] ;  /* 0x00008700ff177b82 */ /* 0x000e220000000000 */
[----:B------:R-:W-:Y:S01]  /*2e90*/  ISETP.GE.AND P0, PT, R19, R22, PT ;  /* 0x000000161300720c */ /* 0x000fe20003f06270 */
[----:B------:R-:W-:-:S12]  /*2ea0*/  BSSY B6, `(.L_x_5536) ;  /* 0x00000ef000067945 */ /* 0x000fd80003800000 */
[----:B------:R-:W-:Y:S05]  /*2eb0*/  @P0 BRA `(.L_x_5537) ;  /* 0x0000000c00b40947 */ /* 0x000fea0003800000 */
[----:B------:R-:W0:Y:S01]  /*2ec0*/  LDC.64 R2, c[0x0][0x230] ;  /* 0x00008c00ff027b82 */ /* 0x000e220000000a00 */
[----:B------:R-:W-:Y:S01]  /*2ed0*/  PRMT R0, R26, 0x9910, RZ ;  /* 0x000099101a007816 */ /* 0x000fe200000000ff */
[----:B------:R-:W-:Y:S01]  /*2ee0*/  IMAD R19, R24, 0x200, R19 ;  /* 0x0000020018137824 */ /* 0x000fe200078e0213 */
[----:B------:R-:W-:Y:S02]  /*2ef0*/  ULDC UR4, c[0x0][0x240] ;  /* 0x0000900000047ab9 */ /* 0x000fe40000000800 */
[----:B------:R-:W-:Y:S01]  /*2f00*/  ISETP.GT.AND P1, PT, R0, 0x9, PT ;  /* 0x000000090000780c */ /* 0x000fe20003f24270 */
[----:B------:R-:W-:-:S05]  /*2f10*/  IMAD R19, R19, UR4, RZ ;  /* 0x0000000413137c24 */ /* 0x000fca000f8e02ff */
[----:B01234-:R-:W-:-:S05]  /*2f20*/  IADD3 R4, P0, R19, R2, RZ ;  /* 0x0000000213047210 */ /* 0x01ffca0007f1e0ff */
        /* <DEDUP_REMOVED lines=12> */
.L_x_5541:
[----:B------:R0:W5:Y:S01]  /*2ff0*/  LDG.E.U8 R16, desc[UR36][R4.64] ;  /* 0x0000002404107981 */ /* 0x000162000c1e1100 */
[----:B------:R-:W-:Y:S05]  /*3000*/  BRA `(.L_x_5537) ;  /* 0x0000000c00607947 */ /* 0x000fea0003800000 */
.L_x_5540:
        /* <DEDUP_REMOVED lines=8> */
.L_x_5544:
[----:B------:R0:W5:Y:S01]  /*3090*/  LDG.E.U8 R16, desc[UR36][R4.64] ;  /* 0x0000002404107981 */ /* 0x000162000c1e1100 */
[----:B------:R-:W-:Y:S05]  /*30a0*/  BRA `(.L_x_5537) ;  /* 0x0000000c00387947 */ /* 0x000fea0003800000 */
.L_x_5543:
[----:B------:R0:W5:Y:S01]  /*30b0*/  LDG.E.U16 R16, desc[UR36][R4.64] ;  /* 0x0000002404107981 */ /* 0x000162000c1e1500 */
[----:B------:R-:W-:Y:S05]  /*30c0*/  BRA `(.L_x_5537) ;  /* 0x0000000c00307947 */ /* 0x000fea0003800000 */
.L_x_5539:
        /* <DEDUP_REMOVED lines=10> */
.L_x_5546:
[----:B------:R-:W2:Y:S02]  /*3170*/  LDG.E.U16 R2, desc[UR36][R4.64] ;  /* 0x0000002404027981 */ /* 0x000ea4000c1e1500 */
[----:B--2---:R-:W-:-:S06]  /*3180*/  HADD2.F32 R2, -RZ, R2.H0_H0 ;  /* 0x20000002ff027230 */ /* 0x004fcc0000004100 */
[----:B------:R-:W0:Y:S02]  /*3190*/  F2I.S64.TRUNC R2, R2 ;  /* 0x0000000200027311 */ /* 0x000e24000020d900 */
[----:B0-----:R-:W-:Y:S01]  /*31a0*/  PRMT R16, R2, 0x7610, R16 ;  /* 0x0000761002107816 */ /* 0x001fe20000000010 */
[----:B------:R-:W-:Y:S06]  /*31b0*/  BRA `(.L_x_5537) ;  /* 0x0000000800f47947 */ /* 0x000fec0003800000 */
.L_x_5545:
        /* <DEDUP_REMOVED lines=10> */
.L_x_5548:
[----:B------:R-:W2:Y:S02]  /*3260*/  LDG.E.U16 R4, desc[UR36][R4.64] ;  /* 0x0000002404047981 */ /* 0x000ea4000c1e1500 */
[----:B--2---:R-:W-:-:S06]  /*3270*/  HADD2.F32 R2, -RZ, R4.H0_H0 ;  /* 0x20000004ff027230 */ /* 0x004fcc0000004100 */
[----:B------:R-:W0:Y:S02]  /*3280*/  F2I.S64.TRUNC R2, R2 ;  /* 0x0000000200027311 */ /* 0x000e24000020d900 */
[----:B0-----:R-:W-:Y:S01]  /*3290*/  PRMT R16, R2, 0x7610, R16 ;  /* 0x0000761002107816 */ /* 0x001fe20000000010 */
[----:B------:R-:W-:Y:S06]  /*32a0*/  BRA `(.L_x_5537) ;  /* 0x0000000800b87947 */ /* 0x000fec0003800000 */
.L_x_5547:
[----:B------:R-:W2:Y:S02]  /*32b0*/  LDG.E.64 R2, desc[UR36][R4.64] ;  /* 0x0000002404027981 */ /* 0x000ea4000c1e1b00 */
[----:B--2---:R-:W0:Y:S02]  /*32c0*/  F2I.S64.F64.TRUNC R2, R2 ;  /* 0x0000000200027311 */ /* 0x004e24000030d900 */
[----:B0-----:R-:W-:Y:S01]  /*32d0*/  PRMT R16, R2, 0x7610, R16 ;  /* 0x0000761002107816 */ /* 0x001fe20000000010 */
[----:B------:R-:W-:Y:S06]  /*32e0*/  BRA `(.L_x_5537) ;  /* 0x0000000800a87947 */ /* 0x000fec0003800000 */
.L_x_5538:
        /* <DEDUP_REMOVED lines=12> */
.L_x_5551:
[----:B------:R-:W2:Y:S02]  /*33b0*/  LDG.E.64 R4, desc[UR36][R4.64] ;  /* 0x0000002404047981 */ /* 0x000ea4000c1e1b00 */
[----:B--2---:R-:W0:Y:S02]  /*33c0*/  F2I.S64.F64.TRUNC R2, R4 ;  /* 0x0000000400027311 */ /* 0x004e24000030d900 */
[----:B0-----:R-:W-:Y:S01]  /*33d0*/  PRMT R16, R2, 0x7610, R16 ;  /* 0x0000761002107816 */ /* 0x001fe20000000010 */
[----:B------:R-:W-:Y:S06]  /*33e0*/  BRA `(.L_x_5537) ;  /* 0x0000000800687947 */ /* 0x000fec0003800000 */
.L_x_5550:
        /* <DEDUP_REMOVED lines=28> */
.L_x_5553:
        /* <DEDUP_REMOVED lines=15> */
.L_x_5552:
[----:B------:R-:W2:Y:S02]  /*36a0*/  LDG.E.U16 R2, desc[UR36][R4.64] ;  /* 0x0000002404027981 */ /* 0x000ea4000c1e1500 */
[----:B--2---:R-:W-:-:S06]  /*36b0*/  IMAD.U32 R2, R2, 0x10000, RZ ;  /* 0x0001000002027824 */ /* 0x004fcc00078e00ff */
[----:B------:R-:W0:Y:S02]  /*36c0*/  F2I.S64.TRUNC R2, R2 ;  /* 0x0000000200027311 */ /* 0x000e24000020d900 */
[----:B0-----:R-:W-:Y:S01]  /*36d0*/  PRMT R16, R2, 0x7610, R16 ;  /* 0x0000761002107816 */ /* 0x001fe20000000010 */
[----:B------:R-:W-:Y:S06]  /*36e0*/  BRA `(.L_x_5537) ;  /* 0x0000000400a87947 */ /* 0x000fec0003800000 */
.L_x_5549:
        /* <DEDUP_REMOVED lines=10> */
.L_x_5556:
        /* <DEDUP_REMOVED lines=21> */
.L_x_5560:
[----:B------:R-:W-:Y:S05]  /*38e0*/  BSYNC B1 ;  /* 0x0000000000017941 */ /* 0x000fea0003800000 */
.L_x_5559:
[----:B------:R-:W-:Y:S01]  /*38f0*/  IMAD.SHL.U32 R2, R2, 0x100000, RZ ;  /* 0x0010000002027824 */ /* 0x000fe200078e00ff */
[----:B------:R-:W-:-:S04]  /*3900*/  LEA R3, R0, 0x3b800000, 0x17 ;  /* 0x3b80000000037811 */ /* 0x000fc800078eb8ff */
[----:B------:R-:W-:-:S07]  /*3910*/  LOP3.LUT R2, R3, R2, R4, 0xfe, !PT ;  /* 0x0000000203027212 */ /* 0x000fce00078efe04 */
.L_x_5558:
[----:B------:R-:W-:Y:S05]  /*3920*/  BSYNC B0 ;  /* 0x0000000000007941 */ /* 0x000fea0003800000 */
.L_x_5557:
[----:B------:R-:W0:Y:S02]  /*3930*/  F2I.S64.TRUNC R2, R2 ;  /* 0x0000000200027311 */ /* 0x000e24000020d900 */
[----:B0-----:R-:W-:Y:S01]  /*3940*/  PRMT R16, R2, 0x7610, R16 ;  /* 0x0000761002107816 */ /* 0x001fe20000000010 */
[----:B------:R-:W-:Y:S06]  /*3950*/  BRA `(.L_x_5537) ;  /* 0x00000004000c7947 */ /* 0x000fec0003800000 */
.L_x_5555:
        /* <DEDUP_REMOVED lines=21> */
.L_x_5564:
[----:B------:R-:W-:Y:S05]  /*3ab0*/  BSYNC B1 ;  /* 0x0000000000017941 */ /* 0x000fea0003800000 */
.L_x_5563:
[----:B------:R-:W-:Y:S01]  /*3ac0*/  IMAD.SHL.U32 R2, R2, 0x200000, RZ ;  /* 0x0020000002027824 */ /* 0x000fe200078e00ff */
[----:B------:R-:W-:-:S04]  /*3ad0*/  LEA R3, R0, 0x37800000, 0x17 ;  /* 0x3780000000037811 */ /* 0x000fc800078eb8ff */
[----:B------:R-:W-:-:S07]  /*3ae0*/  LOP3.LUT R2, R3, R2, R4, 0xfe, !PT ;  /* 0x0000000203027212 */ /* 0x000fce00078efe04 */
.L_x_5562:
[----:B------:R-:W-:Y:S05]  /*3af0*/  BSYNC B0 ;  /* 0x0000000000007941 */ /* 0x000fea0003800000 */
.L_x_5561:
[----:B------:R-:W0:Y:S02]  /*3b00*/  F2I.S64.TRUNC R2, R2 ;  /* 0x0000000200027311 */ /* 0x000e24000020d900 */
[----:B0-----:R-:W-:Y:S01]  /*3b10*/  PRMT R16, R2, 0x7610, R16 ;  /* 0x0000761002107816 */ /* 0x001fe20000000010 */
[----:B------:R-:W-:Y:S06]  /*3b20*/  BRA `(.L_x_5537) ;  /* 0x0000000000987947 */ /* 0x000fec0003800000 */
.L_x_5554:
        /* <DEDUP_REMOVED lines=14> */
.L_x_5568:
[----:B------:R-:W-:Y:S05]  /*3c10*/  BSYNC B0 ;  /* 0x0000000000007941 */ /* 0x000fea0003800000 */
.L_x_5567:
[----:B------:R-:W0:Y:S02]  /*3c20*/  F2I.S64.TRUNC R2, R2 ;  /* 0x0000000200027311 */ /* 0x000e24000020d900 */
[----:B0-----:R-:W-:Y:S01]  /*3c30*/  PRMT R16, R2, 0x7610, R16 ;  /* 0x0000761002107816 */ /* 0x001fe20000000010 */
[----:B------:R-:W-:Y:S06]  /*3c40*/  BRA `(.L_x_5537) ;  /* 0x0000000000507947 */ /* 0x000fec0003800000 */
.L_x_5542:
        /* <DEDUP_REMOVED lines=16> */
.L_x_5569:
[----:B------:R-:W-:Y:S05]  /*3d50*/  BRA `(.L_x_5537) ;  /* 0x00000000000c7947 */ /* 0x000fea0003800000 */
.L_x_5566:
[----:B------:R0:W5:Y:S01]  /*3d60*/  LDG.E.U8 R16, desc[UR36][R4.64] ;  /* 0x0000002404107981 */ /* 0x000162000c1e1100 */
[----:B------:R-:W-:Y:S05]  /*3d70*/  BRA `(.L_x_5537) ;  /* 0x0000000000047947 */ /* 0x000fea0003800000 */
.L_x_5565:
[----:B------:R0:W5:Y:S02]  /*3d80*/  LDG.E.U8 R16, desc[UR36][R4.64] ;  /* 0x0000002404107981 */ /* 0x000164000c1e1100 */
.L_x_5537:
[----:B------:R-:W-:Y:S05]  /*3d90*/  BSYNC B6 ;  /* 0x0000000000067941 */ /* 0x000fea0003800000 */
.L_x_5536:
[----:B------:R-:W1:Y:S01]  /*3da0*/  LDC R0, c[0x0][0x218] ;  /* 0x00008600ff007b82 */ /* 0x000e620000000800 */
[----:B------:R-:W-:Y:S01]  /*3db0*/  BSSY B0, `(.L_x_5570) ;  /* 0x000003f000007945 */ /* 0x000fe20003800000 */
[----:B-1----:R-:W-:-:S13]  /*3dc0*/  ISETP.NE.AND P0, PT, R0, RZ, PT ;  /* 0x000000ff0000720c */ /* 0x002fda0003f05270 */
[----:B------:R-:W-:Y:S05]  /*3dd0*/  @!P0 BRA `(.L_x_5571) ;  /* 0x0000000000b48947 */ /* 0x000fea0003800000 */
[----:B------:R-:W-:-:S13]  /*3de0*/  ISETP.NE.AND P0, PT, R0, 0x1, PT ;  /* 0x000000010000780c */ /* 0x000fda0003f05270 */
[----:B------:R-:W-:Y:S05]  /*3df0*/  @P0 BRA `(.L_x_5572) ;  /* 0x0000000000400947 */ /* 0x000fea0003800000 */
[----:B------:R-:W1:Y:S01]  /*3e00*/  S2R R19, SR_TID.X ;  /* 0x0000000000137919 */ /* 0x000e620000002100 */
[----:B-----5:R-:W-:Y:S02]  /*3e10*/  LOP3.LUT R18, R18, 0xff, RZ, 0xc0, !PT ;  /* 0x000000ff12127812 */ /* 0x020fe400078ec0ff */
[----:B------:R-:W-:Y:S02]  /*3e20*/  LOP3.LUT R0, R17, 0xff, RZ, 0xc0, !PT ;  /* 0x000000ff11007812 */ /* 0x000fe400078ec0ff */
[----:B------:R-:W-:Y:S02]  /*3e30*/  LOP3.LUT R2, R25, 0xff, RZ, 0xc0, !PT ;  /* 0x000000ff19027812 */ /* 0x000fe400078ec0ff */
[-C--:B0-----:R-:W-:Y:S02]  /*3e40*/  VIMNMX.U32 R18, R18, R23.reuse, PT ;  /* 0x0000001712127248 */ /* 0x081fe40003fe0000 */
[-C--:B------:R-:W-:Y:S02]  /*3e50*/  VIMNMX.U32 R0, R0, R23.reuse, PT ;  /* 0x0000001700007248 */ /* 0x080fe40003fe0000 */
[----:B------:R-:W-:-:S04]  /*3e60*/  VIMNMX.U32 R2, R2, R23, PT ;  /* 0x0000001702027248 */ /* 0x000fc80003fe0000 */
[----:B------:R-:W-:Y:S01]  /*3e70*/  PRMT R17, R2, 0x7610, R17 ;  /* 0x0000761002117816 */ /* 0x000fe20000000011 */
[----:B-1----:R-:W-:-:S05]  /*3e80*/  VIADD R3, R19, 0x180 ;  /* 0x0000018013037836 */ /* 0x002fca0000000000 */
[----:B------:R-:W-:Y:S02]  /*3e90*/  ISETP.GE.AND P0, PT, R3, R22, PT ;  /* 0x000000160300720c */ /* 0x000fe40003f06270 */
[----:B------:R-:W-:Y:S02]  /*3ea0*/  PRMT R3, R18, 0x7610, R3 ;  /* 0x0000761012037816 */ /* 0x000fe40000000003 */
[----:B------:R-:W-:-:S09]  /*3eb0*/  PRMT R18, R0, 0x7610, R18 ;  /* 0x0000761000127816 */ /* 0x000fd20000000012 */
[----:B------:R-:W-:Y:S05]  /*3ec0*/  @P0 BRA `(.L_x_5573) ;  /* 0x0000000000b40947 */ /* 0x000fea0003800000 */
[----:B------:R-:W-:-:S04]  /*3ed0*/  LOP3.LUT R16, R16, 0xff, RZ, 0xc0, !PT ;  /* 0x000000ff10107812 */ /* 0x000fc800078ec0ff */
[----:B------:R-:W-:Y:S01]  /*3ee0*/  VIMNMX.U32 R16, R16, R23, PT ;  /* 0x0000001710107248 */ /* 0x000fe20003fe0000 */
[----:B------:R-:W-:Y:S06]  /*3ef0*/  BRA `(.L_x_5573) ;  /* 0x0000000000a87947 */ /* 0x000fec0003800000 */
.L_x_5572:
[----:B------:R-:W1:Y:S01]  /*3f00*/  S2R R19, SR_TID.X ;  /* 0x0000000000137919 */ /* 0x000e620000002100 */
[----:B------:R-:W0:Y:S01]  /*3f10*/  LDC.U8 R9, c[0x0][0x21d] ;  /* 0x00008740ff097b82 */ /* 0x000e220000000000 */
[C---:B-1----:R-:W-:Y:S01]  /*3f20*/  VIADD R7, R19.reuse, 0x80 ;  /* 0x0000008013077836 */ /* 0x042fe20000000000 */
[C---:B------:R-:W-:Y:S01]  /*3f30*/  ISETP.GE.AND P2, PT, R19.reuse, R22, PT ;  /* 0x000000161300720c */ /* 0x040fe20003f46270 */
[----:B0-234-:R-:W-:-:S03]  /*3f40*/  VIADD R5, R19, 0x100 ;  /* 0x0000010013057836 */ /* 0x01dfc60000000000 */
[-C--:B------:R-:W-:Y:S02]  /*3f50*/  ISETP.GE.AND P0, PT, R7, R22.reuse, PT ;  /* 0x000000160700720c */ /* 0x080fe40003f06270 */
[----:B------:R-:W-:Y:S01]  /*3f60*/  ISETP.GE.AND P1, PT, R5, R22, PT ;  /* 0x000000160500720c */ /* 0x000fe20003f26270 */
[----:B------:R-:W-:-:S05]  /*3f70*/  VIADD R5, R19, 0x180 ;  /* 0x0000018013057836 */ /* 0x000fca0000000000 */
[----:B------:R-:W-:Y:S02]  /*3f80*/  ISETP.GE.AND P3, PT, R5, R22, PT ;  /* 0x000000160500720c */ /* 0x000fe40003f66270 */
[----:B-----5:R-:W-:-:S03]  /*3f90*/  @!P2 LOP3.LUT R0, R18, 0xff, RZ, 0xc0, !PT ;  /* 0x000000ff1200a812 */ /* 0x020fc600078ec0ff */
[----:B------:R-:W-:Y:S02]  /*3fa0*/  @!P0 LOP3.LUT R2, R17, 0xff, RZ, 0xc0, !PT ;  /* 0x000000ff11028812 */ /* 0x000fe400078ec0ff */
[----:B------:R-:W-:Y:S02]  /*3fb0*/  @!P1 LOP3.LUT R4, R25, 0xff, RZ, 0xc0, !PT ;  /* 0x000000ff19049812 */ /* 0x000fe400078ec0ff */
[-C--:B------:R-:W-:Y:S02]  /*3fc0*/  @!P2 VIMNMX.U32 R0, R0, R23.reuse, !PT ;  /* 0x000000170000a248 */ /* 0x080fe40007fe0000 */
[-C--:B------:R-:W-:Y:S02]  /*3fd0*/  @!P0 VIMNMX.U32 R2, R2, R23.reuse, !PT ;  /* 0x0000001702028248 */ /* 0x080fe40007fe0000 */
[----:B------:R-:W-:Y:S02]  /*3fe0*/  @!P1 VIMNMX.U32 R4, R4, R23, !PT ;  /* 0x0000001704049248 */ /* 0x000fe40007fe0000 */
[----:B------:R-:W-:-:S02]  /*3ff0*/  @!P2 VIMNMX R0, R0, R9, PT ;  /* 0x000000090000a248 */ /* 0x000fc40003fe0100 */
[-C--:B------:R-:W-:Y:S02]  /*4000*/  @!P0 VIMNMX R2, R2, R9.reuse, PT ;  /* 0x0000000902028248 */ /* 0x080fe40003fe0100 */
[----:B------:R-:W-:Y:S02]  /*4010*/  @!P1 VIMNMX R4, R4, R9, PT ;  /* 0x0000000904049248 */ /* 0x000fe40003fe0100 */
[----:B------:R-:W-:Y:S02]  /*4020*/  @!P2 PRMT R3, R0, 0x7610, R3 ;  /* 0x000076100003a816 */ /* 0x000fe40000000003 */
[----:B------:R-:W-:Y:S02]  /*4030*/  @!P0 PRMT R18, R2, 0x7610, R18 ;  /* 0x0000761002128816 */ /* 0x000fe40000000012 */
[----:B------:R-:W-:Y:S01]  /*4040*/  @!P1 PRMT R17, R4, 0x7610, R17 ;  /* 0x0000761004119816 */ /* 0x000fe20000000011 */
[----:B------:R-:W-:Y:S06]  /*4050*/  @P3 BRA `(.L_x_5573) ;  /* 0x0000000000503947 */ /* 0x000fec0003800000 */
[----:B------:R-:W-:-:S04]  /*4060*/  LOP3.LUT R16, R16, 0xff, RZ, 0xc0, !PT ;  /* 0x000000ff10107812 */ /* 0x000fc800078ec0ff */
[----:B------:R-:W-:-:S04]  /*4070*/  VIMNMX.U32 R23, R16, R23, !PT ;  /* 0x0000001710177248 */ /* 0x000fc80007fe0000 */
[----:B------:R-:W-:-:S04]  /*4080*/  VIMNMX R23, R23, R9, PT ;  /* 0x0000000917177248 */ /* 0x000fc80003fe0100 */
[----:B------:R-:W-:Y:S01]  /*4090*/  PRMT R16, R23, 0x7610, R16 ;  /* 0x0000761017107816 */ /* 0x000fe20000000010 */
[----:B------:R-:W-:Y:S06]  /*40a0*/  BRA `(.L_x_5573) ;  /* 0x00000000003c7947 */ /* 0x000fec0003800000 */
.L_x_5571:
[----:B------:R-:W1:Y:S01]  /*40b0*/  S2R R19, SR_TID.X ;  /* 0x0000000000137919 */ /* 0x000e620000002100 */
[----:B-----5:R-:W-:Y:S02]  /*40c0*/  LOP3.LUT R18, R18, 0xff, RZ, 0xc0, !PT ;  /* 0x000000ff12127812 */ /* 0x020fe400078ec0ff */
[----:B------:R-:W-:Y:S02]  /*40d0*/  LOP3.LUT R0, R17, 0xff, RZ, 0xc0, !PT ;  /* 0x000000ff11007812 */ /* 0x000fe400078ec0ff */
[----:B------:R-:W-:Y:S02]  /*40e0*/  LOP3.LUT R2, R25, 0xff, RZ, 0xc0, !PT ;  /* 0x000000ff19027812 */ /* 0x000fe400078ec0ff */
[-C--:B0-----:R-:W-:Y:S02]  /*40f0*/  VIMNMX.U32 R18, R18, R23.reuse, !PT ;  /* 0x0000001712127248 */ /* 0x081fe40007fe0000 */
[-C--:B------:R-:W-:Y:S02]  /*4100*/  VIMNMX.U32 R0, R0, R23.reuse, !PT ;  /* 0x0000001700007248 */ /* 0x080fe40007fe0000 */
[----:B------:R-:W-:-:S04]  /*4110*/  VIMNMX.U32 R2, R2, R23, !PT ;  /* 0x0000001702027248 */ /* 0x000fc80007fe0000 */
[----:B------:R-:W-:Y:S01]  /*4120*/  PRMT R17, R2, 0x7610, R17 ;  /* 0x0000761002117816 */ /* 0x000fe20000000011 */
[----:B-1----:R-:W-:-:S05]  /*4130*/  VIADD R3, R19, 0x180 ;  /* 0x0000018013037836 */ /* 0x002fca0000000000 */
[----:B------:R-:W-:Y:S02]  /*4140*/  ISETP.GE.AND P0, PT, R3, R22, PT ;  /* 0x000000160300720c */ /* 0x000fe40003f06270 */
[----:B------:R-:W-:Y:S02]  /*4150*/  PRMT R3, R18, 0x7610, R3 ;  /* 0x0000761012037816 */ /* 0x000fe40000000003 */
[----:B------:R-:W-:-:S09]  /*4160*/  PRMT R18, R0, 0x7610, R18 ;  /* 0x0000761000127816 */ /* 0x000fd20000000012 */
[----:B--234-:R-:W-:-:S04]  /*4170*/  @!P0 LOP3.LUT R4, R16, 0xff, RZ, 0xc0, !PT ;  /* 0x000000ff10048812 */ /* 0x01cfc800078ec0ff */
[----:B------:R-:W-:-:S04]  /*4180*/  @!P0 VIMNMX.U32 R4, R4, R23, !PT ;  /* 0x0000001704048248 */ /* 0x000fc80007fe0000 */
[----:B------:R-:W-:-:S07]  /*4190*/  @!P0 PRMT R16, R4, 0x7610, R16 ;  /* 0x0000761004108816 */ /* 0x000fce0000000010 */
.L_x_5573:
[----:B------:R-:W-:Y:S05]  /*41a0*/  BSYNC B0 ;  /* 0x0000000000007941 */ /* 0x000fea0003800000 */
.L_x_5570:
[----:B------:R-:W0:Y:S01]  /*41b0*/  LDC.U8 R2, c[0x0][0x244] ;  /* 0x00009100ff027b82 */ /* 0x000e220000000000 */
[----:B------:R-:W-:Y:S01]  /*41c0*/  ISETP.GE.AND P0, PT, R19, R22, PT ;  /* 0x000000161300720c */ /* 0x000fe20003f06270 */
[----:B------:R-:W-:-:S12]  /*41d0*/  BSSY B6, `(.L_x_5574) ;  /* 0x00000ff000067945 */ /* 0x000fd80003800000 */
[----:B------:R-:W-:Y:S05]  /*41e0*/  @P0 BRA `(.L_x_5575) ;  /* 0x0000000c00f40947 */ /* 0x000fea0003800000 */
[----:B------:R-:W1:Y:S01]  /*41f0*/  LDC.64 R8, c[0x0][0x228] ;  /* 0x00008a00ff087b82 */ /* 0x000e620000000a00 */
[----:B------:R-:W-:Y:S01]  /*4200*/  IMAD R0, R24, 0x200, R19 ;  /* 0x0000020018007824 */ /* 0x000fe200078e0213 */
[----:B0-234-:R-:W-:Y:S01]  /*4210*/  PRMT R4, R2, 0x9910, RZ ;  /* 0x0000991002047816 */ /* 0x01dfe200000000ff */
        /* <DEDUP_REMOVED lines=17> */
.L_x_5579:
[----:B------:R0:W-:Y:S01]  /*4330*/  STG.E.U8 desc[UR36][R8.64], R3 ;  /* 0x0000000308007986 */ /* 0x0001e2000c101124 */
[----:B------:R-:W-:Y:S05]  /*4340*/  BRA `(.L_x_5581) ;  /* 0x0000000c00987947 */ /* 0x000fea0003800000 */
.L_x_5578:
[----:B------:R-:W-:-:S13]  /*4350*/  ISETP.NE.AND P0, PT, R0, 0x2, PT ;  /* 0x000000020000780c */ /* 0x000fda0003f05270 */
[----:B------:R-:W-:Y:S05]  /*4360*/  @!P0 BRA `(.L_x_5582) ;  /* 0x00000000002c8947 */ /* 0x000fea0003800000 */
[----:B------:R-:W-:-:S13]  /*4370*/  ISETP.NE.AND P0, PT, R0, 0x3, PT ;  /* 0x000000030000780c */ /* 0x000fda0003f05270 */
[----:B------:R-:W-:Y:S05]  /*4380*/  @!P0 BRA `(.L_x_5583) ;  /* 0x0000000000188947 */ /* 0x000fea0003800000 */
[----:B------:R-:W-:-:S13]  /*4390*/  ISETP.NE.AND P0, PT, R0, 0x4, PT ;  /* 0x000000040000780c */ /* 0x000fda0003f05270 */
[----:B------:R-:W-:Y:S05]  /*43a0*/  @P0 BRA `(.L_x_5580) ;  /* 0x0000000c00240947 */ /* 0x000fea0003800000 */
[----:B------:R-:W-:Y:S01]  /*43b0*/  LOP3.LUT R4, R3, 0xff, RZ, 0xc0, !PT ;  /* 0x000000ff03047812 */ /* 0x000fe200078ec0ff */
[----:B------:R-:W-:-:S05]  /*43c0*/  IMAD.MOV.U32 R5, RZ, RZ, RZ ;  /* 0x000000ffff057224 */ /* 0x000fca00078e00ff */
[----:B------:R0:W-:Y:S01]  /*43d0*/  STG.E.64 desc[UR36][R8.64], R4 ;  /* 0x0000000408007986 */ /* 0x0001e2000c101b24 */
[----:B------:R-:W-:Y:S05]  /*43e0*/  BRA `(.L_x_5581) ;  /* 0x0000000c00707947 */ /* 0x000fea0003800000 */
.L_x_5583:
[----:B------:R-:W-:-:S05]  /*43f0*/  LOP3.LUT R3, R3, 0xff, RZ, 0xc0, !PT ;  /* 0x000000ff03037812 */ /* 0x000fca00078ec0ff */
[----:B------:R0:W-:Y:S01]  /*4400*/  STG.E desc[UR36][R8.64], R3 ;  /* 0x0000000308007986 */ /* 0x0001e2000c101924 */
[----:B------:R-:W-:Y:S05]  /*4410*/  BRA `(.L_x_5581) ;  /* 0x0000000c00647947 */ /* 0x000fea0003800000 */
.L_x_5582:
[----:B------:R-:W-:-:S05]  /*4420*/  LOP3.LUT R3, R3, 0xff, RZ, 0xc0, !PT ;  /* 0x000000ff03037812 */ /* 0x000fca00078ec0ff */
[----:B------:R0:W-:Y:S01]  /*4430*/  STG.E.U16 desc[UR36][R8.64], R3 ;  /* 0x0000000308007986 */ /* 0x0001e2000c101524 */
[----:B------:R-:W-:Y:S05]  /*4440*/  BRA `(.L_x_5581) ;  /* 0x0000000c00587947 */ /* 0x000fea0003800000 */
.L_x_5577:
[----:B------:R-:W-:-:S13]  /*4450*/  ISETP.GT.AND P0, PT, R0, 0x6, PT ;  /* 0x000000060000780c */ /* 0x000fda0003f04270 */
[----:B------:R-:W-:Y:S05]  /*4460*/  @P0 BRA `(.L_x_5584) ;  /* 0x0000000000340947 */ /* 0x000fea0003800000 */
[----:B------:R-:W-:-:S13]  /*4470*/  ISETP.NE.AND P0, PT, R0, 0x5, PT ;  /* 0x000000050000780c */ /* 0x000fda0003f05270 */
[----:B------:R-:W-:Y:S05]  /*4480*/  @!P0 BRA `(.L_x_5585) ;  /* 0x0000000000188947 */ /* 0x000fea0003800000 */
[----:B------:R-:W-:-:S13]  /*4490*/  ISETP.NE.AND P0, PT, R0, 0x6, PT ;  /* 0x000000060000780c */ /* 0x000fda0003f05270 */
[----:B------:R-:W-:Y:S05]  /*44a0*/  @P0 BRA `(.L_x_5580) ;  /* 0x0000000800e40947 */ /* 0x000fea0003800000 */
[----:B------:R-:W-:-:S06]  /*44b0*/  LOP3.LUT R3, R3, 0xff, RZ, 0xc0, !PT ;  /* 0x000000ff03037812 */ /* 0x000fcc00078ec0ff */
[----:B------:R-:W0:Y:S02]  /*44c0*/  I2F.U16 R3, R3 ;  /* 0x0000000300037306 */ /* 0x000e240000101000 */
[----:B0-----:R0:W-:Y:S01]  /*44d0*/  STG.E desc[UR36][R8.64], R3 ;  /* 0x0000000308007986 */ /* 0x0011e2000c101924 */
[----:B------:R-:W-:Y:S05]  /*44e0*/  BRA `(.L_x_5581) ;  /* 0x0000000c00307947 */ /* 0x000fea0003800000 */
.L_x_5585:
[----:B------:R-:W-:-:S04]  /*44f0*/  LOP3.LUT R3, R3, 0xff, RZ, 0xc0, !PT ;  /* 0x000000ff03037812 */ /* 0x000fc800078ec0ff */
[----:B------:R-:W0:Y:S02]  /*4500*/  I2F.U16 R0, R3 ;  /* 0x0000000300007306 */ /* 0x000e240000101000 */
[----:B0-----:R-:W-:-:S05]  /*4510*/  F2FP.F16.F32.PACK_AB R0, RZ, R0 ;  /* 0x00000000ff00723e */ /* 0x001fca00000000ff */
[----:B------:R0:W-:Y:S01]  /*4520*/  STG.E.U16 desc[UR36][R8.64], R0 ;  /* 0x0000000008007986 */ /* 0x0001e2000c101524 */
[----:B------:R-:W-:Y:S05]  /*4530*/  BRA `(.L_x_5581) ;  /* 0x0000000c001c7947 */ /* 0x000fea0003800000 */
.L_x_5584:
[----:B------:R-:W-:-:S13]  /*4540*/  ISETP.NE.AND P0, PT, R0, 0x7, PT ;  /* 0x000000070000780c */ /* 0x000fda0003f05270 */
[----:B------:R-:W-:Y:S05]  /*4550*/  @!P0 BRA `(.L_x_5586) ;  /* 0x00000000003c8947 */ /* 0x000fea0003800000 */
[----:B------:R-:W-:-:S13]  /*4560*/  ISETP.NE.AND P0, PT, R0, 0x8, PT ;  /* 0x000000080000780c */ /* 0x000fda0003f05270 */
[----:B------:R-:W-:Y:S05]  /*4570*/  @!P0 BRA `(.L_x_5587) ;  /* 0x00000000001c8947 */ /* 0x000fea0003800000 */
[----:B------:R-:W-:-:S13]  /*4580*/  ISETP.NE.AND P0, PT, R0, 0x9, PT ;  /* 0x000000090000780c */ /* 0x000fda0003f05270 */
[----:B------:R-:W-:Y:S05]  /*4590*/  @P0 BRA `(.L_x_5580) ;  /* 0x0000000800a80947 */ /* 0x000fea0003800000 */
[----:B------:R-:W-:Y:S01]  /*45a0*/  LOP3.LUT R3, R3, 0xff, RZ, 0xc0, !PT ;  /* 0x000000ff03037812 */ /* 0x000fe200078ec0ff */
[----:B------:R-:W-:-:S03]  /*45b0*/  IMAD.MOV.U32 R5, RZ, RZ, RZ ;  /* 0x000000ffff057224 */ /* 0x000fc600078e00ff */
[----:B------:R-:W0:Y:S02]  /*45c0*/  I2F.U16 R4, R3 ;  /* 0x0000000300047306 */ /* 0x000e240000101000 */
[----:B0-----:R0:W-:Y:S01]  /*45d0*/  STG.E.64 desc[UR36][R8.64], R4 ;  /* 0x0000000408007986 */ /* 0x0011e2000c101b24 */
[----:B------:R-:W-:Y:S05]  /*45e0*/  BRA `(.L_x_5581) ;  /* 0x0000000800f07947 */ /* 0x000fea0003800000 */
.L_x_5587:
[----:B------:R-:W-:-:S06]  /*45f0*/  LOP3.LUT R3, R3, 0xff, RZ, 0xc0, !PT ;  /* 0x000000ff03037812 */ /* 0x000fcc00078ec0ff */
[----:B------:R-:W0:Y:S02]  /*4600*/  I2F.U16 R3, R3 ;  /* 0x0000000300037306 */ /* 0x000e240000101000 */
[----:B0-----:R-:W-:-:S04]  /*4610*/  F2FP.F16.F32.PACK_AB R3, RZ, R3 ;  /* 0x00000003ff03723e */ /* 0x001fc800000000ff */
[----:B------:R-:W-:-:S05]  /*4620*/  PRMT R3, R3, 0x5410, RZ ;  /* 0x0000541003037816 */ /* 0x000fca00000000ff */
[----:B------:R0:W-:Y:S01]  /*4630*/  STG.E desc[UR36][R8.64], R3 ;  /* 0x0000000308007986 */ /* 0x0001e2000c101924 */
[----:B------:R-:W-:Y:S05]  /*4640*/  BRA `(.L_x_5581) ;  /* 0x0000000800d87947 */ /* 0x000fea0003800000 */
.L_x_5586:
[----:B------:R-:W-:-:S06]  /*4650*/  LOP3.LUT R4, R3, 0xff, RZ, 0xc0, !PT ;  /* 0x000000ff03047812 */ /* 0x000fcc00078ec0ff */
[----:B------:R-:W0:Y:S02]  /*4660*/  I2F.F64.U16 R4, R4 ;  /* 0x0000000400047312 */ /* 0x000e240000101800 */
[----:B0-----:R0:W-:Y:S01]  /*4670*/  STG.E.64 desc[UR36][R8.64], R4 ;  /* 0x0000000408007986 */ /* 0x0011e2000c101b24 */
[----:B------:R-:W-:Y:S05]  /*4680*/  BRA `(.L_x_5581) ;  /* 0x0000000800c87947 */ /* 0x000fea0003800000 */
.L_x_5576:
        /* <DEDUP_REMOVED lines=12> */
.L_x_5590:
[----:B------:R-:W-:Y:S02]  /*4750*/  LOP3.LUT R4, R3, 0xff, RZ, 0xc0, !PT ;  /* 0x000000ff03047812 */ /* 0x000fe400078ec0ff */
[----:B------:R-:W-:-:S04]  /*4760*/  CS2R R6, SRZ ;  /* 0x0000000000067805 */ /* 0x000fc8000001ff00 */
[----:B------:R-:W0:Y:S02]  /*4770*/  I2F.F64.U16 R4, R4 ;  /* 0x0000000400047312 */ /* 0x000e240000101800 */
[----:B0-----:R0:W-:Y:S01]  /*4780*/  STG.E.128 desc[UR36][R8.64], R4 ;  /* 0x0000000408007986 */ /* 0x0011e2000c101d24 */
[----:B------:R-:W-:Y:S05]  /*4790*/  BRA `(.L_x_5581) ;  /* 0x0000000800847947 */ /* 0x000fea0003800000 */
.L_x_5589:
[----:B------:R-:W-:-:S13]  /*47a0*/  ISETP.NE.AND P0, PT, R0, 0xf, PT ;  /* 0x0000000f0000780c */ /* 0x000fda0003f05270 */
[----:B------:R-:W-:Y:S05]  /*47b0*/  @!P0 BRA `(.L_x_5591) ;  /* 0x0000000000bc8947 */ /* 0x000fea0003800000 */
[----:B------:R-:W-:-:S13]  /*47c0*/  ISETP.NE.AND P0, PT, R0, 0x17, PT ;  /* 0x000000170000780c */ /* 0x000fda0003f05270 */
[----:B------:R-:W-:Y:S05]  /*47d0*/  @!P0 BRA `(.L_x_5592) ;  /* 0x0000000000588947 */ /* 0x000fea0003800000 */
[----:B------:R-:W-:-:S13]  /*47e0*/  ISETP.NE.AND P0, PT, R0, 0x18, PT ;  /* 0x000000180000780c */ /* 0x000fda0003f05270 */
[----:B------:R-:W-:Y:S05]  /*47f0*/  @P0 BRA `(.L_x_5580) ;  /* 0x0000000800100947 */ /* 0x000fea0003800000 */
[----:B------:R-:W-:Y:S01]  /*4800*/  LOP3.LUT R4, R3, 0xff, RZ, 0xc0, !PT ;  /* 0x000000ff03047812 */ /* 0x000fe200078ec0ff */
[----:B------:R-:W-:Y:S03]  /*4810*/  BSSY B0, `(.L_x_5593) ;  /* 0x000000f000007945 */ /* 0x000fe60003800000 */
[----:B------:R-:W0:Y:S02]  /*4820*/  I2F.U16 R7, R4 ;  /* 0x0000000400077306 */ /* 0x000e240000101000 */
[C---:B0-----:R-:W-:Y:S02]  /*4830*/  LOP3.LUT R3, R7.reuse, 0x7fffffff, RZ, 0xc0, !PT ;  /* 0x7fffffff07037812 */ /* 0x041fe400078ec0ff */
[----:B------:R-:W-:Y:S02]  /*4840*/  LOP3.LUT R0, R7, 0x80000000, RZ, 0xc0, !PT ;  /* 0x8000000007007812 */ /* 0x000fe400078ec0ff */
[----:B------:R-:W-:-:S02]  /*4850*/  ISETP.GT.U32.AND P0, PT, R3, 0x43efffff, PT ;  /* 0x43efffff0300780c */ /* 0x000fc40003f04070 */
        /* <DEDUP_REMOVED lines=10> */
.L_x_5594:
[----:B------:R-:W-:Y:S05]  /*4900*/  BSYNC B0 ;  /* 0x0000000000007941 */ /* 0x000fea0003800000 */
.L_x_5593:
[----:B------:R-:W-:-:S05]  /*4910*/  LOP3.LUT R5, R0, R5, RZ, 0xfc, !PT ;  /* 0x0000000500057212 */ /* 0x000fca00078efcff */
[----:B------:R0:W-:Y:S01]  /*4920*/  STG.E.U8 desc[UR36][R8.64], R5 ;  /* 0x0000000508007986 */ /* 0x0001e2000c101124 */
[----:B------:R-:W-:Y:S05]  /*4930*/  BRA `(.L_x_5581) ;  /* 0x00000008001c7947 */ /* 0x000fea0003800000 */
.L_x_5592:
[----:B------:R-:W-:Y:S01]  /*4940*/  LOP3.LUT R0, R3, 0xff, RZ, 0xc0, !PT ;  /* 0x000000ff03007812 */ /* 0x000fe200078ec0ff */
[----:B------:R-:W-:Y:S03]  /*4950*/  BSSY B0, `(.L_x_5595) ;  /* 0x0000010000007945 */ /* 0x000fe60003800000 */
[----:B------:R-:W0:Y:S02]  /*4960*/  I2F.U16 R5, R0 ;  /* 0x0000000000057306 */ /* 0x000e240000101000 */
        /* <DEDUP_REMOVED lines=11> */
.L_x_5596:
[----:B------:R-:W-:Y:S01]  /*4a20*/  IMAD.MOV.U32 R0, RZ, RZ, 0x7f ;  /* 0x0000007fff007424 */ /* 0x000fe200078e00ff */
[----:B------:R-:W-:-:S04]  /*4a30*/  ISETP.GT.U32.AND P0, PT, R3, 0x7f800000, PT ;  /* 0x7f8000000300780c */ /* 0x000fc80003f04070 */
[----:B------:R-:W-:-:S09]  /*4a40*/  SEL R0, R0, 0x7c, P0 ;  /* 0x0000007c00007807 */ /* 0x000fd20000000000 */
.L_x_5597:
[----:B------:R-:W-:Y:S05]  /*4a50*/  BSYNC B0 ;  /* 0x0000000000007941 */ /* 0x000fea0003800000 */
.L_x_5595:
[----:B------:R-:W-:-:S04]  /*4a60*/  LOP3.LUT R3, R5, 0x80000000, RZ, 0xc0, !PT ;  /* 0x8000000005037812 */ /* 0x000fc800078ec0ff */
[----:B------:R-:W-:-:S04]  /*4a70*/  SHF.R.U32.HI R3, RZ, 0x18, R3 ;  /* 0x00000018ff037819 */ /* 0x000fc80000011603 */
[----:B------:R-:W-:-:S05]  /*4a80*/  LOP3.LUT R3, R0, R3, RZ, 0xfc, !PT ;  /* 0x0000000300037212 */ /* 0x000fca00078efcff */
[----:B------:R0:W-:Y:S01]  /*4a90*/  STG.E.U8 desc[UR36][R8.64], R3 ;  /* 0x0000000308007986 */ /* 0x0001e2000c101124 */
[----:B------:R-:W-:Y:S05]  /*4aa0*/  BRA `(.L_x_5581) ;  /* 0x0000000400c07947 */ /* 0x000fea0003800000 */
.L_x_5591:
[----:B------:R-:W-:-:S04]  /*4ab0*/  LOP3.LUT R3, R3, 0xff, RZ, 0xc0, !PT ;  /* 0x000000ff03037812 */ /* 0x000fc800078ec0ff */
[----:B------:R-:W0:Y:S02]  /*4ac0*/  I2F.U16 R0, R3 ;  /* 0x0000000300007306 */ /* 0x000e240000101000 */
[----:B0-----:R-:W-:-:S05]  /*4ad0*/  F2FP.BF16.F32.PACK_AB R0, RZ, R0 ;  /* 0x00000000ff00723e */ /* 0x001fca00000010ff */
[----:B------:R0:W-:Y:S01]  /*4ae0*/  STG.E.U16 desc[UR36][R8.64], R0 ;  /* 0x0000000008007986 */ /* 0x0001e2000c101524 */
[----:B------:R-:W-:Y:S05]  /*4af0*/  BRA `(.L_x_5581) ;  /* 0x0000000400ac7947 */ /* 0x000fea0003800000 */
.L_x_5588:
        /* <DEDUP_REMOVED lines=8> */
[----:B------:R-:W-:-:S05]  /*4b80*/  LOP3.LUT R3, R3, 0xff, RZ, 0xc0, !PT ;  /* 0x000000ff03037812 */ /* 0x000fca00078ec0ff */
[----:B------:R4:W-:Y:S01]  /*4b90*/  STG.E.U16 desc[UR36][R8.64], R3 ;  /* 0x0000000308007986 */ /* 0x0009e2000c101524 */
[----:B------:R-:W-:Y:S05]  /*4ba0*/  BRA `(.L_x_5581) ;  /* 0x0000000400807947 */ /* 0x000fea0003800000 */
.L_x_5600:
[----:B------:R-:W-:Y:S01]  /*4bb0*/  LOP3.LUT R0, R3, 0xff, RZ, 0xc0, !PT ;  /* 0x000000ff03007812 */ /* 0x000fe200078ec0ff */
[----:B------:R-:W-:Y:S01]  /*4bc0*/  BSSY B0, `(.L_x_5601) ;  /* 0x0000015000007945 */ /* 0x000fe20003800000 */
[----:B------:R-:W-:Y:S02]  /*4bd0*/  IMAD.MOV.U32 R4, RZ, RZ, 0x80 ;  /* 0x00000080ff047424 */ /* 0x000fe400078e00ff */
[----:B------:R-:W0:Y:S02]  /*4be0*/  I2F.U16 R5, R0 ;  /* 0x0000000000057306 */ /* 0x000e240000101000 */
        /* <DEDUP_REMOVED lines=14> */
.L_x_5603:
[----:B------:R-:W-:-:S04]  /*4cd0*/  LOP3.LUT R3, R5, 0x80000000, RZ, 0xc0, !PT ;  /* 0x8000000005037812 */ /* 0x000fc800078ec0ff */
[----:B------:R-:W-:-:S04]  /*4ce0*/  SHF.R.U32.HI R3, RZ, 0x18, R3 ;  /* 0x00000018ff037819 */ /* 0x000fc80000011603 */
[----:B------:R-:W-:-:S04]  /*4cf0*/  LOP3.LUT R0, R0, R3, RZ, 0xfc, !PT ;  /* 0x0000000300007212 */ /* 0x000fc800078efcff */
[----:B------:R-:W-:-:S07]  /*4d00*/  PRMT R4, R0, 0x7610, R4 ;  /* 0x0000761000047816 */ /* 0x000fce0000000004 */
.L_x_5602:
[----:B------:R-:W-:Y:S05]  /*4d10*/  BSYNC B0 ;  /* 0x0000000000007941 */ /* 0x000fea0003800000 */
.L_x_5601:
[----:B------:R3:W-:Y:S01]  /*4d20*/  STG.E.U8 desc[UR36][R8.64], R4 ;  /* 0x0000000408007986 */ /* 0x0007e2000c101124 */
[----:B------:R-:W-:Y:S05]  /*4d30*/  BRA `(.L_x_5581) ;  /* 0x00000004001c7947 */ /* 0x000fea0003800000 */
.L_x_5599:
        /* <DEDUP_REMOVED lines=18> */
.L_x_5606:
[----:B------:R-:W-:-:S04]  /*4e60*/  LOP3.LUT R3, R5, 0x80000000, RZ, 0xc0, !PT ;  /* 0x8000000005037812 */ /* 0x000fc800078ec0ff */
[----:B------:R-:W-:-:S04]  /*4e70*/  SHF.R.U32.HI R3, RZ, 0x18, R3 ;  /* 0x00000018ff037819 */ /* 0x000fc80000011603 */
[----:B------:R-:W-:-:S04]  /*4e80*/  LOP3.LUT R0, R0, R3, RZ, 0xfc, !PT ;  /* 0x0000000300007212 */ /* 0x000fc800078efcff */
[----:B------:R-:W-:-:S07]  /*4e90*/  PRMT R4, R0, 0x7610, R4 ;  /* 0x0000761000047816 */ /* 0x000fce0000000004 */
.L_x_5605:
[----:B------:R-:W-:Y:S05]  /*4ea0*/  BSYNC B0 ;  /* 0x0000000000007941 */ /* 0x000fea0003800000 */
.L_x_5604:
[----:B------:R0:W-:Y:S01]  /*4eb0*/  STG.E.U8 desc[UR36][R8.64], R4 ;  /* 0x0000000408007986 */ /* 0x0001e2000c101124 */
[----:B------:R-:W-:Y:S05]  /*4ec0*/  BRA `(.L_x_5581) ;  /* 0x0000000000b87947 */ /* 0x000fea0003800000 */
.L_x_5598:
[----:B------:R-:W-:-:S13]  /*4ed0*/  ISETP.NE.AND P0, PT, R0, 0x1c, PT ;  /* 0x0000001c0000780c */ /* 0x000fda0003f05270 */
[----:B------:R-:W-:Y:S05]  /*4ee0*/  @!P0 BRA `(.L_x_5607) ;  /* 0x0000000000a88947 */ /* 0x000fea0003800000 */
[----:B------:R-:W-:-:S13]  /*4ef0*/  ISETP.NE.AND P0, PT, R0, 0x1d, PT ;  /* 0x0000001d0000780c */ /* 0x000fda0003f05270 */
[----:B------:R-:W-:Y:S05]  /*4f00*/  @!P0 BRA `(.L_x_5608) ;  /* 0x0000000000908947 */ /* 0x000fea0003800000 */
[----:B------:R-:W-:-:S13]  /*4f10*/  ISETP.NE.AND P0, PT, R0, 0x2c, PT ;  /* 0x0000002c0000780c */ /* 0x000fda0003f05270 */
[----:B------:R-:W-:Y:S05]  /*4f20*/  @P0 BRA `(.L_x_5580) ;  /* 0x0000000000440947 */ /* 0x000fea0003800000 */
[----:B------:R-:W-:-:S04]  /*4f30*/  LOP3.LUT R5, R3, 0xff, RZ, 0xc0, !PT ;  /* 0x000000ff03057812 */ /* 0x000fc800078ec0ff */
[----:B------:R-:W0:Y:S02]  /*4f40*/  I2F.U16 R6, R5 ;  /* 0x0000000500067306 */ /* 0x000e240000101000 */
        /* <DEDUP_REMOVED lines=15> */
.L_x_5580:
        /* <DEDUP_REMOVED lines=16> */
.L_x_5609:
[----:B------:R-:W-:Y:S05]  /*5140*/  BRA `(.L_x_5581) ;  /* 0x0000000000187947 */ /* 0x000fea0003800000 */
.L_x_5608:
[----:B------:R-:W-:Y:S01]  /*5150*/  LOP3.LUT R4, R3, 0xff, RZ, 0xc0, !PT ;  /* 0x000000ff03047812 */ /* 0x000fe200078ec0ff */
[----:B------:R-:W-:-:S05]  /*5160*/  IMAD.MOV.U32 R5, RZ, RZ, RZ ;  /* 0x000000ffff057224 */ /* 0x000fca00078e00ff */
[----:B------:R2:W-:Y:S01]  /*5170*/  STG.E.64 desc[UR36][R8.64], R4 ;  /* 0x0000000408007986 */ /* 0x0005e2000c101b24 */
[----:B------:R-:W-:Y:S05]  /*5180*/  BRA `(.L_x_5581) ;  /* 0x0000000000087947 */ /* 0x000fea0003800000 */
.L_x_5607:
[----:B------:R-:W-:-:S05]  /*5190*/  LOP3.LUT R3, R3, 0xff, RZ, 0xc0, !PT ;  /* 0x000000ff03037812 */ /* 0x000fca00078ec0ff */
[----:B------:R0:W-:Y:S02]  /*51a0*/  STG.E desc[UR36][R8.64], R3 ;  /* 0x0000000308007986 */ /* 0x0001e4000c101924 */
.L_x_5581:
[----:B------:R-:W-:-:S07]  /*51b0*/  VIADD R19, R19, 0x80 ;  /* 0x0000008013137836 */ /* 0x000fce0000000000 */
.L_x_5575:
[----:B------:R-:W-:Y:S05]  /*51c0*/  BSYNC B6 ;  /* 0x0000000000067941 */ /* 0x000fea0003800000 */
.L_x_5574:
        /* <DEDUP_REMOVED lines=23> */
.L_x_5615:
[----:B------:R0:W-:Y:S01]  /*5340*/  STG.E.U8 desc[UR36][R8.64], R18 ;  /* 0x0000001208007986 */ /* 0x0001e2000c101124 */
[----:B------:R-:W-:Y:S05]  /*5350*/  BRA `(.L_x_5617) ;  /* 0x0000000c00987947 */ /* 0x000fea0003800000 */
.L_x_5614:
        /* <DEDUP_REMOVED lines=10> */
.L_x_5619:
[----:B------:R-:W-:-:S05]  /*5400*/  LOP3.LUT R3, R18, 0xff, RZ, 0xc0, !PT ;  /* 0x000000ff12037812 */ /* 0x000fca00078ec0ff */
[----:B------:R0:W-:Y:S01]  /*5410*/  STG.E desc[UR36][R8.64], R3 ;  /* 0x0000000308007986 */ /* 0x0001e2000c101924 */
[----:B------:R-:W-:Y:S05]  /*5420*/  BRA `(.L_x_5617) ;  /* 0x0000000c00647947 */ /* 0x000fea0003800000 */
.L_x_5618:
[----:B------:R-:W-:-:S05]  /*5430*/  LOP3.LUT R3, R18, 0xff, RZ, 0xc0, !PT ;  /* 0x000000ff12037812 */ /* 0x000fca00078ec0ff */
[----:B------:R0:W-:Y:S01]  /*5440*/  STG.E.U16 desc[UR36][R8.64], R3 ;  /* 0x0000000308007986 */ /* 0x0001e2000c101524 */
[----:B------:R-:W-:Y:S05]  /*5450*/  BRA `(.L_x_5617) ;  /* 0x0000000c00587947 */ /* 0x000fea0003800000 */
.L_x_5613:
        /* <DEDUP_REMOVED lines=10> */
.L_x_5621:
[----:B------:R-:W-:-:S04]  /*5500*/  LOP3.LUT R18, R18, 0xff, RZ, 0xc0, !PT ;  /* 0x000000ff12127812 */ /* 0x000fc800078ec0ff */
[----:B------:R-:W0:Y:S02]  /*5510*/  I2F.U16 R0, R18 ;  /* 0x0000001200007306 */ /* 0x000e240000101000 */
[----:B0-----:R-:W-:-:S05]  /*5520*/  F2FP.F16.F32.PACK_AB R0, RZ, R0 ;  /* 0x00000000ff00723e */ /* 0x001fca00000000ff */
[----:B------:R0:W-:Y:S01]  /*5530*/  STG.E.U16 desc[UR36][R8.64], R0 ;  /* 0x0000000008007986 */ /* 0x0001e2000c101524 */
[----:B------:R-:W-:Y:S05]  /*5540*/  BRA `(.L_x_5617) ;  /* 0x0000000c001c7947 */ /* 0x000fea0003800000 */
.L_x_5620:
        /* <DEDUP_REMOVED lines=11> */
.L_x_5623:
[----:B------:R-:W-:-:S06]  /*5600*/  LOP3.LUT R18, R18, 0xff, RZ, 0xc0, !PT ;  /* 0x000000ff12127812 */ /* 0x000fcc00078ec0ff */
[----:B------:R-:W0:Y:S02]  /*5610*/  I2F.U16 R18, R18 ;  /* 0x0000001200127306 */ /* 0x000e240000101000 */
[----:B0-----:R-:W-:-:S04]  /*5620*/  F2FP.F16.F32.PACK_AB R3, RZ, R18 ;  /* 0x00000012ff03723e */ /* 0x001fc800000000ff */
[----:B------:R-:W-:-:S05]  /*5630*/  PRMT R3, R3, 0x5410, RZ ;  /* 0x0000541003037816 */ /* 0x000fca00000000ff */
[----:B------:R0:W-:Y:S01]  /*5640*/  STG.E desc[UR36][R8.64], R3 ;  /* 0x0000000308007986 */ /* 0x0001e2000c101924 */
[----:B------:R-:W-:Y:S05]  /*5650*/  BRA `(.L_x_5617) ;  /* 0x0000000800d87947 */ /* 0x000fea0003800000 */
.L_x_5622:
[----:B------:R-:W-:-:S06]  /*5660*/  LOP3.LUT R4, R18, 0xff, RZ, 0xc0, !PT ;  /* 0x000000ff12047812 */ /* 0x000fcc00078ec0ff */
[----:B------:R-:W0:Y:S02]  /*5670*/  I2F.F64.U16 R4, R4 ;  /* 0x0000000400047312 */ /* 0x000e240000101800 */
[----:B0-----:R0:W-:Y:S01]  /*5680*/  STG.E.64 desc[UR36][R8.64], R4 ;  /* 0x0000000408007986 */ /* 0x0011e2000c101b24 */
[----:B------:R-:W-:Y:S05]  /*5690*/  BRA `(.L_x_5617) ;  /* 0x0000000800c87947 */ /* 0x000fea0003800000 */
.L_x_5612:
        /* <DEDUP_REMOVED lines=12> */
.L_x_5626:
[----:B------:R-:W-:Y:S02]  /*5760*/  LOP3.LUT R4, R18, 0xff, RZ, 0xc0, !PT ;  /* 0x000000ff12047812 */ /* 0x000fe400078ec0ff */
[----:B------:R-:W-:-:S04]  /*5770*/  CS2R R6, SRZ ;  /* 0x0000000000067805 */ /* 0x000fc8000001ff00 */
[----:B------:R-:W0:Y:S02]  /*5780*/  I2F.F64.U16 R4, R4 ;  /* 0x0000000400047312 */ /* 0x000e240000101800 */
[----:B0-----:R0:W-:Y:S01]  /*5790*/  STG.E.128 desc[UR36][R8.64], R4 ;  /* 0x0000000408007986 */ /* 0x0011e2000c101d24 */
[----:B------:R-:W-:Y:S05]  /*57a0*/  BRA `(.L_x_5617) ;  /* 0x0000000800847947 */ /* 0x000fea0003800000 */
.L_x_5625:
        /* <DEDUP_REMOVED lines=22> */
.L_x_5630:
[----:B------:R-:W-:Y:S05]  /*5910*/  BSYNC B0 ;  /* 0x0000000000007941 */ /* 0x000fea0003800000 */
.L_x_5629:
[----:B------:R-:W-:-:S05]  /*5920*/  LOP3.LUT R5, R0, R5, RZ, 0xfc, !PT ;  /* 0x0000000500057212 */ /* 0x000fca00078efcff */
[----:B------:R0:W-:Y:S01]  /*5930*/  STG.E.U8 desc[UR36][R8.64], R5 ;  /* 0x0000000508007986 */ /* 0x0001e2000c101124 */
[----:B------:R-:W-:Y:S05]  /*5940*/  BRA `(.L_x_5617) ;  /* 0x00000008001c7947 */ /* 0x000fea0003800000 */
.L_x_5628:
        /* <DEDUP_REMOVED lines=14> */
.L_x_5632:
[----:B------:R-:W-:Y:S01]  /*5a30*/  IMAD.MOV.U32 R0, RZ, RZ, 0x7f ;  /* 0x0000007fff007424 */ /* 0x000fe200078e00ff */
[----:B------:R-:W-:-:S04]  /*5a40*/  ISETP.GT.U32.AND P0, PT, R3, 0x7f800000, PT ;  /* 0x7f8000000300780c */ /* 0x000fc80003f04070 */
[----:B------:R-:W-:-:S09]  /*5a50*/  SEL R0, R0, 0x7c, P0 ;  /* 0x0000007c00007807 */ /* 0x000fd20000000000 */
.L_x_5633:
[----:B------:R-:W-:Y:S05]  /*5a60*/  BSYNC B0 ;  /* 0x0000000000007941 */ /* 0x000fea0003800000 */
.L_x_5631:
[----:B------:R-:W-:-:S04]  /*5a70*/  LOP3.LUT R3, R5, 0x80000000, RZ, 0xc0, !PT ;  /* 0x8000000005037812 */ /* 0x000fc800078ec0ff */
[----:B------:R-:W-:-:S04]  /*5a80*/  SHF.R.U32.HI R3, RZ, 0x18, R3 ;  /* 0x00000018ff037819 */ /* 0x000fc80000011603 */
[----:B------:R-:W-:-:S05]  /*5a90*/  LOP3.LUT R3, R0, R3, RZ, 0xfc, !PT ;  /* 0x0000000300037212 */ /* 0x000fca00078efcff */
[----:B------:R0:W-:Y:S01]  /*5aa0*/  STG.E.U8 desc[UR36][R8.64], R3 ;  /* 0x0000000308007986 */ /* 0x0001e2000c101124 */
[----:B------:R-:W-:Y:S05]  /*5ab0*/  BRA `(.L_x_5617) ;  /* 0x0000000400c07947 */ /* 0x000fea0003800000 */
.L_x_5627:
[----:B------:R-:W-:-:S04]  /*5ac0*/  LOP3.LUT R18, R18, 0xff, RZ, 0xc0, !PT ;  /* 0x000000ff12127812 */ /* 0x000fc800078ec0ff */
[----:B------:R-:W0:Y:S02]  /*5ad0*/  I2F.U16 R0, R18 ;  /* 0x0000001200007306 */ /* 0x000e240000101000 */
[----:B0-----:R-:W-:-:S05]  /*5ae0*/  F2FP.BF16.F32.PACK_AB R0, RZ, R0 ;  /* 0x00000000ff00723e */ /* 0x001fca00000010ff */
[----:B------:R0:W-:Y:S01]  /*5af0*/  STG.E.U16 desc[UR36][R8.64], R0 ;  /* 0x0000000008007986 */ /* 0x0001e2000c101524 */
[----:B------:R-:W-:Y:S05]  /*5b00*/  BRA `(.L_x_5617) ;  /* 0x0000000400ac7947 */ /* 0x000fea0003800000 */
.L_x_5624:
        /* <DEDUP_REMOVED lines=11> */
.L_x_5636:
        /* <DEDUP_REMOVED lines=18> */
.L_x_5639:
[----:B------:R-:W-:-:S04]  /*5ce0*/  LOP3.LUT R3, R5, 0x80000000, RZ, 0xc0, !PT ;  /* 0x8000000005037812 */ /* 0x000fc800078ec0ff */
[----:B------:R-:W-:-:S04]  /*5cf0*/  SHF.R.U32.HI R3, RZ, 0x18, R3 ;  /* 0x00000018ff037819 */ /* 0x000fc80000011603 */
[----:B------:R-:W-:-:S04]  /*5d00*/  LOP3.LUT R0, R0, R3, RZ, 0xfc, !PT ;  /* 0x0000000300007212 */ /* 0x000fc800078efcff */
[----:B------:R-:W-:-:S07]  /*5d10*/  PRMT R4, R0, 0x7610, R4 ;  /* 0x0000761000047816 */ /* 0x000fce0000000004 */
.L_x_5638:
[----:B------:R-:W-:Y:S05]  /*5d20*/  BSYNC B0 ;  /* 0x0000000000007941 */ /* 0x000fea0003800000 */
.L_x_5637:
[----:B------:R3:W-:Y:S01]  /*5d30*/  STG.E.U8 desc[UR36][R8.64], R4 ;  /* 0x0000000408007986 */ /* 0x0007e2000c101124 */
[----:B------:R-:W-:Y:S05]  /*5d40*/  BRA `(.L_x_5617) ;  /* 0x00000004001c7947 */ /* 0x000fea0003800000 */
.L_x_5635:
        /* <DEDUP_REMOVED lines=18> */
.L_x_5642:
[----:B------:R-:W-:-:S04]  /*5e70*/  LOP3.LUT R3, R5, 0x80000000, RZ, 0xc0, !PT ;  /* 0x8000000005037812 */ /* 0x000fc800078ec0ff */
[----:B------:R-:W-:-:S04]  /*5e80*/  SHF.R.U32.HI R3, RZ, 0x18, R3 ;  /* 0x00000018ff037819 */ /* 0x000fc80000011603 */
[----:B------:R-:W-:-:S04]  /*5e90*/  LOP3.LUT R0, R0, R3, RZ, 0xfc, !PT ;  /* 0x0000000300007212 */ /* 0x000fc800078efcff */
[----:B------:R-:W-:-:S07]  /*5ea0*/  PRMT R4, R0, 0x7610, R4 ;  /* 0x0000761000047816 */ /* 0x000fce0000000004 */
.L_x_5641:
[----:B------:R-:W-:Y:S05]  /*5eb0*/  BSYNC B0 ;  /* 0x0000000000007941 */ /* 0x000fea0003800000 */
.L_x_5640:
[----:B------:R0:W-:Y:S01]  /*5ec0*/  STG.E.U8 desc[UR36][R8.64], R4 ;  /* 0x0000000408007986 */ /* 0x0001e2000c101124 */
[----:B------:R-:W-:Y:S05]  /*5ed0*/  BRA `(.L_x_5617) ;  /* 0x0000000000b87947 */ /* 0x000fea0003800000 */
.L_x_5634:
[----:B------:R-:W-:-:S13]  /*5ee0*/  ISETP.NE.AND P0, PT, R0, 0x1c, PT ;  /* 0x0000001c0000780c */ /* 0x000fda0003f05270 */
[----:B------:R-:W-:Y:S05]  /*5ef0*/  @!P0 BRA `(.L_x_5643) ;  /* 0x0000000000a88947 */ /* 0x000fea0003800000 */
[----:B------:R-:W-:-:S13]  /*5f00*/  ISETP.NE.AND P0, PT, R0, 0x1d, PT ;  /* 0x0000001d0000780c */ /* 0x000fda0003f05270 */
[----:B------:R-:W-:Y:S05]  /*5f10*/  @!P0 BRA `(.L_x_5644) ;  /* 0x0000000000908947 */ /* 0x000fea0003800000 */
[----:B------:R-:W-:-:S13]  /*5f20*/  ISETP.NE.AND P0, PT, R0, 0x2c, PT ;  /* 0x0000002c0000780c */ /* 0x000fda0003f05270 */
[----:B------:R-:W-:Y:S05]  /*5f30*/  @P0 BRA `(.L_x_5616) ;  /* 0x0000000000440947 */ /* 0x000fea0003800000 */
[----:B------:R-:W-:-:S06]  /*5f40*/  LOP3.LUT R18, R18, 0xff, RZ, 0xc0, !PT ;  /* 0x000000ff12127812 */ /* 0x000fcc00078ec0ff */
        /* <DEDUP_REMOVED lines=16> */
.L_x_5616:
        /* <DEDUP_REMOVED lines=16> */
.L_x_5645:
[----:B------:R-:W-:Y:S05]  /*6150*/  BRA `(.L_x_5617) ;  /* 0x0000000000187947 */ /* 0x000fea0003800000 */
.L_x_5644:
[----:B------:R-:W-:Y:S01]  /*6160*/  LOP3.LUT R4, R18, 0xff, RZ, 0xc0, !PT ;  /* 0x000000ff12047812 */ /* 0x000fe200078ec0ff */
[----:B------:R-:W-:-:S05]  /*6170*/  IMAD.MOV.U32 R5, RZ, RZ, RZ ;  /* 0x000000ffff057224 */ /* 0x000fca00078e00ff */
[----:B------:R1:W-:Y:S01]  /*6180*/  STG.E.64 desc[UR36][R8.64], R4 ;  /* 0x0000000408007986 */ /* 0x0003e2000c101b24 */
[----:B------:R-:W-:Y:S05]  /*6190*/  BRA `(.L_x_5617) ;  /* 0x0000000000087947 */ /* 0x000fea0003800000 */
.L_x_5643:
[----:B------:R-:W-:-:S05]  /*61a0*/  LOP3.LUT R3, R18, 0xff, RZ, 0xc0, !PT ;  /* 0x000000ff12037812 */ /* 0x000fca00078ec0ff */
[----:B------:R0:W-:Y:S02]  /*61b0*/  STG.E desc[UR36][R8.64], R3 ;  /* 0x0000000308007986 */ /* 0x0001e4000c101924 */
.L_x_5617:
        /* <DEDUP_REMOVED lines=23> */
.L_x_5649:
[----:B------:R0:W-:Y:S01]  /*6330*/  STG.E.U8 desc[UR36][R8.64], R17 ;  /* 0x0000001108007986 */ /* 0x0001e2000c101124 */
[----:B------:R-:W-:Y:S05]  /*6340*/  BRA `(.L_x_5651) ;  /* 0x0000000c00987947 */ /* 0x000fea0003800000 */
.L_x_5648:
        /* <DEDUP_REMOVED lines=10> */
.L_x_5653:
[----:B------:R-:W-:-:S05]  /*63f0*/  LOP3.LUT R17, R17, 0xff, RZ, 0xc0, !PT ;  /* 0x000000ff11117812 */ /* 0x000fca00078ec0ff */
[----:B------:R0:W-:Y:S01]  /*6400*/  STG.E desc[UR36][R8.64], R17 ;  /* 0x0000001108007986 */ /* 0x0001e2000c101924 */
[----:B------:R-:W-:Y:S05]  /*6410*/  BRA `(.L_x_5651) ;  /* 0x0000000c00647947 */ /* 0x000fea0003800000 */
.L_x_5652:
[----:B------:R-:W-:-:S05]  /*6420*/  LOP3.LUT R17, R17, 0xff, RZ, 0xc0, !PT ;  /* 0x000000ff11117812 */ /* 0x000fca00078ec0ff */
[----:B------:R0:W-:Y:S01]  /*6430*/  STG.E.U16 desc[UR36][R8.64], R17 ;  /* 0x0000001108007986 */ /* 0x0001e2000c101524 */
[----:B------:R-:W-:Y:S05]  /*6440*/  BRA `(.L_x_5651) ;  /* 0x0000000c00587947 */ /* 0x000fea0003800000 */
.L_x_5647:
        /* <DEDUP_REMOVED lines=10> */
.L_x_5655:
[----:B------:R-:W-:-:S04]  /*64f0*/  LOP3.LUT R17, R17, 0xff, RZ, 0xc0, !PT ;  /* 0x000000ff11117812 */ /* 0x000fc800078ec0ff */
[----:B------:R-:W0:Y:S02]  /*6500*/  I2F.U16 R0, R17 ;  /* 0x0000001100007306 */ /* 0x000e240000101000 */
[----:B0-----:R-:W-:-:S05]  /*6510*/  F2FP.F16.F32.PACK_AB R0, RZ, R0 ;  /* 0x00000000ff00723e */ /* 0x001fca00000000ff */
[----:B------:R0:W-:Y:S01]  /*6520*/  STG.E.U16 desc[UR36][R8.64], R0 ;  /* 0x0000000008007986 */ /* 0x0001e2000c101524 */
[----:B------:R-:W-:Y:S05]  /*6530*/  BRA `(.L_x_5651) ;  /* 0x0000000c001c7947 */ /* 0x000fea0003800000 */
.L_x_5654:
        /* <DEDUP_REMOVED lines=11> */
.L_x_5657:
[----:B------:R-:W-:-:S06]  /*65f0*/  LOP3.LUT R17, R17, 0xff, RZ, 0xc0, !PT ;  /* 0x000000ff11117812 */ /* 0x000fcc00078ec0ff */
[----:B------:R-:W0:Y:S02]  /*6600*/  I2F.U16 R17, R17 ;  /* 0x0000001100117306 */ /* 0x000e240000101000 */
[----:B0-----:R-:W-:-:S04]  /*6610*/  F2FP.F16.F32.PACK_AB R3, RZ, R17 ;  /* 0x00000011ff03723e */ /* 0x001fc800000000ff */
[----:B------:R-:W-:-:S05]  /*6620*/  PRMT R3, R3, 0x5410, RZ ;  /* 0x0000541003037816 */ /* 0x000fca00000000ff */
[----:B------:R0:W-:Y:S01]  /*6630*/  STG.E desc[UR36][R8.64], R3 ;  /* 0x0000000308007986 */ /* 0x0001e2000c101924 */
[----:B------:R-:W-:Y:S05]  /*6640*/  BRA `(.L_x_5651) ;  /* 0x0000000800d87947 */ /* 0x000fea0003800000 */
.L_x_5656:
[----:B------:R-:W-:-:S06]  /*6650*/  LOP3.LUT R4, R17, 0xff, RZ, 0xc0, !PT ;  /* 0x000000ff11047812 */ /* 0x000fcc00078ec0ff */
[----:B------:R-:W0:Y:S02]  /*6660*/  I2F.F64.U16 R4, R4 ;  /* 0x0000000400047312 */ /* 0x000e240000101800 */
[----:B0-----:R0:W-:Y:S01]  /*6670*/  STG.E.64 desc[UR36][R8.64], R4 ;  /* 0x0000000408007986 */ /* 0x0011e2000c101b24 */
[----:B------:R-:W-:Y:S05]  /*6680*/  BRA `(.L_x_5651) ;  /* 0x0000000800c87947 */ /* 0x000fea0003800000 */
.L_x_5646:
        /* <DEDUP_REMOVED lines=12> */
.L_x_5660:
[----:B------:R-:W-:Y:S02]  /*6750*/  LOP3.LUT R4, R17, 0xff, RZ, 0xc0, !PT ;  /* 0x000000ff11047812 */ /* 0x000fe400078ec0ff */
[----:B------:R-:W-:-:S04]  /*6760*/  CS2R R6, SRZ ;  /* 0x0000000000067805 */ /* 0x000fc8000001ff00 */
[----:B------:R-:W0:Y:S02]  /*6770*/  I2F.F64.U16 R4, R4 ;  /* 0x0000000400047312 */ /* 0x000e240000101800 */
[----:B0-----:R0:W-:Y:S01]  /*6780*/  STG.E.128 desc[UR36][R8.64], R4 ;  /* 0x0000000408007986 */ /* 0x0011e2000c101d24 */
[----:B------:R-:W-:Y:S05]  /*6790*/  BRA `(.L_x_5651) ;  /* 0x0000000800847947 */ /* 0x000fea0003800000 */
.L_x_5659:
[----:B------:R-:W-:-:S13]  /*67a0*/  ISETP.NE.AND P0, PT, R0, 0xf, PT ;  /* 0x0000000f0000780c */ /* 0x000fda0003f05270 */
[----:B------:R-:W-:Y:S05]  /*67b0*/  @!P0 BRA `(.L_x_5661) ;  /* 0x0000000000bc8947 */ /* 0x000fea0003800000 */
[----:B------:R-:W-:-:S13]  /*67c0*/  ISETP.NE.AND P0, PT, R0, 0x17, PT ;  /* 0x000000170000780c */ /* 0x000fda0003f05270 */
[----:B------:R-:W-:Y:S05]  /*67d0*/  @!P0 BRA `(.L_x_5662) ;  /* 0x0000000000588947 */ /* 0x000fea0003800000 */
[----:B------:R-:W-:-:S13]  /*67e0*/  ISETP.NE.AND P0, PT, R0, 0x18, PT ;  /* 0x000000180000780c */ /* 0x000fda0003f05270 */
[----:B------:R-:W-:Y:S05]  /*67f0*/  @P0 BRA `(.L_x_5650) ;  /* 0x0000000800100947 */ /* 0x000fea0003800000 */
[----:B------:R-:W-:Y:S01]  /*6800*/  LOP3.LUT R17, R17, 0xff, RZ, 0xc0, !PT ;  /* 0x000000ff11117812 */ /* 0x000fe200078ec0ff */
[----:B------:R-:W-:Y:S05]  /*6810*/  BSSY B0, `(.L_x_5663) ;  /* 0x000000f000007945 */ /* 0x000fea0003800000 */
[----:B------:R-:W0:Y:S02]  /*6820*/  I2F.U16 R17, R17 ;  /* 0x0000001100117306 */ /* 0x000e240000101000 */
[C---:B0-----:R-:W-:Y:S02]  /*6830*/  LOP3.LUT R3, R17.reuse, 0x7fffffff, RZ, 0xc0, !PT ;  /* 0x7fffffff11037812 */ /* 0x041fe400078ec0ff */
[----:B------:R-:W-:-:S02]  /*6840*/  LOP3.LUT R0, R17, 0x80000000, RZ, 0xc0, !PT ;  /* 0x8000000011007812 */ /* 0x000fc400078ec0ff */
        /* <DEDUP_REMOVED lines=11> */
.L_x_5664:
[----:B------:R-:W-:Y:S05]  /*6900*/  BSYNC B0 ;  /* 0x0000000000007941 */ /* 0x000fea0003800000 */
.L_x_5663:
[----:B------:R-:W-:-:S05]  /*6910*/  LOP3.LUT R5, R0, R5, RZ, 0xfc, !PT ;  /* 0x0000000500057212 */ /* 0x000fca00078efcff */
[----:B------:R0:W-:Y:S01]  /*6920*/  STG.E.U8 desc[UR36][R8.64], R5 ;  /* 0x0000000508007986 */ /* 0x0001e2000c101124 */
[----:B------:R-:W-:Y:S05]  /*6930*/  BRA `(.L_x_5651) ;  /* 0x00000008001c7947 */ /* 0x000fea0003800000 */
.L_x_5662:
[----:B------:R-:W-:Y:S01]  /*6940*/  LOP3.LUT R17, R17, 0xff, RZ, 0xc0, !PT ;  /* 0x000000ff11117812 */ /* 0x000fe200078ec0ff */
[----:B------:R-:W-:Y:S05]  /*6950*/  BSSY B0, `(.L_x_5665) ;  /* 0x0000010000007945 */ /* 0x000fea0003800000 */
        /* <DEDUP_REMOVED lines=12> */
.L_x_5666:
[----:B------:R-:W-:Y:S01]  /*6a20*/  IMAD.MOV.U32 R0, RZ, RZ, 0x7f ;  /* 0x0000007fff007424 */ /* 0x000fe200078e00ff */
[----:B------:R-:W-:-:S04]  /*6a30*/  ISETP.GT.U32.AND P0, PT, R3, 0x7f800000, PT ;  /* 0x7f8000000300780c */ /* 0x000fc80003f04070 */
[----:B------:R-:W-:-:S09]  /*6a40*/  SEL R0, R0, 0x7c, P0 ;  /* 0x0000007c00007807 */ /* 0x000fd20000000000 */
.L_x_5667:
[----:B------:R-:W-:Y:S05]  /*6a50*/  BSYNC B0 ;  /* 0x0000000000007941 */ /* 0x000fea0003800000 */
.L_x_5665:
[----:B------:R-:W-:-:S04]  /*6a60*/  LOP3.LUT R3, R17, 0x80000000, RZ, 0xc0, !PT ;  /* 0x8000000011037812 */ /* 0x000fc800078ec0ff */
[----:B------:R-:W-:-:S04]  /*6a70*/  SHF.R.U32.HI R3, RZ, 0x18, R3 ;  /* 0x00000018ff037819 */ /* 0x000fc80000011603 */
[----:B------:R-:W-:-:S05]  /*6a80*/  LOP3.LUT R3, R0, R3, RZ, 0xfc, !PT ;  /* 0x0000000300037212 */ /* 0x000fca00078efcff */
[----:B------:R0:W-:Y:S01]  /*6a90*/  STG.E.U8 desc[UR36][R8.64], R3 ;  /* 0x0000000308007986 */ /* 0x0001e2000c101124 */
[----:B------:R-:W-:Y:S05]  /*6aa0*/  BRA `(.L_x_5651) ;  /* 0x0000000400c07947 */ /* 0x000fea0003800000 */
.L_x_5661:
[----:B------:R-:W-:-:S04]  /*6ab0*/  LOP3.LUT R17, R17, 0xff, RZ, 0xc0, !PT ;  /* 0x000000ff11117812 */ /* 0x000fc800078ec0ff */
[----:B------:R-:W0:Y:S02]  /*6ac0*/  I2F.U16 R0, R17 ;  /* 0x0000001100007306 */ /* 0x000e240000101000 */
[----:B0-----:R-:W-:-:S05]  /*6ad0*/  F2FP.BF16.F32.PACK_AB R0, RZ, R0 ;  /* 0x00000000ff00723e */ /* 0x001fca00000010ff */
[----:B------:R0:W-:Y:S01]  /*6ae0*/  STG.E.U16 desc[UR36][R8.64], R0 ;  /* 0x0000000008007986 */ /* 0x0001e2000c101524 */
[----:B------:R-:W-:Y:S05]  /*6af0*/  BRA `(.L_x_5651) ;  /* 0x0000000400ac7947 */ /* 0x000fea0003800000 */
.L_x_5658:
        /* <DEDUP_REMOVED lines=11> */
.L_x_5670:
[----:B------:R-:W-:Y:S01]  /*6bb0*/  LOP3.LUT R17, R17, 0xff, RZ, 0xc0, !PT ;  /* 0x000000ff11117812 */ /* 0x000fe200078ec0ff */
[----:B------:R-:W-:Y:S01]  /*6bc0*/  BSSY B0, `(.L_x_5671) ;  /* 0x0000015000007945 */ /* 0x000fe20003800000 */
[----:B------:R-:W-:-:S04]  /*6bd0*/  IMAD.MOV.U32 R4, RZ, RZ, 0x80 ;  /* 0x00000080ff047424 */ /* 0x000fc800078e00ff */
        /* <DEDUP_REMOVED lines=15> */
.L_x_5673:
[----:B------:R-:W-:-:S04]  /*6cd0*/  LOP3.LUT R3, R17, 0x80000000, RZ, 0xc0, !PT ;  /* 0x8000000011037812 */ /* 0x000fc800078ec0ff */
[----:B------:R-:W-:-:S04]  /*6ce0*/  SHF.R.U32.HI R3, RZ, 0x18, R3 ;  /* 0x00000018ff037819 */ /* 0x000fc80000011603 */
[----:B------:R-:W-:-:S04]  /*6cf0*/  LOP3.LUT R0, R0, R3, RZ, 0xfc, !PT ;  /* 0x0000000300007212 */ /* 0x000fc800078efcff */
[----:B------:R-:W-:-:S07]  /*6d00*/  PRMT R4, R0, 0x7610, R4 ;  /* 0x0000761000047816 */ /* 0x000fce0000000004 */
.L_x_5672:
[----:B------:R-:W-:Y:S05]  /*6d10*/  BSYNC B0 ;  /* 0x0000000000007941 */ /* 0x000fea0003800000 */
.L_x_5671:
[----:B------:R3:W-:Y:S01]  /*6d20*/  STG.E.U8 desc[UR36][R8.64], R4 ;  /* 0x0000000408007986 */ /* 0x0007e2000c101124 */
[----:B------:R-:W-:Y:S05]  /*6d30*/  BRA `(.L_x_5651) ;  /* 0x00000004001c7947 */ /* 0x000fea0003800000 */
.L_x_5669:
        /* <DEDUP_REMOVED lines=18> */
.L_x_5676:
[----:B------:R-:W-:-:S04]  /*6e60*/  LOP3.LUT R3, R17, 0x80000000, RZ, 0xc0, !PT ;  /* 0x8000000011037812 */ /* 0x000fc800078ec0ff */
[----:B------:R-:W-:-:S04]  /*6e70*/  SHF.R.U32.HI R3, RZ, 0x18, R3 ;  /* 0x00000018ff037819 */ /* 0x000fc80000011603 */
[----:B------:R-:W-:-:S04]  /*6e80*/  LOP3.LUT R0, R0, R3, RZ, 0xfc, !PT ;  /* 0x0000000300007212 */ /* 0x000fc800078efcff */
[----:B------:R-:W-:-:S07]  /*6e90*/  PRMT R4, R0, 0x7610, R4 ;  /* 0x0000761000047816 */ /* 0x000fce0000000004 */
.L_x_5675:
[----:B------:R-:W-:Y:S05]  /*6ea0*/  BSYNC B0 ;  /* 0x0000000000007941 */ /* 0x000fea0003800000 */
.L_x_5674:
[----:B------:R0:W-:Y:S01]  /*6eb0*/  STG.E.U8 desc[UR36][R8.64], R4 ;  /* 0x0000000408007986 */ /* 0x0001e2000c101124 */
[----:B------:R-:W-:Y:S05]  /*6ec0*/  BRA `(.L_x_5651) ;  /* 0x0000000000b87947 */ /* 0x000fea0003800000 */
.L_x_5668:
        /* <DEDUP_REMOVED lines=23> */
.L_x_5650:
        /* <DEDUP_REMOVED lines=16> */
.L_x_5679:
[----:B------:R-:W-:Y:S05]  /*7140*/  BRA `(.L_x_5651) ;  /* 0x0000000000187947 */ /* 0x000fea0003800000 */
.L_x_5678:
[----:B------:R-:W-:Y:S01]  /*7150*/  LOP3.LUT R4, R17, 0xff, RZ, 0xc0, !PT ;  /* 0x000000ff11047812 */ /* 0x000fe200078ec0ff */
[----:B------:R-:W-:-:S05]  /*7160*/  IMAD.MOV.U32 R5, RZ, RZ, RZ ;  /* 0x000000ffff057224 */ /* 0x000fca00078e00ff */
[----:B------:R0:W-:Y:S01]  /*7170*/  STG.E.64 desc[UR36][R8.64], R4 ;  /* 0x0000000408007986 */ /* 0x0001e2000c101b24 */
[----:B------:R-:W-:Y:S05]  /*7180*/  BRA `(.L_x_5651) ;  /* 0x0000000000087947 */ /* 0x000fea0003800000 */
.L_x_5677:
[----:B------:R-:W-:-:S05]  /*7190*/  LOP3.LUT R17, R17, 0xff, RZ, 0xc0, !PT ;  /* 0x000000ff11117812 */ /* 0x000fca00078ec0ff */
[----:B------:R2:W-:Y:S02]  /*71a0*/  STG.E desc[UR36][R8.64], R17 ;  /* 0x0000001108007986 */ /* 0x0005e4000c101924 */
.L_x_5651:
[----:B------:R-:W-:-:S07]  /*71b0*/  VIADD R19, R19, 0x80 ;  /* 0x0000008013137836 */ /* 0x000fce0000000000 */
.L_x_5611:
[----:B------:R-:W-:Y:S05]  /*71c0*/  BSYNC B6 ;  /* 0x0000000000067941 */ /* 0x000fea0003800000 */
.L_x_5610:
        /* <DEDUP_REMOVED lines=21> */
.L_x_5683:
[----:B------:R-:W-:Y:S01]  /*7320*/  STG.E.U8 desc[UR36][R4.64], R16 ;  /* 0x0000001004007986 */ /* 0x000fe2000c101124 */
[----:B------:R-:W-:Y:S05]  /*7330*/  EXIT ;  /* 0x000000000000794d */ /* 0x000fea0003800000 */
.L_x_5682:
        /* <DEDUP_REMOVED lines=8> */
[----:B------:R-:W-:Y:S01]  /*73c0*/  STG.E.64 desc[UR36][R4.64], R16 ;  /* 0x0000001004007986 */ /* 0x000fe2000c101b24 */
[----:B------:R-:W-:Y:S05]  /*73d0*/  EXIT ;  /* 0x000000000000794d */ /* 0x000fea0003800000 */
.L_x_5686:
[----:B------:R-:W-:-:S05]  /*73e0*/  LOP3.LUT R3, R16, 0xff, RZ, 0xc0, !PT ;  /* 0x000000ff10037812 */ /* 0x000fca00078ec0ff */
[----:B------:R-:W-:Y:S01]  /*73f0*/  STG.E desc[UR36][R4.64], R3 ;  /* 0x0000000304007986 */ /* 0x000fe2000c101924 */
[----:B------:R-:W-:Y:S05]  /*7400*/  EXIT ;  /* 0x000000000000794d */ /* 0x000fea0003800000 */
.L_x_5685:
[----:B------:R-:W-:-:S05]  /*7410*/  LOP3.LUT R3, R16, 0xff, RZ, 0xc0, !PT ;  /* 0x000000ff10037812 */ /* 0x000fca00078ec0ff */
[----:B------:R-:W-:Y:S01]  /*7420*/  STG.E.U16 desc[UR36][R4.64], R3 ;  /* 0x0000000304007986 */ /* 0x000fe2000c101524 */
[----:B------:R-:W-:Y:S05]  /*7430*/  EXIT ;  /* 0x000000000000794d */ /* 0x000fea0003800000 */
.L_x_5681:
        /* <DEDUP_REMOVED lines=8> */
[----:B0-----:R-:W-:Y:S01]  /*74c0*/  STG.E desc[UR36][R4.64], R3 ;  /* 0x0000000304007986 */ /* 0x001fe2000c101924 */
[----:B------:R-:W-:Y:S05]  /*74d0*/  EXIT ;  /* 0x000000000000794d */ /* 0x000fea0003800000 */
.L_x_5688:
[----:B------:R-:W-:-:S04]  /*74e0*/  LOP3.LUT R16, R16, 0xff, RZ, 0xc0, !PT ;  /* 0x000000ff10107812 */ /* 0x000fc800078ec0ff */
[----:B------:R-:W0:Y:S02]  /*74f0*/  I2F.U16 R0, R16 ;  /* 0x0000001000007306 */ /* 0x000e240000101000 */
[----:B0-----:R-:W-:-:S05]  /*7500*/  F2FP.F16.F32.PACK_AB R0, RZ, R0 ;  /* 0x00000000ff00723e */ /* 0x001fca00000000ff */
[----:B------:R-:W-:Y:S01]  /*7510*/  STG.E.U16 desc[UR36][R4.64], R0 ;  /* 0x0000000004007986 */ /* 0x000fe2000c101524 */
[----:B------:R-:W-:Y:S05]  /*7520*/  EXIT ;  /* 0x000000000000794d */ /* 0x000fea0003800000 */
.L_x_5687:
        /* <DEDUP_REMOVED lines=8> */
[----:B------:R-:W0:Y:S02]  /*75b0*/  I2F.U16 R16, R16 ;  /* 0x0000001000107306 */ /* 0x000e240000101000 */
[----:B0-----:R-:W-:Y:S01]  /*75c0*/  STG.E.64 desc[UR36][R4.64], R16 ;  /* 0x0000001004007986 */ /* 0x001fe2000c101b24 */
[----:B------:R-:W-:Y:S05]  /*75d0*/  EXIT ;  /* 0x000000000000794d */ /* 0x000fea0003800000 */
.L_x_5690:
[----:B------:R-:W-:-:S06]  /*75e0*/  LOP3.LUT R16, R16, 0xff, RZ, 0xc0, !PT ;  /* 0x000000ff10107812 */ /* 0x000fcc00078ec0ff */
[----:B------:R-:W0:Y:S02]  /*75f0*/  I2F.U16 R16, R16 ;  /* 0x0000001000107306 */ /* 0x000e240000101000 */
[----:B0-----:R-:W-:-:S04]  /*7600*/  F2FP.F16.F32.PACK_AB R3, RZ, R16 ;  /* 0x00000010ff03723e */ /* 0x001fc800000000ff */
[----:B------:R-:W-:-:S05]  /*7610*/  PRMT R3, R3, 0x5410, RZ ;  /* 0x0000541003037816 */ /* 0x000fca00000000ff */
[----:B------:R-:W-:Y:S01]  /*7620*/  STG.E desc[UR36][R4.64], R3 ;  /* 0x0000000304007986 */ /* 0x000fe2000c101924 */
[----:B------:R-:W-:Y:S05]  /*7630*/  EXIT ;  /* 0x000000000000794d */ /* 0x000fea0003800000 */
.L_x_5689:
[----:B------:R-:W-:-:S06]  /*7640*/  LOP3.LUT R2, R16, 0xff, RZ, 0xc0, !PT ;  /* 0x000000ff10027812 */ /* 0x000fcc00078ec0ff */
[----:B------:R-:W0:Y:S02]  /*7650*/  I2F.F64.U16 R2, R2 ;  /* 0x0000000200027312 */ /* 0x000e240000101800 */
[----:B0-----:R-:W-:Y:S01]  /*7660*/  STG.E.64 desc[UR36][R4.64], R2 ;  /* 0x0000000204007986 */ /* 0x001fe2000c101b24 */
[----:B------:R-:W-:Y:S05]  /*7670*/  EXIT ;  /* 0x000000000000794d */ /* 0x000fea0003800000 */
.L_x_5680:
        /* <DEDUP_REMOVED lines=10> */
[----:B------:R-:W-:Y:S01]  /*7720*/  STG.E.U8 desc[UR36][R4.64], R3 ;  /* 0x0000000304007986 */ /* 0x000fe2000c101124 */
[----:B------:R-:W-:Y:S05]  /*7730*/  EXIT ;  /* 0x000000000000794d */ /* 0x000fea0003800000 */
.L_x_5693:
[----:B------:R-:W-:Y:S02]  /*7740*/  LOP3.LUT R8, R16, 0xff, RZ, 0xc0, !PT ;  /* 0x000000ff10087812 */ /* 0x000fe400078ec0ff */
[----:B------:R-:W-:-:S04]  /*7750*/  CS2R R10, SRZ ;  /* 0x00000000000a7805 */ /* 0x000fc8000001ff00 */
[----:B------:R-:W0:Y:S02]  /*7760*/  I2F.F64.U16 R8, R8 ;  /* 0x0000000800087312 */ /* 0x000e240000101800 */
[----:B0-----:R-:W-:Y:S01]  /*7770*/  STG.E.128 desc[UR36][R4.64], R8 ;  /* 0x0000000804007986 */ /* 0x001fe2000c101d24 */
[----:B------:R-:W-:Y:S05]  /*7780*/  EXIT ;  /* 0x000000000000794d */ /* 0x000fea0003800000 */
.L_x_5692:
        /* <DEDUP_REMOVED lines=22> */
.L_x_5697:
[----:B------:R-:W-:Y:S05]  /*78f0*/  BSYNC B0 ;  /* 0x0000000000007941 */ /* 0x000fea0003800000 */
.L_x_5696:
[----:B------:R-:W-:-:S05]  /*7900*/  LOP3.LUT R3, R0, R3, RZ, 0xfc, !PT ;  /* 0x0000000300037212 */ /* 0x000fca00078efcff */
[----:B------:R-:W-:Y:S01]  /*7910*/  STG.E.U8 desc[UR36][R4.64], R3 ;  /* 0x0000000304007986 */ /* 0x000fe2000c101124 */
[----:B------:R-:W-:Y:S05]  /*7920*/  EXIT ;  /* 0x000000000000794d */ /* 0x000fea0003800000 */
.L_x_5695:
        /* <DEDUP_REMOVED lines=14> */
.L_x_5699:
[----:B------:R-:W-:Y:S01]  /*7a10*/  IMAD.MOV.U32 R0, RZ, RZ, 0x7f ;  /* 0x0000007fff007424 */ /* 0x000fe200078e00ff */
[----:B------:R-:W-:-:S04]  /*7a20*/  ISETP.GT.U32.AND P0, PT, R2, 0x7f800000, PT ;  /* 0x7f8000000200780c */ /* 0x000fc80003f04070 */
[----:B------:R-:W-:-:S09]  /*7a30*/  SEL R0, R0, 0x7c, P0 ;  /* 0x0000007c00007807 */ /* 0x000fd20000000000 */
.L_x_5700:
[----:B------:R-:W-:Y:S05]  /*7a40*/  BSYNC B0 ;  /* 0x0000000000007941 */ /* 0x000fea0003800000 */
.L_x_5698:
[----:B------:R-:W-:-:S04]  /*7a50*/  LOP3.LUT R2, R3, 0x80000000, RZ, 0xc0, !PT ;  /* 0x8000000003027812 */ /* 0x000fc800078ec0ff */
[----:B------:R-:W-:-:S04]  /*7a60*/  SHF.R.U32.HI R3, RZ, 0x18, R2 ;  /* 0x00000018ff037819 */ /* 0x000fc80000011602 */
[----:B------:R-:W-:-:S05]  /*7a70*/  LOP3.LUT R3, R0, R3, RZ, 0xfc, !PT ;  /* 0x0000000300037212 */ /* 0x000fca00078efcff */
[----:B------:R-:W-:Y:S01]  /*7a80*/  STG.E.U8 desc[UR36][R4.64], R3 ;  /* 0x0000000304007986 */ /* 0x000fe2000c101124 */
[----:B------:R-:W-:Y:S05]  /*7a90*/  EXIT ;  /* 0x000000000000794d */ /* 0x000fea0003800000 */
.L_x_5694:
[----:B------:R-:W-:-:S04]  /*7aa0*/  LOP3.LUT R16, R16, 0xff, RZ, 0xc0, !PT ;  /* 0x000000ff10107812 */ /* 0x000fc800078ec0ff */
[----:B------:R-:W0:Y:S02]  /*7ab0*/  I2F.U16 R0, R16 ;  /* 0x0000001000007306 */ /* 0x000e240000101000 */
[----:B0-----:R-:W-:-:S05]  /*7ac0*/  F2FP.BF16.F32.PACK_AB R0, RZ, R0 ;  /* 0x00000000ff00723e */ /* 0x001fca00000010ff */
[----:B------:R-:W-:Y:S01]  /*7ad0*/  STG.E.U16 desc[UR36][R4.64], R0 ;  /* 0x0000000004007986 */ /* 0x000fe2000c101524 */
[----:B------:R-:W-:Y:S05]  /*7ae0*/  EXIT ;  /* 0x000000000000794d */ /* 0x000fea0003800000 */
.L_x_5691:
        /* <DEDUP_REMOVED lines=9> */
[----:B------:R-:W-:Y:S01]  /*7b80*/  STG.E.U16 desc[UR36][R4.64], R3 ;  /* 0x0000000304007986 */ /* 0x000fe2000c101524 */
[----:B------:R-:W-:Y:S05]  /*7b90*/  EXIT ;  /* 0x000000000000794d */ /* 0x000fea0003800000 */
.L_x_5703:
        /* <DEDUP_REMOVED lines=18> */
.L_x_5706:
[----:B------:R-:W-:-:S04]  /*7cc0*/  LOP3.LUT R2, R7, 0x80000000, RZ, 0xc0, !PT ;  /* 0x8000000007027812 */ /* 0x000fc800078ec0ff */
[----:B------:R-:W-:-:S04]  /*7cd0*/  SHF.R.U32.HI R3, RZ, 0x18, R2 ;  /* 0x00000018ff037819 */ /* 0x000fc80000011602 */
[----:B------:R-:W-:-:S04]  /*7ce0*/  LOP3.LUT R0, R0, R3, RZ, 0xfc, !PT ;  /* 0x0000000300007212 */ /* 0x000fc800078efcff */
[----:B------:R-:W-:-:S07]  /*7cf0*/  PRMT R2, R0, 0x7610, R2 ;  /* 0x0000761000027816 */ /* 0x000fce0000000002 */
.L_x_5705:
[----:B------:R-:W-:Y:S05]  /*7d00*/  BSYNC B0 ;  /* 0x0000000000007941 */ /* 0x000fea0003800000 */
.L_x_5704:
[----:B------:R-:W-:Y:S01]  /*7d10*/  STG.E.U8 desc[UR36][R4.64], R2 ;  /* 0x0000000204007986 */ /* 0x000fe2000c101124 */
[----:B------:R-:W-:Y:S05]  /*7d20*/  EXIT ;  /* 0x000000000000794d */ /* 0x000fea0003800000 */
.L_x_5702:
        /* <DEDUP_REMOVED lines=18> */
.L_x_5709:
[----:B------:R-:W-:-:S04]  /*7e50*/  LOP3.LUT R2, R7, 0x80000000, RZ, 0xc0, !PT ;  /* 0x8000000007027812 */ /* 0x000fc800078ec0ff */
[----:B------:R-:W-:-:S04]  /*7e60*/  SHF.R.U32.HI R3, RZ, 0x18, R2 ;  /* 0x00000018ff037819 */ /* 0x000fc80000011602 */
[----:B------:R-:W-:-:S04]  /*7e70*/  LOP3.LUT R0, R0, R3, RZ, 0xfc, !PT ;  /* 0x0000000300007212 */ /* 0x000fc800078efcff */
[----:B------:R-:W-:-:S07]  /*7e80*/  PRMT R2, R0, 0x7610, R2 ;  /* 0x0000761000027816 */ /* 0x000fce0000000002 */
.L_x_5708:
[----:B------:R-:W-:Y:S05]  /*7e90*/  BSYNC B0 ;  /* 0x0000000000007941 */ /* 0x000fea0003800000 */
.L_x_5707:
[----:B------:R-:W-:Y:S01]  /*7ea0*/  STG.E.U8 desc[UR36][R4.64], R2 ;  /* 0x0000000204007986 */ /* 0x000fe2000c101124 */
[----:B------:R-:W-:Y:S05]  /*7eb0*/  EXIT ;  /* 0x000000000000794d */ /* 0x000fea0003800000 */
.L_x_5701:
        /* <DEDUP_REMOVED lines=23> */
.L_x_5684:
        /* <DEDUP_REMOVED lines=16> */
.L_x_5712:
[----:B------:R-:W-:Y:S05]  /*8130*/  EXIT ;  /* 0x000000000000794d */ /* 0x000fea0003800000 */
.L_x_5711:
[----:B------:R-:W-:Y:S01]  /*8140*/  LOP3.LUT R16, R16, 0xff, RZ, 0xc0, !PT ;  /* 0x000000ff10107812 */ /* 0x000fe200078ec0ff */
[----:B------:R-:W-:-:S05]  /*8150*/  IMAD.MOV.U32 R17, RZ, RZ, RZ ;  /* 0x000000ffff117224 */ /* 0x000fca00078e00ff */
[----:B------:R-:W-:Y:S01]  /*8160*/  STG.E.64 desc[UR36][R4.64], R16 ;  /* 0x0000001004007986 */ /* 0x000fe2000c101b24 */
[----:B------:R-:W-:Y:S05]  /*8170*/  EXIT ;  /* 0x000000000000794d */ /* 0x000fea0003800000 */
.L_x_5710:
[----:B------:R-:W-:-:S05]  /*8180*/  LOP3.LUT R3, R16, 0xff, RZ, 0xc0, !PT ;  /* 0x000000ff10037812 */ /* 0x000fca00078ec0ff */
[----:B------:R-:W-:Y:S01]  /*8190*/  STG.E desc[UR36][R4.64], R3 ;  /* 0x0000000304007986 */ /* 0x000fe2000c101924 */
[----:B------:R-:W-:Y:S05]  /*81a0*/  EXIT ;  /* 0x000000000000794d */ /* 0x000fea0003800000 */
.L_x_5713:
        /* <DEDUP_REMOVED lines=13> */
.L_x_44432:


//--------------------- .text._ZN2at6native18elementwise_kernelILi128ELi4EZNS0_22gpu_kernel_impl_nocastIZZZNS0_49_GLOBAL__N__657f93f7_16_TensorCompare_cu_71e06f4e19launch_clamp_scalarERNS_18TensorIteratorBaseEN3c106ScalarES7_NS0_6detail11ClampLimitsEENKUlvE_clEvENKUlvE_clEvEUlhE_EEvS5_RKT_EUliE_EEviT1_ --------------------------
	.section	.text._ZN2at6native18elementwise_kernelILi128ELi4EZNS0_22gpu_kernel_impl_nocastIZZZNS0_49_GLOBAL__N__657f93f7_16_TensorCompare_cu_71e06f4e19launch_clamp_scalarERNS_18TensorIteratorBaseEN3c106ScalarES7_NS0_6detail11ClampLimitsEENKUlvE_clEvENKUlvE_clEvEUlhE_EEvS5_RKT_EUliE_EEviT1_,"ax",@progbits
	.align	128
        .global         _ZN2at6native18elementwise_kernelILi128ELi4EZNS0_22gpu_kernel_impl_nocastIZZZNS0_49_GLOBAL__N__657f93f7_16_TensorCompare_cu_71e06f4e19launch_clamp_scalarERNS_18TensorIteratorBaseEN3c106ScalarES7_NS0_6detail11ClampLimitsEENKUlvE_clEvENKUlvE_clEvEUlhE_EEvS5_RKT_EUliE_EEviT1_
        .type           _ZN2at6native18elementwise_kernelILi128ELi4EZNS0_22gpu_kernel_impl_nocastIZZZNS0_49_GLOBAL__N__657f93f7_16_TensorCompare_cu_71e06f4e19launch_clamp_scalarERNS_18TensorIteratorBaseEN3c106ScalarES7_NS0_6detail11ClampLimitsEENKUlvE_clEvENKUlvE_clEvEUlhE_EEvS5_RKT_EUliE_EEviT1_,@function
        .size           _ZN2at6native18elementwise_kernelILi128ELi4EZNS0_22gpu_kernel_impl_nocastIZZZNS0_49_GLOBAL__N__657f93f7_16_TensorCompare_cu_71e06f4e19launch_clamp_scalarERNS_18TensorIteratorBaseEN3c106ScalarES7_NS0_6detail11ClampLimitsEENKUlvE_clEvENKUlvE_clEvEUlhE_EEvS5_RKT_EUliE_EEviT1_,(.L_x_44433 - _ZN2at6native18elementwise_kernelILi128ELi4EZNS0_22gpu_kernel_impl_nocastIZZZNS0_49_GLOBAL__N__657f93f7_16_TensorCompare_cu_71e06f4e19launch_clamp_scalarERNS_18TensorIteratorBaseEN3c106ScalarES7_NS0_6detail11ClampLimitsEENKUlvE_clEvENKUlvE_clEvEUlhE_EEvS5_RKT_EUliE_EEviT1_)
        .other          _ZN2at6native18elementwise_kernelILi128ELi4EZNS0_22gpu_kernel_impl_nocastIZZZNS0_49_GLOBAL__N__657f93f7_16_TensorCompare_cu_71e06f4e19launch_clamp_scalarERNS_18TensorIteratorBaseEN3c106ScalarES7_NS0_6detail11ClampLimitsEENKUlvE_clEvENKUlvE_clEvEUlhE_EEvS5_RKT_EUliE_EEviT1_,@"STO_CUDA_ENTRY STV_DEFAULT"
_ZN2at6native18elementwise_kernelILi128ELi4EZNS0_22gpu_kernel_impl_nocastIZZZNS0_49_GLOBAL__N__657f93f7_16_TensorCompare_cu_71e06f4e19launch_clamp_scalarERNS_18TensorIteratorBaseEN3c106ScalarES7_NS0_6detail11ClampLimitsEENKUlvE_clEvENKUlvE_clEvEUlhE_EEvS5_RKT_EUliE_EEviT1_:
.text._ZN2at6native18elementwise_kernelILi128ELi4EZNS0_22gpu_kernel_impl_nocastIZZZNS0_49_GLOBAL__N__657f93f7_16_TensorCompare_cu_71e06f4e19launch_clamp_scalarERNS_18TensorIteratorBaseEN3c106ScalarES7_NS0_6detail11ClampLimitsEENKUlvE_clEvENKUlvE_clEvEUlhE_EEvS5_RKT_EUliE_EEviT1_:
[----:B------:R-:W-:Y:S01]  /*0000*/  LDC R1, c[0x0][0x28] ;  /* 0x00000a00ff017b82 */ /* 0x000fe20000000800 */
[----:B------:R-:W0:Y:S01]  /*0010*/  S2R R0, SR_CTAID.X ;  /* 0x0000000000007919 */ /* 0x000e220000002500 */
[----:B------:R-:W-:Y:S01]  /*0020*/  ULDC UR6, c[0x0][0x210] ;  /* 0x0000840000067ab9 */ /* 0x000fe20000000800 */
[----:B------:R-:W-:Y:S01]  /*0030*/  ULDC.64 UR4, c[0x0][0x208] ;  /* 0x0000820000047ab9 */ /* 0x000fe20000000a00 */
[----:B------:R-:W-:Y:S01]  /*0040*/  ULDC.U8 UR7, c[0x0][0x424] ;  /* 0x0001090000077ab9 */ /* 0x000fe20000000000 */
[----:B------:R-:W0:Y:S01]  /*0050*/  S2R R3, SR_TID.X ;  /* 0x0000000000037919 */ /* 0x000e220000002100 */
[----:B------:R-:W-:Y:S01]  /*0060*/  ULDC.U8 UR8, c[0x0][0x425] ;  /* 0x0001094000087ab9 */ /* 0x000fe20000000000 */
[----:B------:R-:W-:Y:S01]  /*0070*/  BSSY B0, `(.L_x_5714) ;  /* 0x0000144000007945 */ /* 0x000fe20003800000 */
        /* <DEDUP_REMOVED lines=305> */
.L_x_5716:
[----:B------:R-:W-:Y:S01]  /*1390*/  ULDC.64 UR10, c[0x0][0x418] ;  /* 0x00010600000a7ab9 */ /* 0x000fe20000000a00 */
[----:B------:R-:W0:Y:S01]  /*13a0*/  LDC R6, c[0x0][0x420] ;  /* 0x00010800ff067b82 */ /* 0x000e220000000800 */
[----:B------:R-:W-:-:S04]  /*13b0*/  IADD3 R4, P0, R2, UR10, RZ ;  /* 0x0000000a02047c10 */ /* 0x000fc8000ff1e0ff */
[----:B------:R-:W-:Y:S01]  /*13c0*/  IADD3.X R5, RZ, UR11, RZ, P0, !PT ;  /* 0x0000000bff057c10 */ /* 0x000fe200087fe4ff */
[----:B------:R-:W-:-:S04]  /*13d0*/  ULDC.64 UR10, c[0x0][0x410] ;  /* 0x00010400000a7ab9 */ /* 0x000fc80000000a00 */
[----:B------:R1:W5:Y:S01]  /*13e0*/  LDG.E.U8 R4, desc[UR4][R4.64] ;  /* 0x0000000404047981 */ /* 0x000362000c1e1100 */
[----:B------:R-:W-:-:S04]  /*13f0*/  IADD3 R2, P1, R3, UR10, RZ ;  /* 0x0000000a03027c10 */ /* 0x000fc8000ff3e0ff */
[----:B------:R-:W-:Y:S02]  /*1400*/  IADD3.X R3, RZ, UR11, RZ, P1, !PT ;  /* 0x0000000bff037c10 */ /* 0x000fe40008ffe4ff */
[----:B0-----:R-:W-:-:S13]  /*1410*/  ISETP.NE.AND P0, PT, R6, RZ, PT ;  /* 0x000000ff0600720c */ /* 0x001fda0003f05270 */
[----:B-1----:R-:W-:Y:S05]  /*1420*/  @!P0 BRA `(.L_x_5717) ;  /* 0x0000000000148947 */ /* 0x002fea0003800000 */
[----:B------:R-:W-:-:S13]  /*1430*/  ISETP.NE.AND P0, PT, R6, 0x1, PT ;  /* 0x000000010600780c */ /* 0x000fda0003f05270 */
[----:B-----5:R-:W-:-:S04]  /*1440*/  @P0 VIMNMX.U32 R5, R4, UR7, !PT ;  /* 0x0000000704050c48 */ /* 0x020fc8000ffe0000 */
[----:B------:R-:W-:Y:S02]  /*1450*/  @P0 VIMNMX R5, R5, UR8, PT ;  /* 0x0000000805050c48 */ /* 0x000fe4000bfe0100 */
[----:B------:R-:W-:Y:S01]  /*1460*/  @!P0 VIMNMX.U32 R5, R4, UR7, PT ;  /* 0x0000000704058c48 */ /* 0x000fe2000bfe0000 */
[----:B------:R-:W-:Y:S06]  /*1470*/  BRA `(.L_x_5718) ;  /* 0x0000000000047947 */ /* 0x000fec0003800000 */
.L_x_5717:
[----:B-----5:R-:W-:-:S07]  /*1480*/  VIMNMX.U32 R5, R4, UR7, !PT ;  /* 0x0000000704057c48 */ /* 0x020fce000ffe0000 */
.L_x_5718:
[----:B------:R0:W-:Y:S01]  /*1490*/  STG.E.U8 desc[UR4][R2.64], R5 ;  /* 0x0000000502007986 */ /* 0x0001e2000c101104 */
[----:B------:R-:W-:-:S07]  /*14a0*/  IADD3 R0, R0, 0x80, RZ ;  /* 0x0000008000007810 */ /* 0x000fce0007ffe0ff */
.L_x_5715:
[----:B------:R-:W-:Y:S05]  /*14b0*/  BSYNC B0 ;  /* 0x0000000000007941 */ /* 0x000fea0003800000 */
.L_x_5714:
        /* <DEDUP_REMOVED lines=305> */
.L_x_5721:
        /* <DEDUP_REMOVED lines=15> */
.L_x_5722:
[----:B-----5:R-:W-:-:S07]  /*28c0*/  VIMNMX.U32 R5, R4, UR7, !PT ;  /* 0x0000000704057c48 */ /* 0x020fce000ffe0000 */
.L_x_5723:
        /* <DEDUP_REMOVED lines=306> */
.L_x_5724:
[----:B------:R-:W-:Y:S01]  /*3bf0*/  ULDC.64 UR10, c[0x0][0x418] ;  /* 0x00010600000a7ab9 */ /* 0x000fe20000000a00 */
[----:B------:R-:W0:Y:S01]  /*3c00*/  LDC R6, c[0x0][0x420] ;  /* 0x00010800ff067b82 */ /* 0x000e220000000800 */
[----:B------:R-:W-:-:S05]  /*3c10*/  IADD3 R4, P0, R2, UR10, RZ ;  /* 0x0000000a02047c10 */ /* 0x000fca000ff1e0ff */
[----:B------:R-:W-:Y:S01]  /*3c20*/  IMAD.X R5, RZ, RZ, UR11, P0 ;  /* 0x0000000bff057e24 */ /* 0x000fe200080e06ff */
        /* <DEDUP_REMOVED lines=11> */
.L_x_5725:
[----:B-----5:R-:W-:-:S07]  /*3ce0*/  VIMNMX.U32 R5, R4, UR7, !PT ;  /* 0x0000000704057c48 */ /* 0x020fce000ffe0000 */
.L_x_5726:
[----:B------:R1:W-:Y:S01]  /*3cf0*/  STG.E.U8 desc[UR4][R2.64], R5 ;  /* 0x0000000502007986 */ /* 0x0003e2000c101104 */
[----:B------:R-:W-:-:S07]  /*3d00*/  IADD3 R0, R0, 0x80, RZ ;  /* 0x0000008000007810 */ /* 0x000fce0007ffe0ff */
.L_x_5720:
[----:B------:R-:W-:Y:S05]  /*3d10*/  BSYNC B0 ;  /* 0x0000000000007941 */ /* 0x000fea0003800000 */
.L_x_5719:
        /* <DEDUP_REMOVED lines=292> */
[----:B------:R-:W1:Y:S01]  /*4f60*/  @P0 LDC R11, c[0x0][0x33c] ;  /* 0x0000cf00ff0b0b82 */ /* 0x000e620000000800 */
[----:B------:R-:W-:Y:S01]  /*4f70*/  IMAD R4, R4, UR10, R5 ;  /* 0x0000000a04047c24 */ /* 0x000fe2000f8e0205 */
[----:B------:R-:W-:-:S03]  /*4f80*/  ULDC.64 UR10, c[0x0][0x400] ;  /* 0x00010000000a7ab9 */ /* 0x000fc60000000a00 */
        /* <DEDUP_REMOVED lines=9> */
.L_x_5727:
        /* <DEDUP_REMOVED lines=15> */
.L_x_5728:
[----:B-----5:R-:W-:-:S07]  /*5110*/  VIMNMX.U32 R5, R4, UR7, !PT ;  /* 0x0000000704057c48 */ /* 0x020fce000ffe0000 */
.L_x_5729:
[----:B------:R-:W-:Y:S01]  /*5120*/  STG.E.U8 desc[UR4][R2.64], R5 ;  /* 0x0000000502007986 */ /* 0x000fe2000c101104 */
[----:B------:R-:W-:Y:S05]  /*5130*/  EXIT ;  /* 0x000000000000794d */ /* 0x000fea0003800000 */
.L_x_5730:
        /* <DEDUP_REMOVED lines=12> */
.L_x_44433:


//--------------------- .text._ZN2at6native27unrolled_elementwise_kernelIZZZNS0_49_GLOBAL__N__657f93f7_16_TensorCompare_cu_71e06f4e19launch_clamp_scalarERNS_18TensorIteratorBaseEN3c106ScalarES6_NS0_6detail11ClampLimitsEENKUlvE_clEvENKUlvE_clEvEUlhE_St5arrayIPcLm2EELi4E23TrivialOffsetCalculatorILi1EjESG_NS0_6memory15LoadWithoutCastENSH_16StoreWithoutCastEEEviT_T0_T2_T3_T4_T5_ --------------------------
	.section	.text._ZN2at6native27unrolled_elementwise_kernelIZZZNS0_49_GLOBAL__N__657f93f7_16_TensorCompare_cu_71e06f4e19launch_clamp_scalarERNS_18TensorIteratorBaseEN3c106ScalarES6_NS0_6detail11ClampLimitsEENKUlvE_clEvENKUlvE_clEvEUlhE_St5arrayIPcLm2EELi4E23TrivialOffsetCalculatorILi1EjESG_NS0_6memory15LoadWithoutCastENSH_16StoreWithoutCastEEEviT_T0_T2_T3_T4_T5_,"ax",@progbits
	.align	128
        .global         _ZN2at6native27unrolled_elementwise_kernelIZZZNS0_49_GLOBAL__N__657f93f7_16_TensorCompare_cu_71e06f4e19launch_clamp_scalarERNS_18TensorIteratorBaseEN3c106ScalarES6_NS0_6detail11ClampLimitsEENKUlvE_clEvENKUlvE_clEvEUlhE_St5arrayIPcLm2EELi4E23TrivialOffsetCalculatorILi1EjESG_NS0_6memory15LoadWithoutCastENSH_16StoreWithoutCastEEEviT_T0_T2_T3_T4_T5_
        .type           _ZN2at6native27unrolled_elementwise_kernelIZZZNS0_49_GLOBAL__N__657f93f7_16_TensorCompare_cu_71e06f4e19launch_clamp_scalarERNS_18TensorIteratorBaseEN3c106ScalarES6_NS0_6detail11ClampLimitsEENKUlvE_clEvENKUlvE_clEvEUlhE_St5arrayIPcLm2EELi4E23TrivialOffsetCalculatorILi1EjESG_NS0_6memory15LoadWithoutCastENSH_16StoreWithoutCastEEEviT_T0_T2_T3_T4_T5_,@function
        .size           _ZN2at6native27unrolled_elementwise_kernelIZZZNS0_49_GLOBAL__N__657f93f7_16_TensorCompare_cu_71e06f4e19launch_clamp_scalarERNS_18TensorIteratorBaseEN3c106ScalarES6_NS0_6detail11ClampLimitsEENKUlvE_clEvENKUlvE_clEvEUlhE_St5arrayIPcLm2EELi4E23TrivialOffsetCalculatorILi1EjESG_NS0_6memory15LoadWithoutCastENSH_16StoreWithoutCastEEEviT_T0_T2_T3_T4_T5_,(.L_x_44434 - _ZN2at6native27unrolled_elementwise_kernelIZZZNS0_49_GLOBAL__N__657f93f7_16_TensorCompare_cu_71e06f4e19launch_clamp_scalarERNS_18TensorIteratorBaseEN3c106ScalarES6_NS0_6detail11ClampLimitsEENKUlvE_clEvENKUlvE_clEvEUlhE_St5arrayIPcLm2EELi4E23TrivialOffsetCalculatorILi1EjESG_NS0_6memory15LoadWithoutCastENSH_16StoreWithoutCastEEEviT_T0_T2_T3_T4_T5_)
        .other          _ZN2at6native27unrolled_elementwise_kernelIZZZNS0_49_GLOBAL__N__657f93f7_16_TensorCompare_cu_71e06f4e19launch_clamp_scalarERNS_18TensorIteratorBaseEN3c106ScalarES6_NS0_6detail11ClampLimitsEENKUlvE_clEvENKUlvE_clEvEUlhE_St5arrayIPcLm2EELi4E23TrivialOffsetCalculatorILi1EjESG_NS0_6memory15LoadWithoutCastENSH_16StoreWithoutCastEEEviT_T0_T2_T3_T4_T5_,@"STO_CUDA_ENTRY STV_DEFAULT"
_ZN2at6native27unrolled_elementwise_kernelIZZZNS0_49_GLOBAL__N__657f93f7_16_TensorCompare_cu_71e06f4e19launch_clamp_scalarERNS_18TensorIteratorBaseEN3c106ScalarES6_NS0_6detail11ClampLimitsEENKUlvE_clEvENKUlvE_clEvEUlhE_St5arrayIPcLm2EELi4E23TrivialOffsetCalculatorILi1EjESG_NS0_6memory15LoadWithoutCastENSH_16StoreWithoutCastEEEviT_T0_T2_T3_T4_T5_:
.text._ZN2at6native27unrolled_elementwise_kernelIZZZNS0_49_GLOBAL__N__657f93f7_16_TensorCompare_cu_71e06f4e19launch_clamp_scalarERNS_18TensorIteratorBaseEN3c106ScalarES6_NS0_6detail11ClampLimitsEENKUlvE_clEvENKUlvE_clEvEUlhE_St5arrayIPcLm2EELi4E23TrivialOffsetCalculatorILi1EjESG_NS0_6memory15LoadWithoutCastENSH_16StoreWithoutCastEEEviT_T0_T2_T3_T4_T5_:
        /* <DEDUP_REMOVED lines=20> */
[----:B------:R0:W5:Y:S05]  /*0140*/  @!P0 LDG.E.U8 R15, desc[UR4][R10.64] ;  /* 0x000000040a0f8981 */ /* 0x00016a000c1e1100 */
        /* <DEDUP_REMOVED lines=11> */
[----:B------:R2:W5:Y:S01]  /*0200*/  @!P3 LDG.E.U8 R14, desc[UR4][R2.64] ;  /* 0x00000004020eb981 */ /* 0x000562000c1e1100 */
[----:B-1----:R-:W-:-:S05]  /*0210*/  @!P1 IADD3 R12, P5, R13, R8, RZ ;  /* 0x000000080d0c9210 */ /* 0x002fca0007fbe0ff */
[----:B------:R-:W-:Y:S01]  /*0220*/  @!P1 IMAD.X R13, RZ, RZ, R9, P5 ;  /* 0x000000ffff0d9224 */ /* 0x000fe200028e0609 */
[----:B------:R-:W-:-:S06]  /*0230*/  CS2R R8, SRZ ;  /* 0x0000000000087805 */ /* 0x000fcc000001ff00 */
[----:B------:R2:W5:Y:S04]  /*0240*/  @!P2 LDG.E.U8 R9, desc[UR4][R4.64] ;  /* 0x000000040409a981 */ /* 0x000568000c1e1100 */
[----:B------:R2:W5:Y:S01]  /*0250*/  @!P1 LDG.E.U8 R8, desc[UR4][R12.64] ;  /* 0x000000040c089981 */ /* 0x000562000c1e1100 */
[----:B0-----:R-:W-:Y:S01]  /*0260*/  ISETP.NE.AND P1, PT, R10, RZ, PT ;  /* 0x000000ff0a00720c */ /* 0x001fe20003f25270 */
[----:B------:R-:W-:-:S12]  /*0270*/  BSSY B0, `(.L_x_5731) ;  /* 0x0000020000007945 */ /* 0x000fd80003800000 */
[----:B--2---:R-:W-:Y:S05]  /*0280*/  @!P1 BRA `(.L_x_5732) ;  /* 0x00000000005c9947 */ /* 0x004fea0003800000 */
[----:B------:R-:W-:Y:S01]  /*0290*/  ISETP.NE.AND P1, PT, R10, 0x1, PT ;  /* 0x000000010a00780c */ /* 0x000fe20003f25270 */
[----:B------:R-:W-:-:S12]  /*02a0*/  ULDC.U8 UR7, c[0x0][0x21d] ;  /* 0x0000874000077ab9 */ /* 0x000fd80000000000 */
[----:B------:R-:W-:Y:S05]  /*02b0*/  @P1 BRA `(.L_x_5733) ;  /* 0x0000000000201947 */ /* 0x000fea0003800000 */
[----:B------:R-:W-:Y:S01]  /*02c0*/  VIADD R3, R7, 0x180 ;  /* 0x0000018007037836 */ /* 0x000fe20000000000 */
[----:B-----5:R-:W-:Y:S02]  /*02d0*/  VIMNMX.U32 R15, R15, UR6, PT ;  /* 0x000000060f0f7c48 */ /* 0x020fe4000bfe0000 */
[----:B------:R-:W-:Y:S02]  /*02e0*/  VIMNMX.U32 R14, R14, UR6, PT ;  /* 0x000000060e0e7c48 */ /* 0x000fe4000bfe0000 */
[----:B------:R-:W-:Y:S02]  /*02f0*/  ISETP.GE.AND P1, PT, R3, R6, PT ;  /* 0x000000060300720c */ /* 0x000fe40003f26270 */
[----:B------:R-:W-:-:S11]  /*0300*/  VIMNMX.U32 R9, R9, UR6, PT ;  /* 0x0000000609097c48 */ /* 0x000fd6000bfe0000 */
[----:B------:R-:W-:Y:S05]  /*0310*/  @P1 BRA `(.L_x_5734) ;  /* 0x0000000000541947 */ /* 0x000fea0003800000 */
[----:B------:R-:W-:Y:S01]  /*0320*/  VIMNMX.U32 R8, R8, UR6, PT ;  /* 0x0000000608087c48 */ /* 0x000fe2000bfe0000 */
[----:B------:R-:W-:Y:S06]  /*0330*/  BRA `(.L_x_5734) ;  /* 0x00000000004c7947 */ /* 0x000fec0003800000 */
.L_x_5733:
[----:B------:R-:W-:Y:S01]  /*0340*/  VIADD R3, R7, 0x180 ;  /* 0x0000018007037836 */ /* 0x000fe20000000000 */
[----:B-----5:R-:W-:Y:S02]  /*0350*/  VIMNMX.U32 R15, R15, UR6, !PT ;  /* 0x000000060f0f7c48 */ /* 0x020fe4000ffe0000 */
[----:B------:R-:W-:Y:S02]  /*0360*/  VIMNMX.U32 R14, R14, UR6, !PT ;  /* 0x000000060e0e7c48 */ /* 0x000fe4000ffe0000 */
[----:B------:R-:W-:Y:S02]  /*0370*/  ISETP.GE.AND P1, PT, R3, R6, PT ;  /* 0x000000060300720c */ /* 0x000fe40003f26270 */
[----:B------:R-:W-:Y:S02]  /*0380*/  VIMNMX.U32 R9, R9, UR6, !PT ;  /* 0x0000000609097c48 */ /* 0x000fe4000ffe0000 */
[----:B------:R-:W-:Y:S02]  /*0390*/  VIMNMX R15, R15, UR7, PT ;  /* 0x000000070f0f7c48 */ /* 0x000fe4000bfe0100 */
[----:B------:R-:W-:-:S02]  /*03a0*/  VIMNMX R14, R14, UR7, PT ;  /* 0x000000070e0e7c48 */ /* 0x000fc4000bfe0100 */
[----:B------:R-:W-:-:S05]  /*03b0*/  VIMNMX R9, R9, UR7, PT ;  /* 0x0000000709097c48 */ /* 0x000fca000bfe0100 */
[----:B------:R-:W-:Y:S05]  /*03c0*/  @P1 BRA `(.L_x_5734) ;  /* 0x0000000000281947 */ /* 0x000fea0003800000 */
[----:B------:R-:W-:-:S04]  /*03d0*/  VIMNMX.U32 R8, R8, UR6, !PT ;  /* 0x0000000608087c48 */ /* 0x000fc8000ffe0000 */
[----:B------:R-:W-:Y:S01]  /*03e0*/  VIMNMX R8, R8, UR7, PT ;  /* 0x0000000708087c48 */ /* 0x000fe2000bfe0100 */
[----:B------:R-:W-:Y:S06]  /*03f0*/  BRA `(.L_x_5734) ;  /* 0x00000000001c7947 */ /* 0x000fec0003800000 */
.L_x_5732:
[----:B------:R-:W-:Y:S01]  /*0400*/  VIADD R3, R7, 0x180 ;  /* 0x0000018007037836 */ /* 0x000fe20000000000 */
[----:B-----5:R-:W-:Y:S02]  /*0410*/  VIMNMX.U32 R15, R15, UR6, !PT ;  /* 0x000000060f0f7c48 */ /* 0x020fe4000ffe0000 */
[----:B------:R-:W-:Y:S02]  /*0420*/  VIMNMX.U32 R14, R14, UR6, !PT ;  /* 0x000000060e0e7c48 */ /* 0x000fe4000ffe0000 */
[----:B------:R-:W-:Y:S02]  /*0430*/  ISETP.GE.AND P1, PT, R3, R6, PT ;  /* 0x000000060300720c */ /* 0x000fe40003f26270 */
[----:B------:R-:W-:-:S11]  /*0440*/  VIMNMX.U32 R9, R9, UR6, !PT ;  /* 0x0000000609097c48 */ /* 0x000fd6000ffe0000 */
[----:B------:R-:W-:-:S04]  /*0450*/  @!P1 VIMNMX.U32 R2, R8, UR6, !PT ;  /* 0x0000000608029c48 */ /* 0x000fc8000ffe0000 */
[----:B------:R-:W-:-:S07]  /*0460*/  @!P1 PRMT R8, R2, 0x7610, R8 ;  /* 0x0000761002089816 */ /* 0x000fce0000000008 */
.L_x_5734:
[----:B------:R-:W-:Y:S05]  /*0470*/  BSYNC B0 ;  /* 0x0000000000007941 */ /* 0x000fea0003800000 */
.L_x_5731:
        /* <DEDUP_REMOVED lines=21> */
.L_x_5736:
[----:B------:R-:W-:Y:S05]  /*05d0*/  BSYNC B0 ;  /* 0x0000000000007941 */ /* 0x000fea0003800000 */
.L_x_5735:
        /* <DEDUP_REMOVED lines=8> */
.L_x_5737:
        /* <DEDUP_REMOVED lines=10> */
.L_x_44434:


//--------------------- .text._ZN2at6native29vectorized_elementwise_kernelILi2EZZZNS0_49_GLOBAL__N__657f93f7_16_TensorCompare_cu_71e06f4e19launch_clamp_scalarERNS_18TensorIteratorBaseEN3c106ScalarES6_NS0_6detail11ClampLimitsEENKUlvE_clEvENKUlvE_clEvEUlhE_St5arrayIPcLm2EEEEviT0_T1_ --------------------------
	.section	.text._ZN2at6native29vectorized_elementwise_kernelILi2EZZZNS0_49_GLOBAL__N__657f93f7_16_TensorCompare_cu_71e06f4e19launch_clamp_scalarERNS_18TensorIteratorBaseEN3c106ScalarES6_NS0_6detail11ClampLimitsEENKUlvE_clEvENKUlvE_clEvEUlhE_St5arrayIPcLm2EEEEviT0_T1_,"ax",@progbits
	.align	128
        .global         _ZN2at6native29vectorized_elementwise_kernelILi2EZZZNS0_49_GLOBAL__N__657f93f7_16_TensorCompare_cu_71e06f4e19launch_clamp_scalarERNS_18TensorIteratorBaseEN3c106ScalarES6_NS0_6detail11ClampLimitsEENKUlvE_clEvENKUlvE_clEvEUlhE_St5arrayIPcLm2EEEEviT0_T1_
        .type           _ZN2at6native29vectorized_elementwise_kernelILi2EZZZNS0_49_GLOBAL__N__657f93f7_16_TensorCompare_cu_71e06f4e19launch_clamp_scalarERNS_18TensorIteratorBaseEN3c106ScalarES6_NS0_6detail11ClampLimitsEENKUlvE_clEvENKUlvE_clEvEUlhE_St5arrayIPcLm2EEEEviT0_T1_,@function
        .size           _ZN2at6native29vectorized_elementwise_kernelILi2EZZZNS0_49_GLOBAL__N__657f93f7_16_TensorCompare_cu_71e06f4e19launch_clamp_scalarERNS_18TensorIteratorBaseEN3c106ScalarES6_NS0_6detail11ClampLimitsEENKUlvE_clEvENKUlvE_clEvEUlhE_St5arrayIPcLm2EEEEviT0_T1_,(.L_x_44435 - _ZN2at6native29vectorized_elementwise_kernelILi2EZZZNS0_49_GLOBAL__N__657f93f7_16_TensorCompare_cu_71e06f4e19launch_clamp_scalarERNS_18TensorIteratorBaseEN3c106ScalarES6_NS0_6detail11ClampLimitsEENKUlvE_clEvENKUlvE_clEvEUlhE_St5arrayIPcLm2EEEEviT0_T1_)
        .other          _ZN2at6native29vectorized_elementwise_kernelILi2EZZZNS0_49_GLOBAL__N__657f93f7_16_TensorCompare_cu_71e06f4e19launch_clamp_scalarERNS_18TensorIteratorBaseEN3c106ScalarES6_NS0_6detail11ClampLimitsEENKUlvE_clEvENKUlvE_clEvEUlhE_St5arrayIPcLm2EEEEviT0_T1_,@"STO_CUDA_ENTRY STV_DEFAULT"
_ZN2at6native29vectorized_elementwise_kernelILi2EZZZNS0_49_GLOBAL__N__657f93f7_16_TensorCompare_cu_71e06f4e19launch_clamp_scalarERNS_18TensorIteratorBaseEN3c106ScalarES6_NS0_6detail11ClampLimitsEENKUlvE_clEvENKUlvE_clEvEUlhE_St5arrayIPcLm2EEEEviT0_T1_:
.text._ZN2at6native29vectorized_elementwise_kernelILi2EZZZNS0_49_GLOBAL__N__657f93f7_16_TensorCompare_cu_71e06f4e19launch_clamp_scalarERNS_18TensorIteratorBaseEN3c106ScalarES6_NS0_6detail11ClampLimitsEENKUlvE_clEvENKUlvE_clEvEUlhE_St5arrayIPcLm2EEEEviT0_T1_:
        /* <DEDUP_REMOVED lines=18> */
[----:B------:R-:W2:Y:S04]  /*0120*/  LDG.E.U16 R5, desc[UR8][R2.64] ;  /* 0x0000000802057981 */ /* 0x000ea8000c1e1500 */
[----:B------:R-:W3:Y:S04]  /*0130*/  LDG.E.U16 R7, desc[UR8][R2.64+0x100] ;  /* 0x0001000802077981 */ /* 0x000ee8000c1e1500 */
[----:B------:R-:W4:Y:S04]  /*0140*/  LDG.E.U16 R9, desc[UR8][R2.64+0x200] ;  /* 0x0002000802097981 */ /* 0x000f28000c1e1500 */
[----:B------:R-:W5:Y:S01]  /*0150*/  LDG.E.U16 R11, desc[UR8][R2.64+0x300] ;  /* 0x00030008020b7981 */ /* 0x000f62000c1e1500 */
[----:B-1----:R-:W-:-:S02]  /*0160*/  ISETP.NE.AND P0, PT, R12, RZ, PT ;  /* 0x000000ff0c00720c */ /* 0x002fc40003f05270 */
[C---:B--2---:R-:W-:Y:S02]  /*0170*/  PRMT R4, R5.reuse, 0x7770, RZ ;  /* 0x0000777005047816 */ /* 0x044fe400000000ff */
[----:B------:R-:W-:Y:S02]  /*0180*/  PRMT R5, R5, 0x7771, RZ ;  /* 0x0000777105057816 */ /* 0x000fe400000000ff */
[C---:B---3--:R-:W-:Y:S02]  /*0190*/  PRMT R6, R7.reuse, 0x7770, RZ ;  /* 0x0000777007067816 */ /* 0x048fe400000000ff */
[----:B------:R-:W-:Y:S02]  /*01a0*/  PRMT R7, R7, 0x7771, RZ ;  /* 0x0000777107077816 */ /* 0x000fe400000000ff */
[C---:B----4-:R-:W-:Y:S02]  /*01b0*/  PRMT R8, R9.reuse, 0x7770, RZ ;  /* 0x0000777009087816 */ /* 0x050fe400000000ff */
[----:B------:R-:W-:-:S02]  /*01c0*/  PRMT R9, R9, 0x7771, RZ ;  /* 0x0000777109097816 */ /* 0x000fc400000000ff */
[C---:B-----5:R-:W-:Y:S02]  /*01d0*/  PRMT R10, R11.reuse, 0x7770, RZ ;  /* 0x000077700b0a7816 */ /* 0x060fe400000000ff */
[----:B------:R-:W-:Y:S01]  /*01e0*/  PRMT R11, R11, 0x7771, RZ ;  /* 0x000077710b0b7816 */ /* 0x000fe200000000ff */
[----:B------:R-:W-:Y:S06]  /*01f0*/  @!P0 BRA `(.L_x_5739) ;  /* 0x0000000000708947 */ /* 0x000fec0003800000 */
[----:B------:R-:W-:-:S13]  /*0200*/  ISETP.NE.AND P0, PT, R12, 0x1, PT ;  /* 0x000000010c00780c */ /* 0x000fda0003f05270 */
[----:B------:R-:W-:Y:S05]  /*0210*/  @P0 BRA `(.L_x_5740) ;  /* 0x0000000000240947 */ /* 0x000fea0003800000 */
[----:B------:R-:W-:Y:S02]  /*0220*/  VIMNMX.U32 R4, R4, UR10, PT ;  /* 0x0000000a04047c48 */ /* 0x000fe4000bfe0000 */
[----:B------:R-:W-:Y:S02]  /*0230*/  VIMNMX.U32 R5, R5, UR10, PT ;  /* 0x0000000a05057c48 */ /* 0x000fe4000bfe0000 */
[----:B------:R-:W-:Y:S02]  /*0240*/  VIMNMX.U32 R6, R6, UR10, PT ;  /* 0x0000000a06067c48 */ /* 0x000fe4000bfe0000 */
[----:B------:R-:W-:Y:S02]  /*0250*/  VIMNMX.U32 R7, R7, UR10, PT ;  /* 0x0000000a07077c48 */ /* 0x000fe4000bfe0000 */
[----:B------:R-:W-:Y:S02]  /*0260*/  VIMNMX.U32 R8, R8, UR10, PT ;  /* 0x0000000a08087c48 */ /* 0x000fe4000bfe0000 */
[----:B------:R-:W-:-:S02]  /*0270*/  VIMNMX.U32 R9, R9, UR10, PT ;  /* 0x0000000a09097c48 */ /* 0x000fc4000bfe0000 */
[----:B------:R-:W-:Y:S02]  /*0280*/  VIMNMX.U32 R10, R10, UR10, PT ;  /* 0x0000000a0a0a7c48 */ /* 0x000fe4000bfe0000 */
[----:B------:R-:W-:Y:S01]  /*0290*/  VIMNMX.U32 R11, R11, UR10, PT ;  /* 0x0000000a0b0b7c48 */ /* 0x000fe2000bfe0000 */
[----:B------:R-:W-:Y:S06]  /*02a0*/  BRA `(.L_x_5741) ;  /* 0x0000000000647947 */ /* 0x000fec0003800000 */
.L_x_5740:
[----:B------:R-:W-:Y:S02]  /*02b0*/  VIMNMX.U32 R4, R4, UR10, !PT ;  /* 0x0000000a04047c48 */ /* 0x000fe4000ffe0000 */
[----:B------:R-:W-:Y:S02]  /*02c0*/  VIMNMX.U32 R5, R5, UR10, !PT ;  /* 0x0000000a05057c48 */ /* 0x000fe4000ffe0000 */
[----:B------:R-:W-:Y:S02]  /*02d0*/  VIMNMX.U32 R6, R6, UR10, !PT ;  /* 0x0000000a06067c48 */ /* 0x000fe4000ffe0000 */
[----:B------:R-:W-:Y:S02]  /*02e0*/  VIMNMX.U32 R7, R7, UR10, !PT ;  /* 0x0000000a07077c48 */ /* 0x000fe4000ffe0000 */
[----:B------:R-:W-:Y:S02]  /*02f0*/  VIMNMX.U32 R8, R8, UR10, !PT ;  /* 0x0000000a08087c48 */ /* 0x000fe4000ffe0000 */
[----:B------:R-:W-:-:S02]  /*0300*/  VIMNMX.U32 R9, R9, UR10, !PT ;  /* 0x0000000a09097c48 */ /* 0x000fc4000ffe0000 */
[----:B------:R-:W-:Y:S02]  /*0310*/  VIMNMX.U32 R10, R10, UR10, !PT ;  /* 0x0000000a0a0a7c48 */ /* 0x000fe4000ffe0000 */
[----:B------:R-:W-:Y:S02]  /*0320*/  VIMNMX.U32 R11, R11, UR10, !PT ;  /* 0x0000000a0b0b7c48 */ /* 0x000fe4000ffe0000 */
[----:B------:R-:W-:Y:S02]  /*0330*/  VIMNMX R4, R4, UR11, PT ;  /* 0x0000000b04047c48 */ /* 0x000fe4000bfe0100 */
[----:B------:R-:W-:Y:S02]  /*0340*/  VIMNMX R5, R5, UR11, PT ;  /* 0x0000000b05057c48 */ /* 0x000fe4000bfe0100 */
[----:B------:R-:W-:Y:S02]  /*0350*/  VIMNMX R6, R6, UR11, PT ;  /* 0x0000000b06067c48 */ /* 0x000fe4000bfe0100 */
[----:B------:R-:W-:-:S02]  /*0360*/  VIMNMX R7, R7, UR11, PT ;  /* 0x0000000b07077c48 */ /* 0x000fc4000bfe0100 */
[----:B------:R-:W-:Y:S02]  /*0370*/  VIMNMX R8, R8, UR11, PT ;  /* 0x0000000b08087c48 */ /* 0x000fe4000bfe0100 */
[----:B------:R-:W-:Y:S02]  /*0380*/  VIMNMX R9, R9, UR11, PT ;  /* 0x0000000b09097c48 */ /* 0x000fe4000bfe0100 */
[----:B------:R-:W-:Y:S02]  /*0390*/  VIMNMX R10, R10, UR11, PT ;  /* 0x0000000b0a0a7c48 */ /* 0x000fe4000bfe0100 */
[----:B------:R-:W-:Y:S01]  /*03a0*/  VIMNMX R11, R11, UR11, PT ;  /* 0x0000000b0b0b7c48 */ /* 0x000fe2000bfe0100 */
[----:B------:R-:W-:Y:S06]  /*03b0*/  BRA `(.L_x_5741) ;  /* 0x0000000000207947 */ /* 0x000fec0003800000 */
.L_x_5739:
[----:B------:R-:W-:Y:S02]  /*03c0*/  VIMNMX.U32 R4, R4, UR10, !PT ;  /* 0x0000000a04047c48 */ /* 0x000fe4000ffe0000 */
[----:B------:R-:W-:Y:S02]  /*03d0*/  VIMNMX.U32 R5, R5, UR10, !PT ;  /* 0x0000000a05057c48 */ /* 0x000fe4000ffe0000 */
[----:B------:R-:W-:Y:S02]  /*03e0*/  VIMNMX.U32 R6, R6, UR10, !PT ;  /* 0x0000000a06067c48 */ /* 0x000fe4000ffe0000 */
[----:B------:R-:W-:Y:S02]  /*03f0*/  VIMNMX.U32 R7, R7, UR10, !PT ;  /* 0x0000000a07077c48 */ /* 0x000fe4000ffe0000 */
[----:B------:R-:W-:Y:S02]  /*0400*/  VIMNMX.U32 R8, R8, UR10, !PT ;  /* 0x0000000a08087c48 */ /* 0x000fe4000ffe0000 */
[----:B------:R-:W-:-:S02]  /*0410*/  VIMNMX.U32 R9, R9, UR10, !PT ;  /* 0x0000000a09097c48 */ /* 0x000fc4000ffe0000 */
[----:B------:R-:W-:Y:S02]  /*0420*/  VIMNMX.U32 R10, R10, UR10, !PT ;  /* 0x0000000a0a0a7c48 */ /* 0x000fe4000ffe0000 */
[----:B------:R-:W-:-:S07]  /*0430*/  VIMNMX.U32 R11, R11, UR10, !PT ;  /* 0x0000000a0b0b7c48 */ /* 0x000fce000ffe0000 */
.L_x_5741:
        /* <DEDUP_REMOVED lines=15> */
.L_x_5738:
        /* <DEDUP_REMOVED lines=20> */
[----:B------:R1:W5:Y:S07]  /*0670*/  @!P6 LDG.E.U8 R14, desc[UR8][R6.64] ;  /* 0x00000008060ee981 */ /* 0x00036e000c1e1100 */
        /* <DEDUP_REMOVED lines=15> */
[----:B------:R-:W5:Y:S04]  /*0770*/  @!P1 LDG.E.U8 R16, desc[UR8][R22.64] ;  /* 0x0000000816109981 */ /* 0x000f68000c1e1100 */
        /* <DEDUP_REMOVED lines=12> */
[----:B------:R-:W5:Y:S01]  /*0840*/  @!P2 LDG.E.U8 R18, desc[UR8][R12.64] ;  /* 0x000000080c12a981 */ /* 0x000f62000c1e1100 */
[----:B------:R-:W-:Y:S01]  /*0850*/  IMAD.MOV.U32 R17, RZ, RZ, RZ ;  /* 0x000000ffff117224 */ /* 0x000fe200078e00ff */
[----:B---3--:R-:W-:-:S02]  /*0860*/  @!P4 IADD3 R2, P2, R25, R2, RZ ;  /* 0x000000021902c210 */ /* 0x008fc40007f5e0ff */
[----:B------:R0:W5:Y:S01]  /*0870*/  @!P3 LDG.E.U8 R20, desc[UR8][R10.64] ;  /* 0x000000080a14b981 */ /* 0x000162000c1e1100 */
[----:B----4-:R-:W-:-:S03]  /*0880*/  @!P5 IADD3 R4, P1, R21, R4, RZ ;  /* 0x000000041504d210 */ /* 0x010fc60007f3e0ff */
[----:B------:R2:W5:Y:S01]  /*0890*/  @!P0 LDG.E.U8 R17, desc[UR8][R8.64] ;  /* 0x0000000808118981 */ /* 0x000562000c1e1100 */
[----:B------:R-:W-:Y:S01]  /*08a0*/  @!P4 IMAD.X R3, RZ, RZ, R3, P2 ;  /* 0x000000ffff03c224 */ /* 0x000fe200010e0603 */
[----:B-1----:R-:W-:Y:S01]  /*08b0*/  @!P6 IADD3 R6, P3, R19, R6, RZ ;  /* 0x000000061306e210 */ /* 0x002fe20007f7e0ff */
[----:B------:R-:W-:Y:S01]  /*08c0*/  IMAD.MOV.U32 R19, RZ, RZ, RZ ;  /* 0x000000ffff137224 */ /* 0x000fe200078e00ff */
[----:B0-----:R-:W0:Y:S01]  /*08d0*/  LDC R10, c[0x0][0x218] ;  /* 0x00008600ff0a7b82 */ /* 0x001e220000000800 */
[----:B------:R-:W-:Y:S01]  /*08e0*/  @!P5 IMAD.X R5, RZ, RZ, R5, P1 ;  /* 0x000000ffff05d224 */ /* 0x000fe200008e0605 */
[----:B--2---:R-:W-:Y:S01]  /*08f0*/  CS2R R8, SRZ ;  /* 0x0000000000087805 */ /* 0x004fe2000001ff00 */
[----:B------:R-:W-:Y:S02]  /*0900*/  @!P6 IMAD.X R7, RZ, RZ, R7, P3 ;  /* 0x000000ffff07e224 */ /* 0x000fe400018e0607 */
[----:B------:R1:W5:Y:S04]  /*0910*/  @!P4 LDG.E.U8 R19, desc[UR8][R2.64] ;  /* 0x000000080213c981 */ /* 0x000368000c1e1100 */
[----:B------:R1:W5:Y:S04]  /*0920*/  @!P5 LDG.E.U8 R9, desc[UR8][R4.64] ;  /* 0x000000080409d981 */ /* 0x000368000c1e1100 */
[----:B------:R1:W5:Y:S01]  /*0930*/  @!P6 LDG.E.U8 R8, desc[UR8][R6.64] ;  /* 0x000000080608e981 */ /* 0x000362000c1e1100 */
[----:B0-----:R-:W-:Y:S01]  /*0940*/  ISETP.NE.AND P1, PT, R10, RZ, PT ;  /* 0x000000ff0a00720c */ /* 0x001fe20003f25270 */
[----:B------:R-:W-:-:S12]  /*0950*/  BSSY B0, `(.L_x_5742) ;  /* 0x0000035000007945 */ /* 0x000fd80003800000 */
[----:B-1----:R-:W-:Y:S05]  /*0960*/  @!P1 BRA `(.L_x_5743) ;  /* 0x0000000000a09947 */ /* 0x002fea0003800000 */
[----:B------:R-:W-:-:S13]  /*0970*/  ISETP.NE.AND P1, PT, R10, 0x1, PT ;  /* 0x000000010a00780c */ /* 0x000fda0003f25270 */
[----:B------:R-:W-:Y:S05]  /*0980*/  @P1 BRA `(.L_x_5744) ;  /* 0x0000000000301947 */ /* 0x000fea0003800000 */
[----:B------:R-:W-:Y:S01]  /*0990*/  VIADD R5, R15, 0x380 ;  /* 0x000003800f057836 */ /* 0x000fe20000000000 */
[----:B-----5:R-:W-:Y:S02]  /*09a0*/  VIMNMX.U32 R2, R17, UR10, PT ;  /* 0x0000000a11027c48 */ /* 0x020fe4000bfe0000 */
[----:B------:R-:W-:Y:S02]  /*09b0*/  VIMNMX.U32 R3, R14, UR10, PT ;  /* 0x0000000a0e037c48 */ /* 0x000fe4000bfe0000 */
[----:B------:R-:W-:Y:S02]  /*09c0*/  ISETP.GE.AND P1, PT, R5, R0, PT ;  /* 0x000000000500720c */ /* 0x000fe40003f26270 */
[----:B------:R-:W-:Y:S02]  /*09d0*/  VIMNMX.U32 R4, R16, UR10, PT ;  /* 0x0000000a10047c48 */ /* 0x000fe4000bfe0000 */
[----:B------:R-:W-:Y:S02]  /*09e0*/  VIMNMX.U32 R5, R18, UR10, PT ;  /* 0x0000000a12057c48 */ /* 0x000fe4000bfe0000 */
[----:B------:R-:W-:-:S02]  /*09f0*/  VIMNMX.U32 R6, R20, UR10, PT ;  /* 0x0000000a14067c48 */ /* 0x000fc4000bfe0000 */
[----:B------:R-:W-:Y:S02]  /*0a00*/  VIMNMX.U32 R7, R19, UR10, PT ;  /* 0x0000000a13077c48 */ /* 0x000fe4000bfe0000 */
[----:B------:R-:W-:-:S03]  /*0a10*/  VIMNMX.U32 R9, R9, UR10, PT ;  /* 0x0000000a09097c48 */ /* 0x000fc6000bfe0000 */
[----:B------:R-:W-:Y:S05]  /*0a20*/  @P1 BRA `(.L_x_5745) ;  /* 0x00000000009c1947 */ /* 0x000fea0003800000 */
[----:B------:R-:W-:Y:S01]  /*0a30*/  VIMNMX.U32 R8, R8, UR10, PT ;  /* 0x0000000a08087c48 */ /* 0x000fe2000bfe0000 */
[----:B------:R-:W-:Y:S06]  /*0a40*/  BRA `(.L_x_5745) ;  /* 0x0000000000947947 */ /* 0x000fec0003800000 */
.L_x_5744:
[----:B------:R-:W-:Y:S01]  /*0a50*/  VIADD R3, R15, 0x380 ;  /* 0x000003800f037836 */ /* 0x000fe20000000000 */
[----:B-----5:R-:W-:Y:S02]  /*0a60*/  @!P0 VIMNMX.U32 R17, R17, UR10, !PT ;  /* 0x0000000a11118c48 */ /* 0x020fe4000ffe0000 */
[----:B------:R-:W-:Y:S02]  /*0a70*/  VIMNMX.U32 R14, R14, UR10, !PT ;  /* 0x0000000a0e0e7c48 */ /* 0x000fe4000ffe0000 */
[----:B------:R-:W-:Y:S02]  /*0a80*/  ISETP.GE.AND P1, PT, R3, R0, PT ;  /* 0x000000000300720c */ /* 0x000fe40003f26270 */
[----:B------:R-:W-:Y:S02]  /*0a90*/  VIMNMX.U32 R16, R16, UR10, !PT ;  /* 0x0000000a10107c48 */ /* 0x000fe4000ffe0000 */
[----:B------:R-:W-:Y:S02]  /*0aa0*/  VIMNMX.U32 R18, R18, UR10, !PT ;  /* 0x0000000a12127c48 */ /* 0x000fe4000ffe0000 */
[----:B------:R-:W-:-:S02]  /*0ab0*/  VIMNMX.U32 R20, R20, UR10, !PT ;  /* 0x0000000a14147c48 */ /* 0x000fc4000ffe0000 */
[----:B------:R-:W-:Y:S02]  /*0ac0*/  VIMNMX.U32 R19, R19, UR10, !PT ;  /* 0x0000000a13137c48 */ /* 0x000fe4000ffe0000 */
[----:B------:R-:W-:Y:S02]  /*0ad0*/  @!P0 VIMNMX R17, R17, UR11, PT ;  /* 0x0000000b11118c48 */ /* 0x000fe4000bfe0100 */
[----:B------:R-:W-:Y:S02]  /*0ae0*/  VIMNMX R14, R14, UR11, PT ;  /* 0x0000000b0e0e7c48 */ /* 0x000fe4000bfe0100 */
[----:B------:R-:W-:Y:S02]  /*0af0*/  VIMNMX R16, R16, UR11, PT ;  /* 0x0000000b10107c48 */ /* 0x000fe4000bfe0100 */
[----:B------:R-:W-:Y:S02]  /*0b00*/  VIMNMX.U32 R9, R9, UR10, !PT ;  /* 0x0000000a09097c48 */ /* 0x000fe4000ffe0000 */
[----:B------:R-:W-:-:S02]  /*0b10*/  VIMNMX R18, R18, UR11, PT ;  /* 0x0000000b12127c48 */ /* 0x000fc4000bfe0100 */
[----:B------:R-:W-:Y:S02]  /*0b20*/  VIMNMX R20, R20, UR11, PT ;  /* 0x0000000b14147c48 */ /* 0x000fe4000bfe0100 */
[----:B------:R-:W-:Y:S02]  /*0b30*/  VIMNMX R19, R19, UR11, PT ;  /* 0x0000000b13137c48 */ /* 0x000fe4000bfe0100 */
[----:B------:R-:W-:Y:S02]  /*0b40*/  @!P0 PRMT R2, R17, 0x7610, R2 ;  /* 0x0000761011028816 */ /* 0x000fe40000000002 */
[----:B------:R-:W-:Y:S02]  /*0b50*/  PRMT R3, R14, 0x7610, R3 ;  /* 0x000076100e037816 */ /* 0x000fe40000000003 */
[----:B------:R-:W-:Y:S02]  /*0b60*/  PRMT R4, R16, 0x7610, R4 ;  /* 0x0000761010047816 */ /* 0x000fe40000000004 */
[----:B------:R-:W-:-:S02]  /*0b70*/  VIMNMX R9, R9, UR11, PT ;  /* 0x0000000b09097c48 */ /* 0x000fc4000bfe0100 */
[----:B------:R-:W-:Y:S02]  /*0b80*/  PRMT R5, R18, 0x7610, R5 ;  /* 0x0000761012057816 */ /* 0x000fe40000000005 */
[----:B------:R-:W-:Y:S02]  /*0b90*/  PRMT R6, R20, 0x7610, R6 ;  /* 0x0000761014067816 */ /* 0x000fe40000000006 */
[----:B------:R-:W-:Y:S01]  /*0ba0*/  PRMT R7, R19, 0x7610, R7 ;  /* 0x0000761013077816 */ /* 0x000fe20000000007 */
[----:B------:R-:W-:Y:S06]  /*0bb0*/  @P1 BRA `(.L_x_5745) ;  /* 0x0000000000381947 */ /* 0x000fec0003800000 */
[----:B------:R-:W-:-:S04]  /*0bc0*/  VIMNMX.U32 R8, R8, UR10, !PT ;  /* 0x0000000a08087c48 */ /* 0x000fc8000ffe0000 */
[----:B------:R-:W-:Y:S01]  /*0bd0*/  VIMNMX R8, R8, UR11, PT ;  /* 0x0000000b08087c48 */ /* 0x000fe2000bfe0100 */
[----:B------:R-:W-:Y:S06]  /*0be0*/  BRA `(.L_x_5745) ;  /* 0x00000000002c7947 */ /* 0x000fec0003800000 */
.L_x_5743:
[----:B------:R-:W-:Y:S01]  /*0bf0*/  VIADD R3, R15, 0x380 ;  /* 0x000003800f037836 */ /* 0x000fe20000000000 */
[----:B-----5:R-:W-:Y:S02]  /*0c00*/  VIMNMX.U32 R2, R17, UR10, !PT ;  /* 0x0000000a11027c48 */ /* 0x020fe4000ffe0000 */
[----:B------:R-:W-:Y:S02]  /*0c10*/  VIMNMX.U32 R4, R16, UR10, !PT ;  /* 0x0000000a10047c48 */ /* 0x000fe4000ffe0000 */
[----:B------:R-:W-:Y:S02]  /*0c20*/  ISETP.GE.AND P1, PT, R3, R0, PT ;  /* 0x000000000300720c */ /* 0x000fe40003f26270 */
[----:B------:R-:W-:Y:S02]  /*0c30*/  VIMNMX.U32 R3, R14, UR10, !PT ;  /* 0x0000000a0e037c48 */ /* 0x000fe4000ffe0000 */
[----:B------:R-:W-:Y:S02]  /*0c40*/  VIMNMX.U32 R5, R18, UR10, !PT ;  /* 0x0000000a12057c48 */ /* 0x000fe4000ffe0000 */
[----:B------:R-:W-:-:S02]  /*0c50*/  VIMNMX.U32 R6, R20, UR10, !PT ;  /* 0x0000000a14067c48 */ /* 0x000fc4000ffe0000 */
[----:B------:R-:W-:Y:S02]  /*0c60*/  VIMNMX.U32 R7, R19, UR10, !PT ;  /* 0x0000000a13077c48 */ /* 0x000fe4000ffe0000 */
[----:B------:R-:W-:-:S03]  /*0c70*/  VIMNMX.U32 R9, R9, UR10, !PT ;  /* 0x0000000a09097c48 */ /* 0x000fc6000ffe0000 */
[----:B------:R-:W-:-:S04]  /*0c80*/  @!P1 VIMNMX.U32 R10, R8, UR10, !PT ;  /* 0x0000000a080a9c48 */ /* 0x000fc8000ffe0000 */
[----:B------:R-:W-:-:S07]  /*0c90*/  @!P1 PRMT R8, R10, 0x7610, R8 ;  /* 0x000076100a089816 */ /* 0x000fce0000000008 */
.L_x_5745:
[----:B------:R-:W-:Y:S05]  /*0ca0*/  BSYNC B0 ;  /* 0x0000000000007941 */ /* 0x000fea0003800000 */
.L_x_5742:
        /* <DEDUP_REMOVED lines=24> */
.L_x_5748:
        /* <DEDUP_REMOVED lines=8> */
.L_x_5749:
        /* <DEDUP_REMOVED lines=8> */
.L_x_5750:
        /* <DEDUP_REMOVED lines=9> */
.L_x_5751:
[----:B------:R-:W-:Y:S05]  /*0fc0*/  BSYNC B1 ;  /* 0x0000000000017941 */ /* 0x000fea0003800000 */
.L_x_5747:
[----:B------:R-:W-:-:S13]  /*0fd0*/  ISETP.GE.AND P0, PT, R15, R0, PT ;  /* 0x000000000f00720c */ /* 0x000fda0003f06270 */
[----:B-1----:R-:W1:Y:S01]  /*0fe0*/  @!P0 LDC.64 R4, c[0x0][0x228] ;  /* 0x00008a00ff048b82 */ /* 0x002e620000000a00 */
[C---:B0-2---:R-:W-:Y:S02]  /*0ff0*/  @!P0 VIADD R3, R15.reuse, UR4 ;  /* 0x000000040f038c36 */ /* 0x045fe40008000000 */
[----:B------:R-:W-:-:S03]  /*1000*/  @!P0 VIADD R15, R15, 0x80 ;  /* 0x000000800f0f8836 */ /* 0x000fc60000000000 */
[----:B-1----:R-:W-:-:S05]  /*1010*/  @!P0 IADD3 R2, P1, R3, R4, RZ ;  /* 0x0000000403028210 */ /* 0x002fca0007f3e0ff */
[----:B------:R-:W-:-:S05]  /*1020*/  @!P0 IMAD.X R3, RZ, RZ, R5, P1 ;  /* 0x000000ffff038224 */ /* 0x000fca00008e0605 */
[----:B------:R2:W-:Y:S03]  /*1030*/  @!P0 STG.E.U8 desc[UR8][R2.64], R9 ;  /* 0x0000000902008986 */ /* 0x0005e6000c101108 */
.L_x_5752:
[----:B------:R-:W-:Y:S05]  /*1040*/  BSYNC B0 ;  /* 0x0000000000007941 */ /* 0x000fea0003800000 */
.L_x_5746:
        /* <DEDUP_REMOVED lines=9> */
.L_x_5753:
        /* <DEDUP_REMOVED lines=10> */
.L_x_44435:


//--------------------- .text._ZN2at6native29vectorized_elementwise_kernelILi4EZZZNS0_49_GLOBAL__N__657f93f7_16_TensorCompare_cu_71e06f4e19launch_clamp_scalarERNS_18TensorIteratorBaseEN3c106ScalarES6_NS0_6detail11ClampLimitsEENKUlvE_clEvENKUlvE_clEvEUlhE_St5arrayIPcLm2EEEEviT0_T1_ --------------------------
	.section	.text._ZN2at6native29vectorized_elementwise_kernelILi4EZZZNS0_49_GLOBAL__N__657f93f7_16_TensorCompare_cu_71e06f4e19launch_clamp_scalarERNS_18TensorIteratorBaseEN3c106ScalarES6_NS0_6detail11ClampLimitsEENKUlvE_clEvENKUlvE_clEvEUlhE_St5arrayIPcLm2EEEEviT0_T1_,"ax",@progbits
	.align	128
        .global         _ZN2at6native29vectorized_elementwise_kernelILi4EZZZNS0_49_GLOBAL__N__657f93f7_16_TensorCompare_cu_71e06f4e19launch_clamp_scalarERNS_18TensorIteratorBaseEN3c106ScalarES6_NS0_6detail11ClampLimitsEENKUlvE_clEvENKUlvE_clEvEUlhE_St5arrayIPcLm2EEEEviT0_T1_
        .type           _ZN2at6native29vectorized_elementwise_kernelILi4EZZZNS0_49_GLOBAL__N__657f93f7_16_TensorCompare_cu_71e06f4e19launch_clamp_scalarERNS_18TensorIteratorBaseEN3c106ScalarES6_NS0_6detail11ClampLimitsEENKUlvE_clEvENKUlvE_clEvEUlhE_St5arrayIPcLm2EEEEviT0_T1_,@function
        .size           _ZN2at6native29vectorized_elementwise_kernelILi4EZZZNS0_49_GLOBAL__N__657f93f7_16_TensorCompare_cu_71e06f4e19launch_clamp_scalarERNS_18TensorIteratorBaseEN3c106ScalarES6_NS0_6detail11ClampLimitsEENKUlvE_clEvENKUlvE_clEvEUlhE_St5arrayIPcLm2EEEEviT0_T1_,(.L_x_44436 - _ZN2at6native29vectorized_elementwise_kernelILi4EZZZNS0_49_GLOBAL__N__657f93f7_16_TensorCompare_cu_71e06f4e19launch_clamp_scalarERNS_18TensorIteratorBaseEN3c106ScalarES6_NS0_6detail11ClampLimitsEENKUlvE_clEvENKUlvE_clEvEUlhE_St5arrayIPcLm2EEEEviT0_T1_)
        .other          _ZN2at6native29vectorized_elementwise_kernelILi4EZZZNS0_49_GLOBAL__N__657f93f7_16_TensorCompare_cu_71e06f4e19launch_clamp_scalarERNS_18TensorIteratorBaseEN3c106ScalarES6_NS0_6detail11ClampLimitsEENKUlvE_clEvENKUlvE_clEvEUlhE_St5arrayIPcLm2EEEEviT0_T1_,@"STO_CUDA_ENTRY STV_DEFAULT"
_ZN2at6native29vectorized_elementwise_kernelILi4EZZZNS0_49_GLOBAL__N__657f93f7_16_TensorCompare_cu_71e06f4e19launch_clamp_scalarERNS_18TensorIteratorBaseEN3c106ScalarES6_NS0_6detail11ClampLimitsEENKUlvE_clEvENKUlvE_clEvEUlhE_St5arrayIPcLm2EEEEviT0_T1_:
.text._ZN2at6native29vectorized_elementwise_kernelILi4EZZZNS0_49_GLOBAL__N__657f93f7_16_TensorCompare_cu_71e06f4e19launch_clamp_scalarERNS_18TensorIteratorBaseEN3c106ScalarES6_NS0_6detail11ClampLimitsEENKUlvE_clEvENKUlvE_clEvEUlhE_St5arrayIPcLm2EEEEviT0_T1_:
        /* <DEDUP_REMOVED lines=18> */
[----:B------:R-:W2:Y:S04]  /*0120*/  LDG.E R7, desc[UR8][R2.64] ;  /* 0x0000000802077981 */ /* 0x000ea8000c1e1900 */
[----:B------:R-:W3:Y:S01]  /*0130*/  LDG.E R11, desc[UR8][R2.64+0x200] ;  /* 0x00020008020b7981 */ /* 0x000ee2000c1e1900 */
[----:B-1----:R-:W-:Y:S02]  /*0140*/  ISETP.NE.AND P0, PT, R12, RZ, PT ;  /* 0x000000ff0c00720c */ /* 0x002fe40003f05270 */
[C---:B--2---:R-:W-:Y:S02]  /*0150*/  PRMT R4, R7.reuse, 0x7770, RZ ;  /* 0x0000777007047816 */ /* 0x044fe400000000ff */
[C---:B------:R-:W-:Y:S02]  /*0160*/  PRMT R5, R7.reuse, 0x7771, RZ ;  /* 0x0000777107057816 */ /* 0x040fe400000000ff */
[----:B------:R-:W-:-:S02]  /*0170*/  PRMT R6, R7, 0x7772, RZ ;  /* 0x0000777207067816 */ /* 0x000fc400000000ff */
[C---:B---3--:R-:W-:Y:S02]  /*0180*/  PRMT R8, R11.reuse, 0x7770, RZ ;  /* 0x000077700b087816 */ /* 0x048fe400000000ff */
[C---:B------:R-:W-:Y:S02]  /*0190*/  PRMT R9, R11.reuse, 0x7771, RZ ;  /* 0x000077710b097816 */ /* 0x040fe400000000ff */
[----:B------:R-:W-:Y:S02]  /*01a0*/  PRMT R10, R11, 0x7772, RZ ;  /* 0x000077720b0a7816 */ /* 0x000fe400000000ff */
[----:B------:R-:W-:Y:S02]  /*01b0*/  PRMT R7, R7, 0x7773, RZ ;  /* 0x0000777307077816 */ /* 0x000fe400000000ff */
        /* <DEDUP_REMOVED lines=13> */
.L_x_5756:
        /* <DEDUP_REMOVED lines=17> */
.L_x_5755:
        /* <DEDUP_REMOVED lines=8> */
.L_x_5757:
        /* <DEDUP_REMOVED lines=15> */
.L_x_5754:
        /* <DEDUP_REMOVED lines=82> */
.L_x_5760:
        /* <DEDUP_REMOVED lines=26> */
.L_x_5759:
        /* <DEDUP_REMOVED lines=11> */
.L_x_5761:
[----:B------:R-:W-:Y:S05]  /*0c80*/  BSYNC B0 ;  /* 0x0000000000007941 */ /* 0x000fea0003800000 */
.L_x_5758:
        /* <DEDUP_REMOVED lines=24> */
.L_x_5764:
        /* <DEDUP_REMOVED lines=8> */
.L_x_5765:
        /* <DEDUP_REMOVED lines=8> */
.L_x_5766:
        /* <DEDUP_REMOVED lines=9> */
.L_x_5767:
[----:B------:R-:W-:Y:S05]  /*0fa0*/  BSYNC B1 ;  /* 0x0000000000017941 */ /* 0x000fea0003800000 */
.L_x_5763:
[----:B------:R-:W-:-:S13]  /*0fb0*/  ISETP.GE.AND P0, PT, R15, R0, PT ;  /* 0x000000000f00720c */ /* 0x000fda0003f06270 */
[----:B-1----:R-:W1:Y:S01]  /*0fc0*/  @!P0 LDC.64 R4, c[0x0][0x228] ;  /* 0x00008a00ff048b82 */ /* 0x002e620000000a00 */
[C---:B0-2---:R-:W-:Y:S02]  /*0fd0*/  @!P0 VIADD R3, R15.reuse, UR4 ;  /* 0x000000040f038c36 */ /* 0x045fe40008000000 */
[----:B------:R-:W-:-:S03]  /*0fe0*/  @!P0 VIADD R15, R15, 0x80 ;  /* 0x000000800f0f8836 */ /* 0x000fc60000000000 */
[----:B-1----:R-:W-:-:S05]  /*0ff0*/  @!P0 IADD3 R2, P1, R3, R4, RZ ;  /* 0x0000000403028210 */ /* 0x002fca0007f3e0ff */
[----:B------:R-:W-:-:S05]  /*1000*/  @!P0 IMAD.X R3, RZ, RZ, R5, P1 ;  /* 0x000000ffff038224 */ /* 0x000fca00008e0605 */
[----:B------:R2:W-:Y:S03]  /*1010*/  @!P0 STG.E.U8 desc[UR8][R2.64], R9 ;  /* 0x0000000902008986 */ /* 0x0005e6000c101108 */
.L_x_5768:
[----:B------:R-:W-:Y:S05]  /*1020*/  BSYNC B0 ;  /* 0x0000000000007941 */ /* 0x000fea0003800000 */
.L_x_5762:
        /* <DEDUP_REMOVED lines=9> */
.L_x_5769:
        /* <DEDUP_REMOVED lines=12> */
.L_x_44436:


//--------------------- .text._ZN2at6native29vectorized_elementwise_kernelILi8EZZZNS0_49_GLOBAL__N__657f93f7_16_TensorCompare_cu_71e06f4e19launch_clamp_scalarERNS_18TensorIteratorBaseEN3c106ScalarES6_NS0_6detail11ClampLimitsEENKUlvE_clEvENKUlvE_clEvEUlhE_St5arrayIPcLm2EEEEviT0_T1_ --------------------------
	.section	.text._ZN2at6native29vectorized_elementwise_kernelILi8EZZZNS0_49_GLOBAL__N__657f93f7_16_TensorCompare_cu_71e06f4e19launch_clamp_scalarERNS_18TensorIteratorBaseEN3c106ScalarES6_NS0_6detail11ClampLimitsEENKUlvE_clEvENKUlvE_clEvEUlhE_St5arrayIPcLm2EEEEviT0_T1_,"ax",@progbits
	.align	128
        .global         _ZN2at6native29vectorized_elementwise_kernelILi8EZZZNS0_49_GLOBAL__N__657f93f7_16_TensorCompare_cu_71e06f4e19launch_clamp_scalarERNS_18TensorIteratorBaseEN3c106ScalarES6_NS0_6detail11ClampLimitsEENKUlvE_clEvENKUlvE_clEvEUlhE_St5arrayIPcLm2EEEEviT0_T1_
        .type           _ZN2at6native29vectorized_elementwise_kernelILi8EZZZNS0_49_GLOBAL__N__657f93f7_16_TensorCompare_cu_71e06f4e19launch_clamp_scalarERNS_18TensorIteratorBaseEN3c106ScalarES6_NS0_6detail11ClampLimitsEENKUlvE_clEvENKUlvE_clEvEUlhE_St5arrayIPcLm2EEEEviT0_T1_,@function
        .size           _ZN2at6native29vectorized_elementwise_kernelILi8EZZZNS0_49_GLOBAL__N__657f93f7_16_TensorCompare_cu_71e06f4e19launch_clamp_scalarERNS_18TensorIteratorBaseEN3c106ScalarES6_NS0_6detail11ClampLimitsEENKUlvE_clEvENKUlvE_clEvEUlhE_St5arrayIPcLm2EEEEviT0_T1_,(.L_x_44437 - _ZN2at6native29vectorized_elementwise_kernelILi8EZZZNS0_49_GLOBAL__N__657f93f7_16_TensorCompare_cu_71e06f4e19launch_clamp_scalarERNS_18TensorIteratorBaseEN3c106ScalarES6_NS0_6detail11ClampLimitsEENKUlvE_clEvENKUlvE_clEvEUlhE_St5arrayIPcLm2EEEEviT0_T1_)
        .other          _ZN2at6native29vectorized_elementwise_kernelILi8EZZZNS0_49_GLOBAL__N__657f93f7_16_TensorCompare_cu_71e06f4e19launch_clamp_scalarERNS_18TensorIteratorBaseEN3c106ScalarES6_NS0_6detail11ClampLimitsEENKUlvE_clEvENKUlvE_clEvEUlhE_St5arrayIPcLm2EEEEviT0_T1_,@"STO_CUDA_ENTRY STV_DEFAULT"
_ZN2at6native29vectorized_elementwise_kernelILi8EZZZNS0_49_GLOBAL__N__657f93f7_16_TensorCompare_cu_71e06f4e19launch_clamp_scalarERNS_18TensorIteratorBaseEN3c106ScalarES6_NS0_6detail11ClampLimitsEENKUlvE_clEvENKUlvE_clEvEUlhE_St5arrayIPcLm2EEEEviT0_T1_:
.text._ZN2at6native29vectorized_elementwise_kernelILi8EZZZNS0_49_GLOBAL__N__657f93f7_16_TensorCompare_cu_71e06f4e19launch_clamp_scalarERNS_18TensorIteratorBaseEN3c106ScalarES6_NS0_6detail11ClampLimitsEENKUlvE_clEvENKUlvE_clEvEUlhE_St5arrayIPcLm2EEEEviT0_T1_:
        /* <DEDUP_REMOVED lines=19> */
[----:B-1----:R-:W-:Y:S02]  /*0130*/  ISETP.NE.AND P0, PT, R8, RZ, PT ;  /* 0x000000ff0800720c */ /* 0x002fe40003f05270 */
[C---:B--2---:R-:W-:Y:S02]  /*0140*/  LOP3.LUT R6, R2.reuse, 0xffff, RZ, 0xc0, !PT ;  /* 0x0000ffff02067812 */ /* 0x044fe400078ec0ff */
[----:B------:R-:W-:Y:S02]  /*0150*/  PRMT R7, R2, 0x7732, RZ ;  /* 0x0000773202077816 */ /* 0x000fe400000000ff */
[C---:B------:R-:W-:Y:S02]  /*0160*/  PRMT R10, R3.reuse, 0x7732, RZ ;  /* 0x00007732030a7816 */ /* 0x040fe400000000ff */
[----:B------:R-:W-:Y:S02]  /*0170*/  LOP3.LUT R9, R3, 0xffff, RZ, 0xc0, !PT ;  /* 0x0000ffff03097812 */ /* 0x000fe400078ec0ff */
        /* <DEDUP_REMOVED lines=8> */
[----:B------:R-:W-:Y:S02]  /*0200*/  LOP3.LUT R4, R4, 0xffff, RZ, 0xc0, !PT ;  /* 0x0000ffff04047812 */ /* 0x000fe400078ec0ff */
[----:B------:R-:W-:Y:S02]  /*0210*/  LOP3.LUT R7, R7, 0xff, RZ, 0xc0, !PT ;  /* 0x000000ff07077812 */ /* 0x000fe400078ec0ff */
[----:B------:R-:W-:Y:S02]  /*0220*/  LOP3.LUT R8, R3, 0xffff, RZ, 0xc0, !PT ;  /* 0x0000ffff03087812 */ /* 0x000fe400078ec0ff */
[----:B------:R-:W-:Y:S02]  /*0230*/  LOP3.LUT R9, R9, 0xff, RZ, 0xc0, !PT ;  /* 0x000000ff09097812 */ /* 0x000fe400078ec0ff */
[----:B------:R-:W-:-:S02]  /*0240*/  LOP3.LUT R5, R5, 0xffff, RZ, 0xc0, !PT ;  /* 0x0000ffff05057812 */ /* 0x000fc400078ec0ff */
[----:B------:R-:W-:Y:S02]  /*0250*/  LOP3.LUT R10, R10, 0xff, RZ, 0xc0, !PT ;  /* 0x000000ff0a0a7812 */ /* 0x000fe400078ec0ff */
[----:B------:R-:W-:Y:S02]  /*0260*/  LOP3.LUT R11, R2, 0xffff, RZ, 0xc0, !PT ;  /* 0x0000ffff020b7812 */ /* 0x000fe400078ec0ff */
[----:B------:R-:W-:Y:S02]  /*0270*/  VIMNMX.U32 R2, R6, UR10, PT ;  /* 0x0000000a06027c48 */ /* 0x000fe4000bfe0000 */
[----:B------:R-:W-:Y:S02]  /*0280*/  VIMNMX.U32 R4, R4, UR10, PT ;  /* 0x0000000a04047c48 */ /* 0x000fe4000bfe0000 */
[----:B------:R-:W-:Y:S02]  /*0290*/  VIMNMX.U32 R3, R7, UR10, PT ;  /* 0x0000000a07037c48 */ /* 0x000fe4000bfe0000 */
[----:B------:R-:W-:-:S02]  /*02a0*/  VIMNMX.U32 R8, R8, UR10, PT ;  /* 0x0000000a08087c48 */ /* 0x000fc4000bfe0000 */
[----:B------:R-:W-:Y:S02]  /*02b0*/  VIMNMX.U32 R9, R9, UR10, PT ;  /* 0x0000000a09097c48 */ /* 0x000fe4000bfe0000 */
[----:B------:R-:W-:Y:S02]  /*02c0*/  VIMNMX.U32 R5, R5, UR10, PT ;  /* 0x0000000a05057c48 */ /* 0x000fe4000bfe0000 */
[----:B------:R-:W-:Y:S02]  /*02d0*/  VIMNMX.U32 R10, R10, UR10, PT ;  /* 0x0000000a0a0a7c48 */ /* 0x000fe4000bfe0000 */
[----:B------:R-:W-:Y:S01]  /*02e0*/  VIMNMX.U32 R11, R11, UR10, PT ;  /* 0x0000000a0b0b7c48 */ /* 0x000fe2000bfe0000 */
[----:B------:R-:W-:Y:S06]  /*02f0*/  BRA `(.L_x_5773) ;  /* 0x0000000000a47947 */ /* 0x000fec0003800000 */
.L_x_5772:
        /* <DEDUP_REMOVED lines=8> */
[----:B------:R-:W-:Y:S02]  /*0380*/  VIMNMX.U32 R2, R6, UR10, !PT ;  /* 0x0000000a06027c48 */ /* 0x000fe4000ffe0000 */
[----:B------:R-:W-:Y:S02]  /*0390*/  VIMNMX.U32 R4, R4, UR10, !PT ;  /* 0x0000000a04047c48 */ /* 0x000fe4000ffe0000 */
[----:B------:R-:W-:Y:S02]  /*03a0*/  VIMNMX.U32 R3, R7, UR10, !PT ;  /* 0x0000000a07037c48 */ /* 0x000fe4000ffe0000 */
[----:B------:R-:W-:-:S02]  /*03b0*/  VIMNMX.U32 R8, R8, UR10, !PT ;  /* 0x0000000a08087c48 */ /* 0x000fc4000ffe0000 */
[----:B------:R-:W-:Y:S02]  /*03c0*/  VIMNMX.U32 R9, R9, UR10, !PT ;  /* 0x0000000a09097c48 */ /* 0x000fe4000ffe0000 */
[----:B------:R-:W-:Y:S02]  /*03d0*/  VIMNMX.U32 R5, R5, UR10, !PT ;  /* 0x0000000a05057c48 */ /* 0x000fe4000ffe0000 */
[----:B------:R-:W-:Y:S02]  /*03e0*/  VIMNMX.U32 R10, R10, UR10, !PT ;  /* 0x0000000a0a0a7c48 */ /* 0x000fe4000ffe0000 */
[----:B------:R-:W-:Y:S02]  /*03f0*/  VIMNMX.U32 R11, R11, UR10, !PT ;  /* 0x0000000a0b0b7c48 */ /* 0x000fe4000ffe0000 */
        /* <DEDUP_REMOVED lines=9> */
.L_x_5771:
        /* <DEDUP_REMOVED lines=15> */
[----:B------:R-:W-:-:S07]  /*0580*/  VIMNMX.U32 R11, R11, UR10, !PT ;  /* 0x0000000a0b0b7c48 */ /* 0x000fce000ffe0000 */
.L_x_5773:
[----:B------:R-:W-:Y:S01]  /*0590*/  ULDC.64 UR6, c[0x0][0x228] ;  /* 0x00008a0000067ab9 */ /* 0x000fe20000000a00 */
[----:B------:R-:W-:Y:S01]  /*05a0*/  IMAD.SHL.U32 R7, R4, 0x100, RZ ;  /* 0x0000010004077824 */ /* 0x000fe200078e00ff */
[----:B------:R-:W-:Y:S01]  /*05b0*/  UIADD3 UR5, UP0, UR4, UR6, URZ ;  /* 0x0000000604057290 */ /* 0x000fe2000ff1e03f */
[----:B------:R-:W-:Y:S02]  /*05c0*/  IMAD.SHL.U32 R8, R8, 0x100, RZ ;  /* 0x0000010008087824 */ /* 0x000fe400078e00ff */
[----:B------:R-:W-:Y:S01]  /*05d0*/  IMAD.SHL.U32 R11, R11, 0x100, RZ ;  /* 0x000001000b0b7824 */ /* 0x000fe200078e00ff */
[----:B------:R-:W-:Y:S01]  /*05e0*/  UIADD3.X UR6, URZ, UR7, URZ, UP0, !UPT ;  /* 0x000000073f067290 */ /* 0x000fe200087fe43f */
[----:B------:R-:W-:Y:S01]  /*05f0*/  IMAD.SHL.U32 R6, R5, 0x100, RZ ;  /* 0x0000010005067824 */ /* 0x000fe200078e00ff */
[----:B------:R-:W-:Y:S01]  /*0600*/  LOP3.LUT R8, R3, R8, RZ, 0xfc, !PT ;  /* 0x0000000803087212 */ /* 0x000fe200078efcff */
[----:B------:R-:W-:Y:S01]  /*0610*/  IMAD.U32 R4, RZ, RZ, UR5 ;  /* 0x00000005ff047e24 */ /* 0x000fe2000f8e00ff */
[----:B------:R-:W-:-:S02]  /*0620*/  LOP3.LUT R10, R10, R11, RZ, 0xfc, !PT ;  /* 0x0000000b0a0a7212 */ /* 0x000fc400078efcff */
[----:B------:R-:W-:Y:S01]  /*0630*/  IMAD.U32 R5, RZ, RZ, UR6 ;  /* 0x00000006ff057e24 */ /* 0x000fe2000f8e00ff */
[----:B------:R-:W-:Y:S02]  /*0640*/  LOP3.LUT R9, R9, R6, RZ, 0xfc, !PT ;  /* 0x0000000609097212 */ /* 0x000fe400078efcff */
[----:B------:R-:W-:Y:S01]  /*0650*/  LOP3.LUT R7, R2, R7, RZ, 0xfc, !PT ;  /* 0x0000000702077212 */ /* 0x000fe200078efcff */
[----:B------:R-:W-:Y:S01]  /*0660*/  IMAD.WIDE R2, R0, 0x8, R4 ;  /* 0x0000000800027825 */ /* 0x000fe200078e0204 */
[----:B------:R-:W-:Y:S02]  /*0670*/  PRMT R9, R9, 0x5410, R10 ;  /* 0x0000541009097816 */ /* 0x000fe4000000000a */
[----:B------:R-:W-:-:S05]  /*0680*/  PRMT R8, R7, 0x5410, R8 ;  /* 0x0000541007087816 */ /* 0x000fca0000000008 */
[----:B------:R-:W-:Y:S01]  /*0690*/  STG.E.64 desc[UR8][R2.64], R8 ;  /* 0x0000000802007986 */ /* 0x000fe2000c101b08 */
[----:B------:R-:W-:Y:S05]  /*06a0*/  EXIT ;  /* 0x000000000000794d */ /* 0x000fea0003800000 */
.L_x_5770:
        /* <DEDUP_REMOVED lines=82> */
.L_x_5776:
        /* <DEDUP_REMOVED lines=26> */
.L_x_5775:
        /* <DEDUP_REMOVED lines=11> */
.L_x_5777:
[----:B------:R-:W-:Y:S05]  /*0e20*/  BSYNC B0 ;  /* 0x0000000000007941 */ /* 0x000fea0003800000 */
.L_x_5774:
        /* <DEDUP_REMOVED lines=24> */
.L_x_5780:
        /* <DEDUP_REMOVED lines=8> */
.L_x_5781:
        /* <DEDUP_REMOVED lines=8> */
.L_x_5782:
        /* <DEDUP_REMOVED lines=9> */
.L_x_5783:
[----:B------:R-:W-:Y:S05]  /*1140*/  BSYNC B1 ;  /* 0x0000000000017941 */ /* 0x000fea0003800000 */
.L_x_5779:
[----:B------:R-:W-:-:S13]  /*1150*/  ISETP.GE.AND P0, PT, R15, R0, PT ;  /* 0x000000000f00720c */ /* 0x000fda0003f06270 */
[----:B-1----:R-:W1:Y:S01]  /*1160*/  @!P0 LDC.64 R4, c[0x0][0x228] ;  /* 0x00008a00ff048b82 */ /* 0x002e620000000a00 */
[C---:B0-2---:R-:W-:Y:S02]  /*1170*/  @!P0 VIADD R3, R15.reuse, UR4 ;  /* 0x000000040f038c36 */ /* 0x045fe40008000000 */
[----:B------:R-:W-:-:S03]  /*1180*/  @!P0 VIADD R15, R15, 0x80 ;  /* 0x000000800f0f8836 */ /* 0x000fc60000000000 */
[----:B-1----:R-:W-:-:S05]  /*1190*/  @!P0 IADD3 R2, P1, R3, R4, RZ ;  /* 0x0000000403028210 */ /* 0x002fca0007f3e0ff */
[----:B------:R-:W-:-:S05]  /*11a0*/  @!P0 IMAD.X R3, RZ, RZ, R5, P1 ;  /* 0x000000ffff038224 */ /* 0x000fca00008e0605 */
[----:B------:R2:W-:Y:S03]  /*11b0*/  @!P0 STG.E.U8 desc[UR8][R2.64], R9 ;  /* 0x0000000902008986 */ /* 0x0005e6000c101108 */
.L_x_5784:
[----:B------:R-:W-:Y:S05]  /*11c0*/  BSYNC B0 ;  /* 0x0000000000007941 */ /* 0x000fea0003800000 */
.L_x_5778:
        /* <DEDUP_REMOVED lines=9> */
.L_x_5785:
        /* <DEDUP_REMOVED lines=10> */
.L_x_44437:


//--------------------- .text._ZN2at6native18elementwise_kernelILi128ELi4EZNS0_15gpu_kernel_implIZZZNS0_49_GLOBAL__N__657f93f7_16_TensorCompare_cu_71e06f4e17clamp_kernel_implERNS_18TensorIteratorBaseEENKUlvE_clEvENKUlvE7_clEvEUlN3c108BFloat16ES9_S9_E_EEvS5_RKT_EUliE_EEviT1_ --------------------------
	.section	.text._ZN2at6native18elementwise_kernelILi128ELi4EZNS0_15gpu_kernel_implIZZZNS0_49_GLOBAL__N__657f93f7_16_TensorCompare_cu_71e06f4e17clamp_kernel_implERNS_18TensorIteratorBaseEENKUlvE_clEvENKUlvE7_clEvEUlN3c108BFloat16ES9_S9_E_EEvS5_RKT_EUliE_EEviT1_,"ax",@progbits
	.align	128
        .global         _ZN2at6native18elementwise_kernelILi128ELi4EZNS0_15gpu_kernel_implIZZZNS0_49_GLOBAL__N__657f93f7_16_TensorCompare_cu_71e06f4e17clamp_kernel_implERNS_18TensorIteratorBaseEENKUlvE_clEvENKUlvE7_clEvEUlN3c108BFloat16ES9_S9_E_EEvS5_RKT_EUliE_EEviT1_
        .type           _ZN2at6native18elementwise_kernelILi128ELi4EZNS0_15gpu_kernel_implIZZZNS0_49_GLOBAL__N__657f93f7_16_TensorCompare_cu_71e06f4e17clamp_kernel_implERNS_18TensorIteratorBaseEENKUlvE_clEvENKUlvE7_clEvEUlN3c108BFloat16ES9_S9_E_EEvS5_RKT_EUliE_EEviT1_,@function
        .size           _ZN2at6native18elementwise_kernelILi128ELi4EZNS0_15gpu_kernel_implIZZZNS0_49_GLOBAL__N__657f93f7_16_TensorCompare_cu_71e06f4e17clamp_kernel_implERNS_18TensorIteratorBaseEENKUlvE_clEvENKUlvE7_clEvEUlN3c108BFloat16ES9_S9_E_EEvS5_RKT_EUliE_EEviT1_,(.L_x_44438 - _ZN2at6native18elementwise_kernelILi128ELi4EZNS0_15gpu_kernel_implIZZZNS0_49_GLOBAL__N__657f93f7_16_TensorCompare_cu_71e06f4e17clamp_kernel_implERNS_18TensorIteratorBaseEENKUlvE_clEvENKUlvE7_clEvEUlN3c108BFloat16ES9_S9_E_EEvS5_RKT_EUliE_EEviT1_)
        .other          _ZN2at6native18elementwise_kernelILi128ELi4EZNS0_15gpu_kernel_implIZZZNS0_49_GLOBAL__N__657f93f7_16_TensorCompare_cu_71e06f4e17clamp_kernel_implERNS_18TensorIteratorBaseEENKUlvE_clEvENKUlvE7_clEvEUlN3c108BFloat16ES9_S9_E_EEvS5_RKT_EUliE_EEviT1_,@"STO_CUDA_ENTRY STV_DEFAULT"
_ZN2at6native18elementwise_kernelILi128ELi4EZNS0_15gpu_kernel_implIZZZNS0_49_GLOBAL__N__657f93f7_16_TensorCompare_cu_71e06f4e17clamp_kernel_implERNS_18TensorIteratorBaseEENKUlvE_clEvENKUlvE7_clEvEUlN3c108BFloat16ES9_S9_E_EEvS5_RKT_EUliE_EEviT1_:
.text._ZN2at6native18elementwise_kernelILi128ELi4EZNS0_15gpu_kernel_implIZZZNS0_49_GLOBAL__N__657f93f7_16_TensorCompare_cu_71e06f4e17clamp_kernel_implERNS_18TensorIteratorBaseEENKUlvE_clEvENKUlvE7_clEvEUlN3c108BFloat16ES9_S9_E_EEvS5_RKT_EUliE_EEviT1_:
        /* <DEDUP_REMOVED lines=11> */
[----:B------:R-:W-:Y:S02]  /*00b0*/  IMAD.MOV.U32 R24, RZ, RZ, RZ ;  /* 0x000000ffff187224 */ /* 0x000fe400078e00ff */
        /* <DEDUP_REMOVED lines=8> */
[----:B------:R-:W-:Y:S01]  /*0140*/  ULDC.64 UR6, c[0x0][0x350] ;  /* 0x0000d40000067ab9 */ /* 0x000fe20000000a00 */
[----:B------:R-:W-:Y:S01]  /*0150*/  IMAD.HI.U32 R4, R19, UR4, R2 ;  /* 0x0000000413047c27 */ /* 0x000fe2000f8e0002 */
[----:B------:R-:W-:-:S04]  /*0160*/  ULDC UR4, c[0x0][0x21c] ;  /* 0x0000870000047ab9 */ /* 0x000fc80000000800 */
[----:B------:R-:W-:-:S05]  /*0170*/  SHF.R.U32.HI R5, RZ, UR5, R4 ;  /* 0x00000005ff057c19 */ /* 0x000fca0008011604 */
[----:B------:R-:W-:-:S04]  /*0180*/  IMAD.MOV R0, RZ, RZ, -R5 ;  /* 0x000000ffff007224 */ /* 0x000fc800078e0a05 */
[----:B------:R-:W-:Y:S01]  /*0190*/  IMAD R19, R0, UR4, R19 ;  /* 0x0000000400137c24 */ /* 0x000fe2000f8e0213 */
[----:B------:R-:W-:-:S03]  /*01a0*/  ULDC.64 UR4, c[0x0][0x348] ;  /* 0x0000d20000047ab9 */ /* 0x000fc60000000a00 */
[C---:B------:R-:W-:Y:S02]  /*01b0*/  IMAD R24, R19.reuse, UR6, RZ ;  /* 0x0000000613187c24 */ /* 0x040fe4000f8e02ff */
[C---:B------:R-:W-:Y:S02]  /*01c0*/  IMAD R22, R19.reuse, UR7, RZ ;  /* 0x0000000713167c24 */ /* 0x040fe4000f8e02ff */
[C---:B------:R-:W-:Y:S02]  /*01d0*/  IMAD R16, R19.reuse, UR4, RZ ;  /* 0x0000000413107c24 */ /* 0x040fe4000f8e02ff */
[----:B------:R-:W-:Y:S01]  /*01e0*/  IMAD R0, R19, UR5, RZ ;  /* 0x0000000513007c24 */ /* 0x000fe2000f8e02ff */
[----:B------:R-:W-:Y:S06]  /*01f0*/  @!P0 BRA `(.L_x_5788) ;  /* 0x00000014009c8947 */ /* 0x000fec0003800000 */
[----:B------:R-:W-:Y:S01]  /*0200*/  IMAD.MOV.U32 R4, RZ, RZ, RZ ;  /* 0x000000ffff047224 */ /* 0x000fe200078e00ff */
[----:B------:R-:W-:Y:S01]  /*0210*/  ULDC.64 UR6, c[0x0][0x228] ;  /* 0x00008a0000067ab9 */ /* 0x000fe20000000a00 */
[----:B------:R-:W-:Y:S01]  /*0220*/  ULDC UR5, c[0x0][0x230] ;  /* 0x00008c0000057ab9 */ /* 0x000fe20000000800 */
[----:B------:R-:W-:Y:S01]  /*0230*/  ISETP.NE.AND P0, PT, R6, 0x2, PT ;  /* 0x000000020600780c */ /* 0x000fe20003f05270 */
[----:B------:R-:W-:Y:S01]  /*0240*/  IMAD.HI.U32 R2, R5, UR7, R4 ;  /* 0x0000000705027c27 */ /* 0x000fe2000f8e0004 */
[----:B------:R-:W-:-:S04]  /*0250*/  ULDC.64 UR8, c[0x0][0x360] ;  /* 0x0000d80000087ab9 */ /* 0x000fc80000000a00 */
[----:B------:R-:W-:-:S05]  /*0260*/  SHF.R.U32.HI R3, RZ, UR5, R2 ;  /* 0x00000005ff037c19 */ /* 0x000fca0008011602 */
[----:B------:R-:W-:-:S04]  /*0270*/  IMAD.MOV R4, RZ, RZ, -R3 ;  /* 0x000000ffff047224 */ /* 0x000fc800078e0a03 */
[----:B------:R-:W-:Y:S01]  /*0280*/  IMAD R5, R4, UR6, R5 ;  /* 0x0000000604057c24 */ /* 0x000fe2000f8e0205 */
[----:B------:R-:W-:-:S03]  /*0290*/  ULDC.64 UR6, c[0x0][0x358] ;  /* 0x0000d60000067ab9 */ /* 0x000fc60000000a00 */
[C---:B------:R-:W-:Y:S02]  /*02a0*/  IMAD R16, R5.reuse, UR6, RZ ;  /* 0x0000000605107c24 */ /* 0x040fe4000f8e02ff */
[C---:B------:R-:W-:Y:S02]  /*02b0*/  IMAD R0, R5.reuse, UR7, R0 ;  /* 0x0000000705007c24 */ /* 0x040fe4000f8e0200 */
[C---:B------:R-:W-:Y:S02]  /*02c0*/  IMAD R24, R5.reuse, UR8, R24 ;  /* 0x0000000805187c24 */ /* 0x040fe4000f8e0218 */
[----:B------:R-:W-:Y:S02]  /*02d0*/  IMAD R22, R5, UR9, R22 ;  /* 0x0000000905167c24 */ /* 0x000fe4000f8e0216 */
[----:B------:R-:W-:Y:S01]  /*02e0*/  IMAD R16, R19, UR4, R16 ;  /* 0x0000000413107c24 */ /* 0x000fe2000f8e0210 */
[----:B------:R-:W-:Y:S06]  /*02f0*/  @!P0 BRA `(.L_x_5788) ;  /* 0x00000014005c8947 */ /* 0x000fec0003800000 */
[----:B------:R-:W-:Y:S01]  /*0300*/  IMAD.MOV.U32 R2, RZ, RZ, RZ ;  /* 0x000000ffff027224 */ /* 0x000fe200078e00ff */
[----:B------:R-:W-:Y:S01]  /*0310*/  ULDC.64 UR4, c[0x0][0x238] ;  /* 0x00008e0000047ab9 */ /* 0x000fe20000000a00 */
        /* <DEDUP_REMOVED lines=8> */
[C---:B------:R-:W-:Y:S02]  /*03a0*/  IMAD R16, R3.reuse, UR4, R16 ;  /* 0x0000000403107c24 */ /* 0x040fe4000f8e0210 */
[C---:B------:R-:W-:Y:S02]  /*03b0*/  IMAD R0, R3.reuse, UR5, R0 ;  /* 0x0000000503007c24 */ /* 0x040fe4000f8e0200 */
        /* <DEDUP_REMOVED lines=320> */
[----:B------:R-:W-:Y:S02]  /*17c0*/  ULDC.64 UR6, c[0x0][0x4d0] ;  /* 0x0001340000067ab9 */ /* 0x000fe40000000a00 */
        /* <DEDUP_REMOVED lines=9> */
[----:B------:R-:W-:-:S07]  /*1860*/  IMAD R22, R3, UR7, R22 ;  /* 0x0000000703167c24 */ /* 0x000fce000f8e0216 */
.L_x_5788:
        /* <DEDUP_REMOVED lines=23> */
.L_x_5792:
[----:B------:R-:W2:Y:S02]  /*19e0*/  LDG.E.U8 R2, desc[UR36][R2.64] ;  /* 0x0000002402027981 */ /* 0x000ea4000c1e1100 */
[----:B--2---:R-:W-:-:S04]  /*19f0*/  I2FP.F32.U32 R0, R2 ;  /* 0x0000000200007245 */ /* 0x004fc80000201000 */
[----:B------:R-:W-:-:S04]  /*1a00*/  F2FP.BF16.F32.PACK_AB R0, RZ, R0 ;  /* 0x00000000ff00723e */ /* 0x000fc800000010ff */
[----:B------:R-:W-:Y:S01]  /*1a10*/  PRMT R19, R0, 0x7610, R19 ;  /* 0x0000761000137816 */ /* 0x000fe20000000013 */
[----:B------:R-:W-:Y:S06]  /*1a20*/  BRA `(.L_x_5794) ;  /* 0x0000000c00c87947 */ /* 0x000fec0003800000 */
.L_x_5791:
        /* <DEDUP_REMOVED lines=11> */
.L_x_5796:
[----:B------:R-:W2:Y:S02]  /*1ae0*/  LDG.E R2, desc[UR36][R2.64] ;  /* 0x0000002402027981 */ /* 0x000ea4000c1e1900 */
[----:B--2---:R-:W-:-:S04]  /*1af0*/  I2FP.F32.S32 R0, R2 ;  /* 0x0000000200007245 */ /* 0x004fc80000201400 */
[----:B------:R-:W-:-:S04]  /*1b00*/  F2FP.BF16.F32.PACK_AB R0, RZ, R0 ;  /* 0x00000000ff00723e */ /* 0x000fc800000010ff */
[----:B------:R-:W-:Y:S01]  /*1b10*/  PRMT R19, R0, 0x7610, R19 ;  /* 0x0000761000137816 */ /* 0x000fe20000000013 */
[----:B------:R-:W-:Y:S06]  /*1b20*/  BRA `(.L_x_5794) ;  /* 0x0000000c00887947 */ /* 0x000fec0003800000 */
.L_x_5795:
[----:B------:R-:W2:Y:S02]  /*1b30*/  LDG.E.U16 R2, desc[UR36][R2.64] ;  /* 0x0000002402027981 */ /* 0x000ea4000c1e1500 */
[----:B--2---:R-:W0:Y:S02]  /*1b40*/  I2F.S16 R0, R2 ;  /* 0x0000000200007306 */ /* 0x004e240000101400 */
[----:B0-----:R-:W-:-:S04]  /*1b50*/  F2FP.BF16.F32.PACK_AB R0, RZ, R0 ;  /* 0x00000000ff00723e */ /* 0x001fc800000010ff */
[----:B------:R-:W-:Y:S01]  /*1b60*/  PRMT R19, R0, 0x7610, R19 ;  /* 0x0000761000137816 */ /* 0x000fe20000000013 */
[----:B------:R-:W-:Y:S06]  /*1b70*/  BRA `(.L_x_5794) ;  /* 0x0000000c00747947 */ /* 0x000fec0003800000 */
.L_x_5790:
        /* <DEDUP_REMOVED lines=9> */
.L_x_5798:
[----:B------:R-:W2:Y:S02]  /*1c10*/  LDG.E.U16 R0, desc[UR36][R2.64] ;  /* 0x0000002402007981 */ /* 0x000ea4000c1e1500 */
[----:B--2---:R-:W-:-:S05]  /*1c20*/  HADD2.F32 R0, -RZ, R0.H0_H0 ;  /* 0x20000000ff007230 */ /* 0x004fca0000004100 */
[----:B------:R-:W-:-:S04]  /*1c30*/  F2FP.BF16.F32.PACK_AB R0, RZ, R0 ;  /* 0x00000000ff00723e */ /* 0x000fc800000010ff */
[----:B------:R-:W-:Y:S01]  /*1c40*/  PRMT R19, R0, 0x7610, R19 ;  /* 0x0000761000137816 */ /* 0x000fe20000000013 */
[----:B------:R-:W-:Y:S06]  /*1c50*/  BRA `(.L_x_5794) ;  /* 0x0000000c003c7947 */ /* 0x000fec0003800000 */
.L_x_5797:
        /* <DEDUP_REMOVED lines=9> */
.L_x_5800:
[----:B------:R-:W2:Y:S02]  /*1cf0*/  LDG.E.U16 R2, desc[UR36][R2.64] ;  /* 0x0000002402027981 */ /* 0x000ea4000c1e1500 */
[----:B--2---:R-:W-:-:S05]  /*1d00*/  HADD2.F32 R0, -RZ, R2.H0_H0 ;  /* 0x20000002ff007230 */ /* 0x004fca0000004100 */
[----:B------:R-:W-:-:S04]  /*1d10*/  F2FP.BF16.F32.PACK_AB R0, RZ, R0 ;  /* 0x00000000ff00723e */ /* 0x000fc800000010ff */
[----:B------:R-:W-:Y:S01]  /*1d20*/  PRMT R19, R0, 0x7610, R19 ;  /* 0x0000761000137816 */ /* 0x000fe20000000013 */
[----:B------:R-:W-:Y:S06]  /*1d30*/  BRA `(.L_x_5794) ;  /* 0x0000000c00047947 */ /* 0x000fec0003800000 */
.L_x_5799:
        /* <DEDUP_REMOVED lines=9> */
.L_x_5789:
        /* <DEDUP_REMOVED lines=14> */
.L_x_5803:
        /* <DEDUP_REMOVED lines=9> */
.L_x_5802:
        /* <DEDUP_REMOVED lines=28> */
.L_x_5805:
        /* <DEDUP_REMOVED lines=15> */
.L_x_5804:
[----:B------:R0:W5:Y:S01]  /*21f0*/  LDG.E.U16 R19, desc[UR36][R2.64] ;  /* 0x0000002402137981 */ /* 0x000162000c1e1500 */
[----:B------:R-:W-:Y:S05]  /*2200*/  BRA `(.L_x_5794) ;  /* 0x0000000400d07947 */ /* 0x000fea0003800000 */
.L_x_5801:
        /* <DEDUP_REMOVED lines=13> */
.L_x_5808:
        /* <DEDUP_REMOVED lines=21> */
.L_x_5812:
[----:B------:R-:W-:Y:S05]  /*2430*/  BSYNC B1 ;  /* 0x0000000000017941 */ /* 0x000fea0003800000 */
.L_x_5811:
[----:B------:R-:W-:Y:S01]  /*2440*/  LEA R3, R0, 0x3b800000, 0x17 ;  /* 0x3b80000000037811 */ /* 0x000fe200078eb8ff */
[----:B------:R-:W-:-:S05]  /*2450*/  IMAD.SHL.U32 R0, R2, 0x100000, RZ ;  /* 0x0010000002007824 */ /* 0x000fca00078e00ff */
[----:B------:R-:W-:-:S07]  /*2460*/  LOP3.LUT R0, R3, R0, R4, 0xfe, !PT ;  /* 0x0000000003007212 */ /* 0x000fce00078efe04 */
.L_x_5810:
[----:B------:R-:W-:Y:S05]  /*2470*/  BSYNC B0 ;  /* 0x0000000000007941 */ /* 0x000fea0003800000 */
.L_x_5809:
[----:B------:R-:W-:-:S04]  /*2480*/  F2FP.BF16.F32.PACK_AB R0, RZ, R0 ;  /* 0x00000000ff00723e */ /* 0x000fc800000010ff */
[----:B------:R-:W-:Y:S01]  /*2490*/  PRMT R19, R0, 0x7610, R19 ;  /* 0x0000761000137816 */ /* 0x000fe20000000013 */
[----:B------:R-:W-:Y:S06]  /*24a0*/  BRA `(.L_x_5794) ;  /* 0x0000000400287947 */ /* 0x000fec0003800000 */
.L_x_5807:
        /* <DEDUP_REMOVED lines=21> */
.L_x_5816:
[----:B------:R-:W-:Y:S05]  /*2600*/  BSYNC B1 ;  /* 0x0000000000017941 */ /* 0x000fea0003800000 */
.L_x_5815:
[----:B------:R-:W-:Y:S01]  /*2610*/  LEA R3, R0, 0x37800000, 0x17 ;  /* 0x3780000000037811 */ /* 0x000fe200078eb8ff */
[----:B------:R-:W-:-:S05]  /*2620*/  IMAD.SHL.U32 R0, R2, 0x200000, RZ ;  /* 0x0020000002007824 */ /* 0x000fca00078e00ff */
[----:B------:R-:W-:-:S07]  /*2630*/  LOP3.LUT R0, R3, R0, R4, 0xfe, !PT ;  /* 0x0000000003007212 */ /* 0x000fce00078efe04 */
.L_x_5814:
[----:B------:R-:W-:Y:S05]  /*2640*/  BSYNC B0 ;  /* 0x0000000000007941 */ /* 0x000fea0003800000 */
.L_x_5813:
[----:B------:R-:W-:-:S04]  /*2650*/  F2FP.BF16.F32.PACK_AB R0, RZ, R0 ;  /* 0x00000000ff00723e */ /* 0x000fc800000010ff */
[----:B------:R-:W-:Y:S01]  /*2660*/  PRMT R19, R0, 0x7610, R19 ;  /* 0x0000761000137816 */ /* 0x000fe20000000013 */
[----:B------:R-:W-:Y:S06]  /*2670*/  BRA `(.L_x_5794) ;  /* 0x0000000000b47947 */ /* 0x000fec0003800000 */
.L_x_5806:
        /* <DEDUP_REMOVED lines=14> */
.L_x_5820:
[----:B------:R-:W-:Y:S05]  /*2760*/  BSYNC B0 ;  /* 0x0000000000007941 */ /* 0x000fea0003800000 */
.L_x_5819:
[----:B------:R-:W-:-:S04]  /*2770*/  F2FP.BF16.F32.PACK_AB R0, RZ, R0 ;  /* 0x00000000ff00723e */ /* 0x000fc800000010ff */
[----:B------:R-:W-:Y:S01]  /*2780*/  PRMT R19, R0, 0x7610, R19 ;  /* 0x0000761000137816 */ /* 0x000fe20000000013 */
[----:B------:R-:W-:Y:S06]  /*2790*/  BRA `(.L_x_5794) ;  /* 0x00000000006c7947 */ /* 0x000fec0003800000 */
.L_x_5793:
        /* <DEDUP_REMOVED lines=16> */
.L_x_5821:
[----:B------:R-:W-:Y:S01]  /*28a0*/  PRMT R19, RZ, 0x7610, R19 ;  /* 0x00007610ff137816 */ /* 0x000fe20000000013 */
[----:B------:R-:W-:Y:S06]  /*28b0*/  BRA `(.L_x_5794) ;  /* 0x0000000000247947 */ /* 0x000fec0003800000 */
.L_x_5818:
[----:B------:R-:W2:Y:S02]  /*28c0*/  LDG.E.64 R2, desc[UR36][R2.64] ;  /* 0x0000002402027981 */ /* 0x000ea4000c1e1b00 */
[----:B--2---:R-:W0:Y:S02]  /*28d0*/  I2F.U64 R0, R2 ;  /* 0x0000000200007312 */ /* 0x004e240000301000 */
[----:B0-----:R-:W-:-:S04]  /*28e0*/  F2FP.BF16.F32.PACK_AB R0, RZ, R0 ;  /* 0x00000000ff00723e */ /* 0x001fc800000010ff */
[----:B------:R-:W-:Y:S01]  /*28f0*/  PRMT R19, R0, 0x7610, R19 ;  /* 0x0000761000137816 */ /* 0x000fe20000000013 */
[----:B------:R-:W-:Y:S06]  /*2900*/  BRA `(.L_x_5794) ;  /* 0x0000000000107947 */ /* 0x000fec0003800000 */
.L_x_5817:
[----:B------:R-:W2:Y:S02]  /*2910*/  LDG.E R2, desc[UR36][R2.64] ;  /* 0x0000002402027981 */ /* 0x000ea4000c1e1900 */
[----:B--2---:R-:W-:-:S04]  /*2920*/  I2FP.F32.U32 R0, R2 ;  /* 0x0000000200007245 */ /* 0x004fc80000201000 */
[----:B------:R-:W-:-:S04]  /*2930*/  F2FP.BF16.F32.PACK_AB R0, RZ, R0 ;  /* 0x00000000ff00723e */ /* 0x000fc800000010ff */
[----:B------:R-:W-:-:S07]  /*2940*/  PRMT R19, R0, 0x7610, R19 ;  /* 0x0000761000137816 */ /* 0x000fce0000000013 */
.L_x_5794:
[----:B------:R-:W1:Y:S01]  /*2950*/  LDC.U8 R4, c[0x0][0x4fb] ;  /* 0x00013ec0ff047b82 */ /* 0x000e620000000000 */
[----:B------:R-:W-:Y:S02]  /*2960*/  ULDC.64 UR4, c[0x0][0x4e8] ;  /* 0x00013a0000047ab9 */ /* 0x000fe40000000a00 */
[----:B0-----:R-:W-:-:S05]  /*2970*/  IADD3 R2, P1, R24, UR4, RZ ;  /* 0x0000000418027c10 */ /* 0x001fca000ff3e0ff */
[----:B------:R-:W-:Y:S01]  /*2980*/  IMAD.X R3, RZ, RZ, UR5, P1 ;  /* 0x00000005ff037e24 */ /* 0x000fe200088e06ff */
        /* <DEDUP_REMOVED lines=16> */
.L_x_5825:
[----:B------:R-:W2:Y:S02]  /*2a90*/  LDG.E.U8 R2, desc[UR36][R2.64] ;  /* 0x0000002402027981 */ /* 0x000ea4000c1e1100 */
[----:B--2---:R-:W-:-:S04]  /*2aa0*/  I2FP.F32.U32 R0, R2 ;  /* 0x0000000200007245 */ /* 0x004fc80000201000 */
[----:B------:R-:W-:-:S04]  /*2ab0*/  F2FP.BF16.F32.PACK_AB R0, RZ, R0 ;  /* 0x00000000ff00723e */ /* 0x000fc800000010ff */
[----:B------:R-:W-:Y:S01]  /*2ac0*/  PRMT R24, R0, 0x7610, R24 ;  /* 0x0000761000187816 */ /* 0x000fe20000000018 */
[----:B------:R-:W-:Y:S06]  /*2ad0*/  BRA `(.L_x_5827) ;  /* 0x0000000c00c87947 */ /* 0x000fec0003800000 */
.L_x_5824:
        /* <DEDUP_REMOVED lines=11> */
.L_x_5829:
[----:B------:R-:W2:Y:S02]  /*2b90*/  LDG.E R2, desc[UR36][R2.64] ;  /* 0x0000002402027981 */ /* 0x000ea4000c1e1900 */
[----:B--2---:R-:W-:-:S04]  /*2ba0*/  I2FP.F32.S32 R0, R2 ;  /* 0x0000000200007245 */ /* 0x004fc80000201400 */
[----:B------:R-:W-:-:S04]  /*2bb0*/  F2FP.BF16.F32.PACK_AB R0, RZ, R0 ;  /* 0x00000000ff00723e */ /* 0x000fc800000010ff */
[----:B------:R-:W-:Y:S01]  /*2bc0*/  PRMT R24, R0, 0x7610, R24 ;  /* 0x0000761000187816 */ /* 0x000fe20000000018 */
[----:B------:R-:W-:Y:S06]  /*2bd0*/  BRA `(.L_x_5827) ;  /* 0x0000000c00887947 */ /* 0x000fec0003800000 */
.L_x_5828:
[----:B------:R-:W2:Y:S02]  /*2be0*/  LDG.E.U16 R2, desc[UR36][R2.64] ;  /* 0x0000002402027981 */ /* 0x000ea4000c1e1500 */
[----:B--2---:R-:W0:Y:S02]  /*2bf0*/  I2F.S16 R0, R2 ;  /* 0x0000000200007306 */ /* 0x004e240000101400 */
[----:B0-----:R-:W-:-:S04]  /*2c00*/  F2FP.BF16.F32.PACK_AB R0, RZ, R0 ;  /* 0x00000000ff00723e */ /* 0x001fc800000010ff */
[----:B------:R-:W-:Y:S01]  /*2c10*/  PRMT R24, R0, 0x7610, R24 ;  /* 0x0000761000187816 */ /* 0x000fe20000000018 */
[----:B------:R-:W-:Y:S06]  /*2c20*/  BRA `(.L_x_5827) ;  /* 0x0000000c00747947 */ /* 0x000fec0003800000 */
.L_x_5823:
        /* <DEDUP_REMOVED lines=9> */
.L_x_5831:
[----:B------:R-:W2:Y:S02]  /*2cc0*/  LDG.E.U16 R0, desc[UR36][R2.64] ;  /* 0x0000002402007981 */ /* 0x000ea4000c1e1500 */
[----:B--2---:R-:W-:-:S05]  /*2cd0*/  HADD2.F32 R0, -RZ, R0.H0_H0 ;  /* 0x20000000ff007230 */ /* 0x004fca0000004100 */
[----:B------:R-:W-:-:S04]  /*2ce0*/  F2FP.BF16.F32.PACK_AB R0, RZ, R0 ;  /* 0x00000000ff00723e */ /* 0x000fc800000010ff */
[----:B------:R-:W-:Y:S01]  /*2cf0*/  PRMT R24, R0, 0x7610, R24 ;  /* 0x0000761000187816 */ /* 0x000fe20000000018 */
[----:B------:R-:W-:Y:S06]  /*2d00*/  BRA `(.L_x_5827) ;  /* 0x0000000c003c7947 */ /* 0x000fec0003800000 */
.L_x_5830:
        /* <DEDUP_REMOVED lines=9> */
.L_x_5833:
[----:B------:R-:W2:Y:S02]  /*2da0*/  LDG.E.U16 R2, desc[UR36][R2.64] ;  /* 0x0000002402027981 */ /* 0x000ea4000c1e1500 */
[----:B--2---:R-:W-:-:S05]  /*2db0*/  HADD2.F32 R0, -RZ, R2.H0_H0 ;  /* 0x20000002ff007230 */ /* 0x004fca0000004100 */
[----:B------:R-:W-:-:S04]  /*2dc0*/  F2FP.BF16.F32.PACK_AB R0, RZ, R0 ;  /* 0x00000000ff00723e */ /* 0x000fc800000010ff */
[----:B------:R-:W-:Y:S01]  /*2dd0*/  PRMT R24, R0, 0x7610, R24 ;  /* 0x0000761000187816 */ /* 0x000fe20000000018 */
[----:B------:R-:W-:Y:S06]  /*2de0*/  BRA `(.L_x_5827) ;  /* 0x0000000c00047947 */ /* 0x000fec0003800000 */
.L_x_5832:
        /* <DEDUP_REMOVED lines=9> */
.L_x_5822:
        /* <DEDUP_REMOVED lines=14> */
.L_x_5836:
        /* <DEDUP_REMOVED lines=9> */
.L_x_5835:
        /* <DEDUP_REMOVED lines=28> */
.L_x_5838:
        /* <DEDUP_REMOVED lines=15> */
.L_x_5837:
[----:B------:R0:W5:Y:S01]  /*32a0*/  LDG.E.U16 R24, desc[UR36][R2.64] ;  /* 0x0000002402187981 */ /* 0x000162000c1e1500 */
[----:B------:R-:W-:Y:S05]  /*32b0*/  BRA `(.L_x_5827) ;  /* 0x0000000400d07947 */ /* 0x000fea0003800000 */
.L_x_5834:
        /* <DEDUP_REMOVED lines=13> */
.L_x_5841:
        /* <DEDUP_REMOVED lines=21> */
.L_x_5845:
[----:B------:R-:W-:Y:S05]  /*34e0*/  BSYNC B1 ;  /* 0x0000000000017941 */ /* 0x000fea0003800000 */
.L_x_5844:
[----:B------:R-:W-:Y:S01]  /*34f0*/  LEA R3, R0, 0x3b800000, 0x17 ;  /* 0x3b80000000037811 */ /* 0x000fe200078eb8ff */
[----:B------:R-:W-:-:S05]  /*3500*/  IMAD.SHL.U32 R0, R2, 0x100000, RZ ;  /* 0x0010000002007824 */ /* 0x000fca00078e00ff */
[----:B------:R-:W-:-:S07]  /*3510*/  LOP3.LUT R0, R3, R0, R4, 0xfe, !PT ;  /* 0x0000000003007212 */ /* 0x000fce00078efe04 */
.L_x_5843:
[----:B------:R-:W-:Y:S05]  /*3520*/  BSYNC B0 ;  /* 0x0000000000007941 */ /* 0x000fea0003800000 */
.L_x_5842:
[----:B------:R-:W-:-:S04]  /*3530*/  F2FP.BF16.F32.PACK_AB R0, RZ, R0 ;  /* 0x00000000ff00723e */ /* 0x000fc800000010ff */
[----:B------:R-:W-:Y:S01]  /*3540*/  PRMT R24, R0, 0x7610, R24 ;  /* 0x0000761000187816 */ /* 0x000fe20000000018 */
[----:B------:R-:W-:Y:S06]  /*3550*/  BRA `(.L_x_5827) ;  /* 0x0000000400287947 */ /* 0x000fec0003800000 */
.L_x_5840:
        /* <DEDUP_REMOVED lines=21> */
.L_x_5849:
[----:B------:R-:W-:Y:S05]  /*36b0*/  BSYNC B1 ;  /* 0x0000000000017941 */ /* 0x000fea0003800000 */
.L_x_5848:
[----:B------:R-:W-:Y:S01]  /*36c0*/  LEA R3, R0, 0x37800000, 0x17 ;  /* 0x3780000000037811 */ /* 0x000fe200078eb8ff */
[----:B------:R-:W-:-:S05]  /*36d0*/  IMAD.SHL.U32 R0, R2, 0x200000, RZ ;  /* 0x0020000002007824 */ /* 0x000fca00078e00ff */
[----:B------:R-:W-:-:S07]  /*36e0*/  LOP3.LUT R0, R3, R0, R4, 0xfe, !PT ;  /* 0x0000000003007212 */ /* 0x000fce00078efe04 */
.L_x_5847:
[----:B------:R-:W-:Y:S05]  /*36f0*/  BSYNC B0 ;  /* 0x0000000000007941 */ /* 0x000fea0003800000 */
.L_x_5846:
[----:B------:R-:W-:-:S04]  /*3700*/  F2FP.BF16.F32.PACK_AB R0, RZ, R0 ;  /* 0x00000000ff00723e */ /* 0x000fc800000010ff */
[----:B------:R-:W-:Y:S01]  /*3710*/  PRMT R24, R0, 0x7610, R24 ;  /* 0x0000761000187816 */ /* 0x000fe20000000018 */
[----:B------:R-:W-:Y:S06]  /*3720*/  BRA `(.L_x_5827) ;  /* 0x0000000000b47947 */ /* 0x000fec0003800000 */
.L_x_5839:
        /* <DEDUP_REMOVED lines=14> */
.L_x_5853:
[----:B------:R-:W-:Y:S05]  /*3810*/  BSYNC B0 ;  /* 0x0000000000007941 */ /* 0x000fea0003800000 */
.L_x_5852:
[----:B------:R-:W-:-:S04]  /*3820*/  F2FP.BF16.F32.PACK_AB R0, RZ, R0 ;  /* 0x00000000ff00723e */ /* 0x000fc800000010ff */
[----:B------:R-:W-:Y:S01]  /*3830*/  PRMT R24, R0, 0x7610, R24 ;  /* 0x0000761000187816 */ /* 0x000fe20000000018 */
[----:B------:R-:W-:Y:S06]  /*3840*/  BRA `(.L_x_5827) ;  /* 0x00000000006c7947 */ /* 0x000fec0003800000 */
.L_x_5826:
        /* <DEDUP_REMOVED lines=16> */
.L_x_5854:
[----:B------:R-:W-:Y:S01]  /*3950*/  PRMT R24, RZ, 0x7610, R24 ;  /* 0x00007610ff187816 */ /* 0x000fe20000000018 */
[----:B------:R-:W-:Y:S06]  /*3960*/  BRA `(.L_x_5827) ;  /* 0x0000000000247947 */ /* 0x000fec0003800000 */
.L_x_5851:
[----:B------:R-:W2:Y:S02]  /*3970*/  LDG.E.64 R2, desc[UR36][R2.64] ;  /* 0x0000002402027981 */ /* 0x000ea4000c1e1b00 */
[----:B--2---:R-:W0:Y:S02]  /*3980*/  I2F.U64 R0, R2 ;  /* 0x0000000200007312 */ /* 0x004e240000301000 */
[----:B0-----:R-:W-:-:S04]  /*3990*/  F2FP.BF16.F32.PACK_AB R0, RZ, R0 ;  /* 0x00000000ff00723e */ /* 0x001fc800000010ff */
[----:B------:R-:W-:Y:S01]  /*39a0*/  PRMT R24, R0, 0x7610, R24 ;  /* 0x0000761000187816 */ /* 0x000fe20000000018 */
[----:B------:R-:W-:Y:S06]  /*39b0*/  BRA `(.L_x_5827) ;  /* 0x0000000000107947 */ /* 0x000fec0003800000 */
.L_x_5850:
[----:B------:R-:W2:Y:S02]  /*39c0*/  LDG.E R2, desc[UR36][R2.64] ;  /* 0x0000002402027981 */ /* 0x000ea4000c1e1900 */
[----:B--2---:R-:W-:-:S04]  /*39d0*/  I2FP.F32.U32 R0, R2 ;  /* 0x0000000200007245 */ /* 0x004fc80000201000 */
[----:B------:R-:W-:-:S04]  /*39e0*/  F2FP.BF16.F32.PACK_AB R0, RZ, R0 ;  /* 0x00000000ff00723e */ /* 0x000fc800000010ff */
[----:B------:R-:W-:-:S07]  /*39f0*/  PRMT R24, R0, 0x7610, R24 ;  /* 0x0000761000187816 */ /* 0x000fce0000000018 */
.L_x_5827:
        /* <DEDUP_REMOVED lines=17> */
[----:B0-----:R-:W-:Y:S01]  /*3b10*/  F2FP.BF16.F32.PACK_AB R0, RZ, R0 ;  /* 0x00000000ff00723e */ /* 0x001fe200000010ff */
[----:B------:R-:W-:Y:S06]  /*3b20*/  BRA `(.L_x_5860) ;  /* 0x0000000c00a07947 */ /* 0x000fec0003800000 */
.L_x_5858:
[----:B------:R-:W2:Y:S02]  /*3b30*/  LDG.E.U8 R2, desc[UR36][R2.64] ;  /* 0x0000002402027981 */ /* 0x000ea4000c1e1100 */
[----:B--2---:R-:W-:-:S04]  /*3b40*/  I2FP.F32.U32 R0, R2 ;  /* 0x0000000200007245 */ /* 0x004fc80000201000 */
[----:B------:R-:W-:Y:S01]  /*3b50*/  F2FP.BF16.F32.PACK_AB R0, RZ, R0 ;  /* 0x00000000ff00723e */ /* 0x000fe200000010ff */
[----:B------:R-:W-:Y:S06]  /*3b60*/  BRA `(.L_x_5860) ;  /* 0x0000000c00907947 */ /* 0x000fec0003800000 */
.L_x_5857:
        /* <DEDUP_REMOVED lines=8> */
[----:B0-----:R-:W-:Y:S01]  /*3bf0*/  F2FP.BF16.F32.PACK_AB R0, RZ, R0 ;  /* 0x00000000ff00723e */ /* 0x001fe200000010ff */
[----:B------:R-:W-:Y:S06]  /*3c00*/  BRA `(.L_x_5860) ;  /* 0x0000000c00687947 */ /* 0x000fec0003800000 */
.L_x_5862:
[----:B------:R-:W2:Y:S02]  /*3c10*/  LDG.E R2, desc[UR36][R2.64] ;  /* 0x0000002402027981 */ /* 0x000ea4000c1e1900 */
[----:B--2---:R-:W-:-:S04]  /*3c20*/  I2FP.F32.S32 R0, R2 ;  /* 0x0000000200007245 */ /* 0x004fc80000201400 */
[----:B------:R-:W-:Y:S01]  /*3c30*/  F2FP.BF16.F32.PACK_AB R0, RZ, R0 ;  /* 0x00000000ff00723e */ /* 0x000fe200000010ff */
[----:B------:R-:W-:Y:S06]  /*3c40*/  BRA `(.L_x_5860) ;  /* 0x0000000c00587947 */ /* 0x000fec0003800000 */
.L_x_5861:
[----:B------:R-:W2:Y:S02]  /*3c50*/  LDG.E.U16 R2, desc[UR36][R2.64] ;  /* 0x0000002402027981 */ /* 0x000ea4000c1e1500 */
[----:B--2---:R-:W0:Y:S02]  /*3c60*/  I2F.S16 R0, R2 ;  /* 0x0000000200007306 */ /* 0x004e240000101400 */
[----:B0-----:R-:W-:Y:S01]  /*3c70*/  F2FP.BF16.F32.PACK_AB R0, RZ, R0 ;  /* 0x00000000ff00723e */ /* 0x001fe200000010ff */
[----:B------:R-:W-:Y:S06]  /*3c80*/  BRA `(.L_x_5860) ;  /* 0x0000000c00487947 */ /* 0x000fec0003800000 */
.L_x_5856:
        /* <DEDUP_REMOVED lines=9> */
.L_x_5864:
[----:B------:R-:W2:Y:S02]  /*3d20*/  LDG.E.U16 R0, desc[UR36][R2.64] ;  /* 0x0000002402007981 */ /* 0x000ea4000c1e1500 */
[----:B--2---:R-:W-:-:S05]  /*3d30*/  HADD2.F32 R0, -RZ, R0.H0_H0 ;  /* 0x20000000ff007230 */ /* 0x004fca0000004100 */
[----:B------:R-:W-:Y:S01]  /*3d40*/  F2FP.BF16.F32.PACK_AB R0, RZ, R0 ;  /* 0x00000000ff00723e */ /* 0x000fe200000010ff */
[----:B------:R-:W-:Y:S06]  /*3d50*/  BRA `(.L_x_5860) ;  /* 0x0000000c00147947 */ /* 0x000fec0003800000 */
.L_x_5863:
        /* <DEDUP_REMOVED lines=9> */
.L_x_5866:
[----:B------:R-:W2:Y:S02]  /*3df0*/  LDG.E.U16 R2, desc[UR36][R2.64] ;  /* 0x0000002402027981 */ /* 0x000ea4000c1e1500 */
[----:B--2---:R-:W-:-:S05]  /*3e00*/  HADD2.F32 R0, -RZ, R2.H0_H0 ;  /* 0x20000002ff007230 */ /* 0x004fca0000004100 */
[----:B------:R-:W-:Y:S01]  /*3e10*/  F2FP.BF16.F32.PACK_AB R0, RZ, R0 ;  /* 0x00000000ff00723e */ /* 0x000fe200000010ff */
[----:B------:R-:W-:Y:S06]  /*3e20*/  BRA `(.L_x_5860) ;  /* 0x0000000800e07947 */ /* 0x000fec0003800000 */
.L_x_5865:
[----:B------:R-:W2:Y:S01]  /*3e30*/  LDG.E.64 R2, desc[UR36][R2.64] ;  /* 0x0000002402027981 */ /* 0x000ea2000c1e1b00 */
[----:B------:R-:W-:Y:S01]  /*3e40*/  UMOV UR4, 0xf0000000 ;  /* 0xf000000000047882 */ /* 0x000fe20000000000 */
[----:B------:R-:W-:Y:S01]  /*3e50*/  UMOV UR5, 0x380fffff ;  /* 0x380fffff00057882 */ /* 0x000fe20000000000 */
[----:B--2---:R-:W0:Y:S01]  /*3e60*/  F2F.F32.F64 R0, R2 ;  /* 0x0000000200007310 */ /* 0x004e220000301000 */
[----:B------:R-:W-:-:S14]  /*3e70*/  DSETP.GEU.AND P0, PT, |R2|, UR4, PT ;  /* 0x0000000402007e2a */ /* 0x000fdc000bf0e200 */
[----:B0-----:R-:W-:-:S05]  /*3e80*/  @!P0 FMUL R0, R0, 1.175494350822287508e-38 ;  /* 0x0080000000008820 */ /* 0x001fca0000400000 */
[----:B------:R-:W-:Y:S01]  /*3e90*/  F2FP.BF16.F32.PACK_AB R0, RZ, R0 ;  /* 0x00000000ff00723e */ /* 0x000fe200000010ff */
[----:B------:R-:W-:Y:S06]  /*3ea0*/  BRA `(.L_x_5860) ;  /* 0x0000000800c07947 */ /* 0x000fec0003800000 */
.L_x_5855:
        /* <DEDUP_REMOVED lines=11> */
[----:B------:R-:W-:Y:S01]  /*3f60*/  F2FP.BF16.F32.PACK_AB R0, RZ, R0 ;  /* 0x00000000ff00723e */ /* 0x000fe200000010ff */
[----:B------:R-:W-:Y:S06]  /*3f70*/  BRA `(.L_x_5860) ;  /* 0x00000008008c7947 */ /* 0x000fec0003800000 */
.L_x_5869:
        /* <DEDUP_REMOVED lines=8> */
.L_x_5868:
        /* <DEDUP_REMOVED lines=28> */
.L_x_5871:
        /* <DEDUP_REMOVED lines=15> */
.L_x_5870:
[----:B------:R0:W5:Y:S01]  /*42b0*/  LDG.E.U16 R0, desc[UR36][R2.64] ;  /* 0x0000002402007981 */ /* 0x000162000c1e1500 */
[----:B------:R-:W-:Y:S05]  /*42c0*/  BRA `(.L_x_5860) ;  /* 0x0000000400b87947 */ /* 0x000fea0003800000 */
.L_x_5867:
        /* <DEDUP_REMOVED lines=10> */
[----:B------:R-:W-:Y:S01]  /*4370*/  F2FP.BF16.F32.PACK_AB R0, RZ, R0 ;  /* 0x00000000ff00723e */ /* 0x000fe200000010ff */
[----:B------:R-:W-:Y:S06]  /*4380*/  BRA `(.L_x_5860) ;  /* 0x0000000400887947 */ /* 0x000fec0003800000 */
.L_x_5874:
        /* <DEDUP_REMOVED lines=21> */
.L_x_5878:
[----:B------:R-:W-:Y:S05]  /*44e0*/  BSYNC B1 ;  /* 0x0000000000017941 */ /* 0x000fea0003800000 */
.L_x_5877:
[----:B------:R-:W-:Y:S01]  /*44f0*/  LEA R3, R0, 0x3b800000, 0x17 ;  /* 0x3b80000000037811 */ /* 0x000fe200078eb8ff */
[----:B------:R-:W-:-:S05]  /*4500*/  IMAD.SHL.U32 R0, R2, 0x100000, RZ ;  /* 0x0010000002007824 */ /* 0x000fca00078e00ff */
[----:B------:R-:W-:-:S07]  /*4510*/  LOP3.LUT R0, R3, R0, R4, 0xfe, !PT ;  /* 0x0000000003007212 */ /* 0x000fce00078efe04 */
.L_x_5876:
[----:B------:R-:W-:Y:S05]  /*4520*/  BSYNC B0 ;  /* 0x0000000000007941 */ /* 0x000fea0003800000 */
.L_x_5875:
[----:B------:R-:W-:Y:S01]  /*4530*/  F2FP.BF16.F32.PACK_AB R0, RZ, R0 ;  /* 0x00000000ff00723e */ /* 0x000fe200000010ff */
[----:B------:R-:W-:Y:S06]  /*4540*/  BRA `(.L_x_5860) ;  /* 0x0000000400187947 */ /* 0x000fec0003800000 */
.L_x_5873:
        /* <DEDUP_REMOVED lines=21> */
.L_x_5882:
[----:B------:R-:W-:Y:S05]  /*46a0*/  BSYNC B1 ;  /* 0x0000000000017941 */ /* 0x000fea0003800000 */
.L_x_5881:
[----:B------:R-:W-:Y:S01]  /*46b0*/  LEA R3, R0, 0x37800000, 0x17 ;  /* 0x3780000000037811 */ /* 0x000fe200078eb8ff */
[----:B------:R-:W-:-:S05]  /*46c0*/  IMAD.SHL.U32 R0, R2, 0x200000, RZ ;  /* 0x0020000002007824 */ /* 0x000fca00078e00ff */
[----:B------:R-:W-:-:S07]  /*46d0*/  LOP3.LUT R0, R3, R0, R4, 0xfe, !PT ;  /* 0x0000000003007212 */ /* 0x000fce00078efe04 */
.L_x_5880:
[----:B------:R-:W-:Y:S05]  /*46e0*/  BSYNC B0 ;  /* 0x0000000000007941 */ /* 0x000fea0003800000 */
.L_x_5879:
[----:B------:R-:W-:Y:S01]  /*46f0*/  F2FP.BF16.F32.PACK_AB R0, RZ, R0 ;  /* 0x00000000ff00723e */ /* 0x000fe200000010ff */
[----:B------:R-:W-:Y:S06]  /*4700*/  BRA `(.L_x_5860) ;  /* 0x0000000000a87947 */ /* 0x000fec0003800000 */
.L_x_5872:
        /* <DEDUP_REMOVED lines=14> */
.L_x_5886:
[----:B------:R-:W-:Y:S05]  /*47f0*/  BSYNC B0 ;  /* 0x0000000000007941 */ /* 0x000fea0003800000 */
.L_x_5885:
[----:B------:R-:W-:Y:S01]  /*4800*/  F2FP.BF16.F32.PACK_AB R0, RZ, R0 ;  /* 0x00000000ff00723e */ /* 0x000fe200000010ff */
[----:B------:R-:W-:Y:S06]  /*4810*/  BRA `(.L_x_5860) ;  /* 0x0000000000647947 */ /* 0x000fec0003800000 */
.L_x_5859:
        /* <DEDUP_REMOVED lines=16> */
.L_x_5887:
[----:B------:R-:W-:Y:S01]  /*4920*/  PRMT R0, RZ, 0x7610, R0 ;  /* 0x00007610ff007816 */ /* 0x000fe20000000000 */
[----:B------:R-:W-:Y:S06]  /*4930*/  BRA `(.L_x_5860) ;  /* 0x00000000001c7947 */ /* 0x000fec0003800000 */
.L_x_5884:
[----:B------:R-:W2:Y:S02]  /*4940*/  LDG.E.64 R2, desc[UR36][R2.64] ;  /* 0x0000002402027981 */ /* 0x000ea4000c1e1b00 */
[----:B--2---:R-:W0:Y:S02]  /*4950*/  I2F.U64 R0, R2 ;  /* 0x0000000200007312 */ /* 0x004e240000301000 */
[----:B0-----:R-:W-:Y:S01]  /*4960*/  F2FP.BF16.F32.PACK_AB R0, RZ, R0 ;  /* 0x00000000ff00723e */ /* 0x001fe200000010ff */
[----:B------:R-:W-:Y:S06]  /*4970*/  BRA `(.L_x_5860) ;  /* 0x00000000000c7947 */ /* 0x000fec0003800000 */
.L_x_5883:
[----:B------:R-:W2:Y:S02]  /*4980*/  LDG.E R2, desc[UR36][R2.64] ;  /* 0x0000002402027981 */ /* 0x000ea4000c1e1900 */
[----:B--2---:R-:W-:-:S04]  /*4990*/  I2FP.F32.U32 R0, R2 ;  /* 0x0000000200007245 */ /* 0x004fc80000201000 */
[----:B------:R-:W-:-:S07]  /*49a0*/  F2FP.BF16.F32.PACK_AB R0, RZ, R0 ;  /* 0x00000000ff00723e */ /* 0x000fce00000010ff */
.L_x_5860:
[----:B------:R-:W1:Y:S01]  /*49b0*/  LDC.U8 R6, c[0x0][0x4f9] ;  /* 0x00013e40ff067b82 */ /* 0x000e620000000000 */
[----:B-----5:R-:W-:Y:S01]  /*49c0*/  PRMT R7, R0, 0x7610, R7 ;  /* 0x0000761000077816 */ /* 0x020fe20000000007 */
[----:B------:R-:W-:Y:S02]  /*49d0*/  IMAD.U32 R0, R19, 0x10000, RZ ;  /* 0x0001000013007824 */ /* 0x000fe400078e00ff */
[----:B0-----:R-:W-:Y:S02]  /*49e0*/  IMAD.U32 R3, R24, 0x10000, RZ ;  /* 0x0001000018037824 */ /* 0x001fe400078e00ff */
[----:B------:R-:W-:Y:S01]  /*49f0*/  IMAD.U32 R5, R7, 0x10000, RZ ;  /* 0x0001000007057824 */ /* 0x000fe200078e00ff */
[C---:B------:R-:W-:Y:S02]  /*4a00*/  FSETP.GTU.FTZ.AND P1, PT, |R0|.reuse, +INF , PT ;  /* 0x7f8000000000780b */ /* 0x040fe40003f3c200 */
[----:B------:R-:W-:Y:S02]  /*4a10*/  FMNMX.FTZ R2, R0, R3, !PT ;  /* 0x0000000300027209 */ /* 0x000fe40007810000 */
[----:B------:R-:W-:-:S02]  /*4a20*/  FSETP.GTU.FTZ.AND P0, PT, |R5|, +INF , PT ;  /* 0x7f8000000500780b */ /* 0x000fc40003f1c200 */
[----:B------:R-:W-:Y:S02]  /*4a30*/  FMNMX.FTZ R2, R2, R5, PT ;  /* 0x0000000502027209 */ /* 0x000fe40003810000 */
[----:B-1----:R-:W-:-:S09]  /*4a40*/  PRMT R4, R6, 0x9910, RZ ;  /* 0x0000991006047816 */ /* 0x002fd200000000ff */
[----:B------:R-:W0:Y:S01]  /*4a50*/  @!P0 F2F.BF16.F32 R7, R2 ;  /* 0x0000000200078304 */ /* 0x000e220000202000 */
[----:B------:R-:W-:Y:S01]  /*4a60*/  FSETP.GTU.FTZ.AND P0, PT, |R3|, +INF , PT ;  /* 0x7f8000000300780b */ /* 0x000fe20003f1c200 */
[----:B------:R-:W-:-:S05]  /*4a70*/  IMAD.MOV.U32 R0, RZ, RZ, R4 ;  /* 0x000000ffff007224 */ /* 0x000fca00078e0004 */
[----:B------:R-:W-:Y:S02]  /*4a80*/  ISETP.GT.AND P2, PT, R0, 0x9, PT ;  /* 0x000000090000780c */ /* 0x000fe40003f44270 */
[----:B0-----:R-:W-:-:S11]  /*4a90*/  @!P1 SEL R19, R7, R24, !P0 ;  /* 0x0000001807139207 */ /* 0x001fd60004000000 */
        /* <DEDUP_REMOVED lines=13> */
.L_x_5891:
[----:B------:R-:W-:-:S06]  /*4b70*/  IMAD.U32 R3, R19, 0x10000, RZ ;  /* 0x0001000013037824 */ /* 0x000fcc00078e00ff */
[----:B------:R-:W0:Y:S02]  /*4b80*/  F2I.S64.TRUNC R2, R3 ;  /* 0x0000000300027311 */ /* 0x000e24000020d900 */
[----:B0-----:R0:W-:Y:S01]  /*4b90*/  STG.E.U8 desc[UR36][R16.64], R2 ;  /* 0x0000000210007986 */ /* 0x0011e2000c101124 */
[----:B------:R-:W-:Y:S05]  /*4ba0*/  BRA `(.L_x_5893) ;  /* 0x0000000c00847947 */ /* 0x000fea0003800000 */
.L_x_5890:
        /* <DEDUP_REMOVED lines=10> */
.L_x_5895:
[----:B------:R-:W-:-:S06]  /*4c50*/  IMAD.U32 R19, R19, 0x10000, RZ ;  /* 0x0001000013137824 */ /* 0x000fcc00078e00ff */
[----:B------:R-:W0:Y:S02]  /*4c60*/  F2I.FTZ.TRUNC.NTZ R19, R19 ;  /* 0x0000001300137305 */ /* 0x000e24000021f100 */
[----:B0-----:R0:W-:Y:S01]  /*4c70*/  STG.E desc[UR36][R16.64], R19 ;  /* 0x0000001310007986 */ /* 0x0011e2000c101924 */
[----:B------:R-:W-:Y:S05]  /*4c80*/  BRA `(.L_x_5893) ;  /* 0x0000000c004c7947 */ /* 0x000fea0003800000 */
.L_x_5894:
[----:B------:R-:W-:-:S06]  /*4c90*/  IMAD.U32 R19, R19, 0x10000, RZ ;  /* 0x0001000013137824 */ /* 0x000fcc00078e00ff */
[----:B------:R-:W0:Y:S02]  /*4ca0*/  F2I.FTZ.TRUNC.NTZ R19, R19 ;  /* 0x0000001300137305 */ /* 0x000e24000021f100 */
[----:B0-----:R0:W-:Y:S01]  /*4cb0*/  STG.E.U16 desc[UR36][R16.64], R19 ;  /* 0x0000001310007986 */ /* 0x0011e2000c101524 */
[----:B------:R-:W-:Y:S05]  /*4cc0*/  BRA `(.L_x_5893) ;  /* 0x0000000c003c7947 */ /* 0x000fea0003800000 */
.L_x_5889:
        /* <DEDUP_REMOVED lines=9> */
.L_x_5897:
[----:B------:R-:W-:-:S05]  /*4d60*/  IMAD.U32 R0, R19, 0x10000, RZ ;  /* 0x0001000013007824 */ /* 0x000fca00078e00ff */
[----:B------:R-:W-:-:S05]  /*4d70*/  F2FP.F16.F32.PACK_AB R0, RZ, R0 ;  /* 0x00000000ff00723e */ /* 0x000fca00000000ff */
[----:B------:R0:W-:Y:S01]  /*4d80*/  STG.E.U16 desc[UR36][R16.64], R0 ;  /* 0x0000000010007986 */ /* 0x0001e2000c101524 */
[----:B------:R-:W-:Y:S05]  /*4d90*/  BRA `(.L_x_5893) ;  /* 0x0000000c00087947 */ /* 0x000fea0003800000 */
.L_x_5896:
        /* <DEDUP_REMOVED lines=10> */
.L_x_5899:
[----:B------:R-:W-:-:S05]  /*4e40*/  IMAD.U32 R19, R19, 0x10000, RZ ;  /* 0x0001000013137824 */ /* 0x000fca00078e00ff */
[----:B------:R-:W-:-:S04]  /*4e50*/  F2FP.F16.F32.PACK_AB R3, RZ, R19 ;  /* 0x00000013ff03723e */ /* 0x000fc800000000ff */
[----:B------:R-:W-:-:S05]  /*4e60*/  PRMT R3, R3, 0x5410, RZ ;  /* 0x0000541003037816 */ /* 0x000fca00000000ff */
[----:B------:R0:W-:Y:S01]  /*4e70*/  STG.E desc[UR36][R16.64], R3 ;  /* 0x0000000310007986 */ /* 0x0001e2000c101924 */
[----:B------:R-:W-:Y:S05]  /*4e80*/  BRA `(.L_x_5893) ;  /* 0x0000000800cc7947 */ /* 0x000fea0003800000 */
.L_x_5898:
[----:B------:R-:W-:-:S04]  /*4e90*/  IMAD.U32 R2, R19, 0x10000, RZ ;  /* 0x0001000013027824 */ /* 0x000fc800078e00ff */
[----:B------:R-:W-:-:S06]  /*4ea0*/  FMUL.FTZ R2, R2, 1 ;  /* 0x3f80000002027820 */ /* 0x000fcc0000410000 */
[----:B------:R-:W0:Y:S02]  /*4eb0*/  F2F.F64.F32 R2, R2 ;  /* 0x0000000200027310 */ /* 0x000e240000201800 */
[----:B0-----:R0:W-:Y:S01]  /*4ec0*/  STG.E.64 desc[UR36][R16.64], R2 ;  /* 0x0000000210007986 */ /* 0x0011e2000c101b24 */
[----:B------:R-:W-:Y:S05]  /*4ed0*/  BRA `(.L_x_5893) ;  /* 0x0000000800b87947 */ /* 0x000fea0003800000 */
.L_x_5888:
        /* <DEDUP_REMOVED lines=13> */
.L_x_5902:
[----:B------:R-:W-:Y:S01]  /*4fb0*/  IMAD.U32 R19, R19, 0x10000, RZ ;  /* 0x0001000013137824 */ /* 0x000fe200078e00ff */
[----:B------:R-:W-:-:S03]  /*4fc0*/  CS2R R6, SRZ ;  /* 0x0000000000067805 */ /* 0x000fc6000001ff00 */
[----:B------:R-:W-:-:S06]  /*4fd0*/  FMUL.FTZ R4, R19, 1 ;  /* 0x3f80000013047820 */ /* 0x000fcc0000410000 */
[----:B------:R-:W0:Y:S02]  /*4fe0*/  F2F.F64.F32 R4, R4 ;  /* 0x0000000400047310 */ /* 0x000e240000201800 */
[----:B0-----:R0:W-:Y:S01]  /*4ff0*/  STG.E.128 desc[UR36][R16.64], R4 ;  /* 0x0000000410007986 */ /* 0x0011e2000c101d24 */
[----:B------:R-:W-:Y:S05]  /*5000*/  BRA `(.L_x_5893) ;  /* 0x00000008006c7947 */ /* 0x000fea0003800000 */
.L_x_5901:
        /* <DEDUP_REMOVED lines=21> */
.L_x_5906:
[----:B------:R-:W-:Y:S05]  /*5160*/  BSYNC B0 ;  /* 0x0000000000007941 */ /* 0x000fea0003800000 */
.L_x_5905:
[----:B------:R-:W-:-:S05]  /*5170*/  LOP3.LUT R3, R0, R3, RZ, 0xfc, !PT ;  /* 0x0000000300037212 */ /* 0x000fca00078efcff */
[----:B------:R0:W-:Y:S01]  /*5180*/  STG.E.U8 desc[UR36][R16.64], R3 ;  /* 0x0000000310007986 */ /* 0x0001e2000c101124 */
[----:B------:R-:W-:Y:S05]  /*5190*/  BRA `(.L_x_5893) ;  /* 0x0000000800087947 */ /* 0x000fea0003800000 */
.L_x_5904:
        /* <DEDUP_REMOVED lines=13> */
.L_x_5908:
[----:B------:R-:W-:Y:S01]  /*5270*/  IMAD.MOV.U32 R0, RZ, RZ, 0x7f ;  /* 0x0000007fff007424 */ /* 0x000fe200078e00ff */
[----:B------:R-:W-:-:S04]  /*5280*/  ISETP.GT.U32.AND P0, PT, R2, 0x7f800000, PT ;  /* 0x7f8000000200780c */ /* 0x000fc80003f04070 */
[----:B------:R-:W-:-:S09]  /*5290*/  SEL R0, R0, 0x7c, P0 ;  /* 0x0000007c00007807 */ /* 0x000fd20000000000 */
.L_x_5909:
[----:B------:R-:W-:Y:S05]  /*52a0*/  BSYNC B0 ;  /* 0x0000000000007941 */ /* 0x000fea0003800000 */
.L_x_5907:
[----:B------:R-:W-:-:S04]  /*52b0*/  LOP3.LUT R2, R19, 0x80000000, RZ, 0xc0, !PT ;  /* 0x8000000013027812 */ /* 0x000fc800078ec0ff */
[----:B------:R-:W-:-:S04]  /*52c0*/  SHF.R.U32.HI R3, RZ, 0x18, R2 ;  /* 0x00000018ff037819 */ /* 0x000fc80000011602 */
[----:B------:R-:W-:-:S05]  /*52d0*/  LOP3.LUT R3, R0, R3, RZ, 0xfc, !PT ;  /* 0x0000000300037212 */ /* 0x000fca00078efcff */
[----:B------:R0:W-:Y:S01]  /*52e0*/  STG.E.U8 desc[UR36][R16.64], R3 ;  /* 0x0000000310007986 */ /* 0x0001e2000c101124 */
[----:B------:R-:W-:Y:S05]  /*52f0*/  BRA `(.L_x_5893) ;  /* 0x0000000400b07947 */ /* 0x000fea0003800000 */
.L_x_5903:
[----:B------:R0:W-:Y:S01]  /*5300*/  STG.E.U16 desc[UR36][R16.64], R19 ;  /* 0x0000001310007986 */ /* 0x0001e2000c101524 */
[----:B------:R-:W-:Y:S05]  /*5310*/  BRA `(.L_x_5893) ;  /* 0x0000000400a87947 */ /* 0x000fea0003800000 */
.L_x_5900:
        /* <DEDUP_REMOVED lines=12> */
.L_x_5912:
        /* <DEDUP_REMOVED lines=17> */
.L_x_5915:
[----:B------:R-:W-:-:S04]  /*54f0*/  LOP3.LUT R2, R19, 0x80000000, RZ, 0xc0, !PT ;  /* 0x8000000013027812 */ /* 0x000fc800078ec0ff */
[----:B------:R-:W-:-:S04]  /*5500*/  SHF.R.U32.HI R3, RZ, 0x18, R2 ;  /* 0x00000018ff037819 */ /* 0x000fc80000011602 */
[----:B------:R-:W-:-:S04]  /*5510*/  LOP3.LUT R0, R0, R3, RZ, 0xfc, !PT ;  /* 0x0000000300007212 */ /* 0x000fc800078efcff */
[----:B------:R-:W-:-:S07]  /*5520*/  PRMT R8, R0, 0x7610, R8 ;  /* 0x0000761000087816 */ /* 0x000fce0000000008 */
.L_x_5914:
[----:B------:R-:W-:Y:S05]  /*5530*/  BSYNC B0 ;  /* 0x0000000000007941 */ /* 0x000fea0003800000 */
.L_x_5913:
[----:B------:R3:W-:Y:S01]  /*5540*/  STG.E.U8 desc[UR36][R16.64], R8 ;  /* 0x0000000810007986 */ /* 0x0007e2000c101124 */
[----:B------:R-:W-:Y:S05]  /*5550*/  BRA `(.L_x_5893) ;  /* 0x0000000400187947 */ /* 0x000fea0003800000 */
.L_x_5911:
        /* <DEDUP_REMOVED lines=17> */
.L_x_5918:
[----:B------:R-:W-:-:S04]  /*5670*/  LOP3.LUT R2, R19, 0x80000000, RZ, 0xc0, !PT ;  /* 0x8000000013027812 */ /* 0x000fc800078ec0ff */
[----:B------:R-:W-:-:S04]  /*5680*/  SHF.R.U32.HI R3, RZ, 0x18, R2 ;  /* 0x00000018ff037819 */ /* 0x000fc80000011602 */
[----:B------:R-:W-:-:S04]  /*5690*/  LOP3.LUT R0, R0, R3, RZ, 0xfc, !PT ;  /* 0x0000000300007212 */ /* 0x000fc800078efcff */
[----:B------:R-:W-:-:S07]  /*56a0*/  PRMT R8, R0, 0x7610, R8 ;  /* 0x0000761000087816 */ /* 0x000fce0000000008 */
.L_x_5917:
[----:B------:R-:W-:Y:S05]  /*56b0*/  BSYNC B0 ;  /* 0x0000000000007941 */ /* 0x000fea0003800000 */
.L_x_5916:
[----:B------:R0:W-:Y:S01]  /*56c0*/  STG.E.U8 desc[UR36][R16.64], R8 ;  /* 0x0000000810007986 */ /* 0x0001e2000c101124 */
[----:B------:R-:W-:Y:S05]  /*56d0*/  BRA `(.L_x_5893) ;  /* 0x0000000000b87947 */ /* 0x000fea0003800000 */
.L_x_5910:
        /* <DEDUP_REMOVED lines=22> */
.L_x_5892:
        /* <DEDUP_REMOVED lines=16> */
.L_x_5921:
[----:B------:R-:W-:Y:S05]  /*5940*/  BRA `(.L_x_5893) ;  /* 0x00000000001c7947 */ /* 0x000fea0003800000 */
.L_x_5920:
[----:B------:R-:W-:-:S06]  /*5950*/  IMAD.U32 R2, R19, 0x10000, RZ ;  /* 0x0001000013027824 */ /* 0x000fcc00078e00ff */
[----:B------:R-:W0:Y:S02]  /*5960*/  F2I.U64.TRUNC R2, R2 ;  /* 0x0000000200027311 */ /* 0x000e24000020d800 */
[----:B0-----:R1:W-:Y:S01]  /*5970*/  STG.E.64 desc[UR36][R16.64], R2 ;  /* 0x0000000210007986 */ /* 0x0013e2000c101b24 */
[----:B------:R-:W-:Y:S05]  /*5980*/  BRA `(.L_x_5893) ;  /* 0x00000000000c7947 */ /* 0x000fea0003800000 */
.L_x_5919:
[----:B------:R-:W-:-:S06]  /*5990*/  IMAD.U32 R19, R19, 0x10000, RZ ;  /* 0x0001000013137824 */ /* 0x000fcc00078e00ff */
[----:B------:R-:W0:Y:S02]  /*59a0*/  F2I.FTZ.U32.TRUNC.NTZ R19, R19 ;  /* 0x0000001300137305 */ /* 0x000e24000021f000 */
[----:B0-----:R0:W-:Y:S02]  /*59b0*/  STG.E desc[UR36][R16.64], R19 ;  /* 0x0000001310007986 */ /* 0x0011e4000c101924 */
.L_x_5893:
[----:B------:R-:W-:-:S04]  /*59c0*/  IMAD R18, R23, 0x200, R18 ;  /* 0x0000020017127824 */ /* 0x000fc800078e0212 */
[----:B0-----:R-:W-:-:S07]  /*59d0*/  VIADD R19, R18, 0x80 ;  /* 0x0000008012137836 */ /* 0x001fce0000000000 */
.L_x_5787:
[----:B------:R-:W-:Y:S05]  /*59e0*/  BSYNC B6 ;  /* 0x0000000000067941 */ /* 0x000fea0003800000 */
.L_x_5786:
[----:B------:R-:W-:Y:S01]  /*59f0*/  ULDC UR4, c[0x0][0x210] ;  /* 0x0000840000047ab9 */ /* 0x000fe20000000800 */
[----:B------:R-:W-:Y:S01]  /*5a00*/  BSSY B6, `(.L_x_5922) ;  /* 0x0000595000067945 */ /* 0x000fe20003800000 */
[----:B------:R-:W-:-:S13]  /*5a10*/  ISETP.GE.AND P0, PT, R19, UR4, PT ;  /* 0x0000000413007c0c */ /* 0x000fda000bf06270 */
[----:B------:R-:W-:Y:S05]  /*5a20*/  @P0 BRA `(.L_x_5923) ;  /* 0x0000005800480947 */ /* 0x000fea0003800000 */
[----:B------:R-:W0:Y:S01]  /*5a30*/  LDC R6, c[0x0][0x218] ;  /* 0x00008600ff067b82 */ /* 0x000e220000000800 */
[----:B------:R-:W-:Y:S02]  /*5a40*/  IMAD.MOV.U32 R18, RZ, RZ, RZ ;  /* 0x000000ffff127224 */ /* 0x000fe400078e00ff */
[----:B------:R-:W-:Y:S02]  /*5a50*/  IMAD.MOV.U32 R22, RZ, RZ, RZ ;  /* 0x000000ffff167224 */ /* 0x000fe400078e00ff */
[----:B------:R-:W-:Y:S02]  /*5a60*/  IMAD.MOV.U32 R0, RZ, RZ, RZ ;  /* 0x000000ffff007224 */ /* 0x000fe400078e00ff */
[----:B-1234-:R-:W-:Y:S01]  /*5a70*/  IMAD.MOV.U32 R16, RZ, RZ, RZ ;  /* 0x000000ffff107224 */ /* 0x01efe200078e00ff */
[----:B0-----:R-:W-:-:S13]  /*5a80*/  ISETP.NE.AND P0, PT, R6, RZ, PT ;  /* 0x000000ff0600720c */ /* 0x001fda0003f05270 */
[----:B------:R-:W-:Y:S05]  /*5a90*/  @!P0 BRA `(.L_x_5924) ;  /* 0x0000001400d48947 */ /* 0x000fea0003800000 */
        /* <DEDUP_REMOVED lines=373> */
.L_x_5924:
        /* <DEDUP_REMOVED lines=23> */
.L_x_5928:
[----:B------:R-:W2:Y:S02]  /*7360*/  LDG.E.U8 R2, desc[UR36][R2.64] ;  /* 0x0000002402027981 */ /* 0x000ea4000c1e1100 */
[----:B--2---:R-:W-:-:S04]  /*7370*/  I2FP.F32.U32 R0, R2 ;  /* 0x0000000200007245 */ /* 0x004fc80000201000 */
[----:B------:R-:W-:-:S04]  /*7380*/  F2FP.BF16.F32.PACK_AB R0, RZ, R0 ;  /* 0x00000000ff00723e */ /* 0x000fc800000010ff */
[----:B------:R-:W-:Y:S01]  /*7390*/  PRMT R23, R0, 0x7610, R23 ;  /* 0x0000761000177816 */ /* 0x000fe20000000017 */
[----:B------:R-:W-:Y:S06]  /*73a0*/  BRA `(.L_x_5930) ;  /* 0x0000000c00c87947 */ /* 0x000fec0003800000 */
.L_x_5927:
        /* <DEDUP_REMOVED lines=11> */
.L_x_5932:
[----:B------:R-:W2:Y:S02]  /*7460*/  LDG.E R2, desc[UR36][R2.64] ;  /* 0x0000002402027981 */ /* 0x000ea4000c1e1900 */
[----:B--2---:R-:W-:-:S04]  /*7470*/  I2FP.F32.S32 R0, R2 ;  /* 0x0000000200007245 */ /* 0x004fc80000201400 */
[----:B------:R-:W-:-:S04]  /*7480*/  F2FP.BF16.F32.PACK_AB R0, RZ, R0 ;  /* 0x00000000ff00723e */ /* 0x000fc800000010ff */
[----:B------:R-:W-:Y:S01]  /*7490*/  PRMT R23, R0, 0x7610, R23 ;  /* 0x0000761000177816 */ /* 0x000fe20000000017 */
[----:B------:R-:W-:Y:S06]  /*74a0*/  BRA `(.L_x_5930) ;  /* 0x0000000c00887947 */ /* 0x000fec0003800000 */
.L_x_5931:
[----:B------:R-:W2:Y:S02]  /*74b0*/  LDG.E.U16 R2, desc[UR36][R2.64] ;  /* 0x0000002402027981 */ /* 0x000ea4000c1e1500 */
[----:B--2---:R-:W0:Y:S02]  /*74c0*/  I2F.S16 R0, R2 ;  /* 0x0000000200007306 */ /* 0x004e240000101400 */
[----:B0-----:R-:W-:-:S04]  /*74d0*/  F2FP.BF16.F32.PACK_AB R0, RZ, R0 ;  /* 0x00000000ff00723e */ /* 0x001fc800000010ff */
[----:B------:R-:W-:Y:S01]  /*74e0*/  PRMT R23, R0, 0x7610, R23 ;  /* 0x0000761000177816 */ /* 0x000fe20000000017 */
[----:B------:R-:W-:Y:S06]  /*74f0*/  BRA `(.L_x_5930) ;  /* 0x0000000c00747947 */ /* 0x000fec0003800000 */
.L_x_5926:
        /* <DEDUP_REMOVED lines=9> */
.L_x_5934:
[----:B------:R-:W2:Y:S02]  /*7590*/  LDG.E.U16 R0, desc[UR36][R2.64] ;  /* 0x0000002402007981 */ /* 0x000ea4000c1e1500 */
[----:B--2---:R-:W-:-:S05]  /*75a0*/  HADD2.F32 R0, -RZ, R0.H0_H0 ;  /* 0x20000000ff007230 */ /* 0x004fca0000004100 */
[----:B------:R-:W-:-:S04]  /*75b0*/  F2FP.BF16.F32.PACK_AB R0, RZ, R0 ;  /* 0x00000000ff00723e */ /* 0x000fc800000010ff */
[----:B------:R-:W-:Y:S01]  /*75c0*/  PRMT R23, R0, 0x7610, R23 ;  /* 0x0000761000177816 */ /* 0x000fe20000000017 */
[----:B------:R-:W-:Y:S06]  /*75d0*/  BRA `(.L_x_5930) ;  /* 0x0000000c003c7947 */ /* 0x000fec0003800000 */
.L_x_5933:
        /* <DEDUP_REMOVED lines=9> */
.L_x_5936:
[----:B------:R-:W2:Y:S02]  /*7670*/  LDG.E.U16 R2, desc[UR36][R2.64] ;  /* 0x0000002402027981 */ /* 0x000ea4000c1e1500 */
[----:B--2---:R-:W-:-:S05]  /*7680*/  HADD2.F32 R0, -RZ, R2.H0_H0 ;  /* 0x20000002ff007230 */ /* 0x004fca0000004100 */
[----:B------:R-:W-:-:S04]  /*7690*/  F2FP.BF16.F32.PACK_AB R0, RZ, R0 ;  /* 0x00000000ff00723e */ /* 0x000fc800000010ff */
[----:B------:R-:W-:Y:S01]  /*76a0*/  PRMT R23, R0, 0x7610, R23 ;  /* 0x0000761000177816 */ /* 0x000fe20000000017 */
[----:B------:R-:W-:Y:S06]  /*76b0*/  BRA `(.L_x_5930) ;  /* 0x0000000c00047947 */ /* 0x000fec0003800000 */
.L_x_5935:
        /* <DEDUP_REMOVED lines=9> */
.L_x_5925:
        /* <DEDUP_REMOVED lines=14> */
.L_x_5939:
        /* <DEDUP_REMOVED lines=9> */
.L_x_5938:
        /* <DEDUP_REMOVED lines=28> */
.L_x_5941:
        /* <DEDUP_REMOVED lines=15> */
.L_x_5940:
[----:B------:R0:W5:Y:S01]  /*7b70*/  LDG.E.U16 R23, desc[UR36][R2.64] ;  /* 0x0000002402177981 */ /* 0x000162000c1e1500 */
[----:B------:R-:W-:Y:S05]  /*7b80*/  BRA `(.L_x_5930) ;  /* 0x0000000400d07947 */ /* 0x000fea0003800000 */
.L_x_5937:
        /* <DEDUP_REMOVED lines=13> */
.L_x_5944:
        /* <DEDUP_REMOVED lines=21> */
.L_x_5948:
[----:B------:R-:W-:Y:S05]  /*7db0*/  BSYNC B1 ;  /* 0x0000000000017941 */ /* 0x000fea0003800000 */
.L_x_5947:
[----:B------:R-:W-:Y:S01]  /*7dc0*/  LEA R3, R0, 0x3b800000, 0x17 ;  /* 0x3b80000000037811 */ /* 0x000fe200078eb8ff */
[----:B------:R-:W-:-:S05]  /*7dd0*/  IMAD.SHL.U32 R0, R2, 0x100000, RZ ;  /* 0x0010000002007824 */ /* 0x000fca00078e00ff */
[----:B------:R-:W-:-:S07]  /*7de0*/  LOP3.LUT R0, R3, R0, R4, 0xfe, !PT ;  /* 0x0000000003007212 */ /* 0x000fce00078efe04 */
.L_x_5946:
[----:B------:R-:W-:Y:S05]  /*7df0*/  BSYNC B0 ;  /* 0x0000000000007941 */ /* 0x000fea0003800000 */
.L_x_5945:
[----:B------:R-:W-:-:S04]  /*7e00*/  F2FP.BF16.F32.PACK_AB R0, RZ, R0 ;  /* 0x00000000ff00723e */ /* 0x000fc800000010ff */
[----:B------:R-:W-:Y:S01]  /*7e10*/  PRMT R23, R0, 0x7610, R23 ;  /* 0x0000761000177816 */ /* 0x000fe20000000017 */
[----:B------:R-:W-:Y:S06]  /*7e20*/  BRA `(.L_x_5930) ;  /* 0x0000000400287947 */ /* 0x000fec0003800000 */
.L_x_5943:
        /* <DEDUP_REMOVED lines=21> */
.L_x_5952:
[----:B------:R-:W-:Y:S05]  /*7f80*/  BSYNC B1 ;  /* 0x0000000000017941 */ /* 0x000fea0003800000 */
.L_x_5951:
[----:B------:R-:W-:Y:S01]  /*7f90*/  LEA R3, R0, 0x37800000, 0x17 ;  /* 0x3780000000037811 */ /* 0x000fe200078eb8ff */
[----:B------:R-:W-:-:S05]  /*7fa0*/  IMAD.SHL.U32 R0, R2, 0x200000, RZ ;  /* 0x0020000002007824 */ /* 0x000fca00078e00ff */
[----:B------:R-:W-:-:S07]  /*7fb0*/  LOP3.LUT R0, R3, R0, R4, 0xfe, !PT ;  /* 0x0000000003007212 */ /* 0x000fce00078efe04 */
.L_x_5950:
[----:B------:R-:W-:Y:S05]  /*7fc0*/  BSYNC B0 ;  /* 0x0000000000007941 */ /* 0x000fea0003800000 */
.L_x_5949:
[----:B------:R-:W-:-:S04]  /*7fd0*/  F2FP.BF16.F32.PACK_AB R0, RZ, R0 ;  /* 0x00000000ff00723e */ /* 0x000fc800000010ff */
[----:B------:R-:W-:Y:S01]  /*7fe0*/  PRMT R23, R0, 0x7610, R23 ;  /* 0x0000761000177816 */ /* 0x000fe20000000017 */
[----:B------:R-:W-:Y:S06]  /*7ff0*/  BRA `(.L_x_5930) ;  /* 0x0000000000b47947 */ /* 0x000fec0003800000 */
.L_x_5942:
        /* <DEDUP_REMOVED lines=14> */
.L_x_5956:
[----:B------:R-:W-:Y:S05]  /*80e0*/  BSYNC B0 ;  /* 0x0000000000007941 */ /* 0x000fea0003800000 */
.L_x_5955:
[----:B------:R-:W-:-:S04]  /*80f0*/  F2FP.BF16.F32.PACK_AB R0, RZ, R0 ;  /* 0x00000000ff00723e */ /* 0x000fc800000010ff */
[----:B------:R-:W-:Y:S01]  /*8100*/  PRMT R23, R0, 0x7610, R23 ;  /* 0x0000761000177816 */ /* 0x000fe20000000017 */
[----:B------:R-:W-:Y:S06]  /*8110*/  BRA `(.L_x_5930) ;  /* 0x00000000006c7947 */ /* 0x000fec0003800000 */
.L_x_5929:
        /* <DEDUP_REMOVED lines=16> */
.L_x_5957:
[----:B------:R-:W-:Y:S01]  /*8220*/  PRMT R23, RZ, 0x7610, R23 ;  /* 0x00007610ff177816 */ /* 0x000fe20000000017 */
[----:B------:R-:W-:Y:S06]  /*8230*/  BRA `(.L_x_5930) ;  /* 0x0000000000247947 */ /* 0x000fec0003800000 */
.L_x_5954:
[----:B------:R-:W2:Y:S02]  /*8240*/  LDG.E.64 R2, desc[UR36][R2.64] ;  /* 0x0000002402027981 */ /* 0x000ea4000c1e1b00 */
[----:B--2---:R-:W0:Y:S02]  /*8250*/  I2F.U64 R0, R2 ;  /* 0x0000000200007312 */ /* 0x004e240000301000 */
[----:B0-----:R-:W-:-:S04]  /*8260*/  F2FP.BF16.F32.PACK_AB R0, RZ, R0 ;  /* 0x00000000ff00723e */ /* 0x001fc800000010ff */
[----:B------:R-:W-:Y:S01]  /*8270*/  PRMT R23, R0, 0x7610, R23 ;  /* 0x0000761000177816 */ /* 0x000fe20000000017 */
[----:B------:R-:W-:Y:S06]  /*8280*/  BRA `(.L_x_5930) ;  /* 0x0000000000107947 */ /* 0x000fec0003800000 */
.L_x_5953:
[----:B------:R-:W2:Y:S02]  /*8290*/  LDG.E R2, desc[UR36][R2.64] ;  /* 0x0000002402027981 */ /* 0x000ea4000c1e1900 */
[----:B--2---:R-:W-:-:S04]  /*82a0*/  I2FP.F32.U32 R0, R2 ;  /* 0x0000000200007245 */ /* 0x004fc80000201000 */
[----:B------:R-:W-:-:S04]  /*82b0*/  F2FP.BF16.F32.PACK_AB R0, RZ, R0 ;  /* 0x00000000ff00723e */ /* 0x000fc800000010ff */
[----:B------:R-:W-:-:S07]  /*82c0*/  PRMT R23, R0, 0x7610, R23 ;  /* 0x0000761000177816 */ /* 0x000fce0000000017 */
.L_x_5930:
        /* <DEDUP_REMOVED lines=20> */
.L_x_5961:
[----:B------:R-:W2:Y:S02]  /*8410*/  LDG.E.U8 R2, desc[UR36][R2.64] ;  /* 0x0000002402027981 */ /* 0x000ea4000c1e1100 */
[----:B--2---:R-:W-:-:S04]  /*8420*/  I2FP.F32.U32 R0, R2 ;  /* 0x0000000200007245 */ /* 0x004fc80000201000 */
[----:B------:R-:W-:-:S04]  /*8430*/  F2FP.BF16.F32.PACK_AB R0, RZ, R0 ;  /* 0x00000000ff00723e */ /* 0x000fc800000010ff */
[----:B------:R-:W-:Y:S01]  /*8440*/  PRMT R22, R0, 0x7610, R22 ;  /* 0x0000761000167816 */ /* 0x000fe20000000016 */
[----:B------:R-:W-:Y:S06]  /*8450*/  BRA `(.L_x_5963) ;  /* 0x0000000c00c87947 */ /* 0x000fec0003800000 */
.L_x_5960:
        /* <DEDUP_REMOVED lines=11> */
.L_x_5965:
[----:B------:R-:W2:Y:S02]  /*8510*/  LDG.E R2, desc[UR36][R2.64] ;  /* 0x0000002402027981 */ /* 0x000ea4000c1e1900 */
[----:B--2---:R-:W-:-:S04]  /*8520*/  I2FP.F32.S32 R0, R2 ;  /* 0x0000000200007245 */ /* 0x004fc80000201400 */
[----:B------:R-:W-:-:S04]  /*8530*/  F2FP.BF16.F32.PACK_AB R0, RZ, R0 ;  /* 0x00000000ff00723e */ /* 0x000fc800000010ff */
[----:B------:R-:W-:Y:S01]  /*8540*/  PRMT R22, R0, 0x7610, R22 ;  /* 0x0000761000167816 */ /* 0x000fe20000000016 */
[----:B------:R-:W-:Y:S06]  /*8550*/  BRA `(.L_x_5963) ;  /* 0x0000000c00887947 */ /* 0x000fec0003800000 */
.L_x_5964:
[----:B------:R-:W2:Y:S02]  /*8560*/  LDG.E.U16 R2, desc[UR36][R2.64] ;  /* 0x0000002402027981 */ /* 0x000ea4000c1e1500 */
[----:B--2---:R-:W0:Y:S02]  /*8570*/  I2F.S16 R0, R2 ;  /* 0x0000000200007306 */ /* 0x004e240000101400 */
[----:B0-----:R-:W-:-:S04]  /*8580*/  F2FP.BF16.F32.PACK_AB R0, RZ, R0 ;  /* 0x00000000ff00723e */ /* 0x001fc800000010ff */
[----:B------:R-:W-:Y:S01]  /*8590*/  PRMT R22, R0, 0x7610, R22 ;  /* 0x0000761000167816 */ /* 0x000fe20000000016 */
[----:B------:R-:W-:Y:S06]  /*85a0*/  BRA `(.L_x_5963) ;  /* 0x0000000c00747947 */ /* 0x000fec0003800000 */
.L_x_5959:
        /* <DEDUP_REMOVED lines=9> */
.L_x_5967:
[----:B------:R-:W2:Y:S02]  /*8640*/  LDG.E.U16 R0, desc[UR36][R2.64] ;  /* 0x0000002402007981 */ /* 0x000ea4000c1e1500 */
[----:B--2---:R-:W-:-:S05]  /*8650*/  HADD2.F32 R0, -RZ, R0.H0_H0 ;  /* 0x20000000ff007230 */ /* 0x004fca0000004100 */
[----:B------:R-:W-:-:S04]  /*8660*/  F2FP.BF16.F32.PACK_AB R0, RZ, R0 ;  /* 0x00000000ff00723e */ /* 0x000fc800000010ff */
[----:B------:R-:W-:Y:S01]  /*8670*/  PRMT R22, R0, 0x7610, R22 ;  /* 0x0000761000167816 */ /* 0x000fe20000000016 */
[----:B------:R-:W-:Y:S06]  /*8680*/  BRA `(.L_x_5963) ;  /* 0x0000000c003c7947 */ /* 0x000fec0003800000 */
.L_x_5966:
        /* <DEDUP_REMOVED lines=9> */
.L_x_5969:
[----:B------:R-:W2:Y:S02]  /*8720*/  LDG.E.U16 R2, desc[UR36][R2.64] ;  /* 0x0000002402027981 */ /* 0x000ea4000c1e1500 */
[----:B--2---:R-:W-:-:S05]  /*8730*/  HADD2.F32 R0, -RZ, R2.H0_H0 ;  /* 0x20000002ff007230 */ /* 0x004fca0000004100 */
[----:B------:R-:W-:-:S04]  /*8740*/  F2FP.BF16.F32.PACK_AB R0, RZ, R0 ;  /* 0x00000000ff00723e */ /* 0x000fc800000010ff */
[----:B------:R-:W-:Y:S01]  /*8750*/  PRMT R22, R0, 0x7610, R22 ;  /* 0x0000761000167816 */ /* 0x000fe20000000016 */
[----:B------:R-:W-:Y:S06]  /*8760*/  BRA `(.L_x_5963) ;  /* 0x0000000c00047947 */ /* 0x000fec0003800000 */
.L_x_5968:
        /* <DEDUP_REMOVED lines=9> */
.L_x_5958:
        /* <DEDUP_REMOVED lines=14> */
.L_x_5972:
        /* <DEDUP_REMOVED lines=9> */
.L_x_5971:
        /* <DEDUP_REMOVED lines=28> */
.L_x_5974:
        /* <DEDUP_REMOVED lines=15> */
.L_x_5973:
[----:B------:R0:W5:Y:S01]  /*8c20*/  LDG.E.U16 R22, desc[UR36][R2.64] ;  /* 0x0000002402167981 */ /* 0x000162000c1e1500 */
[----:B------:R-:W-:Y:S05]  /*8c30*/  BRA `(.L_x_5963) ;  /* 0x0000000400d07947 */ /* 0x000fea0003800000 */
.L_x_5970:
        /* <DEDUP_REMOVED lines=13> */
.L_x_5977:
        /* <DEDUP_REMOVED lines=21> */
.L_x_5981:
[----:B------:R-:W-:Y:S05]  /*8e60*/  BSYNC B1 ;  /* 0x0000000000017941 */ /* 0x000fea0003800000 */
.L_x_5980:
[----:B------:R-:W-:Y:S01]  /*8e70*/  LEA R3, R0, 0x3b800000, 0x17 ;  /* 0x3b80000000037811 */ /* 0x000fe200078eb8ff */
[----:B------:R-:W-:-:S05]  /*8e80*/  IMAD.SHL.U32 R0, R2, 0x100000, RZ ;  /* 0x0010000002007824 */ /* 0x000fca00078e00ff */
[----:B------:R-:W-:-:S07]  /*8e90*/  LOP3.LUT R0, R3, R0, R4, 0xfe, !PT ;  /* 0x0000000003007212 */ /* 0x000fce00078efe04 */
.L_x_5979:
[----:B------:R-:W-:Y:S05]  /*8ea0*/  BSYNC B0 ;  /* 0x0000000000007941 */ /* 0x000fea0003800000 */
.L_x_5978:
[----:B------:R-:W-:-:S04]  /*8eb0*/  F2FP.BF16.F32.PACK_AB R0, RZ, R0 ;  /* 0x00000000ff00723e */ /* 0x000fc800000010ff */
[----:B------:R-:W-:Y:S01]  /*8ec0*/  PRMT R22, R0, 0x7610, R22 ;  /* 0x0000761000167816 */ /* 0x000fe20000000016 */
[----:B------:R-:W-:Y:S06]  /*8ed0*/  BRA `(.L_x_5963) ;  /* 0x0000000400287947 */ /* 0x000fec0003800000 */
.L_x_5976:
        /* <DEDUP_REMOVED lines=21> */
.L_x_5985:
[----:B------:R-:W-:Y:S05]  /*9030*/  BSYNC B1 ;  /* 0x0000000000017941 */ /* 0x000fea0003800000 */
.L_x_5984:
[----:B------:R-:W-:Y:S01]  /*9040*/  LEA R3, R0, 0x37800000, 0x17 ;  /* 0x3780000000037811 */ /* 0x000fe200078eb8ff */
[----:B------:R-:W-:-:S05]  /*9050*/  IMAD.SHL.U32 R0, R2, 0x200000, RZ ;  /* 0x0020000002007824 */ /* 0x000fca00078e00ff */
[----:B------:R-:W-:-:S07]  /*9060*/  LOP3.LUT R0, R3, R0, R4, 0xfe, !PT ;  /* 0x0000000003007212 */ /* 0x000fce00078efe04 */
.L_x_5983:
[----:B------:R-:W-:Y:S05]  /*9070*/  BSYNC B0 ;  /* 0x0000000000007941 */ /* 0x000fea0003800000 */
.L_x_5982:
[----:B------:R-:W-:-:S04]  /*9080*/  F2FP.BF16.F32.PACK_AB R0, RZ, R0 ;  /* 0x00000000ff00723e */ /* 0x000fc800000010ff */
[----:B------:R-:W-:Y:S01]  /*9090*/  PRMT R22, R0, 0x7610, R22 ;  /* 0x0000761000167816 */ /* 0x000fe20000000016 */
[----:B------:R-:W-:Y:S06]  /*90a0*/  BRA `(.L_x_5963) ;  /* 0x0000000000b47947 */ /* 0x000fec0003800000 */
.L_x_5975:
        /* <DEDUP_REMOVED lines=14> */
.L_x_5989:
[----:B------:R-:W-:Y:S05]  /*9190*/  BSYNC B0 ;  /* 0x0000000000007941 */ /* 0x000fea0003800000 */
.L_x_5988:
[----:B------:R-:W-:-:S04]  /*91a0*/  F2FP.BF16.F32.PACK_AB R0, RZ, R0 ;  /* 0x00000000ff00723e */ /* 0x000fc800000010ff */
[----:B------:R-:W-:Y:S01]  /*91b0*/  PRMT R22, R0, 0x7610, R22 ;  /* 0x0000761000167816 */ /* 0x000fe20000000016 */
[----:B------:R-:W-:Y:S06]  /*91c0*/  BRA `(.L_x_5963) ;  /* 0x00000000006c7947 */ /* 0x000fec0003800000 */
.L_x_5962:
        /* <DEDUP_REMOVED lines=16> */
.L_x_5990:
[----:B------:R-:W-:Y:S01]  /*92d0*/  PRMT R22, RZ, 0x7610, R22 ;  /* 0x00007610ff167816 */ /* 0x000fe20000000016 */
[----:B------:R-:W-:Y:S06]  /*92e0*/  BRA `(.L_x_5963) ;  /* 0x0000000000247947 */ /* 0x000fec0003800000 */
.L_x_5987:
[----:B------:R-:W2:Y:S02]  /*92f0*/  LDG.E.64 R2, desc[UR36][R2.64] ;  /* 0x0000002402027981 */ /* 0x000ea4000c1e1b00 */
[----:B--2---:R-:W0:Y:S02]  /*9300*/  I2F.U64 R0, R2 ;  /* 0x0000000200007312 */ /* 0x004e240000301000 */
[----:B0-----:R-:W-:-:S04]  /*9310*/  F2FP.BF16.F32.PACK_AB R0, RZ, R0 ;  /* 0x00000000ff00723e */ /* 0x001fc800000010ff */
[----:B------:R-:W-:Y:S01]  /*9320*/  PRMT R22, R0, 0x7610, R22 ;  /* 0x0000761000167816 */ /* 0x000fe20000000016 */
[----:B------:R-:W-:Y:S06]  /*9330*/  BRA `(.L_x_5963) ;  /* 0x0000000000107947 */ /* 0x000fec0003800000 */
.L_x_5986:
[----:B------:R-:W2:Y:S02]  /*9340*/  LDG.E R2, desc[UR36][R2.64] ;  /* 0x0000002402027981 */ /* 0x000ea4000c1e1900 */
[----:B--2---:R-:W-:-:S04]  /*9350*/  I2FP.F32.U32 R0, R2 ;  /* 0x0000000200007245 */ /* 0x004fc80000201000 */
[----:B------:R-:W-:-:S04]  /*9360*/  F2FP.BF16.F32.PACK_AB R0, RZ, R0 ;  /* 0x00000000ff00723e */ /* 0x000fc800000010ff */
[----:B------:R-:W-:-:S07]  /*9370*/  PRMT R22, R0, 0x7610, R22 ;  /* 0x0000761000167816 */ /* 0x000fce0000000016 */
.L_x_5963:
        /* <DEDUP_REMOVED lines=19> */
.L_x_5994:
[----:B------:R-:W2:Y:S02]  /*94b0*/  LDG.E.U8 R2, desc[UR36][R2.64] ;  /* 0x0000002402027981 */ /* 0x000ea4000c1e1100 */
[----:B--2---:R-:W-:-:S04]  /*94c0*/  I2FP.F32.U32 R0, R2 ;  /* 0x0000000200007245 */ /* 0x004fc80000201000 */
[----:B------:R-:W-:Y:S01]  /*94d0*/  F2FP.BF16.F32.PACK_AB R0, RZ, R0 ;  /* 0x00000000ff00723e */ /* 0x000fe200000010ff */
[----:B------:R-:W-:Y:S06]  /*94e0*/  BRA `(.L_x_5996) ;  /* 0x0000000c00907947 */ /* 0x000fec0003800000 */
.L_x_5993:
        /* <DEDUP_REMOVED lines=10> */
.L_x_5998:
[----:B------:R-:W2:Y:S02]  /*9590*/  LDG.E R2, desc[UR36][R2.64] ;  /* 0x0000002402027981 */ /* 0x000ea4000c1e1900 */
[----:B--2---:R-:W-:-:S04]  /*95a0*/  I2FP.F32.S32 R0, R2 ;  /* 0x0000000200007245 */ /* 0x004fc80000201400 */
[----:B------:R-:W-:Y:S01]  /*95b0*/  F2FP.BF16.F32.PACK_AB R0, RZ, R0 ;  /* 0x00000000ff00723e */ /* 0x000fe200000010ff */
[----:B------:R-:W-:Y:S06]  /*95c0*/  BRA `(.L_x_5996) ;  /* 0x0000000c00587947 */ /* 0x000fec0003800000 */
.L_x_5997:
[----:B------:R-:W2:Y:S02]  /*95d0*/  LDG.E.U16 R2, desc[UR36][R2.64] ;  /* 0x0000002402027981 */ /* 0x000ea4000c1e1500 */
[----:B--2---:R-:W0:Y:S02]  /*95e0*/  I2F.S16 R0, R2 ;  /* 0x0000000200007306 */ /* 0x004e240000101400 */
[----:B0-----:R-:W-:Y:S01]  /*95f0*/  F2FP.BF16.F32.PACK_AB R0, RZ, R0 ;  /* 0x00000000ff00723e */ /* 0x001fe200000010ff */
[----:B------:R-:W-:Y:S06]  /*9600*/  BRA `(.L_x_5996) ;  /* 0x0000000c00487947 */ /* 0x000fec0003800000 */
.L_x_5992:
        /* <DEDUP_REMOVED lines=9> */
.L_x_6000:
[----:B------:R-:W2:Y:S02]  /*96a0*/  LDG.E.U16 R0, desc[UR36][R2.64] ;  /* 0x0000002402007981 */ /* 0x000ea4000c1e1500 */
[----:B--2---:R-:W-:-:S05]  /*96b0*/  HADD2.F32 R0, -RZ, R0.H0_H0 ;  /* 0x20000000ff007230 */ /* 0x004fca0000004100 */
[----:B------:R-:W-:Y:S01]  /*96c0*/  F2FP.BF16.F32.PACK_AB R0, RZ, R0 ;  /* 0x00000000ff00723e */ /* 0x000fe200000010ff */
[----:B------:R-:W-:Y:S06]  /*96d0*/  BRA `(.L_x_5996) ;  /* 0x0000000c00147947 */ /* 0x000fec0003800000 */
.L_x_5999:
        /* <DEDUP_REMOVED lines=9> */
.L_x_6002:
[----:B------:R-:W2:Y:S02]  /*9770*/  LDG.E.U16 R2, desc[UR36][R2.64] ;  /* 0x0000002402027981 */ /* 0x000ea4000c1e1500 */
[----:B--2---:R-:W-:-:S05]  /*9780*/  HADD2.F32 R0, -RZ, R2.H0_H0 ;  /* 0x20000002ff007230 */ /* 0x004fca0000004100 */
[----:B------:R-:W-:Y:S01]  /*9790*/  F2FP.BF16.F32.PACK_AB R0, RZ, R0 ;  /* 0x00000000ff00723e */ /* 0x000fe200000010ff */
[----:B------:R-:W-:Y:S06]  /*97a0*/  BRA `(.L_x_5996) ;  /* 0x0000000800e07947 */ /* 0x000fec0003800000 */
.L_x_6001:
        /* <DEDUP_REMOVED lines=8> */
.L_x_5991:
        /* <DEDUP_REMOVED lines=13> */
.L_x_6005:
        /* <DEDUP_REMOVED lines=8> */
.L_x_6004:
        /* <DEDUP_REMOVED lines=28> */
.L_x_6007:
        /* <DEDUP_REMOVED lines=15> */
.L_x_6006:
[----:B------:R0:W5:Y:S01]  /*9c30*/  LDG.E.U16 R0, desc[UR36][R2.64] ;  /* 0x0000002402007981 */ /* 0x000162000c1e1500 */
[----:B------:R-:W-:Y:S05]  /*9c40*/  BRA `(.L_x_5996) ;  /* 0x0000000400b87947 */ /* 0x000fea0003800000 */
.L_x_6003:
        /* <DEDUP_REMOVED lines=12> */
.L_x_6010:
        /* <DEDUP_REMOVED lines=21> */
.L_x_6014:
[----:B------:R-:W-:Y:S05]  /*9e60*/  BSYNC B1 ;  /* 0x0000000000017941 */ /* 0x000fea0003800000 */
.L_x_6013:
[----:B------:R-:W-:Y:S01]  /*9e70*/  LEA R3, R0, 0x3b800000, 0x17 ;  /* 0x3b80000000037811 */ /* 0x000fe200078eb8ff */
[----:B------:R-:W-:-:S05]  /*9e80*/  IMAD.SHL.U32 R0, R2, 0x100000, RZ ;  /* 0x0010000002007824 */ /* 0x000fca00078e00ff */
[----:B------:R-:W-:-:S07]  /*9e90*/  LOP3.LUT R0, R3, R0, R4, 0xfe, !PT ;  /* 0x0000000003007212 */ /* 0x000fce00078efe04 */
.L_x_6012:
[----:B------:R-:W-:Y:S05]  /*9ea0*/  BSYNC B0 ;  /* 0x0000000000007941 */ /* 0x000fea0003800000 */
.L_x_6011:
[----:B------:R-:W-:Y:S01]  /*9eb0*/  F2FP.BF16.F32.PACK_AB R0, RZ, R0 ;  /* 0x00000000ff00723e */ /* 0x000fe200000010ff */
[----:B------:R-:W-:Y:S06]  /*9ec0*/  BRA `(.L_x_5996) ;  /* 0x0000000400187947 */ /* 0x000fec0003800000 */
.L_x_6009:
        /* <DEDUP_REMOVED lines=21> */
.L_x_6018:
[----:B------:R-:W-:Y:S05]  /*a020*/  BSYNC B1 ;  /* 0x0000000000017941 */ /* 0x000fea0003800000 */
.L_x_6017:
[----:B------:R-:W-:Y:S01]  /*a030*/  LEA R3, R0, 0x37800000, 0x17 ;  /* 0x3780000000037811 */ /* 0x000fe200078eb8ff */
[----:B------:R-:W-:-:S05]  /*a040*/  IMAD.SHL.U32 R0, R2, 0x200000, RZ ;  /* 0x0020000002007824 */ /* 0x000fca00078e00ff */
[----:B------:R-:W-:-:S07]  /*a050*/  LOP3.LUT R0, R3, R0, R4, 0xfe, !PT ;  /* 0x0000000003007212 */ /* 0x000fce00078efe04 */
.L_x_6016:
[----:B------:R-:W-:Y:S05]  /*a060*/  BSYNC B0 ;  /* 0x0000000000007941 */ /* 0x000fea0003800000 */
.L_x_6015:
[----:B------:R-:W-:Y:S01]  /*a070*/  F2FP.BF16.F32.PACK_AB R0, RZ, R0 ;  /* 0x00000000ff00723e */ /* 0x000fe200000010ff */
[----:B------:R-:W-:Y:S06]  /*a080*/  BRA `(.L_x_5996) ;  /* 0x0000000000a87947 */ /* 0x000fec0003800000 */
.L_x_6008:
        /* <DEDUP_REMOVED lines=14> */
.L_x_6022:
[----:B------:R-:W-:Y:S05]  /*a170*/  BSYNC B0 ;  /* 0x0000000000007941 */ /* 0x000fea0003800000 */
.L_x_6021:
[----:B------:R-:W-:Y:S01]  /*a180*/  F2FP.BF16.F32.PACK_AB R0, RZ, R0 ;  /* 0x00000000ff00723e */ /* 0x000fe200000010ff */
[----:B------:R-:W-:Y:S06]  /*a190*/  BRA `(.L_x_5996) ;  /* 0x0000000000647947 */ /* 0x000fec0003800000 */
.L_x_5995:
        /* <DEDUP_REMOVED lines=16> */
.L_x_6023:
[----:B------:R-:W-:Y:S01]  /*a2a0*/  PRMT R0, RZ, 0x7610, R0 ;  /* 0x00007610ff007816 */ /* 0x000fe20000000000 */
[----:B------:R-:W-:Y:S06]  /*a2b0*/  BRA `(.L_x_5996) ;  /* 0x00000000001c7947 */ /* 0x000fec0003800000 */
.L_x_6020:
[----:B------:R-:W2:Y:S02]  /*a2c0*/  LDG.E.64 R2, desc[UR36][R2.64] ;  /* 0x0000002402027981 */ /* 0x000ea4000c1e1b00 */
[----:B--2---:R-:W0:Y:S02]  /*a2d0*/  I2F.U64 R0, R2 ;  /* 0x0000000200007312 */ /* 0x004e240000301000 */
[----:B0-----:R-:W-:Y:S01]  /*a2e0*/  F2FP.BF16.F32.PACK_AB R0, RZ, R0 ;  /* 0x00000000ff00723e */ /* 0x001fe200000010ff */
[----:B------:R-:W-:Y:S06]  /*a2f0*/  BRA `(.L_x_5996) ;  /* 0x00000000000c7947 */ /* 0x000fec0003800000 */
.L_x_6019:
[----:B------:R-:W2:Y:S02]  /*a300*/  LDG.E R2, desc[UR36][R2.64] ;  /* 0x0000002402027981 */ /* 0x000ea4000c1e1900 */
[----:B--2---:R-:W-:-:S04]  /*a310*/  I2FP.F32.U32 R0, R2 ;  /* 0x0000000200007245 */ /* 0x004fc80000201000 */
[----:B------:R-:W-:-:S07]  /*a320*/  F2FP.BF16.F32.PACK_AB R0, RZ, R0 ;  /* 0x00000000ff00723e */ /* 0x000fce00000010ff */
.L_x_5996:
        /* <DEDUP_REMOVED lines=28> */
.L_x_6027:
[----:B------:R-:W-:-:S06]  /*a4f0*/  IMAD.U32 R3, R23, 0x10000, RZ ;  /* 0x0001000017037824 */ /* 0x000fcc00078e00ff */
[----:B------:R-:W0:Y:S02]  /*a500*/  F2I.S64.TRUNC R2, R3 ;  /* 0x0000000300027311 */ /* 0x000e24000020d900 */
[----:B0-----:R0:W-:Y:S01]  /*a510*/  STG.E.U8 desc[UR36][R16.64], R2 ;  /* 0x0000000210007986 */ /* 0x0011e2000c101124 */
[----:B------:R-:W-:Y:S05]  /*a520*/  BRA `(.L_x_6029) ;  /* 0x0000000c00847947 */ /* 0x000fea0003800000 */
.L_x_6026:
        /* <DEDUP_REMOVED lines=10> */
.L_x_6031:
[----:B------:R-:W-:-:S06]  /*a5d0*/  IMAD.U32 R23, R23, 0x10000, RZ ;  /* 0x0001000017177824 */ /* 0x000fcc00078e00ff */
[----:B------:R-:W0:Y:S02]  /*a5e0*/  F2I.FTZ.TRUNC.NTZ R23, R23 ;  /* 0x0000001700177305 */ /* 0x000e24000021f100 */
[----:B0-----:R0:W-:Y:S01]  /*a5f0*/  STG.E desc[UR36][R16.64], R23 ;  /* 0x0000001710007986 */ /* 0x0011e2000c101924 */
[----:B------:R-:W-:Y:S05]  /*a600*/  BRA `(.L_x_6029) ;  /* 0x0000000c004c7947 */ /* 0x000fea0003800000 */
.L_x_6030:
[----:B------:R-:W-:-:S06]  /*a610*/  IMAD.U32 R23, R23, 0x10000, RZ ;  /* 0x0001000017177824 */ /* 0x000fcc00078e00ff */
[----:B------:R-:W0:Y:S02]  /*a620*/  F2I.FTZ.TRUNC.NTZ R23, R23 ;  /* 0x0000001700177305 */ /* 0x000e24000021f100 */
[----:B0-----:R0:W-:Y:S01]  /*a630*/  STG.E.U16 desc[UR36][R16.64], R23 ;  /* 0x0000001710007986 */ /* 0x0011e2000c101524 */
[----:B------:R-:W-:Y:S05]  /*a640*/  BRA `(.L_x_6029) ;  /* 0x0000000c003c7947 */ /* 0x000fea0003800000 */
.L_x_6025:
        /* <DEDUP_REMOVED lines=9> */
.L_x_6033:
[----:B------:R-:W-:-:S05]  /*a6e0*/  IMAD.U32 R0, R23, 0x10000, RZ ;  /* 0x0001000017007824 */ /* 0x000fca00078e00ff */
[----:B------:R-:W-:-:S05]  /*a6f0*/  F2FP.F16.F32.PACK_AB R0, RZ, R0 ;  /* 0x00000000ff00723e */ /* 0x000fca00000000ff */
[----:B------:R0:W-:Y:S01]  /*a700*/  STG.E.U16 desc[UR36][R16.64], R0 ;  /* 0x0000000010007986 */ /* 0x0001e2000c101524 */
[----:B------:R-:W-:Y:S05]  /*a710*/  BRA `(.L_x_6029) ;  /* 0x0000000c00087947 */ /* 0x000fea0003800000 */
.L_x_6032:
        /* <DEDUP_REMOVED lines=10> */
.L_x_6035:
[----:B------:R-:W-:-:S05]  /*a7c0*/  IMAD.U32 R23, R23, 0x10000, RZ ;  /* 0x0001000017177824 */ /* 0x000fca00078e00ff */
[----:B------:R-:W-:-:S04]  /*a7d0*/  F2FP.F16.F32.PACK_AB R3, RZ, R23 ;  /* 0x00000017ff03723e */ /* 0x000fc800000000ff */
[----:B------:R-:W-:-:S05]  /*a7e0*/  PRMT R3, R3, 0x5410, RZ ;  /* 0x0000541003037816 */ /* 0x000fca00000000ff */
[----:B------:R0:W-:Y:S01]  /*a7f0*/  STG.E desc[UR36][R16.64], R3 ;  /* 0x0000000310007986 */ /* 0x0001e2000c101924 */
[----:B------:R-:W-:Y:S05]  /*a800*/  BRA `(.L_x_6029) ;  /* 0x0000000800cc7947 */ /* 0x000fea0003800000 */
.L_x_6034:
[----:B------:R-:W-:-:S04]  /*a810*/  IMAD.U32 R2, R23, 0x10000, RZ ;  /* 0x0001000017027824 */ /* 0x000fc800078e00ff */
[----:B------:R-:W-:-:S06]  /*a820*/  FMUL.FTZ R2, R2, 1 ;  /* 0x3f80000002027820 */ /* 0x000fcc0000410000 */
[----:B------:R-:W0:Y:S02]  /*a830*/  F2F.F64.F32 R2, R2 ;  /* 0x0000000200027310 */ /* 0x000e240000201800 */
[----:B0-----:R0:W-:Y:S01]  /*a840*/  STG.E.64 desc[UR36][R16.64], R2 ;  /* 0x0000000210007986 */ /* 0x0011e2000c101b24 */
[----:B------:R-:W-:Y:S05]  /*a850*/  BRA `(.L_x_6029) ;  /* 0x0000000800b87947 */ /* 0x000fea0003800000 */
.L_x_6024:
        /* <DEDUP_REMOVED lines=13> */
.L_x_6038:
[----:B------:R-:W-:Y:S01]  /*a930*/  IMAD.U32 R23, R23, 0x10000, RZ ;  /* 0x0001000017177824 */ /* 0x000fe200078e00ff */
[----:B------:R-:W-:-:S03]  /*a940*/  CS2R R6, SRZ ;  /* 0x0000000000067805 */ /* 0x000fc6000001ff00 */
[----:B------:R-:W-:-:S06]  /*a950*/  FMUL.FTZ R4, R23, 1 ;  /* 0x3f80000017047820 */ /* 0x000fcc0000410000 */
[----:B------:R-:W0:Y:S02]  /*a960*/  F2F.F64.F32 R4, R4 ;  /* 0x0000000400047310 */ /* 0x000e240000201800 */
[----:B0-----:R0:W-:Y:S01]  /*a970*/  STG.E.128 desc[UR36][R16.64], R4 ;  /* 0x0000000410007986 */ /* 0x0011e2000c101d24 */
[----:B------:R-:W-:Y:S05]  /*a980*/  BRA `(.L_x_6029) ;  /* 0x00000008006c7947 */ /* 0x000fea0003800000 */
.L_x_6037:
        /* <DEDUP_REMOVED lines=21> */
.L_x_6042:
[----:B------:R-:W-:Y:S05]  /*aae0*/  BSYNC B0 ;  /* 0x0000000000007941 */ /* 0x000fea0003800000 */
.L_x_6041:
[----:B------:R-:W-:-:S05]  /*aaf0*/  LOP3.LUT R3, R0, R3, RZ, 0xfc, !PT ;  /* 0x0000000300037212 */ /* 0x000fca00078efcff */
[----:B------:R0:W-:Y:S01]  /*ab00*/  STG.E.U8 desc[UR36][R16.64], R3 ;  /* 0x0000000310007986 */ /* 0x0001e2000c101124 */
[----:B------:R-:W-:Y:S05]  /*ab10*/  BRA `(.L_x_6029) ;  /* 0x0000000800087947 */ /* 0x000fea0003800000 */
.L_x_6040:
        /* <DEDUP_REMOVED lines=13> */
.L_x_6044:
[----:B------:R-:W-:Y:S01]  /*abf0*/  IMAD.MOV.U32 R0, RZ, RZ, 0x7f ;  /* 0x0000007fff007424 */ /* 0x000fe200078e00ff */
[----:B------:R-:W-:-:S04]  /*ac00*/  ISETP.GT.U32.AND P0, PT, R2, 0x7f800000, PT ;  /* 0x7f8000000200780c */ /* 0x000fc80003f04070 */
[----:B------:R-:W-:-:S09]  /*ac10*/  SEL R0, R0, 0x7c, P0 ;  /* 0x0000007c00007807 */ /* 0x000fd20000000000 */
.L_x_6045:
[----:B------:R-:W-:Y:S05]  /*ac20*/  BSYNC B0 ;  /* 0x0000000000007941 */ /* 0x000fea0003800000 */
.L_x_6043:
[----:B------:R-:W-:-:S04]  /*ac30*/  LOP3.LUT R2, R23, 0x80000000, RZ, 0xc0, !PT ;  /* 0x8000000017027812 */ /* 0x000fc800078ec0ff */
[----:B------:R-:W-:-:S04]  /*ac40*/  SHF.R.U32.HI R3, RZ, 0x18, R2 ;  /* 0x00000018ff037819 */ /* 0x000fc80000011602 */
[----:B------:R-:W-:-:S05]  /*ac50*/  LOP3.LUT R3, R0, R3, RZ, 0xfc, !PT ;  /* 0x0000000300037212 */ /* 0x000fca00078efcff */
[----:B------:R0:W-:Y:S01]  /*ac60*/  STG.E.U8 desc[UR36][R16.64], R3 ;  /* 0x0000000310007986 */ /* 0x0001e2000c101124 */
[----:B------:R-:W-:Y:S05]  /*ac70*/  BRA `(.L_x_6029) ;  /* 0x0000000400b07947 */ /* 0x000fea0003800000 */
.L_x_6039:
[----:B------:R0:W-:Y:S01]  /*ac80*/  STG.E.U16 desc[UR36][R16.64], R23 ;  /* 0x0000001710007986 */ /* 0x0001e2000c101524 */
[----:B------:R-:W-:Y:S05]  /*ac90*/  BRA `(.L_x_6029) ;  /* 0x0000000400a87947 */ /* 0x000fea0003800000 */
.L_x_6036:
        /* <DEDUP_REMOVED lines=12> */
.L_x_6048:
        /* <DEDUP_REMOVED lines=17> */
.L_x_6051:
[----:B------:R-:W-:-:S04]  /*ae70*/  LOP3.LUT R2, R23, 0x80000000, RZ, 0xc0, !PT ;  /* 0x8000000017027812 */ /* 0x000fc800078ec0ff */
[----:B------:R-:W-:-:S04]  /*ae80*/  SHF.R.U32.HI R3, RZ, 0x18, R2 ;  /* 0x00000018ff037819 */ /* 0x000fc80000011602 */
[----:B------:R-:W-:-:S04]  /*ae90*/  LOP3.LUT R0, R0, R3, RZ, 0xfc, !PT ;  /* 0x0000000300007212 */ /* 0x000fc800078efcff */
[----:B------:R-:W-:-:S07]  /*aea0*/  PRMT R8, R0, 0x7610, R8 ;  /* 0x0000761000087816 */ /* 0x000fce0000000008 */
.L_x_6050:
[----:B------:R-:W-:Y:S05]  /*aeb0*/  BSYNC B0 ;  /* 0x0000000000007941 */ /* 0x000fea0003800000 */
.L_x_6049:
[----:B------:R0:W-:Y:S01]  /*aec0*/  STG.E.U8 desc[UR36][R16.64], R8 ;  /* 0x0000000810007986 */ /* 0x0001e2000c101124 */
[----:B------:R-:W-:Y:S05]  /*aed0*/  BRA `(.L_x_6029) ;  /* 0x0000000400187947 */ /* 0x000fea0003800000 */
.L_x_6047:
        /* <DEDUP_REMOVED lines=17> */
.L_x_6054:
[----:B------:R-:W-:-:S04]  /*aff0*/  LOP3.LUT R2, R23, 0x80000000, RZ, 0xc0, !PT ;  /* 0x8000000017027812 */ /* 0x000fc800078ec0ff */
[----:B------:R-:W-:-:S04]  /*b000*/  SHF.R.U32.HI R3, RZ, 0x18, R2 ;  /* 0x00000018ff037819 */ /* 0x000fc80000011602 */
[----:B------:R-:W-:-:S04]  /*b010*/  LOP3.LUT R0, R0, R3, RZ, 0xfc, !PT ;  /* 0x0000000300007212 */ /* 0x000fc800078efcff */
[----:B------:R-:W-:-:S07]  /*b020*/  PRMT R8, R0, 0x7610, R8 ;  /* 0x0000761000087816 */ /* 0x000fce0000000008 */
.L_x_6053:
[----:B------:R-:W-:Y:S05]  /*b030*/  BSYNC B0 ;  /* 0x0000000000007941 */ /* 0x000fea0003800000 */
.L_x_6052:
[----:B------:R3:W-:Y:S01]  /*b040*/  STG.E.U8 desc[UR36][R16.64], R8 ;  /* 0x0000000810007986 */ /* 0x0007e2000c101124 */
[----:B------:R-:W-:Y:S05]  /*b050*/  BRA `(.L_x_6029) ;  /* 0x0000000000b87947 */ /* 0x000fea0003800000 */
.L_x_6046:
        /* <DEDUP_REMOVED lines=22> */
.L_x_6028:
        /* <DEDUP_REMOVED lines=16> */
.L_x_6057:
[----:B------:R-:W-:Y:S05]  /*b2c0*/  BRA `(.L_x_6029) ;  /* 0x00000000001c7947 */ /* 0x000fea0003800000 */
.L_x_6056:
[----:B------:R-:W-:-:S06]  /*b2d0*/  IMAD.U32 R2, R23, 0x10000, RZ ;  /* 0x0001000017027824 */ /* 0x000fcc00078e00ff */
[----:B------:R-:W0:Y:S02]  /*b2e0*/  F2I.U64.TRUNC R2, R2 ;  /* 0x0000000200027311 */ /* 0x000e24000020d800 */
[----:B0-----:R2:W-:Y:S01]  /*b2f0*/  STG.E.64 desc[UR36][R16.64], R2 ;  /* 0x0000000210007986 */ /* 0x0015e2000c101b24 */
[----:B------:R-:W-:Y:S05]  /*b300*/  BRA `(.L_x_6029) ;  /* 0x00000000000c7947 */ /* 0x000fea0003800000 */
.L_x_6055:
[----:B------:R-:W-:-:S06]  /*b310*/  IMAD.U32 R23, R23, 0x10000, RZ ;  /* 0x0001000017177824 */ /* 0x000fcc00078e00ff */
[----:B------:R-:W0:Y:S02]  /*b320*/  F2I.FTZ.U32.TRUNC.NTZ R23, R23 ;  /* 0x0000001700177305 */ /* 0x000e24000021f000 */
[----:B0-----:R0:W-:Y:S02]  /*b330*/  STG.E desc[UR36][R16.64], R23 ;  /* 0x0000001710007986 */ /* 0x0011e4000c101924 */
.L_x_6029:
[----:B------:R-:W-:-:S07]  /*b340*/  VIADD R19, R19, 0x80 ;  /* 0x0000008013137836 */ /* 0x000fce0000000000 */
.L_x_5923:
[----:B------:R-:W-:Y:S05]  /*b350*/  BSYNC B6 ;  /* 0x0000000000067941 */ /* 0x000fea0003800000 */
.L_x_5922:
[----:B------:R-:W-:Y:S01]  /*b360*/  ULDC UR4, c[0x0][0x210] ;  /* 0x0000840000047ab9 */ /* 0x000fe20000000800 */
[----:B------:R-:W-:Y:S01]  /*b370*/  BSSY B6, `(.L_x_6058) ;  /* 0x0000595000067945 */ /* 0x000fe20003800000 */
[----:B------:R-:W-:-:S13]  /*b380*/  ISETP.GE.AND P0, PT, R19, UR4, PT ;  /* 0x0000000413007c0c */ /* 0x000fda000bf06270 */
[----:B------:R-:W-:Y:S05]  /*b390*/  @P0 BRA `(.L_x_6059) ;  /* 0x0000005800480947 */ /* 0x000fea0003800000 */
[----:B0-----:R-:W0:Y:S01]  /*b3a0*/  LDC R6, c[0x0][0x218] ;  /* 0x00008600ff067b82 */ /* 0x001e220000000800 */
        /* <DEDUP_REMOVED lines=379> */
.L_x_6060:
        /* <DEDUP_REMOVED lines=23> */
.L_x_6064:
[----:B------:R-:W2:Y:S02]  /*ccd0*/  LDG.E.U8 R2, desc[UR36][R2.64] ;  /* 0x0000002402027981 */ /* 0x000ea4000c1e1100 */
[----:B--2---:R-:W-:-:S04]  /*cce0*/  I2FP.F32.U32 R0, R2 ;  /* 0x0000000200007245 */ /* 0x004fc80000201000 */
[----:B------:R-:W-:-:S04]  /*ccf0*/  F2FP.BF16.F32.PACK_AB R0, RZ, R0 ;  /* 0x00000000ff00723e */ /* 0x000fc800000010ff */
[----:B------:R-:W-:Y:S01]  /*cd00*/  PRMT R23, R0, 0x7610, R23 ;  /* 0x0000761000177816 */ /* 0x000fe20000000017 */
[----:B------:R-:W-:Y:S06]  /*cd10*/  BRA `(.L_x_6066) ;  /* 0x0000000c00c87947 */ /* 0x000fec0003800000 */
.L_x_6063:
        /* <DEDUP_REMOVED lines=11> */
.L_x_6068:
[----:B------:R-:W2:Y:S02]  /*cdd0*/  LDG.E R2, desc[UR36][R2.64] ;  /* 0x0000002402027981 */ /* 0x000ea4000c1e1900 */
[----:B--2---:R-:W-:-:S04]  /*cde0*/  I2FP.F32.S32 R0, R2 ;  /* 0x0000000200007245 */ /* 0x004fc80000201400 */
[----:B------:R-:W-:-:S04]  /*cdf0*/  F2FP.BF16.F32.PACK_AB R0, RZ, R0 ;  /* 0x00000000ff00723e */ /* 0x000fc800000010ff */
[----:B------:R-:W-:Y:S01]  /*ce00*/  PRMT R23, R0, 0x7610, R23 ;  /* 0x0000761000177816 */ /* 0x000fe20000000017 */
[----:B------:R-:W-:Y:S06]  /*ce10*/  BRA `(.L_x_6066) ;  /* 0x0000000c00887947 */ /* 0x000fec0003800000 */
.L_x_6067:
[----:B------:R-:W2:Y:S02]  /*ce20*/  LDG.E.U16 R2, desc[UR36][R2.64] ;  /* 0x0000002402027981 */ /* 0x000ea4000c1e1500 */
[----:B--2---:R-:W0:Y:S02]  /*ce30*/  I2F.S16 R0, R2 ;  /* 0x0000000200007306 */ /* 0x004e240000101400 */
[----:B0-----:R-:W-:-:S04]  /*ce40*/  F2FP.BF16.F32.PACK_AB R0, RZ, R0 ;  /* 0x00000000ff00723e */ /* 0x001fc800000010ff */
[----:B------:R-:W-:Y:S01]  /*ce50*/  PRMT R23, R0, 0x7610, R23 ;  /* 0x0000761000177816 */ /* 0x000fe20000000017 */
[----:B------:R-:W-:Y:S06]  /*ce60*/  BRA `(.L_x_6066) ;  /* 0x0000000c00747947 */ /* 0x000fec0003800000 */
.L_x_6062:
        /* <DEDUP_REMOVED lines=9> */
.L_x_6070:
[----:B------:R-:W2:Y:S02]  /*cf00*/  LDG.E.U16 R0, desc[UR36][R2.64] ;  /* 0x0000002402007981 */ /* 0x000ea4000c1e1500 */
[----:B--2---:R-:W-:-:S05]  /*cf10*/  HADD2.F32 R0, -RZ, R0.H0_H0 ;  /* 0x20000000ff007230 */ /* 0x004fca0000004100 */
[----:B------:R-:W-:-:S04]  /*cf20*/  F2FP.BF16.F32.PACK_AB R0, RZ, R0 ;  /* 0x00000000ff00723e */ /* 0x000fc800000010ff */
[----:B------:R-:W-:Y:S01]  /*cf30*/  PRMT R23, R0, 0x7610, R23 ;  /* 0x0000761000177816 */ /* 0x000fe20000000017 */
[----:B------:R-:W-:Y:S06]  /*cf40*/  BRA `(.L_x_6066) ;  /* 0x0000000c003c7947 */ /* 0x000fec0003800000 */
.L_x_6069:
        /* <DEDUP_REMOVED lines=9> */
.L_x_6072:
[----:B------:R-:W2:Y:S02]  /*cfe0*/  LDG.E.U16 R2, desc[UR36][R2.64] ;  /* 0x0000002402027981 */ /* 0x000ea4000c1e1500 */
[----:B--2---:R-:W-:-:S05]  /*cff0*/  HADD2.F32 R0, -RZ, R2.H0_H0 ;  /* 0x20000002ff007230 */ /* 0x004fca0000004100 */
[----:B------:R-:W-:-:S04]  /*d000*/  F2FP.BF16.F32.PACK_AB R0, RZ, R0 ;  /* 0x00000000ff00723e */ /* 0x000fc800000010ff */
[----:B------:R-:W-:Y:S01]  /*d010*/  PRMT R23, R0, 0x7610, R23 ;  /* 0x0000761000177816 */ /* 0x000fe20000000017 */
[----:B------:R-:W-:Y:S06]  /*d020*/  BRA `(.L_x_6066) ;  /* 0x0000000c00047947 */ /* 0x000fec0003800000 */
.L_x_6071:
        /* <DEDUP_REMOVED lines=9> */
.L_x_6061:
        /* <DEDUP_REMOVED lines=14> */
.L_x_6075:
        /* <DEDUP_REMOVED lines=9> */
.L_x_6074:
        /* <DEDUP_REMOVED lines=28> */
.L_x_6077:
        /* <DEDUP_REMOVED lines=15> */
.L_x_6076:
[----:B------:R0:W5:Y:S01]  /*d4e0*/  LDG.E.U16 R23, desc[UR36][R2.64] ;  /* 0x0000002402177981 */ /* 0x000162000c1e1500 */
[----:B------:R-:W-:Y:S05]  /*d4f0*/  BRA `(.L_x_6066) ;  /* 0x0000000400d07947 */ /* 0x000fea0003800000 */
.L_x_6073:
        /* <DEDUP_REMOVED lines=13> */
.L_x_6080:
        /* <DEDUP_REMOVED lines=21> */
.L_x_6084:
[----:B------:R-:W-:Y:S05]  /*d720*/  BSYNC B1 ;  /* 0x0000000000017941 */ /* 0x000fea0003800000 */
.L_x_6083:
[----:B------:R-:W-:Y:S01]  /*d730*/  LEA R3, R0, 0x3b800000, 0x17 ;  /* 0x3b80000000037811 */ /* 0x000fe200078eb8ff */
[----:B------:R-:W-:-:S05]  /*d740*/  IMAD.SHL.U32 R0, R2, 0x100000, RZ ;  /* 0x0010000002007824 */ /* 0x000fca00078e00ff */
[----:B------:R-:W-:-:S07]  /*d750*/  LOP3.LUT R0, R3, R0, R4, 0xfe, !PT ;  /* 0x0000000003007212 */ /* 0x000fce00078efe04 */
.L_x_6082:
[----:B------:R-:W-:Y:S05]  /*d760*/  BSYNC B0 ;  /* 0x0000000000007941 */ /* 0x000fea0003800000 */
.L_x_6081:
[----:B------:R-:W-:-:S04]  /*d770*/  F2FP.BF16.F32.PACK_AB R0, RZ, R0 ;  /* 0x00000000ff00723e */ /* 0x000fc800000010ff */
[----:B------:R-:W-:Y:S01]  /*d780*/  PRMT R23, R0, 0x7610, R23 ;  /* 0x0000761000177816 */ /* 0x000fe20000000017 */
[----:B------:R-:W-:Y:S06]  /*d790*/  BRA `(.L_x_6066) ;  /* 0x0000000400287947 */ /* 0x000fec0003800000 */
.L_x_6079:
        /* <DEDUP_REMOVED lines=21> */
.L_x_6088:
[----:B------:R-:W-:Y:S05]  /*d8f0*/  BSYNC B1 ;  /* 0x0000000000017941 */ /* 0x000fea0003800000 */
.L_x_6087:
[----:B------:R-:W-:Y:S01]  /*d900*/  LEA R3, R0, 0x37800000, 0x17 ;  /* 0x3780000000037811 */ /* 0x000fe200078eb8ff */
[----:B------:R-:W-:-:S05]  /*d910*/  IMAD.SHL.U32 R0, R2, 0x200000, RZ ;  /* 0x0020000002007824 */ /* 0x000fca00078e00ff */
[----:B------:R-:W-:-:S07]  /*d920*/  LOP3.LUT R0, R3, R0, R4, 0xfe, !PT ;  /* 0x0000000003007212 */ /* 0x000fce00078efe04 */
.L_x_6086:
[----:B------:R-:W-:Y:S05]  /*d930*/  BSYNC B0 ;  /* 0x0000000000007941 */ /* 0x000fea0003800000 */
.L_x_6085:
[----:B------:R-:W-:-:S04]  /*d940*/  F2FP.BF16.F32.PACK_AB R0, RZ, R0 ;  /* 0x00000000ff00723e */ /* 0x000fc800000010ff */
[----:B------:R-:W-:Y:S01]  /*d950*/  PRMT R23, R0, 0x7610, R23 ;  /* 0x0000761000177816 */ /* 0x000fe20000000017 */
[----:B------:R-:W-:Y:S06]  /*d960*/  BRA `(.L_x_6066) ;  /* 0x0000000000b47947 */ /* 0x000fec0003800000 */
.L_x_6078:
        /* <DEDUP_REMOVED lines=14> */
.L_x_6092:
[----:B------:R-:W-:Y:S05]  /*da50*/  BSYNC B0 ;  /* 0x0000000000007941 */ /* 0x000fea0003800000 */
.L_x_6091:
[----:B------:R-:W-:-:S04]  /*da60*/  F2FP.BF16.F32.PACK_AB R0, RZ, R0 ;  /* 0x00000000ff00723e */ /* 0x000fc800000010ff */
[----:B------:R-:W-:Y:S01]  /*da70*/  PRMT R23, R0, 0x7610, R23 ;  /* 0x0000761000177816 */ /* 0x000fe20000000017 */
[----:B------:R-:W-:Y:S06]  /*da80*/  BRA `(.L_x_6066) ;  /* 0x00000000006c7947 */ /* 0x000fec0003800000 */
.L_x_6065:
        /* <DEDUP_REMOVED lines=16> */
.L_x_6093:
[----:B------:R-:W-:Y:S01]  /*db90*/  PRMT R23, RZ, 0x7610, R23 ;  /* 0x00007610ff177816 */ /* 0x000fe20000000017 */
[----:B------:R-:W-:Y:S06]  /*dba0*/  BRA `(.L_x_6066) ;  /* 0x0000000000247947 */ /* 0x000fec0003800000 */
.L_x_6090:
[----:B------:R-:W2:Y:S02]  /*dbb0*/  LDG.E.64 R2, desc[UR36][R2.64] ;  /* 0x0000002402027981 */ /* 0x000ea4000c1e1b00 */
[----:B--2---:R-:W0:Y:S02]  /*dbc0*/  I2F.U64 R0, R2 ;  /* 0x0000000200007312 */ /* 0x004e240000301000 */
[----:B0-----:R-:W-:-:S04]  /*dbd0*/  F2FP.BF16.F32.PACK_AB R0, RZ, R0 ;  /* 0x00000000ff00723e */ /* 0x001fc800000010ff */
[----:B------:R-:W-:Y:S01]  /*dbe0*/  PRMT R23, R0, 0x7610, R23 ;  /* 0x0000761000177816 */ /* 0x000fe20000000017 */
[----:B------:R-:W-:Y:S06]  /*dbf0*/  BRA `(.L_x_6066) ;  /* 0x0000000000107947 */ /* 0x000fec0003800000 */
.L_x_6089:
[----:B------:R-:W2:Y:S02]  /*dc00*/  LDG.E R2, desc[UR36][R2.64] ;  /* 0x0000002402027981 */ /* 0x000ea4000c1e1900 */
[----:B--2---:R-:W-:-:S04]  /*dc10*/  I2FP.F32.U32 R0, R2 ;  /* 0x0000000200007245 */ /* 0x004fc80000201000 */
[----:B------:R-:W-:-:S04]  /*dc20*/  F2FP.BF16.F32.PACK_AB R0, RZ, R0 ;  /* 0x00000000ff00723e */ /* 0x000fc800000010ff */
[----:B------:R-:W-:-:S07]  /*dc30*/  PRMT R23, R0, 0x7610, R23 ;  /* 0x0000761000177816 */ /* 0x000fce0000000017 */
.L_x_6066:
        /* <DEDUP_REMOVED lines=20> */
.L_x_6097:
[----:B------:R-:W2:Y:S02]  /*dd80*/  LDG.E.U8 R2, desc[UR36][R2.64] ;  /* 0x0000002402027981 */ /* 0x000ea4000c1e1100 */
[----:B--2---:R-:W-:-:S04]  /*dd90*/  I2FP.F32.U32 R0, R2 ;  /* 0x0000000200007245 */ /* 0x004fc80000201000 */
[----:B------:R-:W-:-:S04]  /*dda0*/  F2FP.BF16.F32.PACK_AB R0, RZ, R0 ;  /* 0x00000000ff00723e */ /* 0x000fc800000010ff */
[----:B------:R-:W-:Y:S01]  /*ddb0*/  PRMT R22, R0, 0x7610, R22 ;  /* 0x0000761000167816 */ /* 0x000fe20000000016 */
[----:B------:R-:W-:Y:S06]  /*ddc0*/  BRA `(.L_x_6099) ;  /* 0x0000000c00c87947 */ /* 0x000fec0003800000 */
.L_x_6096:
        /* <DEDUP_REMOVED lines=11> */
.L_x_6101:
[----:B------:R-:W2:Y:S02]  /*de80*/  LDG.E R2, desc[UR36][R2.64] ;  /* 0x0000002402027981 */ /* 0x000ea4000c1e1900 */
[----:B--2---:R-:W-:-:S04]  /*de90*/  I2FP.F32.S32 R0, R2 ;  /* 0x0000000200007245 */ /* 0x004fc80000201400 */
[----:B------:R-:W-:-:S04]  /*dea0*/  F2FP.BF16.F32.PACK_AB R0, RZ, R0 ;  /* 0x00000000ff00723e */ /* 0x000fc800000010ff */
[----:B------:R-:W-:Y:S01]  /*deb0*/  PRMT R22, R0, 0x7610, R22 ;  /* 0x0000761000167816 */ /* 0x000fe20000000016 */
[----:B------:R-:W-:Y:S06]  /*dec0*/  BRA `(.L_x_6099) ;  /* 0x0000000c00887947 */ /* 0x000fec0003800000 */
.L_x_6100:
[----:B------:R-:W2:Y:S02]  /*ded0*/  LDG.E.U16 R2, desc[UR36][R2.64] ;  /* 0x0000002402027981 */ /* 0x000ea4000c1e1500 */
[----:B--2---:R-:W0:Y:S02]  /*dee0*/  I2F.S16 R0, R2 ;  /* 0x0000000200007306 */ /* 0x004e240000101400 */
[----:B0-----:R-:W-:-:S04]  /*def0*/  F2FP.BF16.F32.PACK_AB R0, RZ, R0 ;  /* 0x00000000ff00723e */ /* 0x001fc800000010ff */
[----:B------:R-:W-:Y:S01]  /*df00*/  PRMT R22, R0, 0x7610, R22 ;  /* 0x0000761000167816 */ /* 0x000fe20000000016 */
[----:B------:R-:W-:Y:S06]  /*df10*/  BRA `(.L_x_6099) ;  /* 0x0000000c00747947 */ /* 0x000fec0003800000 */
.L_x_6095:
        /* <DEDUP_REMOVED lines=9> */
.L_x_6103:
[----:B------:R-:W2:Y:S02]  /*dfb0*/  LDG.E.U16 R0, desc[UR36][R2.64] ;  /* 0x0000002402007981 */ /* 0x000ea4000c1e1500 */
[----:B--2---:R-:W-:-:S05]  /*dfc0*/  HADD2.F32 R0, -RZ, R0.H0_H0 ;  /* 0x20000000ff007230 */ /* 0x004fca0000004100 */
[----:B------:R-:W-:-:S04]  /*dfd0*/  F2FP.BF16.F32.PACK_AB R0, RZ, R0 ;  /* 0x00000000ff00723e */ /* 0x000fc800000010ff */
[----:B------:R-:W-:Y:S01]  /*dfe0*/  PRMT R22, R0, 0x7610, R22 ;  /* 0x0000761000167816 */ /* 0x000fe20000000016 */
[----:B------:R-:W-:Y:S06]  /*dff0*/  BRA `(.L_x_6099) ;  /* 0x0000000c003c7947 */ /* 0x000fec0003800000 */
.L_x_6102:
        /* <DEDUP_REMOVED lines=9> */
.L_x_6105:
[----:B------:R-:W2:Y:S02]  /*e090*/  LDG.E.U16 R2, desc[UR36][R2.64] ;  /* 0x0000002402027981 */ /* 0x000ea4000c1e1500 */
[----:B--2---:R-:W-:-:S05]  /*e0a0*/  HADD2.F32 R0, -RZ, R2.H0_H0 ;  /* 0x20000002ff007230 */ /* 0x004fca0000004100 */
[----:B------:R-:W-:-:S04]  /*e0b0*/  F2FP.BF16.F32.PACK_AB R0, RZ, R0 ;  /* 0x00000000ff00723e */ /* 0x000fc800000010ff */
[----:B------:R-:W-:Y:S01]  /*e0c0*/  PRMT R22, R0, 0x7610, R22 ;  /* 0x0000761000167816 */ /* 0x000fe20000000016 */
[----:B------:R-:W-:Y:S06]  /*e0d0*/  BRA `(.L_x_6099) ;  /* 0x0000000c00047947 */ /* 0x000fec0003800000 */
.L_x_6104:
        /* <DEDUP_REMOVED lines=9> */
.L_x_6094:
        /* <DEDUP_REMOVED lines=14> */
.L_x_6108:
        /* <DEDUP_REMOVED lines=9> */
.L_x_6107:
        /* <DEDUP_REMOVED lines=28> */
.L_x_6110:
        /* <DEDUP_REMOVED lines=15> */
.L_x_6109:
[----:B------:R0:W5:Y:S01]  /*e590*/  LDG.E.U16 R22, desc[UR36][R2.64] ;  /* 0x0000002402167981 */ /* 0x000162000c1e1500 */
[----:B------:R-:W-:Y:S05]  /*e5a0*/  BRA `(.L_x_6099) ;  /* 0x0000000400d07947 */ /* 0x000fea0003800000 */
.L_x_6106:
        /* <DEDUP_REMOVED lines=13> */
.L_x_6113:
        /* <DEDUP_REMOVED lines=21> */
.L_x_6117:
[----:B------:R-:W-:Y:S05]  /*e7d0*/  BSYNC B1 ;  /* 0x0000000000017941 */ /* 0x000fea0003800000 */
.L_x_6116:
[----:B------:R-:W-:Y:S01]  /*e7e0*/  LEA R3, R0, 0x3b800000, 0x17 ;  /* 0x3b80000000037811 */ /* 0x000fe200078eb8ff */
[----:B------:R-:W-:-:S05]  /*e7f0*/  IMAD.SHL.U32 R0, R2, 0x100000, RZ ;  /* 0x0010000002007824 */ /* 0x000fca00078e00ff */
[----:B------:R-:W-:-:S07]  /*e800*/  LOP3.LUT R0, R3, R0, R4, 0xfe, !PT ;  /* 0x0000000003007212 */ /* 0x000fce00078efe04 */
.L_x_6115:
[----:B------:R-:W-:Y:S05]  /*e810*/  BSYNC B0 ;  /* 0x0000000000007941 */ /* 0x000fea0003800000 */
.L_x_6114:
[----:B------:R-:W-:-:S04]  /*e820*/  F2FP.BF16.F32.PACK_AB R0, RZ, R0 ;  /* 0x00000000ff00723e */ /* 0x000fc800000010ff */
[----:B------:R-:W-:Y:S01]  /*e830*/  PRMT R22, R0, 0x7610, R22 ;  /* 0x0000761000167816 */ /* 0x000fe20000000016 */
[----:B------:R-:W-:Y:S06]  /*e840*/  BRA `(.L_x_6099) ;  /* 0x0000000400287947 */ /* 0x000fec0003800000 */
.L_x_6112:
        /* <DEDUP_REMOVED lines=21> */
.L_x_6121:
[----:B------:R-:W-:Y:S05]  /*e9a0*/  BSYNC B1 ;  /* 0x0000000000017941 */ /* 0x000fea0003800000 */
.L_x_6120:
[----:B------:R-:W-:Y:S01]  /*e9b0*/  LEA R3, R0, 0x37800000, 0x17 ;  /* 0x3780000000037811 */ /* 0x000fe200078eb8ff */
[----:B------:R-:W-:-:S05]  /*e9c0*/  IMAD.SHL.U32 R0, R2, 0x200000, RZ ;  /* 0x0020000002007824 */ /* 0x000fca00078e00ff */
[----:B------:R-:W-:-:S07]  /*e9d0*/  LOP3.LUT R0, R3, R0, R4, 0xfe, !PT ;  /* 0x0000000003007212 */ /* 0x000fce00078efe04 */
.L_x_6119:
[----:B------:R-:W-:Y:S05]  /*e9e0*/  BSYNC B0 ;  /* 0x0000000000007941 */ /* 0x000fea0003800000 */
.L_x_6118:
[----:B------:R-:W-:-:S04]  /*e9f0*/  F2FP.BF16.F32.PACK_AB R0, RZ, R0 ;  /* 0x00000000ff00723e */ /* 0x000fc800000010ff */
[----:B------:R-:W-:Y:S01]  /*ea00*/  PRMT R22, R0, 0x7610, R22 ;  /* 0x0000761000167816 */ /* 0x000fe20000000016 */
[----:B------:R-:W-:Y:S06]  /*ea10*/  BRA `(.L_x_6099) ;  /* 0x0000000000b47947 */ /* 0x000fec0003800000 */
.L_x_6111:
        /* <DEDUP_REMOVED lines=14> */
.L_x_6125:
[----:B------:R-:W-:Y:S05]  /*eb00*/  BSYNC B0 ;  /* 0x0000000000007941 */ /* 0x000fea0003800000 */
.L_x_6124:
[----:B------:R-:W-:-:S04]  /*eb10*/  F2FP.BF16.F32.PACK_AB R0, RZ, R0 ;  /* 0x00000000ff00723e */ /* 0x000fc800000010ff */
[----:B------:R-:W-:Y:S01]  /*eb20*/  PRMT R22, R0, 0x7610, R22 ;  /* 0x0000761000167816 */ /* 0x000fe20000000016 */
[----:B------:R-:W-:Y:S06]  /*eb30*/  BRA `(.L_x_6099) ;  /* 0x00000000006c7947 */ /* 0x000fec0003800000 */
.L_x_6098:
        /* <DEDUP_REMOVED lines=16> */
.L_x_6126:
[----:B------:R-:W-:Y:S01]  /*ec40*/  PRMT R22, RZ, 0x7610, R22 ;  /* 0x00007610ff167816 */ /* 0x000fe20000000016 */
[----:B------:R-:W-:Y:S06]  /*ec50*/  BRA `(.L_x_6099) ;  /* 0x0000000000247947 */ /* 0x000fec0003800000 */
.L_x_6123:
[----:B------:R-:W2:Y:S02]  /*ec60*/  LDG.E.64 R2, desc[UR36][R2.64] ;  /* 0x0000002402027981 */ /* 0x000ea4000c1e1b00 */
[----:B--2---:R-:W0:Y:S02]  /*ec70*/  I2F.U64 R0, R2 ;  /* 0x0000000200007312 */ /* 0x004e240000301000 */
[----:B0-----:R-:W-:-:S04]  /*ec80*/  F2FP.BF16.F32.PACK_AB R0, RZ, R0 ;  /* 0x00000000ff00723e */ /* 0x001fc800000010ff */
[----:B------:R-:W-:Y:S01]  /*ec90*/  PRMT R22, R0, 0x7610, R22 ;  /* 0x0000761000167816 */ /* 0x000fe20000000016 */
[----:B------:R-:W-:Y:S06]  /*eca0*/  BRA `(.L_x_6099) ;  /* 0x0000000000107947 */ /* 0x000fec0003800000 */
.L_x_6122:
[----:B------:R-:W2:Y:S02]  /*ecb0*/  LDG.E R2, desc[UR36][R2.64] ;  /* 0x0000002402027981 */ /* 0x000ea4000c1e1900 */
[----:B--2---:R-:W-:-:S04]  /*ecc0*/  I2FP.F32.U32 R0, R2 ;  /* 0x0000000200007245 */ /* 0x004fc80000201000 */
[----:B------:R-:W-:-:S04]  /*ecd0*/  F2FP.BF16.F32.PACK_AB R0, RZ, R0 ;  /* 0x00000000ff00723e */ /* 0x000fc800000010ff */
[----:B------:R-:W-:-:S07]  /*ece0*/  PRMT R22, R0, 0x7610, R22 ;  /* 0x0000761000167816 */ /* 0x000fce0000000016 */
.L_x_6099:
        /* <DEDUP_REMOVED lines=19> */
.L_x_6130:
[----:B------:R-:W2:Y:S02]  /*ee20*/  LDG.E.U8 R2, desc[UR36][R2.64] ;  /* 0x0000002402027981 */ /* 0x000ea4000c1e1100 */
[----:B--2---:R-:W-:-:S04]  /*ee30*/  I2FP.F32.U32 R0, R2 ;  /* 0x0000000200007245 */ /* 0x004fc80000201000 */
[----:B------:R-:W-:Y:S01]  /*ee40*/  F2FP.BF16.F32.PACK_AB R0, RZ, R0 ;  /* 0x00000000ff00723e */ /* 0x000fe200000010ff */
[----:B------:R-:W-:Y:S06]  /*ee50*/  BRA `(.L_x_6132) ;  /* 0x0000000c00907947 */ /* 0x000fec0003800000 */
.L_x_6129:
        /* <DEDUP_REMOVED lines=10> */
.L_x_6134:
[----:B------:R-:W2:Y:S02]  /*ef00*/  LDG.E R2, desc[UR36][R2.64] ;  /* 0x0000002402027981 */ /* 0x000ea4000c1e1900 */
[----:B--2---:R-:W-:-:S04]  /*ef10*/  I2FP.F32.S32 R0, R2 ;  /* 0x0000000200007245 */ /* 0x004fc80000201400 */
[----:B------:R-:W-:Y:S01]  /*ef20*/  F2FP.BF16.F32.PACK_AB R0, RZ, R0 ;  /* 0x00000000ff00723e */ /* 0x000fe200000010ff */
[----:B------:R-:W-:Y:S06]  /*ef30*/  BRA `(.L_x_6132) ;  /* 0x0000000c00587947 */ /* 0x000fec0003800000 */
.L_x_6133:
[----:B------:R-:W2:Y:S02]  /*ef40*/  LDG.E.U16 R2, desc[UR36][R2.64] ;  /* 0x0000002402027981 */ /* 0x000ea4000c1e1500 */
[----:B--2---:R-:W0:Y:S02]  /*ef50*/  I2F.S16 R0, R2 ;  /* 0x0000000200007306 */ /* 0x004e240000101400 */
[----:B0-----:R-:W-:Y:S01]  /*ef60*/  F2FP.BF16.F32.PACK_AB R0, RZ, R0 ;  /* 0x00000000ff00723e */ /* 0x001fe200000010ff */
[----:B------:R-:W-:Y:S06]  /*ef70*/  BRA `(.L_x_6132) ;  /* 0x0000000c00487947 */ /* 0x000fec0003800000 */
.L_x_6128:
        /* <DEDUP_REMOVED lines=9> */
.L_x_6136:
[----:B------:R-:W2:Y:S02]  /*f010*/  LDG.E.U16 R0, desc[UR36][R2.64] ;  /* 0x0000002402007981 */ /* 0x000ea4000c1e1500 */
[----:B--2---:R-:W-:-:S05]  /*f020*/  HADD2.F32 R0, -RZ, R0.H0_H0 ;  /* 0x20000000ff007230 */ /* 0x004fca0000004100 */
[----:B------:R-:W-:Y:S01]  /*f030*/  F2FP.BF16.F32.PACK_AB R0, RZ, R0 ;  /* 0x00000000ff00723e */ /* 0x000fe200000010ff */
[----:B------:R-:W-:Y:S06]  /*f040*/  BRA `(.L_x_6132) ;  /* 0x0000000c00147947 */ /* 0x000fec0003800000 */
.L_x_6135:
        /* <DEDUP_REMOVED lines=9> */
.L_x_6138:
[----:B------:R-:W2:Y:S02]  /*f0e0*/  LDG.E.U16 R2, desc[UR36][R2.64] ;  /* 0x0000002402027981 */ /* 0x000ea4000c1e1500 */
[----:B--2---:R-:W-:-:S05]  /*f0f0*/  HADD2.F32 R0, -RZ, R2.H0_H0 ;  /* 0x20000002ff007230 */ /* 0x004fca0000004100 */
[----:B------:R-:W-:Y:S01]  /*f100*/  F2FP.BF16.F32.PACK_AB R0, RZ, R0 ;  /* 0x00000000ff00723e */ /* 0x000fe200000010ff */
[----:B------:R-:W-:Y:S06]  /*f110*/  BRA `(.L_x_6132) ;  /* 0x0000000800e07947 */ /* 0x000fec0003800000 */
.L_x_6137:
        /* <DEDUP_REMOVED lines=8> */
.L_x_6127:
        /* <DEDUP_REMOVED lines=13> */
.L_x_6141:
        /* <DEDUP_REMOVED lines=8> */
.L_x_6140:
        /* <DEDUP_REMOVED lines=28> */
.L_x_6143:
        /* <DEDUP_REMOVED lines=15> */
.L_x_6142:
[----:B------:R0:W5:Y:S01]  /*f5a0*/  LDG.E.U16 R0, desc[UR36][R2.64] ;  /* 0x0000002402007981 */ /* 0x000162000c1e1500 */
[----:B------:R-:W-:Y:S05]  /*f5b0*/  BRA `(.L_x_6132) ;  /* 0x0000000400b87947 */ /* 0x000fea0003800000 */
.L_x_6139:
        /* <DEDUP_REMOVED lines=12> */
.L_x_6146:
        /* <DEDUP_REMOVED lines=21> */
.L_x_6150:
[----:B------:R-:W-:Y:S05]  /*f7d0*/  BSYNC B1 ;  /* 0x0000000000017941 */ /* 0x000fea0003800000 */
.L_x_6149:
[----:B------:R-:W-:Y:S01]  /*f7e0*/  LEA R3, R0, 0x3b800000, 0x17 ;  /* 0x3b80000000037811 */ /* 0x000fe200078eb8ff */
[----:B------:R-:W-:-:S05]  /*f7f0*/  IMAD.SHL.U32 R0, R2, 0x100000, RZ ;  /* 0x0010000002007824 */ /* 0x000fca00078e00ff */
[----:B------:R-:W-:-:S07]  /*f800*/  LOP3.LUT R0, R3, R0, R4, 0xfe, !PT ;  /* 0x0000000003007212 */ /* 0x000fce00078efe04 */
.L_x_6148:
[----:B------:R-:W-:Y:S05]  /*f810*/  BSYNC B0 ;  /* 0x0000000000007941 */ /* 0x000fea0003800000 */
.L_x_6147:
[----:B------:R-:W-:Y:S01]  /*f820*/  F2FP.BF16.F32.PACK_AB R0, RZ, R0 ;  /* 0x00000000ff00723e */ /* 0x000fe200000010ff */
[----:B------:R-:W-:Y:S06]  /*f830*/  BRA `(.L_x_6132) ;  /* 0x0000000400187947 */ /* 0x000fec0003800000 */
.L_x_6145:
        /* <DEDUP_REMOVED lines=21> */
.L_x_6154:
[----:B------:R-:W-:Y:S05]  /*f990*/  BSYNC B1 ;  /* 0x0000000000017941 */ /* 0x000fea0003800000 */
.L_x_6153:
[----:B------:R-:W-:Y:S01]  /*f9a0*/  LEA R3, R0, 0x37800000, 0x17 ;  /* 0x3780000000037811 */ /* 0x000fe200078eb8ff */
[----:B------:R-:W-:-:S05]  /*f9b0*/  IMAD.SHL.U32 R0, R2, 0x200000, RZ ;  /* 0x0020000002007824 */ /* 0x000fca00078e00ff */
[----:B------:R-:W-:-:S07]  /*f9c0*/  LOP3.LUT R0, R3, R0, R4, 0xfe, !PT ;  /* 0x0000000003007212 */ /* 0x000fce00078efe04 */
.L_x_6152:
[----:B------:R-:W-:Y:S05]  /*f9d0*/  BSYNC B0 ;  /* 0x0000000000007941 */ /* 0x000fea0003800000 */
.L_x_6151:
[----:B------:R-:W-:Y:S01]  /*f9e0*/  F2FP.BF16.F32.PACK_AB R0, RZ, R0 ;  /* 0x00000000ff00723e */ /* 0x000fe200000010ff */
[----:B------:R-:W-:Y:S06]  /*f9f0*/  BRA `(.L_x_6132) ;  /* 0x0000000000a87947 */ /* 0x000fec0003800000 */
.L_x_6144:
        /* <DEDUP_REMOVED lines=14> */
.L_x_6158:
[----:B------:R-:W-:Y:S05]  /*fae0*/  BSYNC B0 ;  /* 0x0000000000007941 */ /* 0x000fea0003800000 */
.L_x_6157:
[----:B------:R-:W-:Y:S01]  /*faf0*/  F2FP.BF16.F32.PACK_AB R0, RZ, R0 ;  /* 0x00000000ff00723e */ /* 0x000fe200000010ff */
[----:B------:R-:W-:Y:S06]  /*fb00*/  BRA `(.L_x_6132) ;  /* 0x0000000000647947 */ /* 0x000fec0003800000 */
.L_x_6131:
        /* <DEDUP_REMOVED lines=16> */
.L_x_6159:
[----:B------:R-:W-:Y:S01]  /*fc10*/  PRMT R0, RZ, 0x7610, R0 ;  /* 0x00007610ff007816 */ /* 0x000fe20000000000 */
[----:B------:R-:W-:Y:S06]  /*fc20*/  BRA `(.L_x_6132) ;  /* 0x00000000001c7947 */ /* 0x000fec0003800000 */
.L_x_6156:
[----:B------:R-:W2:Y:S02]  /*fc30*/  LDG.E.64 R2, desc[UR36][R2.64] ;  /* 0x0000002402027981 */ /* 0x000ea4000c1e1b00 */
[----:B--2---:R-:W0:Y:S02]  /*fc40*/  I2F.U64 R0, R2 ;  /* 0x0000000200007312 */ /* 0x004e240000301000 */
[----:B0-----:R-:W-:Y:S01]  /*fc50*/  F2FP.BF16.F32.PACK_AB R0, RZ, R0 ;  /* 0x00000000ff00723e */ /* 0x001fe200000010ff */
[----:B------:R-:W-:Y:S06]  /*fc60*/  BRA `(.L_x_6132) ;  /* 0x00000000000c7947 */ /* 0x000fec0003800000 */
.L_x_6155:
[----:B------:R-:W2:Y:S02]  /*fc70*/  LDG.E R2, desc[UR36][R2.64] ;  /* 0x0000002402027981 */ /* 0x000ea4000c1e1900 */
[----:B--2---:R-:W-:-:S04]  /*fc80*/  I2FP.F32.U32 R0, R2 ;  /* 0x0000000200007245 */ /* 0x004fc80000201000 */
[----:B------:R-:W-:-:S07]  /*fc90*/  F2FP.BF16.F32.PACK_AB R0, RZ, R0 ;  /* 0x00000000ff00723e */ /* 0x000fce00000010ff */
.L_x_6132:
        /* <DEDUP_REMOVED lines=28> */
.L_x_6163:
[----:B------:R-:W-:-:S06]  /*fe60*/  IMAD.U32 R3, R23, 0x10000, RZ ;  /* 0x0001000017037824 */ /* 0x000fcc00078e00ff */
[----:B------:R-:W0:Y:S02]  /*fe70*/  F2I.S64.TRUNC R2, R3 ;  /* 0x0000000300027311 */ /* 0x000e24000020d900 */
[----:B0-----:R0:W-:Y:S01]  /*fe80*/  STG.E.U8 desc[UR36][R16.64], R2 ;  /* 0x0000000210007986 */ /* 0x0011e2000c101124 */
[----:B------:R-:W-:Y:S05]  /*fe90*/  BRA `(.L_x_6165) ;  /* 0x0000000c00847947 */ /* 0x000fea0003800000 */
.L_x_6162:
        /* <DEDUP_REMOVED lines=10> */
.L_x_6167:
[----:B------:R-:W-:-:S06]  /*ff40*/  IMAD.U32 R23, R23, 0x10000, RZ ;  /* 0x0001000017177824 */ /* 0x000fcc00078e00ff */
[----:B------:R-:W0:Y:S02]  /*ff50*/  F2I.FTZ.TRUNC.NTZ R23, R23 ;  /* 0x0000001700177305 */ /* 0x000e24000021f100 */
[----:B0-----:R0:W-:Y:S01]  /*ff60*/  STG.E desc[UR36][R16.64], R23 ;  /* 0x0000001710007986 */ /* 0x0011e2000c101924 */
[----:B------:R-:W-:Y:S05]  /*ff70*/  BRA `(.L_x_6165) ;  /* 0x0000000c004c7947 */ /* 0x000fea0003800000 */
.L_x_6166:
[----:B------:R-:W-:-:S06]  /*ff80*/  IMAD.U32 R23, R23, 0x10000, RZ ;  /* 0x0001000017177824 */ /* 0x000fcc00078e00ff */
[----:B------:R-:W0:Y:S02]  /*ff90*/  F2I.FTZ.TRUNC.NTZ R23, R23 ;  /* 0x0000001700177305 */ /* 0x000e24000021f100 */
[----:B0-----:R0:W-:Y:S01]  /*ffa0*/  STG.E.U16 desc[UR36][R16.64], R23 ;  /* 0x0000001710007986 */ /* 0x0011e2000c101524 */
[----:B------:R-:W-:Y:S05]  /*ffb0*/  BRA `(.L_x_6165) ;  /* 0x0000000c003c7947 */ /* 0x000fea0003800000 */
.L_x_6161:
        /* <DEDUP_REMOVED lines=9> */
.L_x_6169:
[----:B------:R-:W-:-:S05]  /*10050*/  IMAD.U32 R0, R23, 0x10000, RZ ;  /* 0x0001000017007824 */ /* 0x000fca00078e00ff */
[----:B------:R-:W-:-:S05]  /*10060*/  F2FP.F16.F32.PACK_AB R0, RZ, R0 ;  /* 0x00000000ff00723e */ /* 0x000fca00000000ff */
[----:B------:R0:W-:Y:S01]  /*10070*/  STG.E.U16 desc[UR36][R16.64], R0 ;  /* 0x0000000010007986 */ /* 0x0001e2000c101524 */
[----:B------:R-:W-:Y:S05]  /*10080*/  BRA `(.L_x_6165) ;  /* 0x0000000c00087947 */ /* 0x000fea0003800000 */
.L_x_6168:
        /* <DEDUP_REMOVED lines=10> */
.L_x_6171:
[----:B------:R-:W-:-:S05]  /*10130*/  IMAD.U32 R23, R23, 0x10000, RZ ;  /* 0x0001000017177824 */ /* 0x000fca00078e00ff */
[----:B------:R-:W-:-:S04]  /*10140*/  F2FP.F16.F32.PACK_AB R3, RZ, R23 ;  /* 0x00000017ff03723e */ /* 0x000fc800000000ff */
[----:B------:R-:W-:-:S05]  /*10150*/  PRMT R3, R3, 0x5410, RZ ;  /* 0x0000541003037816 */ /* 0x000fca00000000ff */
[----:B------:R0:W-:Y:S01]  /*10160*/  STG.E desc[UR36][R16.64], R3 ;  /* 0x0000000310007986 */ /* 0x0001e2000c101924 */
[----:B------:R-:W-:Y:S05]  /*10170*/  BRA `(.L_x_6165) ;  /* 0x0000000800cc7947 */ /* 0x000fea0003800000 */
.L_x_6170:
[----:B------:R-:W-:-:S04]  /*10180*/  IMAD.U32 R2, R23, 0x10000, RZ ;  /* 0x0001000017027824 */ /* 0x000fc800078e00ff */
[----:B------:R-:W-:-:S06]  /*10190*/  FMUL.FTZ R2, R2, 1 ;  /* 0x3f80000002027820 */ /* 0x000fcc0000410000 */
[----:B------:R-:W0:Y:S02]  /*101a0*/  F2F.F64.F32 R2, R2 ;  /* 0x0000000200027310 */ /* 0x000e240000201800 */
[----:B0-----:R0:W-:Y:S01]  /*101b0*/  STG.E.64 desc[UR36][R16.64], R2 ;  /* 0x0000000210007986 */ /* 0x0011e2000c101b24 */
[----:B------:R-:W-:Y:S05]  /*101c0*/  BRA `(.L_x_6165) ;  /* 0x0000000800b87947 */ /* 0x000fea0003800000 */
.L_x_6160:
        /* <DEDUP_REMOVED lines=13> */
.L_x_6174:
[----:B------:R-:W-:Y:S01]  /*102a0*/  IMAD.U32 R23, R23, 0x10000, RZ ;  /* 0x0001000017177824 */ /* 0x000fe200078e00ff */
[----:B------:R-:W-:-:S03]  /*102b0*/  CS2R R6, SRZ ;  /* 0x0000000000067805 */ /* 0x000fc6000001ff00 */
[----:B------:R-:W-:-:S06]  /*102c0*/  FMUL.FTZ R4, R23, 1 ;  /* 0x3f80000017047820 */ /* 0x000fcc0000410000 */
[----:B------:R-:W0:Y:S02]  /*102d0*/  F2F.F64.F32 R4, R4 ;  /* 0x0000000400047310 */ /* 0x000e240000201800 */
[----:B0-----:R1:W-:Y:S01]  /*102e0*/  STG.E.128 desc[UR36][R16.64], R4 ;  /* 0x0000000410007986 */ /* 0x0013e2000c101d24 */
[----:B------:R-:W-:Y:S05]  /*102f0*/  BRA `(.L_x_6165) ;  /* 0x00000008006c7947 */ /* 0x000fea0003800000 */
.L_x_6173:
        /* <DEDUP_REMOVED lines=21> */
.L_x_6178:
[----:B------:R-:W-:Y:S05]  /*10450*/  BSYNC B0 ;  /* 0x0000000000007941 */ /* 0x000fea0003800000 */
.L_x_6177:
[----:B------:R-:W-:-:S05]  /*10460*/  LOP3.LUT R3, R0, R3, RZ, 0xfc, !PT ;  /* 0x0000000300037212 */ /* 0x000fca00078efcff */
[----:B------:R2:W-:Y:S01]  /*10470*/  STG.E.U8 desc[UR36][R16.64], R3 ;  /* 0x0000000310007986 */ /* 0x0005e2000c101124 */
[----:B------:R-:W-:Y:S05]  /*10480*/  BRA `(.L_x_6165) ;  /* 0x0000000800087947 */ /* 0x000fea0003800000 */
.L_x_6176:
        /* <DEDUP_REMOVED lines=13> */
.L_x_6180:
[----:B------:R-:W-:Y:S01]  /*10560*/  IMAD.MOV.U32 R0, RZ, RZ, 0x7f ;  /* 0x0000007fff007424 */ /* 0x000fe200078e00ff */
[----:B------:R-:W-:-:S04]  /*10570*/  ISETP.GT.U32.AND P0, PT, R2, 0x7f800000, PT ;  /* 0x7f8000000200780c */ /* 0x000fc80003f04070 */
[----:B------:R-:W-:-:S09]  /*10580*/  SEL R0, R0, 0x7c, P0 ;  /* 0x0000007c00007807 */ /* 0x000fd20000000000 */
.L_x_6181:
[----:B------:R-:W-:Y:S05]  /*10590*/  BSYNC B0 ;  /* 0x0000000000007941 */ /* 0x000fea0003800000 */
.L_x_6179:
[----:B------:R-:W-:-:S04]  /*105a0*/  LOP3.LUT R2, R23, 0x80000000, RZ, 0xc0, !PT ;  /* 0x8000000017027812 */ /* 0x000fc800078ec0ff */
[----:B------:R-:W-:-:S04]  /*105b0*/  SHF.R.U32.HI R3, RZ, 0x18, R2 ;  /* 0x00000018ff037819 */ /* 0x000fc80000011602 */
[----:B------:R-:W-:-:S05]  /*105c0*/  LOP3.LUT R3, R0, R3, RZ, 0xfc, !PT ;  /* 0x0000000300037212 */ /* 0x000fca00078efcff */
[----:B------:R3:W-:Y:S01]  /*105d0*/  STG.E.U8 desc[UR36][R16.64], R3 ;  /* 0x0000000310007986 */ /* 0x0007e2000c101124 */
[----:B------:R-:W-:Y:S05]  /*105e0*/  BRA `(.L_x_6165) ;  /* 0x0000000400b07947 */ /* 0x000fea0003800000 */
.L_x_6175:
[----:B------:R4:W-:Y:S01]  /*105f0*/  STG.E.U16 desc[UR36][R16.64], R23 ;  /* 0x0000001710007986 */ /* 0x0009e2000c101524 */
[----:B------:R-:W-:Y:S05]  /*10600*/  BRA `(.L_x_6165) ;  /* 0x0000000400a87947 */ /* 0x000fea0003800000 */
.L_x_6172:
        /* <DEDUP_REMOVED lines=12> */
.L_x_6184:
        /* <DEDUP_REMOVED lines=17> */
.L_x_6187:
[----:B------:R-:W-:-:S04]  /*107e0*/  LOP3.LUT R2, R23, 0x80000000, RZ, 0xc0, !PT ;  /* 0x8000000017027812 */ /* 0x000fc800078ec0ff */
[----:B------:R-:W-:-:S04]  /*107f0*/  SHF.R.U32.HI R3, RZ, 0x18, R2 ;  /* 0x00000018ff037819 */ /* 0x000fc80000011602 */
[----:B------:R-:W-:-:S04]  /*10800*/  LOP3.LUT R0, R0, R3, RZ, 0xfc, !PT ;  /* 0x0000000300007212 */ /* 0x000fc800078efcff */
[----:B------:R-:W-:-:S07]  /*10810*/  PRMT R8, R0, 0x7610, R8 ;  /* 0x0000761000087816 */ /* 0x000fce0000000008 */
.L_x_6186:
[----:B------:R-:W-:Y:S05]  /*10820*/  BSYNC B0 ;  /* 0x0000000000007941 */ /* 0x000fea0003800000 */
.L_x_6185:
[----:B------:R0:W-:Y:S01]  /*10830*/  STG.E.U8 desc[UR36][R16.64], R8 ;  /* 0x0000000810007986 */ /* 0x0001e2000c101124 */
[----:B------:R-:W-:Y:S05]  /*10840*/  BRA `(.L_x_6165) ;  /* 0x0000000400187947 */ /* 0x000fea0003800000 */
.L_x_6183:
        /* <DEDUP_REMOVED lines=17> */
.L_x_6190:
[----:B------:R-:W-:-:S04]  /*10960*/  LOP3.LUT R2, R23, 0x80000000, RZ, 0xc0, !PT ;  /* 0x8000000017027812 */ /* 0x000fc800078ec0ff */
[----:B------:R-:W-:-:S04]  /*10970*/  SHF.R.U32.HI R3, RZ, 0x18, R2 ;  /* 0x00000018ff037819 */ /* 0x000fc80000011602 */
[----:B------:R-:W-:-:S04]  /*10980*/  LOP3.LUT R0, R0, R3, RZ, 0xfc, !PT ;  /* 0x0000000300007212 */ /* 0x000fc800078efcff */
[----:B------:R-:W-:-:S07]  /*10990*/  PRMT R8, R0, 0x7610, R8 ;  /* 0x0000761000087816 */ /* 0x000fce0000000008 */
.L_x_6189:
[----:B------:R-:W-:Y:S05]  /*109a0*/  BSYNC B0 ;  /* 0x0000000000007941 */ /* 0x000fea0003800000 */
.L_x_6188:
[----:B------:R0:W-:Y:S01]  /*109b0*/  STG.E.U8 desc[UR36][R16.64], R8 ;  /* 0x0000000810007986 */ /* 0x0001e2000c101124 */
[----:B------:R-:W-:Y:S05]  /*109c0*/  BRA `(.L_x_6165) ;  /* 0x0000000000b87947 */ /* 0x000fea0003800000 */
.L_x_6182:
        /* <DEDUP_REMOVED lines=22> */
.L_x_6164:
        /* <DEDUP_REMOVED lines=16> */
.L_x_6193:
[----:B------:R-:W-:Y:S05]  /*10c30*/  BRA `(.L_x_6165) ;  /* 0x00000000001c7947 */ /* 0x000fea0003800000 */
.L_x_6192:
[----:B------:R-:W-:-:S06]  /*10c40*/  IMAD.U32 R2, R23, 0x10000, RZ ;  /* 0x0001000017027824 */ /* 0x000fcc00078e00ff */
[----:B------:R-:W0:Y:S02]  /*10c50*/  F2I.U64.TRUNC R2, R2 ;  /* 0x0000000200027311 */ /* 0x000e24000020d800 */
[----:B0-----:R0:W-:Y:S01]  /*10c60*/  STG.E.64 desc[UR36][R16.64], R2 ;  /* 0x0000000210007986 */ /* 0x0011e2000c101b24 */
[----:B------:R-:W-:Y:S05]  /*10c70*/  BRA `(.L_x_6165) ;  /* 0x00000000000c7947 */ /* 0x000fea0003800000 */
.L_x_6191:
[----:B------:R-:W-:-:S06]  /*10c80*/  IMAD.U32 R23, R23, 0x10000, RZ ;  /* 0x0001000017177824 */ /* 0x000fcc00078e00ff */
[----:B------:R-:W0:Y:S02]  /*10c90*/  F2I.FTZ.U32.TRUNC.NTZ R23, R23 ;  /* 0x0000001700177305 */ /* 0x000e24000021f000 */
[----:B0-----:R0:W-:Y:S02]  /*10ca0*/  STG.E desc[UR36][R16.64], R23 ;  /* 0x0000001710007986 */ /* 0x0011e4000c101924 */
.L_x_6165:
[----:B------:R-:W-:-:S07]  /*10cb0*/  VIADD R19, R19, 0x80 ;  /* 0x0000008013137836 */ /* 0x000fce0000000000 */
.L_x_6059:
[----:B------:R-:W-:Y:S05]  /*10cc0*/  BSYNC B6 ;  /* 0x0000000000067941 */ /* 0x000fea0003800000 */
.L_x_6058:
[----:B------:R-:W-:Y:S02]  /*10cd0*/  ULDC UR4, c[0x0][0x210] ;  /* 0x0000840000047ab9 */ /* 0x000fe40000000800 */
[----:B------:R-:W-:-:S13]  /*10ce0*/  ISETP.GE.AND P0, PT, R19, UR4, PT ;  /* 0x0000000413007c0c */ /* 0x000fda000bf06270 */
[----:B------:R-:W-:Y:S05]  /*10cf0*/  @P0 EXIT ;  /* 0x000000000000094d */ /* 0x000fea0003800000 */
[----:B01----:R-:W0:Y:S01]  /*10d00*/  LDC R6, c[0x0][0x218] ;  /* 0x00008600ff067b82 */ /* 0x003e220000000800 */
[----:B------:R-:W-:Y:S02]  /*10d10*/  IMAD.MOV.U32 R18, RZ, RZ, RZ ;  /* 0x000000ffff127224 */ /* 0x000fe400078e00ff */
[----:B------:R-:W-:Y:S02]  /*10d20*/  IMAD.MOV.U32 R22, RZ, RZ, RZ ;  /* 0x000000ffff167224 */ /* 0x000fe400078e00ff */
[----:B------:R-:W-:Y:S02]  /*10d30*/  IMAD.MOV.U32 R0, RZ, RZ, RZ ;  /* 0x000000ffff007224 */ /* 0x000fe400078e00ff */
[----:B--234-:R-:W-:Y:S01]  /*10d40*/  IMAD.MOV.U32 R16, RZ, RZ, RZ ;  /* 0x000000ffff107224 */ /* 0x01cfe200078e00ff */
        /* <DEDUP_REMOVED lines=375> */
.L_x_6194:
        /* <DEDUP_REMOVED lines=23> */
.L_x_6198:
[----:B------:R-:W2:Y:S02]  /*12630*/  LDG.E.U8 R2, desc[UR36][R2.64] ;  /* 0x0000002402027981 */ /* 0x000ea4000c1e1100 */
[----:B--2---:R-:W-:-:S04]  /*12640*/  I2FP.F32.U32 R0, R2 ;  /* 0x0000000200007245 */ /* 0x004fc80000201000 */
[----:B------:R-:W-:-:S04]  /*12650*/  F2FP.BF16.F32.PACK_AB R0, RZ, R0 ;  /* 0x00000000ff00723e */ /* 0x000fc800000010ff */
[----:B------:R-:W-:Y:S01]  /*12660*/  PRMT R19, R0, 0x7610, R19 ;  /* 0x0000761000137816 */ /* 0x000fe20000000013 */
[----:B------:R-:W-:Y:S06]  /*12670*/  BRA `(.L_x_6200) ;  /* 0x0000000c00c87947 */ /* 0x000fec0003800000 */
.L_x_6197:
        /* <DEDUP_REMOVED lines=11> */
.L_x_6202:
[----:B------:R-:W2:Y:S02]  /*12730*/  LDG.E R2, desc[UR36][R2.64] ;  /* 0x0000002402027981 */ /* 0x000ea4000c1e1900 */
[----:B--2---:R-:W-:-:S04]  /*12740*/  I2FP.F32.S32 R0, R2 ;  /* 0x0000000200007245 */ /* 0x004fc80000201400 */
[----:B------:R-:W-:-:S04]  /*12750*/  F2FP.BF16.F32.PACK_AB R0, RZ, R0 ;  /* 0x00000000ff00723e */ /* 0x000fc800000010ff */
[----:B------:R-:W-:Y:S01]  /*12760*/  PRMT R19, R0, 0x7610, R19 ;  /* 0x0000761000137816 */ /* 0x000fe20000000013 */
[----:B------:R-:W-:Y:S06]  /*12770*/  BRA `(.L_x_6200) ;  /* 0x0000000c00887947 */ /* 0x000fec0003800000 */
.L_x_6201:
[----:B------:R-:W2:Y:S02]  /*12780*/  LDG.E.U16 R2, desc[UR36][R2.64] ;  /* 0x0000002402027981 */ /* 0x000ea4000c1e1500 */
[----:B--2---:R-:W0:Y:S02]  /*12790*/  I2F.S16 R0, R2 ;  /* 0x0000000200007306 */ /* 0x004e240000101400 */
[----:B0-----:R-:W-:-:S04]  /*127a0*/  F2FP.BF16.F32.PACK_AB R0, RZ, R0 ;  /* 0x00000000ff00723e */ /* 0x001fc800000010ff */
[----:B------:R-:W-:Y:S01]  /*127b0*/  PRMT R19, R0, 0x7610, R19 ;  /* 0x0000761000137816 */ /* 0x000fe20000000013 */
[----:B------:R-:W-:Y:S06]  /*127c0*/  BRA `(.L_x_6200) ;  /* 0x0000000c00747947 */ /* 0x000fec0003800000 */
.L_x_6196:
        /* <DEDUP_REMOVED lines=9> */
.L_x_6204:
[----:B------:R-:W2:Y:S02]  /*12860*/  LDG.E.U16 R0, desc[UR36][R2.64] ;  /* 0x0000002402007981 */ /* 0x000ea4000c1e1500 */
[----:B--2---:R-:W-:-:S05]  /*12870*/  HADD2.F32 R0, -RZ, R0.H0_H0 ;  /* 0x20000000ff007230 */ /* 0x004fca0000004100 */
[----:B------:R-:W-:-:S04]  /*12880*/  F2FP.BF16.F32.PACK_AB R0, RZ, R0 ;  /* 0x00000000ff00723e */ /* 0x000fc800000010ff */
[----:B------:R-:W-:Y:S01]  /*12890*/  PRMT R19, R0, 0x7610, R19 ;  /* 0x0000761000137816 */ /* 0x000fe20000000013 */
[----:B------:R-:W-:Y:S06]  /*128a0*/  BRA `(.L_x_6200) ;  /* 0x0000000c003c7947 */ /* 0x000fec0003800000 */
.L_x_6203:
        /* <DEDUP_REMOVED lines=9> */
.L_x_6206:
[----:B------:R-:W2:Y:S02]  /*12940*/  LDG.E.U16 R2, desc[UR36][R2.64] ;  /* 0x0000002402027981 */ /* 0x000ea4000c1e1500 */
[----:B--2---:R-:W-:-:S05]  /*12950*/  HADD2.F32 R0, -RZ, R2.H0_H0 ;  /* 0x20000002ff007230 */ /* 0x004fca0000004100 */
[----:B------:R-:W-:-:S04]  /*12960*/  F2FP.BF16.F32.PACK_AB R0, RZ, R0 ;  /* 0x00000000ff00723e */ /* 0x000fc800000010ff */
[----:B------:R-:W-:Y:S01]  /*12970*/  PRMT R19, R0, 0x7610, R19 ;  /* 0x0000761000137816 */ /* 0x000fe20000000013 */
[----:B------:R-:W-:Y:S06]  /*12980*/  BRA `(.L_x_6200) ;  /* 0x0000000c00047947 */ /* 0x000fec0003800000 */
.L_x_6205:
        /* <DEDUP_REMOVED lines=9> */
.L_x_6195:
        /* <DEDUP_REMOVED lines=14> */
.L_x_6209:
        /* <DEDUP_REMOVED lines=9> */
.L_x_6208:
        /* <DEDUP_REMOVED lines=28> */
.L_x_6211:
        /* <DEDUP_REMOVED lines=15> */
.L_x_6210:
[----:B------:R0:W5:Y:S01]  /*12e40*/  LDG.E.U16 R19, desc[UR36][R2.64] ;  /* 0x0000002402137981 */ /* 0x000162000c1e1500 */
[----:B------:R-:W-:Y:S05]  /*12e50*/  BRA `(.L_x_6200) ;  /* 0x0000000400d07947 */ /* 0x000fea0003800000 */
.L_x_6207:
        /* <DEDUP_REMOVED lines=13> */
.L_x_6214:
        /* <DEDUP_REMOVED lines=21> */
.L_x_6218:
[----:B------:R-:W-:Y:S05]  /*13080*/  BSYNC B1 ;  /* 0x0000000000017941 */ /* 0x000fea0003800000 */
.L_x_6217:
[----:B------:R-:W-:Y:S01]  /*13090*/  LEA R3, R0, 0x3b800000, 0x17 ;  /* 0x3b80000000037811 */ /* 0x000fe200078eb8ff */
[----:B------:R-:W-:-:S05]  /*130a0*/  IMAD.SHL.U32 R0, R2, 0x100000, RZ ;  /* 0x0010000002007824 */ /* 0x000fca00078e00ff */
[----:B------:R-:W-:-:S07]  /*130b0*/  LOP3.LUT R0, R3, R0, R4, 0xfe, !PT ;  /* 0x0000000003007212 */ /* 0x000fce00078efe04 */
.L_x_6216:
[----:B------:R-:W-:Y:S05]  /*130c0*/  BSYNC B0 ;  /* 0x0000000000007941 */ /* 0x000fea0003800000 */
.L_x_6215:
[----:B------:R-:W-:-:S04]  /*130d0*/  F2FP.BF16.F32.PACK_AB R0, RZ, R0 ;  /* 0x00000000ff00723e */ /* 0x000fc800000010ff */
[----:B------:R-:W-:Y:S01]  /*130e0*/  PRMT R19, R0, 0x7610, R19 ;  /* 0x0000761000137816 */ /* 0x000fe20000000013 */
[----:B------:R-:W-:Y:S06]  /*130f0*/  BRA `(.L_x_6200) ;  /* 0x0000000400287947 */ /* 0x000fec0003800000 */
.L_x_6213:
        /* <DEDUP_REMOVED lines=21> */
.L_x_6222:
[----:B------:R-:W-:Y:S05]  /*13250*/  BSYNC B1 ;  /* 0x0000000000017941 */ /* 0x000fea0003800000 */
.L_x_6221:
[----:B------:R-:W-:Y:S01]  /*13260*/  LEA R3, R0, 0x37800000, 0x17 ;  /* 0x3780000000037811 */ /* 0x000fe200078eb8ff */
[----:B------:R-:W-:-:S05]  /*13270*/  IMAD.SHL.U32 R0, R2, 0x200000, RZ ;  /* 0x0020000002007824 */ /* 0x000fca00078e00ff */
[----:B------:R-:W-:-:S07]  /*13280*/  LOP3.LUT R0, R3, R0, R4, 0xfe, !PT ;  /* 0x0000000003007212 */ /* 0x000fce00078efe04 */
.L_x_6220:
[----:B------:R-:W-:Y:S05]  /*13290*/  BSYNC B0 ;  /* 0x0000000000007941 */ /* 0x000fea0003800000 */
.L_x_6219:
[----:B------:R-:W-:-:S04]  /*132a0*/  F2FP.BF16.F32.PACK_AB R0, RZ, R0 ;  /* 0x00000000ff00723e */ /* 0x000fc800000010ff */
[----:B------:R-:W-:Y:S01]  /*132b0*/  PRMT R19, R0, 0x7610, R19 ;  /* 0x0000761000137816 */ /* 0x000fe20000000013 */
[----:B------:R-:W-:Y:S06]  /*132c0*/  BRA `(.L_x_6200) ;  /* 0x0000000000b47947 */ /* 0x000fec0003800000 */
.L_x_6212:
        /* <DEDUP_REMOVED lines=14> */
.L_x_6226:
[----:B------:R-:W-:Y:S05]  /*133b0*/  BSYNC B0 ;  /* 0x0000000000007941 */ /* 0x000fea0003800000 */
.L_x_6225:
[----:B------:R-:W-:-:S04]  /*133c0*/  F2FP.BF16.F32.PACK_AB R0, RZ, R0 ;  /* 0x00000000ff00723e */ /* 0x000fc800000010ff */
[----:B------:R-:W-:Y:S01]  /*133d0*/  PRMT R19, R0, 0x7610, R19 ;  /* 0x0000761000137816 */ /* 0x000fe20000000013 */
[----:B------:R-:W-:Y:S06]  /*133e0*/  BRA `(.L_x_6200) ;  /* 0x00000000006c7947 */ /* 0x000fec0003800000 */
.L_x_6199:
        /* <DEDUP_REMOVED lines=16> */
.L_x_6227:
[----:B------:R-:W-:Y:S01]  /*134f0*/  PRMT R19, RZ, 0x7610, R19 ;  /* 0x00007610ff137816 */ /* 0x000fe20000000013 */
[----:B------:R-:W-:Y:S06]  /*13500*/  BRA `(.L_x_6200) ;  /* 0x0000000000247947 */ /* 0x000fec0003800000 */
.L_x_6224:
[----:B------:R-:W2:Y:S02]  /*13510*/  LDG.E.64 R2, desc[UR36][R2.64] ;  /* 0x0000002402027981 */ /* 0x000ea4000c1e1b00 */
[----:B--2---:R-:W0:Y:S02]  /*13520*/  I2F.U64 R0, R2 ;  /* 0x0000000200007312 */ /* 0x004e240000301000 */
[----:B0-----:R-:W-:-:S04]  /*13530*/  F2FP.BF16.F32.PACK_AB R0, RZ, R0 ;  /* 0x00000000ff00723e */ /* 0x001fc800000010ff */
[----:B------:R-:W-:Y:S01]  /*13540*/  PRMT R19, R0, 0x7610, R19 ;  /* 0x0000761000137816 */ /* 0x000fe20000000013 */
[----:B------:R-:W-:Y:S06]  /*13550*/  BRA `(.L_x_6200) ;  /* 0x0000000000107947 */ /* 0x000fec0003800000 */
.L_x_6223:
[----:B------:R-:W2:Y:S02]  /*13560*/  LDG.E R2, desc[UR36][R2.64] ;  /* 0x0000002402027981 */ /* 0x000ea4000c1e1900 */
[----:B--2---:R-:W-:-:S04]  /*13570*/  I2FP.F32.U32 R0, R2 ;  /* 0x0000000200007245 */ /* 0x004fc80000201000 */
[----:B------:R-:W-:-:S04]  /*13580*/  F2FP.BF16.F32.PACK_AB R0, RZ, R0 ;  /* 0x00000000ff00723e */ /* 0x000fc800000010ff */
[----:B------:R-:W-:-:S07]  /*13590*/  PRMT R19, R0, 0x7610, R19 ;  /* 0x0000761000137816 */ /* 0x000fce0000000013 */
.L_x_6200:
        /* <DEDUP_REMOVED lines=20> */
.L_x_6231:
[----:B------:R-:W2:Y:S02]  /*136e0*/  LDG.E.U8 R2, desc[UR36][R2.64] ;  /* 0x0000002402027981 */ /* 0x000ea4000c1e1100 */
[----:B--2---:R-:W-:-:S04]  /*136f0*/  I2FP.F32.U32 R0, R2 ;  /* 0x0000000200007245 */ /* 0x004fc80000201000 */
[----:B------:R-:W-:-:S04]  /*13700*/  F2FP.BF16.F32.PACK_AB R0, RZ, R0 ;  /* 0x00000000ff00723e */ /* 0x000fc800000010ff */
[----:B------:R-:W-:Y:S01]  /*13710*/  PRMT R22, R0, 0x7610, R22 ;  /* 0x0000761000167816 */ /* 0x000fe20000000016 */
[----:B------:R-:W-:Y:S06]  /*13720*/  BRA `(.L_x_6233) ;  /* 0x0000000c00c87947 */ /* 0x000fec0003800000 */
.L_x_6230:
        /* <DEDUP_REMOVED lines=11> */
.L_x_6235:
[----:B------:R-:W2:Y:S02]  /*137e0*/  LDG.E R2, desc[UR36][R2.64] ;  /* 0x0000002402027981 */ /* 0x000ea4000c1e1900 */
[----:B--2---:R-:W-:-:S04]  /*137f0*/  I2FP.F32.S32 R0, R2 ;  /* 0x0000000200007245 */ /* 0x004fc80000201400 */
[----:B------:R-:W-:-:S04]  /*13800*/  F2FP.BF16.F32.PACK_AB R0, RZ, R0 ;  /* 0x00000000ff00723e */ /* 0x000fc800000010ff */
[----:B------:R-:W-:Y:S01]  /*13810*/  PRMT R22, R0, 0x7610, R22 ;  /* 0x0000761000167816 */ /* 0x000fe20000000016 */
[----:B------:R-:W-:Y:S06]  /*13820*/  BRA `(.L_x_6233) ;  /* 0x0000000c00887947 */ /* 0x000fec0003800000 */
.L_x_6234:
[----:B------:R-:W2:Y:S02]  /*13830*/  LDG.E.U16 R2, desc[UR36][R2.64] ;  /* 0x0000002402027981 */ /* 0x000ea4000c1e1500 */
[----:B--2---:R-:W0:Y:S02]  /*13840*/  I2F.S16 R0, R2 ;  /* 0x0000000200007306 */ /* 0x004e240000101400 */
[----:B0-----:R-:W-:-:S04]  /*13850*/  F2FP.BF16.F32.PACK_AB R0, RZ, R0 ;  /* 0x00000000ff00723e */ /* 0x001fc800000010ff */
[----:B------:R-:W-:Y:S01]  /*13860*/  PRMT R22, R0, 0x7610, R22 ;  /* 0x0000761000167816 */ /* 0x000fe20000000016 */
[----:B------:R-:W-:Y:S06]  /*13870*/  BRA `(.L_x_6233) ;  /* 0x0000000c00747947 */ /* 0x000fec0003800000 */
.L_x_6229:
        /* <DEDUP_REMOVED lines=9> */
.L_x_6237:
[----:B------:R-:W2:Y:S02]  /*13910*/  LDG.E.U16 R0, desc[UR36][R2.64] ;  /* 0x0000002402007981 */ /* 0x000ea4000c1e1500 */
[----:B--2---:R-:W-:-:S05]  /*13920*/  HADD2.F32 R0, -RZ, R0.H0_H0 ;  /* 0x20000000ff007230 */ /* 0x004fca0000004100 */
[----:B------:R-:W-:-:S04]  /*13930*/  F2FP.BF16.F32.PACK_AB R0, RZ, R0 ;  /* 0x00000000ff00723e */ /* 0x000fc800000010ff */
[----:B------:R-:W-:Y:S01]  /*13940*/  PRMT R22, R0, 0x7610, R22 ;  /* 0x0000761000167816 */ /* 0x000fe20000000016 */
[----:B------:R-:W-:Y:S06]  /*13950*/  BRA `(.L_x_6233) ;  /* 0x0000000c003c7947 */ /* 0x000fec0003800000 */
.L_x_6236:
        /* <DEDUP_REMOVED lines=9> */
.L_x_6239:
[----:B------:R-:W2:Y:S02]  /*139f0*/  LDG.E.U16 R2, desc[UR36][R2.64] ;  /* 0x0000002402027981 */ /* 0x000ea4000c1e1500 */
[----:B--2---:R-:W-:-:S05]  /*13a00*/  HADD2.F32 R0, -RZ, R2.H0_H0 ;  /* 0x20000002ff007230 */ /* 0x004fca0000004100 */
[----:B------:R-:W-:-:S04]  /*13a10*/  F2FP.BF16.F32.PACK_AB R0, RZ, R0 ;  /* 0x00000000ff00723e */ /* 0x000fc800000010ff */
[----:B------:R-:W-:Y:S01]  /*13a20*/  PRMT R22, R0, 0x7610, R22 ;  /* 0x0000761000167816 */ /* 0x000fe20000000016 */
[----:B------:R-:W-:Y:S06]  /*13a30*/  BRA `(.L_x_6233) ;  /* 0x0000000c00047947 */ /* 0x000fec0003800000 */
.L_x_6238:
        /* <DEDUP_REMOVED lines=9> */
.L_x_6228:
        /* <DEDUP_REMOVED lines=14> */
.L_x_6242:
        /* <DEDUP_REMOVED lines=9> */
.L_x_6241:
        /* <DEDUP_REMOVED lines=28> */
.L_x_6244:
        /* <DEDUP_REMOVED lines=15> */
.L_x_6243:
[----:B------:R0:W5:Y:S01]  /*13ef0*/  LDG.E.U16 R22, desc[UR36][R2.64] ;  /* 0x0000002402167981 */ /* 0x000162000c1e1500 */
[----:B------:R-:W-:Y:S05]  /*13f00*/  BRA `(.L_x_6233) ;  /* 0x0000000400d07947 */ /* 0x000fea0003800000 */
.L_x_6240:
        /* <DEDUP_REMOVED lines=13> */
.L_x_6247:
        /* <DEDUP_REMOVED lines=21> */
.L_x_6251:
[----:B------:R-:W-:Y:S05]  /*14130*/  BSYNC B1 ;  /* 0x0000000000017941 */ /* 0x000fea0003800000 */
.L_x_6250:
[----:B------:R-:W-:Y:S01]  /*14140*/  LEA R3, R0, 0x3b800000, 0x17 ;  /* 0x3b80000000037811 */ /* 0x000fe200078eb8ff */
[----:B------:R-:W-:-:S05]  /*14150*/  IMAD.SHL.U32 R0, R2, 0x100000, RZ ;  /* 0x0010000002007824 */ /* 0x000fca00078e00ff */
[----:B------:R-:W-:-:S07]  /*14160*/  LOP3.LUT R0, R3, R0, R4, 0xfe, !PT ;  /* 0x0000000003007212 */ /* 0x000fce00078efe04 */
.L_x_6249:
[----:B------:R-:W-:Y:S05]  /*14170*/  BSYNC B0 ;  /* 0x0000000000007941 */ /* 0x000fea0003800000 */
.L_x_6248:
[----:B------:R-:W-:-:S04]  /*14180*/  F2FP.BF16.F32.PACK_AB R0, RZ, R0 ;  /* 0x00000000ff00723e */ /* 0x000fc800000010ff */
[----:B------:R-:W-:Y:S01]  /*14190*/  PRMT R22, R0, 0x7610, R22 ;  /* 0x0000761000167816 */ /* 0x000fe20000000016 */
[----:B------:R-:W-:Y:S06]  /*141a0*/  BRA `(.L_x_6233) ;  /* 0x0000000400287947 */ /* 0x000fec0003800000 */
.L_x_6246:
        /* <DEDUP_REMOVED lines=21> */
.L_x_6255:
[----:B------:R-:W-:Y:S05]  /*14300*/  BSYNC B1 ;  /* 0x0000000000017941 */ /* 0x000fea0003800000 */
.L_x_6254:
[----:B------:R-:W-:Y:S01]  /*14310*/  LEA R3, R0, 0x37800000, 0x17 ;  /* 0x3780000000037811 */ /* 0x000fe200078eb8ff */
[----:B------:R-:W-:-:S05]  /*14320*/  IMAD.SHL.U32 R0, R2, 0x200000, RZ ;  /* 0x0020000002007824 */ /* 0x000fca00078e00ff */
[----:B------:R-:W-:-:S07]  /*14330*/  LOP3.LUT R0, R3, R0, R4, 0xfe, !PT ;  /* 0x0000000003007212 */ /* 0x000fce00078efe04 */
.L_x_6253:
[----:B------:R-:W-:Y:S05]  /*14340*/  BSYNC B0 ;  /* 0x0000000000007941 */ /* 0x000fea0003800000 */
.L_x_6252:
[----:B------:R-:W-:-:S04]  /*14350*/  F2FP.BF16.F32.PACK_AB R0, RZ, R0 ;  /* 0x00000000ff00723e */ /* 0x000fc800000010ff */
[----:B------:R-:W-:Y:S01]  /*14360*/  PRMT R22, R0, 0x7610, R22 ;  /* 0x0000761000167816 */ /* 0x000fe20000000016 */
[----:B------:R-:W-:Y:S06]  /*14370*/  BRA `(.L_x_6233) ;  /* 0x0000000000b47947 */ /* 0x000fec0003800000 */
.L_x_6245:
        /* <DEDUP_REMOVED lines=14> */
.L_x_6259:
[----:B------:R-:W-:Y:S05]  /*14460*/  BSYNC B0 ;  /* 0x0000000000007941 */ /* 0x000fea0003800000 */
.L_x_6258:
[----:B------:R-:W-:-:S04]  /*14470*/  F2FP.BF16.F32.PACK_AB R0, RZ, R0 ;  /* 0x00000000ff00723e */ /* 0x000fc800000010ff */
[----:B------:R-:W-:Y:S01]  /*14480*/  PRMT R22, R0, 0x7610, R22 ;  /* 0x0000761000167816 */ /* 0x000fe20000000016 */
[----:B------:R-:W-:Y:S06]  /*14490*/  BRA `(.L_x_6233) ;  /* 0x00000000006c7947 */ /* 0x000fec0003800000 */
.L_x_6232:
        /* <DEDUP_REMOVED lines=16> */
.L_x_6260:
[----:B------:R-:W-:Y:S01]  /*145a0*/  PRMT R22, RZ, 0x7610, R22 ;  /* 0x00007610ff167816 */ /* 0x000fe20000000016 */
[----:B------:R-:W-:Y:S06]  /*145b0*/  BRA `(.L_x_6233) ;  /* 0x0000000000247947 */ /* 0x000fec0003800000 */
.L_x_6257:
[----:B------:R-:W2:Y:S02]  /*145c0*/  LDG.E.64 R2, desc[UR36][R2.64] ;  /* 0x0000002402027981 */ /* 0x000ea4000c1e1b00 */
[----:B--2---:R-:W0:Y:S02]  /*145d0*/  I2F.U64 R0, R2 ;  /* 0x0000000200007312 */ /* 0x004e240000301000 */
[----:B0-----:R-:W-:-:S04]  /*145e0*/  F2FP.BF16.F32.PACK_AB R0, RZ, R0 ;  /* 0x00000000ff00723e */ /* 0x001fc800000010ff */
[----:B------:R-:W-:Y:S01]  /*145f0*/  PRMT R22, R0, 0x7610, R22 ;  /* 0x0000761000167816 */ /* 0x000fe20000000016 */
[----:B------:R-:W-:Y:S06]  /*14600*/  BRA `(.L_x_6233) ;  /* 0x0000000000107947 */ /* 0x000fec0003800000 */
.L_x_6256:
[----:B------:R-:W2:Y:S02]  /*14610*/  LDG.E R2, desc[UR36][R2.64] ;  /* 0x0000002402027981 */ /* 0x000ea4000c1e1900 */
[----:B--2---:R-:W-:-:S04]  /*14620*/  I2FP.F32.U32 R0, R2 ;  /* 0x0000000200007245 */ /* 0x004fc80000201000 */
[----:B------:R-:W-:-:S04]  /*14630*/  F2FP.BF16.F32.PACK_AB R0, RZ, R0 ;  /* 0x00000000ff00723e */ /* 0x000fc800000010ff */
[----:B------:R-:W-:-:S07]  /*14640*/  PRMT R22, R0, 0x7610, R22 ;  /* 0x0000761000167816 */ /* 0x000fce0000000016 */
.L_x_6233:
        /* <DEDUP_REMOVED lines=19> */
.L_x_6264:
[----:B------:R-:W2:Y:S02]  /*14780*/  LDG.E.U8 R2, desc[UR36][R2.64] ;  /* 0x0000002402027981 */ /* 0x000ea4000c1e1100 */
[----:B--2---:R-:W-:-:S04]  /*14790*/  I2FP.F32.U32 R0, R2 ;  /* 0x0000000200007245 */ /* 0x004fc80000201000 */
[----:B------:R-:W-:Y:S01]  /*147a0*/  F2FP.BF16.F32.PACK_AB R0, RZ, R0 ;  /* 0x00000000ff00723e */ /* 0x000fe200000010ff */
[----:B------:R-:W-:Y:S06]  /*147b0*/  BRA `(.L_x_6266) ;  /* 0x0000000c00907947 */ /* 0x000fec0003800000 */
.L_x_6263:
        /* <DEDUP_REMOVED lines=10> */
.L_x_6268:
[----:B------:R-:W2:Y:S02]  /*14860*/  LDG.E R2, desc[UR36][R2.64] ;  /* 0x0000002402027981 */ /* 0x000ea4000c1e1900 */
[----:B--2---:R-:W-:-:S04]  /*14870*/  I2FP.F32.S32 R0, R2 ;  /* 0x0000000200007245 */ /* 0x004fc80000201400 */
[----:B------:R-:W-:Y:S01]  /*14880*/  F2FP.BF16.F32.PACK_AB R0, RZ, R0 ;  /* 0x00000000ff00723e */ /* 0x000fe200000010ff */
[----:B------:R-:W-:Y:S06]  /*14890*/  BRA `(.L_x_6266) ;  /* 0x0000000c00587947 */ /* 0x000fec0003800000 */
.L_x_6267:
[----:B------:R-:W2:Y:S02]  /*148a0*/  LDG.E.U16 R2, desc[UR36][R2.64] ;  /* 0x0000002402027981 */ /* 0x000ea4000c1e1500 */
[----:B--2---:R-:W0:Y:S02]  /*148b0*/  I2F.S16 R0, R2 ;  /* 0x0000000200007306 */ /* 0x004e240000101400 */
[----:B0-----:R-:W-:Y:S01]  /*148c0*/  F2FP.BF16.F32.PACK_AB R0, RZ, R0 ;  /* 0x00000000ff00723e */ /* 0x001fe200000010ff */
[----:B------:R-:W-:Y:S06]  /*148d0*/  BRA `(.L_x_6266) ;  /* 0x0000000c00487947 */ /* 0x000fec0003800000 */
.L_x_6262:
        /* <DEDUP_REMOVED lines=9> */
.L_x_6270:
[----:B------:R-:W2:Y:S02]  /*14970*/  LDG.E.U16 R0, desc[UR36][R2.64] ;  /* 0x0000002402007981 */ /* 0x000ea4000c1e1500 */
[----:B--2---:R-:W-:-:S05]  /*14980*/  HADD2.F32 R0, -RZ, R0.H0_H0 ;  /* 0x20000000ff007230 */ /* 0x004fca0000004100 */
[----:B------:R-:W-:Y:S01]  /*14990*/  F2FP.BF16.F32.PACK_AB R0, RZ, R0 ;  /* 0x00000000ff00723e */ /* 0x000fe200000010ff */
[----:B------:R-:W-:Y:S06]  /*149a0*/  BRA `(.L_x_6266) ;  /* 0x0000000c00147947 */ /* 0x000fec0003800000 */
.L_x_6269:
        /* <DEDUP_REMOVED lines=9> */
.L_x_6272:
[----:B------:R-:W2:Y:S02]  /*14a40*/  LDG.E.U16 R2, desc[UR36][R2.64] ;  /* 0x0000002402027981 */ /* 0x000ea4000c1e1500 */
[----:B--2---:R-:W-:-:S05]  /*14a50*/  HADD2.F32 R0, -RZ, R2.H0_H0 ;  /* 0x20000002ff007230 */ /* 0x004fca0000004100 */
[----:B------:R-:W-:Y:S01]  /*14a60*/  F2FP.BF16.F32.PACK_AB R0, RZ, R0 ;  /* 0x00000000ff00723e */ /* 0x000fe200000010ff */
[----:B------:R-:W-:Y:S06]  /*14a70*/  BRA `(.L_x_6266) ;  /* 0x0000000800e07947 */ /* 0x000fec0003800000 */
.L_x_6271:
        /* <DEDUP_REMOVED lines=8> */
.L_x_6261:
        /* <DEDUP_REMOVED lines=13> */
.L_x_6275:
        /* <DEDUP_REMOVED lines=8> */
.L_x_6274:
        /* <DEDUP_REMOVED lines=28> */
.L_x_6277:
        /* <DEDUP_REMOVED lines=15> */
.L_x_6276:
[----:B------:R0:W5:Y:S01]  /*14f00*/  LDG.E.U16 R0, desc[UR36][R2.64] ;  /* 0x0000002402007981 */ /* 0x000162000c1e1500 */
[----:B------:R-:W-:Y:S05]  /*14f10*/  BRA `(.L_x_6266) ;  /* 0x0000000400b87947 */ /* 0x000fea0003800000 */
.L_x_6273:
        /* <DEDUP_REMOVED lines=12> */
.L_x_6280:
        /* <DEDUP_REMOVED lines=21> */
.L_x_6284:
[----:B------:R-:W-:Y:S05]  /*15130*/  BSYNC B1 ;  /* 0x0000000000017941 */ /* 0x000fea0003800000 */
.L_x_6283:
[----:B------:R-:W-:Y:S01]  /*15140*/  LEA R3, R0, 0x3b800000, 0x17 ;  /* 0x3b80000000037811 */ /* 0x000fe200078eb8ff */
[----:B------:R-:W-:-:S05]  /*15150*/  IMAD.SHL.U32 R0, R2, 0x100000, RZ ;  /* 0x0010000002007824 */ /* 0x000fca00078e00ff */
[----:B------:R-:W-:-:S07]  /*15160*/  LOP3.LUT R0, R3, R0, R4, 0xfe, !PT ;  /* 0x0000000003007212 */ /* 0x000fce00078efe04 */
.L_x_6282:
[----:B------:R-:W-:Y:S05]  /*15170*/  BSYNC B0 ;  /* 0x0000000000007941 */ /* 0x000fea0003800000 */
.L_x_6281:
[----:B------:R-:W-:Y:S01]  /*15180*/  F2FP.BF16.F32.PACK_AB R0, RZ, R0 ;  /* 0x00000000ff00723e */ /* 0x000fe200000010ff */
[----:B------:R-:W-:Y:S06]  /*15190*/  BRA `(.L_x_6266) ;  /* 0x0000000400187947 */ /* 0x000fec0003800000 */
.L_x_6279:
        /* <DEDUP_REMOVED lines=21> */
.L_x_6288:
[----:B------:R-:W-:Y:S05]  /*152f0*/  BSYNC B1 ;  /* 0x0000000000017941 */ /* 0x000fea0003800000 */
.L_x_6287:
[----:B------:R-:W-:Y:S01]  /*15300*/  LEA R3, R0, 0x37800000, 0x17 ;  /* 0x3780000000037811 */ /* 0x000fe200078eb8ff */
[----:B------:R-:W-:-:S05]  /*15310*/  IMAD.SHL.U32 R0, R2, 0x200000, RZ ;  /* 0x0020000002007824 */ /* 0x000fca00078e00ff */
[----:B------:R-:W-:-:S07]  /*15320*/  LOP3.LUT R0, R3, R0, R4, 0xfe, !PT ;  /* 0x0000000003007212 */ /* 0x000fce00078efe04 */
.L_x_6286:
[----:B------:R-:W-:Y:S05]  /*15330*/  BSYNC B0 ;  /* 0x0000000000007941 */ /* 0x000fea0003800000 */
.L_x_6285:
[----:B------:R-:W-:Y:S01]  /*15340*/  F2FP.BF16.F32.PACK_AB R0, RZ, R0 ;  /* 0x00000000ff00723e */ /* 0x000fe200000010ff */
[----:B------:R-:W-:Y:S06]  /*15350*/  BRA `(.L_x_6266) ;  /* 0x0000000000a87947 */ /* 0x000fec0003800000 */
.L_x_6278:
        /* <DEDUP_REMOVED lines=14> */
.L_x_6292:
[----:B------:R-:W-:Y:S05]  /*15440*/  BSYNC B0 ;  /* 0x0000000000007941 */ /* 0x000fea0003800000 */
.L_x_6291:
[----:B------:R-:W-:Y:S01]  /*15450*/  F2FP.BF16.F32.PACK_AB R0, RZ, R0 ;  /* 0x00000000ff00723e */ /* 0x000fe200000010ff */
[----:B------:R-:W-:Y:S06]  /*15460*/  BRA `(.L_x_6266) ;  /* 0x0000000000647947 */ /* 0x000fec0003800000 */
.L_x_6265:
        /* <DEDUP_REMOVED lines=16> */
.L_x_6293:
[----:B------:R-:W-:Y:S01]  /*15570*/  PRMT R0, RZ, 0x7610, R0 ;  /* 0x00007610ff007816 */ /* 0x000fe20000000000 */
[----:B------:R-:W-:Y:S06]  /*15580*/  BRA `(.L_x_6266) ;  /* 0x00000000001c7947 */ /* 0x000fec0003800000 */
.L_x_6290:
[----:B------:R-:W2:Y:S02]  /*15590*/  LDG.E.64 R2, desc[UR36][R2.64] ;  /* 0x0000002402027981 */ /* 0x000ea4000c1e1b00 */
[----:B--2---:R-:W0:Y:S02]  /*155a0*/  I2F.U64 R0, R2 ;  /* 0x0000000200007312 */ /* 0x004e240000301000 */
[----:B0-----:R-:W-:Y:S01]  /*155b0*/  F2FP.BF16.F32.PACK_AB R0, RZ, R0 ;  /* 0x00000000ff00723e */ /* 0x001fe200000010ff */
[----:B------:R-:W-:Y:S06]  /*155c0*/  BRA `(.L_x_6266) ;  /* 0x00000000000c7947 */ /* 0x000fec0003800000 */
.L_x_6289:
[----:B------:R-:W2:Y:S02]  /*155d0*/  LDG.E R2, desc[UR36][R2.64] ;  /* 0x0000002402027981 */ /* 0x000ea4000c1e1900 */
[----:B--2---:R-:W-:-:S04]  /*155e0*/  I2FP.F32.U32 R0, R2 ;  /* 0x0000000200007245 */ /* 0x004fc80000201000 */
[----:B------:R-:W-:-:S07]  /*155f0*/  F2FP.BF16.F32.PACK_AB R0, RZ, R0 ;  /* 0x00000000ff00723e */ /* 0x000fce00000010ff */
.L_x_6266:
        /* <DEDUP_REMOVED lines=28> */
.L_x_6297:
[----:B------:R-:W-:-:S06]  /*157c0*/  IMAD.U32 R3, R19, 0x10000, RZ ;  /* 0x0001000013037824 */ /* 0x000fcc00078e00ff */
[----:B------:R-:W0:Y:S02]  /*157d0*/  F2I.S64.TRUNC R2, R3 ;  /* 0x0000000300027311 */ /* 0x000e24000020d900 */
[----:B0-----:R-:W-:Y:S01]  /*157e0*/  STG.E.U8 desc[UR36][R16.64], R2 ;  /* 0x0000000210007986 */ /* 0x001fe2000c101124 */
[----:B------:R-:W-:Y:S05]  /*157f0*/  EXIT ;  /* 0x000000000000794d */ /* 0x000fea0003800000 */
.L_x_6296:
        /* <DEDUP_REMOVED lines=10> */
.L_x_6300:
[----:B------:R-:W-:-:S06]  /*158a0*/  IMAD.U32 R19, R19, 0x10000, RZ ;  /* 0x0001000013137824 */ /* 0x000fcc00078e00ff */
[----:B------:R-:W0:Y:S02]  /*158b0*/  F2I.FTZ.TRUNC.NTZ R19, R19 ;  /* 0x0000001300137305 */ /* 0x000e24000021f100 */
[----:B0-----:R-:W-:Y:S01]  /*158c0*/  STG.E desc[UR36][R16.64], R19 ;  /* 0x0000001310007986 */ /* 0x001fe2000c101924 */
[----:B------:R-:W-:Y:S05]  /*158d0*/  EXIT ;  /* 0x000000000000794d */ /* 0x000fea0003800000 */
.L_x_6299:
[----:B------:R-:W-:-:S06]  /*158e0*/  IMAD.U32 R19, R19, 0x10000, RZ ;  /* 0x0001000013137824 */ /* 0x000fcc00078e00ff */
[----:B------:R-:W0:Y:S02]  /*158f0*/  F2I.FTZ.TRUNC.NTZ R19, R19 ;  /* 0x0000001300137305 */ /* 0x000e24000021f100 */
[----:B0-----:R-:W-:Y:S01]  /*15900*/  STG.E.U16 desc[UR36][R16.64], R19 ;  /* 0x0000001310007986 */ /* 0x001fe2000c101524 */
[----:B------:R-:W-:Y:S05]  /*15910*/  EXIT ;  /* 0x000000000000794d */ /* 0x000fea0003800000 */
.L_x_6295:
        /* <DEDUP_REMOVED lines=9> */
.L_x_6302:
[----:B------:R-:W-:-:S05]  /*159b0*/  IMAD.U32 R0, R19, 0x10000, RZ ;  /* 0x0001000013007824 */ /* 0x000fca00078e00ff */
[----:B------:R-:W-:-:S05]  /*159c0*/  F2FP.F16.F32.PACK_AB R0, RZ, R0 ;  /* 0x00000000ff00723e */ /* 0x000fca00000000ff */
[----:B------:R-:W-:Y:S01]  /*159d0*/  STG.E.U16 desc[UR36][R16.64], R0 ;  /* 0x0000000010007986 */ /* 0x000fe2000c101524 */
[----:B------:R-:W-:Y:S05]  /*159e0*/  EXIT ;  /* 0x000000000000794d */ /* 0x000fea0003800000 */
.L_x_6301:
        /* <DEDUP_REMOVED lines=10> */
.L_x_6304:
[----:B------:R-:W-:-:S05]  /*15a90*/  IMAD.U32 R19, R19, 0x10000, RZ ;  /* 0x0001000013137824 */ /* 0x000fca00078e00ff */
[----:B------:R-:W-:-:S04]  /*15aa0*/  F2FP.F16.F32.PACK_AB R3, RZ, R19 ;  /* 0x00000013ff03723e */ /* 0x000fc800000000ff */
[----:B------:R-:W-:-:S05]  /*15ab0*/  PRMT R3, R3, 0x5410, RZ ;  /* 0x0000541003037816 */ /* 0x000fca00000000ff */
[----:B------:R-:W-:Y:S01]  /*15ac0*/  STG.E desc[UR36][R16.64], R3 ;  /* 0x0000000310007986 */ /* 0x000fe2000c101924 */
[----:B------:R-:W-:Y:S05]  /*15ad0*/  EXIT ;  /* 0x000000000000794d */ /* 0x000fea0003800000 */
.L_x_6303:
[----:B------:R-:W-:-:S04]  /*15ae0*/  IMAD.U32 R2, R19, 0x10000, RZ ;  /* 0x0001000013027824 */ /* 0x000fc800078e00ff */
[----:B------:R-:W-:-:S06]  /*15af0*/  FMUL.FTZ R2, R2, 1 ;  /* 0x3f80000002027820 */ /* 0x000fcc0000410000 */
[----:B------:R-:W0:Y:S02]  /*15b00*/  F2F.F64.F32 R2, R2 ;  /* 0x0000000200027310 */ /* 0x000e240000201800 */
[----:B0-----:R-:W-:Y:S01]  /*15b10*/  STG.E.64 desc[UR36][R16.64], R2 ;  /* 0x0000000210007986 */ /* 0x001fe2000c101b24 */
[----:B------:R-:W-:Y:S05]  /*15b20*/  EXIT ;  /* 0x000000000000794d */ /* 0x000fea0003800000 */
.L_x_6294:
        /* <DEDUP_REMOVED lines=13> */
.L_x_6307:
[----:B------:R-:W-:Y:S01]  /*15c00*/  IMAD.U32 R19, R19, 0x10000, RZ ;  /* 0x0001000013137824 */ /* 0x000fe200078e00ff */
[----:B------:R-:W-:-:S03]  /*15c10*/  CS2R R6, SRZ ;  /* 0x0000000000067805 */ /* 0x000fc6000001ff00 */
[----:B------:R-:W-:-:S06]  /*15c20*/  FMUL.FTZ R4, R19, 1 ;  /* 0x3f80000013047820 */ /* 0x000fcc0000410000 */
[----:B------:R-:W0:Y:S02]  /*15c30*/  F2F.F64.F32 R4, R4 ;  /* 0x0000000400047310 */ /* 0x000e240000201800 */
[----:B0-----:R-:W-:Y:S01]  /*15c40*/  STG.E.128 desc[UR36][R16.64], R4 ;  /* 0x0000000410007986 */ /* 0x001fe2000c101d24 */
[----:B------:R-:W-:Y:S05]  /*15c50*/  EXIT ;  /* 0x000000000000794d */ /* 0x000fea0003800000 */
.L_x_6306:
        /* <DEDUP_REMOVED lines=21> */
.L_x_6311:
[----:B------:R-:W-:Y:S05]  /*15db0*/  BSYNC B0 ;  /* 0x0000000000007941 */ /* 0x000fea0003800000 */
.L_x_6310:
[----:B------:R-:W-:-:S05]  /*15dc0*/  LOP3.LUT R3, R0, R3, RZ, 0xfc, !PT ;  /* 0x0000000300037212 */ /* 0x000fca00078efcff */
[----:B------:R-:W-:Y:S01]  /*15dd0*/  STG.E.U8 desc[UR36][R16.64], R3 ;  /* 0x0000000310007986 */ /* 0x000fe2000c101124 */
[----:B------:R-:W-:Y:S05]  /*15de0*/  EXIT ;  /* 0x000000000000794d */ /* 0x000fea0003800000 */
.L_x_6309:
        /* <DEDUP_REMOVED lines=13> */
.L_x_6313:
[----:B------:R-:W-:Y:S01]  /*15ec0*/  IMAD.MOV.U32 R0, RZ, RZ, 0x7f ;  /* 0x0000007fff007424 */ /* 0x000fe200078e00ff */
[----:B------:R-:W-:-:S04]  /*15ed0*/  ISETP.GT.U32.AND P0, PT, R2, 0x7f800000, PT ;  /* 0x7f8000000200780c */ /* 0x000fc80003f04070 */
[----:B------:R-:W-:-:S09]  /*15ee0*/  SEL R0, R0, 0x7c, P0 ;  /* 0x0000007c00007807 */ /* 0x000fd20000000000 */
.L_x_6314:
[----:B------:R-:W-:Y:S05]  /*15ef0*/  BSYNC B0 ;  /* 0x0000000000007941 */ /* 0x000fea0003800000 */
.L_x_6312:
[----:B------:R-:W-:-:S04]  /*15f00*/  LOP3.LUT R2, R19, 0x80000000, RZ, 0xc0, !PT ;  /* 0x8000000013027812 */ /* 0x000fc800078ec0ff */
[----:B------:R-:W-:-:S04]  /*15f10*/  SHF.R.U32.HI R3, RZ, 0x18, R2 ;  /* 0x00000018ff037819 */ /* 0x000fc80000011602 */
[----:B------:R-:W-:-:S05]  /*15f20*/  LOP3.LUT R3, R0, R3, RZ, 0xfc, !PT ;  /* 0x0000000300037212 */ /* 0x000fca00078efcff */
[----:B------:R-:W-:Y:S01]  /*15f30*/  STG.E.U8 desc[UR36][R16.64], R3 ;  /* 0x0000000310007986 */ /* 0x000fe2000c101124 */
[----:B------:R-:W-:Y:S05]  /*15f40*/  EXIT ;  /* 0x000000000000794d */ /* 0x000fea0003800000 */
.L_x_6308:
[----:B------:R-:W-:Y:S01]  /*15f50*/  STG.E.U16 desc[UR36][R16.64], R19 ;  /* 0x0000001310007986 */ /* 0x000fe2000c101524 */
[----:B------:R-:W-:Y:S05]  /*15f60*/  EXIT ;  /* 0x000000000000794d */ /* 0x000fea0003800000 */
.L_x_6305:
        /* <DEDUP_REMOVED lines=12> */
.L_x_6317:
        /* <DEDUP_REMOVED lines=17> */
.L_x_6320:
[----:B------:R-:W-:-:S04]  /*16140*/  LOP3.LUT R2, R19, 0x80000000, RZ, 0xc0, !PT ;  /* 0x8000000013027812 */ /* 0x000fc800078ec0ff */
[----:B------:R-:W-:-:S04]  /*16150*/  SHF.R.U32.HI R3, RZ, 0x18, R2 ;  /* 0x00000018ff037819 */ /* 0x000fc80000011602 */
[----:B------:R-:W-:-:S04]  /*16160*/  LOP3.LUT R0, R0, R3, RZ, 0xfc, !PT ;  /* 0x0000000300007212 */ /* 0x000fc800078efcff */
[----:B------:R-:W-:-:S07]  /*16170*/  PRMT R8, R0, 0x7610, R8 ;  /* 0x0000761000087816 */ /* 0x000fce0000000008 */
.L_x_6319:
[----:B------:R-:W-:Y:S05]  /*16180*/  BSYNC B0 ;  /* 0x0000000000007941 */ /* 0x000fea0003800000 */
.L_x_6318:
[----:B------:R-:W-:Y:S01]  /*16190*/  STG.E.U8 desc[UR36][R16.64], R8 ;  /* 0x0000000810007986 */ /* 0x000fe2000c101124 */
[----:B------:R-:W-:Y:S05]  /*161a0*/  EXIT ;  /* 0x000000000000794d */ /* 0x000fea0003800000 */
.L_x_6316:
        /* <DEDUP_REMOVED lines=17> */
.L_x_6323:
[----:B------:R-:W-:-:S04]  /*162c0*/  LOP3.LUT R2, R19, 0x80000000, RZ, 0xc0, !PT ;  /* 0x8000000013027812 */ /* 0x000fc800078ec0ff */
[----:B------:R-:W-:-:S04]  /*162d0*/  SHF.R.U32.HI R3, RZ, 0x18, R2 ;  /* 0x00000018ff037819 */ /* 0x000fc80000011602 */
[----:B------:R-:W-:-:S04]  /*162e0*/  LOP3.LUT R0, R0, R3, RZ, 0xfc, !PT ;  /* 0x0000000300007212 */ /* 0x000fc800078efcff */
[----:B------:R-:W-:-:S07]  /*162f0*/  PRMT R8, R0, 0x7610, R8 ;  /* 0x0000761000087816 */ /* 0x000fce0000000008 */
.L_x_6322:
[----:B------:R-:W-:Y:S05]  /*16300*/  BSYNC B0 ;  /* 0x0000000000007941 */ /* 0x000fea0003800000 */
.L_x_6321:
[----:B------:R-:W-:Y:S01]  /*16310*/  STG.E.U8 desc[UR36][R16.64], R8 ;  /* 0x0000000810007986 */ /* 0x000fe2000c101124 */
[----:B------:R-:W-:Y:S05]  /*16320*/  EXIT ;  /* 0x000000000000794d */ /* 0x000fea0003800000 */
.L_x_6315:
        /* <DEDUP_REMOVED lines=22> */
.L_x_6298:
        /* <DEDUP_REMOVED lines=16> */
.L_x_6326:
[----:B------:R-:W-:Y:S05]  /*16590*/  EXIT ;  /* 0x000000000000794d */ /* 0x000fea0003800000 */
.L_x_6325:
[----:B------:R-:W-:-:S06]  /*165a0*/  IMAD.U32 R2, R19, 0x10000, RZ ;  /* 0x0001000013027824 */ /* 0x000fcc00078e00ff */
[----:B------:R-:W0:Y:S02]  /*165b0*/  F2I.U64.TRUNC R2, R2 ;  /* 0x0000000200027311 */ /* 0x000e24000020d800 */
[----:B0-----:R-:W-:Y:S01]  /*165c0*/  STG.E.64 desc[UR36][R16.64], R2 ;  /* 0x0000000210007986 */ /* 0x001fe2000c101b24 */
[----:B------:R-:W-:Y:S05]  /*165d0*/  EXIT ;  /* 0x000000000000794d */ /* 0x000fea0003800000 */
.L_x_6324:
[----:B------:R-:W-:-:S06]  /*165e0*/  IMAD.U32 R19, R19, 0x10000, RZ ;  /* 0x0001000013137824 */ /* 0x000fcc00078e00ff */
[----:B------:R-:W0:Y:S02]  /*165f0*/  F2I.FTZ.U32.TRUNC.NTZ R19, R19 ;  /* 0x0000001300137305 */ /* 0x000e24000021f000 */
[----:B0-----:R-:W-:Y:S01]  /*16600*/  STG.E desc[UR36][R16.64], R19 ;  /* 0x0000001310007986 */ /* 0x001fe2000c101924 */
[----:B------:R-:W-:Y:S05]  /*16610*/  EXIT ;  /* 0x000000000000794d */ /* 0x000fea0003800000 */
.L_x_6327:
        /* <DEDUP_REMOVED lines=14> */
.L_x_44438:


//--------------------- .text._ZN2at6native27unrolled_elementwise_kernelIZZZNS0_49_GLOBAL__N__657f93f7_16_TensorCompare_cu_71e06f4e17clamp_kernel_implERNS_18TensorIteratorBaseEENKUlvE_clEvENKUlvE7_clEvEUlN3c108BFloat16ES8_S8_E_St5arrayIPcLm4EELi4E23TrivialOffsetCalculatorILi3EjESD_ILi1EjENS0_6memory12LoadWithCastILi3EEENSG_13StoreWithCastILi1EEEEEviT_T0_T2_T3_T4_T5_ --------------------------
	.section	.text._ZN2at6native27unrolled_elementwise_kernelIZZZNS0_49_GLOBAL__N__657f93f7_16_TensorCompare_cu_71e06f4e17clamp_kernel_implERNS_18TensorIteratorBaseEENKUlvE_clEvENKUlvE7_clEvEUlN3c108BFloat16ES8_S8_E_St5arrayIPcLm4EELi4E23TrivialOffsetCalculatorILi3EjESD_ILi1EjENS0_6memory12LoadWithCastILi3EEENSG_13StoreWithCastILi1EEEEEviT_T0_T2_T3_T4_T5_,"ax",@progbits
	.align	128
        .global         _ZN2at6native27unrolled_elementwise_kernelIZZZNS0_49_GLOBAL__N__657f93f7_16_TensorCompare_cu_71e06f4e17clamp_kernel_implERNS_18TensorIteratorBaseEENKUlvE_clEvENKUlvE7_clEvEUlN3c108BFloat16ES8_S8_E_St5arrayIPcLm4EELi4E23TrivialOffsetCalculatorILi3EjESD_ILi1EjENS0_6memory12LoadWithCastILi3EEENSG_13StoreWithCastILi1EEEEEviT_T0_T2_T3_T4_T5_
        .type           _ZN2at6native27unrolled_elementwise_kernelIZZZNS0_49_GLOBAL__N__657f93f7_16_TensorCompare_cu_71e06f4e17clamp_kernel_implERNS_18TensorIteratorBaseEENKUlvE_clEvENKUlvE7_clEvEUlN3c108BFloat16ES8_S8_E_St5arrayIPcLm4EELi4E23TrivialOffsetCalculatorILi3EjESD_ILi1EjENS0_6memory12LoadWithCastILi3EEENSG_13StoreWithCastILi1EEEEEviT_T0_T2_T3_T4_T5_,@function
        .size           _ZN2at6native27unrolled_elementwise_kernelIZZZNS0_49_GLOBAL__N__657f93f7_16_TensorCompare_cu_71e06f4e17clamp_kernel_implERNS_18TensorIteratorBaseEENKUlvE_clEvENKUlvE7_clEvEUlN3c108BFloat16ES8_S8_E_St5arrayIPcLm4EELi4E23TrivialOffsetCalculatorILi3EjESD_ILi1EjENS0_6memory12LoadWithCastILi3EEENSG_13StoreWithCastILi1EEEEEviT_T0_T2_T3_T4_T5_,(.L_x_44439 - _ZN2at6native27unrolled_elementwise_kernelIZZZNS0_49_GLOBAL__N__657f93f7_16_TensorCompare_cu_71e06f4e17clamp_kernel_implERNS_18TensorIteratorBaseEENKUlvE_clEvENKUlvE7_clEvEUlN3c108BFloat16ES8_S8_E_St5arrayIPcLm4EELi4E23TrivialOffsetCalculatorILi3EjESD_ILi1EjENS0_6memory12LoadWithCastILi3EEENSG_13StoreWithCastILi1EEEEEviT_T0_T2_T3_T4_T5_)
        .other          _ZN2at6native27unrolled_elementwise_kernelIZZZNS0_49_GLOBAL__N__657f93f7_16_TensorCompare_cu_71e06f4e17clamp_kernel_implERNS_18TensorIteratorBaseEENKUlvE_clEvENKUlvE7_clEvEUlN3c108BFloat16ES8_S8_E_St5arrayIPcLm4EELi4E23TrivialOffsetCalculatorILi3EjESD_ILi1EjENS0_6memory12LoadWithCastILi3EEENSG_13StoreWithCastILi1EEEEEviT_T0_T2_T3_T4_T5_,@"STO_CUDA_ENTRY STV_DEFAULT"
_ZN2at6native27unrolled_elementwise_kernelIZZZNS0_49_GLOBAL__N__657f93f7_16_TensorCompare_cu_71e06f4e17clamp_kernel_implERNS_18TensorIteratorBaseEENKUlvE_clEvENKUlvE7_clEvEUlN3c108BFloat16ES8_S8_E_St5arrayIPcLm4EELi4E23TrivialOffsetCalculatorILi3EjESD_ILi1EjENS0_6memory12LoadWithCastILi3EEENSG_13StoreWithCastILi1EEEEEviT_T0_T2_T3_T4_T5_:
.text._ZN2at6native27unrolled_elementwise_kernelIZZZNS0_49_GLOBAL__N__657f93f7_16_TensorCompare_cu_71e06f4e17clamp_kernel_implERNS_18TensorIteratorBaseEENKUlvE_clEvENKUlvE7_clEvEUlN3c108BFloat16ES8_S8_E_St5arrayIPcLm4EELi4E23TrivialOffsetCalculatorILi3EjESD_ILi1EjENS0_6memory12LoadWithCastILi3EEENSG_13StoreWithCastILi1EEEEEviT_T0_T2_T3_T4_T5_:
        /* <DEDUP_REMOVED lines=9> */
[----:B------:R-:W-:Y:S02]  /*0090*/  PRMT R18, RZ, 0x7610, R18 ;  /* 0x00007610ff127816 */ /* 0x000fe40000000012 */
[----:B------:R-:W-:-:S05]  /*00a0*/  PRMT R29, RZ, 0x7610, R29 ;  /* 0x00007610ff1d7816 */ /* 0x000fca000000001d */
[----:B------:R-:W4:Y:S08]  /*00b0*/  LDC.U8 R17, c[0x0][0x23d] ;  /* 0x00008f40ff117b82 */ /* 0x000f300000000000 */
[----:B------:R-:W0:Y:S01]  /*00c0*/  LDC.U8 R22, c[0x0][0x23e] ;  /* 0x00008f80ff167b82 */ /* 0x000e220000000000 */
[----:B-1----:R-:W-:-:S05]  /*00d0*/  IMAD R23, R24, -0x200, R0 ;  /* 0xfffffe0018177824 */ /* 0x002fca00078e0200 */
[----:B--2---:R-:W-:-:S13]  /*00e0*/  ISETP.GE.AND P0, PT, R19, R23, PT ;  /* 0x000000171300720c */ /* 0x004fda0003f06270 */
[----:B---34-:R-:W-:Y:S05]  /*00f0*/  @P0 BRA `(.L_x_6329) ;  /* 0x0000003000980947 */ /* 0x018fea0003800000 */
[----:B------:R-:W1:Y:S01]  /*0100*/  LDC.64 R2, c[0x0][0x220] ;  /* 0x00008800ff027b82 */ /* 0x000e620000000a00 */
[----:B------:R-:W-:Y:S01]  /*0110*/  PRMT R0, R27, 0x9910, RZ ;  /* 0x000099101b007816 */ /* 0x000fe200000000ff */
[----:B------:R-:W-:Y:S01]  /*0120*/  IMAD R16, R24, 0x200, R19 ;  /* 0x0000020018107824 */ /* 0x000fe200078e0213 */
[----:B------:R-:W-:Y:S02]  /*0130*/  ULDC UR4, c[0x0][0x240] ;  /* 0x0000900000047ab9 */ /* 0x000fe40000000800 */
[----:B------:R-:W-:Y:S01]  /*0140*/  ISETP.GT.AND P0, PT, R0, 0x9, PT ;  /* 0x000000090000780c */ /* 0x000fe20003f04270 */
[----:B------:R-:W-:-:S05]  /*0150*/  IMAD R5, R16, UR4, RZ ;  /* 0x0000000410057c24 */ /* 0x000fca000f8e02ff */
[----:B-1----:R-:W-:-:S05]  /*0160*/  IADD3 R2, P1, R5, R2, RZ ;  /* 0x0000000205027210 */ /* 0x002fca0007f3e0ff */
        /* <DEDUP_REMOVED lines=11> */
[----:B--2---:R-:W1:Y:S02]  /*0220*/  I2F.S16 R0, R2 ;  /* 0x0000000200007306 */ /* 0x004e640000101400 */
[----:B-1----:R-:W-:-:S04]  /*0230*/  F2FP.BF16.F32.PACK_AB R0, RZ, R0 ;  /* 0x00000000ff00723e */ /* 0x002fc800000010ff */
[----:B------:R-:W-:Y:S01]  /*0240*/  PRMT R28, R0, 0x7610, R28 ;  /* 0x00007610001c7816 */ /* 0x000fe2000000001c */
[----:B------:R-:W-:Y:S06]  /*0250*/  BRA `(.L_x_6335) ;  /* 0x0000000c00dc7947 */ /* 0x000fec0003800000 */
.L_x_6333:
[----:B------:R-:W2:Y:S02]  /*0260*/  LDG.E.U8 R2, desc[UR36][R2.64] ;  /* 0x0000002402027981 */ /* 0x000ea4000c1e1100 */
[----:B--2---:R-:W-:-:S04]  /*0270*/  I2FP.F32.U32 R0, R2 ;  /* 0x0000000200007245 */ /* 0x004fc80000201000 */
[----:B------:R-:W-:-:S04]  /*0280*/  F2FP.BF16.F32.PACK_AB R0, RZ, R0 ;  /* 0x00000000ff00723e */ /* 0x000fc800000010ff */
[----:B------:R-:W-:Y:S01]  /*0290*/  PRMT R28, R0, 0x7610, R28 ;  /* 0x00007610001c7816 */ /* 0x000fe2000000001c */
[----:B------:R-:W-:Y:S06]  /*02a0*/  BRA `(.L_x_6335) ;  /* 0x0000000c00c87947 */ /* 0x000fec0003800000 */
.L_x_6332:
[----:B------:R-:W-:-:S13]  /*02b0*/  ISETP.NE.AND P0, PT, R0, 0x2, PT ;  /* 0x000000020000780c */ /* 0x000fda0003f05270 */
[----:B------:R-:W-:Y:S05]  /*02c0*/  @!P0 BRA `(.L_x_6336) ;  /* 0x0000000000388947 */ /* 0x000fea0003800000 */
[----:B------:R-:W-:-:S13]  /*02d0*/  ISETP.NE.AND P0, PT, R0, 0x3, PT ;  /* 0x000000030000780c */ /* 0x000fda0003f05270 */
[----:B------:R-:W-:Y:S05]  /*02e0*/  @!P0 BRA `(.L_x_6337) ;  /* 0x00000000001c8947 */ /* 0x000fea0003800000 */
[----:B------:R-:W-:-:S13]  /*02f0*/  ISETP.NE.AND P0, PT, R0, 0x4, PT ;  /* 0x000000040000780c */ /* 0x000fda0003f05270 */
[----:B------:R-:W-:Y:S05]  /*0300*/  @P0 BRA `(.L_x_6334) ;  /* 0x0000000c00440947 */ /* 0x000fea0003800000 */
[----:B------:R-:W2:Y:S02]  /*0310*/  LDG.E.64 R2, desc[UR36][R2.64] ;  /* 0x0000002402027981 */ /* 0x000ea4000c1e1b00 */
[----:B--2---:R-:W1:Y:S02]  /*0320*/  I2F.S64 R0, R2 ;  /* 0x0000000200007312 */ /* 0x004e640000301400 */
[----:B-1----:R-:W-:-:S04]  /*0330*/  F2FP.BF16.F32.PACK_AB R0, RZ, R0 ;  /* 0x00000000ff00723e */ /* 0x002fc800000010ff */
[----:B------:R-:W-:Y:S01]  /*0340*/  PRMT R28, R0, 0x7610, R28 ;  /* 0x00007610001c7816 */ /* 0x000fe2000000001c */
[----:B------:R-:W-:Y:S06]  /*0350*/  BRA `(.L_x_6335) ;  /* 0x0000000c009c7947 */ /* 0x000fec0003800000 */
.L_x_6337:
[----:B------:R-:W2:Y:S02]  /*0360*/  LDG.E R2, desc[UR36][R2.64] ;  /* 0x0000002402027981 */ /* 0x000ea4000c1e1900 */
[----:B--2---:R-:W-:-:S04]  /*0370*/  I2FP.F32.S32 R0, R2 ;  /* 0x0000000200007245 */ /* 0x004fc80000201400 */
[----:B------:R-:W-:-:S04]  /*0380*/  F2FP.BF16.F32.PACK_AB R0, RZ, R0 ;  /* 0x00000000ff00723e */ /* 0x000fc800000010ff */
[----:B------:R-:W-:Y:S01]  /*0390*/  PRMT R28, R0, 0x7610, R28 ;  /* 0x00007610001c7816 */ /* 0x000fe2000000001c */
[----:B------:R-:W-:Y:S06]  /*03a0*/  BRA `(.L_x_6335) ;  /* 0x0000000c00887947 */ /* 0x000fec0003800000 */
.L_x_6336:
[----:B------:R-:W2:Y:S02]  /*03b0*/  LDG.E.U16 R2, desc[UR36][R2.64] ;  /* 0x0000002402027981 */ /* 0x000ea4000c1e1500 */
[----:B--2---:R-:W1:Y:S02]  /*03c0*/  I2F.S16 R0, R2 ;  /* 0x0000000200007306 */ /* 0x004e640000101400 */
[----:B-1----:R-:W-:-:S04]  /*03d0*/  F2FP.BF16.F32.PACK_AB R0, RZ, R0 ;  /* 0x00000000ff00723e */ /* 0x002fc800000010ff */
[----:B------:R-:W-:Y:S01]  /*03e0*/  PRMT R28, R0, 0x7610, R28 ;  /* 0x00007610001c7816 */ /* 0x000fe2000000001c */
[----:B------:R-:W-:Y:S06]  /*03f0*/  BRA `(.L_x_6335) ;  /* 0x0000000c00747947 */ /* 0x000fec0003800000 */
.L_x_6331:
        /* <DEDUP_REMOVED lines=9> */
.L_x_6339:
[----:B------:R-:W2:Y:S02]  /*0490*/  LDG.E.U16 R0, desc[UR36][R2.64] ;  /* 0x0000002402007981 */ /* 0x000ea4000c1e1500 */
[----:B--2---:R-:W-:-:S05]  /*04a0*/  HADD2.F32 R0, -RZ, R0.H0_H0 ;  /* 0x20000000ff007230 */ /* 0x004fca0000004100 */
[----:B------:R-:W-:-:S04]  /*04b0*/  F2FP.BF16.F32.PACK_AB R0, RZ, R0 ;  /* 0x00000000ff00723e */ /* 0x000fc800000010ff */
[----:B------:R-:W-:Y:S01]  /*04c0*/  PRMT R28, R0, 0x7610, R28 ;  /* 0x00007610001c7816 */ /* 0x000fe2000000001c */
[----:B------:R-:W-:Y:S06]  /*04d0*/  BRA `(.L_x_6335) ;  /* 0x0000000c003c7947 */ /* 0x000fec0003800000 */
.L_x_6338:
        /* <DEDUP_REMOVED lines=9> */
.L_x_6341:
[----:B------:R-:W2:Y:S02]  /*0570*/  LDG.E.U16 R2, desc[UR36][R2.64] ;  /* 0x0000002402027981 */ /* 0x000ea4000c1e1500 */
[----:B--2---:R-:W-:-:S05]  /*0580*/  HADD2.F32 R0, -RZ, R2.H0_H0 ;  /* 0x20000002ff007230 */ /* 0x004fca0000004100 */
[----:B------:R-:W-:-:S04]  /*0590*/  F2FP.BF16.F32.PACK_AB R0, RZ, R0 ;  /* 0x00000000ff00723e */ /* 0x000fc800000010ff */
[----:B------:R-:W-:Y:S01]  /*05a0*/  PRMT R28, R0, 0x7610, R28 ;  /* 0x00007610001c7816 */ /* 0x000fe2000000001c */
[----:B------:R-:W-:Y:S06]  /*05b0*/  BRA `(.L_x_6335) ;  /* 0x0000000c00047947 */ /* 0x000fec0003800000 */
.L_x_6340:
[----:B------:R-:W2:Y:S01]  /*05c0*/  LDG.E.64 R2, desc[UR36][R2.64] ;  /* 0x0000002402027981 */ /* 0x000ea2000c1e1b00 */
[----:B------:R-:W-:Y:S01]  /*05d0*/  UMOV UR4, 0xf0000000 ;  /* 0xf000000000047882 */ /* 0x000fe20000000000 */
[----:B------:R-:W-:Y:S01]  /*05e0*/  UMOV UR5, 0x380fffff ;  /* 0x380fffff00057882 */ /* 0x000fe20000000000 */
[----:B--2---:R-:W1:Y:S01]  /*05f0*/  F2F.F32.F64 R0, R2 ;  /* 0x0000000200007310 */ /* 0x004e620000301000 */
[----:B------:R-:W-:-:S14]  /*0600*/  DSETP.GEU.AND P0, PT, |R2|, UR4, PT ;  /* 0x0000000402007e2a */ /* 0x000fdc000bf0e200 */
[----:B-1----:R-:W-:-:S05]  /*0610*/  @!P0 FMUL R0, R0, 1.175494350822287508e-38 ;  /* 0x0080000000008820 */ /* 0x002fca0000400000 */
[----:B------:R-:W-:-:S04]  /*0620*/  F2FP.BF16.F32.PACK_AB R0, RZ, R0 ;  /* 0x00000000ff00723e */ /* 0x000fc800000010ff */
[----:B------:R-:W-:Y:S01]  /*0630*/  PRMT R28, R0, 0x7610, R28 ;  /* 0x00007610001c7816 */ /* 0x000fe2000000001c */
[----:B------:R-:W-:Y:S06]  /*0640*/  BRA `(.L_x_6335) ;  /* 0x0000000800e07947 */ /* 0x000fec0003800000 */
.L_x_6330:
        /* <DEDUP_REMOVED lines=14> */
.L_x_6344:
        /* <DEDUP_REMOVED lines=9> */
.L_x_6343:
        /* <DEDUP_REMOVED lines=10> */
[----:B------:R-:W1:Y:S01]  /*0860*/  FLO.U32 R5, R4 ;  /* 0x0000000400057300 */ /* 0x000e6200000e0000 */
[C---:B------:R-:W-:Y:S02]  /*0870*/  VIADD R6, R4.reuse, 0x1000000 ;  /* 0x0100000004067836 */ /* 0x040fe40000000000 */
[----:B------:R-:W-:-:S03]  /*0880*/  VIADD R2, R4, 0xffffffff ;  /* 0xffffffff04027836 */ /* 0x000fc60000000000 */
[----:B------:R-:W-:Y:S02]  /*0890*/  SHF.R.S32.HI R6, RZ, 0x8, R6 ;  /* 0x00000008ff067819 */ /* 0x000fe40000011406 */
[----:B------:R-:W-:Y:S02]  /*08a0*/  SHF.R.S32.HI R2, RZ, 0x1f, R2 ;  /* 0x0000001fff027819 */ /* 0x000fe40000011402 */
[----:B-1----:R-:W-:-:S04]  /*08b0*/  IADD3 R5, -R5, 0x1f, RZ ;  /* 0x0000001f05057810 */ /* 0x002fc80007ffe1ff */
        /* <DEDUP_REMOVED lines=12> */
.L_x_6346:
        /* <DEDUP_REMOVED lines=15> */
.L_x_6345:
[----:B------:R1:W5:Y:S01]  /*0a70*/  LDG.E.U16 R28, desc[UR36][R2.64] ;  /* 0x00000024021c7981 */ /* 0x000362000c1e1500 */
[----:B------:R-:W-:Y:S05]  /*0a80*/  BRA `(.L_x_6335) ;  /* 0x0000000400d07947 */ /* 0x000fea0003800000 */
.L_x_6342:
        /* <DEDUP_REMOVED lines=13> */
.L_x_6349:
        /* <DEDUP_REMOVED lines=15> */
[----:B------:R-:W1:Y:S02]  /*0c50*/  FLO.U32 R3, R2 ;  /* 0x0000000200037300 */ /* 0x000e6400000e0000 */
[----:B-1----:R-:W-:-:S04]  /*0c60*/  IADD3 R3, -R3, 0x1f, RZ ;  /* 0x0000001f03037810 */ /* 0x002fc80007ffe1ff */
[----:B------:R-:W-:Y:S01]  /*0c70*/  IADD3 R0, R0, 0x1d, -R3 ;  /* 0x0000001d00007810 */ /* 0x000fe20007ffe803 */
[----:B------:R-:W-:-:S05]  /*0c80*/  VIADD R5, R3, 0xffffffe4 ;  /* 0xffffffe403057836 */ /* 0x000fca0000000000 */
[----:B------:R-:W-:-:S04]  /*0c90*/  SHF.L.U32 R5, R2, R5, RZ ;  /* 0x0000000502057219 */ /* 0x000fc800000006ff */
[----:B------:R-:W-:-:S07]  /*0ca0*/  LOP3.LUT R2, R5, 0x7, RZ, 0xc0, !PT ;  /* 0x0000000705027812 */ /* 0x000fce00078ec0ff */
.L_x_6353:
[----:B------:R-:W-:Y:S05]  /*0cb0*/  BSYNC B1 ;  /* 0x0000000000017941 */ /* 0x000fea0003800000 */
.L_x_6352:
[----:B------:R-:W-:Y:S01]  /*0cc0*/  LEA R3, R0, 0x3b800000, 0x17 ;  /* 0x3b80000000037811 */ /* 0x000fe200078eb8ff */
[----:B------:R-:W-:-:S05]  /*0cd0*/  IMAD.SHL.U32 R0, R2, 0x100000, RZ ;  /* 0x0010000002007824 */ /* 0x000fca00078e00ff */
[----:B------:R-:W-:-:S07]  /*0ce0*/  LOP3.LUT R0, R3, R0, R4, 0xfe, !PT ;  /* 0x0000000003007212 */ /* 0x000fce00078efe04 */
.L_x_6351:
[----:B------:R-:W-:Y:S05]  /*0cf0*/  BSYNC B0 ;  /* 0x0000000000007941 */ /* 0x000fea0003800000 */
.L_x_6350:
[----:B------:R-:W-:-:S04]  /*0d00*/  F2FP.BF16.F32.PACK_AB R0, RZ, R0 ;  /* 0x00000000ff00723e */ /* 0x000fc800000010ff */
[----:B------:R-:W-:Y:S01]  /*0d10*/  PRMT R28, R0, 0x7610, R28 ;  /* 0x00007610001c7816 */ /* 0x000fe2000000001c */
[----:B------:R-:W-:Y:S06]  /*0d20*/  BRA `(.L_x_6335) ;  /* 0x0000000400287947 */ /* 0x000fec0003800000 */
.L_x_6348:
        /* <DEDUP_REMOVED lines=21> */
.L_x_6357:
[----:B------:R-:W-:Y:S05]  /*0e80*/  BSYNC B1 ;  /* 0x0000000000017941 */ /* 0x000fea0003800000 */
.L_x_6356:
[----:B------:R-:W-:Y:S01]  /*0e90*/  LEA R3, R0, 0x37800000, 0x17 ;  /* 0x3780000000037811 */ /* 0x000fe200078eb8ff */
[----:B------:R-:W-:-:S05]  /*0ea0*/  IMAD.SHL.U32 R0, R2, 0x200000, RZ ;  /* 0x0020000002007824 */ /* 0x000fca00078e00ff */
[----:B------:R-:W-:-:S07]  /*0eb0*/  LOP3.LUT R0, R3, R0, R4, 0xfe, !PT ;  /* 0x0000000003007212 */ /* 0x000fce00078efe04 */
.L_x_6355:
[----:B------:R-:W-:Y:S05]  /*0ec0*/  BSYNC B0 ;  /* 0x0000000000007941 */ /* 0x000fea0003800000 */
.L_x_6354:
[----:B------:R-:W-:-:S04]  /*0ed0*/  F2FP.BF16.F32.PACK_AB R0, RZ, R0 ;  /* 0x00000000ff00723e */ /* 0x000fc800000010ff */
[----:B------:R-:W-:Y:S01]  /*0ee0*/  PRMT R28, R0, 0x7610, R28 ;  /* 0x00007610001c7816 */ /* 0x000fe2000000001c */
[----:B------:R-:W-:Y:S06]  /*0ef0*/  BRA `(.L_x_6335) ;  /* 0x0000000000b47947 */ /* 0x000fec0003800000 */
.L_x_6347:
        /* <DEDUP_REMOVED lines=14> */
.L_x_6361:
[----:B------:R-:W-:Y:S05]  /*0fe0*/  BSYNC B0 ;  /* 0x0000000000007941 */ /* 0x000fea0003800000 */
.L_x_6360:
[----:B------:R-:W-:-:S04]  /*0ff0*/  F2FP.BF16.F32.PACK_AB R0, RZ, R0 ;  /* 0x00000000ff00723e */ /* 0x000fc800000010ff */
[----:B------:R-:W-:Y:S01]  /*1000*/  PRMT R28, R0, 0x7610, R28 ;  /* 0x00007610001c7816 */ /* 0x000fe2000000001c */
[----:B------:R-:W-:Y:S06]  /*1010*/  BRA `(.L_x_6335) ;  /* 0x00000000006c7947 */ /* 0x000fec0003800000 */
.L_x_6334:
[----:B------:R-:W-:Y:S01]  /*1020*/  MOV R2, 0x0 ;  /* 0x0000000000027802 */ /* 0x000fe20000000f00 */
[----:B------:R-:W-:Y:S01]  /*1030*/  ULDC.64 UR4, c[0x4][0x270] ;  /* 0x01009c0000047ab9 */ /* 0x000fe20000000a00 */
[----:B------:R-:W-:Y:S01]  /*1040*/  ULDC.64 UR6, c[0x4][0x40] ;  /* 0x0100100000067ab9 */ /* 0x000fe20000000a00 */
[----:B------:R-:W-:Y:S02]  /*1050*/  IMAD.U32 R4, RZ, RZ, UR4 ;  /* 0x00000004ff047e24 */ /* 0x000fe4000f8e00ff */
[----:B------:R-:W-:Y:S01]  /*1060*/  IMAD.U32 R5, RZ, RZ, UR5 ;  /* 0x00000005ff057e24 */ /* 0x000fe2000f8e00ff */
[----:B------:R-:W1:Y:S01]  /*1070*/  LDC.64 R2, c[0x4][R2] ;  /* 0x0100000002027b82 */ /* 0x000e620000000a00 */
        /* <DEDUP_REMOVED lines=9> */
[----:B01----:R-:W-:Y:S05]  /*1110*/  CALL.ABS.NOINC R2 ;  /* 0x0000000002007343 */ /* 0x003fea0003c00000 */
.L_x_6362:
[----:B------:R-:W-:Y:S01]  /*1120*/  PRMT R28, RZ, 0x7610, R28 ;  /* 0x00007610ff1c7816 */ /* 0x000fe2000000001c */
[----:B------:R-:W-:Y:S06]  /*1130*/  BRA `(.L_x_6335) ;  /* 0x0000000000247947 */ /* 0x000fec0003800000 */
.L_x_6359:
[----:B------:R-:W2:Y:S02]  /*1140*/  LDG.E.64 R2, desc[UR36][R2.64] ;  /* 0x0000002402027981 */ /* 0x000ea4000c1e1b00 */
[----:B--2---:R-:W1:Y:S02]  /*1150*/  I2F.U64 R0, R2 ;  /* 0x0000000200007312 */ /* 0x004e640000301000 */
[----:B-1----:R-:W-:-:S04]  /*1160*/  F2FP.BF16.F32.PACK_AB R0, RZ, R0 ;  /* 0x00000000ff00723e */ /* 0x002fc800000010ff */
[----:B------:R-:W-:Y:S01]  /*1170*/  PRMT R28, R0, 0x7610, R28 ;  /* 0x00007610001c7816 */ /* 0x000fe2000000001c */
[----:B------:R-:W-:Y:S06]  /*1180*/  BRA `(.L_x_6335) ;  /* 0x0000000000107947 */ /* 0x000fec0003800000 */
.L_x_6358:
[----:B------:R-:W2:Y:S02]  /*1190*/  LDG.E R2, desc[UR36][R2.64] ;  /* 0x0000002402027981 */ /* 0x000ea4000c1e1900 */
[----:B--2---:R-:W-:-:S04]  /*11a0*/  I2FP.F32.U32 R0, R2 ;  /* 0x0000000200007245 */ /* 0x004fc80000201000 */
[----:B------:R-:W-:-:S04]  /*11b0*/  F2FP.BF16.F32.PACK_AB R0, RZ, R0 ;  /* 0x00000000ff00723e */ /* 0x000fc800000010ff */
[----:B------:R-:W-:-:S07]  /*11c0*/  PRMT R28, R0, 0x7610, R28 ;  /* 0x00007610001c7816 */ /* 0x000fce000000001c */
.L_x_6335:
[----:B-1----:R-:W1:Y:S01]  /*11d0*/  LDC.64 R2, c[0x0][0x228] ;  /* 0x00008a00ff027b82 */ /* 0x002e620000000a00 */
[----:B------:R-:W-:Y:S01]  /*11e0*/  PRMT R0, R17, 0x9910, RZ ;  /* 0x0000991011007816 */ /* 0x000fe200000000ff */
[----:B------:R-:W-:Y:S02]  /*11f0*/  ULDC UR4, c[0x0][0x244] ;  /* 0x0000910000047ab9 */ /* 0x000fe40000000800 */
[----:B------:R-:W-:Y:S01]  /*1200*/  IMAD R5, R16, UR4, RZ ;  /* 0x0000000410057c24 */ /* 0x000fe2000f8e02ff */
[----:B------:R-:W-:-:S04]  /*1210*/  ISETP.GT.AND P0, PT, R0, 0x9, PT ;  /* 0x000000090000780c */ /* 0x000fc80003f04270 */
[----:B-1----:R-:W-:-:S05]  /*1220*/  IADD3 R2, P1, R5, R2, RZ ;  /* 0x0000000205027210 */ /* 0x002fca0007f3e0ff */
[----:B------:R-:W-:-:S04]  /*1230*/  IMAD.X R3, RZ, RZ, R3, P1 ;  /* 0x000000ffff037224 */ /* 0x000fc800008e0603 */
        /* <DEDUP_REMOVED lines=14> */
.L_x_6366:
[----:B------:R-:W2:Y:S02]  /*1320*/  LDG.E.U8 R2, desc[UR36][R2.64] ;  /* 0x0000002402027981 */ /* 0x000ea4000c1e1100 */
[----:B--2---:R-:W-:-:S04]  /*1330*/  I2FP.F32.U32 R0, R2 ;  /* 0x0000000200007245 */ /* 0x004fc80000201000 */
[----:B------:R-:W-:-:S04]  /*1340*/  F2FP.BF16.F32.PACK_AB R0, RZ, R0 ;  /* 0x00000000ff00723e */ /* 0x000fc800000010ff */
[----:B------:R-:W-:Y:S01]  /*1350*/  PRMT R18, R0, 0x7610, R18 ;  /* 0x0000761000127816 */ /* 0x000fe20000000012 */
[----:B------:R-:W-:Y:S06]  /*1360*/  BRA `(.L_x_6368) ;  /* 0x0000000c00c87947 */ /* 0x000fec0003800000 */
.L_x_6365:
        /* <DEDUP_REMOVED lines=11> */
.L_x_6370:
[----:B------:R-:W2:Y:S02]  /*1420*/  LDG.E R2, desc[UR36][R2.64] ;  /* 0x0000002402027981 */ /* 0x000ea4000c1e1900 */
[----:B--2---:R-:W-:-:S04]  /*1430*/  I2FP.F32.S32 R0, R2 ;  /* 0x0000000200007245 */ /* 0x004fc80000201400 */
[----:B------:R-:W-:-:S04]  /*1440*/  F2FP.BF16.F32.PACK_AB R0, RZ, R0 ;  /* 0x00000000ff00723e */ /* 0x000fc800000010ff */
[----:B------:R-:W-:Y:S01]  /*1450*/  PRMT R18, R0, 0x7610, R18 ;  /* 0x0000761000127816 */ /* 0x000fe20000000012 */
[----:B------:R-:W-:Y:S06]  /*1460*/  BRA `(.L_x_6368) ;  /* 0x0000000c00887947 */ /* 0x000fec0003800000 */
.L_x_6369:
[----:B------:R-:W2:Y:S02]  /*1470*/  LDG.E.U16 R2, desc[UR36][R2.64] ;  /* 0x0000002402027981 */ /* 0x000ea4000c1e1500 */
[----:B--2---:R-:W1:Y:S02]  /*1480*/  I2F.S16 R0, R2 ;  /* 0x0000000200007306 */ /* 0x004e640000101400 */
[----:B-1----:R-:W-:-:S04]  /*1490*/  F2FP.BF16.F32.PACK_AB R0, RZ, R0 ;  /* 0x00000000ff00723e */ /* 0x002fc800000010ff */
[----:B------:R-:W-:Y:S01]  /*14a0*/  PRMT R18, R0, 0x7610, R18 ;  /* 0x0000761000127816 */ /* 0x000fe20000000012 */
[----:B------:R-:W-:Y:S06]  /*14b0*/  BRA `(.L_x_6368) ;  /* 0x0000000c00747947 */ /* 0x000fec0003800000 */
.L_x_6364:
        /* <DEDUP_REMOVED lines=9> */
.L_x_6372:
[----:B------:R-:W2:Y:S02]  /*1550*/  LDG.E.U16 R0, desc[UR36][R2.64] ;  /* 0x0000002402007981 */ /* 0x000ea4000c1e1500 */
[----:B--2---:R-:W-:-:S05]  /*1560*/  HADD2.F32 R0, -RZ, R0.H0_H0 ;  /* 0x20000000ff007230 */ /* 0x004fca0000004100 */
[----:B------:R-:W-:-:S04]  /*1570*/  F2FP.BF16.F32.PACK_AB R0, RZ, R0 ;  /* 0x00000000ff00723e */ /* 0x000fc800000010ff */
[----:B------:R-:W-:Y:S01]  /*1580*/  PRMT R18, R0, 0x7610, R18 ;  /* 0x0000761000127816 */ /* 0x000fe20000000012 */
[----:B------:R-:W-:Y:S06]  /*1590*/  BRA `(.L_x_6368) ;  /* 0x0000000c003c7947 */ /* 0x000fec0003800000 */
.L_x_6371:
        /* <DEDUP_REMOVED lines=9> */
.L_x_6374:
[----:B------:R-:W2:Y:S02]  /*1630*/  LDG.E.U16 R2, desc[UR36][R2.64] ;  /* 0x0000002402027981 */ /* 0x000ea4000c1e1500 */
[----:B--2---:R-:W-:-:S05]  /*1640*/  HADD2.F32 R0, -RZ, R2.H0_H0 ;  /* 0x20000002ff007230 */ /* 0x004fca0000004100 */
[----:B------:R-:W-:-:S04]  /*1650*/  F2FP.BF16.F32.PACK_AB R0, RZ, R0 ;  /* 0x00000000ff00723e */ /* 0x000fc800000010ff */
[----:B------:R-:W-:Y:S01]  /*1660*/  PRMT R18, R0, 0x7610, R18 ;  /* 0x0000761000127816 */ /* 0x000fe20000000012 */
[----:B------:R-:W-:Y:S06]  /*1670*/  BRA `(.L_x_6368) ;  /* 0x0000000c00047947 */ /* 0x000fec0003800000 */
.L_x_6373:
        /* <DEDUP_REMOVED lines=9> */
.L_x_6363:
        /* <DEDUP_REMOVED lines=14> */
.L_x_6377:
        /* <DEDUP_REMOVED lines=9> */
.L_x_6376:
        /* <DEDUP_REMOVED lines=28> */
.L_x_6379:
        /* <DEDUP_REMOVED lines=15> */
.L_x_6378:
[----:B------:R1:W5:Y:S01]  /*1b30*/  LDG.E.U16 R18, desc[UR36][R2.64] ;  /* 0x0000002402127981 */ /* 0x000362000c1e1500 */
[----:B------:R-:W-:Y:S05]  /*1b40*/  BRA `(.L_x_6368) ;  /* 0x0000000400d07947 */ /* 0x000fea0003800000 */
.L_x_6375:
        /* <DEDUP_REMOVED lines=13> */
.L_x_6382:
        /* <DEDUP_REMOVED lines=21> */
.L_x_6386:
[----:B------:R-:W-:Y:S05]  /*1d70*/  BSYNC B1 ;  /* 0x0000000000017941 */ /* 0x000fea0003800000 */
.L_x_6385:
[----:B------:R-:W-:Y:S01]  /*1d80*/  LEA R3, R0, 0x3b800000, 0x17 ;  /* 0x3b80000000037811 */ /* 0x000fe200078eb8ff */
[----:B------:R-:W-:-:S05]  /*1d90*/  IMAD.SHL.U32 R0, R2, 0x100000, RZ ;  /* 0x0010000002007824 */ /* 0x000fca00078e00ff */
[----:B------:R-:W-:-:S07]  /*1da0*/  LOP3.LUT R0, R3, R0, R4, 0xfe, !PT ;  /* 0x0000000003007212 */ /* 0x000fce00078efe04 */
.L_x_6384:
[----:B------:R-:W-:Y:S05]  /*1db0*/  BSYNC B0 ;  /* 0x0000000000007941 */ /* 0x000fea0003800000 */
.L_x_6383:
[----:B------:R-:W-:-:S04]  /*1dc0*/  F2FP.BF16.F32.PACK_AB R0, RZ, R0 ;  /* 0x00000000ff00723e */ /* 0x000fc800000010ff */
[----:B------:R-:W-:Y:S01]  /*1dd0*/  PRMT R18, R0, 0x7610, R18 ;  /* 0x0000761000127816 */ /* 0x000fe20000000012 */
[----:B------:R-:W-:Y:S06]  /*1de0*/  BRA `(.L_x_6368) ;  /* 0x0000000400287947 */ /* 0x000fec0003800000 */
.L_x_6381:
        /* <DEDUP_REMOVED lines=21> */
.L_x_6390:
[----:B------:R-:W-:Y:S05]  /*1f40*/  BSYNC B1 ;  /* 0x0000000000017941 */ /* 0x000fea0003800000 */
.L_x_6389:
[----:B------:R-:W-:Y:S01]  /*1f50*/  LEA R3, R0, 0x37800000, 0x17 ;  /* 0x3780000000037811 */ /* 0x000fe200078eb8ff */
[----:B------:R-:W-:-:S05]  /*1f60*/  IMAD.SHL.U32 R0, R2, 0x200000, RZ ;  /* 0x0020000002007824 */ /* 0x000fca00078e00ff */
[----:B------:R-:W-:-:S07]  /*1f70*/  LOP3.LUT R0, R3, R0, R4, 0xfe, !PT ;  /* 0x0000000003007212 */ /* 0x000fce00078efe04 */
.L_x_6388:
[----:B------:R-:W-:Y:S05]  /*1f80*/  BSYNC B0 ;  /* 0x0000000000007941 */ /* 0x000fea0003800000 */
.L_x_6387:
[----:B------:R-:W-:-:S04]  /*1f90*/  F2FP.BF16.F32.PACK_AB R0, RZ, R0 ;  /* 0x00000000ff00723e */ /* 0x000fc800000010ff */
[----:B------:R-:W-:Y:S01]  /*1fa0*/  PRMT R18, R0, 0x7610, R18 ;  /* 0x0000761000127816 */ /* 0x000fe20000000012 */
[----:B------:R-:W-:Y:S06]  /*1fb0*/  BRA `(.L_x_6368) ;  /* 0x0000000000b47947 */ /* 0x000fec0003800000 */
.L_x_6380:
        /* <DEDUP_REMOVED lines=14> */
.L_x_6394:
[----:B------:R-:W-:Y:S05]  /*20a0*/  BSYNC B0 ;  /* 0x0000000000007941 */ /* 0x000fea0003800000 */
.L_x_6393:
[----:B------:R-:W-:-:S04]  /*20b0*/  F2FP.BF16.F32.PACK_AB R0, RZ, R0 ;  /* 0x00000000ff00723e */ /* 0x000fc800000010ff */
[----:B------:R-:W-:Y:S01]  /*20c0*/  PRMT R18, R0, 0x7610, R18 ;  /* 0x0000761000127816 */ /* 0x000fe20000000012 */
[----:B------:R-:W-:Y:S06]  /*20d0*/  BRA `(.L_x_6368) ;  /* 0x00000000006c7947 */ /* 0x000fec0003800000 */
.L_x_6367:
        /* <DEDUP_REMOVED lines=15> */
[----:B01---5:R-:W-:Y:S05]  /*21d0*/  CALL.ABS.NOINC R2 ;  /* 0x0000000002007343 */ /* 0x023fea0003c00000 */
.L_x_6395:
[----:B------:R-:W-:Y:S01]  /*21e0*/  PRMT R18, RZ, 0x7610, R18 ;  /* 0x00007610ff127816 */ /* 0x000fe20000000012 */
[----:B------:R-:W-:Y:S06]  /*21f0*/  BRA `(.L_x_6368) ;  /* 0x0000000000247947 */ /* 0x000fec0003800000 */
.L_x_6392:
[----:B------:R-:W2:Y:S02]  /*2200*/  LDG.E.64 R2, desc[UR36][R2.64] ;  /* 0x0000002402027981 */ /* 0x000ea4000c1e1b00 */
[----:B--2---:R-:W1:Y:S02]  /*2210*/  I2F.U64 R0, R2 ;  /* 0x0000000200007312 */ /* 0x004e640000301000 */
[----:B-1----:R-:W-:-:S04]  /*2220*/  F2FP.BF16.F32.PACK_AB R0, RZ, R0 ;  /* 0x00000000ff00723e */ /* 0x002fc800000010ff */
[----:B------:R-:W-:Y:S01]  /*2230*/  PRMT R18, R0, 0x7610, R18 ;  /* 0x0000761000127816 */ /* 0x000fe20000000012 */
[----:B------:R-:W-:Y:S06]  /*2240*/  BRA `(.L_x_6368) ;  /* 0x0000000000107947 */ /* 0x000fec0003800000 */
.L_x_6391:
[----:B------:R-:W2:Y:S02]  /*2250*/  LDG.E R2, desc[UR36][R2.64] ;  /* 0x0000002402027981 */ /* 0x000ea4000c1e1900 */
[----:B--2---:R-:W-:-:S04]  /*2260*/  I2FP.F32.U32 R0, R2 ;  /* 0x0000000200007245 */ /* 0x004fc80000201000 */
[----:B------:R-:W-:-:S04]  /*2270*/  F2FP.BF16.F32.PACK_AB R0, RZ, R0 ;  /* 0x00000000ff00723e */ /* 0x000fc800000010ff */
[----:B------:R-:W-:-:S07]  /*2280*/  PRMT R18, R0, 0x7610, R18 ;  /* 0x0000761000127816 */ /* 0x000fce0000000012 */
.L_x_6368:
[----:B-1----:R-:W1:Y:S01]  /*2290*/  LDC.64 R2, c[0x0][0x230] ;  /* 0x00008c00ff027b82 */ /* 0x002e620000000a00 */
[----:B0-----:R-:W-:Y:S01]  /*22a0*/  PRMT R0, R22, 0x9910, RZ ;  /* 0x0000991016007816 */ /* 0x001fe200000000ff */
        /* <DEDUP_REMOVED lines=19> */
.L_x_6399:
[----:B------:R-:W2:Y:S02]  /*23e0*/  LDG.E.U8 R2, desc[UR36][R2.64] ;  /* 0x0000002402027981 */ /* 0x000ea4000c1e1100 */
[----:B--2---:R-:W-:-:S04]  /*23f0*/  I2FP.F32.U32 R0, R2 ;  /* 0x0000000200007245 */ /* 0x004fc80000201000 */
[----:B------:R-:W-:-:S04]  /*2400*/  F2FP.BF16.F32.PACK_AB R0, RZ, R0 ;  /* 0x00000000ff00723e */ /* 0x000fc800000010ff */
[----:B------:R-:W-:Y:S01]  /*2410*/  PRMT R29, R0, 0x7610, R29 ;  /* 0x00007610001d7816 */ /* 0x000fe2000000001d */
[----:B------:R-:W-:Y:S06]  /*2420*/  BRA `(.L_x_6401) ;  /* 0x0000000c00c87947 */ /* 0x000fec0003800000 */
.L_x_6398:
        /* <DEDUP_REMOVED lines=11> */
.L_x_6403:
[----:B------:R-:W2:Y:S02]  /*24e0*/  LDG.E R2, desc[UR36][R2.64] ;  /* 0x0000002402027981 */ /* 0x000ea4000c1e1900 */
[----:B--2---:R-:W-:-:S04]  /*24f0*/  I2FP.F32.S32 R0, R2 ;  /* 0x0000000200007245 */ /* 0x004fc80000201400 */
[----:B------:R-:W-:-:S04]  /*2500*/  F2FP.BF16.F32.PACK_AB R0, RZ, R0 ;  /* 0x00000000ff00723e */ /* 0x000fc800000010ff */
[----:B------:R-:W-:Y:S01]  /*2510*/  PRMT R29, R0, 0x7610, R29 ;  /* 0x00007610001d7816 */ /* 0x000fe2000000001d */
[----:B------:R-:W-:Y:S06]  /*2520*/  BRA `(.L_x_6401) ;  /* 0x0000000c00887947 */ /* 0x000fec0003800000 */
.L_x_6402:
[----:B------:R-:W2:Y:S02]  /*2530*/  LDG.E.U16 R2, desc[UR36][R2.64] ;  /* 0x0000002402027981 */ /* 0x000ea4000c1e1500 */
[----:B--2---:R-:W0:Y:S02]  /*2540*/  I2F.S16 R0, R2 ;  /* 0x0000000200007306 */ /* 0x004e240000101400 */
[----:B0-----:R-:W-:-:S04]  /*2550*/  F2FP.BF16.F32.PACK_AB R0, RZ, R0 ;  /* 0x00000000ff00723e */ /* 0x001fc800000010ff */
[----:B------:R-:W-:Y:S01]  /*2560*/  PRMT R29, R0, 0x7610, R29 ;  /* 0x00007610001d7816 */ /* 0x000fe2000000001d */
[----:B------:R-:W-:Y:S06]  /*2570*/  BRA `(.L_x_6401) ;  /* 0x0000000c00747947 */ /* 0x000fec0003800000 */
.L_x_6397:
        /* <DEDUP_REMOVED lines=9> */
.L_x_6405:
[----:B------:R-:W2:Y:S02]  /*2610*/  LDG.E.U16 R0, desc[UR36][R2.64] ;  /* 0x0000002402007981 */ /* 0x000ea4000c1e1500 */
[----:B--2---:R-:W-:-:S05]  /*2620*/  HADD2.F32 R0, -RZ, R0.H0_H0 ;  /* 0x20000000ff007230 */ /* 0x004fca0000004100 */
[----:B------:R-:W-:-:S04]  /*2630*/  F2FP.BF16.F32.PACK_AB R0, RZ, R0 ;  /* 0x00000000ff00723e */ /* 0x000fc800000010ff */
[----:B------:R-:W-:Y:S01]  /*2640*/  PRMT R29, R0, 0x7610, R29 ;  /* 0x00007610001d7816 */ /* 0x000fe2000000001d */
[----:B------:R-:W-:Y:S06]  /*2650*/  BRA `(.L_x_6401) ;  /* 0x0000000c003c7947 */ /* 0x000fec0003800000 */
.L_x_6404:
        /* <DEDUP_REMOVED lines=9> */
.L_x_6407:
[----:B------:R-:W2:Y:S02]  /*26f0*/  LDG.E.U16 R2, desc[UR36][R2.64] ;  /* 0x0000002402027981 */ /* 0x000ea4000c1e1500 */
[----:B--2---:R-:W-:-:S05]  /*2700*/  HADD2.F32 R0, -RZ, R2.H0_H0 ;  /* 0x20000002ff007230 */ /* 0x004fca0000004100 */
[----:B------:R-:W-:-:S04]  /*2710*/  F2FP.BF16.F32.PACK_AB R0, RZ, R0 ;  /* 0x00000000ff00723e */ /* 0x000fc800000010ff */
[----:B------:R-:W-:Y:S01]  /*2720*/  PRMT R29, R0, 0x7610, R29 ;  /* 0x00007610001d7816 */ /* 0x000fe2000000001d */
[----:B------:R-:W-:Y:S06]  /*2730*/  BRA `(.L_x_6401) ;  /* 0x0000000c00047947 */ /* 0x000fec0003800000 */
.L_x_6406:
        /* <DEDUP_REMOVED lines=9> */
.L_x_6396:
        /* <DEDUP_REMOVED lines=14> */
.L_x_6410:
        /* <DEDUP_REMOVED lines=9> */
.L_x_6409:
        /* <DEDUP_REMOVED lines=28> */
.L_x_6412:
        /* <DEDUP_REMOVED lines=15> */
.L_x_6411:
[----:B------:R0:W5:Y:S01]  /*2bf0*/  LDG.E.U16 R29, desc[UR36][R2.64] ;  /* 0x00000024021d7981 */ /* 0x000162000c1e1500 */
[----:B------:R-:W-:Y:S05]  /*2c00*/  BRA `(.L_x_6401) ;  /* 0x0000000400d07947 */ /* 0x000fea0003800000 */
.L_x_6408:
        /* <DEDUP_REMOVED lines=13> */
.L_x_6415:
        /* <DEDUP_REMOVED lines=21> */
.L_x_6419:
[----:B------:R-:W-:Y:S05]  /*2e30*/  BSYNC B1 ;  /* 0x0000000000017941 */ /* 0x000fea0003800000 */
.L_x_6418:
[----:B------:R-:W-:Y:S01]  /*2e40*/  LEA R3, R0, 0x3b800000, 0x17 ;  /* 0x3b80000000037811 */ /* 0x000fe200078eb8ff */
[----:B------:R-:W-:-:S05]  /*2e50*/  IMAD.SHL.U32 R0, R2, 0x100000, RZ ;  /* 0x0010000002007824 */ /* 0x000fca00078e00ff */
[----:B------:R-:W-:-:S07]  /*2e60*/  LOP3.LUT R0, R3, R0, R4, 0xfe, !PT ;  /* 0x0000000003007212 */ /* 0x000fce00078efe04 */
.L_x_6417:
[----:B------:R-:W-:Y:S05]  /*2e70*/  BSYNC B0 ;  /* 0x0000000000007941 */ /* 0x000fea0003800000 */
.L_x_6416:
[----:B------:R-:W-:-:S04]  /*2e80*/  F2FP.BF16.F32.PACK_AB R0, RZ, R0 ;  /* 0x00000000ff00723e */ /* 0x000fc800000010ff */
[----:B------:R-:W-:Y:S01]  /*2e90*/  PRMT R29, R0, 0x7610, R29 ;  /* 0x00007610001d7816 */ /* 0x000fe2000000001d */
[----:B------:R-:W-:Y:S06]  /*2ea0*/  BRA `(.L_x_6401) ;  /* 0x0000000400287947 */ /* 0x000fec0003800000 */
.L_x_6414:
        /* <DEDUP_REMOVED lines=21> */
.L_x_6423:
[----:B------:R-:W-:Y:S05]  /*3000*/  BSYNC B1 ;  /* 0x0000000000017941 */ /* 0x000fea0003800000 */
.L_x_6422:
[----:B------:R-:W-:Y:S01]  /*3010*/  LEA R3, R0, 0x37800000, 0x17 ;  /* 0x3780000000037811 */ /* 0x000fe200078eb8ff */
[----:B------:R-:W-:-:S05]  /*3020*/  IMAD.SHL.U32 R0, R2, 0x200000, RZ ;  /* 0x0020000002007824 */ /* 0x000fca00078e00ff */
[----:B------:R-:W-:-:S07]  /*3030*/  LOP3.LUT R0, R3, R0, R4, 0xfe, !PT ;  /* 0x0000000003007212 */ /* 0x000fce00078efe04 */
.L_x_6421:
[----:B------:R-:W-:Y:S05]  /*3040*/  BSYNC B0 ;  /* 0x0000000000007941 */ /* 0x000fea0003800000 */
.L_x_6420:
[----:B------:R-:W-:-:S04]  /*3050*/  F2FP.BF16.F32.PACK_AB R0, RZ, R0 ;  /* 0x00000000ff00723e */ /* 0x000fc800000010ff */
[----:B------:R-:W-:Y:S01]  /*3060*/  PRMT R29, R0, 0x7610, R29 ;  /* 0x00007610001d7816 */ /* 0x000fe2000000001d */
[----:B------:R-:W-:Y:S06]  /*3070*/  BRA `(.L_x_6401) ;  /* 0x0000000000b47947 */ /* 0x000fec0003800000 */
.L_x_6413:
        /* <DEDUP_REMOVED lines=14> */
.L_x_6427:
[----:B------:R-:W-:Y:S05]  /*3160*/  BSYNC B0 ;  /* 0x0000000000007941 */ /* 0x000fea0003800000 */
.L_x_6426:
[----:B------:R-:W-:-:S04]  /*3170*/  F2FP.BF16.F32.PACK_AB R0, RZ, R0 ;  /* 0x00000000ff00723e */ /* 0x000fc800000010ff */
[----:B------:R-:W-:Y:S01]  /*3180*/  PRMT R29, R0, 0x7610, R29 ;  /* 0x00007610001d7816 */ /* 0x000fe2000000001d */
[----:B------:R-:W-:Y:S06]  /*3190*/  BRA `(.L_x_6401) ;  /* 0x00000000006c7947 */ /* 0x000fec0003800000 */
.L_x_6400:
        /* <DEDUP_REMOVED lines=16> */
.L_x_6428:
[----:B------:R-:W-:Y:S01]  /*32a0*/  PRMT R29, RZ, 0x7610, R29 ;  /* 0x00007610ff1d7816 */ /* 0x000fe2000000001d */
[----:B------:R-:W-:Y:S06]  /*32b0*/  BRA `(.L_x_6401) ;  /* 0x0000000000247947 */ /* 0x000fec0003800000 */
.L_x_6425:
[----:B------:R-:W2:Y:S02]  /*32c0*/  LDG.E.64 R2, desc[UR36][R2.64] ;  /* 0x0000002402027981 */ /* 0x000ea4000c1e1b00 */
[----:B--2---:R-:W0:Y:S02]  /*32d0*/  I2F.U64 R0, R2 ;  /* 0x0000000200007312 */ /* 0x004e240000301000 */
[----:B0-----:R-:W-:-:S04]  /*32e0*/  F2FP.BF16.F32.PACK_AB R0, RZ, R0 ;  /* 0x00000000ff00723e */ /* 0x001fc800000010ff */
[----:B------:R-:W-:Y:S01]  /*32f0*/  PRMT R29, R0, 0x7610, R29 ;  /* 0x00007610001d7816 */ /* 0x000fe2000000001d */
[----:B------:R-:W-:Y:S06]  /*3300*/  BRA `(.L_x_6401) ;  /* 0x0000000000107947 */ /* 0x000fec0003800000 */
.L_x_6424:
[----:B------:R-:W2:Y:S02]  /*3310*/  LDG.E R2, desc[UR36][R2.64] ;  /* 0x0000002402027981 */ /* 0x000ea4000c1e1900 */
[----:B--2---:R-:W-:-:S04]  /*3320*/  I2FP.F32.U32 R0, R2 ;  /* 0x0000000200007245 */ /* 0x004fc80000201000 */
[----:B------:R-:W-:-:S04]  /*3330*/  F2FP.BF16.F32.PACK_AB R0, RZ, R0 ;  /* 0x00000000ff00723e */ /* 0x000fc800000010ff */
[----:B------:R-:W-:-:S07]  /*3340*/  PRMT R29, R0, 0x7610, R29 ;  /* 0x00007610001d7816 */ /* 0x000fce000000001d */
.L_x_6401:
[----:B------:R-:W-:-:S07]  /*3350*/  VIADD R19, R19, 0x80 ;  /* 0x0000008013137836 */ /* 0x000fce0000000000 */
.L_x_6329:
[----:B------:R-:W-:Y:S05]  /*3360*/  BSYNC B6 ;  /* 0x0000000000067941 */ /* 0x000fea0003800000 */
.L_x_6328:
[----:B------:R-:W-:Y:S01]  /*3370*/  ISETP.GE.AND P0, PT, R19, R23, PT ;  /* 0x000000171300720c */ /* 0x000fe20003f06270 */
[----:B------:R-:W-:Y:S01]  /*3380*/  BSSY B6, `(.L_x_6429) ;  /* 0x0000329000067945 */ /* 0x000fe20003800000 */
[----:B0-----:R-:W-:Y:S02]  /*3390*/  PRMT R2, RZ, 0x7610, R2 ;  /* 0x00007610ff027816 */ /* 0x001fe40000000002 */
[----:B------:R-:W-:-:S09]  /*33a0*/  PRMT R26, RZ, 0x7610, R26 ;  /* 0x00007610ff1a7816 */ /* 0x000fd2000000001a */
[----:B------:R-:W-:Y:S05]  /*33b0*/  @P0 BRA `(.L_x_6430) ;  /* 0x0000003000940947 */ /* 0x000fea0003800000 */
        /* <DEDUP_REMOVED lines=22> */
.L_x_6434:
[----:B------:R-:W2:Y:S02]  /*3520*/  LDG.E.U8 R2, desc[UR36][R2.64] ;  /* 0x0000002402027981 */ /* 0x000ea4000c1e1100 */
[----:B--2---:R-:W-:-:S04]  /*3530*/  I2FP.F32.U32 R0, R2 ;  /* 0x0000000200007245 */ /* 0x004fc80000201000 */
[----:B------:R-:W-:-:S04]  /*3540*/  F2FP.BF16.F32.PACK_AB R0, RZ, R0 ;  /* 0x00000000ff00723e */ /* 0x000fc800000010ff */
[----:B------:R-:W-:Y:S01]  /*3550*/  PRMT R25, R0, 0x7610, R25 ;  /* 0x0000761000197816 */ /* 0x000fe20000000019 */
[----:B------:R-:W-:Y:S06]  /*3560*/  BRA `(.L_x_6436) ;  /* 0x0000000c00c87947 */ /* 0x000fec0003800000 */
.L_x_6433:
        /* <DEDUP_REMOVED lines=11> */
.L_x_6438:
[----:B------:R-:W2:Y:S02]  /*3620*/  LDG.E R2, desc[UR36][R2.64] ;  /* 0x0000002402027981 */ /* 0x000ea4000c1e1900 */
[----:B--2---:R-:W-:-:S04]  /*3630*/  I2FP.F32.S32 R0, R2 ;  /* 0x0000000200007245 */ /* 0x004fc80000201400 */
[----:B------:R-:W-:-:S04]  /*3640*/  F2FP.BF16.F32.PACK_AB R0, RZ, R0 ;  /* 0x00000000ff00723e */ /* 0x000fc800000010ff */
[----:B------:R-:W-:Y:S01]  /*3650*/  PRMT R25, R0, 0x7610, R25 ;  /* 0x0000761000197816 */ /* 0x000fe20000000019 */
[----:B------:R-:W-:Y:S06]  /*3660*/  BRA `(.L_x_6436) ;  /* 0x0000000c00887947 */ /* 0x000fec0003800000 */
.L_x_6437:
[----:B------:R-:W2:Y:S02]  /*3670*/  LDG.E.U16 R2, desc[UR36][R2.64] ;  /* 0x0000002402027981 */ /* 0x000ea4000c1e1500 */
[----:B--2---:R-:W0:Y:S02]  /*3680*/  I2F.S16 R0, R2 ;  /* 0x0000000200007306 */ /* 0x004e240000101400 */
[----:B0-----:R-:W-:-:S04]  /*3690*/  F2FP.BF16.F32.PACK_AB R0, RZ, R0 ;  /* 0x00000000ff00723e */ /* 0x001fc800000010ff */
[----:B------:R-:W-:Y:S01]  /*36a0*/  PRMT R25, R0, 0x7610, R25 ;  /* 0x0000761000197816 */ /* 0x000fe20000000019 */
[----:B------:R-:W-:Y:S06]  /*36b0*/  BRA `(.L_x_6436) ;  /* 0x0000000c00747947 */ /* 0x000fec0003800000 */
.L_x_6432:
        /* <DEDUP_REMOVED lines=9> */
.L_x_6440:
[----:B------:R-:W2:Y:S02]  /*3750*/  LDG.E.U16 R0, desc[UR36][R2.64] ;  /* 0x0000002402007981 */ /* 0x000ea4000c1e1500 */
[----:B--2---:R-:W-:-:S05]  /*3760*/  HADD2.F32 R0, -RZ, R0.H0_H0 ;  /* 0x20000000ff007230 */ /* 0x004fca0000004100 */
[----:B------:R-:W-:-:S04]  /*3770*/  F2FP.BF16.F32.PACK_AB R0, RZ, R0 ;  /* 0x00000000ff00723e */ /* 0x000fc800000010ff */
[----:B------:R-:W-:Y:S01]  /*3780*/  PRMT R25, R0, 0x7610, R25 ;  /* 0x0000761000197816 */ /* 0x000fe20000000019 */
[----:B------:R-:W-:Y:S06]  /*3790*/  BRA `(.L_x_6436) ;  /* 0x0000000c003c7947 */ /* 0x000fec0003800000 */
.L_x_6439:
        /* <DEDUP_REMOVED lines=9> */
.L_x_6442:
[----:B------:R-:W2:Y:S02]  /*3830*/  LDG.E.U16 R2, desc[UR36][R2.64] ;  /* 0x0000002402027981 */ /* 0x000ea4000c1e1500 */
[----:B--2---:R-:W-:-:S05]  /*3840*/  HADD2.F32 R0, -RZ, R2.H0_H0 ;  /* 0x20000002ff007230 */ /* 0x004fca0000004100 */
[----:B------:R-:W-:-:S04]  /*3850*/  F2FP.BF16.F32.PACK_AB R0, RZ, R0 ;  /* 0x00000000ff00723e */ /* 0x000fc800000010ff */
[----:B------:R-:W-:Y:S01]  /*3860*/  PRMT R25, R0, 0x7610, R25 ;  /* 0x0000761000197816 */ /* 0x000fe20000000019 */
[----:B------:R-:W-:Y:S06]  /*3870*/  BRA `(.L_x_6436) ;  /* 0x0000000c00047947 */ /* 0x000fec0003800000 */
.L_x_6441:
        /* <DEDUP_REMOVED lines=9> */
.L_x_6431:
        /* <DEDUP_REMOVED lines=14> */
.L_x_6445:
        /* <DEDUP_REMOVED lines=9> */
.L_x_6444:
        /* <DEDUP_REMOVED lines=28> */
.L_x_6447:
        /* <DEDUP_REMOVED lines=15> */
.L_x_6446:
[----:B------:R0:W5:Y:S01]  /*3d30*/  LDG.E.U16 R25, desc[UR36][R2.64] ;  /* 0x0000002402197981 */ /* 0x000162000c1e1500 */
[----:B------:R-:W-:Y:S05]  /*3d40*/  BRA `(.L_x_6436) ;  /* 0x0000000400d07947 */ /* 0x000fea0003800000 */
.L_x_6443:
        /* <DEDUP_REMOVED lines=13> */
.L_x_6450:
        /* <DEDUP_REMOVED lines=21> */
.L_x_6454:
[----:B------:R-:W-:Y:S05]  /*3f70*/  BSYNC B1 ;  /* 0x0000000000017941 */ /* 0x000fea0003800000 */
.L_x_6453:
[----:B------:R-:W-:Y:S01]  /*3f80*/  LEA R3, R0, 0x3b800000, 0x17 ;  /* 0x3b80000000037811 */ /* 0x000fe200078eb8ff */
[----:B------:R-:W-:-:S05]  /*3f90*/  IMAD.SHL.U32 R0, R2, 0x100000, RZ ;  /* 0x0010000002007824 */ /* 0x000fca00078e00ff */
[----:B------:R-:W-:-:S07]  /*3fa0*/  LOP3.LUT R0, R3, R0, R4, 0xfe, !PT ;  /* 0x0000000003007212 */ /* 0x000fce00078efe04 */
.L_x_6452:
[----:B------:R-:W-:Y:S05]  /*3fb0*/  BSYNC B0 ;  /* 0x0000000000007941 */ /* 0x000fea0003800000 */
.L_x_6451:
[----:B------:R-:W-:-:S04]  /*3fc0*/  F2FP.BF16.F32.PACK_AB R0, RZ, R0 ;  /* 0x00000000ff00723e */ /* 0x000fc800000010ff */
[----:B------:R-:W-:Y:S01]  /*3fd0*/  PRMT R25, R0, 0x7610, R25 ;  /* 0x0000761000197816 */ /* 0x000fe20000000019 */
[----:B------:R-:W-:Y:S06]  /*3fe0*/  BRA `(.L_x_6436) ;  /* 0x0000000400287947 */ /* 0x000fec0003800000 */
.L_x_6449:
        /* <DEDUP_REMOVED lines=21> */
.L_x_6458:
[----:B------:R-:W-:Y:S05]  /*4140*/  BSYNC B1 ;  /* 0x0000000000017941 */ /* 0x000fea0003800000 */
.L_x_6457:
[----:B------:R-:W-:Y:S01]  /*4150*/  LEA R3, R0, 0x37800000, 0x17 ;  /* 0x3780000000037811 */ /* 0x000fe200078eb8ff */
[----:B------:R-:W-:-:S05]  /*4160*/  IMAD.SHL.U32 R0, R2, 0x200000, RZ ;  /* 0x0020000002007824 */ /* 0x000fca00078e00ff */
[----:B------:R-:W-:-:S07]  /*4170*/  LOP3.LUT R0, R3, R0, R4, 0xfe, !PT ;  /* 0x0000000003007212 */ /* 0x000fce00078efe04 */
.L_x_6456:
[----:B------:R-:W-:Y:S05]  /*4180*/  BSYNC B0 ;  /* 0x0000000000007941 */ /* 0x000fea0003800000 */
.L_x_6455:
[----:B------:R-:W-:-:S04]  /*4190*/  F2FP.BF16.F32.PACK_AB R0, RZ, R0 ;  /* 0x00000000ff00723e */ /* 0x000fc800000010ff */
[----:B------:R-:W-:Y:S01]  /*41a0*/  PRMT R25, R0, 0x7610, R25 ;  /* 0x0000761000197816 */ /* 0x000fe20000000019 */
[----:B------:R-:W-:Y:S06]  /*41b0*/  BRA `(.L_x_6436) ;  /* 0x0000000000b47947 */ /* 0x000fec0003800000 */
.L_x_6448:
        /* <DEDUP_REMOVED lines=14> */
.L_x_6462:
[----:B------:R-:W-:Y:S05]  /*42a0*/  BSYNC B0 ;  /* 0x0000000000007941 */ /* 0x000fea0003800000 */
.L_x_6461:
[----:B------:R-:W-:-:S04]  /*42b0*/  F2FP.BF16.F32.PACK_AB R0, RZ, R0 ;  /* 0x00000000ff00723e */ /* 0x000fc800000010ff */
[----:B------:R-:W-:Y:S01]  /*42c0*/  PRMT R25, R0, 0x7610, R25 ;  /* 0x0000761000197816 */ /* 0x000fe20000000019 */
[----:B------:R-:W-:Y:S06]  /*42d0*/  BRA `(.L_x_6436) ;  /* 0x00000000006c7947 */ /* 0x000fec0003800000 */
.L_x_6435:
        /* <DEDUP_REMOVED lines=16> */
.L_x_6463:
[----:B------:R-:W-:Y:S01]  /*43e0*/  PRMT R25, RZ, 0x7610, R25 ;  /* 0x00007610ff197816 */ /* 0x000fe20000000019 */
[----:B------:R-:W-:Y:S06]  /*43f0*/  BRA `(.L_x_6436) ;  /* 0x0000000000247947 */ /* 0x000fec0003800000 */
.L_x_6460:
[----:B------:R-:W2:Y:S02]  /*4400*/  LDG.E.64 R2, desc[UR36][R2.64] ;  /* 0x0000002402027981 */ /* 0x000ea4000c1e1b00 */
[----:B--2---:R-:W0:Y:S02]  /*4410*/  I2F.U64 R0, R2 ;  /* 0x0000000200007312 */ /* 0x004e240000301000 */
[----:B0-----:R-:W-:-:S04]  /*4420*/  F2FP.BF16.F32.PACK_AB R0, RZ, R0 ;  /* 0x00000000ff00723e */ /* 0x001fc800000010ff */
[----:B------:R-:W-:Y:S01]  /*4430*/  PRMT R25, R0, 0x7610, R25 ;  /* 0x0000761000197816 */ /* 0x000fe20000000019 */
[----:B------:R-:W-:Y:S06]  /*4440*/  BRA `(.L_x_6436) ;  /* 0x0000000000107947 */ /* 0x000fec0003800000 */
.L_x_6459:
[----:B------:R-:W2:Y:S02]  /*4450*/  LDG.E R2, desc[UR36][R2.64] ;  /* 0x0000002402027981 */ /* 0x000ea4000c1e1900 */
[----:B--2---:R-:W-:-:S04]  /*4460*/  I2FP.F32.U32 R0, R2 ;  /* 0x0000000200007245 */ /* 0x004fc80000201000 */
[----:B------:R-:W-:-:S04]  /*4470*/  F2FP.BF16.F32.PACK_AB R0, RZ, R0 ;  /* 0x00000000ff00723e */ /* 0x000fc800000010ff */
[----:B------:R-:W-:-:S07]  /*4480*/  PRMT R25, R0, 0x7610, R25 ;  /* 0x0000761000197816 */ /* 0x000fce0000000019 */
.L_x_6436:
[----:B0-----:R-:W0:Y:S01]  /*4490*/  LDC.64 R2, c[0x0][0x228] ;  /* 0x00008a00ff027b82 */ /* 0x001e220000000a00 */
[----:B------:R-:W-:Y:S01]  /*44a0*/  PRMT R0, R17, 0x9910, RZ ;  /* 0x0000991011007816 */ /* 0x000fe200000000ff */
[----:B------:R-:W-:Y:S02]  /*44b0*/  ULDC UR4, c[0x0][0x244] ;  /* 0x0000910000047ab9 */ /* 0x000fe40000000800 */
[----:B------:R-:W-:Y:S01]  /*44c0*/  IMAD R5, R16, UR4, RZ ;  /* 0x0000000410057c24 */ /* 0x000fe2000f8e02ff */
[----:B------:R-:W-:-:S04]  /*44d0*/  ISETP.GT.AND P1, PT, R0, 0x9, PT ;  /* 0x000000090000780c */ /* 0x000fc80003f24270 */
[----:B0-----:R-:W-:-:S05]  /*44e0*/  IADD3 R4, P0, R5, R2, RZ ;  /* 0x0000000205047210 */ /* 0x001fca0007f1e0ff */
        /* <DEDUP_REMOVED lines=15> */
.L_x_6467:
[----:B------:R-:W2:Y:S02]  /*45e0*/  LDG.E.U8 R4, desc[UR36][R4.64] ;  /* 0x0000002404047981 */ /* 0x000ea4000c1e1100 */
[----:B--2---:R-:W-:-:S04]  /*45f0*/  I2FP.F32.U32 R0, R4 ;  /* 0x0000000400007245 */ /* 0x004fc80000201000 */
[----:B------:R-:W-:-:S04]  /*4600*/  F2FP.BF16.F32.PACK_AB R0, RZ, R0 ;  /* 0x00000000ff00723e */ /* 0x000fc800000010ff */
[----:B------:R-:W-:Y:S01]  /*4610*/  PRMT R2, R0, 0x7610, R2 ;  /* 0x0000761000027816 */ /* 0x000fe20000000002 */
[----:B------:R-:W-:Y:S06]  /*4620*/  BRA `(.L_x_6469) ;  /* 0x0000000c00c47947 */ /* 0x000fec0003800000 */
.L_x_6466:
        /* <DEDUP_REMOVED lines=11> */
.L_x_6471:
[----:B------:R-:W2:Y:S02]  /*46e0*/  LDG.E R4, desc[UR36][R4.64] ;  /* 0x0000002404047981 */ /* 0x000ea4000c1e1900 */
[----:B--2---:R-:W-:-:S04]  /*46f0*/  I2FP.F32.S32 R0, R4 ;  /* 0x0000000400007245 */ /* 0x004fc80000201400 */
[----:B------:R-:W-:-:S04]  /*4700*/  F2FP.BF16.F32.PACK_AB R0, RZ, R0 ;  /* 0x00000000ff00723e */ /* 0x000fc800000010ff */
[----:B------:R-:W-:Y:S01]  /*4710*/  PRMT R2, R0, 0x7610, R2 ;  /* 0x0000761000027816 */ /* 0x000fe20000000002 */
[----:B------:R-:W-:Y:S06]  /*4720*/  BRA `(.L_x_6469) ;  /* 0x0000000c00847947 */ /* 0x000fec0003800000 */
.L_x_6470:
[----:B------:R-:W2:Y:S02]  /*4730*/  LDG.E.U16 R4, desc[UR36][R4.64] ;  /* 0x0000002404047981 */ /* 0x000ea4000c1e1500 */
[----:B--2---:R-:W0:Y:S02]  /*4740*/  I2F.S16 R0, R4 ;  /* 0x0000000400007306 */ /* 0x004e240000101400 */
[----:B0-----:R-:W-:-:S04]  /*4750*/  F2FP.BF16.F32.PACK_AB R0, RZ, R0 ;  /* 0x00000000ff00723e */ /* 0x001fc800000010ff */
[----:B------:R-:W-:Y:S01]  /*4760*/  PRMT R2, R0, 0x7610, R2 ;  /* 0x0000761000027816 */ /* 0x000fe20000000002 */
[----:B------:R-:W-:Y:S06]  /*4770*/  BRA `(.L_x_6469) ;  /* 0x0000000c00707947 */ /* 0x000fec0003800000 */
.L_x_6465:
        /* <DEDUP_REMOVED lines=9> */
.L_x_6473:
[----:B------:R-:W2:Y:S02]  /*4810*/  LDG.E.U16 R0, desc[UR36][R4.64] ;  /* 0x0000002404007981 */ /* 0x000ea4000c1e1500 */
[----:B--2---:R-:W-:-:S05]  /*4820*/  HADD2.F32 R0, -RZ, R0.H0_H0 ;  /* 0x20000000ff007230 */ /* 0x004fca0000004100 */
[----:B------:R-:W-:-:S04]  /*4830*/  F2FP.BF16.F32.PACK_AB R0, RZ, R0 ;  /* 0x00000000ff00723e */ /* 0x000fc800000010ff */
[----:B------:R-:W-:Y:S01]  /*4840*/  PRMT R2, R0, 0x7610, R2 ;  /* 0x0000761000027816 */ /* 0x000fe20000000002 */
[----:B------:R-:W-:Y:S06]  /*4850*/  BRA `(.L_x_6469) ;  /* 0x0000000c00387947 */ /* 0x000fec0003800000 */
.L_x_6472:
        /* <DEDUP_REMOVED lines=9> */
.L_x_6475:
[----:B------:R-:W2:Y:S02]  /*48f0*/  LDG.E.U16 R4, desc[UR36][R4.64] ;  /* 0x0000002404047981 */ /* 0x000ea4000c1e1500 */
[----:B--2---:R-:W-:-:S05]  /*4900*/  HADD2.F32 R0, -RZ, R4.H0_H0 ;  /* 0x20000004ff007230 */ /* 0x004fca0000004100 */
[----:B------:R-:W-:-:S04]  /*4910*/  F2FP.BF16.F32.PACK_AB R0, RZ, R0 ;  /* 0x00000000ff00723e */ /* 0x000fc800000010ff */
[----:B------:R-:W-:Y:S01]  /*4920*/  PRMT R2, R0, 0x7610, R2 ;  /* 0x0000761000027816 */ /* 0x000fe20000000002 */
[----:B------:R-:W-:Y:S06]  /*4930*/  BRA `(.L_x_6469) ;  /* 0x0000000c00007947 */ /* 0x000fec0003800000 */
.L_x_6474:
        /* <DEDUP_REMOVED lines=9> */
.L_x_6464:
        /* <DEDUP_REMOVED lines=14> */
.L_x_6478:
        /* <DEDUP_REMOVED lines=9> */
.L_x_6477:
        /* <DEDUP_REMOVED lines=24> */
[----:B------:R-:W-:-:S04]  /*4cc0*/  LOP3.LUT R3, R3, 0x80000000, R0, 0xf8, !PT ;  /* 0x8000000003037812 */ /* 0x000fc800078ef800 */
[----:B------:R-:W-:-:S04]  /*4cd0*/  F2FP.BF16.F32.PACK_AB R3, RZ, R3 ;  /* 0x00000003ff03723e */ /* 0x000fc800000010ff */
[----:B------:R-:W-:Y:S01]  /*4ce0*/  PRMT R2, R3, 0x7610, R2 ;  /* 0x0000761003027816 */ /* 0x000fe20000000002 */
[----:B------:R-:W-:Y:S06]  /*4cf0*/  BRA `(.L_x_6469) ;  /* 0x0000000800107947 */ /* 0x000fec0003800000 */
.L_x_6480:
        /* <DEDUP_REMOVED lines=11> */
[----:B------:R-:W-:-:S04]  /*4db0*/  LOP3.LUT R2, R2, 0x80000000, R3, 0xf8, !PT ;  /* 0x8000000002027812 */ /* 0x000fc800078ef803 */
[----:B------:R-:W-:Y:S01]  /*4dc0*/  F2FP.BF16.F32.PACK_AB R2, RZ, R2 ;  /* 0x00000002ff02723e */ /* 0x000fe200000010ff */
[----:B------:R-:W-:Y:S06]  /*4dd0*/  BRA `(.L_x_6469) ;  /* 0x0000000400d87947 */ /* 0x000fec0003800000 */
.L_x_6479:
[----:B------:R0:W5:Y:S01]  /*4de0*/  LDG.E.U16 R2, desc[UR36][R4.64] ;  /* 0x0000002404027981 */ /* 0x000162000c1e1500 */
[----:B------:R-:W-:Y:S05]  /*4df0*/  BRA `(.L_x_6469) ;  /* 0x0000000400d07947 */ /* 0x000fea0003800000 */
.L_x_6476:
        /* <DEDUP_REMOVED lines=13> */
.L_x_6483:
        /* <DEDUP_REMOVED lines=21> */
.L_x_6487:
[----:B------:R-:W-:Y:S05]  /*5020*/  BSYNC B1 ;  /* 0x0000000000017941 */ /* 0x000fea0003800000 */
.L_x_6486:
[----:B------:R-:W-:Y:S01]  /*5030*/  LEA R3, R0, 0x3b800000, 0x17 ;  /* 0x3b80000000037811 */ /* 0x000fe200078eb8ff */
[----:B------:R-:W-:-:S05]  /*5040*/  IMAD.SHL.U32 R0, R2, 0x100000, RZ ;  /* 0x0010000002007824 */ /* 0x000fca00078e00ff */
[----:B------:R-:W-:-:S07]  /*5050*/  LOP3.LUT R0, R3, R0, R4, 0xfe, !PT ;  /* 0x0000000003007212 */ /* 0x000fce00078efe04 */
.L_x_6485:
[----:B------:R-:W-:Y:S05]  /*5060*/  BSYNC B0 ;  /* 0x0000000000007941 */ /* 0x000fea0003800000 */
.L_x_6484:
[----:B------:R-:W-:-:S04]  /*5070*/  F2FP.BF16.F32.PACK_AB R0, RZ, R0 ;  /* 0x00000000ff00723e */ /* 0x000fc800000010ff */
[----:B------:R-:W-:Y:S01]  /*5080*/  PRMT R2, R0, 0x7610, R2 ;  /* 0x0000761000027816 */ /* 0x000fe20000000002 */
[----:B------:R-:W-:Y:S06]  /*5090*/  BRA `(.L_x_6469) ;  /* 0x0000000400287947 */ /* 0x000fec0003800000 */
.L_x_6482:
        /* <DEDUP_REMOVED lines=21> */
.L_x_6491:
[----:B------:R-:W-:Y:S05]  /*51f0*/  BSYNC B1 ;  /* 0x0000000000017941 */ /* 0x000fea0003800000 */
.L_x_6490:
[----:B------:R-:W-:Y:S01]  /*5200*/  LEA R3, R0, 0x37800000, 0x17 ;  /* 0x3780000000037811 */ /* 0x000fe200078eb8ff */
[----:B------:R-:W-:-:S05]  /*5210*/  IMAD.SHL.U32 R0, R2, 0x200000, RZ ;  /* 0x0020000002007824 */ /* 0x000fca00078e00ff */
[----:B------:R-:W-:-:S07]  /*5220*/  LOP3.LUT R0, R3, R0, R4, 0xfe, !PT ;  /* 0x0000000003007212 */ /* 0x000fce00078efe04 */
.L_x_6489:
[----:B------:R-:W-:Y:S05]  /*5230*/  BSYNC B0 ;  /* 0x0000000000007941 */ /* 0x000fea0003800000 */
.L_x_6488:
[----:B------:R-:W-:-:S04]  /*5240*/  F2FP.BF16.F32.PACK_AB R0, RZ, R0 ;  /* 0x00000000ff00723e */ /* 0x000fc800000010ff */
[----:B------:R-:W-:Y:S01]  /*5250*/  PRMT R2, R0, 0x7610, R2 ;  /* 0x0000761000027816 */ /* 0x000fe20000000002 */
[----:B------:R-:W-:Y:S06]  /*5260*/  BRA `(.L_x_6469) ;  /* 0x0000000000b47947 */ /* 0x000fec0003800000 */
.L_x_6481:
        /* <DEDUP_REMOVED lines=14> */
.L_x_6495:
[----:B------:R-:W-:Y:S05]  /*5350*/  BSYNC B0 ;  /* 0x0000000000007941 */ /* 0x000fea0003800000 */
.L_x_6494:
[----:B------:R-:W-:-:S04]  /*5360*/  F2FP.BF16.F32.PACK_AB R0, RZ, R0 ;  /* 0x00000000ff00723e */ /* 0x000fc800000010ff */
[----:B------:R-:W-:Y:S01]  /*5370*/  PRMT R2, R0, 0x7610, R2 ;  /* 0x0000761000027816 */ /* 0x000fe20000000002 */
[----:B------:R-:W-:Y:S06]  /*5380*/  BRA `(.L_x_6469) ;  /* 0x00000000006c7947 */ /* 0x000fec0003800000 */
.L_x_6468:
        /* <DEDUP_REMOVED lines=16> */
.L_x_6496:
[----:B------:R-:W-:Y:S01]  /*5490*/  PRMT R2, RZ, 0x7610, R2 ;  /* 0x00007610ff027816 */ /* 0x000fe20000000002 */
[----:B------:R-:W-:Y:S06]  /*54a0*/  BRA `(.L_x_6469) ;  /* 0x0000000000247947 */ /* 0x000fec0003800000 */
.L_x_6493:
[----:B------:R-:W2:Y:S02]  /*54b0*/  LDG.E.64 R4, desc[UR36][R4.64] ;  /* 0x0000002404047981 */ /* 0x000ea4000c1e1b00 */
[----:B--2---:R-:W0:Y:S02]  /*54c0*/  I2F.U64 R0, R4 ;  /* 0x0000000400007312 */ /* 0x004e240000301000 */
[----:B0-----:R-:W-:-:S04]  /*54d0*/  F2FP.BF16.F32.PACK_AB R0, RZ, R0 ;  /* 0x00000000ff00723e */ /* 0x001fc800000010ff */
[----:B------:R-:W-:Y:S01]  /*54e0*/  PRMT R2, R0, 0x7610, R2 ;  /* 0x0000761000027816 */ /* 0x000fe20000000002 */
[----:B------:R-:W-:Y:S06]  /*54f0*/  BRA `(.L_x_6469) ;  /* 0x0000000000107947 */ /* 0x000fec0003800000 */
.L_x_6492:
[----:B------:R-:W2:Y:S02]  /*5500*/  LDG.E R4, desc[UR36][R4.64] ;  /* 0x0000002404047981 */ /* 0x000ea4000c1e1900 */
[----:B--2---:R-:W-:-:S04]  /*5510*/  I2FP.F32.U32 R0, R4 ;  /* 0x0000000400007245 */ /* 0x004fc80000201000 */
[----:B------:R-:W-:-:S04]  /*5520*/  F2FP.BF16.F32.PACK_AB R0, RZ, R0 ;  /* 0x00000000ff00723e */ /* 0x000fc800000010ff */
[----:B------:R-:W-:-:S07]  /*5530*/  PRMT R2, R0, 0x7610, R2 ;  /* 0x0000761000027816 */ /* 0x000fce0000000002 */
.L_x_6469:
        /* <DEDUP_REMOVED lines=21> */
.L_x_6500:
[----:B------:R-:W2:Y:S02]  /*5690*/  LDG.E.U8 R4, desc[UR36][R4.64] ;  /* 0x0000002404047981 */ /* 0x000ea4000c1e1100 */
[----:B--2---:R-:W-:-:S04]  /*56a0*/  I2FP.F32.U32 R0, R4 ;  /* 0x0000000400007245 */ /* 0x004fc80000201000 */
[----:B------:R-:W-:-:S04]  /*56b0*/  F2FP.BF16.F32.PACK_AB R0, RZ, R0 ;  /* 0x00000000ff00723e */ /* 0x000fc800000010ff */
[----:B------:R-:W-:Y:S01]  /*56c0*/  PRMT R26, R0, 0x7610, R26 ;  /* 0x00007610001a7816 */ /* 0x000fe2000000001a */
[----:B------:R-:W-:Y:S06]  /*56d0*/  BRA `(.L_x_6502) ;  /* 0x0000000c00c87947 */ /* 0x000fec0003800000 */
.L_x_6499:
        /* <DEDUP_REMOVED lines=11> */
.L_x_6504:
[----:B------:R-:W2:Y:S02]  /*5790*/  LDG.E R4, desc[UR36][R4.64] ;  /* 0x0000002404047981 */ /* 0x000ea4000c1e1900 */
[----:B--2---:R-:W-:-:S04]  /*57a0*/  I2FP.F32.S32 R0, R4 ;  /* 0x0000000400007245 */ /* 0x004fc80000201400 */
[----:B------:R-:W-:-:S04]  /*57b0*/  F2FP.BF16.F32.PACK_AB R0, RZ, R0 ;  /* 0x00000000ff00723e */ /* 0x000fc800000010ff */
[----:B------:R-:W-:Y:S01]  /*57c0*/  PRMT R26, R0, 0x7610, R26 ;  /* 0x00007610001a7816 */ /* 0x000fe2000000001a */
[----:B------:R-:W-:Y:S06]  /*57d0*/  BRA `(.L_x_6502) ;  /* 0x0000000c00887947 */ /* 0x000fec0003800000 */
.L_x_6503:
[----:B------:R-:W2:Y:S02]  /*57e0*/  LDG.E.U16 R4, desc[UR36][R4.64] ;  /* 0x0000002404047981 */ /* 0x000ea4000c1e1500 */
[----:B--2---:R-:W0:Y:S02]  /*57f0*/  I2F.S16 R0, R4 ;  /* 0x0000000400007306 */ /* 0x004e240000101400 */
[----:B0-----:R-:W-:-:S04]  /*5800*/  F2FP.BF16.F32.PACK_AB R0, RZ, R0 ;  /* 0x00000000ff00723e */ /* 0x001fc800000010ff */
[----:B------:R-:W-:Y:S01]  /*5810*/  PRMT R26, R0, 0x7610, R26 ;  /* 0x00007610001a7816 */ /* 0x000fe2000000001a */
[----:B------:R-:W-:Y:S06]  /*5820*/  BRA `(.L_x_6502) ;  /* 0x0000000c00747947 */ /* 0x000fec0003800000 */
.L_x_6498:
        /* <DEDUP_REMOVED lines=9> */
.L_x_6506:
[----:B------:R-:W2:Y:S02]  /*58c0*/  LDG.E.U16 R0, desc[UR36][R4.64] ;  /* 0x0000002404007981 */ /* 0x000ea4000c1e1500 */
[----:B--2---:R-:W-:-:S05]  /*58d0*/  HADD2.F32 R0, -RZ, R0.H0_H0 ;  /* 0x20000000ff007230 */ /* 0x004fca0000004100 */
[----:B------:R-:W-:-:S04]  /*58e0*/  F2FP.BF16.F32.PACK_AB R0, RZ, R0 ;  /* 0x00000000ff00723e */ /* 0x000fc800000010ff */
[----:B------:R-:W-:Y:S01]  /*58f0*/  PRMT R26, R0, 0x7610, R26 ;  /* 0x00007610001a7816 */ /* 0x000fe2000000001a */
[----:B------:R-:W-:Y:S06]  /*5900*/  BRA `(.L_x_6502) ;  /* 0x0000000c003c7947 */ /* 0x000fec0003800000 */
.L_x_6505:
        /* <DEDUP_REMOVED lines=9> */
.L_x_6508:
[----:B------:R-:W2:Y:S02]  /*59a0*/  LDG.E.U16 R4, desc[UR36][R4.64] ;  /* 0x0000002404047981 */ /* 0x000ea4000c1e1500 */
[----:B--2---:R-:W-:-:S05]  /*59b0*/  HADD2.F32 R0, -RZ, R4.H0_H0 ;  /* 0x20000004ff007230 */ /* 0x004fca0000004100 */
[----:B------:R-:W-:-:S04]  /*59c0*/  F2FP.BF16.F32.PACK_AB R0, RZ, R0 ;  /* 0x00000000ff00723e */ /* 0x000fc800000010ff */
[----:B------:R-:W-:Y:S01]  /*59d0*/  PRMT R26, R0, 0x7610, R26 ;  /* 0x00007610001a7816 */ /* 0x000fe2000000001a */
[----:B------:R-:W-:Y:S06]  /*59e0*/  BRA `(.L_x_6502) ;  /* 0x0000000c00047947 */ /* 0x000fec0003800000 */
.L_x_6507:
        /* <DEDUP_REMOVED lines=9> */
.L_x_6497:
        /* <DEDUP_REMOVED lines=14> */
.L_x_6511:
        /* <DEDUP_REMOVED lines=9> */
.L_x_6510:
        /* <DEDUP_REMOVED lines=28> */
.L_x_6513:
        /* <DEDUP_REMOVED lines=12> */
[----:B------:R-:W-:-:S04]  /*5e70*/  F2FP.BF16.F32.PACK_AB R0, RZ, R0 ;  /* 0x00000000ff00723e */ /* 0x000fc800000010ff */
[----:B------:R-:W-:Y:S01]  /*5e80*/  PRMT R26, R0, 0x7610, R26 ;  /* 0x00007610001a7816 */ /* 0x000fe2000000001a */
[----:B------:R-:W-:Y:S06]  /*5e90*/  BRA `(.L_x_6502) ;  /* 0x0000000400d87947 */ /* 0x000fec0003800000 */
.L_x_6512:
[----:B------:R0:W5:Y:S01]  /*5ea0*/  LDG.E.U16 R26, desc[UR36][R4.64] ;  /* 0x00000024041a7981 */ /* 0x000162000c1e1500 */
[----:B------:R-:W-:Y:S05]  /*5eb0*/  BRA `(.L_x_6502) ;  /* 0x0000000400d07947 */ /* 0x000fea0003800000 */
.L_x_6509:
        /* <DEDUP_REMOVED lines=13> */
.L_x_6516:
        /* <DEDUP_REMOVED lines=21> */
.L_x_6520:
[----:B------:R-:W-:Y:S05]  /*60e0*/  BSYNC B1 ;  /* 0x0000000000017941 */ /* 0x000fea0003800000 */
.L_x_6519:
[----:B------:R-:W-:Y:S01]  /*60f0*/  LEA R5, R0, 0x3b800000, 0x17 ;  /* 0x3b80000000057811 */ /* 0x000fe200078eb8ff */
[----:B------:R-:W-:-:S05]  /*6100*/  IMAD.SHL.U32 R0, R3, 0x100000, RZ ;  /* 0x0010000003007824 */ /* 0x000fca00078e00ff */
[----:B------:R-:W-:-:S07]  /*6110*/  LOP3.LUT R0, R5, R0, R6, 0xfe, !PT ;  /* 0x0000000005007212 */ /* 0x000fce00078efe06 */
.L_x_6518:
[----:B------:R-:W-:Y:S05]  /*6120*/  BSYNC B0 ;  /* 0x0000000000007941 */ /* 0x000fea0003800000 */
.L_x_6517:
[----:B------:R-:W-:-:S04]  /*6130*/  F2FP.BF16.F32.PACK_AB R0, RZ, R0 ;  /* 0x00000000ff00723e */ /* 0x000fc800000010ff */
[----:B------:R-:W-:Y:S01]  /*6140*/  PRMT R26, R0, 0x7610, R26 ;  /* 0x00007610001a7816 */ /* 0x000fe2000000001a */
[----:B------:R-:W-:Y:S06]  /*6150*/  BRA `(.L_x_6502) ;  /* 0x0000000400287947 */ /* 0x000fec0003800000 */
.L_x_6515:
        /* <DEDUP_REMOVED lines=21> */
.L_x_6524:
[----:B------:R-:W-:Y:S05]  /*62b0*/  BSYNC B1 ;  /* 0x0000000000017941 */ /* 0x000fea0003800000 */
.L_x_6523:
[----:B------:R-:W-:Y:S01]  /*62c0*/  LEA R5, R0, 0x37800000, 0x17 ;  /* 0x3780000000057811 */ /* 0x000fe200078eb8ff */
[----:B------:R-:W-:-:S05]  /*62d0*/  IMAD.SHL.U32 R0, R3, 0x200000, RZ ;  /* 0x0020000003007824 */ /* 0x000fca00078e00ff */
[----:B------:R-:W-:-:S07]  /*62e0*/  LOP3.LUT R0, R5, R0, R6, 0xfe, !PT ;  /* 0x0000000005007212 */ /* 0x000fce00078efe06 */
.L_x_6522:
[----:B------:R-:W-:Y:S05]  /*62f0*/  BSYNC B0 ;  /* 0x0000000000007941 */ /* 0x000fea0003800000 */
.L_x_6521:
[----:B------:R-:W-:-:S04]  /*6300*/  F2FP.BF16.F32.PACK_AB R0, RZ, R0 ;  /* 0x00000000ff00723e */ /* 0x000fc800000010ff */
[----:B------:R-:W-:Y:S01]  /*6310*/  PRMT R26, R0, 0x7610, R26 ;  /* 0x00007610001a7816 */ /* 0x000fe2000000001a */
[----:B------:R-:W-:Y:S06]  /*6320*/  BRA `(.L_x_6502) ;  /* 0x0000000000b47947 */ /* 0x000fec0003800000 */
.L_x_6514:
        /* <DEDUP_REMOVED lines=14> */
.L_x_6528:
[----:B------:R-:W-:Y:S05]  /*6410*/  BSYNC B0 ;  /* 0x0000000000007941 */ /* 0x000fea0003800000 */
.L_x_6527:
[----:B------:R-:W-:-:S04]  /*6420*/  F2FP.BF16.F32.PACK_AB R0, RZ, R0 ;  /* 0x00000000ff00723e */ /* 0x000fc800000010ff */
[----:B------:R-:W-:Y:S01]  /*6430*/  PRMT R26, R0, 0x7610, R26 ;  /* 0x00007610001a7816 */ /* 0x000fe2000000001a */
[----:B------:R-:W-:Y:S06]  /*6440*/  BRA `(.L_x_6502) ;  /* 0x00000000006c7947 */ /* 0x000fec0003800000 */
.L_x_6501:
        /* <DEDUP_REMOVED lines=16> */
.L_x_6529:
[----:B------:R-:W-:Y:S01]  /*6550*/  PRMT R26, RZ, 0x7610, R26 ;  /* 0x00007610ff1a7816 */ /* 0x000fe2000000001a */
[----:B------:R-:W-:Y:S06]  /*6560*/  BRA `(.L_x_6502) ;  /* 0x0000000000247947 */ /* 0x000fec0003800000 */
.L_x_6526:
[----:B------:R-:W2:Y:S02]  /*6570*/  LDG.E.64 R4, desc[UR36][R4.64] ;  /* 0x0000002404047981 */ /* 0x000ea4000c1e1b00 */
[----:B--2---:R-:W0:Y:S02]  /*6580*/  I2F.U64 R0, R4 ;  /* 0x0000000400007312 */ /* 0x004e240000301000 */
[----:B0-----:R-:W-:-:S04]  /*6590*/  F2FP.BF16.F32.PACK_AB R0, RZ, R0 ;  /* 0x00000000ff00723e */ /* 0x001fc800000010ff */
[----:B------:R-:W-:Y:S01]  /*65a0*/  PRMT R26, R0, 0x7610, R26 ;  /* 0x00007610001a7816 */ /* 0x000fe2000000001a */
[----:B------:R-:W-:Y:S06]  /*65b0*/  BRA `(.L_x_6502) ;  /* 0x0000000000107947 */ /* 0x000fec0003800000 */
.L_x_6525:
[----:B------:R-:W2:Y:S02]  /*65c0*/  LDG.E R4, desc[UR36][R4.64] ;  /* 0x0000002404047981 */ /* 0x000ea4000c1e1900 */
[----:B--2---:R-:W-:-:S04]  /*65d0*/  I2FP.F32.U32 R0, R4 ;  /* 0x0000000400007245 */ /* 0x004fc80000201000 */
[----:B------:R-:W-:-:S04]  /*65e0*/  F2FP.BF16.F32.PACK_AB R0, RZ, R0 ;  /* 0x00000000ff00723e */ /* 0x000fc800000010ff */
[----:B------:R-:W-:-:S07]  /*65f0*/  PRMT R26, R0, 0x7610, R26 ;  /* 0x00007610001a7816 */ /* 0x000fce000000001a */
.L_x_6502:
[----:B------:R-:W-:-:S07]  /*6600*/  VIADD R19, R19, 0x80 ;  /* 0x0000008013137836 */ /* 0x000fce0000000000 */
.L_x_6430:
[----:B------:R-:W-:Y:S05]  /*6610*/  BSYNC B6 ;  /* 0x0000000000067941 */ /* 0x000fea0003800000 */
.L_x_6429:
[----:B------:R-:W1:Y:S01]  /*6620*/  LDC R0, c[0x0][0x210] ;  /* 0x00008400ff007b82 */ /* 0x000e620000000800 */
[----:B------:R-:W-:Y:S01]  /*6630*/  BSSY B6, `(.L_x_6530) ;  /* 0x0000330000067945 */ /* 0x000fe20003800000 */
[----:B------:R-:W-:Y:S02]  /*6640*/  PRMT R16, RZ, 0x7610, R16 ;  /* 0x00007610ff107816 */ /* 0x000fe40000000010 */
[----:B------:R-:W-:Y:S02]  /*6650*/  PRMT R22, RZ, 0x7610, R22 ;  /* 0x00007610ff167816 */ /* 0x000fe40000000016 */
[----:B------:R-:W-:Y:S02]  /*6660*/  PRMT R17, RZ, 0x7610, R17 ;  /* 0x00007610ff117816 */ /* 0x000fe40000000011 */
[----:B------:R-:W-:Y:S01]  /*6670*/  PRMT R23, RZ, 0x7610, R23 ;  /* 0x00007610ff177816 */ /* 0x000fe20000000017 */
[----:B-1----:R-:W-:-:S05]  /*6680*/  IMAD R0, R24, -0x200, R0 ;  /* 0xfffffe0018007824 */ /* 0x002fca00078e0200 */
[----:B------:R-:W-:-:S13]  /*6690*/  ISETP.GE.AND P0, PT, R19, R0, PT ;  /* 0x000000001300720c */ /* 0x000fda0003f06270 */
        /* <DEDUP_REMOVED lines=23> */
.L_x_6535:
[----:B------:R-:W2:Y:S02]  /*6810*/  LDG.E.U8 R4, desc[UR36][R4.64] ;  /* 0x0000002404047981 */ /* 0x000ea4000c1e1100 */
[----:B--2---:R-:W-:-:S04]  /*6820*/  I2FP.F32.U32 R0, R4 ;  /* 0x0000000400007245 */ /* 0x004fc80000201000 */
[----:B------:R-:W-:-:S04]  /*6830*/  F2FP.BF16.F32.PACK_AB R0, RZ, R0 ;  /* 0x00000000ff00723e */ /* 0x000fc800000010ff */
[----:B------:R-:W-:Y:S01]  /*6840*/  PRMT R22, R0, 0x7610, R22 ;  /* 0x0000761000167816 */ /* 0x000fe20000000016 */
[----:B------:R-:W-:Y:S06]  /*6850*/  BRA `(.L_x_6537) ;  /* 0x0000000c00c87947 */ /* 0x000fec0003800000 */
.L_x_6534:
        /* <DEDUP_REMOVED lines=11> */
.L_x_6539:
[----:B------:R-:W2:Y:S02]  /*6910*/  LDG.E R4, desc[UR36][R4.64] ;  /* 0x0000002404047981 */ /* 0x000ea4000c1e1900 */
[----:B--2---:R-:W-:-:S04]  /*6920*/  I2FP.F32.S32 R0, R4 ;  /* 0x0000000400007245 */ /* 0x004fc80000201400 */
[----:B------:R-:W-:-:S04]  /*6930*/  F2FP.BF16.F32.PACK_AB R0, RZ, R0 ;  /* 0x00000000ff00723e */ /* 0x000fc800000010ff */
[----:B------:R-:W-:Y:S01]  /*6940*/  PRMT R22, R0, 0x7610, R22 ;  /* 0x0000761000167816 */ /* 0x000fe20000000016 */
[----:B------:R-:W-:Y:S06]  /*6950*/  BRA `(.L_x_6537) ;  /* 0x0000000c00887947 */ /* 0x000fec0003800000 */
.L_x_6538:
[----:B------:R-:W2:Y:S02]  /*6960*/  LDG.E.U16 R4, desc[UR36][R4.64] ;  /* 0x0000002404047981 */ /* 0x000ea4000c1e1500 */
[----:B--2---:R-:W0:Y:S02]  /*6970*/  I2F.S16 R0, R4 ;  /* 0x0000000400007306 */ /* 0x004e240000101400 */
[----:B0-----:R-:W-:-:S04]  /*6980*/  F2FP.BF16.F32.PACK_AB R0, RZ, R0 ;  /* 0x00000000ff00723e */ /* 0x001fc800000010ff */
[----:B------:R-:W-:Y:S01]  /*6990*/  PRMT R22, R0, 0x7610, R22 ;  /* 0x0000761000167816 */ /* 0x000fe20000000016 */
[----:B------:R-:W-:Y:S06]  /*69a0*/  BRA `(.L_x_6537) ;  /* 0x0000000c00747947 */ /* 0x000fec0003800000 */
.L_x_6533:
        /* <DEDUP_REMOVED lines=9> */
.L_x_6541:
[----:B------:R-:W2:Y:S02]  /*6a40*/  LDG.E.U16 R0, desc[UR36][R4.64] ;  /* 0x0000002404007981 */ /* 0x000ea4000c1e1500 */
[----:B--2---:R-:W-:-:S05]  /*6a50*/  HADD2.F32 R0, -RZ, R0.H0_H0 ;  /* 0x20000000ff007230 */ /* 0x004fca0000004100 */
[----:B------:R-:W-:-:S04]  /*6a60*/  F2FP.BF16.F32.PACK_AB R0, RZ, R0 ;  /* 0x00000000ff00723e */ /* 0x000fc800000010ff */
[----:B------:R-:W-:Y:S01]  /*6a70*/  PRMT R22, R0, 0x7610, R22 ;  /* 0x0000761000167816 */ /* 0x000fe20000000016 */
[----:B------:R-:W-:Y:S06]  /*6a80*/  BRA `(.L_x_6537) ;  /* 0x0000000c003c7947 */ /* 0x000fec0003800000 */
.L_x_6540:
        /* <DEDUP_REMOVED lines=9> */
.L_x_6543:
[----:B------:R-:W2:Y:S02]  /*6b20*/  LDG.E.U16 R4, desc[UR36][R4.64] ;  /* 0x0000002404047981 */ /* 0x000ea4000c1e1500 */
[----:B--2---:R-:W-:-:S05]  /*6b30*/  HADD2.F32 R0, -RZ, R4.H0_H0 ;  /* 0x20000004ff007230 */ /* 0x004fca0000004100 */
[----:B------:R-:W-:-:S04]  /*6b40*/  F2FP.BF16.F32.PACK_AB R0, RZ, R0 ;  /* 0x00000000ff00723e */ /* 0x000fc800000010ff */
[----:B------:R-:W-:Y:S01]  /*6b50*/  PRMT R22, R0, 0x7610, R22 ;  /* 0x0000761000167816 */ /* 0x000fe20000000016 */
[----:B------:R-:W-:Y:S06]  /*6b60*/  BRA `(.L_x_6537) ;  /* 0x0000000c00047947 */ /* 0x000fec0003800000 */
.L_x_6542:
        /* <DEDUP_REMOVED lines=9> */
.L_x_6532:
        /* <DEDUP_REMOVED lines=14> */
.L_x_6546:
        /* <DEDUP_REMOVED lines=9> */
.L_x_6545:
        /* <DEDUP_REMOVED lines=28> */
.L_x_6548:
        /* <DEDUP_REMOVED lines=15> */
.L_x_6547:
[----:B------:R0:W5:Y:S01]  /*7020*/  LDG.E.U16 R22, desc[UR36][R4.64] ;  /* 0x0000002404167981 */ /* 0x000162000c1e1500 */
[----:B------:R-:W-:Y:S05]  /*7030*/  BRA `(.L_x_6537) ;  /* 0x0000000400d07947 */ /* 0x000fea0003800000 */
.L_x_6544:
        /* <DEDUP_REMOVED lines=13> */
.L_x_6551:
        /* <DEDUP_REMOVED lines=21> */
.L_x_6555:
[----:B------:R-:W-:Y:S05]  /*7260*/  BSYNC B1 ;  /* 0x0000000000017941 */ /* 0x000fea0003800000 */
.L_x_6554:
[----:B------:R-:W-:Y:S01]  /*7270*/  LEA R5, R0, 0x3b800000, 0x17 ;  /* 0x3b80000000057811 */ /* 0x000fe200078eb8ff */
[----:B------:R-:W-:-:S05]  /*7280*/  IMAD.SHL.U32 R0, R3, 0x100000, RZ ;  /* 0x0010000003007824 */ /* 0x000fca00078e00ff */
[----:B------:R-:W-:-:S07]  /*7290*/  LOP3.LUT R0, R5, R0, R6, 0xfe, !PT ;  /* 0x0000000005007212 */ /* 0x000fce00078efe06 */
.L_x_6553:
[----:B------:R-:W-:Y:S05]  /*72a0*/  BSYNC B0 ;  /* 0x0000000000007941 */ /* 0x000fea0003800000 */
.L_x_6552:
[----:B------:R-:W-:-:S04]  /*72b0*/  F2FP.BF16.F32.PACK_AB R0, RZ, R0 ;  /* 0x00000000ff00723e */ /* 0x000fc800000010ff */
[----:B------:R-:W-:Y:S01]  /*72c0*/  PRMT R22, R0, 0x7610, R22 ;  /* 0x0000761000167816 */ /* 0x000fe20000000016 */
[----:B------:R-:W-:Y:S06]  /*72d0*/  BRA `(.L_x_6537) ;  /* 0x0000000400287947 */ /* 0x000fec0003800000 */
.L_x_6550:
        /* <DEDUP_REMOVED lines=21> */
.L_x_6559:
[----:B------:R-:W-:Y:S05]  /*7430*/  BSYNC B1 ;  /* 0x0000000000017941 */ /* 0x000fea0003800000 */
.L_x_6558:
[----:B------:R-:W-:Y:S01]  /*7440*/  LEA R5, R0, 0x37800000, 0x17 ;  /* 0x3780000000057811 */ /* 0x000fe200078eb8ff */
[----:B------:R-:W-:-:S05]  /*7450*/  IMAD.SHL.U32 R0, R3, 0x200000, RZ ;  /* 0x0020000003007824 */ /* 0x000fca00078e00ff */
[----:B------:R-:W-:-:S07]  /*7460*/  LOP3.LUT R0, R5, R0, R6, 0xfe, !PT ;  /* 0x0000000005007212 */ /* 0x000fce00078efe06 */
.L_x_6557:
[----:B------:R-:W-:Y:S05]  /*7470*/  BSYNC B0 ;  /* 0x0000000000007941 */ /* 0x000fea0003800000 */
.L_x_6556:
[----:B------:R-:W-:-:S04]  /*7480*/  F2FP.BF16.F32.PACK_AB R0, RZ, R0 ;  /* 0x00000000ff00723e */ /* 0x000fc800000010ff */
[----:B------:R-:W-:Y:S01]  /*7490*/  PRMT R22, R0, 0x7610, R22 ;  /* 0x0000761000167816 */ /* 0x000fe20000000016 */
[----:B------:R-:W-:Y:S06]  /*74a0*/  BRA `(.L_x_6537) ;  /* 0x0000000000b47947 */ /* 0x000fec0003800000 */
.L_x_6549:
        /* <DEDUP_REMOVED lines=14> */
.L_x_6563:
[----:B------:R-:W-:Y:S05]  /*7590*/  BSYNC B0 ;  /* 0x0000000000007941 */ /* 0x000fea0003800000 */
.L_x_6562:
[----:B------:R-:W-:-:S04]  /*75a0*/  F2FP.BF16.F32.PACK_AB R0, RZ, R0 ;  /* 0x00000000ff00723e */ /* 0x000fc800000010ff */
[----:B------:R-:W-:Y:S01]  /*75b0*/  PRMT R22, R0, 0x7610, R22 ;  /* 0x0000761000167816 */ /* 0x000fe20000000016 */
[----:B------:R-:W-:Y:S06]  /*75c0*/  BRA `(.L_x_6537) ;  /* 0x00000000006c7947 */ /* 0x000fec0003800000 */
.L_x_6536:
        /* <DEDUP_REMOVED lines=16> */
.L_x_6564:
[----:B------:R-:W-:Y:S01]  /*76d0*/  PRMT R22, RZ, 0x7610, R22 ;  /* 0x00007610ff167816 */ /* 0x000fe20000000016 */
[----:B------:R-:W-:Y:S06]  /*76e0*/  BRA `(.L_x_6537) ;  /* 0x0000000000247947 */ /* 0x000fec0003800000 */
.L_x_6561:
[----:B------:R-:W2:Y:S02]  /*76f0*/  LDG.E.64 R4, desc[UR36][R4.64] ;  /* 0x0000002404047981 */ /* 0x000ea4000c1e1b00 */
[----:B--2---:R-:W0:Y:S02]  /*7700*/  I2F.U64 R0, R4 ;  /* 0x0000000400007312 */ /* 0x004e240000301000 */
[----:B0-----:R-:W-:-:S04]  /*7710*/  F2FP.BF16.F32.PACK_AB R0, RZ, R0 ;  /* 0x00000000ff00723e */ /* 0x001fc800000010ff */
[----:B------:R-:W-:Y:S01]  /*7720*/  PRMT R22, R0, 0x7610, R22 ;  /* 0x0000761000167816 */ /* 0x000fe20000000016 */
[----:B------:R-:W-:Y:S06]  /*7730*/  BRA `(.L_x_6537) ;  /* 0x0000000000107947 */ /* 0x000fec0003800000 */
.L_x_6560:
[----:B------:R-:W2:Y:S02]  /*7740*/  LDG.E R4, desc[UR36][R4.64] ;  /* 0x0000002404047981 */ /* 0x000ea4000c1e1900 */
[----:B--2---:R-:W-:-:S04]  /*7750*/  I2FP.F32.U32 R0, R4 ;  /* 0x0000000400007245 */ /* 0x004fc80000201000 */
[----:B------:R-:W-:-:S04]  /*7760*/  F2FP.BF16.F32.PACK_AB R0, RZ, R0 ;  /* 0x00000000ff00723e */ /* 0x000fc800000010ff */
[----:B------:R-:W-:-:S07]  /*7770*/  PRMT R22, R0, 0x7610, R22 ;  /* 0x0000761000167816 */ /* 0x000fce0000000016 */
.L_x_6537:
[----:B------:R-:W1:Y:S01]  /*7780*/  LDC.U8 R6, c[0x0][0x23d] ;  /* 0x00008f40ff067b82 */ /* 0x000e620000000000 */
[----:B------:R-:W-:Y:S02]  /*7790*/  ULDC UR4, c[0x0][0x244] ;  /* 0x0000910000047ab9 */ /* 0x000fe40000000800 */
[----:B------:R-:W-:-:S05]  /*77a0*/  IMAD R3, R23, UR4, RZ ;  /* 0x0000000417037c24 */ /* 0x000fca000f8e02ff */
[----:B0-----:R-:W0:Y:S01]  /*77b0*/  LDC.64 R4, c[0x0][0x228] ;  /* 0x00008a00ff047b82 */ /* 0x001e220000000a00 */
[----:B-1----:R-:W-:-:S04]  /*77c0*/  PRMT R0, R6, 0x9910, RZ ;  /* 0x0000991006007816 */ /* 0x002fc800000000ff */
        /* <DEDUP_REMOVED lines=17> */
.L_x_6568:
[----:B------:R-:W2:Y:S02]  /*78e0*/  LDG.E.U8 R4, desc[UR36][R4.64] ;  /* 0x0000002404047981 */ /* 0x000ea4000c1e1100 */
[----:B--2---:R-:W-:-:S04]  /*78f0*/  I2FP.F32.U32 R0, R4 ;  /* 0x0000000400007245 */ /* 0x004fc80000201000 */
[----:B------:R-:W-:-:S04]  /*7900*/  F2FP.BF16.F32.PACK_AB R0, RZ, R0 ;  /* 0x00000000ff00723e */ /* 0x000fc800000010ff */
[----:B------:R-:W-:Y:S01]  /*7910*/  PRMT R17, R0, 0x7610, R17 ;  /* 0x0000761000117816 */ /* 0x000fe20000000011 */
[----:B------:R-:W-:Y:S06]  /*7920*/  BRA `(.L_x_6570) ;  /* 0x0000000c00c87947 */ /* 0x000fec0003800000 */
.L_x_6567:
        /* <DEDUP_REMOVED lines=11> */
.L_x_6572:
[----:B------:R-:W2:Y:S02]  /*79e0*/  LDG.E R4, desc[UR36][R4.64] ;  /* 0x0000002404047981 */ /* 0x000ea4000c1e1900 */
[----:B--2---:R-:W-:-:S04]  /*79f0*/  I2FP.F32.S32 R0, R4 ;  /* 0x0000000400007245 */ /* 0x004fc80000201400 */
[----:B------:R-:W-:-:S04]  /*7a00*/  F2FP.BF16.F32.PACK_AB R0, RZ, R0 ;  /* 0x00000000ff00723e */ /* 0x000fc800000010ff */
[----:B------:R-:W-:Y:S01]  /*7a10*/  PRMT R17, R0, 0x7610, R17 ;  /* 0x0000761000117816 */ /* 0x000fe20000000011 */
[----:B------:R-:W-:Y:S06]  /*7a20*/  BRA `(.L_x_6570) ;  /* 0x0000000c00887947 */ /* 0x000fec0003800000 */
.L_x_6571:
[----:B------:R-:W2:Y:S02]  /*7a30*/  LDG.E.U16 R4, desc[UR36][R4.64] ;  /* 0x0000002404047981 */ /* 0x000ea4000c1e1500 */
[----:B--2---:R-:W0:Y:S02]  /*7a40*/  I2F.S16 R0, R4 ;  /* 0x0000000400007306 */ /* 0x004e240000101400 */
[----:B0-----:R-:W-:-:S04]  /*7a50*/  F2FP.BF16.F32.PACK_AB R0, RZ, R0 ;  /* 0x00000000ff00723e */ /* 0x001fc800000010ff */
[----:B------:R-:W-:Y:S01]  /*7a60*/  PRMT R17, R0, 0x7610, R17 ;  /* 0x0000761000117816 */ /* 0x000fe20000000011 */
[----:B------:R-:W-:Y:S06]  /*7a70*/  BRA `(.L_x_6570) ;  /* 0x0000000c00747947 */ /* 0x000fec0003800000 */
.L_x_6566:
        /* <DEDUP_REMOVED lines=9> */
.L_x_6574:
[----:B------:R-:W2:Y:S02]  /*7b10*/  LDG.E.U16 R0, desc[UR36][R4.64] ;  /* 0x0000002404007981 */ /* 0x000ea4000c1e1500 */
[----:B--2---:R-:W-:-:S05]  /*7b20*/  HADD2.F32 R0, -RZ, R0.H0_H0 ;  /* 0x20000000ff007230 */ /* 0x004fca0000004100 */
[----:B------:R-:W-:-:S04]  /*7b30*/  F2FP.BF16.F32.PACK_AB R0, RZ, R0 ;  /* 0x00000000ff00723e */ /* 0x000fc800000010ff */
[----:B------:R-:W-:Y:S01]  /*7b40*/  PRMT R17, R0, 0x7610, R17 ;  /* 0x0000761000117816 */ /* 0x000fe20000000011 */
[----:B------:R-:W-:Y:S06]  /*7b50*/  BRA `(.L_x_6570) ;  /* 0x0000000c003c7947 */ /* 0x000fec0003800000 */
.L_x_6573:
        /* <DEDUP_REMOVED lines=9> */
.L_x_6576:
[----:B------:R-:W2:Y:S02]  /*7bf0*/  LDG.E.U16 R4, desc[UR36][R4.64] ;  /* 0x0000002404047981 */ /* 0x000ea4000c1e1500 */
[----:B--2---:R-:W-:-:S05]  /*7c00*/  HADD2.F32 R0, -RZ, R4.H0_H0 ;  /* 0x20000004ff007230 */ /* 0x004fca0000004100 */
[----:B------:R-:W-:-:S04]  /*7c10*/  F2FP.BF16.F32.PACK_AB R0, RZ, R0 ;  /* 0x00000000ff00723e */ /* 0x000fc800000010ff */
[----:B------:R-:W-:Y:S01]  /*7c20*/  PRMT R17, R0, 0x7610, R17 ;  /* 0x0000761000117816 */ /* 0x000fe20000000011 */
[----:B------:R-:W-:Y:S06]  /*7c30*/  BRA `(.L_x_6570) ;  /* 0x0000000c00047947 */ /* 0x000fec0003800000 */
.L_x_6575:
        /* <DEDUP_REMOVED lines=9> */
.L_x_6565:
        /* <DEDUP_REMOVED lines=14> */
.L_x_6579:
        /* <DEDUP_REMOVED lines=9> */
.L_x_6578:
        /* <DEDUP_REMOVED lines=28> */
.L_x_6581:
        /* <DEDUP_REMOVED lines=15> */
.L_x_6580:
[----:B------:R0:W5:Y:S01]  /*80f0*/  LDG.E.U16 R17, desc[UR36][R4.64] ;  /* 0x0000002404117981 */ /* 0x000162000c1e1500 */
[----:B------:R-:W-:Y:S05]  /*8100*/  BRA `(.L_x_6570) ;  /* 0x0000000400d07947 */ /* 0x000fea0003800000 */
.L_x_6577:
        /* <DEDUP_REMOVED lines=13> */
.L_x_6584:
        /* <DEDUP_REMOVED lines=21> */
.L_x_6588:
[----:B------:R-:W-:Y:S05]  /*8330*/  BSYNC B1 ;  /* 0x0000000000017941 */ /* 0x000fea0003800000 */
.L_x_6587:
[----:B------:R-:W-:Y:S01]  /*8340*/  LEA R5, R0, 0x3b800000, 0x17 ;  /* 0x3b80000000057811 */ /* 0x000fe200078eb8ff */
[----:B------:R-:W-:-:S05]  /*8350*/  IMAD.SHL.U32 R0, R3, 0x100000, RZ ;  /* 0x0010000003007824 */ /* 0x000fca00078e00ff */
[----:B------:R-:W-:-:S07]  /*8360*/  LOP3.LUT R0, R5, R0, R6, 0xfe, !PT ;  /* 0x0000000005007212 */ /* 0x000fce00078efe06 */
.L_x_6586:
[----:B------:R-:W-:Y:S05]  /*8370*/  BSYNC B0 ;  /* 0x0000000000007941 */ /* 0x000fea0003800000 */
.L_x_6585:
[----:B------:R-:W-:-:S04]  /*8380*/  F2FP.BF16.F32.PACK_AB R0, RZ, R0 ;  /* 0x00000000ff00723e */ /* 0x000fc800000010ff */
[----:B------:R-:W-:Y:S01]  /*8390*/  PRMT R17, R0, 0x7610, R17 ;  /* 0x0000761000117816 */ /* 0x000fe20000000011 */
[----:B------:R-:W-:Y:S06]  /*83a0*/  BRA `(.L_x_6570) ;  /* 0x0000000400287947 */ /* 0x000fec0003800000 */
.L_x_6583:
        /* <DEDUP_REMOVED lines=21> */
.L_x_6592:
[----:B------:R-:W-:Y:S05]  /*8500*/  BSYNC B1 ;  /* 0x0000000000017941 */ /* 0x000fea0003800000 */
.L_x_6591:
[----:B------:R-:W-:Y:S01]  /*8510*/  LEA R5, R0, 0x37800000, 0x17 ;  /* 0x3780000000057811 */ /* 0x000fe200078eb8ff */
[----:B------:R-:W-:-:S05]  /*8520*/  IMAD.SHL.U32 R0, R3, 0x200000, RZ ;  /* 0x0020000003007824 */ /* 0x000fca00078e00ff */
[----:B------:R-:W-:-:S07]  /*8530*/  LOP3.LUT R0, R5, R0, R6, 0xfe, !PT ;  /* 0x0000000005007212 */ /* 0x000fce00078efe06 */
.L_x_6590:
[----:B------:R-:W-:Y:S05]  /*8540*/  BSYNC B0 ;  /* 0x0000000000007941 */ /* 0x000fea0003800000 */
.L_x_6589:
[----:B------:R-:W-:-:S04]  /*8550*/  F2FP.BF16.F32.PACK_AB R0, RZ, R0 ;  /* 0x00000000ff00723e */ /* 0x000fc800000010ff */
[----:B------:R-:W-:Y:S01]  /*8560*/  PRMT R17, R0, 0x7610, R17 ;  /* 0x0000761000117816 */ /* 0x000fe20000000011 */
[----:B------:R-:W-:Y:S06]  /*8570*/  BRA `(.L_x_6570) ;  /* 0x0000000000b47947 */ /* 0x000fec0003800000 */
.L_x_6582:
        /* <DEDUP_REMOVED lines=14> */
.L_x_6596:
[----:B------:R-:W-:Y:S05]  /*8660*/  BSYNC B0 ;  /* 0x0000000000007941 */ /* 0x000fea0003800000 */
.L_x_6595:
[----:B------:R-:W-:-:S04]  /*8670*/  F2FP.BF16.F32.PACK_AB R0, RZ, R0 ;  /* 0x00000000ff00723e */ /* 0x000fc800000010ff */
[----:B------:R-:W-:Y:S01]  /*8680*/  PRMT R17, R0, 0x7610, R17 ;  /* 0x0000761000117816 */ /* 0x000fe20000000011 */
[----:B------:R-:W-:Y:S06]  /*8690*/  BRA `(.L_x_6570) ;  /* 0x00000000006c7947 */ /* 0x000fec0003800000 */
.L_x_6569:
        /* <DEDUP_REMOVED lines=16> */
.L_x_6597:
[----:B------:R-:W-:Y:S01]  /*87a0*/  PRMT R17, RZ, 0x7610, R17 ;  /* 0x00007610ff117816 */ /* 0x000fe20000000011 */
[----:B------:R-:W-:Y:S06]  /*87b0*/  BRA `(.L_x_6570) ;  /* 0x0000000000247947 */ /* 0x000fec0003800000 */
.L_x_6594:
[----:B------:R-:W2:Y:S02]  /*87c0*/  LDG.E.64 R4, desc[UR36][R4.64] ;  /* 0x0000002404047981 */ /* 0x000ea4000c1e1b00 */
[----:B--2---:R-:W0:Y:S02]  /*87d0*/  I2F.U64 R0, R4 ;  /* 0x0000000400007312 */ /* 0x004e240000301000 */
[----:B0-----:R-:W-:-:S04]  /*87e0*/  F2FP.BF16.F32.PACK_AB R0, RZ, R0 ;  /* 0x00000000ff00723e */ /* 0x001fc800000010ff */
[----:B------:R-:W-:Y:S01]  /*87f0*/  PRMT R17, R0, 0x7610, R17 ;  /* 0x0000761000117816 */ /* 0x000fe20000000011 */
[----:B------:R-:W-:Y:S06]  /*8800*/  BRA `(.L_x_6570) ;  /* 0x0000000000107947 */ /* 0x000fec0003800000 */
.L_x_6593:
[----:B------:R-:W2:Y:S02]  /*8810*/  LDG.E R4, desc[UR36][R4.64] ;  /* 0x0000002404047981 */ /* 0x000ea4000c1e1900 */
[----:B--2---:R-:W-:-:S04]  /*8820*/  I2FP.F32.U32 R0, R4 ;  /* 0x0000000400007245 */ /* 0x004fc80000201000 */
[----:B------:R-:W-:-:S04]  /*8830*/  F2FP.BF16.F32.PACK_AB R0, RZ, R0 ;  /* 0x00000000ff00723e */ /* 0x000fc800000010ff */
[----:B------:R-:W-:-:S07]  /*8840*/  PRMT R17, R0, 0x7610, R17 ;  /* 0x0000761000117816 */ /* 0x000fce0000000011 */
.L_x_6570:
        /* <DEDUP_REMOVED lines=22> */
.L_x_6601:
[----:B------:R-:W2:Y:S02]  /*89b0*/  LDG.E.U8 R4, desc[UR36][R4.64] ;  /* 0x0000002404047981 */ /* 0x000ea4000c1e1100 */
[----:B--2---:R-:W-:-:S04]  /*89c0*/  I2FP.F32.U32 R0, R4 ;  /* 0x0000000400007245 */ /* 0x004fc80000201000 */
[----:B------:R-:W-:-:S04]  /*89d0*/  F2FP.BF16.F32.PACK_AB R0, RZ, R0 ;  /* 0x00000000ff00723e */ /* 0x000fc800000010ff */
[----:B------:R-:W-:Y:S01]  /*89e0*/  PRMT R23, R0, 0x7610, R23 ;  /* 0x0000761000177816 */ /* 0x000fe20000000017 */
[----:B------:R-:W-:Y:S06]  /*89f0*/  BRA `(.L_x_6603) ;  /* 0x0000000c00c87947 */ /* 0x000fec0003800000 */
.L_x_6600:
        /* <DEDUP_REMOVED lines=11> */
.L_x_6605:
[----:B------:R-:W2:Y:S02]  /*8ab0*/  LDG.E R4, desc[UR36][R4.64] ;  /* 0x0000002404047981 */ /* 0x000ea4000c1e1900 */
[----:B--2---:R-:W-:-:S04]  /*8ac0*/  I2FP.F32.S32 R0, R4 ;  /* 0x0000000400007245 */ /* 0x004fc80000201400 */
[----:B------:R-:W-:-:S04]  /*8ad0*/  F2FP.BF16.F32.PACK_AB R0, RZ, R0 ;  /* 0x00000000ff00723e */ /* 0x000fc800000010ff */
[----:B------:R-:W-:Y:S01]  /*8ae0*/  PRMT R23, R0, 0x7610, R23 ;  /* 0x0000761000177816 */ /* 0x000fe20000000017 */
[----:B------:R-:W-:Y:S06]  /*8af0*/  BRA `(.L_x_6603) ;  /* 0x0000000c00887947 */ /* 0x000fec0003800000 */
.L_x_6604:
[----:B------:R-:W2:Y:S02]  /*8b00*/  LDG.E.U16 R4, desc[UR36][R4.64] ;  /* 0x0000002404047981 */ /* 0x000ea4000c1e1500 */
[----:B--2---:R-:W0:Y:S02]  /*8b10*/  I2F.S16 R0, R4 ;  /* 0x0000000400007306 */ /* 0x004e240000101400 */
[----:B0-----:R-:W-:-:S04]  /*8b20*/  F2FP.BF16.F32.PACK_AB R0, RZ, R0 ;  /* 0x00000000ff00723e */ /* 0x001fc800000010ff */
[----:B------:R-:W-:Y:S01]  /*8b30*/  PRMT R23, R0, 0x7610, R23 ;  /* 0x0000761000177816 */ /* 0x000fe20000000017 */
[----:B------:R-:W-:Y:S06]  /*8b40*/  BRA `(.L_x_6603) ;  /* 0x0000000c00747947 */ /* 0x000fec0003800000 */
.L_x_6599:
        /* <DEDUP_REMOVED lines=9> */
.L_x_6607:
[----:B------:R-:W2:Y:S02]  /*8be0*/  LDG.E.U16 R0, desc[UR36][R4.64] ;  /* 0x0000002404007981 */ /* 0x000ea4000c1e1500 */
[----:B--2---:R-:W-:-:S05]  /*8bf0*/  HADD2.F32 R0, -RZ, R0.H0_H0 ;  /* 0x20000000ff007230 */ /* 0x004fca0000004100 */
[----:B------:R-:W-:-:S04]  /*8c00*/  F2FP.BF16.F32.PACK_AB R0, RZ, R0 ;  /* 0x00000000ff00723e */ /* 0x000fc800000010ff */
[----:B------:R-:W-:Y:S01]  /*8c10*/  PRMT R23, R0, 0x7610, R23 ;  /* 0x0000761000177816 */ /* 0x000fe20000000017 */
[----:B------:R-:W-:Y:S06]  /*8c20*/  BRA `(.L_x_6603) ;  /* 0x0000000c003c7947 */ /* 0x000fec0003800000 */
.L_x_6606:
        /* <DEDUP_REMOVED lines=9> */
.L_x_6609:
[----:B------:R-:W2:Y:S02]  /*8cc0*/  LDG.E.U16 R4, desc[UR36][R4.64] ;  /* 0x0000002404047981 */ /* 0x000ea4000c1e1500 */
[----:B--2---:R-:W-:-:S05]  /*8cd0*/  HADD2.F32 R0, -RZ, R4.H0_H0 ;  /* 0x20000004ff007230 */ /* 0x004fca0000004100 */
[----:B------:R-:W-:-:S04]  /*8ce0*/  F2FP.BF16.F32.PACK_AB R0, RZ, R0 ;  /* 0x00000000ff00723e */ /* 0x000fc800000010ff */
[----:B------:R-:W-:Y:S01]  /*8cf0*/  PRMT R23, R0, 0x7610, R23 ;  /* 0x0000761000177816 */ /* 0x000fe20000000017 */
[----:B------:R-:W-:Y:S06]  /*8d00*/  BRA `(.L_x_6603) ;  /* 0x0000000c00047947 */ /* 0x000fec0003800000 */
.L_x_6608:
        /* <DEDUP_REMOVED lines=9> */
.L_x_6598:
        /* <DEDUP_REMOVED lines=14> */
.L_x_6612:
        /* <DEDUP_REMOVED lines=9> */
.L_x_6611:
        /* <DEDUP_REMOVED lines=28> */
.L_x_6614:
        /* <DEDUP_REMOVED lines=15> */
.L_x_6613:
[----:B------:R0:W5:Y:S01]  /*91c0*/  LDG.E.U16 R23, desc[UR36][R4.64] ;  /* 0x0000002404177981 */ /* 0x000162000c1e1500 */
[----:B------:R-:W-:Y:S05]  /*91d0*/  BRA `(.L_x_6603) ;  /* 0x0000000400d07947 */ /* 0x000fea0003800000 */
.L_x_6610:
        /* <DEDUP_REMOVED lines=13> */
.L_x_6617:
        /* <DEDUP_REMOVED lines=21> */
.L_x_6621:
[----:B------:R-:W-:Y:S05]  /*9400*/  BSYNC B1 ;  /* 0x0000000000017941 */ /* 0x000fea0003800000 */
.L_x_6620:
[----:B------:R-:W-:Y:S01]  /*9410*/  LEA R5, R0, 0x3b800000, 0x17 ;  /* 0x3b80000000057811 */ /* 0x000fe200078eb8ff */
[----:B------:R-:W-:-:S05]  /*9420*/  IMAD.SHL.U32 R0, R3, 0x100000, RZ ;  /* 0x0010000003007824 */ /* 0x000fca00078e00ff */
[----:B------:R-:W-:-:S07]  /*9430*/  LOP3.LUT R0, R5, R0, R6, 0xfe, !PT ;  /* 0x0000000005007212 */ /* 0x000fce00078efe06 */
.L_x_6619:
[----:B------:R-:W-:Y:S05]  /*9440*/  BSYNC B0 ;  /* 0x0000000000007941 */ /* 0x000fea0003800000 */
.L_x_6618:
[----:B------:R-:W-:-:S04]  /*9450*/  F2FP.BF16.F32.PACK_AB R0, RZ, R0 ;  /* 0x00000000ff00723e */ /* 0x000fc800000010ff */
[----:B------:R-:W-:Y:S01]  /*9460*/  PRMT R23, R0, 0x7610, R23 ;  /* 0x0000761000177816 */ /* 0x000fe20000000017 */
[----:B------:R-:W-:Y:S06]  /*9470*/  BRA `(.L_x_6603) ;  /* 0x0000000400287947 */ /* 0x000fec0003800000 */
.L_x_6616:
        /* <DEDUP_REMOVED lines=21> */
.L_x_6625:
[----:B------:R-:W-:Y:S05]  /*95d0*/  BSYNC B1 ;  /* 0x0000000000017941 */ /* 0x000fea0003800000 */
.L_x_6624:
[----:B------:R-:W-:Y:S01]  /*95e0*/  LEA R5, R0, 0x37800000, 0x17 ;  /* 0x3780000000057811 */ /* 0x000fe200078eb8ff */
[----:B------:R-:W-:-:S05]  /*95f0*/  IMAD.SHL.U32 R0, R3, 0x200000, RZ ;  /* 0x0020000003007824 */ /* 0x000fca00078e00ff */
[----:B------:R-:W-:-:S07]  /*9600*/  LOP3.LUT R0, R5, R0, R6, 0xfe, !PT ;  /* 0x0000000005007212 */ /* 0x000fce00078efe06 */
.L_x_6623:
[----:B------:R-:W-:Y:S05]  /*9610*/  BSYNC B0 ;  /* 0x0000000000007941 */ /* 0x000fea0003800000 */
.L_x_6622:
[----:B------:R-:W-:-:S04]  /*9620*/  F2FP.BF16.F32.PACK_AB R0, RZ, R0 ;  /* 0x00000000ff00723e */ /* 0x000fc800000010ff */
[----:B------:R-:W-:Y:S01]  /*9630*/  PRMT R23, R0, 0x7610, R23 ;  /* 0x0000761000177816 */ /* 0x000fe20000000017 */
[----:B------:R-:W-:Y:S06]  /*9640*/  BRA `(.L_x_6603) ;  /* 0x0000000000b47947 */ /* 0x000fec0003800000 */
.L_x_6615:
        /* <DEDUP_REMOVED lines=14> */
.L_x_6629:
[----:B------:R-:W-:Y:S05]  /*9730*/  BSYNC B0 ;  /* 0x0000000000007941 */ /* 0x000fea0003800000 */
.L_x_6628:
[----:B------:R-:W-:-:S04]  /*9740*/  F2FP.BF16.F32.PACK_AB R0, RZ, R0 ;  /* 0x00000000ff00723e */ /* 0x000fc800000010ff */
[----:B------:R-:W-:Y:S01]  /*9750*/  PRMT R23, R0, 0x7610, R23 ;  /* 0x0000761000177816 */ /* 0x000fe20000000017 */
[----:B------:R-:W-:Y:S06]  /*9760*/  BRA `(.L_x_6603) ;  /* 0x00000000006c7947 */ /* 0x000fec0003800000 */
.L_x_6602:
        /* <DEDUP_REMOVED lines=16> */
.L_x_6630:
[----:B------:R-:W-:Y:S01]  /*9870*/  PRMT R23, RZ, 0x7610, R23 ;  /* 0x00007610ff177816 */ /* 0x000fe20000000017 */
[----:B------:R-:W-:Y:S06]  /*9880*/  BRA `(.L_x_6603) ;  /* 0x0000000000247947 */ /* 0x000fec0003800000 */
.L_x_6627:
[----:B------:R-:W2:Y:S02]  /*9890*/  LDG.E.64 R4, desc[UR36][R4.64] ;  /* 0x0000002404047981 */ /* 0x000ea4000c1e1b00 */
[----:B--2---:R-:W0:Y:S02]  /*98a0*/  I2F.U64 R0, R4 ;  /* 0x0000000400007312 */ /* 0x004e240000301000 */
[----:B0-----:R-:W-:-:S04]  /*98b0*/  F2FP.BF16.F32.PACK_AB R0, RZ, R0 ;  /* 0x00000000ff00723e */ /* 0x001fc800000010ff */
[----:B------:R-:W-:Y:S01]  /*98c0*/  PRMT R23, R0, 0x7610, R23 ;  /* 0x0000761000177816 */ /* 0x000fe20000000017 */
[----:B------:R-:W-:Y:S06]  /*98d0*/  BRA `(.L_x_6603) ;  /* 0x0000000000107947 */ /* 0x000fec0003800000 */
.L_x_6626:
[----:B------:R-:W2:Y:S02]  /*98e0*/  LDG.E R4, desc[UR36][R4.64] ;  /* 0x0000002404047981 */ /* 0x000ea4000c1e1900 */
[----:B--2---:R-:W-:-:S04]  /*98f0*/  I2FP.F32.U32 R0, R4 ;  /* 0x0000000400007245 */ /* 0x004fc80000201000 */
[----:B------:R-:W-:-:S04]  /*9900*/  F2FP.BF16.F32.PACK_AB R0, RZ, R0 ;  /* 0x00000000ff00723e */ /* 0x000fc800000010ff */
[----:B------:R-:W-:-:S07]  /*9910*/  PRMT R23, R0, 0x7610, R23 ;  /* 0x0000761000177816 */ /* 0x000fce0000000017 */
.L_x_6603:
[----:B------:R-:W-:-:S07]  /*9920*/  VIADD R19, R19, 0x80 ;  /* 0x0000008013137836 */ /* 0x000fce0000000000 */
.L_x_6531:
[----:B------:R-:W-:Y:S05]  /*9930*/  BSYNC B6 ;  /* 0x0000000000067941 */ /* 0x000fea0003800000 */
.L_x_6530:
[----:B0-----:R-:W0:Y:S01]  /*9940*/  S2R R4, SR_CTAID.X ;  /* 0x0000000000047919 */ /* 0x001e220000002500 */
[----:B------:R-:W0:Y:S01]  /*9950*/  LDC R0, c[0x0][0x210] ;  /* 0x00008400ff007b82 */ /* 0x000e220000000800 */
[----:B------:R-:W-:Y:S01]  /*9960*/  BSSY B6, `(.L_x_6631) ;  /* 0x000032e000067945 */ /* 0x000fe20003800000 */
[----:B------:R-:W-:Y:S02]  /*9970*/  PRMT R24, RZ, 0x7610, R24 ;  /* 0x00007610ff187816 */ /* 0x000fe40000000018 */
[----:B------:R-:W-:Y:S01]  /*9980*/  PRMT R3, RZ, 0x7610, R3 ;  /* 0x00007610ff037816 */ /* 0x000fe20000000003 */
[----:B0-----:R-:W-:-:S05]  /*9990*/  IMAD R0, R4, -0x200, R0 ;  /* 0xfffffe0004007824 */ /* 0x001fca00078e0200 */
[----:B------:R-:W-:-:S13]  /*99a0*/  ISETP.GE.AND P0, PT, R19, R0, PT ;  /* 0x000000001300720c */ /* 0x000fda0003f06270 */
[----:B------:R-:W-:Y:S05]  /*99b0*/  @P0 BRA `(.L_x_6632) ;  /* 0x0000003000a00947 */ /* 0x000fea0003800000 */
[----:B------:R-:W0:Y:S01]  /*99c0*/  S2R R0, SR_CTAID.X ;  /* 0x0000000000007919 */ /* 0x000e220000002500 */
[----:B------:R-:W1:Y:S01]  /*99d0*/  LDC.64 R4, c[0x0][0x220] ;  /* 0x00008800ff047b82 */ /* 0x000e620000000a00 */
[----:B------:R-:W-:Y:S01]  /*99e0*/  ULDC UR4, c[0x0][0x240] ;  /* 0x0000900000047ab9 */ /* 0x000fe20000000800 */
[----:B0-----:R-:W-:Y:S01]  /*99f0*/  IMAD R19, R0, 0x200, R19 ;  /* 0x0000020000137824 */ /* 0x001fe200078e0213 */
[----:B------:R-:W-:-:S03]  /*9a00*/  PRMT R0, R27, 0x9910, RZ ;  /* 0x000099101b007816 */ /* 0x000fc600000000ff */
        /* <DEDUP_REMOVED lines=18> */
.L_x_6636:
[----:B------:R-:W2:Y:S02]  /*9b30*/  LDG.E.U8 R4, desc[UR36][R4.64] ;  /* 0x0000002404047981 */ /* 0x000ea4000c1e1100 */
[----:B--2---:R-:W-:-:S04]  /*9b40*/  I2FP.F32.U32 R0, R4 ;  /* 0x0000000400007245 */ /* 0x004fc80000201000 */
[----:B------:R-:W-:-:S04]  /*9b50*/  F2FP.BF16.F32.PACK_AB R0, RZ, R0 ;  /* 0x00000000ff00723e */ /* 0x000fc800000010ff */
[----:B------:R-:W-:Y:S01]  /*9b60*/  PRMT R16, R0, 0x7610, R16 ;  /* 0x0000761000107816 */ /* 0x000fe20000000010 */
[----:B------:R-:W-:Y:S06]  /*9b70*/  BRA `(.L_x_6638) ;  /* 0x0000000c00c87947 */ /* 0x000fec0003800000 */
.L_x_6635:
        /* <DEDUP_REMOVED lines=11> */
.L_x_6640:
[----:B------:R-:W2:Y:S02]  /*9c30*/  LDG.E R4, desc[UR36][R4.64] ;  /* 0x0000002404047981 */ /* 0x000ea4000c1e1900 */
[----:B--2---:R-:W-:-:S04]  /*9c40*/  I2FP.F32.S32 R0, R4 ;  /* 0x0000000400007245 */ /* 0x004fc80000201400 */
[----:B------:R-:W-:-:S04]  /*9c50*/  F2FP.BF16.F32.PACK_AB R0, RZ, R0 ;  /* 0x00000000ff00723e */ /* 0x000fc800000010ff */
[----:B------:R-:W-:Y:S01]  /*9c60*/  PRMT R16, R0, 0x7610, R16 ;  /* 0x0000761000107816 */ /* 0x000fe20000000010 */
[----:B------:R-:W-:Y:S06]  /*9c70*/  BRA `(.L_x_6638) ;  /* 0x0000000c00887947 */ /* 0x000fec0003800000 */
.L_x_6639:
[----:B------:R-:W2:Y:S02]  /*9c80*/  LDG.E.U16 R4, desc[UR36][R4.64] ;  /* 0x0000002404047981 */ /* 0x000ea4000c1e1500 */
[----:B--2---:R-:W0:Y:S02]  /*9c90*/  I2F.S16 R0, R4 ;  /* 0x0000000400007306 */ /* 0x004e240000101400 */
[----:B0-----:R-:W-:-:S04]  /*9ca0*/  F2FP.BF16.F32.PACK_AB R0, RZ, R0 ;  /* 0x00000000ff00723e */ /* 0x001fc800000010ff */
[----:B------:R-:W-:Y:S01]  /*9cb0*/  PRMT R16, R0, 0x7610, R16 ;  /* 0x0000761000107816 */ /* 0x000fe20000000010 */
[----:B------:R-:W-:Y:S06]  /*9cc0*/  BRA `(.L_x_6638) ;  /* 0x0000000c00747947 */ /* 0x000fec0003800000 */
.L_x_6634:
        /* <DEDUP_REMOVED lines=9> */
.L_x_6642:
[----:B------:R-:W2:Y:S02]  /*9d60*/  LDG.E.U16 R0, desc[UR36][R4.64] ;  /* 0x0000002404007981 */ /* 0x000ea4000c1e1500 */
[----:B--2---:R-:W-:-:S05]  /*9d70*/  HADD2.F32 R0, -RZ, R0.H0_H0 ;  /* 0x20000000ff007230 */ /* 0x004fca0000004100 */
[----:B------:R-:W-:-:S04]  /*9d80*/  F2FP.BF16.F32.PACK_AB R0, RZ, R0 ;  /* 0x00000000ff00723e */ /* 0x000fc800000010ff */
[----:B------:R-:W-:Y:S01]  /*9d90*/  PRMT R16, R0, 0x7610, R16 ;  /* 0x0000761000107816 */ /* 0x000fe20000000010 */
[----:B------:R-:W-:Y:S06]  /*9da0*/  BRA `(.L_x_6638) ;  /* 0x0000000c003c7947 */ /* 0x000fec0003800000 */
.L_x_6641:
        /* <DEDUP_REMOVED lines=9> */
.L_x_6644:
[----:B------:R-:W2:Y:S02]  /*9e40*/  LDG.E.U16 R4, desc[UR36][R4.64] ;  /* 0x0000002404047981 */ /* 0x000ea4000c1e1500 */
[----:B--2---:R-:W-:-:S05]  /*9e50*/  HADD2.F32 R0, -RZ, R4.H0_H0 ;  /* 0x20000004ff007230 */ /* 0x004fca0000004100 */
[----:B------:R-:W-:-:S04]  /*9e60*/  F2FP.BF16.F32.PACK_AB R0, RZ, R0 ;  /* 0x00000000ff00723e */ /* 0x000fc800000010ff */
[----:B------:R-:W-:Y:S01]  /*9e70*/  PRMT R16, R0, 0x7610, R16 ;  /* 0x0000761000107816 */ /* 0x000fe20000000010 */
[----:B------:R-:W-:Y:S06]  /*9e80*/  BRA `(.L_x_6638) ;  /* 0x0000000c00047947 */ /* 0x000fec0003800000 */
.L_x_6643:
        /* <DEDUP_REMOVED lines=9> */
.L_x_6633:
        /* <DEDUP_REMOVED lines=14> */
.L_x_6647:
        /* <DEDUP_REMOVED lines=9> */
.L_x_6646:
        /* <DEDUP_REMOVED lines=28> */
.L_x_6649:
        /* <DEDUP_REMOVED lines=15> */
.L_x_6648:
[----:B------:R0:W5:Y:S01]  /*a340*/  LDG.E.U16 R16, desc[UR36][R4.64] ;  /* 0x0000002404107981 */ /* 0x000162000c1e1500 */
[----:B------:R-:W-:Y:S05]  /*a350*/  BRA `(.L_x_6638) ;  /* 0x0000000400d07947 */ /* 0x000fea0003800000 */
.L_x_6645:
        /* <DEDUP_REMOVED lines=13> */
.L_x_6652:
        /* <DEDUP_REMOVED lines=21> */
.L_x_6656:
[----:B------:R-:W-:Y:S05]  /*a580*/  BSYNC B1 ;  /* 0x0000000000017941 */ /* 0x000fea0003800000 */
.L_x_6655:
[----:B------:R-:W-:Y:S01]  /*a590*/  LEA R5, R0, 0x3b800000, 0x17 ;  /* 0x3b80000000057811 */ /* 0x000fe200078eb8ff */
[----:B------:R-:W-:-:S05]  /*a5a0*/  IMAD.SHL.U32 R0, R3, 0x100000, RZ ;  /* 0x0010000003007824 */ /* 0x000fca00078e00ff */
[----:B------:R-:W-:-:S07]  /*a5b0*/  LOP3.LUT R0, R5, R0, R6, 0xfe, !PT ;  /* 0x0000000005007212 */ /* 0x000fce00078efe06 */
.L_x_6654:
[----:B------:R-:W-:Y:S05]  /*a5c0*/  BSYNC B0 ;  /* 0x0000000000007941 */ /* 0x000fea0003800000 */
.L_x_6653:
[----:B------:R-:W-:-:S04]  /*a5d0*/  F2FP.BF16.F32.PACK_AB R0, RZ, R0 ;  /* 0x00000000ff00723e */ /* 0x000fc800000010ff */
[----:B------:R-:W-:Y:S01]  /*a5e0*/  PRMT R16, R0, 0x7610, R16 ;  /* 0x0000761000107816 */ /* 0x000fe20000000010 */
[----:B------:R-:W-:Y:S06]  /*a5f0*/  BRA `(.L_x_6638) ;  /* 0x0000000400287947 */ /* 0x000fec0003800000 */
.L_x_6651:
        /* <DEDUP_REMOVED lines=21> */
.L_x_6660:
[----:B------:R-:W-:Y:S05]  /*a750*/  BSYNC B1 ;  /* 0x0000000000017941 */ /* 0x000fea0003800000 */
.L_x_6659:
[----:B------:R-:W-:Y:S01]  /*a760*/  LEA R5, R0, 0x37800000, 0x17 ;  /* 0x3780000000057811 */ /* 0x000fe200078eb8ff */
[----:B------:R-:W-:-:S05]  /*a770*/  IMAD.SHL.U32 R0, R3, 0x200000, RZ ;  /* 0x0020000003007824 */ /* 0x000fca00078e00ff */
[----:B------:R-:W-:-:S07]  /*a780*/  LOP3.LUT R0, R5, R0, R6, 0xfe, !PT ;  /* 0x0000000005007212 */ /* 0x000fce00078efe06 */
.L_x_6658:
[----:B------:R-:W-:Y:S05]  /*a790*/  BSYNC B0 ;  /* 0x0000000000007941 */ /* 0x000fea0003800000 */
.L_x_6657:
[----:B------:R-:W-:-:S04]  /*a7a0*/  F2FP.BF16.F32.PACK_AB R0, RZ, R0 ;  /* 0x00000000ff00723e */ /* 0x000fc800000010ff */
[----:B------:R-:W-:Y:S01]  /*a7b0*/  PRMT R16, R0, 0x7610, R16 ;  /* 0x0000761000107816 */ /* 0x000fe20000000010 */
[----:B------:R-:W-:Y:S06]  /*a7c0*/  BRA `(.L_x_6638) ;  /* 0x0000000000b47947 */ /* 0x000fec0003800000 */
.L_x_6650:
        /* <DEDUP_REMOVED lines=14> */
.L_x_6664:
[----:B------:R-:W-:Y:S05]  /*a8b0*/  BSYNC B0 ;  /* 0x0000000000007941 */ /* 0x000fea0003800000 */
.L_x_6663:
[----:B------:R-:W-:-:S04]  /*a8c0*/  F2FP.BF16.F32.PACK_AB R0, RZ, R0 ;  /* 0x00000000ff00723e */ /* 0x000fc800000010ff */
[----:B------:R-:W-:Y:S01]  /*a8d0*/  PRMT R16, R0, 0x7610, R16 ;  /* 0x0000761000107816 */ /* 0x000fe20000000010 */
[----:B------:R-:W-:Y:S06]  /*a8e0*/  BRA `(.L_x_6638) ;  /* 0x00000000006c7947 */ /* 0x000fec0003800000 */
.L_x_6637:
        /* <DEDUP_REMOVED lines=16> */
.L_x_6665:
[----:B------:R-:W-:Y:S01]  /*a9f0*/  PRMT R16, RZ, 0x7610, R16 ;  /* 0x00007610ff107816 */ /* 0x000fe20000000010 */
[----:B------:R-:W-:Y:S06]  /*aa00*/  BRA `(.L_x_6638) ;  /* 0x0000000000247947 */ /* 0x000fec0003800000 */
.L_x_6662:
[----:B------:R-:W2:Y:S02]  /*aa10*/  LDG.E.64 R4, desc[UR36][R4.64] ;  /* 0x0000002404047981 */ /* 0x000ea4000c1e1b00 */
[----:B--2---:R-:W0:Y:S02]  /*aa20*/  I2F.U64 R0, R4 ;  /* 0x0000000400007312 */ /* 0x004e240000301000 */
[----:B0-----:R-:W-:-:S04]  /*aa30*/  F2FP.BF16.F32.PACK_AB R0, RZ, R0 ;  /* 0x00000000ff00723e */ /* 0x001fc800000010ff */
[----:B------:R-:W-:Y:S01]  /*aa40*/  PRMT R16, R0, 0x7610, R16 ;  /* 0x0000761000107816 */ /* 0x000fe20000000010 */
[----:B------:R-:W-:Y:S06]  /*aa50*/  BRA `(.L_x_6638) ;  /* 0x0000000000107947 */ /* 0x000fec0003800000 */
.L_x_6661:
[----:B------:R-:W2:Y:S02]  /*aa60*/  LDG.E R4, desc[UR36][R4.64] ;  /* 0x0000002404047981 */ /* 0x000ea4000c1e1900 */
[----:B--2---:R-:W-:-:S04]  /*aa70*/  I2FP.F32.U32 R0, R4 ;  /* 0x0000000400007245 */ /* 0x004fc80000201000 */
[----:B------:R-:W-:-:S04]  /*aa80*/  F2FP.BF16.F32.PACK_AB R0, RZ, R0 ;  /* 0x00000000ff00723e */ /* 0x000fc800000010ff */
[----:B------:R-:W-:-:S07]  /*aa90*/  PRMT R16, R0, 0x7610, R16 ;  /* 0x0000761000107816 */ /* 0x000fce0000000010 */
.L_x_6638:
        /* <DEDUP_REMOVED lines=22> */
.L_x_6669:
[----:B------:R-:W2:Y:S02]  /*ac00*/  LDG.E.U8 R4, desc[UR36][R4.64] ;  /* 0x0000002404047981 */ /* 0x000ea4000c1e1100 */
[----:B--2---:R-:W-:-:S04]  /*ac10*/  I2FP.F32.U32 R0, R4 ;  /* 0x0000000400007245 */ /* 0x004fc80000201000 */
[----:B------:R-:W-:-:S04]  /*ac20*/  F2FP.BF16.F32.PACK_AB R0, RZ, R0 ;  /* 0x00000000ff00723e */ /* 0x000fc800000010ff */
[----:B------:R-:W-:Y:S01]  /*ac30*/  PRMT R24, R0, 0x7610, R24 ;  /* 0x0000761000187816 */ /* 0x000fe20000000018 */
[----:B------:R-:W-:Y:S06]  /*ac40*/  BRA `(.L_x_6671) ;  /* 0x0000000c00c87947 */ /* 0x000fec0003800000 */
.L_x_6668:
        /* <DEDUP_REMOVED lines=11> */
.L_x_6673:
[----:B------:R-:W2:Y:S02]  /*ad00*/  LDG.E R4, desc[UR36][R4.64] ;  /* 0x0000002404047981 */ /* 0x000ea4000c1e1900 */
[----:B--2---:R-:W-:-:S04]  /*ad10*/  I2FP.F32.S32 R0, R4 ;  /* 0x0000000400007245 */ /* 0x004fc80000201400 */
[----:B------:R-:W-:-:S04]  /*ad20*/  F2FP.BF16.F32.PACK_AB R0, RZ, R0 ;  /* 0x00000000ff00723e */ /* 0x000fc800000010ff */
[----:B------:R-:W-:Y:S01]  /*ad30*/  PRMT R24, R0, 0x7610, R24 ;  /* 0x0000761000187816 */ /* 0x000fe20000000018 */
[----:B------:R-:W-:Y:S06]  /*ad40*/  BRA `(.L_x_6671) ;  /* 0x0000000c00887947 */ /* 0x000fec0003800000 */
.L_x_6672:
[----:B------:R-:W2:Y:S02]  /*ad50*/  LDG.E.U16 R4, desc[UR36][R4.64] ;  /* 0x0000002404047981 */ /* 0x000ea4000c1e1500 */
[----:B--2---:R-:W0:Y:S02]  /*ad60*/  I2F.S16 R0, R4 ;  /* 0x0000000400007306 */ /* 0x004e240000101400 */
[----:B0-----:R-:W-:-:S04]  /*ad70*/  F2FP.BF16.F32.PACK_AB R0, RZ, R0 ;  /* 0x00000000ff00723e */ /* 0x001fc800000010ff */
[----:B------:R-:W-:Y:S01]  /*ad80*/  PRMT R24, R0, 0x7610, R24 ;  /* 0x0000761000187816 */ /* 0x000fe20000000018 */
[----:B------:R-:W-:Y:S06]  /*ad90*/  BRA `(.L_x_6671) ;  /* 0x0000000c00747947 */ /* 0x000fec0003800000 */
.L_x_6667:
        /* <DEDUP_REMOVED lines=9> */
.L_x_6675:
[----:B------:R-:W2:Y:S02]  /*ae30*/  LDG.E.U16 R0, desc[UR36][R4.64] ;  /* 0x0000002404007981 */ /* 0x000ea4000c1e1500 */
[----:B--2---:R-:W-:-:S05]  /*ae40*/  HADD2.F32 R0, -RZ, R0.H0_H0 ;  /* 0x20000000ff007230 */ /* 0x004fca0000004100 */
[----:B------:R-:W-:-:S04]  /*ae50*/  F2FP.BF16.F32.PACK_AB R0, RZ, R0 ;  /* 0x00000000ff00723e */ /* 0x000fc800000010ff */
[----:B------:R-:W-:Y:S01]  /*ae60*/  PRMT R24, R0, 0x7610, R24 ;  /* 0x0000761000187816 */ /* 0x000fe20000000018 */
[----:B------:R-:W-:Y:S06]  /*ae70*/  BRA `(.L_x_6671) ;  /* 0x0000000c003c7947 */ /* 0x000fec0003800000 */
.L_x_6674:
        /* <DEDUP_REMOVED lines=9> */
.L_x_6677:
[----:B------:R-:W2:Y:S02]  /*af10*/  LDG.E.U16 R4, desc[UR36][R4.64] ;  /* 0x0000002404047981 */ /* 0x000ea4000c1e1500 */
[----:B--2---:R-:W-:-:S05]  /*af20*/  HADD2.F32 R0, -RZ, R4.H0_H0 ;  /* 0x20000004ff007230 */ /* 0x004fca0000004100 */
[----:B------:R-:W-:-:S04]  /*af30*/  F2FP.BF16.F32.PACK_AB R0, RZ, R0 ;  /* 0x00000000ff00723e */ /* 0x000fc800000010ff */
[----:B------:R-:W-:Y:S01]  /*af40*/  PRMT R24, R0, 0x7610, R24 ;  /* 0x0000761000187816 */ /* 0x000fe20000000018 */
[----:B------:R-:W-:Y:S06]  /*af50*/  BRA `(.L_x_6671) ;  /* 0x0000000c00047947 */ /* 0x000fec0003800000 */
.L_x_6676:
        /* <DEDUP_REMOVED lines=9> */
.L_x_6666:
        /* <DEDUP_REMOVED lines=14> */
.L_x_6680:
        /* <DEDUP_REMOVED lines=9> */
.L_x_6679:
        /* <DEDUP_REMOVED lines=28> */
.L_x_6682:
        /* <DEDUP_REMOVED lines=15> */
.L_x_6681:
[----:B------:R0:W5:Y:S01]  /*b410*/  LDG.E.U16 R24, desc[UR36][R4.64] ;  /* 0x0000002404187981 */ /* 0x000162000c1e1500 */
[----:B------:R-:W-:Y:S05]  /*b420*/  BRA `(.L_x_6671) ;  /* 0x0000000400d07947 */ /* 0x000fea0003800000 */
.L_x_6678:
        /* <DEDUP_REMOVED lines=13> */
.L_x_6685:
        /* <DEDUP_REMOVED lines=21> */
.L_x_6689:
[----:B------:R-:W-:Y:S05]  /*b650*/  BSYNC B1 ;  /* 0x0000000000017941 */ /* 0x000fea0003800000 */
.L_x_6688:
[----:B------:R-:W-:Y:S01]  /*b660*/  LEA R5, R0, 0x3b800000, 0x17 ;  /* 0x3b80000000057811 */ /* 0x000fe200078eb8ff */
[----:B------:R-:W-:-:S05]  /*b670*/  IMAD.SHL.U32 R0, R3, 0x100000, RZ ;  /* 0x0010000003007824 */ /* 0x000fca00078e00ff */
[----:B------:R-:W-:-:S07]  /*b680*/  LOP3.LUT R0, R5, R0, R6, 0xfe, !PT ;  /* 0x0000000005007212 */ /* 0x000fce00078efe06 */
.L_x_6687:
[----:B------:R-:W-:Y:S05]  /*b690*/  BSYNC B0 ;  /* 0x0000000000007941 */ /* 0x000fea0003800000 */
.L_x_6686:
[----:B------:R-:W-:-:S04]  /*b6a0*/  F2FP.BF16.F32.PACK_AB R0, RZ, R0 ;  /* 0x00000000ff00723e */ /* 0x000fc800000010ff */
[----:B------:R-:W-:Y:S01]  /*b6b0*/  PRMT R24, R0, 0x7610, R24 ;  /* 0x0000761000187816 */ /* 0x000fe20000000018 */
[----:B------:R-:W-:Y:S06]  /*b6c0*/  BRA `(.L_x_6671) ;  /* 0x0000000400287947 */ /* 0x000fec0003800000 */
.L_x_6684:
        /* <DEDUP_REMOVED lines=21> */
.L_x_6693:
[----:B------:R-:W-:Y:S05]  /*b820*/  BSYNC B1 ;  /* 0x0000000000017941 */ /* 0x000fea0003800000 */
.L_x_6692:
[----:B------:R-:W-:Y:S01]  /*b830*/  LEA R5, R0, 0x37800000, 0x17 ;  /* 0x3780000000057811 */ /* 0x000fe200078eb8ff */
[----:B------:R-:W-:-:S05]  /*b840*/  IMAD.SHL.U32 R0, R3, 0x200000, RZ ;  /* 0x0020000003007824 */ /* 0x000fca00078e00ff */
[----:B------:R-:W-:-:S07]  /*b850*/  LOP3.LUT R0, R5, R0, R6, 0xfe, !PT ;  /* 0x0000000005007212 */ /* 0x000fce00078efe06 */
.L_x_6691:
[----:B------:R-:W-:Y:S05]  /*b860*/  BSYNC B0 ;  /* 0x0000000000007941 */ /* 0x000fea0003800000 */
.L_x_6690:
[----:B------:R-:W-:-:S04]  /*b870*/  F2FP.BF16.F32.PACK_AB R0, RZ, R0 ;  /* 0x00000000ff00723e */ /* 0x000fc800000010ff */
[----:B------:R-:W-:Y:S01]  /*b880*/  PRMT R24, R0, 0x7610, R24 ;  /* 0x0000761000187816 */ /* 0x000fe20000000018 */
[----:B------:R-:W-:Y:S06]  /*b890*/  BRA `(.L_x_6671) ;  /* 0x0000000000b47947 */ /* 0x000fec0003800000 */
.L_x_6683:
        /* <DEDUP_REMOVED lines=14> */
.L_x_6697:
[----:B------:R-:W-:Y:S05]  /*b980*/  BSYNC B0 ;  /* 0x0000000000007941 */ /* 0x000fea0003800000 */
.L_x_6696:
[----:B------:R-:W-:-:S04]  /*b990*/  F2FP.BF16.F32.PACK_AB R0, RZ, R0 ;  /* 0x00000000ff00723e */ /* 0x000fc800000010ff */
[----:B------:R-:W-:Y:S01]  /*b9a0*/  PRMT R24, R0, 0x7610, R24 ;  /* 0x0000761000187816 */ /* 0x000fe20000000018 */
[----:B------:R-:W-:Y:S06]  /*b9b0*/  BRA `(.L_x_6671) ;  /* 0x00000000006c7947 */ /* 0x000fec0003800000 */
.L_x_6670:
        /* <DEDUP_REMOVED lines=16> */
.L_x_6698:
[----:B------:R-:W-:Y:S01]  /*bac0*/  PRMT R24, RZ, 0x7610, R24 ;  /* 0x00007610ff187816 */ /* 0x000fe20000000018 */
[----:B------:R-:W-:Y:S06]  /*bad0*/  BRA `(.L_x_6671) ;  /* 0x0000000000247947 */ /* 0x000fec0003800000 */
.L_x_6695:
[----:B------:R-:W2:Y:S02]  /*bae0*/  LDG.E.64 R4, desc[UR36][R4.64] ;  /* 0x0000002404047981 */ /* 0x000ea4000c1e1b00 */
[----:B--2---:R-:W0:Y:S02]  /*baf0*/  I2F.U64 R0, R4 ;  /* 0x0000000400007312 */ /* 0x004e240000301000 */
[----:B0-----:R-:W-:-:S04]  /*bb00*/  F2FP.BF16.F32.PACK_AB R0, RZ, R0 ;  /* 0x00000000ff00723e */ /* 0x001fc800000010ff */
[----:B------:R-:W-:Y:S01]  /*bb10*/  PRMT R24, R0, 0x7610, R24 ;  /* 0x0000761000187816 */ /* 0x000fe20000000018 */
[----:B------:R-:W-:Y:S06]  /*bb20*/  BRA `(.L_x_6671) ;  /* 0x0000000000107947 */ /* 0x000fec0003800000 */
.L_x_6694:
[----:B------:R-:W2:Y:S02]  /*bb30*/  LDG.E R4, desc[UR36][R4.64] ;  /* 0x0000002404047981 */ /* 0x000ea4000c1e1900 */
[----:B--2---:R-:W-:-:S04]  /*bb40*/  I2FP.F32.U32 R0, R4 ;  /* 0x0000000400007245 */ /* 0x004fc80000201000 */
[----:B------:R-:W-:-:S04]  /*bb50*/  F2FP.BF16.F32.PACK_AB R0, RZ, R0 ;  /* 0x00000000ff00723e */ /* 0x000fc800000010ff */
[----:B------:R-:W-:-:S07]  /*bb60*/  PRMT R24, R0, 0x7610, R24 ;  /* 0x0000761000187816 */ /* 0x000fce0000000018 */
.L_x_6671:
        /* <DEDUP_REMOVED lines=22> */
.L_x_6702:
[----:B------:R-:W2:Y:S02]  /*bcd0*/  LDG.E.U8 R4, desc[UR36][R4.64] ;  /* 0x0000002404047981 */ /* 0x000ea4000c1e1100 */
[----:B--2---:R-:W-:-:S04]  /*bce0*/  I2FP.F32.U32 R0, R4 ;  /* 0x0000000400007245 */ /* 0x004fc80000201000 */
[----:B------:R-:W-:-:S04]  /*bcf0*/  F2FP.BF16.F32.PACK_AB R0, RZ, R0 ;  /* 0x00000000ff00723e */ /* 0x000fc800000010ff */
[----:B------:R-:W-:Y:S01]  /*bd00*/  PRMT R3, R0, 0x7610, R3 ;  /* 0x0000761000037816 */ /* 0x000fe20000000003 */
[----:B------:R-:W-:Y:S06]  /*bd10*/  BRA `(.L_x_6632) ;  /* 0x0000000c00c87947 */ /* 0x000fec0003800000 */
.L_x_6701:
        /* <DEDUP_REMOVED lines=11> */
.L_x_6705:
[----:B------:R-:W2:Y:S02]  /*bdd0*/  LDG.E R4, desc[UR36][R4.64] ;  /* 0x0000002404047981 */ /* 0x000ea4000c1e1900 */
[----:B--2---:R-:W-:-:S04]  /*bde0*/  I2FP.F32.S32 R0, R4 ;  /* 0x0000000400007245 */ /* 0x004fc80000201400 */
[----:B------:R-:W-:-:S04]  /*bdf0*/  F2FP.BF16.F32.PACK_AB R0, RZ, R0 ;  /* 0x00000000ff00723e */ /* 0x000fc800000010ff */
[----:B------:R-:W-:Y:S01]  /*be00*/  PRMT R3, R0, 0x7610, R3 ;  /* 0x0000761000037816 */ /* 0x000fe20000000003 */
[----:B------:R-:W-:Y:S06]  /*be10*/  BRA `(.L_x_6632) ;  /* 0x0000000c00887947 */ /* 0x000fec0003800000 */
.L_x_6704:
[----:B------:R-:W2:Y:S02]  /*be20*/  LDG.E.U16 R4, desc[UR36][R4.64] ;  /* 0x0000002404047981 */ /* 0x000ea4000c1e1500 */
[----:B--2---:R-:W0:Y:S02]  /*be30*/  I2F.S16 R0, R4 ;  /* 0x0000000400007306 */ /* 0x004e240000101400 */
[----:B0-----:R-:W-:-:S04]  /*be40*/  F2FP.BF16.F32.PACK_AB R0, RZ, R0 ;  /* 0x00000000ff00723e */ /* 0x001fc800000010ff */
[----:B------:R-:W-:Y:S01]  /*be50*/  PRMT R3, R0, 0x7610, R3 ;  /* 0x0000761000037816 */ /* 0x000fe20000000003 */
[----:B------:R-:W-:Y:S06]  /*be60*/  BRA `(.L_x_6632) ;  /* 0x0000000c00747947 */ /* 0x000fec0003800000 */
.L_x_6700:
        /* <DEDUP_REMOVED lines=9> */
.L_x_6707:
[----:B------:R-:W2:Y:S02]  /*bf00*/  LDG.E.U16 R0, desc[UR36][R4.64] ;  /* 0x0000002404007981 */ /* 0x000ea4000c1e1500 */
[----:B--2---:R-:W-:-:S05]  /*bf10*/  HADD2.F32 R0, -RZ, R0.H0_H0 ;  /* 0x20000000ff007230 */ /* 0x004fca0000004100 */
[----:B------:R-:W-:-:S04]  /*bf20*/  F2FP.BF16.F32.PACK_AB R0, RZ, R0 ;  /* 0x00000000ff00723e */ /* 0x000fc800000010ff */
[----:B------:R-:W-:Y:S01]  /*bf30*/  PRMT R3, R0, 0x7610, R3 ;  /* 0x0000761000037816 */ /* 0x000fe20000000003 */
[----:B------:R-:W-:Y:S06]  /*bf40*/  BRA `(.L_x_6632) ;  /* 0x0000000c003c7947 */ /* 0x000fec0003800000 */
.L_x_6706:
        /* <DEDUP_REMOVED lines=9> */
.L_x_6709:
[----:B------:R-:W2:Y:S02]  /*bfe0*/  LDG.E.U16 R4, desc[UR36][R4.64] ;  /* 0x0000002404047981 */ /* 0x000ea4000c1e1500 */
[----:B--2---:R-:W-:-:S05]  /*bff0*/  HADD2.F32 R0, -RZ, R4.H0_H0 ;  /* 0x20000004ff007230 */ /* 0x004fca0000004100 */
[----:B------:R-:W-:-:S04]  /*c000*/  F2FP.BF16.F32.PACK_AB R0, RZ, R0 ;  /* 0x00000000ff00723e */ /* 0x000fc800000010ff */
[----:B------:R-:W-:Y:S01]  /*c010*/  PRMT R3, R0, 0x7610, R3 ;  /* 0x0000761000037816 */ /* 0x000fe20000000003 */
[----:B------:R-:W-:Y:S06]  /*c020*/  BRA `(.L_x_6632) ;  /* 0x0000000c00047947 */ /* 0x000fec0003800000 */
.L_x_6708:
        /* <DEDUP_REMOVED lines=9> */
.L_x_6699:
        /* <DEDUP_REMOVED lines=14> */
.L_x_6712:
        /* <DEDUP_REMOVED lines=9> */
.L_x_6711:
        /* <DEDUP_REMOVED lines=28> */
.L_x_6714:
        /* <DEDUP_REMOVED lines=15> */
.L_x_6713:
[----:B------:R0:W5:Y:S01]  /*c4e0*/  LDG.E.U16 R3, desc[UR36][R4.64] ;  /* 0x0000002404037981 */ /* 0x000162000c1e1500 */
[----:B------:R-:W-:Y:S05]  /*c4f0*/  BRA `(.L_x_6632) ;  /* 0x0000000400d07947 */ /* 0x000fea0003800000 */
.L_x_6710:
        /* <DEDUP_REMOVED lines=13> */
.L_x_6717:
        /* <DEDUP_REMOVED lines=21> */
.L_x_6721:
[----:B------:R-:W-:Y:S05]  /*c720*/  BSYNC B1 ;  /* 0x0000000000017941 */ /* 0x000fea0003800000 */
.L_x_6720:
[----:B------:R-:W-:Y:S01]  /*c730*/  LEA R5, R0, 0x3b800000, 0x17 ;  /* 0x3b80000000057811 */ /* 0x000fe200078eb8ff */
[----:B------:R-:W-:-:S05]  /*c740*/  IMAD.SHL.U32 R0, R3, 0x100000, RZ ;  /* 0x0010000003007824 */ /* 0x000fca00078e00ff */
[----:B------:R-:W-:-:S07]  /*c750*/  LOP3.LUT R0, R5, R0, R6, 0xfe, !PT ;  /* 0x0000000005007212 */ /* 0x000fce00078efe06 */
.L_x_6719:
[----:B------:R-:W-:Y:S05]  /*c760*/  BSYNC B0 ;  /* 0x0000000000007941 */ /* 0x000fea0003800000 */
.L_x_6718:
[----:B------:R-:W-:-:S04]  /*c770*/  F2FP.BF16.F32.PACK_AB R0, RZ, R0 ;  /* 0x00000000ff00723e */ /* 0x000fc800000010ff */
[----:B------:R-:W-:Y:S01]  /*c780*/  PRMT R3, R0, 0x7610, R3 ;  /* 0x0000761000037816 */ /* 0x000fe20000000003 */
[----:B------:R-:W-:Y:S06]  /*c790*/  BRA `(.L_x_6632) ;  /* 0x0000000400287947 */ /* 0x000fec0003800000 */
.L_x_6716:
        /* <DEDUP_REMOVED lines=21> */
.L_x_6725:
[----:B------:R-:W-:Y:S05]  /*c8f0*/  BSYNC B1 ;  /* 0x0000000000017941 */ /* 0x000fea0003800000 */
.L_x_6724:
[----:B------:R-:W-:Y:S01]  /*c900*/  LEA R5, R0, 0x37800000, 0x17 ;  /* 0x3780000000057811 */ /* 0x000fe200078eb8ff */
[----:B------:R-:W-:-:S05]  /*c910*/  IMAD.SHL.U32 R0, R3, 0x200000, RZ ;  /* 0x0020000003007824 */ /* 0x000fca00078e00ff */
[----:B------:R-:W-:-:S07]  /*c920*/  LOP3.LUT R0, R5, R0, R6, 0xfe, !PT ;  /* 0x0000000005007212 */ /* 0x000fce00078efe06 */
.L_x_6723:
[----:B------:R-:W-:Y:S05]  /*c930*/  BSYNC B0 ;  /* 0x0000000000007941 */ /* 0x000fea0003800000 */
.L_x_6722:
[----:B------:R-:W-:-:S04]  /*c940*/  F2FP.BF16.F32.PACK_AB R0, RZ, R0 ;  /* 0x00000000ff00723e */ /* 0x000fc800000010ff */
[----:B------:R-:W-:Y:S01]  /*c950*/  PRMT R3, R0, 0x7610, R3 ;  /* 0x0000761000037816 */ /* 0x000fe20000000003 */
[----:B------:R-:W-:Y:S06]  /*c960*/  BRA `(.L_x_6632) ;  /* 0x0000000000b47947 */ /* 0x000fec0003800000 */
.L_x_6715:
        /* <DEDUP_REMOVED lines=14> */
.L_x_6729:
[----:B------:R-:W-:Y:S05]  /*ca50*/  BSYNC B0 ;  /* 0x0000000000007941 */ /* 0x000fea0003800000 */
.L_x_6728:
[----:B------:R-:W-:-:S04]  /*ca60*/  F2FP.BF16.F32.PACK_AB R0, RZ, R0 ;  /* 0x00000000ff00723e */ /* 0x000fc800000010ff */
[----:B------:R-:W-:Y:S01]  /*ca70*/  PRMT R3, R0, 0x7610, R3 ;  /* 0x0000761000037816 */ /* 0x000fe20000000003 */
[----:B------:R-:W-:Y:S06]  /*ca80*/  BRA `(.L_x_6632) ;  /* 0x00000000006c7947 */ /* 0x000fec0003800000 */
.L_x_6703:
        /* <DEDUP_REMOVED lines=16> */
.L_x_6730:
[----:B------:R-:W-:Y:S01]  /*cb90*/  PRMT R3, RZ, 0x7610, R3 ;  /* 0x00007610ff037816 */ /* 0x000fe20000000003 */
[----:B------:R-:W-:Y:S06]  /*cba0*/  BRA `(.L_x_6632) ;  /* 0x0000000000247947 */ /* 0x000fec0003800000 */
.L_x_6727:
[----:B------:R-:W2:Y:S02]  /*cbb0*/  LDG.E.64 R4, desc[UR36][R4.64] ;  /* 0x0000002404047981 */ /* 0x000ea4000c1e1b00 */
[----:B--2---:R-:W0:Y:S02]  /*cbc0*/  I2F.U64 R0, R4 ;  /* 0x0000000400007312 */ /* 0x004e240000301000 */
[----:B0-----:R-:W-:-:S04]  /*cbd0*/  F2FP.BF16.F32.PACK_AB R0, RZ, R0 ;  /* 0x00000000ff00723e */ /* 0x001fc800000010ff */
[----:B------:R-:W-:Y:S01]  /*cbe0*/  PRMT R3, R0, 0x7610, R3 ;  /* 0x0000761000037816 */ /* 0x000fe20000000003 */
[----:B------:R-:W-:Y:S06]  /*cbf0*/  BRA `(.L_x_6632) ;  /* 0x0000000000107947 */ /* 0x000fec0003800000 */
.L_x_6726:
[----:B------:R-:W2:Y:S02]  /*cc00*/  LDG.E R4, desc[UR36][R4.64] ;  /* 0x0000002404047981 */ /* 0x000ea4000c1e1900 */
[----:B--2---:R-:W-:-:S04]  /*cc10*/  I2FP.F32.U32 R0, R4 ;  /* 0x0000000400007245 */ /* 0x004fc80000201000 */
[----:B------:R-:W-:-:S04]  /*cc20*/  F2FP.BF16.F32.PACK_AB R0, RZ, R0 ;  /* 0x00000000ff00723e */ /* 0x000fc800000010ff */
[----:B------:R-:W-:-:S07]  /*cc30*/  PRMT R3, R0, 0x7610, R3 ;  /* 0x0000761000037816 */ /* 0x000fce0000000003 */
.L_x_6632:
[----:B------:R-:W-:Y:S05]  /*cc40*/  BSYNC B6 ;  /* 0x0000000000067941 */ /* 0x000fea0003800000 */
.L_x_6631:
[----:B------:R-:W1:Y:S01]  /*cc50*/  S2R R0, SR_CTAID.X ;  /* 0x0000000000007919 */ /* 0x000e620000002500 */
[----:B0-----:R-:W1:Y:S01]  /*cc60*/  LDC R5, c[0x0][0x210] ;  /* 0x00008400ff057b82 */ /* 0x001e620000000800 */
[----:B------:R-:W-:Y:S01]  /*cc70*/  BSSY B0, `(.L_x_6731) ;  /* 0x0000016000007945 */ /* 0x000fe20003800000 */
[----:B------:R-:W0:Y:S06]  /*cc80*/  S2R R19, SR_TID.X ;  /* 0x0000000000137919 */ /* 0x000e2c0000002100 */
[----:B------:R-:W2:Y:S01]  /*cc90*/  LDC.U8 R6, c[0x0][0x24c] ;  /* 0x00009300ff067b82 */ /* 0x000ea20000000000 */
[----:B-1----:R-:W-:-:S02]  /*cca0*/  IMAD R5, R0, -0x200, R5 ;  /* 0xfffffe0000057824 */ /* 0x002fc400078e0205 */
[----:B0-----:R-:W-:-:S03]  /*ccb0*/  VIADD R0, R19, 0x100 ;  /* 0x0000010013007836 */ /* 0x001fc60000000000 */
[CC--:B------:R-:W-:Y:S01]  /*ccc0*/  ISETP.GE.AND P2, PT, R19.reuse, R5.reuse, PT ;  /* 0x000000051300720c */ /* 0x0c0fe20003f46270 */
[C---:B------:R-:W-:Y:S02]  /*ccd0*/  VIADD R4, R19.reuse, 0x180 ;  /* 0x0000018013047836 */ /* 0x040fe40000000000 */
[----:B------:R-:W-:Y:S01]  /*cce0*/  VIADD R27, R19, 0x80 ;  /* 0x00000080131b7836 */ /* 0x000fe20000000000 */
[-C--:B------:R-:W-:Y:S02]  /*ccf0*/  ISETP.GE.AND P0, PT, R0, R5.reuse, PT ;  /* 0x000000050000720c */ /* 0x080fe40003f06270 */
[-C--:B------:R-:W-:Y:S02]  /*cd00*/  ISETP.GE.AND P1, PT, R4, R5.reuse, PT ;  /* 0x000000050400720c */ /* 0x080fe40003f26270 */
[----:B------:R-:W-:-:S05]  /*cd10*/  ISETP.GE.AND P3, PT, R27, R5, PT ;  /* 0x000000051b00720c */ /* 0x000fca0003f66270 */
[----:B--2---:R-:W-:Y:S08]  /*cd20*/  @P2 BRA `(.L_x_6732) ;  /* 0x0000000000282947 */ /* 0x004ff00003800000 */
[----:B-----5:R-:W-:Y:S02]  /*cd30*/  IMAD.U32 R7, R29, 0x10000, RZ ;  /* 0x000100001d077824 */ /* 0x020fe400078e00ff */
[----:B------:R-:W-:Y:S02]  /*cd40*/  IMAD.U32 R0, R28, 0x10000, RZ ;  /* 0x000100001c007824 */ /* 0x000fe400078e00ff */
[----:B------:R-:W-:Y:S01]  /*cd50*/  IMAD.U32 R5, R18, 0x10000, RZ ;  /* 0x0001000012057824 */ /* 0x000fe200078e00ff */
[----:B------:R-:W-:Y:S02]  /*cd60*/  FSETP.GTU.FTZ.AND P4, PT, |R7|, +INF , PT ;  /* 0x7f8000000700780b */ /* 0x000fe40003f9c200 */
[C---:B------:R-:W-:Y:S02]  /*cd70*/  FSETP.GTU.FTZ.AND P5, PT, |R0|.reuse, +INF , PT ;  /* 0x7f8000000000780b */ /* 0x040fe40003fbc200 */
[----:B------:R-:W-:-:S04]  /*cd80*/  FMNMX.FTZ R4, R0, R5, !PT ;  /* 0x0000000500047209 */ /* 0x000fc80007810000 */
[----:B------:R-:W-:-:S05]  /*cd90*/  FMNMX.FTZ R4, R4, R7, PT ;  /* 0x0000000704047209 */ /* 0x000fca0003810000 */
[----:B------:R-:W0:Y:S01]  /*cda0*/  @!P4 F2F.BF16.F32 R29, R4 ;  /* 0x00000004001dc304 */ /* 0x000e220000202000 */
[----:B------:R-:W-:-:S04]  /*cdb0*/  FSETP.GTU.FTZ.AND P4, PT, |R5|, +INF , PT ;  /* 0x7f8000000500780b */ /* 0x000fc80003f9c200 */
[----:B0-----:R-:W-:-:S09]  /*cdc0*/  @!P5 SEL R28, R29, R18, !P4 ;  /* 0x000000121d1cd207 */ /* 0x001fd20006000000 */
.L_x_6732:
[----:B------:R-:W-:Y:S05]  /*cdd0*/  BSYNC B0 ;  /* 0x0000000000007941 */ /* 0x000fea0003800000 */
.L_x_6731:
[----:B------:R-:W-:Y:S04]  /*cde0*/  BSSY B0, `(.L_x_6733) ;  /* 0x000000c000007945 */ /* 0x000fe80003800000 */
[----:B------:R-:W-:Y:S05]  /*cdf0*/  @P3 BRA `(.L_x_6734) ;  /* 0x0000000000283947 */ /* 0x000fea0003800000 */
        /* <DEDUP_REMOVED lines=10> */
.L_x_6734:
[----:B------:R-:W-:Y:S05]  /*cea0*/  BSYNC B0 ;  /* 0x0000000000007941 */ /* 0x000fea0003800000 */
.L_x_6733:
        /* <DEDUP_REMOVED lines=12> */
.L_x_6736:
[----:B------:R-:W-:Y:S05]  /*cf70*/  BSYNC B0 ;  /* 0x0000000000007941 */ /* 0x000fea0003800000 */
.L_x_6735:
        /* <DEDUP_REMOVED lines=12> */
.L_x_6738:
[----:B------:R-:W-:Y:S05]  /*d040*/  BSYNC B0 ;  /* 0x0000000000007941 */ /* 0x000fea0003800000 */
.L_x_6737:
[----:B------:R-:W-:Y:S04]  /*d050*/  BSSY B6, `(.L_x_6739) ;  /* 0x0000113000067945 */ /* 0x000fe80003800000 */
[----:B------:R-:W-:Y:S05]  /*d060*/  @P2 BRA `(.L_x_6740) ;  /* 0x0000001000442947 */ /* 0x000fea0003800000 */
[----:B------:R-:W0:Y:S01]  /*d070*/  S2R R0, SR_CTAID.X ;  /* 0x0000000000007919 */ /* 0x000e220000002500 */
[----:B-----5:R-:W1:Y:S01]  /*d080*/  LDC.64 R2, c[0x0][0x218] ;  /* 0x00008600ff027b82 */ /* 0x020e620000000a00 */
        /* <DEDUP_REMOVED lines=16> */
[----:B------:R-:W-:Y:S02]  /*d190*/  IMAD.U32 R28, R28, 0x10000, RZ ;  /* 0x000100001c1c7824 */ /* 0x000fe400078e00ff */
[----:B------:R-:W-:Y:S02]  /*d1a0*/  IMAD.MOV.U32 R19, RZ, RZ, R27 ;  /* 0x000000ffff137224 */ /* 0x000fe400078e001b */
[----:B------:R-:W0:Y:S02]  /*d1b0*/  F2I.FTZ.TRUNC.NTZ R5, R28 ;  /* 0x0000001c00057305 */ /* 0x000e24000021f100 */
[----:B0-----:R4:W-:Y:S01]  /*d1c0*/  STG.E.U8 desc[UR36][R2.64], R5 ;  /* 0x0000000502007986 */ /* 0x0019e2000c101124 */
[----:B------:R-:W-:Y:S05]  /*d1d0*/  BRA `(.L_x_6740) ;  /* 0x0000000c00e87947 */ /* 0x000fea0003800000 */
.L_x_6744:
[----:B------:R-:W-:Y:S02]  /*d1e0*/  IMAD.U32 R5, R28, 0x10000, RZ ;  /* 0x000100001c057824 */ /* 0x000fe400078e00ff */
[----:B------:R-:W-:-:S04]  /*d1f0*/  IMAD.MOV.U32 R19, RZ, RZ, R27 ;  /* 0x000000ffff137224 */ /* 0x000fc800078e001b */
[----:B------:R-:W0:Y:S02]  /*d200*/  F2I.S64.TRUNC R4, R5 ;  /* 0x0000000500047311 */ /* 0x000e24000020d900 */
[----:B0-----:R3:W-:Y:S01]  /*d210*/  STG.E.U8 desc[UR36][R2.64], R4 ;  /* 0x0000000402007986 */ /* 0x0017e2000c101124 */
[----:B------:R-:W-:Y:S05]  /*d220*/  BRA `(.L_x_6740) ;  /* 0x0000000c00d47947 */ /* 0x000fea0003800000 */
.L_x_6743:
[----:B------:R-:W-:-:S13]  /*d230*/  ISETP.NE.AND P0, PT, R0, 0x2, PT ;  /* 0x000000020000780c */ /* 0x000fda0003f05270 */
[----:B------:R-:W-:Y:S05]  /*d240*/  @!P0 BRA `(.L_x_6746) ;  /* 0x0000000000388947 */ /* 0x000fea0003800000 */
[----:B------:R-:W-:-:S13]  /*d250*/  ISETP.NE.AND P0, PT, R0, 0x3, PT ;  /* 0x000000030000780c */ /* 0x000fda0003f05270 */
[----:B------:R-:W-:Y:S05]  /*d260*/  @!P0 BRA `(.L_x_6747) ;  /* 0x00000000001c8947 */ /* 0x000fea0003800000 */
[----:B------:R-:W-:-:S13]  /*d270*/  ISETP.NE.AND P0, PT, R0, 0x4, PT ;  /* 0x000000040000780c */ /* 0x000fda0003f05270 */
[----:B------:R-:W-:Y:S05]  /*d280*/  @P0 BRA `(.L_x_6745) ;  /* 0x0000000c00500947 */ /* 0x000fea0003800000 */
[----:B------:R-:W-:Y:S02]  /*d290*/  IMAD.U32 R4, R28, 0x10000, RZ ;  /* 0x000100001c047824 */ /* 0x000fe400078e00ff */
[----:B------:R-:W-:-:S04]  /*d2a0*/  IMAD.MOV.U32 R19, RZ, RZ, R27 ;  /* 0x000000ffff137224 */ /* 0x000fc800078e001b */
[----:B------:R-:W0:Y:S02]  /*d2b0*/  F2I.S64.TRUNC R4, R4 ;  /* 0x0000000400047311 */ /* 0x000e24000020d900 */
[----:B0-----:R0:W-:Y:S01]  /*d2c0*/  STG.E.64 desc[UR36][R2.64], R4 ;  /* 0x0000000402007986 */ /* 0x0011e2000c101b24 */
[----:B------:R-:W-:Y:S05]  /*d2d0*/  BRA `(.L_x_6740) ;  /* 0x0000000c00a87947 */ /* 0x000fea0003800000 */
.L_x_6747:
[----:B------:R-:W-:Y:S02]  /*d2e0*/  IMAD.U32 R28, R28, 0x10000, RZ ;  /* 0x000100001c1c7824 */ /* 0x000fe400078e00ff */
[----:B------:R-:W-:Y:S02]  /*d2f0*/  IMAD.MOV.U32 R19, RZ, RZ, R27 ;  /* 0x000000ffff137224 */ /* 0x000fe400078e001b */
[----:B------:R-:W0:Y:S02]  /*d300*/  F2I.FTZ.TRUNC.NTZ R5, R28 ;  /* 0x0000001c00057305 */ /* 0x000e24000021f100 */
[----:B0-----:R1:W-:Y:S01]  /*d310*/  STG.E desc[UR36][R2.64], R5 ;  /* 0x0000000502007986 */ /* 0x0013e2000c101924 */
[----:B------:R-:W-:Y:S05]  /*d320*/  BRA `(.L_x_6740) ;  /* 0x0000000c00947947 */ /* 0x000fea0003800000 */
.L_x_6746:
[----:B------:R-:W-:Y:S02]  /*d330*/  IMAD.U32 R28, R28, 0x10000, RZ ;  /* 0x000100001c1c7824 */ /* 0x000fe400078e00ff */
[----:B------:R-:W-:Y:S02]  /*d340*/  IMAD.MOV.U32 R19, RZ, RZ, R27 ;  /* 0x000000ffff137224 */ /* 0x000fe400078e001b */
[----:B------:R-:W0:Y:S02]  /*d350*/  F2I.FTZ.TRUNC.NTZ R5, R28 ;  /* 0x0000001c00057305 */ /* 0x000e24000021f100 */
[----:B0-----:R2:W-:Y:S01]  /*d360*/  STG.E.U16 desc[UR36][R2.64], R5 ;  /* 0x0000000502007986 */ /* 0x0015e2000c101524 */
[----:B------:R-:W-:Y:S05]  /*d370*/  BRA `(.L_x_6740) ;  /* 0x0000000c00807947 */ /* 0x000fea0003800000 */
.L_x_6742:
[----:B------:R-:W-:-:S13]  /*d380*/  ISETP.GT.AND P0, PT, R0, 0x6, PT ;  /* 0x000000060000780c */ /* 0x000fda0003f04270 */
[----:B------:R-:W-:Y:S05]  /*d390*/  @P0 BRA `(.L_x_6748) ;  /* 0x0000000000340947 */ /* 0x000fea0003800000 */
[----:B------:R-:W-:-:S13]  /*d3a0*/  ISETP.NE.AND P0, PT, R0, 0x5, PT ;  /* 0x000000050000780c */ /* 0x000fda0003f05270 */
[----:B------:R-:W-:Y:S05]  /*d3b0*/  @!P0 BRA `(.L_x_6749) ;  /* 0x0000000000188947 */ /* 0x000fea0003800000 */
[----:B------:R-:W-:-:S13]  /*d3c0*/  ISETP.NE.AND P0, PT, R0, 0x6, PT ;  /* 0x000000060000780c */ /* 0x000fda0003f05270 */
[----:B------:R-:W-:Y:S05]  /*d3d0*/  @P0 BRA `(.L_x_6745) ;  /* 0x0000000800fc0947 */ /* 0x000fea0003800000 */
[----:B------:R-:W-:Y:S02]  /*d3e0*/  IMAD.U32 R5, R28, 0x10000, RZ ;  /* 0x000100001c057824 */ /* 0x000fe400078e00ff */
[----:B------:R-:W-:-:S03]  /*d3f0*/  IMAD.MOV.U32 R19, RZ, RZ, R27 ;  /* 0x000000ffff137224 */ /* 0x000fc600078e001b */
[----:B------:R0:W-:Y:S01]  /*d400*/  STG.E desc[UR36][R2.64], R5 ;  /* 0x0000000502007986 */ /* 0x0001e2000c101924 */
[----:B------:R-:W-:Y:S05]  /*d410*/  BRA `(.L_x_6740) ;  /* 0x0000000c00587947 */ /* 0x000fea0003800000 */
.L_x_6749:
[----:B------:R-:W-:Y:S02]  /*d420*/  IMAD.U32 R0, R28, 0x10000, RZ ;  /* 0x000100001c007824 */ /* 0x000fe400078e00ff */
[----:B------:R-:W-:-:S03]  /*d430*/  IMAD.MOV.U32 R19, RZ, RZ, R27 ;  /* 0x000000ffff137224 */ /* 0x000fc600078e001b */
[----:B------:R-:W-:-:S05]  /*d440*/  F2FP.F16.F32.PACK_AB R0, RZ, R0 ;  /* 0x00000000ff00723e */ /* 0x000fca00000000ff */
[----:B------:R0:W-:Y:S01]  /*d450*/  STG.E.U16 desc[UR36][R2.64], R0 ;  /* 0x0000000002007986 */ /* 0x0001e2000c101524 */
[----:B------:R-:W-:Y:S05]  /*d460*/  BRA `(.L_x_6740) ;  /* 0x0000000c00447947 */ /* 0x000fea0003800000 */
.L_x_6748:
[----:B------:R-:W-:-:S13]  /*d470*/  ISETP.NE.AND P0, PT, R0, 0x7, PT ;  /* 0x000000070000780c */ /* 0x000fda0003f05270 */
[----:B------:R-:W-:Y:S05]  /*d480*/  @!P0 BRA `(.L_x_6750) ;  /* 0x00000000003c8947 */ /* 0x000fea0003800000 */
[----:B------:R-:W-:-:S13]  /*d490*/  ISETP.NE.AND P0, PT, R0, 0x8, PT ;  /* 0x000000080000780c */ /* 0x000fda0003f05270 */
[----:B------:R-:W-:Y:S05]  /*d4a0*/  @!P0 BRA `(.L_x_6751) ;  /* 0x00000000001c8947 */ /* 0x000fea0003800000 */
[----:B------:R-:W-:-:S13]  /*d4b0*/  ISETP.NE.AND P0, PT, R0, 0x9, PT ;  /* 0x000000090000780c */ /* 0x000fda0003f05270 */
[----:B------:R-:W-:Y:S05]  /*d4c0*/  @P0 BRA `(.L_x_6745) ;  /* 0x0000000800c00947 */ /* 0x000fea0003800000 */
[----:B------:R-:W-:Y:S02]  /*d4d0*/  IMAD.U32 R28, R28, 0x10000, RZ ;  /* 0x000100001c1c7824 */ /* 0x000fe400078e00ff */
[----:B------:R-:W-:Y:S02]  /*d4e0*/  IMAD.MOV.U32 R29, RZ, RZ, RZ ;  /* 0x000000ffff1d7224 */ /* 0x000fe400078e00ff */
[----:B------:R-:W-:-:S03]  /*d4f0*/  IMAD.MOV.U32 R19, RZ, RZ, R27 ;  /* 0x000000ffff137224 */ /* 0x000fc600078e001b */
[----:B------:R0:W-:Y:S01]  /*d500*/  STG.E.64 desc[UR36][R2.64], R28 ;  /* 0x0000001c02007986 */ /* 0x0001e2000c101b24 */
[----:B------:R-:W-:Y:S05]  /*d510*/  BRA `(.L_x_6740) ;  /* 0x0000000c00187947 */ /* 0x000fea0003800000 */
.L_x_6751:
[----:B------:R-:W-:Y:S02]  /*d520*/  IMAD.U32 R28, R28, 0x10000, RZ ;  /* 0x000100001c1c7824 */ /* 0x000fe400078e00ff */
[----:B------:R-:W-:-:S03]  /*d530*/  IMAD.MOV.U32 R19, RZ, RZ, R27 ;  /* 0x000000ffff137224 */ /* 0x000fc600078e001b */
[----:B------:R-:W-:-:S04]  /*d540*/  F2FP.F16.F32.PACK_AB R5, RZ, R28 ;  /* 0x0000001cff05723e */ /* 0x000fc800000000ff */
[----:B------:R-:W-:-:S05]  /*d550*/  PRMT R5, R5, 0x5410, RZ ;  /* 0x0000541005057816 */ /* 0x000fca00000000ff */
[----:B------:R0:W-:Y:S01]  /*d560*/  STG.E desc[UR36][R2.64], R5 ;  /* 0x0000000502007986 */ /* 0x0001e2000c101924 */
[----:B------:R-:W-:Y:S05]  /*d570*/  BRA `(.L_x_6740) ;  /* 0x0000000c00007947 */ /* 0x000fea0003800000 */
.L_x_6750:
[----:B------:R-:W-:Y:S02]  /*d580*/  IMAD.U32 R4, R28, 0x10000, RZ ;  /* 0x000100001c047824 */ /* 0x000fe400078e00ff */
[----:B------:R-:W-:Y:S02]  /*d590*/  IMAD.MOV.U32 R19, RZ, RZ, R27 ;  /* 0x000000ffff137224 */ /* 0x000fe400078e001b */
[----:B------:R-:W-:-:S06]  /*d5a0*/  FMUL.FTZ R4, R4, 1 ;  /* 0x3f80000004047820 */ /* 0x000fcc0000410000 */
[----:B------:R-:W0:Y:S02]  /*d5b0*/  F2F.F64.F32 R4, R4 ;  /* 0x0000000400047310 */ /* 0x000e240000201800 */
[----:B0-----:R0:W-:Y:S01]  /*d5c0*/  STG.E.64 desc[UR36][R2.64], R4 ;  /* 0x0000000402007986 */ /* 0x0011e2000c101b24 */
[----:B------:R-:W-:Y:S05]  /*d5d0*/  BRA `(.L_x_6740) ;  /* 0x0000000800e87947 */ /* 0x000fea0003800000 */
.L_x_6741:
        /* <DEDUP_REMOVED lines=10> */
[----:B------:R-:W-:-:S04]  /*d680*/  FSETP.NEU.FTZ.AND P0, PT, R28, RZ, PT ;  /* 0x000000ff1c00720b */ /* 0x000fc80003f1d000 */
[----:B------:R-:W-:-:S05]  /*d690*/  SEL R5, RZ, 0x1, !P0 ;  /* 0x00000001ff057807 */ /* 0x000fca0004000000 */
[----:B------:R0:W-:Y:S01]  /*d6a0*/  STG.E.U8 desc[UR36][R2.64], R5 ;  /* 0x0000000502007986 */ /* 0x0001e2000c101124 */
[----:B------:R-:W-:Y:S05]  /*d6b0*/  BRA `(.L_x_6740) ;  /* 0x0000000800b07947 */ /* 0x000fea0003800000 */
.L_x_6754:
[----:B------:R-:W-:Y:S01]  /*d6c0*/  IMAD.U32 R28, R28, 0x10000, RZ ;  /* 0x000100001c1c7824 */ /* 0x000fe200078e00ff */
[----:B------:R-:W-:Y:S01]  /*d6d0*/  CS2R R6, SRZ ;  /* 0x0000000000067805 */ /* 0x000fe2000001ff00 */
[----:B------:R-:W-:Y:S02]  /*d6e0*/  IMAD.MOV.U32 R19, RZ, RZ, R27 ;  /* 0x000000ffff137224 */ /* 0x000fe400078e001b */
[----:B------:R-:W-:-:S06]  /*d6f0*/  FMUL.FTZ R4, R28, 1 ;  /* 0x3f8000001c047820 */ /* 0x000fcc0000410000 */
[----:B------:R-:W0:Y:S02]  /*d700*/  F2F.F64.F32 R4, R4 ;  /* 0x0000000400047310 */ /* 0x000e240000201800 */
[----:B0-----:R0:W-:Y:S01]  /*d710*/  STG.E.128 desc[UR36][R2.64], R4 ;  /* 0x0000000402007986 */ /* 0x0011e2000c101d24 */
[----:B------:R-:W-:Y:S05]  /*d720*/  BRA `(.L_x_6740) ;  /* 0x0000000800947947 */ /* 0x000fea0003800000 */
.L_x_6753:
        /* <DEDUP_REMOVED lines=21> */
.L_x_6758:
[----:B------:R-:W-:Y:S05]  /*d880*/  BSYNC B0 ;  /* 0x0000000000007941 */ /* 0x000fea0003800000 */
.L_x_6757:
[----:B------:R-:W-:Y:S01]  /*d890*/  LOP3.LUT R5, R0, R5, RZ, 0xfc, !PT ;  /* 0x0000000500057212 */ /* 0x000fe200078efcff */
[----:B------:R-:W-:-:S04]  /*d8a0*/  IMAD.MOV.U32 R19, RZ, RZ, R27 ;  /* 0x000000ffff137224 */ /* 0x000fc800078e001b */
[----:B------:R0:W-:Y:S01]  /*d8b0*/  STG.E.U8 desc[UR36][R2.64], R5 ;  /* 0x0000000502007986 */ /* 0x0001e2000c101124 */
[----:B------:R-:W-:Y:S05]  /*d8c0*/  BRA `(.L_x_6740) ;  /* 0x00000008002c7947 */ /* 0x000fea0003800000 */
.L_x_6756:
        /* <DEDUP_REMOVED lines=13> */
.L_x_6760:
[----:B------:R-:W-:Y:S01]  /*d9a0*/  IMAD.MOV.U32 R0, RZ, RZ, 0x7f ;  /* 0x0000007fff007424 */ /* 0x000fe200078e00ff */
[----:B------:R-:W-:-:S04]  /*d9b0*/  ISETP.GT.U32.AND P0, PT, R4, 0x7f800000, PT ;  /* 0x7f8000000400780c */ /* 0x000fc80003f04070 */
[----:B------:R-:W-:-:S09]  /*d9c0*/  SEL R0, R0, 0x7c, P0 ;  /* 0x0000007c00007807 */ /* 0x000fd20000000000 */
.L_x_6761:
[----:B------:R-:W-:Y:S05]  /*d9d0*/  BSYNC B0 ;  /* 0x0000000000007941 */ /* 0x000fea0003800000 */
.L_x_6759:
[----:B------:R-:W-:Y:S01]  /*d9e0*/  LOP3.LUT R4, R5, 0x80000000, RZ, 0xc0, !PT ;  /* 0x8000000005047812 */ /* 0x000fe200078ec0ff */
[----:B------:R-:W-:-:S03]  /*d9f0*/  IMAD.MOV.U32 R19, RZ, RZ, R27 ;  /* 0x000000ffff137224 */ /* 0x000fc600078e001b */
[----:B------:R-:W-:-:S04]  /*da00*/  SHF.R.U32.HI R5, RZ, 0x18, R4 ;  /* 0x00000018ff057819 */ /* 0x000fc80000011604 */
[----:B------:R-:W-:-:S05]  /*da10*/  LOP3.LUT R5, R0, R5, RZ, 0xfc, !PT ;  /* 0x0000000500057212 */ /* 0x000fca00078efcff */
[----:B------:R0:W-:Y:S01]  /*da20*/  STG.E.U8 desc[UR36][R2.64], R5 ;  /* 0x0000000502007986 */ /* 0x0001e2000c101124 */
[----:B------:R-:W-:Y:S05]  /*da30*/  BRA `(.L_x_6740) ;  /* 0x0000000400d07947 */ /* 0x000fea0003800000 */
.L_x_6755:
[----:B------:R0:W-:Y:S01]  /*da40*/  STG.E.U16 desc[UR36][R2.64], R28 ;  /* 0x0000001c02007986 */ /* 0x0001e2000c101524 */
[----:B------:R-:W-:Y:S01]  /*da50*/  IMAD.MOV.U32 R19, RZ, RZ, R27 ;  /* 0x000000ffff137224 */ /* 0x000fe200078e001b */
[----:B------:R-:W-:Y:S06]  /*da60*/  BRA `(.L_x_6740) ;  /* 0x0000000400c47947 */ /* 0x000fec0003800000 */
.L_x_6752:
        /* <DEDUP_REMOVED lines=10> */
[----:B------:R-:W0:Y:S02]  /*db10*/  F2I.FTZ.U32.TRUNC.NTZ R5, R5 ;  /* 0x0000000500057305 */ /* 0x000e24000021f000 */
[----:B0-----:R0:W-:Y:S01]  /*db20*/  STG.E.U16 desc[UR36][R2.64], R5 ;  /* 0x0000000502007986 */ /* 0x0011e2000c101524 */
[----:B------:R-:W-:Y:S05]  /*db30*/  BRA `(.L_x_6740) ;  /* 0x0000000400907947 */ /* 0x000fea0003800000 */
.L_x_6764:
        /* <DEDUP_REMOVED lines=17> */
.L_x_6767:
[----:B------:R-:W-:-:S04]  /*dc50*/  LOP3.LUT R0, R7, 0x80000000, RZ, 0xc0, !PT ;  /* 0x8000000007007812 */ /* 0x000fc800078ec0ff */
[----:B------:R-:W-:-:S04]  /*dc60*/  SHF.R.U32.HI R5, RZ, 0x18, R0 ;  /* 0x00000018ff057819 */ /* 0x000fc80000011600 */
[----:B------:R-:W-:-:S04]  /*dc70*/  LOP3.LUT R4, R4, R5, RZ, 0xfc, !PT ;  /* 0x0000000504047212 */ /* 0x000fc800078efcff */
[----:B------:R-:W-:-:S07]  /*dc80*/  PRMT R0, R4, 0x7610, R0 ;  /* 0x0000761004007816 */ /* 0x000fce0000000000 */
.L_x_6766:
[----:B------:R-:W-:Y:S05]  /*dc90*/  BSYNC B0 ;  /* 0x0000000000007941 */ /* 0x000fea0003800000 */
.L_x_6765:
[----:B------:R0:W-:Y:S01]  /*dca0*/  STG.E.U8 desc[UR36][R2.64], R0 ;  /* 0x0000000002007986 */ /* 0x0001e2000c101124 */
[----:B------:R-:W-:Y:S01]  /*dcb0*/  IMAD.MOV.U32 R19, RZ, RZ, R27 ;  /* 0x000000ffff137224 */ /* 0x000fe200078e001b */
[----:B------:R-:W-:Y:S06]  /*dcc0*/  BRA `(.L_x_6740) ;  /* 0x00000004002c7947 */ /* 0x000fec0003800000 */
.L_x_6763:
        /* <DEDUP_REMOVED lines=17> */
.L_x_6770:
[----:B------:R-:W-:-:S04]  /*dde0*/  LOP3.LUT R0, R7, 0x80000000, RZ, 0xc0, !PT ;  /* 0x8000000007007812 */ /* 0x000fc800078ec0ff */
[----:B------:R-:W-:-:S04]  /*ddf0*/  SHF.R.U32.HI R5, RZ, 0x18, R0 ;  /* 0x00000018ff057819 */ /* 0x000fc80000011600 */
[----:B------:R-:W-:-:S04]  /*de00*/  LOP3.LUT R4, R4, R5, RZ, 0xfc, !PT ;  /* 0x0000000504047212 */ /* 0x000fc800078efcff */
[----:B------:R-:W-:-:S07]  /*de10*/  PRMT R0, R4, 0x7610, R0 ;  /* 0x0000761004007816 */ /* 0x000fce0000000000 */
.L_x_6769:
[----:B------:R-:W-:Y:S05]  /*de20*/  BSYNC B0 ;  /* 0x0000000000007941 */ /* 0x000fea0003800000 */
.L_x_6768:
[----:B------:R0:W-:Y:S01]  /*de30*/  STG.E.U8 desc[UR36][R2.64], R0 ;  /* 0x0000000002007986 */ /* 0x0001e2000c101124 */
[----:B------:R-:W-:Y:S01]  /*de40*/  IMAD.MOV.U32 R19, RZ, RZ, R27 ;  /* 0x000000ffff137224 */ /* 0x000fe200078e001b */
[----:B------:R-:W-:Y:S06]  /*de50*/  BRA `(.L_x_6740) ;  /* 0x0000000000c87947 */ /* 0x000fec0003800000 */
.L_x_6762:
[----:B------:R-:W-:-:S13]  /*de60*/  ISETP.NE.AND P0, PT, R0, 0x1c, PT ;  /* 0x0000001c0000780c */ /* 0x000fda0003f05270 */
[----:B------:R-:W-:Y:S05]  /*de70*/  @!P0 BRA `(.L_x_6771) ;  /* 0x0000000000b08947 */ /* 0x000fea0003800000 */
[----:B------:R-:W-:-:S13]  /*de80*/  ISETP.NE.AND P0, PT, R0, 0x1d, PT ;  /* 0x0000001d0000780c */ /* 0x000fda0003f05270 */
[----:B------:R-:W-:Y:S05]  /*de90*/  @!P0 BRA `(.L_x_6772) ;  /* 0x0000000000948947 */ /* 0x000fea0003800000 */
[----:B------:R-:W-:-:S13]  /*dea0*/  ISETP.NE.AND P0, PT, R0, 0x2c, PT ;  /* 0x0000002c0000780c */ /* 0x000fda0003f05270 */
[----:B------:R-:W-:Y:S05]  /*deb0*/  @P0 BRA `(.L_x_6745) ;  /* 0x0000000000440947 */ /* 0x000fea0003800000 */
[----:B------:R-:W-:Y:S02]  /*dec0*/  IMAD.U32 R5, R28, 0x10000, RZ ;  /* 0x000100001c057824 */ /* 0x000fe400078e00ff */
[----:B------:R-:W-:-:S03]  /*ded0*/  IMAD.MOV.U32 R19, RZ, RZ, R27 ;  /* 0x000000ffff137224 */ /* 0x000fc600078e001b */
        /* <DEDUP_REMOVED lines=15> */
.L_x_6745:
        /* <DEDUP_REMOVED lines=16> */
.L_x_6773:
[----:B------:R-:W-:Y:S01]  /*e0d0*/  IMAD.MOV.U32 R19, RZ, RZ, R27 ;  /* 0x000000ffff137224 */ /* 0x000fe200078e001b */
[----:B------:R-:W-:Y:S06]  /*e0e0*/  BRA `(.L_x_6740) ;  /* 0x0000000000247947 */ /* 0x000fec0003800000 */
.L_x_6772:
[----:B------:R-:W-:Y:S02]  /*e0f0*/  IMAD.U32 R4, R28, 0x10000, RZ ;  /* 0x000100001c047824 */ /* 0x000fe400078e00ff */
[----:B------:R-:W-:-:S04]  /*e100*/  IMAD.MOV.U32 R19, RZ, RZ, R27 ;  /* 0x000000ffff137224 */ /* 0x000fc800078e001b */
[----:B------:R-:W0:Y:S02]  /*e110*/  F2I.U64.TRUNC R4, R4 ;  /* 0x0000000400047311 */ /* 0x000e24000020d800 */
[----:B0-----:R0:W-:Y:S01]  /*e120*/  STG.E.64 desc[UR36][R2.64], R4 ;  /* 0x0000000402007986 */ /* 0x0011e2000c101b24 */
[----:B------:R-:W-:Y:S05]  /*e130*/  BRA `(.L_x_6740) ;  /* 0x0000000000107947 */ /* 0x000fea0003800000 */
.L_x_6771:
[----:B------:R-:W-:Y:S02]  /*e140*/  IMAD.U32 R28, R28, 0x10000, RZ ;  /* 0x000100001c1c7824 */ /* 0x000fe400078e00ff */
[----:B------:R-:W-:Y:S02]  /*e150*/  IMAD.MOV.U32 R19, RZ, RZ, R27 ;  /* 0x000000ffff137224 */ /* 0x000fe400078e001b */
[----:B------:R-:W0:Y:S02]  /*e160*/  F2I.FTZ.U32.TRUNC.NTZ R5, R28 ;  /* 0x0000001c00057305 */ /* 0x000e24000021f000 */
[----:B0-----:R0:W-:Y:S03]  /*e170*/  STG.E desc[UR36][R2.64], R5 ;  /* 0x0000000502007986 */ /* 0x0011e6000c101924 */
.L_x_6740:
[----:B------:R-:W-:Y:S05]  /*e180*/  BSYNC B6 ;  /* 0x0000000000067941 */ /* 0x000fea0003800000 */
.L_x_6739:
[----:B-----5:R-:W1:Y:S01]  /*e190*/  S2R R23, SR_CTAID.X ;  /* 0x0000000000177919 */ /* 0x020e620000002500 */
[----:B------:R-:W1:Y:S01]  /*e1a0*/  LDC R17, c[0x0][0x210] ;  /* 0x00008400ff117b82 */ /* 0x000e620000000800 */
[----:B------:R-:W-:Y:S01]  /*e1b0*/  BSSY B6, `(.L_x_6774) ;  /* 0x00001ff000067945 */ /* 0x000fe20003800000 */
[----:B-1----:R-:W-:-:S05]  /*e1c0*/  IMAD R17, R23, -0x200, R17 ;  /* 0xfffffe0017117824 */ /* 0x002fca00078e0211 */
[----:B------:R-:W-:-:S13]  /*e1d0*/  ISETP.GE.AND P0, PT, R19, R17, PT ;  /* 0x000000111300720c */ /* 0x000fda0003f06270 */
[----:B------:R-:W-:Y:S05]  /*e1e0*/  @P0 BRA `(.L_x_6775) ;  /* 0x0000001c00ec0947 */ /* 0x000fea0003800000 */
[----:B------:R-:W1:Y:S01]  /*e1f0*/  LDC.U8 R18, c[0x0][0x24c] ;  /* 0x00009300ff127b82 */ /* 0x000e620000000000 */
[----:B0-----:R-:W-:Y:S01]  /*e200*/  IMAD R0, R23, 0x200, R19 ;  /* 0x0000020017007824 */ /* 0x001fe200078e0213 */
[----:B------:R-:W-:-:S03]  /*e210*/  ULDC UR4, c[0x0][0x250] ;  /* 0x0000940000047ab9 */ /* 0x000fc60000000800 */
[----:B--2-4-:R-:W-:-:S03]  /*e220*/  IMAD R5, R0, UR4, RZ ;  /* 0x0000000400057c24 */ /* 0x014fc6000f8e02ff */
[----:B---3--:R-:W0:Y:S01]  /*e230*/  LDC.64 R2, c[0x0][0x218] ;  /* 0x00008600ff027b82 */ /* 0x008e220000000a00 */
[----:B-1----:R-:W-:-:S05]  /*e240*/  PRMT R4, R18, 0x9910, RZ ;  /* 0x0000991012047816 */ /* 0x002fca00000000ff */
[----:B------:R-:W-:Y:S01]  /*e250*/  IMAD.MOV.U32 R0, RZ, RZ, R4 ;  /* 0x000000ffff007224 */ /* 0x000fe200078e0004 */
[----:B0-----:R-:W-:-:S04]  /*e260*/  IADD3 R2, P0, R5, R2, RZ ;  /* 0x0000000205027210 */ /* 0x001fc80007f1e0ff */
[----:B------:R-:W-:Y:S01]  /*e270*/  ISETP.GT.AND P1, PT, R0, 0x9, PT ;  /* 0x000000090000780c */ /* 0x000fe20003f24270 */
[----:B------:R-:W-:-:S12]  /*e280*/  IMAD.X R3, RZ, RZ, R3, P0 ;  /* 0x000000ffff037224 */ /* 0x000fd800000e0603 */
        /* <DEDUP_REMOVED lines=13> */
.L_x_6779:
[----:B------:R-:W-:-:S06]  /*e360*/  IMAD.U32 R5, R25, 0x10000, RZ ;  /* 0x0001000019057824 */ /* 0x000fcc00078e00ff */
[----:B------:R-:W0:Y:S02]  /*e370*/  F2I.S64.TRUNC R4, R5 ;  /* 0x0000000500047311 */ /* 0x000e24000020d900 */
[----:B0-----:R3:W-:Y:S01]  /*e380*/  STG.E.U8 desc[UR36][R2.64], R4 ;  /* 0x0000000402007986 */ /* 0x0017e2000c101124 */
[----:B------:R-:W-:Y:S05]  /*e390*/  BRA `(.L_x_6781) ;  /* 0x0000000c00847947 */ /* 0x000fea0003800000 */
.L_x_6778:
        /* <DEDUP_REMOVED lines=10> */
.L_x_6783:
[----:B------:R-:W-:-:S06]  /*e440*/  IMAD.U32 R25, R25, 0x10000, RZ ;  /* 0x0001000019197824 */ /* 0x000fcc00078e00ff */
[----:B------:R-:W0:Y:S02]  /*e450*/  F2I.FTZ.TRUNC.NTZ R25, R25 ;  /* 0x0000001900197305 */ /* 0x000e24000021f100 */
[----:B0-----:R1:W-:Y:S01]  /*e460*/  STG.E desc[UR36][R2.64], R25 ;  /* 0x0000001902007986 */ /* 0x0013e2000c101924 */
[----:B------:R-:W-:Y:S05]  /*e470*/  BRA `(.L_x_6781) ;  /* 0x0000000c004c7947 */ /* 0x000fea0003800000 */
.L_x_6782:
[----:B------:R-:W-:-:S06]  /*e480*/  IMAD.U32 R25, R25, 0x10000, RZ ;  /* 0x0001000019197824 */ /* 0x000fcc00078e00ff */
[----:B------:R-:W0:Y:S02]  /*e490*/  F2I.FTZ.TRUNC.NTZ R25, R25 ;  /* 0x0000001900197305 */ /* 0x000e24000021f100 */
[----:B0-----:R2:W-:Y:S01]  /*e4a0*/  STG.E.U16 desc[UR36][R2.64], R25 ;  /* 0x0000001902007986 */ /* 0x0015e2000c101524 */
[----:B------:R-:W-:Y:S05]  /*e4b0*/  BRA `(.L_x_6781) ;  /* 0x0000000c003c7947 */ /* 0x000fea0003800000 */
.L_x_6777:
        /* <DEDUP_REMOVED lines=9> */
.L_x_6785:
[----:B------:R-:W-:-:S05]  /*e550*/  IMAD.U32 R0, R25, 0x10000, RZ ;  /* 0x0001000019007824 */ /* 0x000fca00078e00ff */
[----:B------:R-:W-:-:S05]  /*e560*/  F2FP.F16.F32.PACK_AB R0, RZ, R0 ;  /* 0x00000000ff00723e */ /* 0x000fca00000000ff */
[----:B------:R0:W-:Y:S01]  /*e570*/  STG.E.U16 desc[UR36][R2.64], R0 ;  /* 0x0000000002007986 */ /* 0x0001e2000c101524 */
[----:B------:R-:W-:Y:S05]  /*e580*/  BRA `(.L_x_6781) ;  /* 0x0000000c00087947 */ /* 0x000fea0003800000 */
.L_x_6784:
        /* <DEDUP_REMOVED lines=10> */
.L_x_6787:
[----:B------:R-:W-:-:S05]  /*e630*/  IMAD.U32 R25, R25, 0x10000, RZ ;  /* 0x0001000019197824 */ /* 0x000fca00078e00ff */
[----:B------:R-:W-:-:S04]  /*e640*/  F2FP.F16.F32.PACK_AB R5, RZ, R25 ;  /* 0x00000019ff05723e */ /* 0x000fc800000000ff */
[----:B------:R-:W-:-:S05]  /*e650*/  PRMT R5, R5, 0x5410, RZ ;  /* 0x0000541005057816 */ /* 0x000fca00000000ff */
[----:B------:R0:W-:Y:S01]  /*e660*/  STG.E desc[UR36][R2.64], R5 ;  /* 0x0000000502007986 */ /* 0x0001e2000c101924 */
[----:B------:R-:W-:Y:S05]  /*e670*/  BRA `(.L_x_6781) ;  /* 0x0000000800cc7947 */ /* 0x000fea0003800000 */
.L_x_6786:
[----:B------:R-:W-:-:S04]  /*e680*/  IMAD.U32 R4, R25, 0x10000, RZ ;  /* 0x0001000019047824 */ /* 0x000fc800078e00ff */
[----:B------:R-:W-:-:S06]  /*e690*/  FMUL.FTZ R4, R4, 1 ;  /* 0x3f80000004047820 */ /* 0x000fcc0000410000 */
[----:B------:R-:W0:Y:S02]  /*e6a0*/  F2F.F64.F32 R4, R4 ;  /* 0x0000000400047310 */ /* 0x000e240000201800 */
[----:B0-----:R0:W-:Y:S01]  /*e6b0*/  STG.E.64 desc[UR36][R2.64], R4 ;  /* 0x0000000402007986 */ /* 0x0011e2000c101b24 */
[----:B------:R-:W-:Y:S05]  /*e6c0*/  BRA `(.L_x_6781) ;  /* 0x0000000800b87947 */ /* 0x000fea0003800000 */
.L_x_6776:
        /* <DEDUP_REMOVED lines=13> */
.L_x_6790:
[----:B------:R-:W-:Y:S01]  /*e7a0*/  IMAD.U32 R25, R25, 0x10000, RZ ;  /* 0x0001000019197824 */ /* 0x000fe200078e00ff */
[----:B------:R-:W-:-:S03]  /*e7b0*/  CS2R R6, SRZ ;  /* 0x0000000000067805 */ /* 0x000fc6000001ff00 */
[----:B------:R-:W-:-:S06]  /*e7c0*/  FMUL.FTZ R4, R25, 1 ;  /* 0x3f80000019047820 */ /* 0x000fcc0000410000 */
[----:B------:R-:W0:Y:S02]  /*e7d0*/  F2F.F64.F32 R4, R4 ;  /* 0x0000000400047310 */ /* 0x000e240000201800 */
[----:B0-----:R0:W-:Y:S01]  /*e7e0*/  STG.E.128 desc[UR36][R2.64], R4 ;  /* 0x0000000402007986 */ /* 0x0011e2000c101d24 */
[----:B------:R-:W-:Y:S05]  /*e7f0*/  BRA `(.L_x_6781) ;  /* 0x00000008006c7947 */ /* 0x000fea0003800000 */
.L_x_6789:
        /* <DEDUP_REMOVED lines=21> */
.L_x_6794:
[----:B------:R-:W-:Y:S05]  /*e950*/  BSYNC B0 ;  /* 0x0000000000007941 */ /* 0x000fea0003800000 */
.L_x_6793:
[----:B------:R-:W-:-:S05]  /*e960*/  LOP3.LUT R5, R0, R5, RZ, 0xfc, !PT ;  /* 0x0000000500057212 */ /* 0x000fca00078efcff */
[----:B------:R0:W-:Y:S01]  /*e970*/  STG.E.U8 desc[UR36][R2.64], R5 ;  /* 0x0000000502007986 */ /* 0x0001e2000c101124 */
[----:B------:R-:W-:Y:S05]  /*e980*/  BRA `(.L_x_6781) ;  /* 0x0000000800087947 */ /* 0x000fea0003800000 */
.L_x_6792:
        /* <DEDUP_REMOVED lines=13> */
.L_x_6796:
[----:B------:R-:W-:Y:S01]  /*ea60*/  IMAD.MOV.U32 R0, RZ, RZ, 0x7f ;  /* 0x0000007fff007424 */ /* 0x000fe200078e00ff */
[----:B------:R-:W-:-:S04]  /*ea70*/  ISETP.GT.U32.AND P0, PT, R4, 0x7f800000, PT ;  /* 0x7f8000000400780c */ /* 0x000fc80003f04070 */
[----:B------:R-:W-:-:S09]  /*ea80*/  SEL R0, R0, 0x7c, P0 ;  /* 0x0000007c00007807 */ /* 0x000fd20000000000 */
.L_x_6797:
[----:B------:R-:W-:Y:S05]  /*ea90*/  BSYNC B0 ;  /* 0x0000000000007941 */ /* 0x000fea0003800000 */
.L_x_6795:
[----:B------:R-:W-:-:S04]  /*eaa0*/  LOP3.LUT R4, R25, 0x80000000, RZ, 0xc0, !PT ;  /* 0x8000000019047812 */ /* 0x000fc800078ec0ff */
[----:B------:R-:W-:-:S04]  /*eab0*/  SHF.R.U32.HI R5, RZ, 0x18, R4 ;  /* 0x00000018ff057819 */ /* 0x000fc80000011604 */
[----:B------:R-:W-:-:S05]  /*eac0*/  LOP3.LUT R5, R0, R5, RZ, 0xfc, !PT ;  /* 0x0000000500057212 */ /* 0x000fca00078efcff */
[----:B------:R0:W-:Y:S01]  /*ead0*/  STG.E.U8 desc[UR36][R2.64], R5 ;  /* 0x0000000502007986 */ /* 0x0001e2000c101124 */
[----:B------:R-:W-:Y:S05]  /*eae0*/  BRA `(.L_x_6781) ;  /* 0x0000000400b07947 */ /* 0x000fea0003800000 */
.L_x_6791:
[----:B------:R0:W-:Y:S01]  /*eaf0*/  STG.E.U16 desc[UR36][R2.64], R25 ;  /* 0x0000001902007986 */ /* 0x0001e2000c101524 */
[----:B------:R-:W-:Y:S05]  /*eb00*/  BRA `(.L_x_6781) ;  /* 0x0000000400a87947 */ /* 0x000fea0003800000 */
.L_x_6788:
        /* <DEDUP_REMOVED lines=12> */
.L_x_6800:
        /* <DEDUP_REMOVED lines=17> */
.L_x_6803:
[----:B------:R-:W-:-:S04]  /*ece0*/  LOP3.LUT R0, R25, 0x80000000, RZ, 0xc0, !PT ;  /* 0x8000000019007812 */ /* 0x000fc800078ec0ff */
[----:B------:R-:W-:-:S04]  /*ecf0*/  SHF.R.U32.HI R5, RZ, 0x18, R0 ;  /* 0x00000018ff057819 */ /* 0x000fc80000011600 */
[----:B------:R-:W-:-:S04]  /*ed00*/  LOP3.LUT R4, R4, R5, RZ, 0xfc, !PT ;  /* 0x0000000504047212 */ /* 0x000fc800078efcff */
[----:B------:R-:W-:-:S07]  /*ed10*/  PRMT R0, R4, 0x7610, R0 ;  /* 0x0000761004007816 */ /* 0x000fce0000000000 */
.L_x_6802:
[----:B------:R-:W-:Y:S05]  /*ed20*/  BSYNC B0 ;  /* 0x0000000000007941 */ /* 0x000fea0003800000 */
.L_x_6801:
[----:B------:R0:W-:Y:S01]  /*ed30*/  STG.E.U8 desc[UR36][R2.64], R0 ;  /* 0x0000000002007986 */ /* 0x0001e2000c101124 */
[----:B------:R-:W-:Y:S05]  /*ed40*/  BRA `(.L_x_6781) ;  /* 0x0000000400187947 */ /* 0x000fea0003800000 */
.L_x_6799:
        /* <DEDUP_REMOVED lines=17> */
.L_x_6806:
[----:B------:R-:W-:-:S04]  /*ee60*/  LOP3.LUT R0, R25, 0x80000000, RZ, 0xc0, !PT ;  /* 0x8000000019007812 */ /* 0x000fc800078ec0ff */
[----:B------:R-:W-:-:S04]  /*ee70*/  SHF.R.U32.HI R5, RZ, 0x18, R0 ;  /* 0x00000018ff057819 */ /* 0x000fc80000011600 */
[----:B------:R-:W-:-:S04]  /*ee80*/  LOP3.LUT R4, R4, R5, RZ, 0xfc, !PT ;  /* 0x0000000504047212 */ /* 0x000fc800078efcff */
[----:B------:R-:W-:-:S07]  /*ee90*/  PRMT R0, R4, 0x7610, R0 ;  /* 0x0000761004007816 */ /* 0x000fce0000000000 */
.L_x_6805:
[----:B------:R-:W-:Y:S05]  /*eea0*/  BSYNC B0 ;  /* 0x0000000000007941 */ /* 0x000fea0003800000 */
.L_x_6804:
[----:B------:R0:W-:Y:S01]  /*eeb0*/  STG.E.U8 desc[UR36][R2.64], R0 ;  /* 0x0000000002007986 */ /* 0x0001e2000c101124 */
[----:B------:R-:W-:Y:S05]  /*eec0*/  BRA `(.L_x_6781) ;  /* 0x0000000000b87947 */ /* 0x000fea0003800000 */
.L_x_6798:
        /* <DEDUP_REMOVED lines=22> */
.L_x_6780:
        /* <DEDUP_REMOVED lines=16> */
.L_x_6809:
[----:B------:R-:W-:Y:S05]  /*f130*/  BRA `(.L_x_6781) ;  /* 0x00000000001c7947 */ /* 0x000fea0003800000 */
.L_x_6808:
[----:B------:R-:W-:-:S06]  /*f140*/  IMAD.U32 R4, R25, 0x10000, RZ ;  /* 0x0001000019047824 */ /* 0x000fcc00078e00ff */
[----:B------:R-:W0:Y:S02]  /*f150*/  F2I.U64.TRUNC R4, R4 ;  /* 0x0000000400047311 */ /* 0x000e24000020d800 */
[----:B0-----:R0:W-:Y:S01]  /*f160*/  STG.E.64 desc[UR36][R2.64], R4 ;  /* 0x0000000402007986 */ /* 0x0011e2000c101b24 */
[----:B------:R-:W-:Y:S05]  /*f170*/  BRA `(.L_x_6781) ;  /* 0x00000000000c7947 */ /* 0x000fea0003800000 */
.L_x_6807:
[----:B------:R-:W-:-:S06]  /*f180*/  IMAD.U32 R25, R25, 0x10000, RZ ;  /* 0x0001000019197824 */ /* 0x000fcc00078e00ff */
[----:B------:R-:W0:Y:S02]  /*f190*/  F2I.FTZ.U32.TRUNC.NTZ R25, R25 ;  /* 0x0000001900197305 */ /* 0x000e24000021f000 */
[----:B0-----:R0:W-:Y:S02]  /*f1a0*/  STG.E desc[UR36][R2.64], R25 ;  /* 0x0000001902007986 */ /* 0x0011e4000c101924 */
.L_x_6781:
        /* <DEDUP_REMOVED lines=25> */
.L_x_6813:
[----:B------:R-:W-:-:S06]  /*f340*/  IMAD.U32 R5, R22, 0x10000, RZ ;  /* 0x0001000016057824 */ /* 0x000fcc00078e00ff */
[----:B------:R-:W0:Y:S02]  /*f350*/  F2I.S64.TRUNC R4, R5 ;  /* 0x0000000500047311 */ /* 0x000e24000020d900 */
[----:B0-----:R0:W-:Y:S01]  /*f360*/  STG.E.U8 desc[UR36][R2.64], R4 ;  /* 0x0000000402007986 */ /* 0x0011e2000c101124 */
[----:B------:R-:W-:Y:S05]  /*f370*/  BRA `(.L_x_6815) ;  /* 0x0000000c00847947 */ /* 0x000fea0003800000 */
.L_x_6812:
        /* <DEDUP_REMOVED lines=10> */
.L_x_6817:
[----:B------:R-:W-:-:S04]  /*f420*/  IMAD.U32 R22, R22, 0x10000, RZ ;  /* 0x0001000016167824 */ /* 0x000fc800078e00ff */
[----:B------:R-:W0:Y:S02]  /*f430*/  F2I.FTZ.TRUNC.NTZ R5, R22 ;  /* 0x0000001600057305 */ /* 0x000e24000021f100 */
[----:B0-----:R0:W-:Y:S01]  /*f440*/  STG.E desc[UR36][R2.64], R5 ;  /* 0x0000000502007986 */ /* 0x0011e2000c101924 */
[----:B------:R-:W-:Y:S05]  /*f450*/  BRA `(.L_x_6815) ;  /* 0x0000000c004c7947 */ /* 0x000fea0003800000 */
.L_x_6816:
[----:B------:R-:W-:-:S04]  /*f460*/  IMAD.U32 R22, R22, 0x10000, RZ ;  /* 0x0001000016167824 */ /* 0x000fc800078e00ff */
[----:B------:R-:W0:Y:S02]  /*f470*/  F2I.FTZ.TRUNC.NTZ R5, R22 ;  /* 0x0000001600057305 */ /* 0x000e24000021f100 */
[----:B0-----:R0:W-:Y:S01]  /*f480*/  STG.E.U16 desc[UR36][R2.64], R5 ;  /* 0x0000000502007986 */ /* 0x0011e2000c101524 */
[----:B------:R-:W-:Y:S05]  /*f490*/  BRA `(.L_x_6815) ;  /* 0x0000000c003c7947 */ /* 0x000fea0003800000 */
.L_x_6811:
        /* <DEDUP_REMOVED lines=9> */
.L_x_6819:
[----:B------:R-:W-:-:S05]  /*f530*/  IMAD.U32 R0, R22, 0x10000, RZ ;  /* 0x0001000016007824 */ /* 0x000fca00078e00ff */
[----:B------:R-:W-:-:S05]  /*f540*/  F2FP.F16.F32.PACK_AB R0, RZ, R0 ;  /* 0x00000000ff00723e */ /* 0x000fca00000000ff */
[----:B------:R0:W-:Y:S01]  /*f550*/  STG.E.U16 desc[UR36][R2.64], R0 ;  /* 0x0000000002007986 */ /* 0x0001e2000c101524 */
[----:B------:R-:W-:Y:S05]  /*f560*/  BRA `(.L_x_6815) ;  /* 0x0000000c00087947 */ /* 0x000fea0003800000 */
.L_x_6818:
        /* <DEDUP_REMOVED lines=10> */
.L_x_6821:
[----:B------:R-:W-:-:S05]  /*f610*/  IMAD.U32 R22, R22, 0x10000, RZ ;  /* 0x0001000016167824 */ /* 0x000fca00078e00ff */
[----:B------:R-:W-:-:S04]  /*f620*/  F2FP.F16.F32.PACK_AB R5, RZ, R22 ;  /* 0x00000016ff05723e */ /* 0x000fc800000000ff */
[----:B------:R-:W-:-:S05]  /*f630*/  PRMT R5, R5, 0x5410, RZ ;  /* 0x0000541005057816 */ /* 0x000fca00000000ff */
[----:B------:R0:W-:Y:S01]  /*f640*/  STG.E desc[UR36][R2.64], R5 ;  /* 0x0000000502007986 */ /* 0x0001e2000c101924 */
[----:B------:R-:W-:Y:S05]  /*f650*/  BRA `(.L_x_6815) ;  /* 0x0000000800cc7947 */ /* 0x000fea0003800000 */
.L_x_6820:
[----:B------:R-:W-:-:S04]  /*f660*/  IMAD.U32 R4, R22, 0x10000, RZ ;  /* 0x0001000016047824 */ /* 0x000fc800078e00ff */
[----:B------:R-:W-:-:S06]  /*f670*/  FMUL.FTZ R4, R4, 1 ;  /* 0x3f80000004047820 */ /* 0x000fcc0000410000 */
[----:B------:R-:W0:Y:S02]  /*f680*/  F2F.F64.F32 R4, R4 ;  /* 0x0000000400047310 */ /* 0x000e240000201800 */
[----:B0-----:R0:W-:Y:S01]  /*f690*/  STG.E.64 desc[UR36][R2.64], R4 ;  /* 0x0000000402007986 */ /* 0x0011e2000c101b24 */
[----:B------:R-:W-:Y:S05]  /*f6a0*/  BRA `(.L_x_6815) ;  /* 0x0000000800b87947 */ /* 0x000fea0003800000 */
.L_x_6810:
        /* <DEDUP_REMOVED lines=13> */
.L_x_6824:
[----:B------:R-:W-:Y:S01]  /*f780*/  IMAD.U32 R22, R22, 0x10000, RZ ;  /* 0x0001000016167824 */ /* 0x000fe200078e00ff */
[----:B------:R-:W-:-:S03]  /*f790*/  CS2R R6, SRZ ;  /* 0x0000000000067805 */ /* 0x000fc6000001ff00 */
[----:B------:R-:W-:-:S06]  /*f7a0*/  FMUL.FTZ R4, R22, 1 ;  /* 0x3f80000016047820 */ /* 0x000fcc0000410000 */
[----:B------:R-:W0:Y:S02]  /*f7b0*/  F2F.F64.F32 R4, R4 ;  /* 0x0000000400047310 */ /* 0x000e240000201800 */
[----:B0-----:R0:W-:Y:S01]  /*f7c0*/  STG.E.128 desc[UR36][R2.64], R4 ;  /* 0x0000000402007986 */ /* 0x0011e2000c101d24 */
[----:B------:R-:W-:Y:S05]  /*f7d0*/  BRA `(.L_x_6815) ;  /* 0x00000008006c7947 */ /* 0x000fea0003800000 */
.L_x_6823:
        /* <DEDUP_REMOVED lines=21> */
.L_x_6828:
[----:B------:R-:W-:Y:S05]  /*f930*/  BSYNC B0 ;  /* 0x0000000000007941 */ /* 0x000fea0003800000 */
.L_x_6827:
[----:B------:R-:W-:-:S05]  /*f940*/  LOP3.LUT R5, R0, R5, RZ, 0xfc, !PT ;  /* 0x0000000500057212 */ /* 0x000fca00078efcff */
[----:B------:R0:W-:Y:S01]  /*f950*/  STG.E.U8 desc[UR36][R2.64], R5 ;  /* 0x0000000502007986 */ /* 0x0001e2000c101124 */
[----:B------:R-:W-:Y:S05]  /*f960*/  BRA `(.L_x_6815) ;  /* 0x0000000800087947 */ /* 0x000fea0003800000 */
.L_x_6826:
        /* <DEDUP_REMOVED lines=13> */
.L_x_6830:
[----:B------:R-:W-:Y:S01]  /*fa40*/  IMAD.MOV.U32 R0, RZ, RZ, 0x7f ;  /* 0x0000007fff007424 */ /* 0x000fe200078e00ff */
[----:B------:R-:W-:-:S04]  /*fa50*/  ISETP.GT.U32.AND P0, PT, R4, 0x7f800000, PT ;  /* 0x7f8000000400780c */ /* 0x000fc80003f04070 */
[----:B------:R-:W-:-:S09]  /*fa60*/  SEL R0, R0, 0x7c, P0 ;  /* 0x0000007c00007807 */ /* 0x000fd20000000000 */
.L_x_6831:
[----:B------:R-:W-:Y:S05]  /*fa70*/  BSYNC B0 ;  /* 0x0000000000007941 */ /* 0x000fea0003800000 */
.L_x_6829:
[----:B------:R-:W-:-:S04]  /*fa80*/  LOP3.LUT R4, R5, 0x80000000, RZ, 0xc0, !PT ;  /* 0x8000000005047812 */ /* 0x000fc800078ec0ff */
[----:B------:R-:W-:-:S04]  /*fa90*/  SHF.R.U32.HI R5, RZ, 0x18, R4 ;  /* 0x00000018ff057819 */ /* 0x000fc80000011604 */
[----:B------:R-:W-:-:S05]  /*faa0*/  LOP3.LUT R5, R0, R5, RZ, 0xfc, !PT ;  /* 0x0000000500057212 */ /* 0x000fca00078efcff */
[----:B------:R0:W-:Y:S01]  /*fab0*/  STG.E.U8 desc[UR36][R2.64], R5 ;  /* 0x0000000502007986 */ /* 0x0001e2000c101124 */
[----:B------:R-:W-:Y:S05]  /*fac0*/  BRA `(.L_x_6815) ;  /* 0x0000000400b07947 */ /* 0x000fea0003800000 */
.L_x_6825:
[----:B------:R0:W-:Y:S01]  /*fad0*/  STG.E.U16 desc[UR36][R2.64], R22 ;  /* 0x0000001602007986 */ /* 0x0001e2000c101524 */
[----:B------:R-:W-:Y:S05]  /*fae0*/  BRA `(.L_x_6815) ;  /* 0x0000000400a87947 */ /* 0x000fea0003800000 */
.L_x_6822:
        /* <DEDUP_REMOVED lines=12> */
.L_x_6834:
        /* <DEDUP_REMOVED lines=17> */
.L_x_6837:
[----:B------:R-:W-:-:S04]  /*fcc0*/  LOP3.LUT R0, R7, 0x80000000, RZ, 0xc0, !PT ;  /* 0x8000000007007812 */ /* 0x000fc800078ec0ff */
[----:B------:R-:W-:-:S04]  /*fcd0*/  SHF.R.U32.HI R5, RZ, 0x18, R0 ;  /* 0x00000018ff057819 */ /* 0x000fc80000011600 */
[----:B------:R-:W-:-:S04]  /*fce0*/  LOP3.LUT R4, R4, R5, RZ, 0xfc, !PT ;  /* 0x0000000504047212 */ /* 0x000fc800078efcff */
[----:B------:R-:W-:-:S07]  /*fcf0*/  PRMT R0, R4, 0x7610, R0 ;  /* 0x0000761004007816 */ /* 0x000fce0000000000 */
.L_x_6836:
[----:B------:R-:W-:Y:S05]  /*fd00*/  BSYNC B0 ;  /* 0x0000000000007941 */ /* 0x000fea0003800000 */
.L_x_6835:
[----:B------:R3:W-:Y:S01]  /*fd10*/  STG.E.U8 desc[UR36][R2.64], R0 ;  /* 0x0000000002007986 */ /* 0x0007e2000c101124 */
[----:B------:R-:W-:Y:S05]  /*fd20*/  BRA `(.L_x_6815) ;  /* 0x0000000400187947 */ /* 0x000fea0003800000 */
.L_x_6833:
        /* <DEDUP_REMOVED lines=17> */
.L_x_6840:
[----:B------:R-:W-:-:S04]  /*fe40*/  LOP3.LUT R0, R7, 0x80000000, RZ, 0xc0, !PT ;  /* 0x8000000007007812 */ /* 0x000fc800078ec0ff */
[----:B------:R-:W-:-:S04]  /*fe50*/  SHF.R.U32.HI R5, RZ, 0x18, R0 ;  /* 0x00000018ff057819 */ /* 0x000fc80000011600 */
[----:B------:R-:W-:-:S04]  /*fe60*/  LOP3.LUT R4, R4, R5, RZ, 0xfc, !PT ;  /* 0x0000000504047212 */ /* 0x000fc800078efcff */
[----:B------:R-:W-:-:S07]  /*fe70*/  PRMT R0, R4, 0x7610, R0 ;  /* 0x0000761004007816 */ /* 0x000fce0000000000 */
.L_x_6839:
[----:B------:R-:W-:Y:S05]  /*fe80*/  BSYNC B0 ;  /* 0x0000000000007941 */ /* 0x000fea0003800000 */
.L_x_6838:
[----:B------:R0:W-:Y:S01]  /*fe90*/  STG.E.U8 desc[UR36][R2.64], R0 ;  /* 0x0000000002007986 */ /* 0x0001e2000c101124 */
[----:B------:R-:W-:Y:S05]  /*fea0*/  BRA `(.L_x_6815) ;  /* 0x0000000000b87947 */ /* 0x000fea0003800000 */
.L_x_6832:
        /* <DEDUP_REMOVED lines=22> */
.L_x_6814:
        /* <DEDUP_REMOVED lines=16> */
.L_x_6843:
[----:B------:R-:W-:Y:S05]  /*10110*/  BRA `(.L_x_6815) ;  /* 0x00000000001c7947 */ /* 0x000fea0003800000 */
.L_x_6842:
[----:B------:R-:W-:-:S06]  /*10120*/  IMAD.U32 R4, R22, 0x10000, RZ ;  /* 0x0001000016047824 */ /* 0x000fcc00078e00ff */
[----:B------:R-:W0:Y:S02]  /*10130*/  F2I.U64.TRUNC R4, R4 ;  /* 0x0000000400047311 */ /* 0x000e24000020d800 */
[----:B0-----:R2:W-:Y:S01]  /*10140*/  STG.E.64 desc[UR36][R2.64], R4 ;  /* 0x0000000402007986 */ /* 0x0015e2000c101b24 */
[----:B------:R-:W-:Y:S05]  /*10150*/  BRA `(.L_x_6815) ;  /* 0x00000000000c7947 */ /* 0x000fea0003800000 */
.L_x_6841:
[----:B------:R-:W-:-:S04]  /*10160*/  IMAD.U32 R22, R22, 0x10000, RZ ;  /* 0x0001000016167824 */ /* 0x000fc800078e00ff */
[----:B------:R-:W0:Y:S02]  /*10170*/  F2I.FTZ.U32.TRUNC.NTZ R5, R22 ;  /* 0x0000001600057305 */ /* 0x000e24000021f000 */
[----:B0-----:R0:W-:Y:S02]  /*10180*/  STG.E desc[UR36][R2.64], R5 ;  /* 0x0000000502007986 */ /* 0x0011e4000c101924 */
.L_x_6815:
[----:B------:R-:W-:-:S07]  /*10190*/  VIADD R19, R19, 0x80 ;  /* 0x0000008013137836 */ /* 0x000fce0000000000 */
.L_x_6775:
[----:B------:R-:W-:Y:S05]  /*101a0*/  BSYNC B6 ;  /* 0x0000000000067941 */ /* 0x000fea0003800000 */
.L_x_6774:
[----:B------:R-:W-:-:S13]  /*101b0*/  ISETP.GE.AND P0, PT, R19, R17, PT ;  /* 0x000000111300720c */ /* 0x000fda0003f06270 */
[----:B------:R-:W-:Y:S05]  /*101c0*/  @P0 EXIT ;  /* 0x000000000000094d */ /* 0x000fea0003800000 */
[----:B0--3--:R-:W0:Y:S01]  /*101d0*/  S2R R0, SR_CTAID.X ;  /* 0x0000000000007919 */ /* 0x009e220000002500 */
[----:B--2---:R-:W2:Y:S01]  /*101e0*/  LDC.U8 R4, c[0x0][0x24c] ;  /* 0x00009300ff047b82 */ /* 0x004ea20000000000 */
[----:B------:R-:W-:-:S07]  /*101f0*/  ULDC UR4, c[0x0][0x250] ;  /* 0x0000940000047ab9 */ /* 0x000fce0000000800 */
[----:B-1--4-:R-:W1:Y:S01]  /*10200*/  LDC.64 R2, c[0x0][0x218] ;  /* 0x00008600ff027b82 */ /* 0x012e620000000a00 */
[----:B0-----:R-:W-:Y:S01]  /*10210*/  IMAD R19, R0, 0x200, R19 ;  /* 0x0000020000137824 */ /* 0x001fe200078e0213 */
[----:B--2---:R-:W-:-:S03]  /*10220*/  PRMT R0, R4, 0x9910, RZ ;  /* 0x0000991004007816 */ /* 0x004fc600000000ff */
        /* <DEDUP_REMOVED lines=17> */
.L_x_6847:
[----:B------:R-:W-:-:S06]  /*10340*/  IMAD.U32 R5, R16, 0x10000, RZ ;  /* 0x0001000010057824 */ /* 0x000fcc00078e00ff */
[----:B------:R-:W0:Y:S02]  /*10350*/  F2I.S64.TRUNC R4, R5 ;  /* 0x0000000500047311 */ /* 0x000e24000020d900 */
[----:B0-----:R-:W-:Y:S01]  /*10360*/  STG.E.U8 desc[UR36][R2.64], R4 ;  /* 0x0000000402007986 */ /* 0x001fe2000c101124 */
[----:B------:R-:W-:Y:S05]  /*10370*/  EXIT ;  /* 0x000000000000794d */ /* 0x000fea0003800000 */
.L_x_6846:
        /* <DEDUP_REMOVED lines=10> */
.L_x_6850:
[----:B------:R-:W-:-:S04]  /*10420*/  IMAD.U32 R16, R16, 0x10000, RZ ;  /* 0x0001000010107824 */ /* 0x000fc800078e00ff */
[----:B------:R-:W0:Y:S02]  /*10430*/  F2I.FTZ.TRUNC.NTZ R5, R16 ;  /* 0x0000001000057305 */ /* 0x000e24000021f100 */
[----:B0-----:R-:W-:Y:S01]  /*10440*/  STG.E desc[UR36][R2.64], R5 ;  /* 0x0000000502007986 */ /* 0x001fe2000c101924 */
[----:B------:R-:W-:Y:S05]  /*10450*/  EXIT ;  /* 0x000000000000794d */ /* 0x000fea0003800000 */
.L_x_6849:
[----:B------:R-:W-:-:S04]  /*10460*/  IMAD.U32 R16, R16, 0x10000, RZ ;  /* 0x0001000010107824 */ /* 0x000fc800078e00ff */
[----:B------:R-:W0:Y:S02]  /*10470*/  F2I.FTZ.TRUNC.NTZ R5, R16 ;  /* 0x0000001000057305 */ /* 0x000e24000021f100 */
[----:B0-----:R-:W-:Y:S01]  /*10480*/  STG.E.U16 desc[UR36][R2.64], R5 ;  /* 0x0000000502007986 */ /* 0x001fe2000c101524 */
[----:B------:R-:W-:Y:S05]  /*10490*/  EXIT ;  /* 0x000000000000794d */ /* 0x000fea0003800000 */
.L_x_6845:
        /* <DEDUP_REMOVED lines=9> */
.L_x_6852:
[----:B------:R-:W-:-:S05]  /*10530*/  IMAD.U32 R0, R16, 0x10000, RZ ;  /* 0x0001000010007824 */ /* 0x000fca00078e00ff */
[----:B------:R-:W-:-:S05]  /*10540*/  F2FP.F16.F32.PACK_AB R0, RZ, R0 ;  /* 0x00000000ff00723e */ /* 0x000fca00000000ff */
[----:B------:R-:W-:Y:S01]  /*10550*/  STG.E.U16 desc[UR36][R2.64], R0 ;  /* 0x0000000002007986 */ /* 0x000fe2000c101524 */
[----:B------:R-:W-:Y:S05]  /*10560*/  EXIT ;  /* 0x000000000000794d */ /* 0x000fea0003800000 */
.L_x_6851:
        /* <DEDUP_REMOVED lines=10> */
.L_x_6854:
[----:B------:R-:W-:-:S05]  /*10610*/  IMAD.U32 R16, R16, 0x10000, RZ ;  /* 0x0001000010107824 */ /* 0x000fca00078e00ff */
[----:B------:R-:W-:-:S04]  /*10620*/  F2FP.F16.F32.PACK_AB R5, RZ, R16 ;  /* 0x00000010ff05723e */ /* 0x000fc800000000ff */
[----:B------:R-:W-:-:S05]  /*10630*/  PRMT R5, R5, 0x5410, RZ ;  /* 0x0000541005057816 */ /* 0x000fca00000000ff */
[----:B------:R-:W-:Y:S01]  /*10640*/  STG.E desc[UR36][R2.64], R5 ;  /* 0x0000000502007986 */ /* 0x000fe2000c101924 */
[----:B------:R-:W-:Y:S05]  /*10650*/  EXIT ;  /* 0x000000000000794d */ /* 0x000fea0003800000 */
.L_x_6853:
[----:B------:R-:W-:-:S04]  /*10660*/  IMAD.U32 R4, R16, 0x10000, RZ ;  /* 0x0001000010047824 */ /* 0x000fc800078e00ff */
[----:B------:R-:W-:-:S06]  /*10670*/  FMUL.FTZ R4, R4, 1 ;  /* 0x3f80000004047820 */ /* 0x000fcc0000410000 */
[----:B------:R-:W0:Y:S02]  /*10680*/  F2F.F64.F32 R4, R4 ;  /* 0x0000000400047310 */ /* 0x000e240000201800 */
[----:B0-----:R-:W-:Y:S01]  /*10690*/  STG.E.64 desc[UR36][R2.64], R4 ;  /* 0x0000000402007986 */ /* 0x001fe2000c101b24 */
[----:B------:R-:W-:Y:S05]  /*106a0*/  EXIT ;  /* 0x000000000000794d */ /* 0x000fea0003800000 */
.L_x_6844:
        /* <DEDUP_REMOVED lines=13> */
.L_x_6857:
[----:B------:R-:W-:Y:S01]  /*10780*/  IMAD.U32 R16, R16, 0x10000, RZ ;  /* 0x0001000010107824 */ /* 0x000fe200078e00ff */
[----:B------:R-:W-:-:S03]  /*10790*/  CS2R R6, SRZ ;  /* 0x0000000000067805 */ /* 0x000fc6000001ff00 */
[----:B------:R-:W-:-:S06]  /*107a0*/  FMUL.FTZ R4, R16, 1 ;  /* 0x3f80000010047820 */ /* 0x000fcc0000410000 */
[----:B------:R-:W0:Y:S02]  /*107b0*/  F2F.F64.F32 R4, R4 ;  /* 0x0000000400047310 */ /* 0x000e240000201800 */
[----:B0-----:R-:W-:Y:S01]  /*107c0*/  STG.E.128 desc[UR36][R2.64], R4 ;  /* 0x0000000402007986 */ /* 0x001fe2000c101d24 */
[----:B------:R-:W-:Y:S05]  /*107d0*/  EXIT ;  /* 0x000000000000794d */ /* 0x000fea0003800000 */
.L_x_6856:
        /* <DEDUP_REMOVED lines=21> */
.L_x_6861:
[----:B------:R-:W-:Y:S05]  /*10930*/  BSYNC B0 ;  /* 0x0000000000007941 */ /* 0x000fea0003800000 */
.L_x_6860:
[----:B------:R-:W-:-:S05]  /*10940*/  LOP3.LUT R5, R0, R5, RZ, 0xfc, !PT ;  /* 0x0000000500057212 */ /* 0x000fca00078efcff */
[----:B------:R-:W-:Y:S01]  /*10950*/  STG.E.U8 desc[UR36][R2.64], R5 ;  /* 0x0000000502007986 */ /* 0x000fe2000c101124 */
[----:B------:R-:W-:Y:S05]  /*10960*/  EXIT ;  /* 0x000000000000794d */ /* 0x000fea0003800000 */
.L_x_6859:
        /* <DEDUP_REMOVED lines=13> */
.L_x_6863:
[----:B------:R-:W-:Y:S01]  /*10a40*/  IMAD.MOV.U32 R0, RZ, RZ, 0x7f ;  /* 0x0000007fff007424 */ /* 0x000fe200078e00ff */
[----:B------:R-:W-:-:S04]  /*10a50*/  ISETP.GT.U32.AND P0, PT, R4, 0x7f800000, PT ;  /* 0x7f8000000400780c */ /* 0x000fc80003f04070 */
[----:B------:R-:W-:-:S09]  /*10a60*/  SEL R0, R0, 0x7c, P0 ;  /* 0x0000007c00007807 */ /* 0x000fd20000000000 */
.L_x_6864:
[----:B------:R-:W-:Y:S05]  /*10a70*/  BSYNC B0 ;  /* 0x0000000000007941 */ /* 0x000fea0003800000 */
.L_x_6862:
[----:B------:R-:W-:-:S04]  /*10a80*/  LOP3.LUT R4, R5, 0x80000000, RZ, 0xc0, !PT ;  /* 0x8000000005047812 */ /* 0x000fc800078ec0ff */
[----:B------:R-:W-:-:S04]  /*10a90*/  SHF.R.U32.HI R5, RZ, 0x18, R4 ;  /* 0x00000018ff057819 */ /* 0x000fc80000011604 */
[----:B------:R-:W-:-:S05]  /*10aa0*/  LOP3.LUT R5, R0, R5, RZ, 0xfc, !PT ;  /* 0x0000000500057212 */ /* 0x000fca00078efcff */
[----:B------:R-:W-:Y:S01]  /*10ab0*/  STG.E.U8 desc[UR36][R2.64], R5 ;  /* 0x0000000502007986 */ /* 0x000fe2000c101124 */
[----:B------:R-:W-:Y:S05]  /*10ac0*/  EXIT ;  /* 0x000000000000794d */ /* 0x000fea0003800000 */
.L_x_6858:
[----:B------:R-:W-:Y:S01]  /*10ad0*/  STG.E.U16 desc[UR36][R2.64], R16 ;  /* 0x0000001002007986 */ /* 0x000fe2000c101524 */
[----:B------:R-:W-:Y:S05]  /*10ae0*/  EXIT ;  /* 0x000000000000794d */ /* 0x000fea0003800000 */
.L_x_6855:
        /* <DEDUP_REMOVED lines=12> */
.L_x_6867:
        /* <DEDUP_REMOVED lines=17> */
.L_x_6870:
[----:B------:R-:W-:-:S04]  /*10cc0*/  LOP3.LUT R0, R7, 0x80000000, RZ, 0xc0, !PT ;  /* 0x8000000007007812 */ /* 0x000fc800078ec0ff */
[----:B------:R-:W-:-:S04]  /*10cd0*/  SHF.R.U32.HI R5, RZ, 0x18, R0 ;  /* 0x00000018ff057819 */ /* 0x000fc80000011600 */
[----:B------:R-:W-:-:S04]  /*10ce0*/  LOP3.LUT R4, R4, R5, RZ, 0xfc, !PT ;  /* 0x0000000504047212 */ /* 0x000fc800078efcff */
[----:B------:R-:W-:-:S07]  /*10cf0*/  PRMT R0, R4, 0x7610, R0 ;  /* 0x0000761004007816 */ /* 0x000fce0000000000 */
.L_x_6869:
[----:B------:R-:W-:Y:S05]  /*10d00*/  BSYNC B0 ;  /* 0x0000000000007941 */ /* 0x000fea0003800000 */
.L_x_6868:
[----:B------:R-:W-:Y:S01]  /*10d10*/  STG.E.U8 desc[UR36][R2.64], R0 ;  /* 0x0000000002007986 */ /* 0x000fe2000c101124 */
[----:B------:R-:W-:Y:S05]  /*10d20*/  EXIT ;  /* 0x000000000000794d */ /* 0x000fea0003800000 */
.L_x_6866:
        /* <DEDUP_REMOVED lines=17> */
.L_x_6873:
[----:B------:R-:W-:-:S04]  /*10e40*/  LOP3.LUT R0, R7, 0x80000000, RZ, 0xc0, !PT ;  /* 0x8000000007007812 */ /* 0x000fc800078ec0ff */
[----:B------:R-:W-:-:S04]  /*10e50*/  SHF.R.U32.HI R5, RZ, 0x18, R0 ;  /* 0x00000018ff057819 */ /* 0x000fc80000011600 */
[----:B------:R-:W-:-:S04]  /*10e60*/  LOP3.LUT R4, R4, R5, RZ, 0xfc, !PT ;  /* 0x0000000504047212 */ /* 0x000fc800078efcff */
[----:B------:R-:W-:-:S07]  /*10e70*/  PRMT R0, R4, 0x7610, R0 ;  /* 0x0000761004007816 */ /* 0x000fce0000000000 */
.L_x_6872:
[----:B------:R-:W-:Y:S05]  /*10e80*/  BSYNC B0 ;  /* 0x0000000000007941 */ /* 0x000fea0003800000 */
.L_x_6871:
[----:B------:R-:W-:Y:S01]  /*10e90*/  STG.E.U8 desc[UR36][R2.64], R0 ;  /* 0x0000000002007986 */ /* 0x000fe2000c101124 */
[----:B------:R-:W-:Y:S05]  /*10ea0*/  EXIT ;  /* 0x000000000000794d */ /* 0x000fea0003800000 */
.L_x_6865:
        /* <DEDUP_REMOVED lines=22> */
.L_x_6848:
        /* <DEDUP_REMOVED lines=16> */
.L_x_6876:
[----:B------:R-:W-:Y:S05]  /*11110*/  EXIT ;  /* 0x000000000000794d */ /* 0x000fea0003800000 */
.L_x_6875:
[----:B------:R-:W-:-:S06]  /*11120*/  IMAD.U32 R4, R16, 0x10000, RZ ;  /* 0x0001000010047824 */ /* 0x000fcc00078e00ff */
[----:B------:R-:W0:Y:S02]  /*11130*/  F2I.U64.TRUNC R4, R4 ;  /* 0x0000000400047311 */ /* 0x000e24000020d800 */
[----:B0-----:R-:W-:Y:S01]  /*11140*/  STG.E.64 desc[UR36][R2.64], R4 ;  /* 0x0000000402007986 */ /* 0x001fe2000c101b24 */
[----:B------:R-:W-:Y:S05]  /*11150*/  EXIT ;  /* 0x000000000000794d */ /* 0x000fea0003800000 */
.L_x_6874:
[----:B------:R-:W-:-:S04]  /*11160*/  IMAD.U32 R16, R16, 0x10000, RZ ;  /* 0x0001000010107824 */ /* 0x000fc800078e00ff */
[----:B------:R-:W0:Y:S02]  /*11170*/  F2I.FTZ.U32.TRUNC.NTZ R5, R16 ;  /* 0x0000001000057305 */ /* 0x000e24000021f000 */
[----:B0-----:R-:W-:Y:S01]  /*11180*/  STG.E desc[UR36][R2.64], R5 ;  /* 0x0000000502007986 */ /* 0x001fe2000c101924 */
[----:B------:R-:W-:Y:S05]  /*11190*/  EXIT ;  /* 0x000000000000794d */ /* 0x000fea0003800000 */
.L_x_6877:
        /* <DEDUP_REMOVED lines=14> */
.L_x_44439:


//--------------------- .text._ZN2at6native18elementwise_kernelILi128ELi4EZNS0_22gpu_kernel_impl_nocastIZZZNS0_49_GLOBAL__N__657f93f7_16_TensorCompare_cu_71e06f4e17clamp_kernel_implERNS_18TensorIteratorBaseEENKUlvE_clEvENKUlvE7_clEvEUlN3c108BFloat16ES9_S9_E_EEvS5_RKT_EUliE_EEviT1_ --------------------------
	.section	.text._ZN2at6native18elementwise_kernelILi128ELi4EZNS0_22gpu_kernel_impl_nocastIZZZNS0_49_GLOBAL__N__657f93f7_16_TensorCompare_cu_71e06f4e17clamp_kernel_implERNS_18TensorIteratorBaseEENKUlvE_clEvENKUlvE7_clEvEUlN3c108BFloat16ES9_S9_E_EEvS5_RKT_EUliE_EEviT1_,"ax",@progbits
	.align	128
        .global         _ZN2at6native18elementwise_kernelILi128ELi4EZNS0_22gpu_kernel_impl_nocastIZZZNS0_49_GLOBAL__N__657f93f7_16_TensorCompare_cu_71e06f4e17clamp_kernel_implERNS_18TensorIteratorBaseEENKUlvE_clEvENKUlvE7_clEvEUlN3c108BFloat16ES9_S9_E_EEvS5_RKT_EUliE_EEviT1_
        .type           _ZN2at6native18elementwise_kernelILi128ELi4EZNS0_22gpu_kernel_impl_nocastIZZZNS0_49_GLOBAL__N__657f93f7_16_TensorCompare_cu_71e06f4e17clamp_kernel_implERNS_18TensorIteratorBaseEENKUlvE_clEvENKUlvE7_clEvEUlN3c108BFloat16ES9_S9_E_EEvS5_RKT_EUliE_EEviT1_,@function
        .size           _ZN2at6native18elementwise_kernelILi128ELi4EZNS0_22gpu_kernel_impl_nocastIZZZNS0_49_GLOBAL__N__657f93f7_16_TensorCompare_cu_71e06f4e17clamp_kernel_implERNS_18TensorIteratorBaseEENKUlvE_clEvENKUlvE7_clEvEUlN3c108BFloat16ES9_S9_E_EEvS5_RKT_EUliE_EEviT1_,(.L_x_44440 - _ZN2at6native18elementwise_kernelILi128ELi4EZNS0_22gpu_kernel_impl_nocastIZZZNS0_49_GLOBAL__N__657f93f7_16_TensorCompare_cu_71e06f4e17clamp_kernel_implERNS_18TensorIteratorBaseEENKUlvE_clEvENKUlvE7_clEvEUlN3c108BFloat16ES9_S9_E_EEvS5_RKT_EUliE_EEviT1_)
        .other          _ZN2at6native18elementwise_kernelILi128ELi4EZNS0_22gpu_kernel_impl_nocastIZZZNS0_49_GLOBAL__N__657f93f7_16_TensorCompare_cu_71e06f4e17clamp_kernel_implERNS_18TensorIteratorBaseEENKUlvE_clEvENKUlvE7_clEvEUlN3c108BFloat16ES9_S9_E_EEvS5_RKT_EUliE_EEviT1_,@"STO_CUDA_ENTRY STV_DEFAULT"
_ZN2at6native18elementwise_kernelILi128ELi4EZNS0_22gpu_kernel_impl_nocastIZZZNS0_49_GLOBAL__N__657f93f7_16_TensorCompare_cu_71e06f4e17clamp_kernel_implERNS_18TensorIteratorBaseEENKUlvE_clEvENKUlvE7_clEvEUlN3c108BFloat16ES9_S9_E_EEvS5_RKT_EUliE_EEviT1_:
.text._ZN2at6native18elementwise_kernelILi128ELi4EZNS0_22gpu_kernel_impl_nocastIZZZNS0_49_GLOBAL__N__657f93f7_16_TensorCompare_cu_71e06f4e17clamp_kernel_implERNS_18TensorIteratorBaseEENKUlvE_clEvENKUlvE7_clEvEUlN3c108BFloat16ES9_S9_E_EEvS5_RKT_EUliE_EEviT1_:
        /* <DEDUP_REMOVED lines=11> */
[----:B------:R-:W-:Y:S01]  /*00b0*/  MOV R7, RZ ;  /* 0x000000ff00077202 */ /* 0x000fe20000000f00 */
[----:B------:R-:W-:Y:S01]  /*00c0*/  HFMA2.MMA R0, -RZ, RZ, 0, 0 ;  /* 0x00000000ff007435 */ /* 0x000fe200000001ff */
[----:B------:R-:W-:Y:S02]  /*00d0*/  MOV R5, RZ ;  /* 0x000000ff00057202 */ /* 0x000fe40000000f00 */
[----:B0-----:R-:W-:-:S13]  /*00e0*/  ISETP.NE.AND P0, PT, R6, RZ, PT ;  /* 0x000000ff0600720c */ /* 0x001fda0003f05270 */
[----:B------:R-:W-:Y:S05]  /*00f0*/  @!P0 BRA `(.L_x_6880) ;  /* 0x0000001400d48947 */ /* 0x000fea0003800000 */
[----:B------:R-:W-:Y:S01]  /*0100*/  MOV R4, RZ ;  /* 0x000000ff00047202 */ /* 0x000fe20000000f00 */
[----:B------:R-:W-:Y:S01]  /*0110*/  ULDC.64 UR8, c[0x0][0x220] ;  /* 0x0000880000087ab9 */ /* 0x000fe20000000a00 */
[----:B------:R-:W-:Y:S01]  /*0120*/  MOV R5, R3 ;  /* 0x0000000300057202 */ /* 0x000fe20000000f00 */
[----:B------:R-:W-:Y:S01]  /*0130*/  ULDC UR7, c[0x0][0x21c] ;  /* 0x0000870000077ab9 */ /* 0x000fe20000000800 */
[----:B------:R-:W-:Y:S01]  /*0140*/  ISETP.NE.AND P0, PT, R6, 0x1, PT ;  /* 0x000000010600780c */ /* 0x000fe20003f05270 */
[----:B------:R-:W-:Y:S01]  /*0150*/  ULDC.64 UR10, c[0x0][0x350] ;  /* 0x0000d400000a7ab9 */ /* 0x000fe20000000a00 */
[----:B------:R-:W-:-:S05]  /*0160*/  IMAD.HI.U32 R8, R3, UR8, R4 ;  /* 0x0000000803087c27 */ /* 0x000fca000f8e0004 */
[----:B------:R-:W-:Y:S01]  /*0170*/  SHF.R.U32.HI R9, RZ, UR9, R8 ;  /* 0x00000009ff097c19 */ /* 0x000fe20008011608 */
[----:B------:R-:W-:-:S03]  /*0180*/  ULDC.64 UR8, c[0x0][0x348] ;  /* 0x0000d20000087ab9 */ /* 0x000fc60000000a00 */
[----:B------:R-:W-:-:S05]  /*0190*/  IADD3 R2, -R9, RZ, RZ ;  /* 0x000000ff09027210 */ /* 0x000fca0007ffe1ff */
[----:B------:R-:W-:-:S04]  /*01a0*/  IMAD R2, R2, UR7, R3 ;  /* 0x0000000702027c24 */ /* 0x000fc8000f8e0203 */
[C---:B------:R-:W-:Y:S02]  /*01b0*/  IMAD R5, R2.reuse, UR8, RZ ;  /* 0x0000000802057c24 */ /* 0x040fe4000f8e02ff */
[C---:B------:R-:W-:Y:S02]  /*01c0*/  IMAD R0, R2.reuse, UR9, RZ ;  /* 0x0000000902007c24 */ /* 0x040fe4000f8e02ff */
[C---:B------:R-:W-:Y:S02]  /*01d0*/  IMAD R7, R2.reuse, UR10, RZ ;  /* 0x0000000a02077c24 */ /* 0x040fe4000f8e02ff */
[----:B------:R-:W-:Y:S01]  /*01e0*/  IMAD R2, R2, UR11, RZ ;  /* 0x0000000b02027c24 */ /* 0x000fe2000f8e02ff */
[----:B------:R-:W-:Y:S06]  /*01f0*/  @!P0 BRA `(.L_x_6880) ;  /* 0x0000001400948947 */ /* 0x000fec0003800000 */
[----:B------:R-:W-:Y:S01]  /*0200*/  HFMA2.MMA R8, -RZ, RZ, 0, 0 ;  /* 0x00000000ff087435 */ /* 0x000fe200000001ff */
[----:B------:R-:W-:Y:S01]  /*0210*/  ULDC.64 UR8, c[0x0][0x228] ;  /* 0x00008a0000087ab9 */ /* 0x000fe20000000a00 */
[----:B------:R-:W-:Y:S01]  /*0220*/  ULDC UR7, c[0x0][0x230] ;  /* 0x00008c0000077ab9 */ /* 0x000fe20000000800 */
[----:B------:R-:W-:Y:S01]  /*0230*/  ISETP.NE.AND P0, PT, R6, 0x2, PT ;  /* 0x000000020600780c */ /* 0x000fe20003f05270 */
[----:B------:R-:W-:-:S06]  /*0240*/  ULDC.64 UR10, c[0x0][0x360] ;  /* 0x0000d800000a7ab9 */ /* 0x000fcc0000000a00 */
[----:B------:R-:W-:-:S05]  /*0250*/  IMAD.HI.U32 R10, R9, UR9, R8 ;  /* 0x00000009090a7c27 */ /* 0x000fca000f8e0008 */
[----:B------:R-:W-:-:S04]  /*0260*/  SHF.R.U32.HI R11, RZ, UR7, R10 ;  /* 0x00000007ff0b7c19 */ /* 0x000fc8000801160a */
[----:B------:R-:W-:-:S05]  /*0270*/  IADD3 R8, -R11, RZ, RZ ;  /* 0x000000ff0b087210 */ /* 0x000fca0007ffe1ff */
[----:B------:R-:W-:Y:S01]  /*0280*/  IMAD R8, R8, UR8, R9 ;  /* 0x0000000808087c24 */ /* 0x000fe2000f8e0209 */
[----:B------:R-:W-:-:S03]  /*0290*/  ULDC.64 UR8, c[0x0][0x358] ;  /* 0x0000d60000087ab9 */ /* 0x000fc60000000a00 */
[C---:B------:R-:W-:Y:S02]  /*02a0*/  IMAD R5, R8.reuse, UR8, R5 ;  /* 0x0000000808057c24 */ /* 0x040fe4000f8e0205 */
[C---:B------:R-:W-:Y:S02]  /*02b0*/  IMAD R0, R8.reuse, UR9, R0 ;  /* 0x0000000908007c24 */ /* 0x040fe4000f8e0200 */
[C---:B------:R-:W-:Y:S02]  /*02c0*/  IMAD R7, R8.reuse, UR10, R7 ;  /* 0x0000000a08077c24 */ /* 0x040fe4000f8e0207 */
[----:B------:R-:W-:Y:S01]  /*02d0*/  IMAD R2, R8, UR11, R2 ;  /* 0x0000000b08027c24 */ /* 0x000fe2000f8e0202 */
[----:B------:R-:W-:Y:S06]  /*02e0*/  @!P0 BRA `(.L_x_6880) ;  /* 0x0000001400588947 */ /* 0x000fec0003800000 */
[----:B------:R-:W-:Y:S01]  /*02f0*/  MOV R10, RZ ;  /* 0x000000ff000a7202 */ /* 0x000fe20000000f00 */
[----:B------:R-:W-:Y:S01]  /*0300*/  ULDC.64 UR8, c[0x0][0x238] ;  /* 0x00008e0000087ab9 */ /* 0x000fe20000000a00 */
[----:B------:R-:W-:Y:S01]  /*0310*/  ISETP.NE.AND P0, PT, R6, 0x3, PT ;  /* 0x000000030600780c */ /* 0x000fe20003f05270 */
[----:B------:R-:W-:Y:S01]  /*0320*/  ULDC UR7, c[0x0][0x234] ;  /* 0x00008d0000077ab9 */ /* 0x000fe20000000800 */
[----:B------:R-:W-:Y:S01]  /*0330*/  ULDC.64 UR10, c[0x0][0x370] ;  /* 0x0000dc00000a7ab9 */ /* 0x000fe20000000a00 */
[----:B------:R-:W-:-:S05]  /*0340*/  IMAD.HI.U32 R8, R11, UR8, R10 ;  /* 0x000000080b087c27 */ /* 0x000fca000f8e000a */
[----:B------:R-:W-:Y:S01]  /*0350*/  SHF.R.U32.HI R9, RZ, UR9, R8 ;  /* 0x00000009ff097c19 */ /* 0x000fe20008011608 */
[----:B------:R-:W-:-:S03]  /*0360*/  ULDC.64 UR8, c[0x0][0x368] ;  /* 0x0000da0000087ab9 */ /* 0x000fc60000000a00 */
[----:B------:R-:W-:-:S05]  /*0370*/  IADD3 R10, -R9, RZ, RZ ;  /* 0x000000ff090a7210 */ /* 0x000fca0007ffe1ff */
[----:B------:R-:W-:-:S04]  /*0380*/  IMAD R10, R10, UR7, R11 ;  /* 0x000000070a0a7c24 */ /* 0x000fc8000f8e020b */
[C---:B------:R-:W-:Y:S02]  /*0390*/  IMAD R5, R10.reuse, UR8, R5 ;  /* 0x000000080a057c24 */ /* 0x040fe4000f8e0205 */
[C---:B------:R-:W-:Y:S02]  /*03a0*/  IMAD R0, R10.reuse, UR9, R0 ;  /* 0x000000090a007c24 */ /* 0x040fe4000f8e0200 */
[C---:B------:R-:W-:Y:S02]  /*03b0*/  IMAD R7, R10.reuse, UR10, R7 ;  /* 0x0000000a0a077c24 */ /* 0x040fe4000f8e0207 */
[----:B------:R-:W-:Y:S01]  /*03c0*/  IMAD R2, R10, UR11, R2 ;  /* 0x0000000b0a027c24 */ /* 0x000fe2000f8e0202 */
[----:B------:R-:W-:Y:S06]  /*03d0*/  @!P0 BRA `(.L_x_6880) ;  /* 0x00000014001c8947 */ /* 0x000fec0003800000 */
[----:B------:R-:W-:Y:S01]  /*03e0*/  MOV R8, RZ ;  /* 0x000000ff00087202 */ /* 0x000fe20000000f00 */
[----:B------:R-:W-:Y:S01]  /*03f0*/  ULDC.64 UR8, c[0x0][0x240] ;  /* 0x0000900000087ab9 */ /* 0x000fe20000000a00 */
[----:B------:R-:W-:Y:S01]  /*0400*/  ULDC UR7, c[0x0][0x248] ;  /* 0x0000920000077ab9 */ /* 0x000fe20000000800 */
[----:B------:R-:W-:Y:S01]  /*0410*/  ISETP.NE.AND P0, PT, R6, 0x4, PT ;  /* 0x000000040600780c */ /* 0x000fe20003f05270 */
[----:B------:R-:W-:Y:S01]  /*0420*/  ULDC.64 UR10, c[0x0][0x380] ;  /* 0x0000e000000a7ab9 */ /* 0x000fe20000000a00 */
        /* <DEDUP_REMOVED lines=10> */
[----:B------:R-:W-:Y:S01]  /*04d0*/  HFMA2.MMA R10, -RZ, RZ, 0, 0 ;  /* 0x00000000ff0a7435 */ /* 0x000fe200000001ff */
[----:B------:R-:W-:Y:S01]  /*04e0*/  ULDC.64 UR8, c[0x0][0x250] ;  /* 0x0000940000087ab9 */ /* 0x000fe20000000a00 */
[----:B------:R-:W-:Y:S01]  /*04f0*/  ISETP.NE.AND P0, PT, R6, 0x5, PT ;  /* 0x000000050600780c */ /* 0x000fe20003f05270 */
[----:B------:R-:W-:Y:S01]  /*0500*/  ULDC UR7, c[0x0][0x24c] ;  /* 0x0000930000077ab9 */ /* 0x000fe20000000800 */
[----:B------:R-:W-:-:S06]  /*0510*/  ULDC.64 UR10, c[0x0][0x390] ;  /* 0x0000e400000a7ab9 */ /* 0x000fcc0000000a00 */
        /* <DEDUP_REMOVED lines=280> */
[----:B------:R-:W-:Y:S01]  /*16a0*/  ISETP.NE.AND P0, PT, R6, 0x18, PT ;  /* 0x000000180600780c */ /* 0x000fe20003f05270 */
[----:B------:R-:W-:Y:S01]  /*16b0*/  ULDC.64 UR8, c[0x0][0x330] ;  /* 0x0000cc0000087ab9 */ /* 0x000fe20000000a00 */
[----:B------:R-:W-:Y:S01]  /*16c0*/  MOV R8, RZ ;  /* 0x000000ff00087202 */ /* 0x000fe20000000f00 */
[----:B------:R-:W-:Y:S01]  /*16d0*/  ULDC UR7, c[0x0][0x338] ;  /* 0x0000ce0000077ab9 */ /* 0x000fe20000000800 */
[----:B------:R-:W-:-:S03]  /*16e0*/  ULDC.64 UR10, c[0x0][0x4c0] ;  /* 0x00013000000a7ab9 */ /* 0x000fc60000000a00 */
        /* <DEDUP_REMOVED lines=9> */
[C---:B------:R-:W-:Y:S01]  /*1780*/  IMAD R0, R8.reuse, UR9, R0 ;  /* 0x0000000908007c24 */ /* 0x040fe2000f8e0200 */
[----:B------:R-:W2:Y:S01]  /*1790*/  @P0 LDC.64 R10, c[0x0][0x4c8] ;  /* 0x00013200ff0a0b82 */ /* 0x000ea20000000a00 */
[C---:B------:R-:W-:Y:S02]  /*17a0*/  IMAD R7, R8.reuse, UR10, R7 ;  /* 0x0000000a08077c24 */ /* 0x040fe4000f8e0207 */
[----:B------:R-:W-:-:S05]  /*17b0*/  IMAD R2, R8, UR11, R2 ;  /* 0x0000000b08027c24 */ /* 0x000fca000f8e0202 */
[----:B------:R-:W3:Y:S01]  /*17c0*/  @P0 LDC.64 R12, c[0x0][0x4d0] ;  /* 0x00013400ff0c0b82 */ /* 0x000ee20000000a00 */
[----:B0-----:R-:W-:-:S05]  /*17d0*/  @P0 IMAD.HI.U32 R4, R15, R16, R14 ;  /* 0x000000100f040227 */ /* 0x001fca00078e000e */
[----:B------:R-:W-:-:S04]  /*17e0*/  @P0 SHF.R.U32.HI R4, RZ, R17, R4 ;  /* 0x00000011ff040219 */ /* 0x000fc80000011604 */
[----:B------:R-:W-:-:S05]  /*17f0*/  @P0 IADD3 R14, -R4, RZ, RZ ;  /* 0x000000ff040e0210 */ /* 0x000fca0007ffe1ff */
[----:B-1----:R-:W-:-:S04]  /*1800*/  @P0 IMAD R14, R14, R19, R15 ;  /* 0x000000130e0e0224 */ /* 0x002fc800078e020f */
[C---:B--2---:R-:W-:Y:S02]  /*1810*/  @P0 IMAD R5, R14.reuse, R10, R5 ;  /* 0x0000000a0e050224 */ /* 0x044fe400078e0205 */
[C---:B------:R-:W-:Y:S02]  /*1820*/  @P0 IMAD R0, R14.reuse, R11, R0 ;  /* 0x0000000b0e000224 */ /* 0x040fe400078e0200 */
[C---:B---3--:R-:W-:Y:S02]  /*1830*/  @P0 IMAD R7, R14.reuse, R12, R7 ;  /* 0x0000000c0e070224 */ /* 0x048fe400078e0207 */
[----:B------:R-:W-:-:S07]  /*1840*/  @P0 IMAD R2, R14, R13, R2 ;  /* 0x0000000d0e020224 */ /* 0x000fce00078e0202 */
.L_x_6880:
[----:B------:R-:W-:Y:S01]  /*1850*/  ULDC.64 UR12, c[0x0][0x4f0] ;  /* 0x00013c00000c7ab9 */ /* 0x000fe20000000a00 */
[----:B------:R-:W-:Y:S01]  /*1860*/  ULDC.64 UR8, c[0x0][0x4e0] ;  /* 0x0001380000087ab9 */ /* 0x000fe20000000a00 */
[----:B------:R-:W-:Y:S01]  /*1870*/  IADD3 R10, P2, R2, UR12, RZ ;  /* 0x0000000c020a7c10 */ /* 0x000fe2000ff5e0ff */
[----:B------:R-:W-:Y:S01]  /*1880*/  ULDC.64 UR10, c[0x0][0x4e8] ;  /* 0x00013a00000a7ab9 */ /* 0x000fe20000000a00 */
[----:B------:R-:W-:Y:S02]  /*1890*/  IADD3 R6, P0, R0, UR8, RZ ;  /* 0x0000000800067c10 */ /* 0x000fe4000ff1e0ff */
[----:B------:R-:W-:Y:S02]  /*18a0*/  IADD3.X R11, RZ, UR13, RZ, P2, !PT ;  /* 0x0000000dff0b7c10 */ /* 0x000fe400097fe4ff */
[----:B------:R-:W-:Y:S02]  /*18b0*/  IADD3 R8, P1, R7, UR10, RZ ;  /* 0x0000000a07087c10 */ /* 0x000fe4000ff3e0ff */
[----:B------:R-:W-:Y:S01]  /*18c0*/  IADD3.X R7, RZ, UR9, RZ, P0, !PT ;  /* 0x00000009ff077c10 */ /* 0x000fe200087fe4ff */
[----:B------:R-:W2:Y:S01]  /*18d0*/  LDG.E.U16 R13, desc[UR4][R10.64] ;  /* 0x000000040a0d7981 */ /* 0x000ea2000c1e1500 */
[----:B------:R-:W-:Y:S01]  /*18e0*/  IADD3.X R9, RZ, UR11, RZ, P1, !PT ;  /* 0x0000000bff097c10 */ /* 0x000fe20008ffe4ff */
[----:B------:R-:W-:-:S03]  /*18f0*/  ULDC.64 UR8, c[0x0][0x4d8] ;  /* 0x0001360000087ab9 */ /* 0x000fc60000000a00 */
[----:B------:R-:W3:Y:S04]  /*1900*/  LDG.E.U16 R7, desc[UR4][R6.64] ;  /* 0x0000000406077981 */ /* 0x000ee8000c1e1500 */
[----:B------:R-:W4:Y:S01]  /*1910*/  LDG.E.U16 R8, desc[UR4][R8.64] ;  /* 0x0000000408087981 */ /* 0x000f22000c1e1500 */
[----:B------:R-:W-:-:S04]  /*1920*/  IADD3 R4, P2, R5, UR8, RZ ;  /* 0x0000000805047c10 */ /* 0x000fc8000ff5e0ff */
[----:B------:R-:W-:Y:S02]  /*1930*/  IADD3.X R5, RZ, UR9, RZ, P2, !PT ;  /* 0x00000009ff057c10 */ /* 0x000fe400097fe4ff */
[----:B------:R-:W-:Y:S02]  /*1940*/  IADD3 R3, R3, 0x80, RZ ;  /* 0x0000008003037810 */ /* 0x000fe40007ffe0ff */
[----:B--2---:R-:W-:-:S04]  /*1950*/  SHF.L.U32 R17, R13, 0x10, RZ ;  /* 0x000000100d117819 */ /* 0x004fc800000006ff */
[----:B------:R-:W-:Y:S02]  /*1960*/  FSETP.GTU.FTZ.AND P0, PT, |R17|, +INF , PT ;  /* 0x7f8000001100780b */ /* 0x000fe40003f1c200 */
[----:B---3--:R-:W-:Y:S02]  /*1970*/  SHF.L.U32 R0, R7, 0x10, RZ ;  /* 0x0000001007007819 */ /* 0x008fe400000006ff */
[----:B----4-:R-:W-:-:S04]  /*1980*/  SHF.L.U32 R15, R8, 0x10, RZ ;  /* 0x00000010080f7819 */ /* 0x010fc800000006ff */
[----:B------:R-:W-:-:S04]  /*1990*/  FMNMX.FTZ R2, R0, R15, !PT ;  /* 0x0000000f00027209 */ /* 0x000fc80007810000 */
[----:B------:R-:W-:Y:S02]  /*19a0*/  FMNMX.FTZ R2, R2, R17, PT ;  /* 0x0000001102027209 */ /* 0x000fe40003810000 */
[----:B------:R-:W-:Y:S02]  /*19b0*/  FSETP.GTU.FTZ.AND P1, PT, |R0|, +INF , PT ;  /* 0x7f8000000000780b */ /* 0x000fe40003f3c200 */
[----:B------:R-:W0:Y:S01]  /*19c0*/  @!P0 F2F.BF16.F32 R13, R2 ;  /* 0x00000002000d8304 */ /* 0x000e220000202000 */
[----:B------:R-:W-:-:S10]  /*19d0*/  FSETP.GTU.FTZ.AND P0, PT, |R15|, +INF , PT ;  /* 0x7f8000000f00780b */ /* 0x000fd40003f1c200 */
[----:B0-----:R-:W-:-:S05]  /*19e0*/  @!P1 SEL R7, R13, R8, !P0 ;  /* 0x000000080d079207 */ /* 0x001fca0004000000 */
[----:B------:R0:W-:Y:S02]  /*19f0*/  STG.E.U16 desc[UR4][R4.64], R7 ;  /* 0x0000000704007986 */ /* 0x0001e4000c101504 */
.L_x_6879:
[----:B------:R-:W-:Y:S05]  /*1a00*/  BSYNC B0 ;  /* 0x0000000000007941 */ /* 0x000fea0003800000 */
.L_x_6878:
[----:B------:R-:W-:Y:S01]  /*1a10*/  ISETP.GE.AND P0, PT, R3, UR6, PT ;  /* 0x0000000603007c0c */ /* 0x000fe2000bf06270 */
[----:B------:R-:W-:-:S12]  /*1a20*/  BSSY B0, `(.L_x_6881) ;  /* 0x0000330000007945 */ /* 0x000fd80003800000 */
[----:B------:R-:W-:Y:S05]  /*1a30*/  @P0 BRA `(.L_x_6882) ;  /* 0x0000003000b80947 */ /* 0x000fea0003800000 */
[----:B0-----:R-:W0:Y:S01]  /*1a40*/  LDC R4, c[0x0][0x218] ;  /* 0x00008600ff047b82 */ /* 0x001e220000000800 */
        /* <DEDUP_REMOVED lines=352> */
[----:B------:R-:W-:Y:S01]  /*3050*/  HFMA2.MMA R8, -RZ, RZ, 0, 0 ;  /* 0x00000000ff087435 */ /* 0x000fe200000001ff */
[----:B------:R-:W-:Y:S01]  /*3060*/  ULDC.64 UR8, c[0x0][0x330] ;  /* 0x0000cc0000087ab9 */ /* 0x000fe20000000a00 */
[----:B------:R-:W-:Y:S01]  /*3070*/  ULDC UR7, c[0x0][0x338] ;  /* 0x0000ce0000077ab9 */ /* 0x000fe20000000800 */
[----:B------:R-:W-:-:S07]  /*3080*/  ULDC.64 UR10, c[0x0][0x4c0] ;  /* 0x00013000000a7ab9 */ /* 0x000fce0000000a00 */
[----:B------:R-:W-:Y:S02]  /*3090*/  IMAD.HI.U32 R14, R9, UR9, R8 ;  /* 0x00000009090e7c27 */ /* 0x000fe4000f8e0008 */
[----:B------:R-:W0:Y:S03]  /*30a0*/  @P0 LDC.64 R16, c[0x0][0x340] ;  /* 0x0000d000ff100b82 */ /* 0x000e260000000a00 */
[----:B------:R-:W-:Y:S02]  /*30b0*/  SHF.R.U32.HI R15, RZ, UR7, R14 ;  /* 0x00000007ff0f7c19 */ /* 0x000fe4000801160e */
[----:B------:R-:W-:Y:S02]  /*30c0*/  @P0 MOV R14, RZ ;  /* 0x000000ff000e0202 */ /* 0x000fe40000000f00 */
[----:B------:R-:W-:Y:S01]  /*30d0*/  IADD3 R8, -R15, RZ, RZ ;  /* 0x000000ff0f087210 */ /* 0x000fe20007ffe1ff */
[----:B------:R-:W1:Y:S04]  /*30e0*/  @P0 LDC R19, c[0x0][0x33c] ;  /* 0x0000cf00ff130b82 */ /* 0x000e680000000800 */
[----:B------:R-:W-:Y:S01]  /*30f0*/  IMAD R8, R8, UR8, R9 ;  /* 0x0000000808087c24 */ /* 0x000fe2000f8e0209 */
[----:B------:R-:W-:-:S03]  /*3100*/  ULDC.64 UR8, c[0x0][0x4b8] ;  /* 0x00012e0000087ab9 */ /* 0x000fc60000000a00 */
[----:B------:R-:W2:Y:S01]  /*3110*/  @P0 LDC.64 R12, c[0x0][0x4c8] ;  /* 0x00013200ff0c0b82 */ /* 0x000ea20000000a00 */
[C---:B------:R-:W-:Y:S02]  /*3120*/  IMAD R5, R8.reuse, UR8, R5 ;  /* 0x0000000808057c24 */ /* 0x040fe4000f8e0205 */
[C---:B------:R-:W-:Y:S02]  /*3130*/  IMAD R0, R8.reuse, UR9, R0 ;  /* 0x0000000908007c24 */ /* 0x040fe4000f8e0200 */
[C---:B------:R-:W-:Y:S02]  /*3140*/  IMAD R7, R8.reuse, UR10, R7 ;  /* 0x0000000a08077c24 */ /* 0x040fe4000f8e0207 */
[----:B------:R-:W-:Y:S01]  /*3150*/  IMAD R2, R8, UR11, R2 ;  /* 0x0000000b08027c24 */ /* 0x000fe2000f8e0202 */
        /* <DEDUP_REMOVED lines=9> */
.L_x_6883:
        /* <DEDUP_REMOVED lines=26> */
[----:B------:R1:W-:Y:S01]  /*3390*/  STG.E.U16 desc[UR4][R4.64], R7 ;  /* 0x0000000704007986 */ /* 0x0003e2000c101504 */
[----:B------:R-:W-:-:S13]  /*33a0*/  ISETP.GE.AND P0, PT, R3, UR6, PT ;  /* 0x0000000603007c0c */ /* 0x000fda000bf06270 */
[----:B-1----:R-:W-:Y:S05]  /*33b0*/  @P0 BRA `(.L_x_6882) ;  /* 0x0000001800580947 */ /* 0x002fea0003800000 */
        /* <DEDUP_REMOVED lines=379> */
.L_x_6884:
        /* <DEDUP_REMOVED lines=27> */
.L_x_6882:
[----:B------:R-:W-:Y:S05]  /*4d20*/  BSYNC B0 ;  /* 0x0000000000007941 */ /* 0x000fea0003800000 */
.L_x_6881:
[----:B------:R-:W-:-:S13]  /*4d30*/  ISETP.GE.AND P0, PT, R3, UR6, PT ;  /* 0x0000000603007c0c */ /* 0x000fda000bf06270 */
[----:B------:R-:W-:Y:S05]  /*4d40*/  @P0 EXIT ;  /* 0x000000000000094d */ /* 0x000fea0003800000 */
[----:B01----:R-:W0:Y:S01]  /*4d50*/  LDC R4, c[0x0][0x218] ;  /* 0x00008600ff047b82 */ /* 0x003e220000000800 */
        /* <DEDUP_REMOVED lines=9> */
[----:B------:R-:W-:Y:S02]  /*4df0*/  ULDC.64 UR8, c[0x0][0x350] ;  /* 0x0000d40000087ab9 */ /* 0x000fe40000000a00 */
[----:B------:R-:W-:Y:S01]  /*4e00*/  IMAD.HI.U32 R8, R3, UR6, R2 ;  /* 0x0000000603087c27 */ /* 0x000fe2000f8e0002 */
[----:B------:R-:W-:-:S04]  /*4e10*/  ULDC UR6, c[0x0][0x21c] ;  /* 0x0000870000067ab9 */ /* 0x000fc80000000800 */
[----:B------:R-:W-:-:S04]  /*4e20*/  SHF.R.U32.HI R9, RZ, UR7, R8 ;  /* 0x00000007ff097c19 */ /* 0x000fc80008011608 */
[----:B------:R-:W-:-:S05]  /*4e30*/  IADD3 R2, -R9, RZ, RZ ;  /* 0x000000ff09027210 */ /* 0x000fca0007ffe1ff */
[----:B------:R-:W-:Y:S01]  /*4e40*/  IMAD R2, R2, UR6, R3 ;  /* 0x0000000602027c24 */ /* 0x000fe2000f8e0203 */
[----:B------:R-:W-:-:S03]  /*4e50*/  ULDC.64 UR6, c[0x0][0x348] ;  /* 0x0000d20000067ab9 */ /* 0x000fc60000000a00 */
        /* <DEDUP_REMOVED lines=23> */
[----:B------:R-:W-:-:S07]  /*4fd0*/  ULDC.64 UR8, c[0x0][0x370] ;  /* 0x0000dc0000087ab9 */ /* 0x000fce0000000a00 */
[----:B------:R-:W-:Y:S01]  /*4fe0*/  IMAD.HI.U32 R8, R11, UR6, R10 ;  /* 0x000000060b087c27 */ /* 0x000fe2000f8e000a */
[----:B------:R-:W-:-:S04]  /*4ff0*/  ULDC UR6, c[0x0][0x234] ;  /* 0x00008d0000067ab9 */ /* 0x000fc80000000800 */
        /* <DEDUP_REMOVED lines=315> */
[----:B------:R-:W-:Y:S01]  /*63b0*/  SHF.R.U32.HI R15, RZ, UR6, R14 ;  /* 0x00000006ff0f7c19 */ /* 0x000fe2000801160e */
[----:B------:R-:W-:Y:S01]  /*63c0*/  ULDC.64 UR6, c[0x0][0x4b8] ;  /* 0x00012e0000067ab9 */ /* 0x000fe20000000a00 */
        /* <DEDUP_REMOVED lines=19> */
.L_x_6885:
        /* <DEDUP_REMOVED lines=10> */
[----:B------:R-:W-:-:S02]  /*65a0*/  ULDC.64 UR6, c[0x0][0x4d8] ;  /* 0x0001360000067ab9 */ /* 0x000fc40000000a00 */
[----:B------:R0:W3:Y:S04]  /*65b0*/  LDG.E.U16 R11, desc[UR4][R2.64] ;  /* 0x00000004020b7981 */ /* 0x0000e8000c1e1500 */
[----:B------:R-:W4:Y:S01]  /*65c0*/  LDG.E.U16 R6, desc[UR4][R6.64] ;  /* 0x0000000406067981 */ /* 0x000f22000c1e1500 */
[----:B0-----:R-:W-:-:S04]  /*65d0*/  IADD3 R2, P2, R5, UR6, RZ ;  /* 0x0000000605027c10 */ /* 0x001fc8000ff5e0ff */
[----:B------:R-:W-:Y:S02]  /*65e0*/  IADD3.X R3, RZ, UR7, RZ, P2, !PT ;  /* 0x00000007ff037c10 */ /* 0x000fe400097fe4ff */
        /* <DEDUP_REMOVED lines=10> */
[----:B------:R-:W-:Y:S01]  /*6690*/  STG.E.U16 desc[UR4][R2.64], R11 ;  /* 0x0000000b02007986 */ /* 0x000fe2000c101504 */
[----:B------:R-:W-:Y:S05]  /*66a0*/  EXIT ;  /* 0x000000000000794d */ /* 0x000fea0003800000 */
.L_x_6886:
        /* <DEDUP_REMOVED lines=13> */
.L_x_44440:


//--------------------- .text._ZN2at6native27unrolled_elementwise_kernelIZZZNS0_49_GLOBAL__N__657f93f7_16_TensorCompare_cu_71e06f4e17clamp_kernel_implERNS_18TensorIteratorBaseEENKUlvE_clEvENKUlvE7_clEvEUlN3c108BFloat16ES8_S8_E_St5arrayIPcLm4EELi4E23TrivialOffsetCalculatorILi3EjESD_ILi1EjENS0_6memory15LoadWithoutCastENSG_16StoreWithoutCastEEEviT_T0_T2_T3_T4_T5_ --------------------------
	.section	.text._ZN2at6native27unrolled_elementwise_kernelIZZZNS0_49_GLOBAL__N__657f93f7_16_TensorCompare_cu_71e06f4e17clamp_kernel_implERNS_18TensorIteratorBaseEENKUlvE_clEvENKUlvE7_clEvEUlN3c108BFloat16ES8_S8_E_St5arrayIPcLm4EELi4E23TrivialOffsetCalculatorILi3EjESD_ILi1EjENS0_6memory15LoadWithoutCastENSG_16StoreWithoutCastEEEviT_T0_T2_T3_T4_T5_,"ax",@progbits
	.align	128
        .global         _ZN2at6native27unrolled_elementwise_kernelIZZZNS0_49_GLOBAL__N__657f93f7_16_TensorCompare_cu_71e06f4e17clamp_kernel_implERNS_18TensorIteratorBaseEENKUlvE_clEvENKUlvE7_clEvEUlN3c108BFloat16ES8_S8_E_St5arrayIPcLm4EELi4E23TrivialOffsetCalculatorILi3EjESD_ILi1EjENS0_6memory15LoadWithoutCastENSG_16StoreWithoutCastEEEviT_T0_T2_T3_T4_T5_
        .type           _ZN2at6native27unrolled_elementwise_kernelIZZZNS0_49_GLOBAL__N__657f93f7_16_TensorCompare_cu_71e06f4e17clamp_kernel_implERNS_18TensorIteratorBaseEENKUlvE_clEvENKUlvE7_clEvEUlN3c108BFloat16ES8_S8_E_St5arrayIPcLm4EELi4E23TrivialOffsetCalculatorILi3EjESD_ILi1EjENS0_6memory15LoadWithoutCastENSG_16StoreWithoutCastEEEviT_T0_T2_T3_T4_T5_,@function
        .size           _ZN2at6native27unrolled_elementwise_kernelIZZZNS0_49_GLOBAL__N__657f93f7_16_TensorCompare_cu_71e06f4e17clamp_kernel_implERNS_18TensorIteratorBaseEENKUlvE_clEvENKUlvE7_clEvEUlN3c108BFloat16ES8_S8_E_St5arrayIPcLm4EELi4E23TrivialOffsetCalculatorILi3EjESD_ILi1EjENS0_6memory15LoadWithoutCastENSG_16StoreWithoutCastEEEviT_T0_T2_T3_T4_T5_,(.L_x_44441 - _ZN2at6native27unrolled_elementwise_kernelIZZZNS0_49_GLOBAL__N__657f93f7_16_TensorCompare_cu_71e06f4e17clamp_kernel_implERNS_18TensorIteratorBaseEENKUlvE_clEvENKUlvE7_clEvEUlN3c108BFloat16ES8_S8_E_St5arrayIPcLm4EELi4E23TrivialOffsetCalculatorILi3EjESD_ILi1EjENS0_6memory15LoadWithoutCastENSG_16StoreWithoutCastEEEviT_T0_T2_T3_T4_T5_)
        .other          _ZN2at6native27unrolled_elementwise_kernelIZZZNS0_49_GLOBAL__N__657f93f7_16_TensorCompare_cu_71e06f4e17clamp_kernel_implERNS_18TensorIteratorBaseEENKUlvE_clEvENKUlvE7_clEvEUlN3c108BFloat16ES8_S8_E_St5arrayIPcLm4EELi4E23TrivialOffsetCalculatorILi3EjESD_ILi1EjENS0_6memory15LoadWithoutCastENSG_16StoreWithoutCastEEEviT_T0_T2_T3_T4_T5_,@"STO_CUDA_ENTRY STV_DEFAULT"
_ZN2at6native27unrolled_elementwise_kernelIZZZNS0_49_GLOBAL__N__657f93f7_16_TensorCompare_cu_71e06f4e17clamp_kernel_implERNS_18TensorIteratorBaseEENKUlvE_clEvENKUlvE7_clEvEUlN3c108BFloat16ES8_S8_E_St5arrayIPcLm4EELi4E23TrivialOffsetCalculatorILi3EjESD_ILi1EjENS0_6memory15LoadWithoutCastENSG_16StoreWithoutCastEEEviT_T0_T2_T3_T4_T5_:
.text._ZN2at6native27unrolled_elementwise_kernelIZZZNS0_49_GLOBAL__N__657f93f7_16_TensorCompare_cu_71e06f4e17clamp_kernel_implERNS_18TensorIteratorBaseEENKUlvE_clEvENKUlvE7_clEvEUlN3c108BFloat16ES8_S8_E_St5arrayIPcLm4EELi4E23TrivialOffsetCalculatorILi3EjESD_ILi1EjENS0_6memory15LoadWithoutCastENSG_16StoreWithoutCastEEEviT_T0_T2_T3_T4_T5_:
[----:B------:R-:W-:Y:S01]  /*0000*/  LDC R1, c[0x0][0x28] ;  /* 0x00000a00ff017b82 */ /* 0x000fe20000000800 */
[----:B------:R-:W0:Y:S07]  /*0010*/  S2R R0, SR_CTAID.X ;  /* 0x0000000000007919 */ /* 0x000e2e0000002500 */
[----:B------:R-:W0:Y:S01]  /*0020*/  LDC R3, c[0x0][0x210] ;  /* 0x00008400ff037b82 */ /* 0x000e220000000800 */
[----:B------:R-:W-:Y:S01]  /*0030*/  ULDC.64 UR4, c[0x0][0x208] ;  /* 0x0000820000047ab9 */ /* 0x000fe20000000a00 */
[----:B------:R-:W-:Y:S01]  /*0040*/  PRMT R4, RZ, 0x7610, R4 ;  /* 0x00007610ff047816 */ /* 0x000fe20000000004 */
[----:B------:R-:W1:Y:S01]  /*0050*/  S2R R11, SR_TID.X ;  /* 0x00000000000b7919 */ /* 0x000e620000002100 */
[--C-:B0-----:R-:W-:Y:S01]  /*0060*/  IMAD R2, R0, -0x200, R3.reuse ;  /* 0xfffffe0000027824 */ /* 0x101fe200078e0203 */
[----:B------:R-:W-:Y:S01]  /*0070*/  PRMT R3, RZ, 0x7610, R3 ;  /* 0x00007610ff037816 */ /* 0x000fe20000000003 */
        /* <DEDUP_REMOVED lines=8> */
[----:B------:R-:W-:-:S05]  /*0100*/  @!P1 VIADD R5, R5, 0x80 ;  /* 0x0000008005059836 */ /* 0x000fca0000000000 */
[----:B------:R-:W-:Y:S01]  /*0110*/  ISETP.GE.AND P3, PT, R5, R2, PT ;  /* 0x000000020500720c */ /* 0x000fe20003f66270 */
[----:B0-----:R-:W-:Y:S01]  /*0120*/  @!P0 IMAD.WIDE.U32 R16, R13, 0x2, R16 ;  /* 0x000000020d108825 */ /* 0x001fe200078e0010 */
[----:B------:R-:W0:Y:S11]  /*0130*/  @!P1 LDC.64 R24, c[0x0][0x230] ;  /* 0x00008c00ff189b82 */ /* 0x000e360000000a00 */
[----:B------:R-:W-:Y:S01]  /*0140*/  @!P3 IMAD R29, R0, 0x200, R5 ;  /* 0x00000200001db824 */ /* 0x000fe200078e0205 */
[----:B------:R-:W2:Y:S01]  /*0150*/  @!P3 LDC.64 R14, c[0x0][0x228] ;  /* 0x00008a00ff0ebb82 */ /* 0x000ea20000000a00 */
[----:B------:R-:W-:-:S02]  /*0160*/  @!P3 VIADD R5, R5, 0x80 ;  /* 0x000000800505b836 */ /* 0x000fc40000000000 */
[----:B-1----:R-:W-:-:S03]  /*0170*/  @!P1 IMAD.WIDE.U32 R18, R9, 0x2, R18 ;  /* 0x0000000209129825 */ /* 0x002fc600078e0012 */
[----:B------:R-:W-:Y:S02]  /*0180*/  ISETP.GE.AND P2, PT, R5, R2, PT ;  /* 0x000000020500720c */ /* 0x000fe40003f46270 */
[----:B------:R1:W5:Y:S11]  /*0190*/  @!P1 LDG.E.U16 R3, desc[UR4][R18.64] ;  /* 0x0000000412039981 */ /* 0x000376000c1e1500 */
[----:B------:R-:W3:Y:S01]  /*01a0*/  @!P2 LDC.64 R6, c[0x0][0x228] ;  /* 0x00008a00ff06ab82 */ /* 0x000ee20000000a00 */
[--C-:B------:R-:W-:Y:S01]  /*01b0*/  @!P2 IMAD R27, R0, 0x200, R5.reuse ;  /* 0x00000200001ba824 */ /* 0x100fe200078e0205 */
[----:B------:R-:W-:Y:S01]  /*01c0*/  PRMT R5, RZ, 0x7610, R5 ;  /* 0x00007610ff057816 */ /* 0x000fe20000000005 */
[----:B--2---:R-:W-:-:S05]  /*01d0*/  @!P3 IMAD.WIDE.U32 R22, R29, 0x2, R14 ;  /* 0x000000021d16b825 */ /* 0x004fca00078e000e */
[----:B------:R-:W2:Y:S01]  /*01e0*/  @!P0 LDC.64 R14, c[0x0][0x228] ;  /* 0x00008a00ff0e8b82 */ /* 0x000ea20000000a00 */
[----:B------:R4:W5:Y:S01]  /*01f0*/  @!P3 LDG.E.U16 R4, desc[UR4][R22.64] ;  /* 0x000000041604b981 */ /* 0x000962000c1e1500 */
[----:B------:R-:W-:-:S06]  /*0200*/  PRMT R8, RZ, 0x7610, R8 ;  /* 0x00007610ff087816 */ /* 0x000fcc0000000008 */
[----:B-1----:R-:W1:Y:S01]  /*0210*/  @!P3 LDC.64 R18, c[0x0][0x230] ;  /* 0x00008c00ff12bb82 */ /* 0x002e620000000a00 */
[----:B---3--:R-:W-:-:S07]  /*0220*/  @!P2 IMAD.WIDE.U32 R20, R27, 0x2, R6 ;  /* 0x000000021b14a825 */ /* 0x008fce00078e0006 */
[----:B----4-:R-:W3:Y:S01]  /*0230*/  @!P1 LDC.64 R22, c[0x0][0x220] ;  /* 0x00008800ff169b82 */ /* 0x010ee20000000a00 */
[----:B------:R4:W5:Y:S07]  /*0240*/  @!P2 LDG.E.U16 R5, desc[UR4][R20.64] ;  /* 0x000000041405a981 */ /* 0x00096e000c1e1500 */
[----:B----4-:R-:W4:Y:S01]  /*0250*/  @!P0 LDC.64 R20, c[0x0][0x230] ;  /* 0x00008c00ff148b82 */ /* 0x010f220000000a00 */
[----:B--2---:R-:W-:Y:S01]  /*0260*/  @!P0 IMAD.WIDE.U32 R14, R13, 0x2, R14 ;  /* 0x000000020d0e8825 */ /* 0x004fe200078e000e */
[----:B------:R-:W-:-:S02]  /*0270*/  PRMT R6, RZ, 0x7610, R6 ;  /* 0x00007610ff067816 */ /* 0x000fc40000000006 */
[----:B------:R-:W-:-:S04]  /*0280*/  PRMT R7, RZ, 0x7610, R7 ;  /* 0x00007610ff077816 */ /* 0x000fc80000000007 */
[----:B------:R2:W5:Y:S04]  /*0290*/  @!P0 LDG.E.U16 R6, desc[UR4][R16.64] ;  /* 0x0000000410068981 */ /* 0x000568000c1e1500 */
[----:B------:R0:W5:Y:S01]  /*02a0*/  @!P0 LDG.E.U16 R7, desc[UR4][R14.64] ;  /* 0x000000040e078981 */ /* 0x000162000c1e1500 */
[----:B--2---:R-:W2:Y:S01]  /*02b0*/  @!P2 LDC.64 R16, c[0x0][0x220] ;  /* 0x00008800ff10ab82 */ /* 0x004ea20000000a00 */
[----:B----4-:R-:W-:-:S07]  /*02c0*/  @!P0 IMAD.WIDE.U32 R20, R13, 0x2, R20 ;  /* 0x000000020d148825 */ /* 0x010fce00078e0014 */
[----:B------:R-:W4:Y:S01]  /*02d0*/  @!P3 LDC.64 R12, c[0x0][0x220] ;  /* 0x00008800ff0cbb82 */ /* 0x000f220000000a00 */
[----:B------:R1:W5:Y:S07]  /*02e0*/  @!P0 LDG.E.U16 R8, desc[UR4][R20.64] ;  /* 0x0000000414088981 */ /* 0x00036e000c1e1500 */
[----:B0-----:R-:W0:Y:S01]  /*02f0*/  @!P2 LDC.64 R14, c[0x0][0x230] ;  /* 0x00008c00ff0eab82 */ /* 0x001e220000000a00 */
[----:B------:R-:W-:-:S07]  /*0300*/  PRMT R26, RZ, 0x7610, R26 ;  /* 0x00007610ff1a7816 */ /* 0x000fce000000001a */
[----:B-1----:R-:W1:Y:S01]  /*0310*/  @!P0 LDC.64 R20, c[0x0][0x218] ;  /* 0x00008600ff148b82 */ /* 0x002e620000000a00 */
[----:B---3--:R-:W-:Y:S01]  /*0320*/  @!P1 IMAD.WIDE.U32 R22, R9, 0x2, R22 ;  /* 0x0000000209169825 */ /* 0x008fe200078e0016 */
[----:B------:R-:W-:-:S03]  /*0330*/  PRMT R10, RZ, 0x7610, R10 ;  /* 0x00007610ff0a7816 */ /* 0x000fc6000000000a */
[----:B----4-:R-:W-:-:S04]  /*0340*/  @!P3 IMAD.WIDE.U32 R12, R29, 0x2, R12 ;  /* 0x000000021d0cb825 */ /* 0x010fc800078e000c */
[----:B------:R-:W-:Y:S01]  /*0350*/  @!P1 IMAD.WIDE.U32 R24, R9, 0x2, R24 ;  /* 0x0000000209189825 */ /* 0x000fe200078e0018 */
[----:B------:R-:W-:Y:S01]  /*0360*/  PRMT R9, RZ, 0x7610, R9 ;  /* 0x00007610ff097816 */ /* 0x000fe20000000009 */
[----:B------:R3:W5:Y:S02]  /*0370*/  @!P3 LDG.E.U16 R26, desc[UR4][R12.64] ;  /* 0x000000040c1ab981 */ /* 0x000764000c1e1500 */
[----:B------:R-:W-:Y:S02]  /*0380*/  @!P3 IMAD.WIDE.U32 R18, R29, 0x2, R18 ;  /* 0x000000021d12b825 */ /* 0x000fe400078e0012 */
[----:B------:R4:W5:Y:S02]  /*0390*/  @!P1 LDG.E.U16 R10, desc[UR4][R24.64] ;  /* 0x00000004180a9981 */ /* 0x000964000c1e1500 */
[----:B--2---:R-:W-:Y:S02]  /*03a0*/  @!P2 IMAD.WIDE.U32 R16, R27, 0x2, R16 ;  /* 0x000000021b10a825 */ /* 0x004fe400078e0010 */
[----:B------:R2:W5:Y:S02]  /*03b0*/  @!P1 LDG.E.U16 R9, desc[UR4][R22.64] ;  /* 0x0000000416099981 */ /* 0x000564000c1e1500 */
[----:B---3--:R-:W-:-:S02]  /*03c0*/  IMAD.MOV.U32 R13, RZ, RZ, R11 ;  /* 0x000000ffff0d7224 */ /* 0x008fc400078e000b */
[----:B0-----:R-:W-:Y:S01]  /*03d0*/  @!P2 IMAD.WIDE.U32 R14, R27, 0x2, R14 ;  /* 0x000000021b0ea825 */ /* 0x001fe200078e000e */
[----:B----4-:R-:W-:-:S03]  /*03e0*/  PRMT R24, RZ, 0x7610, R24 ;  /* 0x00007610ff187816 */ /* 0x010fc60000000018 */
[C---:B------:R-:W-:Y:S01]  /*03f0*/  VIADD R29, R13.reuse, 0x80 ;  /* 0x000000800d1d7836 */ /* 0x040fe20000000000 */
[----:B--2---:R-:W-:Y:S01]  /*0400*/  PRMT R23, RZ, 0x7610, R23 ;  /* 0x00007610ff177816 */ /* 0x004fe20000000017 */
[C---:B------:R-:W-:Y:S01]  /*0410*/  VIADD R25, R13.reuse, 0x100 ;  /* 0x000001000d197836 */ /* 0x040fe20000000000 */
[----:B------:R-:W-:Y:S01]  /*0420*/  PRMT R22, RZ, 0x7610, R22 ;  /* 0x00007610ff167816 */ /* 0x000fe20000000016 */
[----:B------:R-:W-:Y:S01]  /*0430*/  VIADD R27, R13, 0x180 ;  /* 0x000001800d1b7836 */ /* 0x000fe20000000000 */
[----:B------:R-:W-:Y:S01]  /*0440*/  BSSY B0, `(.L_x_6887) ;  /* 0x0000018000007945 */ /* 0x000fe20003800000 */
[----:B------:R-:W-:Y:S01]  /*0450*/  @!P0 IMAD.MOV.U32 R13, RZ, RZ, R29 ;  /* 0x000000ffff0d8224 */ /* 0x000fe200078e001d */
[----:B------:R0:W5:Y:S01]  /*0460*/  @!P3 LDG.E.U16 R23, desc[UR4][R18.64] ;  /* 0x000000041217b981 */ /* 0x000162000c1e1500 */
[----:B------:R-:W-:Y:S01]  /*0470*/  @!P0 IMAD R11, R0, 0x200, R11 ;  /* 0x00000200000b8824 */ /* 0x000fe200078e020b */
[-C--:B------:R-:W-:Y:S02]  /*0480*/  ISETP.GE.AND P1, PT, R29, R2.reuse, PT ;  /* 0x000000021d00720c */ /* 0x080fe40003f26270 */
[----:B------:R0:W5:Y:S01]  /*0490*/  @!P2 LDG.E.U16 R22, desc[UR4][R16.64] ;  /* 0x000000041016a981 */ /* 0x000162000c1e1500 */
[-C--:B------:R-:W-:Y:S01]  /*04a0*/  ISETP.GE.AND P3, PT, R27, R2.reuse, PT ;  /* 0x000000021b00720c */ /* 0x080fe20003f66270 */
[----:B-1----:R-:W-:Y:S01]  /*04b0*/  @!P0 IMAD.WIDE.U32 R20, R11, 0x2, R20 ;  /* 0x000000020b148825 */ /* 0x002fe200078e0014 */
[-C--:B------:R-:W-:Y:S01]  /*04c0*/  ISETP.GE.AND P4, PT, R13, R2.reuse, PT ;  /* 0x000000020d00720c */ /* 0x080fe20003f86270 */
[----:B------:R0:W5:Y:S01]  /*04d0*/  @!P2 LDG.E.U16 R24, desc[UR4][R14.64] ;  /* 0x000000040e18a981 */ /* 0x000162000c1e1500 */
[----:B------:R-:W-:Y:S01]  /*04e0*/  ISETP.GE.AND P2, PT, R25, R2, PT ;  /* 0x000000021900720c */ /* 0x000fe20003f46270 */
[----:B------:R-:W-:-:S12]  /*04f0*/  @P0 BRA `(.L_x_6888) ;  /* 0x0000000000300947 */ /* 0x000fd80003800000 */
[----:B-----5:R-:W-:Y:S01]  /*0500*/  PRMT R12, R8, 0x7610, R12 ;  /* 0x00007610080c7816 */ /* 0x020fe2000000000c */
[----:B0-----:R-:W-:Y:S01]  /*0510*/  IMAD.U32 R15, R7, 0x10000, RZ ;  /* 0x00010000070f7824 */ /* 0x001fe200078e00ff */
[----:B------:R-:W-:-:S03]  /*0520*/  PRMT R11, R6, 0x7610, R11 ;  /* 0x00007610060b7816 */ /* 0x000fc6000000000b */
[----:B------:R-:W-:Y:S02]  /*0530*/  IMAD.U32 R17, R12, 0x10000, RZ ;  /* 0x000100000c117824 */ /* 0x000fe400078e00ff */
[----:B------:R-:W-:-:S03]  /*0540*/  IMAD.U32 R6, R11, 0x10000, RZ ;  /* 0x000100000b067824 */ /* 0x000fc600078e00ff */
[----:B------:R-:W-:Y:S02]  /*0550*/  FSETP.GTU.FTZ.AND P5, PT, |R17|, +INF , PT ;  /* 0x7f8000001100780b */ /* 0x000fe40003fbc200 */
[C---:B------:R-:W-:Y:S02]  /*0560*/  FMNMX.FTZ R8, R6.reuse, R15, !PT ;  /* 0x0000000f06087209 */ /* 0x040fe40007810000 */
[----:B------:R-:W-:Y:S02]  /*0570*/  FSETP.GTU.FTZ.AND P6, PT, |R6|, +INF , PT ;  /* 0x7f8000000600780b */ /* 0x000fe40003fdc200 */
[----:B------:R-:W-:-:S07]  /*0580*/  FMNMX.FTZ R8, R8, R17, PT ;  /* 0x0000001108087209 */ /* 0x000fce0003810000 */
[----:B------:R-:W0:Y:S01]  /*0590*/  @!P5 F2F.BF16.F32 R12, R8 ;  /* 0x00000008000cd304 */ /* 0x000e220000202000 */
[----:B------:R-:W-:-:S04]  /*05a0*/  FSETP.GTU.FTZ.AND P5, PT, |R15|, +INF , PT ;  /* 0x7f8000000f00780b */ /* 0x000fc80003fbc200 */
[----:B0-----:R-:W-:-:S09]  /*05b0*/  @!P6 SEL R11, R12, R7, !P5 ;  /* 0x000000070c0be207 */ /* 0x001fd20006800000 */
.L_x_6888:
[----:B------:R-:W-:Y:S05]  /*05c0*/  BSYNC B0 ;  /* 0x0000000000007941 */ /* 0x000fea0003800000 */
.L_x_6887:
[----:B------:R-:W-:Y:S04]  /*05d0*/  BSSY B0, `(.L_x_6889) ;  /* 0x000000c000007945 */ /* 0x000fe80003800000 */
[----:B------:R-:W-:Y:S05]  /*05e0*/  @P1 BRA `(.L_x_6890) ;  /* 0x0000000000281947 */ /* 0x000fea0003800000 */
[----:B0----5:R-:W-:Y:S02]  /*05f0*/  IMAD.U32 R15, R10, 0x10000, RZ ;  /* 0x000100000a0f7824 */ /* 0x021fe400078e00ff */
        /* <DEDUP_REMOVED lines=9> */
.L_x_6890:
[----:B------:R-:W-:Y:S05]  /*0690*/  BSYNC B0 ;  /* 0x0000000000007941 */ /* 0x000fea0003800000 */
.L_x_6889:
        /* <DEDUP_REMOVED lines=9> */
[----:B------:R-:W1:Y:S01]  /*0730*/  @!P1 F2F.BF16.F32 R23, R7 ;  /* 0x0000000700179304 */ /* 0x000e620000202000 */
[----:B------:R-:W-:-:S04]  /*0740*/  FSETP.GTU.FTZ.AND P1, PT, |R6|, +INF , PT ;  /* 0x7f8000000600780b */ /* 0x000fc80003f3c200 */
[----:B-1----:R-:W-:-:S09]  /*0750*/  @!P2 SEL R26, R23, R4, !P1 ;  /* 0x00000004171aa207 */ /* 0x002fd20004800000 */
.L_x_6892:
[----:B------:R-:W-:Y:S05]  /*0760*/  BSYNC B0 ;  /* 0x0000000000007941 */ /* 0x000fea0003800000 */
.L_x_6891:
        /* <DEDUP_REMOVED lines=12> */
.L_x_6894:
[----:B------:R-:W-:Y:S05]  /*0830*/  BSYNC B0 ;  /* 0x0000000000007941 */ /* 0x000fea0003800000 */
.L_x_6893:
[----:B------:R1:W-:Y:S01]  /*0840*/  @!P0 STG.E.U16 desc[UR4][R20.64], R11 ;  /* 0x0000000b14008986 */ /* 0x0003e2000c101504 */
[----:B------:R-:W-:Y:S04]  /*0850*/  BSSY B0, `(.L_x_6895) ;  /* 0x000000c000007945 */ /* 0x000fe80003800000 */
[----:B------:R-:W-:Y:S05]  /*0860*/  @P4 BRA `(.L_x_6896) ;  /* 0x0000000000284947 */ /* 0x000fea0003800000 */
[----:B-----5:R-:W2:Y:S01]  /*0870*/  LDC.64 R6, c[0x0][0x218] ;  /* 0x00008600ff067b82 */ /* 0x020ea20000000a00 */
[----:B------:R-:W-:Y:S02]  /*0880*/  IMAD R5, R0, 0x200, R13 ;  /* 0x0000020000057824 */ /* 0x000fe400078e020d */
[----:B------:R-:W-:-:S05]  /*0890*/  VIADD R13, R13, 0x80 ;  /* 0x000000800d0d7836 */ /* 0x000fca0000000000 */
[----:B------:R-:W-:-:S13]  /*08a0*/  ISETP.GE.AND P0, PT, R13, R2, PT ;  /* 0x000000020d00720c */ /* 0x000fda0003f06270 */
[----:B------:R-:W-:Y:S02]  /*08b0*/  @!P0 IMAD R3, R0, 0x200, R13 ;  /* 0x0000020000038824 */ /* 0x000fe400078e020d */
[----:B------:R-:W-:Y:S02]  /*08c0*/  @!P0 VIADD R13, R13, 0x80 ;  /* 0x000000800d0d8836 */ /* 0x000fe40000000000 */
[----:B--2---:R-:W-:-:S04]  /*08d0*/  IMAD.WIDE.U32 R4, R5, 0x2, R6 ;  /* 0x0000000205047825 */ /* 0x004fc800078e0006 */
[----:B------:R-:W-:Y:S01]  /*08e0*/  @!P0 IMAD.WIDE.U32 R6, R3, 0x2, R6 ;  /* 0x0000000203068825 */ /* 0x000fe200078e0006 */
[----:B------:R2:W-:Y:S04]  /*08f0*/  STG.E.U16 desc[UR4][R4.64], R9 ;  /* 0x0000000904007986 */ /* 0x0005e8000c101504 */
[----:B------:R2:W-:Y:S02]  /*0900*/  @!P0 STG.E.U16 desc[UR4][R6.64], R26 ;  /* 0x0000001a06008986 */ /* 0x0005e4000c101504 */
.L_x_6896:
[----:B------:R-:W-:Y:S05]  /*0910*/  BSYNC B0 ;  /* 0x0000000000007941 */ /* 0x000fea0003800000 */
.L_x_6895:
[----:B------:R-:W-:-:S13]  /*0920*/  ISETP.GE.AND P0, PT, R13, R2, PT ;  /* 0x000000020d00720c */ /* 0x000fda0003f06270 */
[----:B------:R-:W-:Y:S05]  /*0930*/  @P0 EXIT ;  /* 0x000000000000094d */ /* 0x000fea0003800000 */
[----:B-----5:R-:W3:Y:S01]  /*0940*/  LDC.64 R2, c[0x0][0x218] ;  /* 0x00008600ff027b82 */ /* 0x020ee20000000a00 */
[----:B------:R-:W-:-:S04]  /*0950*/  IMAD R13, R0, 0x200, R13 ;  /* 0x00000200000d7824 */ /* 0x000fc800078e020d */
[----:B---3--:R-:W-:-:S05]  /*0960*/  IMAD.WIDE.U32 R2, R13, 0x2, R2 ;  /* 0x000000020d027825 */ /* 0x008fca00078e0002 */
[----:B------:R-:W-:Y:S01]  /*0970*/  STG.E.U16 desc[UR4][R2.64], R22 ;  /* 0x0000001602007986 */ /* 0x000fe2000c101504 */
[----:B------:R-:W-:Y:S05]  /*0980*/  EXIT ;  /* 0x000000000000794d */ /* 0x000fea0003800000 */
.L_x_6897:
        /* <DEDUP_REMOVED lines=15> */
.L_x_44441:


//--------------------- .text._ZN2at6native29vectorized_elementwise_kernelILi2EZZZNS0_49_GLOBAL__N__657f93f7_16_TensorCompare_cu_71e06f4e17clamp_kernel_implERNS_18TensorIteratorBaseEENKUlvE_clEvENKUlvE7_clEvEUlN3c108BFloat16ES8_S8_E_St5arrayIPcLm4EEEEviT0_T1_ --------------------------
	.section	.text._ZN2at6native29vectorized_elementwise_kernelILi2EZZZNS0_49_GLOBAL__N__657f93f7_16_TensorCompare_cu_71e06f4e17clamp_kernel_implERNS_18TensorIteratorBaseEENKUlvE_clEvENKUlvE7_clEvEUlN3c108BFloat16ES8_S8_E_St5arrayIPcLm4EEEEviT0_T1_,"ax",@progbits
	.align	128
        .global         _ZN2at6native29vectorized_elementwise_kernelILi2EZZZNS0_49_GLOBAL__N__657f93f7_16_TensorCompare_cu_71e06f4e17clamp_kernel_implERNS_18TensorIteratorBaseEENKUlvE_clEvENKUlvE7_clEvEUlN3c108BFloat16ES8_S8_E_St5arrayIPcLm4EEEEviT0_T1_
        .type           _ZN2at6native29vectorized_elementwise_kernelILi2EZZZNS0_49_GLOBAL__N__657f93f7_16_TensorCompare_cu_71e06f4e17clamp_kernel_implERNS_18TensorIteratorBaseEENKUlvE_clEvENKUlvE7_clEvEUlN3c108BFloat16ES8_S8_E_St5arrayIPcLm4EEEEviT0_T1_,@function
        .size           _ZN2at6native29vectorized_elementwise_kernelILi2EZZZNS0_49_GLOBAL__N__657f93f7_16_TensorCompare_cu_71e06f4e17clamp_kernel_implERNS_18TensorIteratorBaseEENKUlvE_clEvENKUlvE7_clEvEUlN3c108BFloat16ES8_S8_E_St5arrayIPcLm4EEEEviT0_T1_,(.L_x_44442 - _ZN2at6native29vectorized_elementwise_kernelILi2EZZZNS0_49_GLOBAL__N__657f93f7_16_TensorCompare_cu_71e06f4e17clamp_kernel_implERNS_18TensorIteratorBaseEENKUlvE_clEvENKUlvE7_clEvEUlN3c108BFloat16ES8_S8_E_St5arrayIPcLm4EEEEviT0_T1_)
        .other          _ZN2at6native29vectorized_elementwise_kernelILi2EZZZNS0_49_GLOBAL__N__657f93f7_16_TensorCompare_cu_71e06f4e17clamp_kernel_implERNS_18TensorIteratorBaseEENKUlvE_clEvENKUlvE7_clEvEUlN3c108BFloat16ES8_S8_E_St5arrayIPcLm4EEEEviT0_T1_,@"STO_CUDA_ENTRY STV_DEFAULT"
_ZN2at6native29vectorized_elementwise_kernelILi2EZZZNS0_49_GLOBAL__N__657f93f7_16_TensorCompare_cu_71e06f4e17clamp_kernel_implERNS_18TensorIteratorBaseEENKUlvE_clEvENKUlvE7_clEvEUlN3c108BFloat16ES8_S8_E_St5arrayIPcLm4EEEEviT0_T1_:
.text._ZN2at6native29vectorized_elementwise_kernelILi2EZZZNS0_49_GLOBAL__N__657f93f7_16_TensorCompare_cu_71e06f4e17clamp_kernel_implERNS_18TensorIteratorBaseEENKUlvE_clEvENKUlvE7_clEvEUlN3c108BFloat16ES8_S8_E_St5arrayIPcLm4EEEEviT0_T1_:
        /* <DEDUP_REMOVED lines=10> */
[----:B------:R-:W2:Y:S08]  /*00a0*/  LDC.64 R2, c[0x0][0x220] ;  /* 0x00008800ff027b82 */ /* 0x000eb00000000a00 */
[----:B------:R-:W3:Y:S01]  /*00b0*/  LDC.64 R6, c[0x0][0x228] ;  /* 0x00008a00ff067b82 */ /* 0x000ee20000000a00 */
[----:B-1----:R-:W-:-:S04]  /*00c0*/  IMAD.WIDE R8, R0, 0x2, R8 ;  /* 0x0000000200087825 */ /* 0x002fc800078e0208 */
[----:B0-----:R-:W-:-:S04]  /*00d0*/  IMAD.WIDE.U32 R18, R5, 0x4, R8 ;  /* 0x0000000405127825 */ /* 0x001fc800078e0008 */
[C---:B--2---:R-:W-:Y:S01]  /*00e0*/  IMAD.WIDE R2, R0.reuse, 0x2, R2 ;  /* 0x0000000200027825 */ /* 0x044fe200078e0202 */
[----:B------:R-:W2:Y:S03]  /*00f0*/  LDG.E R27, desc[UR4][R18.64] ;  /* 0x00000004121b7981 */ /* 0x000ea6000c1e1900 */
[----:B---3--:R-:W-:Y:S01]  /*0100*/  IMAD.WIDE R6, R0, 0x2, R6 ;  /* 0x0000000200067825 */ /* 0x008fe200078e0206 */
[----:B------:R-:W3:Y:S03]  /*0110*/  LDG.E R15, desc[UR4][R18.64+0x200] ;  /* 0x00020004120f7981 */ /* 0x000ee6000c1e1900 */
[C---:B------:R-:W-:Y:S01]  /*0120*/  IMAD.WIDE.U32 R2, R5.reuse, 0x4, R2 ;  /* 0x0000000405027825 */ /* 0x040fe200078e0002 */
[----:B------:R-:W4:Y:S03]  /*0130*/  LDG.E R4, desc[UR4][R18.64+0x400] ;  /* 0x0004000412047981 */ /* 0x000f26000c1e1900 */
[----:B------:R-:W-:Y:S01]  /*0140*/  IMAD.WIDE.U32 R16, R5, 0x4, R6 ;  /* 0x0000000405107825 */ /* 0x000fe200078e0006 */
[----:B------:R-:W5:Y:S04]  /*0150*/  LDG.E R13, desc[UR4][R2.64] ;  /* 0x00000004020d7981 */ /* 0x000f68000c1e1900 */
[----:B------:R-:W3:Y:S04]  /*0160*/  LDG.E R25, desc[UR4][R16.64] ;  /* 0x0000000410197981 */ /* 0x000ee8000c1e1900 */
[----:B------:R-:W4:Y:S04]  /*0170*/  LDG.E R12, desc[UR4][R2.64+0x200] ;  /* 0x00020004020c7981 */ /* 0x000f28000c1e1900 */
[----:B------:R-:W4:Y:S04]  /*0180*/  LDG.E R14, desc[UR4][R16.64+0x200] ;  /* 0x00020004100e7981 */ /* 0x000f28000c1e1900 */
[----:B------:R-:W4:Y:S04]  /*0190*/  LDG.E R6, desc[UR4][R2.64+0x400] ;  /* 0x0004000402067981 */ /* 0x000f28000c1e1900 */
[----:B------:R-:W4:Y:S04]  /*01a0*/  LDG.E R7, desc[UR4][R16.64+0x400] ;  /* 0x0004000410077981 */ /* 0x000f28000c1e1900 */
[----:B------:R-:W4:Y:S04]  /*01b0*/  LDG.E R10, desc[UR4][R18.64+0x600] ;  /* 0x00060004120a7981 */ /* 0x000f28000c1e1900 */
[----:B------:R0:W4:Y:S04]  /*01c0*/  LDG.E R8, desc[UR4][R2.64+0x600] ;  /* 0x0006000402087981 */ /* 0x000128000c1e1900 */
[----:B------:R1:W4:Y:S01]  /*01d0*/  LDG.E R11, desc[UR4][R16.64+0x600] ;  /* 0x00060004100b7981 */ /* 0x000322000c1e1900 */
[----:B--2---:R-:W-:-:S05]  /*01e0*/  PRMT R20, R27, 0x7632, R20 ;  /* 0x000076321b147816 */ /* 0x004fca0000000014 */
[----:B------:R-:W-:Y:S01]  /*01f0*/  IMAD.U32 R24, R20, 0x10000, RZ ;  /* 0x0001000014187824 */ /* 0x000fe200078e00ff */
[----:B-----5:R-:W-:Y:S02]  /*0200*/  PRMT R9, R13, 0x7632, R9 ;  /* 0x000076320d097816 */ /* 0x020fe40000000009 */
[----:B---3--:R-:W-:-:S03]  /*0210*/  PRMT R29, R25, 0x7632, R29 ;  /* 0x00007632191d7816 */ /* 0x008fc6000000001d */
[----:B------:R-:W-:Y:S01]  /*0220*/  IMAD.U32 R21, R9, 0x10000, RZ ;  /* 0x0001000009157824 */ /* 0x000fe200078e00ff */
[----:B------:R-:W-:Y:S01]  /*0230*/  FSETP.GTU.FTZ.AND P0, PT, |R24|, +INF , PT ;  /* 0x7f8000001800780b */ /* 0x000fe20003f1c200 */
[----:B0-----:R-:W-:Y:S02]  /*0240*/  IMAD.U32 R2, R13, 0x10000, RZ ;  /* 0x000100000d027824 */ /* 0x001fe400078e00ff */
[----:B------:R-:W-:Y:S02]  /*0250*/  IMAD.U32 R22, R29, 0x10000, RZ ;  /* 0x000100001d167824 */ /* 0x000fe400078e00ff */
[----:B------:R-:W-:Y:S02]  /*0260*/  IMAD.U32 R3, R25, 0x10000, RZ ;  /* 0x0001000019037824 */ /* 0x000fe400078e00ff */
[----:B-1----:R-:W-:Y:S01]  /*0270*/  IMAD.U32 R17, R27, 0x10000, RZ ;  /* 0x000100001b117824 */ /* 0x002fe200078e00ff */
[----:B------:R-:W-:Y:S02]  /*0280*/  FMNMX.FTZ R23, R21, R22, !PT ;  /* 0x0000001615177209 */ /* 0x000fe40007810000 */
[----:B------:R-:W-:-:S02]  /*0290*/  FMNMX.FTZ R16, R2, R3, !PT ;  /* 0x0000000302107209 */ /* 0x000fc40007810000 */
[----:B------:R-:W-:Y:S02]  /*02a0*/  FMNMX.FTZ R23, R23, R24, PT ;  /* 0x0000001817177209 */ /* 0x000fe40003810000 */
[----:B------:R-:W-:Y:S02]  /*02b0*/  FMNMX.FTZ R16, R16, R17, PT ;  /* 0x0000001110107209 */ /* 0x000fe40003810000 */
[----:B------:R0:W1:Y:S01]  /*02c0*/  @!P0 F2F.BF16.F32 R20, R23 ;  /* 0x0000001700148304 */ /* 0x0000620000202000 */
[----:B------:R-:W-:Y:S02]  /*02d0*/  FSETP.GTU.FTZ.AND P0, PT, |R17|, +INF , PT ;  /* 0x7f8000001100780b */ /* 0x000fe40003f1c200 */
[----:B------:R-:W-:Y:S02]  /*02e0*/  F2FP.BF16.F32.PACK_AB R16, RZ, R16 ;  /* 0x00000010ff10723e */ /* 0x000fe400000010ff */
[----:B------:R-:W-:Y:S02]  /*02f0*/  FSETP.GTU.FTZ.AND P3, PT, |R21|, +INF , PT ;  /* 0x7f8000001500780b */ /* 0x000fe40003f7c200 */
[----:B------:R-:W-:-:S02]  /*0300*/  FSETP.GTU.FTZ.AND P1, PT, |R3|, +INF , PT ;  /* 0x7f8000000300780b */ /* 0x000fc40003f3c200 */
[----:B------:R-:W-:Y:S02]  /*0310*/  SEL R16, R16, R27, !P0 ;  /* 0x0000001b10107207 */ /* 0x000fe40004000000 */
[----:B------:R-:W-:Y:S02]  /*0320*/  PRMT R21, R15, 0x7632, R21 ;  /* 0x000076320f157816 */ /* 0x000fe40000000015 */
[----:B------:R-:W-:Y:S02]  /*0330*/  FSETP.GTU.FTZ.AND P2, PT, |R22|, +INF , PT ;  /* 0x7f8000001600780b */ /* 0x000fe40003f5c200 */
[----:B------:R-:W-:Y:S01]  /*0340*/  SEL R22, R16, R25, !P1 ;  /* 0x0000001910167207 */ /* 0x000fe20004800000 */
[----:B0-----:R-:W-:Y:S01]  /*0350*/  IMAD.U32 R23, R21, 0x10000, RZ ;  /* 0x0001000015177824 */ /* 0x001fe200078e00ff */
[----:B----4-:R-:W-:Y:S02]  /*0360*/  PRMT R16, R12, 0x7632, R16 ;  /* 0x000076320c107816 */ /* 0x010fe40000000010 */
[----:B------:R-:W-:-:S02]  /*0370*/  PRMT R26, R14, 0x7632, R26 ;  /* 0x000076320e1a7816 */ /* 0x000fc4000000001a */
[----:B------:R-:W-:Y:S01]  /*0380*/  FSETP.GTU.FTZ.AND P1, PT, |R23|, +INF , PT ;  /* 0x7f8000001700780b */ /* 0x000fe20003f3c200 */
[----:B------:R-:W-:Y:S02]  /*0390*/  IMAD.U32 R3, R16, 0x10000, RZ ;  /* 0x0001000010037824 */ /* 0x000fe400078e00ff */
[----:B------:R-:W-:Y:S01]  /*03a0*/  IMAD.U32 R26, R26, 0x10000, RZ ;  /* 0x000100001a1a7824 */ /* 0x000fe200078e00ff */
[----:B------:R-:W-:Y:S01]  /*03b0*/  FSETP.GTU.FTZ.AND P0, PT, |R2|, +INF , PT ;  /* 0x7f8000000200780b */ /* 0x000fe20003f1c200 */
[----:B------:R-:W-:Y:S01]  /*03c0*/  IMAD.U32 R2, R12, 0x10000, RZ ;  /* 0x000100000c027824 */ /* 0x000fe200078e00ff */
[----:B-1----:R-:W-:Y:S01]  /*03d0*/  @!P3 SEL R9, R20, R29, !P2 ;  /* 0x0000001d1409b207 */ /* 0x002fe20005000000 */
[----:B------:R-:W-:Y:S01]  /*03e0*/  IMAD.U32 R17, R14, 0x10000, RZ ;  /* 0x000100000e117824 */ /* 0x000fe200078e00ff */
[----:B------:R-:W-:Y:S02]  /*03f0*/  FMNMX.FTZ R20, R3, R26, !PT ;  /* 0x0000001a03147209 */ /* 0x000fe40007810000 */
[----:B------:R-:W-:-:S02]  /*0400*/  FSETP.GTU.FTZ.AND P2, PT, |R2|, +INF , PT ;  /* 0x7f8000000200780b */ /* 0x000fc40003f5c200 */
[----:B------:R-:W-:Y:S02]  /*0410*/  FSETP.GTU.FTZ.AND P3, PT, |R3|, +INF , PT ;  /* 0x7f8000000300780b */ /* 0x000fe40003f7c200 */
[----:B------:R-:W-:Y:S01]  /*0420*/  FMNMX.FTZ R18, R2, R17, !PT ;  /* 0x0000001102127209 */ /* 0x000fe20007810000 */
[----:B------:R-:W-:Y:S01]  /*0430*/  IMAD.U32 R19, R15, 0x10000, RZ ;  /* 0x000100000f137824 */ /* 0x000fe200078e00ff */
[----:B------:R-:W0:Y:S01]  /*0440*/  LDC.64 R2, c[0x0][0x218] ;  /* 0x00008600ff027b82 */ /* 0x000e220000000a00 */
[----:B------:R-:W-:Y:S02]  /*0450*/  FMNMX.FTZ R23, R20, R23, PT ;  /* 0x0000001714177209 */ /* 0x000fe40003810000 */
[----:B------:R-:W-:Y:S02]  /*0460*/  FSETP.GTU.FTZ.AND P4, PT, |R17|, +INF , PT ;  /* 0x7f8000001100780b */ /* 0x000fe40003f9c200 */
[----:B------:R-:W1:Y:S01]  /*0470*/  @!P1 F2F.BF16.F32 R21, R23 ;  /* 0x0000001700159304 */ /* 0x000e620000202000 */
[----:B------:R-:W-:-:S02]  /*0480*/  FMNMX.FTZ R17, R18, R19, PT ;  /* 0x0000001312117209 */ /* 0x000fc40003810000 */
[----:B------:R-:W-:Y:S02]  /*0490*/  FSETP.GTU.FTZ.AND P5, PT, |R19|, +INF , PT ;  /* 0x7f8000001300780b */ /* 0x000fe40003fbc200 */
[----:B------:R-:W-:Y:S02]  /*04a0*/  F2FP.BF16.F32.PACK_AB R24, RZ, R17 ;  /* 0x00000011ff18723e */ /* 0x000fe400000010ff */
[----:B------:R-:W-:Y:S02]  /*04b0*/  PRMT R18, R4, 0x7632, R18 ;  /* 0x0000763204127816 */ /* 0x000fe40000000012 */
[----:B------:R-:W-:Y:S02]  /*04c0*/  PRMT R17, R6, 0x7632, R17 ;  /* 0x0000763206117816 */ /* 0x000fe40000000011 */
[----:B------:R-:W-:Y:S02]  /*04d0*/  PRMT R19, R7, 0x7632, R19 ;  /* 0x0000763207137816 */ /* 0x000fe40000000013 */
[----:B------:R-:W-:-:S02]  /*04e0*/  SEL R15, R24, R15, !P5 ;  /* 0x0000000f180f7207 */ /* 0x000fc40006800000 */
[----:B------:R-:W-:Y:S02]  /*04f0*/  FSETP.GTU.FTZ.AND P5, PT, |R26|, +INF , PT ;  /* 0x7f8000001a00780b */ /* 0x000fe40003fbc200 */
[----:B------:R-:W-:Y:S01]  /*0500*/  PRMT R24, R14, 0x7632, R24 ;  /* 0x000076320e187816 */ /* 0x000fe20000000018 */
[----:B------:R-:W-:Y:S02]  /*0510*/  IMAD.U32 R28, R18, 0x10000, RZ ;  /* 0x00010000121c7824 */ /* 0x000fe400078e00ff */
[----:B------:R-:W-:Y:S01]  /*0520*/  IMAD.U32 R25, R17, 0x10000, RZ ;  /* 0x0001000011197824 */ /* 0x000fe200078e00ff */
[----:B-1----:R-:W-:Y:S01]  /*0530*/  @!P3 SEL R16, R21, R24, !P5 ;  /* 0x000000181510b207 */ /* 0x002fe20006800000 */
[----:B------:R-:W-:Y:S01]  /*0540*/  IMAD.U32 R20, R19, 0x10000, RZ ;  /* 0x0001000013147824 */ /* 0x000fe200078e00ff */
[----:B------:R-:W-:Y:S02]  /*0550*/  SEL R15, R15, R14, !P4 ;  /* 0x0000000e0f0f7207 */ /* 0x000fe40006000000 */
[----:B------:R-:W-:Y:S01]  /*0560*/  PRMT R21, R10, 0x7632, R21 ;  /* 0x000076320a157816 */ /* 0x000fe20000000015 */
[----:B0-----:R-:W-:Y:S01]  /*0570*/  IMAD.WIDE.U32 R2, R0, 0x2, R2 ;  /* 0x0000000200027825 */ /* 0x001fe200078e0002 */
[----:B------:R-:W-:-:S02]  /*0580*/  FSETP.GTU.FTZ.AND P1, PT, |R28|, +INF , PT ;  /* 0x7f8000001c00780b */ /* 0x000fc40003f3c200 */
[----:B------:R-:W-:Y:S02]  /*0590*/  FMNMX.FTZ R23, R25, R20, !PT ;  /* 0x0000001419177209 */ /* 0x000fe40007810000 */
[----:B------:R-:W-:Y:S01]  /*05a0*/  SEL R14, R22, R13, !P0 ;  /* 0x0000000d160e7207 */ /* 0x000fe20004000000 */
[----:B------:R-:W-:Y:S01]  /*05b0*/  IMAD.U32 R31, R21, 0x10000, RZ ;  /* 0x00010000151f7824 */ /* 0x000fe200078e00ff */
[----:B------:R-:W-:Y:S02]  /*05c0*/  SEL R13, R15, R12, !P2 ;  /* 0x0000000c0f0d7207 */ /* 0x000fe40005000000 */
[----:B------:R-:W-:Y:S02]  /*05d0*/  PRMT R0, R8, 0x7632, R0 ;  /* 0x0000763208007816 */ /* 0x000fe40000000000 */
[----:B------:R-:W-:Y:S01]  /*05e0*/  PRMT R12, R11, 0x7632, R12 ;  /* 0x000076320b0c7816 */ /* 0x000fe2000000000c */
[----:B------:R-:W-:Y:S01]  /*05f0*/  IMAD.U32 R26, R6, 0x10000, RZ ;  /* 0x00010000061a7824 */ /* 0x000fe200078e00ff */
[----:B------:R-:W-:Y:S01]  /*0600*/  FMNMX.FTZ R28, R23, R28, PT ;  /* 0x0000001c171c7209 */ /* 0x000fe20003810000 */
[----:B------:R-:W-:Y:S01]  /*0610*/  IMAD.U32 R23, R7, 0x10000, RZ ;  /* 0x0001000007177824 */ /* 0x000fe200078e00ff */
[----:B------:R-:W-:Y:S01]  /*0620*/  FSETP.GTU.FTZ.AND P3, PT, |R31|, +INF , PT ;  /* 0x7f8000001f00780b */ /* 0x000fe20003f7c200 */
[----:B------:R-:W-:Y:S01]  /*0630*/  IMAD.U32 R29, R0, 0x10000, RZ ;  /* 0x00010000001d7824 */ /* 0x000fe200078e00ff */
[----:B------:R-:W-:Y:S01]  /*0640*/  FSETP.GTU.FTZ.AND P0, PT, |R25|, +INF , PT ;  /* 0x7f8000001900780b */ /* 0x000fe20003f1c200 */
[----:B------:R-:W-:Y:S01]  /*0650*/  IMAD.U32 R22, R12, 0x10000, RZ ;  /* 0x000100000c167824 */ /* 0x000fe200078e00ff */
[----:B------:R-:W-:Y:S01]  /*0660*/  FSETP.GTU.FTZ.AND P2, PT, |R26|, +INF , PT ;  /* 0x7f8000001a00780b */ /* 0x000fe20003f5c200 */
[----:B------:R-:W-:Y:S01]  /*0670*/  IMAD.U32 R25, R4, 0x10000, RZ ;  /* 0x0001000004197824 */ /* 0x000fe200078e00ff */
[----:B------:R-:W-:Y:S01]  /*0680*/  FMNMX.FTZ R26, R26, R23, !PT ;  /* 0x000000171a1a7209 */ /* 0x000fe20007810000 */
[----:B------:R-:W-:-:S02]  /*0690*/  IMAD.U32 R15, R8, 0x10000, RZ ;  /* 0x00010000080f7824 */ /* 0x000fc400078e00ff */
[----:B------:R-:W-:Y:S01]  /*06a0*/  IMAD.U32 R24, R11, 0x10000, RZ ;  /* 0x000100000b187824 */ /* 0x000fe200078e00ff */
[----:B------:R-:W-:Y:S01]  /*06b0*/  FMNMX.FTZ R30, R29, R22, !PT ;  /* 0x000000161d1e7209 */ /* 0x000fe20007810000 */
[----:B------:R0:W1:Y:S01]  /*06c0*/  @!P1 F2F.BF16.F32 R18, R28 ;  /* 0x0000001c00129304 */ /* 0x0000620000202000 */
[----:B------:R-:W-:Y:S02]  /*06d0*/  FMNMX.FTZ R26, R26, R25, PT ;  /* 0x000000191a1a7209 */ /* 0x000fe40003810000 */
[----:B------:R-:W-:Y:S02]  /*06e0*/  FMNMX.FTZ R27, R15, R24, !PT ;  /* 0x000000180f1b7209 */ /* 0x000fe40007810000 */
[----:B------:R-:W-:Y:S01]  /*06f0*/  FMNMX.FTZ R30, R30, R31, PT ;  /* 0x0000001f1e1e7209 */ /* 0x000fe20003810000 */
[----:B0-----:R-:W-:Y:S01]  /*0700*/  IMAD.U32 R28, R10, 0x10000, RZ ;  /* 0x000100000a1c7824 */ /* 0x001fe200078e00ff */
[----:B------:R-:W-:Y:S02]  /*0710*/  F2FP.BF16.F32.PACK_AB R26, RZ, R26 ;  /* 0x0000001aff1a723e */ /* 0x000fe400000010ff */
[----:B------:R-:W0:Y:S01]  /*0720*/  @!P3 F2F.BF16.F32 R21, R30 ;  /* 0x0000001e0015b304 */ /* 0x000e220000202000 */
[----:B------:R-:W-:-:S02]  /*0730*/  FSETP.GTU.FTZ.AND P4, PT, |R25|, +INF , PT ;  /* 0x7f8000001900780b */ /* 0x000fc40003f9c200 */
[----:B------:R-:W-:Y:S02]  /*0740*/  FMNMX.FTZ R27, R27, R28, PT ;  /* 0x0000001c1b1b7209 */ /* 0x000fe40003810000 */
[----:B------:R-:W-:Y:S02]  /*0750*/  FSETP.GTU.FTZ.AND P1, PT, |R29|, +INF , PT ;  /* 0x7f8000001d00780b */ /* 0x000fe40003f3c200 */
[----:B------:R-:W-:Y:S02]  /*0760*/  PRMT R25, R26, 0x7610, R25 ;  /* 0x000076101a197816 */ /* 0x000fe40000000019 */
[----:B------:R-:W-:Y:S02]  /*0770*/  F2FP.BF16.F32.PACK_AB R27, RZ, R27 ;  /* 0x0000001bff1b723e */ /* 0x000fe400000010ff */
[----:B------:R-:W-:Y:S02]  /*0780*/  FSETP.GTU.FTZ.AND P6, PT, |R28|, +INF , PT ;  /* 0x7f8000001c00780b */ /* 0x000fe40003fdc200 */
[----:B------:R-:W-:-:S02]  /*0790*/  FSETP.GTU.FTZ.AND P3, PT, |R23|, +INF , PT ;  /* 0x7f8000001700780b */ /* 0x000fc40003f7c200 */
[----:B------:R-:W-:Y:S02]  /*07a0*/  SEL R4, R25, R4, !P4 ;  /* 0x0000000419047207 */ /* 0x000fe40006000000 */
[----:B------:R-:W-:Y:S02]  /*07b0*/  FSETP.GTU.FTZ.AND P5, PT, |R24|, +INF , PT ;  /* 0x7f8000001800780b */ /* 0x000fe40003fbc200 */
[----:B------:R-:W-:Y:S02]  /*07c0*/  SEL R10, R27, R10, !P6 ;  /* 0x0000000a1b0a7207 */ /* 0x000fe40007000000 */
[----:B------:R-:W-:Y:S02]  /*07d0*/  SEL R7, R4, R7, !P3 ;  /* 0x0000000704077207 */ /* 0x000fe40005800000 */
[----:B------:R-:W-:Y:S02]  /*07e0*/  FSETP.GTU.FTZ.AND P4, PT, |R20|, +INF , PT ;  /* 0x7f8000001400780b */ /* 0x000fe40003f9c200 */
[----:B------:R-:W-:-:S02]  /*07f0*/  FSETP.GTU.FTZ.AND P6, PT, |R22|, +INF , PT ;  /* 0x7f8000001600780b */ /* 0x000fc40003fdc200 */
[----:B------:R-:W-:Y:S02]  /*0800*/  SEL R11, R10, R11, !P5 ;  /* 0x0000000b0a0b7207 */ /* 0x000fe40006800000 */
[----:B------:R-:W-:Y:S02]  /*0810*/  FSETP.GTU.FTZ.AND P3, PT, |R15|, +INF , PT ;  /* 0x7f8000000f00780b */ /* 0x000fe40003f7c200 */
[----:B-1----:R-:W-:Y:S02]  /*0820*/  @!P0 SEL R17, R18, R19, !P4 ;  /* 0x0000001312118207 */ /* 0x002fe40006000000 */
[----:B------:R-:W-:Y:S02]  /*0830*/  SEL R6, R7, R6, !P2 ;  /* 0x0000000607067207 */ /* 0x000fe40005000000 */
[----:B0-----:R-:W-:Y:S02]  /*0840*/  @!P1 SEL R0, R21, R12, !P6 ;  /* 0x0000000c15009207 */ /* 0x001fe40007000000 */
[----:B------:R-:W-:Y:S01]  /*0850*/  SEL R11, R11, R8, !P3 ;  /* 0x000000080b0b7207 */ /* 0x000fe20005800000 */
[----:B------:R-:W-:Y:S01]  /*0860*/  IMAD.WIDE R2, R5, 0x4, R2 ;  /* 0x0000000405027825 */ /* 0x000fe200078e0202 */
[----:B------:R-:W-:-:S02]  /*0870*/  PRMT R9, R14, 0x5410, R9 ;  /* 0x000054100e097816 */ /* 0x000fc40000000009 */
[----:B------:R-:W-:Y:S02]  /*0880*/  PRMT R13, R13, 0x5410, R16 ;  /* 0x000054100d0d7816 */ /* 0x000fe40000000010 */
[----:B------:R-:W-:Y:S02]  /*0890*/  PRMT R17, R6, 0x5410, R17 ;  /* 0x0000541006117816 */ /* 0x000fe40000000011 */
[----:B------:R-:W-:Y:S01]  /*08a0*/  PRMT R11, R11, 0x5410, R0 ;  /* 0x000054100b0b7816 */ /* 0x000fe20000000000 */
[----:B------:R-:W-:Y:S04]  /*08b0*/  STG.E desc[UR4][R2.64], R9 ;  /* 0x0000000902007986 */ /* 0x000fe8000c101904 */
[----:B------:R-:W-:Y:S04]  /*08c0*/  STG.E desc[UR4][R2.64+0x200], R13 ;  /* 0x0002000d02007986 */ /* 0x000fe8000c101904 */
[----:B------:R-:W-:Y:S04]  /*08d0*/  STG.E desc[UR4][R2.64+0x400], R17 ;  /* 0x0004001102007986 */ /* 0x000fe8000c101904 */
[----:B------:R-:W-:Y:S01]  /*08e0*/  STG.E desc[UR4][R2.64+0x600], R11 ;  /* 0x0006000b02007986 */ /* 0x000fe2000c101904 */
[----:B------:R-:W-:Y:S05]  /*08f0*/  EXIT ;  /* 0x000000000000794d */ /* 0x000fea0003800000 */
.L_x_6898:
[----:B------:R-:W0:Y:S01]  /*0900*/  S2R R3, SR_TID.X ;  /* 0x0000000000037919 */ /* 0x000e220000002100 */
[----:B------:R-:W-:Y:S02]  /*0910*/  PRMT R4, RZ, 0x7610, R4 ;  /* 0x00007610ff047816 */ /* 0x000fe40000000004 */
[----:B0-----:R-:W-:Y:S01]  /*0920*/  ISETP.GE.AND P0, PT, R3, R2, PT ;  /* 0x000000020300720c */ /* 0x001fe20003f06270 */
[----:B------:R-:W-:-:S12]  /*0930*/  IMAD.MOV.U32 R29, RZ, RZ, R3 ;  /* 0x000000ffff1d7224 */ /* 0x000fd800078e0003 */
[----:B------:R-:W-:Y:S01]  /*0940*/  @!P0 IMAD.IADD R5, R0, 0x1, R29 ;  /* 0x0000000100058824 */ /* 0x000fe200078e021d */
[----:B------:R-:W0:Y:S01]  /*0950*/  @!P0 LDC.64 R22, c[0x0][0x220] ;  /* 0x00008800ff168b82 */ /* 0x000e220000000a00 */
[----:B------:R-:W-:-:S05]  /*0960*/  @!P0 VIADD R29, R29, 0x80 ;  /* 0x000000801d1d8836 */ /* 0x000fca0000000000 */
[----:B------:R-:W-:Y:S02]  /*0970*/  ISETP.GE.AND P1, PT, R29, R2, PT ;  /* 0x000000021d00720c */ /* 0x000fe40003f26270 */
[----:B------:R-:W1:Y:S08]  /*0980*/  @!P0 LDC.64 R16, c[0x0][0x228] ;  /* 0x00008a00ff108b82 */ /* 0x000e700000000a00 */
[----:B------:R-:W2:Y:S03]  /*0990*/  @!P0 LDC.64 R30, c[0x0][0x230] ;  /* 0x00008c00ff1e8b82 */ /* 0x000ea60000000a00 */
[----:B------:R-:W-:-:S02]  /*09a0*/  @!P1 IMAD.IADD R19, R0, 0x1, R29 ;  /* 0x0000000100139824 */ /* 0x000fc400078e021d */
[----:B------:R-:W-:-:S03]  /*09b0*/  @!P1 VIADD R29, R29, 0x80 ;  /* 0x000000801d1d9836 */ /* 0x000fc60000000000 */
[----:B------:R-:W3:Y:S01]  /*09c0*/  @!P1 LDC.64 R14, c[0x0][0x220] ;  /* 0x00008800ff0e9b82 */ /* 0x000ee20000000a00 */
[----:B0-----:R-:W-:Y:S01]  /*09d0*/  @!P0 IMAD.WIDE.U32 R22, R5, 0x2, R22 ;  /* 0x0000000205168825 */ /* 0x001fe200078e0016 */
[----:B------:R-:W-:Y:S02]  /*09e0*/  ISETP.GE.AND P2, PT, R29, R2, PT ;  /* 0x000000021d00720c */ /* 0x000fe40003f46270 */
[----:B------:R-:W-:Y:S02]  /*09f0*/  PRMT R7, RZ, 0x7610, R7 ;  /* 0x00007610ff077816 */ /* 0x000fe40000000007 */
[----:B------:R0:W5:Y:S02]  /*0a00*/  @!P0 LDG.E.U16 R4, desc[UR4][R22.64] ;  /* 0x0000000416048981 */ /* 0x000164000c1e1500 */
[----:B------:R-:W4:Y:S08]  /*0a10*/  @!P1 LDC.64 R10, c[0x0][0x228] ;  /* 0x00008a00ff0a9b82 */ /* 0x000f300000000a00 */
[----:B------:R-:W0:Y:S01]  /*0a20*/  @!P1 LDC.64 R8, c[0x0][0x230] ;  /* 0x00008c00ff089b82 */ /* 0x000e220000000a00 */
[----:B------:R-:W-:-:S02]  /*0a30*/  @!P2 IMAD.IADD R13, R0, 0x1, R29 ;  /* 0x00000001000da824 */ /* 0x000fc400078e021d */
[----:B------:R-:W-:-:S05]  /*0a40*/  @!P2 VIADD R29, R29, 0x80 ;  /* 0x000000801d1da836 */ /* 0x000fca0000000000 */
[----:B------:R-:W-:Y:S01]  /*0a50*/  ISETP.GE.AND P3, PT, R29, R2, PT ;  /* 0x000000021d00720c */ /* 0x000fe20003f66270 */
[C---:B-1----:R-:W-:Y:S01]  /*0a60*/  @!P0 IMAD.WIDE.U32 R16, R5.reuse, 0x2, R16 ;  /* 0x0000000205108825 */ /* 0x042fe200078e0010 */
[----:B------:R-:W1:Y:S03]  /*0a70*/  @!P2 LDC.64 R20, c[0x0][0x220] ;  /* 0x00008800ff14ab82 */ /* 0x000e660000000a00 */
[----:B--2---:R-:W-:Y:S01]  /*0a80*/  @!P0 IMAD.WIDE.U32 R30, R5, 0x2, R30 ;  /* 0x00000002051e8825 */ /* 0x004fe200078e001e */
[----:B------:R-:W-:-:S03]  /*0a90*/  PRMT R5, RZ, 0x7610, R5 ;  /* 0x00007610ff057816 */ /* 0x000fc60000000005 */
[C---:B---3--:R-:W-:Y:S01]  /*0aa0*/  @!P1 IMAD.WIDE.U32 R32, R19.reuse, 0x2, R14 ;  /* 0x0000000213209825 */ /* 0x048fe200078e000e */
[----:B------:R-:W2:Y:S02]  /*0ab0*/  @!P2 LDC.64 R24, c[0x0][0x228] ;  /* 0x00008a00ff18ab82 */ /* 0x000ea40000000a00 */
[----:B------:R3:W5:Y:S01]  /*0ac0*/  @!P0 LDG.E.U16 R5, desc[UR4][R16.64] ;  /* 0x0000000410058981 */ /* 0x000762000c1e1500 */
[----:B----4-:R-:W-:-:S03]  /*0ad0*/  @!P1 IMAD.WIDE.U32 R26, R19, 0x2, R10 ;  /* 0x00000002131a9825 */ /* 0x010fc600078e000a */
[----:B------:R-:W5:Y:S01]  /*0ae0*/  @!P1 LDG.E.U16 R7, desc[UR4][R32.64] ;  /* 0x0000000420079981 */ /* 0x000f62000c1e1500 */
[--C-:B0-----:R-:W-:Y:S01]  /*0af0*/  @!P1 IMAD.WIDE.U32 R18, R19, 0x2, R8.reuse ;  /* 0x0000000213129825 */ /* 0x101fe200078e0008 */
[----:B------:R-:W-:Y:S01]  /*0b00*/  PRMT R8, RZ, 0x7610, R8 ;  /* 0x00007610ff087816 */ /* 0x000fe20000000008 */
[----:B------:R-:W0:Y:S01]  /*0b10*/  @!P2 LDC.64 R22, c[0x0][0x230] ;  /* 0x00008c00ff16ab82 */ /* 0x000e220000000a00 */
[----:B------:R-:W-:Y:S01]  /*0b20*/  PRMT R9, RZ, 0x7610, R9 ;  /* 0x00007610ff097816 */ /* 0x000fe20000000009 */
[----:B------:R-:W-:Y:S02]  /*0b30*/  @!P3 IMAD.IADD R35, R0, 0x1, R29 ;  /* 0x000000010023b824 */ /* 0x000fe400078e021d */
[----:B------:R-:W-:Y:S01]  /*0b40*/  @!P3 VIADD R29, R29, 0x80 ;  /* 0x000000801d1db836 */ /* 0x000fe20000000000 */
[----:B------:R-:W5:Y:S03]  /*0b50*/  @!P1 LDG.E.U16 R8, desc[UR4][R26.64] ;  /* 0x000000041a089981 */ /* 0x000f66000c1e1500 */
[----:B---3--:R-:W3:Y:S01]  /*0b60*/  @!P3 LDC.64 R16, c[0x0][0x228] ;  /* 0x00008a00ff10bb82 */ /* 0x008ee20000000a00 */
[----:B------:R4:W5:Y:S01]  /*0b70*/  @!P1 LDG.E.U16 R9, desc[UR4][R18.64] ;  /* 0x0000000412099981 */ /* 0x000962000c1e1500 */
[----:B------:R-:W-:-:S02]  /*0b80*/  ISETP.GE.AND P1, PT, R29, R2, PT ;  /* 0x000000021d00720c */ /* 0x000fc40003f26270 */
[----:B------:R-:W-:-:S04]  /*0b90*/  PRMT R6, RZ, 0x7610, R6 ;  /* 0x00007610ff067816 */ /* 0x000fc80000000006 */
[----:B------:R-:W0:Y:S02]  /*0ba0*/  @!P3 LDC.64 R14, c[0x0][0x220] ;  /* 0x00008800ff0ebb82 */ /* 0x000e240000000a00 */
[----:B------:R2:W5:Y:S06]  /*0bb0*/  @!P0 LDG.E.U16 R6, desc[UR4][R30.64] ;  /* 0x000000041e068981 */ /* 0x00056c000c1e1500 */
[----:B----4-:R-:W4:Y:S01]  /*0bc0*/  @!P3 LDC.64 R18, c[0x0][0x230] ;  /* 0x00008c00ff12bb82 */ /* 0x010f220000000a00 */
[----:B------:R-:W-:Y:S01]  /*0bd0*/  PRMT R10, RZ, 0x7610, R10 ;  /* 0x00007610ff0a7816 */ /* 0x000fe2000000000a */
[----:B-1----:R-:W-:Y:S01]  /*0be0*/  @!P2 IMAD.WIDE.U32 R20, R13, 0x2, R20 ;  /* 0x000000020d14a825 */ /* 0x002fe200078e0014 */
[----:B------:R-:W-:-:S02]  /*0bf0*/  PRMT R11, RZ, 0x7610, R11 ;  /* 0x00007610ff0b7816 */ /* 0x000fc4000000000b */
[----:B------:R-:W-:Y:S01]  /*0c00*/  PRMT R12, RZ, 0x7610, R12 ;  /* 0x00007610ff0c7816 */ /* 0x000fe2000000000c */
[----:B--2---:R-:W-:Y:S01]  /*0c10*/  @!P2 IMAD.WIDE.U32 R24, R13, 0x2, R24 ;  /* 0x000000020d18a825 */ /* 0x004fe200078e0018 */
[----:B------:R1:W5:Y:S01]  /*0c20*/  @!P2 LDG.E.U16 R10, desc[UR4][R20.64] ;  /* 0x00000004140aa981 */ /* 0x000362000c1e1500 */
[----:B------:R-:W2:Y:S02]  /*0c30*/  @!P1 LDC.64 R30, c[0x0][0x220] ;  /* 0x00008800ff1e9b82 */ /* 0x000ea40000000a00 */
[----:B---3--:R-:W-:Y:S01]  /*0c40*/  @!P3 IMAD.WIDE.U32 R32, R35, 0x2, R16 ;  /* 0x000000022320b825 */ /* 0x008fe200078e0010 */
[----:B------:R3:W5:Y:S03]  /*0c50*/  @!P2 LDG.E.U16 R11, desc[UR4][R24.64] ;  /* 0x00000004180ba981 */ /* 0x000766000c1e1500 */
[----:B0-----:R-:W-:Y:S02]  /*0c60*/  @!P2 IMAD.WIDE.U32 R22, R13, 0x2, R22 ;  /* 0x000000020d16a825 */ /* 0x001fe400078e0016 */
[----:B-1----:R-:W0:Y:S02]  /*0c70*/  @!P1 LDC.64 R20, c[0x0][0x230] ;  /* 0x00008c00ff149b82 */ /* 0x002e240000000a00 */
[----:B------:R-:W-:Y:S01]  /*0c80*/  @!P1 IMAD.IADD R17, R0, 0x1, R29 ;  /* 0x0000000100119824 */ /* 0x000fe200078e021d */
[----:B------:R-:W5:Y:S01]  /*0c90*/  @!P2 LDG.E.U16 R12, desc[UR4][R22.64] ;  /* 0x00000004160ca981 */ /* 0x000f62000c1e1500 */
[----:B------:R-:W-:-:S04]  /*0ca0*/  @!P1 VIADD R29, R29, 0x80 ;  /* 0x000000801d1d9836 */ /* 0x000fc80000000000 */
[----:B---3--:R-:W1:Y:S01]  /*0cb0*/  @!P1 LDC.64 R24, c[0x0][0x228] ;  /* 0x00008a00ff189b82 */ /* 0x008e620000000a00 */
[----:B------:R-:W-:Y:S01]  /*0cc0*/  ISETP.GE.AND P2, PT, R29, R2, PT ;  /* 0x000000021d00720c */ /* 0x000fe20003f46270 */
[----:B------:R-:W-:Y:S01]  /*0cd0*/  @!P3 IMAD.WIDE.U32 R26, R35, 0x2, R14 ;  /* 0x00000002231ab825 */ /* 0x000fe200078e000e */
[----:B------:R-:W-:-:S03]  /*0ce0*/  PRMT R15, RZ, 0x7610, R15 ;  /* 0x00007610ff0f7816 */ /* 0x000fc6000000000f */
[----:B----4-:R-:W-:Y:S01]  /*0cf0*/  @!P3 IMAD.WIDE.U32 R18, R35, 0x2, R18 ;  /* 0x000000022312b825 */ /* 0x010fe200078e0012 */
[----:B------:R-:W-:Y:S02]  /*0d00*/  PRMT R13, RZ, 0x7610, R13 ;  /* 0x00007610ff0d7816 */ /* 0x000fe4000000000d */
[----:B------:R-:W-:Y:S01]  /*0d10*/  PRMT R16, RZ, 0x7610, R16 ;  /* 0x00007610ff107816 */ /* 0x000fe20000000010 */
[----:B--2---:R-:W-:Y:S01]  /*0d20*/  @!P1 IMAD.WIDE.U32 R30, R17, 0x2, R30 ;  /* 0x00000002111e9825 */ /* 0x004fe200078e001e */
[----:B------:R2:W5:Y:S01]  /*0d30*/  @!P3 LDG.E.U16 R15, desc[UR4][R18.64] ;  /* 0x00000004120fb981 */ /* 0x000562000c1e1500 */
[----:B------:R-:W-:-:S03]  /*0d40*/  PRMT R14, RZ, 0x7610, R14 ;  /* 0x00007610ff0e7816 */ /* 0x000fc6000000000e */
[----:B------:R3:W5:Y:S04]  /*0d50*/  @!P3 LDG.E.U16 R13, desc[UR4][R26.64] ;  /* 0x000000041a0db981 */ /* 0x000768000c1e1500 */
[----:B------:R4:W5:Y:S01]  /*0d60*/  @!P1 LDG.E.U16 R16, desc[UR4][R30.64] ;  /* 0x000000041e109981 */ /* 0x000962000c1e1500 */
[----:B--2---:R-:W2:Y:S01]  /*0d70*/  @!P2 LDC.64 R18, c[0x0][0x228] ;  /* 0x00008a00ff12ab82 */ /* 0x004ea20000000a00 */
[----:B0-----:R-:W-:Y:S02]  /*0d80*/  @!P1 IMAD.WIDE.U32 R20, R17, 0x2, R20 ;  /* 0x0000000211149825 */ /* 0x001fe400078e0014 */
[----:B------:R0:W5:Y:S01]  /*0d90*/  @!P3 LDG.E.U16 R14, desc[UR4][R32.64] ;  /* 0x00000004200eb981 */ /* 0x000162000c1e1500 */
[----:B------:R-:W-:-:S04]  /*0da0*/  PRMT R22, RZ, 0x7610, R22 ;  /* 0x00007610ff167816 */ /* 0x000fc80000000016 */
[----:B---3--:R-:W3:Y:S01]  /*0db0*/  @!P2 LDC.64 R26, c[0x0][0x220] ;  /* 0x00008800ff1aab82 */ /* 0x008ee20000000a00 */
[----:B-1----:R-:W-:Y:S01]  /*0dc0*/  @!P1 IMAD.WIDE.U32 R24, R17, 0x2, R24 ;  /* 0x0000000211189825 */ /* 0x002fe200078e0018 */
[----:B------:R-:W-:Y:S01]  /*0dd0*/  PRMT R17, RZ, 0x7610, R17 ;  /* 0x00007610ff117816 */ /* 0x000fe20000000011 */
[----:B------:R-:W5:Y:S05]  /*0de0*/  @!P1 LDG.E.U16 R22, desc[UR4][R20.64] ;  /* 0x0000000414169981 */ /* 0x000f6a000c1e1500 */
[----:B----4-:R-:W1:Y:S01]  /*0df0*/  @!P2 LDC.64 R30, c[0x0][0x230] ;  /* 0x00008c00ff1eab82 */ /* 0x010e620000000a00 */
[----:B0-----:R-:W-:Y:S01]  /*0e00*/  @!P2 IMAD.IADD R33, R0, 0x1, R29 ;  /* 0x000000010021a824 */ /* 0x001fe200078e021d */
[----:B------:R0:W5:Y:S01]  /*0e10*/  @!P1 LDG.E.U16 R17, desc[UR4][R24.64] ;  /* 0x0000000418119981 */ /* 0x000162000c1e1500 */
[----:B------:R-:W-:-:S05]  /*0e20*/  @!P2 VIADD R29, R29, 0x80 ;  /* 0x000000801d1da836 */ /* 0x000fca0000000000 */
[----:B------:R-:W-:Y:S01]  /*0e30*/  ISETP.GE.AND P1, PT, R29, R2, PT ;  /* 0x000000021d00720c */ /* 0x000fe20003f26270 */
[----:B--2---:R-:W-:Y:S01]  /*0e40*/  @!P2 IMAD.WIDE.U32 R18, R33, 0x2, R18 ;  /* 0x000000022112a825 */ /* 0x004fe200078e0012 */
[----:B0-----:R-:W-:-:S03]  /*0e50*/  PRMT R24, RZ, 0x7610, R24 ;  /* 0x00007610ff187816 */ /* 0x001fc60000000018 */
[----:B---3--:R-:W-:-:S03]  /*0e60*/  @!P2 IMAD.WIDE.U32 R26, R33, 0x2, R26 ;  /* 0x00000002211aa825 */ /* 0x008fc600078e001a */
[----:B------:R0:W5:Y:S05]  /*0e70*/  @!P2 LDG.E.U16 R24, desc[UR4][R18.64] ;  /* 0x000000041218a981 */ /* 0x00016a000c1e1500 */
[----:B------:R-:W2:Y:S01]  /*0e80*/  @!P1 LDC.64 R20, c[0x0][0x220] ;  /* 0x00008800ff149b82 */ /* 0x000ea20000000a00 */
[----:B-1----:R-:W-:-:S07]  /*0e90*/  @!P2 IMAD.WIDE.U32 R30, R33, 0x2, R30 ;  /* 0x00000002211ea825 */ /* 0x002fce00078e001e */
[----:B------:R-:W1:Y:S08]  /*0ea0*/  @!P1 LDC.64 R32, c[0x0][0x228] ;  /* 0x00008a00ff209b82 */ /* 0x000e700000000a00 */
[----:B0-----:R-:W0:Y:S01]  /*0eb0*/  @!P1 LDC.64 R18, c[0x0][0x230] ;  /* 0x00008c00ff129b82 */ /* 0x001e220000000a00 */
[----:B------:R-:W-:Y:S01]  /*0ec0*/  PRMT R23, RZ, 0x7610, R23 ;  /* 0x00007610ff177816 */ /* 0x000fe20000000017 */
[----:B------:R-:W-:Y:S01]  /*0ed0*/  @!P1 IMAD.IADD R35, R0, 0x1, R29 ;  /* 0x0000000100239824 */ /* 0x000fe200078e021d */
[----:B------:R-:W-:Y:S01]  /*0ee0*/  PRMT R28, RZ, 0x7610, R28 ;  /* 0x00007610ff1c7816 */ /* 0x000fe2000000001c */
[----:B------:R-:W-:-:S03]  /*0ef0*/  @!P1 VIADD R29, R29, 0x80 ;  /* 0x000000801d1d9836 */ /* 0x000fc60000000000 */
[----:B------:R3:W5:Y:S01]  /*0f00*/  @!P2 LDG.E.U16 R23, desc[UR4][R26.64] ;  /* 0x000000041a17a981 */ /* 0x000762000c1e1500 */
[----:B--2---:R-:W-:-:S04]  /*0f10*/  @!P1 IMAD.WIDE.U32 R20, R35, 0x2, R20 ;  /* 0x0000000223149825 */ /* 0x004fc800078e0014 */
[----:B-1----:R-:W-:Y:S01]  /*0f20*/  @!P1 IMAD.WIDE.U32 R32, R35, 0x2, R32 ;  /* 0x0000000223209825 */ /* 0x002fe200078e0020 */
[----:B---3--:R-:W-:Y:S02]  /*0f30*/  PRMT R26, RZ, 0x7610, R26 ;  /* 0x00007610ff1a7816 */ /* 0x008fe4000000001a */
[----:B------:R-:W-:-:S04]  /*0f40*/  PRMT R27, RZ, 0x7610, R27 ;  /* 0x00007610ff1b7816 */ /* 0x000fc8000000001b */
[----:B------:R1:W5:Y:S01]  /*0f50*/  @!P1 LDG.E.U16 R26, desc[UR4][R20.64] ;  /* 0x00000004141a9981 */ /* 0x000362000c1e1500 */
[----:B0-----:R-:W-:-:S03]  /*0f60*/  @!P1 IMAD.WIDE.U32 R18, R35, 0x2, R18 ;  /* 0x0000000223129825 */ /* 0x001fc600078e0012 */
[----:B------:R-:W5:Y:S04]  /*0f70*/  @!P1 LDG.E.U16 R27, desc[UR4][R32.64] ;  /* 0x00000004201b9981 */ /* 0x000f68000c1e1500 */
[----:B------:R0:W5:Y:S01]  /*0f80*/  @!P1 LDG.E.U16 R28, desc[UR4][R18.64] ;  /* 0x00000004121c9981 */ /* 0x000162000c1e1500 */
[----:B------:R-:W-:-:S13]  /*0f90*/  ISETP.GE.AND P1, PT, R29, R2, PT ;  /* 0x000000021d00720c */ /* 0x000fda0003f26270 */
[----:B-1----:R-:W1:Y:S01]  /*0fa0*/  @!P1 LDC.64 R20, c[0x0][0x220] ;  /* 0x00008800ff149b82 */ /* 0x002e620000000a00 */
[----:B------:R-:W-:Y:S01]  /*0fb0*/  PRMT R25, RZ, 0x7610, R25 ;  /* 0x00007610ff197816 */ /* 0x000fe20000000019 */
[----:B------:R-:W-:-:S05]  /*0fc0*/  @!P1 IMAD.IADD R35, R0, 0x1, R29 ;  /* 0x0000000100239824 */ /* 0x000fca00078e021d */
[----:B------:R1:W5:Y:S01]  /*0fd0*/  @!P2 LDG.E.U16 R25, desc[UR4][R30.64] ;  /* 0x000000041e19a981 */ /* 0x000362000c1e1500 */
[----:B0-----:R-:W0:Y:S01]  /*0fe0*/  @!P1 LDC.64 R18, c[0x0][0x230] ;  /* 0x00008c00ff129b82 */ /* 0x001e220000000a00 */
[----:B-1----:R-:W-:-:S07]  /*0ff0*/  @!P1 IMAD.WIDE.U32 R30, R35, 0x2, R20 ;  /* 0x00000002231e9825 */ /* 0x002fce00078e0014 */
[----:B------:R-:W1:Y:S01]  /*1000*/  @!P1 LDC.64 R20, c[0x0][0x228] ;  /* 0x00008a00ff149b82 */ /* 0x000e620000000a00 */
[----:B------:R-:W-:Y:S02]  /*1010*/  PRMT R29, RZ, 0x7610, R29 ;  /* 0x00007610ff1d7816 */ /* 0x000fe4000000001d */
[----:B------:R-:W-:Y:S02]  /*1020*/  PRMT R32, RZ, 0x7610, R32 ;  /* 0x00007610ff207816 */ /* 0x000fe40000000020 */
[----:B------:R-:W-:Y:S01]  /*1030*/  PRMT R33, RZ, 0x7610, R33 ;  /* 0x00007610ff217816 */ /* 0x000fe20000000021 */
[C---:B0-----:R-:W-:Y:S01]  /*1040*/  @!P1 IMAD.WIDE.U32 R18, R35.reuse, 0x2, R18 ;  /* 0x0000000223129825 */ /* 0x041fe200078e0012 */
[----:B------:R0:W5:Y:S04]  /*1050*/  @!P1 LDG.E.U16 R29, desc[UR4][R30.64] ;  /* 0x000000041e1d9981 */ /* 0x000168000c1e1500 */
[----:B------:R0:W5:Y:S01]  /*1060*/  @!P1 LDG.E.U16 R33, desc[UR4][R18.64] ;  /* 0x0000000412219981 */ /* 0x000162000c1e1500 */
[----:B-1----:R-:W-:-:S05]  /*1070*/  @!P1 IMAD.WIDE.U32 R20, R35, 0x2, R20 ;  /* 0x0000000223149825 */ /* 0x002fca00078e0014 */
[----:B------:R0:W5:Y:S01]  /*1080*/  @!P1 LDG.E.U16 R32, desc[UR4][R20.64] ;  /* 0x0000000414209981 */ /* 0x000162000c1e1500 */
[----:B------:R-:W-:Y:S04]  /*1090*/  BSSY B0, `(.L_x_6899) ;  /* 0x000000e000007945 */ /* 0x000fe80003800000 */
[----:B------:R-:W-:Y:S05]  /*10a0*/  @P0 BRA `(.L_x_6900) ;  /* 0x0000000000300947 */ /* 0x000fea0003800000 */
[----:B0----5:R-:W-:Y:S01]  /*10b0*/  PRMT R18, R6, 0x7610, R18 ;  /* 0x0000761006127816 */ /* 0x021fe20000000012 */
[----:B------:R-:W-:Y:S01]  /*10c0*/  IMAD.U32 R21, R5, 0x10000, RZ ;  /* 0x0001000005157824 */ /* 0x000fe200078e00ff */
        /* <DEDUP_REMOVED lines=10> */
.L_x_6900:
[----:B------:R-:W-:Y:S05]  /*1170*/  BSYNC B0 ;  /* 0x0000000000007941 */ /* 0x000fea0003800000 */
.L_x_6899:
[----:B0-----:R-:W-:Y:S01]  /*1180*/  VIADD R21, R3, 0x80 ;  /* 0x0000008003157836 */ /* 0x001fe20000000000 */
[----:B------:R-:W-:Y:S04]  /*1190*/  BSSY B0, `(.L_x_6901) ;  /* 0x000000d000007945 */ /* 0x000fe80003800000 */
[----:B------:R-:W-:-:S13]  /*11a0*/  ISETP.GE.AND P1, PT, R21, R2, PT ;  /* 0x000000021500720c */ /* 0x000fda0003f26270 */
        /* <DEDUP_REMOVED lines=11> */
.L_x_6902:
[----:B------:R-:W-:Y:S05]  /*1260*/  BSYNC B0 ;  /* 0x0000000000007941 */ /* 0x000fea0003800000 */
.L_x_6901:
[----:B-----5:R-:W-:Y:S01]  /*1270*/  VIADD R5, R3, 0x100 ;  /* 0x0000010003057836 */ /* 0x020fe20000000000 */
[----:B------:R-:W-:Y:S04]  /*1280*/  BSSY B0, `(.L_x_6903) ;  /* 0x000000d000007945 */ /* 0x000fe80003800000 */
[----:B------:R-:W-:-:S13]  /*1290*/  ISETP.GE.AND P1, PT, R5, R2, PT ;  /* 0x000000020500720c */ /* 0x000fda0003f26270 */
[----:B------:R-:W-:Y:S05]  /*12a0*/  @P1 BRA `(.L_x_6904) ;  /* 0x0000000000281947 */ /* 0x000fea0003800000 */
[----:B------:R-:W-:Y:S02]  /*12b0*/  IMAD.U32 R9, R12, 0x10000, RZ ;  /* 0x000100000c097824 */ /* 0x000fe400078e00ff */
        /* <DEDUP_REMOVED lines=9> */
.L_x_6904:
[----:B------:R-:W-:Y:S05]  /*1350*/  BSYNC B0 ;  /* 0x0000000000007941 */ /* 0x000fea0003800000 */
.L_x_6903:
[----:B------:R-:W0:Y:S01]  /*1360*/  @!P0 LDC.64 R4, c[0x0][0x218] ;  /* 0x00008600ff048b82 */ /* 0x000e220000000a00 */
[C---:B------:R-:W-:Y:S01]  /*1370*/  VIADD R9, R3.reuse, 0x180 ;  /* 0x0000018003097836 */ /* 0x040fe20000000000 */
[----:B------:R-:W-:Y:S01]  /*1380*/  BSSY B0, `(.L_x_6905) ;  /* 0x0000017000007945 */ /* 0x000fe20003800000 */
[----:B------:R-:W-:-:S03]  /*1390*/  VIADD R11, R3, 0x280 ;  /* 0x00000280030b7836 */ /* 0x000fc60000000000 */
[-C--:B------:R-:W-:Y:S01]  /*13a0*/  ISETP.GE.AND P5, PT, R9, R2.reuse, PT ;  /* 0x000000020900720c */ /* 0x080fe20003fa6270 */
[----:B------:R-:W-:Y:S01]  /*13b0*/  VIADD R9, R3, 0x200 ;  /* 0x0000020003097836 */ /* 0x000fe20000000000 */
[----:B------:R-:W-:Y:S01]  /*13c0*/  ISETP.GE.AND P2, PT, R11, R2, PT ;  /* 0x000000020b00720c */ /* 0x000fe20003f46270 */
[----:B------:R-:W-:-:S03]  /*13d0*/  VIADD R11, R3, 0x380 ;  /* 0x00000380030b7836 */ /* 0x000fc60000000000 */
[-C--:B------:R-:W-:Y:S01]  /*13e0*/  ISETP.GE.AND P1, PT, R9, R2.reuse, PT ;  /* 0x000000020900720c */ /* 0x080fe20003f26270 */
[----:B------:R-:W-:Y:S01]  /*13f0*/  VIADD R9, R3, 0x300 ;  /* 0x0000030003097836 */ /* 0x000fe20000000000 */
[----:B------:R-:W-:-:S04]  /*1400*/  ISETP.GE.AND P4, PT, R11, R2, PT ;  /* 0x000000020b00720c */ /* 0x000fc80003f86270 */
[----:B------:R-:W-:Y:S01]  /*1410*/  ISETP.GE.AND P3, PT, R9, R2, PT ;  /* 0x000000020900720c */ /* 0x000fe20003f66270 */
[----:B------:R-:W-:-:S04]  /*1420*/  @!P0 IMAD.IADD R9, R0, 0x1, R3 ;  /* 0x0000000100098824 */ /* 0x000fc800078e0203 */
[----:B0-----:R-:W-:Y:S01]  /*1430*/  @!P0 IMAD.WIDE.U32 R4, R9, 0x2, R4 ;  /* 0x0000000209048825 */ /* 0x001fe200078e0004 */
[----:B------:R-:W-:Y:S07]  /*1440*/  @P5 BRA `(.L_x_6906) ;  /* 0x0000000000285947 */ /* 0x000fee0003800000 */
        /* <DEDUP_REMOVED lines=10> */
.L_x_6906:
[----:B------:R-:W-:Y:S05]  /*14f0*/  BSYNC B0 ;  /* 0x0000000000007941 */ /* 0x000fea0003800000 */
.L_x_6905:
[----:B------:R-:W-:Y:S04]  /*1500*/  BSSY B0, `(.L_x_6907) ;  /* 0x000000c000007945 */ /* 0x000fe80003800000 */
        /* <DEDUP_REMOVED lines=11> */
.L_x_6908:
[----:B------:R-:W-:Y:S05]  /*15c0*/  BSYNC B0 ;  /* 0x0000000000007941 */ /* 0x000fea0003800000 */
.L_x_6907:
        /* <DEDUP_REMOVED lines=12> */
.L_x_6910:
[----:B------:R-:W-:Y:S05]  /*1690*/  BSYNC B0 ;  /* 0x0000000000007941 */ /* 0x000fea0003800000 */
.L_x_6909:
        /* <DEDUP_REMOVED lines=12> */
.L_x_6912:
[----:B------:R-:W-:Y:S05]  /*1760*/  BSYNC B0 ;  /* 0x0000000000007941 */ /* 0x000fea0003800000 */
.L_x_6911:
        /* <DEDUP_REMOVED lines=12> */
.L_x_6914:
[----:B------:R-:W-:Y:S05]  /*1830*/  BSYNC B0 ;  /* 0x0000000000007941 */ /* 0x000fea0003800000 */
.L_x_6913:
[----:B------:R-:W-:Y:S01]  /*1840*/  @!P0 IMAD.MOV.U32 R3, RZ, RZ, R21 ;  /* 0x000000ffff038224 */ /* 0x000fe200078e0015 */
[----:B------:R0:W-:Y:S01]  /*1850*/  @!P0 STG.E.U16 desc[UR4][R4.64], R19 ;  /* 0x0000001304008986 */ /* 0x0001e2000c101504 */
[----:B------:R-:W-:Y:S04]  /*1860*/  BSSY B0, `(.L_x_6915) ;  /* 0x000002d000007945 */ /* 0x000fe80003800000 */
[----:B------:R-:W-:Y:S01]  /*1870*/  BSSY B1, `(.L_x_6916) ;  /* 0x0000025000017945 */ /* 0x000fe20003800000 */
        /* <DEDUP_REMOVED lines=14> */
.L_x_6917:
[----:B------:R-:W-:-:S13]  /*1960*/  ISETP.GE.AND P0, PT, R3, R2, PT ;  /* 0x000000020300720c */ /* 0x000fda0003f06270 */
[----:B------:R-:W-:Y:S05]  /*1970*/  @P0 BRA `(.L_x_6919) ;  /* 0x0000000000300947 */ /* 0x000fea0003800000 */
[----:B0-----:R-:W0:Y:S01]  /*1980*/  LDC.64 R4, c[0x0][0x218] ;  /* 0x00008600ff047b82 */ /* 0x001e220000000a00 */
[----:B------:R-:W-:Y:S02]  /*1990*/  IMAD.IADD R7, R0, 0x1, R3 ;  /* 0x0000000100077824 */ /* 0x000fe400078e0203 */
[----:B------:R-:W-:Y:S02]  /*19a0*/  VIADD R3, R3, 0x80 ;  /* 0x0000008003037836 */ /* 0x000fe40000000000 */
[----:B0-----:R-:W-:-:S05]  /*19b0*/  IMAD.WIDE.U32 R4, R7, 0x2, R4 ;  /* 0x0000000207047825 */ /* 0x001fca00078e0004 */
[----:B------:R1:W-:Y:S02]  /*19c0*/  STG.E.U16 desc[UR4][R4.64], R13 ;  /* 0x0000000d04007986 */ /* 0x0003e4000c101504 */
.L_x_6918:
[----:B------:R-:W-:-:S13]  /*19d0*/  ISETP.GE.AND P0, PT, R3, R2, PT ;  /* 0x000000020300720c */ /* 0x000fda0003f06270 */
[----:B------:R-:W-:Y:S05]  /*19e0*/  @P0 BRA `(.L_x_6920) ;  /* 0x0000000000340947 */ /* 0x000fea0003800000 */
[----:B01----:R-:W0:Y:S01]  /*19f0*/  LDC.64 R4, c[0x0][0x218] ;  /* 0x00008600ff047b82 */ /* 0x003e220000000a00 */
[----:B------:R-:W-:Y:S02]  /*1a00*/  IMAD.IADD R7, R0, 0x1, R3 ;  /* 0x0000000100077824 */ /* 0x000fe400078e0203 */
[----:B------:R-:W-:Y:S02]  /*1a10*/  VIADD R3, R3, 0x80 ;  /* 0x0000008003037836 */ /* 0x000fe40000000000 */
[----:B0-----:R-:W-:-:S05]  /*1a20*/  IMAD.WIDE.U32 R4, R7, 0x2, R4 ;  /* 0x0000000207047825 */ /* 0x001fca00078e0004 */
[----:B------:R1:W-:Y:S02]  /*1a30*/  STG.E.U16 desc[UR4][R4.64], R16 ;  /* 0x0000001004007986 */ /* 0x0003e4000c101504 */
.L_x_6919:
        /* <DEDUP_REMOVED lines=8> */
.L_x_6920:
[----:B------:R-:W-:Y:S05]  /*1ac0*/  BSYNC B1 ;  /* 0x0000000000017941 */ /* 0x000fea0003800000 */
.L_x_6916:
[----:B------:R-:W-:-:S13]  /*1ad0*/  ISETP.GE.AND P0, PT, R3, R2, PT ;  /* 0x000000020300720c */ /* 0x000fda0003f06270 */
[----:B012---:R-:W0:Y:S01]  /*1ae0*/  @!P0 LDC.64 R4, c[0x0][0x218] ;  /* 0x00008600ff048b82 */ /* 0x007e220000000a00 */
[----:B------:R-:W-:Y:S02]  /*1af0*/  @!P0 IMAD.IADD R7, R0, 0x1, R3 ;  /* 0x0000000100078824 */ /* 0x000fe400078e0203 */
[----:B------:R-:W-:Y:S02]  /*1b00*/  @!P0 VIADD R3, R3, 0x80 ;  /* 0x0000008003038836 */ /* 0x000fe40000000000 */
[----:B0-----:R-:W-:-:S05]  /*1b10*/  @!P0 IMAD.WIDE.U32 R4, R7, 0x2, R4 ;  /* 0x0000000207048825 */ /* 0x001fca00078e0004 */
[----:B------:R2:W-:Y:S02]  /*1b20*/  @!P0 STG.E.U16 desc[UR4][R4.64], R26 ;  /* 0x0000001a04008986 */ /* 0x0005e4000c101504 */
.L_x_6921:
[----:B------:R-:W-:Y:S05]  /*1b30*/  BSYNC B0 ;  /* 0x0000000000007941 */ /* 0x000fea0003800000 */
.L_x_6915:
[----:B------:R-:W-:Y:S05]  /*1b40*/  WARPSYNC.ALL ;  /* 0x0000000000007948 */ /* 0x000fea0003800000 */
[----:B------:R-:W-:-:S13]  /*1b50*/  ISETP.GE.AND P0, PT, R3, R2, PT ;  /* 0x000000020300720c */ /* 0x000fda0003f06270 */
[----:B------:R-:W-:Y:S05]  /*1b60*/  @P0 EXIT ;  /* 0x000000000000094d */ /* 0x000fea0003800000 */
[----:B012---:R-:W0:Y:S01]  /*1b70*/  LDC.64 R4, c[0x0][0x218] ;  /* 0x00008600ff047b82 */ /* 0x007e220000000a00 */
[----:B------:R-:W-:-:S04]  /*1b80*/  IMAD.IADD R3, R0, 0x1, R3 ;  /* 0x0000000100037824 */ /* 0x000fc800078e0203 */
[----:B0-----:R-:W-:-:S05]  /*1b90*/  IMAD.WIDE.U32 R2, R3, 0x2, R4 ;  /* 0x0000000203027825 */ /* 0x001fca00078e0004 */
[----:B------:R-:W-:Y:S01]  /*1ba0*/  STG.E.U16 desc[UR4][R2.64], R29 ;  /* 0x0000001d02007986 */ /* 0x000fe2000c101504 */
[----:B------:R-:W-:Y:S05]  /*1bb0*/  EXIT ;  /* 0x000000000000794d */ /* 0x000fea0003800000 */
.L_x_6922:
        /* <DEDUP_REMOVED lines=12> */
.L_x_44442:


//--------------------- .text._ZN2at6native29vectorized_elementwise_kernelILi4EZZZNS0_49_GLOBAL__N__657f93f7_16_TensorCompare_cu_71e06f4e17clamp_kernel_implERNS_18TensorIteratorBaseEENKUlvE_clEvENKUlvE7_clEvEUlN3c108BFloat16ES8_S8_E_St5arrayIPcLm4EEEEviT0_T1_ --------------------------
	.section	.text._ZN2at6native29vectorized_elementwise_kernelILi4EZZZNS0_49_GLOBAL__N__657f93f7_16_TensorCompare_cu_71e06f4e17clamp_kernel_implERNS_18TensorIteratorBaseEENKUlvE_clEvENKUlvE7_clEvEUlN3c108BFloat16ES8_S8_E_St5arrayIPcLm4EEEEviT0_T1_,"ax",@progbits
	.align	128
        .global         _ZN2at6native29vectorized_elementwise_kernelILi4EZZZNS0_49_GLOBAL__N__657f93f7_16_TensorCompare_cu_71e06f4e17clamp_kernel_implERNS_18TensorIteratorBaseEENKUlvE_clEvENKUlvE7_clEvEUlN3c108BFloat16ES8_S8_E_St5arrayIPcLm4EEEEviT0_T1_
        .type           _ZN2at6native29vectorized_elementwise_kernelILi4EZZZNS0_49_GLOBAL__N__657f93f7_16_TensorCompare_cu_71e06f4e17clamp_kernel_implERNS_18TensorIteratorBaseEENKUlvE_clEvENKUlvE7_clEvEUlN3c108BFloat16ES8_S8_E_St5arrayIPcLm4EEEEviT0_T1_,@function
        .size           _ZN2at6native29vectorized_elementwise_kernelILi4EZZZNS0_49_GLOBAL__N__657f93f7_16_TensorCompare_cu_71e06f4e17clamp_kernel_implERNS_18TensorIteratorBaseEENKUlvE_clEvENKUlvE7_clEvEUlN3c108BFloat16ES8_S8_E_St5arrayIPcLm4EEEEviT0_T1_,(.L_x_44443 - _ZN2at6native29vectorized_elementwise_kernelILi4EZZZNS0_49_GLOBAL__N__657f93f7_16_TensorCompare_cu_71e06f4e17clamp_kernel_implERNS_18TensorIteratorBaseEENKUlvE_clEvENKUlvE7_clEvEUlN3c108BFloat16ES8_S8_E_St5arrayIPcLm4EEEEviT0_T1_)
        .other          _ZN2at6native29vectorized_elementwise_kernelILi4EZZZNS0_49_GLOBAL__N__657f93f7_16_TensorCompare_cu_71e06f4e17clamp_kernel_implERNS_18TensorIteratorBaseEENKUlvE_clEvENKUlvE7_clEvEUlN3c108BFloat16ES8_S8_E_St5arrayIPcLm4EEEEviT0_T1_,@"STO_CUDA_ENTRY STV_DEFAULT"
_ZN2at6native29vectorized_elementwise_kernelILi4EZZZNS0_49_GLOBAL__N__657f93f7_16_TensorCompare_cu_71e06f4e17clamp_kernel_implERNS_18TensorIteratorBaseEENKUlvE_clEvENKUlvE7_clEvEUlN3c108BFloat16ES8_S8_E_St5arrayIPcLm4EEEEviT0_T1_:
.text._ZN2at6native29vectorized_elementwise_kernelILi4EZZZNS0_49_GLOBAL__N__657f93f7_16_TensorCompare_cu_71e06f4e17clamp_kernel_implERNS_18TensorIteratorBaseEENKUlvE_clEvENKUlvE7_clEvEUlN3c108BFloat16ES8_S8_E_St5arrayIPcLm4EEEEviT0_T1_:
        /* <DEDUP_REMOVED lines=15> */
[----:B------:R-:W2:Y:S03]  /*00f0*/  LDG.E.64 R12, desc[UR4][R20.64] ;  /* 0x00000004140c7981 */ /* 0x000ea6000c1e1b00 */
[----:B---3--:R-:W-:Y:S01]  /*0100*/  IMAD.WIDE R4, R0, 0x2, R4 ;  /* 0x0000000200047825 */ /* 0x008fe200078e0204 */
[----:B------:R-:W3:Y:S03]  /*0110*/  LDG.E.64 R6, desc[UR4][R20.64+0x400] ;  /* 0x0004000414067981 */ /* 0x000ee6000c1e1b00 */
[----:B------:R-:W-:-:S04]  /*0120*/  IMAD.WIDE.U32 R16, R10, 0x8, R2 ;  /* 0x000000080a107825 */ /* 0x000fc800078e0002 */
[----:B------:R-:W-:Y:S01]  /*0130*/  IMAD.WIDE.U32 R18, R10, 0x8, R4 ;  /* 0x000000080a127825 */ /* 0x000fe200078e0004 */
[----:B------:R-:W4:Y:S04]  /*0140*/  LDG.E.64 R8, desc[UR4][R16.64] ;  /* 0x0000000410087981 */ /* 0x000f28000c1e1b00 */
[----:B------:R-:W5:Y:S04]  /*0150*/  LDG.E.64 R14, desc[UR4][R18.64] ;  /* 0x00000004120e7981 */ /* 0x000f68000c1e1b00 */
[----:B------:R0:W3:Y:S04]  /*0160*/  LDG.E.64 R2, desc[UR4][R16.64+0x400] ;  /* 0x0004000410027981 */ /* 0x0000e8000c1e1b00 */
[----:B------:R1:W3:Y:S01]  /*0170*/  LDG.E.64 R4, desc[UR4][R18.64+0x400] ;  /* 0x0004000412047981 */ /* 0x0002e2000c1e1b00 */
[----:B--2---:R-:W-:-:S05]  /*0180*/  PRMT R22, R12, 0x7632, R22 ;  /* 0x000076320c167816 */ /* 0x004fca0000000016 */
[----:B------:R-:W-:Y:S01]  /*0190*/  IMAD.U32 R26, R22, 0x10000, RZ ;  /* 0x00010000161a7824 */ /* 0x000fe200078e00ff */
[----:B----4-:R-:W-:Y:S02]  /*01a0*/  PRMT R11, R8, 0x7632, R11 ;  /* 0x00007632080b7816 */ /* 0x010fe4000000000b */
[----:B-----5:R-:W-:-:S03]  /*01b0*/  PRMT R27, R14, 0x7632, R27 ;  /* 0x000076320e1b7816 */ /* 0x020fc6000000001b */
[----:B------:R-:W-:Y:S01]  /*01c0*/  IMAD.U32 R23, R11, 0x10000, RZ ;  /* 0x000100000b177824 */ /* 0x000fe200078e00ff */
[----:B------:R-:W-:Y:S01]  /*01d0*/  FSETP.GTU.FTZ.AND P0, PT, |R26|, +INF , PT ;  /* 0x7f8000001a00780b */ /* 0x000fe20003f1c200 */
[----:B------:R-:W-:-:S05]  /*01e0*/  IMAD.U32 R24, R27, 0x10000, RZ ;  /* 0x000100001b187824 */ /* 0x000fca00078e00ff */
[----:B------:R-:W-:-:S04]  /*01f0*/  FMNMX.FTZ R25, R23, R24, !PT ;  /* 0x0000001817197209 */ /* 0x000fc80007810000 */
[----:B------:R-:W-:Y:S01]  /*0200*/  FMNMX.FTZ R25, R25, R26, PT ;  /* 0x0000001a19197209 */ /* 0x000fe20003810000 */
[----:B0-----:R-:W-:Y:S01]  /*0210*/  IMAD.U32 R16, R8, 0x10000, RZ ;  /* 0x0001000008107824 */ /* 0x001fe200078e00ff */
[----:B------:R-:W-:Y:S01]  /*0220*/  FSETP.GTU.FTZ.AND P1, PT, |R23|, +INF , PT ;  /* 0x7f8000001700780b */ /* 0x000fe20003f3c200 */
[----:B------:R-:W-:Y:S01]  /*0230*/  IMAD.U32 R17, R14, 0x10000, RZ ;  /* 0x000100000e117824 */ /* 0x000fe200078e00ff */
[----:B------:R-:W0:Y:S01]  /*0240*/  @!P0 F2F.BF16.F32 R22, R25 ;  /* 0x0000001900168304 */ /* 0x000e220000202000 */
[----:B-1----:R-:W-:Y:S01]  /*0250*/  IMAD.U32 R19, R12, 0x10000, RZ ;  /* 0x000100000c137824 */ /* 0x002fe200078e00ff */
[C---:B------:R-:W-:Y:S02]  /*0260*/  FSETP.GTU.FTZ.AND P2, PT, |R16|.reuse, +INF , PT ;  /* 0x7f8000001000780b */ /* 0x040fe40003f5c200 */
[----:B------:R-:W-:Y:S02]  /*0270*/  FMNMX.FTZ R16, R16, R17, !PT ;  /* 0x0000001110107209 */ /* 0x000fe40007810000 */
[----:B------:R-:W-:-:S02]  /*0280*/  PRMT R20, R13, 0x7632, R20 ;  /* 0x000076320d147816 */ /* 0x000fc40000000014 */
[----:B------:R-:W-:Y:S02]  /*0290*/  FSETP.GTU.FTZ.AND P4, PT, |R19|, +INF , PT ;  /* 0x7f8000001300780b */ /* 0x000fe40003f9c200 */
[----:B------:R-:W-:Y:S01]  /*02a0*/  FSETP.GTU.FTZ.AND P0, PT, |R24|, +INF , PT ;  /* 0x7f8000001800780b */ /* 0x000fe20003f1c200 */
[----:B------:R-:W-:Y:S01]  /*02b0*/  IMAD.U32 R24, R20, 0x10000, RZ ;  /* 0x0001000014187824 */ /* 0x000fe200078e00ff */
[----:B------:R-:W-:Y:S02]  /*02c0*/  FMNMX.FTZ R19, R16, R19, PT ;  /* 0x0000001310137209 */ /* 0x000fe40003810000 */
[----:B------:R-:W-:Y:S02]  /*02d0*/  PRMT R16, R9, 0x7632, R16 ;  /* 0x0000763209107816 */ /* 0x000fe40000000010 */
[----:B------:R-:W-:Y:S02]  /*02e0*/  PRMT R21, R15, 0x7632, R21 ;  /* 0x000076320f157816 */ /* 0x000fe40000000015 */
[----:B------:R-:W-:Y:S01]  /*02f0*/  FSETP.GTU.FTZ.AND P3, PT, |R17|, +INF , PT ;  /* 0x7f8000001100780b */ /* 0x000fe20003f7c200 */
[----:B------:R-:W-:Y:S01]  /*0300*/  IMAD.U32 R17, R16, 0x10000, RZ ;  /* 0x0001000010117824 */ /* 0x000fe200078e00ff */
[----:B0-----:R-:W-:Y:S01]  /*0310*/  @!P1 SEL R11, R22, R27, !P0 ;  /* 0x0000001b160b9207 */ /* 0x001fe20004000000 */
[----:B------:R-:W-:Y:S01]  /*0320*/  IMAD.U32 R22, R21, 0x10000, RZ ;  /* 0x0001000015167824 */ /* 0x000fe200078e00ff */
[----:B------:R-:W-:Y:S01]  /*0330*/  FSETP.GTU.FTZ.AND P6, PT, |R24|, +INF , PT ;  /* 0x7f8000001800780b */ /* 0x000fe20003fdc200 */
[----:B------:R-:W-:Y:S01]  /*0340*/  IMAD.U32 R18, R9, 0x10000, RZ ;  /* 0x0001000009127824 */ /* 0x000fe200078e00ff */
[----:B------:R-:W-:Y:S01]  /*0350*/  F2FP.BF16.F32.PACK_AB R25, RZ, R19 ;  /* 0x00000013ff19723e */ /* 0x000fe200000010ff */
[----:B------:R-:W-:Y:S01]  /*0360*/  IMAD.U32 R23, R15, 0x10000, RZ ;  /* 0x000100000f177824 */ /* 0x000fe200078e00ff */
[----:B------:R-:W-:-:S02]  /*0370*/  FMNMX.FTZ R19, R17, R22, !PT ;  /* 0x0000001611137209 */ /* 0x000fc40007810000 */
[----:B------:R-:W-:Y:S01]  /*0380*/  FSETP.GTU.FTZ.AND P0, PT, |R17|, +INF , PT ;  /* 0x7f8000001100780b */ /* 0x000fe20003f1c200 */
[----:B------:R-:W-:Y:S01]  /*0390*/  IMAD.U32 R17, R13, 0x10000, RZ ;  /* 0x000100000d117824 */ /* 0x000fe200078e00ff */
[C---:B------:R-:W-:Y:S02]  /*03a0*/  FSETP.GTU.FTZ.AND P1, PT, |R18|.reuse, +INF , PT ;  /* 0x7f8000001200780b */ /* 0x040fe40003f3c200 */
[----:B------:R-:W-:Y:S02]  /*03b0*/  FMNMX.FTZ R18, R18, R23, !PT ;  /* 0x0000001712127209 */ /* 0x000fe40007810000 */
[----:B------:R-:W-:Y:S02]  /*03c0*/  FMNMX.FTZ R26, R19, R24, PT ;  /* 0x00000018131a7209 */ /* 0x000fe40003810000 */
[----:B------:R-:W-:Y:S02]  /*03d0*/  FSETP.GTU.FTZ.AND P5, PT, |R17|, +INF , PT ;  /* 0x7f8000001100780b */ /* 0x000fe40003fbc200 */
[----:B------:R-:W-:Y:S01]  /*03e0*/  FMNMX.FTZ R18, R18, R17, PT ;  /* 0x0000001112127209 */ /* 0x000fe20003810000 */
[----:B------:R-:W0:Y:S01]  /*03f0*/  @!P6 F2F.BF16.F32 R20, R26 ;  /* 0x0000001a0014e304 */ /* 0x000e220000202000 */
[----:B------:R-:W-:-:S02]  /*0400*/  PRMT R19, R25, 0x7610, R19 ;  /* 0x0000761019137816 */ /* 0x000fc40000000013 */
[----:B---3--:R-:W-:Y:S02]  /*0410*/  PRMT R17, R6, 0x7632, R17 ;  /* 0x0000763206117816 */ /* 0x008fe40000000011 */
[----:B------:R-:W-:Y:S02]  /*0420*/  SEL R25, R19, R12, !P4 ;  /* 0x0000000c13197207 */ /* 0x000fe40006000000 */
[----:B------:R-:W-:Y:S01]  /*0430*/  F2FP.BF16.F32.PACK_AB R24, RZ, R18 ;  /* 0x00000012ff18723e */ /* 0x000fe200000010ff */
[----:B------:R-:W-:Y:S01]  /*0440*/  IMAD.U32 R30, R17, 0x10000, RZ ;  /* 0x00010000111e7824 */ /* 0x000fe200078e00ff */
[----:B------:R-:W-:Y:S02]  /*0450*/  PRMT R12, R2, 0x7632, R12 ;  /* 0x00007632020c7816 */ /* 0x000fe4000000000c */
[----:B------:R-:W-:Y:S02]  /*0460*/  PRMT R18, R4, 0x7632, R18 ;  /* 0x0000763204127816 */ /* 0x000fe40000000012 */
[----:B------:R-:W-:Y:S01]  /*0470*/  FSETP.GTU.FTZ.AND P4, PT, |R30|, +INF , PT ;  /* 0x7f8000001e00780b */ /* 0x000fe20003f9c200 */
[----:B------:R-:W-:Y:S01]  /*0480*/  IMAD.U32 R28, R12, 0x10000, RZ ;  /* 0x000100000c1c7824 */ /* 0x000fe200078e00ff */
[----:B------:R-:W-:Y:S01]  /*0490*/  FSETP.GTU.FTZ.AND P6, PT, |R22|, +INF , PT ;  /* 0x7f8000001600780b */ /* 0x000fe20003fdc200 */
[----:B------:R-:W-:Y:S01]  /*04a0*/  IMAD.U32 R19, R18, 0x10000, RZ ;  /* 0x0001000012137824 */ /* 0x000fe200078e00ff */
[----:B------:R-:W-:-:S02]  /*04b0*/  SEL R24, R24, R13, !P5 ;  /* 0x0000000d18187207 */ /* 0x000fc40006800000 */
[----:B------:R-:W-:Y:S02]  /*04c0*/  FSETP.GTU.FTZ.AND P5, PT, |R23|, +INF , PT ;  /* 0x7f8000001700780b */ /* 0x000fe40003fbc200 */
[----:B0-----:R-:W-:Y:S02]  /*04d0*/  @!P0 SEL R16, R20, R21, !P6 ;  /* 0x0000001514108207 */ /* 0x001fe40007000000 */
[----:B------:R-:W-:Y:S02]  /*04e0*/  FMNMX.FTZ R13, R28, R19, !PT ;  /* 0x000000131c0d7209 */ /* 0x000fe40007810000 */
[----:B------:R-:W-:Y:S02]  /*04f0*/  PRMT R21, R7, 0x7632, R21 ;  /* 0x0000763207157816 */ /* 0x000fe40000000015 */
[----:B------:R-:W-:Y:S02]  /*0500*/  SEL R24, R24, R15, !P5 ;  /* 0x0000000f18187207 */ /* 0x000fe40006800000 */
[----:B------:R-:W-:Y:S01]  /*0510*/  SEL R25, R25, R14, !P3 ;  /* 0x0000000e19197207 */ /* 0x000fe20005800000 */
[----:B------:R-:W-:Y:S01]  /*0520*/  IMAD.U32 R31, R21, 0x10000, RZ ;  /* 0x00010000151f7824 */ /* 0x000fe200078e00ff */
[----:B------:R-:W-:-:S02]  /*0530*/  FMNMX.FTZ R30, R13, R30, PT ;  /* 0x0000001e0d1e7209 */ /* 0x000fc40003810000 */
[----:B------:R-:W-:Y:S02]  /*0540*/  PRMT R15, R3, 0x7632, R15 ;  /* 0x00007632030f7816 */ /* 0x000fe4000000000f */
[----:B------:R-:W-:Y:S01]  /*0550*/  PRMT R22, R5, 0x7632, R22 ;  /* 0x0000763205167816 */ /* 0x000fe20000000016 */
[----:B------:R0:W1:Y:S01]  /*0560*/  @!P4 F2F.BF16.F32 R17, R30 ;  /* 0x0000001e0011c304 */ /* 0x0000620000202000 */
[----:B------:R-:W-:Y:S01]  /*0570*/  SEL R14, R25, R8, !P2 ;  /* 0x00000008190e7207 */ /* 0x000fe20005000000 */
[----:B------:R-:W-:Y:S01]  /*0580*/  IMAD.U32 R20, R3, 0x10000, RZ ;  /* 0x0001000003147824 */ /* 0x000fe200078e00ff */
[----:B------:R-:W-:Y:S01]  /*0590*/  FSETP.GTU.FTZ.AND P2, PT, |R31|, +INF , PT ;  /* 0x7f8000001f00780b */ /* 0x000fe20003f5c200 */
[----:B------:R-:W-:Y:S01]  /*05a0*/  IMAD.U32 R25, R5, 0x10000, RZ ;  /* 0x0001000005197824 */ /* 0x000fe200078e00ff */
[----:B------:R-:W-:Y:S01]  /*05b0*/  SEL R13, R24, R9, !P1 ;  /* 0x00000009180d7207 */ /* 0x000fe20004800000 */
[----:B------:R-:W-:Y:S01]  /*05c0*/  IMAD.U32 R23, R22, 0x10000, RZ ;  /* 0x0001000016177824 */ /* 0x000fe200078e00ff */
[----:B------:R-:W2:Y:S01]  /*05d0*/  LDC.64 R8, c[0x0][0x218] ;  /* 0x00008600ff087b82 */ /* 0x000ea20000000a00 */
[----:B0-----:R-:W-:-:S02]  /*05e0*/  IMAD.U32 R30, R15, 0x10000, RZ ;  /* 0x000100000f1e7824 */ /* 0x001fc400078e00ff */
[----:B------:R-:W-:Y:S02]  /*05f0*/  IMAD.U32 R27, R2, 0x10000, RZ ;  /* 0x00010000021b7824 */ /* 0x000fe400078e00ff */
[----:B------:R-:W-:Y:S01]  /*0600*/  IMAD.U32 R24, R4, 0x10000, RZ ;  /* 0x0001000004187824 */ /* 0x000fe200078e00ff */
[----:B------:R-:W-:Y:S01]  /*0610*/  FMNMX.FTZ R29, R20, R25, !PT ;  /* 0x00000019141d7209 */ /* 0x000fe20007810000 */
[----:B------:R-:W-:Y:S01]  /*0620*/  IMAD.U32 R26, R7, 0x10000, RZ ;  /* 0x00010000071a7824 */ /* 0x000fe200078e00ff */
[----:B------:R-:W-:Y:S02]  /*0630*/  FSETP.GTU.FTZ.AND P1, PT, |R30|, +INF , PT ;  /* 0x7f8000001e00780b */ /* 0x000fe40003f3c200 */
[----:B------:R-:W-:Y:S01]  /*0640*/  FSETP.GTU.FTZ.AND P3, PT, |R28|, +INF , PT ;  /* 0x7f8000001c00780b */ /* 0x000fe20003f7c200 */
[----:B------:R-:W-:Y:S01]  /*0650*/  IMAD.U32 R28, R6, 0x10000, RZ ;  /* 0x00010000061c7824 */ /* 0x000fe200078e00ff */
[----:B------:R-:W-:Y:S02]  /*0660*/  FMNMX.FTZ R30, R30, R23, !PT ;  /* 0x000000171e1e7209 */ /* 0x000fe40007810000 */
[----:B------:R-:W-:-:S02]  /*0670*/  FSETP.GTU.FTZ.AND P0, PT, |R27|, +INF , PT ;  /* 0x7f8000001b00780b */ /* 0x000fc40003f1c200 */
[----:B------:R-:W-:Y:S02]  /*0680*/  FMNMX.FTZ R27, R27, R24, !PT ;  /* 0x000000181b1b7209 */ /* 0x000fe40007810000 */
[----:B------:R-:W-:Y:S02]  /*0690*/  FMNMX.FTZ R29, R29, R26, PT ;  /* 0x0000001a1d1d7209 */ /* 0x000fe40003810000 */
[----:B------:R-:W-:Y:S02]  /*06a0*/  FMNMX.FTZ R30, R30, R31, PT ;  /* 0x0000001f1e1e7209 */ /* 0x000fe40003810000 */
[----:B------:R-:W-:Y:S02]  /*06b0*/  FMNMX.FTZ R27, R27, R28, PT ;  /* 0x0000001c1b1b7209 */ /* 0x000fe40003810000 */
[----:B------:R-:W-:Y:S01]  /*06c0*/  F2FP.BF16.F32.PACK_AB R29, RZ, R29 ;  /* 0x0000001dff1d723e */ /* 0x000fe200000010ff */
[----:B------:R-:W0:Y:S01]  /*06d0*/  @!P2 F2F.BF16.F32 R21, R30 ;  /* 0x0000001e0015a304 */ /* 0x000e220000202000 */
[----:B------:R-:W-:-:S02]  /*06e0*/  F2FP.BF16.F32.PACK_AB R27, RZ, R27 ;  /* 0x0000001bff1b723e */ /* 0x000fc400000010ff */
[----:B------:R-:W-:Y:S02]  /*06f0*/  FSETP.GTU.FTZ.AND P4, PT, |R28|, +INF , PT ;  /* 0x7f8000001c00780b */ /* 0x000fe40003f9c200 */
[----:B------:R-:W-:Y:S02]  /*0700*/  FSETP.GTU.FTZ.AND P6, PT, |R26|, +INF , PT ;  /* 0x7f8000001a00780b */ /* 0x000fe40003fdc200 */
[----:B------:R-:W-:Y:S02]  /*0710*/  PRMT R26, R29, 0x7610, R26 ;  /* 0x000076101d1a7816 */ /* 0x000fe4000000001a */
[----:B------:R-:W-:Y:S02]  /*0720*/  FSETP.GTU.FTZ.AND P2, PT, |R24|, +INF , PT ;  /* 0x7f8000001800780b */ /* 0x000fe40003f5c200 */
[----:B------:R-:W-:Y:S02]  /*0730*/  SEL R27, R27, R6, !P4 ;  /* 0x000000061b1b7207 */ /* 0x000fe40006000000 */
[----:B------:R-:W-:-:S02]  /*0740*/  FSETP.GTU.FTZ.AND P5, PT, |R25|, +INF , PT ;  /* 0x7f8000001900780b */ /* 0x000fc40003fbc200 */
[----:B------:R-:W-:Y:S02]  /*0750*/  SEL R26, R26, R7, !P6 ;  /* 0x000000071a1a7207 */ /* 0x000fe40007000000 */
[----:B------:R-:W-:Y:S02]  /*0760*/  SEL R27, R27, R4, !P2 ;  /* 0x000000041b1b7207 */ /* 0x000fe40005000000 */
[----:B------:R-:W-:Y:S02]  /*0770*/  FSETP.GTU.FTZ.AND P4, PT, |R19|, +INF , PT ;  /* 0x7f8000001300780b */ /* 0x000fe40003f9c200 */
[----:B------:R-:W-:Y:S02]  /*0780*/  FSETP.GTU.FTZ.AND P6, PT, |R23|, +INF , PT ;  /* 0x7f8000001700780b */ /* 0x000fe40003fdc200 */
[----:B------:R-:W-:Y:S02]  /*0790*/  SEL R26, R26, R5, !P5 ;  /* 0x000000051a1a7207 */ /* 0x000fe40006800000 */
[----:B------:R-:W-:Y:S01]  /*07a0*/  FSETP.GTU.FTZ.AND P2, PT, |R20|, +INF , PT ;  /* 0x7f8000001400780b */ /* 0x000fe20003f5c200 */
[----:B--2---:R-:W-:Y:S01]  /*07b0*/  IMAD.WIDE.U32 R8, R0, 0x2, R8 ;  /* 0x0000000200087825 */ /* 0x004fe200078e0008 */
[----:B-1----:R-:W-:-:S02]  /*07c0*/  @!P3 SEL R12, R17, R18, !P4 ;  /* 0x00000012110cb207 */ /* 0x002fc40006000000 */
[----:B0-----:R-:W-:Y:S02]  /*07d0*/  @!P1 SEL R15, R21, R22, !P6 ;  /* 0x00000016150f9207 */ /* 0x001fe40007000000 */
[----:B------:R-:W-:Y:S02]  /*07e0*/  SEL R27, R27, R2, !P0 ;  /* 0x000000021b1b7207 */ /* 0x000fe40004000000 */
[----:B------:R-:W-:Y:S01]  /*07f0*/  SEL R26, R26, R3, !P2 ;  /* 0x000000031a1a7207 */ /* 0x000fe20005000000 */
[----:B------:R-:W-:Y:S01]  /*0800*/  IMAD.WIDE R8, R10, 0x8, R8 ;  /* 0x000000080a087825 */ /* 0x000fe200078e0208 */
[----:B------:R-:W-:Y:S02]  /*0810*/  PRMT R3, R13, 0x5410, R16 ;  /* 0x000054100d037816 */ /* 0x000fe40000000010 */
[----:B------:R-:W-:Y:S02]  /*0820*/  PRMT R2, R14, 0x5410, R11 ;  /* 0x000054100e027816 */ /* 0x000fe4000000000b */
[----:B------:R-:W-:-:S02]  /*0830*/  PRMT R12, R27, 0x5410, R12 ;  /* 0x000054101b0c7816 */ /* 0x000fc4000000000c */
[----:B------:R-:W-:Y:S01]  /*0840*/  PRMT R13, R26, 0x5410, R15 ;  /* 0x000054101a0d7816 */ /* 0x000fe2000000000f */
[----:B------:R-:W-:Y:S04]  /*0850*/  STG.E.64 desc[UR4][R8.64], R2 ;  /* 0x0000000208007986 */ /* 0x000fe8000c101b04 */
[----:B------:R-:W-:Y:S01]  /*0860*/  STG.E.64 desc[UR4][R8.64+0x400], R12 ;  /* 0x0004000c08007986 */ /* 0x000fe2000c101b04 */
[----:B------:R-:W-:Y:S05]  /*0870*/  EXIT ;  /* 0x000000000000794d */ /* 0x000fea0003800000 */
.L_x_6923:
        /* <DEDUP_REMOVED lines=135> */
.L_x_6925:
[----:B------:R-:W-:Y:S05]  /*10f0*/  BSYNC B0 ;  /* 0x0000000000007941 */ /* 0x000fea0003800000 */
.L_x_6924:
        /* <DEDUP_REMOVED lines=14> */
.L_x_6927:
[----:B------:R-:W-:Y:S05]  /*11e0*/  BSYNC B0 ;  /* 0x0000000000007941 */ /* 0x000fea0003800000 */
.L_x_6926:
        /* <DEDUP_REMOVED lines=14> */
.L_x_6929:
[----:B------:R-:W-:Y:S05]  /*12d0*/  BSYNC B0 ;  /* 0x0000000000007941 */ /* 0x000fea0003800000 */
.L_x_6928:
        /* <DEDUP_REMOVED lines=25> */
.L_x_6931:
[----:B------:R-:W-:Y:S05]  /*1470*/  BSYNC B0 ;  /* 0x0000000000007941 */ /* 0x000fea0003800000 */
.L_x_6930:
        /* <DEDUP_REMOVED lines=12> */
.L_x_6933:
[----:B------:R-:W-:Y:S05]  /*1540*/  BSYNC B0 ;  /* 0x0000000000007941 */ /* 0x000fea0003800000 */
.L_x_6932:
        /* <DEDUP_REMOVED lines=12> */
.L_x_6935:
[----:B------:R-:W-:Y:S05]  /*1610*/  BSYNC B0 ;  /* 0x0000000000007941 */ /* 0x000fea0003800000 */
.L_x_6934:
        /* <DEDUP_REMOVED lines=12> */
.L_x_6937:
[----:B------:R-:W-:Y:S05]  /*16e0*/  BSYNC B0 ;  /* 0x0000000000007941 */ /* 0x000fea0003800000 */
.L_x_6936:
        /* <DEDUP_REMOVED lines=12> */
.L_x_6939:
[----:B------:R-:W-:Y:S05]  /*17b0*/  BSYNC B0 ;  /* 0x0000000000007941 */ /* 0x000fea0003800000 */
.L_x_6938:
        /* <DEDUP_REMOVED lines=18> */
.L_x_6942:
[----:B------:R-:W-:-:S13]  /*18e0*/  ISETP.GE.AND P0, PT, R3, R2, PT ;  /* 0x000000020300720c */ /* 0x000fda0003f06270 */
[----:B------:R-:W-:Y:S05]  /*18f0*/  @P0 BRA `(.L_x_6944) ;  /* 0x0000000000300947 */ /* 0x000fea0003800000 */
[----:B0-----:R-:W0:Y:S01]  /*1900*/  LDC.64 R4, c[0x0][0x218] ;  /* 0x00008600ff047b82 */ /* 0x001e220000000a00 */
[----:B------:R-:W-:Y:S02]  /*1910*/  IMAD.IADD R7, R0, 0x1, R3 ;  /* 0x0000000100077824 */ /* 0x000fe400078e0203 */
[----:B------:R-:W-:Y:S02]  /*1920*/  VIADD R3, R3, 0x80 ;  /* 0x0000008003037836 */ /* 0x000fe40000000000 */
[----:B0-----:R-:W-:-:S05]  /*1930*/  IMAD.WIDE.U32 R4, R7, 0x2, R4 ;  /* 0x0000000207047825 */ /* 0x001fca00078e0004 */
[----:B------:R1:W-:Y:S02]  /*1940*/  STG.E.U16 desc[UR4][R4.64], R13 ;  /* 0x0000000d04007986 */ /* 0x0003e4000c101504 */
.L_x_6943:
[----:B------:R-:W-:-:S13]  /*1950*/  ISETP.GE.AND P0, PT, R3, R2, PT ;  /* 0x000000020300720c */ /* 0x000fda0003f06270 */
[----:B------:R-:W-:Y:S05]  /*1960*/  @P0 BRA `(.L_x_6945) ;  /* 0x0000000000340947 */ /* 0x000fea0003800000 */
[----:B01----:R-:W0:Y:S01]  /*1970*/  LDC.64 R4, c[0x0][0x218] ;  /* 0x00008600ff047b82 */ /* 0x003e220000000a00 */
[----:B------:R-:W-:Y:S02]  /*1980*/  IMAD.IADD R7, R0, 0x1, R3 ;  /* 0x0000000100077824 */ /* 0x000fe400078e0203 */
[----:B------:R-:W-:Y:S02]  /*1990*/  VIADD R3, R3, 0x80 ;  /* 0x0000008003037836 */ /* 0x000fe40000000000 */
[----:B0-----:R-:W-:-:S05]  /*19a0*/  IMAD.WIDE.U32 R4, R7, 0x2, R4 ;  /* 0x0000000207047825 */ /* 0x001fca00078e0004 */
[----:B------:R1:W-:Y:S02]  /*19b0*/  STG.E.U16 desc[UR4][R4.64], R16 ;  /* 0x0000001004007986 */ /* 0x0003e4000c101504 */
.L_x_6944:
        /* <DEDUP_REMOVED lines=8> */
.L_x_6945:
[----:B------:R-:W-:Y:S05]  /*1a40*/  BSYNC B1 ;  /* 0x0000000000017941 */ /* 0x000fea0003800000 */
.L_x_6941:
[----:B------:R-:W-:-:S13]  /*1a50*/  ISETP.GE.AND P0, PT, R3, R2, PT ;  /* 0x000000020300720c */ /* 0x000fda0003f06270 */
[----:B012---:R-:W0:Y:S01]  /*1a60*/  @!P0 LDC.64 R4, c[0x0][0x218] ;  /* 0x00008600ff048b82 */ /* 0x007e220000000a00 */
[----:B------:R-:W-:Y:S02]  /*1a70*/  @!P0 IMAD.IADD R7, R0, 0x1, R3 ;  /* 0x0000000100078824 */ /* 0x000fe400078e0203 */
[----:B------:R-:W-:Y:S02]  /*1a80*/  @!P0 VIADD R3, R3, 0x80 ;  /* 0x0000008003038836 */ /* 0x000fe40000000000 */
[----:B0-----:R-:W-:-:S05]  /*1a90*/  @!P0 IMAD.WIDE.U32 R4, R7, 0x2, R4 ;  /* 0x0000000207048825 */ /* 0x001fca00078e0004 */
[----:B------:R2:W-:Y:S02]  /*1aa0*/  @!P0 STG.E.U16 desc[UR4][R4.64], R26 ;  /* 0x0000001a04008986 */ /* 0x0005e4000c101504 */
.L_x_6946:
[----:B------:R-:W-:Y:S05]  /*1ab0*/  BSYNC B0 ;  /* 0x0000000000007941 */ /* 0x000fea0003800000 */
.L_x_6940:
        /* <DEDUP_REMOVED lines=8> */
.L_x_6947:
        /* <DEDUP_REMOVED lines=12> */
.L_x_44443:


//--------------------- .text._ZN2at6native29vectorized_elementwise_kernelILi8EZZZNS0_49_GLOBAL__N__657f93f7_16_TensorCompare_cu_71e06f4e17clamp_kernel_implERNS_18TensorIteratorBaseEENKUlvE_clEvENKUlvE7_clEvEUlN3c108BFloat16ES8_S8_E_St5arrayIPcLm4EEEEviT0_T1_ --------------------------
	.section	.text._ZN2at6native29vectorized_elementwise_kernelILi8EZZZNS0_49_GLOBAL__N__657f93f7_16_TensorCompare_cu_71e06f4e17clamp_kernel_implERNS_18TensorIteratorBaseEENKUlvE_clEvENKUlvE7_clEvEUlN3c108BFloat16ES8_S8_E_St5arrayIPcLm4EEEEviT0_T1_,"ax",@progbits
	.align	128
        .global         _ZN2at6native29vectorized_elementwise_kernelILi8EZZZNS0_49_GLOBAL__N__657f93f7_16_TensorCompare_cu_71e06f4e17clamp_kernel_implERNS_18TensorIteratorBaseEENKUlvE_clEvENKUlvE7_clEvEUlN3c108BFloat16ES8_S8_E_St5arrayIPcLm4EEEEviT0_T1_
        .type           _ZN2at6native29vectorized_elementwise_kernelILi8EZZZNS0_49_GLOBAL__N__657f93f7_16_TensorCompare_cu_71e06f4e17clamp_kernel_implERNS_18TensorIteratorBaseEENKUlvE_clEvENKUlvE7_clEvEUlN3c108BFloat16ES8_S8_E_St5arrayIPcLm4EEEEviT0_T1_,@function
        .size           _ZN2at6native29vectorized_elementwise_kernelILi8EZZZNS0_49_GLOBAL__N__657f93f7_16_TensorCompare_cu_71e06f4e17clamp_kernel_implERNS_18TensorIteratorBaseEENKUlvE_clEvENKUlvE7_clEvEUlN3c108BFloat16ES8_S8_E_St5arrayIPcLm4EEEEviT0_T1_,(.L_x_44444 - _ZN2at6native29vectorized_elementwise_kernelILi8EZZZNS0_49_GLOBAL__N__657f93f7_16_TensorCompare_cu_71e06f4e17clamp_kernel_implERNS_18TensorIteratorBaseEENKUlvE_clEvENKUlvE7_clEvEUlN3c108BFloat16ES8_S8_E_St5arrayIPcLm4EEEEviT0_T1_)
        .other          _ZN2at6native29vectorized_elementwise_kernelILi8EZZZNS0_49_GLOBAL__N__657f93f7_16_TensorCompare_cu_71e06f4e17clamp_kernel_implERNS_18TensorIteratorBaseEENKUlvE_clEvENKUlvE7_clEvEUlN3c108BFloat16ES8_S8_E_St5arrayIPcLm4EEEEviT0_T1_,@"STO_CUDA_ENTRY STV_DEFAULT"
_ZN2at6native29vectorized_elementwise_kernelILi8EZZZNS0_49_GLOBAL__N__657f93f7_16_TensorCompare_cu_71e06f4e17clamp_kernel_implERNS_18TensorIteratorBaseEENKUlvE_clEvENKUlvE7_clEvEUlN3c108BFloat16ES8_S8_E_St5arrayIPcLm4EEEEviT0_T1_:
.text._ZN2at6native29vectorized_elementwise_kernelILi8EZZZNS0_49_GLOBAL__N__657f93f7_16_TensorCompare_cu_71e06f4e17clamp_kernel_implERNS_18TensorIteratorBaseEENKUlvE_clEvENKUlvE7_clEvEUlN3c108BFloat16ES8_S8_E_St5arrayIPcLm4EEEEviT0_T1_:
        /* <DEDUP_REMOVED lines=14> */
[----:B--2---:R-:W-:-:S04]  /*00e0*/  IMAD.WIDE R6, R0, 0x2, R6 ;  /* 0x0000000200067825 */ /* 0x004fc800078e0206 */
[----:B---3--:R-:W-:-:S04]  /*00f0*/  IMAD.WIDE R8, R0, 0x2, R8 ;  /* 0x0000000200087825 */ /* 0x008fc800078e0208 */
[C---:B------:R-:W-:Y:S02]  /*0100*/  IMAD.WIDE.U32 R12, R2.reuse, 0x10, R6 ;  /* 0x00000010020c7825 */ /* 0x040fe400078e0006 */
[----:B------:R-:W2:Y:S02]  /*0110*/  LDG.E.128 R4, desc[UR4][R4.64] ;  /* 0x0000000404047981 */ /* 0x000ea4000c1e1d00 */
[----:B------:R-:W-:Y:S02]  /*0120*/  IMAD.WIDE.U32 R8, R2, 0x10, R8 ;  /* 0x0000001002087825 */ /* 0x000fe400078e0008 */
[----:B------:R-:W3:Y:S04]  /*0130*/  LDG.E.128 R12, desc[UR4][R12.64] ;  /* 0x000000040c0c7981 */ /* 0x000ee8000c1e1d00 */
[----:B------:R-:W4:Y:S01]  /*0140*/  LDG.E.128 R8, desc[UR4][R8.64] ;  /* 0x0000000408087981 */ /* 0x000f22000c1e1d00 */
[----:B--2---:R-:W-:-:S02]  /*0150*/  PRMT R18, R4, 0x7632, R18 ;  /* 0x0000763204127816 */ /* 0x004fc40000000012 */
[----:B---3--:R-:W-:Y:S02]  /*0160*/  PRMT R27, R12, 0x7632, R27 ;  /* 0x000076320c1b7816 */ /* 0x008fe4000000001b */
[----:B----4-:R-:W-:Y:S01]  /*0170*/  PRMT R26, R8, 0x7632, R26 ;  /* 0x00007632081a7816 */ /* 0x010fe2000000001a */
[----:B------:R-:W-:Y:S01]  /*0180*/  IMAD.U32 R17, R18, 0x10000, RZ ;  /* 0x0001000012117824 */ /* 0x000fe200078e00ff */
[----:B------:R-:W-:Y:S01]  /*0190*/  PRMT R3, R5, 0x7632, R3 ;  /* 0x0000763205037816 */ /* 0x000fe20000000003 */
[----:B------:R-:W-:Y:S01]  /*01a0*/  IMAD.U32 R24, R27, 0x10000, RZ ;  /* 0x000100001b187824 */ /* 0x000fe200078e00ff */
[----:B------:R-:W-:Y:S01]  /*01b0*/  PRMT R19, R13, 0x7632, R19 ;  /* 0x000076320d137816 */ /* 0x000fe20000000013 */
[----:B------:R-:W-:Y:S01]  /*01c0*/  IMAD.U32 R21, R26, 0x10000, RZ ;  /* 0x000100001a157824 */ /* 0x000fe200078e00ff */
[----:B------:R-:W-:Y:S01]  /*01d0*/  PRMT R20, R9, 0x7632, R20 ;  /* 0x0000763209147816 */ /* 0x000fe20000000014 */
[----:B------:R-:W-:Y:S01]  /*01e0*/  IMAD.U32 R30, R3, 0x10000, RZ ;  /* 0x00010000031e7824 */ /* 0x000fe200078e00ff */
[----:B------:R-:W-:Y:S01]  /*01f0*/  FMNMX.FTZ R16, R17, R24, !PT ;  /* 0x0000001811107209 */ /* 0x000fe20007810000 */
[----:B------:R-:W-:Y:S01]  /*0200*/  IMAD.U32 R25, R19, 0x10000, RZ ;  /* 0x0001000013197824 */ /* 0x000fe200078e00ff */
[----:B------:R-:W-:Y:S01]  /*0210*/  FSETP.GTU.FTZ.AND P0, PT, |R21|, +INF , PT ;  /* 0x7f8000001500780b */ /* 0x000fe20003f1c200 */
[----:B------:R-:W-:Y:S01]  /*0220*/  IMAD.U32 R29, R20, 0x10000, RZ ;  /* 0x00010000141d7824 */ /* 0x000fe200078e00ff */
[----:B------:R-:W-:-:S02]  /*0230*/  FMNMX.FTZ R23, R16, R21, PT ;  /* 0x0000001510177209 */ /* 0x000fc40003810000 */
[----:B------:R-:W-:Y:S02]  /*0240*/  FMNMX.FTZ R28, R30, R25, !PT ;  /* 0x000000191e1c7209 */ /* 0x000fe40007810000 */
[----:B------:R-:W-:Y:S02]  /*0250*/  PRMT R16, R6, 0x7632, R16 ;  /* 0x0000763206107816 */ /* 0x000fe40000000010 */
[----:B------:R-:W-:Y:S02]  /*0260*/  PRMT R22, R14, 0x7632, R22 ;  /* 0x000076320e167816 */ /* 0x000fe40000000016 */
[----:B------:R-:W-:Y:S02]  /*0270*/  PRMT R21, R10, 0x7632, R21 ;  /* 0x000076320a157816 */ /* 0x000fe40000000015 */
[----:B------:R-:W-:Y:S01]  /*0280*/  FSETP.GTU.FTZ.AND P3, PT, |R29|, +INF , PT ;  /* 0x7f8000001d00780b */ /* 0x000fe20003f7c200 */
[----:B------:R-:W-:Y:S01]  /*0290*/  IMAD.U32 R31, R16, 0x10000, RZ ;  /* 0x00010000101f7824 */ /* 0x000fe200078e00ff */
[----:B------:R-:W-:Y:S01]  /*02a0*/  FMNMX.FTZ R29, R28, R29, PT ;  /* 0x0000001d1c1d7209 */ /* 0x000fe20003810000 */
[----:B------:R-:W-:-:S02]  /*02b0*/  IMAD.U32 R28, R22, 0x10000, RZ ;  /* 0x00010000161c7824 */ /* 0x000fc400078e00ff */
[----:B------:R-:W-:Y:S01]  /*02c0*/  IMAD.U32 R32, R21, 0x10000, RZ ;  /* 0x0001000015207824 */ /* 0x000fe200078e00ff */
[----:B------:R0:W1:Y:S01]  /*02d0*/  @!P0 F2F.BF16.F32 R26, R23 ;  /* 0x00000017001a8304 */ /* 0x0000620000202000 */
[----:B------:R-:W-:Y:S02]  /*02e0*/  FSETP.GTU.FTZ.AND P1, PT, |R17|, +INF , PT ;  /* 0x7f8000001100780b */ /* 0x000fe40003f3c200 */
[----:B------:R-:W-:Y:S02]  /*02f0*/  FMNMX.FTZ R17, R31, R28, !PT ;  /* 0x0000001c1f117209 */ /* 0x000fe40007810000 */
[----:B------:R-:W-:Y:S02]  /*0300*/  FSETP.GTU.FTZ.AND P0, PT, |R24|, +INF , PT ;  /* 0x7f8000001800780b */ /* 0x000fe40003f1c200 */
[----:B------:R-:W-:Y:S02]  /*0310*/  FSETP.GTU.FTZ.AND P5, PT, |R32|, +INF , PT ;  /* 0x7f8000002000780b */ /* 0x000fe40003fbc200 */
[----:B------:R-:W-:-:S02]  /*0320*/  PRMT R24, R11, 0x7632, R24 ;  /* 0x000076320b187816 */ /* 0x000fc40000000018 */
[----:B------:R-:W-:Y:S02]  /*0330*/  FMNMX.FTZ R32, R17, R32, PT ;  /* 0x0000002011207209 */ /* 0x000fe40003810000 */
[----:B------:R-:W-:Y:S01]  /*0340*/  FSETP.GTU.FTZ.AND P4, PT, |R31|, +INF , PT ;  /* 0x7f8000001f00780b */ /* 0x000fe20003f9c200 */
[----:B------:R-:W-:Y:S01]  /*0350*/  IMAD.U32 R31, R24, 0x10000, RZ ;  /* 0x00010000181f7824 */ /* 0x000fe200078e00ff */
[----:B------:R-:W-:Y:S02]  /*0360*/  PRMT R17, R7, 0x7632, R17 ;  /* 0x0000763207117816 */ /* 0x000fe40000000011 */
[----:B0-----:R-:W-:Y:S01]  /*0370*/  PRMT R23, R15, 0x7632, R23 ;  /* 0x000076320f177816 */ /* 0x001fe20000000017 */
[----:B------:R0:W2:Y:S01]  /*0380*/  @!P3 F2F.BF16.F32 R20, R29 ;  /* 0x0000001d0014b304 */ /* 0x0000a20000202000 */
[----:B------:R-:W-:Y:S01]  /*0390*/  FSETP.GTU.FTZ.AND P2, PT, |R30|, +INF , PT ;  /* 0x7f8000001e00780b */ /* 0x000fe20003f5c200 */
[----:B------:R-:W-:Y:S01]  /*03a0*/  IMAD.U32 R30, R17, 0x10000, RZ ;  /* 0x00010000111e7824 */ /* 0x000fe200078e00ff */
[----:B------:R-:W-:Y:S01]  /*03b0*/  FSETP.GTU.FTZ.AND P6, PT, |R31|, +INF , PT ;  /* 0x7f8000001f00780b */ /* 0x000fe20003fdc200 */
[----:B0-----:R-:W-:-:S04]  /*03c0*/  IMAD.U32 R29, R23, 0x10000, RZ ;  /* 0x00010000171d7824 */ /* 0x001fc800078e00ff */
[----:B------:R-:W0:Y:S01]  /*03d0*/  @!P5 F2F.BF16.F32 R21, R32 ;  /* 0x000000200015d304 */ /* 0x000e220000202000 */
[C---:B------:R-:W-:Y:S02]  /*03e0*/  FSETP.GTU.FTZ.AND P5, PT, |R30|.reuse, +INF , PT ;  /* 0x7f8000001e00780b */ /* 0x040fe40003fbc200 */
[----:B------:R-:W-:Y:S02]  /*03f0*/  FMNMX.FTZ R30, R30, R29, !PT ;  /* 0x0000001d1e1e7209 */ /* 0x000fe40007810000 */
[----:B-1----:R-:W-:Y:S02]  /*0400*/  @!P1 SEL R18, R26, R27, !P0 ;  /* 0x0000001b1a129207 */ /* 0x002fe40004000000 */
[----:B------:R-:W-:Y:S01]  /*0410*/  FMNMX.FTZ R30, R30, R31, PT ;  /* 0x0000001f1e1e7209 */ /* 0x000fe20003810000 */
[----:B------:R-:W-:Y:S02]  /*0420*/  IMAD.U32 R26, R4, 0x10000, RZ ;  /* 0x00010000041a7824 */ /* 0x000fe400078e00ff */
[----:B------:R-:W-:Y:S01]  /*0430*/  IMAD.U32 R27, R12, 0x10000, RZ ;  /* 0x000100000c1b7824 */ /* 0x000fe200078e00ff */
[----:B------:R-:W1:Y:S01]  /*0440*/  @!P6 F2F.BF16.F32 R24, R30 ;  /* 0x0000001e0018e304 */ /* 0x000e620000202000 */
[----:B------:R-:W-:Y:S01]  /*0450*/  FSETP.GTU.FTZ.AND P3, PT, |R25|, +INF , PT ;  /* 0x7f8000001900780b */ /* 0x000fe20003f7c200 */
[----:B------:R-:W-:Y:S01]  /*0460*/  IMAD.U32 R25, R8, 0x10000, RZ ;  /* 0x0001000008197824 */ /* 0x000fe200078e00ff */
[----:B------:R-:W-:-:S02]  /*0470*/  FSETP.GTU.FTZ.AND P0, PT, |R26|, +INF , PT ;  /* 0x7f8000001a00780b */ /* 0x000fc40003f1c200 */
[----:B------:R-:W-:Y:S02]  /*0480*/  FMNMX.FTZ R26, R26, R27, !PT ;  /* 0x0000001b1a1a7209 */ /* 0x000fe40007810000 */
[----:B------:R-:W-:Y:S01]  /*0490*/  FSETP.GTU.FTZ.AND P1, PT, |R27|, +INF , PT ;  /* 0x7f8000001b00780b */ /* 0x000fe20003f3c200 */
[----:B------:R-:W-:Y:S01]  /*04a0*/  IMAD.U32 R27, R5, 0x10000, RZ ;  /* 0x00010000051b7824 */ /* 0x000fe200078e00ff */
[----:B------:R-:W-:Y:S01]  /*04b0*/  FSETP.GTU.FTZ.AND P6, PT, |R28|, +INF , PT ;  /* 0x7f8000001c00780b */ /* 0x000fe20003fdc200 */
[----:B------:R-:W-:Y:S01]  /*04c0*/  IMAD.U32 R28, R13, 0x10000, RZ ;  /* 0x000100000d1c7824 */ /* 0x000fe200078e00ff */
[----:B------:R-:W-:Y:S02]  /*04d0*/  FMNMX.FTZ R26, R26, R25, PT ;  /* 0x000000191a1a7209 */ /* 0x000fe40003810000 */
[----:B--2---:R-:W-:Y:S01]  /*04e0*/  @!P2 SEL R3, R20, R19, !P3 ;  /* 0x000000131403a207 */ /* 0x004fe20005800000 */
[----:B------:R-:W-:Y:S01]  /*04f0*/  IMAD.U32 R20, R9, 0x10000, RZ ;  /* 0x0001000009147824 */ /* 0x000fe200078e00ff */
[----:B0-----:R-:W-:-:S02]  /*0500*/  @!P4 SEL R16, R21, R22, !P6 ;  /* 0x000000161510c207 */ /* 0x001fc40007000000 */
[----:B------:R-:W-:Y:S02]  /*0510*/  FSETP.GTU.FTZ.AND P2, PT, |R27|, +INF , PT ;  /* 0x7f8000001b00780b */ /* 0x000fe40003f5c200 */
[----:B------:R-:W-:Y:S02]  /*0520*/  FSETP.GTU.FTZ.AND P6, PT, |R29|, +INF , PT ;  /* 0x7f8000001d00780b */ /* 0x000fe40003fdc200 */
[----:B------:R-:W-:Y:S02]  /*0530*/  FMNMX.FTZ R27, R27, R28, !PT ;  /* 0x0000001c1b1b7209 */ /* 0x000fe40007810000 */
[----:B------:R-:W-:Y:S02]  /*0540*/  F2FP.BF16.F32.PACK_AB R19, RZ, R26 ;  /* 0x0000001aff13723e */ /* 0x000fe400000010ff */
[----:B------:R-:W-:Y:S01]  /*0550*/  FSETP.GTU.FTZ.AND P4, PT, |R25|, +INF , PT ;  /* 0x7f8000001900780b */ /* 0x000fe20003f9c200 */
[----:B------:R-:W-:Y:S01]  /*0560*/  IMAD.U32 R25, R6, 0x10000, RZ ;  /* 0x0001000006197824 */ /* 0x000fe200078e00ff */
[----:B-1----:R-:W-:Y:S01]  /*0570*/  @!P5 SEL R17, R24, R23, !P6 ;  /* 0x000000171811d207 */ /* 0x002fe20007000000 */
[----:B------:R-:W-:Y:S01]  /*0580*/  IMAD.U32 R22, R14, 0x10000, RZ ;  /* 0x000100000e167824 */ /* 0x000fe200078e00ff */
[----:B------:R-:W-:-:S02]  /*0590*/  FSETP.GTU.FTZ.AND P6, PT, |R20|, +INF , PT ;  /* 0x7f8000001400780b */ /* 0x000fc40003fdc200 */
[----:B------:R-:W-:Y:S02]  /*05a0*/  FMNMX.FTZ R27, R27, R20, PT ;  /* 0x000000141b1b7209 */ /* 0x000fe40003810000 */
[----:B------:R-:W-:Y:S01]  /*05b0*/  SEL R23, R19, R8, !P4 ;  /* 0x0000000813177207 */ /* 0x000fe20006000000 */
[----:B------:R-:W0:Y:S01]  /*05c0*/  LDC.64 R20, c[0x0][0x218] ;  /* 0x00008600ff147b82 */ /* 0x000e220000000a00 */
[----:B------:R-:W-:Y:S02]  /*05d0*/  IMAD.U32 R8, R7, 0x10000, RZ ;  /* 0x0001000007087824 */ /* 0x000fe400078e00ff */
[----:B------:R-:W-:Y:S01]  /*05e0*/  IMAD.U32 R19, R15, 0x10000, RZ ;  /* 0x000100000f137824 */ /* 0x000fe200078e00ff */
[C---:B------:R-:W-:Y:S01]  /*05f0*/  FSETP.GTU.FTZ.AND P5, PT, |R25|.reuse, +INF , PT ;  /* 0x7f8000001900780b */ /* 0x040fe20003fbc200 */
[----:B------:R-:W-:Y:S01]  /*0600*/  IMAD.U32 R24, R10, 0x10000, RZ ;  /* 0x000100000a187824 */ /* 0x000fe200078e00ff */
[----:B------:R-:W-:Y:S01]  /*0610*/  FMNMX.FTZ R25, R25, R22, !PT ;  /* 0x0000001619197209 */ /* 0x000fe20007810000 */
[----:B------:R-:W-:Y:S01]  /*0620*/  IMAD.U32 R29, R11, 0x10000, RZ ;  /* 0x000100000b1d7824 */ /* 0x000fe200078e00ff */
[----:B------:R-:W-:-:S02]  /*0630*/  FMNMX.FTZ R26, R8, R19, !PT ;  /* 0x00000013081a7209 */ /* 0x000fc40007810000 */
[----:B------:R-:W-:Y:S02]  /*0640*/  FMNMX.FTZ R25, R25, R24, PT ;  /* 0x0000001819197209 */ /* 0x000fe40003810000 */
[----:B------:R-:W-:Y:S02]  /*0650*/  F2FP.BF16.F32.PACK_AB R27, RZ, R27 ;  /* 0x0000001bff1b723e */ /* 0x000fe400000010ff */
[----:B------:R-:W-:Y:S02]  /*0660*/  FMNMX.FTZ R26, R26, R29, PT ;  /* 0x0000001d1a1a7209 */ /* 0x000fe40003810000 */
[----:B------:R-:W-:Y:S02]  /*0670*/  SEL R23, R23, R12, !P1 ;  /* 0x0000000c17177207 */ /* 0x000fe40004800000 */
[----:B------:R-:W-:Y:S02]  /*0680*/  FSETP.GTU.FTZ.AND P4, PT, |R24|, +INF , PT ;  /* 0x7f8000001800780b */ /* 0x000fe40003f9c200 */
[----:B------:R-:W-:-:S02]  /*0690*/  F2FP.BF16.F32.PACK_AB R25, RZ, R25 ;  /* 0x00000019ff19723e */ /* 0x000fc400000010ff */
[----:B------:R-:W-:Y:S02]  /*06a0*/  PRMT R12, R27, 0x7610, R12 ;  /* 0x000076101b0c7816 */ /* 0x000fe4000000000c */
[----:B------:R-:W-:Y:S02]  /*06b0*/  F2FP.BF16.F32.PACK_AB R24, RZ, R26 ;  /* 0x0000001aff18723e */ /* 0x000fe400000010ff */
[----:B------:R-:W-:Y:S02]  /*06c0*/  FSETP.GTU.FTZ.AND P1, PT, |R29|, +INF , PT ;  /* 0x7f8000001d00780b */ /* 0x000fe40003f3c200 */
[----:B------:R-:W-:Y:S02]  /*06d0*/  SEL R12, R12, R9, !P6 ;  /* 0x000000090c0c7207 */ /* 0x000fe40007000000 */
[----:B------:R-:W-:Y:S02]  /*06e0*/  SEL R25, R25, R10, !P4 ;  /* 0x0000000a19197207 */ /* 0x000fe40006000000 */
[----:B------:R-:W-:-:S02]  /*06f0*/  FSETP.GTU.FTZ.AND P3, PT, |R28|, +INF , PT ;  /* 0x7f8000001c00780b */ /* 0x000fc40003f7c200 */
[----:B------:R-:W-:Y:S02]  /*0700*/  FSETP.GTU.FTZ.AND P6, PT, |R22|, +INF , PT ;  /* 0x7f8000001600780b */ /* 0x000fe40003fdc200 */
[----:B------:R-:W-:Y:S02]  /*0710*/  FSETP.GTU.FTZ.AND P4, PT, |R19|, +INF , PT ;  /* 0x7f8000001300780b */ /* 0x000fe40003f9c200 */
[----:B------:R-:W-:Y:S02]  /*0720*/  SEL R24, R24, R11, !P1 ;  /* 0x0000000b18187207 */ /* 0x000fe40004800000 */
[----:B------:R-:W-:Y:S02]  /*0730*/  SEL R12, R12, R13, !P3 ;  /* 0x0000000d0c0c7207 */ /* 0x000fe40005800000 */
[----:B------:R-:W-:Y:S02]  /*0740*/  FSETP.GTU.FTZ.AND P1, PT, |R8|, +INF , PT ;  /* 0x7f8000000800780b */ /* 0x000fe40003f3c200 */
[----:B------:R-:W-:-:S02]  /*0750*/  SEL R25, R25, R14, !P6 ;  /* 0x0000000e19197207 */ /* 0x000fc40007000000 */
[----:B------:R-:W-:Y:S01]  /*0760*/  SEL R24, R24, R15, !P4 ;  /* 0x0000000f18187207 */ /* 0x000fe20006000000 */
[----:B0-----:R-:W-:Y:S01]  /*0770*/  IMAD.WIDE.U32 R20, R0, 0x2, R20 ;  /* 0x0000000200147825 */ /* 0x001fe200078e0014 */
[----:B------:R-:W-:Y:S02]  /*0780*/  SEL R23, R23, R4, !P0 ;  /* 0x0000000417177207 */ /* 0x000fe40004000000 */
[----:B------:R-:W-:Y:S02]  /*0790*/  SEL R12, R12, R5, !P2 ;  /* 0x000000050c0c7207 */ /* 0x000fe40005000000 */
[----:B------:R-:W-:Y:S02]  /*07a0*/  SEL R25, R25, R6, !P5 ;  /* 0x0000000619197207 */ /* 0x000fe40006800000 */
[----:B------:R-:W-:Y:S01]  /*07b0*/  SEL R24, R24, R7, !P1 ;  /* 0x0000000718187207 */ /* 0x000fe20004800000 */
[----:B------:R-:W-:Y:S01]  /*07c0*/  IMAD.WIDE R20, R2, 0x10, R20 ;  /* 0x0000001002147825 */ /* 0x000fe200078e0214 */
[----:B------:R-:W-:-:S02]  /*07d0*/  PRMT R4, R23, 0x5410, R18 ;  /* 0x0000541017047816 */ /* 0x000fc40000000012 */
[----:B------:R-:W-:Y:S02]  /*07e0*/  PRMT R5, R12, 0x5410, R3 ;  /* 0x000054100c057816 */ /* 0x000fe40000000003 */
[----:B------:R-:W-:Y:S02]  /*07f0*/  PRMT R6, R25, 0x5410, R16 ;  /* 0x0000541019067816 */ /* 0x000fe40000000010 */
[----:B------:R-:W-:-:S05]  /*0800*/  PRMT R7, R24, 0x5410, R17 ;  /* 0x0000541018077816 */ /* 0x000fca0000000011 */
[----:B------:R-:W-:Y:S01]  /*0810*/  STG.E.128 desc[UR4][R20.64], R4 ;  /* 0x0000000414007986 */ /* 0x000fe2000c101d04 */
[----:B------:R-:W-:Y:S05]  /*0820*/  EXIT ;  /* 0x000000000000794d */ /* 0x000fea0003800000 */
.L_x_6948:
        /* <DEDUP_REMOVED lines=135> */
.L_x_6950:
[----:B------:R-:W-:Y:S05]  /*10a0*/  BSYNC B0 ;  /* 0x0000000000007941 */ /* 0x000fea0003800000 */
.L_x_6949:
        /* <DEDUP_REMOVED lines=14> */
.L_x_6952:
[----:B------:R-:W-:Y:S05]  /*1190*/  BSYNC B0 ;  /* 0x0000000000007941 */ /* 0x000fea0003800000 */
.L_x_6951:
        /* <DEDUP_REMOVED lines=14> */
.L_x_6954:
[----:B------:R-:W-:Y:S05]  /*1280*/  BSYNC B0 ;  /* 0x0000000000007941 */ /* 0x000fea0003800000 */
.L_x_6953:
        /* <DEDUP_REMOVED lines=25> */
.L_x_6956:
[----:B------:R-:W-:Y:S05]  /*1420*/  BSYNC B0 ;  /* 0x0000000000007941 */ /* 0x000fea0003800000 */
.L_x_6955:
        /* <DEDUP_REMOVED lines=12> */
.L_x_6958:
[----:B------:R-:W-:Y:S05]  /*14f0*/  BSYNC B0 ;  /* 0x0000000000007941 */ /* 0x000fea0003800000 */
.L_x_6957:
        /* <DEDUP_REMOVED lines=12> */
.L_x_6960:
[----:B------:R-:W-:Y:S05]  /*15c0*/  BSYNC B0 ;  /* 0x0000000000007941 */ /* 0x000fea0003800000 */
.L_x_6959:
        /* <DEDUP_REMOVED lines=12> */
.L_x_6962:
[----:B------:R-:W-:Y:S05]  /*1690*/  BSYNC B0 ;  /* 0x0000000000007941 */ /* 0x000fea0003800000 */
.L_x_6961:
        /* <DEDUP_REMOVED lines=12> */
.L_x_6964:
[----:B------:R-:W-:Y:S05]  /*1760*/  BSYNC B0 ;  /* 0x0000000000007941 */ /* 0x000fea0003800000 */
.L_x_6963:
        /* <DEDUP_REMOVED lines=18> */
.L_x_6967:
[----:B------:R-:W-:-:S13]  /*1890*/  ISETP.GE.AND P0, PT, R3, R2, PT ;  /* 0x000000020300720c */ /* 0x000fda0003f06270 */
[----:B------:R-:W-:Y:S05]  /*18a0*/  @P0 BRA `(.L_x_6969) ;  /* 0x0000000000300947 */ /* 0x000fea0003800000 */
[----:B0-----:R-:W0:Y:S01]  /*18b0*/  LDC.64 R4, c[0x0][0x218] ;  /* 0x00008600ff047b82 */ /* 0x001e220000000a00 */
[----:B------:R-:W-:Y:S02]  /*18c0*/  IMAD.IADD R7, R0, 0x1, R3 ;  /* 0x0000000100077824 */ /* 0x000fe400078e0203 */
[----:B------:R-:W-:Y:S02]  /*18d0*/  VIADD R3, R3, 0x80 ;  /* 0x0000008003037836 */ /* 0x000fe40000000000 */
[----:B0-----:R-:W-:-:S05]  /*18e0*/  IMAD.WIDE.U32 R4, R7, 0x2, R4 ;  /* 0x0000000207047825 */ /* 0x001fca00078e0004 */
[----:B------:R1:W-:Y:S02]  /*18f0*/  STG.E.U16 desc[UR4][R4.64], R13 ;  /* 0x0000000d04007986 */ /* 0x0003e4000c101504 */
.L_x_6968:
[----:B------:R-:W-:-:S13]  /*1900*/  ISETP.GE.AND P0, PT, R3, R2, PT ;  /* 0x000000020300720c */ /* 0x000fda0003f06270 */
[----:B------:R-:W-:Y:S05]  /*1910*/  @P0 BRA `(.L_x_6970) ;  /* 0x0000000000340947 */ /* 0x000fea0003800000 */
[----:B01----:R-:W0:Y:S01]  /*1920*/  LDC.64 R4, c[0x0][0x218] ;  /* 0x00008600ff047b82 */ /* 0x003e220000000a00 */
[----:B------:R-:W-:Y:S02]  /*1930*/  IMAD.IADD R7, R0, 0x1, R3 ;  /* 0x0000000100077824 */ /* 0x000fe400078e0203 */
[----:B------:R-:W-:Y:S02]  /*1940*/  VIADD R3, R3, 0x80 ;  /* 0x0000008003037836 */ /* 0x000fe40000000000 */
[----:B0-----:R-:W-:-:S05]  /*1950*/  IMAD.WIDE.U32 R4, R7, 0x2, R4 ;  /* 0x0000000207047825 */ /* 0x001fca00078e0004 */
[----:B------:R1:W-:Y:S02]  /*1960*/  STG.E.U16 desc[UR4][R4.64], R16 ;  /* 0x0000001004007986 */ /* 0x0003e4000c101504 */
.L_x_6969:
        /* <DEDUP_REMOVED lines=8> */
.L_x_6970:
[----:B------:R-:W-:Y:S05]  /*19f0*/  BSYNC B1 ;  /* 0x0000000000017941 */ /* 0x000fea0003800000 */
.L_x_6966:
[----:B------:R-:W-:-:S13]  /*1a00*/  ISETP.GE.AND P0, PT, R3, R2, PT ;  /* 0x000000020300720c */ /* 0x000fda0003f06270 */
[----:B012---:R-:W0:Y:S01]  /*1a10*/  @!P0 LDC.64 R4, c[0x0][0x218] ;  /* 0x00008600ff048b82 */ /* 0x007e220000000a00 */
[----:B------:R-:W-:Y:S02]  /*1a20*/  @!P0 IMAD.IADD R7, R0, 0x1, R3 ;  /* 0x0000000100078824 */ /* 0x000fe400078e0203 */
[----:B------:R-:W-:Y:S02]  /*1a30*/  @!P0 VIADD R3, R3, 0x80 ;  /* 0x0000008003038836 */ /* 0x000fe40000000000 */
[----:B0-----:R-:W-:-:S05]  /*1a40*/  @!P0 IMAD.WIDE.U32 R4, R7, 0x2, R4 ;  /* 0x0000000207048825 */ /* 0x001fca00078e0004 */
[----:B------:R2:W-:Y:S02]  /*1a50*/  @!P0 STG.E.U16 desc[UR4][R4.64], R26 ;  /* 0x0000001a04008986 */ /* 0x0005e4000c101504 */
.L_x_6971:
[----:B------:R-:W-:Y:S05]  /*1a60*/  BSYNC B0 ;  /* 0x0000000000007941 */ /* 0x000fea0003800000 */
.L_x_6965:
        /* <DEDUP_REMOVED lines=8> */
.L_x_6972:
        /* <DEDUP_REMOVED lines=9> */
.L_x_44444:


//--------------------- .text._ZN2at6native18elementwise_kernelILi128ELi4EZNS0_15gpu_kernel_implIZZZNS0_49_GLOBAL__N__657f93f7_16_TensorCompare_cu_71e06f4e17clamp_kernel_implERNS_18TensorIteratorBaseEENKUlvE_clEvENKUlvE6_clEvEUlN3c104HalfES9_S9_E_EEvS5_RKT_EUliE_EEviT1_ --------------------------
	.section	.text._ZN2at6native18elementwise_kernelILi128ELi4EZNS0_15gpu_kernel_implIZZZNS0_49_GLOBAL__N__657f93f7_16_TensorCompare_cu_71e06f4e17clamp_kernel_implERNS_18TensorIteratorBaseEENKUlvE_clEvENKUlvE6_clEvEUlN3c104HalfES9_S9_E_EEvS5_RKT_EUliE_EEviT1_,"ax",@progbits
	.align	128
        .global         _ZN2at6native18elementwise_kernelILi128ELi4EZNS0_15gpu_kernel_implIZZZNS0_49_GLOBAL__N__657f93f7_16_TensorCompare_cu_71e06f4e17clamp_kernel_implERNS_18TensorIteratorBaseEENKUlvE_clEvENKUlvE6_clEvEUlN3c104HalfES9_S9_E_EEvS5_RKT_EUliE_EEviT1_
        .type           _ZN2at6native18elementwise_kernelILi128ELi4EZNS0_15gpu_kernel_implIZZZNS0_49_GLOBAL__N__657f93f7_16_TensorCompare_cu_71e06f4e17clamp_kernel_implERNS_18TensorIteratorBaseEENKUlvE_clEvENKUlvE6_clEvEUlN3c104HalfES9_S9_E_EEvS5_RKT_EUliE_EEviT1_,@function
        .size           _ZN2at6native18elementwise_kernelILi128ELi4EZNS0_15gpu_kernel_implIZZZNS0_49_GLOBAL__N__657f93f7_16_TensorCompare_cu_71e06f4e17clamp_kernel_implERNS_18TensorIteratorBaseEENKUlvE_clEvENKUlvE6_clEvEUlN3c104HalfES9_S9_E_EEvS5_RKT_EUliE_EEviT1_,(.L_x_44445 - _ZN2at6native18elementwise_kernelILi128ELi4EZNS0_15gpu_kernel_implIZZZNS0_49_GLOBAL__N__657f93f7_16_TensorCompare_cu_71e06f4e17clamp_kernel_implERNS_18TensorIteratorBaseEENKUlvE_clEvENKUlvE6_clEvEUlN3c104HalfES9_S9_E_EEvS5_RKT_EUliE_EEviT1_)
        .other          _ZN2at6native18elementwise_kernelILi128ELi4EZNS0_15gpu_kernel_implIZZZNS0_49_GLOBAL__N__657f93f7_16_TensorCompare_cu_71e06f4e17clamp_kernel_implERNS_18TensorIteratorBaseEENKUlvE_clEvENKUlvE6_clEvEUlN3c104HalfES9_S9_E_EEvS5_RKT_EUliE_EEviT1_,@"STO_CUDA_ENTRY STV_DEFAULT"
_ZN2at6native18elementwise_kernelILi128ELi4EZNS0_15gpu_kernel_implIZZZNS0_49_GLOBAL__N__657f93f7_16_TensorCompare_cu_71e06f4e17clamp_kernel_implERNS_18TensorIteratorBaseEENKUlvE_clEvENKUlvE6_clEvEUlN3c104HalfES9_S9_E_EEvS5_RKT_EUliE_EEviT1_:
.text._ZN2at6native18elementwise_kernelILi128ELi4EZNS0_15gpu_kernel_implIZZZNS0_49_GLOBAL__N__657f93f7_16_TensorCompare_cu_71e06f4e17clamp_kernel_implERNS_18TensorIteratorBaseEENKUlvE_clEvENKUlvE6_clEvEUlN3c104HalfES9_S9_E_EEvS5_RKT_EUliE_EEviT1_:
        /* <DEDUP_REMOVED lines=391> */
.L_x_6975:
        /* <DEDUP_REMOVED lines=23> */
.L_x_6979:
[----:B------:R-:W2:Y:S02]  /*19e0*/  LDG.E.U8 R2, desc[UR36][R2.64] ;  /* 0x0000002402027981 */ /* 0x000ea4000c1e1100 */
[----:B--2---:R-:W-:-:S04]  /*19f0*/  I2FP.F32.U32 R0, R2 ;  /* 0x0000000200007245 */ /* 0x004fc80000201000 */
[----:B------:R-:W-:-:S04]  /*1a00*/  F2FP.F16.F32.PACK_AB R0, RZ, R0 ;  /* 0x00000000ff00723e */ /* 0x000fc800000000ff */
[----:B------:R-:W-:Y:S01]  /*1a10*/  PRMT R19, R0, 0x7610, R19 ;  /* 0x0000761000137816 */ /* 0x000fe20000000013 */
[----:B------:R-:W-:Y:S06]  /*1a20*/  BRA `(.L_x_6981) ;  /* 0x0000000c00bc7947 */ /* 0x000fec0003800000 */
.L_x_6978:
        /* <DEDUP_REMOVED lines=11> */
.L_x_6983:
[----:B------:R-:W2:Y:S02]  /*1ae0*/  LDG.E R2, desc[UR36][R2.64] ;  /* 0x0000002402027981 */ /* 0x000ea4000c1e1900 */
[----:B--2---:R-:W-:-:S04]  /*1af0*/  I2FP.F32.S32 R0, R2 ;  /* 0x0000000200007245 */ /* 0x004fc80000201400 */
[----:B------:R-:W-:-:S04]  /*1b00*/  F2FP.F16.F32.PACK_AB R0, RZ, R0 ;  /* 0x00000000ff00723e */ /* 0x000fc800000000ff */
[----:B------:R-:W-:Y:S01]  /*1b10*/  PRMT R19, R0, 0x7610, R19 ;  /* 0x0000761000137816 */ /* 0x000fe20000000013 */
[----:B------:R-:W-:Y:S06]  /*1b20*/  BRA `(.L_x_6981) ;  /* 0x0000000c007c7947 */ /* 0x000fec0003800000 */
.L_x_6982:
[----:B------:R-:W2:Y:S02]  /*1b30*/  LDG.E.U16 R2, desc[UR36][R2.64] ;  /* 0x0000002402027981 */ /* 0x000ea4000c1e1500 */
[----:B--2---:R-:W0:Y:S02]  /*1b40*/  I2F.S16 R0, R2 ;  /* 0x0000000200007306 */ /* 0x004e240000101400 */
[----:B0-----:R-:W-:-:S04]  /*1b50*/  F2FP.F16.F32.PACK_AB R0, RZ, R0 ;  /* 0x00000000ff00723e */ /* 0x001fc800000000ff */
[----:B------:R-:W-:Y:S01]  /*1b60*/  PRMT R19, R0, 0x7610, R19 ;  /* 0x0000761000137816 */ /* 0x000fe20000000013 */
[----:B------:R-:W-:Y:S06]  /*1b70*/  BRA `(.L_x_6981) ;  /* 0x0000000c00687947 */ /* 0x000fec0003800000 */
.L_x_6977:
        /* <DEDUP_REMOVED lines=9> */
.L_x_6985:
[----:B------:R0:W5:Y:S01]  /*1c10*/  LDG.E.U16 R19, desc[UR36][R2.64] ;  /* 0x0000002402137981 */ /* 0x000162000c1e1500 */
[----:B------:R-:W-:Y:S05]  /*1c20*/  BRA `(.L_x_6981) ;  /* 0x0000000c003c7947 */ /* 0x000fea0003800000 */
.L_x_6984:
        /* <DEDUP_REMOVED lines=9> */
.L_x_6987:
[----:B------:R1:W5:Y:S01]  /*1cc0*/  LDG.E.U16 R19, desc[UR36][R2.64] ;  /* 0x0000002402137981 */ /* 0x000362000c1e1500 */
[----:B------:R-:W-:Y:S05]  /*1cd0*/  BRA `(.L_x_6981) ;  /* 0x0000000c00107947 */ /* 0x000fea0003800000 */
.L_x_6986:
        /* <DEDUP_REMOVED lines=9> */
.L_x_6976:
        /* <DEDUP_REMOVED lines=14> */
.L_x_6990:
        /* <DEDUP_REMOVED lines=9> */
.L_x_6989:
        /* <DEDUP_REMOVED lines=28> */
.L_x_6992:
        /* <DEDUP_REMOVED lines=15> */
.L_x_6991:
[----:B------:R-:W2:Y:S02]  /*2190*/  LDG.E.U16 R0, desc[UR36][R2.64] ;  /* 0x0000002402007981 */ /* 0x000ea4000c1e1500 */
[----:B--2---:R-:W-:-:S05]  /*21a0*/  IMAD.U32 R0, R0, 0x10000, RZ ;  /* 0x0001000000007824 */ /* 0x004fca00078e00ff */
[----:B------:R-:W-:-:S04]  /*21b0*/  F2FP.F16.F32.PACK_AB R0, RZ, R0 ;  /* 0x00000000ff00723e */ /* 0x000fc800000000ff */
[----:B------:R-:W-:Y:S01]  /*21c0*/  PRMT R19, R0, 0x7610, R19 ;  /* 0x0000761000137816 */ /* 0x000fe20000000013 */
[----:B------:R-:W-:Y:S06]  /*21d0*/  BRA `(.L_x_6981) ;  /* 0x0000000400d07947 */ /* 0x000fec0003800000 */
.L_x_6988:
        /* <DEDUP_REMOVED lines=13> */
.L_x_6995:
        /* <DEDUP_REMOVED lines=21> */
.L_x_6999:
[----:B------:R-:W-:Y:S05]  /*2400*/  BSYNC B1 ;  /* 0x0000000000017941 */ /* 0x000fea0003800000 */
.L_x_6998:
[----:B------:R-:W-:Y:S01]  /*2410*/  LEA R3, R0, 0x3b800000, 0x17 ;  /* 0x3b80000000037811 */ /* 0x000fe200078eb8ff */
[----:B------:R-:W-:-:S05]  /*2420*/  IMAD.SHL.U32 R0, R2, 0x100000, RZ ;  /* 0x0010000002007824 */ /* 0x000fca00078e00ff */
[----:B------:R-:W-:-:S07]  /*2430*/  LOP3.LUT R0, R3, R0, R4, 0xfe, !PT ;  /* 0x0000000003007212 */ /* 0x000fce00078efe04 */
.L_x_6997:
[----:B------:R-:W-:Y:S05]  /*2440*/  BSYNC B0 ;  /* 0x0000000000007941 */ /* 0x000fea0003800000 */
.L_x_6996:
[----:B------:R-:W-:-:S04]  /*2450*/  F2FP.F16.F32.PACK_AB R0, RZ, R0 ;  /* 0x00000000ff00723e */ /* 0x000fc800000000ff */
[----:B------:R-:W-:Y:S01]  /*2460*/  PRMT R19, R0, 0x7610, R19 ;  /* 0x0000761000137816 */ /* 0x000fe20000000013 */
[----:B------:R-:W-:Y:S06]  /*2470*/  BRA `(.L_x_6981) ;  /* 0x0000000400287947 */ /* 0x000fec0003800000 */
.L_x_6994:
        /* <DEDUP_REMOVED lines=21> */
.L_x_7003:
[----:B------:R-:W-:Y:S05]  /*25d0*/  BSYNC B1 ;  /* 0x0000000000017941 */ /* 0x000fea0003800000 */
.L_x_7002:
[----:B------:R-:W-:Y:S01]  /*25e0*/  LEA R3, R0, 0x37800000, 0x17 ;  /* 0x3780000000037811 */ /* 0x000fe200078eb8ff */
[----:B------:R-:W-:-:S05]  /*25f0*/  IMAD.SHL.U32 R0, R2, 0x200000, RZ ;  /* 0x0020000002007824 */ /* 0x000fca00078e00ff */
[----:B------:R-:W-:-:S07]  /*2600*/  LOP3.LUT R0, R3, R0, R4, 0xfe, !PT ;  /* 0x0000000003007212 */ /* 0x000fce00078efe04 */
.L_x_7001:
[----:B------:R-:W-:Y:S05]  /*2610*/  BSYNC B0 ;  /* 0x0000000000007941 */ /* 0x000fea0003800000 */
.L_x_7000:
[----:B------:R-:W-:-:S04]  /*2620*/  F2FP.F16.F32.PACK_AB R0, RZ, R0 ;  /* 0x00000000ff00723e */ /* 0x000fc800000000ff */
[----:B------:R-:W-:Y:S01]  /*2630*/  PRMT R19, R0, 0x7610, R19 ;  /* 0x0000761000137816 */ /* 0x000fe20000000013 */
[----:B------:R-:W-:Y:S06]  /*2640*/  BRA `(.L_x_6981) ;  /* 0x0000000000b47947 */ /* 0x000fec0003800000 */
.L_x_6993:
        /* <DEDUP_REMOVED lines=14> */
.L_x_7007:
[----:B------:R-:W-:Y:S05]  /*2730*/  BSYNC B0 ;  /* 0x0000000000007941 */ /* 0x000fea0003800000 */
.L_x_7006:
[----:B------:R-:W-:-:S04]  /*2740*/  F2FP.F16.F32.PACK_AB R0, RZ, R0 ;  /* 0x00000000ff00723e */ /* 0x000fc800000000ff */
[----:B------:R-:W-:Y:S01]  /*2750*/  PRMT R19, R0, 0x7610, R19 ;  /* 0x0000761000137816 */ /* 0x000fe20000000013 */
[----:B------:R-:W-:Y:S06]  /*2760*/  BRA `(.L_x_6981) ;  /* 0x00000000006c7947 */ /* 0x000fec0003800000 */
.L_x_6980:
        /* <DEDUP_REMOVED lines=16> */
.L_x_7008:
[----:B------:R-:W-:Y:S01]  /*2870*/  PRMT R19, RZ, 0x7610, R19 ;  /* 0x00007610ff137816 */ /* 0x000fe20000000013 */
[----:B------:R-:W-:Y:S06]  /*2880*/  BRA `(.L_x_6981) ;  /* 0x0000000000247947 */ /* 0x000fec0003800000 */
.L_x_7005:
[----:B------:R-:W2:Y:S02]  /*2890*/  LDG.E.64 R2, desc[UR36][R2.64] ;  /* 0x0000002402027981 */ /* 0x000ea4000c1e1b00 */
[----:B--2---:R-:W0:Y:S02]  /*28a0*/  I2F.U64 R0, R2 ;  /* 0x0000000200007312 */ /* 0x004e240000301000 */
[----:B0-----:R-:W-:-:S04]  /*28b0*/  F2FP.F16.F32.PACK_AB R0, RZ, R0 ;  /* 0x00000000ff00723e */ /* 0x001fc800000000ff */
[----:B------:R-:W-:Y:S01]  /*28c0*/  PRMT R19, R0, 0x7610, R19 ;  /* 0x0000761000137816 */ /* 0x000fe20000000013 */
[----:B------:R-:W-:Y:S06]  /*28d0*/  BRA `(.L_x_6981) ;  /* 0x0000000000107947 */ /* 0x000fec0003800000 */
.L_x_7004:
[----:B------:R-:W2:Y:S02]  /*28e0*/  LDG.E R2, desc[UR36][R2.64] ;  /* 0x0000002402027981 */ /* 0x000ea4000c1e1900 */
[----:B--2---:R-:W-:-:S04]  /*28f0*/  I2FP.F32.U32 R0, R2 ;  /* 0x0000000200007245 */ /* 0x004fc80000201000 */
[----:B------:R-:W-:-:S04]  /*2900*/  F2FP.F16.F32.PACK_AB R0, RZ, R0 ;  /* 0x00000000ff00723e */ /* 0x000fc800000000ff */
[----:B------:R-:W-:-:S07]  /*2910*/  PRMT R19, R0, 0x7610, R19 ;  /* 0x0000761000137816 */ /* 0x000fce0000000013 */
.L_x_6981:
[----:B------:R-:W2:Y:S01]  /*2920*/  LDC.U8 R4, c[0x0][0x4fb] ;  /* 0x00013ec0ff047b82 */ /* 0x000ea20000000000 */
[----:B------:R-:W-:Y:S02]  /*2930*/  ULDC.64 UR4, c[0x0][0x4e8] ;  /* 0x00013a0000047ab9 */ /* 0x000fe40000000a00 */
[----:B01----:R-:W-:-:S05]  /*2940*/  IADD3 R2, P1, R24, UR4, RZ ;  /* 0x0000000418027c10 */ /* 0x003fca000ff3e0ff */
[----:B------:R-:W-:Y:S01]  /*2950*/  IMAD.X R3, RZ, RZ, UR5, P1 ;  /* 0x00000005ff037e24 */ /* 0x000fe200088e06ff */
[----:B--2---:R-:W-:-:S04]  /*2960*/  PRMT R0, R4, 0x9910, RZ ;  /* 0x0000991004007816 */ /* 0x004fc800000000ff */
        /* <DEDUP_REMOVED lines=15> */
.L_x_7012:
[----:B------:R-:W2:Y:S02]  /*2a60*/  LDG.E.U8 R2, desc[UR36][R2.64] ;  /* 0x0000002402027981 */ /* 0x000ea4000c1e1100 */
[----:B--2---:R-:W-:-:S04]  /*2a70*/  I2FP.F32.U32 R0, R2 ;  /* 0x0000000200007245 */ /* 0x004fc80000201000 */
[----:B------:R-:W-:-:S04]  /*2a80*/  F2FP.F16.F32.PACK_AB R0, RZ, R0 ;  /* 0x00000000ff00723e */ /* 0x000fc800000000ff */
[----:B------:R-:W-:Y:S01]  /*2a90*/  PRMT R24, R0, 0x7610, R24 ;  /* 0x0000761000187816 */ /* 0x000fe20000000018 */
[----:B------:R-:W-:Y:S06]  /*2aa0*/  BRA `(.L_x_7014) ;  /* 0x0000000c00bc7947 */ /* 0x000fec0003800000 */
.L_x_7011:
        /* <DEDUP_REMOVED lines=11> */
.L_x_7016:
[----:B------:R-:W2:Y:S02]  /*2b60*/  LDG.E R2, desc[UR36][R2.64] ;  /* 0x0000002402027981 */ /* 0x000ea4000c1e1900 */
[----:B--2---:R-:W-:-:S04]  /*2b70*/  I2FP.F32.S32 R0, R2 ;  /* 0x0000000200007245 */ /* 0x004fc80000201400 */
[----:B------:R-:W-:-:S04]  /*2b80*/  F2FP.F16.F32.PACK_AB R0, RZ, R0 ;  /* 0x00000000ff00723e */ /* 0x000fc800000000ff */
[----:B------:R-:W-:Y:S01]  /*2b90*/  PRMT R24, R0, 0x7610, R24 ;  /* 0x0000761000187816 */ /* 0x000fe20000000018 */
[----:B------:R-:W-:Y:S06]  /*2ba0*/  BRA `(.L_x_7014) ;  /* 0x0000000c007c7947 */ /* 0x000fec0003800000 */
.L_x_7015:
[----:B------:R-:W2:Y:S02]  /*2bb0*/  LDG.E.U16 R2, desc[UR36][R2.64] ;  /* 0x0000002402027981 */ /* 0x000ea4000c1e1500 */
[----:B--2---:R-:W0:Y:S02]  /*2bc0*/  I2F.S16 R0, R2 ;  /* 0x0000000200007306 */ /* 0x004e240000101400 */
[----:B0-----:R-:W-:-:S04]  /*2bd0*/  F2FP.F16.F32.PACK_AB R0, RZ, R0 ;  /* 0x00000000ff00723e */ /* 0x001fc800000000ff */
[----:B------:R-:W-:Y:S01]  /*2be0*/  PRMT R24, R0, 0x7610, R24 ;  /* 0x0000761000187816 */ /* 0x000fe20000000018 */
[----:B------:R-:W-:Y:S06]  /*2bf0*/  BRA `(.L_x_7014) ;  /* 0x0000000c00687947 */ /* 0x000fec0003800000 */
.L_x_7010:
        /* <DEDUP_REMOVED lines=9> */
.L_x_7018:
[----:B------:R1:W5:Y:S01]  /*2c90*/  LDG.E.U16 R24, desc[UR36][R2.64] ;  /* 0x0000002402187981 */ /* 0x000362000c1e1500 */
[----:B------:R-:W-:Y:S05]  /*2ca0*/  BRA `(.L_x_7014) ;  /* 0x0000000c003c7947 */ /* 0x000fea0003800000 */
.L_x_7017:
        /* <DEDUP_REMOVED lines=9> */
.L_x_7020:
[----:B------:R0:W5:Y:S01]  /*2d40*/  LDG.E.U16 R24, desc[UR36][R2.64] ;  /* 0x0000002402187981 */ /* 0x000162000c1e1500 */
[----:B------:R-:W-:Y:S05]  /*2d50*/  BRA `(.L_x_7014) ;  /* 0x0000000c00107947 */ /* 0x000fea0003800000 */
.L_x_7019:
        /* <DEDUP_REMOVED lines=9> */
.L_x_7009:
        /* <DEDUP_REMOVED lines=14> */
.L_x_7023:
        /* <DEDUP_REMOVED lines=9> */
.L_x_7022:
        /* <DEDUP_REMOVED lines=28> */
.L_x_7025:
        /* <DEDUP_REMOVED lines=15> */
.L_x_7024:
[----:B------:R-:W2:Y:S02]  /*3210*/  LDG.E.U16 R0, desc[UR36][R2.64] ;  /* 0x0000002402007981 */ /* 0x000ea4000c1e1500 */
[----:B--2---:R-:W-:-:S05]  /*3220*/  IMAD.U32 R0, R0, 0x10000, RZ ;  /* 0x0001000000007824 */ /* 0x004fca00078e00ff */
[----:B------:R-:W-:-:S04]  /*3230*/  F2FP.F16.F32.PACK_AB R0, RZ, R0 ;  /* 0x00000000ff00723e */ /* 0x000fc800000000ff */
[----:B------:R-:W-:Y:S01]  /*3240*/  PRMT R24, R0, 0x7610, R24 ;  /* 0x0000761000187816 */ /* 0x000fe20000000018 */
[----:B------:R-:W-:Y:S06]  /*3250*/  BRA `(.L_x_7014) ;  /* 0x0000000400d07947 */ /* 0x000fec0003800000 */
.L_x_7021:
        /* <DEDUP_REMOVED lines=13> */
.L_x_7028:
        /* <DEDUP_REMOVED lines=21> */
.L_x_7032:
[----:B------:R-:W-:Y:S05]  /*3480*/  BSYNC B1 ;  /* 0x0000000000017941 */ /* 0x000fea0003800000 */
.L_x_7031:
[----:B------:R-:W-:Y:S01]  /*3490*/  LEA R3, R0, 0x3b800000, 0x17 ;  /* 0x3b80000000037811 */ /* 0x000fe200078eb8ff */
[----:B------:R-:W-:-:S05]  /*34a0*/  IMAD.SHL.U32 R0, R2, 0x100000, RZ ;  /* 0x0010000002007824 */ /* 0x000fca00078e00ff */
[----:B------:R-:W-:-:S07]  /*34b0*/  LOP3.LUT R0, R3, R0, R4, 0xfe, !PT ;  /* 0x0000000003007212 */ /* 0x000fce00078efe04 */
.L_x_7030:
[----:B------:R-:W-:Y:S05]  /*34c0*/  BSYNC B0 ;  /* 0x0000000000007941 */ /* 0x000fea0003800000 */
.L_x_7029:
[----:B------:R-:W-:-:S04]  /*34d0*/  F2FP.F16.F32.PACK_AB R0, RZ, R0 ;  /* 0x00000000ff00723e */ /* 0x000fc800000000ff */
[----:B------:R-:W-:Y:S01]  /*34e0*/  PRMT R24, R0, 0x7610, R24 ;  /* 0x0000761000187816 */ /* 0x000fe20000000018 */
[----:B------:R-:W-:Y:S06]  /*34f0*/  BRA `(.L_x_7014) ;  /* 0x0000000400287947 */ /* 0x000fec0003800000 */
.L_x_7027:
        /* <DEDUP_REMOVED lines=21> */
.L_x_7036:
[----:B------:R-:W-:Y:S05]  /*3650*/  BSYNC B1 ;  /* 0x0000000000017941 */ /* 0x000fea0003800000 */
.L_x_7035:
[----:B------:R-:W-:Y:S01]  /*3660*/  LEA R3, R0, 0x37800000, 0x17 ;  /* 0x3780000000037811 */ /* 0x000fe200078eb8ff */
[----:B------:R-:W-:-:S05]  /*3670*/  IMAD.SHL.U32 R0, R2, 0x200000, RZ ;  /* 0x0020000002007824 */ /* 0x000fca00078e00ff */
[----:B------:R-:W-:-:S07]  /*3680*/  LOP3.LUT R0, R3, R0, R4, 0xfe, !PT ;  /* 0x0000000003007212 */ /* 0x000fce00078efe04 */
.L_x_7034:
[----:B------:R-:W-:Y:S05]  /*3690*/  BSYNC B0 ;  /* 0x0000000000007941 */ /* 0x000fea0003800000 */
.L_x_7033:
[----:B------:R-:W-:-:S04]  /*36a0*/  F2FP.F16.F32.PACK_AB R0, RZ, R0 ;  /* 0x00000000ff00723e */ /* 0x000fc800000000ff */
[----:B------:R-:W-:Y:S01]  /*36b0*/  PRMT R24, R0, 0x7610, R24 ;  /* 0x0000761000187816 */ /* 0x000fe20000000018 */
[----:B------:R-:W-:Y:S06]  /*36c0*/  BRA `(.L_x_7014) ;  /* 0x0000000000b47947 */ /* 0x000fec0003800000 */
.L_x_7026:
        /* <DEDUP_REMOVED lines=14> */
.L_x_7040:
[----:B------:R-:W-:Y:S05]  /*37b0*/  BSYNC B0 ;  /* 0x0000000000007941 */ /* 0x000fea0003800000 */
.L_x_7039:
[----:B------:R-:W-:-:S04]  /*37c0*/  F2FP.F16.F32.PACK_AB R0, RZ, R0 ;  /* 0x00000000ff00723e */ /* 0x000fc800000000ff */
[----:B------:R-:W-:Y:S01]  /*37d0*/  PRMT R24, R0, 0x7610, R24 ;  /* 0x0000761000187816 */ /* 0x000fe20000000018 */
[----:B------:R-:W-:Y:S06]  /*37e0*/  BRA `(.L_x_7014) ;  /* 0x00000000006c7947 */ /* 0x000fec0003800000 */
.L_x_7013:
        /* <DEDUP_REMOVED lines=16> */
.L_x_7041:
[----:B------:R-:W-:Y:S01]  /*38f0*/  PRMT R24, RZ, 0x7610, R24 ;  /* 0x00007610ff187816 */ /* 0x000fe20000000018 */
[----:B------:R-:W-:Y:S06]  /*3900*/  BRA `(.L_x_7014) ;  /* 0x0000000000247947 */ /* 0x000fec0003800000 */
.L_x_7038:
[----:B------:R-:W2:Y:S02]  /*3910*/  LDG.E.64 R2, desc[UR36][R2.64] ;  /* 0x0000002402027981 */ /* 0x000ea4000c1e1b00 */
[----:B--2---:R-:W0:Y:S02]  /*3920*/  I2F.U64 R0, R2 ;  /* 0x0000000200007312 */ /* 0x004e240000301000 */
[----:B0-----:R-:W-:-:S04]  /*3930*/  F2FP.F16.F32.PACK_AB R0, RZ, R0 ;  /* 0x00000000ff00723e */ /* 0x001fc800000000ff */
[----:B------:R-:W-:Y:S01]  /*3940*/  PRMT R24, R0, 0x7610, R24 ;  /* 0x0000761000187816 */ /* 0x000fe20000000018 */
[----:B------:R-:W-:Y:S06]  /*3950*/  BRA `(.L_x_7014) ;  /* 0x0000000000107947 */ /* 0x000fec0003800000 */
.L_x_7037:
[----:B------:R-:W2:Y:S02]  /*3960*/  LDG.E R2, desc[UR36][R2.64] ;  /* 0x0000002402027981 */ /* 0x000ea4000c1e1900 */
[----:B--2---:R-:W-:-:S04]  /*3970*/  I2FP.F32.U32 R0, R2 ;  /* 0x0000000200007245 */ /* 0x004fc80000201000 */
[----:B------:R-:W-:-:S04]  /*3980*/  F2FP.F16.F32.PACK_AB R0, RZ, R0 ;  /* 0x00000000ff00723e */ /* 0x000fc800000000ff */
[----:B------:R-:W-:-:S07]  /*3990*/  PRMT R24, R0, 0x7610, R24 ;  /* 0x0000761000187816 */ /* 0x000fce0000000018 */
.L_x_7014:
        /* <DEDUP_REMOVED lines=17> */
[----:B0-----:R-:W-:Y:S01]  /*3ab0*/  F2FP.F16.F32.PACK_AB R0, RZ, R0 ;  /* 0x00000000ff00723e */ /* 0x001fe200000000ff */
[----:B------:R-:W-:Y:S06]  /*3ac0*/  BRA `(.L_x_7047) ;  /* 0x0000000c00987947 */ /* 0x000fec0003800000 */
.L_x_7045:
[----:B------:R-:W2:Y:S02]  /*3ad0*/  LDG.E.U8 R2, desc[UR36][R2.64] ;  /* 0x0000002402027981 */ /* 0x000ea4000c1e1100 */
[----:B--2---:R-:W-:-:S04]  /*3ae0*/  I2FP.F32.U32 R0, R2 ;  /* 0x0000000200007245 */ /* 0x004fc80000201000 */
[----:B------:R-:W-:Y:S01]  /*3af0*/  F2FP.F16.F32.PACK_AB R0, RZ, R0 ;  /* 0x00000000ff00723e */ /* 0x000fe200000000ff */
[----:B------:R-:W-:Y:S06]  /*3b00*/  BRA `(.L_x_7047) ;  /* 0x0000000c00887947 */ /* 0x000fec0003800000 */
.L_x_7044:
        /* <DEDUP_REMOVED lines=8> */
[----:B0-----:R-:W-:Y:S01]  /*3b90*/  F2FP.F16.F32.PACK_AB R0, RZ, R0 ;  /* 0x00000000ff00723e */ /* 0x001fe200000000ff */
[----:B------:R-:W-:Y:S06]  /*3ba0*/  BRA `(.L_x_7047) ;  /* 0x0000000c00607947 */ /* 0x000fec0003800000 */
.L_x_7049:
[----:B------:R-:W2:Y:S02]  /*3bb0*/  LDG.E R2, desc[UR36][R2.64] ;  /* 0x0000002402027981 */ /* 0x000ea4000c1e1900 */
[----:B--2---:R-:W-:-:S04]  /*3bc0*/  I2FP.F32.S32 R0, R2 ;  /* 0x0000000200007245 */ /* 0x004fc80000201400 */
[----:B------:R-:W-:Y:S01]  /*3bd0*/  F2FP.F16.F32.PACK_AB R0, RZ, R0 ;  /* 0x00000000ff00723e */ /* 0x000fe200000000ff */
[----:B------:R-:W-:Y:S06]  /*3be0*/  BRA `(.L_x_7047) ;  /* 0x0000000c00507947 */ /* 0x000fec0003800000 */
.L_x_7048:
[----:B------:R-:W2:Y:S02]  /*3bf0*/  LDG.E.U16 R2, desc[UR36][R2.64] ;  /* 0x0000002402027981 */ /* 0x000ea4000c1e1500 */
[----:B--2---:R-:W0:Y:S02]  /*3c00*/  I2F.S16 R0, R2 ;  /* 0x0000000200007306 */ /* 0x004e240000101400 */
[----:B0-----:R-:W-:Y:S01]  /*3c10*/  F2FP.F16.F32.PACK_AB R0, RZ, R0 ;  /* 0x00000000ff00723e */ /* 0x001fe200000000ff */
[----:B------:R-:W-:Y:S06]  /*3c20*/  BRA `(.L_x_7047) ;  /* 0x0000000c00407947 */ /* 0x000fec0003800000 */
.L_x_7043:
        /* <DEDUP_REMOVED lines=9> */
.L_x_7051:
[----:B------:R1:W5:Y:S01]  /*3cc0*/  LDG.E.U16 R0, desc[UR36][R2.64] ;  /* 0x0000002402007981 */ /* 0x000362000c1e1500 */
[----:B------:R-:W-:Y:S05]  /*3cd0*/  BRA `(.L_x_7047) ;  /* 0x0000000c00147947 */ /* 0x000fea0003800000 */
.L_x_7050:
        /* <DEDUP_REMOVED lines=9> */
.L_x_7053:
[----:B------:R0:W5:Y:S01]  /*3d70*/  LDG.E.U16 R0, desc[UR36][R2.64] ;  /* 0x0000002402007981 */ /* 0x000162000c1e1500 */
[----:B------:R-:W-:Y:S05]  /*3d80*/  BRA `(.L_x_7047) ;  /* 0x0000000800e87947 */ /* 0x000fea0003800000 */
.L_x_7052:
[----:B------:R-:W2:Y:S01]  /*3d90*/  LDG.E.64 R2, desc[UR36][R2.64] ;  /* 0x0000002402027981 */ /* 0x000ea2000c1e1b00 */
[----:B------:R-:W-:Y:S01]  /*3da0*/  UMOV UR4, 0xf0000000 ;  /* 0xf000000000047882 */ /* 0x000fe20000000000 */
[----:B------:R-:W-:Y:S01]  /*3db0*/  UMOV UR5, 0x380fffff ;  /* 0x380fffff00057882 */ /* 0x000fe20000000000 */
[----:B--2---:R-:W0:Y:S01]  /*3dc0*/  F2F.F32.F64 R0, R2 ;  /* 0x0000000200007310 */ /* 0x004e220000301000 */
[----:B------:R-:W-:-:S14]  /*3dd0*/  DSETP.GEU.AND P0, PT, |R2|, UR4, PT ;  /* 0x0000000402007e2a */ /* 0x000fdc000bf0e200 */
[----:B0-----:R-:W-:-:S05]  /*3de0*/  @!P0 FMUL R0, R0, 1.175494350822287508e-38 ;  /* 0x0080000000008820 */ /* 0x001fca0000400000 */
[----:B------:R-:W-:Y:S01]  /*3df0*/  F2FP.F16.F32.PACK_AB R0, RZ, R0 ;  /* 0x00000000ff00723e */ /* 0x000fe200000000ff */
[----:B------:R-:W-:Y:S06]  /*3e00*/  BRA `(.L_x_7047) ;  /* 0x0000000800c87947 */ /* 0x000fec0003800000 */
.L_x_7042:
        /* <DEDUP_REMOVED lines=11> */
[----:B------:R-:W-:Y:S01]  /*3ec0*/  F2FP.F16.F32.PACK_AB R0, RZ, R0 ;  /* 0x00000000ff00723e */ /* 0x000fe200000000ff */
[----:B------:R-:W-:Y:S06]  /*3ed0*/  BRA `(.L_x_7047) ;  /* 0x0000000800947947 */ /* 0x000fec0003800000 */
.L_x_7056:
        /* <DEDUP_REMOVED lines=8> */
.L_x_7055:
        /* <DEDUP_REMOVED lines=28> */
.L_x_7058:
        /* <DEDUP_REMOVED lines=15> */
.L_x_7057:
[----:B------:R-:W2:Y:S02]  /*4210*/  LDG.E.U16 R0, desc[UR36][R2.64] ;  /* 0x0000002402007981 */ /* 0x000ea4000c1e1500 */
[----:B--2---:R-:W-:-:S05]  /*4220*/  IMAD.U32 R0, R0, 0x10000, RZ ;  /* 0x0001000000007824 */ /* 0x004fca00078e00ff */
[----:B------:R-:W-:Y:S01]  /*4230*/  F2FP.F16.F32.PACK_AB R0, RZ, R0 ;  /* 0x00000000ff00723e */ /* 0x000fe200000000ff */
[----:B------:R-:W-:Y:S06]  /*4240*/  BRA `(.L_x_7047) ;  /* 0x0000000400b87947 */ /* 0x000fec0003800000 */
.L_x_7054:
        /* <DEDUP_REMOVED lines=10> */
[----:B------:R-:W-:Y:S01]  /*42f0*/  F2FP.F16.F32.PACK_AB R0, RZ, R0 ;  /* 0x00000000ff00723e */ /* 0x000fe200000000ff */
[----:B------:R-:W-:Y:S06]  /*4300*/  BRA `(.L_x_7047) ;  /* 0x0000000400887947 */ /* 0x000fec0003800000 */
.L_x_7061:
        /* <DEDUP_REMOVED lines=21> */
.L_x_7065:
[----:B------:R-:W-:Y:S05]  /*4460*/  BSYNC B1 ;  /* 0x0000000000017941 */ /* 0x000fea0003800000 */
.L_x_7064:
[----:B------:R-:W-:Y:S01]  /*4470*/  LEA R3, R0, 0x3b800000, 0x17 ;  /* 0x3b80000000037811 */ /* 0x000fe200078eb8ff */
[----:B------:R-:W-:-:S05]  /*4480*/  IMAD.SHL.U32 R0, R2, 0x100000, RZ ;  /* 0x0010000002007824 */ /* 0x000fca00078e00ff */
[----:B------:R-:W-:-:S07]  /*4490*/  LOP3.LUT R0, R3, R0, R4, 0xfe, !PT ;  /* 0x0000000003007212 */ /* 0x000fce00078efe04 */
.L_x_7063:
[----:B------:R-:W-:Y:S05]  /*44a0*/  BSYNC B0 ;  /* 0x0000000000007941 */ /* 0x000fea0003800000 */
.L_x_7062:
[----:B------:R-:W-:Y:S01]  /*44b0*/  F2FP.F16.F32.PACK_AB R0, RZ, R0 ;  /* 0x00000000ff00723e */ /* 0x000fe200000000ff */
[----:B------:R-:W-:Y:S06]  /*44c0*/  BRA `(.L_x_7047) ;  /* 0x0000000400187947 */ /* 0x000fec0003800000 */
.L_x_7060:
        /* <DEDUP_REMOVED lines=21> */
.L_x_7069:
[----:B------:R-:W-:Y:S05]  /*4620*/  BSYNC B1 ;  /* 0x0000000000017941 */ /* 0x000fea0003800000 */
.L_x_7068:
[----:B------:R-:W-:Y:S01]  /*4630*/  LEA R3, R0, 0x37800000, 0x17 ;  /* 0x3780000000037811 */ /* 0x000fe200078eb8ff */
[----:B------:R-:W-:-:S05]  /*4640*/  IMAD.SHL.U32 R0, R2, 0x200000, RZ ;  /* 0x0020000002007824 */ /* 0x000fca00078e00ff */
[----:B------:R-:W-:-:S07]  /*4650*/  LOP3.LUT R0, R3, R0, R4, 0xfe, !PT ;  /* 0x0000000003007212 */ /* 0x000fce00078efe04 */
.L_x_7067:
[----:B------:R-:W-:Y:S05]  /*4660*/  BSYNC B0 ;  /* 0x0000000000007941 */ /* 0x000fea0003800000 */
.L_x_7066:
[----:B------:R-:W-:Y:S01]  /*4670*/  F2FP.F16.F32.PACK_AB R0, RZ, R0 ;  /* 0x00000000ff00723e */ /* 0x000fe200000000ff */
[----:B------:R-:W-:Y:S06]  /*4680*/  BRA `(.L_x_7047) ;  /* 0x0000000000a87947 */ /* 0x000fec0003800000 */
.L_x_7059:
        /* <DEDUP_REMOVED lines=14> */
.L_x_7073:
[----:B------:R-:W-:Y:S05]  /*4770*/  BSYNC B0 ;  /* 0x0000000000007941 */ /* 0x000fea0003800000 */
.L_x_7072:
[----:B------:R-:W-:Y:S01]  /*4780*/  F2FP.F16.F32.PACK_AB R0, RZ, R0 ;  /* 0x00000000ff00723e */ /* 0x000fe200000000ff */
[----:B------:R-:W-:Y:S06]  /*4790*/  BRA `(.L_x_7047) ;  /* 0x0000000000647947 */ /* 0x000fec0003800000 */
.L_x_7046:
        /* <DEDUP_REMOVED lines=16> */
.L_x_7074:
[----:B------:R-:W-:Y:S01]  /*48a0*/  PRMT R0, RZ, 0x7610, R0 ;  /* 0x00007610ff007816 */ /* 0x000fe20000000000 */
[----:B------:R-:W-:Y:S06]  /*48b0*/  BRA `(.L_x_7047) ;  /* 0x00000000001c7947 */ /* 0x000fec0003800000 */
.L_x_7071:
[----:B------:R-:W2:Y:S02]  /*48c0*/  LDG.E.64 R2, desc[UR36][R2.64] ;  /* 0x0000002402027981 */ /* 0x000ea4000c1e1b00 */
[----:B--2---:R-:W0:Y:S02]  /*48d0*/  I2F.U64 R0, R2 ;  /* 0x0000000200007312 */ /* 0x004e240000301000 */
[----:B0-----:R-:W-:Y:S01]  /*48e0*/  F2FP.F16.F32.PACK_AB R0, RZ, R0 ;  /* 0x00000000ff00723e */ /* 0x001fe200000000ff */
[----:B------:R-:W-:Y:S06]  /*48f0*/  BRA `(.L_x_7047) ;  /* 0x00000000000c7947 */ /* 0x000fec0003800000 */
.L_x_7070:
[----:B------:R-:W2:Y:S02]  /*4900*/  LDG.E R2, desc[UR36][R2.64] ;  /* 0x0000002402027981 */ /* 0x000ea4000c1e1900 */
[----:B--2---:R-:W-:-:S04]  /*4910*/  I2FP.F32.U32 R0, R2 ;  /* 0x0000000200007245 */ /* 0x004fc80000201000 */
[----:B------:R-:W-:-:S07]  /*4920*/  F2FP.F16.F32.PACK_AB R0, RZ, R0 ;  /* 0x00000000ff00723e */ /* 0x000fce00000000ff */
.L_x_7047:
[----:B------:R-:W2:Y:S01]  /*4930*/  LDC.U8 R6, c[0x0][0x4f9] ;  /* 0x00013e40ff067b82 */ /* 0x000ea20000000000 */
[----:B-----5:R-:W-:Y:S01]  /*4940*/  PRMT R7, R0, 0x7610, R7 ;  /* 0x0000761000077816 */ /* 0x020fe20000000007 */
[----:B------:R-:W-:Y:S02]  /*4950*/  HADD2.F32 R0, -RZ, R19.H0_H0 ;  /* 0x20000013ff007230 */ /* 0x000fe40000004100 */
[----:B01----:R-:W-:Y:S02]  /*4960*/  HADD2.F32 R3, -RZ, R24.H0_H0 ;  /* 0x20000018ff037230 */ /* 0x003fe40000004100 */
[----:B------:R-:W-:Y:S01]  /*4970*/  HADD2.F32 R5, -RZ, R7.H0_H0 ;  /* 0x20000007ff057230 */ /* 0x000fe20000004100 */
[C---:B------:R-:W-:Y:S02]  /*4980*/  FSETP.GTU.FTZ.AND P1, PT, |R0|.reuse, +INF , PT ;  /* 0x7f8000000000780b */ /* 0x040fe40003f3c200 */
[----:B------:R-:W-:Y:S02]  /*4990*/  FMNMX.FTZ R2, R0, R3, !PT ;  /* 0x0000000300027209 */ /* 0x000fe40007810000 */
[----:B------:R-:W-:-:S02]  /*49a0*/  FSETP.GTU.FTZ.AND P0, PT, |R5|, +INF , PT ;  /* 0x7f8000000500780b */ /* 0x000fc40003f1c200 */
[----:B------:R-:W-:Y:S02]  /*49b0*/  FMNMX.FTZ R2, R2, R5, PT ;  /* 0x0000000502027209 */ /* 0x000fe40003810000 */
[----:B--2---:R-:W-:-:S09]  /*49c0*/  PRMT R4, R6, 0x9910, RZ ;  /* 0x0000991006047816 */ /* 0x004fd200000000ff */
[----:B------:R-:W0:Y:S01]  /*49d0*/  @!P0 F2F.F16.F32 R7, R2 ;  /* 0x0000000200078304 */ /* 0x000e220000200800 */
        /* <DEDUP_REMOVED lines=17> */
.L_x_7078:
[----:B------:R-:W-:-:S06]  /*4af0*/  HADD2.F32 R3, -RZ, R19.H0_H0 ;  /* 0x20000013ff037230 */ /* 0x000fcc0000004100 */
[----:B------:R-:W0:Y:S02]  /*4b00*/  F2I.S64.TRUNC R2, R3 ;  /* 0x0000000300027311 */ /* 0x000e24000020d900 */
[----:B0-----:R0:W-:Y:S01]  /*4b10*/  STG.E.U8 desc[UR36][R16.64], R2 ;  /* 0x0000000210007986 */ /* 0x0011e2000c101124 */
[----:B------:R-:W-:Y:S05]  /*4b20*/  BRA `(.L_x_7080) ;  /* 0x0000000c00847947 */ /* 0x000fea0003800000 */
.L_x_7077:
        /* <DEDUP_REMOVED lines=10> */
.L_x_7082:
[----:B------:R-:W-:-:S06]  /*4bd0*/  HADD2.F32 R19, -RZ, R19.H0_H0 ;  /* 0x20000013ff137230 */ /* 0x000fcc0000004100 */
[----:B------:R-:W0:Y:S02]  /*4be0*/  F2I.FTZ.TRUNC.NTZ R19, R19 ;  /* 0x0000001300137305 */ /* 0x000e24000021f100 */
[----:B0-----:R0:W-:Y:S01]  /*4bf0*/  STG.E desc[UR36][R16.64], R19 ;  /* 0x0000001310007986 */ /* 0x0011e2000c101924 */
[----:B------:R-:W-:Y:S05]  /*4c00*/  BRA `(.L_x_7080) ;  /* 0x0000000c004c7947 */ /* 0x000fea0003800000 */
.L_x_7081:
[----:B------:R-:W-:-:S06]  /*4c10*/  HADD2.F32 R19, -RZ, R19.H0_H0 ;  /* 0x20000013ff137230 */ /* 0x000fcc0000004100 */
[----:B------:R-:W0:Y:S02]  /*4c20*/  F2I.FTZ.TRUNC.NTZ R19, R19 ;  /* 0x0000001300137305 */ /* 0x000e24000021f100 */
[----:B0-----:R0:W-:Y:S01]  /*4c30*/  STG.E.U16 desc[UR36][R16.64], R19 ;  /* 0x0000001310007986 */ /* 0x0011e2000c101524 */
[----:B------:R-:W-:Y:S05]  /*4c40*/  BRA `(.L_x_7080) ;  /* 0x0000000c003c7947 */ /* 0x000fea0003800000 */
.L_x_7076:
        /* <DEDUP_REMOVED lines=9> */
.L_x_7084:
[----:B------:R0:W-:Y:S01]  /*4ce0*/  STG.E.U16 desc[UR36][R16.64], R19 ;  /* 0x0000001310007986 */ /* 0x0001e2000c101524 */
[----:B------:R-:W-:Y:S05]  /*4cf0*/  BRA `(.L_x_7080) ;  /* 0x0000000c00107947 */ /* 0x000fea0003800000 */
.L_x_7083:
        /* <DEDUP_REMOVED lines=10> */
.L_x_7086:
[----:B------:R-:W-:-:S05]  /*4da0*/  HADD2.F32 R0, -RZ, R19.H0_H0 ;  /* 0x20000013ff007230 */ /* 0x000fca0000004100 */
[----:B------:R-:W-:-:S04]  /*4db0*/  F2FP.F16.F32.PACK_AB R0, RZ, R0 ;  /* 0x00000000ff00723e */ /* 0x000fc800000000ff */
[----:B------:R-:W-:-:S05]  /*4dc0*/  PRMT R0, R0, 0x5410, RZ ;  /* 0x0000541000007816 */ /* 0x000fca00000000ff */
[----:B------:R0:W-:Y:S01]  /*4dd0*/  STG.E desc[UR36][R16.64], R0 ;  /* 0x0000000010007986 */ /* 0x0001e2000c101924 */
[----:B------:R-:W-:Y:S05]  /*4de0*/  BRA `(.L_x_7080) ;  /* 0x0000000800d47947 */ /* 0x000fea0003800000 */
.L_x_7085:
[----:B------:R-:W-:-:S05]  /*4df0*/  HADD2.F32 R2, -RZ, R19.H0_H0 ;  /* 0x20000013ff027230 */ /* 0x000fca0000004100 */
[----:B------:R-:W-:-:S06]  /*4e00*/  FMUL.FTZ R2, R2, 1 ;  /* 0x3f80000002027820 */ /* 0x000fcc0000410000 */
[----:B------:R-:W0:Y:S02]  /*4e10*/  F2F.F64.F32 R2, R2 ;  /* 0x0000000200027310 */ /* 0x000e240000201800 */
[----:B0-----:R0:W-:Y:S01]  /*4e20*/  STG.E.64 desc[UR36][R16.64], R2 ;  /* 0x0000000210007986 */ /* 0x0011e2000c101b24 */
[----:B------:R-:W-:Y:S05]  /*4e30*/  BRA `(.L_x_7080) ;  /* 0x0000000800c07947 */ /* 0x000fea0003800000 */
.L_x_7075:
        /* <DEDUP_REMOVED lines=13> */
.L_x_7089:
[----:B------:R-:W-:Y:S01]  /*4f10*/  HADD2.F32 R19, -RZ, R19.H0_H0 ;  /* 0x20000013ff137230 */ /* 0x000fe20000004100 */
[----:B------:R-:W-:-:S04]  /*4f20*/  CS2R R6, SRZ ;  /* 0x0000000000067805 */ /* 0x000fc8000001ff00 */
[----:B------:R-:W-:-:S06]  /*4f30*/  FMUL.FTZ R4, R19, 1 ;  /* 0x3f80000013047820 */ /* 0x000fcc0000410000 */
[----:B------:R-:W0:Y:S02]  /*4f40*/  F2F.F64.F32 R4, R4 ;  /* 0x0000000400047310 */ /* 0x000e240000201800 */
[----:B0-----:R0:W-:Y:S01]  /*4f50*/  STG.E.128 desc[UR36][R16.64], R4 ;  /* 0x0000000410007986 */ /* 0x0011e2000c101d24 */
[----:B------:R-:W-:Y:S05]  /*4f60*/  BRA `(.L_x_7080) ;  /* 0x0000000800747947 */ /* 0x000fea0003800000 */
.L_x_7088:
        /* <DEDUP_REMOVED lines=21> */
.L_x_7093:
[----:B------:R-:W-:Y:S05]  /*50c0*/  BSYNC B0 ;  /* 0x0000000000007941 */ /* 0x000fea0003800000 */
.L_x_7092:
[----:B------:R-:W-:-:S05]  /*50d0*/  LOP3.LUT R3, R0, R3, RZ, 0xfc, !PT ;  /* 0x0000000300037212 */ /* 0x000fca00078efcff */
[----:B------:R0:W-:Y:S01]  /*50e0*/  STG.E.U8 desc[UR36][R16.64], R3 ;  /* 0x0000000310007986 */ /* 0x0001e2000c101124 */
[----:B------:R-:W-:Y:S05]  /*50f0*/  BRA `(.L_x_7080) ;  /* 0x0000000800107947 */ /* 0x000fea0003800000 */
.L_x_7091:
        /* <DEDUP_REMOVED lines=13> */
.L_x_7095:
[----:B------:R-:W-:Y:S01]  /*51d0*/  IMAD.MOV.U32 R0, RZ, RZ, 0x7f ;  /* 0x0000007fff007424 */ /* 0x000fe200078e00ff */
[----:B------:R-:W-:-:S04]  /*51e0*/  ISETP.GT.U32.AND P0, PT, R2, 0x7f800000, PT ;  /* 0x7f8000000200780c */ /* 0x000fc80003f04070 */
[----:B------:R-:W-:-:S09]  /*51f0*/  SEL R0, R0, 0x7c, P0 ;  /* 0x0000007c00007807 */ /* 0x000fd20000000000 */
.L_x_7096:
[----:B------:R-:W-:Y:S05]  /*5200*/  BSYNC B0 ;  /* 0x0000000000007941 */ /* 0x000fea0003800000 */
.L_x_7094:
[----:B------:R-:W-:-:S04]  /*5210*/  LOP3.LUT R2, R19, 0x80000000, RZ, 0xc0, !PT ;  /* 0x8000000013027812 */ /* 0x000fc800078ec0ff */
[----:B------:R-:W-:-:S04]  /*5220*/  SHF.R.U32.HI R3, RZ, 0x18, R2 ;  /* 0x00000018ff037819 */ /* 0x000fc80000011602 */
[----:B------:R-:W-:-:S05]  /*5230*/  LOP3.LUT R3, R0, R3, RZ, 0xfc, !PT ;  /* 0x0000000300037212 */ /* 0x000fca00078efcff */
[----:B------:R0:W-:Y:S01]  /*5240*/  STG.E.U8 desc[UR36][R16.64], R3 ;  /* 0x0000000310007986 */ /* 0x0001e2000c101124 */
[----:B------:R-:W-:Y:S05]  /*5250*/  BRA `(.L_x_7080) ;  /* 0x0000000400b87947 */ /* 0x000fea0003800000 */
.L_x_7090:
[----:B------:R-:W-:-:S05]  /*5260*/  HADD2.F32 R0, -RZ, R19.H0_H0 ;  /* 0x20000013ff007230 */ /* 0x000fca0000004100 */
[----:B------:R-:W-:-:S05]  /*5270*/  F2FP.BF16.F32.PACK_AB R0, RZ, R0 ;  /* 0x00000000ff00723e */ /* 0x000fca00000010ff */
[----:B------:R0:W-:Y:S01]  /*5280*/  STG.E.U16 desc[UR36][R16.64], R0 ;  /* 0x0000000010007986 */ /* 0x0001e2000c101524 */
[----:B------:R-:W-:Y:S05]  /*5290*/  BRA `(.L_x_7080) ;  /* 0x0000000400a87947 */ /* 0x000fea0003800000 */
.L_x_7087:
        /* <DEDUP_REMOVED lines=12> */
.L_x_7099:
        /* <DEDUP_REMOVED lines=17> */
.L_x_7102:
[----:B------:R-:W-:-:S04]  /*5470*/  LOP3.LUT R2, R19, 0x80000000, RZ, 0xc0, !PT ;  /* 0x8000000013027812 */ /* 0x000fc800078ec0ff */
[----:B------:R-:W-:-:S04]  /*5480*/  SHF.R.U32.HI R3, RZ, 0x18, R2 ;  /* 0x00000018ff037819 */ /* 0x000fc80000011602 */
[----:B------:R-:W-:-:S04]  /*5490*/  LOP3.LUT R0, R0, R3, RZ, 0xfc, !PT ;  /* 0x0000000300007212 */ /* 0x000fc800078efcff */
[----:B------:R-:W-:-:S07]  /*54a0*/  PRMT R8, R0, 0x7610, R8 ;  /* 0x0000761000087816 */ /* 0x000fce0000000008 */
.L_x_7101:
[----:B------:R-:W-:Y:S05]  /*54b0*/  BSYNC B0 ;  /* 0x0000000000007941 */ /* 0x000fea0003800000 */
.L_x_7100:
[----:B------:R3:W-:Y:S01]  /*54c0*/  STG.E.U8 desc[UR36][R16.64], R8 ;  /* 0x0000000810007986 */ /* 0x0007e2000c101124 */
[----:B------:R-:W-:Y:S05]  /*54d0*/  BRA `(.L_x_7080) ;  /* 0x0000000400187947 */ /* 0x000fea0003800000 */
.L_x_7098:
        /* <DEDUP_REMOVED lines=17> */
.L_x_7105:
[----:B------:R-:W-:-:S04]  /*55f0*/  LOP3.LUT R2, R19, 0x80000000, RZ, 0xc0, !PT ;  /* 0x8000000013027812 */ /* 0x000fc800078ec0ff */
[----:B------:R-:W-:-:S04]  /*5600*/  SHF.R.U32.HI R3, RZ, 0x18, R2 ;  /* 0x00000018ff037819 */ /* 0x000fc80000011602 */
[----:B------:R-:W-:-:S04]  /*5610*/  LOP3.LUT R0, R0, R3, RZ, 0xfc, !PT ;  /* 0x0000000300007212 */ /* 0x000fc800078efcff */
[----:B------:R-:W-:-:S07]  /*5620*/  PRMT R8, R0, 0x7610, R8 ;  /* 0x0000761000087816 */ /* 0x000fce0000000008 */
.L_x_7104:
[----:B------:R-:W-:Y:S05]  /*5630*/  BSYNC B0 ;  /* 0x0000000000007941 */ /* 0x000fea0003800000 */
.L_x_7103:
[----:B------:R0:W-:Y:S01]  /*5640*/  STG.E.U8 desc[UR36][R16.64], R8 ;  /* 0x0000000810007986 */ /* 0x0001e2000c101124 */
[----:B------:R-:W-:Y:S05]  /*5650*/  BRA `(.L_x_7080) ;  /* 0x0000000000b87947 */ /* 0x000fea0003800000 */
.L_x_7097:
        /* <DEDUP_REMOVED lines=22> */
.L_x_7079:
        /* <DEDUP_REMOVED lines=16> */
.L_x_7108:
[----:B------:R-:W-:Y:S05]  /*58c0*/  BRA `(.L_x_7080) ;  /* 0x00000000001c7947 */ /* 0x000fea0003800000 */
.L_x_7107:
[----:B------:R-:W-:-:S06]  /*58d0*/  HADD2.F32 R2, -RZ, R19.H0_H0 ;  /* 0x20000013ff027230 */ /* 0x000fcc0000004100 */
[----:B------:R-:W0:Y:S02]  /*58e0*/  F2I.U64.TRUNC R2, R2 ;  /* 0x0000000200027311 */ /* 0x000e24000020d800 */
[----:B0-----:R1:W-:Y:S01]  /*58f0*/  STG.E.64 desc[UR36][R16.64], R2 ;  /* 0x0000000210007986 */ /* 0x0013e2000c101b24 */
[----:B------:R-:W-:Y:S05]  /*5900*/  BRA `(.L_x_7080) ;  /* 0x00000000000c7947 */ /* 0x000fea0003800000 */
.L_x_7106:
[----:B------:R-:W-:-:S06]  /*5910*/  HADD2.F32 R19, -RZ, R19.H0_H0 ;  /* 0x20000013ff137230 */ /* 0x000fcc0000004100 */
[----:B------:R-:W0:Y:S02]  /*5920*/  F2I.FTZ.U32.TRUNC.NTZ R19, R19 ;  /* 0x0000001300137305 */ /* 0x000e24000021f000 */
[----:B0-----:R0:W-:Y:S02]  /*5930*/  STG.E desc[UR36][R16.64], R19 ;  /* 0x0000001310007986 */ /* 0x0011e4000c101924 */
.L_x_7080:
[----:B------:R-:W-:-:S04]  /*5940*/  IMAD R18, R23, 0x200, R18 ;  /* 0x0000020017127824 */ /* 0x000fc800078e0212 */
[----:B0-----:R-:W-:-:S07]  /*5950*/  VIADD R19, R18, 0x80 ;  /* 0x0000008012137836 */ /* 0x001fce0000000000 */
.L_x_6974:
[----:B------:R-:W-:Y:S05]  /*5960*/  BSYNC B6 ;  /* 0x0000000000067941 */ /* 0x000fea0003800000 */
.L_x_6973:
        /* <DEDUP_REMOVED lines=384> */
.L_x_7111:
        /* <DEDUP_REMOVED lines=23> */
.L_x_7115:
[----:B------:R-:W2:Y:S02]  /*72e0*/  LDG.E.U8 R2, desc[UR36][R2.64] ;  /* 0x0000002402027981 */ /* 0x000ea4000c1e1100 */
[----:B--2---:R-:W-:-:S04]  /*72f0*/  I2FP.F32.U32 R0, R2 ;  /* 0x0000000200007245 */ /* 0x004fc80000201000 */
[----:B------:R-:W-:-:S04]  /*7300*/  F2FP.F16.F32.PACK_AB R0, RZ, R0 ;  /* 0x00000000ff00723e */ /* 0x000fc800000000ff */
[----:B------:R-:W-:Y:S01]  /*7310*/  PRMT R23, R0, 0x7610, R23 ;  /* 0x0000761000177816 */ /* 0x000fe20000000017 */
[----:B------:R-:W-:Y:S06]  /*7320*/  BRA `(.L_x_7117) ;  /* 0x0000000c00bc7947 */ /* 0x000fec0003800000 */
.L_x_7114:
        /* <DEDUP_REMOVED lines=11> */
.L_x_7119:
[----:B------:R-:W2:Y:S02]  /*73e0*/  LDG.E R2, desc[UR36][R2.64] ;  /* 0x0000002402027981 */ /* 0x000ea4000c1e1900 */
[----:B--2---:R-:W-:-:S04]  /*73f0*/  I2FP.F32.S32 R0, R2 ;  /* 0x0000000200007245 */ /* 0x004fc80000201400 */
[----:B------:R-:W-:-:S04]  /*7400*/  F2FP.F16.F32.PACK_AB R0, RZ, R0 ;  /* 0x00000000ff00723e */ /* 0x000fc800000000ff */
[----:B------:R-:W-:Y:S01]  /*7410*/  PRMT R23, R0, 0x7610, R23 ;  /* 0x0000761000177816 */ /* 0x000fe20000000017 */
[----:B------:R-:W-:Y:S06]  /*7420*/  BRA `(.L_x_7117) ;  /* 0x0000000c007c7947 */ /* 0x000fec0003800000 */
.L_x_7118:
[----:B------:R-:W2:Y:S02]  /*7430*/  LDG.E.U16 R2, desc[UR36][R2.64] ;  /* 0x0000002402027981 */ /* 0x000ea4000c1e1500 */
[----:B--2---:R-:W0:Y:S02]  /*7440*/  I2F.S16 R0, R2 ;  /* 0x0000000200007306 */ /* 0x004e240000101400 */
[----:B0-----:R-:W-:-:S04]  /*7450*/  F2FP.F16.F32.PACK_AB R0, RZ, R0 ;  /* 0x00000000ff00723e */ /* 0x001fc800000000ff */
[----:B------:R-:W-:Y:S01]  /*7460*/  PRMT R23, R0, 0x7610, R23 ;  /* 0x0000761000177816 */ /* 0x000fe20000000017 */
[----:B------:R-:W-:Y:S06]  /*7470*/  BRA `(.L_x_7117) ;  /* 0x0000000c00687947 */ /* 0x000fec0003800000 */
.L_x_7113:
        /* <DEDUP_REMOVED lines=9> */
.L_x_7121:
[----:B------:R1:W5:Y:S01]  /*7510*/  LDG.E.U16 R23, desc[UR36][R2.64] ;  /* 0x0000002402177981 */ /* 0x000362000c1e1500 */
[----:B------:R-:W-:Y:S05]  /*7520*/  BRA `(.L_x_7117) ;  /* 0x0000000c003c7947 */ /* 0x000fea0003800000 */
.L_x_7120:
        /* <DEDUP_REMOVED lines=9> */
.L_x_7123:
[----:B------:R0:W5:Y:S01]  /*75c0*/  LDG.E.U16 R23, desc[UR36][R2.64] ;  /* 0x0000002402177981 */ /* 0x000162000c1e1500 */
[----:B------:R-:W-:Y:S05]  /*75d0*/  BRA `(.L_x_7117) ;  /* 0x0000000c00107947 */ /* 0x000fea0003800000 */
.L_x_7122:
        /* <DEDUP_REMOVED lines=9> */
.L_x_7112:
        /* <DEDUP_REMOVED lines=14> */
.L_x_7126:
        /* <DEDUP_REMOVED lines=9> */
.L_x_7125:
        /* <DEDUP_REMOVED lines=28> */
.L_x_7128:
        /* <DEDUP_REMOVED lines=15> */
.L_x_7127:
[----:B------:R-:W2:Y:S02]  /*7a90*/  LDG.E.U16 R0, desc[UR36][R2.64] ;  /* 0x0000002402007981 */ /* 0x000ea4000c1e1500 */
[----:B--2---:R-:W-:-:S05]  /*7aa0*/  IMAD.U32 R0, R0, 0x10000, RZ ;  /* 0x0001000000007824 */ /* 0x004fca00078e00ff */
[----:B------:R-:W-:-:S04]  /*7ab0*/  F2FP.F16.F32.PACK_AB R0, RZ, R0 ;  /* 0x00000000ff00723e */ /* 0x000fc800000000ff */
[----:B------:R-:W-:Y:S01]  /*7ac0*/  PRMT R23, R0, 0x7610, R23 ;  /* 0x0000761000177816 */ /* 0x000fe20000000017 */
[----:B------:R-:W-:Y:S06]  /*7ad0*/  BRA `(.L_x_7117) ;  /* 0x0000000400d07947 */ /* 0x000fec0003800000 */
.L_x_7124:
        /* <DEDUP_REMOVED lines=13> */
.L_x_7131:
        /* <DEDUP_REMOVED lines=21> */
.L_x_7135:
[----:B------:R-:W-:Y:S05]  /*7d00*/  BSYNC B1 ;  /* 0x0000000000017941 */ /* 0x000fea0003800000 */
.L_x_7134:
[----:B------:R-:W-:Y:S01]  /*7d10*/  LEA R3, R0, 0x3b800000, 0x17 ;  /* 0x3b80000000037811 */ /* 0x000fe200078eb8ff */
[----:B------:R-:W-:-:S05]  /*7d20*/  IMAD.SHL.U32 R0, R2, 0x100000, RZ ;  /* 0x0010000002007824 */ /* 0x000fca00078e00ff */
[----:B------:R-:W-:-:S07]  /*7d30*/  LOP3.LUT R0, R3, R0, R4, 0xfe, !PT ;  /* 0x0000000003007212 */ /* 0x000fce00078efe04 */
.L_x_7133:
[----:B------:R-:W-:Y:S05]  /*7d40*/  BSYNC B0 ;  /* 0x0000000000007941 */ /* 0x000fea0003800000 */
.L_x_7132:
[----:B------:R-:W-:-:S04]  /*7d50*/  F2FP.F16.F32.PACK_AB R0, RZ, R0 ;  /* 0x00000000ff00723e */ /* 0x000fc800000000ff */
[----:B------:R-:W-:Y:S01]  /*7d60*/  PRMT R23, R0, 0x7610, R23 ;  /* 0x0000761000177816 */ /* 0x000fe20000000017 */
[----:B------:R-:W-:Y:S06]  /*7d70*/  BRA `(.L_x_7117) ;  /* 0x0000000400287947 */ /* 0x000fec0003800000 */
.L_x_7130:
        /* <DEDUP_REMOVED lines=21> */
.L_x_7139:
[----:B------:R-:W-:Y:S05]  /*7ed0*/  BSYNC B1 ;  /* 0x0000000000017941 */ /* 0x000fea0003800000 */
.L_x_7138:
[----:B------:R-:W-:Y:S01]  /*7ee0*/  LEA R3, R0, 0x37800000, 0x17 ;  /* 0x3780000000037811 */ /* 0x000fe200078eb8ff */
[----:B------:R-:W-:-:S05]  /*7ef0*/  IMAD.SHL.U32 R0, R2, 0x200000, RZ ;  /* 0x0020000002007824 */ /* 0x000fca00078e00ff */
[----:B------:R-:W-:-:S07]  /*7f00*/  LOP3.LUT R0, R3, R0, R4, 0xfe, !PT ;  /* 0x0000000003007212 */ /* 0x000fce00078efe04 */
.L_x_7137:
[----:B------:R-:W-:Y:S05]  /*7f10*/  BSYNC B0 ;  /* 0x0000000000007941 */ /* 0x000fea0003800000 */
.L_x_7136:
[----:B------:R-:W-:-:S04]  /*7f20*/  F2FP.F16.F32.PACK_AB R0, RZ, R0 ;  /* 0x00000000ff00723e */ /* 0x000fc800000000ff */
[----:B------:R-:W-:Y:S01]  /*7f30*/  PRMT R23, R0, 0x7610, R23 ;  /* 0x0000761000177816 */ /* 0x000fe20000000017 */
[----:B------:R-:W-:Y:S06]  /*7f40*/  BRA `(.L_x_7117) ;  /* 0x0000000000b47947 */ /* 0x000fec0003800000 */
.L_x_7129:
        /* <DEDUP_REMOVED lines=14> */
.L_x_7143:
[----:B------:R-:W-:Y:S05]  /*8030*/  BSYNC B0 ;  /* 0x0000000000007941 */ /* 0x000fea0003800000 */
.L_x_7142:
[----:B------:R-:W-:-:S04]  /*8040*/  F2FP.F16.F32.PACK_AB R0, RZ, R0 ;  /* 0x00000000ff00723e */ /* 0x000fc800000000ff */
[----:B------:R-:W-:Y:S01]  /*8050*/  PRMT R23, R0, 0x7610, R23 ;  /* 0x0000761000177816 */ /* 0x000fe20000000017 */
[----:B------:R-:W-:Y:S06]  /*8060*/  BRA `(.L_x_7117) ;  /* 0x00000000006c7947 */ /* 0x000fec0003800000 */
.L_x_7116:
        /* <DEDUP_REMOVED lines=16> */
.L_x_7144:
[----:B------:R-:W-:Y:S01]  /*8170*/  PRMT R23, RZ, 0x7610, R23 ;  /* 0x00007610ff177816 */ /* 0x000fe20000000017 */
[----:B------:R-:W-:Y:S06]  /*8180*/  BRA `(.L_x_7117) ;  /* 0x0000000000247947 */ /* 0x000fec0003800000 */
.L_x_7141:
[----:B------:R-:W2:Y:S02]  /*8190*/  LDG.E.64 R2, desc[UR36][R2.64] ;  /* 0x0000002402027981 */ /* 0x000ea4000c1e1b00 */
[----:B--2---:R-:W0:Y:S02]  /*81a0*/  I2F.U64 R0, R2 ;  /* 0x0000000200007312 */ /* 0x004e240000301000 */
[----:B0-----:R-:W-:-:S04]  /*81b0*/  F2FP.F16.F32.PACK_AB R0, RZ, R0 ;  /* 0x00000000ff00723e */ /* 0x001fc800000000ff */
[----:B------:R-:W-:Y:S01]  /*81c0*/  PRMT R23, R0, 0x7610, R23 ;  /* 0x0000761000177816 */ /* 0x000fe20000000017 */
[----:B------:R-:W-:Y:S06]  /*81d0*/  BRA `(.L_x_7117) ;  /* 0x0000000000107947 */ /* 0x000fec0003800000 */
.L_x_7140:
[----:B------:R-:W2:Y:S02]  /*81e0*/  LDG.E R2, desc[UR36][R2.64] ;  /* 0x0000002402027981 */ /* 0x000ea4000c1e1900 */
[----:B--2---:R-:W-:-:S04]  /*81f0*/  I2FP.F32.U32 R0, R2 ;  /* 0x0000000200007245 */ /* 0x004fc80000201000 */
[----:B------:R-:W-:-:S04]  /*8200*/  F2FP.F16.F32.PACK_AB R0, RZ, R0 ;  /* 0x00000000ff00723e */ /* 0x000fc800000000ff */
[----:B------:R-:W-:-:S07]  /*8210*/  PRMT R23, R0, 0x7610, R23 ;  /* 0x0000761000177816 */ /* 0x000fce0000000017 */
.L_x_7117:
        /* <DEDUP_REMOVED lines=20> */
.L_x_7148:
[----:B------:R-:W2:Y:S02]  /*8360*/  LDG.E.U8 R2, desc[UR36][R2.64] ;  /* 0x0000002402027981 */ /* 0x000ea4000c1e1100 */
[----:B--2---:R-:W-:-:S04]  /*8370*/  I2FP.F32.U32 R0, R2 ;  /* 0x0000000200007245 */ /* 0x004fc80000201000 */
[----:B------:R-:W-:-:S04]  /*8380*/  F2FP.F16.F32.PACK_AB R0, RZ, R0 ;  /* 0x00000000ff00723e */ /* 0x000fc800000000ff */
[----:B------:R-:W-:Y:S01]  /*8390*/  PRMT R22, R0, 0x7610, R22 ;  /* 0x0000761000167816 */ /* 0x000fe20000000016 */
[----:B------:R-:W-:Y:S06]  /*83a0*/  BRA `(.L_x_7150) ;  /* 0x0000000c00bc7947 */ /* 0x000fec0003800000 */
.L_x_7147:
        /* <DEDUP_REMOVED lines=11> */
.L_x_7152:
[----:B------:R-:W2:Y:S02]  /*8460*/  LDG.E R2, desc[UR36][R2.64] ;  /* 0x0000002402027981 */ /* 0x000ea4000c1e1900 */
[----:B--2---:R-:W-:-:S04]  /*8470*/  I2FP.F32.S32 R0, R2 ;  /* 0x0000000200007245 */ /* 0x004fc80000201400 */
[----:B------:R-:W-:-:S04]  /*8480*/  F2FP.F16.F32.PACK_AB R0, RZ, R0 ;  /* 0x00000000ff00723e */ /* 0x000fc800000000ff */
[----:B------:R-:W-:Y:S01]  /*8490*/  PRMT R22, R0, 0x7610, R22 ;  /* 0x0000761000167816 */ /* 0x000fe20000000016 */
[----:B------:R-:W-:Y:S06]  /*84a0*/  BRA `(.L_x_7150) ;  /* 0x0000000c007c7947 */ /* 0x000fec0003800000 */
.L_x_7151:
[----:B------:R-:W2:Y:S02]  /*84b0*/  LDG.E.U16 R2, desc[UR36][R2.64] ;  /* 0x0000002402027981 */ /* 0x000ea4000c1e1500 */
[----:B--2---:R-:W0:Y:S02]  /*84c0*/  I2F.S16 R0, R2 ;  /* 0x0000000200007306 */ /* 0x004e240000101400 */
[----:B0-----:R-:W-:-:S04]  /*84d0*/  F2FP.F16.F32.PACK_AB R0, RZ, R0 ;  /* 0x00000000ff00723e */ /* 0x001fc800000000ff */
[----:B------:R-:W-:Y:S01]  /*84e0*/  PRMT R22, R0, 0x7610, R22 ;  /* 0x0000761000167816 */ /* 0x000fe20000000016 */
[----:B------:R-:W-:Y:S06]  /*84f0*/  BRA `(.L_x_7150) ;  /* 0x0000000c00687947 */ /* 0x000fec0003800000 */
.L_x_7146:
        /* <DEDUP_REMOVED lines=9> */
.L_x_7154:
[----:B------:R0:W5:Y:S01]  /*8590*/  LDG.E.U16 R22, desc[UR36][R2.64] ;  /* 0x0000002402167981 */ /* 0x000162000c1e1500 */
[----:B------:R-:W-:Y:S05]  /*85a0*/  BRA `(.L_x_7150) ;  /* 0x0000000c003c7947 */ /* 0x000fea0003800000 */
.L_x_7153:
        /* <DEDUP_REMOVED lines=9> */
.L_x_7156:
[----:B------:R1:W5:Y:S01]  /*8640*/  LDG.E.U16 R22, desc[UR36][R2.64] ;  /* 0x0000002402167981 */ /* 0x000362000c1e1500 */
[----:B------:R-:W-:Y:S05]  /*8650*/  BRA `(.L_x_7150) ;  /* 0x0000000c00107947 */ /* 0x000fea0003800000 */
.L_x_7155:
        /* <DEDUP_REMOVED lines=9> */
.L_x_7145:
        /* <DEDUP_REMOVED lines=14> */
.L_x_7159:
        /* <DEDUP_REMOVED lines=9> */
.L_x_7158:
        /* <DEDUP_REMOVED lines=28> */
.L_x_7161:
        /* <DEDUP_REMOVED lines=15> */
.L_x_7160:
[----:B------:R-:W2:Y:S02]  /*8b10*/  LDG.E.U16 R0, desc[UR36][R2.64] ;  /* 0x0000002402007981 */ /* 0x000ea4000c1e1500 */
[----:B--2---:R-:W-:-:S05]  /*8b20*/  IMAD.U32 R0, R0, 0x10000, RZ ;  /* 0x0001000000007824 */ /* 0x004fca00078e00ff */
[----:B------:R-:W-:-:S04]  /*8b30*/  F2FP.F16.F32.PACK_AB R0, RZ, R0 ;  /* 0x00000000ff00723e */ /* 0x000fc800000000ff */
[----:B------:R-:W-:Y:S01]  /*8b40*/  PRMT R22, R0, 0x7610, R22 ;  /* 0x0000761000167816 */ /* 0x000fe20000000016 */
[----:B------:R-:W-:Y:S06]  /*8b50*/  BRA `(.L_x_7150) ;  /* 0x0000000400d07947 */ /* 0x000fec0003800000 */
.L_x_7157:
        /* <DEDUP_REMOVED lines=13> */
.L_x_7164:
        /* <DEDUP_REMOVED lines=21> */
.L_x_7168:
[----:B------:R-:W-:Y:S05]  /*8d80*/  BSYNC B1 ;  /* 0x0000000000017941 */ /* 0x000fea0003800000 */
.L_x_7167:
[----:B------:R-:W-:Y:S01]  /*8d90*/  LEA R3, R0, 0x3b800000, 0x17 ;  /* 0x3b80000000037811 */ /* 0x000fe200078eb8ff */
[----:B------:R-:W-:-:S05]  /*8da0*/  IMAD.SHL.U32 R0, R2, 0x100000, RZ ;  /* 0x0010000002007824 */ /* 0x000fca00078e00ff */
[----:B------:R-:W-:-:S07]  /*8db0*/  LOP3.LUT R0, R3, R0, R4, 0xfe, !PT ;  /* 0x0000000003007212 */ /* 0x000fce00078efe04 */
.L_x_7166:
[----:B------:R-:W-:Y:S05]  /*8dc0*/  BSYNC B0 ;  /* 0x0000000000007941 */ /* 0x000fea0003800000 */
.L_x_7165:
[----:B------:R-:W-:-:S04]  /*8dd0*/  F2FP.F16.F32.PACK_AB R0, RZ, R0 ;  /* 0x00000000ff00723e */ /* 0x000fc800000000ff */
[----:B------:R-:W-:Y:S01]  /*8de0*/  PRMT R22, R0, 0x7610, R22 ;  /* 0x0000761000167816 */ /* 0x000fe20000000016 */
[----:B------:R-:W-:Y:S06]  /*8df0*/  BRA `(.L_x_7150) ;  /* 0x0000000400287947 */ /* 0x000fec0003800000 */
.L_x_7163:
        /* <DEDUP_REMOVED lines=21> */
.L_x_7172:
[----:B------:R-:W-:Y:S05]  /*8f50*/  BSYNC B1 ;  /* 0x0000000000017941 */ /* 0x000fea0003800000 */
.L_x_7171:
[----:B------:R-:W-:Y:S01]  /*8f60*/  LEA R3, R0, 0x37800000, 0x17 ;  /* 0x3780000000037811 */ /* 0x000fe200078eb8ff */
[----:B------:R-:W-:-:S05]  /*8f70*/  IMAD.SHL.U32 R0, R2, 0x200000, RZ ;  /* 0x0020000002007824 */ /* 0x000fca00078e00ff */
[----:B------:R-:W-:-:S07]  /*8f80*/  LOP3.LUT R0, R3, R0, R4, 0xfe, !PT ;  /* 0x0000000003007212 */ /* 0x000fce00078efe04 */
.L_x_7170:
[----:B------:R-:W-:Y:S05]  /*8f90*/  BSYNC B0 ;  /* 0x0000000000007941 */ /* 0x000fea0003800000 */
.L_x_7169:
[----:B------:R-:W-:-:S04]  /*8fa0*/  F2FP.F16.F32.PACK_AB R0, RZ, R0 ;  /* 0x00000000ff00723e */ /* 0x000fc800000000ff */
[----:B------:R-:W-:Y:S01]  /*8fb0*/  PRMT R22, R0, 0x7610, R22 ;  /* 0x0000761000167816 */ /* 0x000fe20000000016 */
[----:B------:R-:W-:Y:S06]  /*8fc0*/  BRA `(.L_x_7150) ;  /* 0x0000000000b47947 */ /* 0x000fec0003800000 */
.L_x_7162:
        /* <DEDUP_REMOVED lines=14> */
.L_x_7176:
[----:B------:R-:W-:Y:S05]  /*90b0*/  BSYNC B0 ;  /* 0x0000000000007941 */ /* 0x000fea0003800000 */
.L_x_7175:
[----:B------:R-:W-:-:S04]  /*90c0*/  F2FP.F16.F32.PACK_AB R0, RZ, R0 ;  /* 0x00000000ff00723e */ /* 0x000fc800000000ff */
[----:B------:R-:W-:Y:S01]  /*90d0*/  PRMT R22, R0, 0x7610, R22 ;  /* 0x0000761000167816 */ /* 0x000fe20000000016 */
[----:B------:R-:W-:Y:S06]  /*90e0*/  BRA `(.L_x_7150) ;  /* 0x00000000006c7947 */ /* 0x000fec0003800000 */
.L_x_7149:
        /* <DEDUP_REMOVED lines=16> */
.L_x_7177:
[----:B------:R-:W-:Y:S01]  /*91f0*/  PRMT R22, RZ, 0x7610, R22 ;  /* 0x00007610ff167816 */ /* 0x000fe20000000016 */
[----:B------:R-:W-:Y:S06]  /*9200*/  BRA `(.L_x_7150) ;  /* 0x0000000000247947 */ /* 0x000fec0003800000 */
.L_x_7174:
[----:B------:R-:W2:Y:S02]  /*9210*/  LDG.E.64 R2, desc[UR36][R2.64] ;  /* 0x0000002402027981 */ /* 0x000ea4000c1e1b00 */
[----:B--2---:R-:W0:Y:S02]  /*9220*/  I2F.U64 R0, R2 ;  /* 0x0000000200007312 */ /* 0x004e240000301000 */
[----:B0-----:R-:W-:-:S04]  /*9230*/  F2FP.F16.F32.PACK_AB R0, RZ, R0 ;  /* 0x00000000ff00723e */ /* 0x001fc800000000ff */
[----:B------:R-:W-:Y:S01]  /*9240*/  PRMT R22, R0, 0x7610, R22 ;  /* 0x0000761000167816 */ /* 0x000fe20000000016 */
[----:B------:R-:W-:Y:S06]  /*9250*/  BRA `(.L_x_7150) ;  /* 0x0000000000107947 */ /* 0x000fec0003800000 */
.L_x_7173:
[----:B------:R-:W2:Y:S02]  /*9260*/  LDG.E R2, desc[UR36][R2.64] ;  /* 0x0000002402027981 */ /* 0x000ea4000c1e1900 */
[----:B--2---:R-:W-:-:S04]  /*9270*/  I2FP.F32.U32 R0, R2 ;  /* 0x0000000200007245 */ /* 0x004fc80000201000 */
[----:B------:R-:W-:-:S04]  /*9280*/  F2FP.F16.F32.PACK_AB R0, RZ, R0 ;  /* 0x00000000ff00723e */ /* 0x000fc800000000ff */
[----:B------:R-:W-:-:S07]  /*9290*/  PRMT R22, R0, 0x7610, R22 ;  /* 0x0000761000167816 */ /* 0x000fce0000000016 */
.L_x_7150:
        /* <DEDUP_REMOVED lines=19> */
.L_x_7181:
[----:B------:R-:W2:Y:S02]  /*93d0*/  LDG.E.U8 R2, desc[UR36][R2.64] ;  /* 0x0000002402027981 */ /* 0x000ea4000c1e1100 */
[----:B--2---:R-:W-:-:S04]  /*93e0*/  I2FP.F32.U32 R0, R2 ;  /* 0x0000000200007245 */ /* 0x004fc80000201000 */
[----:B------:R-:W-:Y:S01]  /*93f0*/  F2FP.F16.F32.PACK_AB R0, RZ, R0 ;  /* 0x00000000ff00723e */ /* 0x000fe200000000ff */
[----:B------:R-:W-:Y:S06]  /*9400*/  BRA `(.L_x_7183) ;  /* 0x0000000c00887947 */ /* 0x000fec0003800000 */
.L_x_7180:
        /* <DEDUP_REMOVED lines=10> */
.L_x_7185:
[----:B------:R-:W2:Y:S02]  /*94b0*/  LDG.E R2, desc[UR36][R2.64] ;  /* 0x0000002402027981 */ /* 0x000ea4000c1e1900 */
[----:B--2---:R-:W-:-:S04]  /*94c0*/  I2FP.F32.S32 R0, R2 ;  /* 0x0000000200007245 */ /* 0x004fc80000201400 */
[----:B------:R-:W-:Y:S01]  /*94d0*/  F2FP.F16.F32.PACK_AB R0, RZ, R0 ;  /* 0x00000000ff00723e */ /* 0x000fe200000000ff */
[----:B------:R-:W-:Y:S06]  /*94e0*/  BRA `(.L_x_7183) ;  /* 0x0000000c00507947 */ /* 0x000fec0003800000 */
.L_x_7184:
[----:B------:R-:W2:Y:S02]  /*94f0*/  LDG.E.U16 R2, desc[UR36][R2.64] ;  /* 0x0000002402027981 */ /* 0x000ea4000c1e1500 */
[----:B--2---:R-:W0:Y:S02]  /*9500*/  I2F.S16 R0, R2 ;  /* 0x0000000200007306 */ /* 0x004e240000101400 */
[----:B0-----:R-:W-:Y:S01]  /*9510*/  F2FP.F16.F32.PACK_AB R0, RZ, R0 ;  /* 0x00000000ff00723e */ /* 0x001fe200000000ff */
[----:B------:R-:W-:Y:S06]  /*9520*/  BRA `(.L_x_7183) ;  /* 0x0000000c00407947 */ /* 0x000fec0003800000 */
.L_x_7179:
        /* <DEDUP_REMOVED lines=9> */
.L_x_7187:
[----:B------:R0:W5:Y:S01]  /*95c0*/  LDG.E.U16 R0, desc[UR36][R2.64] ;  /* 0x0000002402007981 */ /* 0x000162000c1e1500 */
[----:B------:R-:W-:Y:S05]  /*95d0*/  BRA `(.L_x_7183) ;  /* 0x0000000c00147947 */ /* 0x000fea0003800000 */
.L_x_7186:
        /* <DEDUP_REMOVED lines=9> */
.L_x_7189:
[----:B------:R1:W5:Y:S01]  /*9670*/  LDG.E.U16 R0, desc[UR36][R2.64] ;  /* 0x0000002402007981 */ /* 0x000362000c1e1500 */
[----:B------:R-:W-:Y:S05]  /*9680*/  BRA `(.L_x_7183) ;  /* 0x0000000800e87947 */ /* 0x000fea0003800000 */
.L_x_7188:
        /* <DEDUP_REMOVED lines=8> */
.L_x_7178:
        /* <DEDUP_REMOVED lines=13> */
.L_x_7192:
        /* <DEDUP_REMOVED lines=8> */
.L_x_7191:
        /* <DEDUP_REMOVED lines=28> */
.L_x_7194:
        /* <DEDUP_REMOVED lines=15> */
.L_x_7193:
[----:B------:R-:W2:Y:S02]  /*9b10*/  LDG.E.U16 R0, desc[UR36][R2.64] ;  /* 0x0000002402007981 */ /* 0x000ea4000c1e1500 */
[----:B--2---:R-:W-:-:S05]  /*9b20*/  IMAD.U32 R0, R0, 0x10000, RZ ;  /* 0x0001000000007824 */ /* 0x004fca00078e00ff */
[----:B------:R-:W-:Y:S01]  /*9b30*/  F2FP.F16.F32.PACK_AB R0, RZ, R0 ;  /* 0x00000000ff00723e */ /* 0x000fe200000000ff */
[----:B------:R-:W-:Y:S06]  /*9b40*/  BRA `(.L_x_7183) ;  /* 0x0000000400b87947 */ /* 0x000fec0003800000 */
.L_x_7190:
        /* <DEDUP_REMOVED lines=12> */
.L_x_7197:
        /* <DEDUP_REMOVED lines=21> */
.L_x_7201:
[----:B------:R-:W-:Y:S05]  /*9d60*/  BSYNC B1 ;  /* 0x0000000000017941 */ /* 0x000fea0003800000 */
.L_x_7200:
[----:B------:R-:W-:Y:S01]  /*9d70*/  LEA R3, R0, 0x3b800000, 0x17 ;  /* 0x3b80000000037811 */ /* 0x000fe200078eb8ff */
[----:B------:R-:W-:-:S05]  /*9d80*/  IMAD.SHL.U32 R0, R2, 0x100000, RZ ;  /* 0x0010000002007824 */ /* 0x000fca00078e00ff */
[----:B------:R-:W-:-:S07]  /*9d90*/  LOP3.LUT R0, R3, R0, R4, 0xfe, !PT ;  /* 0x0000000003007212 */ /* 0x000fce00078efe04 */
.L_x_7199:
[----:B------:R-:W-:Y:S05]  /*9da0*/  BSYNC B0 ;  /* 0x0000000000007941 */ /* 0x000fea0003800000 */
.L_x_7198:
[----:B------:R-:W-:Y:S01]  /*9db0*/  F2FP.F16.F32.PACK_AB R0, RZ, R0 ;  /* 0x00000000ff00723e */ /* 0x000fe200000000ff */
[----:B------:R-:W-:Y:S06]  /*9dc0*/  BRA `(.L_x_7183) ;  /* 0x0000000400187947 */ /* 0x000fec0003800000 */
.L_x_7196:
        /* <DEDUP_REMOVED lines=21> */
.L_x_7205:
[----:B------:R-:W-:Y:S05]  /*9f20*/  BSYNC B1 ;  /* 0x0000000000017941 */ /* 0x000fea0003800000 */
.L_x_7204:
[----:B------:R-:W-:Y:S01]  /*9f30*/  LEA R3, R0, 0x37800000, 0x17 ;  /* 0x3780000000037811 */ /* 0x000fe200078eb8ff */
[----:B------:R-:W-:-:S05]  /*9f40*/  IMAD.SHL.U32 R0, R2, 0x200000, RZ ;  /* 0x0020000002007824 */ /* 0x000fca00078e00ff */
[----:B------:R-:W-:-:S07]  /*9f50*/  LOP3.LUT R0, R3, R0, R4, 0xfe, !PT ;  /* 0x0000000003007212 */ /* 0x000fce00078efe04 */
.L_x_7203:
[----:B------:R-:W-:Y:S05]  /*9f60*/  BSYNC B0 ;  /* 0x0000000000007941 */ /* 0x000fea0003800000 */
.L_x_7202:
[----:B------:R-:W-:Y:S01]  /*9f70*/  F2FP.F16.F32.PACK_AB R0, RZ, R0 ;  /* 0x00000000ff00723e */ /* 0x000fe200000000ff */
[----:B------:R-:W-:Y:S06]  /*9f80*/  BRA `(.L_x_7183) ;  /* 0x0000000000a87947 */ /* 0x000fec0003800000 */
.L_x_7195:
        /* <DEDUP_REMOVED lines=14> */
.L_x_7209:
[----:B------:R-:W-:Y:S05]  /*a070*/  BSYNC B0 ;  /* 0x0000000000007941 */ /* 0x000fea0003800000 */
.L_x_7208:
[----:B------:R-:W-:Y:S01]  /*a080*/  F2FP.F16.F32.PACK_AB R0, RZ, R0 ;  /* 0x00000000ff00723e */ /* 0x000fe200000000ff */
[----:B------:R-:W-:Y:S06]  /*a090*/  BRA `(.L_x_7183) ;  /* 0x0000000000647947 */ /* 0x000fec0003800000 */
.L_x_7182:
        /* <DEDUP_REMOVED lines=16> */
.L_x_7210:
[----:B------:R-:W-:Y:S01]  /*a1a0*/  PRMT R0, RZ, 0x7610, R0 ;  /* 0x00007610ff007816 */ /* 0x000fe20000000000 */
[----:B------:R-:W-:Y:S06]  /*a1b0*/  BRA `(.L_x_7183) ;  /* 0x00000000001c7947 */ /* 0x000fec0003800000 */
.L_x_7207:
[----:B------:R-:W2:Y:S02]  /*a1c0*/  LDG.E.64 R2, desc[UR36][R2.64] ;  /* 0x0000002402027981 */ /* 0x000ea4000c1e1b00 */
[----:B--2---:R-:W0:Y:S02]  /*a1d0*/  I2F.U64 R0, R2 ;  /* 0x0000000200007312 */ /* 0x004e240000301000 */
[----:B0-----:R-:W-:Y:S01]  /*a1e0*/  F2FP.F16.F32.PACK_AB R0, RZ, R0 ;  /* 0x00000000ff00723e */ /* 0x001fe200000000ff */
[----:B------:R-:W-:Y:S06]  /*a1f0*/  BRA `(.L_x_7183) ;  /* 0x00000000000c7947 */ /* 0x000fec0003800000 */
.L_x_7206:
[----:B------:R-:W2:Y:S02]  /*a200*/  LDG.E R2, desc[UR36][R2.64] ;  /* 0x0000002402027981 */ /* 0x000ea4000c1e1900 */
[----:B--2---:R-:W-:-:S04]  /*a210*/  I2FP.F32.U32 R0, R2 ;  /* 0x0000000200007245 */ /* 0x004fc80000201000 */
[----:B------:R-:W-:-:S07]  /*a220*/  F2FP.F16.F32.PACK_AB R0, RZ, R0 ;  /* 0x00000000ff00723e */ /* 0x000fce00000000ff */
.L_x_7183:
        /* <DEDUP_REMOVED lines=28> */
.L_x_7214:
[----:B------:R-:W-:-:S06]  /*a3f0*/  HADD2.F32 R3, -RZ, R23.H0_H0 ;  /* 0x20000017ff037230 */ /* 0x000fcc0000004100 */
[----:B------:R-:W0:Y:S02]  /*a400*/  F2I.S64.TRUNC R2, R3 ;  /* 0x0000000300027311 */ /* 0x000e24000020d900 */
[----:B0-----:R0:W-:Y:S01]  /*a410*/  STG.E.U8 desc[UR36][R16.64], R2 ;  /* 0x0000000210007986 */ /* 0x0011e2000c101124 */
[----:B------:R-:W-:Y:S05]  /*a420*/  BRA `(.L_x_7216) ;  /* 0x0000000c00847947 */ /* 0x000fea0003800000 */
.L_x_7213:
        /* <DEDUP_REMOVED lines=10> */
.L_x_7218:
[----:B------:R-:W-:-:S06]  /*a4d0*/  HADD2.F32 R23, -RZ, R23.H0_H0 ;  /* 0x20000017ff177230 */ /* 0x000fcc0000004100 */
[----:B------:R-:W0:Y:S02]  /*a4e0*/  F2I.FTZ.TRUNC.NTZ R23, R23 ;  /* 0x0000001700177305 */ /* 0x000e24000021f100 */
[----:B0-----:R0:W-:Y:S01]  /*a4f0*/  STG.E desc[UR36][R16.64], R23 ;  /* 0x0000001710007986 */ /* 0x0011e2000c101924 */
[----:B------:R-:W-:Y:S05]  /*a500*/  BRA `(.L_x_7216) ;  /* 0x0000000c004c7947 */ /* 0x000fea0003800000 */
.L_x_7217:
[----:B------:R-:W-:-:S06]  /*a510*/  HADD2.F32 R23, -RZ, R23.H0_H0 ;  /* 0x20000017ff177230 */ /* 0x000fcc0000004100 */
[----:B------:R-:W0:Y:S02]  /*a520*/  F2I.FTZ.TRUNC.NTZ R23, R23 ;  /* 0x0000001700177305 */ /* 0x000e24000021f100 */
[----:B0-----:R0:W-:Y:S01]  /*a530*/  STG.E.U16 desc[UR36][R16.64], R23 ;  /* 0x0000001710007986 */ /* 0x0011e2000c101524 */
[----:B------:R-:W-:Y:S05]  /*a540*/  BRA `(.L_x_7216) ;  /* 0x0000000c003c7947 */ /* 0x000fea0003800000 */
.L_x_7212:
        /* <DEDUP_REMOVED lines=9> */
.L_x_7220:
[----:B------:R0:W-:Y:S01]  /*a5e0*/  STG.E.U16 desc[UR36][R16.64], R23 ;  /* 0x0000001710007986 */ /* 0x0001e2000c101524 */
[----:B------:R-:W-:Y:S05]  /*a5f0*/  BRA `(.L_x_7216) ;  /* 0x0000000c00107947 */ /* 0x000fea0003800000 */
.L_x_7219:
        /* <DEDUP_REMOVED lines=10> */
.L_x_7222:
[----:B------:R-:W-:-:S05]  /*a6a0*/  HADD2.F32 R0, -RZ, R23.H0_H0 ;  /* 0x20000017ff007230 */ /* 0x000fca0000004100 */
[----:B------:R-:W-:-:S04]  /*a6b0*/  F2FP.F16.F32.PACK_AB R0, RZ, R0 ;  /* 0x00000000ff00723e */ /* 0x000fc800000000ff */
[----:B------:R-:W-:-:S05]  /*a6c0*/  PRMT R0, R0, 0x5410, RZ ;  /* 0x0000541000007816 */ /* 0x000fca00000000ff */
[----:B------:R0:W-:Y:S01]  /*a6d0*/  STG.E desc[UR36][R16.64], R0 ;  /* 0x0000000010007986 */ /* 0x0001e2000c101924 */
[----:B------:R-:W-:Y:S05]  /*a6e0*/  BRA `(.L_x_7216) ;  /* 0x0000000800d47947 */ /* 0x000fea0003800000 */
.L_x_7221:
[----:B------:R-:W-:-:S05]  /*a6f0*/  HADD2.F32 R2, -RZ, R23.H0_H0 ;  /* 0x20000017ff027230 */ /* 0x000fca0000004100 */
[----:B------:R-:W-:-:S06]  /*a700*/  FMUL.FTZ R2, R2, 1 ;  /* 0x3f80000002027820 */ /* 0x000fcc0000410000 */
[----:B------:R-:W0:Y:S02]  /*a710*/  F2F.F64.F32 R2, R2 ;  /* 0x0000000200027310 */ /* 0x000e240000201800 */
[----:B0-----:R0:W-:Y:S01]  /*a720*/  STG.E.64 desc[UR36][R16.64], R2 ;  /* 0x0000000210007986 */ /* 0x0011e2000c101b24 */
[----:B------:R-:W-:Y:S05]  /*a730*/  BRA `(.L_x_7216) ;  /* 0x0000000800c07947 */ /* 0x000fea0003800000 */
.L_x_7211:
        /* <DEDUP_REMOVED lines=13> */
.L_x_7225:
[----:B------:R-:W-:Y:S01]  /*a810*/  HADD2.F32 R23, -RZ, R23.H0_H0 ;  /* 0x20000017ff177230 */ /* 0x000fe20000004100 */
[----:B------:R-:W-:-:S04]  /*a820*/  CS2R R6, SRZ ;  /* 0x0000000000067805 */ /* 0x000fc8000001ff00 */
[----:B------:R-:W-:-:S06]  /*a830*/  FMUL.FTZ R4, R23, 1 ;  /* 0x3f80000017047820 */ /* 0x000fcc0000410000 */
[----:B------:R-:W0:Y:S02]  /*a840*/  F2F.F64.F32 R4, R4 ;  /* 0x0000000400047310 */ /* 0x000e240000201800 */
[----:B0-----:R0:W-:Y:S01]  /*a850*/  STG.E.128 desc[UR36][R16.64], R4 ;  /* 0x0000000410007986 */ /* 0x0011e2000c101d24 */
[----:B------:R-:W-:Y:S05]  /*a860*/  BRA `(.L_x_7216) ;  /* 0x0000000800747947 */ /* 0x000fea0003800000 */
.L_x_7224:
        /* <DEDUP_REMOVED lines=21> */
.L_x_7229:
[----:B------:R-:W-:Y:S05]  /*a9c0*/  BSYNC B0 ;  /* 0x0000000000007941 */ /* 0x000fea0003800000 */
.L_x_7228:
[----:B------:R-:W-:-:S05]  /*a9d0*/  LOP3.LUT R3, R0, R3, RZ, 0xfc, !PT ;  /* 0x0000000300037212 */ /* 0x000fca00078efcff */
[----:B------:R0:W-:Y:S01]  /*a9e0*/  STG.E.U8 desc[UR36][R16.64], R3 ;  /* 0x0000000310007986 */ /* 0x0001e2000c101124 */
[----:B------:R-:W-:Y:S05]  /*a9f0*/  BRA `(.L_x_7216) ;  /* 0x0000000800107947 */ /* 0x000fea0003800000 */
.L_x_7227:
        /* <DEDUP_REMOVED lines=13> */
.L_x_7231:
[----:B------:R-:W-:Y:S01]  /*aad0*/  IMAD.MOV.U32 R0, RZ, RZ, 0x7f ;  /* 0x0000007fff007424 */ /* 0x000fe200078e00ff */
[----:B------:R-:W-:-:S04]  /*aae0*/  ISETP.GT.U32.AND P0, PT, R2, 0x7f800000, PT ;  /* 0x7f8000000200780c */ /* 0x000fc80003f04070 */
[----:B------:R-:W-:-:S09]  /*aaf0*/  SEL R0, R0, 0x7c, P0 ;  /* 0x0000007c00007807 */ /* 0x000fd20000000000 */
.L_x_7232:
[----:B------:R-:W-:Y:S05]  /*ab00*/  BSYNC B0 ;  /* 0x0000000000007941 */ /* 0x000fea0003800000 */
.L_x_7230:
[----:B------:R-:W-:-:S04]  /*ab10*/  LOP3.LUT R2, R23, 0x80000000, RZ, 0xc0, !PT ;  /* 0x8000000017027812 */ /* 0x000fc800078ec0ff */
[----:B------:R-:W-:-:S04]  /*ab20*/  SHF.R.U32.HI R3, RZ, 0x18, R2 ;  /* 0x00000018ff037819 */ /* 0x000fc80000011602 */
[----:B------:R-:W-:-:S05]  /*ab30*/  LOP3.LUT R3, R0, R3, RZ, 0xfc, !PT ;  /* 0x0000000300037212 */ /* 0x000fca00078efcff */
[----:B------:R0:W-:Y:S01]  /*ab40*/  STG.E.U8 desc[UR36][R16.64], R3 ;  /* 0x0000000310007986 */ /* 0x0001e2000c101124 */
[----:B------:R-:W-:Y:S05]  /*ab50*/  BRA `(.L_x_7216) ;  /* 0x0000000400b87947 */ /* 0x000fea0003800000 */
.L_x_7226:
[----:B------:R-:W-:-:S05]  /*ab60*/  HADD2.F32 R0, -RZ, R23.H0_H0 ;  /* 0x20000017ff007230 */ /* 0x000fca0000004100 */
[----:B------:R-:W-:-:S05]  /*ab70*/  F2FP.BF16.F32.PACK_AB R0, RZ, R0 ;  /* 0x00000000ff00723e */ /* 0x000fca00000010ff */
[----:B------:R0:W-:Y:S01]  /*ab80*/  STG.E.U16 desc[UR36][R16.64], R0 ;  /* 0x0000000010007986 */ /* 0x0001e2000c101524 */
[----:B------:R-:W-:Y:S05]  /*ab90*/  BRA `(.L_x_7216) ;  /* 0x0000000400a87947 */ /* 0x000fea0003800000 */
.L_x_7223:
        /* <DEDUP_REMOVED lines=12> */
.L_x_7235:
        /* <DEDUP_REMOVED lines=17> */
.L_x_7238:
[----:B------:R-:W-:-:S04]  /*ad70*/  LOP3.LUT R2, R23, 0x80000000, RZ, 0xc0, !PT ;  /* 0x8000000017027812 */ /* 0x000fc800078ec0ff */
[----:B------:R-:W-:-:S04]  /*ad80*/  SHF.R.U32.HI R3, RZ, 0x18, R2 ;  /* 0x00000018ff037819 */ /* 0x000fc80000011602 */
[----:B------:R-:W-:-:S04]  /*ad90*/  LOP3.LUT R0, R0, R3, RZ, 0xfc, !PT ;  /* 0x0000000300007212 */ /* 0x000fc800078efcff */
[----:B------:R-:W-:-:S07]  /*ada0*/  PRMT R8, R0, 0x7610, R8 ;  /* 0x0000761000087816 */ /* 0x000fce0000000008 */
.L_x_7237:
[----:B------:R-:W-:Y:S05]  /*adb0*/  BSYNC B0 ;  /* 0x0000000000007941 */ /* 0x000fea0003800000 */
.L_x_7236:
[----:B------:R0:W-:Y:S01]  /*adc0*/  STG.E.U8 desc[UR36][R16.64], R8 ;  /* 0x0000000810007986 */ /* 0x0001e2000c101124 */
[----:B------:R-:W-:Y:S05]  /*add0*/  BRA `(.L_x_7216) ;  /* 0x0000000400187947 */ /* 0x000fea0003800000 */
.L_x_7234:
        /* <DEDUP_REMOVED lines=17> */
.L_x_7241:
[----:B------:R-:W-:-:S04]  /*aef0*/  LOP3.LUT R2, R23, 0x80000000, RZ, 0xc0, !PT ;  /* 0x8000000017027812 */ /* 0x000fc800078ec0ff */
[----:B------:R-:W-:-:S04]  /*af00*/  SHF.R.U32.HI R3, RZ, 0x18, R2 ;  /* 0x00000018ff037819 */ /* 0x000fc80000011602 */
[----:B------:R-:W-:-:S04]  /*af10*/  LOP3.LUT R0, R0, R3, RZ, 0xfc, !PT ;  /* 0x0000000300007212 */ /* 0x000fc800078efcff */
[----:B------:R-:W-:-:S07]  /*af20*/  PRMT R8, R0, 0x7610, R8 ;  /* 0x0000761000087816 */ /* 0x000fce0000000008 */
.L_x_7240:
[----:B------:R-:W-:Y:S05]  /*af30*/  BSYNC B0 ;  /* 0x0000000000007941 */ /* 0x000fea0003800000 */
.L_x_7239:
[----:B------:R3:W-:Y:S01]  /*af40*/  STG.E.U8 desc[UR36][R16.64], R8 ;  /* 0x0000000810007986 */ /* 0x0007e2000c101124 */
[----:B------:R-:W-:Y:S05]  /*af50*/  BRA `(.L_x_7216) ;  /* 0x0000000000b87947 */ /* 0x000fea0003800000 */
.L_x_7233:
        /* <DEDUP_REMOVED lines=22> */
.L_x_7215:
        /* <DEDUP_REMOVED lines=16> */
.L_x_7244:
[----:B------:R-:W-:Y:S05]  /*b1c0*/  BRA `(.L_x_7216) ;  /* 0x00000000001c7947 */ /* 0x000fea0003800000 */
.L_x_7243:
[----:B------:R-:W-:-:S06]  /*b1d0*/  HADD2.F32 R2, -RZ, R23.H0_H0 ;  /* 0x20000017ff027230 */ /* 0x000fcc0000004100 */
[----:B------:R-:W0:Y:S02]  /*b1e0*/  F2I.U64.TRUNC R2, R2 ;  /* 0x0000000200027311 */ /* 0x000e24000020d800 */
[----:B0-----:R2:W-:Y:S01]  /*b1f0*/  STG.E.64 desc[UR36][R16.64], R2 ;  /* 0x0000000210007986 */ /* 0x0015e2000c101b24 */
[----:B------:R-:W-:Y:S05]  /*b200*/  BRA `(.L_x_7216) ;  /* 0x00000000000c7947 */ /* 0x000fea0003800000 */
.L_x_7242:
[----:B------:R-:W-:-:S06]  /*b210*/  HADD2.F32 R23, -RZ, R23.H0_H0 ;  /* 0x20000017ff177230 */ /* 0x000fcc0000004100 */
[----:B------:R-:W0:Y:S02]  /*b220*/  F2I.FTZ.U32.TRUNC.NTZ R23, R23 ;  /* 0x0000001700177305 */ /* 0x000e24000021f000 */
[----:B0-----:R0:W-:Y:S02]  /*b230*/  STG.E desc[UR36][R16.64], R23 ;  /* 0x0000001710007986 */ /* 0x0011e4000c101924 */
.L_x_7216:
[----:B------:R-:W-:-:S07]  /*b240*/  VIADD R19, R19, 0x80 ;  /* 0x0000008013137836 */ /* 0x000fce0000000000 */
.L_x_7110:
[----:B------:R-:W-:Y:S05]  /*b250*/  BSYNC B6 ;  /* 0x0000000000067941 */ /* 0x000fea0003800000 */
.L_x_7109:
        /* <DEDUP_REMOVED lines=384> */
.L_x_7247:
        /* <DEDUP_REMOVED lines=23> */
.L_x_7251:
[----:B------:R-:W2:Y:S02]  /*cbd0*/  LDG.E.U8 R2, desc[UR36][R2.64] ;  /* 0x0000002402027981 */ /* 0x000ea4000c1e1100 */
[----:B--2---:R-:W-:-:S04]  /*cbe0*/  I2FP.F32.U32 R0, R2 ;  /* 0x0000000200007245 */ /* 0x004fc80000201000 */
[----:B------:R-:W-:-:S04]  /*cbf0*/  F2FP.F16.F32.PACK_AB R0, RZ, R0 ;  /* 0x00000000ff00723e */ /* 0x000fc800000000ff */
[----:B------:R-:W-:Y:S01]  /*cc00*/  PRMT R23, R0, 0x7610, R23 ;  /* 0x0000761000177816 */ /* 0x000fe20000000017 */
[----:B------:R-:W-:Y:S06]  /*cc10*/  BRA `(.L_x_7253) ;  /* 0x0000000c00bc7947 */ /* 0x000fec0003800000 */
.L_x_7250:
        /* <DEDUP_REMOVED lines=11> */
.L_x_7255:
[----:B------:R-:W2:Y:S02]  /*ccd0*/  LDG.E R2, desc[UR36][R2.64] ;  /* 0x0000002402027981 */ /* 0x000ea4000c1e1900 */
[----:B--2---:R-:W-:-:S04]  /*cce0*/  I2FP.F32.S32 R0, R2 ;  /* 0x0000000200007245 */ /* 0x004fc80000201400 */
[----:B------:R-:W-:-:S04]  /*ccf0*/  F2FP.F16.F32.PACK_AB R0, RZ, R0 ;  /* 0x00000000ff00723e */ /* 0x000fc800000000ff */
[----:B------:R-:W-:Y:S01]  /*cd00*/  PRMT R23, R0, 0x7610, R23 ;  /* 0x0000761000177816 */ /* 0x000fe20000000017 */
[----:B------:R-:W-:Y:S06]  /*cd10*/  BRA `(.L_x_7253) ;  /* 0x0000000c007c7947 */ /* 0x000fec0003800000 */
.L_x_7254:
[----:B------:R-:W2:Y:S02]  /*cd20*/  LDG.E.U16 R2, desc[UR36][R2.64] ;  /* 0x0000002402027981 */ /* 0x000ea4000c1e1500 */
[----:B--2---:R-:W0:Y:S02]  /*cd30*/  I2F.S16 R0, R2 ;  /* 0x0000000200007306 */ /* 0x004e240000101400 */
[----:B0-----:R-:W-:-:S04]  /*cd40*/  F2FP.F16.F32.PACK_AB R0, RZ, R0 ;  /* 0x00000000ff00723e */ /* 0x001fc800000000ff */
[----:B------:R-:W-:Y:S01]  /*cd50*/  PRMT R23, R0, 0x7610, R23 ;  /* 0x0000761000177816 */ /* 0x000fe20000000017 */
[----:B------:R-:W-:Y:S06]  /*cd60*/  BRA `(.L_x_7253) ;  /* 0x0000000c00687947 */ /* 0x000fec0003800000 */
.L_x_7249:
        /* <DEDUP_REMOVED lines=9> */
.L_x_7257:
[----:B------:R1:W5:Y:S01]  /*ce00*/  LDG.E.U16 R23, desc[UR36][R2.64] ;  /* 0x0000002402177981 */ /* 0x000362000c1e1500 */
[----:B------:R-:W-:Y:S05]  /*ce10*/  BRA `(.L_x_7253) ;  /* 0x0000000c003c7947 */ /* 0x000fea0003800000 */
.L_x_7256:
        /* <DEDUP_REMOVED lines=9> */
.L_x_7259:
[----:B------:R0:W5:Y:S01]  /*ceb0*/  LDG.E.U16 R23, desc[UR36][R2.64] ;  /* 0x0000002402177981 */ /* 0x000162000c1e1500 */
[----:B------:R-:W-:Y:S05]  /*cec0*/  BRA `(.L_x_7253) ;  /* 0x0000000c00107947 */ /* 0x000fea0003800000 */
.L_x_7258:
        /* <DEDUP_REMOVED lines=9> */
.L_x_7248:
        /* <DEDUP_REMOVED lines=14> */
.L_x_7262:
        /* <DEDUP_REMOVED lines=9> */
.L_x_7261:
        /* <DEDUP_REMOVED lines=28> */
.L_x_7264:
        /* <DEDUP_REMOVED lines=15> */
.L_x_7263:
[----:B------:R-:W2:Y:S02]  /*d380*/  LDG.E.U16 R0, desc[UR36][R2.64] ;  /* 0x0000002402007981 */ /* 0x000ea4000c1e1500 */
[----:B--2---:R-:W-:-:S05]  /*d390*/  IMAD.U32 R0, R0, 0x10000, RZ ;  /* 0x0001000000007824 */ /* 0x004fca00078e00ff */
[----:B------:R-:W-:-:S04]  /*d3a0*/  F2FP.F16.F32.PACK_AB R0, RZ, R0 ;  /* 0x00000000ff00723e */ /* 0x000fc800000000ff */
[----:B------:R-:W-:Y:S01]  /*d3b0*/  PRMT R23, R0, 0x7610, R23 ;  /* 0x0000761000177816 */ /* 0x000fe20000000017 */
[----:B------:R-:W-:Y:S06]  /*d3c0*/  BRA `(.L_x_7253) ;  /* 0x0000000400d07947 */ /* 0x000fec0003800000 */
.L_x_7260:
        /* <DEDUP_REMOVED lines=13> */
.L_x_7267:
        /* <DEDUP_REMOVED lines=21> */
.L_x_7271:
[----:B------:R-:W-:Y:S05]  /*d5f0*/  BSYNC B1 ;  /* 0x0000000000017941 */ /* 0x000fea0003800000 */
.L_x_7270:
[----:B------:R-:W-:Y:S01]  /*d600*/  LEA R3, R0, 0x3b800000, 0x17 ;  /* 0x3b80000000037811 */ /* 0x000fe200078eb8ff */
[----:B------:R-:W-:-:S05]  /*d610*/  IMAD.SHL.U32 R0, R2, 0x100000, RZ ;  /* 0x0010000002007824 */ /* 0x000fca00078e00ff */
[----:B------:R-:W-:-:S07]  /*d620*/  LOP3.LUT R0, R3, R0, R4, 0xfe, !PT ;  /* 0x0000000003007212 */ /* 0x000fce00078efe04 */
.L_x_7269:
[----:B------:R-:W-:Y:S05]  /*d630*/  BSYNC B0 ;  /* 0x0000000000007941 */ /* 0x000fea0003800000 */
.L_x_7268:
[----:B------:R-:W-:-:S04]  /*d640*/  F2FP.F16.F32.PACK_AB R0, RZ, R0 ;  /* 0x00000000ff00723e */ /* 0x000fc800000000ff */
[----:B------:R-:W-:Y:S01]  /*d650*/  PRMT R23, R0, 0x7610, R23 ;  /* 0x0000761000177816 */ /* 0x000fe20000000017 */
[----:B------:R-:W-:Y:S06]  /*d660*/  BRA `(.L_x_7253) ;  /* 0x0000000400287947 */ /* 0x000fec0003800000 */
.L_x_7266:
        /* <DEDUP_REMOVED lines=21> */
.L_x_7275:
[----:B------:R-:W-:Y:S05]  /*d7c0*/  BSYNC B1 ;  /* 0x0000000000017941 */ /* 0x000fea0003800000 */
.L_x_7274:
[----:B------:R-:W-:Y:S01]  /*d7d0*/  LEA R3, R0, 0x37800000, 0x17 ;  /* 0x3780000000037811 */ /* 0x000fe200078eb8ff */
[----:B------:R-:W-:-:S05]  /*d7e0*/  IMAD.SHL.U32 R0, R2, 0x200000, RZ ;  /* 0x0020000002007824 */ /* 0x000fca00078e00ff */
[----:B------:R-:W-:-:S07]  /*d7f0*/  LOP3.LUT R0, R3, R0, R4, 0xfe, !PT ;  /* 0x0000000003007212 */ /* 0x000fce00078efe04 */
.L_x_7273:
[----:B------:R-:W-:Y:S05]  /*d800*/  BSYNC B0 ;  /* 0x0000000000007941 */ /* 0x000fea0003800000 */
.L_x_7272:
[----:B------:R-:W-:-:S04]  /*d810*/  F2FP.F16.F32.PACK_AB R0, RZ, R0 ;  /* 0x00000000ff00723e */ /* 0x000fc800000000ff */
[----:B------:R-:W-:Y:S01]  /*d820*/  PRMT R23, R0, 0x7610, R23 ;  /* 0x0000761000177816 */ /* 0x000fe20000000017 */
[----:B------:R-:W-:Y:S06]  /*d830*/  BRA `(.L_x_7253) ;  /* 0x0000000000b47947 */ /* 0x000fec0003800000 */
.L_x_7265:
        /* <DEDUP_REMOVED lines=14> */
.L_x_7279:
[----:B------:R-:W-:Y:S05]  /*d920*/  BSYNC B0 ;  /* 0x0000000000007941 */ /* 0x000fea0003800000 */
.L_x_7278:
[----:B------:R-:W-:-:S04]  /*d930*/  F2FP.F16.F32.PACK_AB R0, RZ, R0 ;  /* 0x00000000ff00723e */ /* 0x000fc800000000ff */
[----:B------:R-:W-:Y:S01]  /*d940*/  PRMT R23, R0, 0x7610, R23 ;  /* 0x0000761000177816 */ /* 0x000fe20000000017 */
[----:B------:R-:W-:Y:S06]  /*d950*/  BRA `(.L_x_7253) ;  /* 0x00000000006c7947 */ /* 0x000fec0003800000 */
.L_x_7252:
        /* <DEDUP_REMOVED lines=16> */
.L_x_7280:
[----:B------:R-:W-:Y:S01]  /*da60*/  PRMT R23, RZ, 0x7610, R23 ;  /* 0x00007610ff177816 */ /* 0x000fe20000000017 */
[----:B------:R-:W-:Y:S06]  /*da70*/  BRA `(.L_x_7253) ;  /* 0x0000000000247947 */ /* 0x000fec0003800000 */
.L_x_7277:
[----:B------:R-:W2:Y:S02]  /*da80*/  LDG.E.64 R2, desc[UR36][R2.64] ;  /* 0x0000002402027981 */ /* 0x000ea4000c1e1b00 */
[----:B--2---:R-:W0:Y:S02]  /*da90*/  I2F.U64 R0, R2 ;  /* 0x0000000200007312 */ /* 0x004e240000301000 */
[----:B0-----:R-:W-:-:S04]  /*daa0*/  F2FP.F16.F32.PACK_AB R0, RZ, R0 ;  /* 0x00000000ff00723e */ /* 0x001fc800000000ff */
[----:B------:R-:W-:Y:S01]  /*dab0*/  PRMT R23, R0, 0x7610, R23 ;  /* 0x0000761000177816 */ /* 0x000fe20000000017 */
[----:B------:R-:W-:Y:S06]  /*dac0*/  BRA `(.L_x_7253) ;  /* 0x0000000000107947 */ /* 0x000fec0003800000 */
.L_x_7276:
[----:B------:R-:W2:Y:S02]  /*dad0*/  LDG.E R2, desc[UR36][R2.64] ;  /* 0x0000002402027981 */ /* 0x000ea4000c1e1900 */
[----:B--2---:R-:W-:-:S04]  /*dae0*/  I2FP.F32.U32 R0, R2 ;  /* 0x0000000200007245 */ /* 0x004fc80000201000 */
[----:B------:R-:W-:-:S04]  /*daf0*/  F2FP.F16.F32.PACK_AB R0, RZ, R0 ;  /* 0x00000000ff00723e */ /* 0x000fc800000000ff */
[----:B------:R-:W-:-:S07]  /*db00*/  PRMT R23, R0, 0x7610, R23 ;  /* 0x0000761000177816 */ /* 0x000fce0000000017 */
.L_x_7253:
        /* <DEDUP_REMOVED lines=20> */
.L_x_7284:
[----:B------:R-:W2:Y:S02]  /*dc50*/  LDG.E.U8 R2, desc[UR36][R2.64] ;  /* 0x0000002402027981 */ /* 0x000ea4000c1e1100 */
[----:B--2---:R-:W-:-:S04]  /*dc60*/  I2FP.F32.U32 R0, R2 ;  /* 0x0000000200007245 */ /* 0x004fc80000201000 */
[----:B------:R-:W-:-:S04]  /*dc70*/  F2FP.F16.F32.PACK_AB R0, RZ, R0 ;  /* 0x00000000ff00723e */ /* 0x000fc800000000ff */
[----:B------:R-:W-:Y:S01]  /*dc80*/  PRMT R22, R0, 0x7610, R22 ;  /* 0x0000761000167816 */ /* 0x000fe20000000016 */
[----:B------:R-:W-:Y:S06]  /*dc90*/  BRA `(.L_x_7286) ;  /* 0x0000000c00bc7947 */ /* 0x000fec0003800000 */
.L_x_7283:
        /* <DEDUP_REMOVED lines=11> */
.L_x_7288:
[----:B------:R-:W2:Y:S02]  /*dd50*/  LDG.E R2, desc[UR36][R2.64] ;  /* 0x0000002402027981 */ /* 0x000ea4000c1e1900 */
[----:B--2---:R-:W-:-:S04]  /*dd60*/  I2FP.F32.S32 R0, R2 ;  /* 0x0000000200007245 */ /* 0x004fc80000201400 */
[----:B------:R-:W-:-:S04]  /*dd70*/  F2FP.F16.F32.PACK_AB R0, RZ, R0 ;  /* 0x00000000ff00723e */ /* 0x000fc800000000ff */
[----:B------:R-:W-:Y:S01]  /*dd80*/  PRMT R22, R0, 0x7610, R22 ;  /* 0x0000761000167816 */ /* 0x000fe20000000016 */
[----:B------:R-:W-:Y:S06]  /*dd90*/  BRA `(.L_x_7286) ;  /* 0x0000000c007c7947 */ /* 0x000fec0003800000 */
.L_x_7287:
[----:B------:R-:W2:Y:S02]  /*dda0*/  LDG.E.U16 R2, desc[UR36][R2.64] ;  /* 0x0000002402027981 */ /* 0x000ea4000c1e1500 */
[----:B--2---:R-:W0:Y:S02]  /*ddb0*/  I2F.S16 R0, R2 ;  /* 0x0000000200007306 */ /* 0x004e240000101400 */
[----:B0-----:R-:W-:-:S04]  /*ddc0*/  F2FP.F16.F32.PACK_AB R0, RZ, R0 ;  /* 0x00000000ff00723e */ /* 0x001fc800000000ff */
[----:B------:R-:W-:Y:S01]  /*ddd0*/  PRMT R22, R0, 0x7610, R22 ;  /* 0x0000761000167816 */ /* 0x000fe20000000016 */
[----:B------:R-:W-:Y:S06]  /*dde0*/  BRA `(.L_x_7286) ;  /* 0x0000000c00687947 */ /* 0x000fec0003800000 */
.L_x_7282:
        /* <DEDUP_REMOVED lines=9> */
.L_x_7290:
[----:B------:R1:W5:Y:S01]  /*de80*/  LDG.E.U16 R22, desc[UR36][R2.64] ;  /* 0x0000002402167981 */ /* 0x000362000c1e1500 */
[----:B------:R-:W-:Y:S05]  /*de90*/  BRA `(.L_x_7286) ;  /* 0x0000000c003c7947 */ /* 0x000fea0003800000 */
.L_x_7289:
        /* <DEDUP_REMOVED lines=9> */
.L_x_7292:
[----:B------:R0:W5:Y:S01]  /*df30*/  LDG.E.U16 R22, desc[UR36][R2.64] ;  /* 0x0000002402167981 */ /* 0x000162000c1e1500 */
[----:B------:R-:W-:Y:S05]  /*df40*/  BRA `(.L_x_7286) ;  /* 0x0000000c00107947 */ /* 0x000fea0003800000 */
.L_x_7291:
        /* <DEDUP_REMOVED lines=9> */
.L_x_7281:
        /* <DEDUP_REMOVED lines=14> */
.L_x_7295:
        /* <DEDUP_REMOVED lines=9> */
.L_x_7294:
        /* <DEDUP_REMOVED lines=28> */
.L_x_7297:
        /* <DEDUP_REMOVED lines=15> */
.L_x_7296:
[----:B------:R-:W2:Y:S02]  /*e400*/  LDG.E.U16 R0, desc[UR36][R2.64] ;  /* 0x0000002402007981 */ /* 0x000ea4000c1e1500 */
[----:B--2---:R-:W-:-:S05]  /*e410*/  IMAD.U32 R0, R0, 0x10000, RZ ;  /* 0x0001000000007824 */ /* 0x004fca00078e00ff */
[----:B------:R-:W-:-:S04]  /*e420*/  F2FP.F16.F32.PACK_AB R0, RZ, R0 ;  /* 0x00000000ff00723e */ /* 0x000fc800000000ff */
[----:B------:R-:W-:Y:S01]  /*e430*/  PRMT R22, R0, 0x7610, R22 ;  /* 0x0000761000167816 */ /* 0x000fe20000000016 */
[----:B------:R-:W-:Y:S06]  /*e440*/  BRA `(.L_x_7286) ;  /* 0x0000000400d07947 */ /* 0x000fec0003800000 */
.L_x_7293:
        /* <DEDUP_REMOVED lines=13> */
.L_x_7300:
        /* <DEDUP_REMOVED lines=21> */
.L_x_7304:
[----:B------:R-:W-:Y:S05]  /*e670*/  BSYNC B1 ;  /* 0x0000000000017941 */ /* 0x000fea0003800000 */
.L_x_7303:
[----:B------:R-:W-:Y:S01]  /*e680*/  LEA R3, R0, 0x3b800000, 0x17 ;  /* 0x3b80000000037811 */ /* 0x000fe200078eb8ff */
[----:B------:R-:W-:-:S05]  /*e690*/  IMAD.SHL.U32 R0, R2, 0x100000, RZ ;  /* 0x0010000002007824 */ /* 0x000fca00078e00ff */
[----:B------:R-:W-:-:S07]  /*e6a0*/  LOP3.LUT R0, R3, R0, R4, 0xfe, !PT ;  /* 0x0000000003007212 */ /* 0x000fce00078efe04 */
.L_x_7302:
[----:B------:R-:W-:Y:S05]  /*e6b0*/  BSYNC B0 ;  /* 0x0000000000007941 */ /* 0x000fea0003800000 */
.L_x_7301:
[----:B------:R-:W-:-:S04]  /*e6c0*/  F2FP.F16.F32.PACK_AB R0, RZ, R0 ;  /* 0x00000000ff00723e */ /* 0x000fc800000000ff */
[----:B------:R-:W-:Y:S01]  /*e6d0*/  PRMT R22, R0, 0x7610, R22 ;  /* 0x0000761000167816 */ /* 0x000fe20000000016 */
[----:B------:R-:W-:Y:S06]  /*e6e0*/  BRA `(.L_x_7286) ;  /* 0x0000000400287947 */ /* 0x000fec0003800000 */
.L_x_7299:
        /* <DEDUP_REMOVED lines=21> */
.L_x_7308:
[----:B------:R-:W-:Y:S05]  /*e840*/  BSYNC B1 ;  /* 0x0000000000017941 */ /* 0x000fea0003800000 */
.L_x_7307:
[----:B------:R-:W-:Y:S01]  /*e850*/  LEA R3, R0, 0x37800000, 0x17 ;  /* 0x3780000000037811 */ /* 0x000fe200078eb8ff */
[----:B------:R-:W-:-:S05]  /*e860*/  IMAD.SHL.U32 R0, R2, 0x200000, RZ ;  /* 0x0020000002007824 */ /* 0x000fca00078e00ff */
[----:B------:R-:W-:-:S07]  /*e870*/  LOP3.LUT R0, R3, R0, R4, 0xfe, !PT ;  /* 0x0000000003007212 */ /* 0x000fce00078efe04 */
.L_x_7306:
[----:B------:R-:W-:Y:S05]  /*e880*/  BSYNC B0 ;  /* 0x0000000000007941 */ /* 0x000fea0003800000 */
.L_x_7305:
[----:B------:R-:W-:-:S04]  /*e890*/  F2FP.F16.F32.PACK_AB R0, RZ, R0 ;  /* 0x00000000ff00723e */ /* 0x000fc800000000ff */
[----:B------:R-:W-:Y:S01]  /*e8a0*/  PRMT R22, R0, 0x7610, R22 ;  /* 0x0000761000167816 */ /* 0x000fe20000000016 */
[----:B------:R-:W-:Y:S06]  /*e8b0*/  BRA `(.L_x_7286) ;  /* 0x0000000000b47947 */ /* 0x000fec0003800000 */
.L_x_7298:
        /* <DEDUP_REMOVED lines=14> */
.L_x_7312:
[----:B------:R-:W-:Y:S05]  /*e9a0*/  BSYNC B0 ;  /* 0x0000000000007941 */ /* 0x000fea0003800000 */
.L_x_7311:
[----:B------:R-:W-:-:S04]  /*e9b0*/  F2FP.F16.F32.PACK_AB R0, RZ, R0 ;  /* 0x00000000ff00723e */ /* 0x000fc800000000ff */
[----:B------:R-:W-:Y:S01]  /*e9c0*/  PRMT R22, R0, 0x7610, R22 ;  /* 0x0000761000167816 */ /* 0x000fe20000000016 */
[----:B------:R-:W-:Y:S06]  /*e9d0*/  BRA `(.L_x_7286) ;  /* 0x00000000006c7947 */ /* 0x000fec0003800000 */
.L_x_7285:
        /* <DEDUP_REMOVED lines=16> */
.L_x_7313:
[----:B------:R-:W-:Y:S01]  /*eae0*/  PRMT R22, RZ, 0x7610, R22 ;  /* 0x00007610ff167816 */ /* 0x000fe20000000016 */
[----:B------:R-:W-:Y:S06]  /*eaf0*/  BRA `(.L_x_7286) ;  /* 0x0000000000247947 */ /* 0x000fec0003800000 */
.L_x_7310:
[----:B------:R-:W2:Y:S02]  /*eb00*/  LDG.E.64 R2, desc[UR36][R2.64] ;  /* 0x0000002402027981 */ /* 0x000ea4000c1e1b00 */
[----:B--2---:R-:W0:Y:S02]  /*eb10*/  I2F.U64 R0, R2 ;  /* 0x0000000200007312 */ /* 0x004e240000301000 */
[----:B0-----:R-:W-:-:S04]  /*eb20*/  F2FP.F16.F32.PACK_AB R0, RZ, R0 ;  /* 0x00000000ff00723e */ /* 0x001fc800000000ff */
[----:B------:R-:W-:Y:S01]  /*eb30*/  PRMT R22, R0, 0x7610, R22 ;  /* 0x0000761000167816 */ /* 0x000fe20000000016 */
[----:B------:R-:W-:Y:S06]  /*eb40*/  BRA `(.L_x_7286) ;  /* 0x0000000000107947 */ /* 0x000fec0003800000 */
.L_x_7309:
[----:B------:R-:W2:Y:S02]  /*eb50*/  LDG.E R2, desc[UR36][R2.64] ;  /* 0x0000002402027981 */ /* 0x000ea4000c1e1900 */
[----:B--2---:R-:W-:-:S04]  /*eb60*/  I2FP.F32.U32 R0, R2 ;  /* 0x0000000200007245 */ /* 0x004fc80000201000 */
[----:B------:R-:W-:-:S04]  /*eb70*/  F2FP.F16.F32.PACK_AB R0, RZ, R0 ;  /* 0x00000000ff00723e */ /* 0x000fc800000000ff */
[----:B------:R-:W-:-:S07]  /*eb80*/  PRMT R22, R0, 0x7610, R22 ;  /* 0x0000761000167816 */ /* 0x000fce0000000016 */
.L_x_7286:
        /* <DEDUP_REMOVED lines=19> */
.L_x_7317:
[----:B------:R-:W2:Y:S02]  /*ecc0*/  LDG.E.U8 R2, desc[UR36][R2.64] ;  /* 0x0000002402027981 */ /* 0x000ea4000c1e1100 */
[----:B--2---:R-:W-:-:S04]  /*ecd0*/  I2FP.F32.U32 R0, R2 ;  /* 0x0000000200007245 */ /* 0x004fc80000201000 */
[----:B------:R-:W-:Y:S01]  /*ece0*/  F2FP.F16.F32.PACK_AB R0, RZ, R0 ;  /* 0x00000000ff00723e */ /* 0x000fe200000000ff */
[----:B------:R-:W-:Y:S06]  /*ecf0*/  BRA `(.L_x_7319) ;  /* 0x0000000c00887947 */ /* 0x000fec0003800000 */
.L_x_7316:
        /* <DEDUP_REMOVED lines=10> */
.L_x_7321:
[----:B------:R-:W2:Y:S02]  /*eda0*/  LDG.E R2, desc[UR36][R2.64] ;  /* 0x0000002402027981 */ /* 0x000ea4000c1e1900 */
[----:B--2---:R-:W-:-:S04]  /*edb0*/  I2FP.F32.S32 R0, R2 ;  /* 0x0000000200007245 */ /* 0x004fc80000201400 */
[----:B------:R-:W-:Y:S01]  /*edc0*/  F2FP.F16.F32.PACK_AB R0, RZ, R0 ;  /* 0x00000000ff00723e */ /* 0x000fe200000000ff */
[----:B------:R-:W-:Y:S06]  /*edd0*/  BRA `(.L_x_7319) ;  /* 0x0000000c00507947 */ /* 0x000fec0003800000 */
.L_x_7320:
[----:B------:R-:W2:Y:S02]  /*ede0*/  LDG.E.U16 R2, desc[UR36][R2.64] ;  /* 0x0000002402027981 */ /* 0x000ea4000c1e1500 */
[----:B--2---:R-:W0:Y:S02]  /*edf0*/  I2F.S16 R0, R2 ;  /* 0x0000000200007306 */ /* 0x004e240000101400 */
[----:B0-----:R-:W-:Y:S01]  /*ee00*/  F2FP.F16.F32.PACK_AB R0, RZ, R0 ;  /* 0x00000000ff00723e */ /* 0x001fe200000000ff */
[----:B------:R-:W-:Y:S06]  /*ee10*/  BRA `(.L_x_7319) ;  /* 0x0000000c00407947 */ /* 0x000fec0003800000 */
.L_x_7315:
        /* <DEDUP_REMOVED lines=9> */
.L_x_7323:
[----:B------:R0:W5:Y:S01]  /*eeb0*/  LDG.E.U16 R0, desc[UR36][R2.64] ;  /* 0x0000002402007981 */ /* 0x000162000c1e1500 */
[----:B------:R-:W-:Y:S05]  /*eec0*/  BRA `(.L_x_7319) ;  /* 0x0000000c00147947 */ /* 0x000fea0003800000 */
.L_x_7322:
        /* <DEDUP_REMOVED lines=9> */
.L_x_7325:
[----:B------:R1:W5:Y:S01]  /*ef60*/  LDG.E.U16 R0, desc[UR36][R2.64] ;  /* 0x0000002402007981 */ /* 0x000362000c1e1500 */
[----:B------:R-:W-:Y:S05]  /*ef70*/  BRA `(.L_x_7319) ;  /* 0x0000000800e87947 */ /* 0x000fea0003800000 */
.L_x_7324:
        /* <DEDUP_REMOVED lines=8> */
.L_x_7314:
        /* <DEDUP_REMOVED lines=13> */
.L_x_7328:
        /* <DEDUP_REMOVED lines=8> */
.L_x_7327:
        /* <DEDUP_REMOVED lines=28> */
.L_x_7330:
        /* <DEDUP_REMOVED lines=15> */
.L_x_7329:
[----:B------:R-:W2:Y:S02]  /*f400*/  LDG.E.U16 R0, desc[UR36][R2.64] ;  /* 0x0000002402007981 */ /* 0x000ea4000c1e1500 */
[----:B--2---:R-:W-:-:S05]  /*f410*/  IMAD.U32 R0, R0, 0x10000, RZ ;  /* 0x0001000000007824 */ /* 0x004fca00078e00ff */
[----:B------:R-:W-:Y:S01]  /*f420*/  F2FP.F16.F32.PACK_AB R0, RZ, R0 ;  /* 0x00000000ff00723e */ /* 0x000fe200000000ff */
[----:B------:R-:W-:Y:S06]  /*f430*/  BRA `(.L_x_7319) ;  /* 0x0000000400b87947 */ /* 0x000fec0003800000 */
.L_x_7326:
        /* <DEDUP_REMOVED lines=12> */
.L_x_7333:
        /* <DEDUP_REMOVED lines=21> */
.L_x_7337:
[----:B------:R-:W-:Y:S05]  /*f650*/  BSYNC B1 ;  /* 0x0000000000017941 */ /* 0x000fea0003800000 */
.L_x_7336:
[----:B------:R-:W-:Y:S01]  /*f660*/  LEA R3, R0, 0x3b800000, 0x17 ;  /* 0x3b80000000037811 */ /* 0x000fe200078eb8ff */
[----:B------:R-:W-:-:S05]  /*f670*/  IMAD.SHL.U32 R0, R2, 0x100000, RZ ;  /* 0x0010000002007824 */ /* 0x000fca00078e00ff */
[----:B------:R-:W-:-:S07]  /*f680*/  LOP3.LUT R0, R3, R0, R4, 0xfe, !PT ;  /* 0x0000000003007212 */ /* 0x000fce00078efe04 */
.L_x_7335:
[----:B------:R-:W-:Y:S05]  /*f690*/  BSYNC B0 ;  /* 0x0000000000007941 */ /* 0x000fea0003800000 */
.L_x_7334:
[----:B------:R-:W-:Y:S01]  /*f6a0*/  F2FP.F16.F32.PACK_AB R0, RZ, R0 ;  /* 0x00000000ff00723e */ /* 0x000fe200000000ff */
[----:B------:R-:W-:Y:S06]  /*f6b0*/  BRA `(.L_x_7319) ;  /* 0x0000000400187947 */ /* 0x000fec0003800000 */
.L_x_7332:
        /* <DEDUP_REMOVED lines=21> */
.L_x_7341:
[----:B------:R-:W-:Y:S05]  /*f810*/  BSYNC B1 ;  /* 0x0000000000017941 */ /* 0x000fea0003800000 */
.L_x_7340:
[----:B------:R-:W-:Y:S01]  /*f820*/  LEA R3, R0, 0x37800000, 0x17 ;  /* 0x3780000000037811 */ /* 0x000fe200078eb8ff */
[----:B------:R-:W-:-:S05]  /*f830*/  IMAD.SHL.U32 R0, R2, 0x200000, RZ ;  /* 0x0020000002007824 */ /* 0x000fca00078e00ff */
[----:B------:R-:W-:-:S07]  /*f840*/  LOP3.LUT R0, R3, R0, R4, 0xfe, !PT ;  /* 0x0000000003007212 */ /* 0x000fce00078efe04 */
.L_x_7339:
[----:B------:R-:W-:Y:S05]  /*f850*/  BSYNC B0 ;  /* 0x0000000000007941 */ /* 0x000fea0003800000 */
.L_x_7338:
[----:B------:R-:W-:Y:S01]  /*f860*/  F2FP.F16.F32.PACK_AB R0, RZ, R0 ;  /* 0x00000000ff00723e */ /* 0x000fe200000000ff */
[----:B------:R-:W-:Y:S06]  /*f870*/  BRA `(.L_x_7319) ;  /* 0x0000000000a87947 */ /* 0x000fec0003800000 */
.L_x_7331:
        /* <DEDUP_REMOVED lines=14> */
.L_x_7345:
[----:B------:R-:W-:Y:S05]  /*f960*/  BSYNC B0 ;  /* 0x0000000000007941 */ /* 0x000fea0003800000 */
.L_x_7344:
[----:B------:R-:W-:Y:S01]  /*f970*/  F2FP.F16.F32.PACK_AB R0, RZ, R0 ;  /* 0x00000000ff00723e */ /* 0x000fe200000000ff */
[----:B------:R-:W-:Y:S06]  /*f980*/  BRA `(.L_x_7319) ;  /* 0x0000000000647947 */ /* 0x000fec0003800000 */
.L_x_7318:
        /* <DEDUP_REMOVED lines=16> */
.L_x_7346:
[----:B------:R-:W-:Y:S01]  /*fa90*/  PRMT R0, RZ, 0x7610, R0 ;  /* 0x00007610ff007816 */ /* 0x000fe20000000000 */
[----:B------:R-:W-:Y:S06]  /*faa0*/  BRA `(.L_x_7319) ;  /* 0x00000000001c7947 */ /* 0x000fec0003800000 */
.L_x_7343:
[----:B------:R-:W2:Y:S02]  /*fab0*/  LDG.E.64 R2, desc[UR36][R2.64] ;  /* 0x0000002402027981 */ /* 0x000ea4000c1e1b00 */
[----:B--2---:R-:W0:Y:S02]  /*fac0*/  I2F.U64 R0, R2 ;  /* 0x0000000200007312 */ /* 0x004e240000301000 */
[----:B0-----:R-:W-:Y:S01]  /*fad0*/  F2FP.F16.F32.PACK_AB R0, RZ, R0 ;  /* 0x00000000ff00723e */ /* 0x001fe200000000ff */
[----:B------:R-:W-:Y:S06]  /*fae0*/  BRA `(.L_x_7319) ;  /* 0x00000000000c7947 */ /* 0x000fec0003800000 */
.L_x_7342:
[----:B------:R-:W2:Y:S02]  /*faf0*/  LDG.E R2, desc[UR36][R2.64] ;  /* 0x0000002402027981 */ /* 0x000ea4000c1e1900 */
[----:B--2---:R-:W-:-:S04]  /*fb00*/  I2FP.F32.U32 R0, R2 ;  /* 0x0000000200007245 */ /* 0x004fc80000201000 */
[----:B------:R-:W-:-:S07]  /*fb10*/  F2FP.F16.F32.PACK_AB R0, RZ, R0 ;  /* 0x00000000ff00723e */ /* 0x000fce00000000ff */
.L_x_7319:
        /* <DEDUP_REMOVED lines=28> */
.L_x_7350:
[----:B------:R-:W-:-:S06]  /*fce0*/  HADD2.F32 R3, -RZ, R23.H0_H0 ;  /* 0x20000017ff037230 */ /* 0x000fcc0000004100 */
[----:B------:R-:W0:Y:S02]  /*fcf0*/  F2I.S64.TRUNC R2, R3 ;  /* 0x0000000300027311 */ /* 0x000e24000020d900 */
[----:B0-----:R0:W-:Y:S01]  /*fd00*/  STG.E.U8 desc[UR36][R16.64], R2 ;  /* 0x0000000210007986 */ /* 0x0011e2000c101124 */
[----:B------:R-:W-:Y:S05]  /*fd10*/  BRA `(.L_x_7352) ;  /* 0x0000000c00847947 */ /* 0x000fea0003800000 */
.L_x_7349:
        /* <DEDUP_REMOVED lines=10> */
.L_x_7354:
[----:B------:R-:W-:-:S06]  /*fdc0*/  HADD2.F32 R23, -RZ, R23.H0_H0 ;  /* 0x20000017ff177230 */ /* 0x000fcc0000004100 */
[----:B------:R-:W0:Y:S02]  /*fdd0*/  F2I.FTZ.TRUNC.NTZ R23, R23 ;  /* 0x0000001700177305 */ /* 0x000e24000021f100 */
[----:B0-----:R0:W-:Y:S01]  /*fde0*/  STG.E desc[UR36][R16.64], R23 ;  /* 0x0000001710007986 */ /* 0x0011e2000c101924 */
[----:B------:R-:W-:Y:S05]  /*fdf0*/  BRA `(.L_x_7352) ;  /* 0x0000000c004c7947 */ /* 0x000fea0003800000 */
.L_x_7353:
[----:B------:R-:W-:-:S06]  /*fe00*/  HADD2.F32 R23, -RZ, R23.H0_H0 ;  /* 0x20000017ff177230 */ /* 0x000fcc0000004100 */
[----:B------:R-:W0:Y:S02]  /*fe10*/  F2I.FTZ.TRUNC.NTZ R23, R23 ;  /* 0x0000001700177305 */ /* 0x000e24000021f100 */
[----:B0-----:R0:W-:Y:S01]  /*fe20*/  STG.E.U16 desc[UR36][R16.64], R23 ;  /* 0x0000001710007986 */ /* 0x0011e2000c101524 */
[----:B------:R-:W-:Y:S05]  /*fe30*/  BRA `(.L_x_7352) ;  /* 0x0000000c003c7947 */ /* 0x000fea0003800000 */
.L_x_7348:
        /* <DEDUP_REMOVED lines=9> */
.L_x_7356:
[----:B------:R0:W-:Y:S01]  /*fed0*/  STG.E.U16 desc[UR36][R16.64], R23 ;  /* 0x0000001710007986 */ /* 0x0001e2000c101524 */
[----:B------:R-:W-:Y:S05]  /*fee0*/  BRA `(.L_x_7352) ;  /* 0x0000000c00107947 */ /* 0x000fea0003800000 */
.L_x_7355:
        /* <DEDUP_REMOVED lines=10> */
.L_x_7358:
[----:B------:R-:W-:-:S05]  /*ff90*/  HADD2.F32 R0, -RZ, R23.H0_H0 ;  /* 0x20000017ff007230 */ /* 0x000fca0000004100 */
[----:B------:R-:W-:-:S04]  /*ffa0*/  F2FP.F16.F32.PACK_AB R0, RZ, R0 ;  /* 0x00000000ff00723e */ /* 0x000fc800000000ff */
[----:B------:R-:W-:-:S05]  /*ffb0*/  PRMT R0, R0, 0x5410, RZ ;  /* 0x0000541000007816 */ /* 0x000fca00000000ff */
[----:B------:R0:W-:Y:S01]  /*ffc0*/  STG.E desc[UR36][R16.64], R0 ;  /* 0x0000000010007986 */ /* 0x0001e2000c101924 */
[----:B------:R-:W-:Y:S05]  /*ffd0*/  BRA `(.L_x_7352) ;  /* 0x0000000800d47947 */ /* 0x000fea0003800000 */
.L_x_7357:
[----:B------:R-:W-:-:S05]  /*ffe0*/  HADD2.F32 R2, -RZ, R23.H0_H0 ;  /* 0x20000017ff027230 */ /* 0x000fca0000004100 */
[----:B------:R-:W-:-:S06]  /*fff0*/  FMUL.FTZ R2, R2, 1 ;  /* 0x3f80000002027820 */ /* 0x000fcc0000410000 */
[----:B------:R-:W0:Y:S02]  /*10000*/  F2F.F64.F32 R2, R2 ;  /* 0x0000000200027310 */ /* 0x000e240000201800 */
[----:B0-----:R0:W-:Y:S01]  /*10010*/  STG.E.64 desc[UR36][R16.64], R2 ;  /* 0x0000000210007986 */ /* 0x0011e2000c101b24 */
[----:B------:R-:W-:Y:S05]  /*10020*/  BRA `(.L_x_7352) ;  /* 0x0000000800c07947 */ /* 0x000fea0003800000 */
.L_x_7347:
        /* <DEDUP_REMOVED lines=13> */
.L_x_7361:
[----:B------:R-:W-:Y:S01]  /*10100*/  HADD2.F32 R23, -RZ, R23.H0_H0 ;  /* 0x20000017ff177230 */ /* 0x000fe20000004100 */
[----:B------:R-:W-:-:S04]  /*10110*/  CS2R R6, SRZ ;  /* 0x0000000000067805 */ /* 0x000fc8000001ff00 */
[----:B------:R-:W-:-:S06]  /*10120*/  FMUL.FTZ R4, R23, 1 ;  /* 0x3f80000017047820 */ /* 0x000fcc0000410000 */
[----:B------:R-:W0:Y:S02]  /*10130*/  F2F.F64.F32 R4, R4 ;  /* 0x0000000400047310 */ /* 0x000e240000201800 */
[----:B0-----:R1:W-:Y:S01]  /*10140*/  STG.E.128 desc[UR36][R16.64], R4 ;  /* 0x0000000410007986 */ /* 0x0013e2000c101d24 */
[----:B------:R-:W-:Y:S05]  /*10150*/  BRA `(.L_x_7352) ;  /* 0x0000000800747947 */ /* 0x000fea0003800000 */
.L_x_7360:
        /* <DEDUP_REMOVED lines=21> */
.L_x_7365:
[----:B------:R-:W-:Y:S05]  /*102b0*/  BSYNC B0 ;  /* 0x0000000000007941 */ /* 0x000fea0003800000 */
.L_x_7364:
[----:B------:R-:W-:-:S05]  /*102c0*/  LOP3.LUT R3, R0, R3, RZ, 0xfc, !PT ;  /* 0x0000000300037212 */ /* 0x000fca00078efcff */
[----:B------:R2:W-:Y:S01]  /*102d0*/  STG.E.U8 desc[UR36][R16.64], R3 ;  /* 0x0000000310007986 */ /* 0x0005e2000c101124 */
[----:B------:R-:W-:Y:S05]  /*102e0*/  BRA `(.L_x_7352) ;  /* 0x0000000800107947 */ /* 0x000fea0003800000 */
.L_x_7363:
        /* <DEDUP_REMOVED lines=13> */
.L_x_7367:
[----:B------:R-:W-:Y:S01]  /*103c0*/  IMAD.MOV.U32 R0, RZ, RZ, 0x7f ;  /* 0x0000007fff007424 */ /* 0x000fe200078e00ff */
[----:B------:R-:W-:-:S04]  /*103d0*/  ISETP.GT.U32.AND P0, PT, R2, 0x7f800000, PT ;  /* 0x7f8000000200780c */ /* 0x000fc80003f04070 */
[----:B------:R-:W-:-:S09]  /*103e0*/  SEL R0, R0, 0x7c, P0 ;  /* 0x0000007c00007807 */ /* 0x000fd20000000000 */
.L_x_7368:
[----:B------:R-:W-:Y:S05]  /*103f0*/  BSYNC B0 ;  /* 0x0000000000007941 */ /* 0x000fea0003800000 */
.L_x_7366:
[----:B------:R-:W-:-:S04]  /*10400*/  LOP3.LUT R2, R23, 0x80000000, RZ, 0xc0, !PT ;  /* 0x8000000017027812 */ /* 0x000fc800078ec0ff */
[----:B------:R-:W-:-:S04]  /*10410*/  SHF.R.U32.HI R3, RZ, 0x18, R2 ;  /* 0x00000018ff037819 */ /* 0x000fc80000011602 */
[----:B------:R-:W-:-:S05]  /*10420*/  LOP3.LUT R3, R0, R3, RZ, 0xfc, !PT ;  /* 0x0000000300037212 */ /* 0x000fca00078efcff */
[----:B------:R3:W-:Y:S01]  /*10430*/  STG.E.U8 desc[UR36][R16.64], R3 ;  /* 0x0000000310007986 */ /* 0x0007e2000c101124 */
[----:B------:R-:W-:Y:S05]  /*10440*/  BRA `(.L_x_7352) ;  /* 0x0000000400b87947 */ /* 0x000fea0003800000 */
.L_x_7362:
[----:B------:R-:W-:-:S05]  /*10450*/  HADD2.F32 R0, -RZ, R23.H0_H0 ;  /* 0x20000017ff007230 */ /* 0x000fca0000004100 */
[----:B------:R-:W-:-:S05]  /*10460*/  F2FP.BF16.F32.PACK_AB R0, RZ, R0 ;  /* 0x00000000ff00723e */ /* 0x000fca00000010ff */
[----:B------:R4:W-:Y:S01]  /*10470*/  STG.E.U16 desc[UR36][R16.64], R0 ;  /* 0x0000000010007986 */ /* 0x0009e2000c101524 */
[----:B------:R-:W-:Y:S05]  /*10480*/  BRA `(.L_x_7352) ;  /* 0x0000000400a87947 */ /* 0x000fea0003800000 */
.L_x_7359:
        /* <DEDUP_REMOVED lines=12> */
.L_x_7371:
        /* <DEDUP_REMOVED lines=17> */
.L_x_7374:
[----:B------:R-:W-:-:S04]  /*10660*/  LOP3.LUT R2, R23, 0x80000000, RZ, 0xc0, !PT ;  /* 0x8000000017027812 */ /* 0x000fc800078ec0ff */
[----:B------:R-:W-:-:S04]  /*10670*/  SHF.R.U32.HI R3, RZ, 0x18, R2 ;  /* 0x00000018ff037819 */ /* 0x000fc80000011602 */
[----:B------:R-:W-:-:S04]  /*10680*/  LOP3.LUT R0, R0, R3, RZ, 0xfc, !PT ;  /* 0x0000000300007212 */ /* 0x000fc800078efcff */
[----:B------:R-:W-:-:S07]  /*10690*/  PRMT R8, R0, 0x7610, R8 ;  /* 0x0000761000087816 */ /* 0x000fce0000000008 */
.L_x_7373:
[----:B------:R-:W-:Y:S05]  /*106a0*/  BSYNC B0 ;  /* 0x0000000000007941 */ /* 0x000fea0003800000 */
.L_x_7372:
[----:B------:R0:W-:Y:S01]  /*106b0*/  STG.E.U8 desc[UR36][R16.64], R8 ;  /* 0x0000000810007986 */ /* 0x0001e2000c101124 */
[----:B------:R-:W-:Y:S05]  /*106c0*/  BRA `(.L_x_7352) ;  /* 0x0000000400187947 */ /* 0x000fea0003800000 */
.L_x_7370:
        /* <DEDUP_REMOVED lines=17> */
.L_x_7377:
[----:B------:R-:W-:-:S04]  /*107e0*/  LOP3.LUT R2, R23, 0x80000000, RZ, 0xc0, !PT ;  /* 0x8000000017027812 */ /* 0x000fc800078ec0ff */
[----:B------:R-:W-:-:S04]  /*107f0*/  SHF.R.U32.HI R3, RZ, 0x18, R2 ;  /* 0x00000018ff037819 */ /* 0x000fc80000011602 */
[----:B------:R-:W-:-:S04]  /*10800*/  LOP3.LUT R0, R0, R3, RZ, 0xfc, !PT ;  /* 0x0000000300007212 */ /* 0x000fc800078efcff */
[----:B------:R-:W-:-:S07]  /*10810*/  PRMT R8, R0, 0x7610, R8 ;  /* 0x0000761000087816 */ /* 0x000fce0000000008 */
.L_x_7376:
[----:B------:R-:W-:Y:S05]  /*10820*/  BSYNC B0 ;  /* 0x0000000000007941 */ /* 0x000fea0003800000 */
.L_x_7375:
[----:B------:R0:W-:Y:S01]  /*10830*/  STG.E.U8 desc[UR36][R16.64], R8 ;  /* 0x0000000810007986 */ /* 0x0001e2000c101124 */
[----:B------:R-:W-:Y:S05]  /*10840*/  BRA `(.L_x_7352) ;  /* 0x0000000000b87947 */ /* 0x000fea0003800000 */
.L_x_7369:
        /* <DEDUP_REMOVED lines=22> */
.L_x_7351:
        /* <DEDUP_REMOVED lines=16> */
.L_x_7380:
[----:B------:R-:W-:Y:S05]  /*10ab0*/  BRA `(.L_x_7352) ;  /* 0x00000000001c7947 */ /* 0x000fea0003800000 */
.L_x_7379:
[----:B------:R-:W-:-:S06]  /*10ac0*/  HADD2.F32 R2, -RZ, R23.H0_H0 ;  /* 0x20000017ff027230 */ /* 0x000fcc0000004100 */
[----:B------:R-:W0:Y:S02]  /*10ad0*/  F2I.U64.TRUNC R2, R2 ;  /* 0x0000000200027311 */ /* 0x000e24000020d800 */
[----:B0-----:R0:W-:Y:S01]  /*10ae0*/  STG.E.64 desc[UR36][R16.64], R2 ;  /* 0x0000000210007986 */ /* 0x0011e2000c101b24 */
[----:B------:R-:W-:Y:S05]  /*10af0*/  BRA `(.L_x_7352) ;  /* 0x00000000000c7947 */ /* 0x000fea0003800000 */
.L_x_7378:
[----:B------:R-:W-:-:S06]  /*10b00*/  HADD2.F32 R23, -RZ, R23.H0_H0 ;  /* 0x20000017ff177230 */ /* 0x000fcc0000004100 */
[----:B------:R-:W0:Y:S02]  /*10b10*/  F2I.FTZ.U32.TRUNC.NTZ R23, R23 ;  /* 0x0000001700177305 */ /* 0x000e24000021f000 */
[----:B0-----:R0:W-:Y:S02]  /*10b20*/  STG.E desc[UR36][R16.64], R23 ;  /* 0x0000001710007986 */ /* 0x0011e4000c101924 */
.L_x_7352:
[----:B------:R-:W-:-:S07]  /*10b30*/  VIADD R19, R19, 0x80 ;  /* 0x0000008013137836 */ /* 0x000fce0000000000 */
.L_x_7246:
[----:B------:R-:W-:Y:S05]  /*10b40*/  BSYNC B6 ;  /* 0x0000000000067941 */ /* 0x000fea0003800000 */
.L_x_7245:
[----:B------:R-:W-:Y:S02]  /*10b50*/  ULDC UR4, c[0x0][0x210] ;  /* 0x0000840000047ab9 */ /* 0x000fe40000000800 */
[----:B------:R-:W-:-:S13]  /*10b60*/  ISETP.GE.AND P0, PT, R19, UR4, PT ;  /* 0x0000000413007c0c */ /* 0x000fda000bf06270 */
[----:B------:R-:W-:Y:S05]  /*10b70*/  @P0 EXIT ;  /* 0x000000000000094d */ /* 0x000fea0003800000 */
[----:B01----:R-:W0:Y:S01]  /*10b80*/  LDC R6, c[0x0][0x218] ;  /* 0x00008600ff067b82 */ /* 0x003e220000000800 */
[----:B------:R-:W-:Y:S02]  /*10b90*/  IMAD.MOV.U32 R18, RZ, RZ, RZ ;  /* 0x000000ffff127224 */ /* 0x000fe400078e00ff */
[----:B------:R-:W-:Y:S02]  /*10ba0*/  IMAD.MOV.U32 R22, RZ, RZ, RZ ;  /* 0x000000ffff167224 */ /* 0x000fe400078e00ff */
[----:B----4-:R-:W-:Y:S02]  /*10bb0*/  IMAD.MOV.U32 R0, RZ, RZ, RZ ;  /* 0x000000ffff007224 */ /* 0x010fe400078e00ff */
[----:B--23--:R-:W-:Y:S01]  /*10bc0*/  IMAD.MOV.U32 R16, RZ, RZ, RZ ;  /* 0x000000ffff107224 */ /* 0x00cfe200078e00ff */
        /* <DEDUP_REMOVED lines=375> */
.L_x_7381:
        /* <DEDUP_REMOVED lines=23> */
.L_x_7385:
[----:B------:R-:W2:Y:S02]  /*124b0*/  LDG.E.U8 R2, desc[UR36][R2.64] ;  /* 0x0000002402027981 */ /* 0x000ea4000c1e1100 */
[----:B--2---:R-:W-:-:S04]  /*124c0*/  I2FP.F32.U32 R0, R2 ;  /* 0x0000000200007245 */ /* 0x004fc80000201000 */
[----:B------:R-:W-:-:S04]  /*124d0*/  F2FP.F16.F32.PACK_AB R0, RZ, R0 ;  /* 0x00000000ff00723e */ /* 0x000fc800000000ff */
[----:B------:R-:W-:Y:S01]  /*124e0*/  PRMT R19, R0, 0x7610, R19 ;  /* 0x0000761000137816 */ /* 0x000fe20000000013 */
[----:B------:R-:W-:Y:S06]  /*124f0*/  BRA `(.L_x_7387) ;  /* 0x0000000c00bc7947 */ /* 0x000fec0003800000 */
.L_x_7384:
        /* <DEDUP_REMOVED lines=11> */
.L_x_7389:
[----:B------:R-:W2:Y:S02]  /*125b0*/  LDG.E R2, desc[UR36][R2.64] ;  /* 0x0000002402027981 */ /* 0x000ea4000c1e1900 */
[----:B--2---:R-:W-:-:S04]  /*125c0*/  I2FP.F32.S32 R0, R2 ;  /* 0x0000000200007245 */ /* 0x004fc80000201400 */
[----:B------:R-:W-:-:S04]  /*125d0*/  F2FP.F16.F32.PACK_AB R0, RZ, R0 ;  /* 0x00000000ff00723e */ /* 0x000fc800000000ff */
[----:B------:R-:W-:Y:S01]  /*125e0*/  PRMT R19, R0, 0x7610, R19 ;  /* 0x0000761000137816 */ /* 0x000fe20000000013 */
[----:B------:R-:W-:Y:S06]  /*125f0*/  BRA `(.L_x_7387) ;  /* 0x0000000c007c7947 */ /* 0x000fec0003800000 */
.L_x_7388:
[----:B------:R-:W2:Y:S02]  /*12600*/  LDG.E.U16 R2, desc[UR36][R2.64] ;  /* 0x0000002402027981 */ /* 0x000ea4000c1e1500 */
[----:B--2---:R-:W0:Y:S02]  /*12610*/  I2F.S16 R0, R2 ;  /* 0x0000000200007306 */ /* 0x004e240000101400 */
[----:B0-----:R-:W-:-:S04]  /*12620*/  F2FP.F16.F32.PACK_AB R0, RZ, R0 ;  /* 0x00000000ff00723e */ /* 0x001fc800000000ff */
[----:B------:R-:W-:Y:S01]  /*12630*/  PRMT R19, R0, 0x7610, R19 ;  /* 0x0000761000137816 */ /* 0x000fe20000000013 */
[----:B------:R-:W-:Y:S06]  /*12640*/  BRA `(.L_x_7387) ;  /* 0x0000000c00687947 */ /* 0x000fec0003800000 */
.L_x_7383:
        /* <DEDUP_REMOVED lines=9> */
.L_x_7391:
[----:B------:R0:W5:Y:S01]  /*126e0*/  LDG.E.U16 R19, desc[UR36][R2.64] ;  /* 0x0000002402137981 */ /* 0x000162000c1e1500 */
[----:B------:R-:W-:Y:S05]  /*126f0*/  BRA `(.L_x_7387) ;  /* 0x0000000c003c7947 */ /* 0x000fea0003800000 */
.L_x_7390:
        /* <DEDUP_REMOVED lines=9> */
.L_x_7393:
[----:B------:R1:W5:Y:S01]  /*12790*/  LDG.E.U16 R19, desc[UR36][R2.64] ;  /* 0x0000002402137981 */ /* 0x000362000c1e1500 */
[----:B------:R-:W-:Y:S05]  /*127a0*/  BRA `(.L_x_7387) ;  /* 0x0000000c00107947 */ /* 0x000fea0003800000 */
.L_x_7392:
        /* <DEDUP_REMOVED lines=9> */
.L_x_7382:
        /* <DEDUP_REMOVED lines=14> */
.L_x_7396:
        /* <DEDUP_REMOVED lines=9> */
.L_x_7395:
        /* <DEDUP_REMOVED lines=28> */
.L_x_7398:
        /* <DEDUP_REMOVED lines=15> */
.L_x_7397:
[----:B------:R-:W2:Y:S02]  /*12c60*/  LDG.E.U16 R0, desc[UR36][R2.64] ;  /* 0x0000002402007981 */ /* 0x000ea4000c1e1500 */
[----:B--2---:R-:W-:-:S05]  /*12c70*/  IMAD.U32 R0, R0, 0x10000, RZ ;  /* 0x0001000000007824 */ /* 0x004fca00078e00ff */
[----:B------:R-:W-:-:S04]  /*12c80*/  F2FP.F16.F32.PACK_AB R0, RZ, R0 ;  /* 0x00000000ff00723e */ /* 0x000fc800000000ff */
[----:B------:R-:W-:Y:S01]  /*12c90*/  PRMT R19, R0, 0x7610, R19 ;  /* 0x0000761000137816 */ /* 0x000fe20000000013 */
[----:B------:R-:W-:Y:S06]  /*12ca0*/  BRA `(.L_x_7387) ;  /* 0x0000000400d07947 */ /* 0x000fec0003800000 */
.L_x_7394:
        /* <DEDUP_REMOVED lines=13> */
.L_x_7401:
        /* <DEDUP_REMOVED lines=21> */
.L_x_7405:
[----:B------:R-:W-:Y:S05]  /*12ed0*/  BSYNC B1 ;  /* 0x0000000000017941 */ /* 0x000fea0003800000 */
.L_x_7404:
[----:B------:R-:W-:Y:S01]  /*12ee0*/  LEA R3, R0, 0x3b800000, 0x17 ;  /* 0x3b80000000037811 */ /* 0x000fe200078eb8ff */
[----:B------:R-:W-:-:S05]  /*12ef0*/  IMAD.SHL.U32 R0, R2, 0x100000, RZ ;  /* 0x0010000002007824 */ /* 0x000fca00078e00ff */
[----:B------:R-:W-:-:S07]  /*12f00*/  LOP3.LUT R0, R3, R0, R4, 0xfe, !PT ;  /* 0x0000000003007212 */ /* 0x000fce00078efe04 */
.L_x_7403:
[----:B------:R-:W-:Y:S05]  /*12f10*/  BSYNC B0 ;  /* 0x0000000000007941 */ /* 0x000fea0003800000 */
.L_x_7402:
[----:B------:R-:W-:-:S04]  /*12f20*/  F2FP.F16.F32.PACK_AB R0, RZ, R0 ;  /* 0x00000000ff00723e */ /* 0x000fc800000000ff */
[----:B------:R-:W-:Y:S01]  /*12f30*/  PRMT R19, R0, 0x7610, R19 ;  /* 0x0000761000137816 */ /* 0x000fe20000000013 */
[----:B------:R-:W-:Y:S06]  /*12f40*/  BRA `(.L_x_7387) ;  /* 0x0000000400287947 */ /* 0x000fec0003800000 */
.L_x_7400:
        /* <DEDUP_REMOVED lines=21> */
.L_x_7409:
[----:B------:R-:W-:Y:S05]  /*130a0*/  BSYNC B1 ;  /* 0x0000000000017941 */ /* 0x000fea0003800000 */
.L_x_7408:
[----:B------:R-:W-:Y:S01]  /*130b0*/  LEA R3, R0, 0x37800000, 0x17 ;  /* 0x3780000000037811 */ /* 0x000fe200078eb8ff */
[----:B------:R-:W-:-:S05]  /*130c0*/  IMAD.SHL.U32 R0, R2, 0x200000, RZ ;  /* 0x0020000002007824 */ /* 0x000fca00078e00ff */
[----:B------:R-:W-:-:S07]  /*130d0*/  LOP3.LUT R0, R3, R0, R4, 0xfe, !PT ;  /* 0x0000000003007212 */ /* 0x000fce00078efe04 */
.L_x_7407:
[----:B------:R-:W-:Y:S05]  /*130e0*/  BSYNC B0 ;  /* 0x0000000000007941 */ /* 0x000fea0003800000 */
.L_x_7406:
[----:B------:R-:W-:-:S04]  /*130f0*/  F2FP.F16.F32.PACK_AB R0, RZ, R0 ;  /* 0x00000000ff00723e */ /* 0x000fc800000000ff */
[----:B------:R-:W-:Y:S01]  /*13100*/  PRMT R19, R0, 0x7610, R19 ;  /* 0x0000761000137816 */ /* 0x000fe20000000013 */
[----:B------:R-:W-:Y:S06]  /*13110*/  BRA `(.L_x_7387) ;  /* 0x0000000000b47947 */ /* 0x000fec0003800000 */
.L_x_7399:
        /* <DEDUP_REMOVED lines=14> */
.L_x_7413:
[----:B------:R-:W-:Y:S05]  /*13200*/  BSYNC B0 ;  /* 0x0000000000007941 */ /* 0x000fea0003800000 */
.L_x_7412:
[----:B------:R-:W-:-:S04]  /*13210*/  F2FP.F16.F32.PACK_AB R0, RZ, R0 ;  /* 0x00000000ff00723e */ /* 0x000fc800000000ff */
[----:B------:R-:W-:Y:S01]  /*13220*/  PRMT R19, R0, 0x7610, R19 ;  /* 0x0000761000137816 */ /* 0x000fe20000000013 */
[----:B------:R-:W-:Y:S06]  /*13230*/  BRA `(.L_x_7387) ;  /* 0x00000000006c7947 */ /* 0x000fec0003800000 */
.L_x_7386:
        /* <DEDUP_REMOVED lines=16> */
.L_x_7414:
[----:B------:R-:W-:Y:S01]  /*13340*/  PRMT R19, RZ, 0x7610, R19 ;  /* 0x00007610ff137816 */ /* 0x000fe20000000013 */
[----:B------:R-:W-:Y:S06]  /*13350*/  BRA `(.L_x_7387) ;  /* 0x0000000000247947 */ /* 0x000fec0003800000 */
.L_x_7411:
[----:B------:R-:W2:Y:S02]  /*13360*/  LDG.E.64 R2, desc[UR36][R2.64] ;  /* 0x0000002402027981 */ /* 0x000ea4000c1e1b00 */
[----:B--2---:R-:W0:Y:S02]  /*13370*/  I2F.U64 R0, R2 ;  /* 0x0000000200007312 */ /* 0x004e240000301000 */
[----:B0-----:R-:W-:-:S04]  /*13380*/  F2FP.F16.F32.PACK_AB R0, RZ, R0 ;  /* 0x00000000ff00723e */ /* 0x001fc800000000ff */
[----:B------:R-:W-:Y:S01]  /*13390*/  PRMT R19, R0, 0x7610, R19 ;  /* 0x0000761000137816 */ /* 0x000fe20000000013 */
[----:B------:R-:W-:Y:S06]  /*133a0*/  BRA `(.L_x_7387) ;  /* 0x0000000000107947 */ /* 0x000fec0003800000 */
.L_x_7410:
[----:B------:R-:W2:Y:S02]  /*133b0*/  LDG.E R2, desc[UR36][R2.64] ;  /* 0x0000002402027981 */ /* 0x000ea4000c1e1900 */
[----:B--2---:R-:W-:-:S04]  /*133c0*/  I2FP.F32.U32 R0, R2 ;  /* 0x0000000200007245 */ /* 0x004fc80000201000 */
[----:B------:R-:W-:-:S04]  /*133d0*/  F2FP.F16.F32.PACK_AB R0, RZ, R0 ;  /* 0x00000000ff00723e */ /* 0x000fc800000000ff */
[----:B------:R-:W-:-:S07]  /*133e0*/  PRMT R19, R0, 0x7610, R19 ;  /* 0x0000761000137816 */ /* 0x000fce0000000013 */
.L_x_7387:
        /* <DEDUP_REMOVED lines=20> */
.L_x_7418:
[----:B------:R-:W2:Y:S02]  /*13530*/  LDG.E.U8 R2, desc[UR36][R2.64] ;  /* 0x0000002402027981 */ /* 0x000ea4000c1e1100 */
[----:B--2---:R-:W-:-:S04]  /*13540*/  I2FP.F32.U32 R0, R2 ;  /* 0x0000000200007245 */ /* 0x004fc80000201000 */
[----:B------:R-:W-:-:S04]  /*13550*/  F2FP.F16.F32.PACK_AB R0, RZ, R0 ;  /* 0x00000000ff00723e */ /* 0x000fc800000000ff */
[----:B------:R-:W-:Y:S01]  /*13560*/  PRMT R22, R0, 0x7610, R22 ;  /* 0x0000761000167816 */ /* 0x000fe20000000016 */
[----:B------:R-:W-:Y:S06]  /*13570*/  BRA `(.L_x_7420) ;  /* 0x0000000c00bc7947 */ /* 0x000fec0003800000 */
.L_x_7417:
        /* <DEDUP_REMOVED lines=11> */
.L_x_7422:
[----:B------:R-:W2:Y:S02]  /*13630*/  LDG.E R2, desc[UR36][R2.64] ;  /* 0x0000002402027981 */ /* 0x000ea4000c1e1900 */
[----:B--2---:R-:W-:-:S04]  /*13640*/  I2FP.F32.S32 R0, R2 ;  /* 0x0000000200007245 */ /* 0x004fc80000201400 */
[----:B------:R-:W-:-:S04]  /*13650*/  F2FP.F16.F32.PACK_AB R0, RZ, R0 ;  /* 0x00000000ff00723e */ /* 0x000fc800000000ff */
[----:B------:R-:W-:Y:S01]  /*13660*/  PRMT R22, R0, 0x7610, R22 ;  /* 0x0000761000167816 */ /* 0x000fe20000000016 */
[----:B------:R-:W-:Y:S06]  /*13670*/  BRA `(.L_x_7420) ;  /* 0x0000000c007c7947 */ /* 0x000fec0003800000 */
.L_x_7421:
[----:B------:R-:W2:Y:S02]  /*13680*/  LDG.E.U16 R2, desc[UR36][R2.64] ;  /* 0x0000002402027981 */ /* 0x000ea4000c1e1500 */
[----:B--2---:R-:W0:Y:S02]  /*13690*/  I2F.S16 R0, R2 ;  /* 0x0000000200007306 */ /* 0x004e240000101400 */
[----:B0-----:R-:W-:-:S04]  /*136a0*/  F2FP.F16.F32.PACK_AB R0, RZ, R0 ;  /* 0x00000000ff00723e */ /* 0x001fc800000000ff */
[----:B------:R-:W-:Y:S01]  /*136b0*/  PRMT R22, R0, 0x7610, R22 ;  /* 0x0000761000167816 */ /* 0x000fe20000000016 */
[----:B------:R-:W-:Y:S06]  /*136c0*/  BRA `(.L_x_7420) ;  /* 0x0000000c00687947 */ /* 0x000fec0003800000 */
.L_x_7416:
        /* <DEDUP_REMOVED lines=9> */
.L_x_7424:
[----:B------:R0:W5:Y:S01]  /*13760*/  LDG.E.U16 R22, desc[UR36][R2.64] ;  /* 0x0000002402167981 */ /* 0x000162000c1e1500 */
[----:B------:R-:W-:Y:S05]  /*13770*/  BRA `(.L_x_7420) ;  /* 0x0000000c003c7947 */ /* 0x000fea0003800000 */
.L_x_7423:
        /* <DEDUP_REMOVED lines=9> */
.L_x_7426:
[----:B------:R1:W5:Y:S01]  /*13810*/  LDG.E.U16 R22, desc[UR36][R2.64] ;  /* 0x0000002402167981 */ /* 0x000362000c1e1500 */
[----:B------:R-:W-:Y:S05]  /*13820*/  BRA `(.L_x_7420) ;  /* 0x0000000c00107947 */ /* 0x000fea0003800000 */
.L_x_7425:
        /* <DEDUP_REMOVED lines=9> */
.L_x_7415:
        /* <DEDUP_REMOVED lines=14> */
.L_x_7429:
        /* <DEDUP_REMOVED lines=9> */
.L_x_7428:
        /* <DEDUP_REMOVED lines=28> */
.L_x_7431:
        /* <DEDUP_REMOVED lines=15> */
.L_x_7430:
[----:B------:R-:W2:Y:S02]  /*13ce0*/  LDG.E.U16 R0, desc[UR36][R2.64] ;  /* 0x0000002402007981 */ /* 0x000ea4000c1e1500 */
[----:B--2---:R-:W-:-:S05]  /*13cf0*/  IMAD.U32 R0, R0, 0x10000, RZ ;  /* 0x0001000000007824 */ /* 0x004fca00078e00ff */
[----:B------:R-:W-:-:S04]  /*13d00*/  F2FP.F16.F32.PACK_AB R0, RZ, R0 ;  /* 0x00000000ff00723e */ /* 0x000fc800000000ff */
[----:B------:R-:W-:Y:S01]  /*13d10*/  PRMT R22, R0, 0x7610, R22 ;  /* 0x0000761000167816 */ /* 0x000fe20000000016 */
[----:B------:R-:W-:Y:S06]  /*13d20*/  BRA `(.L_x_7420) ;  /* 0x0000000400d07947 */ /* 0x000fec0003800000 */
.L_x_7427:
        /* <DEDUP_REMOVED lines=13> */
.L_x_7434:
        /* <DEDUP_REMOVED lines=21> */
.L_x_7438:
[----:B------:R-:W-:Y:S05]  /*13f50*/  BSYNC B1 ;  /* 0x0000000000017941 */ /* 0x000fea0003800000 */
.L_x_7437:
[----:B------:R-:W-:Y:S01]  /*13f60*/  LEA R3, R0, 0x3b800000, 0x17 ;  /* 0x3b80000000037811 */ /* 0x000fe200078eb8ff */
[----:B------:R-:W-:-:S05]  /*13f70*/  IMAD.SHL.U32 R0, R2, 0x100000, RZ ;  /* 0x0010000002007824 */ /* 0x000fca00078e00ff */
[----:B------:R-:W-:-:S07]  /*13f80*/  LOP3.LUT R0, R3, R0, R4, 0xfe, !PT ;  /* 0x0000000003007212 */ /* 0x000fce00078efe04 */
.L_x_7436:
[----:B------:R-:W-:Y:S05]  /*13f90*/  BSYNC B0 ;  /* 0x0000000000007941 */ /* 0x000fea0003800000 */
.L_x_7435:
[----:B------:R-:W-:-:S04]  /*13fa0*/  F2FP.F16.F32.PACK_AB R0, RZ, R0 ;  /* 0x00000000ff00723e */ /* 0x000fc800000000ff */
[----:B------:R-:W-:Y:S01]  /*13fb0*/  PRMT R22, R0, 0x7610, R22 ;  /* 0x0000761000167816 */ /* 0x000fe20000000016 */
[----:B------:R-:W-:Y:S06]  /*13fc0*/  BRA `(.L_x_7420) ;  /* 0x0000000400287947 */ /* 0x000fec0003800000 */
.L_x_7433:
        /* <DEDUP_REMOVED lines=21> */
.L_x_7442:
[----:B------:R-:W-:Y:S05]  /*14120*/  BSYNC B1 ;  /* 0x0000000000017941 */ /* 0x000fea0003800000 */
.L_x_7441:
[----:B------:R-:W-:Y:S01]  /*14130*/  LEA R3, R0, 0x37800000, 0x17 ;  /* 0x3780000000037811 */ /* 0x000fe200078eb8ff */
[----:B------:R-:W-:-:S05]  /*14140*/  IMAD.SHL.U32 R0, R2, 0x200000, RZ ;  /* 0x0020000002007824 */ /* 0x000fca00078e00ff */
[----:B------:R-:W-:-:S07]  /*14150*/  LOP3.LUT R0, R3, R0, R4, 0xfe, !PT ;  /* 0x0000000003007212 */ /* 0x000fce00078efe04 */
.L_x_7440:
[----:B------:R-:W-:Y:S05]  /*14160*/  BSYNC B0 ;  /* 0x0000000000007941 */ /* 0x000fea0003800000 */
.L_x_7439:
[----:B------:R-:W-:-:S04]  /*14170*/  F2FP.F16.F32.PACK_AB R0, RZ, R0 ;  /* 0x00000000ff00723e */ /* 0x000fc800000000ff */
[----:B------:R-:W-:Y:S01]  /*14180*/  PRMT R22, R0, 0x7610, R22 ;  /* 0x0000761000167816 */ /* 0x000fe20000000016 */
[----:B------:R-:W-:Y:S06]  /*14190*/  BRA `(.L_x_7420) ;  /* 0x0000000000b47947 */ /* 0x000fec0003800000 */
.L_x_7432:
        /* <DEDUP_REMOVED lines=14> */
.L_x_7446:
[----:B------:R-:W-:Y:S05]  /*14280*/  BSYNC B0 ;  /* 0x0000000000007941 */ /* 0x000fea0003800000 */
.L_x_7445:
[----:B------:R-:W-:-:S04]  /*14290*/  F2FP.F16.F32.PACK_AB R0, RZ, R0 ;  /* 0x00000000ff00723e */ /* 0x000fc800000000ff */
[----:B------:R-:W-:Y:S01]  /*142a0*/  PRMT R22, R0, 0x7610, R22 ;  /* 0x0000761000167816 */ /* 0x000fe20000000016 */
[----:B------:R-:W-:Y:S06]  /*142b0*/  BRA `(.L_x_7420) ;  /* 0x00000000006c7947 */ /* 0x000fec0003800000 */
.L_x_7419:
        /* <DEDUP_REMOVED lines=16> */
.L_x_7447:
[----:B------:R-:W-:Y:S01]  /*143c0*/  PRMT R22, RZ, 0x7610, R22 ;  /* 0x00007610ff167816 */ /* 0x000fe20000000016 */
[----:B------:R-:W-:Y:S06]  /*143d0*/  BRA `(.L_x_7420) ;  /* 0x0000000000247947 */ /* 0x000fec0003800000 */
.L_x_7444:
[----:B------:R-:W2:Y:S02]  /*143e0*/  LDG.E.64 R2, desc[UR36][R2.64] ;  /* 0x0000002402027981 */ /* 0x000ea4000c1e1b00 */
[----:B--2---:R-:W0:Y:S02]  /*143f0*/  I2F.U64 R0, R2 ;  /* 0x0000000200007312 */ /* 0x004e240000301000 */
[----:B0-----:R-:W-:-:S04]  /*14400*/  F2FP.F16.F32.PACK_AB R0, RZ, R0 ;  /* 0x00000000ff00723e */ /* 0x001fc800000000ff */
[----:B------:R-:W-:Y:S01]  /*14410*/  PRMT R22, R0, 0x7610, R22 ;  /* 0x0000761000167816 */ /* 0x000fe20000000016 */
[----:B------:R-:W-:Y:S06]  /*14420*/  BRA `(.L_x_7420) ;  /* 0x0000000000107947 */ /* 0x000fec0003800000 */
.L_x_7443:
[----:B------:R-:W2:Y:S02]  /*14430*/  LDG.E R2, desc[UR36][R2.64] ;  /* 0x0000002402027981 */ /* 0x000ea4000c1e1900 */
[----:B--2---:R-:W-:-:S04]  /*14440*/  I2FP.F32.U32 R0, R2 ;  /* 0x0000000200007245 */ /* 0x004fc80000201000 */
[----:B------:R-:W-:-:S04]  /*14450*/  F2FP.F16.F32.PACK_AB R0, RZ, R0 ;  /* 0x00000000ff00723e */ /* 0x000fc800000000ff */
[----:B------:R-:W-:-:S07]  /*14460*/  PRMT R22, R0, 0x7610, R22 ;  /* 0x0000761000167816 */ /* 0x000fce0000000016 */
.L_x_7420:
        /* <DEDUP_REMOVED lines=19> */
.L_x_7451:
[----:B------:R-:W2:Y:S02]  /*145a0*/  LDG.E.U8 R2, desc[UR36][R2.64] ;  /* 0x0000002402027981 */ /* 0x000ea4000c1e1100 */
[----:B--2---:R-:W-:-:S04]  /*145b0*/  I2FP.F32.U32 R0, R2 ;  /* 0x0000000200007245 */ /* 0x004fc80000201000 */
[----:B------:R-:W-:Y:S01]  /*145c0*/  F2FP.F16.F32.PACK_AB R0, RZ, R0 ;  /* 0x00000000ff00723e */ /* 0x000fe200000000ff */
[----:B------:R-:W-:Y:S06]  /*145d0*/  BRA `(.L_x_7453) ;  /* 0x0000000c00887947 */ /* 0x000fec0003800000 */
.L_x_7450:
        /* <DEDUP_REMOVED lines=10> */
.L_x_7455:
[----:B------:R-:W2:Y:S02]  /*14680*/  LDG.E R2, desc[UR36][R2.64] ;  /* 0x0000002402027981 */ /* 0x000ea4000c1e1900 */
[----:B--2---:R-:W-:-:S04]  /*14690*/  I2FP.F32.S32 R0, R2 ;  /* 0x0000000200007245 */ /* 0x004fc80000201400 */
[----:B------:R-:W-:Y:S01]  /*146a0*/  F2FP.F16.F32.PACK_AB R0, RZ, R0 ;  /* 0x00000000ff00723e */ /* 0x000fe200000000ff */
[----:B------:R-:W-:Y:S06]  /*146b0*/  BRA `(.L_x_7453) ;  /* 0x0000000c00507947 */ /* 0x000fec0003800000 */
.L_x_7454:
[----:B------:R-:W2:Y:S02]  /*146c0*/  LDG.E.U16 R2, desc[UR36][R2.64] ;  /* 0x0000002402027981 */ /* 0x000ea4000c1e1500 */
[----:B--2---:R-:W0:Y:S02]  /*146d0*/  I2F.S16 R0, R2 ;  /* 0x0000000200007306 */ /* 0x004e240000101400 */
[----:B0-----:R-:W-:Y:S01]  /*146e0*/  F2FP.F16.F32.PACK_AB R0, RZ, R0 ;  /* 0x00000000ff00723e */ /* 0x001fe200000000ff */
[----:B------:R-:W-:Y:S06]  /*146f0*/  BRA `(.L_x_7453) ;  /* 0x0000000c00407947 */ /* 0x000fec0003800000 */
.L_x_7449:
        /* <DEDUP_REMOVED lines=9> */
.L_x_7457:
[----:B------:R0:W5:Y:S01]  /*14790*/  LDG.E.U16 R0, desc[UR36][R2.64] ;  /* 0x0000002402007981 */ /* 0x000162000c1e1500 */
[----:B------:R-:W-:Y:S05]  /*147a0*/  BRA `(.L_x_7453) ;  /* 0x0000000c00147947 */ /* 0x000fea0003800000 */
.L_x_7456:
        /* <DEDUP_REMOVED lines=9> */
.L_x_7459:
[----:B------:R1:W5:Y:S01]  /*14840*/  LDG.E.U16 R0, desc[UR36][R2.64] ;  /* 0x0000002402007981 */ /* 0x000362000c1e1500 */
[----:B------:R-:W-:Y:S05]  /*14850*/  BRA `(.L_x_7453) ;  /* 0x0000000800e87947 */ /* 0x000fea0003800000 */
.L_x_7458:
        /* <DEDUP_REMOVED lines=8> */
.L_x_7448:
        /* <DEDUP_REMOVED lines=13> */
.L_x_7462:
        /* <DEDUP_REMOVED lines=8> */
.L_x_7461:
        /* <DEDUP_REMOVED lines=28> */
.L_x_7464:
        /* <DEDUP_REMOVED lines=15> */
.L_x_7463:
[----:B------:R-:W2:Y:S02]  /*14ce0*/  LDG.E.U16 R0, desc[UR36][R2.64] ;  /* 0x0000002402007981 */ /* 0x000ea4000c1e1500 */
[----:B--2---:R-:W-:-:S05]  /*14cf0*/  IMAD.U32 R0, R0, 0x10000, RZ ;  /* 0x0001000000007824 */ /* 0x004fca00078e00ff */
[----:B------:R-:W-:Y:S01]  /*14d00*/  F2FP.F16.F32.PACK_AB R0, RZ, R0 ;  /* 0x00000000ff00723e */ /* 0x000fe200000000ff */
[----:B------:R-:W-:Y:S06]  /*14d10*/  BRA `(.L_x_7453) ;  /* 0x0000000400b87947 */ /* 0x000fec0003800000 */
.L_x_7460:
        /* <DEDUP_REMOVED lines=12> */
.L_x_7467:
        /* <DEDUP_REMOVED lines=21> */
.L_x_7471:
[----:B------:R-:W-:Y:S05]  /*14f30*/  BSYNC B1 ;  /* 0x0000000000017941 */ /* 0x000fea0003800000 */
.L_x_7470:
[----:B------:R-:W-:Y:S01]  /*14f40*/  LEA R3, R0, 0x3b800000, 0x17 ;  /* 0x3b80000000037811 */ /* 0x000fe200078eb8ff */
[----:B------:R-:W-:-:S05]  /*14f50*/  IMAD.SHL.U32 R0, R2, 0x100000, RZ ;  /* 0x0010000002007824 */ /* 0x000fca00078e00ff */
[----:B------:R-:W-:-:S07]  /*14f60*/  LOP3.LUT R0, R3, R0, R4, 0xfe, !PT ;  /* 0x0000000003007212 */ /* 0x000fce00078efe04 */
.L_x_7469:
[----:B------:R-:W-:Y:S05]  /*14f70*/  BSYNC B0 ;  /* 0x0000000000007941 */ /* 0x000fea0003800000 */
.L_x_7468:
[----:B------:R-:W-:Y:S01]  /*14f80*/  F2FP.F16.F32.PACK_AB R0, RZ, R0 ;  /* 0x00000000ff00723e */ /* 0x000fe200000000ff */
[----:B------:R-:W-:Y:S06]  /*14f90*/  BRA `(.L_x_7453) ;  /* 0x0000000400187947 */ /* 0x000fec0003800000 */
.L_x_7466:
        /* <DEDUP_REMOVED lines=21> */
.L_x_7475:
[----:B------:R-:W-:Y:S05]  /*150f0*/  BSYNC B1 ;  /* 0x0000000000017941 */ /* 0x000fea0003800000 */
.L_x_7474:
[----:B------:R-:W-:Y:S01]  /*15100*/  LEA R3, R0, 0x37800000, 0x17 ;  /* 0x3780000000037811 */ /* 0x000fe200078eb8ff */
[----:B------:R-:W-:-:S05]  /*15110*/  IMAD.SHL.U32 R0, R2, 0x200000, RZ ;  /* 0x0020000002007824 */ /* 0x000fca00078e00ff */
[----:B------:R-:W-:-:S07]  /*15120*/  LOP3.LUT R0, R3, R0, R4, 0xfe, !PT ;  /* 0x0000000003007212 */ /* 0x000fce00078efe04 */
.L_x_7473:
[----:B------:R-:W-:Y:S05]  /*15130*/  BSYNC B0 ;  /* 0x0000000000007941 */ /* 0x000fea0003800000 */
.L_x_7472:
[----:B------:R-:W-:Y:S01]  /*15140*/  F2FP.F16.F32.PACK_AB R0, RZ, R0 ;  /* 0x00000000ff00723e */ /* 0x000fe200000000ff */
[----:B------:R-:W-:Y:S06]  /*15150*/  BRA `(.L_x_7453) ;  /* 0x0000000000a87947 */ /* 0x000fec0003800000 */
.L_x_7465:
        /* <DEDUP_REMOVED lines=14> */
.L_x_7479:
[----:B------:R-:W-:Y:S05]  /*15240*/  BSYNC B0 ;  /* 0x0000000000007941 */ /* 0x000fea0003800000 */
.L_x_7478:
[----:B------:R-:W-:Y:S01]  /*15250*/  F2FP.F16.F32.PACK_AB R0, RZ, R0 ;  /* 0x00000000ff00723e */ /* 0x000fe200000000ff */
[----:B------:R-:W-:Y:S06]  /*15260*/  BRA `(.L_x_7453) ;  /* 0x0000000000647947 */ /* 0x000fec0003800000 */
.L_x_7452:
        /* <DEDUP_REMOVED lines=16> */
.L_x_7480:
[----:B------:R-:W-:Y:S01]  /*15370*/  PRMT R0, RZ, 0x7610, R0 ;  /* 0x00007610ff007816 */ /* 0x000fe20000000000 */
[----:B------:R-:W-:Y:S06]  /*15380*/  BRA `(.L_x_7453) ;  /* 0x00000000001c7947 */ /* 0x000fec0003800000 */
.L_x_7477:
[----:B------:R-:W2:Y:S02]  /*15390*/  LDG.E.64 R2, desc[UR36][R2.64] ;  /* 0x0000002402027981 */ /* 0x000ea4000c1e1b00 */
[----:B--2---:R-:W0:Y:S02]  /*153a0*/  I2F.U64 R0, R2 ;  /* 0x0000000200007312 */ /* 0x004e240000301000 */
[----:B0-----:R-:W-:Y:S01]  /*153b0*/  F2FP.F16.F32.PACK_AB R0, RZ, R0 ;  /* 0x00000000ff00723e */ /* 0x001fe200000000ff */
[----:B------:R-:W-:Y:S06]  /*153c0*/  BRA `(.L_x_7453) ;  /* 0x00000000000c7947 */ /* 0x000fec0003800000 */
.L_x_7476:
[----:B------:R-:W2:Y:S02]  /*153d0*/  LDG.E R2, desc[UR36][R2.64] ;  /* 0x0000002402027981 */ /* 0x000ea4000c1e1900 */
[----:B--2---:R-:W-:-:S04]  /*153e0*/  I2FP.F32.U32 R0, R2 ;  /* 0x0000000200007245 */ /* 0x004fc80000201000 */
[----:B------:R-:W-:-:S07]  /*153f0*/  F2FP.F16.F32.PACK_AB R0, RZ, R0 ;  /* 0x00000000ff00723e */ /* 0x000fce00000000ff */
.L_x_7453:
        /* <DEDUP_REMOVED lines=28> */
.L_x_7484:
[----:B------:R-:W-:-:S06]  /*155c0*/  HADD2.F32 R3, -RZ, R19.H0_H0 ;  /* 0x20000013ff037230 */ /* 0x000fcc0000004100 */
[----:B------:R-:W0:Y:S02]  /*155d0*/  F2I.S64.TRUNC R2, R3 ;  /* 0x0000000300027311 */ /* 0x000e24000020d900 */
[----:B0-----:R-:W-:Y:S01]  /*155e0*/  STG.E.U8 desc[UR36][R16.64], R2 ;  /* 0x0000000210007986 */ /* 0x001fe2000c101124 */
[----:B------:R-:W-:Y:S05]  /*155f0*/  EXIT ;  /* 0x000000000000794d */ /* 0x000fea0003800000 */
.L_x_7483:
        /* <DEDUP_REMOVED lines=10> */
.L_x_7487:
[----:B------:R-:W-:-:S06]  /*156a0*/  HADD2.F32 R19, -RZ, R19.H0_H0 ;  /* 0x20000013ff137230 */ /* 0x000fcc0000004100 */
[----:B------:R-:W0:Y:S02]  /*156b0*/  F2I.FTZ.TRUNC.NTZ R19, R19 ;  /* 0x0000001300137305 */ /* 0x000e24000021f100 */
[----:B0-----:R-:W-:Y:S01]  /*156c0*/  STG.E desc[UR36][R16.64], R19 ;  /* 0x0000001310007986 */ /* 0x001fe2000c101924 */
[----:B------:R-:W-:Y:S05]  /*156d0*/  EXIT ;  /* 0x000000000000794d */ /* 0x000fea0003800000 */
.L_x_7486:
[----:B------:R-:W-:-:S06]  /*156e0*/  HADD2.F32 R19, -RZ, R19.H0_H0 ;  /* 0x20000013ff137230 */ /* 0x000fcc0000004100 */
[----:B------:R-:W0:Y:S02]  /*156f0*/  F2I.FTZ.TRUNC.NTZ R19, R19 ;  /* 0x0000001300137305 */ /* 0x000e24000021f100 */
[----:B0-----:R-:W-:Y:S01]  /*15700*/  STG.E.U16 desc[UR36][R16.64], R19 ;  /* 0x0000001310007986 */ /* 0x001fe2000c101524 */
[----:B------:R-:W-:Y:S05]  /*15710*/  EXIT ;  /* 0x000000000000794d */ /* 0x000fea0003800000 */
.L_x_7482:
        /* <DEDUP_REMOVED lines=9> */
.L_x_7489:
[----:B------:R-:W-:Y:S01]  /*157b0*/  STG.E.U16 desc[UR36][R16.64], R19 ;  /* 0x0000001310007986 */ /* 0x000fe2000c101524 */
[----:B------:R-:W-:Y:S05]  /*157c0*/  EXIT ;  /* 0x000000000000794d */ /* 0x000fea0003800000 */
.L_x_7488:
        /* <DEDUP_REMOVED lines=10> */
.L_x_7491:
[----:B------:R-:W-:-:S05]  /*15870*/  HADD2.F32 R0, -RZ, R19.H0_H0 ;  /* 0x20000013ff007230 */ /* 0x000fca0000004100 */
[----:B------:R-:W-:-:S04]  /*15880*/  F2FP.F16.F32.PACK_AB R0, RZ, R0 ;  /* 0x00000000ff00723e */ /* 0x000fc800000000ff */
[----:B------:R-:W-:-:S05]  /*15890*/  PRMT R0, R0, 0x5410, RZ ;  /* 0x0000541000007816 */ /* 0x000fca00000000ff */
[----:B------:R-:W-:Y:S01]  /*158a0*/  STG.E desc[UR36][R16.64], R0 ;  /* 0x0000000010007986 */ /* 0x000fe2000c101924 */
[----:B------:R-:W-:Y:S05]  /*158b0*/  EXIT ;  /* 0x000000000000794d */ /* 0x000fea0003800000 */
.L_x_7490:
[----:B------:R-:W-:-:S05]  /*158c0*/  HADD2.F32 R2, -RZ, R19.H0_H0 ;  /* 0x20000013ff027230 */ /* 0x000fca0000004100 */
[----:B------:R-:W-:-:S06]  /*158d0*/  FMUL.FTZ R2, R2, 1 ;  /* 0x3f80000002027820 */ /* 0x000fcc0000410000 */
[----:B------:R-:W0:Y:S02]  /*158e0*/  F2F.F64.F32 R2, R2 ;  /* 0x0000000200027310 */ /* 0x000e240000201800 */
[----:B0-----:R-:W-:Y:S01]  /*158f0*/  STG.E.64 desc[UR36][R16.64], R2 ;  /* 0x0000000210007986 */ /* 0x001fe2000c101b24 */
[----:B------:R-:W-:Y:S05]  /*15900*/  EXIT ;  /* 0x000000000000794d */ /* 0x000fea0003800000 */
.L_x_7481:
        /* <DEDUP_REMOVED lines=13> */
.L_x_7494:
[----:B------:R-:W-:Y:S01]  /*159e0*/  HADD2.F32 R19, -RZ, R19.H0_H0 ;  /* 0x20000013ff137230 */ /* 0x000fe20000004100 */
[----:B------:R-:W-:-:S04]  /*159f0*/  CS2R R6, SRZ ;  /* 0x0000000000067805 */ /* 0x000fc8000001ff00 */
[----:B------:R-:W-:-:S06]  /*15a00*/  FMUL.FTZ R4, R19, 1 ;  /* 0x3f80000013047820 */ /* 0x000fcc0000410000 */
[----:B------:R-:W0:Y:S02]  /*15a10*/  F2F.F64.F32 R4, R4 ;  /* 0x0000000400047310 */ /* 0x000e240000201800 */
[----:B0-----:R-:W-:Y:S01]  /*15a20*/  STG.E.128 desc[UR36][R16.64], R4 ;  /* 0x0000000410007986 */ /* 0x001fe2000c101d24 */
[----:B------:R-:W-:Y:S05]  /*15a30*/  EXIT ;  /* 0x000000000000794d */ /* 0x000fea0003800000 */
.L_x_7493:
        /* <DEDUP_REMOVED lines=21> */
.L_x_7498:
[----:B------:R-:W-:Y:S05]  /*15b90*/  BSYNC B0 ;  /* 0x0000000000007941 */ /* 0x000fea0003800000 */
.L_x_7497:
[----:B------:R-:W-:-:S05]  /*15ba0*/  LOP3.LUT R3, R0, R3, RZ, 0xfc, !PT ;  /* 0x0000000300037212 */ /* 0x000fca00078efcff */
[----:B------:R-:W-:Y:S01]  /*15bb0*/  STG.E.U8 desc[UR36][R16.64], R3 ;  /* 0x0000000310007986 */ /* 0x000fe2000c101124 */
[----:B------:R-:W-:Y:S05]  /*15bc0*/  EXIT ;  /* 0x000000000000794d */ /* 0x000fea0003800000 */
.L_x_7496:
        /* <DEDUP_REMOVED lines=13> */
.L_x_7500:
[----:B------:R-:W-:Y:S01]  /*15ca0*/  IMAD.MOV.U32 R0, RZ, RZ, 0x7f ;  /* 0x0000007fff007424 */ /* 0x000fe200078e00ff */
[----:B------:R-:W-:-:S04]  /*15cb0*/  ISETP.GT.U32.AND P0, PT, R2, 0x7f800000, PT ;  /* 0x7f8000000200780c */ /* 0x000fc80003f04070 */
[----:B------:R-:W-:-:S09]  /*15cc0*/  SEL R0, R0, 0x7c, P0 ;  /* 0x0000007c00007807 */ /* 0x000fd20000000000 */
.L_x_7501:
[----:B------:R-:W-:Y:S05]  /*15cd0*/  BSYNC B0 ;  /* 0x0000000000007941 */ /* 0x000fea0003800000 */
.L_x_7499:
[----:B------:R-:W-:-:S04]  /*15ce0*/  LOP3.LUT R2, R19, 0x80000000, RZ, 0xc0, !PT ;  /* 0x8000000013027812 */ /* 0x000fc800078ec0ff */
[----:B------:R-:W-:-:S04]  /*15cf0*/  SHF.R.U32.HI R3, RZ, 0x18, R2 ;  /* 0x00000018ff037819 */ /* 0x000fc80000011602 */
[----:B------:R-:W-:-:S05]  /*15d00*/  LOP3.LUT R3, R0, R3, RZ, 0xfc, !PT ;  /* 0x0000000300037212 */ /* 0x000fca00078efcff */
[----:B------:R-:W-:Y:S01]  /*15d10*/  STG.E.U8 desc[UR36][R16.64], R3 ;  /* 0x0000000310007986 */ /* 0x000fe2000c101124 */
[----:B------:R-:W-:Y:S05]  /*15d20*/  EXIT ;  /* 0x000000000000794d */ /* 0x000fea0003800000 */
.L_x_7495:
[----:B------:R-:W-:-:S05]  /*15d30*/  HADD2.F32 R0, -RZ, R19.H0_H0 ;  /* 0x20000013ff007230 */ /* 0x000fca0000004100 */
[----:B------:R-:W-:-:S05]  /*15d40*/  F2FP.BF16.F32.PACK_AB R0, RZ, R0 ;  /* 0x00000000ff00723e */ /* 0x000fca00000010ff */
[----:B------:R-:W-:Y:S01]  /*15d50*/  STG.E.U16 desc[UR36][R16.64], R0 ;  /* 0x0000000010007986 */ /* 0x000fe2000c101524 */
[----:B------:R-:W-:Y:S05]  /*15d60*/  EXIT ;  /* 0x000000000000794d */ /* 0x000fea0003800000 */
.L_x_7492:
        /* <DEDUP_REMOVED lines=12> */
.L_x_7504:
        /* <DEDUP_REMOVED lines=17> */
.L_x_7507:
[----:B------:R-:W-:-:S04]  /*15f40*/  LOP3.LUT R2, R19, 0x80000000, RZ, 0xc0, !PT ;  /* 0x8000000013027812 */ /* 0x000fc800078ec0ff */
[----:B------:R-:W-:-:S04]  /*15f50*/  SHF.R.U32.HI R3, RZ, 0x18, R2 ;  /* 0x00000018ff037819 */ /* 0x000fc80000011602 */
[----:B------:R-:W-:-:S04]  /*15f60*/  LOP3.LUT R0, R0, R3, RZ, 0xfc, !PT ;  /* 0x0000000300007212 */ /* 0x000fc800078efcff */
[----:B------:R-:W-:-:S07]  /*15f70*/  PRMT R8, R0, 0x7610, R8 ;  /* 0x0000761000087816 */ /* 0x000fce0000000008 */
.L_x_7506:
[----:B------:R-:W-:Y:S05]  /*15f80*/  BSYNC B0 ;  /* 0x0000000000007941 */ /* 0x000fea0003800000 */
.L_x_7505:
[----:B------:R-:W-:Y:S01]  /*15f90*/  STG.E.U8 desc[UR36][R16.64], R8 ;  /* 0x0000000810007986 */ /* 0x000fe2000c101124 */
[----:B------:R-:W-:Y:S05]  /*15fa0*/  EXIT ;  /* 0x000000000000794d */ /* 0x000fea0003800000 */
.L_x_7503:
        /* <DEDUP_REMOVED lines=17> */
.L_x_7510:
[----:B------:R-:W-:-:S04]  /*160c0*/  LOP3.LUT R2, R19, 0x80000000, RZ, 0xc0, !PT ;  /* 0x8000000013027812 */ /* 0x000fc800078ec0ff */
[----:B------:R-:W-:-:S04]  /*160d0*/  SHF.R.U32.HI R3, RZ, 0x18, R2 ;  /* 0x00000018ff037819 */ /* 0x000fc80000011602 */
[----:B------:R-:W-:-:S04]  /*160e0*/  LOP3.LUT R0, R0, R3, RZ, 0xfc, !PT ;  /* 0x0000000300007212 */ /* 0x000fc800078efcff */
[----:B------:R-:W-:-:S07]  /*160f0*/  PRMT R8, R0, 0x7610, R8 ;  /* 0x0000761000087816 */ /* 0x000fce0000000008 */
.L_x_7509:
[----:B------:R-:W-:Y:S05]  /*16100*/  BSYNC B0 ;  /* 0x0000000000007941 */ /* 0x000fea0003800000 */
.L_x_7508:
[----:B------:R-:W-:Y:S01]  /*16110*/  STG.E.U8 desc[UR36][R16.64], R8 ;  /* 0x0000000810007986 */ /* 0x000fe2000c101124 */
[----:B------:R-:W-:Y:S05]  /*16120*/  EXIT ;  /* 0x000000000000794d */ /* 0x000fea0003800000 */
.L_x_7502:
        /* <DEDUP_REMOVED lines=22> */
.L_x_7485:
        /* <DEDUP_REMOVED lines=16> */
.L_x_7513:
[----:B------:R-:W-:Y:S05]  /*16390*/  EXIT ;  /* 0x000000000000794d */ /* 0x000fea0003800000 */
.L_x_7512:
[----:B------:R-:W-:-:S06]  /*163a0*/  HADD2.F32 R2, -RZ, R19.H0_H0 ;  /* 0x20000013ff027230 */ /* 0x000fcc0000004100 */
[----:B------:R-:W0:Y:S02]  /*163b0*/  F2I.U64.TRUNC R2, R2 ;  /* 0x0000000200027311 */ /* 0x000e24000020d800 */
[----:B0-----:R-:W-:Y:S01]  /*163c0*/  STG.E.64 desc[UR36][R16.64], R2 ;  /* 0x0000000210007986 */ /* 0x001fe2000c101b24 */
[----:B------:R-:W-:Y:S05]  /*163d0*/  EXIT ;  /* 0x000000000000794d */ /* 0x000fea0003800000 */
.L_x_7511:
[----:B------:R-:W-:-:S06]  /*163e0*/  HADD2.F32 R19, -RZ, R19.H0_H0 ;  /* 0x20000013ff137230 */ /* 0x000fcc0000004100 */
[----:B------:R-:W0:Y:S02]  /*163f0*/  F2I.FTZ.U32.TRUNC.NTZ R19, R19 ;  /* 0x0000001300137305 */ /* 0x000e24000021f000 */
[----:B0-----:R-:W-:Y:S01]  /*16400*/  STG.E desc[UR36][R16.64], R19 ;  /* 0x0000001310007986 */ /* 0x001fe2000c101924 */
[----:B------:R-:W-:Y:S05]  /*16410*/  EXIT ;  /* 0x000000000000794d */ /* 0x000fea0003800000 */
.L_x_7514:
        /* <DEDUP_REMOVED lines=14> */
.L_x_44445:


//--------------------- .text._ZN2at6native27unrolled_elementwise_kernelIZZZNS0_49_GLOBAL__N__657f93f7_16_TensorCompare_cu_71e06f4e17clamp_kernel_implERNS_18TensorIteratorBaseEENKUlvE_clEvENKUlvE6_clEvEUlN3c104HalfES8_S8_E_St5arrayIPcLm4EELi4E23TrivialOffsetCalculatorILi3EjESD_ILi1EjENS0_6memory12LoadWithCastILi3EEENSG_13StoreWithCastILi1EEEEEviT_T0_T2_T3_T4_T5_ --------------------------
	.section	.text._ZN2at6native27unrolled_elementwise_kernelIZZZNS0_49_GLOBAL__N__657f93f7_16_TensorCompare_cu_71e06f4e17clamp_kernel_implERNS_18TensorIteratorBaseEENKUlvE_clEvENKUlvE6_clEvEUlN3c104HalfES8_S8_E_St5arrayIPcLm4EELi4E23TrivialOffsetCalculatorILi3EjESD_ILi1EjENS0_6memory12LoadWithCastILi3EEENSG_13StoreWithCastILi1EEEEEviT_T0_T2_T3_T4_T5_,"ax",@progbits
	.align	128
        .global         _ZN2at6native27unrolled_elementwise_kernelIZZZNS0_49_GLOBAL__N__657f93f7_16_TensorCompare_cu_71e06f4e17clamp_kernel_implERNS_18TensorIteratorBaseEENKUlvE_clEvENKUlvE6_clEvEUlN3c104HalfES8_S8_E_St5arrayIPcLm4EELi4E23TrivialOffsetCalculatorILi3EjESD_ILi1EjENS0_6memory12LoadWithCastILi3EEENSG_13StoreWithCastILi1EEEEEviT_T0_T2_T3_T4_T5_
        .type           _ZN2at6native27unrolled_elementwise_kernelIZZZNS0_49_GLOBAL__N__657f93f7_16_TensorCompare_cu_71e06f4e17clamp_kernel_implERNS_18TensorIteratorBaseEENKUlvE_clEvENKUlvE6_clEvEUlN3c104HalfES8_S8_E_St5arrayIPcLm4EELi4E23TrivialOffsetCalculatorILi3EjESD_ILi1EjENS0_6memory12LoadWithCastILi3EEENSG_13StoreWithCastILi1EEEEEviT_T0_T2_T3_T4_T5_,@function
        .size           _ZN2at6native27unrolled_elementwise_kernelIZZZNS0_49_GLOBAL__N__657f93f7_16_TensorCompare_cu_71e06f4e17clamp_kernel_implERNS_18TensorIteratorBaseEENKUlvE_clEvENKUlvE6_clEvEUlN3c104HalfES8_S8_E_St5arrayIPcLm4EELi4E23TrivialOffsetCalculatorILi3EjESD_ILi1EjENS0_6memory12LoadWithCastILi3EEENSG_13StoreWithCastILi1EEEEEviT_T0_T2_T3_T4_T5_,(.L_x_44446 - _ZN2at6native27unrolled_elementwise_kernelIZZZNS0_49_GLOBAL__N__657f93f7_16_TensorCompare_cu_71e06f4e17clamp_kernel_implERNS_18TensorIteratorBaseEENKUlvE_clEvENKUlvE6_clEvEUlN3c104HalfES8_S8_E_St5arrayIPcLm4EELi4E23TrivialOffsetCalculatorILi3EjESD_ILi1EjENS0_6memory12LoadWithCastILi3EEENSG_13StoreWithCastILi1EEEEEviT_T0_T2_T3_T4_T5_)
        .other          _ZN2at6native27unrolled_elementwise_kernelIZZZNS0_49_GLOBAL__N__657f93f7_16_TensorCompare_cu_71e06f4e17clamp_kernel_implERNS_18TensorIteratorBaseEENKUlvE_clEvENKUlvE6_clEvEUlN3c104HalfES8_S8_E_St5arrayIPcLm4EELi4E23TrivialOffsetCalculatorILi3EjESD_ILi1EjENS0_6memory12LoadWithCastILi3EEENSG_13StoreWithCastILi1EEEEEviT_T0_T2_T3_T4_T5_,@"STO_CUDA_ENTRY STV_DEFAULT"
_ZN2at6native27unrolled_elementwise_kernelIZZZNS0_49_GLOBAL__N__657f93f7_16_TensorCompare_cu_71e06f4e17clamp_kernel_implERNS_18TensorIteratorBaseEENKUlvE_clEvENKUlvE6_clEvEUlN3c104HalfES8_S8_E_St5arrayIPcLm4EELi4E23TrivialOffsetCalculatorILi3EjESD_ILi1EjENS0_6memory12LoadWithCastILi3EEENSG_13StoreWithCastILi1EEEEEviT_T0_T2_T3_T4_T5_:
.text._ZN2at6native27unrolled_elementwise_kernelIZZZNS0_49_GLOBAL__N__657f93f7_16_TensorCompare_cu_71e06f4e17clamp_kernel_implERNS_18TensorIteratorBaseEENKUlvE_clEvENKUlvE6_clEvEUlN3c104HalfES8_S8_E_St5arrayIPcLm4EELi4E23TrivialOffsetCalculatorILi3EjESD_ILi1EjENS0_6memory12LoadWithCastILi3EEENSG_13StoreWithCastILi1EEEEEviT_T0_T2_T3_T4_T5_:
        /* <DEDUP_REMOVED lines=35> */
[----:B-1----:R-:W-:-:S04]  /*0230*/  F2FP.F16.F32.PACK_AB R0, RZ, R0 ;  /* 0x00000000ff00723e */ /* 0x002fc800000000ff */
[----:B------:R-:W-:Y:S01]  /*0240*/  PRMT R28, R0, 0x7610, R28 ;  /* 0x00007610001c7816 */ /* 0x000fe2000000001c */
[----:B------:R-:W-:Y:S06]  /*0250*/  BRA `(.L_x_7522) ;  /* 0x0000000c00d07947 */ /* 0x000fec0003800000 */
.L_x_7520:
[----:B------:R-:W2:Y:S02]  /*0260*/  LDG.E.U8 R2, desc[UR36][R2.64] ;  /* 0x0000002402027981 */ /* 0x000ea4000c1e1100 */
[----:B--2---:R-:W-:-:S04]  /*0270*/  I2FP.F32.U32 R0, R2 ;  /* 0x0000000200007245 */ /* 0x004fc80000201000 */
[----:B------:R-:W-:-:S04]  /*0280*/  F2FP.F16.F32.PACK_AB R0, RZ, R0 ;  /* 0x00000000ff00723e */ /* 0x000fc800000000ff */
[----:B------:R-:W-:Y:S01]  /*0290*/  PRMT R28, R0, 0x7610, R28 ;  /* 0x00007610001c7816 */ /* 0x000fe2000000001c */
[----:B------:R-:W-:Y:S06]  /*02a0*/  BRA `(.L_x_7522) ;  /* 0x0000000c00bc7947 */ /* 0x000fec0003800000 */
.L_x_7519:
        /* <DEDUP_REMOVED lines=8> */
[----:B-1----:R-:W-:-:S04]  /*0330*/  F2FP.F16.F32.PACK_AB R0, RZ, R0 ;  /* 0x00000000ff00723e */ /* 0x002fc800000000ff */
[----:B------:R-:W-:Y:S01]  /*0340*/  PRMT R28, R0, 0x7610, R28 ;  /* 0x00007610001c7816 */ /* 0x000fe2000000001c */
[----:B------:R-:W-:Y:S06]  /*0350*/  BRA `(.L_x_7522) ;  /* 0x0000000c00907947 */ /* 0x000fec0003800000 */
.L_x_7524:
[----:B------:R-:W2:Y:S02]  /*0360*/  LDG.E R2, desc[UR36][R2.64] ;  /* 0x0000002402027981 */ /* 0x000ea4000c1e1900 */
[----:B--2---:R-:W-:-:S04]  /*0370*/  I2FP.F32.S32 R0, R2 ;  /* 0x0000000200007245 */ /* 0x004fc80000201400 */
[----:B------:R-:W-:-:S04]  /*0380*/  F2FP.F16.F32.PACK_AB R0, RZ, R0 ;  /* 0x00000000ff00723e */ /* 0x000fc800000000ff */
[----:B------:R-:W-:Y:S01]  /*0390*/  PRMT R28, R0, 0x7610, R28 ;  /* 0x00007610001c7816 */ /* 0x000fe2000000001c */
[----:B------:R-:W-:Y:S06]  /*03a0*/  BRA `(.L_x_7522) ;  /* 0x0000000c007c7947 */ /* 0x000fec0003800000 */
.L_x_7523:
[----:B------:R-:W2:Y:S02]  /*03b0*/  LDG.E.U16 R2, desc[UR36][R2.64] ;  /* 0x0000002402027981 */ /* 0x000ea4000c1e1500 */
[----:B--2---:R-:W1:Y:S02]  /*03c0*/  I2F.S16 R0, R2 ;  /* 0x0000000200007306 */ /* 0x004e640000101400 */
[----:B-1----:R-:W-:-:S04]  /*03d0*/  F2FP.F16.F32.PACK_AB R0, RZ, R0 ;  /* 0x00000000ff00723e */ /* 0x002fc800000000ff */
[----:B------:R-:W-:Y:S01]  /*03e0*/  PRMT R28, R0, 0x7610, R28 ;  /* 0x00007610001c7816 */ /* 0x000fe2000000001c */
[----:B------:R-:W-:Y:S06]  /*03f0*/  BRA `(.L_x_7522) ;  /* 0x0000000c00687947 */ /* 0x000fec0003800000 */
.L_x_7518:
        /* <DEDUP_REMOVED lines=9> */
.L_x_7526:
[----:B------:R2:W5:Y:S01]  /*0490*/  LDG.E.U16 R28, desc[UR36][R2.64] ;  /* 0x00000024021c7981 */ /* 0x000562000c1e1500 */
[----:B------:R-:W-:Y:S05]  /*04a0*/  BRA `(.L_x_7522) ;  /* 0x0000000c003c7947 */ /* 0x000fea0003800000 */
.L_x_7525:
        /* <DEDUP_REMOVED lines=9> */
.L_x_7528:
[----:B------:R1:W5:Y:S01]  /*0540*/  LDG.E.U16 R28, desc[UR36][R2.64] ;  /* 0x00000024021c7981 */ /* 0x000362000c1e1500 */
[----:B------:R-:W-:Y:S05]  /*0550*/  BRA `(.L_x_7522) ;  /* 0x0000000c00107947 */ /* 0x000fea0003800000 */
.L_x_7527:
[----:B------:R-:W2:Y:S01]  /*0560*/  LDG.E.64 R2, desc[UR36][R2.64] ;  /* 0x0000002402027981 */ /* 0x000ea2000c1e1b00 */
[----:B------:R-:W-:Y:S01]  /*0570*/  UMOV UR4, 0xf0000000 ;  /* 0xf000000000047882 */ /* 0x000fe20000000000 */
[----:B------:R-:W-:Y:S01]  /*0580*/  UMOV UR5, 0x380fffff ;  /* 0x380fffff00057882 */ /* 0x000fe20000000000 */
[----:B--2---:R-:W1:Y:S01]  /*0590*/  F2F.F32.F64 R0, R2 ;  /* 0x0000000200007310 */ /* 0x004e620000301000 */
[----:B------:R-:W-:-:S14]  /*05a0*/  DSETP.GEU.AND P0, PT, |R2|, UR4, PT ;  /* 0x0000000402007e2a */ /* 0x000fdc000bf0e200 */
[----:B-1----:R-:W-:-:S05]  /*05b0*/  @!P0 FMUL R0, R0, 1.175494350822287508e-38 ;  /* 0x0080000000008820 */ /* 0x002fca0000400000 */
[----:B------:R-:W-:-:S04]  /*05c0*/  F2FP.F16.F32.PACK_AB R0, RZ, R0 ;  /* 0x00000000ff00723e */ /* 0x000fc800000000ff */
[----:B------:R-:W-:Y:S01]  /*05d0*/  PRMT R28, R0, 0x7610, R28 ;  /* 0x00007610001c7816 */ /* 0x000fe2000000001c */
[----:B------:R-:W-:Y:S06]  /*05e0*/  BRA `(.L_x_7522) ;  /* 0x0000000800ec7947 */ /* 0x000fec0003800000 */
.L_x_7517:
        /* <DEDUP_REMOVED lines=14> */
.L_x_7531:
        /* <DEDUP_REMOVED lines=9> */
.L_x_7530:
        /* <DEDUP_REMOVED lines=28> */
.L_x_7533:
        /* <DEDUP_REMOVED lines=15> */
.L_x_7532:
[----:B------:R-:W2:Y:S02]  /*0a10*/  LDG.E.U16 R0, desc[UR36][R2.64] ;  /* 0x0000002402007981 */ /* 0x000ea4000c1e1500 */
[----:B--2---:R-:W-:-:S05]  /*0a20*/  IMAD.U32 R0, R0, 0x10000, RZ ;  /* 0x0001000000007824 */ /* 0x004fca00078e00ff */
[----:B------:R-:W-:-:S04]  /*0a30*/  F2FP.F16.F32.PACK_AB R0, RZ, R0 ;  /* 0x00000000ff00723e */ /* 0x000fc800000000ff */
[----:B------:R-:W-:Y:S01]  /*0a40*/  PRMT R28, R0, 0x7610, R28 ;  /* 0x00007610001c7816 */ /* 0x000fe2000000001c */
[----:B------:R-:W-:Y:S06]  /*0a50*/  BRA `(.L_x_7522) ;  /* 0x0000000400d07947 */ /* 0x000fec0003800000 */
.L_x_7529:
        /* <DEDUP_REMOVED lines=13> */
.L_x_7536:
        /* <DEDUP_REMOVED lines=21> */
.L_x_7540:
[----:B------:R-:W-:Y:S05]  /*0c80*/  BSYNC B1 ;  /* 0x0000000000017941 */ /* 0x000fea0003800000 */
.L_x_7539:
[----:B------:R-:W-:Y:S01]  /*0c90*/  LEA R3, R0, 0x3b800000, 0x17 ;  /* 0x3b80000000037811 */ /* 0x000fe200078eb8ff */
[----:B------:R-:W-:-:S05]  /*0ca0*/  IMAD.SHL.U32 R0, R2, 0x100000, RZ ;  /* 0x0010000002007824 */ /* 0x000fca00078e00ff */
[----:B------:R-:W-:-:S07]  /*0cb0*/  LOP3.LUT R0, R3, R0, R4, 0xfe, !PT ;  /* 0x0000000003007212 */ /* 0x000fce00078efe04 */
.L_x_7538:
[----:B------:R-:W-:Y:S05]  /*0cc0*/  BSYNC B0 ;  /* 0x0000000000007941 */ /* 0x000fea0003800000 */
.L_x_7537:
[----:B------:R-:W-:-:S04]  /*0cd0*/  F2FP.F16.F32.PACK_AB R0, RZ, R0 ;  /* 0x00000000ff00723e */ /* 0x000fc800000000ff */
[----:B------:R-:W-:Y:S01]  /*0ce0*/  PRMT R28, R0, 0x7610, R28 ;  /* 0x00007610001c7816 */ /* 0x000fe2000000001c */
[----:B------:R-:W-:Y:S06]  /*0cf0*/  BRA `(.L_x_7522) ;  /* 0x0000000400287947 */ /* 0x000fec0003800000 */
.L_x_7535:
        /* <DEDUP_REMOVED lines=21> */
.L_x_7544:
[----:B------:R-:W-:Y:S05]  /*0e50*/  BSYNC B1 ;  /* 0x0000000000017941 */ /* 0x000fea0003800000 */
.L_x_7543:
[----:B------:R-:W-:Y:S01]  /*0e60*/  LEA R3, R0, 0x37800000, 0x17 ;  /* 0x3780000000037811 */ /* 0x000fe200078eb8ff */
[----:B------:R-:W-:-:S05]  /*0e70*/  IMAD.SHL.U32 R0, R2, 0x200000, RZ ;  /* 0x0020000002007824 */ /* 0x000fca00078e00ff */
[----:B------:R-:W-:-:S07]  /*0e80*/  LOP3.LUT R0, R3, R0, R4, 0xfe, !PT ;  /* 0x0000000003007212 */ /* 0x000fce00078efe04 */
.L_x_7542:
[----:B------:R-:W-:Y:S05]  /*0e90*/  BSYNC B0 ;  /* 0x0000000000007941 */ /* 0x000fea0003800000 */
.L_x_7541:
[----:B------:R-:W-:-:S04]  /*0ea0*/  F2FP.F16.F32.PACK_AB R0, RZ, R0 ;  /* 0x00000000ff00723e */ /* 0x000fc800000000ff */
[----:B------:R-:W-:Y:S01]  /*0eb0*/  PRMT R28, R0, 0x7610, R28 ;  /* 0x00007610001c7816 */ /* 0x000fe2000000001c */
[----:B------:R-:W-:Y:S06]  /*0ec0*/  BRA `(.L_x_7522) ;  /* 0x0000000000b47947 */ /* 0x000fec0003800000 */
.L_x_7534:
        /* <DEDUP_REMOVED lines=14> */
.L_x_7548:
[----:B------:R-:W-:Y:S05]  /*0fb0*/  BSYNC B0 ;  /* 0x0000000000007941 */ /* 0x000fea0003800000 */
.L_x_7547:
[----:B------:R-:W-:-:S04]  /*0fc0*/  F2FP.F16.F32.PACK_AB R0, RZ, R0 ;  /* 0x00000000ff00723e */ /* 0x000fc800000000ff */
[----:B------:R-:W-:Y:S01]  /*0fd0*/  PRMT R28, R0, 0x7610, R28 ;  /* 0x00007610001c7816 */ /* 0x000fe2000000001c */
[----:B------:R-:W-:Y:S06]  /*0fe0*/  BRA `(.L_x_7522) ;  /* 0x00000000006c7947 */ /* 0x000fec0003800000 */
.L_x_7521:
        /* <DEDUP_REMOVED lines=16> */
.L_x_7549:
[----:B------:R-:W-:Y:S01]  /*10f0*/  PRMT R28, RZ, 0x7610, R28 ;  /* 0x00007610ff1c7816 */ /* 0x000fe2000000001c */
[----:B------:R-:W-:Y:S06]  /*1100*/  BRA `(.L_x_7522) ;  /* 0x0000000000247947 */ /* 0x000fec0003800000 */
.L_x_7546:
[----:B------:R-:W2:Y:S02]  /*1110*/  LDG.E.64 R2, desc[UR36][R2.64] ;  /* 0x0000002402027981 */ /* 0x000ea4000c1e1b00 */
[----:B--2---:R-:W1:Y:S02]  /*1120*/  I2F.U64 R0, R2 ;  /* 0x0000000200007312 */ /* 0x004e640000301000 */
[----:B-1----:R-:W-:-:S04]  /*1130*/  F2FP.F16.F32.PACK_AB R0, RZ, R0 ;  /* 0x00000000ff00723e */ /* 0x002fc800000000ff */
[----:B------:R-:W-:Y:S01]  /*1140*/  PRMT R28, R0, 0x7610, R28 ;  /* 0x00007610001c7816 */ /* 0x000fe2000000001c */
[----:B------:R-:W-:Y:S06]  /*1150*/  BRA `(.L_x_7522) ;  /* 0x0000000000107947 */ /* 0x000fec0003800000 */
.L_x_7545:
[----:B------:R-:W2:Y:S02]  /*1160*/  LDG.E R2, desc[UR36][R2.64] ;  /* 0x0000002402027981 */ /* 0x000ea4000c1e1900 */
[----:B--2---:R-:W-:-:S04]  /*1170*/  I2FP.F32.U32 R0, R2 ;  /* 0x0000000200007245 */ /* 0x004fc80000201000 */
[----:B------:R-:W-:-:S04]  /*1180*/  F2FP.F16.F32.PACK_AB R0, RZ, R0 ;  /* 0x00000000ff00723e */ /* 0x000fc800000000ff */
[----:B------:R-:W-:-:S07]  /*1190*/  PRMT R28, R0, 0x7610, R28 ;  /* 0x00007610001c7816 */ /* 0x000fce000000001c */
.L_x_7522:
[----:B-12---:R-:W1:Y:S01]  /*11a0*/  LDC.64 R2, c[0x0][0x228] ;  /* 0x00008a00ff027b82 */ /* 0x006e620000000a00 */
        /* <DEDUP_REMOVED lines=20> */
.L_x_7553:
[----:B------:R-:W2:Y:S02]  /*12f0*/  LDG.E.U8 R2, desc[UR36][R2.64] ;  /* 0x0000002402027981 */ /* 0x000ea4000c1e1100 */
[----:B--2---:R-:W-:-:S04]  /*1300*/  I2FP.F32.U32 R0, R2 ;  /* 0x0000000200007245 */ /* 0x004fc80000201000 */
[----:B------:R-:W-:-:S04]  /*1310*/  F2FP.F16.F32.PACK_AB R0, RZ, R0 ;  /* 0x00000000ff00723e */ /* 0x000fc800000000ff */
[----:B------:R-:W-:Y:S01]  /*1320*/  PRMT R18, R0, 0x7610, R18 ;  /* 0x0000761000127816 */ /* 0x000fe20000000012 */
[----:B------:R-:W-:Y:S06]  /*1330*/  BRA `(.L_x_7555) ;  /* 0x0000000c00bc7947 */ /* 0x000fec0003800000 */
.L_x_7552:
        /* <DEDUP_REMOVED lines=11> */
.L_x_7557:
[----:B------:R-:W2:Y:S02]  /*13f0*/  LDG.E R2, desc[UR36][R2.64] ;  /* 0x0000002402027981 */ /* 0x000ea4000c1e1900 */
[----:B--2---:R-:W-:-:S04]  /*1400*/  I2FP.F32.S32 R0, R2 ;  /* 0x0000000200007245 */ /* 0x004fc80000201400 */
[----:B------:R-:W-:-:S04]  /*1410*/  F2FP.F16.F32.PACK_AB R0, RZ, R0 ;  /* 0x00000000ff00723e */ /* 0x000fc800000000ff */
[----:B------:R-:W-:Y:S01]  /*1420*/  PRMT R18, R0, 0x7610, R18 ;  /* 0x0000761000127816 */ /* 0x000fe20000000012 */
[----:B------:R-:W-:Y:S06]  /*1430*/  BRA `(.L_x_7555) ;  /* 0x0000000c007c7947 */ /* 0x000fec0003800000 */
.L_x_7556:
[----:B------:R-:W2:Y:S02]  /*1440*/  LDG.E.U16 R2, desc[UR36][R2.64] ;  /* 0x0000002402027981 */ /* 0x000ea4000c1e1500 */
[----:B--2---:R-:W1:Y:S02]  /*1450*/  I2F.S16 R0, R2 ;  /* 0x0000000200007306 */ /* 0x004e640000101400 */
[----:B-1----:R-:W-:-:S04]  /*1460*/  F2FP.F16.F32.PACK_AB R0, RZ, R0 ;  /* 0x00000000ff00723e */ /* 0x002fc800000000ff */
[----:B------:R-:W-:Y:S01]  /*1470*/  PRMT R18, R0, 0x7610, R18 ;  /* 0x0000761000127816 */ /* 0x000fe20000000012 */
[----:B------:R-:W-:Y:S06]  /*1480*/  BRA `(.L_x_7555) ;  /* 0x0000000c00687947 */ /* 0x000fec0003800000 */
.L_x_7551:
        /* <DEDUP_REMOVED lines=9> */
.L_x_7559:
[----:B------:R2:W5:Y:S01]  /*1520*/  LDG.E.U16 R18, desc[UR36][R2.64] ;  /* 0x0000002402127981 */ /* 0x000562000c1e1500 */
[----:B------:R-:W-:Y:S05]  /*1530*/  BRA `(.L_x_7555) ;  /* 0x0000000c003c7947 */ /* 0x000fea0003800000 */
.L_x_7558:
        /* <DEDUP_REMOVED lines=9> */
.L_x_7561:
[----:B------:R1:W5:Y:S01]  /*15d0*/  LDG.E.U16 R18, desc[UR36][R2.64] ;  /* 0x0000002402127981 */ /* 0x000362000c1e1500 */
[----:B------:R-:W-:Y:S05]  /*15e0*/  BRA `(.L_x_7555) ;  /* 0x0000000c00107947 */ /* 0x000fea0003800000 */
.L_x_7560:
        /* <DEDUP_REMOVED lines=9> */
.L_x_7550:
        /* <DEDUP_REMOVED lines=14> */
.L_x_7564:
        /* <DEDUP_REMOVED lines=9> */
.L_x_7563:
        /* <DEDUP_REMOVED lines=28> */
.L_x_7566:
        /* <DEDUP_REMOVED lines=15> */
.L_x_7565:
[----:B------:R-:W2:Y:S02]  /*1aa0*/  LDG.E.U16 R0, desc[UR36][R2.64] ;  /* 0x0000002402007981 */ /* 0x000ea4000c1e1500 */
[----:B--2---:R-:W-:-:S05]  /*1ab0*/  IMAD.U32 R0, R0, 0x10000, RZ ;  /* 0x0001000000007824 */ /* 0x004fca00078e00ff */
[----:B------:R-:W-:-:S04]  /*1ac0*/  F2FP.F16.F32.PACK_AB R0, RZ, R0 ;  /* 0x00000000ff00723e */ /* 0x000fc800000000ff */
[----:B------:R-:W-:Y:S01]  /*1ad0*/  PRMT R18, R0, 0x7610, R18 ;  /* 0x0000761000127816 */ /* 0x000fe20000000012 */
[----:B------:R-:W-:Y:S06]  /*1ae0*/  BRA `(.L_x_7555) ;  /* 0x0000000400d07947 */ /* 0x000fec0003800000 */
.L_x_7562:
        /* <DEDUP_REMOVED lines=13> */
.L_x_7569:
        /* <DEDUP_REMOVED lines=21> */
.L_x_7573:
[----:B------:R-:W-:Y:S05]  /*1d10*/  BSYNC B1 ;  /* 0x0000000000017941 */ /* 0x000fea0003800000 */
.L_x_7572:
[----:B------:R-:W-:Y:S01]  /*1d20*/  LEA R3, R0, 0x3b800000, 0x17 ;  /* 0x3b80000000037811 */ /* 0x000fe200078eb8ff */
[----:B------:R-:W-:-:S05]  /*1d30*/  IMAD.SHL.U32 R0, R2, 0x100000, RZ ;  /* 0x0010000002007824 */ /* 0x000fca00078e00ff */
[----:B------:R-:W-:-:S07]  /*1d40*/  LOP3.LUT R0, R3, R0, R4, 0xfe, !PT ;  /* 0x0000000003007212 */ /* 0x000fce00078efe04 */
.L_x_7571:
[----:B------:R-:W-:Y:S05]  /*1d50*/  BSYNC B0 ;  /* 0x0000000000007941 */ /* 0x000fea0003800000 */
.L_x_7570:
[----:B------:R-:W-:-:S04]  /*1d60*/  F2FP.F16.F32.PACK_AB R0, RZ, R0 ;  /* 0x00000000ff00723e */ /* 0x000fc800000000ff */
[----:B------:R-:W-:Y:S01]  /*1d70*/  PRMT R18, R0, 0x7610, R18 ;  /* 0x0000761000127816 */ /* 0x000fe20000000012 */
[----:B------:R-:W-:Y:S06]  /*1d80*/  BRA `(.L_x_7555) ;  /* 0x0000000400287947 */ /* 0x000fec0003800000 */
.L_x_7568:
        /* <DEDUP_REMOVED lines=21> */
.L_x_7577:
[----:B------:R-:W-:Y:S05]  /*1ee0*/  BSYNC B1 ;  /* 0x0000000000017941 */ /* 0x000fea0003800000 */
.L_x_7576:
[----:B------:R-:W-:Y:S01]  /*1ef0*/  LEA R3, R0, 0x37800000, 0x17 ;  /* 0x3780000000037811 */ /* 0x000fe200078eb8ff */
[----:B------:R-:W-:-:S05]  /*1f00*/  IMAD.SHL.U32 R0, R2, 0x200000, RZ ;  /* 0x0020000002007824 */ /* 0x000fca00078e00ff */
[----:B------:R-:W-:-:S07]  /*1f10*/  LOP3.LUT R0, R3, R0, R4, 0xfe, !PT ;  /* 0x0000000003007212 */ /* 0x000fce00078efe04 */
.L_x_7575:
[----:B------:R-:W-:Y:S05]  /*1f20*/  BSYNC B0 ;  /* 0x0000000000007941 */ /* 0x000fea0003800000 */
.L_x_7574:
[----:B------:R-:W-:-:S04]  /*1f30*/  F2FP.F16.F32.PACK_AB R0, RZ, R0 ;  /* 0x00000000ff00723e */ /* 0x000fc800000000ff */
[----:B------:R-:W-:Y:S01]  /*1f40*/  PRMT R18, R0, 0x7610, R18 ;  /* 0x0000761000127816 */ /* 0x000fe20000000012 */
[----:B------:R-:W-:Y:S06]  /*1f50*/  BRA `(.L_x_7555) ;  /* 0x0000000000b47947 */ /* 0x000fec0003800000 */
.L_x_7567:
        /* <DEDUP_REMOVED lines=14> */
.L_x_7581:
[----:B------:R-:W-:Y:S05]  /*2040*/  BSYNC B0 ;  /* 0x0000000000007941 */ /* 0x000fea0003800000 */
.L_x_7580:
[----:B------:R-:W-:-:S04]  /*2050*/  F2FP.F16.F32.PACK_AB R0, RZ, R0 ;  /* 0x00000000ff00723e */ /* 0x000fc800000000ff */
[----:B------:R-:W-:Y:S01]  /*2060*/  PRMT R18, R0, 0x7610, R18 ;  /* 0x0000761000127816 */ /* 0x000fe20000000012 */
[----:B------:R-:W-:Y:S06]  /*2070*/  BRA `(.L_x_7555) ;  /* 0x00000000006c7947 */ /* 0x000fec0003800000 */
.L_x_7554:
        /* <DEDUP_REMOVED lines=16> */
.L_x_7582:
[----:B------:R-:W-:Y:S01]  /*2180*/  PRMT R18, RZ, 0x7610, R18 ;  /* 0x00007610ff127816 */ /* 0x000fe20000000012 */
[----:B------:R-:W-:Y:S06]  /*2190*/  BRA `(.L_x_7555) ;  /* 0x0000000000247947 */ /* 0x000fec0003800000 */
.L_x_7579:
[----:B------:R-:W2:Y:S02]  /*21a0*/  LDG.E.64 R2, desc[UR36][R2.64] ;  /* 0x0000002402027981 */ /* 0x000ea4000c1e1b00 */
[----:B--2---:R-:W1:Y:S02]  /*21b0*/  I2F.U64 R0, R2 ;  /* 0x0000000200007312 */ /* 0x004e640000301000 */
[----:B-1----:R-:W-:-:S04]  /*21c0*/  F2FP.F16.F32.PACK_AB R0, RZ, R0 ;  /* 0x00000000ff00723e */ /* 0x002fc800000000ff */
[----:B------:R-:W-:Y:S01]  /*21d0*/  PRMT R18, R0, 0x7610, R18 ;  /* 0x0000761000127816 */ /* 0x000fe20000000012 */
[----:B------:R-:W-:Y:S06]  /*21e0*/  BRA `(.L_x_7555) ;  /* 0x0000000000107947 */ /* 0x000fec0003800000 */
.L_x_7578:
[----:B------:R-:W2:Y:S02]  /*21f0*/  LDG.E R2, desc[UR36][R2.64] ;  /* 0x0000002402027981 */ /* 0x000ea4000c1e1900 */
[----:B--2---:R-:W-:-:S04]  /*2200*/  I2FP.F32.U32 R0, R2 ;  /* 0x0000000200007245 */ /* 0x004fc80000201000 */
[----:B------:R-:W-:-:S04]  /*2210*/  F2FP.F16.F32.PACK_AB R0, RZ, R0 ;  /* 0x00000000ff00723e */ /* 0x000fc800000000ff */
[----:B------:R-:W-:-:S07]  /*2220*/  PRMT R18, R0, 0x7610, R18 ;  /* 0x0000761000127816 */ /* 0x000fce0000000012 */
.L_x_7555:
[----:B-12---:R-:W1:Y:S01]  /*2230*/  LDC.64 R2, c[0x0][0x230] ;  /* 0x00008c00ff027b82 */ /* 0x006e620000000a00 */
        /* <DEDUP_REMOVED lines=20> */
.L_x_7586:
[----:B------:R-:W2:Y:S02]  /*2380*/  LDG.E.U8 R2, desc[UR36][R2.64] ;  /* 0x0000002402027981 */ /* 0x000ea4000c1e1100 */
[----:B--2---:R-:W-:-:S04]  /*2390*/  I2FP.F32.U32 R0, R2 ;  /* 0x0000000200007245 */ /* 0x004fc80000201000 */
[----:B------:R-:W-:-:S04]  /*23a0*/  F2FP.F16.F32.PACK_AB R0, RZ, R0 ;  /* 0x00000000ff00723e */ /* 0x000fc800000000ff */
[----:B------:R-:W-:Y:S01]  /*23b0*/  PRMT R29, R0, 0x7610, R29 ;  /* 0x00007610001d7816 */ /* 0x000fe2000000001d */
[----:B------:R-:W-:Y:S06]  /*23c0*/  BRA `(.L_x_7588) ;  /* 0x0000000c00bc7947 */ /* 0x000fec0003800000 */
.L_x_7585:
        /* <DEDUP_REMOVED lines=11> */
.L_x_7590:
[----:B------:R-:W2:Y:S02]  /*2480*/  LDG.E R2, desc[UR36][R2.64] ;  /* 0x0000002402027981 */ /* 0x000ea4000c1e1900 */
[----:B--2---:R-:W-:-:S04]  /*2490*/  I2FP.F32.S32 R0, R2 ;  /* 0x0000000200007245 */ /* 0x004fc80000201400 */
[----:B------:R-:W-:-:S04]  /*24a0*/  F2FP.F16.F32.PACK_AB R0, RZ, R0 ;  /* 0x00000000ff00723e */ /* 0x000fc800000000ff */
[----:B------:R-:W-:Y:S01]  /*24b0*/  PRMT R29, R0, 0x7610, R29 ;  /* 0x00007610001d7816 */ /* 0x000fe2000000001d */
[----:B------:R-:W-:Y:S06]  /*24c0*/  BRA `(.L_x_7588) ;  /* 0x0000000c007c7947 */ /* 0x000fec0003800000 */
.L_x_7589:
[----:B------:R-:W2:Y:S02]  /*24d0*/  LDG.E.U16 R2, desc[UR36][R2.64] ;  /* 0x0000002402027981 */ /* 0x000ea4000c1e1500 */
[----:B--2---:R-:W0:Y:S02]  /*24e0*/  I2F.S16 R0, R2 ;  /* 0x0000000200007306 */ /* 0x004e240000101400 */
[----:B0-----:R-:W-:-:S04]  /*24f0*/  F2FP.F16.F32.PACK_AB R0, RZ, R0 ;  /* 0x00000000ff00723e */ /* 0x001fc800000000ff */
[----:B------:R-:W-:Y:S01]  /*2500*/  PRMT R29, R0, 0x7610, R29 ;  /* 0x00007610001d7816 */ /* 0x000fe2000000001d */
[----:B------:R-:W-:Y:S06]  /*2510*/  BRA `(.L_x_7588) ;  /* 0x0000000c00687947 */ /* 0x000fec0003800000 */
.L_x_7584:
        /* <DEDUP_REMOVED lines=9> */
.L_x_7592:
[----:B------:R0:W5:Y:S01]  /*25b0*/  LDG.E.U16 R29, desc[UR36][R2.64] ;  /* 0x00000024021d7981 */ /* 0x000162000c1e1500 */
[----:B------:R-:W-:Y:S05]  /*25c0*/  BRA `(.L_x_7588) ;  /* 0x0000000c003c7947 */ /* 0x000fea0003800000 */
.L_x_7591:
        /* <DEDUP_REMOVED lines=9> */
.L_x_7594:
[----:B------:R1:W5:Y:S01]  /*2660*/  LDG.E.U16 R29, desc[UR36][R2.64] ;  /* 0x00000024021d7981 */ /* 0x000362000c1e1500 */
[----:B------:R-:W-:Y:S05]  /*2670*/  BRA `(.L_x_7588) ;  /* 0x0000000c00107947 */ /* 0x000fea0003800000 */
.L_x_7593:
        /* <DEDUP_REMOVED lines=9> */
.L_x_7583:
        /* <DEDUP_REMOVED lines=14> */
.L_x_7597:
        /* <DEDUP_REMOVED lines=9> */
.L_x_7596:
        /* <DEDUP_REMOVED lines=28> */
.L_x_7599:
        /* <DEDUP_REMOVED lines=15> */
.L_x_7598:
[----:B------:R-:W2:Y:S02]  /*2b30*/  LDG.E.U16 R0, desc[UR36][R2.64] ;  /* 0x0000002402007981 */ /* 0x000ea4000c1e1500 */
[----:B--2---:R-:W-:-:S05]  /*2b40*/  IMAD.U32 R0, R0, 0x10000, RZ ;  /* 0x0001000000007824 */ /* 0x004fca00078e00ff */
[----:B------:R-:W-:-:S04]  /*2b50*/  F2FP.F16.F32.PACK_AB R0, RZ, R0 ;  /* 0x00000000ff00723e */ /* 0x000fc800000000ff */
[----:B------:R-:W-:Y:S01]  /*2b60*/  PRMT R29, R0, 0x7610, R29 ;  /* 0x00007610001d7816 */ /* 0x000fe2000000001d */
[----:B------:R-:W-:Y:S06]  /*2b70*/  BRA `(.L_x_7588) ;  /* 0x0000000400d07947 */ /* 0x000fec0003800000 */
.L_x_7595:
        /* <DEDUP_REMOVED lines=13> */
.L_x_7602:
        /* <DEDUP_REMOVED lines=21> */
.L_x_7606:
[----:B------:R-:W-:Y:S05]  /*2da0*/  BSYNC B1 ;  /* 0x0000000000017941 */ /* 0x000fea0003800000 */
.L_x_7605:
[----:B------:R-:W-:Y:S01]  /*2db0*/  LEA R3, R0, 0x3b800000, 0x17 ;  /* 0x3b80000000037811 */ /* 0x000fe200078eb8ff */
[----:B------:R-:W-:-:S05]  /*2dc0*/  IMAD.SHL.U32 R0, R2, 0x100000, RZ ;  /* 0x0010000002007824 */ /* 0x000fca00078e00ff */
[----:B------:R-:W-:-:S07]  /*2dd0*/  LOP3.LUT R0, R3, R0, R4, 0xfe, !PT ;  /* 0x0000000003007212 */ /* 0x000fce00078efe04 */
.L_x_7604:
[----:B------:R-:W-:Y:S05]  /*2de0*/  BSYNC B0 ;  /* 0x0000000000007941 */ /* 0x000fea0003800000 */
.L_x_7603:
[----:B------:R-:W-:-:S04]  /*2df0*/  F2FP.F16.F32.PACK_AB R0, RZ, R0 ;  /* 0x00000000ff00723e */ /* 0x000fc800000000ff */
[----:B------:R-:W-:Y:S01]  /*2e00*/  PRMT R29, R0, 0x7610, R29 ;  /* 0x00007610001d7816 */ /* 0x000fe2000000001d */
[----:B------:R-:W-:Y:S06]  /*2e10*/  BRA `(.L_x_7588) ;  /* 0x0000000400287947 */ /* 0x000fec0003800000 */
.L_x_7601:
        /* <DEDUP_REMOVED lines=21> */
.L_x_7610:
[----:B------:R-:W-:Y:S05]  /*2f70*/  BSYNC B1 ;  /* 0x0000000000017941 */ /* 0x000fea0003800000 */
.L_x_7609:
[----:B------:R-:W-:Y:S01]  /*2f80*/  LEA R3, R0, 0x37800000, 0x17 ;  /* 0x3780000000037811 */ /* 0x000fe200078eb8ff */
[----:B------:R-:W-:-:S05]  /*2f90*/  IMAD.SHL.U32 R0, R2, 0x200000, RZ ;  /* 0x0020000002007824 */ /* 0x000fca00078e00ff */
[----:B------:R-:W-:-:S07]  /*2fa0*/  LOP3.LUT R0, R3, R0, R4, 0xfe, !PT ;  /* 0x0000000003007212 */ /* 0x000fce00078efe04 */
.L_x_7608:
[----:B------:R-:W-:Y:S05]  /*2fb0*/  BSYNC B0 ;  /* 0x0000000000007941 */ /* 0x000fea0003800000 */
.L_x_7607:
[----:B------:R-:W-:-:S04]  /*2fc0*/  F2FP.F16.F32.PACK_AB R0, RZ, R0 ;  /* 0x00000000ff00723e */ /* 0x000fc800000000ff */
[----:B------:R-:W-:Y:S01]  /*2fd0*/  PRMT R29, R0, 0x7610, R29 ;  /* 0x00007610001d7816 */ /* 0x000fe2000000001d */
[----:B------:R-:W-:Y:S06]  /*2fe0*/  BRA `(.L_x_7588) ;  /* 0x0000000000b47947 */ /* 0x000fec0003800000 */
.L_x_7600:
        /* <DEDUP_REMOVED lines=14> */
.L_x_7614:
[----:B------:R-:W-:Y:S05]  /*30d0*/  BSYNC B0 ;  /* 0x0000000000007941 */ /* 0x000fea0003800000 */
.L_x_7613:
[----:B------:R-:W-:-:S04]  /*30e0*/  F2FP.F16.F32.PACK_AB R0, RZ, R0 ;  /* 0x00000000ff00723e */ /* 0x000fc800000000ff */
[----:B------:R-:W-:Y:S01]  /*30f0*/  PRMT R29, R0, 0x7610, R29 ;  /* 0x00007610001d7816 */ /* 0x000fe2000000001d */
[----:B------:R-:W-:Y:S06]  /*3100*/  BRA `(.L_x_7588) ;  /* 0x00000000006c7947 */ /* 0x000fec0003800000 */
.L_x_7587:
        /* <DEDUP_REMOVED lines=16> */
.L_x_7615:
[----:B------:R-:W-:Y:S01]  /*3210*/  PRMT R29, RZ, 0x7610, R29 ;  /* 0x00007610ff1d7816 */ /* 0x000fe2000000001d */
[----:B------:R-:W-:Y:S06]  /*3220*/  BRA `(.L_x_7588) ;  /* 0x0000000000247947 */ /* 0x000fec0003800000 */
.L_x_7612:
[----:B------:R-:W2:Y:S02]  /*3230*/  LDG.E.64 R2, desc[UR36][R2.64] ;  /* 0x0000002402027981 */ /* 0x000ea4000c1e1b00 */
[----:B--2---:R-:W0:Y:S02]  /*3240*/  I2F.U64 R0, R2 ;  /* 0x0000000200007312 */ /* 0x004e240000301000 */
[----:B0-----:R-:W-:-:S04]  /*3250*/  F2FP.F16.F32.PACK_AB R0, RZ, R0 ;  /* 0x00000000ff00723e */ /* 0x001fc800000000ff */
[----:B------:R-:W-:Y:S01]  /*3260*/  PRMT R29, R0, 0x7610, R29 ;  /* 0x00007610001d7816 */ /* 0x000fe2000000001d */
[----:B------:R-:W-:Y:S06]  /*3270*/  BRA `(.L_x_7588) ;  /* 0x0000000000107947 */ /* 0x000fec0003800000 */
.L_x_7611:
[----:B------:R-:W2:Y:S02]  /*3280*/  LDG.E R2, desc[UR36][R2.64] ;  /* 0x0000002402027981 */ /* 0x000ea4000c1e1900 */
[----:B--2---:R-:W-:-:S04]  /*3290*/  I2FP.F32.U32 R0, R2 ;  /* 0x0000000200007245 */ /* 0x004fc80000201000 */
[----:B------:R-:W-:-:S04]  /*32a0*/  F2FP.F16.F32.PACK_AB R0, RZ, R0 ;  /* 0x00000000ff00723e */ /* 0x000fc800000000ff */
[----:B------:R-:W-:-:S07]  /*32b0*/  PRMT R29, R0, 0x7610, R29 ;  /* 0x00007610001d7816 */ /* 0x000fce000000001d */
.L_x_7588:
[----:B------:R-:W-:-:S07]  /*32c0*/  VIADD R19, R19, 0x80 ;  /* 0x0000008013137836 */ /* 0x000fce0000000000 */
.L_x_7516:
[----:B------:R-:W-:Y:S05]  /*32d0*/  BSYNC B6 ;  /* 0x0000000000067941 */ /* 0x000fea0003800000 */
.L_x_7515:
[----:B------:R-:W-:Y:S01]  /*32e0*/  ISETP.GE.AND P0, PT, R19, R23, PT ;  /* 0x000000171300720c */ /* 0x000fe20003f06270 */
[----:B------:R-:W-:Y:S01]  /*32f0*/  BSSY B6, `(.L_x_7616) ;  /* 0x0000320000067945 */ /* 0x000fe20003800000 */
[----:B01----:R-:W-:Y:S02]  /*3300*/  PRMT R2, RZ, 0x7610, R2 ;  /* 0x00007610ff027816 */ /* 0x003fe40000000002 */
        /* <DEDUP_REMOVED lines=24> */
.L_x_7621:
[----:B------:R-:W2:Y:S02]  /*3490*/  LDG.E.U8 R2, desc[UR36][R2.64] ;  /* 0x0000002402027981 */ /* 0x000ea4000c1e1100 */
[----:B--2---:R-:W-:-:S04]  /*34a0*/  I2FP.F32.U32 R0, R2 ;  /* 0x0000000200007245 */ /* 0x004fc80000201000 */
[----:B------:R-:W-:-:S04]  /*34b0*/  F2FP.F16.F32.PACK_AB R0, RZ, R0 ;  /* 0x00000000ff00723e */ /* 0x000fc800000000ff */
[----:B------:R-:W-:Y:S01]  /*34c0*/  PRMT R25, R0, 0x7610, R25 ;  /* 0x0000761000197816 */ /* 0x000fe20000000019 */
[----:B------:R-:W-:Y:S06]  /*34d0*/  BRA `(.L_x_7623) ;  /* 0x0000000c00bc7947 */ /* 0x000fec0003800000 */
.L_x_7620:
        /* <DEDUP_REMOVED lines=11> */
.L_x_7625:
[----:B------:R-:W2:Y:S02]  /*3590*/  LDG.E R2, desc[UR36][R2.64] ;  /* 0x0000002402027981 */ /* 0x000ea4000c1e1900 */
[----:B--2---:R-:W-:-:S04]  /*35a0*/  I2FP.F32.S32 R0, R2 ;  /* 0x0000000200007245 */ /* 0x004fc80000201400 */
[----:B------:R-:W-:-:S04]  /*35b0*/  F2FP.F16.F32.PACK_AB R0, RZ, R0 ;  /* 0x00000000ff00723e */ /* 0x000fc800000000ff */
[----:B------:R-:W-:Y:S01]  /*35c0*/  PRMT R25, R0, 0x7610, R25 ;  /* 0x0000761000197816 */ /* 0x000fe20000000019 */
[----:B------:R-:W-:Y:S06]  /*35d0*/  BRA `(.L_x_7623) ;  /* 0x0000000c007c7947 */ /* 0x000fec0003800000 */
.L_x_7624:
[----:B------:R-:W2:Y:S02]  /*35e0*/  LDG.E.U16 R2, desc[UR36][R2.64] ;  /* 0x0000002402027981 */ /* 0x000ea4000c1e1500 */
[----:B--2---:R-:W0:Y:S02]  /*35f0*/  I2F.S16 R0, R2 ;  /* 0x0000000200007306 */ /* 0x004e240000101400 */
[----:B0-----:R-:W-:-:S04]  /*3600*/  F2FP.F16.F32.PACK_AB R0, RZ, R0 ;  /* 0x00000000ff00723e */ /* 0x001fc800000000ff */
[----:B------:R-:W-:Y:S01]  /*3610*/  PRMT R25, R0, 0x7610, R25 ;  /* 0x0000761000197816 */ /* 0x000fe20000000019 */
[----:B------:R-:W-:Y:S06]  /*3620*/  BRA `(.L_x_7623) ;  /* 0x0000000c00687947 */ /* 0x000fec0003800000 */
.L_x_7619:
        /* <DEDUP_REMOVED lines=9> */
.L_x_7627:
[----:B------:R1:W5:Y:S01]  /*36c0*/  LDG.E.U16 R25, desc[UR36][R2.64] ;  /* 0x0000002402197981 */ /* 0x000362000c1e1500 */
[----:B------:R-:W-:Y:S05]  /*36d0*/  BRA `(.L_x_7623) ;  /* 0x0000000c003c7947 */ /* 0x000fea0003800000 */
.L_x_7626:
        /* <DEDUP_REMOVED lines=9> */
.L_x_7629:
[----:B------:R0:W5:Y:S01]  /*3770*/  LDG.E.U16 R25, desc[UR36][R2.64] ;  /* 0x0000002402197981 */ /* 0x000162000c1e1500 */
[----:B------:R-:W-:Y:S05]  /*3780*/  BRA `(.L_x_7623) ;  /* 0x0000000c00107947 */ /* 0x000fea0003800000 */
.L_x_7628:
        /* <DEDUP_REMOVED lines=9> */
.L_x_7618:
        /* <DEDUP_REMOVED lines=14> */
.L_x_7632:
        /* <DEDUP_REMOVED lines=9> */
.L_x_7631:
        /* <DEDUP_REMOVED lines=28> */
.L_x_7634:
        /* <DEDUP_REMOVED lines=15> */
.L_x_7633:
[----:B------:R-:W2:Y:S02]  /*3c40*/  LDG.E.U16 R0, desc[UR36][R2.64] ;  /* 0x0000002402007981 */ /* 0x000ea4000c1e1500 */
[----:B--2---:R-:W-:-:S05]  /*3c50*/  IMAD.U32 R0, R0, 0x10000, RZ ;  /* 0x0001000000007824 */ /* 0x004fca00078e00ff */
[----:B------:R-:W-:-:S04]  /*3c60*/  F2FP.F16.F32.PACK_AB R0, RZ, R0 ;  /* 0x00000000ff00723e */ /* 0x000fc800000000ff */
[----:B------:R-:W-:Y:S01]  /*3c70*/  PRMT R25, R0, 0x7610, R25 ;  /* 0x0000761000197816 */ /* 0x000fe20000000019 */
[----:B------:R-:W-:Y:S06]  /*3c80*/  BRA `(.L_x_7623) ;  /* 0x0000000400d07947 */ /* 0x000fec0003800000 */
.L_x_7630:
        /* <DEDUP_REMOVED lines=13> */
.L_x_7637:
        /* <DEDUP_REMOVED lines=21> */
.L_x_7641:
[----:B------:R-:W-:Y:S05]  /*3eb0*/  BSYNC B1 ;  /* 0x0000000000017941 */ /* 0x000fea0003800000 */
.L_x_7640:
[----:B------:R-:W-:Y:S01]  /*3ec0*/  LEA R3, R0, 0x3b800000, 0x17 ;  /* 0x3b80000000037811 */ /* 0x000fe200078eb8ff */
[----:B------:R-:W-:-:S05]  /*3ed0*/  IMAD.SHL.U32 R0, R2, 0x100000, RZ ;  /* 0x0010000002007824 */ /* 0x000fca00078e00ff */
[----:B------:R-:W-:-:S07]  /*3ee0*/  LOP3.LUT R0, R3, R0, R4, 0xfe, !PT ;  /* 0x0000000003007212 */ /* 0x000fce00078efe04 */
.L_x_7639:
[----:B------:R-:W-:Y:S05]  /*3ef0*/  BSYNC B0 ;  /* 0x0000000000007941 */ /* 0x000fea0003800000 */
.L_x_7638:
[----:B------:R-:W-:-:S04]  /*3f00*/  F2FP.F16.F32.PACK_AB R0, RZ, R0 ;  /* 0x00000000ff00723e */ /* 0x000fc800000000ff */
[----:B------:R-:W-:Y:S01]  /*3f10*/  PRMT R25, R0, 0x7610, R25 ;  /* 0x0000761000197816 */ /* 0x000fe20000000019 */
[----:B------:R-:W-:Y:S06]  /*3f20*/  BRA `(.L_x_7623) ;  /* 0x0000000400287947 */ /* 0x000fec0003800000 */
.L_x_7636:
        /* <DEDUP_REMOVED lines=21> */
.L_x_7645:
[----:B------:R-:W-:Y:S05]  /*4080*/  BSYNC B1 ;  /* 0x0000000000017941 */ /* 0x000fea0003800000 */
.L_x_7644:
[----:B------:R-:W-:Y:S01]  /*4090*/  LEA R3, R0, 0x37800000, 0x17 ;  /* 0x3780000000037811 */ /* 0x000fe200078eb8ff */
[----:B------:R-:W-:-:S05]  /*40a0*/  IMAD.SHL.U32 R0, R2, 0x200000, RZ ;  /* 0x0020000002007824 */ /* 0x000fca00078e00ff */
[----:B------:R-:W-:-:S07]  /*40b0*/  LOP3.LUT R0, R3, R0, R4, 0xfe, !PT ;  /* 0x0000000003007212 */ /* 0x000fce00078efe04 */
.L_x_7643:
[----:B------:R-:W-:Y:S05]  /*40c0*/  BSYNC B0 ;  /* 0x0000000000007941 */ /* 0x000fea0003800000 */
.L_x_7642:
[----:B------:R-:W-:-:S04]  /*40d0*/  F2FP.F16.F32.PACK_AB R0, RZ, R0 ;  /* 0x00000000ff00723e */ /* 0x000fc800000000ff */
[----:B------:R-:W-:Y:S01]  /*40e0*/  PRMT R25, R0, 0x7610, R25 ;  /* 0x0000761000197816 */ /* 0x000fe20000000019 */
[----:B------:R-:W-:Y:S06]  /*40f0*/  BRA `(.L_x_7623) ;  /* 0x0000000000b47947 */ /* 0x000fec0003800000 */
.L_x_7635:
        /* <DEDUP_REMOVED lines=14> */
.L_x_7649:
[----:B------:R-:W-:Y:S05]  /*41e0*/  BSYNC B0 ;  /* 0x0000000000007941 */ /* 0x000fea0003800000 */
.L_x_7648:
[----:B------:R-:W-:-:S04]  /*41f0*/  F2FP.F16.F32.PACK_AB R0, RZ, R0 ;  /* 0x00000000ff00723e */ /* 0x000fc800000000ff */
[----:B------:R-:W-:Y:S01]  /*4200*/  PRMT R25, R0, 0x7610, R25 ;  /* 0x0000761000197816 */ /* 0x000fe20000000019 */
[----:B------:R-:W-:Y:S06]  /*4210*/  BRA `(.L_x_7623) ;  /* 0x00000000006c7947 */ /* 0x000fec0003800000 */
.L_x_7622:
        /* <DEDUP_REMOVED lines=16> */
.L_x_7650:
[----:B------:R-:W-:Y:S01]  /*4320*/  PRMT R25, RZ, 0x7610, R25 ;  /* 0x00007610ff197816 */ /* 0x000fe20000000019 */
[----:B------:R-:W-:Y:S06]  /*4330*/  BRA `(.L_x_7623) ;  /* 0x0000000000247947 */ /* 0x000fec0003800000 */
.L_x_7647:
[----:B------:R-:W2:Y:S02]  /*4340*/  LDG.E.64 R2, desc[UR36][R2.64] ;  /* 0x0000002402027981 */ /* 0x000ea4000c1e1b00 */
[----:B--2---:R-:W0:Y:S02]  /*4350*/  I2F.U64 R0, R2 ;  /* 0x0000000200007312 */ /* 0x004e240000301000 */
[----:B0-----:R-:W-:-:S04]  /*4360*/  F2FP.F16.F32.PACK_AB R0, RZ, R0 ;  /* 0x00000000ff00723e */ /* 0x001fc800000000ff */
[----:B------:R-:W-:Y:S01]  /*4370*/  PRMT R25, R0, 0x7610, R25 ;  /* 0x0000761000197816 */ /* 0x000fe20000000019 */
[----:B------:R-:W-:Y:S06]  /*4380*/  BRA `(.L_x_7623) ;  /* 0x0000000000107947 */ /* 0x000fec0003800000 */
.L_x_7646:
[----:B------:R-:W2:Y:S02]  /*4390*/  LDG.E R2, desc[UR36][R2.64] ;  /* 0x0000002402027981 */ /* 0x000ea4000c1e1900 */
[----:B--2---:R-:W-:-:S04]  /*43a0*/  I2FP.F32.U32 R0, R2 ;  /* 0x0000000200007245 */ /* 0x004fc80000201000 */
[----:B------:R-:W-:-:S04]  /*43b0*/  F2FP.F16.F32.PACK_AB R0, RZ, R0 ;  /* 0x00000000ff00723e */ /* 0x000fc800000000ff */
[----:B------:R-:W-:-:S07]  /*43c0*/  PRMT R25, R0, 0x7610, R25 ;  /* 0x0000761000197816 */ /* 0x000fce0000000019 */
.L_x_7623:
[----:B01----:R-:W0:Y:S01]  /*43d0*/  LDC.64 R2, c[0x0][0x228] ;  /* 0x00008a00ff027b82 */ /* 0x003e220000000a00 */
        /* <DEDUP_REMOVED lines=20> */
.L_x_7654:
[----:B------:R-:W2:Y:S02]  /*4520*/  LDG.E.U8 R4, desc[UR36][R4.64] ;  /* 0x0000002404047981 */ /* 0x000ea4000c1e1100 */
[----:B--2---:R-:W-:-:S04]  /*4530*/  I2FP.F32.U32 R0, R4 ;  /* 0x0000000400007245 */ /* 0x004fc80000201000 */
[----:B------:R-:W-:-:S04]  /*4540*/  F2FP.F16.F32.PACK_AB R0, RZ, R0 ;  /* 0x00000000ff00723e */ /* 0x000fc800000000ff */
[----:B------:R-:W-:Y:S01]  /*4550*/  PRMT R2, R0, 0x7610, R2 ;  /* 0x0000761000027816 */ /* 0x000fe20000000002 */
[----:B------:R-:W-:Y:S06]  /*4560*/  BRA `(.L_x_7656) ;  /* 0x0000000c00b87947 */ /* 0x000fec0003800000 */
.L_x_7653:
        /* <DEDUP_REMOVED lines=11> */
.L_x_7658:
[----:B------:R-:W2:Y:S02]  /*4620*/  LDG.E R4, desc[UR36][R4.64] ;  /* 0x0000002404047981 */ /* 0x000ea4000c1e1900 */
[----:B--2---:R-:W-:-:S04]  /*4630*/  I2FP.F32.S32 R0, R4 ;  /* 0x0000000400007245 */ /* 0x004fc80000201400 */
[----:B------:R-:W-:-:S04]  /*4640*/  F2FP.F16.F32.PACK_AB R0, RZ, R0 ;  /* 0x00000000ff00723e */ /* 0x000fc800000000ff */
[----:B------:R-:W-:Y:S01]  /*4650*/  PRMT R2, R0, 0x7610, R2 ;  /* 0x0000761000027816 */ /* 0x000fe20000000002 */
[----:B------:R-:W-:Y:S06]  /*4660*/  BRA `(.L_x_7656) ;  /* 0x0000000c00787947 */ /* 0x000fec0003800000 */
.L_x_7657:
[----:B------:R-:W2:Y:S02]  /*4670*/  LDG.E.U16 R4, desc[UR36][R4.64] ;  /* 0x0000002404047981 */ /* 0x000ea4000c1e1500 */
[----:B--2---:R-:W0:Y:S02]  /*4680*/  I2F.S16 R0, R4 ;  /* 0x0000000400007306 */ /* 0x004e240000101400 */
[----:B0-----:R-:W-:-:S04]  /*4690*/  F2FP.F16.F32.PACK_AB R0, RZ, R0 ;  /* 0x00000000ff00723e */ /* 0x001fc800000000ff */
[----:B------:R-:W-:Y:S01]  /*46a0*/  PRMT R2, R0, 0x7610, R2 ;  /* 0x0000761000027816 */ /* 0x000fe20000000002 */
[----:B------:R-:W-:Y:S06]  /*46b0*/  BRA `(.L_x_7656) ;  /* 0x0000000c00647947 */ /* 0x000fec0003800000 */
.L_x_7652:
        /* <DEDUP_REMOVED lines=9> */
.L_x_7660:
[----:B------:R0:W5:Y:S01]  /*4750*/  LDG.E.U16 R2, desc[UR36][R4.64] ;  /* 0x0000002404027981 */ /* 0x000162000c1e1500 */
[----:B------:R-:W-:Y:S05]  /*4760*/  BRA `(.L_x_7656) ;  /* 0x0000000c00387947 */ /* 0x000fea0003800000 */
.L_x_7659:
        /* <DEDUP_REMOVED lines=9> */
.L_x_7662:
[----:B------:R1:W5:Y:S01]  /*4800*/  LDG.E.U16 R2, desc[UR36][R4.64] ;  /* 0x0000002404027981 */ /* 0x000362000c1e1500 */
[----:B------:R-:W-:Y:S05]  /*4810*/  BRA `(.L_x_7656) ;  /* 0x0000000c000c7947 */ /* 0x000fea0003800000 */
.L_x_7661:
        /* <DEDUP_REMOVED lines=9> */
.L_x_7651:
        /* <DEDUP_REMOVED lines=14> */
.L_x_7665:
        /* <DEDUP_REMOVED lines=9> */
.L_x_7664:
        /* <DEDUP_REMOVED lines=25> */
[----:B------:R-:W-:-:S04]  /*4bb0*/  F2FP.F16.F32.PACK_AB R3, RZ, R3 ;  /* 0x00000003ff03723e */ /* 0x000fc800000000ff */
[----:B------:R-:W-:Y:S01]  /*4bc0*/  PRMT R2, R3, 0x7610, R2 ;  /* 0x0000761003027816 */ /* 0x000fe20000000002 */
[----:B------:R-:W-:Y:S06]  /*4bd0*/  BRA `(.L_x_7656) ;  /* 0x00000008001c7947 */ /* 0x000fec0003800000 */
.L_x_7667:
        /* <DEDUP_REMOVED lines=12> */
[----:B------:R-:W-:Y:S01]  /*4ca0*/  F2FP.F16.F32.PACK_AB R2, RZ, R2 ;  /* 0x00000002ff02723e */ /* 0x000fe200000000ff */
[----:B------:R-:W-:Y:S06]  /*4cb0*/  BRA `(.L_x_7656) ;  /* 0x0000000400e47947 */ /* 0x000fec0003800000 */
.L_x_7666:
[----:B------:R-:W2:Y:S02]  /*4cc0*/  LDG.E.U16 R0, desc[UR36][R4.64] ;  /* 0x0000002404007981 */ /* 0x000ea4000c1e1500 */
[----:B--2---:R-:W-:-:S05]  /*4cd0*/  IMAD.U32 R0, R0, 0x10000, RZ ;  /* 0x0001000000007824 */ /* 0x004fca00078e00ff */
[----:B------:R-:W-:-:S04]  /*4ce0*/  F2FP.F16.F32.PACK_AB R0, RZ, R0 ;  /* 0x00000000ff00723e */ /* 0x000fc800000000ff */
[----:B------:R-:W-:Y:S01]  /*4cf0*/  PRMT R2, R0, 0x7610, R2 ;  /* 0x0000761000027816 */ /* 0x000fe20000000002 */
[----:B------:R-:W-:Y:S06]  /*4d00*/  BRA `(.L_x_7656) ;  /* 0x0000000400d07947 */ /* 0x000fec0003800000 */
.L_x_7663:
        /* <DEDUP_REMOVED lines=13> */
.L_x_7670:
        /* <DEDUP_REMOVED lines=21> */
.L_x_7674:
[----:B------:R-:W-:Y:S05]  /*4f30*/  BSYNC B1 ;  /* 0x0000000000017941 */ /* 0x000fea0003800000 */
.L_x_7673:
[----:B------:R-:W-:Y:S01]  /*4f40*/  LEA R3, R0, 0x3b800000, 0x17 ;  /* 0x3b80000000037811 */ /* 0x000fe200078eb8ff */
[----:B------:R-:W-:-:S05]  /*4f50*/  IMAD.SHL.U32 R0, R2, 0x100000, RZ ;  /* 0x0010000002007824 */ /* 0x000fca00078e00ff */
[----:B------:R-:W-:-:S07]  /*4f60*/  LOP3.LUT R0, R3, R0, R4, 0xfe, !PT ;  /* 0x0000000003007212 */ /* 0x000fce00078efe04 */
.L_x_7672:
[----:B------:R-:W-:Y:S05]  /*4f70*/  BSYNC B0 ;  /* 0x0000000000007941 */ /* 0x000fea0003800000 */
.L_x_7671:
[----:B------:R-:W-:-:S04]  /*4f80*/  F2FP.F16.F32.PACK_AB R0, RZ, R0 ;  /* 0x00000000ff00723e */ /* 0x000fc800000000ff */
[----:B------:R-:W-:Y:S01]  /*4f90*/  PRMT R2, R0, 0x7610, R2 ;  /* 0x0000761000027816 */ /* 0x000fe20000000002 */
[----:B------:R-:W-:Y:S06]  /*4fa0*/  BRA `(.L_x_7656) ;  /* 0x0000000400287947 */ /* 0x000fec0003800000 */
.L_x_7669:
        /* <DEDUP_REMOVED lines=21> */
.L_x_7678:
[----:B------:R-:W-:Y:S05]  /*5100*/  BSYNC B1 ;  /* 0x0000000000017941 */ /* 0x000fea0003800000 */
.L_x_7677:
[----:B------:R-:W-:Y:S01]  /*5110*/  LEA R3, R0, 0x37800000, 0x17 ;  /* 0x3780000000037811 */ /* 0x000fe200078eb8ff */
[----:B------:R-:W-:-:S05]  /*5120*/  IMAD.SHL.U32 R0, R2, 0x200000, RZ ;  /* 0x0020000002007824 */ /* 0x000fca00078e00ff */
[----:B------:R-:W-:-:S07]  /*5130*/  LOP3.LUT R0, R3, R0, R4, 0xfe, !PT ;  /* 0x0000000003007212 */ /* 0x000fce00078efe04 */
.L_x_7676:
[----:B------:R-:W-:Y:S05]  /*5140*/  BSYNC B0 ;  /* 0x0000000000007941 */ /* 0x000fea0003800000 */
.L_x_7675:
[----:B------:R-:W-:-:S04]  /*5150*/  F2FP.F16.F32.PACK_AB R0, RZ, R0 ;  /* 0x00000000ff00723e */ /* 0x000fc800000000ff */
[----:B------:R-:W-:Y:S01]  /*5160*/  PRMT R2, R0, 0x7610, R2 ;  /* 0x0000761000027816 */ /* 0x000fe20000000002 */
[----:B------:R-:W-:Y:S06]  /*5170*/  BRA `(.L_x_7656) ;  /* 0x0000000000b47947 */ /* 0x000fec0003800000 */
.L_x_7668:
        /* <DEDUP_REMOVED lines=14> */
.L_x_7682:
[----:B------:R-:W-:Y:S05]  /*5260*/  BSYNC B0 ;  /* 0x0000000000007941 */ /* 0x000fea0003800000 */
.L_x_7681:
[----:B------:R-:W-:-:S04]  /*5270*/  F2FP.F16.F32.PACK_AB R0, RZ, R0 ;  /* 0x00000000ff00723e */ /* 0x000fc800000000ff */
[----:B------:R-:W-:Y:S01]  /*5280*/  PRMT R2, R0, 0x7610, R2 ;  /* 0x0000761000027816 */ /* 0x000fe20000000002 */
[----:B------:R-:W-:Y:S06]  /*5290*/  BRA `(.L_x_7656) ;  /* 0x00000000006c7947 */ /* 0x000fec0003800000 */
.L_x_7655:
        /* <DEDUP_REMOVED lines=16> */
.L_x_7683:
[----:B------:R-:W-:Y:S01]  /*53a0*/  PRMT R2, RZ, 0x7610, R2 ;  /* 0x00007610ff027816 */ /* 0x000fe20000000002 */
[----:B------:R-:W-:Y:S06]  /*53b0*/  BRA `(.L_x_7656) ;  /* 0x0000000000247947 */ /* 0x000fec0003800000 */
.L_x_7680:
[----:B------:R-:W2:Y:S02]  /*53c0*/  LDG.E.64 R4, desc[UR36][R4.64] ;  /* 0x0000002404047981 */ /* 0x000ea4000c1e1b00 */
[----:B--2---:R-:W0:Y:S02]  /*53d0*/  I2F.U64 R0, R4 ;  /* 0x0000000400007312 */ /* 0x004e240000301000 */
[----:B0-----:R-:W-:-:S04]  /*53e0*/  F2FP.F16.F32.PACK_AB R0, RZ, R0 ;  /* 0x00000000ff00723e */ /* 0x001fc800000000ff */
[----:B------:R-:W-:Y:S01]  /*53f0*/  PRMT R2, R0, 0x7610, R2 ;  /* 0x0000761000027816 */ /* 0x000fe20000000002 */
[----:B------:R-:W-:Y:S06]  /*5400*/  BRA `(.L_x_7656) ;  /* 0x0000000000107947 */ /* 0x000fec0003800000 */
.L_x_7679:
[----:B------:R-:W2:Y:S02]  /*5410*/  LDG.E R4, desc[UR36][R4.64] ;  /* 0x0000002404047981 */ /* 0x000ea4000c1e1900 */
[----:B--2---:R-:W-:-:S04]  /*5420*/  I2FP.F32.U32 R0, R4 ;  /* 0x0000000400007245 */ /* 0x004fc80000201000 */
[----:B------:R-:W-:-:S04]  /*5430*/  F2FP.F16.F32.PACK_AB R0, RZ, R0 ;  /* 0x00000000ff00723e */ /* 0x000fc800000000ff */
[----:B------:R-:W-:-:S07]  /*5440*/  PRMT R2, R0, 0x7610, R2 ;  /* 0x0000761000027816 */ /* 0x000fce0000000002 */
.L_x_7656:
        /* <DEDUP_REMOVED lines=21> */
.L_x_7687:
[----:B------:R-:W2:Y:S02]  /*55a0*/  LDG.E.U8 R4, desc[UR36][R4.64] ;  /* 0x0000002404047981 */ /* 0x000ea4000c1e1100 */
[----:B--2---:R-:W-:-:S04]  /*55b0*/  I2FP.F32.U32 R0, R4 ;  /* 0x0000000400007245 */ /* 0x004fc80000201000 */
[----:B------:R-:W-:-:S04]  /*55c0*/  F2FP.F16.F32.PACK_AB R0, RZ, R0 ;  /* 0x00000000ff00723e */ /* 0x000fc800000000ff */
[----:B------:R-:W-:Y:S01]  /*55d0*/  PRMT R26, R0, 0x7610, R26 ;  /* 0x00007610001a7816 */ /* 0x000fe2000000001a */
[----:B------:R-:W-:Y:S06]  /*55e0*/  BRA `(.L_x_7689) ;  /* 0x0000000c00bc7947 */ /* 0x000fec0003800000 */
.L_x_7686:
        /* <DEDUP_REMOVED lines=11> */
.L_x_7691:
[----:B------:R-:W2:Y:S02]  /*56a0*/  LDG.E R4, desc[UR36][R4.64] ;  /* 0x0000002404047981 */ /* 0x000ea4000c1e1900 */
[----:B--2---:R-:W-:-:S04]  /*56b0*/  I2FP.F32.S32 R0, R4 ;  /* 0x0000000400007245 */ /* 0x004fc80000201400 */
[----:B------:R-:W-:-:S04]  /*56c0*/  F2FP.F16.F32.PACK_AB R0, RZ, R0 ;  /* 0x00000000ff00723e */ /* 0x000fc800000000ff */
[----:B------:R-:W-:Y:S01]  /*56d0*/  PRMT R26, R0, 0x7610, R26 ;  /* 0x00007610001a7816 */ /* 0x000fe2000000001a */
[----:B------:R-:W-:Y:S06]  /*56e0*/  BRA `(.L_x_7689) ;  /* 0x0000000c007c7947 */ /* 0x000fec0003800000 */
.L_x_7690:
[----:B------:R-:W2:Y:S02]  /*56f0*/  LDG.E.U16 R4, desc[UR36][R4.64] ;  /* 0x0000002404047981 */ /* 0x000ea4000c1e1500 */
[----:B--2---:R-:W0:Y:S02]  /*5700*/  I2F.S16 R0, R4 ;  /* 0x0000000400007306 */ /* 0x004e240000101400 */
[----:B0-----:R-:W-:-:S04]  /*5710*/  F2FP.F16.F32.PACK_AB R0, RZ, R0 ;  /* 0x00000000ff00723e */ /* 0x001fc800000000ff */
[----:B------:R-:W-:Y:S01]  /*5720*/  PRMT R26, R0, 0x7610, R26 ;  /* 0x00007610001a7816 */ /* 0x000fe2000000001a */
[----:B------:R-:W-:Y:S06]  /*5730*/  BRA `(.L_x_7689) ;  /* 0x0000000c00687947 */ /* 0x000fec0003800000 */
.L_x_7685:
        /* <DEDUP_REMOVED lines=9> */
.L_x_7693:
[----:B------:R1:W5:Y:S01]  /*57d0*/  LDG.E.U16 R26, desc[UR36][R4.64] ;  /* 0x00000024041a7981 */ /* 0x000362000c1e1500 */
[----:B------:R-:W-:Y:S05]  /*57e0*/  BRA `(.L_x_7689) ;  /* 0x0000000c003c7947 */ /* 0x000fea0003800000 */
.L_x_7692:
        /* <DEDUP_REMOVED lines=9> */
.L_x_7695:
[----:B------:R0:W5:Y:S01]  /*5880*/  LDG.E.U16 R26, desc[UR36][R4.64] ;  /* 0x00000024041a7981 */ /* 0x000162000c1e1500 */
[----:B------:R-:W-:Y:S05]  /*5890*/  BRA `(.L_x_7689) ;  /* 0x0000000c00107947 */ /* 0x000fea0003800000 */
.L_x_7694:
        /* <DEDUP_REMOVED lines=9> */
.L_x_7684:
        /* <DEDUP_REMOVED lines=14> */
.L_x_7698:
        /* <DEDUP_REMOVED lines=9> */
.L_x_7697:
        /* <DEDUP_REMOVED lines=28> */
.L_x_7700:
        /* <DEDUP_REMOVED lines=12> */
[----:B------:R-:W-:-:S04]  /*5d20*/  F2FP.F16.F32.PACK_AB R0, RZ, R0 ;  /* 0x00000000ff00723e */ /* 0x000fc800000000ff */
[----:B------:R-:W-:Y:S01]  /*5d30*/  PRMT R26, R0, 0x7610, R26 ;  /* 0x00007610001a7816 */ /* 0x000fe2000000001a */
[----:B------:R-:W-:Y:S06]  /*5d40*/  BRA `(.L_x_7689) ;  /* 0x0000000400e47947 */ /* 0x000fec0003800000 */
.L_x_7699:
[----:B------:R-:W2:Y:S02]  /*5d50*/  LDG.E.U16 R0, desc[UR36][R4.64] ;  /* 0x0000002404007981 */ /* 0x000ea4000c1e1500 */
[----:B--2---:R-:W-:-:S05]  /*5d60*/  IMAD.U32 R0, R0, 0x10000, RZ ;  /* 0x0001000000007824 */ /* 0x004fca00078e00ff */
[----:B------:R-:W-:-:S04]  /*5d70*/  F2FP.F16.F32.PACK_AB R0, RZ, R0 ;  /* 0x00000000ff00723e */ /* 0x000fc800000000ff */
[----:B------:R-:W-:Y:S01]  /*5d80*/  PRMT R26, R0, 0x7610, R26 ;  /* 0x00007610001a7816 */ /* 0x000fe2000000001a */
[----:B------:R-:W-:Y:S06]  /*5d90*/  BRA `(.L_x_7689) ;  /* 0x0000000400d07947 */ /* 0x000fec0003800000 */
.L_x_7696:
        /* <DEDUP_REMOVED lines=13> */
.L_x_7703:
        /* <DEDUP_REMOVED lines=21> */
.L_x_7707:
[----:B------:R-:W-:Y:S05]  /*5fc0*/  BSYNC B1 ;  /* 0x0000000000017941 */ /* 0x000fea0003800000 */
.L_x_7706:
[----:B------:R-:W-:Y:S01]  /*5fd0*/  LEA R5, R0, 0x3b800000, 0x17 ;  /* 0x3b80000000057811 */ /* 0x000fe200078eb8ff */
[----:B------:R-:W-:-:S05]  /*5fe0*/  IMAD.SHL.U32 R0, R3, 0x100000, RZ ;  /* 0x0010000003007824 */ /* 0x000fca00078e00ff */
[----:B------:R-:W-:-:S07]  /*5ff0*/  LOP3.LUT R0, R5, R0, R6, 0xfe, !PT ;  /* 0x0000000005007212 */ /* 0x000fce00078efe06 */
.L_x_7705:
[----:B------:R-:W-:Y:S05]  /*6000*/  BSYNC B0 ;  /* 0x0000000000007941 */ /* 0x000fea0003800000 */
.L_x_7704:
[----:B------:R-:W-:-:S04]  /*6010*/  F2FP.F16.F32.PACK_AB R0, RZ, R0 ;  /* 0x00000000ff00723e */ /* 0x000fc800000000ff */
[----:B------:R-:W-:Y:S01]  /*6020*/  PRMT R26, R0, 0x7610, R26 ;  /* 0x00007610001a7816 */ /* 0x000fe2000000001a */
[----:B------:R-:W-:Y:S06]  /*6030*/  BRA `(.L_x_7689) ;  /* 0x0000000400287947 */ /* 0x000fec0003800000 */
.L_x_7702:
        /* <DEDUP_REMOVED lines=21> */
.L_x_7711:
[----:B------:R-:W-:Y:S05]  /*6190*/  BSYNC B1 ;  /* 0x0000000000017941 */ /* 0x000fea0003800000 */
.L_x_7710:
[----:B------:R-:W-:Y:S01]  /*61a0*/  LEA R5, R0, 0x37800000, 0x17 ;  /* 0x3780000000057811 */ /* 0x000fe200078eb8ff */
[----:B------:R-:W-:-:S05]  /*61b0*/  IMAD.SHL.U32 R0, R3, 0x200000, RZ ;  /* 0x0020000003007824 */ /* 0x000fca00078e00ff */
[----:B------:R-:W-:-:S07]  /*61c0*/  LOP3.LUT R0, R5, R0, R6, 0xfe, !PT ;  /* 0x0000000005007212 */ /* 0x000fce00078efe06 */
.L_x_7709:
[----:B------:R-:W-:Y:S05]  /*61d0*/  BSYNC B0 ;  /* 0x0000000000007941 */ /* 0x000fea0003800000 */
.L_x_7708:
[----:B------:R-:W-:-:S04]  /*61e0*/  F2FP.F16.F32.PACK_AB R0, RZ, R0 ;  /* 0x00000000ff00723e */ /* 0x000fc800000000ff */
[----:B------:R-:W-:Y:S01]  /*61f0*/  PRMT R26, R0, 0x7610, R26 ;  /* 0x00007610001a7816 */ /* 0x000fe2000000001a */
[----:B------:R-:W-:Y:S06]  /*6200*/  BRA `(.L_x_7689) ;  /* 0x0000000000b47947 */ /* 0x000fec0003800000 */
.L_x_7701:
        /* <DEDUP_REMOVED lines=14> */
.L_x_7715:
[----:B------:R-:W-:Y:S05]  /*62f0*/  BSYNC B0 ;  /* 0x0000000000007941 */ /* 0x000fea0003800000 */
.L_x_7714:
[----:B------:R-:W-:-:S04]  /*6300*/  F2FP.F16.F32.PACK_AB R0, RZ, R0 ;  /* 0x00000000ff00723e */ /* 0x000fc800000000ff */
[----:B------:R-:W-:Y:S01]  /*6310*/  PRMT R26, R0, 0x7610, R26 ;  /* 0x00007610001a7816 */ /* 0x000fe2000000001a */
[----:B------:R-:W-:Y:S06]  /*6320*/  BRA `(.L_x_7689) ;  /* 0x00000000006c7947 */ /* 0x000fec0003800000 */
.L_x_7688:
        /* <DEDUP_REMOVED lines=16> */
.L_x_7716:
[----:B------:R-:W-:Y:S01]  /*6430*/  PRMT R26, RZ, 0x7610, R26 ;  /* 0x00007610ff1a7816 */ /* 0x000fe2000000001a */
[----:B------:R-:W-:Y:S06]  /*6440*/  BRA `(.L_x_7689) ;  /* 0x0000000000247947 */ /* 0x000fec0003800000 */
.L_x_7713:
[----:B------:R-:W2:Y:S02]  /*6450*/  LDG.E.64 R4, desc[UR36][R4.64] ;  /* 0x0000002404047981 */ /* 0x000ea4000c1e1b00 */
[----:B--2---:R-:W0:Y:S02]  /*6460*/  I2F.U64 R0, R4 ;  /* 0x0000000400007312 */ /* 0x004e240000301000 */
[----:B0-----:R-:W-:-:S04]  /*6470*/  F2FP.F16.F32.PACK_AB R0, RZ, R0 ;  /* 0x00000000ff00723e */ /* 0x001fc800000000ff */
[----:B------:R-:W-:Y:S01]  /*6480*/  PRMT R26, R0, 0x7610, R26 ;  /* 0x00007610001a7816 */ /* 0x000fe2000000001a */
[----:B------:R-:W-:Y:S06]  /*6490*/  BRA `(.L_x_7689) ;  /* 0x0000000000107947 */ /* 0x000fec0003800000 */
.L_x_7712:
[----:B------:R-:W2:Y:S02]  /*64a0*/  LDG.E R4, desc[UR36][R4.64] ;  /* 0x0000002404047981 */ /* 0x000ea4000c1e1900 */
[----:B--2---:R-:W-:-:S04]  /*64b0*/  I2FP.F32.U32 R0, R4 ;  /* 0x0000000400007245 */ /* 0x004fc80000201000 */
[----:B------:R-:W-:-:S04]  /*64c0*/  F2FP.F16.F32.PACK_AB R0, RZ, R0 ;  /* 0x00000000ff00723e */ /* 0x000fc800000000ff */
[----:B------:R-:W-:-:S07]  /*64d0*/  PRMT R26, R0, 0x7610, R26 ;  /* 0x00007610001a7816 */ /* 0x000fce000000001a */
.L_x_7689:
[----:B------:R-:W-:-:S07]  /*64e0*/  VIADD R19, R19, 0x80 ;  /* 0x0000008013137836 */ /* 0x000fce0000000000 */
.L_x_7617:
[----:B------:R-:W-:Y:S05]  /*64f0*/  BSYNC B6 ;  /* 0x0000000000067941 */ /* 0x000fea0003800000 */
.L_x_7616:
[----:B------:R-:W2:Y:S01]  /*6500*/  LDC R0, c[0x0][0x210] ;  /* 0x00008400ff007b82 */ /* 0x000ea20000000800 */
[----:B------:R-:W-:Y:S01]  /*6510*/  BSSY B6, `(.L_x_7717) ;  /* 0x0000327000067945 */ /* 0x000fe20003800000 */
[----:B------:R-:W-:Y:S02]  /*6520*/  PRMT R16, RZ, 0x7610, R16 ;  /* 0x00007610ff107816 */ /* 0x000fe40000000010 */
[----:B------:R-:W-:Y:S02]  /*6530*/  PRMT R22, RZ, 0x7610, R22 ;  /* 0x00007610ff167816 */ /* 0x000fe40000000016 */
[----:B------:R-:W-:Y:S02]  /*6540*/  PRMT R17, RZ, 0x7610, R17 ;  /* 0x00007610ff117816 */ /* 0x000fe40000000011 */
[----:B------:R-:W-:Y:S01]  /*6550*/  PRMT R23, RZ, 0x7610, R23 ;  /* 0x00007610ff177816 */ /* 0x000fe20000000017 */
[----:B--2---:R-:W-:-:S05]  /*6560*/  IMAD R0, R24, -0x200, R0 ;  /* 0xfffffe0018007824 */ /* 0x004fca00078e0200 */
[----:B------:R-:W-:-:S13]  /*6570*/  ISETP.GE.AND P0, PT, R19, R0, PT ;  /* 0x000000001300720c */ /* 0x000fda0003f06270 */
        /* <DEDUP_REMOVED lines=23> */
.L_x_7722:
[----:B------:R-:W2:Y:S02]  /*66f0*/  LDG.E.U8 R4, desc[UR36][R4.64] ;  /* 0x0000002404047981 */ /* 0x000ea4000c1e1100 */
[----:B--2---:R-:W-:-:S04]  /*6700*/  I2FP.F32.U32 R0, R4 ;  /* 0x0000000400007245 */ /* 0x004fc80000201000 */
[----:B------:R-:W-:-:S04]  /*6710*/  F2FP.F16.F32.PACK_AB R0, RZ, R0 ;  /* 0x00000000ff00723e */ /* 0x000fc800000000ff */
[----:B------:R-:W-:Y:S01]  /*6720*/  PRMT R22, R0, 0x7610, R22 ;  /* 0x0000761000167816 */ /* 0x000fe20000000016 */
[----:B------:R-:W-:Y:S06]  /*6730*/  BRA `(.L_x_7724) ;  /* 0x0000000c00bc7947 */ /* 0x000fec0003800000 */
.L_x_7721:
        /* <DEDUP_REMOVED lines=11> */
.L_x_7726:
[----:B------:R-:W2:Y:S02]  /*67f0*/  LDG.E R4, desc[UR36][R4.64] ;  /* 0x0000002404047981 */ /* 0x000ea4000c1e1900 */
[----:B--2---:R-:W-:-:S04]  /*6800*/  I2FP.F32.S32 R0, R4 ;  /* 0x0000000400007245 */ /* 0x004fc80000201400 */
[----:B------:R-:W-:-:S04]  /*6810*/  F2FP.F16.F32.PACK_AB R0, RZ, R0 ;  /* 0x00000000ff00723e */ /* 0x000fc800000000ff */
[----:B------:R-:W-:Y:S01]  /*6820*/  PRMT R22, R0, 0x7610, R22 ;  /* 0x0000761000167816 */ /* 0x000fe20000000016 */
[----:B------:R-:W-:Y:S06]  /*6830*/  BRA `(.L_x_7724) ;  /* 0x0000000c007c7947 */ /* 0x000fec0003800000 */
.L_x_7725:
[----:B------:R-:W2:Y:S02]  /*6840*/  LDG.E.U16 R4, desc[UR36][R4.64] ;  /* 0x0000002404047981 */ /* 0x000ea4000c1e1500 */
[----:B--2---:R-:W0:Y:S02]  /*6850*/  I2F.S16 R0, R4 ;  /* 0x0000000400007306 */ /* 0x004e240000101400 */
[----:B0-----:R-:W-:-:S04]  /*6860*/  F2FP.F16.F32.PACK_AB R0, RZ, R0 ;  /* 0x00000000ff00723e */ /* 0x001fc800000000ff */
[----:B------:R-:W-:Y:S01]  /*6870*/  PRMT R22, R0, 0x7610, R22 ;  /* 0x0000761000167816 */ /* 0x000fe20000000016 */
[----:B------:R-:W-:Y:S06]  /*6880*/  BRA `(.L_x_7724) ;  /* 0x0000000c00687947 */ /* 0x000fec0003800000 */
.L_x_7720:
        /* <DEDUP_REMOVED lines=9> */
.L_x_7728:
[----:B------:R0:W5:Y:S01]  /*6920*/  LDG.E.U16 R22, desc[UR36][R4.64] ;  /* 0x0000002404167981 */ /* 0x000162000c1e1500 */
[----:B------:R-:W-:Y:S05]  /*6930*/  BRA `(.L_x_7724) ;  /* 0x0000000c003c7947 */ /* 0x000fea0003800000 */
.L_x_7727:
        /* <DEDUP_REMOVED lines=9> */
.L_x_7730:
[----:B------:R1:W5:Y:S01]  /*69d0*/  LDG.E.U16 R22, desc[UR36][R4.64] ;  /* 0x0000002404167981 */ /* 0x000362000c1e1500 */
[----:B------:R-:W-:Y:S05]  /*69e0*/  BRA `(.L_x_7724) ;  /* 0x0000000c00107947 */ /* 0x000fea0003800000 */
.L_x_7729:
        /* <DEDUP_REMOVED lines=9> */
.L_x_7719:
        /* <DEDUP_REMOVED lines=14> */
.L_x_7733:
        /* <DEDUP_REMOVED lines=9> */
.L_x_7732:
        /* <DEDUP_REMOVED lines=28> */
.L_x_7735:
        /* <DEDUP_REMOVED lines=15> */
.L_x_7734:
[----:B------:R-:W2:Y:S02]  /*6ea0*/  LDG.E.U16 R0, desc[UR36][R4.64] ;  /* 0x0000002404007981 */ /* 0x000ea4000c1e1500 */
[----:B--2---:R-:W-:-:S05]  /*6eb0*/  IMAD.U32 R0, R0, 0x10000, RZ ;  /* 0x0001000000007824 */ /* 0x004fca00078e00ff */
[----:B------:R-:W-:-:S04]  /*6ec0*/  F2FP.F16.F32.PACK_AB R0, RZ, R0 ;  /* 0x00000000ff00723e */ /* 0x000fc800000000ff */
[----:B------:R-:W-:Y:S01]  /*6ed0*/  PRMT R22, R0, 0x7610, R22 ;  /* 0x0000761000167816 */ /* 0x000fe20000000016 */
[----:B------:R-:W-:Y:S06]  /*6ee0*/  BRA `(.L_x_7724) ;  /* 0x0000000400d07947 */ /* 0x000fec0003800000 */
.L_x_7731:
        /* <DEDUP_REMOVED lines=13> */
.L_x_7738:
        /* <DEDUP_REMOVED lines=21> */
.L_x_7742:
[----:B------:R-:W-:Y:S05]  /*7110*/  BSYNC B1 ;  /* 0x0000000000017941 */ /* 0x000fea0003800000 */
.L_x_7741:
[----:B------:R-:W-:Y:S01]  /*7120*/  LEA R5, R0, 0x3b800000, 0x17 ;  /* 0x3b80000000057811 */ /* 0x000fe200078eb8ff */
[----:B------:R-:W-:-:S05]  /*7130*/  IMAD.SHL.U32 R0, R3, 0x100000, RZ ;  /* 0x0010000003007824 */ /* 0x000fca00078e00ff */
[----:B------:R-:W-:-:S07]  /*7140*/  LOP3.LUT R0, R5, R0, R6, 0xfe, !PT ;  /* 0x0000000005007212 */ /* 0x000fce00078efe06 */
.L_x_7740:
[----:B------:R-:W-:Y:S05]  /*7150*/  BSYNC B0 ;  /* 0x0000000000007941 */ /* 0x000fea0003800000 */
.L_x_7739:
[----:B------:R-:W-:-:S04]  /*7160*/  F2FP.F16.F32.PACK_AB R0, RZ, R0 ;  /* 0x00000000ff00723e */ /* 0x000fc800000000ff */
[----:B------:R-:W-:Y:S01]  /*7170*/  PRMT R22, R0, 0x7610, R22 ;  /* 0x0000761000167816 */ /* 0x000fe20000000016 */
[----:B------:R-:W-:Y:S06]  /*7180*/  BRA `(.L_x_7724) ;  /* 0x0000000400287947 */ /* 0x000fec0003800000 */
.L_x_7737:
        /* <DEDUP_REMOVED lines=21> */
.L_x_7746:
[----:B------:R-:W-:Y:S05]  /*72e0*/  BSYNC B1 ;  /* 0x0000000000017941 */ /* 0x000fea0003800000 */
.L_x_7745:
[----:B------:R-:W-:Y:S01]  /*72f0*/  LEA R5, R0, 0x37800000, 0x17 ;  /* 0x3780000000057811 */ /* 0x000fe200078eb8ff */
[----:B------:R-:W-:-:S05]  /*7300*/  IMAD.SHL.U32 R0, R3, 0x200000, RZ ;  /* 0x0020000003007824 */ /* 0x000fca00078e00ff */
[----:B------:R-:W-:-:S07]  /*7310*/  LOP3.LUT R0, R5, R0, R6, 0xfe, !PT ;  /* 0x0000000005007212 */ /* 0x000fce00078efe06 */
.L_x_7744:
[----:B------:R-:W-:Y:S05]  /*7320*/  BSYNC B0 ;  /* 0x0000000000007941 */ /* 0x000fea0003800000 */
.L_x_7743:
[----:B------:R-:W-:-:S04]  /*7330*/  F2FP.F16.F32.PACK_AB R0, RZ, R0 ;  /* 0x00000000ff00723e */ /* 0x000fc800000000ff */
[----:B------:R-:W-:Y:S01]  /*7340*/  PRMT R22, R0, 0x7610, R22 ;  /* 0x0000761000167816 */ /* 0x000fe20000000016 */
[----:B------:R-:W-:Y:S06]  /*7350*/  BRA `(.L_x_7724) ;  /* 0x0000000000b47947 */ /* 0x000fec0003800000 */
.L_x_7736:
        /* <DEDUP_REMOVED lines=14> */
.L_x_7750:
[----:B------:R-:W-:Y:S05]  /*7440*/  BSYNC B0 ;  /* 0x0000000000007941 */ /* 0x000fea0003800000 */
.L_x_7749:
[----:B------:R-:W-:-:S04]  /*7450*/  F2FP.F16.F32.PACK_AB R0, RZ, R0 ;  /* 0x00000000ff00723e */ /* 0x000fc800000000ff */
[----:B------:R-:W-:Y:S01]  /*7460*/  PRMT R22, R0, 0x7610, R22 ;  /* 0x0000761000167816 */ /* 0x000fe20000000016 */
[----:B------:R-:W-:Y:S06]  /*7470*/  BRA `(.L_x_7724) ;  /* 0x00000000006c7947 */ /* 0x000fec0003800000 */
.L_x_7723:
        /* <DEDUP_REMOVED lines=16> */
.L_x_7751:
[----:B------:R-:W-:Y:S01]  /*7580*/  PRMT R22, RZ, 0x7610, R22 ;  /* 0x00007610ff167816 */ /* 0x000fe20000000016 */
[----:B------:R-:W-:Y:S06]  /*7590*/  BRA `(.L_x_7724) ;  /* 0x0000000000247947 */ /* 0x000fec0003800000 */
.L_x_7748:
[----:B------:R-:W2:Y:S02]  /*75a0*/  LDG.E.64 R4, desc[UR36][R4.64] ;  /* 0x0000002404047981 */ /* 0x000ea4000c1e1b00 */
[----:B--2---:R-:W0:Y:S02]  /*75b0*/  I2F.U64 R0, R4 ;  /* 0x0000000400007312 */ /* 0x004e240000301000 */
[----:B0-----:R-:W-:-:S04]  /*75c0*/  F2FP.F16.F32.PACK_AB R0, RZ, R0 ;  /* 0x00000000ff00723e */ /* 0x001fc800000000ff */
[----:B------:R-:W-:Y:S01]  /*75d0*/  PRMT R22, R0, 0x7610, R22 ;  /* 0x0000761000167816 */ /* 0x000fe20000000016 */
[----:B------:R-:W-:Y:S06]  /*75e0*/  BRA `(.L_x_7724) ;  /* 0x0000000000107947 */ /* 0x000fec0003800000 */
.L_x_7747:
[----:B------:R-:W2:Y:S02]  /*75f0*/  LDG.E R4, desc[UR36][R4.64] ;  /* 0x0000002404047981 */ /* 0x000ea4000c1e1900 */
[----:B--2---:R-:W-:-:S04]  /*7600*/  I2FP.F32.U32 R0, R4 ;  /* 0x0000000400007245 */ /* 0x004fc80000201000 */
[----:B------:R-:W-:-:S04]  /*7610*/  F2FP.F16.F32.PACK_AB R0, RZ, R0 ;  /* 0x00000000ff00723e */ /* 0x000fc800000000ff */
[----:B------:R-:W-:-:S07]  /*7620*/  PRMT R22, R0, 0x7610, R22 ;  /* 0x0000761000167816 */ /* 0x000fce0000000016 */
.L_x_7724:
[----:B------:R-:W2:Y:S01]  /*7630*/  LDC.U8 R6, c[0x0][0x23d] ;  /* 0x00008f40ff067b82 */ /* 0x000ea20000000000 */
[----:B------:R-:W-:Y:S02]  /*7640*/  ULDC UR4, c[0x0][0x244] ;  /* 0x0000910000047ab9 */ /* 0x000fe40000000800 */
[----:B------:R-:W-:-:S05]  /*7650*/  IMAD R3, R23, UR4, RZ ;  /* 0x0000000417037c24 */ /* 0x000fca000f8e02ff */
[----:B01----:R-:W0:Y:S01]  /*7660*/  LDC.64 R4, c[0x0][0x228] ;  /* 0x00008a00ff047b82 */ /* 0x003e220000000a00 */
[----:B--2---:R-:W-:-:S04]  /*7670*/  PRMT R0, R6, 0x9910, RZ ;  /* 0x0000991006007816 */ /* 0x004fc800000000ff */
        /* <DEDUP_REMOVED lines=17> */
.L_x_7755:
[----:B------:R-:W2:Y:S02]  /*7790*/  LDG.E.U8 R4, desc[UR36][R4.64] ;  /* 0x0000002404047981 */ /* 0x000ea4000c1e1100 */
[----:B--2---:R-:W-:-:S04]  /*77a0*/  I2FP.F32.U32 R0, R4 ;  /* 0x0000000400007245 */ /* 0x004fc80000201000 */
[----:B------:R-:W-:-:S04]  /*77b0*/  F2FP.F16.F32.PACK_AB R0, RZ, R0 ;  /* 0x00000000ff00723e */ /* 0x000fc800000000ff */
[----:B------:R-:W-:Y:S01]  /*77c0*/  PRMT R17, R0, 0x7610, R17 ;  /* 0x0000761000117816 */ /* 0x000fe20000000011 */
[----:B------:R-:W-:Y:S06]  /*77d0*/  BRA `(.L_x_7757) ;  /* 0x0000000c00bc7947 */ /* 0x000fec0003800000 */
.L_x_7754:
        /* <DEDUP_REMOVED lines=11> */
.L_x_7759:
[----:B------:R-:W2:Y:S02]  /*7890*/  LDG.E R4, desc[UR36][R4.64] ;  /* 0x0000002404047981 */ /* 0x000ea4000c1e1900 */
[----:B--2---:R-:W-:-:S04]  /*78a0*/  I2FP.F32.S32 R0, R4 ;  /* 0x0000000400007245 */ /* 0x004fc80000201400 */
[----:B------:R-:W-:-:S04]  /*78b0*/  F2FP.F16.F32.PACK_AB R0, RZ, R0 ;  /* 0x00000000ff00723e */ /* 0x000fc800000000ff */
[----:B------:R-:W-:Y:S01]  /*78c0*/  PRMT R17, R0, 0x7610, R17 ;  /* 0x0000761000117816 */ /* 0x000fe20000000011 */
[----:B------:R-:W-:Y:S06]  /*78d0*/  BRA `(.L_x_7757) ;  /* 0x0000000c007c7947 */ /* 0x000fec0003800000 */
.L_x_7758:
[----:B------:R-:W2:Y:S02]  /*78e0*/  LDG.E.U16 R4, desc[UR36][R4.64] ;  /* 0x0000002404047981 */ /* 0x000ea4000c1e1500 */
[----:B--2---:R-:W0:Y:S02]  /*78f0*/  I2F.S16 R0, R4 ;  /* 0x0000000400007306 */ /* 0x004e240000101400 */
[----:B0-----:R-:W-:-:S04]  /*7900*/  F2FP.F16.F32.PACK_AB R0, RZ, R0 ;  /* 0x00000000ff00723e */ /* 0x001fc800000000ff */
[----:B------:R-:W-:Y:S01]  /*7910*/  PRMT R17, R0, 0x7610, R17 ;  /* 0x0000761000117816 */ /* 0x000fe20000000011 */
[----:B------:R-:W-:Y:S06]  /*7920*/  BRA `(.L_x_7757) ;  /* 0x0000000c00687947 */ /* 0x000fec0003800000 */
.L_x_7753:
        /* <DEDUP_REMOVED lines=9> */
.L_x_7761:
[----:B------:R0:W5:Y:S01]  /*79c0*/  LDG.E.U16 R17, desc[UR36][R4.64] ;  /* 0x0000002404117981 */ /* 0x000162000c1e1500 */
[----:B------:R-:W-:Y:S05]  /*79d0*/  BRA `(.L_x_7757) ;  /* 0x0000000c003c7947 */ /* 0x000fea0003800000 */
.L_x_7760:
        /* <DEDUP_REMOVED lines=9> */
.L_x_7763:
[----:B------:R1:W5:Y:S01]  /*7a70*/  LDG.E.U16 R17, desc[UR36][R4.64] ;  /* 0x0000002404117981 */ /* 0x000362000c1e1500 */
[----:B------:R-:W-:Y:S05]  /*7a80*/  BRA `(.L_x_7757) ;  /* 0x0000000c00107947 */ /* 0x000fea0003800000 */
.L_x_7762:
        /* <DEDUP_REMOVED lines=9> */
.L_x_7752:
        /* <DEDUP_REMOVED lines=14> */
.L_x_7766:
        /* <DEDUP_REMOVED lines=9> */
.L_x_7765:
        /* <DEDUP_REMOVED lines=28> */
.L_x_7768:
        /* <DEDUP_REMOVED lines=15> */
.L_x_7767:
[----:B------:R-:W2:Y:S02]  /*7f40*/  LDG.E.U16 R0, desc[UR36][R4.64] ;  /* 0x0000002404007981 */ /* 0x000ea4000c1e1500 */
[----:B--2---:R-:W-:-:S05]  /*7f50*/  IMAD.U32 R0, R0, 0x10000, RZ ;  /* 0x0001000000007824 */ /* 0x004fca00078e00ff */
[----:B------:R-:W-:-:S04]  /*7f60*/  F2FP.F16.F32.PACK_AB R0, RZ, R0 ;  /* 0x00000000ff00723e */ /* 0x000fc800000000ff */
[----:B------:R-:W-:Y:S01]  /*7f70*/  PRMT R17, R0, 0x7610, R17 ;  /* 0x0000761000117816 */ /* 0x000fe20000000011 */
[----:B------:R-:W-:Y:S06]  /*7f80*/  BRA `(.L_x_7757) ;  /* 0x0000000400d07947 */ /* 0x000fec0003800000 */
.L_x_7764:
        /* <DEDUP_REMOVED lines=13> */
.L_x_7771:
        /* <DEDUP_REMOVED lines=21> */
.L_x_7775:
[----:B------:R-:W-:Y:S05]  /*81b0*/  BSYNC B1 ;  /* 0x0000000000017941 */ /* 0x000fea0003800000 */
.L_x_7774:
[----:B------:R-:W-:Y:S01]  /*81c0*/  LEA R5, R0, 0x3b800000, 0x17 ;  /* 0x3b80000000057811 */ /* 0x000fe200078eb8ff */
[----:B------:R-:W-:-:S05]  /*81d0*/  IMAD.SHL.U32 R0, R3, 0x100000, RZ ;  /* 0x0010000003007824 */ /* 0x000fca00078e00ff */
[----:B------:R-:W-:-:S07]  /*81e0*/  LOP3.LUT R0, R5, R0, R6, 0xfe, !PT ;  /* 0x0000000005007212 */ /* 0x000fce00078efe06 */
.L_x_7773:
[----:B------:R-:W-:Y:S05]  /*81f0*/  BSYNC B0 ;  /* 0x0000000000007941 */ /* 0x000fea0003800000 */
.L_x_7772:
[----:B------:R-:W-:-:S04]  /*8200*/  F2FP.F16.F32.PACK_AB R0, RZ, R0 ;  /* 0x00000000ff00723e */ /* 0x000fc800000000ff */
[----:B------:R-:W-:Y:S01]  /*8210*/  PRMT R17, R0, 0x7610, R17 ;  /* 0x0000761000117816 */ /* 0x000fe20000000011 */
[----:B------:R-:W-:Y:S06]  /*8220*/  BRA `(.L_x_7757) ;  /* 0x0000000400287947 */ /* 0x000fec0003800000 */
.L_x_7770:
        /* <DEDUP_REMOVED lines=21> */
.L_x_7779:
[----:B------:R-:W-:Y:S05]  /*8380*/  BSYNC B1 ;  /* 0x0000000000017941 */ /* 0x000fea0003800000 */
.L_x_7778:
[----:B------:R-:W-:Y:S01]  /*8390*/  LEA R5, R0, 0x37800000, 0x17 ;  /* 0x3780000000057811 */ /* 0x000fe200078eb8ff */
[----:B------:R-:W-:-:S05]  /*83a0*/  IMAD.SHL.U32 R0, R3, 0x200000, RZ ;  /* 0x0020000003007824 */ /* 0x000fca00078e00ff */
[----:B------:R-:W-:-:S07]  /*83b0*/  LOP3.LUT R0, R5, R0, R6, 0xfe, !PT ;  /* 0x0000000005007212 */ /* 0x000fce00078efe06 */
.L_x_7777:
[----:B------:R-:W-:Y:S05]  /*83c0*/  BSYNC B0 ;  /* 0x0000000000007941 */ /* 0x000fea0003800000 */
.L_x_7776:
[----:B------:R-:W-:-:S04]  /*83d0*/  F2FP.F16.F32.PACK_AB R0, RZ, R0 ;  /* 0x00000000ff00723e */ /* 0x000fc800000000ff */
[----:B------:R-:W-:Y:S01]  /*83e0*/  PRMT R17, R0, 0x7610, R17 ;  /* 0x0000761000117816 */ /* 0x000fe20000000011 */
[----:B------:R-:W-:Y:S06]  /*83f0*/  BRA `(.L_x_7757) ;  /* 0x0000000000b47947 */ /* 0x000fec0003800000 */
.L_x_7769:
        /* <DEDUP_REMOVED lines=14> */
.L_x_7783:
[----:B------:R-:W-:Y:S05]  /*84e0*/  BSYNC B0 ;  /* 0x0000000000007941 */ /* 0x000fea0003800000 */
.L_x_7782:
[----:B------:R-:W-:-:S04]  /*84f0*/  F2FP.F16.F32.PACK_AB R0, RZ, R0 ;  /* 0x00000000ff00723e */ /* 0x000fc800000000ff */
[----:B------:R-:W-:Y:S01]  /*8500*/  PRMT R17, R0, 0x7610, R17 ;  /* 0x0000761000117816 */ /* 0x000fe20000000011 */
[----:B------:R-:W-:Y:S06]  /*8510*/  BRA `(.L_x_7757) ;  /* 0x00000000006c7947 */ /* 0x000fec0003800000 */
.L_x_7756:
        /* <DEDUP_REMOVED lines=16> */
.L_x_7784:
[----:B------:R-:W-:Y:S01]  /*8620*/  PRMT R17, RZ, 0x7610, R17 ;  /* 0x00007610ff117816 */ /* 0x000fe20000000011 */
[----:B------:R-:W-:Y:S06]  /*8630*/  BRA `(.L_x_7757) ;  /* 0x0000000000247947 */ /* 0x000fec0003800000 */
.L_x_7781:
[----:B------:R-:W2:Y:S02]  /*8640*/  LDG.E.64 R4, desc[UR36][R4.64] ;  /* 0x0000002404047981 */ /* 0x000ea4000c1e1b00 */
[----:B--2---:R-:W0:Y:S02]  /*8650*/  I2F.U64 R0, R4 ;  /* 0x0000000400007312 */ /* 0x004e240000301000 */
[----:B0-----:R-:W-:-:S04]  /*8660*/  F2FP.F16.F32.PACK_AB R0, RZ, R0 ;  /* 0x00000000ff00723e */ /* 0x001fc800000000ff */
[----:B------:R-:W-:Y:S01]  /*8670*/  PRMT R17, R0, 0x7610, R17 ;  /* 0x0000761000117816 */ /* 0x000fe20000000011 */
[----:B------:R-:W-:Y:S06]  /*8680*/  BRA `(.L_x_7757) ;  /* 0x0000000000107947 */ /* 0x000fec0003800000 */
.L_x_7780:
[----:B------:R-:W2:Y:S02]  /*8690*/  LDG.E R4, desc[UR36][R4.64] ;  /* 0x0000002404047981 */ /* 0x000ea4000c1e1900 */
[----:B--2---:R-:W-:-:S04]  /*86a0*/  I2FP.F32.U32 R0, R4 ;  /* 0x0000000400007245 */ /* 0x004fc80000201000 */
[----:B------:R-:W-:-:S04]  /*86b0*/  F2FP.F16.F32.PACK_AB R0, RZ, R0 ;  /* 0x00000000ff00723e */ /* 0x000fc800000000ff */
[----:B------:R-:W-:-:S07]  /*86c0*/  PRMT R17, R0, 0x7610, R17 ;  /* 0x0000761000117816 */ /* 0x000fce0000000011 */
.L_x_7757:
        /* <DEDUP_REMOVED lines=22> */
.L_x_7788:
[----:B------:R-:W2:Y:S02]  /*8830*/  LDG.E.U8 R4, desc[UR36][R4.64] ;  /* 0x0000002404047981 */ /* 0x000ea4000c1e1100 */
[----:B--2---:R-:W-:-:S04]  /*8840*/  I2FP.F32.U32 R0, R4 ;  /* 0x0000000400007245 */ /* 0x004fc80000201000 */
[----:B------:R-:W-:-:S04]  /*8850*/  F2FP.F16.F32.PACK_AB R0, RZ, R0 ;  /* 0x00000000ff00723e */ /* 0x000fc800000000ff */
[----:B------:R-:W-:Y:S01]  /*8860*/  PRMT R23, R0, 0x7610, R23 ;  /* 0x0000761000177816 */ /* 0x000fe20000000017 */
[----:B------:R-:W-:Y:S06]  /*8870*/  BRA `(.L_x_7790) ;  /* 0x0000000c00bc7947 */ /* 0x000fec0003800000 */
.L_x_7787:
        /* <DEDUP_REMOVED lines=11> */
.L_x_7792:
[----:B------:R-:W2:Y:S02]  /*8930*/  LDG.E R4, desc[UR36][R4.64] ;  /* 0x0000002404047981 */ /* 0x000ea4000c1e1900 */
[----:B--2---:R-:W-:-:S04]  /*8940*/  I2FP.F32.S32 R0, R4 ;  /* 0x0000000400007245 */ /* 0x004fc80000201400 */
[----:B------:R-:W-:-:S04]  /*8950*/  F2FP.F16.F32.PACK_AB R0, RZ, R0 ;  /* 0x00000000ff00723e */ /* 0x000fc800000000ff */
[----:B------:R-:W-:Y:S01]  /*8960*/  PRMT R23, R0, 0x7610, R23 ;  /* 0x0000761000177816 */ /* 0x000fe20000000017 */
[----:B------:R-:W-:Y:S06]  /*8970*/  BRA `(.L_x_7790) ;  /* 0x0000000c007c7947 */ /* 0x000fec0003800000 */
.L_x_7791:
[----:B------:R-:W2:Y:S02]  /*8980*/  LDG.E.U16 R4, desc[UR36][R4.64] ;  /* 0x0000002404047981 */ /* 0x000ea4000c1e1500 */
[----:B--2---:R-:W0:Y:S02]  /*8990*/  I2F.S16 R0, R4 ;  /* 0x0000000400007306 */ /* 0x004e240000101400 */
[----:B0-----:R-:W-:-:S04]  /*89a0*/  F2FP.F16.F32.PACK_AB R0, RZ, R0 ;  /* 0x00000000ff00723e */ /* 0x001fc800000000ff */
[----:B------:R-:W-:Y:S01]  /*89b0*/  PRMT R23, R0, 0x7610, R23 ;  /* 0x0000761000177816 */ /* 0x000fe20000000017 */
[----:B------:R-:W-:Y:S06]  /*89c0*/  BRA `(.L_x_7790) ;  /* 0x0000000c00687947 */ /* 0x000fec0003800000 */
.L_x_7786:
        /* <DEDUP_REMOVED lines=9> */
.L_x_7794:
[----:B------:R0:W5:Y:S01]  /*8a60*/  LDG.E.U16 R23, desc[UR36][R4.64] ;  /* 0x0000002404177981 */ /* 0x000162000c1e1500 */
[----:B------:R-:W-:Y:S05]  /*8a70*/  BRA `(.L_x_7790) ;  /* 0x0000000c003c7947 */ /* 0x000fea0003800000 */
.L_x_7793:
        /* <DEDUP_REMOVED lines=9> */
.L_x_7796:
[----:B------:R1:W5:Y:S01]  /*8b10*/  LDG.E.U16 R23, desc[UR36][R4.64] ;  /* 0x0000002404177981 */ /* 0x000362000c1e1500 */
[----:B------:R-:W-:Y:S05]  /*8b20*/  BRA `(.L_x_7790) ;  /* 0x0000000c00107947 */ /* 0x000fea0003800000 */
.L_x_7795:
        /* <DEDUP_REMOVED lines=9> */
.L_x_7785:
        /* <DEDUP_REMOVED lines=14> */
.L_x_7799:
        /* <DEDUP_REMOVED lines=9> */
.L_x_7798:
        /* <DEDUP_REMOVED lines=28> */
.L_x_7801:
        /* <DEDUP_REMOVED lines=15> */
.L_x_7800:
[----:B------:R-:W2:Y:S02]  /*8fe0*/  LDG.E.U16 R0, desc[UR36][R4.64] ;  /* 0x0000002404007981 */ /* 0x000ea4000c1e1500 */
[----:B--2---:R-:W-:-:S05]  /*8ff0*/  IMAD.U32 R0, R0, 0x10000, RZ ;  /* 0x0001000000007824 */ /* 0x004fca00078e00ff */
[----:B------:R-:W-:-:S04]  /*9000*/  F2FP.F16.F32.PACK_AB R0, RZ, R0 ;  /* 0x00000000ff00723e */ /* 0x000fc800000000ff */
[----:B------:R-:W-:Y:S01]  /*9010*/  PRMT R23, R0, 0x7610, R23 ;  /* 0x0000761000177816 */ /* 0x000fe20000000017 */
[----:B------:R-:W-:Y:S06]  /*9020*/  BRA `(.L_x_7790) ;  /* 0x0000000400d07947 */ /* 0x000fec0003800000 */
.L_x_7797:
        /* <DEDUP_REMOVED lines=13> */
.L_x_7804:
        /* <DEDUP_REMOVED lines=21> */
.L_x_7808:
[----:B------:R-:W-:Y:S05]  /*9250*/  BSYNC B1 ;  /* 0x0000000000017941 */ /* 0x000fea0003800000 */
.L_x_7807:
[----:B------:R-:W-:Y:S01]  /*9260*/  LEA R5, R0, 0x3b800000, 0x17 ;  /* 0x3b80000000057811 */ /* 0x000fe200078eb8ff */
[----:B------:R-:W-:-:S05]  /*9270*/  IMAD.SHL.U32 R0, R3, 0x100000, RZ ;  /* 0x0010000003007824 */ /* 0x000fca00078e00ff */
[----:B------:R-:W-:-:S07]  /*9280*/  LOP3.LUT R0, R5, R0, R6, 0xfe, !PT ;  /* 0x0000000005007212 */ /* 0x000fce00078efe06 */
.L_x_7806:
[----:B------:R-:W-:Y:S05]  /*9290*/  BSYNC B0 ;  /* 0x0000000000007941 */ /* 0x000fea0003800000 */
.L_x_7805:
[----:B------:R-:W-:-:S04]  /*92a0*/  F2FP.F16.F32.PACK_AB R0, RZ, R0 ;  /* 0x00000000ff00723e */ /* 0x000fc800000000ff */
[----:B------:R-:W-:Y:S01]  /*92b0*/  PRMT R23, R0, 0x7610, R23 ;  /* 0x0000761000177816 */ /* 0x000fe20000000017 */
[----:B------:R-:W-:Y:S06]  /*92c0*/  BRA `(.L_x_7790) ;  /* 0x0000000400287947 */ /* 0x000fec0003800000 */
.L_x_7803:
        /* <DEDUP_REMOVED lines=21> */
.L_x_7812:
[----:B------:R-:W-:Y:S05]  /*9420*/  BSYNC B1 ;  /* 0x0000000000017941 */ /* 0x000fea0003800000 */
.L_x_7811:
[----:B------:R-:W-:Y:S01]  /*9430*/  LEA R5, R0, 0x37800000, 0x17 ;  /* 0x3780000000057811 */ /* 0x000fe200078eb8ff */
[----:B------:R-:W-:-:S05]  /*9440*/  IMAD.SHL.U32 R0, R3, 0x200000, RZ ;  /* 0x0020000003007824 */ /* 0x000fca00078e00ff */
[----:B------:R-:W-:-:S07]  /*9450*/  LOP3.LUT R0, R5, R0, R6, 0xfe, !PT ;  /* 0x0000000005007212 */ /* 0x000fce00078efe06 */
.L_x_7810:
[----:B------:R-:W-:Y:S05]  /*9460*/  BSYNC B0 ;  /* 0x0000000000007941 */ /* 0x000fea0003800000 */
.L_x_7809:
[----:B------:R-:W-:-:S04]  /*9470*/  F2FP.F16.F32.PACK_AB R0, RZ, R0 ;  /* 0x00000000ff00723e */ /* 0x000fc800000000ff */
[----:B------:R-:W-:Y:S01]  /*9480*/  PRMT R23, R0, 0x7610, R23 ;  /* 0x0000761000177816 */ /* 0x000fe20000000017 */
[----:B------:R-:W-:Y:S06]  /*9490*/  BRA `(.L_x_7790) ;  /* 0x0000000000b47947 */ /* 0x000fec0003800000 */
.L_x_7802:
        /* <DEDUP_REMOVED lines=14> */
.L_x_7816:
[----:B------:R-:W-:Y:S05]  /*9580*/  BSYNC B0 ;  /* 0x0000000000007941 */ /* 0x000fea0003800000 */
.L_x_7815:
[----:B------:R-:W-:-:S04]  /*9590*/  F2FP.F16.F32.PACK_AB R0, RZ, R0 ;  /* 0x00000000ff00723e */ /* 0x000fc800000000ff */
[----:B------:R-:W-:Y:S01]  /*95a0*/  PRMT R23, R0, 0x7610, R23 ;  /* 0x0000761000177816 */ /* 0x000fe20000000017 */
[----:B------:R-:W-:Y:S06]  /*95b0*/  BRA `(.L_x_7790) ;  /* 0x00000000006c7947 */ /* 0x000fec0003800000 */
.L_x_7789:
        /* <DEDUP_REMOVED lines=16> */
.L_x_7817:
[----:B------:R-:W-:Y:S01]  /*96c0*/  PRMT R23, RZ, 0x7610, R23 ;  /* 0x00007610ff177816 */ /* 0x000fe20000000017 */
[----:B------:R-:W-:Y:S06]  /*96d0*/  BRA `(.L_x_7790) ;  /* 0x0000000000247947 */ /* 0x000fec0003800000 */
.L_x_7814:
[----:B------:R-:W2:Y:S02]  /*96e0*/  LDG.E.64 R4, desc[UR36][R4.64] ;  /* 0x0000002404047981 */ /* 0x000ea4000c1e1b00 */
[----:B--2---:R-:W0:Y:S02]  /*96f0*/  I2F.U64 R0, R4 ;  /* 0x0000000400007312 */ /* 0x004e240000301000 */
[----:B0-----:R-:W-:-:S04]  /*9700*/  F2FP.F16.F32.PACK_AB R0, RZ, R0 ;  /* 0x00000000ff00723e */ /* 0x001fc800000000ff */
[----:B------:R-:W-:Y:S01]  /*9710*/  PRMT R23, R0, 0x7610, R23 ;  /* 0x0000761000177816 */ /* 0x000fe20000000017 */
[----:B------:R-:W-:Y:S06]  /*9720*/  BRA `(.L_x_7790) ;  /* 0x0000000000107947 */ /* 0x000fec0003800000 */
.L_x_7813:
[----:B------:R-:W2:Y:S02]  /*9730*/  LDG.E R4, desc[UR36][R4.64] ;  /* 0x0000002404047981 */ /* 0x000ea4000c1e1900 */
[----:B--2---:R-:W-:-:S04]  /*9740*/  I2FP.F32.U32 R0, R4 ;  /* 0x0000000400007245 */ /* 0x004fc80000201000 */
[----:B------:R-:W-:-:S04]  /*9750*/  F2FP.F16.F32.PACK_AB R0, RZ, R0 ;  /* 0x00000000ff00723e */ /* 0x000fc800000000ff */
[----:B------:R-:W-:-:S07]  /*9760*/  PRMT R23, R0, 0x7610, R23 ;  /* 0x0000761000177816 */ /* 0x000fce0000000017 */
.L_x_7790:
[----:B------:R-:W-:-:S07]  /*9770*/  VIADD R19, R19, 0x80 ;  /* 0x0000008013137836 */ /* 0x000fce0000000000 */
.L_x_7718:
[----:B------:R-:W-:Y:S05]  /*9780*/  BSYNC B6 ;  /* 0x0000000000067941 */ /* 0x000fea0003800000 */
.L_x_7717:
[----:B01----:R-:W0:Y:S01]  /*9790*/  S2R R4, SR_CTAID.X ;  /* 0x0000000000047919 */ /* 0x003e220000002500 */
        /* <DEDUP_REMOVED lines=30> */
.L_x_7823:
[----:B------:R-:W2:Y:S02]  /*9980*/  LDG.E.U8 R4, desc[UR36][R4.64] ;  /* 0x0000002404047981 */ /* 0x000ea4000c1e1100 */
[----:B--2---:R-:W-:-:S04]  /*9990*/  I2FP.F32.U32 R0, R4 ;  /* 0x0000000400007245 */ /* 0x004fc80000201000 */
[----:B------:R-:W-:-:S04]  /*99a0*/  F2FP.F16.F32.PACK_AB R0, RZ, R0 ;  /* 0x00000000ff00723e */ /* 0x000fc800000000ff */
[----:B------:R-:W-:Y:S01]  /*99b0*/  PRMT R16, R0, 0x7610, R16 ;  /* 0x0000761000107816 */ /* 0x000fe20000000010 */
[----:B------:R-:W-:Y:S06]  /*99c0*/  BRA `(.L_x_7825) ;  /* 0x0000000c00bc7947 */ /* 0x000fec0003800000 */
.L_x_7822:
        /* <DEDUP_REMOVED lines=11> */
.L_x_7827:
[----:B------:R-:W2:Y:S02]  /*9a80*/  LDG.E R4, desc[UR36][R4.64] ;  /* 0x0000002404047981 */ /* 0x000ea4000c1e1900 */
[----:B--2---:R-:W-:-:S04]  /*9a90*/  I2FP.F32.S32 R0, R4 ;  /* 0x0000000400007245 */ /* 0x004fc80000201400 */
[----:B------:R-:W-:-:S04]  /*9aa0*/  F2FP.F16.F32.PACK_AB R0, RZ, R0 ;  /* 0x00000000ff00723e */ /* 0x000fc800000000ff */
[----:B------:R-:W-:Y:S01]  /*9ab0*/  PRMT R16, R0, 0x7610, R16 ;  /* 0x0000761000107816 */ /* 0x000fe20000000010 */
[----:B------:R-:W-:Y:S06]  /*9ac0*/  BRA `(.L_x_7825) ;  /* 0x0000000c007c7947 */ /* 0x000fec0003800000 */
.L_x_7826:
[----:B------:R-:W2:Y:S02]  /*9ad0*/  LDG.E.U16 R4, desc[UR36][R4.64] ;  /* 0x0000002404047981 */ /* 0x000ea4000c1e1500 */
[----:B--2---:R-:W0:Y:S02]  /*9ae0*/  I2F.S16 R0, R4 ;  /* 0x0000000400007306 */ /* 0x004e240000101400 */
[----:B0-----:R-:W-:-:S04]  /*9af0*/  F2FP.F16.F32.PACK_AB R0, RZ, R0 ;  /* 0x00000000ff00723e */ /* 0x001fc800000000ff */
[----:B------:R-:W-:Y:S01]  /*9b00*/  PRMT R16, R0, 0x7610, R16 ;  /* 0x0000761000107816 */ /* 0x000fe20000000010 */
[----:B------:R-:W-:Y:S06]  /*9b10*/  BRA `(.L_x_7825) ;  /* 0x0000000c00687947 */ /* 0x000fec0003800000 */
.L_x_7821:
        /* <DEDUP_REMOVED lines=9> */
.L_x_7829:
[----:B------:R1:W5:Y:S01]  /*9bb0*/  LDG.E.U16 R16, desc[UR36][R4.64] ;  /* 0x0000002404107981 */ /* 0x000362000c1e1500 */
[----:B------:R-:W-:Y:S05]  /*9bc0*/  BRA `(.L_x_7825) ;  /* 0x0000000c003c7947 */ /* 0x000fea0003800000 */
.L_x_7828:
        /* <DEDUP_REMOVED lines=9> */
.L_x_7831:
[----:B------:R0:W5:Y:S01]  /*9c60*/  LDG.E.U16 R16, desc[UR36][R4.64] ;  /* 0x0000002404107981 */ /* 0x000162000c1e1500 */
[----:B------:R-:W-:Y:S05]  /*9c70*/  BRA `(.L_x_7825) ;  /* 0x0000000c00107947 */ /* 0x000fea0003800000 */
.L_x_7830:
        /* <DEDUP_REMOVED lines=9> */
.L_x_7820:
        /* <DEDUP_REMOVED lines=14> */
.L_x_7834:
        /* <DEDUP_REMOVED lines=9> */
.L_x_7833:
        /* <DEDUP_REMOVED lines=28> */
.L_x_7836:
        /* <DEDUP_REMOVED lines=15> */
.L_x_7835:
[----:B------:R-:W2:Y:S02]  /*a130*/  LDG.E.U16 R0, desc[UR36][R4.64] ;  /* 0x0000002404007981 */ /* 0x000ea4000c1e1500 */
[----:B--2---:R-:W-:-:S05]  /*a140*/  IMAD.U32 R0, R0, 0x10000, RZ ;  /* 0x0001000000007824 */ /* 0x004fca00078e00ff */
[----:B------:R-:W-:-:S04]  /*a150*/  F2FP.F16.F32.PACK_AB R0, RZ, R0 ;  /* 0x00000000ff00723e */ /* 0x000fc800000000ff */
[----:B------:R-:W-:Y:S01]  /*a160*/  PRMT R16, R0, 0x7610, R16 ;  /* 0x0000761000107816 */ /* 0x000fe20000000010 */
[----:B------:R-:W-:Y:S06]  /*a170*/  BRA `(.L_x_7825) ;  /* 0x0000000400d07947 */ /* 0x000fec0003800000 */
.L_x_7832:
        /* <DEDUP_REMOVED lines=13> */
.L_x_7839:
        /* <DEDUP_REMOVED lines=21> */
.L_x_7843:
[----:B------:R-:W-:Y:S05]  /*a3a0*/  BSYNC B1 ;  /* 0x0000000000017941 */ /* 0x000fea0003800000 */
.L_x_7842:
[----:B------:R-:W-:Y:S01]  /*a3b0*/  LEA R5, R0, 0x3b800000, 0x17 ;  /* 0x3b80000000057811 */ /* 0x000fe200078eb8ff */
[----:B------:R-:W-:-:S05]  /*a3c0*/  IMAD.SHL.U32 R0, R3, 0x100000, RZ ;  /* 0x0010000003007824 */ /* 0x000fca00078e00ff */
[----:B------:R-:W-:-:S07]  /*a3d0*/  LOP3.LUT R0, R5, R0, R6, 0xfe, !PT ;  /* 0x0000000005007212 */ /* 0x000fce00078efe06 */
.L_x_7841:
[----:B------:R-:W-:Y:S05]  /*a3e0*/  BSYNC B0 ;  /* 0x0000000000007941 */ /* 0x000fea0003800000 */
.L_x_7840:
[----:B------:R-:W-:-:S04]  /*a3f0*/  F2FP.F16.F32.PACK_AB R0, RZ, R0 ;  /* 0x00000000ff00723e */ /* 0x000fc800000000ff */
[----:B------:R-:W-:Y:S01]  /*a400*/  PRMT R16, R0, 0x7610, R16 ;  /* 0x0000761000107816 */ /* 0x000fe20000000010 */
[----:B------:R-:W-:Y:S06]  /*a410*/  BRA `(.L_x_7825) ;  /* 0x0000000400287947 */ /* 0x000fec0003800000 */
.L_x_7838:
        /* <DEDUP_REMOVED lines=21> */
.L_x_7847:
[----:B------:R-:W-:Y:S05]  /*a570*/  BSYNC B1 ;  /* 0x0000000000017941 */ /* 0x000fea0003800000 */
.L_x_7846:
[----:B------:R-:W-:Y:S01]  /*a580*/  LEA R5, R0, 0x37800000, 0x17 ;  /* 0x3780000000057811 */ /* 0x000fe200078eb8ff */
[----:B------:R-:W-:-:S05]  /*a590*/  IMAD.SHL.U32 R0, R3, 0x200000, RZ ;  /* 0x0020000003007824 */ /* 0x000fca00078e00ff */
[----:B------:R-:W-:-:S07]  /*a5a0*/  LOP3.LUT R0, R5, R0, R6, 0xfe, !PT ;  /* 0x0000000005007212 */ /* 0x000fce00078efe06 */
.L_x_7845:
[----:B------:R-:W-:Y:S05]  /*a5b0*/  BSYNC B0 ;  /* 0x0000000000007941 */ /* 0x000fea0003800000 */
.L_x_7844:
[----:B------:R-:W-:-:S04]  /*a5c0*/  F2FP.F16.F32.PACK_AB R0, RZ, R0 ;  /* 0x00000000ff00723e */ /* 0x000fc800000000ff */
[----:B------:R-:W-:Y:S01]  /*a5d0*/  PRMT R16, R0, 0x7610, R16 ;  /* 0x0000761000107816 */ /* 0x000fe20000000010 */
[----:B------:R-:W-:Y:S06]  /*a5e0*/  BRA `(.L_x_7825) ;  /* 0x0000000000b47947 */ /* 0x000fec0003800000 */
.L_x_7837:
        /* <DEDUP_REMOVED lines=14> */
.L_x_7851:
[----:B------:R-:W-:Y:S05]  /*a6d0*/  BSYNC B0 ;  /* 0x0000000000007941 */ /* 0x000fea0003800000 */
.L_x_7850:
[----:B------:R-:W-:-:S04]  /*a6e0*/  F2FP.F16.F32.PACK_AB R0, RZ, R0 ;  /* 0x00000000ff00723e */ /* 0x000fc800000000ff */
[----:B------:R-:W-:Y:S01]  /*a6f0*/  PRMT R16, R0, 0x7610, R16 ;  /* 0x0000761000107816 */ /* 0x000fe20000000010 */
[----:B------:R-:W-:Y:S06]  /*a700*/  BRA `(.L_x_7825) ;  /* 0x00000000006c7947 */ /* 0x000fec0003800000 */
.L_x_7824:
        /* <DEDUP_REMOVED lines=16> */
.L_x_7852:
[----:B------:R-:W-:Y:S01]  /*a810*/  PRMT R16, RZ, 0x7610, R16 ;  /* 0x00007610ff107816 */ /* 0x000fe20000000010 */
[----:B------:R-:W-:Y:S06]  /*a820*/  BRA `(.L_x_7825) ;  /* 0x0000000000247947 */ /* 0x000fec0003800000 */
.L_x_7849:
[----:B------:R-:W2:Y:S02]  /*a830*/  LDG.E.64 R4, desc[UR36][R4.64] ;  /* 0x0000002404047981 */ /* 0x000ea4000c1e1b00 */
[----:B--2---:R-:W0:Y:S02]  /*a840*/  I2F.U64 R0, R4 ;  /* 0x0000000400007312 */ /* 0x004e240000301000 */
[----:B0-----:R-:W-:-:S04]  /*a850*/  F2FP.F16.F32.PACK_AB R0, RZ, R0 ;  /* 0x00000000ff00723e */ /* 0x001fc800000000ff */
[----:B------:R-:W-:Y:S01]  /*a860*/  PRMT R16, R0, 0x7610, R16 ;  /* 0x0000761000107816 */ /* 0x000fe20000000010 */
[----:B------:R-:W-:Y:S06]  /*a870*/  BRA `(.L_x_7825) ;  /* 0x0000000000107947 */ /* 0x000fec0003800000 */
.L_x_7848:
[----:B------:R-:W2:Y:S02]  /*a880*/  LDG.E R4, desc[UR36][R4.64] ;  /* 0x0000002404047981 */ /* 0x000ea4000c1e1900 */
[----:B--2---:R-:W-:-:S04]  /*a890*/  I2FP.F32.U32 R0, R4 ;  /* 0x0000000400007245 */ /* 0x004fc80000201000 */
[----:B------:R-:W-:-:S04]  /*a8a0*/  F2FP.F16.F32.PACK_AB R0, RZ, R0 ;  /* 0x00000000ff00723e */ /* 0x000fc800000000ff */
[----:B------:R-:W-:-:S07]  /*a8b0*/  PRMT R16, R0, 0x7610, R16 ;  /* 0x0000761000107816 */ /* 0x000fce0000000010 */
.L_x_7825:
        /* <DEDUP_REMOVED lines=22> */
.L_x_7856:
[----:B------:R-:W2:Y:S02]  /*aa20*/  LDG.E.U8 R4, desc[UR36][R4.64] ;  /* 0x0000002404047981 */ /* 0x000ea4000c1e1100 */
[----:B--2---:R-:W-:-:S04]  /*aa30*/  I2FP.F32.U32 R0, R4 ;  /* 0x0000000400007245 */ /* 0x004fc80000201000 */
[----:B------:R-:W-:-:S04]  /*aa40*/  F2FP.F16.F32.PACK_AB R0, RZ, R0 ;  /* 0x00000000ff00723e */ /* 0x000fc800000000ff */
[----:B------:R-:W-:Y:S01]  /*aa50*/  PRMT R24, R0, 0x7610, R24 ;  /* 0x0000761000187816 */ /* 0x000fe20000000018 */
[----:B------:R-:W-:Y:S06]  /*aa60*/  BRA `(.L_x_7858) ;  /* 0x0000000c00bc7947 */ /* 0x000fec0003800000 */
.L_x_7855:
        /* <DEDUP_REMOVED lines=11> */
.L_x_7860:
[----:B------:R-:W2:Y:S02]  /*ab20*/  LDG.E R4, desc[UR36][R4.64] ;  /* 0x0000002404047981 */ /* 0x000ea4000c1e1900 */
[----:B--2---:R-:W-:-:S04]  /*ab30*/  I2FP.F32.S32 R0, R4 ;  /* 0x0000000400007245 */ /* 0x004fc80000201400 */
[----:B------:R-:W-:-:S04]  /*ab40*/  F2FP.F16.F32.PACK_AB R0, RZ, R0 ;  /* 0x00000000ff00723e */ /* 0x000fc800000000ff */
[----:B------:R-:W-:Y:S01]  /*ab50*/  PRMT R24, R0, 0x7610, R24 ;  /* 0x0000761000187816 */ /* 0x000fe20000000018 */
[----:B------:R-:W-:Y:S06]  /*ab60*/  BRA `(.L_x_7858) ;  /* 0x0000000c007c7947 */ /* 0x000fec0003800000 */
.L_x_7859:
[----:B------:R-:W2:Y:S02]  /*ab70*/  LDG.E.U16 R4, desc[UR36][R4.64] ;  /* 0x0000002404047981 */ /* 0x000ea4000c1e1500 */
[----:B--2---:R-:W0:Y:S02]  /*ab80*/  I2F.S16 R0, R4 ;  /* 0x0000000400007306 */ /* 0x004e240000101400 */
[----:B0-----:R-:W-:-:S04]  /*ab90*/  F2FP.F16.F32.PACK_AB R0, RZ, R0 ;  /* 0x00000000ff00723e */ /* 0x001fc800000000ff */
[----:B------:R-:W-:Y:S01]  /*aba0*/  PRMT R24, R0, 0x7610, R24 ;  /* 0x0000761000187816 */ /* 0x000fe20000000018 */
[----:B------:R-:W-:Y:S06]  /*abb0*/  BRA `(.L_x_7858) ;  /* 0x0000000c00687947 */ /* 0x000fec0003800000 */
.L_x_7854:
        /* <DEDUP_REMOVED lines=9> */
.L_x_7862:
[----:B------:R1:W5:Y:S01]  /*ac50*/  LDG.E.U16 R24, desc[UR36][R4.64] ;  /* 0x0000002404187981 */ /* 0x000362000c1e1500 */
[----:B------:R-:W-:Y:S05]  /*ac60*/  BRA `(.L_x_7858) ;  /* 0x0000000c003c7947 */ /* 0x000fea0003800000 */
.L_x_7861:
        /* <DEDUP_REMOVED lines=9> */
.L_x_7864:
[----:B------:R0:W5:Y:S01]  /*ad00*/  LDG.E.U16 R24, desc[UR36][R4.64] ;  /* 0x0000002404187981 */ /* 0x000162000c1e1500 */
[----:B------:R-:W-:Y:S05]  /*ad10*/  BRA `(.L_x_7858) ;  /* 0x0000000c00107947 */ /* 0x000fea0003800000 */
.L_x_7863:
        /* <DEDUP_REMOVED lines=9> */
.L_x_7853:
        /* <DEDUP_REMOVED lines=14> */
.L_x_7867:
        /* <DEDUP_REMOVED lines=9> */
.L_x_7866:
        /* <DEDUP_REMOVED lines=28> */
.L_x_7869:
        /* <DEDUP_REMOVED lines=15> */
.L_x_7868:
[----:B------:R-:W2:Y:S02]  /*b1d0*/  LDG.E.U16 R0, desc[UR36][R4.64] ;  /* 0x0000002404007981 */ /* 0x000ea4000c1e1500 */
[----:B--2---:R-:W-:-:S05]  /*b1e0*/  IMAD.U32 R0, R0, 0x10000, RZ ;  /* 0x0001000000007824 */ /* 0x004fca00078e00ff */
[----:B------:R-:W-:-:S04]  /*b1f0*/  F2FP.F16.F32.PACK_AB R0, RZ, R0 ;  /* 0x00000000ff00723e */ /* 0x000fc800000000ff */
[----:B------:R-:W-:Y:S01]  /*b200*/  PRMT R24, R0, 0x7610, R24 ;  /* 0x0000761000187816 */ /* 0x000fe20000000018 */
[----:B------:R-:W-:Y:S06]  /*b210*/  BRA `(.L_x_7858) ;  /* 0x0000000400d07947 */ /* 0x000fec0003800000 */
.L_x_7865:
        /* <DEDUP_REMOVED lines=13> */
.L_x_7872:
        /* <DEDUP_REMOVED lines=21> */
.L_x_7876:
[----:B------:R-:W-:Y:S05]  /*b440*/  BSYNC B1 ;  /* 0x0000000000017941 */ /* 0x000fea0003800000 */
.L_x_7875:
[----:B------:R-:W-:Y:S01]  /*b450*/  LEA R5, R0, 0x3b800000, 0x17 ;  /* 0x3b80000000057811 */ /* 0x000fe200078eb8ff */
[----:B------:R-:W-:-:S05]  /*b460*/  IMAD.SHL.U32 R0, R3, 0x100000, RZ ;  /* 0x0010000003007824 */ /* 0x000fca00078e00ff */
[----:B------:R-:W-:-:S07]  /*b470*/  LOP3.LUT R0, R5, R0, R6, 0xfe, !PT ;  /* 0x0000000005007212 */ /* 0x000fce00078efe06 */
.L_x_7874:
[----:B------:R-:W-:Y:S05]  /*b480*/  BSYNC B0 ;  /* 0x0000000000007941 */ /* 0x000fea0003800000 */
.L_x_7873:
[----:B------:R-:W-:-:S04]  /*b490*/  F2FP.F16.F32.PACK_AB R0, RZ, R0 ;  /* 0x00000000ff00723e */ /* 0x000fc800000000ff */
[----:B------:R-:W-:Y:S01]  /*b4a0*/  PRMT R24, R0, 0x7610, R24 ;  /* 0x0000761000187816 */ /* 0x000fe20000000018 */
[----:B------:R-:W-:Y:S06]  /*b4b0*/  BRA `(.L_x_7858) ;  /* 0x0000000400287947 */ /* 0x000fec0003800000 */
.L_x_7871:
        /* <DEDUP_REMOVED lines=21> */
.L_x_7880:
[----:B------:R-:W-:Y:S05]  /*b610*/  BSYNC B1 ;  /* 0x0000000000017941 */ /* 0x000fea0003800000 */
.L_x_7879:
[----:B------:R-:W-:Y:S01]  /*b620*/  LEA R5, R0, 0x37800000, 0x17 ;  /* 0x3780000000057811 */ /* 0x000fe200078eb8ff */
[----:B------:R-:W-:-:S05]  /*b630*/  IMAD.SHL.U32 R0, R3, 0x200000, RZ ;  /* 0x0020000003007824 */ /* 0x000fca00078e00ff */
[----:B------:R-:W-:-:S07]  /*b640*/  LOP3.LUT R0, R5, R0, R6, 0xfe, !PT ;  /* 0x0000000005007212 */ /* 0x000fce00078efe06 */
.L_x_7878:
[----:B------:R-:W-:Y:S05]  /*b650*/  BSYNC B0 ;  /* 0x0000000000007941 */ /* 0x000fea0003800000 */
.L_x_7877:
[----:B------:R-:W-:-:S04]  /*b660*/  F2FP.F16.F32.PACK_AB R0, RZ, R0 ;  /* 0x00000000ff00723e */ /* 0x000fc800000000ff */
[----:B------:R-:W-:Y:S01]  /*b670*/  PRMT R24, R0, 0x7610, R24 ;  /* 0x0000761000187816 */ /* 0x000fe20000000018 */
[----:B------:R-:W-:Y:S06]  /*b680*/  BRA `(.L_x_7858) ;  /* 0x0000000000b47947 */ /* 0x000fec0003800000 */
.L_x_7870:
        /* <DEDUP_REMOVED lines=14> */
.L_x_7884:
[----:B------:R-:W-:Y:S05]  /*b770*/  BSYNC B0 ;  /* 0x0000000000007941 */ /* 0x000fea0003800000 */
.L_x_7883:
[----:B------:R-:W-:-:S04]  /*b780*/  F2FP.F16.F32.PACK_AB R0, RZ, R0 ;  /* 0x00000000ff00723e */ /* 0x000fc800000000ff */
[----:B------:R-:W-:Y:S01]  /*b790*/  PRMT R24, R0, 0x7610, R24 ;  /* 0x0000761000187816 */ /* 0x000fe20000000018 */
[----:B------:R-:W-:Y:S06]  /*b7a0*/  BRA `(.L_x_7858) ;  /* 0x00000000006c7947 */ /* 0x000fec0003800000 */
.L_x_7857:
        /* <DEDUP_REMOVED lines=16> */
.L_x_7885:
[----:B------:R-:W-:Y:S01]  /*b8b0*/  PRMT R24, RZ, 0x7610, R24 ;  /* 0x00007610ff187816 */ /* 0x000fe20000000018 */
[----:B------:R-:W-:Y:S06]  /*b8c0*/  BRA `(.L_x_7858) ;  /* 0x0000000000247947 */ /* 0x000fec0003800000 */
.L_x_7882:
[----:B------:R-:W2:Y:S02]  /*b8d0*/  LDG.E.64 R4, desc[UR36][R4.64] ;  /* 0x0000002404047981 */ /* 0x000ea4000c1e1b00 */
[----:B--2---:R-:W0:Y:S02]  /*b8e0*/  I2F.U64 R0, R4 ;  /* 0x0000000400007312 */ /* 0x004e240000301000 */
[----:B0-----:R-:W-:-:S04]  /*b8f0*/  F2FP.F16.F32.PACK_AB R0, RZ, R0 ;  /* 0x00000000ff00723e */ /* 0x001fc800000000ff */
[----:B------:R-:W-:Y:S01]  /*b900*/  PRMT R24, R0, 0x7610, R24 ;  /* 0x0000761000187816 */ /* 0x000fe20000000018 */
[----:B------:R-:W-:Y:S06]  /*b910*/  BRA `(.L_x_7858) ;  /* 0x0000000000107947 */ /* 0x000fec0003800000 */
.L_x_7881:
[----:B------:R-:W2:Y:S02]  /*b920*/  LDG.E R4, desc[UR36][R4.64] ;  /* 0x0000002404047981 */ /* 0x000ea4000c1e1900 */
[----:B--2---:R-:W-:-:S04]  /*b930*/  I2FP.F32.U32 R0, R4 ;  /* 0x0000000400007245 */ /* 0x004fc80000201000 */
[----:B------:R-:W-:-:S04]  /*b940*/  F2FP.F16.F32.PACK_AB R0, RZ, R0 ;  /* 0x00000000ff00723e */ /* 0x000fc800000000ff */
[----:B------:R-:W-:-:S07]  /*b950*/  PRMT R24, R0, 0x7610, R24 ;  /* 0x0000761000187816 */ /* 0x000fce0000000018 */
.L_x_7858:
        /* <DEDUP_REMOVED lines=22> */
.L_x_7889:
[----:B------:R-:W2:Y:S02]  /*bac0*/  LDG.E.U8 R4, desc[UR36][R4.64] ;  /* 0x0000002404047981 */ /* 0x000ea4000c1e1100 */
[----:B--2---:R-:W-:-:S04]  /*bad0*/  I2FP.F32.U32 R0, R4 ;  /* 0x0000000400007245 */ /* 0x004fc80000201000 */
[----:B------:R-:W-:-:S04]  /*bae0*/  F2FP.F16.F32.PACK_AB R0, RZ, R0 ;  /* 0x00000000ff00723e */ /* 0x000fc800000000ff */
[----:B------:R-:W-:Y:S01]  /*baf0*/  PRMT R3, R0, 0x7610, R3 ;  /* 0x0000761000037816 */ /* 0x000fe20000000003 */
[----:B------:R-:W-:Y:S06]  /*bb00*/  BRA `(.L_x_7819) ;  /* 0x0000000c00bc7947 */ /* 0x000fec0003800000 */
.L_x_7888:
        /* <DEDUP_REMOVED lines=11> */
.L_x_7892:
[----:B------:R-:W2:Y:S02]  /*bbc0*/  LDG.E R4, desc[UR36][R4.64] ;  /* 0x0000002404047981 */ /* 0x000ea4000c1e1900 */
[----:B--2---:R-:W-:-:S04]  /*bbd0*/  I2FP.F32.S32 R0, R4 ;  /* 0x0000000400007245 */ /* 0x004fc80000201400 */
[----:B------:R-:W-:-:S04]  /*bbe0*/  F2FP.F16.F32.PACK_AB R0, RZ, R0 ;  /* 0x00000000ff00723e */ /* 0x000fc800000000ff */
[----:B------:R-:W-:Y:S01]  /*bbf0*/  PRMT R3, R0, 0x7610, R3 ;  /* 0x0000761000037816 */ /* 0x000fe20000000003 */
[----:B------:R-:W-:Y:S06]  /*bc00*/  BRA `(.L_x_7819) ;  /* 0x0000000c007c7947 */ /* 0x000fec0003800000 */
.L_x_7891:
[----:B------:R-:W2:Y:S02]  /*bc10*/  LDG.E.U16 R4, desc[UR36][R4.64] ;  /* 0x0000002404047981 */ /* 0x000ea4000c1e1500 */
[----:B--2---:R-:W0:Y:S02]  /*bc20*/  I2F.S16 R0, R4 ;  /* 0x0000000400007306 */ /* 0x004e240000101400 */
[----:B0-----:R-:W-:-:S04]  /*bc30*/  F2FP.F16.F32.PACK_AB R0, RZ, R0 ;  /* 0x00000000ff00723e */ /* 0x001fc800000000ff */
[----:B------:R-:W-:Y:S01]  /*bc40*/  PRMT R3, R0, 0x7610, R3 ;  /* 0x0000761000037816 */ /* 0x000fe20000000003 */
[----:B------:R-:W-:Y:S06]  /*bc50*/  BRA `(.L_x_7819) ;  /* 0x0000000c00687947 */ /* 0x000fec0003800000 */
.L_x_7887:
        /* <DEDUP_REMOVED lines=9> */
.L_x_7894:
[----:B------:R1:W5:Y:S01]  /*bcf0*/  LDG.E.U16 R3, desc[UR36][R4.64] ;  /* 0x0000002404037981 */ /* 0x000362000c1e1500 */
[----:B------:R-:W-:Y:S05]  /*bd00*/  BRA `(.L_x_7819) ;  /* 0x0000000c003c7947 */ /* 0x000fea0003800000 */
.L_x_7893:
        /* <DEDUP_REMOVED lines=9> */
.L_x_7896:
[----:B------:R0:W5:Y:S01]  /*bda0*/  LDG.E.U16 R3, desc[UR36][R4.64] ;  /* 0x0000002404037981 */ /* 0x000162000c1e1500 */
[----:B------:R-:W-:Y:S05]  /*bdb0*/  BRA `(.L_x_7819) ;  /* 0x0000000c00107947 */ /* 0x000fea0003800000 */
.L_x_7895:
        /* <DEDUP_REMOVED lines=9> */
.L_x_7886:
        /* <DEDUP_REMOVED lines=14> */
.L_x_7899:
        /* <DEDUP_REMOVED lines=9> */
.L_x_7898:
        /* <DEDUP_REMOVED lines=28> */
.L_x_7901:
        /* <DEDUP_REMOVED lines=15> */
.L_x_7900:
[----:B------:R-:W2:Y:S02]  /*c270*/  LDG.E.U16 R0, desc[UR36][R4.64] ;  /* 0x0000002404007981 */ /* 0x000ea4000c1e1500 */
[----:B--2---:R-:W-:-:S05]  /*c280*/  IMAD.U32 R0, R0, 0x10000, RZ ;  /* 0x0001000000007824 */ /* 0x004fca00078e00ff */
[----:B------:R-:W-:-:S04]  /*c290*/  F2FP.F16.F32.PACK_AB R0, RZ, R0 ;  /* 0x00000000ff00723e */ /* 0x000fc800000000ff */
[----:B------:R-:W-:Y:S01]  /*c2a0*/  PRMT R3, R0, 0x7610, R3 ;  /* 0x0000761000037816 */ /* 0x000fe20000000003 */
[----:B------:R-:W-:Y:S06]  /*c2b0*/  BRA `(.L_x_7819) ;  /* 0x0000000400d07947 */ /* 0x000fec0003800000 */
.L_x_7897:
        /* <DEDUP_REMOVED lines=13> */
.L_x_7904:
        /* <DEDUP_REMOVED lines=21> */
.L_x_7908:
[----:B------:R-:W-:Y:S05]  /*c4e0*/  BSYNC B1 ;  /* 0x0000000000017941 */ /* 0x000fea0003800000 */
.L_x_7907:
[----:B------:R-:W-:Y:S01]  /*c4f0*/  LEA R5, R0, 0x3b800000, 0x17 ;  /* 0x3b80000000057811 */ /* 0x000fe200078eb8ff */
[----:B------:R-:W-:-:S05]  /*c500*/  IMAD.SHL.U32 R0, R3, 0x100000, RZ ;  /* 0x0010000003007824 */ /* 0x000fca00078e00ff */
[----:B------:R-:W-:-:S07]  /*c510*/  LOP3.LUT R0, R5, R0, R6, 0xfe, !PT ;  /* 0x0000000005007212 */ /* 0x000fce00078efe06 */
.L_x_7906:
[----:B------:R-:W-:Y:S05]  /*c520*/  BSYNC B0 ;  /* 0x0000000000007941 */ /* 0x000fea0003800000 */
.L_x_7905:
[----:B------:R-:W-:-:S04]  /*c530*/  F2FP.F16.F32.PACK_AB R0, RZ, R0 ;  /* 0x00000000ff00723e */ /* 0x000fc800000000ff */
[----:B------:R-:W-:Y:S01]  /*c540*/  PRMT R3, R0, 0x7610, R3 ;  /* 0x0000761000037816 */ /* 0x000fe20000000003 */
[----:B------:R-:W-:Y:S06]  /*c550*/  BRA `(.L_x_7819) ;  /* 0x0000000400287947 */ /* 0x000fec0003800000 */
.L_x_7903:
        /* <DEDUP_REMOVED lines=21> */
.L_x_7912:
[----:B------:R-:W-:Y:S05]  /*c6b0*/  BSYNC B1 ;  /* 0x0000000000017941 */ /* 0x000fea0003800000 */
.L_x_7911:
[----:B------:R-:W-:Y:S01]  /*c6c0*/  LEA R5, R0, 0x37800000, 0x17 ;  /* 0x3780000000057811 */ /* 0x000fe200078eb8ff */
[----:B------:R-:W-:-:S05]  /*c6d0*/  IMAD.SHL.U32 R0, R3, 0x200000, RZ ;  /* 0x0020000003007824 */ /* 0x000fca00078e00ff */
[----:B------:R-:W-:-:S07]  /*c6e0*/  LOP3.LUT R0, R5, R0, R6, 0xfe, !PT ;  /* 0x0000000005007212 */ /* 0x000fce00078efe06 */
.L_x_7910:
[----:B------:R-:W-:Y:S05]  /*c6f0*/  BSYNC B0 ;  /* 0x0000000000007941 */ /* 0x000fea0003800000 */
.L_x_7909:
[----:B------:R-:W-:-:S04]  /*c700*/  F2FP.F16.F32.PACK_AB R0, RZ, R0 ;  /* 0x00000000ff00723e */ /* 0x000fc800000000ff */
[----:B------:R-:W-:Y:S01]  /*c710*/  PRMT R3, R0, 0x7610, R3 ;  /* 0x0000761000037816 */ /* 0x000fe20000000003 */
[----:B------:R-:W-:Y:S06]  /*c720*/  BRA `(.L_x_7819) ;  /* 0x0000000000b47947 */ /* 0x000fec0003800000 */
.L_x_7902:
        /* <DEDUP_REMOVED lines=14> */
.L_x_7916:
[----:B------:R-:W-:Y:S05]  /*c810*/  BSYNC B0 ;  /* 0x0000000000007941 */ /* 0x000fea0003800000 */
.L_x_7915:
[----:B------:R-:W-:-:S04]  /*c820*/  F2FP.F16.F32.PACK_AB R0, RZ, R0 ;  /* 0x00000000ff00723e */ /* 0x000fc800000000ff */
[----:B------:R-:W-:Y:S01]  /*c830*/  PRMT R3, R0, 0x7610, R3 ;  /* 0x0000761000037816 */ /* 0x000fe20000000003 */
[----:B------:R-:W-:Y:S06]  /*c840*/  BRA `(.L_x_7819) ;  /* 0x00000000006c7947 */ /* 0x000fec0003800000 */
.L_x_7890:
        /* <DEDUP_REMOVED lines=16> */
.L_x_7917:
[----:B------:R-:W-:Y:S01]  /*c950*/  PRMT R3, RZ, 0x7610, R3 ;  /* 0x00007610ff037816 */ /* 0x000fe20000000003 */
[----:B------:R-:W-:Y:S06]  /*c960*/  BRA `(.L_x_7819) ;  /* 0x0000000000247947 */ /* 0x000fec0003800000 */
.L_x_7914:
[----:B------:R-:W2:Y:S02]  /*c970*/  LDG.E.64 R4, desc[UR36][R4.64] ;  /* 0x0000002404047981 */ /* 0x000ea4000c1e1b00 */
[----:B--2---:R-:W0:Y:S02]  /*c980*/  I2F.U64 R0, R4 ;  /* 0x0000000400007312 */ /* 0x004e240000301000 */
[----:B0-----:R-:W-:-:S04]  /*c990*/  F2FP.F16.F32.PACK_AB R0, RZ, R0 ;  /* 0x00000000ff00723e */ /* 0x001fc800000000ff */
[----:B------:R-:W-:Y:S01]  /*c9a0*/  PRMT R3, R0, 0x7610, R3 ;  /* 0x0000761000037816 */ /* 0x000fe20000000003 */
[----:B------:R-:W-:Y:S06]  /*c9b0*/  BRA `(.L_x_7819) ;  /* 0x0000000000107947 */ /* 0x000fec0003800000 */
.L_x_7913:
[----:B------:R-:W2:Y:S02]  /*c9c0*/  LDG.E R4, desc[UR36][R4.64] ;  /* 0x0000002404047981 */ /* 0x000ea4000c1e1900 */
[----:B--2---:R-:W-:-:S04]  /*c9d0*/  I2FP.F32.U32 R0, R4 ;  /* 0x0000000400007245 */ /* 0x004fc80000201000 */
[----:B------:R-:W-:-:S04]  /*c9e0*/  F2FP.F16.F32.PACK_AB R0, RZ, R0 ;  /* 0x00000000ff00723e */ /* 0x000fc800000000ff */
[----:B------:R-:W-:-:S07]  /*c9f0*/  PRMT R3, R0, 0x7610, R3 ;  /* 0x0000761000037816 */ /* 0x000fce0000000003 */
.L_x_7819:
[----:B------:R-:W-:Y:S05]  /*ca00*/  BSYNC B6 ;  /* 0x0000000000067941 */ /* 0x000fea0003800000 */
.L_x_7818:
[----:B------:R-:W2:Y:S01]  /*ca10*/  S2R R0, SR_CTAID.X ;  /* 0x0000000000007919 */ /* 0x000ea20000002500 */
[----:B01----:R-:W2:Y:S01]  /*ca20*/  LDC R5, c[0x0][0x210] ;  /* 0x00008400ff057b82 */ /* 0x003ea20000000800 */
[----:B------:R-:W-:Y:S01]  /*ca30*/  BSSY B0, `(.L_x_7918) ;  /* 0x0000016000007945 */ /* 0x000fe20003800000 */
[----:B------:R-:W0:Y:S06]  /*ca40*/  S2R R19, SR_TID.X ;  /* 0x0000000000137919 */ /* 0x000e2c0000002100 */
[----:B------:R-:W1:Y:S01]  /*ca50*/  LDC.U8 R6, c[0x0][0x24c] ;  /* 0x00009300ff067b82 */ /* 0x000e620000000000 */
[----:B--2---:R-:W-:-:S02]  /*ca60*/  IMAD R5, R0, -0x200, R5 ;  /* 0xfffffe0000057824 */ /* 0x004fc400078e0205 */
[----:B0-----:R-:W-:-:S03]  /*ca70*/  VIADD R0, R19, 0x100 ;  /* 0x0000010013007836 */ /* 0x001fc60000000000 */
[CC--:B------:R-:W-:Y:S01]  /*ca80*/  ISETP.GE.AND P2, PT, R19.reuse, R5.reuse, PT ;  /* 0x000000051300720c */ /* 0x0c0fe20003f46270 */
[C---:B------:R-:W-:Y:S02]  /*ca90*/  VIADD R4, R19.reuse, 0x180 ;  /* 0x0000018013047836 */ /* 0x040fe40000000000 */
[----:B------:R-:W-:Y:S01]  /*caa0*/  VIADD R27, R19, 0x80 ;  /* 0x00000080131b7836 */ /* 0x000fe20000000000 */
[-C--:B------:R-:W-:Y:S02]  /*cab0*/  ISETP.GE.AND P0, PT, R0, R5.reuse, PT ;  /* 0x000000050000720c */ /* 0x080fe40003f06270 */
[-C--:B------:R-:W-:Y:S02]  /*cac0*/  ISETP.GE.AND P1, PT, R4, R5.reuse, PT ;  /* 0x000000050400720c */ /* 0x080fe40003f26270 */
[----:B------:R-:W-:-:S05]  /*cad0*/  ISETP.GE.AND P3, PT, R27, R5, PT ;  /* 0x000000051b00720c */ /* 0x000fca0003f66270 */
[----:B-1----:R-:W-:Y:S08]  /*cae0*/  @P2 BRA `(.L_x_7919) ;  /* 0x0000000000282947 */ /* 0x002ff00003800000 */
[----:B-----5:R-:W-:Y:S02]  /*caf0*/  HADD2.F32 R7, -RZ, R29.H0_H0 ;  /* 0x2000001dff077230 */ /* 0x020fe40000004100 */
[----:B------:R-:W-:Y:S02]  /*cb00*/  HADD2.F32 R0, -RZ, R28.H0_H0 ;  /* 0x2000001cff007230 */ /* 0x000fe40000004100 */
[----:B------:R-:W-:Y:S01]  /*cb10*/  HADD2.F32 R5, -RZ, R18.H0_H0 ;  /* 0x20000012ff057230 */ /* 0x000fe20000004100 */
[----:B------:R-:W-:Y:S02]  /*cb20*/  FSETP.GTU.FTZ.AND P4, PT, |R7|, +INF , PT ;  /* 0x7f8000000700780b */ /* 0x000fe40003f9c200 */
[C---:B------:R-:W-:Y:S02]  /*cb30*/  FSETP.GTU.FTZ.AND P5, PT, |R0|.reuse, +INF , PT ;  /* 0x7f8000000000780b */ /* 0x040fe40003fbc200 */
[----:B------:R-:W-:-:S04]  /*cb40*/  FMNMX.FTZ R4, R0, R5, !PT ;  /* 0x0000000500047209 */ /* 0x000fc80007810000 */
[----:B------:R-:W-:-:S05]  /*cb50*/  FMNMX.FTZ R4, R4, R7, PT ;  /* 0x0000000704047209 */ /* 0x000fca0003810000 */
[----:B------:R-:W0:Y:S01]  /*cb60*/  @!P4 F2F.F16.F32 R29, R4 ;  /* 0x00000004001dc304 */ /* 0x000e220000200800 */
[----:B------:R-:W-:-:S04]  /*cb70*/  FSETP.GTU.FTZ.AND P4, PT, |R5|, +INF , PT ;  /* 0x7f8000000500780b */ /* 0x000fc80003f9c200 */
[----:B0-----:R-:W-:-:S09]  /*cb80*/  @!P5 SEL R28, R29, R18, !P4 ;  /* 0x000000121d1cd207 */ /* 0x001fd20006000000 */
.L_x_7919:
[----:B------:R-:W-:Y:S05]  /*cb90*/  BSYNC B0 ;  /* 0x0000000000007941 */ /* 0x000fea0003800000 */
.L_x_7918:
[----:B------:R-:W-:Y:S04]  /*cba0*/  BSSY B0, `(.L_x_7920) ;  /* 0x000000c000007945 */ /* 0x000fe80003800000 */
[----:B------:R-:W-:Y:S05]  /*cbb0*/  @P3 BRA `(.L_x_7921) ;  /* 0x0000000000283947 */ /* 0x000fea0003800000 */
        /* <DEDUP_REMOVED lines=10> */
.L_x_7921:
[----:B------:R-:W-:Y:S05]  /*cc60*/  BSYNC B0 ;  /* 0x0000000000007941 */ /* 0x000fea0003800000 */
.L_x_7920:
        /* <DEDUP_REMOVED lines=12> */
.L_x_7923:
[----:B------:R-:W-:Y:S05]  /*cd30*/  BSYNC B0 ;  /* 0x0000000000007941 */ /* 0x000fea0003800000 */
.L_x_7922:
        /* <DEDUP_REMOVED lines=12> */
.L_x_7925:
[----:B------:R-:W-:Y:S05]  /*ce00*/  BSYNC B0 ;  /* 0x0000000000007941 */ /* 0x000fea0003800000 */
.L_x_7924:
        /* <DEDUP_REMOVED lines=20> */
[----:B------:R-:W-:Y:S02]  /*cf50*/  HADD2.F32 R28, -RZ, R28.H0_H0 ;  /* 0x2000001cff1c7230 */ /* 0x000fe40000004100 */
[----:B------:R-:W-:Y:S02]  /*cf60*/  IMAD.MOV.U32 R19, RZ, RZ, R27 ;  /* 0x000000ffff137224 */ /* 0x000fe400078e001b */
[----:B------:R-:W0:Y:S02]  /*cf70*/  F2I.FTZ.TRUNC.NTZ R5, R28 ;  /* 0x0000001c00057305 */ /* 0x000e24000021f100 */
[----:B0-----:R4:W-:Y:S01]  /*cf80*/  STG.E.U8 desc[UR36][R2.64], R5 ;  /* 0x0000000502007986 */ /* 0x0019e2000c101124 */
[----:B------:R-:W-:Y:S05]  /*cf90*/  BRA `(.L_x_7927) ;  /* 0x0000000c00e87947 */ /* 0x000fea0003800000 */
.L_x_7931:
[----:B------:R-:W-:Y:S02]  /*cfa0*/  HADD2.F32 R5, -RZ, R28.H0_H0 ;  /* 0x2000001cff057230 */ /* 0x000fe40000004100 */
[----:B------:R-:W-:-:S04]  /*cfb0*/  IMAD.MOV.U32 R19, RZ, RZ, R27 ;  /* 0x000000ffff137224 */ /* 0x000fc800078e001b */
[----:B------:R-:W0:Y:S02]  /*cfc0*/  F2I.S64.TRUNC R4, R5 ;  /* 0x0000000500047311 */ /* 0x000e24000020d900 */
[----:B0-----:R3:W-:Y:S01]  /*cfd0*/  STG.E.U8 desc[UR36][R2.64], R4 ;  /* 0x0000000402007986 */ /* 0x0017e2000c101124 */
[----:B------:R-:W-:Y:S05]  /*cfe0*/  BRA `(.L_x_7927) ;  /* 0x0000000c00d47947 */ /* 0x000fea0003800000 */
.L_x_7930:
[----:B------:R-:W-:-:S13]  /*cff0*/  ISETP.NE.AND P0, PT, R0, 0x2, PT ;  /* 0x000000020000780c */ /* 0x000fda0003f05270 */
[----:B------:R-:W-:Y:S05]  /*d000*/  @!P0 BRA `(.L_x_7933) ;  /* 0x0000000000388947 */ /* 0x000fea0003800000 */
[----:B------:R-:W-:-:S13]  /*d010*/  ISETP.NE.AND P0, PT, R0, 0x3, PT ;  /* 0x000000030000780c */ /* 0x000fda0003f05270 */
[----:B------:R-:W-:Y:S05]  /*d020*/  @!P0 BRA `(.L_x_7934) ;  /* 0x00000000001c8947 */ /* 0x000fea0003800000 */
[----:B------:R-:W-:-:S13]  /*d030*/  ISETP.NE.AND P0, PT, R0, 0x4, PT ;  /* 0x000000040000780c */ /* 0x000fda0003f05270 */
[----:B------:R-:W-:Y:S05]  /*d040*/  @P0 BRA `(.L_x_7932) ;  /* 0x0000000c00500947 */ /* 0x000fea0003800000 */
[----:B------:R-:W-:Y:S02]  /*d050*/  HADD2.F32 R4, -RZ, R28.H0_H0 ;  /* 0x2000001cff047230 */ /* 0x000fe40000004100 */
[----:B------:R-:W-:-:S04]  /*d060*/  IMAD.MOV.U32 R19, RZ, RZ, R27 ;  /* 0x000000ffff137224 */ /* 0x000fc800078e001b */
[----:B------:R-:W0:Y:S02]  /*d070*/  F2I.S64.TRUNC R4, R4 ;  /* 0x0000000400047311 */ /* 0x000e24000020d900 */
[----:B0-----:R0:W-:Y:S01]  /*d080*/  STG.E.64 desc[UR36][R2.64], R4 ;  /* 0x0000000402007986 */ /* 0x0011e2000c101b24 */
[----:B------:R-:W-:Y:S05]  /*d090*/  BRA `(.L_x_7927) ;  /* 0x0000000c00a87947 */ /* 0x000fea0003800000 */
.L_x_7934:
[----:B------:R-:W-:Y:S02]  /*d0a0*/  HADD2.F32 R28, -RZ, R28.H0_H0 ;  /* 0x2000001cff1c7230 */ /* 0x000fe40000004100 */
[----:B------:R-:W-:Y:S02]  /*d0b0*/  IMAD.MOV.U32 R19, RZ, RZ, R27 ;  /* 0x000000ffff137224 */ /* 0x000fe400078e001b */
[----:B------:R-:W0:Y:S02]  /*d0c0*/  F2I.FTZ.TRUNC.NTZ R5, R28 ;  /* 0x0000001c00057305 */ /* 0x000e24000021f100 */
[----:B0-----:R1:W-:Y:S01]  /*d0d0*/  STG.E desc[UR36][R2.64], R5 ;  /* 0x0000000502007986 */ /* 0x0013e2000c101924 */
[----:B------:R-:W-:Y:S05]  /*d0e0*/  BRA `(.L_x_7927) ;  /* 0x0000000c00947947 */ /* 0x000fea0003800000 */
.L_x_7933:
[----:B------:R-:W-:Y:S02]  /*d0f0*/  HADD2.F32 R28, -RZ, R28.H0_H0 ;  /* 0x2000001cff1c7230 */ /* 0x000fe40000004100 */
[----:B------:R-:W-:Y:S02]  /*d100*/  IMAD.MOV.U32 R19, RZ, RZ, R27 ;  /* 0x000000ffff137224 */ /* 0x000fe400078e001b */
[----:B------:R-:W0:Y:S02]  /*d110*/  F2I.FTZ.TRUNC.NTZ R5, R28 ;  /* 0x0000001c00057305 */ /* 0x000e24000021f100 */
[----:B0-----:R2:W-:Y:S01]  /*d120*/  STG.E.U16 desc[UR36][R2.64], R5 ;  /* 0x0000000502007986 */ /* 0x0015e2000c101524 */
[----:B------:R-:W-:Y:S05]  /*d130*/  BRA `(.L_x_7927) ;  /* 0x0000000c00807947 */ /* 0x000fea0003800000 */
.L_x_7929:
[----:B------:R-:W-:-:S13]  /*d140*/  ISETP.GT.AND P0, PT, R0, 0x6, PT ;  /* 0x000000060000780c */ /* 0x000fda0003f04270 */
[----:B------:R-:W-:Y:S05]  /*d150*/  @P0 BRA `(.L_x_7935) ;  /* 0x00000000002c0947 */ /* 0x000fea0003800000 */
[----:B------:R-:W-:-:S13]  /*d160*/  ISETP.NE.AND P0, PT, R0, 0x5, PT ;  /* 0x000000050000780c */ /* 0x000fda0003f05270 */
[----:B------:R-:W-:Y:S05]  /*d170*/  @!P0 BRA `(.L_x_7936) ;  /* 0x0000000000188947 */ /* 0x000fea0003800000 */
[----:B------:R-:W-:-:S13]  /*d180*/  ISETP.NE.AND P0, PT, R0, 0x6, PT ;  /* 0x000000060000780c */ /* 0x000fda0003f05270 */
[----:B------:R-:W-:Y:S05]  /*d190*/  @P0 BRA `(.L_x_7932) ;  /* 0x0000000800fc0947 */ /* 0x000fea0003800000 */
[----:B------:R-:W-:Y:S02]  /*d1a0*/  HADD2.F32 R5, -RZ, R28.H0_H0 ;  /* 0x2000001cff057230 */ /* 0x000fe40000004100 */
[----:B------:R-:W-:-:S03]  /*d1b0*/  IMAD.MOV.U32 R19, RZ, RZ, R27 ;  /* 0x000000ffff137224 */ /* 0x000fc600078e001b */
[----:B------:R0:W-:Y:S01]  /*d1c0*/  STG.E desc[UR36][R2.64], R5 ;  /* 0x0000000502007986 */ /* 0x0001e2000c101924 */
[----:B------:R-:W-:Y:S05]  /*d1d0*/  BRA `(.L_x_7927) ;  /* 0x0000000c00587947 */ /* 0x000fea0003800000 */
.L_x_7936:
[----:B------:R0:W-:Y:S01]  /*d1e0*/  STG.E.U16 desc[UR36][R2.64], R28 ;  /* 0x0000001c02007986 */ /* 0x0001e2000c101524 */
[----:B------:R-:W-:Y:S01]  /*d1f0*/  IMAD.MOV.U32 R19, RZ, RZ, R27 ;  /* 0x000000ffff137224 */ /* 0x000fe200078e001b */
[----:B------:R-:W-:Y:S06]  /*d200*/  BRA `(.L_x_7927) ;  /* 0x0000000c004c7947 */ /* 0x000fec0003800000 */
.L_x_7935:
[----:B------:R-:W-:-:S13]  /*d210*/  ISETP.NE.AND P0, PT, R0, 0x7, PT ;  /* 0x000000070000780c */ /* 0x000fda0003f05270 */
[----:B------:R-:W-:Y:S05]  /*d220*/  @!P0 BRA `(.L_x_7937) ;  /* 0x00000000003c8947 */ /* 0x000fea0003800000 */
[----:B------:R-:W-:-:S13]  /*d230*/  ISETP.NE.AND P0, PT, R0, 0x8, PT ;  /* 0x000000080000780c */ /* 0x000fda0003f05270 */
[----:B------:R-:W-:Y:S05]  /*d240*/  @!P0 BRA `(.L_x_7938) ;  /* 0x00000000001c8947 */ /* 0x000fea0003800000 */
[----:B------:R-:W-:-:S13]  /*d250*/  ISETP.NE.AND P0, PT, R0, 0x9, PT ;  /* 0x000000090000780c */ /* 0x000fda0003f05270 */
[----:B------:R-:W-:Y:S05]  /*d260*/  @P0 BRA `(.L_x_7932) ;  /* 0x0000000800c80947 */ /* 0x000fea0003800000 */
[----:B------:R-:W-:Y:S02]  /*d270*/  HADD2.F32 R28, -RZ, R28.H0_H0 ;  /* 0x2000001cff1c7230 */ /* 0x000fe40000004100 */
[----:B------:R-:W-:Y:S02]  /*d280*/  IMAD.MOV.U32 R29, RZ, RZ, RZ ;  /* 0x000000ffff1d7224 */ /* 0x000fe400078e00ff */
[----:B------:R-:W-:-:S03]  /*d290*/  IMAD.MOV.U32 R19, RZ, RZ, R27 ;  /* 0x000000ffff137224 */ /* 0x000fc600078e001b */
[----:B------:R0:W-:Y:S01]  /*d2a0*/  STG.E.64 desc[UR36][R2.64], R28 ;  /* 0x0000001c02007986 */ /* 0x0001e2000c101b24 */
[----:B------:R-:W-:Y:S05]  /*d2b0*/  BRA `(.L_x_7927) ;  /* 0x0000000c00207947 */ /* 0x000fea0003800000 */
.L_x_7938:
[----:B------:R-:W-:Y:S02]  /*d2c0*/  HADD2.F32 R0, -RZ, R28.H0_H0 ;  /* 0x2000001cff007230 */ /* 0x000fe40000004100 */
[----:B------:R-:W-:-:S03]  /*d2d0*/  IMAD.MOV.U32 R19, RZ, RZ, R27 ;  /* 0x000000ffff137224 */ /* 0x000fc600078e001b */
[----:B------:R-:W-:-:S04]  /*d2e0*/  F2FP.F16.F32.PACK_AB R0, RZ, R0 ;  /* 0x00000000ff00723e */ /* 0x000fc800000000ff */
[----:B------:R-:W-:-:S05]  /*d2f0*/  PRMT R0, R0, 0x5410, RZ ;  /* 0x0000541000007816 */ /* 0x000fca00000000ff */
[----:B------:R0:W-:Y:S01]  /*d300*/  STG.E desc[UR36][R2.64], R0 ;  /* 0x0000000002007986 */ /* 0x0001e2000c101924 */
[----:B------:R-:W-:Y:S05]  /*d310*/  BRA `(.L_x_7927) ;  /* 0x0000000c00087947 */ /* 0x000fea0003800000 */
.L_x_7937:
[----:B------:R-:W-:Y:S02]  /*d320*/  HADD2.F32 R4, -RZ, R28.H0_H0 ;  /* 0x2000001cff047230 */ /* 0x000fe40000004100 */
[----:B------:R-:W-:-:S03]  /*d330*/  IMAD.MOV.U32 R19, RZ, RZ, R27 ;  /* 0x000000ffff137224 */ /* 0x000fc600078e001b */
[----:B------:R-:W-:-:S06]  /*d340*/  FMUL.FTZ R4, R4, 1 ;  /* 0x3f80000004047820 */ /* 0x000fcc0000410000 */
[----:B------:R-:W0:Y:S02]  /*d350*/  F2F.F64.F32 R4, R4 ;  /* 0x0000000400047310 */ /* 0x000e240000201800 */
[----:B0-----:R0:W-:Y:S01]  /*d360*/  STG.E.64 desc[UR36][R2.64], R4 ;  /* 0x0000000402007986 */ /* 0x0011e2000c101b24 */
[----:B------:R-:W-:Y:S05]  /*d370*/  BRA `(.L_x_7927) ;  /* 0x0000000800f07947 */ /* 0x000fea0003800000 */
.L_x_7928:
        /* <DEDUP_REMOVED lines=10> */
[----:B------:R-:W-:-:S04]  /*d420*/  FSETP.NEU.FTZ.AND P0, PT, R28, RZ, PT ;  /* 0x000000ff1c00720b */ /* 0x000fc80003f1d000 */
[----:B------:R-:W-:-:S05]  /*d430*/  SEL R5, RZ, 0x1, !P0 ;  /* 0x00000001ff057807 */ /* 0x000fca0004000000 */
[----:B------:R0:W-:Y:S01]  /*d440*/  STG.E.U8 desc[UR36][R2.64], R5 ;  /* 0x0000000502007986 */ /* 0x0001e2000c101124 */
[----:B------:R-:W-:Y:S05]  /*d450*/  BRA `(.L_x_7927) ;  /* 0x0000000800b87947 */ /* 0x000fea0003800000 */
.L_x_7941:
[----:B------:R-:W-:Y:S01]  /*d460*/  HADD2.F32 R28, -RZ, R28.H0_H0 ;  /* 0x2000001cff1c7230 */ /* 0x000fe20000004100 */
[----:B------:R-:W-:Y:S01]  /*d470*/  CS2R R6, SRZ ;  /* 0x0000000000067805 */ /* 0x000fe2000001ff00 */
[----:B------:R-:W-:-:S03]  /*d480*/  IMAD.MOV.U32 R19, RZ, RZ, R27 ;  /* 0x000000ffff137224 */ /* 0x000fc600078e001b */
[----:B------:R-:W-:-:S06]  /*d490*/  FMUL.FTZ R4, R28, 1 ;  /* 0x3f8000001c047820 */ /* 0x000fcc0000410000 */
[----:B------:R-:W0:Y:S02]  /*d4a0*/  F2F.F64.F32 R4, R4 ;  /* 0x0000000400047310 */ /* 0x000e240000201800 */
[----:B0-----:R0:W-:Y:S01]  /*d4b0*/  STG.E.128 desc[UR36][R2.64], R4 ;  /* 0x0000000402007986 */ /* 0x0011e2000c101d24 */
[----:B------:R-:W-:Y:S05]  /*d4c0*/  BRA `(.L_x_7927) ;  /* 0x00000008009c7947 */ /* 0x000fea0003800000 */
.L_x_7940:
        /* <DEDUP_REMOVED lines=21> */
.L_x_7945:
[----:B------:R-:W-:Y:S05]  /*d620*/  BSYNC B0 ;  /* 0x0000000000007941 */ /* 0x000fea0003800000 */
.L_x_7944:
[----:B------:R-:W-:Y:S01]  /*d630*/  LOP3.LUT R5, R0, R5, RZ, 0xfc, !PT ;  /* 0x0000000500057212 */ /* 0x000fe200078efcff */
[----:B------:R-:W-:-:S04]  /*d640*/  IMAD.MOV.U32 R19, RZ, RZ, R27 ;  /* 0x000000ffff137224 */ /* 0x000fc800078e001b */
[----:B------:R0:W-:Y:S01]  /*d650*/  STG.E.U8 desc[UR36][R2.64], R5 ;  /* 0x0000000502007986 */ /* 0x0001e2000c101124 */
[----:B------:R-:W-:Y:S05]  /*d660*/  BRA `(.L_x_7927) ;  /* 0x0000000800347947 */ /* 0x000fea0003800000 */
.L_x_7943:
        /* <DEDUP_REMOVED lines=13> */
.L_x_7947:
[----:B------:R-:W-:Y:S01]  /*d740*/  IMAD.MOV.U32 R0, RZ, RZ, 0x7f ;  /* 0x0000007fff007424 */ /* 0x000fe200078e00ff */
[----:B------:R-:W-:-:S04]  /*d750*/  ISETP.GT.U32.AND P0, PT, R4, 0x7f800000, PT ;  /* 0x7f8000000400780c */ /* 0x000fc80003f04070 */
[----:B------:R-:W-:-:S09]  /*d760*/  SEL R0, R0, 0x7c, P0 ;  /* 0x0000007c00007807 */ /* 0x000fd20000000000 */
.L_x_7948:
[----:B------:R-:W-:Y:S05]  /*d770*/  BSYNC B0 ;  /* 0x0000000000007941 */ /* 0x000fea0003800000 */
.L_x_7946:
[----:B------:R-:W-:Y:S01]  /*d780*/  LOP3.LUT R4, R5, 0x80000000, RZ, 0xc0, !PT ;  /* 0x8000000005047812 */ /* 0x000fe200078ec0ff */
[----:B------:R-:W-:-:S03]  /*d790*/  IMAD.MOV.U32 R19, RZ, RZ, R27 ;  /* 0x000000ffff137224 */ /* 0x000fc600078e001b */
[----:B------:R-:W-:-:S04]  /*d7a0*/  SHF.R.U32.HI R5, RZ, 0x18, R4 ;  /* 0x00000018ff057819 */ /* 0x000fc80000011604 */
[----:B------:R-:W-:-:S05]  /*d7b0*/  LOP3.LUT R5, R0, R5, RZ, 0xfc, !PT ;  /* 0x0000000500057212 */ /* 0x000fca00078efcff */
[----:B------:R0:W-:Y:S01]  /*d7c0*/  STG.E.U8 desc[UR36][R2.64], R5 ;  /* 0x0000000502007986 */ /* 0x0001e2000c101124 */
[----:B------:R-:W-:Y:S05]  /*d7d0*/  BRA `(.L_x_7927) ;  /* 0x0000000400d87947 */ /* 0x000fea0003800000 */
.L_x_7942:
[----:B------:R-:W-:Y:S02]  /*d7e0*/  HADD2.F32 R0, -RZ, R28.H0_H0 ;  /* 0x2000001cff007230 */ /* 0x000fe40000004100 */
[----:B------:R-:W-:-:S03]  /*d7f0*/  IMAD.MOV.U32 R19, RZ, RZ, R27 ;  /* 0x000000ffff137224 */ /* 0x000fc600078e001b */
[----:B------:R-:W-:-:S05]  /*d800*/  F2FP.BF16.F32.PACK_AB R0, RZ, R0 ;  /* 0x00000000ff00723e */ /* 0x000fca00000010ff */
[----:B------:R0:W-:Y:S01]  /*d810*/  STG.E.U16 desc[UR36][R2.64], R0 ;  /* 0x0000000002007986 */ /* 0x0001e2000c101524 */
[----:B------:R-:W-:Y:S05]  /*d820*/  BRA `(.L_x_7927) ;  /* 0x0000000400c47947 */ /* 0x000fea0003800000 */
.L_x_7939:
        /* <DEDUP_REMOVED lines=10> */
[----:B------:R-:W0:Y:S02]  /*d8d0*/  F2I.FTZ.U32.TRUNC.NTZ R5, R5 ;  /* 0x0000000500057305 */ /* 0x000e24000021f000 */
[----:B0-----:R0:W-:Y:S01]  /*d8e0*/  STG.E.U16 desc[UR36][R2.64], R5 ;  /* 0x0000000502007986 */ /* 0x0011e2000c101524 */
[----:B------:R-:W-:Y:S05]  /*d8f0*/  BRA `(.L_x_7927) ;  /* 0x0000000400907947 */ /* 0x000fea0003800000 */
.L_x_7951:
        /* <DEDUP_REMOVED lines=17> */
.L_x_7954:
[----:B------:R-:W-:-:S04]  /*da10*/  LOP3.LUT R0, R7, 0x80000000, RZ, 0xc0, !PT ;  /* 0x8000000007007812 */ /* 0x000fc800078ec0ff */
[----:B------:R-:W-:-:S04]  /*da20*/  SHF.R.U32.HI R5, RZ, 0x18, R0 ;  /* 0x00000018ff057819 */ /* 0x000fc80000011600 */
[----:B------:R-:W-:-:S04]  /*da30*/  LOP3.LUT R4, R4, R5, RZ, 0xfc, !PT ;  /* 0x0000000504047212 */ /* 0x000fc800078efcff */
[----:B------:R-:W-:-:S07]  /*da40*/  PRMT R0, R4, 0x7610, R0 ;  /* 0x0000761004007816 */ /* 0x000fce0000000000 */
.L_x_7953:
[----:B------:R-:W-:Y:S05]  /*da50*/  BSYNC B0 ;  /* 0x0000000000007941 */ /* 0x000fea0003800000 */
.L_x_7952:
[----:B------:R0:W-:Y:S01]  /*da60*/  STG.E.U8 desc[UR36][R2.64], R0 ;  /* 0x0000000002007986 */ /* 0x0001e2000c101124 */
[----:B------:R-:W-:Y:S01]  /*da70*/  IMAD.MOV.U32 R19, RZ, RZ, R27 ;  /* 0x000000ffff137224 */ /* 0x000fe200078e001b */
[----:B------:R-:W-:Y:S06]  /*da80*/  BRA `(.L_x_7927) ;  /* 0x00000004002c7947 */ /* 0x000fec0003800000 */
.L_x_7950:
        /* <DEDUP_REMOVED lines=17> */
.L_x_7957:
[----:B------:R-:W-:-:S04]  /*dba0*/  LOP3.LUT R0, R7, 0x80000000, RZ, 0xc0, !PT ;  /* 0x8000000007007812 */ /* 0x000fc800078ec0ff */
[----:B------:R-:W-:-:S04]  /*dbb0*/  SHF.R.U32.HI R5, RZ, 0x18, R0 ;  /* 0x00000018ff057819 */ /* 0x000fc80000011600 */
[----:B------:R-:W-:-:S04]  /*dbc0*/  LOP3.LUT R4, R4, R5, RZ, 0xfc, !PT ;  /* 0x0000000504047212 */ /* 0x000fc800078efcff */
[----:B------:R-:W-:-:S07]  /*dbd0*/  PRMT R0, R4, 0x7610, R0 ;  /* 0x0000761004007816 */ /* 0x000fce0000000000 */
.L_x_7956:
[----:B------:R-:W-:Y:S05]  /*dbe0*/  BSYNC B0 ;  /* 0x0000000000007941 */ /* 0x000fea0003800000 */
.L_x_7955:
[----:B------:R0:W-:Y:S01]  /*dbf0*/  STG.E.U8 desc[UR36][R2.64], R0 ;  /* 0x0000000002007986 */ /* 0x0001e2000c101124 */
[----:B------:R-:W-:Y:S01]  /*dc00*/  IMAD.MOV.U32 R19, RZ, RZ, R27 ;  /* 0x000000ffff137224 */ /* 0x000fe200078e001b */
[----:B------:R-:W-:Y:S06]  /*dc10*/  BRA `(.L_x_7927) ;  /* 0x0000000000c87947 */ /* 0x000fec0003800000 */
.L_x_7949:
[----:B------:R-:W-:-:S13]  /*dc20*/  ISETP.NE.AND P0, PT, R0, 0x1c, PT ;  /* 0x0000001c0000780c */ /* 0x000fda0003f05270 */
[----:B------:R-:W-:Y:S05]  /*dc30*/  @!P0 BRA `(.L_x_7958) ;  /* 0x0000000000b08947 */ /* 0x000fea0003800000 */
[----:B------:R-:W-:-:S13]  /*dc40*/  ISETP.NE.AND P0, PT, R0, 0x1d, PT ;  /* 0x0000001d0000780c */ /* 0x000fda0003f05270 */
[----:B------:R-:W-:Y:S05]  /*dc50*/  @!P0 BRA `(.L_x_7959) ;  /* 0x0000000000948947 */ /* 0x000fea0003800000 */
[----:B------:R-:W-:-:S13]  /*dc60*/  ISETP.NE.AND P0, PT, R0, 0x2c, PT ;  /* 0x0000002c0000780c */ /* 0x000fda0003f05270 */
[----:B------:R-:W-:Y:S05]  /*dc70*/  @P0 BRA `(.L_x_7932) ;  /* 0x0000000000440947 */ /* 0x000fea0003800000 */
[----:B------:R-:W-:Y:S02]  /*dc80*/  HADD2.F32 R5, -RZ, R28.H0_H0 ;  /* 0x2000001cff057230 */ /* 0x000fe40000004100 */
        /* <DEDUP_REMOVED lines=16> */
.L_x_7932:
        /* <DEDUP_REMOVED lines=16> */
.L_x_7960:
[----:B------:R-:W-:Y:S01]  /*de90*/  IMAD.MOV.U32 R19, RZ, RZ, R27 ;  /* 0x000000ffff137224 */ /* 0x000fe200078e001b */
[----:B------:R-:W-:Y:S06]  /*dea0*/  BRA `(.L_x_7927) ;  /* 0x0000000000247947 */ /* 0x000fec0003800000 */
.L_x_7959:
[----:B------:R-:W-:Y:S02]  /*deb0*/  HADD2.F32 R4, -RZ, R28.H0_H0 ;  /* 0x2000001cff047230 */ /* 0x000fe40000004100 */
[----:B------:R-:W-:-:S04]  /*dec0*/  IMAD.MOV.U32 R19, RZ, RZ, R27 ;  /* 0x000000ffff137224 */ /* 0x000fc800078e001b */
[----:B------:R-:W0:Y:S02]  /*ded0*/  F2I.U64.TRUNC R4, R4 ;  /* 0x0000000400047311 */ /* 0x000e24000020d800 */
[----:B0-----:R0:W-:Y:S01]  /*dee0*/  STG.E.64 desc[UR36][R2.64], R4 ;  /* 0x0000000402007986 */ /* 0x0011e2000c101b24 */
[----:B------:R-:W-:Y:S05]  /*def0*/  BRA `(.L_x_7927) ;  /* 0x0000000000107947 */ /* 0x000fea0003800000 */
.L_x_7958:
[----:B------:R-:W-:Y:S02]  /*df00*/  HADD2.F32 R28, -RZ, R28.H0_H0 ;  /* 0x2000001cff1c7230 */ /* 0x000fe40000004100 */
[----:B------:R-:W-:Y:S02]  /*df10*/  IMAD.MOV.U32 R19, RZ, RZ, R27 ;  /* 0x000000ffff137224 */ /* 0x000fe400078e001b */
[----:B------:R-:W0:Y:S02]  /*df20*/  F2I.FTZ.U32.TRUNC.NTZ R5, R28 ;  /* 0x0000001c00057305 */ /* 0x000e24000021f000 */
[----:B0-----:R0:W-:Y:S03]  /*df30*/  STG.E desc[UR36][R2.64], R5 ;  /* 0x0000000502007986 */ /* 0x0011e6000c101924 */
.L_x_7927:
[----:B------:R-:W-:Y:S05]  /*df40*/  BSYNC B6 ;  /* 0x0000000000067941 */ /* 0x000fea0003800000 */
.L_x_7926:
        /* <DEDUP_REMOVED lines=29> */
.L_x_7966:
[----:B------:R-:W-:-:S06]  /*e120*/  HADD2.F32 R5, -RZ, R25.H0_H0 ;  /* 0x20000019ff057230 */ /* 0x000fcc0000004100 */
[----:B------:R-:W0:Y:S02]  /*e130*/  F2I.S64.TRUNC R4, R5 ;  /* 0x0000000500047311 */ /* 0x000e24000020d900 */
[----:B0-----:R3:W-:Y:S01]  /*e140*/  STG.E.U8 desc[UR36][R2.64], R4 ;  /* 0x0000000402007986 */ /* 0x0017e2000c101124 */
[----:B------:R-:W-:Y:S05]  /*e150*/  BRA `(.L_x_7968) ;  /* 0x0000000c00847947 */ /* 0x000fea0003800000 */
.L_x_7965:
        /* <DEDUP_REMOVED lines=10> */
.L_x_7970:
[----:B------:R-:W-:-:S06]  /*e200*/  HADD2.F32 R25, -RZ, R25.H0_H0 ;  /* 0x20000019ff197230 */ /* 0x000fcc0000004100 */
[----:B------:R-:W0:Y:S02]  /*e210*/  F2I.FTZ.TRUNC.NTZ R25, R25 ;  /* 0x0000001900197305 */ /* 0x000e24000021f100 */
[----:B0-----:R1:W-:Y:S01]  /*e220*/  STG.E desc[UR36][R2.64], R25 ;  /* 0x0000001902007986 */ /* 0x0013e2000c101924 */
[----:B------:R-:W-:Y:S05]  /*e230*/  BRA `(.L_x_7968) ;  /* 0x0000000c004c7947 */ /* 0x000fea0003800000 */
.L_x_7969:
[----:B------:R-:W-:-:S06]  /*e240*/  HADD2.F32 R25, -RZ, R25.H0_H0 ;  /* 0x20000019ff197230 */ /* 0x000fcc0000004100 */
[----:B------:R-:W0:Y:S02]  /*e250*/  F2I.FTZ.TRUNC.NTZ R25, R25 ;  /* 0x0000001900197305 */ /* 0x000e24000021f100 */
[----:B0-----:R2:W-:Y:S01]  /*e260*/  STG.E.U16 desc[UR36][R2.64], R25 ;  /* 0x0000001902007986 */ /* 0x0015e2000c101524 */
[----:B------:R-:W-:Y:S05]  /*e270*/  BRA `(.L_x_7968) ;  /* 0x0000000c003c7947 */ /* 0x000fea0003800000 */
.L_x_7964:
        /* <DEDUP_REMOVED lines=9> */
.L_x_7972:
[----:B------:R0:W-:Y:S01]  /*e310*/  STG.E.U16 desc[UR36][R2.64], R25 ;  /* 0x0000001902007986 */ /* 0x0001e2000c101524 */
[----:B------:R-:W-:Y:S05]  /*e320*/  BRA `(.L_x_7968) ;  /* 0x0000000c00107947 */ /* 0x000fea0003800000 */
.L_x_7971:
        /* <DEDUP_REMOVED lines=10> */
.L_x_7974:
[----:B------:R-:W-:-:S05]  /*e3d0*/  HADD2.F32 R0, -RZ, R25.H0_H0 ;  /* 0x20000019ff007230 */ /* 0x000fca0000004100 */
[----:B------:R-:W-:-:S04]  /*e3e0*/  F2FP.F16.F32.PACK_AB R0, RZ, R0 ;  /* 0x00000000ff00723e */ /* 0x000fc800000000ff */
[----:B------:R-:W-:-:S05]  /*e3f0*/  PRMT R0, R0, 0x5410, RZ ;  /* 0x0000541000007816 */ /* 0x000fca00000000ff */
[----:B------:R0:W-:Y:S01]  /*e400*/  STG.E desc[UR36][R2.64], R0 ;  /* 0x0000000002007986 */ /* 0x0001e2000c101924 */
[----:B------:R-:W-:Y:S05]  /*e410*/  BRA `(.L_x_7968) ;  /* 0x0000000800d47947 */ /* 0x000fea0003800000 */
.L_x_7973:
[----:B------:R-:W-:-:S05]  /*e420*/  HADD2.F32 R4, -RZ, R25.H0_H0 ;  /* 0x20000019ff047230 */ /* 0x000fca0000004100 */
[----:B------:R-:W-:-:S06]  /*e430*/  FMUL.FTZ R4, R4, 1 ;  /* 0x3f80000004047820 */ /* 0x000fcc0000410000 */
[----:B------:R-:W0:Y:S02]  /*e440*/  F2F.F64.F32 R4, R4 ;  /* 0x0000000400047310 */ /* 0x000e240000201800 */
[----:B0-----:R0:W-:Y:S01]  /*e450*/  STG.E.64 desc[UR36][R2.64], R4 ;  /* 0x0000000402007986 */ /* 0x0011e2000c101b24 */
[----:B------:R-:W-:Y:S05]  /*e460*/  BRA `(.L_x_7968) ;  /* 0x0000000800c07947 */ /* 0x000fea0003800000 */
.L_x_7963:
        /* <DEDUP_REMOVED lines=13> */
.L_x_7977:
[----:B------:R-:W-:Y:S01]  /*e540*/  HADD2.F32 R25, -RZ, R25.H0_H0 ;  /* 0x20000019ff197230 */ /* 0x000fe20000004100 */
[----:B------:R-:W-:-:S04]  /*e550*/  CS2R R6, SRZ ;  /* 0x0000000000067805 */ /* 0x000fc8000001ff00 */
[----:B------:R-:W-:-:S06]  /*e560*/  FMUL.FTZ R4, R25, 1 ;  /* 0x3f80000019047820 */ /* 0x000fcc0000410000 */
[----:B------:R-:W0:Y:S02]  /*e570*/  F2F.F64.F32 R4, R4 ;  /* 0x0000000400047310 */ /* 0x000e240000201800 */
[----:B0-----:R0:W-:Y:S01]  /*e580*/  STG.E.128 desc[UR36][R2.64], R4 ;  /* 0x0000000402007986 */ /* 0x0011e2000c101d24 */
[----:B------:R-:W-:Y:S05]  /*e590*/  BRA `(.L_x_7968) ;  /* 0x0000000800747947 */ /* 0x000fea0003800000 */
.L_x_7976:
        /* <DEDUP_REMOVED lines=21> */
.L_x_7981:
[----:B------:R-:W-:Y:S05]  /*e6f0*/  BSYNC B0 ;  /* 0x0000000000007941 */ /* 0x000fea0003800000 */
.L_x_7980:
[----:B------:R-:W-:-:S05]  /*e700*/  LOP3.LUT R5, R0, R5, RZ, 0xfc, !PT ;  /* 0x0000000500057212 */ /* 0x000fca00078efcff */
[----:B------:R0:W-:Y:S01]  /*e710*/  STG.E.U8 desc[UR36][R2.64], R5 ;  /* 0x0000000502007986 */ /* 0x0001e2000c101124 */
[----:B------:R-:W-:Y:S05]  /*e720*/  BRA `(.L_x_7968) ;  /* 0x0000000800107947 */ /* 0x000fea0003800000 */
.L_x_7979:
        /* <DEDUP_REMOVED lines=13> */
.L_x_7983:
[----:B------:R-:W-:Y:S01]  /*e800*/  IMAD.MOV.U32 R0, RZ, RZ, 0x7f ;  /* 0x0000007fff007424 */ /* 0x000fe200078e00ff */
[----:B------:R-:W-:-:S04]  /*e810*/  ISETP.GT.U32.AND P0, PT, R4, 0x7f800000, PT ;  /* 0x7f8000000400780c */ /* 0x000fc80003f04070 */
[----:B------:R-:W-:-:S09]  /*e820*/  SEL R0, R0, 0x7c, P0 ;  /* 0x0000007c00007807 */ /* 0x000fd20000000000 */
.L_x_7984:
[----:B------:R-:W-:Y:S05]  /*e830*/  BSYNC B0 ;  /* 0x0000000000007941 */ /* 0x000fea0003800000 */
.L_x_7982:
[----:B------:R-:W-:-:S04]  /*e840*/  LOP3.LUT R4, R25, 0x80000000, RZ, 0xc0, !PT ;  /* 0x8000000019047812 */ /* 0x000fc800078ec0ff */
[----:B------:R-:W-:-:S04]  /*e850*/  SHF.R.U32.HI R5, RZ, 0x18, R4 ;  /* 0x00000018ff057819 */ /* 0x000fc80000011604 */
[----:B------:R-:W-:-:S05]  /*e860*/  LOP3.LUT R5, R0, R5, RZ, 0xfc, !PT ;  /* 0x0000000500057212 */ /* 0x000fca00078efcff */
[----:B------:R0:W-:Y:S01]  /*e870*/  STG.E.U8 desc[UR36][R2.64], R5 ;  /* 0x0000000502007986 */ /* 0x0001e2000c101124 */
[----:B------:R-:W-:Y:S05]  /*e880*/  BRA `(.L_x_7968) ;  /* 0x0000000400b87947 */ /* 0x000fea0003800000 */
.L_x_7978:
[----:B------:R-:W-:-:S05]  /*e890*/  HADD2.F32 R0, -RZ, R25.H0_H0 ;  /* 0x20000019ff007230 */ /* 0x000fca0000004100 */
[----:B------:R-:W-:-:S05]  /*e8a0*/  F2FP.BF16.F32.PACK_AB R0, RZ, R0 ;  /* 0x00000000ff00723e */ /* 0x000fca00000010ff */
[----:B------:R0:W-:Y:S01]  /*e8b0*/  STG.E.U16 desc[UR36][R2.64], R0 ;  /* 0x0000000002007986 */ /* 0x0001e2000c101524 */
[----:B------:R-:W-:Y:S05]  /*e8c0*/  BRA `(.L_x_7968) ;  /* 0x0000000400a87947 */ /* 0x000fea0003800000 */
.L_x_7975:
        /* <DEDUP_REMOVED lines=12> */
.L_x_7987:
        /* <DEDUP_REMOVED lines=17> */
.L_x_7990:
[----:B------:R-:W-:-:S04]  /*eaa0*/  LOP3.LUT R0, R25, 0x80000000, RZ, 0xc0, !PT ;  /* 0x8000000019007812 */ /* 0x000fc800078ec0ff */
[----:B------:R-:W-:-:S04]  /*eab0*/  SHF.R.U32.HI R5, RZ, 0x18, R0 ;  /* 0x00000018ff057819 */ /* 0x000fc80000011600 */
[----:B------:R-:W-:-:S04]  /*eac0*/  LOP3.LUT R4, R4, R5, RZ, 0xfc, !PT ;  /* 0x0000000504047212 */ /* 0x000fc800078efcff */
[----:B------:R-:W-:-:S07]  /*ead0*/  PRMT R0, R4, 0x7610, R0 ;  /* 0x0000761004007816 */ /* 0x000fce0000000000 */
.L_x_7989:
[----:B------:R-:W-:Y:S05]  /*eae0*/  BSYNC B0 ;  /* 0x0000000000007941 */ /* 0x000fea0003800000 */
.L_x_7988:
[----:B------:R0:W-:Y:S01]  /*eaf0*/  STG.E.U8 desc[UR36][R2.64], R0 ;  /* 0x0000000002007986 */ /* 0x0001e2000c101124 */
[----:B------:R-:W-:Y:S05]  /*eb00*/  BRA `(.L_x_7968) ;  /* 0x0000000400187947 */ /* 0x000fea0003800000 */
.L_x_7986:
        /* <DEDUP_REMOVED lines=17> */
.L_x_7993:
[----:B------:R-:W-:-:S04]  /*ec20*/  LOP3.LUT R0, R25, 0x80000000, RZ, 0xc0, !PT ;  /* 0x8000000019007812 */ /* 0x000fc800078ec0ff */
[----:B------:R-:W-:-:S04]  /*ec30*/  SHF.R.U32.HI R5, RZ, 0x18, R0 ;  /* 0x00000018ff057819 */ /* 0x000fc80000011600 */
[----:B------:R-:W-:-:S04]  /*ec40*/  LOP3.LUT R4, R4, R5, RZ, 0xfc, !PT ;  /* 0x0000000504047212 */ /* 0x000fc800078efcff */
[----:B------:R-:W-:-:S07]  /*ec50*/  PRMT R0, R4, 0x7610, R0 ;  /* 0x0000761004007816 */ /* 0x000fce0000000000 */
.L_x_7992:
[----:B------:R-:W-:Y:S05]  /*ec60*/  BSYNC B0 ;  /* 0x0000000000007941 */ /* 0x000fea0003800000 */
.L_x_7991:
[----:B------:R0:W-:Y:S01]  /*ec70*/  STG.E.U8 desc[UR36][R2.64], R0 ;  /* 0x0000000002007986 */ /* 0x0001e2000c101124 */
[----:B------:R-:W-:Y:S05]  /*ec80*/  BRA `(.L_x_7968) ;  /* 0x0000000000b87947 */ /* 0x000fea0003800000 */
.L_x_7985:
        /* <DEDUP_REMOVED lines=22> */
.L_x_7967:
        /* <DEDUP_REMOVED lines=16> */
.L_x_7996:
[----:B------:R-:W-:Y:S05]  /*eef0*/  BRA `(.L_x_7968) ;  /* 0x00000000001c7947 */ /* 0x000fea0003800000 */
.L_x_7995:
[----:B------:R-:W-:-:S06]  /*ef00*/  HADD2.F32 R4, -RZ, R25.H0_H0 ;  /* 0x20000019ff047230 */ /* 0x000fcc0000004100 */
[----:B------:R-:W0:Y:S02]  /*ef10*/  F2I.U64.TRUNC R4, R4 ;  /* 0x0000000400047311 */ /* 0x000e24000020d800 */
[----:B0-----:R0:W-:Y:S01]  /*ef20*/  STG.E.64 desc[UR36][R2.64], R4 ;  /* 0x0000000402007986 */ /* 0x0011e2000c101b24 */
[----:B------:R-:W-:Y:S05]  /*ef30*/  BRA `(.L_x_7968) ;  /* 0x00000000000c7947 */ /* 0x000fea0003800000 */
.L_x_7994:
[----:B------:R-:W-:-:S06]  /*ef40*/  HADD2.F32 R25, -RZ, R25.H0_H0 ;  /* 0x20000019ff197230 */ /* 0x000fcc0000004100 */
[----:B------:R-:W0:Y:S02]  /*ef50*/  F2I.FTZ.U32.TRUNC.NTZ R25, R25 ;  /* 0x0000001900197305 */ /* 0x000e24000021f000 */
[----:B0-----:R0:W-:Y:S02]  /*ef60*/  STG.E desc[UR36][R2.64], R25 ;  /* 0x0000001902007986 */ /* 0x0011e4000c101924 */
.L_x_7968:
        /* <DEDUP_REMOVED lines=25> */
.L_x_8000:
[----:B------:R-:W-:-:S06]  /*f100*/  HADD2.F32 R5, -RZ, R22.H0_H0 ;  /* 0x20000016ff057230 */ /* 0x000fcc0000004100 */
[----:B------:R-:W0:Y:S02]  /*f110*/  F2I.S64.TRUNC R4, R5 ;  /* 0x0000000500047311 */ /* 0x000e24000020d900 */
[----:B0-----:R0:W-:Y:S01]  /*f120*/  STG.E.U8 desc[UR36][R2.64], R4 ;  /* 0x0000000402007986 */ /* 0x0011e2000c101124 */
[----:B------:R-:W-:Y:S05]  /*f130*/  BRA `(.L_x_8002) ;  /* 0x0000000c00847947 */ /* 0x000fea0003800000 */
.L_x_7999:
        /* <DEDUP_REMOVED lines=10> */
.L_x_8004:
[----:B------:R-:W-:-:S04]  /*f1e0*/  HADD2.F32 R22, -RZ, R22.H0_H0 ;  /* 0x20000016ff167230 */ /* 0x000fc80000004100 */
[----:B------:R-:W0:Y:S02]  /*f1f0*/  F2I.FTZ.TRUNC.NTZ R5, R22 ;  /* 0x0000001600057305 */ /* 0x000e24000021f100 */
[----:B0-----:R0:W-:Y:S01]  /*f200*/  STG.E desc[UR36][R2.64], R5 ;  /* 0x0000000502007986 */ /* 0x0011e2000c101924 */
[----:B------:R-:W-:Y:S05]  /*f210*/  BRA `(.L_x_8002) ;  /* 0x0000000c004c7947 */ /* 0x000fea0003800000 */
.L_x_8003:
[----:B------:R-:W-:-:S04]  /*f220*/  HADD2.F32 R22, -RZ, R22.H0_H0 ;  /* 0x20000016ff167230 */ /* 0x000fc80000004100 */
[----:B------:R-:W0:Y:S02]  /*f230*/  F2I.FTZ.TRUNC.NTZ R5, R22 ;  /* 0x0000001600057305 */ /* 0x000e24000021f100 */
[----:B0-----:R0:W-:Y:S01]  /*f240*/  STG.E.U16 desc[UR36][R2.64], R5 ;  /* 0x0000000502007986 */ /* 0x0011e2000c101524 */
[----:B------:R-:W-:Y:S05]  /*f250*/  BRA `(.L_x_8002) ;  /* 0x0000000c003c7947 */ /* 0x000fea0003800000 */
.L_x_7998:
        /* <DEDUP_REMOVED lines=9> */
.L_x_8006:
[----:B------:R0:W-:Y:S01]  /*f2f0*/  STG.E.U16 desc[UR36][R2.64], R22 ;  /* 0x0000001602007986 */ /* 0x0001e2000c101524 */
[----:B------:R-:W-:Y:S05]  /*f300*/  BRA `(.L_x_8002) ;  /* 0x0000000c00107947 */ /* 0x000fea0003800000 */
.L_x_8005:
        /* <DEDUP_REMOVED lines=10> */
.L_x_8008:
[----:B------:R-:W-:-:S05]  /*f3b0*/  HADD2.F32 R0, -RZ, R22.H0_H0 ;  /* 0x20000016ff007230 */ /* 0x000fca0000004100 */
[----:B------:R-:W-:-:S04]  /*f3c0*/  F2FP.F16.F32.PACK_AB R0, RZ, R0 ;  /* 0x00000000ff00723e */ /* 0x000fc800000000ff */
[----:B------:R-:W-:-:S05]  /*f3d0*/  PRMT R0, R0, 0x5410, RZ ;  /* 0x0000541000007816 */ /* 0x000fca00000000ff */
[----:B------:R0:W-:Y:S01]  /*f3e0*/  STG.E desc[UR36][R2.64], R0 ;  /* 0x0000000002007986 */ /* 0x0001e2000c101924 */
[----:B------:R-:W-:Y:S05]  /*f3f0*/  BRA `(.L_x_8002) ;  /* 0x0000000800d47947 */ /* 0x000fea0003800000 */
.L_x_8007:
[----:B------:R-:W-:-:S05]  /*f400*/  HADD2.F32 R4, -RZ, R22.H0_H0 ;  /* 0x20000016ff047230 */ /* 0x000fca0000004100 */
[----:B------:R-:W-:-:S06]  /*f410*/  FMUL.FTZ R4, R4, 1 ;  /* 0x3f80000004047820 */ /* 0x000fcc0000410000 */
[----:B------:R-:W0:Y:S02]  /*f420*/  F2F.F64.F32 R4, R4 ;  /* 0x0000000400047310 */ /* 0x000e240000201800 */
[----:B0-----:R0:W-:Y:S01]  /*f430*/  STG.E.64 desc[UR36][R2.64], R4 ;  /* 0x0000000402007986 */ /* 0x0011e2000c101b24 */
[----:B------:R-:W-:Y:S05]  /*f440*/  BRA `(.L_x_8002) ;  /* 0x0000000800c07947 */ /* 0x000fea0003800000 */
.L_x_7997:
        /* <DEDUP_REMOVED lines=13> */
.L_x_8011:
[----:B------:R-:W-:Y:S01]  /*f520*/  HADD2.F32 R22, -RZ, R22.H0_H0 ;  /* 0x20000016ff167230 */ /* 0x000fe20000004100 */
[----:B------:R-:W-:-:S04]  /*f530*/  CS2R R6, SRZ ;  /* 0x0000000000067805 */ /* 0x000fc8000001ff00 */
[----:B------:R-:W-:-:S06]  /*f540*/  FMUL.FTZ R4, R22, 1 ;  /* 0x3f80000016047820 */ /* 0x000fcc0000410000 */
[----:B------:R-:W0:Y:S02]  /*f550*/  F2F.F64.F32 R4, R4 ;  /* 0x0000000400047310 */ /* 0x000e240000201800 */
[----:B0-----:R0:W-:Y:S01]  /*f560*/  STG.E.128 desc[UR36][R2.64], R4 ;  /* 0x0000000402007986 */ /* 0x0011e2000c101d24 */
[----:B------:R-:W-:Y:S05]  /*f570*/  BRA `(.L_x_8002) ;  /* 0x0000000800747947 */ /* 0x000fea0003800000 */
.L_x_8010:
        /* <DEDUP_REMOVED lines=21> */
.L_x_8015:
[----:B------:R-:W-:Y:S05]  /*f6d0*/  BSYNC B0 ;  /* 0x0000000000007941 */ /* 0x000fea0003800000 */
.L_x_8014:
[----:B------:R-:W-:-:S05]  /*f6e0*/  LOP3.LUT R5, R0, R5, RZ, 0xfc, !PT ;  /* 0x0000000500057212 */ /* 0x000fca00078efcff */
[----:B------:R0:W-:Y:S01]  /*f6f0*/  STG.E.U8 desc[UR36][R2.64], R5 ;  /* 0x0000000502007986 */ /* 0x0001e2000c101124 */
[----:B------:R-:W-:Y:S05]  /*f700*/  BRA `(.L_x_8002) ;  /* 0x0000000800107947 */ /* 0x000fea0003800000 */
.L_x_8013:
        /* <DEDUP_REMOVED lines=13> */
.L_x_8017:
[----:B------:R-:W-:Y:S01]  /*f7e0*/  IMAD.MOV.U32 R0, RZ, RZ, 0x7f ;  /* 0x0000007fff007424 */ /* 0x000fe200078e00ff */
[----:B------:R-:W-:-:S04]  /*f7f0*/  ISETP.GT.U32.AND P0, PT, R4, 0x7f800000, PT ;  /* 0x7f8000000400780c */ /* 0x000fc80003f04070 */
[----:B------:R-:W-:-:S09]  /*f800*/  SEL R0, R0, 0x7c, P0 ;  /* 0x0000007c00007807 */ /* 0x000fd20000000000 */
.L_x_8018:
[----:B------:R-:W-:Y:S05]  /*f810*/  BSYNC B0 ;  /* 0x0000000000007941 */ /* 0x000fea0003800000 */
.L_x_8016:
[----:B------:R-:W-:-:S04]  /*f820*/  LOP3.LUT R4, R5, 0x80000000, RZ, 0xc0, !PT ;  /* 0x8000000005047812 */ /* 0x000fc800078ec0ff */
[----:B------:R-:W-:-:S04]  /*f830*/  SHF.R.U32.HI R5, RZ, 0x18, R4 ;  /* 0x00000018ff057819 */ /* 0x000fc80000011604 */
[----:B------:R-:W-:-:S05]  /*f840*/  LOP3.LUT R5, R0, R5, RZ, 0xfc, !PT ;  /* 0x0000000500057212 */ /* 0x000fca00078efcff */
[----:B------:R0:W-:Y:S01]  /*f850*/  STG.E.U8 desc[UR36][R2.64], R5 ;  /* 0x0000000502007986 */ /* 0x0001e2000c101124 */
[----:B------:R-:W-:Y:S05]  /*f860*/  BRA `(.L_x_8002) ;  /* 0x0000000400b87947 */ /* 0x000fea0003800000 */
.L_x_8012:
[----:B------:R-:W-:-:S05]  /*f870*/  HADD2.F32 R0, -RZ, R22.H0_H0 ;  /* 0x20000016ff007230 */ /* 0x000fca0000004100 */
[----:B------:R-:W-:-:S05]  /*f880*/  F2FP.BF16.F32.PACK_AB R0, RZ, R0 ;  /* 0x00000000ff00723e */ /* 0x000fca00000010ff */
[----:B------:R0:W-:Y:S01]  /*f890*/  STG.E.U16 desc[UR36][R2.64], R0 ;  /* 0x0000000002007986 */ /* 0x0001e2000c101524 */
[----:B------:R-:W-:Y:S05]  /*f8a0*/  BRA `(.L_x_8002) ;  /* 0x0000000400a87947 */ /* 0x000fea0003800000 */
.L_x_8009:
        /* <DEDUP_REMOVED lines=12> */
.L_x_8021:
        /* <DEDUP_REMOVED lines=17> */
.L_x_8024:
[----:B------:R-:W-:-:S04]  /*fa80*/  LOP3.LUT R0, R7, 0x80000000, RZ, 0xc0, !PT ;  /* 0x8000000007007812 */ /* 0x000fc800078ec0ff */
[----:B------:R-:W-:-:S04]  /*fa90*/  SHF.R.U32.HI R5, RZ, 0x18, R0 ;  /* 0x00000018ff057819 */ /* 0x000fc80000011600 */
[----:B------:R-:W-:-:S04]  /*faa0*/  LOP3.LUT R4, R4, R5, RZ, 0xfc, !PT ;  /* 0x0000000504047212 */ /* 0x000fc800078efcff */
[----:B------:R-:W-:-:S07]  /*fab0*/  PRMT R0, R4, 0x7610, R0 ;  /* 0x0000761004007816 */ /* 0x000fce0000000000 */
.L_x_8023:
[----:B------:R-:W-:Y:S05]  /*fac0*/  BSYNC B0 ;  /* 0x0000000000007941 */ /* 0x000fea0003800000 */
.L_x_8022:
[----:B------:R3:W-:Y:S01]  /*fad0*/  STG.E.U8 desc[UR36][R2.64], R0 ;  /* 0x0000000002007986 */ /* 0x0007e2000c101124 */
[----:B------:R-:W-:Y:S05]  /*fae0*/  BRA `(.L_x_8002) ;  /* 0x0000000400187947 */ /* 0x000fea0003800000 */
.L_x_8020:
        /* <DEDUP_REMOVED lines=17> */
.L_x_8027:
[----:B------:R-:W-:-:S04]  /*fc00*/  LOP3.LUT R0, R7, 0x80000000, RZ, 0xc0, !PT ;  /* 0x8000000007007812 */ /* 0x000fc800078ec0ff */
[----:B------:R-:W-:-:S04]  /*fc10*/  SHF.R.U32.HI R5, RZ, 0x18, R0 ;  /* 0x00000018ff057819 */ /* 0x000fc80000011600 */
[----:B------:R-:W-:-:S04]  /*fc20*/  LOP3.LUT R4, R4, R5, RZ, 0xfc, !PT ;  /* 0x0000000504047212 */ /* 0x000fc800078efcff */
[----:B------:R-:W-:-:S07]  /*fc30*/  PRMT R0, R4, 0x7610, R0 ;  /* 0x0000761004007816 */ /* 0x000fce0000000000 */
.L_x_8026:
[----:B------:R-:W-:Y:S05]  /*fc40*/  BSYNC B0 ;  /* 0x0000000000007941 */ /* 0x000fea0003800000 */
.L_x_8025:
[----:B------:R0:W-:Y:S01]  /*fc50*/  STG.E.U8 desc[UR36][R2.64], R0 ;  /* 0x0000000002007986 */ /* 0x0001e2000c101124 */
[----:B------:R-:W-:Y:S05]  /*fc60*/  BRA `(.L_x_8002) ;  /* 0x0000000000b87947 */ /* 0x000fea0003800000 */
.L_x_8019:
        /* <DEDUP_REMOVED lines=22> */
.L_x_8001:
        /* <DEDUP_REMOVED lines=16> */
.L_x_8030:
[----:B------:R-:W-:Y:S05]  /*fed0*/  BRA `(.L_x_8002) ;  /* 0x00000000001c7947 */ /* 0x000fea0003800000 */
.L_x_8029:
[----:B------:R-:W-:-:S06]  /*fee0*/  HADD2.F32 R4, -RZ, R22.H0_H0 ;  /* 0x20000016ff047230 */ /* 0x000fcc0000004100 */
[----:B------:R-:W0:Y:S02]  /*fef0*/  F2I.U64.TRUNC R4, R4 ;  /* 0x0000000400047311 */ /* 0x000e24000020d800 */
[----:B0-----:R2:W-:Y:S01]  /*ff00*/  STG.E.64 desc[UR36][R2.64], R4 ;  /* 0x0000000402007986 */ /* 0x0015e2000c101b24 */
[----:B------:R-:W-:Y:S05]  /*ff10*/  BRA `(.L_x_8002) ;  /* 0x00000000000c7947 */ /* 0x000fea0003800000 */
.L_x_8028:
[----:B------:R-:W-:-:S04]  /*ff20*/  HADD2.F32 R22, -RZ, R22.H0_H0 ;  /* 0x20000016ff167230 */ /* 0x000fc80000004100 */
[----:B------:R-:W0:Y:S02]  /*ff30*/  F2I.FTZ.U32.TRUNC.NTZ R5, R22 ;  /* 0x0000001600057305 */ /* 0x000e24000021f000 */
[----:B0-----:R0:W-:Y:S02]  /*ff40*/  STG.E desc[UR36][R2.64], R5 ;  /* 0x0000000502007986 */ /* 0x0011e4000c101924 */
.L_x_8002:
[----:B------:R-:W-:-:S07]  /*ff50*/  VIADD R19, R19, 0x80 ;  /* 0x0000008013137836 */ /* 0x000fce0000000000 */
.L_x_7962:
[----:B------:R-:W-:Y:S05]  /*ff60*/  BSYNC B6 ;  /* 0x0000000000067941 */ /* 0x000fea0003800000 */
.L_x_7961:
        /* <DEDUP_REMOVED lines=25> */
.L_x_8034:
[----:B------:R-:W-:-:S06]  /*10100*/  HADD2.F32 R5, -RZ, R16.H0_H0 ;  /* 0x20000010ff057230 */ /* 0x000fcc0000004100 */
[----:B------:R-:W0:Y:S02]  /*10110*/  F2I.S64.TRUNC R4, R5 ;  /* 0x0000000500047311 */ /* 0x000e24000020d900 */
[----:B0-----:R-:W-:Y:S01]  /*10120*/  STG.E.U8 desc[UR36][R2.64], R4 ;  /* 0x0000000402007986 */ /* 0x001fe2000c101124 */
[----:B------:R-:W-:Y:S05]  /*10130*/  EXIT ;  /* 0x000000000000794d */ /* 0x000fea0003800000 */
.L_x_8033:
        /* <DEDUP_REMOVED lines=10> */
.L_x_8037:
[----:B------:R-:W-:-:S04]  /*101e0*/  HADD2.F32 R16, -RZ, R16.H0_H0 ;  /* 0x20000010ff107230 */ /* 0x000fc80000004100 */
[----:B------:R-:W0:Y:S02]  /*101f0*/  F2I.FTZ.TRUNC.NTZ R5, R16 ;  /* 0x0000001000057305 */ /* 0x000e24000021f100 */
[----:B0-----:R-:W-:Y:S01]  /*10200*/  STG.E desc[UR36][R2.64], R5 ;  /* 0x0000000502007986 */ /* 0x001fe2000c101924 */
[----:B------:R-:W-:Y:S05]  /*10210*/  EXIT ;  /* 0x000000000000794d */ /* 0x000fea0003800000 */
.L_x_8036:
[----:B------:R-:W-:-:S04]  /*10220*/  HADD2.F32 R16, -RZ, R16.H0_H0 ;  /* 0x20000010ff107230 */ /* 0x000fc80000004100 */
[----:B------:R-:W0:Y:S02]  /*10230*/  F2I.FTZ.TRUNC.NTZ R5, R16 ;  /* 0x0000001000057305 */ /* 0x000e24000021f100 */
[----:B0-----:R-:W-:Y:S01]  /*10240*/  STG.E.U16 desc[UR36][R2.64], R5 ;  /* 0x0000000502007986 */ /* 0x001fe2000c101524 */
[----:B------:R-:W-:Y:S05]  /*10250*/  EXIT ;  /* 0x000000000000794d */ /* 0x000fea0003800000 */
.L_x_8032:
        /* <DEDUP_REMOVED lines=9> */
.L_x_8039:
[----:B------:R-:W-:Y:S01]  /*102f0*/  STG.E.U16 desc[UR36][R2.64], R16 ;  /* 0x0000001002007986 */ /* 0x000fe2000c101524 */
[----:B------:R-:W-:Y:S05]  /*10300*/  EXIT ;  /* 0x000000000000794d */ /* 0x000fea0003800000 */
.L_x_8038:
        /* <DEDUP_REMOVED lines=10> */
.L_x_8041:
[----:B------:R-:W-:-:S05]  /*103b0*/  HADD2.F32 R0, -RZ, R16.H0_H0 ;  /* 0x20000010ff007230 */ /* 0x000fca0000004100 */
[----:B------:R-:W-:-:S04]  /*103c0*/  F2FP.F16.F32.PACK_AB R0, RZ, R0 ;  /* 0x00000000ff00723e */ /* 0x000fc800000000ff */
[----:B------:R-:W-:-:S05]  /*103d0*/  PRMT R0, R0, 0x5410, RZ ;  /* 0x0000541000007816 */ /* 0x000fca00000000ff */
[----:B------:R-:W-:Y:S01]  /*103e0*/  STG.E desc[UR36][R2.64], R0 ;  /* 0x0000000002007986 */ /* 0x000fe2000c101924 */
[----:B------:R-:W-:Y:S05]  /*103f0*/  EXIT ;  /* 0x000000000000794d */ /* 0x000fea0003800000 */
.L_x_8040:
[----:B------:R-:W-:-:S05]  /*10400*/  HADD2.F32 R4, -RZ, R16.H0_H0 ;  /* 0x20000010ff047230 */ /* 0x000fca0000004100 */
[----:B------:R-:W-:-:S06]  /*10410*/  FMUL.FTZ R4, R4, 1 ;  /* 0x3f80000004047820 */ /* 0x000fcc0000410000 */
[----:B------:R-:W0:Y:S02]  /*10420*/  F2F.F64.F32 R4, R4 ;  /* 0x0000000400047310 */ /* 0x000e240000201800 */
[----:B0-----:R-:W-:Y:S01]  /*10430*/  STG.E.64 desc[UR36][R2.64], R4 ;  /* 0x0000000402007986 */ /* 0x001fe2000c101b24 */
[----:B------:R-:W-:Y:S05]  /*10440*/  EXIT ;  /* 0x000000000000794d */ /* 0x000fea0003800000 */
.L_x_8031:
        /* <DEDUP_REMOVED lines=13> */
.L_x_8044:
[----:B------:R-:W-:Y:S01]  /*10520*/  HADD2.F32 R16, -RZ, R16.H0_H0 ;  /* 0x20000010ff107230 */ /* 0x000fe20000004100 */
[----:B------:R-:W-:-:S04]  /*10530*/  CS2R R6, SRZ ;  /* 0x0000000000067805 */ /* 0x000fc8000001ff00 */
[----:B------:R-:W-:-:S06]  /*10540*/  FMUL.FTZ R4, R16, 1 ;  /* 0x3f80000010047820 */ /* 0x000fcc0000410000 */
[----:B------:R-:W0:Y:S02]  /*10550*/  F2F.F64.F32 R4, R4 ;  /* 0x0000000400047310 */ /* 0x000e240000201800 */
[----:B0-----:R-:W-:Y:S01]  /*10560*/  STG.E.128 desc[UR36][R2.64], R4 ;  /* 0x0000000402007986 */ /* 0x001fe2000c101d24 */
[----:B------:R-:W-:Y:S05]  /*10570*/  EXIT ;  /* 0x000000000000794d */ /* 0x000fea0003800000 */
.L_x_8043:
        /* <DEDUP_REMOVED lines=21> */
.L_x_8048:
[----:B------:R-:W-:Y:S05]  /*106d0*/  BSYNC B0 ;  /* 0x0000000000007941 */ /* 0x000fea0003800000 */
.L_x_8047:
[----:B------:R-:W-:-:S05]  /*106e0*/  LOP3.LUT R5, R0, R5, RZ, 0xfc, !PT ;  /* 0x0000000500057212 */ /* 0x000fca00078efcff */
[----:B------:R-:W-:Y:S01]  /*106f0*/  STG.E.U8 desc[UR36][R2.64], R5 ;  /* 0x0000000502007986 */ /* 0x000fe2000c101124 */
[----:B------:R-:W-:Y:S05]  /*10700*/  EXIT ;  /* 0x000000000000794d */ /* 0x000fea0003800000 */
.L_x_8046:
        /* <DEDUP_REMOVED lines=13> */
.L_x_8050:
[----:B------:R-:W-:Y:S01]  /*107e0*/  IMAD.MOV.U32 R0, RZ, RZ, 0x7f ;  /* 0x0000007fff007424 */ /* 0x000fe200078e00ff */
[----:B------:R-:W-:-:S04]  /*107f0*/  ISETP.GT.U32.AND P0, PT, R4, 0x7f800000, PT ;  /* 0x7f8000000400780c */ /* 0x000fc80003f04070 */
[----:B------:R-:W-:-:S09]  /*10800*/  SEL R0, R0, 0x7c, P0 ;  /* 0x0000007c00007807 */ /* 0x000fd20000000000 */
.L_x_8051:
[----:B------:R-:W-:Y:S05]  /*10810*/  BSYNC B0 ;  /* 0x0000000000007941 */ /* 0x000fea0003800000 */
.L_x_8049:
[----:B------:R-:W-:-:S04]  /*10820*/  LOP3.LUT R4, R5, 0x80000000, RZ, 0xc0, !PT ;  /* 0x8000000005047812 */ /* 0x000fc800078ec0ff */
[----:B------:R-:W-:-:S04]  /*10830*/  SHF.R.U32.HI R5, RZ, 0x18, R4 ;  /* 0x00000018ff057819 */ /* 0x000fc80000011604 */
[----:B------:R-:W-:-:S05]  /*10840*/  LOP3.LUT R5, R0, R5, RZ, 0xfc, !PT ;  /* 0x0000000500057212 */ /* 0x000fca00078efcff */
[----:B------:R-:W-:Y:S01]  /*10850*/  STG.E.U8 desc[UR36][R2.64], R5 ;  /* 0x0000000502007986 */ /* 0x000fe2000c101124 */
[----:B------:R-:W-:Y:S05]  /*10860*/  EXIT ;  /* 0x000000000000794d */ /* 0x000fea0003800000 */
.L_x_8045:
[----:B------:R-:W-:-:S05]  /*10870*/  HADD2.F32 R0, -RZ, R16.H0_H0 ;  /* 0x20000010ff007230 */ /* 0x000fca0000004100 */
[----:B------:R-:W-:-:S05]  /*10880*/  F2FP.BF16.F32.PACK_AB R0, RZ, R0 ;  /* 0x00000000ff00723e */ /* 0x000fca00000010ff */
[----:B------:R-:W-:Y:S01]  /*10890*/  STG.E.U16 desc[UR36][R2.64], R0 ;  /* 0x0000000002007986 */ /* 0x000fe2000c101524 */
[----:B------:R-:W-:Y:S05]  /*108a0*/  EXIT ;  /* 0x000000000000794d */ /* 0x000fea0003800000 */
.L_x_8042:
        /* <DEDUP_REMOVED lines=12> */
.L_x_8054:
        /* <DEDUP_REMOVED lines=17> */
.L_x_8057:
[----:B------:R-:W-:-:S04]  /*10a80*/  LOP3.LUT R0, R7, 0x80000000, RZ, 0xc0, !PT ;  /* 0x8000000007007812 */ /* 0x000fc800078ec0ff */
[----:B------:R-:W-:-:S04]  /*10a90*/  SHF.R.U32.HI R5, RZ, 0x18, R0 ;  /* 0x00000018ff057819 */ /* 0x000fc80000011600 */
[----:B------:R-:W-:-:S04]  /*10aa0*/  LOP3.LUT R4, R4, R5, RZ, 0xfc, !PT ;  /* 0x0000000504047212 */ /* 0x000fc800078efcff */
[----:B------:R-:W-:-:S07]  /*10ab0*/  PRMT R0, R4, 0x7610, R0 ;  /* 0x0000761004007816 */ /* 0x000fce0000000000 */
.L_x_8056:
[----:B------:R-:W-:Y:S05]  /*10ac0*/  BSYNC B0 ;  /* 0x0000000000007941 */ /* 0x000fea0003800000 */
.L_x_8055:
[----:B------:R-:W-:Y:S01]  /*10ad0*/  STG.E.U8 desc[UR36][R2.64], R0 ;  /* 0x0000000002007986 */ /* 0x000fe2000c101124 */
[----:B------:R-:W-:Y:S05]  /*10ae0*/  EXIT ;  /* 0x000000000000794d */ /* 0x000fea0003800000 */
.L_x_8053:
        /* <DEDUP_REMOVED lines=17> */
.L_x_8060:
[----:B------:R-:W-:-:S04]  /*10c00*/  LOP3.LUT R0, R7, 0x80000000, RZ, 0xc0, !PT ;  /* 0x8000000007007812 */ /* 0x000fc800078ec0ff */
[----:B------:R-:W-:-:S04]  /*10c10*/  SHF.R.U32.HI R5, RZ, 0x18, R0 ;  /* 0x00000018ff057819 */ /* 0x000fc80000011600 */
[----:B------:R-:W-:-:S04]  /*10c20*/  LOP3.LUT R4, R4, R5, RZ, 0xfc, !PT ;  /* 0x0000000504047212 */ /* 0x000fc800078efcff */
[----:B------:R-:W-:-:S07]  /*10c30*/  PRMT R0, R4, 0x7610, R0 ;  /* 0x0000761004007816 */ /* 0x000fce0000000000 */
.L_x_8059:
[----:B------:R-:W-:Y:S05]  /*10c40*/  BSYNC B0 ;  /* 0x0000000000007941 */ /* 0x000fea0003800000 */
.L_x_8058:
[----:B------:R-:W-:Y:S01]  /*10c50*/  STG.E.U8 desc[UR36][R2.64], R0 ;  /* 0x0000000002007986 */ /* 0x000fe2000c101124 */
[----:B------:R-:W-:Y:S05]  /*10c60*/  EXIT ;  /* 0x000000000000794d */ /* 0x000fea0003800000 */
.L_x_8052:
        /* <DEDUP_REMOVED lines=22> */
.L_x_8035:
        /* <DEDUP_REMOVED lines=16> */
.L_x_8063:
[----:B------:R-:W-:Y:S05]  /*10ed0*/  EXIT ;  /* 0x000000000000794d */ /* 0x000fea0003800000 */
.L_x_8062:
[----:B------:R-:W-:-:S06]  /*10ee0*/  HADD2.F32 R4, -RZ, R16.H0_H0 ;  /* 0x20000010ff047230 */ /* 0x000fcc0000004100 */
[----:B------:R-:W0:Y:S02]  /*10ef0*/  F2I.U64.TRUNC R4, R4 ;  /* 0x0000000400047311 */ /* 0x000e24000020d800 */
[----:B0-----:R-:W-:Y:S01]  /*10f00*/  STG.E.64 desc[UR36][R2.64], R4 ;  /* 0x0000000402007986 */ /* 0x001fe2000c101b24 */
[----:B------:R-:W-:Y:S05]  /*10f10*/  EXIT ;  /* 0x000000000000794d */ /* 0x000fea0003800000 */
.L_x_8061:
[----:B------:R-:W-:-:S04]  /*10f20*/  HADD2.F32 R16, -RZ, R16.H0_H0 ;  /* 0x20000010ff107230 */ /* 0x000fc80000004100 */
[----:B------:R-:W0:Y:S02]  /*10f30*/  F2I.FTZ.U32.TRUNC.NTZ R5, R16 ;  /* 0x0000001000057305 */ /* 0x000e24000021f000 */
[----:B0-----:R-:W-:Y:S01]  /*10f40*/  STG.E desc[UR36][R2.64], R5 ;  /* 0x0000000502007986 */ /* 0x001fe2000c101924 */
[----:B------:R-:W-:Y:S05]  /*10f50*/  EXIT ;  /* 0x000000000000794d */ /* 0x000fea0003800000 */
.L_x_8064:
        /* <DEDUP_REMOVED lines=10> */
.L_x_44446:


//--------------------- .text._ZN2at6native18elementwise_kernelILi128ELi4EZNS0_22gpu_kernel_impl_nocastIZZZNS0_49_GLOBAL__N__657f93f7_16_TensorCompare_cu_71e06f4e17clamp_kernel_implERNS_18TensorIteratorBaseEENKUlvE_clEvENKUlvE6_clEvEUlN3c104HalfES9_S9_E_EEvS5_RKT_EUliE_EEviT1_ --------------------------
	.section	.text._ZN2at6native18elementwise_kernelILi128ELi4EZNS0_22gpu_kernel_impl_nocastIZZZNS0_49_GLOBAL__N__657f93f7_16_TensorCompare_cu_71e06f4e17clamp_kernel_implERNS_18TensorIteratorBaseEENKUlvE_clEvENKUlvE6_clEvEUlN3c104HalfES9_S9_E_EEvS5_RKT_EUliE_EEviT1_,"ax",@progbits
	.align	128
        .global         _ZN2at6native18elementwise_kernelILi128ELi4EZNS0_22gpu_kernel_impl_nocastIZZZNS0_49_GLOBAL__N__657f93f7_16_TensorCompare_cu_71e06f4e17clamp_kernel_implERNS_18TensorIteratorBaseEENKUlvE_clEvENKUlvE6_clEvEUlN3c104HalfES9_S9_E_EEvS5_RKT_EUliE_EEviT1_
        .type           _ZN2at6native18elementwise_kernelILi128ELi4EZNS0_22gpu_kernel_impl_nocastIZZZNS0_49_GLOBAL__N__657f93f7_16_TensorCompare_cu_71e06f4e17clamp_kernel_implERNS_18TensorIteratorBaseEENKUlvE_clEvENKUlvE6_clEvEUlN3c104HalfES9_S9_E_EEvS5_RKT_EUliE_EEviT1_,@function
        .size           _ZN2at6native18elementwise_kernelILi128ELi4EZNS0_22gpu_kernel_impl_nocastIZZZNS0_49_GLOBAL__N__657f93f7_16_TensorCompare_cu_71e06f4e17clamp_kernel_implERNS_18TensorIteratorBaseEENKUlvE_clEvENKUlvE6_clEvEUlN3c104HalfES9_S9_E_EEvS5_RKT_EUliE_EEviT1_,(.L_x_44447 - _ZN2at6native18elementwise_kernelILi128ELi4EZNS0_22gpu_kernel_impl_nocastIZZZNS0_49_GLOBAL__N__657f93f7_16_TensorCompare_cu_71e06f4e17clamp_kernel_implERNS_18TensorIteratorBaseEENKUlvE_clEvENKUlvE6_clEvEUlN3c104HalfES9_S9_E_EEvS5_RKT_EUliE_EEviT1_)
        .other          _ZN2at6native18elementwise_kernelILi128ELi4EZNS0_22gpu_kernel_impl_nocastIZZZNS0_49_GLOBAL__N__657f93f7_16_TensorCompare_cu_71e06f4e17clamp_kernel_implERNS_18TensorIteratorBaseEENKUlvE_clEvENKUlvE6_clEvEUlN3c104HalfES9_S9_E_EEvS5_RKT_EUliE_EEviT1_,@"STO_CUDA_ENTRY STV_DEFAULT"
_ZN2at6native18elementwise_kernelILi128ELi4EZNS0_22gpu_kernel_impl_nocastIZZZNS0_49_GLOBAL__N__657f93f7_16_TensorCompare_cu_71e06f4e17clamp_kernel_implERNS_18TensorIteratorBaseEENKUlvE_clEvENKUlvE6_clEvEUlN3c104HalfES9_S9_E_EEvS5_RKT_EUliE_EEviT1_:
.text._ZN2at6native18elementwise_kernelILi128ELi4EZNS0_22gpu_kernel_impl_nocastIZZZNS0_49_GLOBAL__N__657f93f7_16_TensorCompare_cu_71e06f4e17clamp_kernel_implERNS_18TensorIteratorBaseEENKUlvE_clEvENKUlvE6_clEvEUlN3c104HalfES9_S9_E_EEvS5_RKT_EUliE_EEviT1_:
        /* <DEDUP_REMOVED lines=389> */
.L_x_8067:
        /* <DEDUP_REMOVED lines=15> */
[----:B------:R-:W-:Y:S01]  /*1940*/  IADD3 R3, R3, 0x80, RZ ;  /* 0x0000008003037810 */ /* 0x000fe20007ffe0ff */
[----:B--2---:R-:W-:Y:S02]  /*1950*/  HADD2.F32 R17, -RZ, R13.H0_H0 ;  /* 0x2000000dff117230 */ /* 0x004fe40000004100 */
[----:B---3--:R-:W-:-:S03]  /*1960*/  HADD2.F32 R0, -RZ, R7.H0_H0 ;  /* 0x20000007ff007230 */ /* 0x008fc60000004100 */
[----:B------:R-:W-:Y:S01]  /*1970*/  FSETP.GTU.FTZ.AND P0, PT, |R17|, +INF , PT ;  /* 0x7f8000001100780b */ /* 0x000fe20003f1c200 */
[----:B----4-:R-:W-:-:S05]  /*1980*/  HADD2.F32 R15, -RZ, R8.H0_H0 ;  /* 0x20000008ff0f7230 */ /* 0x010fca0000004100 */
[----:B------:R-:W-:-:S04]  /*1990*/  FMNMX.FTZ R2, R0, R15, !PT ;  /* 0x0000000f00027209 */ /* 0x000fc80007810000 */
[----:B------:R-:W-:Y:S02]  /*19a0*/  FMNMX.FTZ R2, R2, R17, PT ;  /* 0x0000001102027209 */ /* 0x000fe40003810000 */
[----:B------:R-:W-:Y:S02]  /*19b0*/  FSETP.GTU.FTZ.AND P1, PT, |R0|, +INF , PT ;  /* 0x7f8000000000780b */ /* 0x000fe40003f3c200 */
[----:B------:R-:W0:Y:S01]  /*19c0*/  @!P0 F2F.F16.F32 R13, R2 ;  /* 0x00000002000d8304 */ /* 0x000e220000200800 */
[----:B------:R-:W-:-:S10]  /*19d0*/  FSETP.GTU.FTZ.AND P0, PT, |R15|, +INF , PT ;  /* 0x7f8000000f00780b */ /* 0x000fd40003f1c200 */
[----:B0-----:R-:W-:-:S05]  /*19e0*/  @!P1 SEL R7, R13, R8, !P0 ;  /* 0x000000080d079207 */ /* 0x001fca0004000000 */
[----:B------:R0:W-:Y:S02]  /*19f0*/  STG.E.U16 desc[UR4][R4.64], R7 ;  /* 0x0000000704007986 */ /* 0x0001e4000c101504 */
.L_x_8066:
[----:B------:R-:W-:Y:S05]  /*1a00*/  BSYNC B0 ;  /* 0x0000000000007941 */ /* 0x000fea0003800000 */
.L_x_8065:
        /* <DEDUP_REMOVED lines=382> */
.L_x_8070:
        /* <DEDUP_REMOVED lines=408> */
.L_x_8071:
        /* <DEDUP_REMOVED lines=27> */
.L_x_8069:
[----:B------:R-:W-:Y:S05]  /*4d20*/  BSYNC B0 ;  /* 0x0000000000007941 */ /* 0x000fea0003800000 */
.L_x_8068:
        /* <DEDUP_REMOVED lines=381> */
.L_x_8072:
        /* <DEDUP_REMOVED lines=14> */
[----:B------:R-:W-:Y:S01]  /*65e0*/  IADD3.X R3, RZ, UR7, RZ, P2, !PT ;  /* 0x00000007ff037c10 */ /* 0x000fe200097fe4ff */
        /* <DEDUP_REMOVED lines=10> */
[----:B------:R-:W-:Y:S01]  /*6690*/  STG.E.U16 desc[UR4][R2.64], R11 ;  /* 0x0000000b02007986 */ /* 0x000fe2000c101504 */
[----:B------:R-:W-:Y:S05]  /*66a0*/  EXIT ;  /* 0x000000000000794d */ /* 0x000fea0003800000 */
.L_x_8073:
        /* <DEDUP_REMOVED lines=13> */
.L_x_44447:


//--------------------- .text._ZN2at6native27unrolled_elementwise_kernelIZZZNS0_49_GLOBAL__N__657f93f7_16_TensorCompare_cu_71e06f4e17clamp_kernel_implERNS_18TensorIteratorBaseEENKUlvE_clEvENKUlvE6_clEvEUlN3c104HalfES8_S8_E_St5arrayIPcLm4EELi4E23TrivialOffsetCalculatorILi3EjESD_ILi1EjENS0_6memory15LoadWithoutCastENSG_16StoreWithoutCastEEEviT_T0_T2_T3_T4_T5_ --------------------------
	.section	.text._ZN2at6native27unrolled_elementwise_kernelIZZZNS0_49_GLOBAL__N__657f93f7_16_TensorCompare_cu_71e06f4e17clamp_kernel_implERNS_18TensorIteratorBaseEENKUlvE_clEvENKUlvE6_clEvEUlN3c104HalfES8_S8_E_St5arrayIPcLm4EELi4E23TrivialOffsetCalculatorILi3EjESD_ILi1EjENS0_6memory15LoadWithoutCastENSG_16StoreWithoutCastEEEviT_T0_T2_T3_T4_T5_,"ax",@progbits
	.align	128
        .global         _ZN2at6native27unrolled_elementwise_kernelIZZZNS0_49_GLOBAL__N__657f93f7_16_TensorCompare_cu_71e06f4e17clamp_kernel_implERNS_18TensorIteratorBaseEENKUlvE_clEvENKUlvE6_clEvEUlN3c104HalfES8_S8_E_St5arrayIPcLm4EELi4E23TrivialOffsetCalculatorILi3EjESD_ILi1EjENS0_6memory15LoadWithoutCastENSG_16StoreWithoutCastEEEviT_T0_T2_T3_T4_T5_
        .type           _ZN2at6native27unrolled_elementwise_kernelIZZZNS0_49_GLOBAL__N__657f93f7_16_TensorCompare_cu_71e06f4e17clamp_kernel_implERNS_18TensorIteratorBaseEENKUlvE_clEvENKUlvE6_clEvEUlN3c104HalfES8_S8_E_St5arrayIPcLm4EELi4E23TrivialOffsetCalculatorILi3EjESD_ILi1EjENS0_6memory15LoadWithoutCastENSG_16StoreWithoutCastEEEviT_T0_T2_T3_T4_T5_,@function
        .size           _ZN2at6native27unrolled_elementwise_kernelIZZZNS0_49_GLOBAL__N__657f93f7_16_TensorCompare_cu_71e06f4e17clamp_kernel_implERNS_18TensorIteratorBaseEENKUlvE_clEvENKUlvE6_clEvEUlN3c104HalfES8_S8_E_St5arrayIPcLm4EELi4E23TrivialOffsetCalculatorILi3EjESD_ILi1EjENS0_6memory15LoadWithoutCastENSG_16StoreWithoutCastEEEviT_T0_T2_T3_T4_T5_,(.L_x_44448 - _ZN2at6native27unrolled_elementwise_kernelIZZZNS0_49_GLOBAL__N__657f93f7_16_TensorCompare_cu_71e06f4e17clamp_kernel_implERNS_18TensorIteratorBaseEENKUlvE_clEvENKUlvE6_clEvEUlN3c104HalfES8_S8_E_St5arrayIPcLm4EELi4E23TrivialOffsetCalculatorILi3EjESD_ILi1EjENS0_6memory15LoadWithoutCastENSG_16StoreWithoutCastEEEviT_T0_T2_T3_T4_T5_)
        .other          _ZN2at6native27unrolled_elementwise_kernelIZZZNS0_49_GLOBAL__N__657f93f7_16_TensorCompare_cu_71e06f4e17clamp_kernel_implERNS_18TensorIteratorBaseEENKUlvE_clEvENKUlvE6_clEvEUlN3c104HalfES8_S8_E_St5arrayIPcLm4EELi4E23TrivialOffsetCalculatorILi3EjESD_ILi1EjENS0_6memory15LoadWithoutCastENSG_16StoreWithoutCastEEEviT_T0_T2_T3_T4_T5_,@"STO_CUDA_ENTRY STV_DEFAULT"
_ZN2at6native27unrolled_elementwise_kernelIZZZNS0_49_GLOBAL__N__657f93f7_16_TensorCompare_cu_71e06f4e17clamp_kernel_implERNS_18TensorIteratorBaseEENKUlvE_clEvENKUlvE6_clEvEUlN3c104HalfES8_S8_E_St5arrayIPcLm4EELi4E23TrivialOffsetCalculatorILi3EjESD_ILi1EjENS0_6memory15LoadWithoutCastENSG_16StoreWithoutCastEEEviT_T0_T2_T3_T4_T5_:
.text._ZN2at6native27unrolled_elementwise_kernelIZZZNS0_49_GLOBAL__N__657f93f7_16_TensorCompare_cu_71e06f4e17clamp_kernel_implERNS_18TensorIteratorBaseEENKUlvE_clEvENKUlvE6_clEvEUlN3c104HalfES8_S8_E_St5arrayIPcLm4EELi4E23TrivialOffsetCalculatorILi3EjESD_ILi1EjENS0_6memory15LoadWithoutCastENSG_16StoreWithoutCastEEEviT_T0_T2_T3_T4_T5_:
        /* <DEDUP_REMOVED lines=81> */
[----:B0-----:R-:W-:Y:S01]  /*0510*/  HADD2.F32 R15, -RZ, R7.H0_H0 ;  /* 0x20000007ff0f7230 */ /* 0x001fe20000004100 */
[----:B------:R-:W-:-:S03]  /*0520*/  PRMT R11, R6, 0x7610, R11 ;  /* 0x00007610060b7816 */ /* 0x000fc6000000000b */
[----:B------:R-:W-:Y:S02]  /*0530*/  HADD2.F32 R17, -RZ, R12.H0_H0 ;  /* 0x2000000cff117230 */ /* 0x000fe40000004100 */
[----:B------:R-:W-:-:S03]  /*0540*/  HADD2.F32 R6, -RZ, R11.H0_H0 ;  /* 0x2000000bff067230 */ /* 0x000fc60000004100 */
[----:B------:R-:W-:Y:S02]  /*0550*/  FSETP.GTU.FTZ.AND P5, PT, |R17|, +INF , PT ;  /* 0x7f8000001100780b */ /* 0x000fe40003fbc200 */
[C---:B------:R-:W-:Y:S02]  /*0560*/  FMNMX.FTZ R8, R6.reuse, R15, !PT ;  /* 0x0000000f06087209 */ /* 0x040fe40007810000 */
[----:B------:R-:W-:Y:S02]  /*0570*/  FSETP.GTU.FTZ.AND P6, PT, |R6|, +INF , PT ;  /* 0x7f8000000600780b */ /* 0x000fe40003fdc200 */
[----:B------:R-:W-:-:S07]  /*0580*/  FMNMX.FTZ R8, R8, R17, PT ;  /* 0x0000001108087209 */ /* 0x000fce0003810000 */
[----:B------:R-:W0:Y:S01]  /*0590*/  @!P5 F2F.F16.F32 R12, R8 ;  /* 0x00000008000cd304 */ /* 0x000e220000200800 */
[----:B------:R-:W-:-:S04]  /*05a0*/  FSETP.GTU.FTZ.AND P5, PT, |R15|, +INF , PT ;  /* 0x7f8000000f00780b */ /* 0x000fc80003fbc200 */
[----:B0-----:R-:W-:-:S09]  /*05b0*/  @!P6 SEL R11, R12, R7, !P5 ;  /* 0x000000070c0be207 */ /* 0x001fd20006800000 */
.L_x_8075:
[----:B------:R-:W-:Y:S05]  /*05c0*/  BSYNC B0 ;  /* 0x0000000000007941 */ /* 0x000fea0003800000 */
.L_x_8074:
[----:B------:R-:W-:Y:S04]  /*05d0*/  BSSY B0, `(.L_x_8076) ;  /* 0x000000c000007945 */ /* 0x000fe80003800000 */
[----:B------:R-:W-:Y:S05]  /*05e0*/  @P1 BRA `(.L_x_8077) ;  /* 0x0000000000281947 */ /* 0x000fea0003800000 */
[----:B0----5:R-:W-:Y:S02]  /*05f0*/  HADD2.F32 R15, -RZ, R10.H0_H0 ;  /* 0x2000000aff0f7230 */ /* 0x021fe40000004100 */
        /* <DEDUP_REMOVED lines=9> */
.L_x_8077:
[----:B------:R-:W-:Y:S05]  /*0690*/  BSYNC B0 ;  /* 0x0000000000007941 */ /* 0x000fea0003800000 */
.L_x_8076:
        /* <DEDUP_REMOVED lines=9> */
[----:B------:R-:W1:Y:S01]  /*0730*/  @!P1 F2F.F16.F32 R23, R7 ;  /* 0x0000000700179304 */ /* 0x000e620000200800 */
[----:B------:R-:W-:-:S04]  /*0740*/  FSETP.GTU.FTZ.AND P1, PT, |R6|, +INF , PT ;  /* 0x7f8000000600780b */ /* 0x000fc80003f3c200 */
[----:B-1----:R-:W-:-:S09]  /*0750*/  @!P2 SEL R26, R23, R4, !P1 ;  /* 0x00000004171aa207 */ /* 0x002fd20004800000 */
.L_x_8079:
[----:B------:R-:W-:Y:S05]  /*0760*/  BSYNC B0 ;  /* 0x0000000000007941 */ /* 0x000fea0003800000 */
.L_x_8078:
        /* <DEDUP_REMOVED lines=12> */
.L_x_8081:
[----:B------:R-:W-:Y:S05]  /*0830*/  BSYNC B0 ;  /* 0x0000000000007941 */ /* 0x000fea0003800000 */
.L_x_8080:
        /* <DEDUP_REMOVED lines=13> */
.L_x_8083:
[----:B------:R-:W-:Y:S05]  /*0910*/  BSYNC B0 ;  /* 0x0000000000007941 */ /* 0x000fea0003800000 */
.L_x_8082:
[----:B------:R-:W-:-:S13]  /*0920*/  ISETP.GE.AND P0, PT, R13, R2, PT ;  /* 0x000000020d00720c */ /* 0x000fda0003f06270 */
[----:B------:R-:W-:Y:S05]  /*0930*/  @P0 EXIT ;  /* 0x000000000000094d */ /* 0x000fea0003800000 */
[----:B-----5:R-:W3:Y:S01]  /*0940*/  LDC.64 R2, c[0x0][0x218] ;  /* 0x00008600ff027b82 */ /* 0x020ee20000000a00 */
[----:B------:R-:W-:-:S04]  /*0950*/  IMAD R13, R0, 0x200, R13 ;  /* 0x00000200000d7824 */ /* 0x000fc800078e020d */
[----:B---3--:R-:W-:-:S05]  /*0960*/  IMAD.WIDE.U32 R2, R13, 0x2, R2 ;  /* 0x000000020d027825 */ /* 0x008fca00078e0002 */
[----:B------:R-:W-:Y:S01]  /*0970*/  STG.E.U16 desc[UR4][R2.64], R22 ;  /* 0x0000001602007986 */ /* 0x000fe2000c101504 */
[----:B------:R-:W-:Y:S05]  /*0980*/  EXIT ;  /* 0x000000000000794d */ /* 0x000fea0003800000 */
.L_x_8084:
        /* <DEDUP_REMOVED lines=15> */
.L_x_44448:


//--------------------- .text._ZN2at6native29vectorized_elementwise_kernelILi2EZZZNS0_49_GLOBAL__N__657f93f7_16_TensorCompare_cu_71e06f4e17clamp_kernel_implERNS_18TensorIteratorBaseEENKUlvE_clEvENKUlvE6_clEvEUlN3c104HalfES8_S8_E_St5arrayIPcLm4EEEEviT0_T1_ --------------------------
	.section	.text._ZN2at6native29vectorized_elementwise_kernelILi2EZZZNS0_49_GLOBAL__N__657f93f7_16_TensorCompare_cu_71e06f4e17clamp_kernel_implERNS_18TensorIteratorBaseEENKUlvE_clEvENKUlvE6_clEvEUlN3c104HalfES8_S8_E_St5arrayIPcLm4EEEEviT0_T1_,"ax",@progbits
	.align	128
        .global         _ZN2at6native29vectorized_elementwise_kernelILi2EZZZNS0_49_GLOBAL__N__657f93f7_16_TensorCompare_cu_71e06f4e17clamp_kernel_implERNS_18TensorIteratorBaseEENKUlvE_clEvENKUlvE6_clEvEUlN3c104HalfES8_S8_E_St5arrayIPcLm4EEEEviT0_T1_
        .type           _ZN2at6native29vectorized_elementwise_kernelILi2EZZZNS0_49_GLOBAL__N__657f93f7_16_TensorCompare_cu_71e06f4e17clamp_kernel_implERNS_18TensorIteratorBaseEENKUlvE_clEvENKUlvE6_clEvEUlN3c104HalfES8_S8_E_St5arrayIPcLm4EEEEviT0_T1_,@function
        .size           _ZN2at6native29vectorized_elementwise_kernelILi2EZZZNS0_49_GLOBAL__N__657f93f7_16_TensorCompare_cu_71e06f4e17clamp_kernel_implERNS_18TensorIteratorBaseEENKUlvE_clEvENKUlvE6_clEvEUlN3c104HalfES8_S8_E_St5arrayIPcLm4EEEEviT0_T1_,(.L_x_44449 - _ZN2at6native29vectorized_elementwise_kernelILi2EZZZNS0_49_GLOBAL__N__657f93f7_16_TensorCompare_cu_71e06f4e17clamp_kernel_implERNS_18TensorIteratorBaseEENKUlvE_clEvENKUlvE6_clEvEUlN3c104HalfES8_S8_E_St5arrayIPcLm4EEEEviT0_T1_)
        .other          _ZN2at6native29vectorized_elementwise_kernelILi2EZZZNS0_49_GLOBAL__N__657f93f7_16_TensorCompare_cu_71e06f4e17clamp_kernel_implERNS_18TensorIteratorBaseEENKUlvE_clEvENKUlvE6_clEvEUlN3c104HalfES8_S8_E_St5arrayIPcLm4EEEEviT0_T1_,@"STO_CUDA_ENTRY STV_DEFAULT"
_ZN2at6native29vectorized_elementwise_kernelILi2EZZZNS0_49_GLOBAL__N__657f93f7_16_TensorCompare_cu_71e06f4e17clamp_kernel_implERNS_18TensorIteratorBaseEENKUlvE_clEvENKUlvE6_clEvEUlN3c104HalfES8_S8_E_St5arrayIPcLm4EEEEviT0_T1_:
.text._ZN2at6native29vectorized_elementwise_kernelILi2EZZZNS0_49_GLOBAL__N__657f93f7_16_TensorCompare_cu_71e06f4e17clamp_kernel_implERNS_18TensorIteratorBaseEENKUlvE_clEvENKUlvE6_clEvEUlN3c104HalfES8_S8_E_St5arrayIPcLm4EEEEviT0_T1_:
        /* <DEDUP_REMOVED lines=18> */
[C---:B------:R-:W-:Y:S02]  /*0120*/  IMAD.WIDE.U32 R20, R4.reuse, 0x4, R8 ;  /* 0x0000000404147825 */ /* 0x040fe400078e0008 */
[----:B------:R-:W4:Y:S02]  /*0130*/  LDG.E R9, desc[UR4][R16.64+0x600] ;  /* 0x0006000410097981 */ /* 0x000f24000c1e1900 */
[----:B------:R-:W-:-:S02]  /*0140*/  IMAD.WIDE.U32 R18, R4, 0x4, R6 ;  /* 0x0000000404127825 */ /* 0x000fc400078e0006 */
        /* <DEDUP_REMOVED lines=9> */
[----:B--2---:R-:W-:-:S02]  /*01e0*/  HADD2.F32 R3, -RZ, R14.H0_H0 ;  /* 0x2000000eff037230 */ /* 0x004fc40000004100 */
[----:B------:R-:W-:-:S03]  /*01f0*/  HADD2.F32 R23, -RZ, R14.H1_H1 ;  /* 0x3000000eff177230 */ /* 0x000fc60000004100 */
[----:B------:R-:W-:Y:S01]  /*0200*/  FSETP.GTU.FTZ.AND P1, PT, |R3|, +INF , PT ;  /* 0x7f8000000300780b */ /* 0x000fe20003f3c200 */
[--C-:B-----5:R-:W-:Y:S02]  /*0210*/  HADD2.F32 R26, -RZ, R2.reuse.H1_H1 ;  /* 0x30000002ff1a7230 */ /* 0x120fe40000004100 */
[--C-:B---3--:R-:W-:Y:S02]  /*0220*/  HADD2.F32 R24, -RZ, R15.reuse.H1_H1 ;  /* 0x3000000fff187230 */ /* 0x108fe40000004100 */
[----:B------:R-:W-:Y:S01]  /*0230*/  HADD2.F32 R22, -RZ, R15.H0_H0 ;  /* 0x2000000fff167230 */ /* 0x000fe20000004100 */
[----:B------:R-:W-:Y:S01]  /*0240*/  FSETP.GTU.FTZ.AND P3, PT, |R26|, +INF , PT ;  /* 0x7f8000001a00780b */ /* 0x000fe20003f7c200 */
[----:B0-----:R-:W-:Y:S01]  /*0250*/  HADD2.F32 R20, -RZ, R2.H0_H0 ;  /* 0x20000002ff147230 */ /* 0x001fe20000004100 */
[----:B------:R-:W-:Y:S02]  /*0260*/  FMNMX.FTZ R25, R23, R24, !PT ;  /* 0x0000001817197209 */ /* 0x000fe40007810000 */
[----:B------:R-:W-:Y:S01]  /*0270*/  FMNMX.FTZ R3, R3, R22, !PT ;  /* 0x0000001603037209 */ /* 0x000fe20007810000 */
[----:B-1----:R-:W-:Y:S01]  /*0280*/  HADD2.F32 R18, -RZ, R10.H1_H1 ;  /* 0x3000000aff127230 */ /* 0x002fe20000004100 */
[----:B------:R-:W-:Y:S01]  /*0290*/  FSETP.GTU.FTZ.AND P2, PT, |R23|, +INF , PT ;  /* 0x7f8000001700780b */ /* 0x000fe20003f5c200 */
[----:B----4-:R-:W-:Y:S01]  /*02a0*/  HADD2.F32 R23, -RZ, R11.H1_H1 ;  /* 0x3000000bff177230 */ /* 0x010fe20000004100 */
[----:B------:R-:W-:Y:S01]  /*02b0*/  FMNMX.FTZ R25, R25, R26, PT ;  /* 0x0000001a19197209 */ /* 0x000fe20003810000 */
[----:B------:R-:W-:Y:S01]  /*02c0*/  HADD2.F32 R26, -RZ, R12.H1_H1 ;  /* 0x3000000cff1a7230 */ /* 0x000fe20000004100 */
[----:B------:R-:W-:-:S02]  /*02d0*/  FMNMX.FTZ R3, R3, R20, PT ;  /* 0x0000001403037209 */ /* 0x000fc40003810000 */
[----:B------:R-:W-:Y:S02]  /*02e0*/  PRMT R16, R2, 0x7632, R16 ;  /* 0x0000763202107816 */ /* 0x000fe40000000010 */
[----:B------:R-:W-:Y:S02]  /*02f0*/  F2FP.F16.F32.PACK_AB R17, RZ, R3 ;  /* 0x00000003ff11723e */ /* 0x000fe400000000ff */
[----:B------:R-:W-:Y:S02]  /*0300*/  FMNMX.FTZ R3, R18, R23, !PT ;  /* 0x0000001712037209 */ /* 0x000fe40007810000 */
[----:B------:R-:W-:Y:S01]  /*0310*/  FSETP.GTU.FTZ.AND P5, PT, |R26|, +INF , PT ;  /* 0x7f8000001a00780b */ /* 0x000fe20003fbc200 */
[----:B------:R-:W0:Y:S01]  /*0320*/  @!P3 F2F.F16.F32 R16, R25 ;  /* 0x000000190010b304 */ /* 0x000e220000200800 */
[----:B------:R-:W-:Y:S02]  /*0330*/  FMNMX.FTZ R27, R3, R26, PT ;  /* 0x0000001a031b7209 */ /* 0x000fe40003810000 */
[----:B------:R-:W-:-:S02]  /*0340*/  FSETP.GTU.FTZ.AND P0, PT, |R24|, +INF , PT ;  /* 0x7f8000001800780b */ /* 0x000fc40003f1c200 */
[----:B------:R-:W-:Y:S01]  /*0350*/  PRMT R3, R17, 0x7610, R3 ;  /* 0x0000761011037816 */ /* 0x000fe20000000003 */
[----:B------:R-:W-:Y:S01]  /*0360*/  HADD2.F32 R19, -RZ, R10.H0_H0 ;  /* 0x2000000aff137230 */ /* 0x000fe20000004100 */
[----:B------:R-:W-:Y:S01]  /*0370*/  FSETP.GTU.FTZ.AND P3, PT, |R20|, +INF , PT ;  /* 0x7f8000001400780b */ /* 0x000fe20003f7c200 */
[----:B------:R-:W-:Y:S01]  /*0380*/  HADD2.F32 R24, -RZ, R11.H0_H0 ;  /* 0x2000000bff187230 */ /* 0x000fe20000004100 */
[----:B------:R-:W-:Y:S01]  /*0390*/  PRMT R17, R12, 0x7632, R17 ;  /* 0x000076320c117816 */ /* 0x000fe20000000011 */
[----:B------:R-:W-:Y:S01]  /*03a0*/  HADD2.F32 R26, -RZ, R12.H0_H0 ;  /* 0x2000000cff1a7230 */ /* 0x000fe20000004100 */
[----:B------:R-:W-:Y:S02]  /*03b0*/  SEL R20, R3, R2, !P3 ;  /* 0x0000000203147207 */ /* 0x000fe40005800000 */
[----:B------:R-:W1:Y:S01]  /*03c0*/  LDC.64 R2, c[0x0][0x218] ;  /* 0x00008600ff027b82 */ /* 0x000e620000000a00 */
[----:B------:R-:W-:Y:S01]  /*03d0*/  FMNMX.FTZ R21, R19, R24, !PT ;  /* 0x0000001813157209 */ /* 0x000fe20007810000 */
[----:B------:R2:W3:Y:S01]  /*03e0*/  @!P5 F2F.F16.F32 R17, R27 ;  /* 0x0000001b0011d304 */ /* 0x0004e20000200800 */
[----:B------:R-:W-:-:S02]  /*03f0*/  FSETP.GTU.FTZ.AND P4, PT, |R22|, +INF , PT ;  /* 0x7f8000001600780b */ /* 0x000fc40003f9c200 */
[----:B------:R-:W-:Y:S02]  /*0400*/  FMNMX.FTZ R21, R21, R26, PT ;  /* 0x0000001a15157209 */ /* 0x000fe40003810000 */
[----:B------:R-:W-:Y:S02]  /*0410*/  FSETP.GTU.FTZ.AND P3, PT, |R23|, +INF , PT ;  /* 0x7f8000001700780b */ /* 0x000fe40003f7c200 */
[----:B0-----:R-:W-:Y:S02]  /*0420*/  @P0 PRMT R16, R15, 0x7632, R16 ;  /* 0x000076320f100816 */ /* 0x001fe40000000010 */
[----:B------:R-:W-:Y:S02]  /*0430*/  SEL R15, R20, R15, !P4 ;  /* 0x0000000f140f7207 */ /* 0x000fe40006000000 */
[----:B------:R-:W-:Y:S02]  /*0440*/  F2FP.F16.F32.PACK_AB R21, RZ, R21 ;  /* 0x00000015ff15723e */ /* 0x000fe400000000ff */
[----:B------:R-:W-:-:S02]  /*0450*/  FSETP.GTU.FTZ.AND P0, PT, |R26|, +INF , PT ;  /* 0x7f8000001a00780b */ /* 0x000fc40003f1c200 */
[----:B------:R-:W-:Y:S01]  /*0460*/  FSETP.GTU.FTZ.AND P4, PT, |R18|, +INF , PT ;  /* 0x7f8000001200780b */ /* 0x000fe20003f9c200 */
[----:B------:R-:W-:Y:S01]  /*0470*/  HADD2.F32 R23, -RZ, R7.H1_H1 ;  /* 0x30000007ff177230 */ /* 0x000fe20000004100 */
[----:B------:R-:W-:Y:S01]  /*0480*/  SEL R12, R21, R12, !P0 ;  /* 0x0000000c150c7207 */ /* 0x000fe20004000000 */
[----:B------:R-:W-:Y:S01]  /*0490*/  HADD2.F32 R18, -RZ, R6.H1_H1 ;  /* 0x30000006ff127230 */ /* 0x000fe20000004100 */
[----:B------:R-:W-:Y:S01]  /*04a0*/  FSETP.GTU.FTZ.AND P5, PT, |R24|, +INF , PT ;  /* 0x7f8000001800780b */ /* 0x000fe20003fbc200 */
[----:B------:R-:W-:Y:S01]  /*04b0*/  HADD2.F32 R21, -RZ, R5.H1_H1 ;  /* 0x30000005ff157230 */ /* 0x000fe20000004100 */
[----:B------:R-:W-:Y:S01]  /*04c0*/  FSETP.GTU.FTZ.AND P6, PT, |R19|, +INF , PT ;  /* 0x7f8000001300780b */ /* 0x000fe20003fdc200 */
[----:B--2---:R-:W-:Y:S01]  /*04d0*/  HADD2.F32 R27, -RZ, R8.H1_H1 ;  /* 0x30000008ff1b7230 */ /* 0x004fe20000004100 */
[----:B------:R-:W-:Y:S01]  /*04e0*/  FSETP.GTU.FTZ.AND P0, PT, |R23|, +INF , PT ;  /* 0x7f8000001700780b */ /* 0x000fe20003f1c200 */
[----:B------:R-:W-:Y:S01]  /*04f0*/  HADD2.F32 R24, -RZ, R9.H1_H1 ;  /* 0x30000009ff187230 */ /* 0x000fe20000004100 */
[----:B---3--:R-:W-:Y:S01]  /*0500*/  @P3 PRMT R17, R11, 0x7632, R17 ;  /* 0x000076320b113816 */ /* 0x008fe20000000011 */
[----:B------:R-:W-:Y:S01]  /*0510*/  HADD2.F32 R25, -RZ, R13.H1_H1 ;  /* 0x3000000dff197230 */ /* 0x000fe20000004100 */
[----:B------:R-:W-:-:S02]  /*0520*/  SEL R19, R12, R11, !P5 ;  /* 0x0000000b0c137207 */ /* 0x000fc40006800000 */
[----:B------:R-:W-:Y:S02]  /*0530*/  FMNMX.FTZ R12, R18, R21, !PT ;  /* 0x00000015120c7209 */ /* 0x000fe40007810000 */
[----:B------:R-:W-:Y:S02]  /*0540*/  @P2 PRMT R16, R14, 0x7632, R16 ;  /* 0x000076320e102816 */ /* 0x000fe40000000010 */
[----:B------:R-:W-:Y:S01]  /*0550*/  SEL R11, R15, R14, !P1 ;  /* 0x0000000e0f0b7207 */ /* 0x000fe20004800000 */
[----:B------:R-:W-:Y:S02]  /*0560*/  HADD2.F32 R14, -RZ, R6.H0_H0 ;  /* 0x20000006ff0e7230 */ /* 0x000fe40000004100 */
[----:B------:R-:W-:Y:S01]  /*0570*/  HADD2.F32 R15, -RZ, R5.H0_H0 ;  /* 0x20000005ff0f7230 */ /* 0x000fe20000004100 */
[----:B------:R-:W-:Y:S01]  /*0580*/  @P4 PRMT R17, R10, 0x7632, R17 ;  /* 0x000076320a114816 */ /* 0x000fe20000000011 */
[----:B-1----:R-:W-:Y:S01]  /*0590*/  IMAD.WIDE.U32 R2, R0, 0x2, R2 ;  /* 0x0000000200027825 */ /* 0x002fe200078e0002 */
[----:B------:R-:W-:-:S02]  /*05a0*/  SEL R10, R19, R10, !P6 ;  /* 0x0000000a130a7207 */ /* 0x000fc40007000000 */
[----:B------:R-:W-:Y:S01]  /*05b0*/  FMNMX.FTZ R23, R12, R23, PT ;  /* 0x000000170c177209 */ /* 0x000fe20003810000 */
[----:B------:R-:W-:Y:S01]  /*05c0*/  HADD2.F32 R19, -RZ, R7.H0_H0 ;  /* 0x20000007ff137230 */ /* 0x000fe20000004100 */
[----:B------:R-:W-:Y:S02]  /*05d0*/  FSETP.GTU.FTZ.AND P2, PT, |R18|, +INF , PT ;  /* 0x7f8000001200780b */ /* 0x000fe40003f5c200 */
[----:B------:R-:W-:Y:S02]  /*05e0*/  FSETP.GTU.FTZ.AND P3, PT, |R27|, +INF , PT ;  /* 0x7f8000001b00780b */ /* 0x000fe40003f7c200 */
[----:B------:R-:W-:Y:S02]  /*05f0*/  PRMT R12, R7, 0x7632, R12 ;  /* 0x00007632070c7816 */ /* 0x000fe4000000000c */
[----:B------:R-:W-:Y:S02]  /*0600*/  FMNMX.FTZ R18, R24, R25, !PT ;  /* 0x0000001918127209 */ /* 0x000fe40007810000 */
[----:B------:R-:W-:Y:S01]  /*0610*/  FMNMX.FTZ R0, R14, R15, !PT ;  /* 0x0000000f0e007209 */ /* 0x000fe20007810000 */
[----:B------:R-:W-:Y:S01]  /*0620*/  HADD2.F32 R20, -RZ, R9.H0_H0 ;  /* 0x20000009ff147230 */ /* 0x000fe20000004100 */
[----:B------:R-:W-:Y:S01]  /*0630*/  FSETP.GTU.FTZ.AND P1, PT, |R21|, +INF , PT ;  /* 0x7f8000001500780b */ /* 0x000fe20003f3c200 */
[----:B------:R-:W-:Y:S01]  /*0640*/  HADD2.F32 R21, -RZ, R13.H0_H0 ;  /* 0x2000000dff157230 */ /* 0x000fe20000004100 */
[----:B------:R-:W-:Y:S01]  /*0650*/  FMNMX.FTZ R27, R18, R27, PT ;  /* 0x0000001b121b7209 */ /* 0x000fe20003810000 */
[----:B------:R0:W1:Y:S01]  /*0660*/  @!P0 F2F.F16.F32 R12, R23 ;  /* 0x00000017000c8304 */ /* 0x0000620000200800 */
[----:B------:R-:W-:-:S02]  /*0670*/  FMNMX.FTZ R18, R0, R19, PT ;  /* 0x0000001300127209 */ /* 0x000fc40003810000 */
[----:B------:R-:W-:Y:S02]  /*0680*/  PRMT R0, R8, 0x7632, R0 ;  /* 0x0000763208007816 */ /* 0x000fe40000000000 */
[----:B------:R-:W-:Y:S01]  /*0690*/  FMNMX.FTZ R22, R20, R21, !PT ;  /* 0x0000001514167209 */ /* 0x000fe20007810000 */
[----:B0-----:R-:W-:-:S03]  /*06a0*/  HADD2.F32 R23, -RZ, R8.H0_H0 ;  /* 0x20000008ff177230 */ /* 0x001fc60000004100 */
[----:B------:R-:W0:Y:S01]  /*06b0*/  @!P3 F2F.F16.F32 R0, R27 ;  /* 0x0000001b0000b304 */ /* 0x000e220000200800 */
[----:B------:R-:W-:Y:S02]  /*06c0*/  FSETP.GTU.FTZ.AND P0, PT, |R25|, +INF , PT ;  /* 0x7f8000001900780b */ /* 0x000fe40003f1c200 */
[----:B------:R-:W-:Y:S02]  /*06d0*/  FMNMX.FTZ R22, R22, R23, PT ;  /* 0x0000001716167209 */ /* 0x000fe40003810000 */
[----:B------:R-:W-:Y:S02]  /*06e0*/  F2FP.F16.F32.PACK_AB R18, RZ, R18 ;  /* 0x00000012ff12723e */ /* 0x000fe400000000ff */
[----:B------:R-:W-:Y:S02]  /*06f0*/  F2FP.F16.F32.PACK_AB R22, RZ, R22 ;  /* 0x00000016ff16723e */ /* 0x000fe400000000ff */
[----:B------:R-:W-:Y:S02]  /*0700*/  FSETP.GTU.FTZ.AND P4, PT, |R19|, +INF , PT ;  /* 0x7f8000001300780b */ /* 0x000fe40003f9c200 */
[----:B------:R-:W-:-:S02]  /*0710*/  FSETP.GTU.FTZ.AND P3, PT, |R24|, +INF , PT ;  /* 0x7f8000001800780b */ /* 0x000fc40003f7c200 */
[----:B------:R-:W-:Y:S02]  /*0720*/  FSETP.GTU.FTZ.AND P5, PT, |R23|, +INF , PT ;  /* 0x7f8000001700780b */ /* 0x000fe40003fbc200 */
[----:B------:R-:W-:Y:S02]  /*0730*/  PRMT R19, R22, 0x7610, R19 ;  /* 0x0000761016137816 */ /* 0x000fe40000000013 */
[----:B------:R-:W-:Y:S02]  /*0740*/  SEL R18, R18, R7, !P4 ;  /* 0x0000000712127207 */ /* 0x000fe40006000000 */
[----:B------:R-:W-:Y:S02]  /*0750*/  FSETP.GTU.FTZ.AND P4, PT, |R15|, +INF , PT ;  /* 0x7f8000000f00780b */ /* 0x000fe40003f9c200 */
[----:B-1----:R-:W-:Y:S02]  /*0760*/  @P1 PRMT R12, R5, 0x7632, R12 ;  /* 0x00007632050c1816 */ /* 0x002fe4000000000c */
[----:B------:R-:W-:-:S02]  /*0770*/  SEL R8, R19, R8, !P5 ;  /* 0x0000000813087207 */ /* 0x000fc40006800000 */
[----:B------:R-:W-:Y:S02]  /*0780*/  FSETP.GTU.FTZ.AND P1, PT, |R21|, +INF , PT ;  /* 0x7f8000001500780b */ /* 0x000fe40003f3c200 */
[----:B------:R-:W-:Y:S02]  /*0790*/  SEL R5, R18, R5, !P4 ;  /* 0x0000000512057207 */ /* 0x000fe40006000000 */
[----:B0-----:R-:W-:Y:S02]  /*07a0*/  @P0 PRMT R0, R13, 0x7632, R0 ;  /* 0x000076320d000816 */ /* 0x001fe40000000000 */
[----:B------:R-:W-:Y:S02]  /*07b0*/  FSETP.GTU.FTZ.AND P5, PT, |R14|, +INF , PT ;  /* 0x7f8000000e00780b */ /* 0x000fe40003fbc200 */
[----:B------:R-:W-:Y:S02]  /*07c0*/  FSETP.GTU.FTZ.AND P4, PT, |R20|, +INF , PT ;  /* 0x7f8000001400780b */ /* 0x000fe40003f9c200 */
[----:B------:R-:W-:-:S02]  /*07d0*/  SEL R8, R8, R13, !P1 ;  /* 0x0000000d08087207 */ /* 0x000fc40004800000 */
[----:B------:R-:W-:Y:S02]  /*07e0*/  @P3 PRMT R0, R9, 0x7632, R0 ;  /* 0x0000763209003816 */ /* 0x000fe40000000000 */
[----:B------:R-:W-:Y:S02]  /*07f0*/  @P2 PRMT R12, R6, 0x7632, R12 ;  /* 0x00007632060c2816 */ /* 0x000fe4000000000c */
[----:B------:R-:W-:Y:S02]  /*0800*/  SEL R5, R5, R6, !P5 ;  /* 0x0000000605057207 */ /* 0x000fe40006800000 */
[----:B------:R-:W-:Y:S01]  /*0810*/  SEL R9, R8, R9, !P4 ;  /* 0x0000000908097207 */ /* 0x000fe20006000000 */
[----:B------:R-:W-:Y:S01]  /*0820*/  IMAD.WIDE R2, R4, 0x4, R2 ;  /* 0x0000000404027825 */ /* 0x000fe200078e0202 */
[----:B------:R-:W-:Y:S02]  /*0830*/  PRMT R11, R11, 0x5410, R16 ;  /* 0x000054100b0b7816 */ /* 0x000fe40000000010 */
[----:B------:R-:W-:-:S02]  /*0840*/  PRMT R17, R10, 0x5410, R17 ;  /* 0x000054100a117816 */ /* 0x000fc40000000011 */
[----:B------:R-:W-:Y:S02]  /*0850*/  PRMT R5, R5, 0x5410, R12 ;  /* 0x0000541005057816 */ /* 0x000fe4000000000c */
[----:B------:R-:W-:Y:S01]  /*0860*/  PRMT R9, R9, 0x5410, R0 ;  /* 0x0000541009097816 */ /* 0x000fe20000000000 */
[----:B------:R-:W-:Y:S04]  /*0870*/  STG.E desc[UR4][R2.64], R11 ;  /* 0x0000000b02007986 */ /* 0x000fe8000c101904 */
[----:B------:R-:W-:Y:S04]  /*0880*/  STG.E desc[UR4][R2.64+0x200], R17 ;  /* 0x0002001102007986 */ /* 0x000fe8000c101904 */
[----:B------:R-:W-:Y:S04]  /*0890*/  STG.E desc[UR4][R2.64+0x400], R5 ;  /* 0x0004000502007986 */ /* 0x000fe8000c101904 */
[----:B------:R-:W-:Y:S01]  /*08a0*/  STG.E desc[UR4][R2.64+0x600], R9 ;  /* 0x0006000902007986 */ /* 0x000fe2000c101904 */
[----:B------:R-:W-:Y:S05]  /*08b0*/  EXIT ;  /* 0x000000000000794d */ /* 0x000fea0003800000 */
.L_x_8085:
        /* <DEDUP_REMOVED lines=124> */
[----:B------:R-:W-:Y:S01]  /*1080*/  HADD2.F32 R21, -RZ, R5.H0_H0 ;  /* 0x20000005ff157230 */ /* 0x000fe20000004100 */
        /* <DEDUP_REMOVED lines=10> */
.L_x_8087:
[----:B------:R-:W-:Y:S05]  /*1130*/  BSYNC B0 ;  /* 0x0000000000007941 */ /* 0x000fea0003800000 */
.L_x_8086:
[----:B0-----:R-:W-:Y:S01]  /*1140*/  VIADD R21, R3, 0x80 ;  /* 0x0000008003157836 */ /* 0x001fe20000000000 */
[----:B------:R-:W-:Y:S04]  /*1150*/  BSSY B0, `(.L_x_8088) ;  /* 0x000000d000007945 */ /* 0x000fe80003800000 */
[----:B------:R-:W-:-:S13]  /*1160*/  ISETP.GE.AND P1, PT, R21, R2, PT ;  /* 0x000000021500720c */ /* 0x000fda0003f26270 */
        /* <DEDUP_REMOVED lines=11> */
.L_x_8089:
[----:B------:R-:W-:Y:S05]  /*1220*/  BSYNC B0 ;  /* 0x0000000000007941 */ /* 0x000fea0003800000 */
.L_x_8088:
[----:B-----5:R-:W-:Y:S01]  /*1230*/  VIADD R5, R3, 0x100 ;  /* 0x0000010003057836 */ /* 0x020fe20000000000 */
[----:B------:R-:W-:Y:S04]  /*1240*/  BSSY B0, `(.L_x_8090) ;  /* 0x000000d000007945 */ /* 0x000fe80003800000 */
[----:B------:R-:W-:-:S13]  /*1250*/  ISETP.GE.AND P1, PT, R5, R2, PT ;  /* 0x000000020500720c */ /* 0x000fda0003f26270 */
[----:B------:R-:W-:Y:S05]  /*1260*/  @P1 BRA `(.L_x_8091) ;  /* 0x0000000000281947 */ /* 0x000fea0003800000 */
[----:B------:R-:W-:Y:S02]  /*1270*/  HADD2.F32 R9, -RZ, R12.H0_H0 ;  /* 0x2000000cff097230 */ /* 0x000fe40000004100 */
        /* <DEDUP_REMOVED lines=9> */
.L_x_8091:
[----:B------:R-:W-:Y:S05]  /*1310*/  BSYNC B0 ;  /* 0x0000000000007941 */ /* 0x000fea0003800000 */
.L_x_8090:
        /* <DEDUP_REMOVED lines=25> */
.L_x_8093:
[----:B------:R-:W-:Y:S05]  /*14b0*/  BSYNC B0 ;  /* 0x0000000000007941 */ /* 0x000fea0003800000 */
.L_x_8092:
[----:B------:R-:W-:Y:S04]  /*14c0*/  BSSY B0, `(.L_x_8094) ;  /* 0x000000c000007945 */ /* 0x000fe80003800000 */
        /* <DEDUP_REMOVED lines=11> */
.L_x_8095:
[----:B------:R-:W-:Y:S05]  /*1580*/  BSYNC B0 ;  /* 0x0000000000007941 */ /* 0x000fea0003800000 */
.L_x_8094:
        /* <DEDUP_REMOVED lines=12> */
.L_x_8097:
[----:B------:R-:W-:Y:S05]  /*1650*/  BSYNC B0 ;  /* 0x0000000000007941 */ /* 0x000fea0003800000 */
.L_x_8096:
        /* <DEDUP_REMOVED lines=12> */
.L_x_8099:
[----:B------:R-:W-:Y:S05]  /*1720*/  BSYNC B0 ;  /* 0x0000000000007941 */ /* 0x000fea0003800000 */
.L_x_8098:
        /* <DEDUP_REMOVED lines=12> */
.L_x_8101:
[----:B------:R-:W-:Y:S05]  /*17f0*/  BSYNC B0 ;  /* 0x0000000000007941 */ /* 0x000fea0003800000 */
.L_x_8100:
        /* <DEDUP_REMOVED lines=18> */
.L_x_8104:
[----:B------:R-:W-:-:S13]  /*1920*/  ISETP.GE.AND P0, PT, R3, R2, PT ;  /* 0x000000020300720c */ /* 0x000fda0003f06270 */
[----:B------:R-:W-:Y:S05]  /*1930*/  @P0 BRA `(.L_x_8106) ;  /* 0x0000000000300947 */ /* 0x000fea0003800000 */
[----:B0-----:R-:W0:Y:S01]  /*1940*/  LDC.64 R4, c[0x0][0x218] ;  /* 0x00008600ff047b82 */ /* 0x001e220000000a00 */
[----:B------:R-:W-:Y:S02]  /*1950*/  IMAD.IADD R7, R0, 0x1, R3 ;  /* 0x0000000100077824 */ /* 0x000fe400078e0203 */
[----:B------:R-:W-:Y:S02]  /*1960*/  VIADD R3, R3, 0x80 ;  /* 0x0000008003037836 */ /* 0x000fe40000000000 */
[----:B0-----:R-:W-:-:S05]  /*1970*/  IMAD.WIDE.U32 R4, R7, 0x2, R4 ;  /* 0x0000000207047825 */ /* 0x001fca00078e0004 */
[----:B------:R1:W-:Y:S02]  /*1980*/  STG.E.U16 desc[UR4][R4.64], R13 ;  /* 0x0000000d04007986 */ /* 0x0003e4000c101504 */
.L_x_8105:
[----:B------:R-:W-:-:S13]  /*1990*/  ISETP.GE.AND P0, PT, R3, R2, PT ;  /* 0x000000020300720c */ /* 0x000fda0003f06270 */
[----:B------:R-:W-:Y:S05]  /*19a0*/  @P0 BRA `(.L_x_8107) ;  /* 0x0000000000340947 */ /* 0x000fea0003800000 */
[----:B01----:R-:W0:Y:S01]  /*19b0*/  LDC.64 R4, c[0x0][0x218] ;  /* 0x00008600ff047b82 */ /* 0x003e220000000a00 */
[----:B------:R-:W-:Y:S02]  /*19c0*/  IMAD.IADD R7, R0, 0x1, R3 ;  /* 0x0000000100077824 */ /* 0x000fe400078e0203 */
[----:B------:R-:W-:Y:S02]  /*19d0*/  VIADD R3, R3, 0x80 ;  /* 0x0000008003037836 */ /* 0x000fe40000000000 */
[----:B0-----:R-:W-:-:S05]  /*19e0*/  IMAD.WIDE.U32 R4, R7, 0x2, R4 ;  /* 0x0000000207047825 */ /* 0x001fca00078e0004 */
[----:B------:R1:W-:Y:S02]  /*19f0*/  STG.E.U16 desc[UR4][R4.64], R16 ;  /* 0x0000001004007986 */ /* 0x0003e4000c101504 */
.L_x_8106:
        /* <DEDUP_REMOVED lines=8> */
.L_x_8107:
[----:B------:R-:W-:Y:S05]  /*1a80*/  BSYNC B1 ;  /* 0x0000000000017941 */ /* 0x000fea0003800000 */
.L_x_8103:
[----:B------:R-:W-:-:S13]  /*1a90*/  ISETP.GE.AND P0, PT, R3, R2, PT ;  /* 0x000000020300720c */ /* 0x000fda0003f06270 */
[----:B012---:R-:W0:Y:S01]  /*1aa0*/  @!P0 LDC.64 R4, c[0x0][0x218] ;  /* 0x00008600ff048b82 */ /* 0x007e220000000a00 */
[----:B------:R-:W-:Y:S02]  /*1ab0*/  @!P0 IMAD.IADD R7, R0, 0x1, R3 ;  /* 0x0000000100078824 */ /* 0x000fe400078e0203 */
[----:B------:R-:W-:Y:S02]  /*1ac0*/  @!P0 VIADD R3, R3, 0x80 ;  /* 0x0000008003038836 */ /* 0x000fe40000000000 */
[----:B0-----:R-:W-:-:S05]  /*1ad0*/  @!P0 IMAD.WIDE.U32 R4, R7, 0x2, R4 ;  /* 0x0000000207048825 */ /* 0x001fca00078e0004 */
[----:B------:R2:W-:Y:S02]  /*1ae0*/  @!P0 STG.E.U16 desc[UR4][R4.64], R26 ;  /* 0x0000001a04008986 */ /* 0x0005e4000c101504 */
.L_x_8108:
[----:B------:R-:W-:Y:S05]  /*1af0*/  BSYNC B0 ;  /* 0x0000000000007941 */ /* 0x000fea0003800000 */
.L_x_8102:
        /* <DEDUP_REMOVED lines=8> */
.L_x_8109:
        /* <DEDUP_REMOVED lines=16> */
.L_x_44449:


//--------------------- .text._ZN2at6native29vectorized_elementwise_kernelILi4EZZZNS0_49_GLOBAL__N__657f93f7_16_TensorCompare_cu_71e06f4e17clamp_kernel_implERNS_18TensorIteratorBaseEENKUlvE_clEvENKUlvE6_clEvEUlN3c104HalfES8_S8_E_St5arrayIPcLm4EEEEviT0_T1_ --------------------------
	.section	.text._ZN2at6native29vectorized_elementwise_kernelILi4EZZZNS0_49_GLOBAL__N__657f93f7_16_TensorCompare_cu_71e06f4e17clamp_kernel_implERNS_18TensorIteratorBaseEENKUlvE_clEvENKUlvE6_clEvEUlN3c104HalfES8_S8_E_St5arrayIPcLm4EEEEviT0_T1_,"ax",@progbits
	.align	128
        .global         _ZN2at6native29vectorized_elementwise_kernelILi4EZZZNS0_49_GLOBAL__N__657f93f7_16_TensorCompare_cu_71e06f4e17clamp_kernel_implERNS_18TensorIteratorBaseEENKUlvE_clEvENKUlvE6_clEvEUlN3c104HalfES8_S8_E_St5arrayIPcLm4EEEEviT0_T1_
        .type           _ZN2at6native29vectorized_elementwise_kernelILi4EZZZNS0_49_GLOBAL__N__657f93f7_16_TensorCompare_cu_71e06f4e17clamp_kernel_implERNS_18TensorIteratorBaseEENKUlvE_clEvENKUlvE6_clEvEUlN3c104HalfES8_S8_E_St5arrayIPcLm4EEEEviT0_T1_,@function
        .size           _ZN2at6native29vectorized_elementwise_kernelILi4EZZZNS0_49_GLOBAL__N__657f93f7_16_TensorCompare_cu_71e06f4e17clamp_kernel_implERNS_18TensorIteratorBaseEENKUlvE_clEvENKUlvE6_clEvEUlN3c104HalfES8_S8_E_St5arrayIPcLm4EEEEviT0_T1_,(.L_x_44450 - _ZN2at6native29vectorized_elementwise_kernelILi4EZZZNS0_49_GLOBAL__N__657f93f7_16_TensorCompare_cu_71e06f4e17clamp_kernel_implERNS_18TensorIteratorBaseEENKUlvE_clEvENKUlvE6_clEvEUlN3c104HalfES8_S8_E_St5arrayIPcLm4EEEEviT0_T1_)
        .other          _ZN2at6native29vectorized_elementwise_kernelILi4EZZZNS0_49_GLOBAL__N__657f93f7_16_TensorCompare_cu_71e06f4e17clamp_kernel_implERNS_18TensorIteratorBaseEENKUlvE_clEvENKUlvE6_clEvEUlN3c104HalfES8_S8_E_St5arrayIPcLm4EEEEviT0_T1_,@"STO_CUDA_ENTRY STV_DEFAULT"
_ZN2at6native29vectorized_elementwise_kernelILi4EZZZNS0_49_GLOBAL__N__657f93f7_16_TensorCompare_cu_71e06f4e17clamp_kernel_implERNS_18TensorIteratorBaseEENKUlvE_clEvENKUlvE6_clEvEUlN3c104HalfES8_S8_E_St5arrayIPcLm4EEEEviT0_T1_:
.text._ZN2at6native29vectorized_elementwise_kernelILi4EZZZNS0_49_GLOBAL__N__657f93f7_16_TensorCompare_cu_71e06f4e17clamp_kernel_implERNS_18TensorIteratorBaseEENKUlvE_clEvENKUlvE6_clEvEUlN3c104HalfES8_S8_E_St5arrayIPcLm4EEEEviT0_T1_:
        /* <DEDUP_REMOVED lines=17> */
[----:B------:R0:W3:Y:S03]  /*0110*/  LDG.E.64 R2, desc[UR4][R18.64+0x400] ;  /* 0x0004000412027981 */ /* 0x0000e6000c1e1b00 */
[----:B------:R-:W-:-:S04]  /*0120*/  IMAD.WIDE.U32 R20, R10, 0x8, R4 ;  /* 0x000000080a147825 */ /* 0x000fc800078e0004 */
[----:B------:R-:W-:Y:S01]  /*0130*/  IMAD.WIDE.U32 R22, R10, 0x8, R6 ;  /* 0x000000080a167825 */ /* 0x000fe200078e0006 */
[----:B------:R-:W4:Y:S04]  /*0140*/  LDG.E.64 R12, desc[UR4][R20.64] ;  /* 0x00000004140c7981 */ /* 0x000f28000c1e1b00 */
[----:B------:R-:W5:Y:S04]  /*0150*/  LDG.E.64 R14, desc[UR4][R22.64] ;  /* 0x00000004160e7981 */ /* 0x000f68000c1e1b00 */
[----:B------:R-:W3:Y:S04]  /*0160*/  LDG.E.64 R6, desc[UR4][R22.64+0x400] ;  /* 0x0004000416067981 */ /* 0x000ee8000c1e1b00 */
[----:B------:R1:W3:Y:S01]  /*0170*/  LDG.E.64 R4, desc[UR4][R20.64+0x400] ;  /* 0x0004000414047981 */ /* 0x0002e2000c1e1b00 */
[----:B--2---:R-:W-:-:S02]  /*0180*/  HADD2.F32 R16, -RZ, R8.H0_H0 ;  /* 0x20000008ff107230 */ /* 0x004fc40000004100 */
[----:B----4-:R-:W-:Y:S02]  /*0190*/  HADD2.F32 R17, -RZ, R12.H0_H0 ;  /* 0x2000000cff117230 */ /* 0x010fe40000004100 */
[----:B-----5:R-:W-:-:S03]  /*01a0*/  HADD2.F32 R24, -RZ, R14.H0_H0 ;  /* 0x2000000eff187230 */ /* 0x020fc60000004100 */
[----:B------:R-:W-:Y:S01]  /*01b0*/  FMNMX.FTZ R11, R16, R17, !PT ;  /* 0x00000011100b7209 */ /* 0x000fe20007810000 */
[----:B------:R-:W-:-:S03]  /*01c0*/  HADD2.F32 R28, -RZ, R14.H1_H1 ;  /* 0x3000000eff1c7230 */ /* 0x000fc60000004100 */
[----:B------:R-:W-:Y:S01]  /*01d0*/  FMNMX.FTZ R11, R11, R24, PT ;  /* 0x000000180b0b7209 */ /* 0x000fe20003810000 */
[----:B------:R-:W-:Y:S01]  /*01e0*/  HADD2.F32 R25, -RZ, R8.H1_H1 ;  /* 0x30000008ff197230 */ /* 0x000fe20000004100 */
[----:B------:R-:W-:Y:S01]  /*01f0*/  FSETP.GTU.FTZ.AND P0, PT, |R16|, +INF , PT ;  /* 0x7f8000001000780b */ /* 0x000fe20003f1c200 */
[----:B------:R-:W-:Y:S01]  /*0200*/  HADD2.F32 R26, -RZ, R12.H1_H1 ;  /* 0x3000000cff1a7230 */ /* 0x000fe20000004100 */
[----:B0-----:R-:W-:Y:S01]  /*0210*/  F2FP.F16.F32.PACK_AB R19, RZ, R11 ;  /* 0x0000000bff13723e */ /* 0x001fe200000000ff */
[----:B------:R-:W-:Y:S01]  /*0220*/  HADD2.F32 R11, -RZ, R9.H0_H0 ;  /* 0x20000009ff0b7230 */ /* 0x000fe20000004100 */
[----:B------:R-:W-:Y:S01]  /*0230*/  FSETP.GTU.FTZ.AND P5, PT, |R28|, +INF , PT ;  /* 0x7f8000001c00780b */ /* 0x000fe20003fbc200 */
[----:B------:R-:W-:Y:S01]  /*0240*/  HADD2.F32 R16, -RZ, R13.H0_H0 ;  /* 0x2000000dff107230 */ /* 0x000fe20000004100 */
[C---:B------:R-:W-:Y:S02]  /*0250*/  FSETP.GTU.FTZ.AND P4, PT, |R25|.reuse, +INF , PT ;  /* 0x7f8000001900780b */ /* 0x040fe40003f9c200 */
[----:B------:R-:W-:Y:S01]  /*0260*/  FMNMX.FTZ R25, R25, R26, !PT ;  /* 0x0000001a19197209 */ /* 0x000fe20007810000 */
[----:B------:R-:W-:Y:S01]  /*0270*/  HADD2.F32 R27, -RZ, R15.H1_H1 ;  /* 0x3000000fff1b7230 */ /* 0x000fe20000004100 */
[----:B------:R-:W-:-:S02]  /*0280*/  FSETP.GTU.FTZ.AND P1, PT, |R11|, +INF , PT ;  /* 0x7f8000000b00780b */ /* 0x000fc40003f3c200 */
[----:B------:R-:W-:Y:S02]  /*0290*/  FMNMX.FTZ R18, R11, R16, !PT ;  /* 0x000000100b127209 */ /* 0x000fe40007810000 */
[----:B------:R-:W-:Y:S01]  /*02a0*/  PRMT R11, R14, 0x7632, R11 ;  /* 0x000076320e0b7816 */ /* 0x000fe2000000000b */
[----:B-1----:R-:W-:Y:S01]  /*02b0*/  HADD2.F32 R20, -RZ, R9.H1_H1 ;  /* 0x30000009ff147230 */ /* 0x002fe20000004100 */
[----:B------:R-:W-:Y:S01]  /*02c0*/  FSETP.GTU.FTZ.AND P2, PT, |R24|, +INF , PT ;  /* 0x7f8000001800780b */ /* 0x000fe20003f5c200 */
[----:B------:R-:W-:Y:S01]  /*02d0*/  HADD2.F32 R23, -RZ, R13.H1_H1 ;  /* 0x3000000dff177230 */ /* 0x000fe20000004100 */
[----:B------:R-:W-:Y:S01]  /*02e0*/  FMNMX.FTZ R25, R25, R28, PT ;  /* 0x0000001c19197209 */ /* 0x000fe20003810000 */
[----:B------:R-:W-:Y:S01]  /*02f0*/  HADD2.F32 R21, -RZ, R15.H0_H0 ;  /* 0x2000000fff157230 */ /* 0x000fe20000004100 */
[----:B------:R-:W-:Y:S02]  /*0300*/  FSETP.GTU.FTZ.AND P6, PT, |R27|, +INF , PT ;  /* 0x7f8000001b00780b */ /* 0x000fe40003fdc200 */
[----:B------:R-:W0:Y:S01]  /*0310*/  @!P5 F2F.F16.F32 R11, R25 ;  /* 0x00000019000bd304 */ /* 0x000e220000200800 */
[----:B------:R-:W-:-:S02]  /*0320*/  SEL R19, R19, R14, !P2 ;  /* 0x0000000e13137207 */ /* 0x000fc40005000000 */
[----:B------:R-:W-:Y:S02]  /*0330*/  FMNMX.FTZ R14, R20, R23, !PT ;  /* 0x00000017140e7209 */ /* 0x000fe40007810000 */
[----:B------:R-:W-:Y:S02]  /*0340*/  FSETP.GTU.FTZ.AND P3, PT, |R26|, +INF , PT ;  /* 0x7f8000001a00780b */ /* 0x000fe40003f7c200 */
[----:B------:R-:W-:Y:S02]  /*0350*/  FMNMX.FTZ R18, R18, R21, PT ;  /* 0x0000001512127209 */ /* 0x000fe40003810000 */
[----:B------:R-:W-:Y:S02]  /*0360*/  FMNMX.FTZ R27, R14, R27, PT ;  /* 0x0000001b0e1b7209 */ /* 0x000fe40003810000 */
[----:B------:R-:W-:Y:S02]  /*0370*/  PRMT R14, R15, 0x7632, R14 ;  /* 0x000076320f0e7816 */ /* 0x000fe4000000000e */
[----:B------:R-:W-:-:S02]  /*0380*/  F2FP.F16.F32.PACK_AB R18, RZ, R18 ;  /* 0x00000012ff12723e */ /* 0x000fc400000000ff */
[----:B------:R-:W-:Y:S02]  /*0390*/  FSETP.GTU.FTZ.AND P2, PT, |R21|, +INF , PT ;  /* 0x7f8000001500780b */ /* 0x000fe40003f5c200 */
[----:B------:R-:W-:Y:S01]  /*03a0*/  FSETP.GTU.FTZ.AND P5, PT, |R17|, +INF , PT ;  /* 0x7f8000001100780b */ /* 0x000fe20003fbc200 */
[----:B---3--:R-:W-:Y:S01]  /*03b0*/  HADD2.F32 R17, -RZ, R6.H1_H1 ;  /* 0x30000006ff117230 */ /* 0x008fe20000004100 */
[----:B------:R1:W2:Y:S01]  /*03c0*/  @!P6 F2F.F16.F32 R14, R27 ;  /* 0x0000001b000ee304 */ /* 0x0002a20000200800 */
[----:B------:R-:W-:Y:S02]  /*03d0*/  SEL R18, R18, R15, !P2 ;  /* 0x0000000f12127207 */ /* 0x000fe40005000000 */
[----:B------:R-:W-:Y:S01]  /*03e0*/  FSETP.GTU.FTZ.AND P2, PT, |R23|, +INF , PT ;  /* 0x7f8000001700780b */ /* 0x000fe20003f5c200 */
[----:B------:R-:W-:Y:S01]  /*03f0*/  HADD2.F32 R15, -RZ, R2.H1_H1 ;  /* 0x30000002ff0f7230 */ /* 0x000fe20000004100 */
[----:B0-----:R-:W-:Y:S01]  /*0400*/  @P3 PRMT R11, R12, 0x7632, R11 ;  /* 0x000076320c0b3816 */ /* 0x001fe2000000000b */
[----:B------:R-:W-:Y:S01]  /*0410*/  HADD2.F32 R22, -RZ, R4.H1_H1 ;  /* 0x30000004ff167230 */ /* 0x000fe20000004100 */
[----:B------:R-:W-:-:S02]  /*0420*/  FSETP.GTU.FTZ.AND P3, PT, |R17|, +INF , PT ;  /* 0x7f8000001100780b */ /* 0x000fc40003f7c200 */
[----:B------:R-:W-:Y:S02]  /*0430*/  SEL R19, R19, R12, !P5 ;  /* 0x0000000c13137207 */ /* 0x000fe40006800000 */
[C---:B------:R-:W-:Y:S02]  /*0440*/  FMNMX.FTZ R12, R15.reuse, R22, !PT ;  /* 0x000000160f0c7209 */ /* 0x040fe40007810000 */
[----:B------:R-:W-:Y:S01]  /*0450*/  @P4 PRMT R11, R8, 0x7632, R11 ;  /* 0x00007632080b4816 */ /* 0x000fe2000000000b */
[----:B-1----:R-:W-:Y:S01]  /*0460*/  HADD2.F32 R27, -RZ, R7.H1_H1 ;  /* 0x30000007ff1b7230 */ /* 0x002fe20000004100 */
[----:B------:R-:W-:Y:S02]  /*0470*/  FSETP.GTU.FTZ.AND P4, PT, |R15|, +INF , PT ;  /* 0x7f8000000f00780b */ /* 0x000fe40003f9c200 */
[----:B------:R-:W-:Y:S01]  /*0480*/  PRMT R15, R6, 0x7632, R15 ;  /* 0x00007632060f7816 */ /* 0x000fe2000000000f */
[----:B------:R-:W-:Y:S01]  /*0490*/  HADD2.F32 R25, -RZ, R3.H1_H1 ;  /* 0x30000003ff197230 */ /* 0x000fe20000004100 */
[----:B------:R-:W-:Y:S01]  /*04a0*/  FSETP.GTU.FTZ.AND P5, PT, |R16|, +INF , PT ;  /* 0x7f8000001000780b */ /* 0x000fe20003fbc200 */
[----:B------:R-:W-:Y:S01]  /*04b0*/  HADD2.F32 R26, -RZ, R5.H1_H1 ;  /* 0x30000005ff1a7230 */ /* 0x000fe20000004100 */
[----:B------:R-:W-:-:S02]  /*04c0*/  FMNMX.FTZ R16, R12, R17, PT ;  /* 0x000000110c107209 */ /* 0x000fc40003810000 */
[----:B--2---:R-:W-:Y:S02]  /*04d0*/  @P2 PRMT R14, R13, 0x7632, R14 ;  /* 0x000076320d0e2816 */ /* 0x004fe4000000000e */
[----:B------:R-:W-:Y:S01]  /*04e0*/  FSETP.GTU.FTZ.AND P2, PT, |R27|, +INF , PT ;  /* 0x7f8000001b00780b */ /* 0x000fe20003f5c200 */
[----:B------:R0:W1:Y:S01]  /*04f0*/  @!P3 F2F.F16.F32 R15, R16 ;  /* 0x00000010000fb304 */ /* 0x0000620000200800 */
[----:B------:R-:W-:Y:S02]  /*0500*/  FSETP.GTU.FTZ.AND P6, PT, |R20|, +INF , PT ;  /* 0x7f8000001400780b */ /* 0x000fe40003fdc200 */
[----:B------:R-:W-:Y:S02]  /*0510*/  SEL R18, R18, R13, !P5 ;  /* 0x0000000d12127207 */ /* 0x000fe40006800000 */
[----:B------:R-:W-:Y:S02]  /*0520*/  FSETP.GTU.FTZ.AND P5, PT, |R22|, +INF , PT ;  /* 0x7f8000001600780b */ /* 0x000fe40003fbc200 */
[----:B0-----:R-:W-:Y:S01]  /*0530*/  FMNMX.FTZ R16, R25, R26, !PT ;  /* 0x0000001a19107209 */ /* 0x001fe20007810000 */
[----:B------:R-:W-:Y:S01]  /*0540*/  HADD2.F32 R22, -RZ, R4.H0_H0 ;  /* 0x20000004ff167230 */ /* 0x000fe20000004100 */
[----:B------:R-:W-:Y:S01]  /*0550*/  SEL R8, R19, R8, !P0 ;  /* 0x0000000813087207 */ /* 0x000fe20004000000 */
[----:B------:R-:W-:Y:S01]  /*0560*/  HADD2.F32 R19, -RZ, R2.H0_H0 ;  /* 0x20000002ff137230 */ /* 0x000fe20000004100 */
[----:B------:R-:W-:Y:S01]  /*0570*/  FMNMX.FTZ R27, R16, R27, PT ;  /* 0x0000001b101b7209 */ /* 0x000fe20003810000 */
[----:B------:R-:W0:Y:S01]  /*0580*/  LDC.64 R12, c[0x0][0x218] ;  /* 0x00008600ff0c7b82 */ /* 0x000e220000000a00 */
[----:B------:R-:W-:Y:S01]  /*0590*/  PRMT R16, R7, 0x7632, R16 ;  /* 0x0000763207107816 */ /* 0x000fe20000000010 */
[----:B------:R-:W-:-:S02]  /*05a0*/  HADD2.F32 R17, -RZ, R3.H0_H0 ;  /* 0x20000003ff117230 */ /* 0x000fc40000004100 */
[----:B------:R-:W-:Y:S01]  /*05b0*/  HADD2.F32 R20, -RZ, R5.H0_H0 ;  /* 0x20000005ff147230 */ /* 0x000fe20000004100 */
[----:B------:R-:W-:Y:S01]  /*05c0*/  FSETP.GTU.FTZ.AND P0, PT, |R26|, +INF , PT ;  /* 0x7f8000001a00780b */ /* 0x000fe20003f1c200 */
[----:B------:R-:W-:Y:S01]  /*05d0*/  HADD2.F32 R24, -RZ, R6.H0_H0 ;  /* 0x20000006ff187230 */ /* 0x000fe20000004100 */
[----:B------:R-:W-:Y:S01]  /*05e0*/  FMNMX.FTZ R21, R19, R22, !PT ;  /* 0x0000001613157209 */ /* 0x000fe20007810000 */
[----:B------:R-:W-:Y:S01]  /*05f0*/  HADD2.F32 R26, -RZ, R7.H0_H0 ;  /* 0x20000007ff1a7230 */ /* 0x000fe20000004100 */
[----:B------:R-:W-:Y:S01]  /*0600*/  FMNMX.FTZ R23, R17, R20, !PT ;  /* 0x0000001411177209 */ /* 0x000fe20007810000 */
[----:B------:R-:W2:Y:S01]  /*0610*/  @!P2 F2F.F16.F32 R16, R27 ;  /* 0x0000001b0010a304 */ /* 0x000ea20000200800 */
[----:B------:R-:W-:Y:S02]  /*0620*/  FMNMX.FTZ R21, R21, R24, PT ;  /* 0x0000001815157209 */ /* 0x000fe40003810000 */
[----:B------:R-:W-:Y:S02]  /*0630*/  FMNMX.FTZ R23, R23, R26, PT ;  /* 0x0000001a17177209 */ /* 0x000fe40003810000 */
[----:B------:R-:W-:-:S02]  /*0640*/  @P6 PRMT R14, R9, 0x7632, R14 ;  /* 0x00007632090e6816 */ /* 0x000fc4000000000e */
[----:B------:R-:W-:Y:S02]  /*0650*/  SEL R9, R18, R9, !P1 ;  /* 0x0000000912097207 */ /* 0x000fe40004800000 */
[----:B------:R-:W-:Y:S02]  /*0660*/  F2FP.F16.F32.PACK_AB R21, RZ, R21 ;  /* 0x00000015ff15723e */ /* 0x000fe400000000ff */
[----:B------:R-:W-:Y:S02]  /*0670*/  FSETP.GTU.FTZ.AND P2, PT, |R24|, +INF , PT ;  /* 0x7f8000001800780b */ /* 0x000fe40003f5c200 */
[----:B------:R-:W-:Y:S02]  /*0680*/  FSETP.GTU.FTZ.AND P1, PT, |R25|, +INF , PT ;  /* 0x7f8000001900780b */ /* 0x000fe40003f3c200 */
[----:B------:R-:W-:Y:S02]  /*0690*/  F2FP.F16.F32.PACK_AB R18, RZ, R23 ;  /* 0x00000017ff12723e */ /* 0x000fe400000000ff */
[----:B------:R-:W-:-:S02]  /*06a0*/  FSETP.GTU.FTZ.AND P3, PT, |R26|, +INF , PT ;  /* 0x7f8000001a00780b */ /* 0x000fc40003f7c200 */
[----:B------:R-:W-:Y:S02]  /*06b0*/  SEL R21, R21, R6, !P2 ;  /* 0x0000000615157207 */ /* 0x000fe40005000000 */
[----:B------:R-:W-:Y:S02]  /*06c0*/  FSETP.GTU.FTZ.AND P2, PT, |R22|, +INF , PT ;  /* 0x7f8000001600780b */ /* 0x000fe40003f5c200 */
[----:B-1----:R-:W-:Y:S02]  /*06d0*/  @P5 PRMT R15, R4, 0x7632, R15 ;  /* 0x00007632040f5816 */ /* 0x002fe4000000000f */
[----:B------:R-:W-:Y:S02]  /*06e0*/  SEL R18, R18, R7, !P3 ;  /* 0x0000000712127207 */ /* 0x000fe40005800000 */
[----:B------:R-:W-:Y:S02]  /*06f0*/  FSETP.GTU.FTZ.AND P5, PT, |R20|, +INF , PT ;  /* 0x7f8000001400780b */ /* 0x000fe40003fbc200 */
[----:B------:R-:W-:-:S02]  /*0700*/  SEL R21, R21, R4, !P2 ;  /* 0x0000000415157207 */ /* 0x000fc40005000000 */
[----:B--2---:R-:W-:Y:S02]  /*0710*/  @P0 PRMT R16, R5, 0x7632, R16 ;  /* 0x0000763205100816 */ /* 0x004fe40000000010 */
[----:B------:R-:W-:Y:S02]  /*0720*/  FSETP.GTU.FTZ.AND P3, PT, |R19|, +INF , PT ;  /* 0x7f8000001300780b */ /* 0x000fe40003f7c200 */
[----:B------:R-:W-:Y:S02]  /*0730*/  FSETP.GTU.FTZ.AND P2, PT, |R17|, +INF , PT ;  /* 0x7f8000001100780b */ /* 0x000fe40003f5c200 */
[----:B------:R-:W-:Y:S01]  /*0740*/  SEL R18, R18, R5, !P5 ;  /* 0x0000000512127207 */ /* 0x000fe20006800000 */
[----:B0-----:R-:W-:Y:S01]  /*0750*/  IMAD.WIDE.U32 R12, R0, 0x2, R12 ;  /* 0x00000002000c7825 */ /* 0x001fe200078e000c */
[----:B------:R-:W-:Y:S02]  /*0760*/  @P4 PRMT R15, R2, 0x7632, R15 ;  /* 0x00007632020f4816 */ /* 0x000fe4000000000f */
[----:B------:R-:W-:-:S02]  /*0770*/  @P1 PRMT R16, R3, 0x7632, R16 ;  /* 0x0000763203101816 */ /* 0x000fc40000000010 */
[----:B------:R-:W-:Y:S02]  /*0780*/  SEL R2, R21, R2, !P3 ;  /* 0x0000000215027207 */ /* 0x000fe40005800000 */
[----:B------:R-:W-:Y:S01]  /*0790*/  SEL R3, R18, R3, !P2 ;  /* 0x0000000312037207 */ /* 0x000fe20005000000 */
[----:B------:R-:W-:Y:S01]  /*07a0*/  IMAD.WIDE R12, R10, 0x8, R12 ;  /* 0x000000080a0c7825 */ /* 0x000fe200078e020c */
[----:B------:R-:W-:Y:S02]  /*07b0*/  PRMT R8, R8, 0x5410, R11 ;  /* 0x0000541008087816 */ /* 0x000fe4000000000b */
[----:B------:R-:W-:Y:S02]  /*07c0*/  PRMT R9, R9, 0x5410, R14 ;  /* 0x0000541009097816 */ /* 0x000fe4000000000e */
[----:B------:R-:W-:Y:S02]  /*07d0*/  PRMT R2, R2, 0x5410, R15 ;  /* 0x0000541002027816 */ /* 0x000fe4000000000f */
[----:B------:R-:W-:Y:S01]  /*07e0*/  PRMT R3, R3, 0x5410, R16 ;  /* 0x0000541003037816 */ /* 0x000fe20000000010 */
[----:B------:R-:W-:Y:S04]  /*07f0*/  STG.E.64 desc[UR4][R12.64], R8 ;  /* 0x000000080c007986 */ /* 0x000fe8000c101b04 */
[----:B------:R-:W-:Y:S01]  /*0800*/  STG.E.64 desc[UR4][R12.64+0x400], R2 ;  /* 0x000400020c007986 */ /* 0x000fe2000c101b04 */
[----:B------:R-:W-:Y:S05]  /*0810*/  EXIT ;  /* 0x000000000000794d */ /* 0x000fea0003800000 */
.L_x_8110:
        /* <DEDUP_REMOVED lines=135> */
.L_x_8112:
[----:B------:R-:W-:Y:S05]  /*1090*/  BSYNC B0 ;  /* 0x0000000000007941 */ /* 0x000fea0003800000 */
.L_x_8111:
        /* <DEDUP_REMOVED lines=14> */
.L_x_8114:
[----:B------:R-:W-:Y:S05]  /*1180*/  BSYNC B0 ;  /* 0x0000000000007941 */ /* 0x000fea0003800000 */
.L_x_8113:
        /* <DEDUP_REMOVED lines=14> */
.L_x_8116:
[----:B------:R-:W-:Y:S05]  /*1270*/  BSYNC B0 ;  /* 0x0000000000007941 */ /* 0x000fea0003800000 */
.L_x_8115:
        /* <DEDUP_REMOVED lines=25> */
.L_x_8118:
[----:B------:R-:W-:Y:S05]  /*1410*/  BSYNC B0 ;  /* 0x0000000000007941 */ /* 0x000fea0003800000 */
.L_x_8117:
        /* <DEDUP_REMOVED lines=12> */
.L_x_8120:
[----:B------:R-:W-:Y:S05]  /*14e0*/  BSYNC B0 ;  /* 0x0000000000007941 */ /* 0x000fea0003800000 */
.L_x_8119:
        /* <DEDUP_REMOVED lines=12> */
.L_x_8122:
[----:B------:R-:W-:Y:S05]  /*15b0*/  BSYNC B0 ;  /* 0x0000000000007941 */ /* 0x000fea0003800000 */
.L_x_8121:
        /* <DEDUP_REMOVED lines=12> */
.L_x_8124:
[----:B------:R-:W-:Y:S05]  /*1680*/  BSYNC B0 ;  /* 0x0000000000007941 */ /* 0x000fea0003800000 */
.L_x_8123:
        /* <DEDUP_REMOVED lines=12> */
.L_x_8126:
[----:B------:R-:W-:Y:S05]  /*1750*/  BSYNC B0 ;  /* 0x0000000000007941 */ /* 0x000fea0003800000 */
.L_x_8125:
        /* <DEDUP_REMOVED lines=18> */
.L_x_8129:
[----:B------:R-:W-:-:S13]  /*1880*/  ISETP.GE.AND P0, PT, R3, R2, PT ;  /* 0x000000020300720c */ /* 0x000fda0003f06270 */
[----:B------:R-:W-:Y:S05]  /*1890*/  @P0 BRA `(.L_x_8131) ;  /* 0x0000000000300947 */ /* 0x000fea0003800000 */
[----:B0-----:R-:W0:Y:S01]  /*18a0*/  LDC.64 R4, c[0x0][0x218] ;  /* 0x00008600ff047b82 */ /* 0x001e220000000a00 */
[----:B------:R-:W-:Y:S02]  /*18b0*/  IMAD.IADD R7, R0, 0x1, R3 ;  /* 0x0000000100077824 */ /* 0x000fe400078e0203 */
[----:B------:R-:W-:Y:S02]  /*18c0*/  VIADD R3, R3, 0x80 ;  /* 0x0000008003037836 */ /* 0x000fe40000000000 */
[----:B0-----:R-:W-:-:S05]  /*18d0*/  IMAD.WIDE.U32 R4, R7, 0x2, R4 ;  /* 0x0000000207047825 */ /* 0x001fca00078e0004 */
[----:B------:R1:W-:Y:S02]  /*18e0*/  STG.E.U16 desc[UR4][R4.64], R13 ;  /* 0x0000000d04007986 */ /* 0x0003e4000c101504 */
.L_x_8130:
[----:B------:R-:W-:-:S13]  /*18f0*/  ISETP.GE.AND P0, PT, R3, R2, PT ;  /* 0x000000020300720c */ /* 0x000fda0003f06270 */
[----:B------:R-:W-:Y:S05]  /*1900*/  @P0 BRA `(.L_x_8132) ;  /* 0x0000000000340947 */ /* 0x000fea0003800000 */
[----:B01----:R-:W0:Y:S01]  /*1910*/  LDC.64 R4, c[0x0][0x218] ;  /* 0x00008600ff047b82 */ /* 0x003e220000000a00 */
[----:B------:R-:W-:Y:S02]  /*1920*/  IMAD.IADD R7, R0, 0x1, R3 ;  /* 0x0000000100077824 */ /* 0x000fe400078e0203 */
[----:B------:R-:W-:Y:S02]  /*1930*/  VIADD R3, R3, 0x80 ;  /* 0x0000008003037836 */ /* 0x000fe40000000000 */
[----:B0-----:R-:W-:-:S05]  /*1940*/  IMAD.WIDE.U32 R4, R7, 0x2, R4 ;  /* 0x0000000207047825 */ /* 0x001fca00078e0004 */
[----:B------:R1:W-:Y:S02]  /*1950*/  STG.E.U16 desc[UR4][R4.64], R16 ;  /* 0x0000001004007986 */ /* 0x0003e4000c101504 */
.L_x_8131:
        /* <DEDUP_REMOVED lines=8> */
.L_x_8132:
[----:B------:R-:W-:Y:S05]  /*19e0*/  BSYNC B1 ;  /* 0x0000000000017941 */ /* 0x000fea0003800000 */
.L_x_8128:
[----:B------:R-:W-:-:S13]  /*19f0*/  ISETP.GE.AND P0, PT, R3, R2, PT ;  /* 0x000000020300720c */ /* 0x000fda0003f06270 */
[----:B012---:R-:W0:Y:S01]  /*1a00*/  @!P0 LDC.64 R4, c[0x0][0x218] ;  /* 0x00008600ff048b82 */ /* 0x007e220000000a00 */
[----:B------:R-:W-:Y:S02]  /*1a10*/  @!P0 IMAD.IADD R7, R0, 0x1, R3 ;  /* 0x0000000100078824 */ /* 0x000fe400078e0203 */
[----:B------:R-:W-:Y:S02]  /*1a20*/  @!P0 VIADD R3, R3, 0x80 ;  /* 0x0000008003038836 */ /* 0x000fe40000000000 */
[----:B0-----:R-:W-:-:S05]  /*1a30*/  @!P0 IMAD.WIDE.U32 R4, R7, 0x2, R4 ;  /* 0x0000000207048825 */ /* 0x001fca00078e0004 */
[----:B------:R2:W-:Y:S02]  /*1a40*/  @!P0 STG.E.U16 desc[UR4][R4.64], R26 ;  /* 0x0000001a04008986 */ /* 0x0005e4000c101504 */
.L_x_8133:
[----:B------:R-:W-:Y:S05]  /*1a50*/  BSYNC B0 ;  /* 0x0000000000007941 */ /* 0x000fea0003800000 */
.L_x_8127:
        /* <DEDUP_REMOVED lines=8> */
.L_x_8134:
        /* <DEDUP_REMOVED lines=10> */
.L_x_44450:


//--------------------- .text._ZN2at6native29vectorized_elementwise_kernelILi8EZZZNS0_49_GLOBAL__N__657f93f7_16_TensorCompare_cu_71e06f4e17clamp_kernel_implERNS_18TensorIteratorBaseEENKUlvE_clEvENKUlvE6_clEvEUlN3c104HalfES8_S8_E_St5arrayIPcLm4EEEEviT0_T1_ --------------------------
	.section	.text._ZN2at6native29vectorized_elementwise_kernelILi8EZZZNS0_49_GLOBAL__N__657f93f7_16_TensorCompare_cu_71e06f4e17clamp_kernel_implERNS_18TensorIteratorBaseEENKUlvE_clEvENKUlvE6_clEvEUlN3c104HalfES8_S8_E_St5arrayIPcLm4EEEEviT0_T1_,"ax",@progbits
	.align	128
        .global         _ZN2at6native29vectorized_elementwise_kernelILi8EZZZNS0_49_GLOBAL__N__657f93f7_16_TensorCompare_cu_71e06f4e17clamp_kernel_implERNS_18TensorIteratorBaseEENKUlvE_clEvENKUlvE6_clEvEUlN3c104HalfES8_S8_E_St5arrayIPcLm4EEEEviT0_T1_
        .type           _ZN2at6native29vectorized_elementwise_kernelILi8EZZZNS0_49_GLOBAL__N__657f93f7_16_TensorCompare_cu_71e06f4e17clamp_kernel_implERNS_18TensorIteratorBaseEENKUlvE_clEvENKUlvE6_clEvEUlN3c104HalfES8_S8_E_St5arrayIPcLm4EEEEviT0_T1_,@function
        .size           _ZN2at6native29vectorized_elementwise_kernelILi8EZZZNS0_49_GLOBAL__N__657f93f7_16_TensorCompare_cu_71e06f4e17clamp_kernel_implERNS_18TensorIteratorBaseEENKUlvE_clEvENKUlvE6_clEvEUlN3c104HalfES8_S8_E_St5arrayIPcLm4EEEEviT0_T1_,(.L_x_44451 - _ZN2at6native29vectorized_elementwise_kernelILi8EZZZNS0_49_GLOBAL__N__657f93f7_16_TensorCompare_cu_71e06f4e17clamp_kernel_implERNS_18TensorIteratorBaseEENKUlvE_clEvENKUlvE6_clEvEUlN3c104HalfES8_S8_E_St5arrayIPcLm4EEEEviT0_T1_)
        .other          _ZN2at6native29vectorized_elementwise_kernelILi8EZZZNS0_49_GLOBAL__N__657f93f7_16_TensorCompare_cu_71e06f4e17clamp_kernel_implERNS_18TensorIteratorBaseEENKUlvE_clEvENKUlvE6_clEvEUlN3c104HalfES8_S8_E_St5arrayIPcLm4EEEEviT0_T1_,@"STO_CUDA_ENTRY STV_DEFAULT"
_ZN2at6native29vectorized_elementwise_kernelILi8EZZZNS0_49_GLOBAL__N__657f93f7_16_TensorCompare_cu_71e06f4e17clamp_kernel_implERNS_18TensorIteratorBaseEENKUlvE_clEvENKUlvE6_clEvEUlN3c104HalfES8_S8_E_St5arrayIPcLm4EEEEviT0_T1_:
.text._ZN2at6native29vectorized_elementwise_kernelILi8EZZZNS0_49_GLOBAL__N__657f93f7_16_TensorCompare_cu_71e06f4e17clamp_kernel_implERNS_18TensorIteratorBaseEENKUlvE_clEvENKUlvE6_clEvEUlN3c104HalfES8_S8_E_St5arrayIPcLm4EEEEviT0_T1_:
        /* <DEDUP_REMOVED lines=14> */
[C---:B--2---:R-:W-:Y:S02]  /*00e0*/  IMAD.WIDE R2, R0.reuse, 0x2, R2 ;  /* 0x0000000200027825 */ /* 0x044fe400078e0202 */
[----:B------:R-:W2:Y:S02]  /*00f0*/  LDG.E.128 R12, desc[UR4][R12.64] ;  /* 0x000000040c0c7981 */ /* 0x000ea4000c1e1d00 */
[----:B---3--:R-:W-:-:S04]  /*0100*/  IMAD.WIDE R4, R0, 0x2, R4 ;  /* 0x0000000200047825 */ /* 0x008fc800078e0204 */
[----:B------:R-:W-:-:S04]  /*0110*/  IMAD.WIDE.U32 R2, R16, 0x10, R2 ;  /* 0x0000001010027825 */ /* 0x000fc800078e0002 */
[----:B------:R-:W-:Y:S02]  /*0120*/  IMAD.WIDE.U32 R8, R16, 0x10, R4 ;  /* 0x0000001010087825 */ /* 0x000fe400078e0004 */
[----:B------:R-:W3:Y:S04]  /*0130*/  LDG.E.128 R4, desc[UR4][R2.64] ;  /* 0x0000000402047981 */ /* 0x000ee8000c1e1d00 */
[----:B------:R-:W4:Y:S01]  /*0140*/  LDG.E.128 R8, desc[UR4][R8.64] ;  /* 0x0000000408087981 */ /* 0x000f22000c1e1d00 */
[--C-:B--2---:R-:W-:Y:S02]  /*0150*/  HADD2.F32 R24, -RZ, R12.reuse.H1_H1 ;  /* 0x3000000cff187230 */ /* 0x104fe40000004100 */
[----:B------:R-:W-:-:S03]  /*0160*/  HADD2.F32 R20, -RZ, R12.H0_H0 ;  /* 0x2000000cff147230 */ /* 0x000fc60000004100 */
[----:B------:R-:W-:Y:S01]  /*0170*/  FSETP.GTU.FTZ.AND P2, PT, |R24|, +INF , PT ;  /* 0x7f8000001800780b */ /* 0x000fe20003f5c200 */
[--C-:B---3--:R-:W-:Y:S02]  /*0180*/  HADD2.F32 R17, -RZ, R4.reuse.H0_H0 ;  /* 0x20000004ff117230 */ /* 0x108fe40000004100 */
[----:B------:R-:W-:Y:S02]  /*0190*/  HADD2.F32 R19, -RZ, R4.H1_H1 ;  /* 0x30000004ff137230 */ /* 0x000fe40000004100 */
[--C-:B----4-:R-:W-:Y:S01]  /*01a0*/  HADD2.F32 R18, -RZ, R8.reuse.H0_H0 ;  /* 0x20000008ff127230 */ /* 0x110fe20000004100 */
[----:B------:R-:W-:Y:S01]  /*01b0*/  FSETP.GTU.FTZ.AND P3, PT, |R17|, +INF , PT ;  /* 0x7f8000001100780b */ /* 0x000fe20003f7c200 */
[----:B------:R-:W-:Y:S01]  /*01c0*/  HADD2.F32 R22, -RZ, R8.H1_H1 ;  /* 0x30000008ff167230 */ /* 0x000fe20000004100 */
[----:B------:R-:W-:Y:S02]  /*01d0*/  FSETP.GTU.FTZ.AND P1, PT, |R19|, +INF , PT ;  /* 0x7f8000001300780b */ /* 0x000fe40003f3c200 */
[----:B------:R-:W-:-:S02]  /*01e0*/  FMNMX.FTZ R17, R17, R18, !PT ;  /* 0x0000001211117209 */ /* 0x000fc40007810000 */
[----:B------:R-:W-:Y:S02]  /*01f0*/  FMNMX.FTZ R19, R19, R22, !PT ;  /* 0x0000001613137209 */ /* 0x000fe40007810000 */
[----:B------:R-:W-:Y:S02]  /*0200*/  FMNMX.FTZ R2, R17, R20, PT ;  /* 0x0000001411027209 */ /* 0x000fe40003810000 */
[----:B------:R-:W-:Y:S02]  /*0210*/  PRMT R17, R12, 0x7632, R17 ;  /* 0x000076320c117816 */ /* 0x000fe40000000011 */
[----:B------:R-:W-:Y:S01]  /*0220*/  FMNMX.FTZ R24, R19, R24, PT ;  /* 0x0000001813187209 */ /* 0x000fe20003810000 */
[----:B------:R-:W-:Y:S01]  /*0230*/  HADD2.F32 R19, -RZ, R5.H0_H0 ;  /* 0x20000005ff137230 */ /* 0x000fe20000004100 */
[----:B------:R-:W-:Y:S01]  /*0240*/  FSETP.GTU.FTZ.AND P4, PT, |R18|, +INF , PT ;  /* 0x7f8000001200780b */ /* 0x000fe20003f9c200 */
[----:B------:R-:W-:Y:S01]  /*0250*/  HADD2.F32 R18, -RZ, R9.H0_H0 ;  /* 0x20000009ff127230 */ /* 0x000fe20000004100 */
[----:B------:R-:W-:Y:S01]  /*0260*/  F2FP.F16.F32.PACK_AB R2, RZ, R2 ;  /* 0x00000002ff02723e */ /* 0x000fe200000000ff */
[----:B------:R0:W1:Y:S01]  /*0270*/  @!P2 F2F.F16.F32 R17, R24 ;  /* 0x000000180011a304 */ /* 0x0000620000200800 */
[----:B------:R-:W-:Y:S01]  /*0280*/  FSETP.GTU.FTZ.AND P6, PT, |R22|, +INF , PT ;  /* 0x7f8000001600780b */ /* 0x000fe20003fdc200 */
[----:B------:R-:W-:Y:S01]  /*0290*/  HADD2.F32 R23, -RZ, R13.H0_H0 ;  /* 0x2000000dff177230 */ /* 0x000fe20000004100 */
[----:B------:R-:W-:-:S02]  /*02a0*/  PRMT R3, R2, 0x7610, R3 ;  /* 0x0000761002037816 */ /* 0x000fc40000000003 */
[----:B------:R-:W-:Y:S01]  /*02b0*/  FMNMX.FTZ R2, R19, R18, !PT ;  /* 0x0000001213027209 */ /* 0x000fe20007810000 */
[----:B------:R-:W-:Y:S01]  /*02c0*/  HADD2.F32 R21, -RZ, R9.H1_H1 ;  /* 0x30000009ff157230 */ /* 0x000fe20000004100 */
[----:B------:R-:W-:Y:S01]  /*02d0*/  FSETP.GTU.FTZ.AND P0, PT, |R20|, +INF , PT ;  /* 0x7f8000001400780b */ /* 0x000fe20003f1c200 */
[----:B------:R-:W-:Y:S01]  /*02e0*/  HADD2.F32 R20, -RZ, R5.H1_H1 ;  /* 0x30000005ff147230 */ /* 0x000fe20000004100 */
[----:B------:R-:W-:Y:S01]  /*02f0*/  FMNMX.FTZ R2, R2, R23, PT ;  /* 0x0000001702027209 */ /* 0x000fe20003810000 */
[----:B------:R-:W-:Y:S01]  /*0300*/  HADD2.F32 R25, -RZ, R13.H1_H1 ;  /* 0x3000000dff197230 */ /* 0x000fe20000004100 */
[----:B------:R-:W-:Y:S02]  /*0310*/  SEL R3, R3, R12, !P0 ;  /* 0x0000000c03037207 */ /* 0x000fe40004000000 */
[C---:B------:R-:W-:Y:S02]  /*0320*/  FSETP.GTU.FTZ.AND P2, PT, |R20|.reuse, +INF , PT ;  /* 0x7f8000001400780b */ /* 0x040fe40003f5c200 */
[----:B------:R-:W-:Y:S01]  /*0330*/  FMNMX.FTZ R12, R20, R21, !PT ;  /* 0x00000015140c7209 */ /* 0x000fe20007810000 */
[----:B------:R-:W-:Y:S01]  /*0340*/  HADD2.F32 R20, -RZ, R6.H0_H0 ;  /* 0x20000006ff147230 */ /* 0x000fe20000004100 */
[----:B------:R-:W-:Y:S01]  /*0350*/  FSETP.GTU.FTZ.AND P0, PT, |R21|, +INF , PT ;  /* 0x7f8000001500780b */ /* 0x000fe20003f1c200 */
[----:B------:R-:W-:Y:S01]  /*0360*/  HADD2.F32 R21, -RZ, R10.H0_H0 ;  /* 0x2000000aff157230 */ /* 0x000fe20000004100 */
[----:B------:R-:W-:Y:S01]  /*0370*/  F2FP.F16.F32.PACK_AB R2, RZ, R2 ;  /* 0x00000002ff02723e */ /* 0x000fe200000000ff */
[----:B0-----:R-:W-:Y:S01]  /*0380*/  HADD2.F32 R24, -RZ, R14.H0_H0 ;  /* 0x2000000eff187230 */ /* 0x001fe20000004100 */
[----:B------:R-:W-:-:S02]  /*0390*/  FSETP.GTU.FTZ.AND P5, PT, |R25|, +INF , PT ;  /* 0x7f8000001900780b */ /* 0x000fc40003fbc200 */
[----:B-1----:R-:W-:Y:S02]  /*03a0*/  @P6 PRMT R17, R8, 0x7632, R17 ;  /* 0x0000763208116816 */ /* 0x002fe40000000011 */
[----:B------:R-:W-:Y:S02]  /*03b0*/  FSETP.GTU.FTZ.AND P6, PT, |R23|, +INF , PT ;  /* 0x7f8000001700780b */ /* 0x000fe40003fdc200 */
[----:B------:R-:W-:Y:S02]  /*03c0*/  PRMT R22, R2, 0x7610, R22 ;  /* 0x0000761002167816 */ /* 0x000fe40000000016 */
[----:B------:R-:W-:Y:S02]  /*03d0*/  FMNMX.FTZ R23, R20, R21, !PT ;  /* 0x0000001514177209 */ /* 0x000fe40007810000 */
[----:B------:R-:W-:Y:S02]  /*03e0*/  SEL R22, R22, R13, !P6 ;  /* 0x0000000d16167207 */ /* 0x000fe40007000000 */
[----:B------:R-:W-:-:S02]  /*03f0*/  FMNMX.FTZ R2, R12, R25, PT ;  /* 0x000000190c027209 */ /* 0x000fc40003810000 */
[----:B------:R-:W-:Y:S02]  /*0400*/  FSETP.GTU.FTZ.AND P6, PT, |R24|, +INF , PT ;  /* 0x7f8000001800780b */ /* 0x000fe40003fdc200 */
[----:B------:R-:W-:Y:S02]  /*0410*/  PRMT R12, R13, 0x7632, R12 ;  /* 0x000076320d0c7816 */ /* 0x000fe4000000000c */
[----:B------:R-:W-:Y:S02]  /*0420*/  FMNMX.FTZ R24, R23, R24, PT ;  /* 0x0000001817187209 */ /* 0x000fe40003810000 */
[----:B------:R-:W-:Y:S01]  /*0430*/  SEL R23, R3, R8, !P4 ;  /* 0x0000000803177207 */ /* 0x000fe20006000000 */
[----:B------:R-:W-:Y:S01]  /*0440*/  HADD2.F32 R3, -RZ, R14.H1_H1 ;  /* 0x3000000eff037230 */ /* 0x000fe20000004100 */
[----:B------:R-:W-:Y:S01]  /*0450*/  F2FP.F16.F32.PACK_AB R24, RZ, R24 ;  /* 0x00000018ff18723e */ /* 0x000fe200000000ff */
[----:B------:R0:W1:Y:S01]  /*0460*/  @!P5 F2F.F16.F32 R12, R2 ;  /* 0x00000002000cd304 */ /* 0x0000620000200800 */
[----:B------:R-:W-:-:S02]  /*0470*/  HADD2.F32 R26, -RZ, R10.H1_H1 ;  /* 0x3000000aff1a7230 */ /* 0x000fc40000004100 */
[----:B------:R-:W-:Y:S01]  /*0480*/  HADD2.F32 R13, -RZ, R6.H1_H1 ;  /* 0x30000006ff0d7230 */ /* 0x000fe20000004100 */
[----:B------:R-:W-:Y:S01]  /*0490*/  FSETP.GTU.FTZ.AND P5, PT, |R3|, +INF , PT ;  /* 0x7f8000000300780b */ /* 0x000fe20003fbc200 */
[----:B------:R-:W-:Y:S01]  /*04a0*/  HADD2.F32 R8, -RZ, R7.H0_H0 ;  /* 0x20000007ff087230 */ /* 0x000fe20000004100 */
[----:B------:R-:W-:Y:S01]  /*04b0*/  PRMT R27, R24, 0x7610, R27 ;  /* 0x00007610181b7816 */ /* 0x000fe2000000001b */
[----:B------:R-:W-:Y:S01]  /*04c0*/  HADD2.F32 R25, -RZ, R11.H0_H0 ;  /* 0x2000000bff197230 */ /* 0x000fe20000004100 */
[----:B------:R-:W-:Y:S01]  /*04d0*/  FSETP.GTU.FTZ.AND P4, PT, |R26|, +INF , PT ;  /* 0x7f8000001a00780b */ /* 0x000fe20003f9c200 */
[--C-:B------:R-:W-:Y:S01]  /*04e0*/  HADD2.F32 R33, -RZ, R15.reuse.H1_H1 ;  /* 0x3000000fff217230 */ /* 0x100fe20000004100 */
[----:B------:R-:W-:Y:S01]  /*04f0*/  FMNMX.FTZ R26, R13, R26, !PT ;  /* 0x0000001a0d1a7209 */ /* 0x000fe20007810000 */
[----:B------:R-:W-:Y:S01]  /*0500*/  HADD2.F32 R31, -RZ, R15.H0_H0 ;  /* 0x2000000fff1f7230 */ /* 0x000fe20000004100 */
[----:B0-----:R-:W-:Y:S01]  /*0510*/  FMNMX.FTZ R2, R8, R25, !PT ;  /* 0x0000001908027209 */ /* 0x001fe20007810000 */
[----:B------:R-:W-:Y:S01]  /*0520*/  HADD2.F32 R24, -RZ, R7.H1_H1 ;  /* 0x30000007ff187230 */ /* 0x000fe20000004100 */
[----:B------:R-:W-:Y:S01]  /*0530*/  SEL R27, R27, R14, !P6 ;  /* 0x0000000e1b1b7207 */ /* 0x000fe20007000000 */
[----:B------:R-:W-:Y:S01]  /*0540*/  HADD2.F32 R29, -RZ, R11.H1_H1 ;  /* 0x3000000bff1d7230 */ /* 0x000fe20000004100 */
[----:B------:R-:W-:-:S02]  /*0550*/  PRMT R14, R14, 0x7632, R14 ;  /* 0x000076320e0e7816 */ /* 0x000fc4000000000e */
[----:B------:R-:W-:Y:S02]  /*0560*/  FMNMX.FTZ R28, R26, R3, PT ;  /* 0x000000031a1c7209 */ /* 0x000fe40003810000 */
[----:B------:R-:W-:Y:S02]  /*0570*/  FSETP.GTU.FTZ.AND P6, PT, |R33|, +INF , PT ;  /* 0x7f8000002100780b */ /* 0x000fe40003fdc200 */
[----:B------:R-:W-:Y:S02]  /*0580*/  FMNMX.FTZ R2, R2, R31, PT ;  /* 0x0000001f02027209 */ /* 0x000fe40003810000 */
[----:B------:R-:W-:Y:S01]  /*0590*/  FMNMX.FTZ R26, R24, R29, !PT ;  /* 0x0000001d181a7209 */ /* 0x000fe20007810000 */
[----:B------:R-:W0:Y:S01]  /*05a0*/  @!P5 F2F.F16.F32 R14, R28 ;  /* 0x0000001c000ed304 */ /* 0x000e220000200800 */
[----:B------:R-:W-:Y:S02]  /*05b0*/  F2FP.F16.F32.PACK_AB R30, RZ, R2 ;  /* 0x00000002ff1e723e */ /* 0x000fe400000000ff */
[----:B------:R-:W-:Y:S01]  /*05c0*/  FMNMX.FTZ R33, R26, R33, PT ;  /* 0x000000211a217209 */ /* 0x000fe20003810000 */
[----:B------:R-:W2:Y:S01]  /*05d0*/  LDC.64 R2, c[0x0][0x218] ;  /* 0x00008600ff027b82 */ /* 0x000ea20000000a00 */
[----:B------:R-:W-:-:S02]  /*05e0*/  PRMT R26, R15, 0x7632, R26 ;  /* 0x000076320f1a7816 */ /* 0x000fc4000000001a */
[----:B-1----:R-:W-:Y:S02]  /*05f0*/  @P0 PRMT R12, R9, 0x7632, R12 ;  /* 0x00007632090c0816 */ /* 0x002fe4000000000c */
[----:B------:R-:W-:Y:S02]  /*0600*/  FSETP.GTU.FTZ.AND P0, PT, |R31|, +INF , PT ;  /* 0x7f8000001f00780b */ /* 0x000fe40003f1c200 */
[----:B------:R-:W-:Y:S01]  /*0610*/  FSETP.GTU.FTZ.AND P5, PT, |R18|, +INF , PT ;  /* 0x7f8000001200780b */ /* 0x000fe20003fbc200 */
[----:B------:R-:W1:Y:S01]  /*0620*/  @!P6 F2F.F16.F32 R26, R33 ;  /* 0x00000021001ae304 */ /* 0x000e620000200800 */
[----:B------:R-:W-:Y:S02]  /*0630*/  SEL R30, R30, R15, !P0 ;  /* 0x0000000f1e1e7207 */ /* 0x000fe40004000000 */
[----:B------:R-:W-:Y:S02]  /*0640*/  FSETP.GTU.FTZ.AND P0, PT, |R21|, +INF , PT ;  /* 0x7f8000001500780b */ /* 0x000fe40003f1c200 */
[----:B------:R-:W-:-:S02]  /*0650*/  SEL R22, R22, R9, !P5 ;  /* 0x0000000916167207 */ /* 0x000fc40006800000 */
[----:B------:R-:W-:Y:S02]  /*0660*/  FSETP.GTU.FTZ.AND P5, PT, |R29|, +INF , PT ;  /* 0x7f8000001d00780b */ /* 0x000fe40003fbc200 */
[----:B------:R-:W-:Y:S02]  /*0670*/  SEL R27, R27, R10, !P0 ;  /* 0x0000000a1b1b7207 */ /* 0x000fe40004000000 */
[----:B0-----:R-:W-:Y:S02]  /*0680*/  @P4 PRMT R14, R10, 0x7632, R14 ;  /* 0x000076320a0e4816 */ /* 0x001fe4000000000e */
[----:B------:R-:W-:Y:S02]  /*0690*/  FSETP.GTU.FTZ.AND P0, PT, |R24|, +INF , PT ;  /* 0x7f8000001800780b */ /* 0x000fe40003f1c200 */
[----:B------:R-:W-:Y:S02]  /*06a0*/  FSETP.GTU.FTZ.AND P4, PT, |R13|, +INF , PT ;  /* 0x7f8000000d00780b */ /* 0x000fe40003f9c200 */
[----:B------:R-:W-:-:S02]  /*06b0*/  FSETP.GTU.FTZ.AND P6, PT, |R25|, +INF , PT ;  /* 0x7f8000001900780b */ /* 0x000fc40003fdc200 */
[----:B------:R-:W-:Y:S02]  /*06c0*/  @P1 PRMT R17, R4, 0x7632, R17 ;  /* 0x0000763204111816 */ /* 0x000fe40000000011 */
[----:B------:R-:W-:Y:S02]  /*06d0*/  SEL R4, R23, R4, !P3 ;  /* 0x0000000417047207 */ /* 0x000fe40005800000 */
[----:B------:R-:W-:Y:S02]  /*06e0*/  SEL R30, R30, R11, !P6 ;  /* 0x0000000b1e1e7207 */ /* 0x000fe40007000000 */
[----:B-1----:R-:W-:Y:S02]  /*06f0*/  @P5 PRMT R26, R11, 0x7632, R26 ;  /* 0x000076320b1a5816 */ /* 0x002fe4000000001a */
[----:B------:R-:W-:Y:S02]  /*0700*/  FSETP.GTU.FTZ.AND P1, PT, |R19|, +INF , PT ;  /* 0x7f8000001300780b */ /* 0x000fe40003f3c200 */
[----:B------:R-:W-:-:S02]  /*0710*/  FSETP.GTU.FTZ.AND P3, PT, |R20|, +INF , PT ;  /* 0x7f8000001400780b */ /* 0x000fc40003f7c200 */
[----:B------:R-:W-:Y:S01]  /*0720*/  FSETP.GTU.FTZ.AND P6, PT, |R8|, +INF , PT ;  /* 0x7f8000000800780b */ /* 0x000fe20003fdc200 */
[----:B--2---:R-:W-:Y:S01]  /*0730*/  IMAD.WIDE.U32 R2, R0, 0x2, R2 ;  /* 0x0000000200027825 */ /* 0x004fe200078e0002 */
[----:B------:R-:W-:Y:S02]  /*0740*/  @P2 PRMT R12, R5, 0x7632, R12 ;  /* 0x00007632050c2816 */ /* 0x000fe4000000000c */
[----:B------:R-:W-:Y:S02]  /*0750*/  @P0 PRMT R26, R7, 0x7632, R26 ;  /* 0x00007632071a0816 */ /* 0x000fe4000000001a */
[----:B------:R-:W-:Y:S02]  /*0760*/  SEL R5, R22, R5, !P1 ;  /* 0x0000000516057207 */ /* 0x000fe40004800000 */
[----:B------:R-:W-:Y:S02]  /*0770*/  @P4 PRMT R14, R6, 0x7632, R14 ;  /* 0x00007632060e4816 */ /* 0x000fe4000000000e */
[----:B------:R-:W-:-:S02]  /*0780*/  SEL R27, R27, R6, !P3 ;  /* 0x000000061b1b7207 */ /* 0x000fc40005800000 */
[----:B------:R-:W-:Y:S01]  /*0790*/  SEL R7, R30, R7, !P6 ;  /* 0x000000071e077207 */ /* 0x000fe20007000000 */
[----:B------:R-:W-:Y:S01]  /*07a0*/  IMAD.WIDE R2, R16, 0x10, R2 ;  /* 0x0000001010027825 */ /* 0x000fe200078e0202 */
[----:B------:R-:W-:Y:S02]  /*07b0*/  PRMT R4, R4, 0x5410, R17 ;  /* 0x0000541004047816 */ /* 0x000fe40000000011 */
[----:B------:R-:W-:Y:S02]  /*07c0*/  PRMT R5, R5, 0x5410, R12 ;  /* 0x0000541005057816 */ /* 0x000fe4000000000c */
[----:B------:R-:W-:Y:S02]  /*07d0*/  PRMT R6, R27, 0x5410, R14 ;  /* 0x000054101b067816 */ /* 0x000fe4000000000e */
[----:B------:R-:W-:-:S05]  /*07e0*/  PRMT R7, R7, 0x5410, R26 ;  /* 0x0000541007077816 */ /* 0x000fca000000001a */
[----:B------:R-:W-:Y:S01]  /*07f0*/  STG.E.128 desc[UR4][R2.64], R4 ;  /* 0x0000000402007986 */ /* 0x000fe2000c101d04 */
[----:B------:R-:W-:Y:S05]  /*0800*/  EXIT ;  /* 0x000000000000794d */ /* 0x000fea0003800000 */
.L_x_8135:
        /* <DEDUP_REMOVED lines=135> */
.L_x_8137:
[----:B------:R-:W-:Y:S05]  /*1080*/  BSYNC B0 ;  /* 0x0000000000007941 */ /* 0x000fea0003800000 */
.L_x_8136:
        /* <DEDUP_REMOVED lines=14> */
.L_x_8139:
[----:B------:R-:W-:Y:S05]  /*1170*/  BSYNC B0 ;  /* 0x0000000000007941 */ /* 0x000fea0003800000 */
.L_x_8138:
        /* <DEDUP_REMOVED lines=14> */
.L_x_8141:
[----:B------:R-:W-:Y:S05]  /*1260*/  BSYNC B0 ;  /* 0x0000000000007941 */ /* 0x000fea0003800000 */
.L_x_8140:
        /* <DEDUP_REMOVED lines=25> */
.L_x_8143:
[----:B------:R-:W-:Y:S05]  /*1400*/  BSYNC B0 ;  /* 0x0000000000007941 */ /* 0x000fea0003800000 */
.L_x_8142:
        /* <DEDUP_REMOVED lines=12> */
.L_x_8145:
[----:B------:R-:W-:Y:S05]  /*14d0*/  BSYNC B0 ;  /* 0x0000000000007941 */ /* 0x000fea0003800000 */
.L_x_8144:
        /* <DEDUP_REMOVED lines=12> */
.L_x_8147:
[----:B------:R-:W-:Y:S05]  /*15a0*/  BSYNC B0 ;  /* 0x0000000000007941 */ /* 0x000fea0003800000 */
.L_x_8146:
        /* <DEDUP_REMOVED lines=12> */
.L_x_8149:
[----:B------:R-:W-:Y:S05]  /*1670*/  BSYNC B0 ;  /* 0x0000000000007941 */ /* 0x000fea0003800000 */
.L_x_8148:
        /* <DEDUP_REMOVED lines=12> */
.L_x_8151:
[----:B------:R-:W-:Y:S05]  /*1740*/  BSYNC B0 ;  /* 0x0000000000007941 */ /* 0x000fea0003800000 */
.L_x_8150:
        /* <DEDUP_REMOVED lines=18> */
.L_x_8154:
[----:B------:R-:W-:-:S13]  /*1870*/  ISETP.GE.AND P0, PT, R3, R2, PT ;  /* 0x000000020300720c */ /* 0x000fda0003f06270 */
[----:B------:R-:W-:Y:S05]  /*1880*/  @P0 BRA `(.L_x_8156) ;  /* 0x0000000000300947 */ /* 0x000fea0003800000 */
[----:B0-----:R-:W0:Y:S01]  /*1890*/  LDC.64 R4, c[0x0][0x218] ;  /* 0x00008600ff047b82 */ /* 0x001e220000000a00 */
[----:B------:R-:W-:Y:S02]  /*18a0*/  IMAD.IADD R7, R0, 0x1, R3 ;  /* 0x0000000100077824 */ /* 0x000fe400078e0203 */
[----:B------:R-:W-:Y:S02]  /*18b0*/  VIADD R3, R3, 0x80 ;  /* 0x0000008003037836 */ /* 0x000fe40000000000 */
[----:B0-----:R-:W-:-:S05]  /*18c0*/  IMAD.WIDE.U32 R4, R7, 0x2, R4 ;  /* 0x0000000207047825 */ /* 0x001fca00078e0004 */
[----:B------:R1:W-:Y:S02]  /*18d0*/  STG.E.U16 desc[UR4][R4.64], R13 ;  /* 0x0000000d04007986 */ /* 0x0003e4000c101504 */
.L_x_8155:
[----:B------:R-:W-:-:S13]  /*18e0*/  ISETP.GE.AND P0, PT, R3, R2, PT ;  /* 0x000000020300720c */ /* 0x000fda0003f06270 */
[----:B------:R-:W-:Y:S05]  /*18f0*/  @P0 BRA `(.L_x_8157) ;  /* 0x0000000000340947 */ /* 0x000fea0003800000 */
[----:B01----:R-:W0:Y:S01]  /*1900*/  LDC.64 R4, c[0x0][0x218] ;  /* 0x00008600ff047b82 */ /* 0x003e220000000a00 */
[----:B------:R-:W-:Y:S02]  /*1910*/  IMAD.IADD R7, R0, 0x1, R3 ;  /* 0x0000000100077824 */ /* 0x000fe400078e0203 */
[----:B------:R-:W-:Y:S02]  /*1920*/  VIADD R3, R3, 0x80 ;  /* 0x0000008003037836 */ /* 0x000fe40000000000 */
[----:B0-----:R-:W-:-:S05]  /*1930*/  IMAD.WIDE.U32 R4, R7, 0x2, R4 ;  /* 0x0000000207047825 */ /* 0x001fca00078e0004 */
[----:B------:R1:W-:Y:S02]  /*1940*/  STG.E.U16 desc[UR4][R4.64], R16 ;  /* 0x0000001004007986 */ /* 0x0003e4000c101504 */
.L_x_8156:
        /* <DEDUP_REMOVED lines=8> */
.L_x_8157:
[----:B------:R-:W-:Y:S05]  /*19d0*/  BSYNC B1 ;  /* 0x0000000000017941 */ /* 0x000fea0003800000 */
.L_x_8153:
[----:B------:R-:W-:-:S13]  /*19e0*/  ISETP.GE.AND P0, PT, R3, R2, PT ;  /* 0x000000020300720c */ /* 0x000fda0003f06270 */
[----:B012---:R-:W0:Y:S01]  /*19f0*/  @!P0 LDC.64 R4, c[0x0][0x218] ;  /* 0x00008600ff048b82 */ /* 0x007e220000000a00 */
[----:B------:R-:W-:Y:S02]  /*1a00*/  @!P0 IMAD.IADD R7, R0, 0x1, R3 ;  /* 0x0000000100078824 */ /* 0x000fe400078e0203 */
[----:B------:R-:W-:Y:S02]  /*1a10*/  @!P0 VIADD R3, R3, 0x80 ;  /* 0x0000008003038836 */ /* 0x000fe40000000000 */
[----:B0-----:R-:W-:-:S05]  /*1a20*/  @!P0 IMAD.WIDE.U32 R4, R7, 0x2, R4 ;  /* 0x0000000207048825 */ /* 0x001fca00078e0004 */
[----:B------:R2:W-:Y:S02]  /*1a30*/  @!P0 STG.E.U16 desc[UR4][R4.64], R26 ;  /* 0x0000001a04008986 */ /* 0x0005e4000c101504 */
.L_x_8158:
[----:B------:R-:W-:Y:S05]  /*1a40*/  BSYNC B0 ;  /* 0x0000000000007941 */ /* 0x000fea0003800000 */
.L_x_8152:
        /* <DEDUP_REMOVED lines=8> */
.L_x_8159:
        /* <DEDUP_REMOVED lines=11> */
.L_x_44451:


//--------------------- .text._ZN2at6native18elementwise_kernelILi128ELi4EZNS0_15gpu_kernel_implIZZZNS0_49_GLOBAL__N__657f93f7_16_TensorCompare_cu_71e06f4e17clamp_kernel_implERNS_18TensorIteratorBaseEENKUlvE_clEvENKUlvE5_clEvEUlfffE_EEvS5_RKT_EUliE_EEviT1_ --------------------------
	.section	.text._ZN2at6native18elementwise_kernelILi128ELi4EZNS0_15gpu_kernel_implIZZZNS0_49_GLOBAL__N__657f93f7_16_TensorCompare_cu_71e06f4e17clamp_kernel_implERNS_18TensorIteratorBaseEENKUlvE_clEvENKUlvE5_clEvEUlfffE_EEvS5_RKT_EUliE_EEviT1_,"ax",@progbits
	.align	128
        .global         _ZN2at6native18elementwise_kernelILi128ELi4EZNS0_15gpu_kernel_implIZZZNS0_49_GLOBAL__N__657f93f7_16_TensorCompare_cu_71e06f4e17clamp_kernel_implERNS_18TensorIteratorBaseEENKUlvE_clEvENKUlvE5_clEvEUlfffE_EEvS5_RKT_EUliE_EEviT1_
        .type           _ZN2at6native18elementwise_kernelILi128ELi4EZNS0_15gpu_kernel_implIZZZNS0_49_GLOBAL__N__657f93f7_16_TensorCompare_cu_71e06f4e17clamp_kernel_implERNS_18TensorIteratorBaseEENKUlvE_clEvENKUlvE5_clEvEUlfffE_EEvS5_RKT_EUliE_EEviT1_,@function
        .size           _ZN2at6native18elementwise_kernelILi128ELi4EZNS0_15gpu_kernel_implIZZZNS0_49_GLOBAL__N__657f93f7_16_TensorCompare_cu_71e06f4e17clamp_kernel_implERNS_18TensorIteratorBaseEENKUlvE_clEvENKUlvE5_clEvEUlfffE_EEvS5_RKT_EUliE_EEviT1_,(.L_x_44452 - _ZN2at6native18elementwise_kernelILi128ELi4EZNS0_15gpu_kernel_implIZZZNS0_49_GLOBAL__N__657f93f7_16_TensorCompare_cu_71e06f4e17clamp_kernel_implERNS_18TensorIteratorBaseEENKUlvE_clEvENKUlvE5_clEvEUlfffE_EEvS5_RKT_EUliE_EEviT1_)
        .other          _ZN2at6native18elementwise_kernelILi128ELi4EZNS0_15gpu_kernel_implIZZZNS0_49_GLOBAL__N__657f93f7_16_TensorCompare_cu_71e06f4e17clamp_kernel_implERNS_18TensorIteratorBaseEENKUlvE_clEvENKUlvE5_clEvEUlfffE_EEvS5_RKT_EUliE_EEviT1_,@"STO_CUDA_ENTRY STV_DEFAULT"
_ZN2at6native18elementwise_kernelILi128ELi4EZNS0_15gpu_kernel_implIZZZNS0_49_GLOBAL__N__657f93f7_16_TensorCompare_cu_71e06f4e17clamp_kernel_implERNS_18TensorIteratorBaseEENKUlvE_clEvENKUlvE5_clEvEUlfffE_EEvS5_RKT_EUliE_EEviT1_:
.text._ZN2at6native18elementwise_kernelILi128ELi4EZNS0_15gpu_kernel_implIZZZNS0_49_GLOBAL__N__657f93f7_16_TensorCompare_cu_71e06f4e17clamp_kernel_implERNS_18TensorIteratorBaseEENKUlvE_clEvENKUlvE5_clEvEUlfffE_EEvS5_RKT_EUliE_EEviT1_:
        /* <DEDUP_REMOVED lines=390> */
.L_x_8162:
        /* <DEDUP_REMOVED lines=22> */
.L_x_8167:
[----:B------:R-:W2:Y:S02]  /*19c0*/  LDG.E.U8 R0, desc[UR36][R2.64] ;  /* 0x0000002402007981 */ /* 0x000ea4000c1e1100 */
[----:B--2---:R-:W-:Y:S01]  /*19d0*/  I2FP.F32.U32 R0, R0 ;  /* 0x0000000000007245 */ /* 0x004fe20000201000 */
[----:B------:R-:W-:Y:S06]  /*19e0*/  BRA `(.L_x_8169) ;  /* 0x0000000c002c7947 */ /* 0x000fec0003800000 */
.L_x_8166:
        /* <DEDUP_REMOVED lines=9> */
.L_x_8171:
[----:B------:R-:W2:Y:S02]  /*1a80*/  LDG.E R0, desc[UR36][R2.64] ;  /* 0x0000002402007981 */ /* 0x000ea4000c1e1900 */
[----:B--2---:R-:W-:Y:S01]  /*1a90*/  I2FP.F32.S32 R0, R0 ;  /* 0x0000000000007245 */ /* 0x004fe20000201400 */
[----:B------:R-:W-:Y:S06]  /*1aa0*/  BRA `(.L_x_8169) ;  /* 0x0000000800fc7947 */ /* 0x000fec0003800000 */
.L_x_8170:
[----:B------:R-:W2:Y:S02]  /*1ab0*/  LDG.E.U16 R0, desc[UR36][R2.64] ;  /* 0x0000002402007981 */ /* 0x000ea4000c1e1500 */
[----:B--2---:R-:W0:Y:S01]  /*1ac0*/  I2F.S16 R0, R0 ;  /* 0x0000000000007306 */ /* 0x004e220000101400 */
[----:B------:R-:W-:Y:S05]  /*1ad0*/  BRA `(.L_x_8169) ;  /* 0x0000000800f07947 */ /* 0x000fea0003800000 */
.L_x_8165:
        /* <DEDUP_REMOVED lines=8> */
.L_x_8173:
[----:B------:R-:W2:Y:S02]  /*1b60*/  LDG.E.U16 R0, desc[UR36][R2.64] ;  /* 0x0000002402007981 */ /* 0x000ea4000c1e1500 */
[----:B--2---:R-:W-:Y:S01]  /*1b70*/  HADD2.F32 R0, -RZ, R0.H0_H0 ;  /* 0x20000000ff007230 */ /* 0x004fe20000004100 */
[----:B------:R-:W-:Y:S06]  /*1b80*/  BRA `(.L_x_8169) ;  /* 0x0000000800c47947 */ /* 0x000fec0003800000 */
.L_x_8172:
        /* <DEDUP_REMOVED lines=8> */
.L_x_8175:
[----:B------:R-:W2:Y:S02]  /*1c10*/  LDG.E.U16 R0, desc[UR36][R2.64] ;  /* 0x0000002402007981 */ /* 0x000ea4000c1e1500 */
[----:B--2---:R-:W-:Y:S01]  /*1c20*/  HADD2.F32 R0, -RZ, R0.H0_H0 ;  /* 0x20000000ff007230 */ /* 0x004fe20000004100 */
[----:B------:R-:W-:Y:S06]  /*1c30*/  BRA `(.L_x_8169) ;  /* 0x0000000800987947 */ /* 0x000fec0003800000 */
.L_x_8174:
[----:B------:R-:W2:Y:S01]  /*1c40*/  LDG.E.64 R2, desc[UR36][R2.64] ;  /* 0x0000002402027981 */ /* 0x000ea2000c1e1b00 */
[----:B------:R-:W-:Y:S01]  /*1c50*/  UMOV UR4, 0xf0000000 ;  /* 0xf000000000047882 */ /* 0x000fe20000000000 */
[----:B------:R-:W-:Y:S01]  /*1c60*/  UMOV UR5, 0x380fffff ;  /* 0x380fffff00057882 */ /* 0x000fe20000000000 */
[----:B--2---:R-:W0:Y:S01]  /*1c70*/  F2F.F32.F64 R0, R2 ;  /* 0x0000000200007310 */ /* 0x004e220000301000 */
[----:B------:R-:W-:-:S14]  /*1c80*/  DSETP.GEU.AND P0, PT, |R2|, UR4, PT ;  /* 0x0000000402007e2a */ /* 0x000fdc000bf0e200 */
[----:B0-----:R-:W-:Y:S01]  /*1c90*/  @!P0 FMUL R0, R0, 1.175494350822287508e-38 ;  /* 0x0080000000008820 */ /* 0x001fe20000400000 */
[----:B------:R-:W-:Y:S06]  /*1ca0*/  BRA `(.L_x_8169) ;  /* 0x00000008007c7947 */ /* 0x000fec0003800000 */
.L_x_8164:
        /* <DEDUP_REMOVED lines=12> */
.L_x_8178:
[----:B------:R-:W2:Y:S01]  /*1d70*/  LDG.E.64 R2, desc[UR36][R2.64] ;  /* 0x0000002402027981 */ /* 0x000ea2000c1e1b00 */
[----:B------:R-:W-:Y:S01]  /*1d80*/  UMOV UR4, 0xf0000000 ;  /* 0xf000000000047882 */ /* 0x000fe20000000000 */
[----:B------:R-:W-:Y:S01]  /*1d90*/  UMOV UR5, 0x380fffff ;  /* 0x380fffff00057882 */ /* 0x000fe20000000000 */
[----:B--2---:R-:W0:Y:S01]  /*1da0*/  F2F.F32.F64 R0, R2 ;  /* 0x0000000200007310 */ /* 0x004e220000301000 */
[----:B------:R-:W-:-:S14]  /*1db0*/  DSETP.GEU.AND P0, PT, |R2|, UR4, PT ;  /* 0x0000000402007e2a */ /* 0x000fdc000bf0e200 */
[----:B0-----:R-:W-:Y:S01]  /*1dc0*/  @!P0 FMUL R0, R0, 1.175494350822287508e-38 ;  /* 0x0080000000008820 */ /* 0x001fe20000400000 */
[----:B------:R-:W-:Y:S06]  /*1dd0*/  BRA `(.L_x_8169) ;  /* 0x0000000800307947 */ /* 0x000fec0003800000 */
.L_x_8177:
        /* <DEDUP_REMOVED lines=24> */
[----:B------:R-:W-:Y:S01]  /*1f60*/  LOP3.LUT R0, R5, 0x80000000, R0, 0xf8, !PT ;  /* 0x8000000005007812 */ /* 0x000fe200078ef800 */
[----:B------:R-:W-:Y:S06]  /*1f70*/  BRA `(.L_x_8169) ;  /* 0x0000000400c87947 */ /* 0x000fec0003800000 */
.L_x_8180:
        /* <DEDUP_REMOVED lines=11> */
[----:B------:R-:W-:Y:S01]  /*2030*/  LOP3.LUT R0, R4, 0x80000000, R5, 0xf8, !PT ;  /* 0x8000000004007812 */ /* 0x000fe200078ef805 */
[----:B------:R-:W-:Y:S06]  /*2040*/  BRA `(.L_x_8169) ;  /* 0x0000000400947947 */ /* 0x000fec0003800000 */
.L_x_8179:
[----:B------:R-:W2:Y:S02]  /*2050*/  LDG.E.U16 R0, desc[UR36][R2.64] ;  /* 0x0000002402007981 */ /* 0x000ea4000c1e1500 */
[----:B--2---:R-:W-:Y:S01]  /*2060*/  IMAD.U32 R0, R0, 0x10000, RZ ;  /* 0x0001000000007824 */ /* 0x004fe200078e00ff */
[----:B------:R-:W-:Y:S06]  /*2070*/  BRA `(.L_x_8169) ;  /* 0x0000000400887947 */ /* 0x000fec0003800000 */
.L_x_8176:
        /* <DEDUP_REMOVED lines=11> */
.L_x_8183:
        /* <DEDUP_REMOVED lines=20> */
.L_x_8185:
[----:B------:R-:W-:Y:S05]  /*2270*/  BSYNC B0 ;  /* 0x0000000000007941 */ /* 0x000fea0003800000 */
.L_x_8184:
[----:B------:R-:W-:Y:S01]  /*2280*/  LEA R3, R0, 0x3b800000, 0x17 ;  /* 0x3b80000000037811 */ /* 0x000fe200078eb8ff */
[----:B------:R-:W-:-:S05]  /*2290*/  IMAD.SHL.U32 R0, R2, 0x100000, RZ ;  /* 0x0010000002007824 */ /* 0x000fca00078e00ff */
[----:B------:R-:W-:Y:S01]  /*22a0*/  LOP3.LUT R0, R3, R0, R4, 0xfe, !PT ;  /* 0x0000000003007212 */ /* 0x000fe200078efe04 */
[----:B------:R-:W-:Y:S06]  /*22b0*/  BRA `(.L_x_8169) ;  /* 0x0000000000f87947 */ /* 0x000fec0003800000 */
.L_x_8182:
        /* <DEDUP_REMOVED lines=20> */
.L_x_8187:
[----:B------:R-:W-:Y:S05]  /*2400*/  BSYNC B0 ;  /* 0x0000000000007941 */ /* 0x000fea0003800000 */
.L_x_8186:
[----:B------:R-:W-:Y:S01]  /*2410*/  LEA R3, R0, 0x37800000, 0x17 ;  /* 0x3780000000037811 */ /* 0x000fe200078eb8ff */
[----:B------:R-:W-:-:S05]  /*2420*/  IMAD.SHL.U32 R0, R2, 0x200000, RZ ;  /* 0x0020000002007824 */ /* 0x000fca00078e00ff */
[----:B------:R-:W-:Y:S01]  /*2430*/  LOP3.LUT R0, R3, R0, R4, 0xfe, !PT ;  /* 0x0000000003007212 */ /* 0x000fe200078efe04 */
[----:B------:R-:W-:Y:S06]  /*2440*/  BRA `(.L_x_8169) ;  /* 0x0000000000947947 */ /* 0x000fec0003800000 */
.L_x_8181:
        /* <DEDUP_REMOVED lines=14> */
.L_x_8168:
        /* <DEDUP_REMOVED lines=16> */
.L_x_8190:
[----:B------:R-:W-:Y:S01]  /*2630*/  IMAD.MOV.U32 R0, RZ, RZ, RZ ;  /* 0x000000ffff007224 */ /* 0x000fe200078e00ff */
[----:B------:R-:W-:Y:S06]  /*2640*/  BRA `(.L_x_8169) ;  /* 0x0000000000147947 */ /* 0x000fec0003800000 */
.L_x_8189:
[----:B------:R-:W2:Y:S02]  /*2650*/  LDG.E.64 R2, desc[UR36][R2.64] ;  /* 0x0000002402027981 */ /* 0x000ea4000c1e1b00 */
[----:B--2---:R0:W1:Y:S01]  /*2660*/  I2F.U64 R0, R2 ;  /* 0x0000000200007312 */ /* 0x0040620000301000 */
[----:B------:R-:W-:Y:S05]  /*2670*/  BRA `(.L_x_8169) ;  /* 0x0000000000087947 */ /* 0x000fea0003800000 */
.L_x_8188:
[----:B------:R-:W2:Y:S02]  /*2680*/  LDG.E R0, desc[UR36][R2.64] ;  /* 0x0000002402007981 */ /* 0x000ea4000c1e1900 */
[----:B--2---:R-:W-:-:S07]  /*2690*/  I2FP.F32.U32 R0, R0 ;  /* 0x0000000000007245 */ /* 0x004fce0000201000 */
.L_x_8169:
[----:B------:R-:W-:Y:S05]  /*26a0*/  BSYNC B6 ;  /* 0x0000000000067941 */ /* 0x000fea0003800000 */
.L_x_8163:
[----:B------:R-:W1:Y:S01]  /*26b0*/  LDC.U8 R5, c[0x0][0x4fb] ;  /* 0x00013ec0ff057b82 */ /* 0x000e620000000000 */
[----:B------:R-:W-:Y:S01]  /*26c0*/  ULDC.64 UR4, c[0x0][0x4e8] ;  /* 0x00013a0000047ab9 */ /* 0x000fe20000000a00 */
[----:B------:R-:W-:Y:S01]  /*26d0*/  BSSY B6, `(.L_x_8191) ;  /* 0x00000e0000067945 */ /* 0x000fe20003800000 */
[----:B0-234-:R-:W-:Y:S01]  /*26e0*/  IADD3 R2, P1, R22, UR4, RZ ;  /* 0x0000000416027c10 */ /* 0x01dfe2000ff3e0ff */
[----:B-1---5:R-:W-:-:S04]  /*26f0*/  IMAD.MOV.U32 R22, RZ, RZ, R0 ;  /* 0x000000ffff167224 */ /* 0x022fc800078e0000 */
[----:B------:R-:W-:Y:S01]  /*2700*/  IMAD.X R3, RZ, RZ, UR5, P1 ;  /* 0x00000005ff037e24 */ /* 0x000fe200088e06ff */
[----:B------:R-:W-:-:S04]  /*2710*/  PRMT R4, R5, 0x9910, RZ ;  /* 0x0000991005047816 */ /* 0x000fc800000000ff */
        /* <DEDUP_REMOVED lines=11> */
[----:B--2---:R0:W1:Y:S01]  /*27d0*/  I2F.S16 R23, R2 ;  /* 0x0000000200177306 */ /* 0x0040620000101400 */
[----:B------:R-:W-:Y:S05]  /*27e0*/  BRA `(.L_x_8197) ;  /* 0x0000000c00387947 */ /* 0x000fea0003800000 */
.L_x_8195:
[----:B------:R-:W2:Y:S02]  /*27f0*/  LDG.E.U8 R2, desc[UR36][R2.64] ;  /* 0x0000002402027981 */ /* 0x000ea4000c1e1100 */
[----:B--2---:R-:W-:Y:S01]  /*2800*/  I2FP.F32.U32 R23, R2 ;  /* 0x0000000200177245 */ /* 0x004fe20000201000 */
[----:B------:R-:W-:Y:S06]  /*2810*/  BRA `(.L_x_8197) ;  /* 0x0000000c002c7947 */ /* 0x000fec0003800000 */
.L_x_8194:
        /* <DEDUP_REMOVED lines=9> */
.L_x_8199:
[----:B------:R-:W2:Y:S02]  /*28b0*/  LDG.E R2, desc[UR36][R2.64] ;  /* 0x0000002402027981 */ /* 0x000ea4000c1e1900 */
[----:B--2---:R-:W-:Y:S01]  /*28c0*/  I2FP.F32.S32 R23, R2 ;  /* 0x0000000200177245 */ /* 0x004fe20000201400 */
[----:B------:R-:W-:Y:S06]  /*28d0*/  BRA `(.L_x_8197) ;  /* 0x0000000800fc7947 */ /* 0x000fec0003800000 */
.L_x_8198:
[----:B------:R-:W2:Y:S02]  /*28e0*/  LDG.E.U16 R2, desc[UR36][R2.64] ;  /* 0x0000002402027981 */ /* 0x000ea4000c1e1500 */
[----:B--2---:R4:W0:Y:S01]  /*28f0*/  I2F.S16 R23, R2 ;  /* 0x0000000200177306 */ /* 0x0048220000101400 */
[----:B------:R-:W-:Y:S05]  /*2900*/  BRA `(.L_x_8197) ;  /* 0x0000000800f07947 */ /* 0x000fea0003800000 */
.L_x_8193:
        /* <DEDUP_REMOVED lines=8> */
.L_x_8201:
[----:B------:R-:W2:Y:S02]  /*2990*/  LDG.E.U16 R2, desc[UR36][R2.64] ;  /* 0x0000002402027981 */ /* 0x000ea4000c1e1500 */
[----:B--2---:R-:W-:Y:S01]  /*29a0*/  HADD2.F32 R23, -RZ, R2.H0_H0 ;  /* 0x20000002ff177230 */ /* 0x004fe20000004100 */
[----:B------:R-:W-:Y:S06]  /*29b0*/  BRA `(.L_x_8197) ;  /* 0x0000000800c47947 */ /* 0x000fec0003800000 */
.L_x_8200:
        /* <DEDUP_REMOVED lines=8> */
.L_x_8203:
[----:B------:R-:W2:Y:S02]  /*2a40*/  LDG.E.U16 R2, desc[UR36][R2.64] ;  /* 0x0000002402027981 */ /* 0x000ea4000c1e1500 */
[----:B--2---:R-:W-:Y:S01]  /*2a50*/  HADD2.F32 R23, -RZ, R2.H0_H0 ;  /* 0x20000002ff177230 */ /* 0x004fe20000004100 */
[----:B------:R-:W-:Y:S06]  /*2a60*/  BRA `(.L_x_8197) ;  /* 0x0000000800987947 */ /* 0x000fec0003800000 */
.L_x_8202:
[----:B------:R-:W2:Y:S01]  /*2a70*/  LDG.E.64 R2, desc[UR36][R2.64] ;  /* 0x0000002402027981 */ /* 0x000ea2000c1e1b00 */
[----:B------:R-:W-:Y:S01]  /*2a80*/  UMOV UR4, 0xf0000000 ;  /* 0xf000000000047882 */ /* 0x000fe20000000000 */
[----:B------:R-:W-:Y:S01]  /*2a90*/  UMOV UR5, 0x380fffff ;  /* 0x380fffff00057882 */ /* 0x000fe20000000000 */
[----:B--2---:R-:W0:Y:S01]  /*2aa0*/  F2F.F32.F64 R23, R2 ;  /* 0x0000000200177310 */ /* 0x004e220000301000 */
[----:B------:R-:W-:-:S14]  /*2ab0*/  DSETP.GEU.AND P0, PT, |R2|, UR4, PT ;  /* 0x0000000402007e2a */ /* 0x000fdc000bf0e200 */
[----:B0-----:R-:W-:Y:S01]  /*2ac0*/  @!P0 FMUL R23, R23, 1.175494350822287508e-38 ;  /* 0x0080000017178820 */ /* 0x001fe20000400000 */
[----:B------:R-:W-:Y:S06]  /*2ad0*/  BRA `(.L_x_8197) ;  /* 0x00000008007c7947 */ /* 0x000fec0003800000 */
.L_x_8192:
        /* <DEDUP_REMOVED lines=12> */
.L_x_8206:
[----:B------:R-:W2:Y:S01]  /*2ba0*/  LDG.E.64 R2, desc[UR36][R2.64] ;  /* 0x0000002402027981 */ /* 0x000ea2000c1e1b00 */
[----:B------:R-:W-:Y:S01]  /*2bb0*/  UMOV UR4, 0xf0000000 ;  /* 0xf000000000047882 */ /* 0x000fe20000000000 */
[----:B------:R-:W-:Y:S01]  /*2bc0*/  UMOV UR5, 0x380fffff ;  /* 0x380fffff00057882 */ /* 0x000fe20000000000 */
[----:B--2---:R-:W0:Y:S01]  /*2bd0*/  F2F.F32.F64 R23, R2 ;  /* 0x0000000200177310 */ /* 0x004e220000301000 */
[----:B------:R-:W-:-:S14]  /*2be0*/  DSETP.GEU.AND P0, PT, |R2|, UR4, PT ;  /* 0x0000000402007e2a */ /* 0x000fdc000bf0e200 */
[----:B0-----:R-:W-:Y:S01]  /*2bf0*/  @!P0 FMUL R23, R23, 1.175494350822287508e-38 ;  /* 0x0080000017178820 */ /* 0x001fe20000400000 */
[----:B------:R-:W-:Y:S06]  /*2c00*/  BRA `(.L_x_8197) ;  /* 0x0000000800307947 */ /* 0x000fec0003800000 */
.L_x_8205:
        /* <DEDUP_REMOVED lines=16> */
[----:B------:R-:W-:Y:S01]  /*2d10*/  SEL R5, R4, RZ, P0 ;  /* 0x000000ff04057207 */ /* 0x000fe20000000000 */
[----:B------:R-:W-:-:S04]  /*2d20*/  VIADD R4, R0, 0x1000000 ;  /* 0x0100000000047836 */ /* 0x000fc80000000000 */
[----:B------:R-:W-:Y:S01]  /*2d30*/  IMAD R6, R5, R6, 0x3c000000 ;  /* 0x3c00000005067424 */ /* 0x000fe200078e0206 */
[----:B------:R-:W-:Y:S02]  /*2d40*/  SHF.L.U32 R5, R0, R5, RZ ;  /* 0x0000000500057219 */ /* 0x000fe400000006ff */
[----:B------:R-:W-:Y:S02]  /*2d50*/  SHF.R.S32.HI R4, RZ, 0x8, R4 ;  /* 0x00000008ff047819 */ /* 0x000fe40000011404 */
[----:B------:R-:W-:-:S04]  /*2d60*/  LEA.HI R5, R5, R6, RZ, 0x1c ;  /* 0x0000000605057211 */ /* 0x000fc800078fe0ff */
[----:B------:R-:W-:-:S04]  /*2d70*/  LOP3.LUT R5, R5, 0x7f800000, R4, 0xf8, !PT ;  /* 0x7f80000005057812 */ /* 0x000fc800078ef804 */
[----:B------:R-:W-:-:S04]  /*2d80*/  LOP3.LUT R2, R5, R2, RZ, 0x30, !PT ;  /* 0x0000000205027212 */ /* 0x000fc800078e30ff */
[----:B------:R-:W-:Y:S01]  /*2d90*/  LOP3.LUT R23, R2, 0x80000000, R23, 0xf8, !PT ;  /* 0x8000000002177812 */ /* 0x000fe200078ef817 */
[----:B------:R-:W-:Y:S06]  /*2da0*/  BRA `(.L_x_8197) ;  /* 0x0000000400c87947 */ /* 0x000fec0003800000 */
.L_x_8208:
        /* <DEDUP_REMOVED lines=11> */
[----:B------:R-:W-:Y:S01]  /*2e60*/  LOP3.LUT R23, R23, 0x80000000, R0, 0xf8, !PT ;  /* 0x8000000017177812 */ /* 0x000fe200078ef800 */
[----:B------:R-:W-:Y:S06]  /*2e70*/  BRA `(.L_x_8197) ;  /* 0x0000000400947947 */ /* 0x000fec0003800000 */
.L_x_8207:
[----:B------:R-:W2:Y:S02]  /*2e80*/  LDG.E.U16 R2, desc[UR36][R2.64] ;  /* 0x0000002402027981 */ /* 0x000ea4000c1e1500 */
[----:B--2---:R-:W-:Y:S01]  /*2e90*/  IMAD.U32 R23, R2, 0x10000, RZ ;  /* 0x0001000002177824 */ /* 0x004fe200078e00ff */
[----:B------:R-:W-:Y:S06]  /*2ea0*/  BRA `(.L_x_8197) ;  /* 0x0000000400887947 */ /* 0x000fec0003800000 */
.L_x_8204:
        /* <DEDUP_REMOVED lines=11> */
.L_x_8211:
        /* <DEDUP_REMOVED lines=20> */
.L_x_8213:
[----:B------:R-:W-:Y:S05]  /*30a0*/  BSYNC B0 ;  /* 0x0000000000007941 */ /* 0x000fea0003800000 */
.L_x_8212:
[----:B------:R-:W-:Y:S01]  /*30b0*/  IMAD.SHL.U32 R2, R2, 0x100000, RZ ;  /* 0x0010000002027824 */ /* 0x000fe200078e00ff */
[----:B------:R-:W-:-:S04]  /*30c0*/  LEA R0, R0, 0x3b800000, 0x17 ;  /* 0x3b80000000007811 */ /* 0x000fc800078eb8ff */
[----:B------:R-:W-:Y:S01]  /*30d0*/  LOP3.LUT R23, R0, R2, R23, 0xfe, !PT ;  /* 0x0000000200177212 */ /* 0x000fe200078efe17 */
[----:B------:R-:W-:Y:S06]  /*30e0*/  BRA `(.L_x_8197) ;  /* 0x0000000000f87947 */ /* 0x000fec0003800000 */
.L_x_8210:
        /* <DEDUP_REMOVED lines=20> */
.L_x_8215:
[----:B------:R-:W-:Y:S05]  /*3230*/  BSYNC B0 ;  /* 0x0000000000007941 */ /* 0x000fea0003800000 */
.L_x_8214:
[----:B------:R-:W-:Y:S01]  /*3240*/  IMAD.SHL.U32 R2, R2, 0x200000, RZ ;  /* 0x0020000002027824 */ /* 0x000fe200078e00ff */
[----:B------:R-:W-:-:S04]  /*3250*/  LEA R0, R0, 0x37800000, 0x17 ;  /* 0x3780000000007811 */ /* 0x000fc800078eb8ff */
[----:B------:R-:W-:Y:S01]  /*3260*/  LOP3.LUT R23, R0, R2, R23, 0xfe, !PT ;  /* 0x0000000200177212 */ /* 0x000fe200078efe17 */
[----:B------:R-:W-:Y:S06]  /*3270*/  BRA `(.L_x_8197) ;  /* 0x0000000000947947 */ /* 0x000fec0003800000 */
.L_x_8209:
        /* <DEDUP_REMOVED lines=14> */
.L_x_8196:
        /* <DEDUP_REMOVED lines=16> */
.L_x_8218:
[----:B------:R-:W-:Y:S01]  /*3460*/  IMAD.MOV.U32 R23, RZ, RZ, RZ ;  /* 0x000000ffff177224 */ /* 0x000fe200078e00ff */
[----:B------:R-:W-:Y:S06]  /*3470*/  BRA `(.L_x_8197) ;  /* 0x0000000000147947 */ /* 0x000fec0003800000 */
.L_x_8217:
[----:B------:R-:W2:Y:S02]  /*3480*/  LDG.E.64 R2, desc[UR36][R2.64] ;  /* 0x0000002402027981 */ /* 0x000ea4000c1e1b00 */
[----:B--2---:R0:W1:Y:S01]  /*3490*/  I2F.U64 R23, R2 ;  /* 0x0000000200177312 */ /* 0x0040620000301000 */
[----:B------:R-:W-:Y:S05]  /*34a0*/  BRA `(.L_x_8197) ;  /* 0x0000000000087947 */ /* 0x000fea0003800000 */
.L_x_8216:
[----:B------:R-:W2:Y:S02]  /*34b0*/  LDG.E R2, desc[UR36][R2.64] ;  /* 0x0000002402027981 */ /* 0x000ea4000c1e1900 */
[----:B--2---:R-:W-:-:S07]  /*34c0*/  I2FP.F32.U32 R23, R2 ;  /* 0x0000000200177245 */ /* 0x004fce0000201000 */
.L_x_8197:
[----:B------:R-:W-:Y:S05]  /*34d0*/  BSYNC B6 ;  /* 0x0000000000067941 */ /* 0x000fea0003800000 */
.L_x_8191:
[----:B------:R-:W1:Y:S01]  /*34e0*/  LDC.U8 R4, c[0x0][0x4fc] ;  /* 0x00013f00ff047b82 */ /* 0x000e620000000000 */
[----:B------:R-:W-:Y:S01]  /*34f0*/  ULDC.64 UR4, c[0x0][0x4f0] ;  /* 0x00013c0000047ab9 */ /* 0x000fe20000000a00 */
[----:B------:R-:W-:Y:S01]  /*3500*/  BSSY B6, `(.L_x_8219) ;  /* 0x00000df000067945 */ /* 0x000fe20003800000 */
[----:B0-234-:R-:W-:-:S05]  /*3510*/  IADD3 R2, P1, R24, UR4, RZ ;  /* 0x0000000418027c10 */ /* 0x01dfca000ff3e0ff */
        /* <DEDUP_REMOVED lines=13> */
[----:B--2---:R-:W2:Y:S01]  /*35f0*/  I2F.S16 R0, R0 ;  /* 0x0000000000007306 */ /* 0x004ea20000101400 */
[----:B------:R-:W-:Y:S05]  /*3600*/  BRA `(.L_x_8225) ;  /* 0x0000000c00387947 */ /* 0x000fea0003800000 */
.L_x_8223:
[----:B------:R-:W2:Y:S02]  /*3610*/  LDG.E.U8 R0, desc[UR36][R2.64] ;  /* 0x0000002402007981 */ /* 0x000ea4000c1e1100 */
[----:B--2---:R-:W-:Y:S01]  /*3620*/  I2FP.F32.U32 R0, R0 ;  /* 0x0000000000007245 */ /* 0x004fe20000201000 */
[----:B------:R-:W-:Y:S06]  /*3630*/  BRA `(.L_x_8225) ;  /* 0x0000000c002c7947 */ /* 0x000fec0003800000 */
.L_x_8222:
        /* <DEDUP_REMOVED lines=9> */
.L_x_8227:
[----:B------:R-:W2:Y:S02]  /*36d0*/  LDG.E R0, desc[UR36][R2.64] ;  /* 0x0000002402007981 */ /* 0x000ea4000c1e1900 */
[----:B--2---:R-:W-:Y:S01]  /*36e0*/  I2FP.F32.S32 R0, R0 ;  /* 0x0000000000007245 */ /* 0x004fe20000201400 */
[----:B------:R-:W-:Y:S06]  /*36f0*/  BRA `(.L_x_8225) ;  /* 0x0000000800fc7947 */ /* 0x000fec0003800000 */
.L_x_8226:
[----:B------:R-:W2:Y:S02]  /*3700*/  LDG.E.U16 R0, desc[UR36][R2.64] ;  /* 0x0000002402007981 */ /* 0x000ea4000c1e1500 */
[----:B--2---:R-:W3:Y:S01]  /*3710*/  I2F.S16 R0, R0 ;  /* 0x0000000000007306 */ /* 0x004ee20000101400 */
[----:B------:R-:W-:Y:S05]  /*3720*/  BRA `(.L_x_8225) ;  /* 0x0000000800f07947 */ /* 0x000fea0003800000 */
.L_x_8221:
        /* <DEDUP_REMOVED lines=8> */
.L_x_8229:
[----:B------:R-:W2:Y:S02]  /*37b0*/  LDG.E.U16 R0, desc[UR36][R2.64] ;  /* 0x0000002402007981 */ /* 0x000ea4000c1e1500 */
[----:B--2---:R-:W-:Y:S01]  /*37c0*/  HADD2.F32 R0, -RZ, R0.H0_H0 ;  /* 0x20000000ff007230 */ /* 0x004fe20000004100 */
[----:B------:R-:W-:Y:S06]  /*37d0*/  BRA `(.L_x_8225) ;  /* 0x0000000800c47947 */ /* 0x000fec0003800000 */
.L_x_8228:
        /* <DEDUP_REMOVED lines=8> */
.L_x_8231:
[----:B------:R-:W2:Y:S02]  /*3860*/  LDG.E.U16 R0, desc[UR36][R2.64] ;  /* 0x0000002402007981 */ /* 0x000ea4000c1e1500 */
[----:B--2---:R-:W-:Y:S01]  /*3870*/  HADD2.F32 R0, -RZ, R0.H0_H0 ;  /* 0x20000000ff007230 */ /* 0x004fe20000004100 */
[----:B------:R-:W-:Y:S06]  /*3880*/  BRA `(.L_x_8225) ;  /* 0x0000000800987947 */ /* 0x000fec0003800000 */
.L_x_8230:
[----:B------:R-:W2:Y:S01]  /*3890*/  LDG.E.64 R2, desc[UR36][R2.64] ;  /* 0x0000002402027981 */ /* 0x000ea2000c1e1b00 */
[----:B------:R-:W-:Y:S01]  /*38a0*/  UMOV UR4, 0xf0000000 ;  /* 0xf000000000047882 */ /* 0x000fe20000000000 */
[----:B------:R-:W-:Y:S01]  /*38b0*/  UMOV UR5, 0x380fffff ;  /* 0x380fffff00057882 */ /* 0x000fe20000000000 */
[----:B--2---:R-:W0:Y:S01]  /*38c0*/  F2F.F32.F64 R0, R2 ;  /* 0x0000000200007310 */ /* 0x004e220000301000 */
[----:B------:R-:W-:-:S14]  /*38d0*/  DSETP.GEU.AND P0, PT, |R2|, UR4, PT ;  /* 0x0000000402007e2a */ /* 0x000fdc000bf0e200 */
[----:B0-----:R-:W-:Y:S01]  /*38e0*/  @!P0 FMUL R0, R0, 1.175494350822287508e-38 ;  /* 0x0080000000008820 */ /* 0x001fe20000400000 */
[----:B------:R-:W-:Y:S06]  /*38f0*/  BRA `(.L_x_8225) ;  /* 0x00000008007c7947 */ /* 0x000fec0003800000 */
.L_x_8220:
        /* <DEDUP_REMOVED lines=12> */
.L_x_8234:
[----:B------:R-:W2:Y:S01]  /*39c0*/  LDG.E.64 R2, desc[UR36][R2.64] ;  /* 0x0000002402027981 */ /* 0x000ea2000c1e1b00 */
[----:B------:R-:W-:Y:S01]  /*39d0*/  UMOV UR4, 0xf0000000 ;  /* 0xf000000000047882 */ /* 0x000fe20000000000 */
[----:B------:R-:W-:Y:S01]  /*39e0*/  UMOV UR5, 0x380fffff ;  /* 0x380fffff00057882 */ /* 0x000fe20000000000 */
[----:B--2---:R-:W0:Y:S01]  /*39f0*/  F2F.F32.F64 R0, R2 ;  /* 0x0000000200007310 */ /* 0x004e220000301000 */
[----:B------:R-:W-:-:S14]  /*3a00*/  DSETP.GEU.AND P0, PT, |R2|, UR4, PT ;  /* 0x0000000402007e2a */ /* 0x000fdc000bf0e200 */
[----:B0-----:R-:W-:Y:S01]  /*3a10*/  @!P0 FMUL R0, R0, 1.175494350822287508e-38 ;  /* 0x0080000000008820 */ /* 0x001fe20000400000 */
[----:B------:R-:W-:Y:S06]  /*3a20*/  BRA `(.L_x_8225) ;  /* 0x0000000800307947 */ /* 0x000fec0003800000 */
.L_x_8233:
        /* <DEDUP_REMOVED lines=26> */
.L_x_8236:
        /* <DEDUP_REMOVED lines=13> */
.L_x_8235:
[----:B------:R-:W2:Y:S02]  /*3ca0*/  LDG.E.U16 R0, desc[UR36][R2.64] ;  /* 0x0000002402007981 */ /* 0x000ea4000c1e1500 */
[----:B--2---:R-:W-:Y:S01]  /*3cb0*/  IMAD.U32 R0, R0, 0x10000, RZ ;  /* 0x0001000000007824 */ /* 0x004fe200078e00ff */
[----:B------:R-:W-:Y:S06]  /*3cc0*/  BRA `(.L_x_8225) ;  /* 0x0000000400887947 */ /* 0x000fec0003800000 */
.L_x_8232:
        /* <DEDUP_REMOVED lines=11> */
.L_x_8239:
        /* <DEDUP_REMOVED lines=20> */
.L_x_8241:
[----:B------:R-:W-:Y:S05]  /*3ec0*/  BSYNC B0 ;  /* 0x0000000000007941 */ /* 0x000fea0003800000 */
.L_x_8240:
[----:B------:R-:W-:Y:S01]  /*3ed0*/  LEA R3, R0, 0x3b800000, 0x17 ;  /* 0x3b80000000037811 */ /* 0x000fe200078eb8ff */
[----:B------:R-:W-:-:S05]  /*3ee0*/  IMAD.SHL.U32 R0, R2, 0x100000, RZ ;  /* 0x0010000002007824 */ /* 0x000fca00078e00ff */
[----:B------:R-:W-:Y:S01]  /*3ef0*/  LOP3.LUT R0, R3, R0, R4, 0xfe, !PT ;  /* 0x0000000003007212 */ /* 0x000fe200078efe04 */
[----:B------:R-:W-:Y:S06]  /*3f00*/  BRA `(.L_x_8225) ;  /* 0x0000000000f87947 */ /* 0x000fec0003800000 */
.L_x_8238:
        /* <DEDUP_REMOVED lines=20> */
.L_x_8243:
[----:B------:R-:W-:Y:S05]  /*4050*/  BSYNC B0 ;  /* 0x0000000000007941 */ /* 0x000fea0003800000 */
.L_x_8242:
[----:B------:R-:W-:Y:S01]  /*4060*/  LEA R3, R0, 0x37800000, 0x17 ;  /* 0x3780000000037811 */ /* 0x000fe200078eb8ff */
[----:B------:R-:W-:-:S05]  /*4070*/  IMAD.SHL.U32 R0, R2, 0x200000, RZ ;  /* 0x0020000002007824 */ /* 0x000fca00078e00ff */
[----:B------:R-:W-:Y:S01]  /*4080*/  LOP3.LUT R0, R3, R0, R4, 0xfe, !PT ;  /* 0x0000000003007212 */ /* 0x000fe200078efe04 */
[----:B------:R-:W-:Y:S06]  /*4090*/  BRA `(.L_x_8225) ;  /* 0x0000000000947947 */ /* 0x000fec0003800000 */
.L_x_8237:
        /* <DEDUP_REMOVED lines=14> */
.L_x_8224:
        /* <DEDUP_REMOVED lines=16> */
.L_x_8246:
[----:B------:R-:W-:Y:S01]  /*4280*/  IMAD.MOV.U32 R0, RZ, RZ, RZ ;  /* 0x000000ffff007224 */ /* 0x000fe200078e00ff */
[----:B------:R-:W-:Y:S06]  /*4290*/  BRA `(.L_x_8225) ;  /* 0x0000000000147947 */ /* 0x000fec0003800000 */
.L_x_8245:
[----:B------:R-:W2:Y:S02]  /*42a0*/  LDG.E.64 R2, desc[UR36][R2.64] ;  /* 0x0000002402027981 */ /* 0x000ea4000c1e1b00 */
[----:B--2---:R0:W1:Y:S01]  /*42b0*/  I2F.U64 R0, R2 ;  /* 0x0000000200007312 */ /* 0x0040620000301000 */
[----:B------:R-:W-:Y:S05]  /*42c0*/  BRA `(.L_x_8225) ;  /* 0x0000000000087947 */ /* 0x000fea0003800000 */
.L_x_8244:
[----:B------:R-:W2:Y:S02]  /*42d0*/  LDG.E R0, desc[UR36][R2.64] ;  /* 0x0000002402007981 */ /* 0x000ea4000c1e1900 */
[----:B--2---:R-:W-:-:S07]  /*42e0*/  I2FP.F32.U32 R0, R0 ;  /* 0x0000000000007245 */ /* 0x004fce0000201000 */
.L_x_8225:
[----:B------:R-:W-:Y:S05]  /*42f0*/  BSYNC B6 ;  /* 0x0000000000067941 */ /* 0x000fea0003800000 */
.L_x_8219:
[----:B------:R-:W0:Y:S02]  /*4300*/  LDC.U8 R4, c[0x0][0x4f9] ;  /* 0x00013e40ff047b82 */ /* 0x000e240000000000 */
[----:B012345:R-:W-:Y:S01]  /*4310*/  IMAD.MOV.U32 R3, RZ, RZ, R0 ;  /* 0x000000ffff037224 */ /* 0x03ffe200078e0000 */
[----:B------:R-:W-:Y:S02]  /*4320*/  FSETP.GTU.FTZ.AND P2, PT, |R22|, +INF , PT ;  /* 0x7f8000001600780b */ /* 0x000fe40003f5c200 */
[----:B------:R-:W-:Y:S02]  /*4330*/  FMNMX.FTZ R0, R23, R22, !PT ;  /* 0x0000001617007209 */ /* 0x000fe40007810000 */
[----:B------:R-:W-:Y:S02]  /*4340*/  FSETP.GTU.FTZ.AND P0, PT, |R3|, +INF , PT ;  /* 0x7f8000000300780b */ /* 0x000fe40003f1c200 */
[----:B------:R-:W-:-:S11]  /*4350*/  FSETP.GTU.FTZ.AND P1, PT, |R23|, +INF , PT ;  /* 0x7f8000001700780b */ /* 0x000fd60003f3c200 */
[----:B------:R-:W-:-:S04]  /*4360*/  @!P0 FMNMX.FTZ R3, R0, R3, PT ;  /* 0x0000000300038209 */ /* 0x000fc80003810000 */
[----:B------:R-:W-:Y:S02]  /*4370*/  @!P2 FSEL R22, R3, R23, !P1 ;  /* 0x000000170316a208 */ /* 0x000fe40004800000 */
        /* <DEDUP_REMOVED lines=14> */
.L_x_8250:
[----:B------:R-:W0:Y:S02]  /*4460*/  F2I.S64.TRUNC R22, R22 ;  /* 0x0000001600167311 */ /* 0x000e24000020d900 */
[----:B0-----:R-:W-:-:S05]  /*4470*/  IMAD.MOV.U32 R3, RZ, RZ, R22 ;  /* 0x000000ffff037224 */ /* 0x001fca00078e0016 */
[----:B------:R0:W-:Y:S01]  /*4480*/  STG.E.U8 desc[UR36][R16.64], R3 ;  /* 0x0000000310007986 */ /* 0x0001e2000c101124 */
[----:B------:R-:W-:Y:S05]  /*4490*/  BRA `(.L_x_8252) ;  /* 0x0000000c00407947 */ /* 0x000fea0003800000 */
.L_x_8249:
        /* <DEDUP_REMOVED lines=9> */
.L_x_8254:
[----:B------:R-:W0:Y:S02]  /*4530*/  F2I.FTZ.TRUNC.NTZ R3, R22 ;  /* 0x0000001600037305 */ /* 0x000e24000021f100 */
[----:B0-----:R0:W-:Y:S01]  /*4540*/  STG.E desc[UR36][R16.64], R3 ;  /* 0x0000000310007986 */ /* 0x0011e2000c101924 */
[----:B------:R-:W-:Y:S05]  /*4550*/  BRA `(.L_x_8252) ;  /* 0x0000000c00107947 */ /* 0x000fea0003800000 */
.L_x_8253:
[----:B------:R-:W0:Y:S02]  /*4560*/  F2I.FTZ.TRUNC.NTZ R3, R22 ;  /* 0x0000001600037305 */ /* 0x000e24000021f100 */
[----:B0-----:R0:W-:Y:S01]  /*4570*/  STG.E.U16 desc[UR36][R16.64], R3 ;  /* 0x0000000310007986 */ /* 0x0011e2000c101524 */
[----:B------:R-:W-:Y:S05]  /*4580*/  BRA `(.L_x_8252) ;  /* 0x0000000c00047947 */ /* 0x000fea0003800000 */
.L_x_8248:
        /* <DEDUP_REMOVED lines=8> */
.L_x_8256:
[----:B------:R-:W-:-:S05]  /*4610*/  F2FP.F16.F32.PACK_AB R22, RZ, R22 ;  /* 0x00000016ff16723e */ /* 0x000fca00000000ff */
[----:B------:R0:W-:Y:S01]  /*4620*/  STG.E.U16 desc[UR36][R16.64], R22 ;  /* 0x0000001610007986 */ /* 0x0001e2000c101524 */
[----:B------:R-:W-:Y:S05]  /*4630*/  BRA `(.L_x_8252) ;  /* 0x0000000800d87947 */ /* 0x000fea0003800000 */
.L_x_8255:
        /* <DEDUP_REMOVED lines=9> */
.L_x_8258:
[----:B------:R-:W-:-:S04]  /*46d0*/  F2FP.F16.F32.PACK_AB R3, RZ, R22 ;  /* 0x00000016ff03723e */ /* 0x000fc800000000ff */
[----:B------:R-:W-:-:S05]  /*46e0*/  PRMT R3, R3, 0x5410, RZ ;  /* 0x0000541003037816 */ /* 0x000fca00000000ff */
[----:B------:R0:W-:Y:S01]  /*46f0*/  STG.E desc[UR36][R16.64], R3 ;  /* 0x0000000310007986 */ /* 0x0001e2000c101924 */
[----:B------:R-:W-:Y:S05]  /*4700*/  BRA `(.L_x_8252) ;  /* 0x0000000800a47947 */ /* 0x000fea0003800000 */
.L_x_8257:
[----:B------:R-:W-:-:S06]  /*4710*/  FMUL.FTZ R2, R22, 1 ;  /* 0x3f80000016027820 */ /* 0x000fcc0000410000 */
[----:B------:R-:W0:Y:S02]  /*4720*/  F2F.F64.F32 R2, R2 ;  /* 0x0000000200027310 */ /* 0x000e240000201800 */
[----:B0-----:R0:W-:Y:S01]  /*4730*/  STG.E.64 desc[UR36][R16.64], R2 ;  /* 0x0000000210007986 */ /* 0x0011e2000c101b24 */
[----:B------:R-:W-:Y:S05]  /*4740*/  BRA `(.L_x_8252) ;  /* 0x0000000800947947 */ /* 0x000fea0003800000 */
.L_x_8247:
        /* <DEDUP_REMOVED lines=12> */
.L_x_8261:
[----:B------:R-:W-:Y:S01]  /*4810*/  FMUL.FTZ R4, R22, 1 ;  /* 0x3f80000016047820 */ /* 0x000fe20000410000 */
[----:B------:R-:W-:-:S05]  /*4820*/  CS2R R6, SRZ ;  /* 0x0000000000067805 */ /* 0x000fca000001ff00 */
[----:B------:R-:W0:Y:S02]  /*4830*/  F2F.F64.F32 R4, R4 ;  /* 0x0000000400047310 */ /* 0x000e240000201800 */
[----:B0-----:R0:W-:Y:S01]  /*4840*/  STG.E.128 desc[UR36][R16.64], R4 ;  /* 0x0000000410007986 */ /* 0x0011e2000c101d24 */
[----:B------:R-:W-:Y:S05]  /*4850*/  BRA `(.L_x_8252) ;  /* 0x0000000800507947 */ /* 0x000fea0003800000 */
.L_x_8260:
        /* <DEDUP_REMOVED lines=20> */
.L_x_8265:
[----:B------:R-:W-:Y:S05]  /*49a0*/  BSYNC B0 ;  /* 0x0000000000007941 */ /* 0x000fea0003800000 */
.L_x_8264:
[----:B------:R-:W-:-:S05]  /*49b0*/  LOP3.LUT R5, R0, R5, RZ, 0xfc, !PT ;  /* 0x0000000500057212 */ /* 0x000fca00078efcff */
[----:B------:R0:W-:Y:S01]  /*49c0*/  STG.E.U8 desc[UR36][R16.64], R5 ;  /* 0x0000000510007986 */ /* 0x0001e2000c101124 */
[----:B------:R-:W-:Y:S05]  /*49d0*/  BRA `(.L_x_8252) ;  /* 0x0000000400f07947 */ /* 0x000fea0003800000 */
.L_x_8263:
        /* <DEDUP_REMOVED lines=12> */
.L_x_8267:
[----:B------:R-:W-:Y:S01]  /*4aa0*/  IMAD.MOV.U32 R0, RZ, RZ, 0x7f ;  /* 0x0000007fff007424 */ /* 0x000fe200078e00ff */
[----:B------:R-:W-:-:S04]  /*4ab0*/  ISETP.GT.U32.AND P0, PT, R2, 0x7f800000, PT ;  /* 0x7f8000000200780c */ /* 0x000fc80003f04070 */
[----:B------:R-:W-:-:S09]  /*4ac0*/  SEL R0, R0, 0x7c, P0 ;  /* 0x0000007c00007807 */ /* 0x000fd20000000000 */
.L_x_8268:
[----:B------:R-:W-:Y:S05]  /*4ad0*/  BSYNC B0 ;  /* 0x0000000000007941 */ /* 0x000fea0003800000 */
.L_x_8266:
[----:B------:R-:W-:-:S04]  /*4ae0*/  LOP3.LUT R22, R22, 0x80000000, RZ, 0xc0, !PT ;  /* 0x8000000016167812 */ /* 0x000fc800078ec0ff */
[----:B------:R-:W-:-:S04]  /*4af0*/  SHF.R.U32.HI R3, RZ, 0x18, R22 ;  /* 0x00000018ff037819 */ /* 0x000fc80000011616 */
[----:B------:R-:W-:-:S05]  /*4b00*/  LOP3.LUT R3, R0, R3, RZ, 0xfc, !PT ;  /* 0x0000000300037212 */ /* 0x000fca00078efcff */
[----:B------:R0:W-:Y:S01]  /*4b10*/  STG.E.U8 desc[UR36][R16.64], R3 ;  /* 0x0000000310007986 */ /* 0x0001e2000c101124 */
[----:B------:R-:W-:Y:S05]  /*4b20*/  BRA `(.L_x_8252) ;  /* 0x00000004009c7947 */ /* 0x000fea0003800000 */
.L_x_8262:
[----:B------:R-:W-:-:S05]  /*4b30*/  F2FP.BF16.F32.PACK_AB R22, RZ, R22 ;  /* 0x00000016ff16723e */ /* 0x000fca00000010ff */
[----:B------:R0:W-:Y:S01]  /*4b40*/  STG.E.U16 desc[UR36][R16.64], R22 ;  /* 0x0000001610007986 */ /* 0x0001e2000c101524 */
[----:B------:R-:W-:Y:S05]  /*4b50*/  BRA `(.L_x_8252) ;  /* 0x0000000400907947 */ /* 0x000fea0003800000 */
.L_x_8259:
        /* <DEDUP_REMOVED lines=11> */
.L_x_8271:
        /* <DEDUP_REMOVED lines=16> */
.L_x_8274:
[----:B------:R-:W-:-:S04]  /*4d10*/  LOP3.LUT R22, R22, 0x80000000, RZ, 0xc0, !PT ;  /* 0x8000000016167812 */ /* 0x000fc800078ec0ff */
[----:B------:R-:W-:-:S04]  /*4d20*/  SHF.R.U32.HI R3, RZ, 0x18, R22 ;  /* 0x00000018ff037819 */ /* 0x000fc80000011616 */
[----:B------:R-:W-:-:S04]  /*4d30*/  LOP3.LUT R0, R0, R3, RZ, 0xfc, !PT ;  /* 0x0000000300007212 */ /* 0x000fc800078efcff */
[----:B------:R-:W-:-:S07]  /*4d40*/  PRMT R8, R0, 0x7610, R8 ;  /* 0x0000761000087816 */ /* 0x000fce0000000008 */
.L_x_8273:
[----:B------:R-:W-:Y:S05]  /*4d50*/  BSYNC B0 ;  /* 0x0000000000007941 */ /* 0x000fea0003800000 */
.L_x_8272:
[----:B------:R0:W-:Y:S01]  /*4d60*/  STG.E.U8 desc[UR36][R16.64], R8 ;  /* 0x0000000810007986 */ /* 0x0001e2000c101124 */
[----:B------:R-:W-:Y:S05]  /*4d70*/  BRA `(.L_x_8252) ;  /* 0x0000000400087947 */ /* 0x000fea0003800000 */
.L_x_8270:
        /* <DEDUP_REMOVED lines=16> */
.L_x_8277:
[----:B------:R-:W-:-:S04]  /*4e80*/  LOP3.LUT R22, R22, 0x80000000, RZ, 0xc0, !PT ;  /* 0x8000000016167812 */ /* 0x000fc800078ec0ff */
[----:B------:R-:W-:-:S04]  /*4e90*/  SHF.R.U32.HI R3, RZ, 0x18, R22 ;  /* 0x00000018ff037819 */ /* 0x000fc80000011616 */
[----:B------:R-:W-:-:S04]  /*4ea0*/  LOP3.LUT R0, R0, R3, RZ, 0xfc, !PT ;  /* 0x0000000300007212 */ /* 0x000fc800078efcff */
[----:B------:R-:W-:-:S07]  /*4eb0*/  PRMT R8, R0, 0x7610, R8 ;  /* 0x0000761000087816 */ /* 0x000fce0000000008 */
.L_x_8276:
[----:B------:R-:W-:Y:S05]  /*4ec0*/  BSYNC B0 ;  /* 0x0000000000007941 */ /* 0x000fea0003800000 */
.L_x_8275:
[----:B------:R3:W-:Y:S01]  /*4ed0*/  STG.E.U8 desc[UR36][R16.64], R8 ;  /* 0x0000000810007986 */ /* 0x0007e2000c101124 */
[----:B------:R-:W-:Y:S05]  /*4ee0*/  BRA `(.L_x_8252) ;  /* 0x0000000000ac7947 */ /* 0x000fea0003800000 */
.L_x_8269:
        /* <DEDUP_REMOVED lines=21> */
.L_x_8251:
        /* <DEDUP_REMOVED lines=16> */
.L_x_8280:
[----:B------:R-:W-:Y:S05]  /*5140*/  BRA `(.L_x_8252) ;  /* 0x0000000000147947 */ /* 0x000fea0003800000 */
.L_x_8279:
[----:B------:R-:W0:Y:S02]  /*5150*/  F2I.U64.TRUNC R22, R22 ;  /* 0x0000001600167311 */ /* 0x000e24000020d800 */
[----:B0-----:R2:W-:Y:S01]  /*5160*/  STG.E.64 desc[UR36][R16.64], R22 ;  /* 0x0000001610007986 */ /* 0x0015e2000c101b24 */
[----:B------:R-:W-:Y:S05]  /*5170*/  BRA `(.L_x_8252) ;  /* 0x0000000000087947 */ /* 0x000fea0003800000 */
.L_x_8278:
[----:B------:R-:W0:Y:S02]  /*5180*/  F2I.FTZ.U32.TRUNC.NTZ R3, R22 ;  /* 0x0000001600037305 */ /* 0x000e24000021f000 */
[----:B0-----:R0:W-:Y:S02]  /*5190*/  STG.E desc[UR36][R16.64], R3 ;  /* 0x0000000310007986 */ /* 0x0011e4000c101924 */
.L_x_8252:
[----:B------:R-:W-:-:S04]  /*51a0*/  IMAD R18, R19, 0x200, R18 ;  /* 0x0000020013127824 */ /* 0x000fc800078e0212 */
[----:B0-2---:R-:W-:-:S07]  /*51b0*/  VIADD R23, R18, 0x80 ;  /* 0x0000008012177836 */ /* 0x005fce0000000000 */
.L_x_8161:
[----:B------:R-:W-:Y:S05]  /*51c0*/  BSYNC B7 ;  /* 0x0000000000077941 */ /* 0x000fea0003800000 */
.L_x_8160:
[----:B------:R-:W-:Y:S01]  /*51d0*/  ULDC UR4, c[0x0][0x210] ;  /* 0x0000840000047ab9 */ /* 0x000fe20000000800 */
[----:B------:R-:W-:Y:S01]  /*51e0*/  BSSY B7, `(.L_x_8281) ;  /* 0x0000513000077945 */ /* 0x000fe20003800000 */
[----:B------:R-:W-:-:S13]  /*51f0*/  ISETP.GE.AND P0, PT, R23, UR4, PT ;  /* 0x0000000417007c0c */ /* 0x000fda000bf06270 */
[----:B------:R-:W-:Y:S05]  /*5200*/  @P0 BRA `(.L_x_8282) ;  /* 0x0000005000400947 */ /* 0x000fea0003800000 */
[----:B------:R-:W0:Y:S01]  /*5210*/  LDC R6, c[0x0][0x218] ;  /* 0x00008600ff067b82 */ /* 0x000e220000000800 */
[----:B------:R-:W-:Y:S01]  /*5220*/  CS2R R18, SRZ ;  /* 0x0000000000127805 */ /* 0x000fe2000001ff00 */
[----:B------:R-:W-:Y:S02]  /*5230*/  IMAD.MOV.U32 R0, RZ, RZ, RZ ;  /* 0x000000ffff007224 */ /* 0x000fe400078e00ff */
[----:B-1-34-:R-:W-:Y:S01]  /*5240*/  IMAD.MOV.U32 R16, RZ, RZ, RZ ;  /* 0x000000ffff107224 */ /* 0x01afe200078e00ff */
        /* <DEDUP_REMOVED lines=375> */
.L_x_8283:
        /* <DEDUP_REMOVED lines=22> */
.L_x_8288:
[----:B------:R-:W2:Y:S02]  /*6b20*/  LDG.E.U8 R0, desc[UR36][R2.64] ;  /* 0x0000002402007981 */ /* 0x000ea4000c1e1100 */
[----:B--2---:R-:W-:Y:S01]  /*6b30*/  I2FP.F32.U32 R0, R0 ;  /* 0x0000000000007245 */ /* 0x004fe20000201000 */
[----:B------:R-:W-:Y:S06]  /*6b40*/  BRA `(.L_x_8290) ;  /* 0x0000000c002c7947 */ /* 0x000fec0003800000 */
.L_x_8287:
        /* <DEDUP_REMOVED lines=9> */
.L_x_8292:
[----:B------:R-:W2:Y:S02]  /*6be0*/  LDG.E R0, desc[UR36][R2.64] ;  /* 0x0000002402007981 */ /* 0x000ea4000c1e1900 */
[----:B--2---:R-:W-:Y:S01]  /*6bf0*/  I2FP.F32.S32 R0, R0 ;  /* 0x0000000000007245 */ /* 0x004fe20000201400 */
[----:B------:R-:W-:Y:S06]  /*6c00*/  BRA `(.L_x_8290) ;  /* 0x0000000800fc7947 */ /* 0x000fec0003800000 */
.L_x_8291:
[----:B------:R-:W2:Y:S02]  /*6c10*/  LDG.E.U16 R0, desc[UR36][R2.64] ;  /* 0x0000002402007981 */ /* 0x000ea4000c1e1500 */
[----:B--2---:R-:W0:Y:S01]  /*6c20*/  I2F.S16 R0, R0 ;  /* 0x0000000000007306 */ /* 0x004e220000101400 */
[----:B------:R-:W-:Y:S05]  /*6c30*/  BRA `(.L_x_8290) ;  /* 0x0000000800f07947 */ /* 0x000fea0003800000 */
.L_x_8286:
        /* <DEDUP_REMOVED lines=8> */
.L_x_8294:
[----:B------:R-:W2:Y:S02]  /*6cc0*/  LDG.E.U16 R0, desc[UR36][R2.64] ;  /* 0x0000002402007981 */ /* 0x000ea4000c1e1500 */
[----:B--2---:R-:W-:Y:S01]  /*6cd0*/  HADD2.F32 R0, -RZ, R0.H0_H0 ;  /* 0x20000000ff007230 */ /* 0x004fe20000004100 */
[----:B------:R-:W-:Y:S06]  /*6ce0*/  BRA `(.L_x_8290) ;  /* 0x0000000800c47947 */ /* 0x000fec0003800000 */
.L_x_8293:
        /* <DEDUP_REMOVED lines=8> */
.L_x_8296:
[----:B------:R-:W2:Y:S02]  /*6d70*/  LDG.E.U16 R0, desc[UR36][R2.64] ;  /* 0x0000002402007981 */ /* 0x000ea4000c1e1500 */
[----:B--2---:R-:W-:Y:S01]  /*6d80*/  HADD2.F32 R0, -RZ, R0.H0_H0 ;  /* 0x20000000ff007230 */ /* 0x004fe20000004100 */
[----:B------:R-:W-:Y:S06]  /*6d90*/  BRA `(.L_x_8290) ;  /* 0x0000000800987947 */ /* 0x000fec0003800000 */
.L_x_8295:
[----:B------:R-:W2:Y:S01]  /*6da0*/  LDG.E.64 R2, desc[UR36][R2.64] ;  /* 0x0000002402027981 */ /* 0x000ea2000c1e1b00 */
[----:B------:R-:W-:Y:S01]  /*6db0*/  UMOV UR4, 0xf0000000 ;  /* 0xf000000000047882 */ /* 0x000fe20000000000 */
[----:B------:R-:W-:Y:S01]  /*6dc0*/  UMOV UR5, 0x380fffff ;  /* 0x380fffff00057882 */ /* 0x000fe20000000000 */
[----:B--2---:R-:W0:Y:S01]  /*6dd0*/  F2F.F32.F64 R0, R2 ;  /* 0x0000000200007310 */ /* 0x004e220000301000 */
[----:B------:R-:W-:-:S14]  /*6de0*/  DSETP.GEU.AND P0, PT, |R2|, UR4, PT ;  /* 0x0000000402007e2a */ /* 0x000fdc000bf0e200 */
[----:B0-----:R-:W-:Y:S01]  /*6df0*/  @!P0 FMUL R0, R0, 1.175494350822287508e-38 ;  /* 0x0080000000008820 */ /* 0x001fe20000400000 */
[----:B------:R-:W-:Y:S06]  /*6e00*/  BRA `(.L_x_8290) ;  /* 0x00000008007c7947 */ /* 0x000fec0003800000 */
.L_x_8285:
        /* <DEDUP_REMOVED lines=12> */
.L_x_8299:
[----:B------:R-:W2:Y:S01]  /*6ed0*/  LDG.E.64 R2, desc[UR36][R2.64] ;  /* 0x0000002402027981 */ /* 0x000ea2000c1e1b00 */
[----:B------:R-:W-:Y:S01]  /*6ee0*/  UMOV UR4, 0xf0000000 ;  /* 0xf000000000047882 */ /* 0x000fe20000000000 */
[----:B------:R-:W-:Y:S01]  /*6ef0*/  UMOV UR5, 0x380fffff ;  /* 0x380fffff00057882 */ /* 0x000fe20000000000 */
[----:B--2---:R-:W0:Y:S01]  /*6f00*/  F2F.F32.F64 R0, R2 ;  /* 0x0000000200007310 */ /* 0x004e220000301000 */
[----:B------:R-:W-:-:S14]  /*6f10*/  DSETP.GEU.AND P0, PT, |R2|, UR4, PT ;  /* 0x0000000402007e2a */ /* 0x000fdc000bf0e200 */
[----:B0-----:R-:W-:Y:S01]  /*6f20*/  @!P0 FMUL R0, R0, 1.175494350822287508e-38 ;  /* 0x0080000000008820 */ /* 0x001fe20000400000 */
[----:B------:R-:W-:Y:S06]  /*6f30*/  BRA `(.L_x_8290) ;  /* 0x0000000800307947 */ /* 0x000fec0003800000 */
.L_x_8298:
        /* <DEDUP_REMOVED lines=26> */
.L_x_8301:
        /* <DEDUP_REMOVED lines=13> */
.L_x_8300:
[----:B------:R-:W2:Y:S02]  /*71b0*/  LDG.E.U16 R0, desc[UR36][R2.64] ;  /* 0x0000002402007981 */ /* 0x000ea4000c1e1500 */
[----:B--2---:R-:W-:Y:S01]  /*71c0*/  IMAD.U32 R0, R0, 0x10000, RZ ;  /* 0x0001000000007824 */ /* 0x004fe200078e00ff */
[----:B------:R-:W-:Y:S06]  /*71d0*/  BRA `(.L_x_8290) ;  /* 0x0000000400887947 */ /* 0x000fec0003800000 */
.L_x_8297:
        /* <DEDUP_REMOVED lines=11> */
.L_x_8304:
        /* <DEDUP_REMOVED lines=20> */
.L_x_8306:
[----:B------:R-:W-:Y:S05]  /*73d0*/  BSYNC B0 ;  /* 0x0000000000007941 */ /* 0x000fea0003800000 */
.L_x_8305:
[----:B------:R-:W-:Y:S01]  /*73e0*/  LEA R3, R0, 0x3b800000, 0x17 ;  /* 0x3b80000000037811 */ /* 0x000fe200078eb8ff */
[----:B------:R-:W-:-:S05]  /*73f0*/  IMAD.SHL.U32 R0, R2, 0x100000, RZ ;  /* 0x0010000002007824 */ /* 0x000fca00078e00ff */
[----:B------:R-:W-:Y:S01]  /*7400*/  LOP3.LUT R0, R3, R0, R4, 0xfe, !PT ;  /* 0x0000000003007212 */ /* 0x000fe200078efe04 */
[----:B------:R-:W-:Y:S06]  /*7410*/  BRA `(.L_x_8290) ;  /* 0x0000000000f87947 */ /* 0x000fec0003800000 */
.L_x_8303:
        /* <DEDUP_REMOVED lines=20> */
.L_x_8308:
[----:B------:R-:W-:Y:S05]  /*7560*/  BSYNC B0 ;  /* 0x0000000000007941 */ /* 0x000fea0003800000 */
.L_x_8307:
[----:B------:R-:W-:Y:S01]  /*7570*/  LEA R3, R0, 0x37800000, 0x17 ;  /* 0x3780000000037811 */ /* 0x000fe200078eb8ff */
[----:B------:R-:W-:-:S05]  /*7580*/  IMAD.SHL.U32 R0, R2, 0x200000, RZ ;  /* 0x0020000002007824 */ /* 0x000fca00078e00ff */
[----:B------:R-:W-:Y:S01]  /*7590*/  LOP3.LUT R0, R3, R0, R4, 0xfe, !PT ;  /* 0x0000000003007212 */ /* 0x000fe200078efe04 */
[----:B------:R-:W-:Y:S06]  /*75a0*/  BRA `(.L_x_8290) ;  /* 0x0000000000947947 */ /* 0x000fec0003800000 */
.L_x_8302:
        /* <DEDUP_REMOVED lines=14> */
.L_x_8289:
        /* <DEDUP_REMOVED lines=16> */
.L_x_8311:
[----:B------:R-:W-:Y:S01]  /*7790*/  IMAD.MOV.U32 R0, RZ, RZ, RZ ;  /* 0x000000ffff007224 */ /* 0x000fe200078e00ff */
[----:B------:R-:W-:Y:S06]  /*77a0*/  BRA `(.L_x_8290) ;  /* 0x0000000000147947 */ /* 0x000fec0003800000 */
.L_x_8310:
[----:B------:R-:W2:Y:S02]  /*77b0*/  LDG.E.64 R2, desc[UR36][R2.64] ;  /* 0x0000002402027981 */ /* 0x000ea4000c1e1b00 */
[----:B--2---:R0:W1:Y:S01]  /*77c0*/  I2F.U64 R0, R2 ;  /* 0x0000000200007312 */ /* 0x0040620000301000 */
[----:B------:R-:W-:Y:S05]  /*77d0*/  BRA `(.L_x_8290) ;  /* 0x0000000000087947 */ /* 0x000fea0003800000 */
.L_x_8309:
[----:B------:R-:W2:Y:S02]  /*77e0*/  LDG.E R0, desc[UR36][R2.64] ;  /* 0x0000002402007981 */ /* 0x000ea4000c1e1900 */
[----:B--2---:R-:W-:-:S07]  /*77f0*/  I2FP.F32.U32 R0, R0 ;  /* 0x0000000000007245 */ /* 0x004fce0000201000 */
.L_x_8290:
[----:B------:R-:W-:Y:S05]  /*7800*/  BSYNC B6 ;  /* 0x0000000000067941 */ /* 0x000fea0003800000 */
.L_x_8284:
[----:B------:R-:W1:Y:S01]  /*7810*/  LDC.U8 R5, c[0x0][0x4fb] ;  /* 0x00013ec0ff057b82 */ /* 0x000e620000000000 */
[----:B------:R-:W-:Y:S01]  /*7820*/  ULDC.64 UR4, c[0x0][0x4e8] ;  /* 0x00013a0000047ab9 */ /* 0x000fe20000000a00 */
[----:B------:R-:W-:Y:S01]  /*7830*/  BSSY B6, `(.L_x_8312) ;  /* 0x00000e0000067945 */ /* 0x000fe20003800000 */
[----:B0--3--:R-:W-:Y:S01]  /*7840*/  IADD3 R2, P0, R18, UR4, RZ ;  /* 0x0000000412027c10 */ /* 0x009fe2000ff1e0ff */
[----:B-12-45:R-:W-:-:S04]  /*7850*/  IMAD.MOV.U32 R18, RZ, RZ, R0 ;  /* 0x000000ffff127224 */ /* 0x036fc800078e0000 */
        /* <DEDUP_REMOVED lines=15> */
.L_x_8316:
[----:B------:R-:W2:Y:S02]  /*7950*/  LDG.E.U8 R2, desc[UR36][R2.64] ;  /* 0x0000002402027981 */ /* 0x000ea4000c1e1100 */
[----:B--2---:R-:W-:Y:S01]  /*7960*/  I2FP.F32.U32 R25, R2 ;  /* 0x0000000200197245 */ /* 0x004fe20000201000 */
[----:B------:R-:W-:Y:S06]  /*7970*/  BRA `(.L_x_8318) ;  /* 0x0000000c002c7947 */ /* 0x000fec0003800000 */
.L_x_8315:
[----:B------:R-:W-:-:S13]  /*7980*/  ISETP.NE.AND P0, PT, R4, 0x2, PT ;  /* 0x000000020400780c */ /* 0x000fda0003f05270 */
[----:B------:R-:W-:Y:S05]  /*7990*/  @!P0 BRA `(.L_x_8319) ;  /* 0x0000000000288947 */ /* 0x000fea0003800000 */
[----:B------:R-:W-:-:S13]  /*79a0*/  ISETP.NE.AND P0, PT, R4, 0x3, PT ;  /* 0x000000030400780c */ /* 0x000fda0003f05270 */
[----:B------:R-:W-:Y:S05]  /*79b0*/  @!P0 BRA `(.L_x_8320) ;  /* 0x0000000000148947 */ /* 0x000fea0003800000 */
[----:B------:R-:W-:-:S13]  /*79c0*/  ISETP.NE.AND P0, PT, R4, 0x4, PT ;  /* 0x000000040400780c */ /* 0x000fda0003f05270 */
[----:B------:R-:W-:Y:S05]  /*79d0*/  @P0 BRA `(.L_x_8317) ;  /* 0x0000000800b80947 */ /* 0x000fea0003800000 */
[----:B------:R-:W2:Y:S02]  /*79e0*/  LDG.E.64 R2, desc[UR36][R2.64] ;  /* 0x0000002402027981 */ /* 0x000ea4000c1e1b00 */
[----:B--2---:R2:W3:Y:S01]  /*79f0*/  I2F.S64 R25, R2 ;  /* 0x0000000200197312 */ /* 0x0044e20000301400 */
[----:B------:R-:W-:Y:S05]  /*7a00*/  BRA `(.L_x_8318) ;  /* 0x0000000c00087947 */ /* 0x000fea0003800000 */
.L_x_8320:
[----:B------:R-:W2:Y:S02]  /*7a10*/  LDG.E R2, desc[UR36][R2.64] ;  /* 0x0000002402027981 */ /* 0x000ea4000c1e1900 */
[----:B--2---:R-:W-:Y:S01]  /*7a20*/  I2FP.F32.S32 R25, R2 ;  /* 0x0000000200197245 */ /* 0x004fe20000201400 */
[----:B------:R-:W-:Y:S06]  /*7a30*/  BRA `(.L_x_8318) ;  /* 0x0000000800fc7947 */ /* 0x000fec0003800000 */
.L_x_8319:
[----:B------:R-:W2:Y:S02]  /*7a40*/  LDG.E.U16 R2, desc[UR36][R2.64] ;  /* 0x0000002402027981 */ /* 0x000ea4000c1e1500 */
[----:B--2---:R4:W0:Y:S01]  /*7a50*/  I2F.S16 R25, R2 ;  /* 0x0000000200197306 */ /* 0x0048220000101400 */
[----:B------:R-:W-:Y:S05]  /*7a60*/  BRA `(.L_x_8318) ;  /* 0x0000000800f07947 */ /* 0x000fea0003800000 */
.L_x_8314:
        /* <DEDUP_REMOVED lines=8> */
.L_x_8322:
[----:B------:R-:W2:Y:S02]  /*7af0*/  LDG.E.U16 R2, desc[UR36][R2.64] ;  /* 0x0000002402027981 */ /* 0x000ea4000c1e1500 */
[----:B--2---:R-:W-:Y:S01]  /*7b00*/  HADD2.F32 R25, -RZ, R2.H0_H0 ;  /* 0x20000002ff197230 */ /* 0x004fe20000004100 */
[----:B------:R-:W-:Y:S06]  /*7b10*/  BRA `(.L_x_8318) ;  /* 0x0000000800c47947 */ /* 0x000fec0003800000 */
.L_x_8321:
        /* <DEDUP_REMOVED lines=8> */
.L_x_8324:
[----:B------:R-:W2:Y:S02]  /*7ba0*/  LDG.E.U16 R2, desc[UR36][R2.64] ;  /* 0x0000002402027981 */ /* 0x000ea4000c1e1500 */
[----:B--2---:R-:W-:Y:S01]  /*7bb0*/  HADD2.F32 R25, -RZ, R2.H0_H0 ;  /* 0x20000002ff197230 */ /* 0x004fe20000004100 */
[----:B------:R-:W-:Y:S06]  /*7bc0*/  BRA `(.L_x_8318) ;  /* 0x0000000800987947 */ /* 0x000fec0003800000 */
.L_x_8323:
[----:B------:R-:W2:Y:S01]  /*7bd0*/  LDG.E.64 R2, desc[UR36][R2.64] ;  /* 0x0000002402027981 */ /* 0x000ea2000c1e1b00 */
[----:B------:R-:W-:Y:S01]  /*7be0*/  UMOV UR4, 0xf0000000 ;  /* 0xf000000000047882 */ /* 0x000fe20000000000 */
[----:B------:R-:W-:Y:S01]  /*7bf0*/  UMOV UR5, 0x380fffff ;  /* 0x380fffff00057882 */ /* 0x000fe20000000000 */
[----:B--2---:R-:W0:Y:S01]  /*7c00*/  F2F.F32.F64 R25, R2 ;  /* 0x0000000200197310 */ /* 0x004e220000301000 */
[----:B------:R-:W-:-:S14]  /*7c10*/  DSETP.GEU.AND P0, PT, |R2|, UR4, PT ;  /* 0x0000000402007e2a */ /* 0x000fdc000bf0e200 */
[----:B0-----:R-:W-:Y:S01]  /*7c20*/  @!P0 FMUL R25, R25, 1.175494350822287508e-38 ;  /* 0x0080000019198820 */ /* 0x001fe20000400000 */
[----:B------:R-:W-:Y:S06]  /*7c30*/  BRA `(.L_x_8318) ;  /* 0x00000008007c7947 */ /* 0x000fec0003800000 */
.L_x_8313:
        /* <DEDUP_REMOVED lines=12> */
.L_x_8327:
[----:B------:R-:W2:Y:S01]  /*7d00*/  LDG.E.64 R2, desc[UR36][R2.64] ;  /* 0x0000002402027981 */ /* 0x000ea2000c1e1b00 */
[----:B------:R-:W-:Y:S01]  /*7d10*/  UMOV UR4, 0xf0000000 ;  /* 0xf000000000047882 */ /* 0x000fe20000000000 */
[----:B------:R-:W-:Y:S01]  /*7d20*/  UMOV UR5, 0x380fffff ;  /* 0x380fffff00057882 */ /* 0x000fe20000000000 */
[----:B--2---:R-:W0:Y:S01]  /*7d30*/  F2F.F32.F64 R25, R2 ;  /* 0x0000000200197310 */ /* 0x004e220000301000 */
[----:B------:R-:W-:-:S14]  /*7d40*/  DSETP.GEU.AND P0, PT, |R2|, UR4, PT ;  /* 0x0000000402007e2a */ /* 0x000fdc000bf0e200 */
[----:B0-----:R-:W-:Y:S01]  /*7d50*/  @!P0 FMUL R25, R25, 1.175494350822287508e-38 ;  /* 0x0080000019198820 */ /* 0x001fe20000400000 */
[----:B------:R-:W-:Y:S06]  /*7d60*/  BRA `(.L_x_8318) ;  /* 0x0000000800307947 */ /* 0x000fec0003800000 */
.L_x_8326:
        /* <DEDUP_REMOVED lines=26> */
.L_x_8329:
        /* <DEDUP_REMOVED lines=13> */
.L_x_8328:
[----:B------:R-:W2:Y:S02]  /*7fe0*/  LDG.E.U16 R2, desc[UR36][R2.64] ;  /* 0x0000002402027981 */ /* 0x000ea4000c1e1500 */
[----:B--2---:R-:W-:Y:S01]  /*7ff0*/  IMAD.U32 R25, R2, 0x10000, RZ ;  /* 0x0001000002197824 */ /* 0x004fe200078e00ff */
[----:B------:R-:W-:Y:S06]  /*8000*/  BRA `(.L_x_8318) ;  /* 0x0000000400887947 */ /* 0x000fec0003800000 */
.L_x_8325:
        /* <DEDUP_REMOVED lines=11> */
.L_x_8332:
        /* <DEDUP_REMOVED lines=20> */
.L_x_8334:
[----:B------:R-:W-:Y:S05]  /*8200*/  BSYNC B0 ;  /* 0x0000000000007941 */ /* 0x000fea0003800000 */
.L_x_8333:
[----:B------:R-:W-:Y:S01]  /*8210*/  IMAD.SHL.U32 R2, R2, 0x100000, RZ ;  /* 0x0010000002027824 */ /* 0x000fe200078e00ff */
[----:B------:R-:W-:-:S04]  /*8220*/  LEA R0, R0, 0x3b800000, 0x17 ;  /* 0x3b80000000007811 */ /* 0x000fc800078eb8ff */
[----:B------:R-:W-:Y:S01]  /*8230*/  LOP3.LUT R25, R0, R2, R25, 0xfe, !PT ;  /* 0x0000000200197212 */ /* 0x000fe200078efe19 */
[----:B------:R-:W-:Y:S06]  /*8240*/  BRA `(.L_x_8318) ;  /* 0x0000000000f87947 */ /* 0x000fec0003800000 */
.L_x_8331:
        /* <DEDUP_REMOVED lines=20> */
.L_x_8336:
[----:B------:R-:W-:Y:S05]  /*8390*/  BSYNC B0 ;  /* 0x0000000000007941 */ /* 0x000fea0003800000 */
.L_x_8335:
[----:B------:R-:W-:Y:S01]  /*83a0*/  IMAD.SHL.U32 R2, R2, 0x200000, RZ ;  /* 0x0020000002027824 */ /* 0x000fe200078e00ff */
[----:B------:R-:W-:-:S04]  /*83b0*/  LEA R0, R0, 0x37800000, 0x17 ;  /* 0x3780000000007811 */ /* 0x000fc800078eb8ff */
[----:B------:R-:W-:Y:S01]  /*83c0*/  LOP3.LUT R25, R0, R2, R25, 0xfe, !PT ;  /* 0x0000000200197212 */ /* 0x000fe200078efe19 */
[----:B------:R-:W-:Y:S06]  /*83d0*/  BRA `(.L_x_8318) ;  /* 0x0000000000947947 */ /* 0x000fec0003800000 */
.L_x_8330:
        /* <DEDUP_REMOVED lines=14> */
.L_x_8317:
        /* <DEDUP_REMOVED lines=16> */
.L_x_8339:
[----:B------:R-:W-:Y:S01]  /*85c0*/  IMAD.MOV.U32 R25, RZ, RZ, RZ ;  /* 0x000000ffff197224 */ /* 0x000fe200078e00ff */
[----:B------:R-:W-:Y:S06]  /*85d0*/  BRA `(.L_x_8318) ;  /* 0x0000000000147947 */ /* 0x000fec0003800000 */
.L_x_8338:
[----:B------:R-:W2:Y:S02]  /*85e0*/  LDG.E.64 R2, desc[UR36][R2.64] ;  /* 0x0000002402027981 */ /* 0x000ea4000c1e1b00 */
[----:B--2---:R0:W1:Y:S01]  /*85f0*/  I2F.U64 R25, R2 ;  /* 0x0000000200197312 */ /* 0x0040620000301000 */
[----:B------:R-:W-:Y:S05]  /*8600*/  BRA `(.L_x_8318) ;  /* 0x0000000000087947 */ /* 0x000fea0003800000 */
.L_x_8337:
[----:B------:R-:W2:Y:S02]  /*8610*/  LDG.E R2, desc[UR36][R2.64] ;  /* 0x0000002402027981 */ /* 0x000ea4000c1e1900 */
[----:B--2---:R-:W-:-:S07]  /*8620*/  I2FP.F32.U32 R25, R2 ;  /* 0x0000000200197245 */ /* 0x004fce0000201000 */
.L_x_8318:
[----:B------:R-:W-:Y:S05]  /*8630*/  BSYNC B6 ;  /* 0x0000000000067941 */ /* 0x000fea0003800000 */
.L_x_8312:
[----:B------:R-:W1:Y:S01]  /*8640*/  LDC.U8 R4, c[0x0][0x4fc] ;  /* 0x00013f00ff047b82 */ /* 0x000e620000000000 */
[----:B------:R-:W-:Y:S01]  /*8650*/  ULDC.64 UR4, c[0x0][0x4f0] ;  /* 0x00013c0000047ab9 */ /* 0x000fe20000000a00 */
[----:B------:R-:W-:Y:S01]  /*8660*/  BSSY B6, `(.L_x_8340) ;  /* 0x00000df000067945 */ /* 0x000fe20003800000 */
[----:B0-2-4-:R-:W-:-:S05]  /*8670*/  IADD3 R2, P0, R19, UR4, RZ ;  /* 0x0000000413027c10 */ /* 0x015fca000ff1e0ff */
        /* <DEDUP_REMOVED lines=13> */
[----:B--2---:R-:W4:Y:S01]  /*8750*/  I2F.S16 R0, R0 ;  /* 0x0000000000007306 */ /* 0x004f220000101400 */
[----:B------:R-:W-:Y:S05]  /*8760*/  BRA `(.L_x_8346) ;  /* 0x0000000c00387947 */ /* 0x000fea0003800000 */
.L_x_8344:
[----:B------:R-:W2:Y:S02]  /*8770*/  LDG.E.U8 R0, desc[UR36][R2.64] ;  /* 0x0000002402007981 */ /* 0x000ea4000c1e1100 */
[----:B--2---:R-:W-:Y:S01]  /*8780*/  I2FP.F32.U32 R0, R0 ;  /* 0x0000000000007245 */ /* 0x004fe20000201000 */
[----:B------:R-:W-:Y:S06]  /*8790*/  BRA `(.L_x_8346) ;  /* 0x0000000c002c7947 */ /* 0x000fec0003800000 */
.L_x_8343:
        /* <DEDUP_REMOVED lines=9> */
.L_x_8348:
[----:B------:R-:W2:Y:S02]  /*8830*/  LDG.E R0, desc[UR36][R2.64] ;  /* 0x0000002402007981 */ /* 0x000ea4000c1e1900 */
[----:B--2---:R-:W-:Y:S01]  /*8840*/  I2FP.F32.S32 R0, R0 ;  /* 0x0000000000007245 */ /* 0x004fe20000201400 */
[----:B------:R-:W-:Y:S06]  /*8850*/  BRA `(.L_x_8346) ;  /* 0x0000000800fc7947 */ /* 0x000fec0003800000 */
.L_x_8347:
[----:B------:R-:W2:Y:S02]  /*8860*/  LDG.E.U16 R0, desc[UR36][R2.64] ;  /* 0x0000002402007981 */ /* 0x000ea4000c1e1500 */
[----:B--2---:R-:W0:Y:S01]  /*8870*/  I2F.S16 R0, R0 ;  /* 0x0000000000007306 */ /* 0x004e220000101400 */
[----:B------:R-:W-:Y:S05]  /*8880*/  BRA `(.L_x_8346) ;  /* 0x0000000800f07947 */ /* 0x000fea0003800000 */
.L_x_8342:
        /* <DEDUP_REMOVED lines=8> */
.L_x_8350:
[----:B------:R-:W2:Y:S02]  /*8910*/  LDG.E.U16 R0, desc[UR36][R2.64] ;  /* 0x0000002402007981 */ /* 0x000ea4000c1e1500 */
[----:B--2---:R-:W-:Y:S01]  /*8920*/  HADD2.F32 R0, -RZ, R0.H0_H0 ;  /* 0x20000000ff007230 */ /* 0x004fe20000004100 */
[----:B------:R-:W-:Y:S06]  /*8930*/  BRA `(.L_x_8346) ;  /* 0x0000000800c47947 */ /* 0x000fec0003800000 */
.L_x_8349:
        /* <DEDUP_REMOVED lines=8> */
.L_x_8352:
[----:B------:R-:W2:Y:S02]  /*89c0*/  LDG.E.U16 R0, desc[UR36][R2.64] ;  /* 0x0000002402007981 */ /* 0x000ea4000c1e1500 */
[----:B--2---:R-:W-:Y:S01]  /*89d0*/  HADD2.F32 R0, -RZ, R0.H0_H0 ;  /* 0x20000000ff007230 */ /* 0x004fe20000004100 */
[----:B------:R-:W-:Y:S06]  /*89e0*/  BRA `(.L_x_8346) ;  /* 0x0000000800987947 */ /* 0x000fec0003800000 */
.L_x_8351:
[----:B------:R-:W2:Y:S01]  /*89f0*/  LDG.E.64 R2, desc[UR36][R2.64] ;  /* 0x0000002402027981 */ /* 0x000ea2000c1e1b00 */
[----:B------:R-:W-:Y:S01]  /*8a00*/  UMOV UR4, 0xf0000000 ;  /* 0xf000000000047882 */ /* 0x000fe20000000000 */
[----:B------:R-:W-:Y:S01]  /*8a10*/  UMOV UR5, 0x380fffff ;  /* 0x380fffff00057882 */ /* 0x000fe20000000000 */
[----:B--2---:R-:W0:Y:S01]  /*8a20*/  F2F.F32.F64 R0, R2 ;  /* 0x0000000200007310 */ /* 0x004e220000301000 */
[----:B------:R-:W-:-:S14]  /*8a30*/  DSETP.GEU.AND P0, PT, |R2|, UR4, PT ;  /* 0x0000000402007e2a */ /* 0x000fdc000bf0e200 */
[----:B0-----:R-:W-:Y:S01]  /*8a40*/  @!P0 FMUL R0, R0, 1.175494350822287508e-38 ;  /* 0x0080000000008820 */ /* 0x001fe20000400000 */
[----:B------:R-:W-:Y:S06]  /*8a50*/  BRA `(.L_x_8346) ;  /* 0x00000008007c7947 */ /* 0x000fec0003800000 */
.L_x_8341:
        /* <DEDUP_REMOVED lines=12> */
.L_x_8355:
[----:B------:R-:W2:Y:S01]  /*8b20*/  LDG.E.64 R2, desc[UR36][R2.64] ;  /* 0x0000002402027981 */ /* 0x000ea2000c1e1b00 */
[----:B------:R-:W-:Y:S01]  /*8b30*/  UMOV UR4, 0xf0000000 ;  /* 0xf000000000047882 */ /* 0x000fe20000000000 */
[----:B------:R-:W-:Y:S01]  /*8b40*/  UMOV UR5, 0x380fffff ;  /* 0x380fffff00057882 */ /* 0x000fe20000000000 */
[----:B--2---:R-:W0:Y:S01]  /*8b50*/  F2F.F32.F64 R0, R2 ;  /* 0x0000000200007310 */ /* 0x004e220000301000 */
[----:B------:R-:W-:-:S14]  /*8b60*/  DSETP.GEU.AND P0, PT, |R2|, UR4, PT ;  /* 0x0000000402007e2a */ /* 0x000fdc000bf0e200 */
[----:B0-----:R-:W-:Y:S01]  /*8b70*/  @!P0 FMUL R0, R0, 1.175494350822287508e-38 ;  /* 0x0080000000008820 */ /* 0x001fe20000400000 */
[----:B------:R-:W-:Y:S06]  /*8b80*/  BRA `(.L_x_8346) ;  /* 0x0000000800307947 */ /* 0x000fec0003800000 */
.L_x_8354:
        /* <DEDUP_REMOVED lines=26> */
.L_x_8357:
        /* <DEDUP_REMOVED lines=13> */
.L_x_8356:
[----:B------:R-:W2:Y:S02]  /*8e00*/  LDG.E.U16 R0, desc[UR36][R2.64] ;  /* 0x0000002402007981 */ /* 0x000ea4000c1e1500 */
[----:B--2---:R-:W-:Y:S01]  /*8e10*/  IMAD.U32 R0, R0, 0x10000, RZ ;  /* 0x0001000000007824 */ /* 0x004fe200078e00ff */
[----:B------:R-:W-:Y:S06]  /*8e20*/  BRA `(.L_x_8346) ;  /* 0x0000000400887947 */ /* 0x000fec0003800000 */
.L_x_8353:
        /* <DEDUP_REMOVED lines=11> */
.L_x_8360:
        /* <DEDUP_REMOVED lines=20> */
.L_x_8362:
[----:B------:R-:W-:Y:S05]  /*9020*/  BSYNC B0 ;  /* 0x0000000000007941 */ /* 0x000fea0003800000 */
.L_x_8361:
[----:B------:R-:W-:Y:S01]  /*9030*/  LEA R3, R0, 0x3b800000, 0x17 ;  /* 0x3b80000000037811 */ /* 0x000fe200078eb8ff */
[----:B------:R-:W-:-:S05]  /*9040*/  IMAD.SHL.U32 R0, R2, 0x100000, RZ ;  /* 0x0010000002007824 */ /* 0x000fca00078e00ff */
[----:B------:R-:W-:Y:S01]  /*9050*/  LOP3.LUT R0, R3, R0, R4, 0xfe, !PT ;  /* 0x0000000003007212 */ /* 0x000fe200078efe04 */
[----:B------:R-:W-:Y:S06]  /*9060*/  BRA `(.L_x_8346) ;  /* 0x0000000000f87947 */ /* 0x000fec0003800000 */
.L_x_8359:
        /* <DEDUP_REMOVED lines=20> */
.L_x_8364:
[----:B------:R-:W-:Y:S05]  /*91b0*/  BSYNC B0 ;  /* 0x0000000000007941 */ /* 0x000fea0003800000 */
.L_x_8363:
[----:B------:R-:W-:Y:S01]  /*91c0*/  LEA R3, R0, 0x37800000, 0x17 ;  /* 0x3780000000037811 */ /* 0x000fe200078eb8ff */
[----:B------:R-:W-:-:S05]  /*91d0*/  IMAD.SHL.U32 R0, R2, 0x200000, RZ ;  /* 0x0020000002007824 */ /* 0x000fca00078e00ff */
[----:B------:R-:W-:Y:S01]  /*91e0*/  LOP3.LUT R0, R3, R0, R4, 0xfe, !PT ;  /* 0x0000000003007212 */ /* 0x000fe200078efe04 */
[----:B------:R-:W-:Y:S06]  /*91f0*/  BRA `(.L_x_8346) ;  /* 0x0000000000947947 */ /* 0x000fec0003800000 */
.L_x_8358:
        /* <DEDUP_REMOVED lines=14> */
.L_x_8345:
        /* <DEDUP_REMOVED lines=15> */
[----:B0--3-5:R-:W-:Y:S05]  /*93d0*/  CALL.ABS.NOINC R2 ;  /* 0x0000000002007343 */ /* 0x029fea0003c00000 */
.L_x_8367:
[----:B------:R-:W-:Y:S01]  /*93e0*/  IMAD.MOV.U32 R0, RZ, RZ, RZ ;  /* 0x000000ffff007224 */ /* 0x000fe200078e00ff */
[----:B------:R-:W-:Y:S06]  /*93f0*/  BRA `(.L_x_8346) ;  /* 0x0000000000147947 */ /* 0x000fec0003800000 */
.L_x_8366:
[----:B------:R-:W2:Y:S02]  /*9400*/  LDG.E.64 R2, desc[UR36][R2.64] ;  /* 0x0000002402027981 */ /* 0x000ea4000c1e1b00 */
[----:B--2---:R0:W1:Y:S01]  /*9410*/  I2F.U64 R0, R2 ;  /* 0x0000000200007312 */ /* 0x0040620000301000 */
[----:B------:R-:W-:Y:S05]  /*9420*/  BRA `(.L_x_8346) ;  /* 0x0000000000087947 */ /* 0x000fea0003800000 */
.L_x_8365:
[----:B------:R-:W2:Y:S02]  /*9430*/  LDG.E R0, desc[UR36][R2.64] ;  /* 0x0000002402007981 */ /* 0x000ea4000c1e1900 */
[----:B--2---:R-:W-:-:S07]  /*9440*/  I2FP.F32.U32 R0, R0 ;  /* 0x0000000000007245 */ /* 0x004fce0000201000 */
.L_x_8346:
[----:B------:R-:W-:Y:S05]  /*9450*/  BSYNC B6 ;  /* 0x0000000000067941 */ /* 0x000fea0003800000 */
.L_x_8340:
[----:B------:R-:W3:Y:S01]  /*9460*/  LDC.U8 R4, c[0x0][0x4f9] ;  /* 0x00013e40ff047b82 */ /* 0x000ee20000000000 */
[----:B012-45:R-:W-:Y:S01]  /*9470*/  IMAD.MOV.U32 R2, RZ, RZ, R0 ;  /* 0x000000ffff027224 */ /* 0x037fe200078e0000 */
[----:B------:R-:W-:Y:S02]  /*9480*/  FSETP.GTU.FTZ.AND P2, PT, |R18|, +INF , PT ;  /* 0x7f8000001200780b */ /* 0x000fe40003f5c200 */
[C---:B---3--:R-:W-:Y:S02]  /*9490*/  FMNMX.FTZ R0, R25.reuse, R18, !PT ;  /* 0x0000001219007209 */ /* 0x048fe40007810000 */
        /* <DEDUP_REMOVED lines=18> */
.L_x_8371:
[----:B------:R-:W0:Y:S02]  /*95c0*/  F2I.S64.TRUNC R18, R18 ;  /* 0x0000001200127311 */ /* 0x000e24000020d900 */
[----:B0-----:R-:W-:-:S05]  /*95d0*/  IMAD.MOV.U32 R3, RZ, RZ, R18 ;  /* 0x000000ffff037224 */ /* 0x001fca00078e0012 */
[----:B------:R0:W-:Y:S01]  /*95e0*/  STG.E.U8 desc[UR36][R16.64], R3 ;  /* 0x0000000310007986 */ /* 0x0001e2000c101124 */
[----:B------:R-:W-:Y:S05]  /*95f0*/  BRA `(.L_x_8373) ;  /* 0x0000000c00407947 */ /* 0x000fea0003800000 */
.L_x_8370:
        /* <DEDUP_REMOVED lines=9> */
.L_x_8375:
[----:B------:R-:W0:Y:S02]  /*9690*/  F2I.FTZ.TRUNC.NTZ R3, R18 ;  /* 0x0000001200037305 */ /* 0x000e24000021f100 */
[----:B0-----:R0:W-:Y:S01]  /*96a0*/  STG.E desc[UR36][R16.64], R3 ;  /* 0x0000000310007986 */ /* 0x0011e2000c101924 */
[----:B------:R-:W-:Y:S05]  /*96b0*/  BRA `(.L_x_8373) ;  /* 0x0000000c00107947 */ /* 0x000fea0003800000 */
.L_x_8374:
[----:B------:R-:W0:Y:S02]  /*96c0*/  F2I.FTZ.TRUNC.NTZ R3, R18 ;  /* 0x0000001200037305 */ /* 0x000e24000021f100 */
[----:B0-----:R0:W-:Y:S01]  /*96d0*/  STG.E.U16 desc[UR36][R16.64], R3 ;  /* 0x0000000310007986 */ /* 0x0011e2000c101524 */
[----:B------:R-:W-:Y:S05]  /*96e0*/  BRA `(.L_x_8373) ;  /* 0x0000000c00047947 */ /* 0x000fea0003800000 */
.L_x_8369:
        /* <DEDUP_REMOVED lines=8> */
.L_x_8377:
[----:B------:R-:W-:-:S05]  /*9770*/  F2FP.F16.F32.PACK_AB R18, RZ, R18 ;  /* 0x00000012ff12723e */ /* 0x000fca00000000ff */
[----:B------:R0:W-:Y:S01]  /*9780*/  STG.E.U16 desc[UR36][R16.64], R18 ;  /* 0x0000001210007986 */ /* 0x0001e2000c101524 */
[----:B------:R-:W-:Y:S05]  /*9790*/  BRA `(.L_x_8373) ;  /* 0x0000000800d87947 */ /* 0x000fea0003800000 */
.L_x_8376:
        /* <DEDUP_REMOVED lines=9> */
.L_x_8379:
[----:B------:R-:W-:-:S04]  /*9830*/  F2FP.F16.F32.PACK_AB R3, RZ, R18 ;  /* 0x00000012ff03723e */ /* 0x000fc800000000ff */
[----:B------:R-:W-:-:S05]  /*9840*/  PRMT R3, R3, 0x5410, RZ ;  /* 0x0000541003037816 */ /* 0x000fca00000000ff */
[----:B------:R3:W-:Y:S01]  /*9850*/  STG.E desc[UR36][R16.64], R3 ;  /* 0x0000000310007986 */ /* 0x0007e2000c101924 */
[----:B------:R-:W-:Y:S05]  /*9860*/  BRA `(.L_x_8373) ;  /* 0x0000000800a47947 */ /* 0x000fea0003800000 */
.L_x_8378:
[----:B------:R-:W-:-:S06]  /*9870*/  FMUL.FTZ R2, R18, 1 ;  /* 0x3f80000012027820 */ /* 0x000fcc0000410000 */
[----:B------:R-:W0:Y:S02]  /*9880*/  F2F.F64.F32 R2, R2 ;  /* 0x0000000200027310 */ /* 0x000e240000201800 */
[----:B0-----:R4:W-:Y:S01]  /*9890*/  STG.E.64 desc[UR36][R16.64], R2 ;  /* 0x0000000210007986 */ /* 0x0019e2000c101b24 */
[----:B------:R-:W-:Y:S05]  /*98a0*/  BRA `(.L_x_8373) ;  /* 0x0000000800947947 */ /* 0x000fea0003800000 */
.L_x_8368:
        /* <DEDUP_REMOVED lines=12> */
.L_x_8382:
[----:B------:R-:W-:Y:S01]  /*9970*/  FMUL.FTZ R4, R18, 1 ;  /* 0x3f80000012047820 */ /* 0x000fe20000410000 */
[----:B------:R-:W-:-:S05]  /*9980*/  CS2R R6, SRZ ;  /* 0x0000000000067805 */ /* 0x000fca000001ff00 */
[----:B------:R-:W0:Y:S02]  /*9990*/  F2F.F64.F32 R4, R4 ;  /* 0x0000000400047310 */ /* 0x000e240000201800 */
[----:B0-----:R0:W-:Y:S01]  /*99a0*/  STG.E.128 desc[UR36][R16.64], R4 ;  /* 0x0000000410007986 */ /* 0x0011e2000c101d24 */
[----:B------:R-:W-:Y:S05]  /*99b0*/  BRA `(.L_x_8373) ;  /* 0x0000000800507947 */ /* 0x000fea0003800000 */
.L_x_8381:
        /* <DEDUP_REMOVED lines=20> */
.L_x_8386:
[----:B------:R-:W-:Y:S05]  /*9b00*/  BSYNC B0 ;  /* 0x0000000000007941 */ /* 0x000fea0003800000 */
.L_x_8385:
[----:B------:R-:W-:-:S05]  /*9b10*/  LOP3.LUT R5, R0, R5, RZ, 0xfc, !PT ;  /* 0x0000000500057212 */ /* 0x000fca00078efcff */
[----:B------:R0:W-:Y:S01]  /*9b20*/  STG.E.U8 desc[UR36][R16.64], R5 ;  /* 0x0000000510007986 */ /* 0x0001e2000c101124 */
[----:B------:R-:W-:Y:S05]  /*9b30*/  BRA `(.L_x_8373) ;  /* 0x0000000400f07947 */ /* 0x000fea0003800000 */
.L_x_8384:
        /* <DEDUP_REMOVED lines=12> */
.L_x_8388:
[----:B------:R-:W-:Y:S01]  /*9c00*/  IMAD.MOV.U32 R0, RZ, RZ, 0x7f ;  /* 0x0000007fff007424 */ /* 0x000fe200078e00ff */
[----:B------:R-:W-:-:S04]  /*9c10*/  ISETP.GT.U32.AND P0, PT, R2, 0x7f800000, PT ;  /* 0x7f8000000200780c */ /* 0x000fc80003f04070 */
[----:B------:R-:W-:-:S09]  /*9c20*/  SEL R0, R0, 0x7c, P0 ;  /* 0x0000007c00007807 */ /* 0x000fd20000000000 */
.L_x_8389:
[----:B------:R-:W-:Y:S05]  /*9c30*/  BSYNC B0 ;  /* 0x0000000000007941 */ /* 0x000fea0003800000 */
.L_x_8387:
[----:B------:R-:W-:-:S04]  /*9c40*/  LOP3.LUT R18, R18, 0x80000000, RZ, 0xc0, !PT ;  /* 0x8000000012127812 */ /* 0x000fc800078ec0ff */
[----:B------:R-:W-:-:S04]  /*9c50*/  SHF.R.U32.HI R3, RZ, 0x18, R18 ;  /* 0x00000018ff037819 */ /* 0x000fc80000011612 */
[----:B------:R-:W-:-:S05]  /*9c60*/  LOP3.LUT R3, R0, R3, RZ, 0xfc, !PT ;  /* 0x0000000300037212 */ /* 0x000fca00078efcff */
[----:B------:R0:W-:Y:S01]  /*9c70*/  STG.E.U8 desc[UR36][R16.64], R3 ;  /* 0x0000000310007986 */ /* 0x0001e2000c101124 */
[----:B------:R-:W-:Y:S05]  /*9c80*/  BRA `(.L_x_8373) ;  /* 0x00000004009c7947 */ /* 0x000fea0003800000 */
.L_x_8383:
[----:B------:R-:W-:-:S05]  /*9c90*/  F2FP.BF16.F32.PACK_AB R18, RZ, R18 ;  /* 0x00000012ff12723e */ /* 0x000fca00000010ff */
[----:B------:R0:W-:Y:S01]  /*9ca0*/  STG.E.U16 desc[UR36][R16.64], R18 ;  /* 0x0000001210007986 */ /* 0x0001e2000c101524 */
[----:B------:R-:W-:Y:S05]  /*9cb0*/  BRA `(.L_x_8373) ;  /* 0x0000000400907947 */ /* 0x000fea0003800000 */
.L_x_8380:
        /* <DEDUP_REMOVED lines=11> */
.L_x_8392:
        /* <DEDUP_REMOVED lines=16> */
.L_x_8395:
[----:B------:R-:W-:-:S04]  /*9e70*/  LOP3.LUT R18, R18, 0x80000000, RZ, 0xc0, !PT ;  /* 0x8000000012127812 */ /* 0x000fc800078ec0ff */
[----:B------:R-:W-:-:S04]  /*9e80*/  SHF.R.U32.HI R3, RZ, 0x18, R18 ;  /* 0x00000018ff037819 */ /* 0x000fc80000011612 */
[----:B------:R-:W-:-:S04]  /*9e90*/  LOP3.LUT R0, R0, R3, RZ, 0xfc, !PT ;  /* 0x0000000300007212 */ /* 0x000fc800078efcff */
[----:B------:R-:W-:-:S07]  /*9ea0*/  PRMT R8, R0, 0x7610, R8 ;  /* 0x0000761000087816 */ /* 0x000fce0000000008 */
.L_x_8394:
[----:B------:R-:W-:Y:S05]  /*9eb0*/  BSYNC B0 ;  /* 0x0000000000007941 */ /* 0x000fea0003800000 */
.L_x_8393:
[----:B------:R0:W-:Y:S01]  /*9ec0*/  STG.E.U8 desc[UR36][R16.64], R8 ;  /* 0x0000000810007986 */ /* 0x0001e2000c101124 */
[----:B------:R-:W-:Y:S05]  /*9ed0*/  BRA `(.L_x_8373) ;  /* 0x0000000400087947 */ /* 0x000fea0003800000 */
.L_x_8391:
        /* <DEDUP_REMOVED lines=16> */
.L_x_8398:
[----:B------:R-:W-:-:S04]  /*9fe0*/  LOP3.LUT R18, R18, 0x80000000, RZ, 0xc0, !PT ;  /* 0x8000000012127812 */ /* 0x000fc800078ec0ff */
[----:B------:R-:W-:-:S04]  /*9ff0*/  SHF.R.U32.HI R3, RZ, 0x18, R18 ;  /* 0x00000018ff037819 */ /* 0x000fc80000011612 */
[----:B------:R-:W-:-:S04]  /*a000*/  LOP3.LUT R0, R0, R3, RZ, 0xfc, !PT ;  /* 0x0000000300007212 */ /* 0x000fc800078efcff */
[----:B------:R-:W-:-:S07]  /*a010*/  PRMT R8, R0, 0x7610, R8 ;  /* 0x0000761000087816 */ /* 0x000fce0000000008 */
.L_x_8397:
[----:B------:R-:W-:Y:S05]  /*a020*/  BSYNC B0 ;  /* 0x0000000000007941 */ /* 0x000fea0003800000 */
.L_x_8396:
[----:B------:R0:W-:Y:S01]  /*a030*/  STG.E.U8 desc[UR36][R16.64], R8 ;  /* 0x0000000810007986 */ /* 0x0001e2000c101124 */
[----:B------:R-:W-:Y:S05]  /*a040*/  BRA `(.L_x_8373) ;  /* 0x0000000000ac7947 */ /* 0x000fea0003800000 */
.L_x_8390:
        /* <DEDUP_REMOVED lines=21> */
.L_x_8372:
        /* <DEDUP_REMOVED lines=16> */
.L_x_8401:
[----:B------:R-:W-:Y:S05]  /*a2a0*/  BRA `(.L_x_8373) ;  /* 0x0000000000147947 */ /* 0x000fea0003800000 */
.L_x_8400:
[----:B------:R-:W0:Y:S02]  /*a2b0*/  F2I.U64.TRUNC R18, R18 ;  /* 0x0000001200127311 */ /* 0x000e24000020d800 */
[----:B0-----:R0:W-:Y:S01]  /*a2c0*/  STG.E.64 desc[UR36][R16.64], R18 ;  /* 0x0000001210007986 */ /* 0x0011e2000c101b24 */
[----:B------:R-:W-:Y:S05]  /*a2d0*/  BRA `(.L_x_8373) ;  /* 0x0000000000087947 */ /* 0x000fea0003800000 */
.L_x_8399:
[----:B------:R-:W0:Y:S02]  /*a2e0*/  F2I.FTZ.U32.TRUNC.NTZ R3, R18 ;  /* 0x0000001200037305 */ /* 0x000e24000021f000 */
[----:B0-----:R0:W-:Y:S02]  /*a2f0*/  STG.E desc[UR36][R16.64], R3 ;  /* 0x0000000310007986 */ /* 0x0011e4000c101924 */
.L_x_8373:
[----:B------:R-:W-:-:S07]  /*a300*/  VIADD R23, R23, 0x80 ;  /* 0x0000008017177836 */ /* 0x000fce0000000000 */
.L_x_8282:
[----:B------:R-:W-:Y:S05]  /*a310*/  BSYNC B7 ;  /* 0x0000000000077941 */ /* 0x000fea0003800000 */
.L_x_8281:
[----:B------:R-:W-:Y:S01]  /*a320*/  ULDC UR4, c[0x0][0x210] ;  /* 0x0000840000047ab9 */ /* 0x000fe20000000800 */
[----:B------:R-:W-:Y:S01]  /*a330*/  BSSY B7, `(.L_x_8402) ;  /* 0x0000513000077945 */ /* 0x000fe20003800000 */
[----:B------:R-:W-:-:S13]  /*a340*/  ISETP.GE.AND P0, PT, R23, UR4, PT ;  /* 0x0000000417007c0c */ /* 0x000fda000bf06270 */
[----:B------:R-:W-:Y:S05]  /*a350*/  @P0 BRA `(.L_x_8403) ;  /* 0x0000005000400947 */ /* 0x000fea0003800000 */
[----:B0-----:R-:W0:Y:S01]  /*a360*/  LDC R6, c[0x0][0x218] ;  /* 0x00008600ff067b82 */ /* 0x001e220000000800 */
[----:B-12---:R-:W-:Y:S01]  /*a370*/  CS2R R18, SRZ ;  /* 0x0000000000127805 */ /* 0x006fe2000001ff00 */
[----:B------:R-:W-:Y:S02]  /*a380*/  IMAD.MOV.U32 R0, RZ, RZ, RZ ;  /* 0x000000ffff007224 */ /* 0x000fe400078e00ff */
[----:B---34-:R-:W-:Y:S01]  /*a390*/  IMAD.MOV.U32 R16, RZ, RZ, RZ ;  /* 0x000000ffff107224 */ /* 0x018fe200078e00ff */
        /* <DEDUP_REMOVED lines=375> */
.L_x_8404:
        /* <DEDUP_REMOVED lines=22> */
.L_x_8409:
[----:B------:R-:W2:Y:S02]  /*bc70*/  LDG.E.U8 R0, desc[UR36][R2.64] ;  /* 0x0000002402007981 */ /* 0x000ea4000c1e1100 */
[----:B--2---:R-:W-:Y:S01]  /*bc80*/  I2FP.F32.U32 R0, R0 ;  /* 0x0000000000007245 */ /* 0x004fe20000201000 */
[----:B------:R-:W-:Y:S06]  /*bc90*/  BRA `(.L_x_8411) ;  /* 0x0000000c002c7947 */ /* 0x000fec0003800000 */
.L_x_8408:
        /* <DEDUP_REMOVED lines=9> */
.L_x_8413:
[----:B------:R-:W2:Y:S02]  /*bd30*/  LDG.E R0, desc[UR36][R2.64] ;  /* 0x0000002402007981 */ /* 0x000ea4000c1e1900 */
[----:B--2---:R-:W-:Y:S01]  /*bd40*/  I2FP.F32.S32 R0, R0 ;  /* 0x0000000000007245 */ /* 0x004fe20000201400 */
[----:B------:R-:W-:Y:S06]  /*bd50*/  BRA `(.L_x_8411) ;  /* 0x0000000800fc7947 */ /* 0x000fec0003800000 */
.L_x_8412:
[----:B------:R-:W2:Y:S02]  /*bd60*/  LDG.E.U16 R0, desc[UR36][R2.64] ;  /* 0x0000002402007981 */ /* 0x000ea4000c1e1500 */
[----:B--2---:R-:W0:Y:S01]  /*bd70*/  I2F.S16 R0, R0 ;  /* 0x0000000000007306 */ /* 0x004e220000101400 */
[----:B------:R-:W-:Y:S05]  /*bd80*/  BRA `(.L_x_8411) ;  /* 0x0000000800f07947 */ /* 0x000fea0003800000 */
.L_x_8407:
        /* <DEDUP_REMOVED lines=8> */
.L_x_8415:
[----:B------:R-:W2:Y:S02]  /*be10*/  LDG.E.U16 R0, desc[UR36][R2.64] ;  /* 0x0000002402007981 */ /* 0x000ea4000c1e1500 */
[----:B--2---:R-:W-:Y:S01]  /*be20*/  HADD2.F32 R0, -RZ, R0.H0_H0 ;  /* 0x20000000ff007230 */ /* 0x004fe20000004100 */
[----:B------:R-:W-:Y:S06]  /*be30*/  BRA `(.L_x_8411) ;  /* 0x0000000800c47947 */ /* 0x000fec0003800000 */
.L_x_8414:
        /* <DEDUP_REMOVED lines=8> */
.L_x_8417:
[----:B------:R-:W2:Y:S02]  /*bec0*/  LDG.E.U16 R0, desc[UR36][R2.64] ;  /* 0x0000002402007981 */ /* 0x000ea4000c1e1500 */
[----:B--2---:R-:W-:Y:S01]  /*bed0*/  HADD2.F32 R0, -RZ, R0.H0_H0 ;  /* 0x20000000ff007230 */ /* 0x004fe20000004100 */
[----:B------:R-:W-:Y:S06]  /*bee0*/  BRA `(.L_x_8411) ;  /* 0x0000000800987947 */ /* 0x000fec0003800000 */
.L_x_8416:
[----:B------:R-:W2:Y:S01]  /*bef0*/  LDG.E.64 R2, desc[UR36][R2.64] ;  /* 0x0000002402027981 */ /* 0x000ea2000c1e1b00 */
[----:B------:R-:W-:Y:S01]  /*bf00*/  UMOV UR4, 0xf0000000 ;  /* 0xf000000000047882 */ /* 0x000fe20000000000 */
[----:B------:R-:W-:Y:S01]  /*bf10*/  UMOV UR5, 0x380fffff ;  /* 0x380fffff00057882 */ /* 0x000fe20000000000 */
[----:B--2---:R-:W0:Y:S01]  /*bf20*/  F2F.F32.F64 R0, R2 ;  /* 0x0000000200007310 */ /* 0x004e220000301000 */
[----:B------:R-:W-:-:S14]  /*bf30*/  DSETP.GEU.AND P0, PT, |R2|, UR4, PT ;  /* 0x0000000402007e2a */ /* 0x000fdc000bf0e200 */
[----:B0-----:R-:W-:Y:S01]  /*bf40*/  @!P0 FMUL R0, R0, 1.175494350822287508e-38 ;  /* 0x0080000000008820 */ /* 0x001fe20000400000 */
[----:B------:R-:W-:Y:S06]  /*bf50*/  BRA `(.L_x_8411) ;  /* 0x00000008007c7947 */ /* 0x000fec0003800000 */
.L_x_8406:
        /* <DEDUP_REMOVED lines=12> */
.L_x_8420:
[----:B------:R-:W2:Y:S01]  /*c020*/  LDG.E.64 R2, desc[UR36][R2.64] ;  /* 0x0000002402027981 */ /* 0x000ea2000c1e1b00 */
[----:B------:R-:W-:Y:S01]  /*c030*/  UMOV UR4, 0xf0000000 ;  /* 0xf000000000047882 */ /* 0x000fe20000000000 */
[----:B------:R-:W-:Y:S01]  /*c040*/  UMOV UR5, 0x380fffff ;  /* 0x380fffff00057882 */ /* 0x000fe20000000000 */
[----:B--2---:R-:W0:Y:S01]  /*c050*/  F2F.F32.F64 R0, R2 ;  /* 0x0000000200007310 */ /* 0x004e220000301000 */
[----:B------:R-:W-:-:S14]  /*c060*/  DSETP.GEU.AND P0, PT, |R2|, UR4, PT ;  /* 0x0000000402007e2a */ /* 0x000fdc000bf0e200 */
[----:B0-----:R-:W-:Y:S01]  /*c070*/  @!P0 FMUL R0, R0, 1.175494350822287508e-38 ;  /* 0x0080000000008820 */ /* 0x001fe20000400000 */
[----:B------:R-:W-:Y:S06]  /*c080*/  BRA `(.L_x_8411) ;  /* 0x0000000800307947 */ /* 0x000fec0003800000 */
.L_x_8419:
        /* <DEDUP_REMOVED lines=26> */
.L_x_8422:
        /* <DEDUP_REMOVED lines=13> */
.L_x_8421:
[----:B------:R-:W2:Y:S02]  /*c300*/  LDG.E.U16 R0, desc[UR36][R2.64] ;  /* 0x0000002402007981 */ /* 0x000ea4000c1e1500 */
[----:B--2---:R-:W-:Y:S01]  /*c310*/  IMAD.U32 R0, R0, 0x10000, RZ ;  /* 0x0001000000007824 */ /* 0x004fe200078e00ff */
[----:B------:R-:W-:Y:S06]  /*c320*/  BRA `(.L_x_8411) ;  /* 0x0000000400887947 */ /* 0x000fec0003800000 */
.L_x_8418:
        /* <DEDUP_REMOVED lines=11> */
.L_x_8425:
        /* <DEDUP_REMOVED lines=20> */
.L_x_8427:
[----:B------:R-:W-:Y:S05]  /*c520*/  BSYNC B0 ;  /* 0x0000000000007941 */ /* 0x000fea0003800000 */
.L_x_8426:
[----:B------:R-:W-:Y:S01]  /*c530*/  LEA R3, R0, 0x3b800000, 0x17 ;  /* 0x3b80000000037811 */ /* 0x000fe200078eb8ff */
[----:B------:R-:W-:-:S05]  /*c540*/  IMAD.SHL.U32 R0, R2, 0x100000, RZ ;  /* 0x0010000002007824 */ /* 0x000fca00078e00ff */
[----:B------:R-:W-:Y:S01]  /*c550*/  LOP3.LUT R0, R3, R0, R4, 0xfe, !PT ;  /* 0x0000000003007212 */ /* 0x000fe200078efe04 */
[----:B------:R-:W-:Y:S06]  /*c560*/  BRA `(.L_x_8411) ;  /* 0x0000000000f87947 */ /* 0x000fec0003800000 */
.L_x_8424:
        /* <DEDUP_REMOVED lines=20> */
.L_x_8429:
[----:B------:R-:W-:Y:S05]  /*c6b0*/  BSYNC B0 ;  /* 0x0000000000007941 */ /* 0x000fea0003800000 */
.L_x_8428:
[----:B------:R-:W-:Y:S01]  /*c6c0*/  LEA R3, R0, 0x37800000, 0x17 ;  /* 0x3780000000037811 */ /* 0x000fe200078eb8ff */
[----:B------:R-:W-:-:S05]  /*c6d0*/  IMAD.SHL.U32 R0, R2, 0x200000, RZ ;  /* 0x0020000002007824 */ /* 0x000fca00078e00ff */
[----:B------:R-:W-:Y:S01]  /*c6e0*/  LOP3.LUT R0, R3, R0, R4, 0xfe, !PT ;  /* 0x0000000003007212 */ /* 0x000fe200078efe04 */
[----:B------:R-:W-:Y:S06]  /*c6f0*/  BRA `(.L_x_8411) ;  /* 0x0000000000947947 */ /* 0x000fec0003800000 */
.L_x_8423:
        /* <DEDUP_REMOVED lines=14> */
.L_x_8410:
        /* <DEDUP_REMOVED lines=16> */
.L_x_8432:
[----:B------:R-:W-:Y:S01]  /*c8e0*/  IMAD.MOV.U32 R0, RZ, RZ, RZ ;  /* 0x000000ffff007224 */ /* 0x000fe200078e00ff */
[----:B------:R-:W-:Y:S06]  /*c8f0*/  BRA `(.L_x_8411) ;  /* 0x0000000000147947 */ /* 0x000fec0003800000 */
.L_x_8431:
[----:B------:R-:W2:Y:S02]  /*c900*/  LDG.E.64 R2, desc[UR36][R2.64] ;  /* 0x0000002402027981 */ /* 0x000ea4000c1e1b00 */
[----:B--2---:R0:W1:Y:S01]  /*c910*/  I2F.U64 R0, R2 ;  /* 0x0000000200007312 */ /* 0x0040620000301000 */
[----:B------:R-:W-:Y:S05]  /*c920*/  BRA `(.L_x_8411) ;  /* 0x0000000000087947 */ /* 0x000fea0003800000 */
.L_x_8430:
[----:B------:R-:W2:Y:S02]  /*c930*/  LDG.E R0, desc[UR36][R2.64] ;  /* 0x0000002402007981 */ /* 0x000ea4000c1e1900 */
[----:B--2---:R-:W-:-:S07]  /*c940*/  I2FP.F32.U32 R0, R0 ;  /* 0x0000000000007245 */ /* 0x004fce0000201000 */
.L_x_8411:
[----:B------:R-:W-:Y:S05]  /*c950*/  BSYNC B6 ;  /* 0x0000000000067941 */ /* 0x000fea0003800000 */
.L_x_8405:
[----:B------:R-:W2:Y:S01]  /*c960*/  LDC.U8 R5, c[0x0][0x4fb] ;  /* 0x00013ec0ff057b82 */ /* 0x000ea20000000000 */
[----:B------:R-:W-:Y:S01]  /*c970*/  ULDC.64 UR4, c[0x0][0x4e8] ;  /* 0x00013a0000047ab9 */ /* 0x000fe20000000a00 */
[----:B------:R-:W-:Y:S01]  /*c980*/  BSSY B6, `(.L_x_8433) ;  /* 0x00000e0000067945 */ /* 0x000fe20003800000 */
[----:B01-3--:R-:W-:Y:S01]  /*c990*/  IADD3 R2, P0, R18, UR4, RZ ;  /* 0x0000000412027c10 */ /* 0x00bfe2000ff1e0ff */
[----:B--2-45:R-:W-:-:S04]  /*c9a0*/  IMAD.MOV.U32 R18, RZ, RZ, R0 ;  /* 0x000000ffff127224 */ /* 0x034fc800078e0000 */
        /* <DEDUP_REMOVED lines=15> */
.L_x_8437:
[----:B------:R-:W2:Y:S02]  /*caa0*/  LDG.E.U8 R2, desc[UR36][R2.64] ;  /* 0x0000002402027981 */ /* 0x000ea4000c1e1100 */
[----:B--2---:R-:W-:Y:S01]  /*cab0*/  I2FP.F32.U32 R25, R2 ;  /* 0x0000000200197245 */ /* 0x004fe20000201000 */
[----:B------:R-:W-:Y:S06]  /*cac0*/  BRA `(.L_x_8439) ;  /* 0x0000000c002c7947 */ /* 0x000fec0003800000 */
.L_x_8436:
        /* <DEDUP_REMOVED lines=9> */
.L_x_8441:
[----:B------:R-:W2:Y:S02]  /*cb60*/  LDG.E R2, desc[UR36][R2.64] ;  /* 0x0000002402027981 */ /* 0x000ea4000c1e1900 */
[----:B--2---:R-:W-:Y:S01]  /*cb70*/  I2FP.F32.S32 R25, R2 ;  /* 0x0000000200197245 */ /* 0x004fe20000201400 */
[----:B------:R-:W-:Y:S06]  /*cb80*/  BRA `(.L_x_8439) ;  /* 0x0000000800fc7947 */ /* 0x000fec0003800000 */
.L_x_8440:
[----:B------:R-:W2:Y:S02]  /*cb90*/  LDG.E.U16 R2, desc[UR36][R2.64] ;  /* 0x0000002402027981 */ /* 0x000ea4000c1e1500 */
[----:B--2---:R0:W1:Y:S01]  /*cba0*/  I2F.S16 R25, R2 ;  /* 0x0000000200197306 */ /* 0x0040620000101400 */
[----:B------:R-:W-:Y:S05]  /*cbb0*/  BRA `(.L_x_8439) ;  /* 0x0000000800f07947 */ /* 0x000fea0003800000 */
.L_x_8435:
        /* <DEDUP_REMOVED lines=8> */
.L_x_8443:
[----:B------:R-:W2:Y:S02]  /*cc40*/  LDG.E.U16 R2, desc[UR36][R2.64] ;  /* 0x0000002402027981 */ /* 0x000ea4000c1e1500 */
[----:B--2---:R-:W-:Y:S01]  /*cc50*/  HADD2.F32 R25, -RZ, R2.H0_H0 ;  /* 0x20000002ff197230 */ /* 0x004fe20000004100 */
[----:B------:R-:W-:Y:S06]  /*cc60*/  BRA `(.L_x_8439) ;  /* 0x0000000800c47947 */ /* 0x000fec0003800000 */
.L_x_8442:
        /* <DEDUP_REMOVED lines=8> */
.L_x_8445:
[----:B------:R-:W2:Y:S02]  /*ccf0*/  LDG.E.U16 R2, desc[UR36][R2.64] ;  /* 0x0000002402027981 */ /* 0x000ea4000c1e1500 */
[----:B--2---:R-:W-:Y:S01]  /*cd00*/  HADD2.F32 R25, -RZ, R2.H0_H0 ;  /* 0x20000002ff197230 */ /* 0x004fe20000004100 */
[----:B------:R-:W-:Y:S06]  /*cd10*/  BRA `(.L_x_8439) ;  /* 0x0000000800987947 */ /* 0x000fec0003800000 */
.L_x_8444:
[----:B------:R-:W2:Y:S01]  /*cd20*/  LDG.E.64 R2, desc[UR36][R2.64] ;  /* 0x0000002402027981 */ /* 0x000ea2000c1e1b00 */
[----:B------:R-:W-:Y:S01]  /*cd30*/  UMOV UR4, 0xf0000000 ;  /* 0xf000000000047882 */ /* 0x000fe20000000000 */
[----:B------:R-:W-:Y:S01]  /*cd40*/  UMOV UR5, 0x380fffff ;  /* 0x380fffff00057882 */ /* 0x000fe20000000000 */
[----:B--2---:R-:W0:Y:S01]  /*cd50*/  F2F.F32.F64 R25, R2 ;  /* 0x0000000200197310 */ /* 0x004e220000301000 */
[----:B------:R-:W-:-:S14]  /*cd60*/  DSETP.GEU.AND P0, PT, |R2|, UR4, PT ;  /* 0x0000000402007e2a */ /* 0x000fdc000bf0e200 */
[----:B0-----:R-:W-:Y:S01]  /*cd70*/  @!P0 FMUL R25, R25, 1.175494350822287508e-38 ;  /* 0x0080000019198820 */ /* 0x001fe20000400000 */
[----:B------:R-:W-:Y:S06]  /*cd80*/  BRA `(.L_x_8439) ;  /* 0x00000008007c7947 */ /* 0x000fec0003800000 */
.L_x_8434:
        /* <DEDUP_REMOVED lines=12> */
.L_x_8448:
[----:B------:R-:W2:Y:S01]  /*ce50*/  LDG.E.64 R2, desc[UR36][R2.64] ;  /* 0x0000002402027981 */ /* 0x000ea2000c1e1b00 */
[----:B------:R-:W-:Y:S01]  /*ce60*/  UMOV UR4, 0xf0000000 ;  /* 0xf000000000047882 */ /* 0x000fe20000000000 */
[----:B------:R-:W-:Y:S01]  /*ce70*/  UMOV UR5, 0x380fffff ;  /* 0x380fffff00057882 */ /* 0x000fe20000000000 */
[----:B--2---:R-:W0:Y:S01]  /*ce80*/  F2F.F32.F64 R25, R2 ;  /* 0x0000000200197310 */ /* 0x004e220000301000 */
[----:B------:R-:W-:-:S14]  /*ce90*/  DSETP.GEU.AND P0, PT, |R2|, UR4, PT ;  /* 0x0000000402007e2a */ /* 0x000fdc000bf0e200 */
[----:B0-----:R-:W-:Y:S01]  /*cea0*/  @!P0 FMUL R25, R25, 1.175494350822287508e-38 ;  /* 0x0080000019198820 */ /* 0x001fe20000400000 */
[----:B------:R-:W-:Y:S06]  /*ceb0*/  BRA `(.L_x_8439) ;  /* 0x0000000800307947 */ /* 0x000fec0003800000 */
.L_x_8447:
        /* <DEDUP_REMOVED lines=26> */
.L_x_8450:
        /* <DEDUP_REMOVED lines=13> */
.L_x_8449:
[----:B------:R-:W2:Y:S02]  /*d130*/  LDG.E.U16 R2, desc[UR36][R2.64] ;  /* 0x0000002402027981 */ /* 0x000ea4000c1e1500 */
[----:B--2---:R-:W-:Y:S01]  /*d140*/  IMAD.U32 R25, R2, 0x10000, RZ ;  /* 0x0001000002197824 */ /* 0x004fe200078e00ff */
[----:B------:R-:W-:Y:S06]  /*d150*/  BRA `(.L_x_8439) ;  /* 0x0000000400887947 */ /* 0x000fec0003800000 */
.L_x_8446:
        /* <DEDUP_REMOVED lines=11> */
.L_x_8453:
        /* <DEDUP_REMOVED lines=20> */
.L_x_8455:
[----:B------:R-:W-:Y:S05]  /*d350*/  BSYNC B0 ;  /* 0x0000000000007941 */ /* 0x000fea0003800000 */
.L_x_8454:
[----:B------:R-:W-:Y:S01]  /*d360*/  IMAD.SHL.U32 R2, R2, 0x100000, RZ ;  /* 0x0010000002027824 */ /* 0x000fe200078e00ff */
[----:B------:R-:W-:-:S04]  /*d370*/  LEA R0, R0, 0x3b800000, 0x17 ;  /* 0x3b80000000007811 */ /* 0x000fc800078eb8ff */
[----:B------:R-:W-:Y:S01]  /*d380*/  LOP3.LUT R25, R0, R2, R25, 0xfe, !PT ;  /* 0x0000000200197212 */ /* 0x000fe200078efe19 */
[----:B------:R-:W-:Y:S06]  /*d390*/  BRA `(.L_x_8439) ;  /* 0x0000000000f87947 */ /* 0x000fec0003800000 */
.L_x_8452:
        /* <DEDUP_REMOVED lines=20> */
.L_x_8457:
[----:B------:R-:W-:Y:S05]  /*d4e0*/  BSYNC B0 ;  /* 0x0000000000007941 */ /* 0x000fea0003800000 */
.L_x_8456:
[----:B------:R-:W-:Y:S01]  /*d4f0*/  IMAD.SHL.U32 R2, R2, 0x200000, RZ ;  /* 0x0020000002027824 */ /* 0x000fe200078e00ff */
[----:B------:R-:W-:-:S04]  /*d500*/  LEA R0, R0, 0x37800000, 0x17 ;  /* 0x3780000000007811 */ /* 0x000fc800078eb8ff */
[----:B------:R-:W-:Y:S01]  /*d510*/  LOP3.LUT R25, R0, R2, R25, 0xfe, !PT ;  /* 0x0000000200197212 */ /* 0x000fe200078efe19 */
[----:B------:R-:W-:Y:S06]  /*d520*/  BRA `(.L_x_8439) ;  /* 0x0000000000947947 */ /* 0x000fec0003800000 */
.L_x_8451:
        /* <DEDUP_REMOVED lines=14> */
.L_x_8438:
        /* <DEDUP_REMOVED lines=16> */
.L_x_8460:
[----:B------:R-:W-:Y:S01]  /*d710*/  IMAD.MOV.U32 R25, RZ, RZ, RZ ;  /* 0x000000ffff197224 */ /* 0x000fe200078e00ff */
[----:B------:R-:W-:Y:S06]  /*d720*/  BRA `(.L_x_8439) ;  /* 0x0000000000147947 */ /* 0x000fec0003800000 */
.L_x_8459:
[----:B------:R-:W2:Y:S02]  /*d730*/  LDG.E.64 R2, desc[UR36][R2.64] ;  /* 0x0000002402027981 */ /* 0x000ea4000c1e1b00 */
[----:B--2---:R0:W1:Y:S01]  /*d740*/  I2F.U64 R25, R2 ;  /* 0x0000000200197312 */ /* 0x0040620000301000 */
[----:B------:R-:W-:Y:S05]  /*d750*/  BRA `(.L_x_8439) ;  /* 0x0000000000087947 */ /* 0x000fea0003800000 */
.L_x_8458:
[----:B------:R-:W2:Y:S02]  /*d760*/  LDG.E R2, desc[UR36][R2.64] ;  /* 0x0000002402027981 */ /* 0x000ea4000c1e1900 */
[----:B--2---:R-:W-:-:S07]  /*d770*/  I2FP.F32.U32 R25, R2 ;  /* 0x0000000200197245 */ /* 0x004fce0000201000 */
.L_x_8439:
[----:B------:R-:W-:Y:S05]  /*d780*/  BSYNC B6 ;  /* 0x0000000000067941 */ /* 0x000fea0003800000 */
.L_x_8433:
        /* <DEDUP_REMOVED lines=19> */
.L_x_8465:
[----:B------:R-:W2:Y:S02]  /*d8c0*/  LDG.E.U8 R0, desc[UR36][R2.64] ;  /* 0x0000002402007981 */ /* 0x000ea4000c1e1100 */
[----:B--2---:R-:W-:Y:S01]  /*d8d0*/  I2FP.F32.U32 R0, R0 ;  /* 0x0000000000007245 */ /* 0x004fe20000201000 */
[----:B------:R-:W-:Y:S06]  /*d8e0*/  BRA `(.L_x_8467) ;  /* 0x0000000c002c7947 */ /* 0x000fec0003800000 */
.L_x_8464:
        /* <DEDUP_REMOVED lines=9> */
.L_x_8469:
[----:B------:R-:W2:Y:S02]  /*d980*/  LDG.E R0, desc[UR36][R2.64] ;  /* 0x0000002402007981 */ /* 0x000ea4000c1e1900 */
[----:B--2---:R-:W-:Y:S01]  /*d990*/  I2FP.F32.S32 R0, R0 ;  /* 0x0000000000007245 */ /* 0x004fe20000201400 */
[----:B------:R-:W-:Y:S06]  /*d9a0*/  BRA `(.L_x_8467) ;  /* 0x0000000800fc7947 */ /* 0x000fec0003800000 */
.L_x_8468:
[----:B------:R-:W2:Y:S02]  /*d9b0*/  LDG.E.U16 R0, desc[UR36][R2.64] ;  /* 0x0000002402007981 */ /* 0x000ea4000c1e1500 */
[----:B--2---:R-:W4:Y:S01]  /*d9c0*/  I2F.S16 R0, R0 ;  /* 0x0000000000007306 */ /* 0x004f220000101400 */
[----:B------:R-:W-:Y:S05]  /*d9d0*/  BRA `(.L_x_8467) ;  /* 0x0000000800f07947 */ /* 0x000fea0003800000 */
.L_x_8463:
        /* <DEDUP_REMOVED lines=8> */
.L_x_8471:
[----:B------:R-:W2:Y:S02]  /*da60*/  LDG.E.U16 R0, desc[UR36][R2.64] ;  /* 0x0000002402007981 */ /* 0x000ea4000c1e1500 */
[----:B--2---:R-:W-:Y:S01]  /*da70*/  HADD2.F32 R0, -RZ, R0.H0_H0 ;  /* 0x20000000ff007230 */ /* 0x004fe20000004100 */
[----:B------:R-:W-:Y:S06]  /*da80*/  BRA `(.L_x_8467) ;  /* 0x0000000800c47947 */ /* 0x000fec0003800000 */
.L_x_8470:
        /* <DEDUP_REMOVED lines=8> */
.L_x_8473:
[----:B------:R-:W2:Y:S02]  /*db10*/  LDG.E.U16 R0, desc[UR36][R2.64] ;  /* 0x0000002402007981 */ /* 0x000ea4000c1e1500 */
[----:B--2---:R-:W-:Y:S01]  /*db20*/  HADD2.F32 R0, -RZ, R0.H0_H0 ;  /* 0x20000000ff007230 */ /* 0x004fe20000004100 */
[----:B------:R-:W-:Y:S06]  /*db30*/  BRA `(.L_x_8467) ;  /* 0x0000000800987947 */ /* 0x000fec0003800000 */
.L_x_8472:
[----:B------:R-:W2:Y:S01]  /*db40*/  LDG.E.64 R2, desc[UR36][R2.64] ;  /* 0x0000002402027981 */ /* 0x000ea2000c1e1b00 */
[----:B------:R-:W-:Y:S01]  /*db50*/  UMOV UR4, 0xf0000000 ;  /* 0xf000000000047882 */ /* 0x000fe20000000000 */
[----:B------:R-:W-:Y:S01]  /*db60*/  UMOV UR5, 0x380fffff ;  /* 0x380fffff00057882 */ /* 0x000fe20000000000 */
[----:B--2---:R-:W0:Y:S01]  /*db70*/  F2F.F32.F64 R0, R2 ;  /* 0x0000000200007310 */ /* 0x004e220000301000 */
[----:B------:R-:W-:-:S14]  /*db80*/  DSETP.GEU.AND P0, PT, |R2|, UR4, PT ;  /* 0x0000000402007e2a */ /* 0x000fdc000bf0e200 */
[----:B0-----:R-:W-:Y:S01]  /*db90*/  @!P0 FMUL R0, R0, 1.175494350822287508e-38 ;  /* 0x0080000000008820 */ /* 0x001fe20000400000 */
[----:B------:R-:W-:Y:S06]  /*dba0*/  BRA `(.L_x_8467) ;  /* 0x00000008007c7947 */ /* 0x000fec0003800000 */
.L_x_8462:
        /* <DEDUP_REMOVED lines=12> */
.L_x_8476:
[----:B------:R-:W2:Y:S01]  /*dc70*/  LDG.E.64 R2, desc[UR36][R2.64] ;  /* 0x0000002402027981 */ /* 0x000ea2000c1e1b00 */
[----:B------:R-:W-:Y:S01]  /*dc80*/  UMOV UR4, 0xf0000000 ;  /* 0xf000000000047882 */ /* 0x000fe20000000000 */
[----:B------:R-:W-:Y:S01]  /*dc90*/  UMOV UR5, 0x380fffff ;  /* 0x380fffff00057882 */ /* 0x000fe20000000000 */
[----:B--2---:R-:W0:Y:S01]  /*dca0*/  F2F.F32.F64 R0, R2 ;  /* 0x0000000200007310 */ /* 0x004e220000301000 */
[----:B------:R-:W-:-:S14]  /*dcb0*/  DSETP.GEU.AND P0, PT, |R2|, UR4, PT ;  /* 0x0000000402007e2a */ /* 0x000fdc000bf0e200 */
[----:B0-----:R-:W-:Y:S01]  /*dcc0*/  @!P0 FMUL R0, R0, 1.175494350822287508e-38 ;  /* 0x0080000000008820 */ /* 0x001fe20000400000 */
[----:B------:R-:W-:Y:S06]  /*dcd0*/  BRA `(.L_x_8467) ;  /* 0x0000000800307947 */ /* 0x000fec0003800000 */
.L_x_8475:
        /* <DEDUP_REMOVED lines=26> */
.L_x_8478:
        /* <DEDUP_REMOVED lines=13> */
.L_x_8477:
[----:B------:R-:W2:Y:S02]  /*df50*/  LDG.E.U16 R0, desc[UR36][R2.64] ;  /* 0x0000002402007981 */ /* 0x000ea4000c1e1500 */
[----:B--2---:R-:W-:Y:S01]  /*df60*/  IMAD.U32 R0, R0, 0x10000, RZ ;  /* 0x0001000000007824 */ /* 0x004fe200078e00ff */
[----:B------:R-:W-:Y:S06]  /*df70*/  BRA `(.L_x_8467) ;  /* 0x0000000400887947 */ /* 0x000fec0003800000 */
.L_x_8474:
        /* <DEDUP_REMOVED lines=11> */
.L_x_8481:
        /* <DEDUP_REMOVED lines=20> */
.L_x_8483:
[----:B------:R-:W-:Y:S05]  /*e170*/  BSYNC B0 ;  /* 0x0000000000007941 */ /* 0x000fea0003800000 */
.L_x_8482:
[----:B------:R-:W-:Y:S01]  /*e180*/  LEA R3, R0, 0x3b800000, 0x17 ;  /* 0x3b80000000037811 */ /* 0x000fe200078eb8ff */
[----:B------:R-:W-:-:S05]  /*e190*/  IMAD.SHL.U32 R0, R2, 0x100000, RZ ;  /* 0x0010000002007824 */ /* 0x000fca00078e00ff */
[----:B------:R-:W-:Y:S01]  /*e1a0*/  LOP3.LUT R0, R3, R0, R4, 0xfe, !PT ;  /* 0x0000000003007212 */ /* 0x000fe200078efe04 */
[----:B------:R-:W-:Y:S06]  /*e1b0*/  BRA `(.L_x_8467) ;  /* 0x0000000000f87947 */ /* 0x000fec0003800000 */
.L_x_8480:
        /* <DEDUP_REMOVED lines=20> */
.L_x_8485:
[----:B------:R-:W-:Y:S05]  /*e300*/  BSYNC B0 ;  /* 0x0000000000007941 */ /* 0x000fea0003800000 */
.L_x_8484:
[----:B------:R-:W-:Y:S01]  /*e310*/  LEA R3, R0, 0x37800000, 0x17 ;  /* 0x3780000000037811 */ /* 0x000fe200078eb8ff */
[----:B------:R-:W-:-:S05]  /*e320*/  IMAD.SHL.U32 R0, R2, 0x200000, RZ ;  /* 0x0020000002007824 */ /* 0x000fca00078e00ff */
[----:B------:R-:W-:Y:S01]  /*e330*/  LOP3.LUT R0, R3, R0, R4, 0xfe, !PT ;  /* 0x0000000003007212 */ /* 0x000fe200078efe04 */
[----:B------:R-:W-:Y:S06]  /*e340*/  BRA `(.L_x_8467) ;  /* 0x0000000000947947 */ /* 0x000fec0003800000 */
.L_x_8479:
        /* <DEDUP_REMOVED lines=14> */
.L_x_8466:
        /* <DEDUP_REMOVED lines=16> */
.L_x_8488:
[----:B------:R-:W-:Y:S01]  /*e530*/  IMAD.MOV.U32 R0, RZ, RZ, RZ ;  /* 0x000000ffff007224 */ /* 0x000fe200078e00ff */
[----:B------:R-:W-:Y:S06]  /*e540*/  BRA `(.L_x_8467) ;  /* 0x0000000000147947 */ /* 0x000fec0003800000 */
.L_x_8487:
[----:B------:R-:W2:Y:S02]  /*e550*/  LDG.E.64 R2, desc[UR36][R2.64] ;  /* 0x0000002402027981 */ /* 0x000ea4000c1e1b00 */
[----:B--2---:R0:W1:Y:S01]  /*e560*/  I2F.U64 R0, R2 ;  /* 0x0000000200007312 */ /* 0x0040620000301000 */
[----:B------:R-:W-:Y:S05]  /*e570*/  BRA `(.L_x_8467) ;  /* 0x0000000000087947 */ /* 0x000fea0003800000 */
.L_x_8486:
[----:B------:R-:W2:Y:S02]  /*e580*/  LDG.E R0, desc[UR36][R2.64] ;  /* 0x0000002402007981 */ /* 0x000ea4000c1e1900 */
[----:B--2---:R-:W-:-:S07]  /*e590*/  I2FP.F32.U32 R0, R0 ;  /* 0x0000000000007245 */ /* 0x004fce0000201000 */
.L_x_8467:
[----:B------:R-:W-:Y:S05]  /*e5a0*/  BSYNC B6 ;  /* 0x0000000000067941 */ /* 0x000fea0003800000 */
.L_x_8461:
[----:B------:R-:W0:Y:S02]  /*e5b0*/  LDC.U8 R4, c[0x0][0x4f9] ;  /* 0x00013e40ff047b82 */ /* 0x000e240000000000 */
[----:B012345:R-:W-:Y:S01]  /*e5c0*/  IMAD.MOV.U32 R2, RZ, RZ, R0 ;  /* 0x000000ffff027224 */ /* 0x03ffe200078e0000 */
[----:B------:R-:W-:Y:S02]  /*e5d0*/  FSETP.GTU.FTZ.AND P2, PT, |R18|, +INF , PT ;  /* 0x7f8000001200780b */ /* 0x000fe40003f5c200 */
[C---:B------:R-:W-:Y:S02]  /*e5e0*/  FMNMX.FTZ R0, R25.reuse, R18, !PT ;  /* 0x0000001219007209 */ /* 0x040fe40007810000 */
        /* <DEDUP_REMOVED lines=18> */
.L_x_8492:
[----:B------:R-:W0:Y:S02]  /*e710*/  F2I.S64.TRUNC R18, R18 ;  /* 0x0000001200127311 */ /* 0x000e24000020d900 */
[----:B0-----:R-:W-:-:S05]  /*e720*/  IMAD.MOV.U32 R3, RZ, RZ, R18 ;  /* 0x000000ffff037224 */ /* 0x001fca00078e0012 */
[----:B------:R0:W-:Y:S01]  /*e730*/  STG.E.U8 desc[UR36][R16.64], R3 ;  /* 0x0000000310007986 */ /* 0x0001e2000c101124 */
[----:B------:R-:W-:Y:S05]  /*e740*/  BRA `(.L_x_8494) ;  /* 0x0000000c00407947 */ /* 0x000fea0003800000 */
.L_x_8491:
        /* <DEDUP_REMOVED lines=9> */
.L_x_8496:
[----:B------:R-:W0:Y:S02]  /*e7e0*/  F2I.FTZ.TRUNC.NTZ R3, R18 ;  /* 0x0000001200037305 */ /* 0x000e24000021f100 */
[----:B0-----:R0:W-:Y:S01]  /*e7f0*/  STG.E desc[UR36][R16.64], R3 ;  /* 0x0000000310007986 */ /* 0x0011e2000c101924 */
[----:B------:R-:W-:Y:S05]  /*e800*/  BRA `(.L_x_8494) ;  /* 0x0000000c00107947 */ /* 0x000fea0003800000 */
.L_x_8495:
[----:B------:R-:W0:Y:S02]  /*e810*/  F2I.FTZ.TRUNC.NTZ R3, R18 ;  /* 0x0000001200037305 */ /* 0x000e24000021f100 */
[----:B0-----:R0:W-:Y:S01]  /*e820*/  STG.E.U16 desc[UR36][R16.64], R3 ;  /* 0x0000000310007986 */ /* 0x0011e2000c101524 */
[----:B------:R-:W-:Y:S05]  /*e830*/  BRA `(.L_x_8494) ;  /* 0x0000000c00047947 */ /* 0x000fea0003800000 */
.L_x_8490:
        /* <DEDUP_REMOVED lines=8> */
.L_x_8498:
[----:B------:R-:W-:-:S05]  /*e8c0*/  F2FP.F16.F32.PACK_AB R18, RZ, R18 ;  /* 0x00000012ff12723e */ /* 0x000fca00000000ff */
[----:B------:R1:W-:Y:S01]  /*e8d0*/  STG.E.U16 desc[UR36][R16.64], R18 ;  /* 0x0000001210007986 */ /* 0x0003e2000c101524 */
[----:B------:R-:W-:Y:S05]  /*e8e0*/  BRA `(.L_x_8494) ;  /* 0x0000000800d87947 */ /* 0x000fea0003800000 */
.L_x_8497:
        /* <DEDUP_REMOVED lines=9> */
.L_x_8500:
[----:B------:R-:W-:-:S04]  /*e980*/  F2FP.F16.F32.PACK_AB R3, RZ, R18 ;  /* 0x00000012ff03723e */ /* 0x000fc800000000ff */
[----:B------:R-:W-:-:S05]  /*e990*/  PRMT R3, R3, 0x5410, RZ ;  /* 0x0000541003037816 */ /* 0x000fca00000000ff */
[----:B------:R4:W-:Y:S01]  /*e9a0*/  STG.E desc[UR36][R16.64], R3 ;  /* 0x0000000310007986 */ /* 0x0009e2000c101924 */
[----:B------:R-:W-:Y:S05]  /*e9b0*/  BRA `(.L_x_8494) ;  /* 0x0000000800a47947 */ /* 0x000fea0003800000 */
.L_x_8499:
[----:B------:R-:W-:-:S06]  /*e9c0*/  FMUL.FTZ R2, R18, 1 ;  /* 0x3f80000012027820 */ /* 0x000fcc0000410000 */
[----:B------:R-:W0:Y:S02]  /*e9d0*/  F2F.F64.F32 R2, R2 ;  /* 0x0000000200027310 */ /* 0x000e240000201800 */
[----:B0-----:R2:W-:Y:S01]  /*e9e0*/  STG.E.64 desc[UR36][R16.64], R2 ;  /* 0x0000000210007986 */ /* 0x0015e2000c101b24 */
[----:B------:R-:W-:Y:S05]  /*e9f0*/  BRA `(.L_x_8494) ;  /* 0x0000000800947947 */ /* 0x000fea0003800000 */
.L_x_8489:
        /* <DEDUP_REMOVED lines=12> */
.L_x_8503:
[----:B------:R-:W-:Y:S01]  /*eac0*/  FMUL.FTZ R4, R18, 1 ;  /* 0x3f80000012047820 */ /* 0x000fe20000410000 */
[----:B------:R-:W-:-:S05]  /*ead0*/  CS2R R6, SRZ ;  /* 0x0000000000067805 */ /* 0x000fca000001ff00 */
[----:B------:R-:W0:Y:S02]  /*eae0*/  F2F.F64.F32 R4, R4 ;  /* 0x0000000400047310 */ /* 0x000e240000201800 */
[----:B0-----:R0:W-:Y:S01]  /*eaf0*/  STG.E.128 desc[UR36][R16.64], R4 ;  /* 0x0000000410007986 */ /* 0x0011e2000c101d24 */
[----:B------:R-:W-:Y:S05]  /*eb00*/  BRA `(.L_x_8494) ;  /* 0x0000000800507947 */ /* 0x000fea0003800000 */
.L_x_8502:
        /* <DEDUP_REMOVED lines=20> */
.L_x_8507:
[----:B------:R-:W-:Y:S05]  /*ec50*/  BSYNC B0 ;  /* 0x0000000000007941 */ /* 0x000fea0003800000 */
.L_x_8506:
[----:B------:R-:W-:-:S05]  /*ec60*/  LOP3.LUT R5, R0, R5, RZ, 0xfc, !PT ;  /* 0x0000000500057212 */ /* 0x000fca00078efcff */
[----:B------:R0:W-:Y:S01]  /*ec70*/  STG.E.U8 desc[UR36][R16.64], R5 ;  /* 0x0000000510007986 */ /* 0x0001e2000c101124 */
[----:B------:R-:W-:Y:S05]  /*ec80*/  BRA `(.L_x_8494) ;  /* 0x0000000400f07947 */ /* 0x000fea0003800000 */
.L_x_8505:
        /* <DEDUP_REMOVED lines=12> */
.L_x_8509:
[----:B------:R-:W-:Y:S01]  /*ed50*/  IMAD.MOV.U32 R0, RZ, RZ, 0x7f ;  /* 0x0000007fff007424 */ /* 0x000fe200078e00ff */
[----:B------:R-:W-:-:S04]  /*ed60*/  ISETP.GT.U32.AND P0, PT, R2, 0x7f800000, PT ;  /* 0x7f8000000200780c */ /* 0x000fc80003f04070 */
[----:B------:R-:W-:-:S09]  /*ed70*/  SEL R0, R0, 0x7c, P0 ;  /* 0x0000007c00007807 */ /* 0x000fd20000000000 */
.L_x_8510:
[----:B------:R-:W-:Y:S05]  /*ed80*/  BSYNC B0 ;  /* 0x0000000000007941 */ /* 0x000fea0003800000 */
.L_x_8508:
[----:B------:R-:W-:-:S04]  /*ed90*/  LOP3.LUT R18, R18, 0x80000000, RZ, 0xc0, !PT ;  /* 0x8000000012127812 */ /* 0x000fc800078ec0ff */
[----:B------:R-:W-:-:S04]  /*eda0*/  SHF.R.U32.HI R3, RZ, 0x18, R18 ;  /* 0x00000018ff037819 */ /* 0x000fc80000011612 */
[----:B------:R-:W-:-:S05]  /*edb0*/  LOP3.LUT R3, R0, R3, RZ, 0xfc, !PT ;  /* 0x0000000300037212 */ /* 0x000fca00078efcff */
[----:B------:R0:W-:Y:S01]  /*edc0*/  STG.E.U8 desc[UR36][R16.64], R3 ;  /* 0x0000000310007986 */ /* 0x0001e2000c101124 */
[----:B------:R-:W-:Y:S05]  /*edd0*/  BRA `(.L_x_8494) ;  /* 0x00000004009c7947 */ /* 0x000fea0003800000 */
.L_x_8504:
[----:B------:R-:W-:-:S05]  /*ede0*/  F2FP.BF16.F32.PACK_AB R18, RZ, R18 ;  /* 0x00000012ff12723e */ /* 0x000fca00000010ff */
[----:B------:R0:W-:Y:S01]  /*edf0*/  STG.E.U16 desc[UR36][R16.64], R18 ;  /* 0x0000001210007986 */ /* 0x0001e2000c101524 */
[----:B------:R-:W-:Y:S05]  /*ee00*/  BRA `(.L_x_8494) ;  /* 0x0000000400907947 */ /* 0x000fea0003800000 */
.L_x_8501:
        /* <DEDUP_REMOVED lines=11> */
.L_x_8513:
        /* <DEDUP_REMOVED lines=16> */
.L_x_8516:
[----:B------:R-:W-:-:S04]  /*efc0*/  LOP3.LUT R18, R18, 0x80000000, RZ, 0xc0, !PT ;  /* 0x8000000012127812 */ /* 0x000fc800078ec0ff */
[----:B------:R-:W-:-:S04]  /*efd0*/  SHF.R.U32.HI R3, RZ, 0x18, R18 ;  /* 0x00000018ff037819 */ /* 0x000fc80000011612 */
[----:B------:R-:W-:-:S04]  /*efe0*/  LOP3.LUT R0, R0, R3, RZ, 0xfc, !PT ;  /* 0x0000000300007212 */ /* 0x000fc800078efcff */
[----:B------:R-:W-:-:S07]  /*eff0*/  PRMT R8, R0, 0x7610, R8 ;  /* 0x0000761000087816 */ /* 0x000fce0000000008 */
.L_x_8515:
[----:B------:R-:W-:Y:S05]  /*f000*/  BSYNC B0 ;  /* 0x0000000000007941 */ /* 0x000fea0003800000 */
.L_x_8514:
[----:B------:R0:W-:Y:S01]  /*f010*/  STG.E.U8 desc[UR36][R16.64], R8 ;  /* 0x0000000810007986 */ /* 0x0001e2000c101124 */
[----:B------:R-:W-:Y:S05]  /*f020*/  BRA `(.L_x_8494) ;  /* 0x0000000400087947 */ /* 0x000fea0003800000 */
.L_x_8512:
        /* <DEDUP_REMOVED lines=16> */
.L_x_8519:
[----:B------:R-:W-:-:S04]  /*f130*/  LOP3.LUT R18, R18, 0x80000000, RZ, 0xc0, !PT ;  /* 0x8000000012127812 */ /* 0x000fc800078ec0ff */
[----:B------:R-:W-:-:S04]  /*f140*/  SHF.R.U32.HI R3, RZ, 0x18, R18 ;  /* 0x00000018ff037819 */ /* 0x000fc80000011612 */
[----:B------:R-:W-:-:S04]  /*f150*/  LOP3.LUT R0, R0, R3, RZ, 0xfc, !PT ;  /* 0x0000000300007212 */ /* 0x000fc800078efcff */
[----:B------:R-:W-:-:S07]  /*f160*/  PRMT R8, R0, 0x7610, R8 ;  /* 0x0000761000087816 */ /* 0x000fce0000000008 */
.L_x_8518:
[----:B------:R-:W-:Y:S05]  /*f170*/  BSYNC B0 ;  /* 0x0000000000007941 */ /* 0x000fea0003800000 */
.L_x_8517:
[----:B------:R0:W-:Y:S01]  /*f180*/  STG.E.U8 desc[UR36][R16.64], R8 ;  /* 0x0000000810007986 */ /* 0x0001e2000c101124 */
[----:B------:R-:W-:Y:S05]  /*f190*/  BRA `(.L_x_8494) ;  /* 0x0000000000ac7947 */ /* 0x000fea0003800000 */
.L_x_8511:
        /* <DEDUP_REMOVED lines=21> */
.L_x_8493:
        /* <DEDUP_REMOVED lines=16> */
.L_x_8522:
[----:B------:R-:W-:Y:S05]  /*f3f0*/  BRA `(.L_x_8494) ;  /* 0x0000000000147947 */ /* 0x000fea0003800000 */
.L_x_8521:
[----:B------:R-:W0:Y:S02]  /*f400*/  F2I.U64.TRUNC R18, R18 ;  /* 0x0000001200127311 */ /* 0x000e24000020d800 */
[----:B0-----:R0:W-:Y:S01]  /*f410*/  STG.E.64 desc[UR36][R16.64], R18 ;  /* 0x0000001210007986 */ /* 0x0011e2000c101b24 */
[----:B------:R-:W-:Y:S05]  /*f420*/  BRA `(.L_x_8494) ;  /* 0x0000000000087947 */ /* 0x000fea0003800000 */
.L_x_8520:
[----:B------:R-:W0:Y:S02]  /*f430*/  F2I.FTZ.U32.TRUNC.NTZ R3, R18 ;  /* 0x0000001200037305 */ /* 0x000e24000021f000 */
[----:B0-----:R0:W-:Y:S02]  /*f440*/  STG.E desc[UR36][R16.64], R3 ;  /* 0x0000000310007986 */ /* 0x0011e4000c101924 */
.L_x_8494:
[----:B------:R-:W-:-:S07]  /*f450*/  VIADD R23, R23, 0x80 ;  /* 0x0000008017177836 */ /* 0x000fce0000000000 */
.L_x_8403:
[----:B------:R-:W-:Y:S05]  /*f460*/  BSYNC B7 ;  /* 0x0000000000077941 */ /* 0x000fea0003800000 */
.L_x_8402:
[----:B------:R-:W-:Y:S02]  /*f470*/  ULDC UR4, c[0x0][0x210] ;  /* 0x0000840000047ab9 */ /* 0x000fe40000000800 */
[----:B------:R-:W-:-:S13]  /*f480*/  ISETP.GE.AND P0, PT, R23, UR4, PT ;  /* 0x0000000417007c0c */ /* 0x000fda000bf06270 */
[----:B------:R-:W-:Y:S05]  /*f490*/  @P0 EXIT ;  /* 0x000000000000094d */ /* 0x000fea0003800000 */
[----:B0-----:R-:W0:Y:S01]  /*f4a0*/  LDC R6, c[0x0][0x218] ;  /* 0x00008600ff067b82 */ /* 0x001e220000000800 */
[----:B-123--:R-:W-:Y:S01]  /*f4b0*/  CS2R R18, SRZ ;  /* 0x0000000000127805 */ /* 0x00efe2000001ff00 */
[----:B------:R-:W-:Y:S02]  /*f4c0*/  IMAD.MOV.U32 R0, RZ, RZ, RZ ;  /* 0x000000ffff007224 */ /* 0x000fe400078e00ff */
[----:B----4-:R-:W-:Y:S01]  /*f4d0*/  IMAD.MOV.U32 R16, RZ, RZ, RZ ;  /* 0x000000ffff107224 */ /* 0x010fe200078e00ff */
        /* <DEDUP_REMOVED lines=375> */
.L_x_8523:
        /* <DEDUP_REMOVED lines=22> */
.L_x_8528:
[----:B------:R-:W2:Y:S02]  /*10db0*/  LDG.E.U8 R0, desc[UR36][R2.64] ;  /* 0x0000002402007981 */ /* 0x000ea4000c1e1100 */
[----:B--2---:R-:W-:Y:S01]  /*10dc0*/  I2FP.F32.U32 R0, R0 ;  /* 0x0000000000007245 */ /* 0x004fe20000201000 */
[----:B------:R-:W-:Y:S06]  /*10dd0*/  BRA `(.L_x_8530) ;  /* 0x0000000c002c7947 */ /* 0x000fec0003800000 */
.L_x_8527:
        /* <DEDUP_REMOVED lines=9> */
.L_x_8532:
[----:B------:R-:W2:Y:S02]  /*10e70*/  LDG.E R0, desc[UR36][R2.64] ;  /* 0x0000002402007981 */ /* 0x000ea4000c1e1900 */
[----:B--2---:R-:W-:Y:S01]  /*10e80*/  I2FP.F32.S32 R0, R0 ;  /* 0x0000000000007245 */ /* 0x004fe20000201400 */
[----:B------:R-:W-:Y:S06]  /*10e90*/  BRA `(.L_x_8530) ;  /* 0x0000000800fc7947 */ /* 0x000fec0003800000 */
.L_x_8531:
[----:B------:R-:W2:Y:S02]  /*10ea0*/  LDG.E.U16 R0, desc[UR36][R2.64] ;  /* 0x0000002402007981 */ /* 0x000ea4000c1e1500 */
[----:B--2---:R-:W1:Y:S01]  /*10eb0*/  I2F.S16 R0, R0 ;  /* 0x0000000000007306 */ /* 0x004e620000101400 */
[----:B------:R-:W-:Y:S05]  /*10ec0*/  BRA `(.L_x_8530) ;  /* 0x0000000800f07947 */ /* 0x000fea0003800000 */
.L_x_8526:
        /* <DEDUP_REMOVED lines=8> */
.L_x_8534:
[----:B------:R-:W2:Y:S02]  /*10f50*/  LDG.E.U16 R0, desc[UR36][R2.64] ;  /* 0x0000002402007981 */ /* 0x000ea4000c1e1500 */
[----:B--2---:R-:W-:Y:S01]  /*10f60*/  HADD2.F32 R0, -RZ, R0.H0_H0 ;  /* 0x20000000ff007230 */ /* 0x004fe20000004100 */
[----:B------:R-:W-:Y:S06]  /*10f70*/  BRA `(.L_x_8530) ;  /* 0x0000000800c47947 */ /* 0x000fec0003800000 */
.L_x_8533:
        /* <DEDUP_REMOVED lines=8> */
.L_x_8536:
[----:B------:R-:W2:Y:S02]  /*11000*/  LDG.E.U16 R0, desc[UR36][R2.64] ;  /* 0x0000002402007981 */ /* 0x000ea4000c1e1500 */
[----:B--2---:R-:W-:Y:S01]  /*11010*/  HADD2.F32 R0, -RZ, R0.H0_H0 ;  /* 0x20000000ff007230 */ /* 0x004fe20000004100 */
[----:B------:R-:W-:Y:S06]  /*11020*/  BRA `(.L_x_8530) ;  /* 0x0000000800987947 */ /* 0x000fec0003800000 */
.L_x_8535:
[----:B------:R-:W2:Y:S01]  /*11030*/  LDG.E.64 R2, desc[UR36][R2.64] ;  /* 0x0000002402027981 */ /* 0x000ea2000c1e1b00 */
[----:B------:R-:W-:Y:S01]  /*11040*/  UMOV UR4, 0xf0000000 ;  /* 0xf000000000047882 */ /* 0x000fe20000000000 */
[----:B------:R-:W-:Y:S01]  /*11050*/  UMOV UR5, 0x380fffff ;  /* 0x380fffff00057882 */ /* 0x000fe20000000000 */
[----:B--2---:R-:W0:Y:S01]  /*11060*/  F2F.F32.F64 R0, R2 ;  /* 0x0000000200007310 */ /* 0x004e220000301000 */
[----:B------:R-:W-:-:S14]  /*11070*/  DSETP.GEU.AND P0, PT, |R2|, UR4, PT ;  /* 0x0000000402007e2a */ /* 0x000fdc000bf0e200 */
[----:B0-----:R-:W-:Y:S01]  /*11080*/  @!P0 FMUL R0, R0, 1.175494350822287508e-38 ;  /* 0x0080000000008820 */ /* 0x001fe20000400000 */
[----:B------:R-:W-:Y:S06]  /*11090*/  BRA `(.L_x_8530) ;  /* 0x00000008007c7947 */ /* 0x000fec0003800000 */
.L_x_8525:
        /* <DEDUP_REMOVED lines=12> */
.L_x_8539:
[----:B------:R-:W2:Y:S01]  /*11160*/  LDG.E.64 R2, desc[UR36][R2.64] ;  /* 0x0000002402027981 */ /* 0x000ea2000c1e1b00 */
[----:B------:R-:W-:Y:S01]  /*11170*/  UMOV UR4, 0xf0000000 ;  /* 0xf000000000047882 */ /* 0x000fe20000000000 */
[----:B------:R-:W-:Y:S01]  /*11180*/  UMOV UR5, 0x380fffff ;  /* 0x380fffff00057882 */ /* 0x000fe20000000000 */
[----:B--2---:R-:W0:Y:S01]  /*11190*/  F2F.F32.F64 R0, R2 ;  /* 0x0000000200007310 */ /* 0x004e220000301000 */
[----:B------:R-:W-:-:S14]  /*111a0*/  DSETP.GEU.AND P0, PT, |R2|, UR4, PT ;  /* 0x0000000402007e2a */ /* 0x000fdc000bf0e200 */
[----:B0-----:R-:W-:Y:S01]  /*111b0*/  @!P0 FMUL R0, R0, 1.175494350822287508e-38 ;  /* 0x0080000000008820 */ /* 0x001fe20000400000 */
[----:B------:R-:W-:Y:S06]  /*111c0*/  BRA `(.L_x_8530) ;  /* 0x0000000800307947 */ /* 0x000fec0003800000 */
.L_x_8538:
        /* <DEDUP_REMOVED lines=26> */
.L_x_8541:
        /* <DEDUP_REMOVED lines=13> */
.L_x_8540:
[----:B------:R-:W2:Y:S02]  /*11440*/  LDG.E.U16 R0, desc[UR36][R2.64] ;  /* 0x0000002402007981 */ /* 0x000ea4000c1e1500 */
[----:B--2---:R-:W-:Y:S01]  /*11450*/  IMAD.U32 R0, R0, 0x10000, RZ ;  /* 0x0001000000007824 */ /* 0x004fe200078e00ff */
[----:B------:R-:W-:Y:S06]  /*11460*/  BRA `(.L_x_8530) ;  /* 0x0000000400887947 */ /* 0x000fec0003800000 */
.L_x_8537:
        /* <DEDUP_REMOVED lines=11> */
.L_x_8544:
        /* <DEDUP_REMOVED lines=20> */
.L_x_8546:
[----:B------:R-:W-:Y:S05]  /*11660*/  BSYNC B0 ;  /* 0x0000000000007941 */ /* 0x000fea0003800000 */
.L_x_8545:
[----:B------:R-:W-:Y:S01]  /*11670*/  LEA R3, R0, 0x3b800000, 0x17 ;  /* 0x3b80000000037811 */ /* 0x000fe200078eb8ff */
[----:B------:R-:W-:-:S05]  /*11680*/  IMAD.SHL.U32 R0, R2, 0x100000, RZ ;  /* 0x0010000002007824 */ /* 0x000fca00078e00ff */
[----:B------:R-:W-:Y:S01]  /*11690*/  LOP3.LUT R0, R3, R0, R4, 0xfe, !PT ;  /* 0x0000000003007212 */ /* 0x000fe200078efe04 */
[----:B------:R-:W-:Y:S06]  /*116a0*/  BRA `(.L_x_8530) ;  /* 0x0000000000f87947 */ /* 0x000fec0003800000 */
.L_x_8543:
        /* <DEDUP_REMOVED lines=20> */
.L_x_8548:
[----:B------:R-:W-:Y:S05]  /*117f0*/  BSYNC B0 ;  /* 0x0000000000007941 */ /* 0x000fea0003800000 */
.L_x_8547:
[----:B------:R-:W-:Y:S01]  /*11800*/  LEA R3, R0, 0x37800000, 0x17 ;  /* 0x3780000000037811 */ /* 0x000fe200078eb8ff */
[----:B------:R-:W-:-:S05]  /*11810*/  IMAD.SHL.U32 R0, R2, 0x200000, RZ ;  /* 0x0020000002007824 */ /* 0x000fca00078e00ff */
[----:B------:R-:W-:Y:S01]  /*11820*/  LOP3.LUT R0, R3, R0, R4, 0xfe, !PT ;  /* 0x0000000003007212 */ /* 0x000fe200078efe04 */
[----:B------:R-:W-:Y:S06]  /*11830*/  BRA `(.L_x_8530) ;  /* 0x0000000000947947 */ /* 0x000fec0003800000 */
.L_x_8542:
        /* <DEDUP_REMOVED lines=14> */
.L_x_8529:
        /* <DEDUP_REMOVED lines=16> */
.L_x_8551:
[----:B------:R-:W-:Y:S01]  /*11a20*/  IMAD.MOV.U32 R0, RZ, RZ, RZ ;  /* 0x000000ffff007224 */ /* 0x000fe200078e00ff */
[----:B------:R-:W-:Y:S06]  /*11a30*/  BRA `(.L_x_8530) ;  /* 0x0000000000147947 */ /* 0x000fec0003800000 */
.L_x_8550:
[----:B------:R-:W2:Y:S02]  /*11a40*/  LDG.E.64 R2, desc[UR36][R2.64] ;  /* 0x0000002402027981 */ /* 0x000ea4000c1e1b00 */
[----:B--2---:R0:W1:Y:S01]  /*11a50*/  I2F.U64 R0, R2 ;  /* 0x0000000200007312 */ /* 0x0040620000301000 */
[----:B------:R-:W-:Y:S05]  /*11a60*/  BRA `(.L_x_8530) ;  /* 0x0000000000087947 */ /* 0x000fea0003800000 */
.L_x_8549:
[----:B------:R-:W2:Y:S02]  /*11a70*/  LDG.E R0, desc[UR36][R2.64] ;  /* 0x0000002402007981 */ /* 0x000ea4000c1e1900 */
[----:B--2---:R-:W-:-:S07]  /*11a80*/  I2FP.F32.U32 R0, R0 ;  /* 0x0000000000007245 */ /* 0x004fce0000201000 */
.L_x_8530:
[----:B------:R-:W-:Y:S05]  /*11a90*/  BSYNC B6 ;  /* 0x0000000000067941 */ /* 0x000fea0003800000 */
.L_x_8524:
[----:B------:R-:W1:Y:S01]  /*11aa0*/  LDC.U8 R5, c[0x0][0x4fb] ;  /* 0x00013ec0ff057b82 */ /* 0x000e620000000000 */
[----:B------:R-:W-:Y:S01]  /*11ab0*/  ULDC.64 UR4, c[0x0][0x4e8] ;  /* 0x00013a0000047ab9 */ /* 0x000fe20000000a00 */
[----:B------:R-:W-:Y:S01]  /*11ac0*/  BSSY B6, `(.L_x_8552) ;  /* 0x00000e0000067945 */ /* 0x000fe20003800000 */
[----:B0-2-4-:R-:W-:Y:S01]  /*11ad0*/  IADD3 R2, P0, R18, UR4, RZ ;  /* 0x0000000412027c10 */ /* 0x015fe2000ff1e0ff */
[----:B-1-3-5:R-:W-:-:S04]  /*11ae0*/  IMAD.MOV.U32 R18, RZ, RZ, R0 ;  /* 0x000000ffff127224 */ /* 0x02afc800078e0000 */
        /* <DEDUP_REMOVED lines=15> */
.L_x_8556:
[----:B------:R-:W2:Y:S02]  /*11be0*/  LDG.E.U8 R2, desc[UR36][R2.64] ;  /* 0x0000002402027981 */ /* 0x000ea4000c1e1100 */
[----:B--2---:R-:W-:Y:S01]  /*11bf0*/  I2FP.F32.U32 R23, R2 ;  /* 0x0000000200177245 */ /* 0x004fe20000201000 */
[----:B------:R-:W-:Y:S06]  /*11c00*/  BRA `(.L_x_8558) ;  /* 0x0000000c002c7947 */ /* 0x000fec0003800000 */
.L_x_8555:
        /* <DEDUP_REMOVED lines=9> */
.L_x_8560:
[----:B------:R-:W2:Y:S02]  /*11ca0*/  LDG.E R2, desc[UR36][R2.64] ;  /* 0x0000002402027981 */ /* 0x000ea4000c1e1900 */
[----:B--2---:R-:W-:Y:S01]  /*11cb0*/  I2FP.F32.S32 R23, R2 ;  /* 0x0000000200177245 */ /* 0x004fe20000201400 */
[----:B------:R-:W-:Y:S06]  /*11cc0*/  BRA `(.L_x_8558) ;  /* 0x0000000800fc7947 */ /* 0x000fec0003800000 */
.L_x_8559:
[----:B------:R-:W2:Y:S02]  /*11cd0*/  LDG.E.U16 R2, desc[UR36][R2.64] ;  /* 0x0000002402027981 */ /* 0x000ea4000c1e1500 */
[----:B--2---:R4:W0:Y:S01]  /*11ce0*/  I2F.S16 R23, R2 ;  /* 0x0000000200177306 */ /* 0x0048220000101400 */
[----:B------:R-:W-:Y:S05]  /*11cf0*/  BRA `(.L_x_8558) ;  /* 0x0000000800f07947 */ /* 0x000fea0003800000 */
.L_x_8554:
        /* <DEDUP_REMOVED lines=8> */
.L_x_8562:
[----:B------:R-:W2:Y:S02]  /*11d80*/  LDG.E.U16 R2, desc[UR36][R2.64] ;  /* 0x0000002402027981 */ /* 0x000ea4000c1e1500 */
[----:B--2---:R-:W-:Y:S01]  /*11d90*/  HADD2.F32 R23, -RZ, R2.H0_H0 ;  /* 0x20000002ff177230 */ /* 0x004fe20000004100 */
[----:B------:R-:W-:Y:S06]  /*11da0*/  BRA `(.L_x_8558) ;  /* 0x0000000800c47947 */ /* 0x000fec0003800000 */
.L_x_8561:
        /* <DEDUP_REMOVED lines=8> */
.L_x_8564:
[----:B------:R-:W2:Y:S02]  /*11e30*/  LDG.E.U16 R2, desc[UR36][R2.64] ;  /* 0x0000002402027981 */ /* 0x000ea4000c1e1500 */
[----:B--2---:R-:W-:Y:S01]  /*11e40*/  HADD2.F32 R23, -RZ, R2.H0_H0 ;  /* 0x20000002ff177230 */ /* 0x004fe20000004100 */
[----:B------:R-:W-:Y:S06]  /*11e50*/  BRA `(.L_x_8558) ;  /* 0x0000000800987947 */ /* 0x000fec0003800000 */
.L_x_8563:
[----:B------:R-:W2:Y:S01]  /*11e60*/  LDG.E.64 R2, desc[UR36][R2.64] ;  /* 0x0000002402027981 */ /* 0x000ea2000c1e1b00 */
[----:B------:R-:W-:Y:S01]  /*11e70*/  UMOV UR4, 0xf0000000 ;  /* 0xf000000000047882 */ /* 0x000fe20000000000 */
[----:B------:R-:W-:Y:S01]  /*11e80*/  UMOV UR5, 0x380fffff ;  /* 0x380fffff00057882 */ /* 0x000fe20000000000 */
[----:B--2---:R-:W0:Y:S01]  /*11e90*/  F2F.F32.F64 R23, R2 ;  /* 0x0000000200177310 */ /* 0x004e220000301000 */
[----:B------:R-:W-:-:S14]  /*11ea0*/  DSETP.GEU.AND P0, PT, |R2|, UR4, PT ;  /* 0x0000000402007e2a */ /* 0x000fdc000bf0e200 */
[----:B0-----:R-:W-:Y:S01]  /*11eb0*/  @!P0 FMUL R23, R23, 1.175494350822287508e-38 ;  /* 0x0080000017178820 */ /* 0x001fe20000400000 */
[----:B------:R-:W-:Y:S06]  /*11ec0*/  BRA `(.L_x_8558) ;  /* 0x00000008007c7947 */ /* 0x000fec0003800000 */
.L_x_8553:
        /* <DEDUP_REMOVED lines=12> */
.L_x_8567:
[----:B------:R-:W2:Y:S01]  /*11f90*/  LDG.E.64 R2, desc[UR36][R2.64] ;  /* 0x0000002402027981 */ /* 0x000ea2000c1e1b00 */
[----:B------:R-:W-:Y:S01]  /*11fa0*/  UMOV UR4, 0xf0000000 ;  /* 0xf000000000047882 */ /* 0x000fe20000000000 */
[----:B------:R-:W-:Y:S01]  /*11fb0*/  UMOV UR5, 0x380fffff ;  /* 0x380fffff00057882 */ /* 0x000fe20000000000 */
[----:B--2---:R-:W0:Y:S01]  /*11fc0*/  F2F.F32.F64 R23, R2 ;  /* 0x0000000200177310 */ /* 0x004e220000301000 */
[----:B------:R-:W-:-:S14]  /*11fd0*/  DSETP.GEU.AND P0, PT, |R2|, UR4, PT ;  /* 0x0000000402007e2a */ /* 0x000fdc000bf0e200 */
[----:B0-----:R-:W-:Y:S01]  /*11fe0*/  @!P0 FMUL R23, R23, 1.175494350822287508e-38 ;  /* 0x0080000017178820 */ /* 0x001fe20000400000 */
[----:B------:R-:W-:Y:S06]  /*11ff0*/  BRA `(.L_x_8558) ;  /* 0x0000000800307947 */ /* 0x000fec0003800000 */
.L_x_8566:
        /* <DEDUP_REMOVED lines=26> */
.L_x_8569:
        /* <DEDUP_REMOVED lines=13> */
.L_x_8568:
[----:B------:R-:W2:Y:S02]  /*12270*/  LDG.E.U16 R2, desc[UR36][R2.64] ;  /* 0x0000002402027981 */ /* 0x000ea4000c1e1500 */
[----:B--2---:R-:W-:Y:S01]  /*12280*/  IMAD.U32 R23, R2, 0x10000, RZ ;  /* 0x0001000002177824 */ /* 0x004fe200078e00ff */
[----:B------:R-:W-:Y:S06]  /*12290*/  BRA `(.L_x_8558) ;  /* 0x0000000400887947 */ /* 0x000fec0003800000 */
.L_x_8565:
        /* <DEDUP_REMOVED lines=11> */
.L_x_8572:
        /* <DEDUP_REMOVED lines=20> */
.L_x_8574:
[----:B------:R-:W-:Y:S05]  /*12490*/  BSYNC B0 ;  /* 0x0000000000007941 */ /* 0x000fea0003800000 */
.L_x_8573:
[----:B------:R-:W-:Y:S01]  /*124a0*/  IMAD.SHL.U32 R2, R2, 0x100000, RZ ;  /* 0x0010000002027824 */ /* 0x000fe200078e00ff */
[----:B------:R-:W-:-:S04]  /*124b0*/  LEA R0, R0, 0x3b800000, 0x17 ;  /* 0x3b80000000007811 */ /* 0x000fc800078eb8ff */
[----:B------:R-:W-:Y:S01]  /*124c0*/  LOP3.LUT R23, R0, R2, R23, 0xfe, !PT ;  /* 0x0000000200177212 */ /* 0x000fe200078efe17 */
[----:B------:R-:W-:Y:S06]  /*124d0*/  BRA `(.L_x_8558) ;  /* 0x0000000000f87947 */ /* 0x000fec0003800000 */
.L_x_8571:
        /* <DEDUP_REMOVED lines=20> */
.L_x_8576:
[----:B------:R-:W-:Y:S05]  /*12620*/  BSYNC B0 ;  /* 0x0000000000007941 */ /* 0x000fea0003800000 */
.L_x_8575:
[----:B------:R-:W-:Y:S01]  /*12630*/  IMAD.SHL.U32 R2, R2, 0x200000, RZ ;  /* 0x0020000002027824 */ /* 0x000fe200078e00ff */
[----:B------:R-:W-:-:S04]  /*12640*/  LEA R0, R0, 0x37800000, 0x17 ;  /* 0x3780000000007811 */ /* 0x000fc800078eb8ff */
[----:B------:R-:W-:Y:S01]  /*12650*/  LOP3.LUT R23, R0, R2, R23, 0xfe, !PT ;  /* 0x0000000200177212 */ /* 0x000fe200078efe17 */
[----:B------:R-:W-:Y:S06]  /*12660*/  BRA `(.L_x_8558) ;  /* 0x0000000000947947 */ /* 0x000fec0003800000 */
.L_x_8570:
        /* <DEDUP_REMOVED lines=14> */
.L_x_8557:
        /* <DEDUP_REMOVED lines=16> */
.L_x_8579:
[----:B------:R-:W-:Y:S01]  /*12850*/  IMAD.MOV.U32 R23, RZ, RZ, RZ ;  /* 0x000000ffff177224 */ /* 0x000fe200078e00ff */
[----:B------:R-:W-:Y:S06]  /*12860*/  BRA `(.L_x_8558) ;  /* 0x0000000000147947 */ /* 0x000fec0003800000 */
.L_x_8578:
[----:B------:R-:W2:Y:S02]  /*12870*/  LDG.E.64 R2, desc[UR36][R2.64] ;  /* 0x0000002402027981 */ /* 0x000ea4000c1e1b00 */
[----:B--2---:R0:W1:Y:S01]  /*12880*/  I2F.U64 R23, R2 ;  /* 0x0000000200177312 */ /* 0x0040620000301000 */
[----:B------:R-:W-:Y:S05]  /*12890*/  BRA `(.L_x_8558) ;  /* 0x0000000000087947 */ /* 0x000fea0003800000 */
.L_x_8577:
[----:B------:R-:W2:Y:S02]  /*128a0*/  LDG.E R2, desc[UR36][R2.64] ;  /* 0x0000002402027981 */ /* 0x000ea4000c1e1900 */
[----:B--2---:R-:W-:-:S07]  /*128b0*/  I2FP.F32.U32 R23, R2 ;  /* 0x0000000200177245 */ /* 0x004fce0000201000 */
.L_x_8558:
[----:B------:R-:W-:Y:S05]  /*128c0*/  BSYNC B6 ;  /* 0x0000000000067941 */ /* 0x000fea0003800000 */
.L_x_8552:
        /* <DEDUP_REMOVED lines=19> */
.L_x_8584:
[----:B------:R-:W2:Y:S02]  /*12a00*/  LDG.E.U8 R0, desc[UR36][R2.64] ;  /* 0x0000002402007981 */ /* 0x000ea4000c1e1100 */
[----:B--2---:R-:W-:Y:S01]  /*12a10*/  I2FP.F32.U32 R0, R0 ;  /* 0x0000000000007245 */ /* 0x004fe20000201000 */
[----:B------:R-:W-:Y:S06]  /*12a20*/  BRA `(.L_x_8586) ;  /* 0x0000000c002c7947 */ /* 0x000fec0003800000 */
.L_x_8583:
        /* <DEDUP_REMOVED lines=9> */
.L_x_8588:
[----:B------:R-:W2:Y:S02]  /*12ac0*/  LDG.E R0, desc[UR36][R2.64] ;  /* 0x0000002402007981 */ /* 0x000ea4000c1e1900 */
[----:B--2---:R-:W-:Y:S01]  /*12ad0*/  I2FP.F32.S32 R0, R0 ;  /* 0x0000000000007245 */ /* 0x004fe20000201400 */
[----:B------:R-:W-:Y:S06]  /*12ae0*/  BRA `(.L_x_8586) ;  /* 0x0000000800fc7947 */ /* 0x000fec0003800000 */
.L_x_8587:
[----:B------:R-:W2:Y:S02]  /*12af0*/  LDG.E.U16 R0, desc[UR36][R2.64] ;  /* 0x0000002402007981 */ /* 0x000ea4000c1e1500 */
[----:B--2---:R-:W0:Y:S01]  /*12b00*/  I2F.S16 R0, R0 ;  /* 0x0000000000007306 */ /* 0x004e220000101400 */
[----:B------:R-:W-:Y:S05]  /*12b10*/  BRA `(.L_x_8586) ;  /* 0x0000000800f07947 */ /* 0x000fea0003800000 */
.L_x_8582:
        /* <DEDUP_REMOVED lines=8> */
.L_x_8590:
[----:B------:R-:W2:Y:S02]  /*12ba0*/  LDG.E.U16 R0, desc[UR36][R2.64] ;  /* 0x0000002402007981 */ /* 0x000ea4000c1e1500 */
[----:B--2---:R-:W-:Y:S01]  /*12bb0*/  HADD2.F32 R0, -RZ, R0.H0_H0 ;  /* 0x20000000ff007230 */ /* 0x004fe20000004100 */
[----:B------:R-:W-:Y:S06]  /*12bc0*/  BRA `(.L_x_8586) ;  /* 0x0000000800c47947 */ /* 0x000fec0003800000 */
.L_x_8589:
        /* <DEDUP_REMOVED lines=8> */
.L_x_8592:
[----:B------:R-:W2:Y:S02]  /*12c50*/  LDG.E.U16 R0, desc[UR36][R2.64] ;  /* 0x0000002402007981 */ /* 0x000ea4000c1e1500 */
[----:B--2---:R-:W-:Y:S01]  /*12c60*/  HADD2.F32 R0, -RZ, R0.H0_H0 ;  /* 0x20000000ff007230 */ /* 0x004fe20000004100 */
[----:B------:R-:W-:Y:S06]  /*12c70*/  BRA `(.L_x_8586) ;  /* 0x0000000800987947 */ /* 0x000fec0003800000 */
.L_x_8591:
[----:B------:R-:W2:Y:S01]  /*12c80*/  LDG.E.64 R2, desc[UR36][R2.64] ;  /* 0x0000002402027981 */ /* 0x000ea2000c1e1b00 */
[----:B------:R-:W-:Y:S01]  /*12c90*/  UMOV UR4, 0xf0000000 ;  /* 0xf000000000047882 */ /* 0x000fe20000000000 */
[----:B------:R-:W-:Y:S01]  /*12ca0*/  UMOV UR5, 0x380fffff ;  /* 0x380fffff00057882 */ /* 0x000fe20000000000 */
[----:B--2---:R-:W0:Y:S01]  /*12cb0*/  F2F.F32.F64 R0, R2 ;  /* 0x0000000200007310 */ /* 0x004e220000301000 */
[----:B------:R-:W-:-:S14]  /*12cc0*/  DSETP.GEU.AND P0, PT, |R2|, UR4, PT ;  /* 0x0000000402007e2a */ /* 0x000fdc000bf0e200 */
[----:B0-----:R-:W-:Y:S01]  /*12cd0*/  @!P0 FMUL R0, R0, 1.175494350822287508e-38 ;  /* 0x0080000000008820 */ /* 0x001fe20000400000 */
[----:B------:R-:W-:Y:S06]  /*12ce0*/  BRA `(.L_x_8586) ;  /* 0x00000008007c7947 */ /* 0x000fec0003800000 */
.L_x_8581:
        /* <DEDUP_REMOVED lines=12> */
.L_x_8595:
[----:B------:R-:W2:Y:S01]  /*12db0*/  LDG.E.64 R2, desc[UR36][R2.64] ;  /* 0x0000002402027981 */ /* 0x000ea2000c1e1b00 */
[----:B------:R-:W-:Y:S01]  /*12dc0*/  UMOV UR4, 0xf0000000 ;  /* 0xf000000000047882 */ /* 0x000fe20000000000 */
[----:B------:R-:W-:Y:S01]  /*12dd0*/  UMOV UR5, 0x380fffff ;  /* 0x380fffff00057882 */ /* 0x000fe20000000000 */
[----:B--2---:R-:W0:Y:S01]  /*12de0*/  F2F.F32.F64 R0, R2 ;  /* 0x0000000200007310 */ /* 0x004e220000301000 */
[----:B------:R-:W-:-:S14]  /*12df0*/  DSETP.GEU.AND P0, PT, |R2|, UR4, PT ;  /* 0x0000000402007e2a */ /* 0x000fdc000bf0e200 */
[----:B0-----:R-:W-:Y:S01]  /*12e00*/  @!P0 FMUL R0, R0, 1.175494350822287508e-38 ;  /* 0x0080000000008820 */ /* 0x001fe20000400000 */
[----:B------:R-:W-:Y:S06]  /*12e10*/  BRA `(.L_x_8586) ;  /* 0x0000000800307947 */ /* 0x000fec0003800000 */
.L_x_8594:
        /* <DEDUP_REMOVED lines=26> */
.L_x_8597:
        /* <DEDUP_REMOVED lines=13> */
.L_x_8596:
[----:B------:R-:W2:Y:S02]  /*13090*/  LDG.E.U16 R0, desc[UR36][R2.64] ;  /* 0x0000002402007981 */ /* 0x000ea4000c1e1500 */
[----:B--2---:R-:W-:Y:S01]  /*130a0*/  IMAD.U32 R0, R0, 0x10000, RZ ;  /* 0x0001000000007824 */ /* 0x004fe200078e00ff */
[----:B------:R-:W-:Y:S06]  /*130b0*/  BRA `(.L_x_8586) ;  /* 0x0000000400887947 */ /* 0x000fec0003800000 */
.L_x_8593:
        /* <DEDUP_REMOVED lines=11> */
.L_x_8600:
        /* <DEDUP_REMOVED lines=20> */
.L_x_8602:
[----:B------:R-:W-:Y:S05]  /*132b0*/  BSYNC B0 ;  /* 0x0000000000007941 */ /* 0x000fea0003800000 */
.L_x_8601:
[----:B------:R-:W-:Y:S01]  /*132c0*/  LEA R3, R0, 0x3b800000, 0x17 ;  /* 0x3b80000000037811 */ /* 0x000fe200078eb8ff */
[----:B------:R-:W-:-:S05]  /*132d0*/  IMAD.SHL.U32 R0, R2, 0x100000, RZ ;  /* 0x0010000002007824 */ /* 0x000fca00078e00ff */
[----:B------:R-:W-:Y:S01]  /*132e0*/  LOP3.LUT R0, R3, R0, R4, 0xfe, !PT ;  /* 0x0000000003007212 */ /* 0x000fe200078efe04 */
[----:B------:R-:W-:Y:S06]  /*132f0*/  BRA `(.L_x_8586) ;  /* 0x0000000000f87947 */ /* 0x000fec0003800000 */
.L_x_8599:
        /* <DEDUP_REMOVED lines=20> */
.L_x_8604:
[----:B------:R-:W-:Y:S05]  /*13440*/  BSYNC B0 ;  /* 0x0000000000007941 */ /* 0x000fea0003800000 */
.L_x_8603:
[----:B------:R-:W-:Y:S01]  /*13450*/  LEA R3, R0, 0x37800000, 0x17 ;  /* 0x3780000000037811 */ /* 0x000fe200078eb8ff */
[----:B------:R-:W-:-:S05]  /*13460*/  IMAD.SHL.U32 R0, R2, 0x200000, RZ ;  /* 0x0020000002007824 */ /* 0x000fca00078e00ff */
[----:B------:R-:W-:Y:S01]  /*13470*/  LOP3.LUT R0, R3, R0, R4, 0xfe, !PT ;  /* 0x0000000003007212 */ /* 0x000fe200078efe04 */
[----:B------:R-:W-:Y:S06]  /*13480*/  BRA `(.L_x_8586) ;  /* 0x0000000000947947 */ /* 0x000fec0003800000 */
.L_x_8598:
        /* <DEDUP_REMOVED lines=14> */
.L_x_8585:
        /* <DEDUP_REMOVED lines=16> */
.L_x_8607:
[----:B------:R-:W-:Y:S01]  /*13670*/  IMAD.MOV.U32 R0, RZ, RZ, RZ ;  /* 0x000000ffff007224 */ /* 0x000fe200078e00ff */
[----:B------:R-:W-:Y:S06]  /*13680*/  BRA `(.L_x_8586) ;  /* 0x0000000000147947 */ /* 0x000fec0003800000 */
.L_x_8606:
[----:B------:R-:W2:Y:S02]  /*13690*/  LDG.E.64 R2, desc[UR36][R2.64] ;  /* 0x0000002402027981 */ /* 0x000ea4000c1e1b00 */
[----:B--2---:R0:W1:Y:S01]  /*136a0*/  I2F.U64 R0, R2 ;  /* 0x0000000200007312 */ /* 0x0040620000301000 */
[----:B------:R-:W-:Y:S05]  /*136b0*/  BRA `(.L_x_8586) ;  /* 0x0000000000087947 */ /* 0x000fea0003800000 */
.L_x_8605:
[----:B------:R-:W2:Y:S02]  /*136c0*/  LDG.E R0, desc[UR36][R2.64] ;  /* 0x0000002402007981 */ /* 0x000ea4000c1e1900 */
[----:B--2---:R-:W-:-:S07]  /*136d0*/  I2FP.F32.U32 R0, R0 ;  /* 0x0000000000007245 */ /* 0x004fce0000201000 */
.L_x_8586:
[----:B------:R-:W-:Y:S05]  /*136e0*/  BSYNC B6 ;  /* 0x0000000000067941 */ /* 0x000fea0003800000 */
.L_x_8580:
        /* <DEDUP_REMOVED lines=22> */
.L_x_8611:
[----:B------:R-:W0:Y:S02]  /*13850*/  F2I.S64.TRUNC R18, R18 ;  /* 0x0000001200127311 */ /* 0x000e24000020d900 */
[----:B0-----:R-:W-:-:S05]  /*13860*/  IMAD.MOV.U32 R3, RZ, RZ, R18 ;  /* 0x000000ffff037224 */ /* 0x001fca00078e0012 */
[----:B------:R-:W-:Y:S01]  /*13870*/  STG.E.U8 desc[UR36][R16.64], R3 ;  /* 0x0000000310007986 */ /* 0x000fe2000c101124 */
[----:B------:R-:W-:Y:S05]  /*13880*/  EXIT ;  /* 0x000000000000794d */ /* 0x000fea0003800000 */
.L_x_8610:
        /* <DEDUP_REMOVED lines=9> */
.L_x_8614:
[----:B------:R-:W0:Y:S02]  /*13920*/  F2I.FTZ.TRUNC.NTZ R3, R18 ;  /* 0x0000001200037305 */ /* 0x000e24000021f100 */
[----:B0-----:R-:W-:Y:S01]  /*13930*/  STG.E desc[UR36][R16.64], R3 ;  /* 0x0000000310007986 */ /* 0x001fe2000c101924 */
[----:B------:R-:W-:Y:S05]  /*13940*/  EXIT ;  /* 0x000000000000794d */ /* 0x000fea0003800000 */
.L_x_8613:
[----:B------:R-:W0:Y:S02]  /*13950*/  F2I.FTZ.TRUNC.NTZ R3, R18 ;  /* 0x0000001200037305 */ /* 0x000e24000021f100 */
[----:B0-----:R-:W-:Y:S01]  /*13960*/  STG.E.U16 desc[UR36][R16.64], R3 ;  /* 0x0000000310007986 */ /* 0x001fe2000c101524 */
[----:B------:R-:W-:Y:S05]  /*13970*/  EXIT ;  /* 0x000000000000794d */ /* 0x000fea0003800000 */
.L_x_8609:
        /* <DEDUP_REMOVED lines=8> */
.L_x_8616:
[----:B------:R-:W-:-:S05]  /*13a00*/  F2FP.F16.F32.PACK_AB R18, RZ, R18 ;  /* 0x00000012ff12723e */ /* 0x000fca00000000ff */
[----:B------:R-:W-:Y:S01]  /*13a10*/  STG.E.U16 desc[UR36][R16.64], R18 ;  /* 0x0000001210007986 */ /* 0x000fe2000c101524 */
[----:B------:R-:W-:Y:S05]  /*13a20*/  EXIT ;  /* 0x000000000000794d */ /* 0x000fea0003800000 */
.L_x_8615:
        /* <DEDUP_REMOVED lines=9> */
.L_x_8618:
[----:B------:R-:W-:-:S04]  /*13ac0*/  F2FP.F16.F32.PACK_AB R3, RZ, R18 ;  /* 0x00000012ff03723e */ /* 0x000fc800000000ff */
[----:B------:R-:W-:-:S05]  /*13ad0*/  PRMT R3, R3, 0x5410, RZ ;  /* 0x0000541003037816 */ /* 0x000fca00000000ff */
[----:B------:R-:W-:Y:S01]  /*13ae0*/  STG.E desc[UR36][R16.64], R3 ;  /* 0x0000000310007986 */ /* 0x000fe2000c101924 */
[----:B------:R-:W-:Y:S05]  /*13af0*/  EXIT ;  /* 0x000000000000794d */ /* 0x000fea0003800000 */
.L_x_8617:
[----:B------:R-:W-:-:S06]  /*13b00*/  FMUL.FTZ R2, R18, 1 ;  /* 0x3f80000012027820 */ /* 0x000fcc0000410000 */
[----:B------:R-:W0:Y:S02]  /*13b10*/  F2F.F64.F32 R2, R2 ;  /* 0x0000000200027310 */ /* 0x000e240000201800 */
[----:B0-----:R-:W-:Y:S01]  /*13b20*/  STG.E.64 desc[UR36][R16.64], R2 ;  /* 0x0000000210007986 */ /* 0x001fe2000c101b24 */
[----:B------:R-:W-:Y:S05]  /*13b30*/  EXIT ;  /* 0x000000000000794d */ /* 0x000fea0003800000 */
.L_x_8608:
        /* <DEDUP_REMOVED lines=12> */
.L_x_8621:
[----:B------:R-:W-:Y:S01]  /*13c00*/  FMUL.FTZ R4, R18, 1 ;  /* 0x3f80000012047820 */ /* 0x000fe20000410000 */
[----:B------:R-:W-:-:S05]  /*13c10*/  CS2R R6, SRZ ;  /* 0x0000000000067805 */ /* 0x000fca000001ff00 */
[----:B------:R-:W0:Y:S02]  /*13c20*/  F2F.F64.F32 R4, R4 ;  /* 0x0000000400047310 */ /* 0x000e240000201800 */
[----:B0-----:R-:W-:Y:S01]  /*13c30*/  STG.E.128 desc[UR36][R16.64], R4 ;  /* 0x0000000410007986 */ /* 0x001fe2000c101d24 */
[----:B------:R-:W-:Y:S05]  /*13c40*/  EXIT ;  /* 0x000000000000794d */ /* 0x000fea0003800000 */
.L_x_8620:
        /* <DEDUP_REMOVED lines=20> */
.L_x_8625:
[----:B------:R-:W-:Y:S05]  /*13d90*/  BSYNC B0 ;  /* 0x0000000000007941 */ /* 0x000fea0003800000 */
.L_x_8624:
[----:B------:R-:W-:-:S05]  /*13da0*/  LOP3.LUT R5, R0, R5, RZ, 0xfc, !PT ;  /* 0x0000000500057212 */ /* 0x000fca00078efcff */
[----:B------:R-:W-:Y:S01]  /*13db0*/  STG.E.U8 desc[UR36][R16.64], R5 ;  /* 0x0000000510007986 */ /* 0x000fe2000c101124 */
[----:B------:R-:W-:Y:S05]  /*13dc0*/  EXIT ;  /* 0x000000000000794d */ /* 0x000fea0003800000 */
.L_x_8623:
        /* <DEDUP_REMOVED lines=12> */
.L_x_8627:
[----:B------:R-:W-:Y:S01]  /*13e90*/  IMAD.MOV.U32 R0, RZ, RZ, 0x7f ;  /* 0x0000007fff007424 */ /* 0x000fe200078e00ff */
[----:B------:R-:W-:-:S04]  /*13ea0*/  ISETP.GT.U32.AND P0, PT, R2, 0x7f800000, PT ;  /* 0x7f8000000200780c */ /* 0x000fc80003f04070 */
[----:B------:R-:W-:-:S09]  /*13eb0*/  SEL R0, R0, 0x7c, P0 ;  /* 0x0000007c00007807 */ /* 0x000fd20000000000 */
.L_x_8628:
[----:B------:R-:W-:Y:S05]  /*13ec0*/  BSYNC B0 ;  /* 0x0000000000007941 */ /* 0x000fea0003800000 */
.L_x_8626:
[----:B------:R-:W-:-:S04]  /*13ed0*/  LOP3.LUT R18, R18, 0x80000000, RZ, 0xc0, !PT ;  /* 0x8000000012127812 */ /* 0x000fc800078ec0ff */
[----:B------:R-:W-:-:S04]  /*13ee0*/  SHF.R.U32.HI R3, RZ, 0x18, R18 ;  /* 0x00000018ff037819 */ /* 0x000fc80000011612 */
[----:B------:R-:W-:-:S05]  /*13ef0*/  LOP3.LUT R3, R0, R3, RZ, 0xfc, !PT ;  /* 0x0000000300037212 */ /* 0x000fca00078efcff */
[----:B------:R-:W-:Y:S01]  /*13f00*/  STG.E.U8 desc[UR36][R16.64], R3 ;  /* 0x0000000310007986 */ /* 0x000fe2000c101124 */
[----:B------:R-:W-:Y:S05]  /*13f10*/  EXIT ;  /* 0x000000000000794d */ /* 0x000fea0003800000 */
.L_x_8622:
[----:B------:R-:W-:-:S05]  /*13f20*/  F2FP.BF16.F32.PACK_AB R18, RZ, R18 ;  /* 0x00000012ff12723e */ /* 0x000fca00000010ff */
[----:B------:R-:W-:Y:S01]  /*13f30*/  STG.E.U16 desc[UR36][R16.64], R18 ;  /* 0x0000001210007986 */ /* 0x000fe2000c101524 */
[----:B------:R-:W-:Y:S05]  /*13f40*/  EXIT ;  /* 0x000000000000794d */ /* 0x000fea0003800000 */
.L_x_8619:
        /* <DEDUP_REMOVED lines=11> */
.L_x_8631:
        /* <DEDUP_REMOVED lines=16> */
.L_x_8634:
[----:B------:R-:W-:-:S04]  /*14100*/  LOP3.LUT R18, R18, 0x80000000, RZ, 0xc0, !PT ;  /* 0x8000000012127812 */ /* 0x000fc800078ec0ff */
[----:B------:R-:W-:-:S04]  /*14110*/  SHF.R.U32.HI R3, RZ, 0x18, R18 ;  /* 0x00000018ff037819 */ /* 0x000fc80000011612 */
[----:B------:R-:W-:-:S04]  /*14120*/  LOP3.LUT R0, R0, R3, RZ, 0xfc, !PT ;  /* 0x0000000300007212 */ /* 0x000fc800078efcff */
[----:B------:R-:W-:-:S07]  /*14130*/  PRMT R8, R0, 0x7610, R8 ;  /* 0x0000761000087816 */ /* 0x000fce0000000008 */
.L_x_8633:
[----:B------:R-:W-:Y:S05]  /*14140*/  BSYNC B0 ;  /* 0x0000000000007941 */ /* 0x000fea0003800000 */
.L_x_8632:
[----:B------:R-:W-:Y:S01]  /*14150*/  STG.E.U8 desc[UR36][R16.64], R8 ;  /* 0x0000000810007986 */ /* 0x000fe2000c101124 */
[----:B------:R-:W-:Y:S05]  /*14160*/  EXIT ;  /* 0x000000000000794d */ /* 0x000fea0003800000 */
.L_x_8630:
        /* <DEDUP_REMOVED lines=16> */
.L_x_8637:
[----:B------:R-:W-:-:S04]  /*14270*/  LOP3.LUT R18, R18, 0x80000000, RZ, 0xc0, !PT ;  /* 0x8000000012127812 */ /* 0x000fc800078ec0ff */
[----:B------:R-:W-:-:S04]  /*14280*/  SHF.R.U32.HI R3, RZ, 0x18, R18 ;  /* 0x00000018ff037819 */ /* 0x000fc80000011612 */
[----:B------:R-:W-:-:S04]  /*14290*/  LOP3.LUT R0, R0, R3, RZ, 0xfc, !PT ;  /* 0x0000000300007212 */ /* 0x000fc800078efcff */
[----:B------:R-:W-:-:S07]  /*142a0*/  PRMT R8, R0, 0x7610, R8 ;  /* 0x0000761000087816 */ /* 0x000fce0000000008 */
.L_x_8636:
[----:B------:R-:W-:Y:S05]  /*142b0*/  BSYNC B0 ;  /* 0x0000000000007941 */ /* 0x000fea0003800000 */
.L_x_8635:
[----:B------:R-:W-:Y:S01]  /*142c0*/  STG.E.U8 desc[UR36][R16.64], R8 ;  /* 0x0000000810007986 */ /* 0x000fe2000c101124 */
[----:B------:R-:W-:Y:S05]  /*142d0*/  EXIT ;  /* 0x000000000000794d */ /* 0x000fea0003800000 */
.L_x_8629:
        /* <DEDUP_REMOVED lines=21> */
.L_x_8612:
        /* <DEDUP_REMOVED lines=16> */
.L_x_8640:
[----:B------:R-:W-:Y:S05]  /*14530*/  EXIT ;  /* 0x000000000000794d */ /* 0x000fea0003800000 */
.L_x_8639:
[----:B------:R-:W0:Y:S02]  /*14540*/  F2I.U64.TRUNC R18, R18 ;  /* 0x0000001200127311 */ /* 0x000e24000020d800 */
[----:B0-----:R-:W-:Y:S01]  /*14550*/  STG.E.64 desc[UR36][R16.64], R18 ;  /* 0x0000001210007986 */ /* 0x001fe2000c101b24 */
[----:B------:R-:W-:Y:S05]  /*14560*/  EXIT ;  /* 0x000000000000794d */ /* 0x000fea0003800000 */
.L_x_8638:
[----:B------:R-:W0:Y:S02]  /*14570*/  F2I.FTZ.U32.TRUNC.NTZ R3, R18 ;  /* 0x0000001200037305 */ /* 0x000e24000021f000 */
[----:B0-----:R-:W-:Y:S01]  /*14580*/  STG.E desc[UR36][R16.64], R3 ;  /* 0x0000000310007986 */ /* 0x001fe2000c101924 */
[----:B------:R-:W-:Y:S05]  /*14590*/  EXIT ;  /* 0x000000000000794d */ /* 0x000fea0003800000 */
.L_x_8641:
        /* <DEDUP_REMOVED lines=14> */
.L_x_44452:


//--------------------- .text._ZN2at6native27unrolled_elementwise_kernelIZZZNS0_49_GLOBAL__N__657f93f7_16_TensorCompare_cu_71e06f4e17clamp_kernel_implERNS_18TensorIteratorBaseEENKUlvE_clEvENKUlvE5_clEvEUlfffE_St5arrayIPcLm4EELi4E23TrivialOffsetCalculatorILi3EjESB_ILi1EjENS0_6memory12LoadWithCastILi3EEENSE_13StoreWithCastILi1EEEEEviT_T0_T2_T3_T4_T5_ --------------------------
	.section	.text._ZN2at6native27unrolled_elementwise_kernelIZZZNS0_49_GLOBAL__N__657f93f7_16_TensorCompare_cu_71e06f4e17clamp_kernel_implERNS_18TensorIteratorBaseEENKUlvE_clEvENKUlvE5_clEvEUlfffE_St5arrayIPcLm4EELi4E23TrivialOffsetCalculatorILi3EjESB_ILi1EjENS0_6memory12LoadWithCastILi3EEENSE_13StoreWithCastILi1EEEEEviT_T0_T2_T3_T4_T5_,"ax",@progbits
	.align	128
        .global         _ZN2at6native27unrolled_elementwise_kernelIZZZNS0_49_GLOBAL__N__657f93f7_16_TensorCompare_cu_71e06f4e17clamp_kernel_implERNS_18TensorIteratorBaseEENKUlvE_clEvENKUlvE5_clEvEUlfffE_St5arrayIPcLm4EELi4E23TrivialOffsetCalculatorILi3EjESB_ILi1EjENS0_6memory12LoadWithCastILi3EEENSE_13StoreWithCastILi1EEEEEviT_T0_T2_T3_T4_T5_
        .type           _ZN2at6native27unrolled_elementwise_kernelIZZZNS0_49_GLOBAL__N__657f93f7_16_TensorCompare_cu_71e06f4e17clamp_kernel_implERNS_18TensorIteratorBaseEENKUlvE_clEvENKUlvE5_clEvEUlfffE_St5arrayIPcLm4EELi4E23TrivialOffsetCalculatorILi3EjESB_ILi1EjENS0_6memory12LoadWithCastILi3EEENSE_13StoreWithCastILi1EEEEEviT_T0_T2_T3_T4_T5_,@function
        .size           _ZN2at6native27unrolled_elementwise_kernelIZZZNS0_49_GLOBAL__N__657f93f7_16_TensorCompare_cu_71e06f4e17clamp_kernel_implERNS_18TensorIteratorBaseEENKUlvE_clEvENKUlvE5_clEvEUlfffE_St5arrayIPcLm4EELi4E23TrivialOffsetCalculatorILi3EjESB_ILi1EjENS0_6memory12LoadWithCastILi3EEENSE_13StoreWithCastILi1EEEEEviT_T0_T2_T3_T4_T5_,(.L_x_44453 - _ZN2at6native27unrolled_elementwise_kernelIZZZNS0_49_GLOBAL__N__657f93f7_16_TensorCompare_cu_71e06f4e17clamp_kernel_implERNS_18TensorIteratorBaseEENKUlvE_clEvENKUlvE5_clEvEUlfffE_St5arrayIPcLm4EELi4E23TrivialOffsetCalculatorILi3EjESB_ILi1EjENS0_6memory12LoadWithCastILi3EEENSE_13StoreWithCastILi1EEEEEviT_T0_T2_T3_T4_T5_)
        .other          _ZN2at6native27unrolled_elementwise_kernelIZZZNS0_49_GLOBAL__N__657f93f7_16_TensorCompare_cu_71e06f4e17clamp_kernel_implERNS_18TensorIteratorBaseEENKUlvE_clEvENKUlvE5_clEvEUlfffE_St5arrayIPcLm4EELi4E23TrivialOffsetCalculatorILi3EjESB_ILi1EjENS0_6memory12LoadWithCastILi3EEENSE_13StoreWithCastILi1EEEEEviT_T0_T2_T3_T4_T5_,@"STO_CUDA_ENTRY STV_DEFAULT"
_ZN2at6native27unrolled_elementwise_kernelIZZZNS0_49_GLOBAL__N__657f93f7_16_TensorCompare_cu_71e06f4e17clamp_kernel_implERNS_18TensorIteratorBaseEENKUlvE_clEvENKUlvE5_clEvEUlfffE_St5arrayIPcLm4EELi4E23TrivialOffsetCalculatorILi3EjESB_ILi1EjENS0_6memory12LoadWithCastILi3EEENSE_13StoreWithCastILi1EEEEEviT_T0_T2_T3_T4_T5_:
.text._ZN2at6native27unrolled_elementwise_kernelIZZZNS0_49_GLOBAL__N__657f93f7_16_TensorCompare_cu_71e06f4e17clamp_kernel_implERNS_18TensorIteratorBaseEENKUlvE_clEvENKUlvE5_clEvEUlfffE_St5arrayIPcLm4EELi4E23TrivialOffsetCalculatorILi3EjESB_ILi1EjENS0_6memory12LoadWithCastILi3EEENSE_13StoreWithCastILi1EEEEEviT_T0_T2_T3_T4_T5_:
[----:B------:R-:W0:Y:S01]  /*0000*/  LDC R1, c[0x0][0x28] ;  /* 0x00000a00ff017b82 */ /* 0x000e220000000800 */
[----:B------:R-:W1:Y:S07]  /*0010*/  S2R R17, SR_CTAID.X ;  /* 0x0000000000117919 */ /* 0x000e6e0000002500 */
[----:B------:R-:W1:Y:S01]  /*0020*/  LDC R23, c[0x0][0x210] ;  /* 0x00008400ff177b82 */ /* 0x000e620000000800 */
[----:B------:R-:W-:Y:S01]  /*0030*/  ULDC.64 UR36, c[0x0][0x208] ;  /* 0x0000820000247ab9 */ /* 0x000fe20000000a00 */
[----:B------:R-:W-:Y:S01]  /*0040*/  BSSY B7, `(.L_x_8642) ;  /* 0x00002b8000077945 */ /* 0x000fe20003800000 */
[----:B------:R-:W2:Y:S01]  /*0050*/  S2R R19, SR_TID.X ;  /* 0x0000000000137919 */ /* 0x000ea20000002100 */
[----:B0-----:R-:W-:-:S02]  /*0060*/  VIADD R1, R1, 0xfffffff8 ;  /* 0xfffffff801017836 */ /* 0x001fc40000000000 */
[----:B------:R-:W-:Y:S02]  /*0070*/  IMAD.MOV.U32 R27, RZ, RZ, RZ ;  /* 0x000000ffff1b7224 */ /* 0x000fe400078e00ff */
[----:B------:R-:W0:Y:S01]  /*0080*/  LDC.U8 R24, c[0x0][0x23c] ;  /* 0x00008f00ff187b82 */ /* 0x000e220000000000 */
[----:B------:R-:W-:Y:S02]  /*0090*/  IMAD.MOV.U32 R29, RZ, RZ, RZ ;  /* 0x000000ffff1d7224 */ /* 0x000fe400078e00ff */
[----:B------:R-:W-:Y:S02]  /*00a0*/  IMAD.MOV.U32 R2, RZ, RZ, RZ ;  /* 0x000000ffff027224 */ /* 0x000fe400078e00ff */
[----:B------:R-:W-:-:S03]  /*00b0*/  IMAD.MOV.U32 R0, RZ, RZ, RZ ;  /* 0x000000ffff007224 */ /* 0x000fc600078e00ff */
[----:B------:R-:W3:Y:S08]  /*00c0*/  LDC.U8 R18, c[0x0][0x23d] ;  /* 0x00008f40ff127b82 */ /* 0x000ef00000000000 */
[----:B------:R-:W4:Y:S01]  /*00d0*/  LDC.U8 R22, c[0x0][0x23e] ;  /* 0x00008f80ff167b82 */ /* 0x000f220000000000 */
[----:B-1----:R-:W-:-:S05]  /*00e0*/  IMAD R23, R17, -0x200, R23 ;  /* 0xfffffe0011177824 */ /* 0x002fca00078e0217 */
[----:B--2---:R-:W-:-:S13]  /*00f0*/  ISETP.GE.AND P0, PT, R19, R23, PT ;  /* 0x000000171300720c */ /* 0x004fda0003f06270 */
[----:B------:R-:W-:Y:S05]  /*0100*/  @P0 BRA `(.L_x_8643) ;  /* 0x0000002800ac0947 */ /* 0x000fea0003800000 */
[----:B------:R-:W1:Y:S01]  /*0110*/  LDC.64 R2, c[0x0][0x220] ;  /* 0x00008800ff027b82 */ /* 0x000e620000000a00 */
[----:B0-----:R-:W-:Y:S01]  /*0120*/  PRMT R0, R24, 0x9910, RZ ;  /* 0x0000991018007816 */ /* 0x001fe200000000ff */
[----:B------:R-:W-:Y:S01]  /*0130*/  IMAD R16, R17, 0x200, R19 ;  /* 0x0000020011107824 */ /* 0x000fe200078e0213 */
[----:B------:R-:W-:Y:S01]  /*0140*/  ULDC UR4, c[0x0][0x240] ;  /* 0x0000900000047ab9 */ /* 0x000fe20000000800 */
[----:B------:R-:W-:Y:S01]  /*0150*/  BSSY B6, `(.L_x_8644) ;  /* 0x00000df000067945 */ /* 0x000fe20003800000 */
        /* <DEDUP_REMOVED lines=16> */
.L_x_8648:
[----:B------:R-:W2:Y:S02]  /*0260*/  LDG.E.U8 R2, desc[UR36][R2.64] ;  /* 0x0000002402027981 */ /* 0x000ea4000c1e1100 */
[----:B--2---:R-:W-:Y:S01]  /*0270*/  I2FP.F32.U32 R29, R2 ;  /* 0x00000002001d7245 */ /* 0x004fe20000201000 */
[----:B------:R-:W-:Y:S06]  /*0280*/  BRA `(.L_x_8650) ;  /* 0x0000000c002c7947 */ /* 0x000fec0003800000 */
.L_x_8647:
        /* <DEDUP_REMOVED lines=9> */
.L_x_8652:
[----:B------:R-:W2:Y:S02]  /*0320*/  LDG.E R2, desc[UR36][R2.64] ;  /* 0x0000002402027981 */ /* 0x000ea4000c1e1900 */
[----:B--2---:R-:W-:Y:S01]  /*0330*/  I2FP.F32.S32 R29, R2 ;  /* 0x00000002001d7245 */ /* 0x004fe20000201400 */
[----:B------:R-:W-:Y:S06]  /*0340*/  BRA `(.L_x_8650) ;  /* 0x0000000800fc7947 */ /* 0x000fec0003800000 */
.L_x_8651:
[----:B------:R-:W2:Y:S02]  /*0350*/  LDG.E.U16 R2, desc[UR36][R2.64] ;  /* 0x0000002402027981 */ /* 0x000ea4000c1e1500 */
[----:B--2---:R2:W0:Y:S01]  /*0360*/  I2F.S16 R29, R2 ;  /* 0x00000002001d7306 */ /* 0x0044220000101400 */
[----:B------:R-:W-:Y:S05]  /*0370*/  BRA `(.L_x_8650) ;  /* 0x0000000800f07947 */ /* 0x000fea0003800000 */
.L_x_8646:
        /* <DEDUP_REMOVED lines=8> */
.L_x_8654:
[----:B------:R-:W2:Y:S02]  /*0400*/  LDG.E.U16 R2, desc[UR36][R2.64] ;  /* 0x0000002402027981 */ /* 0x000ea4000c1e1500 */
[----:B--2---:R-:W-:Y:S01]  /*0410*/  HADD2.F32 R29, -RZ, R2.H0_H0 ;  /* 0x20000002ff1d7230 */ /* 0x004fe20000004100 */
[----:B------:R-:W-:Y:S06]  /*0420*/  BRA `(.L_x_8650) ;  /* 0x0000000800c47947 */ /* 0x000fec0003800000 */
.L_x_8653:
        /* <DEDUP_REMOVED lines=8> */
.L_x_8656:
[----:B------:R-:W2:Y:S02]  /*04b0*/  LDG.E.U16 R2, desc[UR36][R2.64] ;  /* 0x0000002402027981 */ /* 0x000ea4000c1e1500 */
[----:B--2---:R-:W-:Y:S01]  /*04c0*/  HADD2.F32 R29, -RZ, R2.H0_H0 ;  /* 0x20000002ff1d7230 */ /* 0x004fe20000004100 */
[----:B------:R-:W-:Y:S06]  /*04d0*/  BRA `(.L_x_8650) ;  /* 0x0000000800987947 */ /* 0x000fec0003800000 */
.L_x_8655:
[----:B------:R-:W2:Y:S01]  /*04e0*/  LDG.E.64 R2, desc[UR36][R2.64] ;  /* 0x0000002402027981 */ /* 0x000ea2000c1e1b00 */
[----:B------:R-:W-:Y:S01]  /*04f0*/  UMOV UR4, 0xf0000000 ;  /* 0xf000000000047882 */ /* 0x000fe20000000000 */
[----:B------:R-:W-:Y:S01]  /*0500*/  UMOV UR5, 0x380fffff ;  /* 0x380fffff00057882 */ /* 0x000fe20000000000 */
[----:B--2---:R-:W0:Y:S01]  /*0510*/  F2F.F32.F64 R29, R2 ;  /* 0x00000002001d7310 */ /* 0x004e220000301000 */
[----:B------:R-:W-:-:S14]  /*0520*/  DSETP.GEU.AND P0, PT, |R2|, UR4, PT ;  /* 0x0000000402007e2a */ /* 0x000fdc000bf0e200 */
[----:B0-----:R-:W-:Y:S01]  /*0530*/  @!P0 FMUL R29, R29, 1.175494350822287508e-38 ;  /* 0x008000001d1d8820 */ /* 0x001fe20000400000 */
[----:B------:R-:W-:Y:S06]  /*0540*/  BRA `(.L_x_8650) ;  /* 0x00000008007c7947 */ /* 0x000fec0003800000 */
.L_x_8645:
        /* <DEDUP_REMOVED lines=12> */
.L_x_8659:
[----:B------:R-:W2:Y:S01]  /*0610*/  LDG.E.64 R2, desc[UR36][R2.64] ;  /* 0x0000002402027981 */ /* 0x000ea2000c1e1b00 */
[----:B------:R-:W-:Y:S01]  /*0620*/  UMOV UR4, 0xf0000000 ;  /* 0xf000000000047882 */ /* 0x000fe20000000000 */
[----:B------:R-:W-:Y:S01]  /*0630*/  UMOV UR5, 0x380fffff ;  /* 0x380fffff00057882 */ /* 0x000fe20000000000 */
[----:B--2---:R-:W0:Y:S01]  /*0640*/  F2F.F32.F64 R29, R2 ;  /* 0x00000002001d7310 */ /* 0x004e220000301000 */
[----:B------:R-:W-:-:S14]  /*0650*/  DSETP.GEU.AND P0, PT, |R2|, UR4, PT ;  /* 0x0000000402007e2a */ /* 0x000fdc000bf0e200 */
[----:B0-----:R-:W-:Y:S01]  /*0660*/  @!P0 FMUL R29, R29, 1.175494350822287508e-38 ;  /* 0x008000001d1d8820 */ /* 0x001fe20000400000 */
[----:B------:R-:W-:Y:S06]  /*0670*/  BRA `(.L_x_8650) ;  /* 0x0000000800307947 */ /* 0x000fec0003800000 */
.L_x_8658:
        /* <DEDUP_REMOVED lines=26> */
.L_x_8661:
        /* <DEDUP_REMOVED lines=13> */
.L_x_8660:
[----:B------:R-:W2:Y:S02]  /*08f0*/  LDG.E.U16 R2, desc[UR36][R2.64] ;  /* 0x0000002402027981 */ /* 0x000ea4000c1e1500 */
[----:B--2---:R-:W-:Y:S01]  /*0900*/  IMAD.U32 R29, R2, 0x10000, RZ ;  /* 0x00010000021d7824 */ /* 0x004fe200078e00ff */
[----:B------:R-:W-:Y:S06]  /*0910*/  BRA `(.L_x_8650) ;  /* 0x0000000400887947 */ /* 0x000fec0003800000 */
.L_x_8657:
        /* <DEDUP_REMOVED lines=11> */
.L_x_8664:
        /* <DEDUP_REMOVED lines=20> */
.L_x_8666:
[----:B------:R-:W-:Y:S05]  /*0b10*/  BSYNC B0 ;  /* 0x0000000000007941 */ /* 0x000fea0003800000 */
.L_x_8665:
[----:B------:R-:W-:Y:S01]  /*0b20*/  IMAD.SHL.U32 R2, R2, 0x100000, RZ ;  /* 0x0010000002027824 */ /* 0x000fe200078e00ff */
[----:B------:R-:W-:-:S04]  /*0b30*/  LEA R0, R0, 0x3b800000, 0x17 ;  /* 0x3b80000000007811 */ /* 0x000fc800078eb8ff */
[----:B------:R-:W-:Y:S01]  /*0b40*/  LOP3.LUT R29, R0, R2, R29, 0xfe, !PT ;  /* 0x00000002001d7212 */ /* 0x000fe200078efe1d */
[----:B------:R-:W-:Y:S06]  /*0b50*/  BRA `(.L_x_8650) ;  /* 0x0000000000f87947 */ /* 0x000fec0003800000 */
.L_x_8663:
        /* <DEDUP_REMOVED lines=20> */
.L_x_8668:
[----:B------:R-:W-:Y:S05]  /*0ca0*/  BSYNC B0 ;  /* 0x0000000000007941 */ /* 0x000fea0003800000 */
.L_x_8667:
[----:B------:R-:W-:Y:S01]  /*0cb0*/  IMAD.SHL.U32 R2, R2, 0x200000, RZ ;  /* 0x0020000002027824 */ /* 0x000fe200078e00ff */
[----:B------:R-:W-:-:S04]  /*0cc0*/  LEA R0, R0, 0x37800000, 0x17 ;  /* 0x3780000000007811 */ /* 0x000fc800078eb8ff */
[----:B------:R-:W-:Y:S01]  /*0cd0*/  LOP3.LUT R29, R0, R2, R29, 0xfe, !PT ;  /* 0x00000002001d7212 */ /* 0x000fe200078efe1d */
[----:B------:R-:W-:Y:S06]  /*0ce0*/  BRA `(.L_x_8650) ;  /* 0x0000000000947947 */ /* 0x000fec0003800000 */
.L_x_8662:
        /* <DEDUP_REMOVED lines=14> */
.L_x_8649:
        /* <DEDUP_REMOVED lines=15> */
[----:B0--34-:R-:W-:Y:S05]  /*0ec0*/  CALL.ABS.NOINC R2 ;  /* 0x0000000002007343 */ /* 0x019fea0003c00000 */
.L_x_8671:
[----:B------:R-:W-:Y:S01]  /*0ed0*/  IMAD.MOV.U32 R29, RZ, RZ, RZ ;  /* 0x000000ffff1d7224 */ /* 0x000fe200078e00ff */
[----:B------:R-:W-:Y:S06]  /*0ee0*/  BRA `(.L_x_8650) ;  /* 0x0000000000147947 */ /* 0x000fec0003800000 */
.L_x_8670:
[----:B------:R-:W2:Y:S02]  /*0ef0*/  LDG.E.64 R2, desc[UR36][R2.64] ;  /* 0x0000002402027981 */ /* 0x000ea4000c1e1b00 */
[----:B--2---:R0:W1:Y:S01]  /*0f00*/  I2F.U64 R29, R2 ;  /* 0x00000002001d7312 */ /* 0x0040620000301000 */
[----:B------:R-:W-:Y:S05]  /*0f10*/  BRA `(.L_x_8650) ;  /* 0x0000000000087947 */ /* 0x000fea0003800000 */
.L_x_8669:
[----:B------:R-:W2:Y:S02]  /*0f20*/  LDG.E R2, desc[UR36][R2.64] ;  /* 0x0000002402027981 */ /* 0x000ea4000c1e1900 */
[----:B--2---:R-:W-:-:S07]  /*0f30*/  I2FP.F32.U32 R29, R2 ;  /* 0x00000002001d7245 */ /* 0x004fce0000201000 */
.L_x_8650:
[----:B------:R-:W-:Y:S05]  /*0f40*/  BSYNC B6 ;  /* 0x0000000000067941 */ /* 0x000fea0003800000 */
.L_x_8644:
[----:B------:R-:W2:Y:S01]  /*0f50*/  LDC.64 R4, c[0x0][0x228] ;  /* 0x00008a00ff047b82 */ /* 0x000ea20000000a00 */
[----:B---3--:R-:W-:Y:S01]  /*0f60*/  PRMT R0, R18, 0x9910, RZ ;  /* 0x0000991012007816 */ /* 0x008fe200000000ff */
[----:B------:R-:W-:Y:S01]  /*0f70*/  ULDC UR4, c[0x0][0x244] ;  /* 0x0000910000047ab9 */ /* 0x000fe20000000800 */
[----:B------:R-:W-:Y:S01]  /*0f80*/  BSSY B6, `(.L_x_8672) ;  /* 0x00000df000067945 */ /* 0x000fe20003800000 */
[----:B0-----:R-:W-:Y:S01]  /*0f90*/  IMAD R3, R16, UR4, RZ ;  /* 0x0000000410037c24 */ /* 0x001fe2000f8e02ff */
[----:B------:R-:W-:-:S04]  /*0fa0*/  ISETP.GT.AND P0, PT, R0, 0x9, PT ;  /* 0x000000090000780c */ /* 0x000fc80003f04270 */
[----:B--2---:R-:W-:-:S05]  /*0fb0*/  IADD3 R4, P1, R3, R4, RZ ;  /* 0x0000000403047210 */ /* 0x004fca0007f3e0ff */
        /* <DEDUP_REMOVED lines=13> */
.L_x_8676:
[----:B------:R-:W2:Y:S02]  /*1090*/  LDG.E.U8 R2, desc[UR36][R4.64] ;  /* 0x0000002404027981 */ /* 0x000ea4000c1e1100 */
[----:B--2---:R-:W-:Y:S01]  /*10a0*/  I2FP.F32.U32 R2, R2 ;  /* 0x0000000200027245 */ /* 0x004fe20000201000 */
[----:B------:R-:W-:Y:S06]  /*10b0*/  BRA `(.L_x_8678) ;  /* 0x0000000c002c7947 */ /* 0x000fec0003800000 */
.L_x_8675:
        /* <DEDUP_REMOVED lines=9> */
.L_x_8680:
[----:B------:R-:W2:Y:S02]  /*1150*/  LDG.E R2, desc[UR36][R4.64] ;  /* 0x0000002404027981 */ /* 0x000ea4000c1e1900 */
[----:B--2---:R-:W-:Y:S01]  /*1160*/  I2FP.F32.S32 R2, R2 ;  /* 0x0000000200027245 */ /* 0x004fe20000201400 */
[----:B------:R-:W-:Y:S06]  /*1170*/  BRA `(.L_x_8678) ;  /* 0x0000000800fc7947 */ /* 0x000fec0003800000 */
.L_x_8679:
[----:B------:R-:W2:Y:S02]  /*1180*/  LDG.E.U16 R2, desc[UR36][R4.64] ;  /* 0x0000002404027981 */ /* 0x000ea4000c1e1500 */
[----:B--2---:R-:W0:Y:S01]  /*1190*/  I2F.S16 R2, R2 ;  /* 0x0000000200027306 */ /* 0x004e220000101400 */
[----:B------:R-:W-:Y:S05]  /*11a0*/  BRA `(.L_x_8678) ;  /* 0x0000000800f07947 */ /* 0x000fea0003800000 */
.L_x_8674:
        /* <DEDUP_REMOVED lines=8> */
.L_x_8682:
[----:B------:R-:W2:Y:S02]  /*1230*/  LDG.E.U16 R2, desc[UR36][R4.64] ;  /* 0x0000002404027981 */ /* 0x000ea4000c1e1500 */
[----:B--2---:R-:W-:Y:S01]  /*1240*/  HADD2.F32 R2, -RZ, R2.H0_H0 ;  /* 0x20000002ff027230 */ /* 0x004fe20000004100 */
[----:B------:R-:W-:Y:S06]  /*1250*/  BRA `(.L_x_8678) ;  /* 0x0000000800c47947 */ /* 0x000fec0003800000 */
.L_x_8681:
        /* <DEDUP_REMOVED lines=8> */
.L_x_8684:
[----:B------:R-:W2:Y:S02]  /*12e0*/  LDG.E.U16 R2, desc[UR36][R4.64] ;  /* 0x0000002404027981 */ /* 0x000ea4000c1e1500 */
[----:B--2---:R-:W-:Y:S01]  /*12f0*/  HADD2.F32 R2, -RZ, R2.H0_H0 ;  /* 0x20000002ff027230 */ /* 0x004fe20000004100 */
[----:B------:R-:W-:Y:S06]  /*1300*/  BRA `(.L_x_8678) ;  /* 0x0000000800987947 */ /* 0x000fec0003800000 */
.L_x_8683:
[----:B------:R-:W2:Y:S01]  /*1310*/  LDG.E.64 R4, desc[UR36][R4.64] ;  /* 0x0000002404047981 */ /* 0x000ea2000c1e1b00 */
[----:B------:R-:W-:Y:S01]  /*1320*/  UMOV UR4, 0xf0000000 ;  /* 0xf000000000047882 */ /* 0x000fe20000000000 */
[----:B------:R-:W-:Y:S01]  /*1330*/  UMOV UR5, 0x380fffff ;  /* 0x380fffff00057882 */ /* 0x000fe20000000000 */
[----:B--2---:R-:W0:Y:S01]  /*1340*/  F2F.F32.F64 R2, R4 ;  /* 0x0000000400027310 */ /* 0x004e220000301000 */
[----:B------:R-:W-:-:S14]  /*1350*/  DSETP.GEU.AND P0, PT, |R4|, UR4, PT ;  /* 0x0000000404007e2a */ /* 0x000fdc000bf0e200 */
[----:B0-----:R-:W-:Y:S01]  /*1360*/  @!P0 FMUL R2, R2, 1.175494350822287508e-38 ;  /* 0x0080000002028820 */ /* 0x001fe20000400000 */
[----:B------:R-:W-:Y:S06]  /*1370*/  BRA `(.L_x_8678) ;  /* 0x00000008007c7947 */ /* 0x000fec0003800000 */
.L_x_8673:
        /* <DEDUP_REMOVED lines=12> */
.L_x_8687:
[----:B------:R-:W2:Y:S01]  /*1440*/  LDG.E.64 R4, desc[UR36][R4.64] ;  /* 0x0000002404047981 */ /* 0x000ea2000c1e1b00 */
[----:B------:R-:W-:Y:S01]  /*1450*/  UMOV UR4, 0xf0000000 ;  /* 0xf000000000047882 */ /* 0x000fe20000000000 */
[----:B------:R-:W-:Y:S01]  /*1460*/  UMOV UR5, 0x380fffff ;  /* 0x380fffff00057882 */ /* 0x000fe20000000000 */
[----:B--2---:R-:W0:Y:S01]  /*1470*/  F2F.F32.F64 R2, R4 ;  /* 0x0000000400027310 */ /* 0x004e220000301000 */
[----:B------:R-:W-:-:S14]  /*1480*/  DSETP.GEU.AND P0, PT, |R4|, UR4, PT ;  /* 0x0000000404007e2a */ /* 0x000fdc000bf0e200 */
[----:B0-----:R-:W-:Y:S01]  /*1490*/  @!P0 FMUL R2, R2, 1.175494350822287508e-38 ;  /* 0x0080000002028820 */ /* 0x001fe20000400000 */
[----:B------:R-:W-:Y:S06]  /*14a0*/  BRA `(.L_x_8678) ;  /* 0x0000000800307947 */ /* 0x000fec0003800000 */
.L_x_8686:
        /* <DEDUP_REMOVED lines=26> */
.L_x_8689:
        /* <DEDUP_REMOVED lines=13> */
.L_x_8688:
[----:B------:R-:W2:Y:S02]  /*1720*/  LDG.E.U16 R2, desc[UR36][R4.64] ;  /* 0x0000002404027981 */ /* 0x000ea4000c1e1500 */
[----:B--2---:R-:W-:Y:S01]  /*1730*/  IMAD.U32 R2, R2, 0x10000, RZ ;  /* 0x0001000002027824 */ /* 0x004fe200078e00ff */
[----:B------:R-:W-:Y:S06]  /*1740*/  BRA `(.L_x_8678) ;  /* 0x0000000400887947 */ /* 0x000fec0003800000 */
.L_x_8685:
        /* <DEDUP_REMOVED lines=11> */
.L_x_8692:
        /* <DEDUP_REMOVED lines=20> */
.L_x_8694:
[----:B------:R-:W-:Y:S05]  /*1940*/  BSYNC B0 ;  /* 0x0000000000007941 */ /* 0x000fea0003800000 */
.L_x_8693:
[----:B------:R-:W-:Y:S01]  /*1950*/  IMAD.SHL.U32 R2, R2, 0x100000, RZ ;  /* 0x0010000002027824 */ /* 0x000fe200078e00ff */
[----:B------:R-:W-:-:S04]  /*1960*/  LEA R3, R0, 0x3b800000, 0x17 ;  /* 0x3b80000000037811 */ /* 0x000fc800078eb8ff */
[----:B------:R-:W-:Y:S01]  /*1970*/  LOP3.LUT R2, R3, R2, R4, 0xfe, !PT ;  /* 0x0000000203027212 */ /* 0x000fe200078efe04 */
[----:B------:R-:W-:Y:S06]  /*1980*/  BRA `(.L_x_8678) ;  /* 0x0000000000f87947 */ /* 0x000fec0003800000 */
.L_x_8691:
        /* <DEDUP_REMOVED lines=20> */
.L_x_8696:
[----:B------:R-:W-:Y:S05]  /*1ad0*/  BSYNC B0 ;  /* 0x0000000000007941 */ /* 0x000fea0003800000 */
.L_x_8695:
[----:B------:R-:W-:Y:S01]  /*1ae0*/  IMAD.SHL.U32 R2, R2, 0x200000, RZ ;  /* 0x0020000002027824 */ /* 0x000fe200078e00ff */
[----:B------:R-:W-:-:S04]  /*1af0*/  LEA R3, R0, 0x37800000, 0x17 ;  /* 0x3780000000037811 */ /* 0x000fc800078eb8ff */
[----:B------:R-:W-:Y:S01]  /*1b00*/  LOP3.LUT R2, R3, R2, R4, 0xfe, !PT ;  /* 0x0000000203027212 */ /* 0x000fe200078efe04 */
[----:B------:R-:W-:Y:S06]  /*1b10*/  BRA `(.L_x_8678) ;  /* 0x0000000000947947 */ /* 0x000fec0003800000 */
.L_x_8690:
        /* <DEDUP_REMOVED lines=14> */
.L_x_8677:
        /* <DEDUP_REMOVED lines=16> */
.L_x_8699:
[----:B------:R-:W-:Y:S01]  /*1d00*/  IMAD.MOV.U32 R2, RZ, RZ, RZ ;  /* 0x000000ffff027224 */ /* 0x000fe200078e00ff */
[----:B------:R-:W-:Y:S06]  /*1d10*/  BRA `(.L_x_8678) ;  /* 0x0000000000147947 */ /* 0x000fec0003800000 */
.L_x_8698:
[----:B------:R-:W2:Y:S02]  /*1d20*/  LDG.E.64 R2, desc[UR36][R4.64] ;  /* 0x0000002404027981 */ /* 0x000ea4000c1e1b00 */
[----:B--2---:R0:W2:Y:S01]  /*1d30*/  I2F.U64 R2, R2 ;  /* 0x0000000200027312 */ /* 0x0040a20000301000 */
[----:B------:R-:W-:Y:S05]  /*1d40*/  BRA `(.L_x_8678) ;  /* 0x0000000000087947 */ /* 0x000fea0003800000 */
.L_x_8697:
[----:B------:R-:W2:Y:S02]  /*1d50*/  LDG.E R2, desc[UR36][R4.64] ;  /* 0x0000002404027981 */ /* 0x000ea4000c1e1900 */
[----:B--2---:R-:W-:-:S07]  /*1d60*/  I2FP.F32.U32 R2, R2 ;  /* 0x0000000200027245 */ /* 0x004fce0000201000 */
.L_x_8678:
[----:B------:R-:W-:Y:S05]  /*1d70*/  BSYNC B6 ;  /* 0x0000000000067941 */ /* 0x000fea0003800000 */
.L_x_8672:
[----:B0--3--:R-:W0:Y:S01]  /*1d80*/  LDC.64 R4, c[0x0][0x230] ;  /* 0x00008c00ff047b82 */ /* 0x009e220000000a00 */
[----:B----4-:R-:W-:Y:S01]  /*1d90*/  PRMT R0, R22, 0x9910, RZ ;  /* 0x0000991016007816 */ /* 0x010fe200000000ff */
[----:B------:R-:W-:Y:S01]  /*1da0*/  ULDC UR4, c[0x0][0x248] ;  /* 0x0000920000047ab9 */ /* 0x000fe20000000800 */
[----:B------:R-:W-:Y:S01]  /*1db0*/  BSSY B6, `(.L_x_8700) ;  /* 0x00000df000067945 */ /* 0x000fe20003800000 */
        /* <DEDUP_REMOVED lines=14> */
[----:B---3--:R-:W0:Y:S01]  /*1ea0*/  I2F.S16 R0, R0 ;  /* 0x0000000000007306 */ /* 0x008e220000101400 */
[----:B------:R-:W-:Y:S05]  /*1eb0*/  BRA `(.L_x_8706) ;  /* 0x0000000c00387947 */ /* 0x000fea0003800000 */
.L_x_8704:
[----:B------:R-:W3:Y:S02]  /*1ec0*/  LDG.E.U8 R0, desc[UR36][R4.64] ;  /* 0x0000002404007981 */ /* 0x000ee4000c1e1100 */
[----:B---3--:R-:W-:Y:S01]  /*1ed0*/  I2FP.F32.U32 R0, R0 ;  /* 0x0000000000007245 */ /* 0x008fe20000201000 */
[----:B------:R-:W-:Y:S06]  /*1ee0*/  BRA `(.L_x_8706) ;  /* 0x0000000c002c7947 */ /* 0x000fec0003800000 */
.L_x_8703:
[----:B------:R-:W-:-:S13]  /*1ef0*/  ISETP.NE.AND P0, PT, R0, 0x2, PT ;  /* 0x000000020000780c */ /* 0x000fda0003f05270 */
[----:B------:R-:W-:Y:S05]  /*1f00*/  @!P0 BRA `(.L_x_8707) ;  /* 0x0000000000288947 */ /* 0x000fea0003800000 */
[----:B------:R-:W-:-:S13]  /*1f10*/  ISETP.NE.AND P0, PT, R0, 0x3, PT ;  /* 0x000000030000780c */ /* 0x000fda0003f05270 */
[----:B------:R-:W-:Y:S05]  /*1f20*/  @!P0 BRA `(.L_x_8708) ;  /* 0x0000000000148947 */ /* 0x000fea0003800000 */
[----:B------:R-:W-:-:S13]  /*1f30*/  ISETP.NE.AND P0, PT, R0, 0x4, PT ;  /* 0x000000040000780c */ /* 0x000fda0003f05270 */
[----:B------:R-:W-:Y:S05]  /*1f40*/  @P0 BRA `(.L_x_8705) ;  /* 0x0000000800b80947 */ /* 0x000fea0003800000 */
[----:B------:R-:W3:Y:S02]  /*1f50*/  LDG.E.64 R4, desc[UR36][R4.64] ;  /* 0x0000002404047981 */ /* 0x000ee4000c1e1b00 */
[----:B---3--:R0:W3:Y:S01]  /*1f60*/  I2F.S64 R0, R4 ;  /* 0x0000000400007312 */ /* 0x0080e20000301400 */
[----:B------:R-:W-:Y:S05]  /*1f70*/  BRA `(.L_x_8706) ;  /* 0x0000000c00087947 */ /* 0x000fea0003800000 */
.L_x_8708:
[----:B------:R-:W3:Y:S02]  /*1f80*/  LDG.E R0, desc[UR36][R4.64] ;  /* 0x0000002404007981 */ /* 0x000ee4000c1e1900 */
[----:B---3--:R-:W-:Y:S01]  /*1f90*/  I2FP.F32.S32 R0, R0 ;  /* 0x0000000000007245 */ /* 0x008fe20000201400 */
[----:B------:R-:W-:Y:S06]  /*1fa0*/  BRA `(.L_x_8706) ;  /* 0x0000000800fc7947 */ /* 0x000fec0003800000 */
.L_x_8707:
[----:B------:R-:W3:Y:S02]  /*1fb0*/  LDG.E.U16 R0, desc[UR36][R4.64] ;  /* 0x0000002404007981 */ /* 0x000ee4000c1e1500 */
[----:B---3--:R-:W0:Y:S01]  /*1fc0*/  I2F.S16 R0, R0 ;  /* 0x0000000000007306 */ /* 0x008e220000101400 */
[----:B------:R-:W-:Y:S05]  /*1fd0*/  BRA `(.L_x_8706) ;  /* 0x0000000800f07947 */ /* 0x000fea0003800000 */
.L_x_8702:
        /* <DEDUP_REMOVED lines=8> */
.L_x_8710:
[----:B------:R-:W3:Y:S02]  /*2060*/  LDG.E.U16 R0, desc[UR36][R4.64] ;  /* 0x0000002404007981 */ /* 0x000ee4000c1e1500 */
[----:B---3--:R-:W-:Y:S01]  /*2070*/  HADD2.F32 R0, -RZ, R0.H0_H0 ;  /* 0x20000000ff007230 */ /* 0x008fe20000004100 */
[----:B------:R-:W-:Y:S06]  /*2080*/  BRA `(.L_x_8706) ;  /* 0x0000000800c47947 */ /* 0x000fec0003800000 */
.L_x_8709:
        /* <DEDUP_REMOVED lines=8> */
.L_x_8712:
[----:B------:R-:W3:Y:S02]  /*2110*/  LDG.E.U16 R0, desc[UR36][R4.64] ;  /* 0x0000002404007981 */ /* 0x000ee4000c1e1500 */
[----:B---3--:R-:W-:Y:S01]  /*2120*/  HADD2.F32 R0, -RZ, R0.H0_H0 ;  /* 0x20000000ff007230 */ /* 0x008fe20000004100 */
[----:B------:R-:W-:Y:S06]  /*2130*/  BRA `(.L_x_8706) ;  /* 0x0000000800987947 */ /* 0x000fec0003800000 */
.L_x_8711:
[----:B------:R-:W3:Y:S01]  /*2140*/  LDG.E.64 R4, desc[UR36][R4.64] ;  /* 0x0000002404047981 */ /* 0x000ee2000c1e1b00 */
[----:B------:R-:W-:Y:S01]  /*2150*/  UMOV UR4, 0xf0000000 ;  /* 0xf000000000047882 */ /* 0x000fe20000000000 */
[----:B------:R-:W-:Y:S01]  /*2160*/  UMOV UR5, 0x380fffff ;  /* 0x380fffff00057882 */ /* 0x000fe20000000000 */
[----:B---3--:R-:W0:Y:S01]  /*2170*/  F2F.F32.F64 R0, R4 ;  /* 0x0000000400007310 */ /* 0x008e220000301000 */
[----:B------:R-:W-:-:S14]  /*2180*/  DSETP.GEU.AND P0, PT, |R4|, UR4, PT ;  /* 0x0000000404007e2a */ /* 0x000fdc000bf0e200 */
[----:B0-----:R-:W-:Y:S01]  /*2190*/  @!P0 FMUL R0, R0, 1.175494350822287508e-38 ;  /* 0x0080000000008820 */ /* 0x001fe20000400000 */
[----:B------:R-:W-:Y:S06]  /*21a0*/  BRA `(.L_x_8706) ;  /* 0x00000008007c7947 */ /* 0x000fec0003800000 */
.L_x_8701:
        /* <DEDUP_REMOVED lines=10> */
[----:B------:R-:W-:Y:S01]  /*2250*/  FSEL R0, RZ, 1, !P0 ;  /* 0x3f800000ff007808 */ /* 0x000fe20004000000 */
[----:B------:R-:W-:Y:S08]  /*2260*/  BRA `(.L_x_8706) ;  /* 0x00000008004c7947 */ /* 0x000ff00003800000 */
.L_x_8715:
[----:B------:R-:W3:Y:S01]  /*2270*/  LDG.E.64 R4, desc[UR36][R4.64] ;  /* 0x0000002404047981 */ /* 0x000ee2000c1e1b00 */
[----:B------:R-:W-:Y:S01]  /*2280*/  UMOV UR4, 0xf0000000 ;  /* 0xf000000000047882 */ /* 0x000fe20000000000 */
[----:B------:R-:W-:Y:S01]  /*2290*/  UMOV UR5, 0x380fffff ;  /* 0x380fffff00057882 */ /* 0x000fe20000000000 */
[----:B---3--:R-:W0:Y:S01]  /*22a0*/  F2F.F32.F64 R0, R4 ;  /* 0x0000000400007310 */ /* 0x008e220000301000 */
[----:B------:R-:W-:-:S14]  /*22b0*/  DSETP.GEU.AND P0, PT, |R4|, UR4, PT ;  /* 0x0000000404007e2a */ /* 0x000fdc000bf0e200 */
[----:B0-----:R-:W-:Y:S01]  /*22c0*/  @!P0 FMUL R0, R0, 1.175494350822287508e-38 ;  /* 0x0080000000008820 */ /* 0x001fe20000400000 */
[----:B------:R-:W-:Y:S06]  /*22d0*/  BRA `(.L_x_8706) ;  /* 0x0000000800307947 */ /* 0x000fec0003800000 */
.L_x_8714:
        /* <DEDUP_REMOVED lines=26> */
.L_x_8717:
        /* <DEDUP_REMOVED lines=13> */
.L_x_8716:
[----:B------:R-:W3:Y:S02]  /*2550*/  LDG.E.U16 R0, desc[UR36][R4.64] ;  /* 0x0000002404007981 */ /* 0x000ee4000c1e1500 */
[----:B---3--:R-:W-:Y:S01]  /*2560*/  IMAD.U32 R0, R0, 0x10000, RZ ;  /* 0x0001000000007824 */ /* 0x008fe200078e00ff */
[----:B------:R-:W-:Y:S06]  /*2570*/  BRA `(.L_x_8706) ;  /* 0x0000000400887947 */ /* 0x000fec0003800000 */
.L_x_8713:
        /* <DEDUP_REMOVED lines=9> */
[----:B---3--:R-:W-:Y:S01]  /*2610*/  I2FP.F32.U32 R0, R0 ;  /* 0x0000000000007245 */ /* 0x008fe20000201000 */
[----:B------:R-:W-:Y:S06]  /*2620*/  BRA `(.L_x_8706) ;  /* 0x00000004005c7947 */ /* 0x000fec0003800000 */
.L_x_8720:
[----:B------:R-:W3:Y:S01]  /*2630*/  LDG.E.U8 R3, desc[UR36][R4.64] ;  /* 0x0000002404037981 */ /* 0x000ee2000c1e1100 */
        /* <DEDUP_REMOVED lines=19> */
.L_x_8722:
[----:B------:R-:W-:Y:S05]  /*2770*/  BSYNC B0 ;  /* 0x0000000000007941 */ /* 0x000fea0003800000 */
.L_x_8721:
[----:B------:R-:W-:Y:S01]  /*2780*/  LEA R5, R0, 0x3b800000, 0x17 ;  /* 0x3b80000000057811 */ /* 0x000fe200078eb8ff */
[----:B------:R-:W-:-:S05]  /*2790*/  IMAD.SHL.U32 R0, R3, 0x100000, RZ ;  /* 0x0010000003007824 */ /* 0x000fca00078e00ff */
[----:B------:R-:W-:Y:S01]  /*27a0*/  LOP3.LUT R0, R5, R0, R6, 0xfe, !PT ;  /* 0x0000000005007212 */ /* 0x000fe200078efe06 */
[----:B------:R-:W-:Y:S06]  /*27b0*/  BRA `(.L_x_8706) ;  /* 0x0000000000f87947 */ /* 0x000fec0003800000 */
.L_x_8719:
        /* <DEDUP_REMOVED lines=20> */
.L_x_8724:
[----:B------:R-:W-:Y:S05]  /*2900*/  BSYNC B0 ;  /* 0x0000000000007941 */ /* 0x000fea0003800000 */
.L_x_8723:
[----:B------:R-:W-:Y:S01]  /*2910*/  LEA R5, R0, 0x37800000, 0x17 ;  /* 0x3780000000057811 */ /* 0x000fe200078eb8ff */
[----:B------:R-:W-:-:S05]  /*2920*/  IMAD.SHL.U32 R0, R3, 0x200000, RZ ;  /* 0x0020000003007824 */ /* 0x000fca00078e00ff */
[----:B------:R-:W-:Y:S01]  /*2930*/  LOP3.LUT R0, R5, R0, R6, 0xfe, !PT ;  /* 0x0000000005007212 */ /* 0x000fe200078efe06 */
[----:B------:R-:W-:Y:S06]  /*2940*/  BRA `(.L_x_8706) ;  /* 0x0000000000947947 */ /* 0x000fec0003800000 */
.L_x_8718:
[----:B------:R-:W-:-:S13]  /*2950*/  ISETP.NE.AND P0, PT, R0, 0x1c, PT ;  /* 0x0000001c0000780c */ /* 0x000fda0003f05270 */
[----:B------:R-:W-:Y:S05]  /*2960*/  @!P0 BRA `(.L_x_8725) ;  /* 0x0000000000848947 */ /* 0x000fea0003800000 */
[----:B------:R-:W-:-:S13]  /*2970*/  ISETP.NE.AND P0, PT, R0, 0x1d, PT ;  /* 0x0000001d0000780c */ /* 0x000fda0003f05270 */
[----:B------:R-:W-:Y:S05]  /*2980*/  @!P0 BRA `(.L_x_8726) ;  /* 0x0000000000708947 */ /* 0x000fea0003800000 */
[----:B------:R-:W-:-:S13]  /*2990*/  ISETP.NE.AND P0, PT, R0, 0x2c, PT ;  /* 0x0000002c0000780c */ /* 0x000fda0003f05270 */
[----:B------:R-:W-:Y:S05]  /*29a0*/  @P0 BRA `(.L_x_8705) ;  /* 0x0000000000200947 */ /* 0x000fea0003800000 */
[----:B------:R-:W3:Y:S01]  /*29b0*/  LDG.E.U8 R4, desc[UR36][R4.64] ;  /* 0x0000002404047981 */ /* 0x000ee2000c1e1100 */
[----:B------:R-:W-:Y:S01]  /*29c0*/  IMAD.MOV.U32 R0, RZ, RZ, 0x400000 ;  /* 0x00400000ff007424 */ /* 0x000fe200078e00ff */
[----:B---3--:R-:W-:-:S13]  /*29d0*/  ISETP.NE.AND P0, PT, R4, RZ, PT ;  /* 0x000000ff0400720c */ /* 0x008fda0003f05270 */
[----:B------:R-:W-:Y:S05]  /*29e0*/  @!P0 BRA `(.L_x_8706) ;  /* 0x00000000006c8947 */ /* 0x000fea0003800000 */
[----:B------:R-:W-:-:S13]  /*29f0*/  ISETP.NE.AND P0, PT, R4, 0xff, PT ;  /* 0x000000ff0400780c */ /* 0x000fda0003f05270 */
[----:B------:R-:W-:Y:S02]  /*2a00*/  @!P0 IMAD.MOV.U32 R0, RZ, RZ, 0x7f800001 ;  /* 0x7f800001ff008424 */ /* 0x000fe400078e00ff */
[----:B------:R-:W-:Y:S01]  /*2a10*/  @P0 IMAD.SHL.U32 R0, R4, 0x800000, RZ ;  /* 0x0080000004000824 */ /* 0x000fe200078e00ff */
[----:B------:R-:W-:Y:S06]  /*2a20*/  BRA `(.L_x_8706) ;  /* 0x00000000005c7947 */ /* 0x000fec0003800000 */
.L_x_8705:
        /* <DEDUP_REMOVED lines=16> */
.L_x_8727:
[----:B------:R-:W-:Y:S01]  /*2b30*/  IMAD.MOV.U32 R0, RZ, RZ, RZ ;  /* 0x000000ffff007224 */ /* 0x000fe200078e00ff */
[----:B------:R-:W-:Y:S06]  /*2b40*/  BRA `(.L_x_8706) ;  /* 0x0000000000147947 */ /* 0x000fec0003800000 */
.L_x_8726:
[----:B------:R-:W3:Y:S02]  /*2b50*/  LDG.E.64 R4, desc[UR36][R4.64] ;  /* 0x0000002404047981 */ /* 0x000ee4000c1e1b00 */
[----:B---3--:R0:W3:Y:S01]  /*2b60*/  I2F.U64 R0, R4 ;  /* 0x0000000400007312 */ /* 0x0080e20000301000 */
[----:B------:R-:W-:Y:S05]  /*2b70*/  BRA `(.L_x_8706) ;  /* 0x0000000000087947 */ /* 0x000fea0003800000 */
.L_x_8725:
[----:B------:R-:W3:Y:S02]  /*2b80*/  LDG.E R0, desc[UR36][R4.64] ;  /* 0x0000002404007981 */ /* 0x000ee4000c1e1900 */
[----:B---3--:R-:W-:-:S07]  /*2b90*/  I2FP.F32.U32 R0, R0 ;  /* 0x0000000000007245 */ /* 0x008fce0000201000 */
.L_x_8706:
[----:B------:R-:W-:Y:S05]  /*2ba0*/  BSYNC B6 ;  /* 0x0000000000067941 */ /* 0x000fea0003800000 */
.L_x_8700:
[----:B------:R-:W-:-:S07]  /*2bb0*/  VIADD R19, R19, 0x80 ;  /* 0x0000008013137836 */ /* 0x000fce0000000000 */
.L_x_8643:
[----:B------:R-:W-:Y:S05]  /*2bc0*/  BSYNC B7 ;  /* 0x0000000000077941 */ /* 0x000fea0003800000 */
.L_x_8642:
[----:B0--3-5:R0:W-:Y:S01]  /*2bd0*/  STL [R1], R0 ;  /* 0x0000000001007387 */ /* 0x0291e20000100800 */
[----:B------:R-:W-:Y:S01]  /*2be0*/  ISETP.GE.AND P0, PT, R19, R23, PT ;  /* 0x000000171300720c */ /* 0x000fe20003f06270 */
[----:B------:R-:W-:Y:S01]  /*2bf0*/  BSSY B7, `(.L_x_8728) ;  /* 0x00002af000077945 */ /* 0x000fe20003800000 */
[----:B------:R-:W-:Y:S02]  /*2c00*/  IMAD.MOV.U32 R16, RZ, RZ, RZ ;  /* 0x000000ffff107224 */ /* 0x000fe400078e00ff */
[----:B------:R-:W-:-:S09]  /*2c10*/  IMAD.MOV.U32 R28, RZ, RZ, RZ ;  /* 0x000000ffff1c7224 */ /* 0x000fd200078e00ff */
[----:B0-----:R-:W-:Y:S05]  /*2c20*/  @P0 BRA `(.L_x_8729) ;  /* 0x0000002800ac0947 */ /* 0x001fea0003800000 */
[----:B----4-:R-:W0:Y:S01]  /*2c30*/  LDC.64 R4, c[0x0][0x220] ;  /* 0x00008800ff047b82 */ /* 0x010e220000000a00 */
        /* <DEDUP_REMOVED lines=18> */
[----:B---3--:R0:W3:Y:S01]  /*2d60*/  I2F.S16 R27, R4 ;  /* 0x00000004001b7306 */ /* 0x0080e20000101400 */
[----:B------:R-:W-:Y:S05]  /*2d70*/  BRA `(.L_x_8736) ;  /* 0x0000000c00387947 */ /* 0x000fea0003800000 */
.L_x_8734:
[----:B------:R-:W3:Y:S02]  /*2d80*/  LDG.E.U8 R4, desc[UR36][R4.64] ;  /* 0x0000002404047981 */ /* 0x000ee4000c1e1100 */
[----:B---3--:R-:W-:Y:S01]  /*2d90*/  I2FP.F32.U32 R27, R4 ;  /* 0x00000004001b7245 */ /* 0x008fe20000201000 */
[----:B------:R-:W-:Y:S06]  /*2da0*/  BRA `(.L_x_8736) ;  /* 0x0000000c002c7947 */ /* 0x000fec0003800000 */
.L_x_8733:
        /* <DEDUP_REMOVED lines=9> */
.L_x_8738:
[----:B------:R-:W3:Y:S02]  /*2e40*/  LDG.E R4, desc[UR36][R4.64] ;  /* 0x0000002404047981 */ /* 0x000ee4000c1e1900 */
[----:B---3--:R-:W-:Y:S01]  /*2e50*/  I2FP.F32.S32 R27, R4 ;  /* 0x00000004001b7245 */ /* 0x008fe20000201400 */
[----:B------:R-:W-:Y:S06]  /*2e60*/  BRA `(.L_x_8736) ;  /* 0x0000000800fc7947 */ /* 0x000fec0003800000 */
.L_x_8737:
[----:B------:R-:W3:Y:S02]  /*2e70*/  LDG.E.U16 R4, desc[UR36][R4.64] ;  /* 0x0000002404047981 */ /* 0x000ee4000c1e1500 */
[----:B---3--:R4:W0:Y:S01]  /*2e80*/  I2F.S16 R27, R4 ;  /* 0x00000004001b7306 */ /* 0x0088220000101400 */
[----:B------:R-:W-:Y:S05]  /*2e90*/  BRA `(.L_x_8736) ;  /* 0x0000000800f07947 */ /* 0x000fea0003800000 */
.L_x_8732:
        /* <DEDUP_REMOVED lines=8> */
.L_x_8740:
[----:B------:R-:W3:Y:S02]  /*2f20*/  LDG.E.U16 R4, desc[UR36][R4.64] ;  /* 0x0000002404047981 */ /* 0x000ee4000c1e1500 */
[----:B---3--:R-:W-:Y:S01]  /*2f30*/  HADD2.F32 R27, -RZ, R4.H0_H0 ;  /* 0x20000004ff1b7230 */ /* 0x008fe20000004100 */
[----:B------:R-:W-:Y:S06]  /*2f40*/  BRA `(.L_x_8736) ;  /* 0x0000000800c47947 */ /* 0x000fec0003800000 */
.L_x_8739:
        /* <DEDUP_REMOVED lines=8> */
.L_x_8742:
[----:B------:R-:W3:Y:S02]  /*2fd0*/  LDG.E.U16 R4, desc[UR36][R4.64] ;  /* 0x0000002404047981 */ /* 0x000ee4000c1e1500 */
[----:B---3--:R-:W-:Y:S01]  /*2fe0*/  HADD2.F32 R27, -RZ, R4.H0_H0 ;  /* 0x20000004ff1b7230 */ /* 0x008fe20000004100 */
[----:B------:R-:W-:Y:S06]  /*2ff0*/  BRA `(.L_x_8736) ;  /* 0x0000000800987947 */ /* 0x000fec0003800000 */
.L_x_8741:
[----:B------:R-:W3:Y:S01]  /*3000*/  LDG.E.64 R4, desc[UR36][R4.64] ;  /* 0x0000002404047981 */ /* 0x000ee2000c1e1b00 */
[----:B------:R-:W-:Y:S01]  /*3010*/  UMOV UR4, 0xf0000000 ;  /* 0xf000000000047882 */ /* 0x000fe20000000000 */
[----:B------:R-:W-:Y:S01]  /*3020*/  UMOV UR5, 0x380fffff ;  /* 0x380fffff00057882 */ /* 0x000fe20000000000 */
[----:B---3--:R-:W0:Y:S01]  /*3030*/  F2F.F32.F64 R27, R4 ;  /* 0x00000004001b7310 */ /* 0x008e220000301000 */
[----:B------:R-:W-:-:S14]  /*3040*/  DSETP.GEU.AND P0, PT, |R4|, UR4, PT ;  /* 0x0000000404007e2a */ /* 0x000fdc000bf0e200 */
[----:B0-----:R-:W-:Y:S01]  /*3050*/  @!P0 FMUL R27, R27, 1.175494350822287508e-38 ;  /* 0x008000001b1b8820 */ /* 0x001fe20000400000 */
[----:B------:R-:W-:Y:S06]  /*3060*/  BRA `(.L_x_8736) ;  /* 0x00000008007c7947 */ /* 0x000fec0003800000 */
.L_x_8731:
        /* <DEDUP_REMOVED lines=12> */
.L_x_8745:
[----:B------:R-:W3:Y:S01]  /*3130*/  LDG.E.64 R4, desc[UR36][R4.64] ;  /* 0x0000002404047981 */ /* 0x000ee2000c1e1b00 */
[----:B------:R-:W-:Y:S01]  /*3140*/  UMOV UR4, 0xf0000000 ;  /* 0xf000000000047882 */ /* 0x000fe20000000000 */
[----:B------:R-:W-:Y:S01]  /*3150*/  UMOV UR5, 0x380fffff ;  /* 0x380fffff00057882 */ /* 0x000fe20000000000 */
[----:B---3--:R-:W0:Y:S01]  /*3160*/  F2F.F32.F64 R27, R4 ;  /* 0x00000004001b7310 */ /* 0x008e220000301000 */
[----:B------:R-:W-:-:S14]  /*3170*/  DSETP.GEU.AND P0, PT, |R4|, UR4, PT ;  /* 0x0000000404007e2a */ /* 0x000fdc000bf0e200 */
[----:B0-----:R-:W-:Y:S01]  /*3180*/  @!P0 FMUL R27, R27, 1.175494350822287508e-38 ;  /* 0x008000001b1b8820 */ /* 0x001fe20000400000 */
[----:B------:R-:W-:Y:S06]  /*3190*/  BRA `(.L_x_8736) ;  /* 0x0000000800307947 */ /* 0x000fec0003800000 */
.L_x_8744:
        /* <DEDUP_REMOVED lines=26> */
.L_x_8747:
        /* <DEDUP_REMOVED lines=13> */
.L_x_8746:
[----:B------:R-:W3:Y:S02]  /*3410*/  LDG.E.U16 R4, desc[UR36][R4.64] ;  /* 0x0000002404047981 */ /* 0x000ee4000c1e1500 */
[----:B---3--:R-:W-:Y:S01]  /*3420*/  IMAD.U32 R27, R4, 0x10000, RZ ;  /* 0x00010000041b7824 */ /* 0x008fe200078e00ff */
[----:B------:R-:W-:Y:S06]  /*3430*/  BRA `(.L_x_8736) ;  /* 0x0000000400887947 */ /* 0x000fec0003800000 */
.L_x_8743:
        /* <DEDUP_REMOVED lines=11> */
.L_x_8750:
        /* <DEDUP_REMOVED lines=20> */
.L_x_8752:
[----:B------:R-:W-:Y:S05]  /*3630*/  BSYNC B0 ;  /* 0x0000000000007941 */ /* 0x000fea0003800000 */
.L_x_8751:
[----:B------:R-:W-:Y:S01]  /*3640*/  IMAD.SHL.U32 R3, R3, 0x100000, RZ ;  /* 0x0010000003037824 */ /* 0x000fe200078e00ff */
[----:B------:R-:W-:-:S04]  /*3650*/  LEA R0, R0, 0x3b800000, 0x17 ;  /* 0x3b80000000007811 */ /* 0x000fc800078eb8ff */
[----:B------:R-:W-:Y:S01]  /*3660*/  LOP3.LUT R27, R0, R3, R27, 0xfe, !PT ;  /* 0x00000003001b7212 */ /* 0x000fe200078efe1b */
[----:B------:R-:W-:Y:S06]  /*3670*/  BRA `(.L_x_8736) ;  /* 0x0000000000f87947 */ /* 0x000fec0003800000 */
.L_x_8749:
        /* <DEDUP_REMOVED lines=20> */
.L_x_8754:
[----:B------:R-:W-:Y:S05]  /*37c0*/  BSYNC B0 ;  /* 0x0000000000007941 */ /* 0x000fea0003800000 */
.L_x_8753:
[----:B------:R-:W-:Y:S01]  /*37d0*/  IMAD.SHL.U32 R3, R3, 0x200000, RZ ;  /* 0x0020000003037824 */ /* 0x000fe200078e00ff */
[----:B------:R-:W-:-:S04]  /*37e0*/  LEA R0, R0, 0x37800000, 0x17 ;  /* 0x3780000000007811 */ /* 0x000fc800078eb8ff */
[----:B------:R-:W-:Y:S01]  /*37f0*/  LOP3.LUT R27, R0, R3, R27, 0xfe, !PT ;  /* 0x00000003001b7212 */ /* 0x000fe200078efe1b */
[----:B------:R-:W-:Y:S06]  /*3800*/  BRA `(.L_x_8736) ;  /* 0x0000000000947947 */ /* 0x000fec0003800000 */
.L_x_8748:
        /* <DEDUP_REMOVED lines=14> */
.L_x_8735:
        /* <DEDUP_REMOVED lines=15> */
[----:B012---:R-:W-:Y:S05]  /*39e0*/  CALL.ABS.NOINC R14 ;  /* 0x000000000e007343 */ /* 0x007fea0003c00000 */
.L_x_8757:
[----:B------:R-:W-:Y:S01]  /*39f0*/  IMAD.MOV.U32 R27, RZ, RZ, RZ ;  /* 0x000000ffff1b7224 */ /* 0x000fe200078e00ff */
[----:B------:R-:W-:Y:S06]  /*3a00*/  BRA `(.L_x_8736) ;  /* 0x0000000000147947 */ /* 0x000fec0003800000 */
.L_x_8756:
[----:B------:R-:W3:Y:S02]  /*3a10*/  LDG.E.64 R4, desc[UR36][R4.64] ;  /* 0x0000002404047981 */ /* 0x000ee4000c1e1b00 */
[----:B---3--:R0:W3:Y:S01]  /*3a20*/  I2F.U64 R27, R4 ;  /* 0x00000004001b7312 */ /* 0x0080e20000301000 */
[----:B------:R-:W-:Y:S05]  /*3a30*/  BRA `(.L_x_8736) ;  /* 0x0000000000087947 */ /* 0x000fea0003800000 */
.L_x_8755:
[----:B------:R-:W3:Y:S02]  /*3a40*/  LDG.E R4, desc[UR36][R4.64] ;  /* 0x0000002404047981 */ /* 0x000ee4000c1e1900 */
[----:B---3--:R-:W-:-:S07]  /*3a50*/  I2FP.F32.U32 R27, R4 ;  /* 0x00000004001b7245 */ /* 0x008fce0000201000 */
.L_x_8736:
[----:B------:R-:W-:Y:S05]  /*3a60*/  BSYNC B6 ;  /* 0x0000000000067941 */ /* 0x000fea0003800000 */
.L_x_8730:
[----:B0---4-:R-:W0:Y:S01]  /*3a70*/  LDC.64 R4, c[0x0][0x228] ;  /* 0x00008a00ff047b82 */ /* 0x011e220000000a00 */
[----:B------:R-:W-:Y:S01]  /*3a80*/  PRMT R0, R18, 0x9910, RZ ;  /* 0x0000991012007816 */ /* 0x000fe200000000ff */
        /* <DEDUP_REMOVED lines=15> */
[----:B------:R-:W4:Y:S02]  /*3b80*/  LDG.E.S8 R4, desc[UR36][R4.64] ;  /* 0x0000002404047981 */ /* 0x000f24000c1e1300 */
[----:B----4-:R0:W4:Y:S01]  /*3b90*/  I2F.S16 R16, R4 ;  /* 0x0000000400107306 */ /* 0x0101220000101400 */
[----:B------:R-:W-:Y:S05]  /*3ba0*/  BRA `(.L_x_8764) ;  /* 0x0000000c00387947 */ /* 0x000fea0003800000 */
.L_x_8762:
[----:B------:R-:W4:Y:S02]  /*3bb0*/  LDG.E.U8 R4, desc[UR36][R4.64] ;  /* 0x0000002404047981 */ /* 0x000f24000c1e1100 */
[----:B----4-:R-:W-:Y:S01]  /*3bc0*/  I2FP.F32.U32 R16, R4 ;  /* 0x0000000400107245 */ /* 0x010fe20000201000 */
[----:B------:R-:W-:Y:S06]  /*3bd0*/  BRA `(.L_x_8764) ;  /* 0x0000000c002c7947 */ /* 0x000fec0003800000 */
.L_x_8761:
[----:B------:R-:W-:-:S13]  /*3be0*/  ISETP.NE.AND P0, PT, R0, 0x2, PT ;  /* 0x000000020000780c */ /* 0x000fda0003f05270 */
[----:B------:R-:W-:Y:S05]  /*3bf0*/  @!P0 BRA `(.L_x_8765) ;  /* 0x0000000000288947 */ /* 0x000fea0003800000 */
[----:B------:R-:W-:-:S13]  /*3c00*/  ISETP.NE.AND P0, PT, R0, 0x3, PT ;  /* 0x000000030000780c */ /* 0x000fda0003f05270 */
[----:B------:R-:W-:Y:S05]  /*3c10*/  @!P0 BRA `(.L_x_8766) ;  /* 0x0000000000148947 */ /* 0x000fea0003800000 */
[----:B------:R-:W-:-:S13]  /*3c20*/  ISETP.NE.AND P0, PT, R0, 0x4, PT ;  /* 0x000000040000780c */ /* 0x000fda0003f05270 */
[----:B------:R-:W-:Y:S05]  /*3c30*/  @P0 BRA `(.L_x_8763) ;  /* 0x0000000800b80947 */ /* 0x000fea0003800000 */
[----:B------:R-:W4:Y:S02]  /*3c40*/  LDG.E.64 R4, desc[UR36][R4.64] ;  /* 0x0000002404047981 */ /* 0x000f24000c1e1b00 */
[----:B----4-:R0:W4:Y:S01]  /*3c50*/  I2F.S64 R16, R4 ;  /* 0x0000000400107312 */ /* 0x0101220000301400 */
[----:B------:R-:W-:Y:S05]  /*3c60*/  BRA `(.L_x_8764) ;  /* 0x0000000c00087947 */ /* 0x000fea0003800000 */
.L_x_8766:
[----:B------:R-:W4:Y:S02]  /*3c70*/  LDG.E R4, desc[UR36][R4.64] ;  /* 0x0000002404047981 */ /* 0x000f24000c1e1900 */
[----:B----4-:R-:W-:Y:S01]  /*3c80*/  I2FP.F32.S32 R16, R4 ;  /* 0x0000000400107245 */ /* 0x010fe20000201400 */
[----:B------:R-:W-:Y:S06]  /*3c90*/  BRA `(.L_x_8764) ;  /* 0x0000000800fc7947 */ /* 0x000fec0003800000 */
.L_x_8765:
[----:B------:R-:W4:Y:S02]  /*3ca0*/  LDG.E.U16 R4, desc[UR36][R4.64] ;  /* 0x0000002404047981 */ /* 0x000f24000c1e1500 */
[----:B----4-:R0:W4:Y:S01]  /*3cb0*/  I2F.S16 R16, R4 ;  /* 0x0000000400107306 */ /* 0x0101220000101400 */
[----:B------:R-:W-:Y:S05]  /*3cc0*/  BRA `(.L_x_8764) ;  /* 0x0000000800f07947 */ /* 0x000fea0003800000 */
.L_x_8760:
        /* <DEDUP_REMOVED lines=8> */
.L_x_8768:
[----:B------:R-:W4:Y:S02]  /*3d50*/  LDG.E.U16 R4, desc[UR36][R4.64] ;  /* 0x0000002404047981 */ /* 0x000f24000c1e1500 */
[----:B----4-:R-:W-:Y:S01]  /*3d60*/  HADD2.F32 R16, -RZ, R4.H0_H0 ;  /* 0x20000004ff107230 */ /* 0x010fe20000004100 */
[----:B------:R-:W-:Y:S06]  /*3d70*/  BRA `(.L_x_8764) ;  /* 0x0000000800c47947 */ /* 0x000fec0003800000 */
.L_x_8767:
        /* <DEDUP_REMOVED lines=8> */
.L_x_8770:
[----:B------:R-:W4:Y:S02]  /*3e00*/  LDG.E.U16 R4, desc[UR36][R4.64] ;  /* 0x0000002404047981 */ /* 0x000f24000c1e1500 */
[----:B----4-:R-:W-:Y:S01]  /*3e10*/  HADD2.F32 R16, -RZ, R4.H0_H0 ;  /* 0x20000004ff107230 */ /* 0x010fe20000004100 */
[----:B------:R-:W-:Y:S06]  /*3e20*/  BRA `(.L_x_8764) ;  /* 0x0000000800987947 */ /* 0x000fec0003800000 */
.L_x_8769:
[----:B------:R-:W4:Y:S01]  /*3e30*/  LDG.E.64 R4, desc[UR36][R4.64] ;  /* 0x0000002404047981 */ /* 0x000f22000c1e1b00 */
[----:B------:R-:W-:Y:S01]  /*3e40*/  UMOV UR4, 0xf0000000 ;  /* 0xf000000000047882 */ /* 0x000fe20000000000 */
[----:B------:R-:W-:Y:S01]  /*3e50*/  UMOV UR5, 0x380fffff ;  /* 0x380fffff00057882 */ /* 0x000fe20000000000 */
[----:B----4-:R-:W0:Y:S01]  /*3e60*/  F2F.F32.F64 R16, R4 ;  /* 0x0000000400107310 */ /* 0x010e220000301000 */
[----:B------:R-:W-:-:S14]  /*3e70*/  DSETP.GEU.AND P0, PT, |R4|, UR4, PT ;  /* 0x0000000404007e2a */ /* 0x000fdc000bf0e200 */
[----:B0-----:R-:W-:Y:S01]  /*3e80*/  @!P0 FMUL R16, R16, 1.175494350822287508e-38 ;  /* 0x0080000010108820 */ /* 0x001fe20000400000 */
[----:B------:R-:W-:Y:S06]  /*3e90*/  BRA `(.L_x_8764) ;  /* 0x00000008007c7947 */ /* 0x000fec0003800000 */
.L_x_8759:
        /* <DEDUP_REMOVED lines=8> */
[----:B------:R-:W4:Y:S02]  /*3f20*/  LDG.E.U8 R4, desc[UR36][R4.64] ;  /* 0x0000002404047981 */ /* 0x000f24000c1e1100 */
[----:B----4-:R-:W-:-:S04]  /*3f30*/  ISETP.NE.AND P0, PT, R4, RZ, PT ;  /* 0x000000ff0400720c */ /* 0x010fc80003f05270 */
[----:B------:R-:W-:Y:S01]  /*3f40*/  FSEL R16, RZ, 1, !P0 ;  /* 0x3f800000ff107808 */ /* 0x000fe20004000000 */
[----:B------:R-:W-:Y:S08]  /*3f50*/  BRA `(.L_x_8764) ;  /* 0x00000008004c7947 */ /* 0x000ff00003800000 */
.L_x_8773:
[----:B------:R-:W4:Y:S01]  /*3f60*/  LDG.E.64 R4, desc[UR36][R4.64] ;  /* 0x0000002404047981 */ /* 0x000f22000c1e1b00 */
[----:B------:R-:W-:Y:S01]  /*3f70*/  UMOV UR4, 0xf0000000 ;  /* 0xf000000000047882 */ /* 0x000fe20000000000 */
[----:B------:R-:W-:Y:S01]  /*3f80*/  UMOV UR5, 0x380fffff ;  /* 0x380fffff00057882 */ /* 0x000fe20000000000 */
[----:B----4-:R-:W0:Y:S01]  /*3f90*/  F2F.F32.F64 R16, R4 ;  /* 0x0000000400107310 */ /* 0x010e220000301000 */
[----:B------:R-:W-:-:S14]  /*3fa0*/  DSETP.GEU.AND P0, PT, |R4|, UR4, PT ;  /* 0x0000000404007e2a */ /* 0x000fdc000bf0e200 */
[----:B0-----:R-:W-:Y:S01]  /*3fb0*/  @!P0 FMUL R16, R16, 1.175494350822287508e-38 ;  /* 0x0080000010108820 */ /* 0x001fe20000400000 */
[----:B------:R-:W-:Y:S06]  /*3fc0*/  BRA `(.L_x_8764) ;  /* 0x0000000800307947 */ /* 0x000fec0003800000 */
.L_x_8772:
[----:B------:R-:W-:-:S13]  /*3fd0*/  ISETP.NE.AND P0, PT, R0, 0xf, PT ;  /* 0x0000000f0000780c */ /* 0x000fda0003f05270 */
[----:B------:R-:W-:Y:S05]  /*3fe0*/  @!P0 BRA `(.L_x_8774) ;  /* 0x0000000000948947 */ /* 0x000fea0003800000 */
[----:B------:R-:W-:-:S13]  /*3ff0*/  ISETP.NE.AND P0, PT, R0, 0x17, PT ;  /* 0x000000170000780c */ /* 0x000fda0003f05270 */
[----:B------:R-:W-:Y:S05]  /*4000*/  @!P0 BRA `(.L_x_8775) ;  /* 0x0000000000588947 */ /* 0x000fea0003800000 */
[----:B------:R-:W-:-:S13]  /*4010*/  ISETP.NE.AND P0, PT, R0, 0x18, PT ;  /* 0x000000180000780c */ /* 0x000fda0003f05270 */
[----:B------:R-:W-:Y:S05]  /*4020*/  @P0 BRA `(.L_x_8763) ;  /* 0x0000000400bc0947 */ /* 0x000fea0003800000 */
[----:B------:R-:W4:Y:S01]  /*4030*/  LDG.E.U8 R16, desc[UR36][R4.64] ;  /* 0x0000002404107981 */ /* 0x000f22000c1e1100 */
[----:B------:R-:W-:Y:S02]  /*4040*/  IMAD.MOV.U32 R8, RZ, RZ, -0x800000 ;  /* 0xff800000ff087424 */ /* 0x000fe400078e00ff */
[----:B----4-:R-:W-:-:S05]  /*4050*/  IMAD.SHL.U32 R16, R16, 0x1000000, RZ ;  /* 0x0100000010107824 */ /* 0x010fca00078e00ff */
        /* <DEDUP_REMOVED lines=17> */
.L_x_8775:
[----:B------:R-:W4:Y:S02]  /*4170*/  LDG.E.U8 R4, desc[UR36][R4.64] ;  /* 0x0000002404047981 */ /* 0x000f24000c1e1100 */
[----:B----4-:R-:W-:-:S05]  /*4180*/  IMAD.SHL.U32 R0, R4, 0x2000000, RZ ;  /* 0x0200000004007824 */ /* 0x010fca00078e00ff */
        /* <DEDUP_REMOVED lines=11> */
.L_x_8774:
[----:B------:R-:W4:Y:S02]  /*4240*/  LDG.E.U16 R4, desc[UR36][R4.64] ;  /* 0x0000002404047981 */ /* 0x000f24000c1e1500 */
[----:B----4-:R-:W-:Y:S01]  /*4250*/  IMAD.U32 R16, R4, 0x10000, RZ ;  /* 0x0001000004107824 */ /* 0x010fe200078e00ff */
[----:B------:R-:W-:Y:S06]  /*4260*/  BRA `(.L_x_8764) ;  /* 0x0000000400887947 */ /* 0x000fec0003800000 */
.L_x_8771:
        /* <DEDUP_REMOVED lines=8> */
[----:B------:R-:W4:Y:S02]  /*42f0*/  LDG.E.U16 R4, desc[UR36][R4.64] ;  /* 0x0000002404047981 */ /* 0x000f24000c1e1500 */
[----:B----4-:R-:W-:Y:S01]  /*4300*/  I2FP.F32.U32 R16, R4 ;  /* 0x0000000400107245 */ /* 0x010fe20000201000 */
[----:B------:R-:W-:Y:S06]  /*4310*/  BRA `(.L_x_8764) ;  /* 0x00000004005c7947 */ /* 0x000fec0003800000 */
.L_x_8778:
[----:B------:R-:W4:Y:S01]  /*4320*/  LDG.E.U8 R3, desc[UR36][R4.64] ;  /* 0x0000002404037981 */ /* 0x000f22000c1e1100 */
[----:B------:R-:W-:Y:S01]  /*4330*/  IMAD.MOV.U32 R16, RZ, RZ, RZ ;  /* 0x000000ffff107224 */ /* 0x000fe200078e00ff */
[----:B----4-:R-:W-:-:S13]  /*4340*/  ISETP.NE.AND P0, PT, R3, RZ, PT ;  /* 0x000000ff0300720c */ /* 0x010fda0003f05270 */
        /* <DEDUP_REMOVED lines=17> */
.L_x_8780:
[----:B------:R-:W-:Y:S05]  /*4460*/  BSYNC B0 ;  /* 0x0000000000007941 */ /* 0x000fea0003800000 */
.L_x_8779:
[----:B------:R-:W-:Y:S01]  /*4470*/  IMAD.SHL.U32 R3, R3, 0x100000, RZ ;  /* 0x0010000003037824 */ /* 0x000fe200078e00ff */
[----:B------:R-:W-:-:S04]  /*4480*/  LEA R5, R0, 0x3b800000, 0x17 ;  /* 0x3b80000000057811 */ /* 0x000fc800078eb8ff */
[----:B------:R-:W-:Y:S01]  /*4490*/  LOP3.LUT R16, R5, R3, R16, 0xfe, !PT ;  /* 0x0000000305107212 */ /* 0x000fe200078efe10 */
[----:B------:R-:W-:Y:S06]  /*44a0*/  BRA `(.L_x_8764) ;  /* 0x0000000000f87947 */ /* 0x000fec0003800000 */
.L_x_8777:
        /* <DEDUP_REMOVED lines=20> */
.L_x_8782:
[----:B------:R-:W-:Y:S05]  /*45f0*/  BSYNC B0 ;  /* 0x0000000000007941 */ /* 0x000fea0003800000 */
.L_x_8781:
[----:B------:R-:W-:Y:S01]  /*4600*/  IMAD.SHL.U32 R3, R3, 0x200000, RZ ;  /* 0x0020000003037824 */ /* 0x000fe200078e00ff */
[----:B------:R-:W-:-:S04]  /*4610*/  LEA R5, R0, 0x37800000, 0x17 ;  /* 0x3780000000057811 */ /* 0x000fc800078eb8ff */
[----:B------:R-:W-:Y:S01]  /*4620*/  LOP3.LUT R16, R5, R3, R16, 0xfe, !PT ;  /* 0x0000000305107212 */ /* 0x000fe200078efe10 */
[----:B------:R-:W-:Y:S06]  /*4630*/  BRA `(.L_x_8764) ;  /* 0x0000000000947947 */ /* 0x000fec0003800000 */
.L_x_8776:
[----:B------:R-:W-:-:S13]  /*4640*/  ISETP.NE.AND P0, PT, R0, 0x1c, PT ;  /* 0x0000001c0000780c */ /* 0x000fda0003f05270 */
[----:B------:R-:W-:Y:S05]  /*4650*/  @!P0 BRA `(.L_x_8783) ;  /* 0x0000000000848947 */ /* 0x000fea0003800000 */
[----:B------:R-:W-:-:S13]  /*4660*/  ISETP.NE.AND P0, PT, R0, 0x1d, PT ;  /* 0x0000001d0000780c */ /* 0x000fda0003f05270 */
[----:B------:R-:W-:Y:S05]  /*4670*/  @!P0 BRA `(.L_x_8784) ;  /* 0x0000000000708947 */ /* 0x000fea0003800000 */
[----:B------:R-:W-:-:S13]  /*4680*/  ISETP.NE.AND P0, PT, R0, 0x2c, PT ;  /* 0x0000002c0000780c */ /* 0x000fda0003f05270 */
[----:B------:R-:W-:Y:S05]  /*4690*/  @P0 BRA `(.L_x_8763) ;  /* 0x0000000000200947 */ /* 0x000fea0003800000 */
[----:B------:R-:W4:Y:S01]  /*46a0*/  LDG.E.U8 R4, desc[UR36][R4.64] ;  /* 0x0000002404047981 */ /* 0x000f22000c1e1100 */
[----:B------:R-:W-:Y:S01]  /*46b0*/  IMAD.MOV.U32 R16, RZ, RZ, 0x400000 ;  /* 0x00400000ff107424 */ /* 0x000fe200078e00ff */
[----:B----4-:R-:W-:-:S13]  /*46c0*/  ISETP.NE.AND P0, PT, R4, RZ, PT ;  /* 0x000000ff0400720c */ /* 0x010fda0003f05270 */
[----:B------:R-:W-:Y:S05]  /*46d0*/  @!P0 BRA `(.L_x_8764) ;  /* 0x00000000006c8947 */ /* 0x000fea0003800000 */
[----:B------:R-:W-:-:S13]  /*46e0*/  ISETP.NE.AND P0, PT, R4, 0xff, PT ;  /* 0x000000ff0400780c */ /* 0x000fda0003f05270 */
[----:B------:R-:W-:Y:S02]  /*46f0*/  @!P0 IMAD.MOV.U32 R16, RZ, RZ, 0x7f800001 ;  /* 0x7f800001ff108424 */ /* 0x000fe400078e00ff */
[----:B------:R-:W-:Y:S01]  /*4700*/  @P0 IMAD.SHL.U32 R16, R4, 0x800000, RZ ;  /* 0x0080000004100824 */ /* 0x000fe200078e00ff */
[----:B------:R-:W-:Y:S06]  /*4710*/  BRA `(.L_x_8764) ;  /* 0x00000000005c7947 */ /* 0x000fec0003800000 */
.L_x_8763:
        /* <DEDUP_REMOVED lines=15> */
[----:B0123-5:R-:W-:Y:S05]  /*4810*/  CALL.ABS.NOINC R14 ;  /* 0x000000000e007343 */ /* 0x02ffea0003c00000 */
.L_x_8785:
[----:B------:R-:W-:Y:S01]  /*4820*/  IMAD.MOV.U32 R16, RZ, RZ, RZ ;  /* 0x000000ffff107224 */ /* 0x000fe200078e00ff */
[----:B------:R-:W-:Y:S06]  /*4830*/  BRA `(.L_x_8764) ;  /* 0x0000000000147947 */ /* 0x000fec0003800000 */
.L_x_8784:
[----:B------:R-:W4:Y:S02]  /*4840*/  LDG.E.64 R4, desc[UR36][R4.64] ;  /* 0x0000002404047981 */ /* 0x000f24000c1e1b00 */
[----:B----4-:R0:W4:Y:S01]  /*4850*/  I2F.U64 R16, R4 ;  /* 0x0000000400107312 */ /* 0x0101220000301000 */
[----:B------:R-:W-:Y:S05]  /*4860*/  BRA `(.L_x_8764) ;  /* 0x0000000000087947 */ /* 0x000fea0003800000 */
.L_x_8783:
[----:B------:R-:W4:Y:S02]  /*4870*/  LDG.E R4, desc[UR36][R4.64] ;  /* 0x0000002404047981 */ /* 0x000f24000c1e1900 */
[----:B----4-:R-:W-:-:S07]  /*4880*/  I2FP.F32.U32 R16, R4 ;  /* 0x0000000400107245 */ /* 0x010fce0000201000 */
.L_x_8764:
[----:B------:R-:W-:Y:S05]  /*4890*/  BSYNC B6 ;  /* 0x0000000000067941 */ /* 0x000fea0003800000 */
.L_x_8758:
[----:B0-----:R-:W0:Y:S01]  /*48a0*/  LDC.64 R4, c[0x0][0x230] ;  /* 0x00008c00ff047b82 */ /* 0x001e220000000a00 */
        /* <DEDUP_REMOVED lines=19> */
.L_x_8790:
[----:B------:R-:W2:Y:S02]  /*49e0*/  LDG.E.U8 R4, desc[UR36][R4.64] ;  /* 0x0000002404047981 */ /* 0x000ea4000c1e1100 */
[----:B--2---:R-:W-:Y:S01]  /*49f0*/  I2FP.F32.U32 R28, R4 ;  /* 0x00000004001c7245 */ /* 0x004fe20000201000 */
[----:B------:R-:W-:Y:S06]  /*4a00*/  BRA `(.L_x_8792) ;  /* 0x0000000c002c7947 */ /* 0x000fec0003800000 */
.L_x_8789:
        /* <DEDUP_REMOVED lines=9> */
.L_x_8794:
[----:B------:R-:W2:Y:S02]  /*4aa0*/  LDG.E R4, desc[UR36][R4.64] ;  /* 0x0000002404047981 */ /* 0x000ea4000c1e1900 */
[----:B--2---:R-:W-:Y:S01]  /*4ab0*/  I2FP.F32.S32 R28, R4 ;  /* 0x00000004001c7245 */ /* 0x004fe20000201400 */
[----:B------:R-:W-:Y:S06]  /*4ac0*/  BRA `(.L_x_8792) ;  /* 0x0000000800fc7947 */ /* 0x000fec0003800000 */
.L_x_8793:
[----:B------:R-:W2:Y:S02]  /*4ad0*/  LDG.E.U16 R4, desc[UR36][R4.64] ;  /* 0x0000002404047981 */ /* 0x000ea4000c1e1500 */
[----:B--2---:R0:W2:Y:S01]  /*4ae0*/  I2F.S16 R28, R4 ;  /* 0x00000004001c7306 */ /* 0x0040a20000101400 */
[----:B------:R-:W-:Y:S05]  /*4af0*/  BRA `(.L_x_8792) ;  /* 0x0000000800f07947 */ /* 0x000fea0003800000 */
.L_x_8788:
        /* <DEDUP_REMOVED lines=8> */
.L_x_8796:
[----:B------:R-:W2:Y:S02]  /*4b80*/  LDG.E.U16 R4, desc[UR36][R4.64] ;  /* 0x0000002404047981 */ /* 0x000ea4000c1e1500 */
[----:B--2---:R-:W-:Y:S01]  /*4b90*/  HADD2.F32 R28, -RZ, R4.H0_H0 ;  /* 0x20000004ff1c7230 */ /* 0x004fe20000004100 */
[----:B------:R-:W-:Y:S06]  /*4ba0*/  BRA `(.L_x_8792) ;  /* 0x0000000800c47947 */ /* 0x000fec0003800000 */
.L_x_8795:
        /* <DEDUP_REMOVED lines=8> */
.L_x_8798:
[----:B------:R-:W2:Y:S02]  /*4c30*/  LDG.E.U16 R4, desc[UR36][R4.64] ;  /* 0x0000002404047981 */ /* 0x000ea4000c1e1500 */
[----:B--2---:R-:W-:Y:S01]  /*4c40*/  HADD2.F32 R28, -RZ, R4.H0_H0 ;  /* 0x20000004ff1c7230 */ /* 0x004fe20000004100 */
[----:B------:R-:W-:Y:S06]  /*4c50*/  BRA `(.L_x_8792) ;  /* 0x0000000800987947 */ /* 0x000fec0003800000 */
.L_x_8797:
[----:B------:R-:W2:Y:S01]  /*4c60*/  LDG.E.64 R4, desc[UR36][R4.64] ;  /* 0x0000002404047981 */ /* 0x000ea2000c1e1b00 */
[----:B------:R-:W-:Y:S01]  /*4c70*/  UMOV UR4, 0xf0000000 ;  /* 0xf000000000047882 */ /* 0x000fe20000000000 */
[----:B------:R-:W-:Y:S01]  /*4c80*/  UMOV UR5, 0x380fffff ;  /* 0x380fffff00057882 */ /* 0x000fe20000000000 */
[----:B--2---:R-:W0:Y:S01]  /*4c90*/  F2F.F32.F64 R28, R4 ;  /* 0x00000004001c7310 */ /* 0x004e220000301000 */
[----:B------:R-:W-:-:S14]  /*4ca0*/  DSETP.GEU.AND P0, PT, |R4|, UR4, PT ;  /* 0x0000000404007e2a */ /* 0x000fdc000bf0e200 */
[----:B0-----:R-:W-:Y:S01]  /*4cb0*/  @!P0 FMUL R28, R28, 1.175494350822287508e-38 ;  /* 0x008000001c1c8820 */ /* 0x001fe20000400000 */
[----:B------:R-:W-:Y:S06]  /*4cc0*/  BRA `(.L_x_8792) ;  /* 0x00000008007c7947 */ /* 0x000fec0003800000 */
.L_x_8787:
        /* <DEDUP_REMOVED lines=12> */
.L_x_8801:
[----:B------:R-:W2:Y:S01]  /*4d90*/  LDG.E.64 R4, desc[UR36][R4.64] ;  /* 0x0000002404047981 */ /* 0x000ea2000c1e1b00 */
[----:B------:R-:W-:Y:S01]  /*4da0*/  UMOV UR4, 0xf0000000 ;  /* 0xf000000000047882 */ /* 0x000fe20000000000 */
[----:B------:R-:W-:Y:S01]  /*4db0*/  UMOV UR5, 0x380fffff ;  /* 0x380fffff00057882 */ /* 0x000fe20000000000 */
[----:B--2---:R-:W0:Y:S01]  /*4dc0*/  F2F.F32.F64 R28, R4 ;  /* 0x00000004001c7310 */ /* 0x004e220000301000 */
[----:B------:R-:W-:-:S14]  /*4dd0*/  DSETP.GEU.AND P0, PT, |R4|, UR4, PT ;  /* 0x0000000404007e2a */ /* 0x000fdc000bf0e200 */
[----:B0-----:R-:W-:Y:S01]  /*4de0*/  @!P0 FMUL R28, R28, 1.175494350822287508e-38 ;  /* 0x008000001c1c8820 */ /* 0x001fe20000400000 */
[----:B------:R-:W-:Y:S06]  /*4df0*/  BRA `(.L_x_8792) ;  /* 0x0000000800307947 */ /* 0x000fec0003800000 */
.L_x_8800:
        /* <DEDUP_REMOVED lines=26> */
.L_x_8803:
        /* <DEDUP_REMOVED lines=13> */
.L_x_8802:
[----:B------:R-:W2:Y:S02]  /*5070*/  LDG.E.U16 R4, desc[UR36][R4.64] ;  /* 0x0000002404047981 */ /* 0x000ea4000c1e1500 */
[----:B--2---:R-:W-:Y:S01]  /*5080*/  IMAD.U32 R28, R4, 0x10000, RZ ;  /* 0x00010000041c7824 */ /* 0x004fe200078e00ff */
[----:B------:R-:W-:Y:S06]  /*5090*/  BRA `(.L_x_8792) ;  /* 0x0000000400887947 */ /* 0x000fec0003800000 */
.L_x_8799:
        /* <DEDUP_REMOVED lines=11> */
.L_x_8806:
        /* <DEDUP_REMOVED lines=20> */
.L_x_8808:
[----:B------:R-:W-:Y:S05]  /*5290*/  BSYNC B0 ;  /* 0x0000000000007941 */ /* 0x000fea0003800000 */
.L_x_8807:
[----:B------:R-:W-:Y:S01]  /*52a0*/  IMAD.SHL.U32 R3, R3, 0x100000, RZ ;  /* 0x0010000003037824 */ /* 0x000fe200078e00ff */
[----:B------:R-:W-:-:S04]  /*52b0*/  LEA R5, R0, 0x3b800000, 0x17 ;  /* 0x3b80000000057811 */ /* 0x000fc800078eb8ff */
[----:B------:R-:W-:Y:S01]  /*52c0*/  LOP3.LUT R28, R5, R3, R28, 0xfe, !PT ;  /* 0x00000003051c7212 */ /* 0x000fe200078efe1c */
[----:B------:R-:W-:Y:S06]  /*52d0*/  BRA `(.L_x_8792) ;  /* 0x0000000000f87947 */ /* 0x000fec0003800000 */
.L_x_8805:
        /* <DEDUP_REMOVED lines=20> */
.L_x_8810:
[----:B------:R-:W-:Y:S05]  /*5420*/  BSYNC B0 ;  /* 0x0000000000007941 */ /* 0x000fea0003800000 */
.L_x_8809:
[----:B------:R-:W-:Y:S01]  /*5430*/  IMAD.SHL.U32 R3, R3, 0x200000, RZ ;  /* 0x0020000003037824 */ /* 0x000fe200078e00ff */
[----:B------:R-:W-:-:S04]  /*5440*/  LEA R5, R0, 0x37800000, 0x17 ;  /* 0x3780000000057811 */ /* 0x000fc800078eb8ff */
[----:B------:R-:W-:Y:S01]  /*5450*/  LOP3.LUT R28, R5, R3, R28, 0xfe, !PT ;  /* 0x00000003051c7212 */ /* 0x000fe200078efe1c */
[----:B------:R-:W-:Y:S06]  /*5460*/  BRA `(.L_x_8792) ;  /* 0x0000000000947947 */ /* 0x000fec0003800000 */
.L_x_8804:
        /* <DEDUP_REMOVED lines=14> */
.L_x_8791:
        /* <DEDUP_REMOVED lines=15> */
[----:B012345:R-:W-:Y:S05]  /*5640*/  CALL.ABS.NOINC R14 ;  /* 0x000000000e007343 */ /* 0x03ffea0003c00000 */
.L_x_8813:
[----:B------:R-:W-:Y:S01]  /*5650*/  IMAD.MOV.U32 R28, RZ, RZ, RZ ;  /* 0x000000ffff1c7224 */ /* 0x000fe200078e00ff */
[----:B------:R-:W-:Y:S06]  /*5660*/  BRA `(.L_x_8792) ;  /* 0x0000000000147947 */ /* 0x000fec0003800000 */
.L_x_8812:
[----:B------:R-:W2:Y:S02]  /*5670*/  LDG.E.64 R4, desc[UR36][R4.64] ;  /* 0x0000002404047981 */ /* 0x000ea4000c1e1b00 */
[----:B--2---:R0:W2:Y:S01]  /*5680*/  I2F.U64 R28, R4 ;  /* 0x00000004001c7312 */ /* 0x0040a20000301000 */
[----:B------:R-:W-:Y:S05]  /*5690*/  BRA `(.L_x_8792) ;  /* 0x0000000000087947 */ /* 0x000fea0003800000 */
.L_x_8811:
[----:B------:R-:W2:Y:S02]  /*56a0*/  LDG.E R4, desc[UR36][R4.64] ;  /* 0x0000002404047981 */ /* 0x000ea4000c1e1900 */
[----:B--2---:R-:W-:-:S07]  /*56b0*/  I2FP.F32.U32 R28, R4 ;  /* 0x00000004001c7245 */ /* 0x004fce0000201000 */
.L_x_8792:
[----:B------:R-:W-:Y:S05]  /*56c0*/  BSYNC B6 ;  /* 0x0000000000067941 */ /* 0x000fea0003800000 */
.L_x_8786:
[----:B------:R-:W-:-:S07]  /*56d0*/  VIADD R19, R19, 0x80 ;  /* 0x0000008013137836 */ /* 0x000fce0000000000 */
.L_x_8729:
[----:B------:R-:W-:Y:S05]  /*56e0*/  BSYNC B7 ;  /* 0x0000000000077941 */ /* 0x000fea0003800000 */
.L_x_8728:
[----:B------:R-:W-:Y:S01]  /*56f0*/  ISETP.GE.AND P0, PT, R19, R23, PT ;  /* 0x000000171300720c */ /* 0x000fe20003f06270 */
[----:B------:R-:W-:Y:S01]  /*5700*/  BSSY B7, `(.L_x_8814) ;  /* 0x00002b4000077945 */ /* 0x000fe20003800000 */
[----:B------:R-:W-:Y:S02]  /*5710*/  IMAD.MOV.U32 R18, RZ, RZ, RZ ;  /* 0x000000ffff127224 */ /* 0x000fe400078e00ff */
[----:B------:R-:W-:Y:S02]  /*5720*/  IMAD.MOV.U32 R25, RZ, RZ, RZ ;  /* 0x000000ffff197224 */ /* 0x000fe400078e00ff */
[----:B------:R-:W-:Y:S02]  /*5730*/  IMAD.MOV.U32 R17, RZ, RZ, RZ ;  /* 0x000000ffff117224 */ /* 0x000fe400078e00ff */
[----:B------:R-:W-:-:S05]  /*5740*/  IMAD.MOV.U32 R26, RZ, RZ, RZ ;  /* 0x000000ffff1a7224 */ /* 0x000fca00078e00ff */
[----:B------:R-:W-:Y:S05]  /*5750*/  @P0 BRA `(.L_x_8815) ;  /* 0x0000002800b80947 */ /* 0x000fea0003800000 */
[----:B------:R-:W1:Y:S01]  /*5760*/  S2R R0, SR_CTAID.X ;  /* 0x0000000000007919 */ /* 0x000e620000002500 */
[----:B0---4-:R-:W0:Y:S01]  /*5770*/  LDC.64 R4, c[0x0][0x220] ;  /* 0x00008800ff047b82 */ /* 0x011e220000000a00 */
[----:B------:R-:W-:Y:S01]  /*5780*/  ULDC UR4, c[0x0][0x240] ;  /* 0x0000900000047ab9 */ /* 0x000fe20000000800 */
[----:B------:R-:W-:Y:S01]  /*5790*/  BSSY B6, `(.L_x_8816) ;  /* 0x00000e1000067945 */ /* 0x000fe20003800000 */
[----:B-1----:R-:W-:Y:S01]  /*57a0*/  IMAD R22, R0, 0x200, R19 ;  /* 0x0000020000167824 */ /* 0x002fe200078e0213 */
[----:B------:R-:W-:-:S03]  /*57b0*/  PRMT R0, R24, 0x9910, RZ ;  /* 0x0000991018007816 */ /* 0x000fc600000000ff */
        /* <DEDUP_REMOVED lines=14> */
[----:B----4-:R0:W1:Y:S01]  /*58a0*/  I2F.S16 R25, R4 ;  /* 0x0000000400197306 */ /* 0x0100620000101400 */
[----:B------:R-:W-:Y:S05]  /*58b0*/  BRA `(.L_x_8822) ;  /* 0x0000000c00387947 */ /* 0x000fea0003800000 */
.L_x_8820:
[----:B------:R-:W4:Y:S02]  /*58c0*/  LDG.E.U8 R4, desc[UR36][R4.64] ;  /* 0x0000002404047981 */ /* 0x000f24000c1e1100 */
[----:B----4-:R-:W-:Y:S01]  /*58d0*/  I2FP.F32.U32 R25, R4 ;  /* 0x0000000400197245 */ /* 0x010fe20000201000 */
[----:B------:R-:W-:Y:S06]  /*58e0*/  BRA `(.L_x_8822) ;  /* 0x0000000c002c7947 */ /* 0x000fec0003800000 */
.L_x_8819:
[----:B------:R-:W-:-:S13]  /*58f0*/  ISETP.NE.AND P0, PT, R0, 0x2, PT ;  /* 0x000000020000780c */ /* 0x000fda0003f05270 */
[----:B------:R-:W-:Y:S05]  /*5900*/  @!P0 BRA `(.L_x_8823) ;  /* 0x0000000000288947 */ /* 0x000fea0003800000 */
[----:B------:R-:W-:-:S13]  /*5910*/  ISETP.NE.AND P0, PT, R0, 0x3, PT ;  /* 0x000000030000780c */ /* 0x000fda0003f05270 */
[----:B------:R-:W-:Y:S05]  /*5920*/  @!P0 BRA `(.L_x_8824) ;  /* 0x0000000000148947 */ /* 0x000fea0003800000 */
[----:B------:R-:W-:-:S13]  /*5930*/  ISETP.NE.AND P0, PT, R0, 0x4, PT ;  /* 0x000000040000780c */ /* 0x000fda0003f05270 */
[----:B------:R-:W-:Y:S05]  /*5940*/  @P0 BRA `(.L_x_8821) ;  /* 0x0000000800b80947 */ /* 0x000fea0003800000 */
[----:B------:R-:W4:Y:S02]  /*5950*/  LDG.E.64 R4, desc[UR36][R4.64] ;  /* 0x0000002404047981 */ /* 0x000f24000c1e1b00 */
[----:B----4-:R0:W1:Y:S01]  /*5960*/  I2F.S64 R25, R4 ;  /* 0x0000000400197312 */ /* 0x0100620000301400 */
[----:B------:R-:W-:Y:S05]  /*5970*/  BRA `(.L_x_8822) ;  /* 0x0000000c00087947 */ /* 0x000fea0003800000 */
.L_x_8824:
[----:B------:R-:W4:Y:S02]  /*5980*/  LDG.E R4, desc[UR36][R4.64] ;  /* 0x0000002404047981 */ /* 0x000f24000c1e1900 */
[----:B----4-:R-:W-:Y:S01]  /*5990*/  I2FP.F32.S32 R25, R4 ;  /* 0x0000000400197245 */ /* 0x010fe20000201400 */
[----:B------:R-:W-:Y:S06]  /*59a0*/  BRA `(.L_x_8822) ;  /* 0x0000000800fc7947 */ /* 0x000fec0003800000 */
.L_x_8823:
[----:B------:R-:W4:Y:S02]  /*59b0*/  LDG.E.U16 R4, desc[UR36][R4.64] ;  /* 0x0000002404047981 */ /* 0x000f24000c1e1500 */
[----:B----4-:R4:W0:Y:S01]  /*59c0*/  I2F.S16 R25, R4 ;  /* 0x0000000400197306 */ /* 0x0108220000101400 */
[----:B------:R-:W-:Y:S05]  /*59d0*/  BRA `(.L_x_8822) ;  /* 0x0000000800f07947 */ /* 0x000fea0003800000 */
.L_x_8818:
        /* <DEDUP_REMOVED lines=8> */
.L_x_8826:
[----:B------:R-:W4:Y:S02]  /*5a60*/  LDG.E.U16 R4, desc[UR36][R4.64] ;  /* 0x0000002404047981 */ /* 0x000f24000c1e1500 */
[----:B----4-:R-:W-:Y:S01]  /*5a70*/  HADD2.F32 R25, -RZ, R4.H0_H0 ;  /* 0x20000004ff197230 */ /* 0x010fe20000004100 */
[----:B------:R-:W-:Y:S06]  /*5a80*/  BRA `(.L_x_8822) ;  /* 0x0000000800c47947 */ /* 0x000fec0003800000 */
.L_x_8825:
        /* <DEDUP_REMOVED lines=8> */
.L_x_8828:
[----:B------:R-:W4:Y:S02]  /*5b10*/  LDG.E.U16 R4, desc[UR36][R4.64] ;  /* 0x0000002404047981 */ /* 0x000f24000c1e1500 */
[----:B----4-:R-:W-:Y:S01]  /*5b20*/  HADD2.F32 R25, -RZ, R4.H0_H0 ;  /* 0x20000004ff197230 */ /* 0x010fe20000004100 */
[----:B------:R-:W-:Y:S06]  /*5b30*/  BRA `(.L_x_8822) ;  /* 0x0000000800987947 */ /* 0x000fec0003800000 */
.L_x_8827:
[----:B------:R-:W4:Y:S01]  /*5b40*/  LDG.E.64 R4, desc[UR36][R4.64] ;  /* 0x0000002404047981 */ /* 0x000f22000c1e1b00 */
[----:B------:R-:W-:Y:S01]  /*5b50*/  UMOV UR4, 0xf0000000 ;  /* 0xf000000000047882 */ /* 0x000fe20000000000 */
[----:B------:R-:W-:Y:S01]  /*5b60*/  UMOV UR5, 0x380fffff ;  /* 0x380fffff00057882 */ /* 0x000fe20000000000 */
[----:B----4-:R-:W0:Y:S01]  /*5b70*/  F2F.F32.F64 R25, R4 ;  /* 0x0000000400197310 */ /* 0x010e220000301000 */
[----:B------:R-:W-:-:S14]  /*5b80*/  DSETP.GEU.AND P0, PT, |R4|, UR4, PT ;  /* 0x0000000404007e2a */ /* 0x000fdc000bf0e200 */
[----:B0-----:R-:W-:Y:S01]  /*5b90*/  @!P0 FMUL R25, R25, 1.175494350822287508e-38 ;  /* 0x0080000019198820 */ /* 0x001fe20000400000 */
[----:B------:R-:W-:Y:S06]  /*5ba0*/  BRA `(.L_x_8822) ;  /* 0x00000008007c7947 */ /* 0x000fec0003800000 */
.L_x_8817:
        /* <DEDUP_REMOVED lines=12> */
.L_x_8831:
[----:B------:R-:W4:Y:S01]  /*5c70*/  LDG.E.64 R4, desc[UR36][R4.64] ;  /* 0x0000002404047981 */ /* 0x000f22000c1e1b00 */
[----:B------:R-:W-:Y:S01]  /*5c80*/  UMOV UR4, 0xf0000000 ;  /* 0xf000000000047882 */ /* 0x000fe20000000000 */
[----:B------:R-:W-:Y:S01]  /*5c90*/  UMOV UR5, 0x380fffff ;  /* 0x380fffff00057882 */ /* 0x000fe20000000000 */
[----:B----4-:R-:W0:Y:S01]  /*5ca0*/  F2F.F32.F64 R25, R4 ;  /* 0x0000000400197310 */ /* 0x010e220000301000 */
[----:B------:R-:W-:-:S14]  /*5cb0*/  DSETP.GEU.AND P0, PT, |R4|, UR4, PT ;  /* 0x0000000404007e2a */ /* 0x000fdc000bf0e200 */
[----:B0-----:R-:W-:Y:S01]  /*5cc0*/  @!P0 FMUL R25, R25, 1.175494350822287508e-38 ;  /* 0x0080000019198820 */ /* 0x001fe20000400000 */
[----:B------:R-:W-:Y:S06]  /*5cd0*/  BRA `(.L_x_8822) ;  /* 0x0000000800307947 */ /* 0x000fec0003800000 */
.L_x_8830:
        /* <DEDUP_REMOVED lines=26> */
.L_x_8833:
        /* <DEDUP_REMOVED lines=13> */
.L_x_8832:
[----:B------:R-:W4:Y:S02]  /*5f50*/  LDG.E.U16 R4, desc[UR36][R4.64] ;  /* 0x0000002404047981 */ /* 0x000f24000c1e1500 */
[----:B----4-:R-:W-:Y:S01]  /*5f60*/  IMAD.U32 R25, R4, 0x10000, RZ ;  /* 0x0001000004197824 */ /* 0x010fe200078e00ff */
[----:B------:R-:W-:Y:S06]  /*5f70*/  BRA `(.L_x_8822) ;  /* 0x0000000400887947 */ /* 0x000fec0003800000 */
.L_x_8829:
        /* <DEDUP_REMOVED lines=11> */
.L_x_8836:
        /* <DEDUP_REMOVED lines=20> */
.L_x_8838:
[----:B------:R-:W-:Y:S05]  /*6170*/  BSYNC B0 ;  /* 0x0000000000007941 */ /* 0x000fea0003800000 */
.L_x_8837:
[----:B------:R-:W-:Y:S01]  /*6180*/  IMAD.SHL.U32 R3, R3, 0x100000, RZ ;  /* 0x0010000003037824 */ /* 0x000fe200078e00ff */
[----:B------:R-:W-:-:S04]  /*6190*/  LEA R0, R0, 0x3b800000, 0x17 ;  /* 0x3b80000000007811 */ /* 0x000fc800078eb8ff */
[----:B------:R-:W-:Y:S01]  /*61a0*/  LOP3.LUT R25, R0, R3, R25, 0xfe, !PT ;  /* 0x0000000300197212 */ /* 0x000fe200078efe19 */
[----:B------:R-:W-:Y:S06]  /*61b0*/  BRA `(.L_x_8822) ;  /* 0x0000000000f87947 */ /* 0x000fec0003800000 */
.L_x_8835:
        /* <DEDUP_REMOVED lines=20> */
.L_x_8840:
[----:B------:R-:W-:Y:S05]  /*6300*/  BSYNC B0 ;  /* 0x0000000000007941 */ /* 0x000fea0003800000 */
.L_x_8839:
[----:B------:R-:W-:Y:S01]  /*6310*/  IMAD.SHL.U32 R3, R3, 0x200000, RZ ;  /* 0x0020000003037824 */ /* 0x000fe200078e00ff */
[----:B------:R-:W-:-:S04]  /*6320*/  LEA R0, R0, 0x37800000, 0x17 ;  /* 0x3780000000007811 */ /* 0x000fc800078eb8ff */
[----:B------:R-:W-:Y:S01]  /*6330*/  LOP3.LUT R25, R0, R3, R25, 0xfe, !PT ;  /* 0x0000000300197212 */ /* 0x000fe200078efe19 */
[----:B------:R-:W-:Y:S06]  /*6340*/  BRA `(.L_x_8822) ;  /* 0x0000000000947947 */ /* 0x000fec0003800000 */
.L_x_8834:
        /* <DEDUP_REMOVED lines=14> */
.L_x_8821:
        /* <DEDUP_REMOVED lines=16> */
.L_x_8843:
[----:B------:R-:W-:Y:S01]  /*6530*/  IMAD.MOV.U32 R25, RZ, RZ, RZ ;  /* 0x000000ffff197224 */ /* 0x000fe200078e00ff */
[----:B------:R-:W-:Y:S06]  /*6540*/  BRA `(.L_x_8822) ;  /* 0x0000000000147947 */ /* 0x000fec0003800000 */
.L_x_8842:
[----:B------:R-:W4:Y:S02]  /*6550*/  LDG.E.64 R4, desc[UR36][R4.64] ;  /* 0x0000002404047981 */ /* 0x000f24000c1e1b00 */
[----:B----4-:R0:W1:Y:S01]  /*6560*/  I2F.U64 R25, R4 ;  /* 0x0000000400197312 */ /* 0x0100620000301000 */
[----:B------:R-:W-:Y:S05]  /*6570*/  BRA `(.L_x_8822) ;  /* 0x0000000000087947 */ /* 0x000fea0003800000 */
.L_x_8841:
[----:B------:R-:W4:Y:S02]  /*6580*/  LDG.E R4, desc[UR36][R4.64] ;  /* 0x0000002404047981 */ /* 0x000f24000c1e1900 */
[----:B----4-:R-:W-:-:S07]  /*6590*/  I2FP.F32.U32 R25, R4 ;  /* 0x0000000400197245 */ /* 0x010fce0000201000 */
.L_x_8822:
[----:B------:R-:W-:Y:S05]  /*65a0*/  BSYNC B6 ;  /* 0x0000000000067941 */ /* 0x000fea0003800000 */
.L_x_8816:
[----:B------:R-:W2:Y:S01]  /*65b0*/  LDC.U8 R6, c[0x0][0x23d] ;  /* 0x00008f40ff067b82 */ /* 0x000ea20000000000 */
[----:B------:R-:W-:Y:S01]  /*65c0*/  ULDC UR4, c[0x0][0x244] ;  /* 0x0000910000047ab9 */ /* 0x000fe20000000800 */
[----:B------:R-:W-:Y:S01]  /*65d0*/  BSSY B6, `(.L_x_8844) ;  /* 0x00000e1000067945 */ /* 0x000fe20003800000 */
[----:B------:R-:W-:-:S05]  /*65e0*/  IMAD R3, R22, UR4, RZ ;  /* 0x0000000416037c24 */ /* 0x000fca000f8e02ff */
[----:B0---4-:R-:W0:Y:S01]  /*65f0*/  LDC.64 R4, c[0x0][0x228] ;  /* 0x00008a00ff047b82 */ /* 0x011e220000000a00 */
        /* <DEDUP_REMOVED lines=16> */
.L_x_8848:
[----:B------:R-:W2:Y:S02]  /*6700*/  LDG.E.U8 R4, desc[UR36][R4.64] ;  /* 0x0000002404047981 */ /* 0x000ea4000c1e1100 */
[----:B--2---:R-:W-:Y:S01]  /*6710*/  I2FP.F32.U32 R17, R4 ;  /* 0x0000000400117245 */ /* 0x004fe20000201000 */
[----:B------:R-:W-:Y:S06]  /*6720*/  BRA `(.L_x_8850) ;  /* 0x0000000c002c7947 */ /* 0x000fec0003800000 */
.L_x_8847:
        /* <DEDUP_REMOVED lines=9> */
.L_x_8852:
[----:B------:R-:W2:Y:S02]  /*67c0*/  LDG.E R4, desc[UR36][R4.64] ;  /* 0x0000002404047981 */ /* 0x000ea4000c1e1900 */
[----:B--2---:R-:W-:Y:S01]  /*67d0*/  I2FP.F32.S32 R17, R4 ;  /* 0x0000000400117245 */ /* 0x004fe20000201400 */
[----:B------:R-:W-:Y:S06]  /*67e0*/  BRA `(.L_x_8850) ;  /* 0x0000000800fc7947 */ /* 0x000fec0003800000 */
.L_x_8851:
[----:B------:R-:W2:Y:S02]  /*67f0*/  LDG.E.U16 R4, desc[UR36][R4.64] ;  /* 0x0000002404047981 */ /* 0x000ea4000c1e1500 */
[----:B--2---:R4:W0:Y:S01]  /*6800*/  I2F.S16 R17, R4 ;  /* 0x0000000400117306 */ /* 0x0048220000101400 */
[----:B------:R-:W-:Y:S05]  /*6810*/  BRA `(.L_x_8850) ;  /* 0x0000000800f07947 */ /* 0x000fea0003800000 */
.L_x_8846:
        /* <DEDUP_REMOVED lines=8> */
.L_x_8854:
[----:B------:R-:W2:Y:S02]  /*68a0*/  LDG.E.U16 R4, desc[UR36][R4.64] ;  /* 0x0000002404047981 */ /* 0x000ea4000c1e1500 */
[----:B--2---:R-:W-:Y:S01]  /*68b0*/  HADD2.F32 R17, -RZ, R4.H0_H0 ;  /* 0x20000004ff117230 */ /* 0x004fe20000004100 */
[----:B------:R-:W-:Y:S06]  /*68c0*/  BRA `(.L_x_8850) ;  /* 0x0000000800c47947 */ /* 0x000fec0003800000 */
.L_x_8853:
        /* <DEDUP_REMOVED lines=8> */
.L_x_8856:
[----:B------:R-:W2:Y:S02]  /*6950*/  LDG.E.U16 R4, desc[UR36][R4.64] ;  /* 0x0000002404047981 */ /* 0x000ea4000c1e1500 */
[----:B--2---:R-:W-:Y:S01]  /*6960*/  HADD2.F32 R17, -RZ, R4.H0_H0 ;  /* 0x20000004ff117230 */ /* 0x004fe20000004100 */
[----:B------:R-:W-:Y:S06]  /*6970*/  BRA `(.L_x_8850) ;  /* 0x0000000800987947 */ /* 0x000fec0003800000 */
.L_x_8855:
[----:B------:R-:W2:Y:S01]  /*6980*/  LDG.E.64 R4, desc[UR36][R4.64] ;  /* 0x0000002404047981 */ /* 0x000ea2000c1e1b00 */
[----:B------:R-:W-:Y:S01]  /*6990*/  UMOV UR4, 0xf0000000 ;  /* 0xf000000000047882 */ /* 0x000fe20000000000 */
[----:B------:R-:W-:Y:S01]  /*69a0*/  UMOV UR5, 0x380fffff ;  /* 0x380fffff00057882 */ /* 0x000fe20000000000 */
[----:B--2---:R-:W0:Y:S01]  /*69b0*/  F2F.F32.F64 R17, R4 ;  /* 0x0000000400117310 */ /* 0x004e220000301000 */
[----:B------:R-:W-:-:S14]  /*69c0*/  DSETP.GEU.AND P0, PT, |R4|, UR4, PT ;  /* 0x0000000404007e2a */ /* 0x000fdc000bf0e200 */
[----:B0-----:R-:W-:Y:S01]  /*69d0*/  @!P0 FMUL R17, R17, 1.175494350822287508e-38 ;  /* 0x0080000011118820 */ /* 0x001fe20000400000 */
[----:B------:R-:W-:Y:S06]  /*69e0*/  BRA `(.L_x_8850) ;  /* 0x00000008007c7947 */ /* 0x000fec0003800000 */
.L_x_8845:
        /* <DEDUP_REMOVED lines=12> */
.L_x_8859:
[----:B------:R-:W2:Y:S01]  /*6ab0*/  LDG.E.64 R4, desc[UR36][R4.64] ;  /* 0x0000002404047981 */ /* 0x000ea2000c1e1b00 */
[----:B------:R-:W-:Y:S01]  /*6ac0*/  UMOV UR4, 0xf0000000 ;  /* 0xf000000000047882 */ /* 0x000fe20000000000 */
[----:B------:R-:W-:Y:S01]  /*6ad0*/  UMOV UR5, 0x380fffff ;  /* 0x380fffff00057882 */ /* 0x000fe20000000000 */
[----:B--2---:R-:W0:Y:S01]  /*6ae0*/  F2F.F32.F64 R17, R4 ;  /* 0x0000000400117310 */ /* 0x004e220000301000 */
[----:B------:R-:W-:-:S14]  /*6af0*/  DSETP.GEU.AND P0, PT, |R4|, UR4, PT ;  /* 0x0000000404007e2a */ /* 0x000fdc000bf0e200 */
[----:B0-----:R-:W-:Y:S01]  /*6b00*/  @!P0 FMUL R17, R17, 1.175494350822287508e-38 ;  /* 0x0080000011118820 */ /* 0x001fe20000400000 */
[----:B------:R-:W-:Y:S06]  /*6b10*/  BRA `(.L_x_8850) ;  /* 0x0000000800307947 */ /* 0x000fec0003800000 */
.L_x_8858:
        /* <DEDUP_REMOVED lines=26> */
.L_x_8861:
        /* <DEDUP_REMOVED lines=13> */
.L_x_8860:
[----:B------:R-:W2:Y:S02]  /*6d90*/  LDG.E.U16 R4, desc[UR36][R4.64] ;  /* 0x0000002404047981 */ /* 0x000ea4000c1e1500 */
[----:B--2---:R-:W-:Y:S01]  /*6da0*/  IMAD.U32 R17, R4, 0x10000, RZ ;  /* 0x0001000004117824 */ /* 0x004fe200078e00ff */
[----:B------:R-:W-:Y:S06]  /*6db0*/  BRA `(.L_x_8850) ;  /* 0x0000000400887947 */ /* 0x000fec0003800000 */
.L_x_8857:
        /* <DEDUP_REMOVED lines=11> */
.L_x_8864:
        /* <DEDUP_REMOVED lines=20> */
.L_x_8866:
[----:B------:R-:W-:Y:S05]  /*6fb0*/  BSYNC B0 ;  /* 0x0000000000007941 */ /* 0x000fea0003800000 */
.L_x_8865:
[----:B------:R-:W-:Y:S01]  /*6fc0*/  IMAD.SHL.U32 R3, R3, 0x100000, RZ ;  /* 0x0010000003037824 */ /* 0x000fe200078e00ff */
[----:B------:R-:W-:-:S04]  /*6fd0*/  LEA R0, R0, 0x3b800000, 0x17 ;  /* 0x3b80000000007811 */ /* 0x000fc800078eb8ff */
[----:B------:R-:W-:Y:S01]  /*6fe0*/  LOP3.LUT R17, R0, R3, R17, 0xfe, !PT ;  /* 0x0000000300117212 */ /* 0x000fe200078efe11 */
[----:B------:R-:W-:Y:S06]  /*6ff0*/  BRA `(.L_x_8850) ;  /* 0x0000000000f87947 */ /* 0x000fec0003800000 */
.L_x_8863:
        /* <DEDUP_REMOVED lines=20> */
.L_x_8868:
[----:B------:R-:W-:Y:S05]  /*7140*/  BSYNC B0 ;  /* 0x0000000000007941 */ /* 0x000fea0003800000 */
.L_x_8867:
[----:B------:R-:W-:Y:S01]  /*7150*/  IMAD.SHL.U32 R3, R3, 0x200000, RZ ;  /* 0x0020000003037824 */ /* 0x000fe200078e00ff */
[----:B------:R-:W-:-:S04]  /*7160*/  LEA R0, R0, 0x37800000, 0x17 ;  /* 0x3780000000007811 */ /* 0x000fc800078eb8ff */
[----:B------:R-:W-:Y:S01]  /*7170*/  LOP3.LUT R17, R0, R3, R17, 0xfe, !PT ;  /* 0x0000000300117212 */ /* 0x000fe200078efe11 */
[----:B------:R-:W-:Y:S06]  /*7180*/  BRA `(.L_x_8850) ;  /* 0x0000000000947947 */ /* 0x000fec0003800000 */
.L_x_8862:
        /* <DEDUP_REMOVED lines=14> */
.L_x_8849:
        /* <DEDUP_REMOVED lines=16> */
.L_x_8871:
[----:B------:R-:W-:Y:S01]  /*7370*/  IMAD.MOV.U32 R17, RZ, RZ, RZ ;  /* 0x000000ffff117224 */ /* 0x000fe200078e00ff */
[----:B------:R-:W-:Y:S06]  /*7380*/  BRA `(.L_x_8850) ;  /* 0x0000000000147947 */ /* 0x000fec0003800000 */
.L_x_8870:
[----:B------:R-:W2:Y:S02]  /*7390*/  LDG.E.64 R4, desc[UR36][R4.64] ;  /* 0x0000002404047981 */ /* 0x000ea4000c1e1b00 */
[----:B--2---:R0:W2:Y:S01]  /*73a0*/  I2F.U64 R17, R4 ;  /* 0x0000000400117312 */ /* 0x0040a20000301000 */
[----:B------:R-:W-:Y:S05]  /*73b0*/  BRA `(.L_x_8850) ;  /* 0x0000000000087947 */ /* 0x000fea0003800000 */
.L_x_8869:
[----:B------:R-:W2:Y:S02]  /*73c0*/  LDG.E R4, desc[UR36][R4.64] ;  /* 0x0000002404047981 */ /* 0x000ea4000c1e1900 */
[----:B--2---:R-:W-:-:S07]  /*73d0*/  I2FP.F32.U32 R17, R4 ;  /* 0x0000000400117245 */ /* 0x004fce0000201000 */
.L_x_8850:
[----:B------:R-:W-:Y:S05]  /*73e0*/  BSYNC B6 ;  /* 0x0000000000067941 */ /* 0x000fea0003800000 */
.L_x_8844:
[----:B------:R-:W1:Y:S01]  /*73f0*/  LDC.U8 R6, c[0x0][0x23e] ;  /* 0x00008f80ff067b82 */ /* 0x000e620000000000 */
[----:B------:R-:W-:Y:S01]  /*7400*/  ULDC UR4, c[0x0][0x248] ;  /* 0x0000920000047ab9 */ /* 0x000fe20000000800 */
[----:B------:R-:W-:Y:S01]  /*7410*/  BSSY B6, `(.L_x_8872) ;  /* 0x00000e1000067945 */ /* 0x000fe20003800000 */
[----:B------:R-:W-:-:S05]  /*7420*/  IMAD R3, R22, UR4, RZ ;  /* 0x0000000416037c24 */ /* 0x000fca000f8e02ff */
[----:B0---4-:R-:W0:Y:S01]  /*7430*/  LDC.64 R4, c[0x0][0x230] ;  /* 0x00008c00ff047b82 */ /* 0x011e220000000a00 */
        /* <DEDUP_REMOVED lines=14> */
[----:B----4-:R4:W0:Y:S01]  /*7520*/  I2F.S16 R26, R4 ;  /* 0x00000004001a7306 */ /* 0x0108220000101400 */
[----:B------:R-:W-:Y:S05]  /*7530*/  BRA `(.L_x_8878) ;  /* 0x0000000c00387947 */ /* 0x000fea0003800000 */
.L_x_8876:
[----:B------:R-:W4:Y:S02]  /*7540*/  LDG.E.U8 R4, desc[UR36][R4.64] ;  /* 0x0000002404047981 */ /* 0x000f24000c1e1100 */
[----:B----4-:R-:W-:Y:S01]  /*7550*/  I2FP.F32.U32 R26, R4 ;  /* 0x00000004001a7245 */ /* 0x010fe20000201000 */
[----:B------:R-:W-:Y:S06]  /*7560*/  BRA `(.L_x_8878) ;  /* 0x0000000c002c7947 */ /* 0x000fec0003800000 */
.L_x_8875:
        /* <DEDUP_REMOVED lines=9> */
.L_x_8880:
[----:B------:R-:W4:Y:S02]  /*7600*/  LDG.E R4, desc[UR36][R4.64] ;  /* 0x0000002404047981 */ /* 0x000f24000c1e1900 */
[----:B----4-:R-:W-:Y:S01]  /*7610*/  I2FP.F32.S32 R26, R4 ;  /* 0x00000004001a7245 */ /* 0x010fe20000201400 */
[----:B------:R-:W-:Y:S06]  /*7620*/  BRA `(.L_x_8878) ;  /* 0x0000000800fc7947 */ /* 0x000fec0003800000 */
.L_x_8879:
[----:B------:R-:W4:Y:S02]  /*7630*/  LDG.E.U16 R4, desc[UR36][R4.64] ;  /* 0x0000002404047981 */ /* 0x000f24000c1e1500 */
[----:B----4-:R0:W1:Y:S01]  /*7640*/  I2F.S16 R26, R4 ;  /* 0x00000004001a7306 */ /* 0x0100620000101400 */
[----:B------:R-:W-:Y:S05]  /*7650*/  BRA `(.L_x_8878) ;  /* 0x0000000800f07947 */ /* 0x000fea0003800000 */
.L_x_8874:
        /* <DEDUP_REMOVED lines=8> */
.L_x_8882:
[----:B------:R-:W4:Y:S02]  /*76e0*/  LDG.E.U16 R4, desc[UR36][R4.64] ;  /* 0x0000002404047981 */ /* 0x000f24000c1e1500 */
[----:B----4-:R-:W-:Y:S01]  /*76f0*/  HADD2.F32 R26, -RZ, R4.H0_H0 ;  /* 0x20000004ff1a7230 */ /* 0x010fe20000004100 */
[----:B------:R-:W-:Y:S06]  /*7700*/  BRA `(.L_x_8878) ;  /* 0x0000000800c47947 */ /* 0x000fec0003800000 */
.L_x_8881:
        /* <DEDUP_REMOVED lines=8> */
.L_x_8884:
[----:B------:R-:W4:Y:S02]  /*7790*/  LDG.E.U16 R4, desc[UR36][R4.64] ;  /* 0x0000002404047981 */ /* 0x000f24000c1e1500 */
[----:B----4-:R-:W-:Y:S01]  /*77a0*/  HADD2.F32 R26, -RZ, R4.H0_H0 ;  /* 0x20000004ff1a7230 */ /* 0x010fe20000004100 */
[----:B------:R-:W-:Y:S06]  /*77b0*/  BRA `(.L_x_8878) ;  /* 0x0000000800987947 */ /* 0x000fec0003800000 */
.L_x_8883:
[----:B------:R-:W4:Y:S01]  /*77c0*/  LDG.E.64 R4, desc[UR36][R4.64] ;  /* 0x0000002404047981 */ /* 0x000f22000c1e1b00 */
[----:B------:R-:W-:Y:S01]  /*77d0*/  UMOV UR4, 0xf0000000 ;  /* 0xf000000000047882 */ /* 0x000fe20000000000 */
[----:B------:R-:W-:Y:S01]  /*77e0*/  UMOV UR5, 0x380fffff ;  /* 0x380fffff00057882 */ /* 0x000fe20000000000 */
[----:B----4-:R-:W0:Y:S01]  /*77f0*/  F2F.F32.F64 R26, R4 ;  /* 0x00000004001a7310 */ /* 0x010e220000301000 */
[----:B------:R-:W-:-:S14]  /*7800*/  DSETP.GEU.AND P0, PT, |R4|, UR4, PT ;  /* 0x0000000404007e2a */ /* 0x000fdc000bf0e200 */
[----:B0-----:R-:W-:Y:S01]  /*7810*/  @!P0 FMUL R26, R26, 1.175494350822287508e-38 ;  /* 0x008000001a1a8820 */ /* 0x001fe20000400000 */
[----:B------:R-:W-:Y:S06]  /*7820*/  BRA `(.L_x_8878) ;  /* 0x00000008007c7947 */ /* 0x000fec0003800000 */
.L_x_8873:
        /* <DEDUP_REMOVED lines=12> */
.L_x_8887:
[----:B------:R-:W4:Y:S01]  /*78f0*/  LDG.E.64 R4, desc[UR36][R4.64] ;  /* 0x0000002404047981 */ /* 0x000f22000c1e1b00 */
[----:B------:R-:W-:Y:S01]  /*7900*/  UMOV UR4, 0xf0000000 ;  /* 0xf000000000047882 */ /* 0x000fe20000000000 */
[----:B------:R-:W-:Y:S01]  /*7910*/  UMOV UR5, 0x380fffff ;  /* 0x380fffff00057882 */ /* 0x000fe20000000000 */
[----:B----4-:R-:W0:Y:S01]  /*7920*/  F2F.F32.F64 R26, R4 ;  /* 0x00000004001a7310 */ /* 0x010e220000301000 */
[----:B------:R-:W-:-:S14]  /*7930*/  DSETP.GEU.AND P0, PT, |R4|, UR4, PT ;  /* 0x0000000404007e2a */ /* 0x000fdc000bf0e200 */
[----:B0-----:R-:W-:Y:S01]  /*7940*/  @!P0 FMUL R26, R26, 1.175494350822287508e-38 ;  /* 0x008000001a1a8820 */ /* 0x001fe20000400000 */
[----:B------:R-:W-:Y:S06]  /*7950*/  BRA `(.L_x_8878) ;  /* 0x0000000800307947 */ /* 0x000fec0003800000 */
.L_x_8886:
        /* <DEDUP_REMOVED lines=26> */
.L_x_8889:
        /* <DEDUP_REMOVED lines=13> */
.L_x_8888:
[----:B------:R-:W4:Y:S02]  /*7bd0*/  LDG.E.U16 R4, desc[UR36][R4.64] ;  /* 0x0000002404047981 */ /* 0x000f24000c1e1500 */
[----:B----4-:R-:W-:Y:S01]  /*7be0*/  IMAD.U32 R26, R4, 0x10000, RZ ;  /* 0x00010000041a7824 */ /* 0x010fe200078e00ff */
[----:B------:R-:W-:Y:S06]  /*7bf0*/  BRA `(.L_x_8878) ;  /* 0x0000000400887947 */ /* 0x000fec0003800000 */
.L_x_8885:
        /* <DEDUP_REMOVED lines=11> */
.L_x_8892:
        /* <DEDUP_REMOVED lines=20> */
.L_x_8894:
[----:B------:R-:W-:Y:S05]  /*7df0*/  BSYNC B0 ;  /* 0x0000000000007941 */ /* 0x000fea0003800000 */
.L_x_8893:
[----:B------:R-:W-:Y:S01]  /*7e00*/  IMAD.SHL.U32 R3, R3, 0x100000, RZ ;  /* 0x0010000003037824 */ /* 0x000fe200078e00ff */
[----:B------:R-:W-:-:S04]  /*7e10*/  LEA R5, R0, 0x3b800000, 0x17 ;  /* 0x3b80000000057811 */ /* 0x000fc800078eb8ff */
[----:B------:R-:W-:Y:S01]  /*7e20*/  LOP3.LUT R26, R5, R3, R26, 0xfe, !PT ;  /* 0x00000003051a7212 */ /* 0x000fe200078efe1a */
[----:B------:R-:W-:Y:S06]  /*7e30*/  BRA `(.L_x_8878) ;  /* 0x0000000000f87947 */ /* 0x000fec0003800000 */
.L_x_8891:
        /* <DEDUP_REMOVED lines=20> */
.L_x_8896:
[----:B------:R-:W-:Y:S05]  /*7f80*/  BSYNC B0 ;  /* 0x0000000000007941 */ /* 0x000fea0003800000 */
.L_x_8895:
[----:B------:R-:W-:Y:S01]  /*7f90*/  IMAD.SHL.U32 R3, R3, 0x200000, RZ ;  /* 0x0020000003037824 */ /* 0x000fe200078e00ff */
[----:B------:R-:W-:-:S04]  /*7fa0*/  LEA R5, R0, 0x37800000, 0x17 ;  /* 0x3780000000057811 */ /* 0x000fc800078eb8ff */
[----:B------:R-:W-:Y:S01]  /*7fb0*/  LOP3.LUT R26, R5, R3, R26, 0xfe, !PT ;  /* 0x00000003051a7212 */ /* 0x000fe200078efe1a */
[----:B------:R-:W-:Y:S06]  /*7fc0*/  BRA `(.L_x_8878) ;  /* 0x0000000000947947 */ /* 0x000fec0003800000 */
.L_x_8890:
        /* <DEDUP_REMOVED lines=14> */
.L_x_8877:
        /* <DEDUP_REMOVED lines=16> */
.L_x_8899:
[----:B------:R-:W-:Y:S01]  /*81b0*/  IMAD.MOV.U32 R26, RZ, RZ, RZ ;  /* 0x000000ffff1a7224 */ /* 0x000fe200078e00ff */
[----:B------:R-:W-:Y:S06]  /*81c0*/  BRA `(.L_x_8878) ;  /* 0x0000000000147947 */ /* 0x000fec0003800000 */
.L_x_8898:
[----:B------:R-:W4:Y:S02]  /*81d0*/  LDG.E.64 R4, desc[UR36][R4.64] ;  /* 0x0000002404047981 */ /* 0x000f24000c1e1b00 */
[----:B----4-:R0:W1:Y:S01]  /*81e0*/  I2F.U64 R26, R4 ;  /* 0x00000004001a7312 */ /* 0x0100620000301000 */
[----:B------:R-:W-:Y:S05]  /*81f0*/  BRA `(.L_x_8878) ;  /* 0x0000000000087947 */ /* 0x000fea0003800000 */
.L_x_8897:
[----:B------:R-:W4:Y:S02]  /*8200*/  LDG.E R4, desc[UR36][R4.64] ;  /* 0x0000002404047981 */ /* 0x000f24000c1e1900 */
[----:B----4-:R-:W-:-:S07]  /*8210*/  I2FP.F32.U32 R26, R4 ;  /* 0x00000004001a7245 */ /* 0x010fce0000201000 */
.L_x_8878:
[----:B------:R-:W-:Y:S05]  /*8220*/  BSYNC B6 ;  /* 0x0000000000067941 */ /* 0x000fea0003800000 */
.L_x_8872:
[----:B------:R-:W-:-:S07]  /*8230*/  VIADD R19, R19, 0x80 ;  /* 0x0000008013137836 */ /* 0x000fce0000000000 */
.L_x_8815:
[----:B------:R-:W-:Y:S05]  /*8240*/  BSYNC B7 ;  /* 0x0000000000077941 */ /* 0x000fea0003800000 */
.L_x_8814:
[----:B------:R-:W-:Y:S01]  /*8250*/  ISETP.GE.AND P0, PT, R19, R23, PT ;  /* 0x000000171300720c */ /* 0x000fe20003f06270 */
[----:B------:R-:W-:Y:S01]  /*8260*/  BSSY B7, `(.L_x_8900) ;  /* 0x00002ad000077945 */ /* 0x000fe20003800000 */
[----:B------:R-:W0:Y:S01]  /*8270*/  S2R R23, SR_CTAID.X ;  /* 0x0000000000177919 */ /* 0x000e220000002500 */
[----:B----4-:R-:W-:Y:S02]  /*8280*/  IMAD.MOV.U32 R22, RZ, RZ, RZ ;  /* 0x000000ffff167224 */ /* 0x010fe400078e00ff */
[----:B------:R-:W-:-:S08]  /*8290*/  IMAD.MOV.U32 R24, RZ, RZ, RZ ;  /* 0x000000ffff187224 */ /* 0x000fd000078e00ff */
[----:B------:R-:W-:Y:S05]  /*82a0*/  @P0 BRA `(.L_x_8901) ;  /* 0x0000002800a00947 */ /* 0x000fea0003800000 */
[----:B------:R-:W4:Y:S01]  /*82b0*/  LDC.U8 R6, c[0x0][0x23c] ;  /* 0x00008f00ff067b82 */ /* 0x000f220000000000 */
[----:B0-----:R-:W-:Y:S01]  /*82c0*/  IMAD R19, R23, 0x200, R19 ;  /* 0x0000020017137824 */ /* 0x001fe200078e0213 */
[----:B------:R-:W-:Y:S01]  /*82d0*/  ULDC UR4, c[0x0][0x240] ;  /* 0x0000900000047ab9 */ /* 0x000fe20000000800 */
[----:B------:R-:W-:Y:S02]  /*82e0*/  BSSY B6, `(.L_x_8902) ;  /* 0x00000e1000067945 */ /* 0x000fe40003800000 */
[----:B------:R-:W-:-:S03]  /*82f0*/  IMAD R3, R19, UR4, RZ ;  /* 0x0000000413037c24 */ /* 0x000fc6000f8e02ff */
[----:B-1----:R-:W0:Y:S01]  /*8300*/  LDC.64 R4, c[0x0][0x220] ;  /* 0x00008800ff047b82 */ /* 0x002e220000000a00 */
[----:B----4-:R-:W-:-:S04]  /*8310*/  PRMT R0, R6, 0x9910, RZ ;  /* 0x0000991006007816 */ /* 0x010fc800000000ff */
        /* <DEDUP_REMOVED lines=15> */
.L_x_8906:
[----:B------:R-:W4:Y:S02]  /*8410*/  LDG.E.U8 R4, desc[UR36][R4.64] ;  /* 0x0000002404047981 */ /* 0x000f24000c1e1100 */
[----:B----4-:R-:W-:Y:S01]  /*8420*/  I2FP.F32.U32 R22, R4 ;  /* 0x0000000400167245 */ /* 0x010fe20000201000 */
[----:B------:R-:W-:Y:S06]  /*8430*/  BRA `(.L_x_8908) ;  /* 0x0000000c002c7947 */ /* 0x000fec0003800000 */
.L_x_8905:
        /* <DEDUP_REMOVED lines=9> */
.L_x_8910:
[----:B------:R-:W4:Y:S02]  /*84d0*/  LDG.E R4, desc[UR36][R4.64] ;  /* 0x0000002404047981 */ /* 0x000f24000c1e1900 */
[----:B----4-:R-:W-:Y:S01]  /*84e0*/  I2FP.F32.S32 R22, R4 ;  /* 0x0000000400167245 */ /* 0x010fe20000201400 */
[----:B------:R-:W-:Y:S06]  /*84f0*/  BRA `(.L_x_8908) ;  /* 0x0000000800fc7947 */ /* 0x000fec0003800000 */
.L_x_8909:
[----:B------:R-:W4:Y:S02]  /*8500*/  LDG.E.U16 R4, desc[UR36][R4.64] ;  /* 0x0000002404047981 */ /* 0x000f24000c1e1500 */
[----:B----4-:R4:W0:Y:S01]  /*8510*/  I2F.S16 R22, R4 ;  /* 0x0000000400167306 */ /* 0x0108220000101400 */
[----:B------:R-:W-:Y:S05]  /*8520*/  BRA `(.L_x_8908) ;  /* 0x0000000800f07947 */ /* 0x000fea0003800000 */
.L_x_8904:
        /* <DEDUP_REMOVED lines=8> */
.L_x_8912:
[----:B------:R-:W4:Y:S02]  /*85b0*/  LDG.E.U16 R4, desc[UR36][R4.64] ;  /* 0x0000002404047981 */ /* 0x000f24000c1e1500 */
[----:B----4-:R-:W-:Y:S01]  /*85c0*/  HADD2.F32 R22, -RZ, R4.H0_H0 ;  /* 0x20000004ff167230 */ /* 0x010fe20000004100 */
[----:B------:R-:W-:Y:S06]  /*85d0*/  BRA `(.L_x_8908) ;  /* 0x0000000800c47947 */ /* 0x000fec0003800000 */
.L_x_8911:
        /* <DEDUP_REMOVED lines=8> */
.L_x_8914:
[----:B------:R-:W4:Y:S02]  /*8660*/  LDG.E.U16 R4, desc[UR36][R4.64] ;  /* 0x0000002404047981 */ /* 0x000f24000c1e1500 */
[----:B----4-:R-:W-:Y:S01]  /*8670*/  HADD2.F32 R22, -RZ, R4.H0_H0 ;  /* 0x20000004ff167230 */ /* 0x010fe20000004100 */
[----:B------:R-:W-:Y:S06]  /*8680*/  BRA `(.L_x_8908) ;  /* 0x0000000800987947 */ /* 0x000fec0003800000 */
.L_x_8913:
[----:B------:R-:W4:Y:S01]  /*8690*/  LDG.E.64 R4, desc[UR36][R4.64] ;  /* 0x0000002404047981 */ /* 0x000f22000c1e1b00 */
[----:B------:R-:W-:Y:S01]  /*86a0*/  UMOV UR4, 0xf0000000 ;  /* 0xf000000000047882 */ /* 0x000fe20000000000 */
[----:B------:R-:W-:Y:S01]  /*86b0*/  UMOV UR5, 0x380fffff ;  /* 0x380fffff00057882 */ /* 0x000fe20000000000 */
[----:B----4-:R-:W0:Y:S01]  /*86c0*/  F2F.F32.F64 R22, R4 ;  /* 0x0000000400167310 */ /* 0x010e220000301000 */
[----:B------:R-:W-:-:S14]  /*86d0*/  DSETP.GEU.AND P0, PT, |R4|, UR4, PT ;  /* 0x0000000404007e2a */ /* 0x000fdc000bf0e200 */
[----:B0-----:R-:W-:Y:S01]  /*86e0*/  @!P0 FMUL R22, R22, 1.175494350822287508e-38 ;  /* 0x0080000016168820 */ /* 0x001fe20000400000 */
[----:B------:R-:W-:Y:S06]  /*86f0*/  BRA `(.L_x_8908) ;  /* 0x00000008007c7947 */ /* 0x000fec0003800000 */
.L_x_8903:
        /* <DEDUP_REMOVED lines=12> */
.L_x_8917:
[----:B------:R-:W4:Y:S01]  /*87c0*/  LDG.E.64 R4, desc[UR36][R4.64] ;  /* 0x0000002404047981 */ /* 0x000f22000c1e1b00 */
[----:B------:R-:W-:Y:S01]  /*87d0*/  UMOV UR4, 0xf0000000 ;  /* 0xf000000000047882 */ /* 0x000fe20000000000 */
[----:B------:R-:W-:Y:S01]  /*87e0*/  UMOV UR5, 0x380fffff ;  /* 0x380fffff00057882 */ /* 0x000fe20000000000 */
[----:B----4-:R-:W0:Y:S01]  /*87f0*/  F2F.F32.F64 R22, R4 ;  /* 0x0000000400167310 */ /* 0x010e220000301000 */
[----:B------:R-:W-:-:S14]  /*8800*/  DSETP.GEU.AND P0, PT, |R4|, UR4, PT ;  /* 0x0000000404007e2a */ /* 0x000fdc000bf0e200 */
[----:B0-----:R-:W-:Y:S01]  /*8810*/  @!P0 FMUL R22, R22, 1.175494350822287508e-38 ;  /* 0x0080000016168820 */ /* 0x001fe20000400000 */
[----:B------:R-:W-:Y:S06]  /*8820*/  BRA `(.L_x_8908) ;  /* 0x0000000800307947 */ /* 0x000fec0003800000 */
.L_x_8916:
        /* <DEDUP_REMOVED lines=26> */
.L_x_8919:
        /* <DEDUP_REMOVED lines=13> */
.L_x_8918:
[----:B------:R-:W4:Y:S02]  /*8aa0*/  LDG.E.U16 R4, desc[UR36][R4.64] ;  /* 0x0000002404047981 */ /* 0x000f24000c1e1500 */
[----:B----4-:R-:W-:Y:S01]  /*8ab0*/  IMAD.U32 R22, R4, 0x10000, RZ ;  /* 0x0001000004167824 */ /* 0x010fe200078e00ff */
[----:B------:R-:W-:Y:S06]  /*8ac0*/  BRA `(.L_x_8908) ;  /* 0x0000000400887947 */ /* 0x000fec0003800000 */
.L_x_8915:
        /* <DEDUP_REMOVED lines=11> */
.L_x_8922:
        /* <DEDUP_REMOVED lines=20> */
.L_x_8924:
[----:B------:R-:W-:Y:S05]  /*8cc0*/  BSYNC B0 ;  /* 0x0000000000007941 */ /* 0x000fea0003800000 */
.L_x_8923:
[----:B------:R-:W-:Y:S01]  /*8cd0*/  IMAD.SHL.U32 R3, R3, 0x100000, RZ ;  /* 0x0010000003037824 */ /* 0x000fe200078e00ff */
[----:B------:R-:W-:-:S04]  /*8ce0*/  LEA R5, R0, 0x3b800000, 0x17 ;  /* 0x3b80000000057811 */ /* 0x000fc800078eb8ff */
[----:B------:R-:W-:Y:S01]  /*8cf0*/  LOP3.LUT R22, R5, R3, R22, 0xfe, !PT ;  /* 0x0000000305167212 */ /* 0x000fe200078efe16 */
[----:B------:R-:W-:Y:S06]  /*8d00*/  BRA `(.L_x_8908) ;  /* 0x0000000000f87947 */ /* 0x000fec0003800000 */
.L_x_8921:
        /* <DEDUP_REMOVED lines=20> */
.L_x_8926:
[----:B------:R-:W-:Y:S05]  /*8e50*/  BSYNC B0 ;  /* 0x0000000000007941 */ /* 0x000fea0003800000 */
.L_x_8925:
[----:B------:R-:W-:Y:S01]  /*8e60*/  IMAD.SHL.U32 R3, R3, 0x200000, RZ ;  /* 0x0020000003037824 */ /* 0x000fe200078e00ff */
[----:B------:R-:W-:-:S04]  /*8e70*/  LEA R5, R0, 0x37800000, 0x17 ;  /* 0x3780000000057811 */ /* 0x000fc800078eb8ff */
[----:B------:R-:W-:Y:S01]  /*8e80*/  LOP3.LUT R22, R5, R3, R22, 0xfe, !PT ;  /* 0x0000000305167212 */ /* 0x000fe200078efe16 */
[----:B------:R-:W-:Y:S06]  /*8e90*/  BRA `(.L_x_8908) ;  /* 0x0000000000947947 */ /* 0x000fec0003800000 */
.L_x_8920:
        /* <DEDUP_REMOVED lines=14> */
.L_x_8907:
        /* <DEDUP_REMOVED lines=16> */
.L_x_8929:
[----:B------:R-:W-:Y:S01]  /*9080*/  IMAD.MOV.U32 R22, RZ, RZ, RZ ;  /* 0x000000ffff167224 */ /* 0x000fe200078e00ff */
[----:B------:R-:W-:Y:S06]  /*9090*/  BRA `(.L_x_8908) ;  /* 0x0000000000147947 */ /* 0x000fec0003800000 */
.L_x_8928:
[----:B------:R-:W4:Y:S02]  /*90a0*/  LDG.E.64 R4, desc[UR36][R4.64] ;  /* 0x0000002404047981 */ /* 0x000f24000c1e1b00 */
[----:B----4-:R0:W1:Y:S01]  /*90b0*/  I2F.U64 R22, R4 ;  /* 0x0000000400167312 */ /* 0x0100620000301000 */
[----:B------:R-:W-:Y:S05]  /*90c0*/  BRA `(.L_x_8908) ;  /* 0x0000000000087947 */ /* 0x000fea0003800000 */
.L_x_8927:
[----:B------:R-:W4:Y:S02]  /*90d0*/  LDG.E R4, desc[UR36][R4.64] ;  /* 0x0000002404047981 */ /* 0x000f24000c1e1900 */
[----:B----4-:R-:W-:-:S07]  /*90e0*/  I2FP.F32.U32 R22, R4 ;  /* 0x0000000400167245 */ /* 0x010fce0000201000 */
.L_x_8908:
[----:B------:R-:W-:Y:S05]  /*90f0*/  BSYNC B6 ;  /* 0x0000000000067941 */ /* 0x000fea0003800000 */
.L_x_8902:
[----:B------:R-:W2:Y:S01]  /*9100*/  LDC.U8 R6, c[0x0][0x23d] ;  /* 0x00008f40ff067b82 */ /* 0x000ea20000000000 */
[----:B------:R-:W-:Y:S01]  /*9110*/  ULDC UR4, c[0x0][0x244] ;  /* 0x0000910000047ab9 */ /* 0x000fe20000000800 */
[----:B------:R-:W-:Y:S01]  /*9120*/  BSSY B6, `(.L_x_8930) ;  /* 0x00000e1000067945 */ /* 0x000fe20003800000 */
[----:B------:R-:W-:-:S05]  /*9130*/  IMAD R3, R19, UR4, RZ ;  /* 0x0000000413037c24 */ /* 0x000fca000f8e02ff */
[----:B01--4-:R-:W0:Y:S01]  /*9140*/  LDC.64 R4, c[0x0][0x228] ;  /* 0x00008a00ff047b82 */ /* 0x013e220000000a00 */
        /* <DEDUP_REMOVED lines=14> */
[----:B--2---:R2:W4:Y:S01]  /*9230*/  I2F.S16 R24, R4 ;  /* 0x0000000400187306 */ /* 0x0045220000101400 */
[----:B------:R-:W-:Y:S05]  /*9240*/  BRA `(.L_x_8936) ;  /* 0x0000000c00387947 */ /* 0x000fea0003800000 */
.L_x_8934:
[----:B------:R-:W2:Y:S02]  /*9250*/  LDG.E.U8 R4, desc[UR36][R4.64] ;  /* 0x0000002404047981 */ /* 0x000ea4000c1e1100 */
[----:B--2---:R-:W-:Y:S01]  /*9260*/  I2FP.F32.U32 R24, R4 ;  /* 0x0000000400187245 */ /* 0x004fe20000201000 */
[----:B------:R-:W-:Y:S06]  /*9270*/  BRA `(.L_x_8936) ;  /* 0x0000000c002c7947 */ /* 0x000fec0003800000 */
.L_x_8933:
        /* <DEDUP_REMOVED lines=9> */
.L_x_8938:
[----:B------:R-:W2:Y:S02]  /*9310*/  LDG.E R4, desc[UR36][R4.64] ;  /* 0x0000002404047981 */ /* 0x000ea4000c1e1900 */
[----:B--2---:R-:W-:Y:S01]  /*9320*/  I2FP.F32.S32 R24, R4 ;  /* 0x0000000400187245 */ /* 0x004fe20000201400 */
[----:B------:R-:W-:Y:S06]  /*9330*/  BRA `(.L_x_8936) ;  /* 0x0000000800fc7947 */ /* 0x000fec0003800000 */
.L_x_8937:
[----:B------:R-:W2:Y:S02]  /*9340*/  LDG.E.U16 R4, desc[UR36][R4.64] ;  /* 0x0000002404047981 */ /* 0x000ea4000c1e1500 */
[----:B--2---:R0:W1:Y:S01]  /*9350*/  I2F.S16 R24, R4 ;  /* 0x0000000400187306 */ /* 0x0040620000101400 */
[----:B------:R-:W-:Y:S05]  /*9360*/  BRA `(.L_x_8936) ;  /* 0x0000000800f07947 */ /* 0x000fea0003800000 */
.L_x_8932:
        /* <DEDUP_REMOVED lines=8> */
.L_x_8940:
[----:B------:R-:W2:Y:S02]  /*93f0*/  LDG.E.U16 R4, desc[UR36][R4.64] ;  /* 0x0000002404047981 */ /* 0x000ea4000c1e1500 */
[----:B--2---:R-:W-:Y:S01]  /*9400*/  HADD2.F32 R24, -RZ, R4.H0_H0 ;  /* 0x20000004ff187230 */ /* 0x004fe20000004100 */
[----:B------:R-:W-:Y:S06]  /*9410*/  BRA `(.L_x_8936) ;  /* 0x0000000800c47947 */ /* 0x000fec0003800000 */
.L_x_8939:
        /* <DEDUP_REMOVED lines=8> */
.L_x_8942:
[----:B------:R-:W2:Y:S02]  /*94a0*/  LDG.E.U16 R4, desc[UR36][R4.64] ;  /* 0x0000002404047981 */ /* 0x000ea4000c1e1500 */
[----:B--2---:R-:W-:Y:S01]  /*94b0*/  HADD2.F32 R24, -RZ, R4.H0_H0 ;  /* 0x20000004ff187230 */ /* 0x004fe20000004100 */
[----:B------:R-:W-:Y:S06]  /*94c0*/  BRA `(.L_x_8936) ;  /* 0x0000000800987947 */ /* 0x000fec0003800000 */
.L_x_8941:
[----:B------:R-:W2:Y:S01]  /*94d0*/  LDG.E.64 R4, desc[UR36][R4.64] ;  /* 0x0000002404047981 */ /* 0x000ea2000c1e1b00 */
[----:B------:R-:W-:Y:S01]  /*94e0*/  UMOV UR4, 0xf0000000 ;  /* 0xf000000000047882 */ /* 0x000fe20000000000 */
[----:B------:R-:W-:Y:S01]  /*94f0*/  UMOV UR5, 0x380fffff ;  /* 0x380fffff00057882 */ /* 0x000fe20000000000 */
[----:B--2---:R-:W0:Y:S01]  /*9500*/  F2F.F32.F64 R24, R4 ;  /* 0x0000000400187310 */ /* 0x004e220000301000 */
[----:B------:R-:W-:-:S14]  /*9510*/  DSETP.GEU.AND P0, PT, |R4|, UR4, PT ;  /* 0x0000000404007e2a */ /* 0x000fdc000bf0e200 */
[----:B0-----:R-:W-:Y:S01]  /*9520*/  @!P0 FMUL R24, R24, 1.175494350822287508e-38 ;  /* 0x0080000018188820 */ /* 0x001fe20000400000 */
[----:B------:R-:W-:Y:S06]  /*9530*/  BRA `(.L_x_8936) ;  /* 0x00000008007c7947 */ /* 0x000fec0003800000 */
.L_x_8931:
        /* <DEDUP_REMOVED lines=12> */
.L_x_8945:
[----:B------:R-:W2:Y:S01]  /*9600*/  LDG.E.64 R4, desc[UR36][R4.64] ;  /* 0x0000002404047981 */ /* 0x000ea2000c1e1b00 */
[----:B------:R-:W-:Y:S01]  /*9610*/  UMOV UR4, 0xf0000000 ;  /* 0xf000000000047882 */ /* 0x000fe20000000000 */
[----:B------:R-:W-:Y:S01]  /*9620*/  UMOV UR5, 0x380fffff ;  /* 0x380fffff00057882 */ /* 0x000fe20000000000 */
[----:B--2---:R-:W0:Y:S01]  /*9630*/  F2F.F32.F64 R24, R4 ;  /* 0x0000000400187310 */ /* 0x004e220000301000 */
[----:B------:R-:W-:-:S14]  /*9640*/  DSETP.GEU.AND P0, PT, |R4|, UR4, PT ;  /* 0x0000000404007e2a */ /* 0x000fdc000bf0e200 */
[----:B0-----:R-:W-:Y:S01]  /*9650*/  @!P0 FMUL R24, R24, 1.175494350822287508e-38 ;  /* 0x0080000018188820 */ /* 0x001fe20000400000 */
[----:B------:R-:W-:Y:S06]  /*9660*/  BRA `(.L_x_8936) ;  /* 0x0000000800307947 */ /* 0x000fec0003800000 */
.L_x_8944:
        /* <DEDUP_REMOVED lines=26> */
.L_x_8947:
        /* <DEDUP_REMOVED lines=13> */
.L_x_8946:
[----:B------:R-:W2:Y:S02]  /*98e0*/  LDG.E.U16 R4, desc[UR36][R4.64] ;  /* 0x0000002404047981 */ /* 0x000ea4000c1e1500 */
[----:B--2---:R-:W-:Y:S01]  /*98f0*/  IMAD.U32 R24, R4, 0x10000, RZ ;  /* 0x0001000004187824 */ /* 0x004fe200078e00ff */
[----:B------:R-:W-:Y:S06]  /*9900*/  BRA `(.L_x_8936) ;  /* 0x0000000400887947 */ /* 0x000fec0003800000 */
.L_x_8943:
        /* <DEDUP_REMOVED lines=11> */
.L_x_8950:
        /* <DEDUP_REMOVED lines=20> */
.L_x_8952:
[----:B------:R-:W-:Y:S05]  /*9b00*/  BSYNC B0 ;  /* 0x0000000000007941 */ /* 0x000fea0003800000 */
.L_x_8951:
[----:B------:R-:W-:Y:S01]  /*9b10*/  IMAD.SHL.U32 R3, R3, 0x100000, RZ ;  /* 0x0010000003037824 */ /* 0x000fe200078e00ff */
[----:B------:R-:W-:-:S04]  /*9b20*/  LEA R5, R0, 0x3b800000, 0x17 ;  /* 0x3b80000000057811 */ /* 0x000fc800078eb8ff */
[----:B------:R-:W-:Y:S01]  /*9b30*/  LOP3.LUT R24, R5, R3, R24, 0xfe, !PT ;  /* 0x0000000305187212 */ /* 0x000fe200078efe18 */
[----:B------:R-:W-:Y:S06]  /*9b40*/  BRA `(.L_x_8936) ;  /* 0x0000000000f87947 */ /* 0x000fec0003800000 */
.L_x_8949:
        /* <DEDUP_REMOVED lines=20> */
.L_x_8954:
[----:B------:R-:W-:Y:S05]  /*9c90*/  BSYNC B0 ;  /* 0x0000000000007941 */ /* 0x000fea0003800000 */
.L_x_8953:
[----:B------:R-:W-:Y:S01]  /*9ca0*/  IMAD.SHL.U32 R3, R3, 0x200000, RZ ;  /* 0x0020000003037824 */ /* 0x000fe200078e00ff */
[----:B------:R-:W-:-:S04]  /*9cb0*/  LEA R5, R0, 0x37800000, 0x17 ;  /* 0x3780000000057811 */ /* 0x000fc800078eb8ff */
[----:B------:R-:W-:Y:S01]  /*9cc0*/  LOP3.LUT R24, R5, R3, R24, 0xfe, !PT ;  /* 0x0000000305187212 */ /* 0x000fe200078efe18 */
[----:B------:R-:W-:Y:S06]  /*9cd0*/  BRA `(.L_x_8936) ;  /* 0x0000000000947947 */ /* 0x000fec0003800000 */
.L_x_8948:
        /* <DEDUP_REMOVED lines=14> */
.L_x_8935:
        /* <DEDUP_REMOVED lines=16> */
.L_x_8957:
[----:B------:R-:W-:Y:S01]  /*9ec0*/  IMAD.MOV.U32 R24, RZ, RZ, RZ ;  /* 0x000000ffff187224 */ /* 0x000fe200078e00ff */
[----:B------:R-:W-:Y:S06]  /*9ed0*/  BRA `(.L_x_8936) ;  /* 0x0000000000147947 */ /* 0x000fec0003800000 */
.L_x_8956:
[----:B------:R-:W2:Y:S02]  /*9ee0*/  LDG.E.64 R4, desc[UR36][R4.64] ;  /* 0x0000002404047981 */ /* 0x000ea4000c1e1b00 */
[----:B--2---:R0:W1:Y:S01]  /*9ef0*/  I2F.U64 R24, R4 ;  /* 0x0000000400187312 */ /* 0x0040620000301000 */
[----:B------:R-:W-:Y:S05]  /*9f00*/  BRA `(.L_x_8936) ;  /* 0x0000000000087947 */ /* 0x000fea0003800000 */
.L_x_8955:
[----:B------:R-:W2:Y:S02]  /*9f10*/  LDG.E R4, desc[UR36][R4.64] ;  /* 0x0000002404047981 */ /* 0x000ea4000c1e1900 */
[----:B--2---:R-:W-:-:S07]  /*9f20*/  I2FP.F32.U32 R24, R4 ;  /* 0x0000000400187245 */ /* 0x004fce0000201000 */
.L_x_8936:
[----:B------:R-:W-:Y:S05]  /*9f30*/  BSYNC B6 ;  /* 0x0000000000067941 */ /* 0x000fea0003800000 */
.L_x_8930:
[----:B------:R-:W3:Y:S01]  /*9f40*/  LDC.U8 R3, c[0x0][0x23e] ;  /* 0x00008f80ff037b82 */ /* 0x000ee20000000000 */
[----:B------:R-:W-:Y:S02]  /*9f50*/  ULDC UR4, c[0x0][0x248] ;  /* 0x0000920000047ab9 */ /* 0x000fe40000000800 */
[----:B------:R-:W-:-:S05]  /*9f60*/  IMAD R19, R19, UR4, RZ ;  /* 0x0000000413137c24 */ /* 0x000fca000f8e02ff */
[----:B012---:R-:W0:Y:S01]  /*9f70*/  LDC.64 R4, c[0x0][0x230] ;  /* 0x00008c00ff047b82 */ /* 0x007e220000000a00 */
[----:B---3--:R-:W-:-:S04]  /*9f80*/  PRMT R0, R3, 0x9910, RZ ;  /* 0x0000991003007816 */ /* 0x008fc800000000ff */
        /* <DEDUP_REMOVED lines=15> */
.L_x_8961:
[----:B------:R-:W2:Y:S02]  /*a080*/  LDG.E.U8 R4, desc[UR36][R4.64] ;  /* 0x0000002404047981 */ /* 0x000ea4000c1e1100 */
[----:B--2---:R-:W-:Y:S01]  /*a090*/  I2FP.F32.U32 R18, R4 ;  /* 0x0000000400127245 */ /* 0x004fe20000201000 */
[----:B------:R-:W-:Y:S06]  /*a0a0*/  BRA `(.L_x_8901) ;  /* 0x0000000c00207947 */ /* 0x000fec0003800000 */
.L_x_8960:
        /* <DEDUP_REMOVED lines=9> */
.L_x_8964:
[----:B------:R-:W2:Y:S02]  /*a140*/  LDG.E R4, desc[UR36][R4.64] ;  /* 0x0000002404047981 */ /* 0x000ea4000c1e1900 */
[----:B--2---:R-:W-:Y:S01]  /*a150*/  I2FP.F32.S32 R18, R4 ;  /* 0x0000000400127245 */ /* 0x004fe20000201400 */
[----:B------:R-:W-:Y:S06]  /*a160*/  BRA `(.L_x_8901) ;  /* 0x0000000800f07947 */ /* 0x000fec0003800000 */
.L_x_8963:
[----:B------:R-:W2:Y:S02]  /*a170*/  LDG.E.U16 R4, desc[UR36][R4.64] ;  /* 0x0000002404047981 */ /* 0x000ea4000c1e1500 */
[----:B--2---:R0:W1:Y:S01]  /*a180*/  I2F.S16 R18, R4 ;  /* 0x0000000400127306 */ /* 0x0040620000101400 */
[----:B------:R-:W-:Y:S05]  /*a190*/  BRA `(.L_x_8901) ;  /* 0x0000000800e47947 */ /* 0x000fea0003800000 */
.L_x_8959:
        /* <DEDUP_REMOVED lines=8> */
.L_x_8966:
[----:B------:R-:W2:Y:S02]  /*a220*/  LDG.E.U16 R4, desc[UR36][R4.64] ;  /* 0x0000002404047981 */ /* 0x000ea4000c1e1500 */
[----:B--2---:R-:W-:Y:S01]  /*a230*/  HADD2.F32 R18, -RZ, R4.H0_H0 ;  /* 0x20000004ff127230 */ /* 0x004fe20000004100 */
[----:B------:R-:W-:Y:S06]  /*a240*/  BRA `(.L_x_8901) ;  /* 0x0000000800b87947 */ /* 0x000fec0003800000 */
.L_x_8965:
        /* <DEDUP_REMOVED lines=8> */
.L_x_8968:
[----:B------:R-:W2:Y:S02]  /*a2d0*/  LDG.E.U16 R4, desc[UR36][R4.64] ;  /* 0x0000002404047981 */ /* 0x000ea4000c1e1500 */
[----:B--2---:R-:W-:Y:S01]  /*a2e0*/  HADD2.F32 R18, -RZ, R4.H0_H0 ;  /* 0x20000004ff127230 */ /* 0x004fe20000004100 */
[----:B------:R-:W-:Y:S06]  /*a2f0*/  BRA `(.L_x_8901) ;  /* 0x00000008008c7947 */ /* 0x000fec0003800000 */
.L_x_8967:
[----:B------:R-:W2:Y:S01]  /*a300*/  LDG.E.64 R4, desc[UR36][R4.64] ;  /* 0x0000002404047981 */ /* 0x000ea2000c1e1b00 */
[----:B------:R-:W-:Y:S01]  /*a310*/  UMOV UR4, 0xf0000000 ;  /* 0xf000000000047882 */ /* 0x000fe20000000000 */
[----:B------:R-:W-:Y:S01]  /*a320*/  UMOV UR5, 0x380fffff ;  /* 0x380fffff00057882 */ /* 0x000fe20000000000 */
[----:B--2---:R-:W0:Y:S01]  /*a330*/  F2F.F32.F64 R18, R4 ;  /* 0x0000000400127310 */ /* 0x004e220000301000 */
[----:B------:R-:W-:-:S14]  /*a340*/  DSETP.GEU.AND P0, PT, |R4|, UR4, PT ;  /* 0x0000000404007e2a */ /* 0x000fdc000bf0e200 */
[----:B0-----:R-:W-:Y:S01]  /*a350*/  @!P0 FMUL R18, R18, 1.175494350822287508e-38 ;  /* 0x0080000012128820 */ /* 0x001fe20000400000 */
[----:B------:R-:W-:Y:S06]  /*a360*/  BRA `(.L_x_8901) ;  /* 0x0000000800707947 */ /* 0x000fec0003800000 */
.L_x_8958:
        /* <DEDUP_REMOVED lines=12> */
.L_x_8971:
[----:B------:R-:W2:Y:S01]  /*a430*/  LDG.E.64 R4, desc[UR36][R4.64] ;  /* 0x0000002404047981 */ /* 0x000ea2000c1e1b00 */
[----:B------:R-:W-:Y:S01]  /*a440*/  UMOV UR4, 0xf0000000 ;  /* 0xf000000000047882 */ /* 0x000fe20000000000 */
[----:B------:R-:W-:Y:S01]  /*a450*/  UMOV UR5, 0x380fffff ;  /* 0x380fffff00057882 */ /* 0x000fe20000000000 */
[----:B--2---:R-:W0:Y:S01]  /*a460*/  F2F.F32.F64 R18, R4 ;  /* 0x0000000400127310 */ /* 0x004e220000301000 */
[----:B------:R-:W-:-:S14]  /*a470*/  DSETP.GEU.AND P0, PT, |R4|, UR4, PT ;  /* 0x0000000404007e2a */ /* 0x000fdc000bf0e200 */
[----:B0-----:R-:W-:Y:S01]  /*a480*/  @!P0 FMUL R18, R18, 1.175494350822287508e-38 ;  /* 0x0080000012128820 */ /* 0x001fe20000400000 */
[----:B------:R-:W-:Y:S06]  /*a490*/  BRA `(.L_x_8901) ;  /* 0x0000000800247947 */ /* 0x000fec0003800000 */
.L_x_8970:
        /* <DEDUP_REMOVED lines=26> */
.L_x_8973:
        /* <DEDUP_REMOVED lines=13> */
.L_x_8972:
[----:B------:R-:W2:Y:S02]  /*a710*/  LDG.E.U16 R4, desc[UR36][R4.64] ;  /* 0x0000002404047981 */ /* 0x000ea4000c1e1500 */
[----:B--2---:R-:W-:Y:S01]  /*a720*/  IMAD.U32 R18, R4, 0x10000, RZ ;  /* 0x0001000004127824 */ /* 0x004fe200078e00ff */
[----:B------:R-:W-:Y:S06]  /*a730*/  BRA `(.L_x_8901) ;  /* 0x00000004007c7947 */ /* 0x000fec0003800000 */
.L_x_8969:
        /* <DEDUP_REMOVED lines=11> */
.L_x_8976:
        /* <DEDUP_REMOVED lines=19> */
.L_x_8978:
[----:B------:R-:W-:Y:S05]  /*a920*/  BSYNC B0 ;  /* 0x0000000000007941 */ /* 0x000fea0003800000 */
.L_x_8977:
[----:B------:R-:W-:Y:S01]  /*a930*/  IMAD.SHL.U32 R3, R3, 0x100000, RZ ;  /* 0x0010000003037824 */ /* 0x000fe200078e00ff */
[----:B------:R-:W-:-:S04]  /*a940*/  LEA R5, R0, 0x3b800000, 0x17 ;  /* 0x3b80000000057811 */ /* 0x000fc800078eb8ff */
[----:B------:R-:W-:Y:S01]  /*a950*/  LOP3.LUT R18, R5, R3, R18, 0xfe, !PT ;  /* 0x0000000305127212 */ /* 0x000fe200078efe12 */
[----:B------:R-:W-:Y:S06]  /*a960*/  BRA `(.L_x_8901) ;  /* 0x0000000000f07947 */ /* 0x000fec0003800000 */
.L_x_8975:
        /* <DEDUP_REMOVED lines=19> */
.L_x_8980:
[----:B------:R-:W-:Y:S05]  /*aaa0*/  BSYNC B0 ;  /* 0x0000000000007941 */ /* 0x000fea0003800000 */
.L_x_8979:
[----:B------:R-:W-:Y:S01]  /*aab0*/  IMAD.SHL.U32 R3, R3, 0x200000, RZ ;  /* 0x0020000003037824 */ /* 0x000fe200078e00ff */
[----:B------:R-:W-:-:S04]  /*aac0*/  LEA R5, R0, 0x37800000, 0x17 ;  /* 0x3780000000057811 */ /* 0x000fc800078eb8ff */
[----:B------:R-:W-:Y:S01]  /*aad0*/  LOP3.LUT R18, R5, R3, R18, 0xfe, !PT ;  /* 0x0000000305127212 */ /* 0x000fe200078efe12 */
[----:B------:R-:W-:Y:S06]  /*aae0*/  BRA `(.L_x_8901) ;  /* 0x0000000000907947 */ /* 0x000fec0003800000 */
.L_x_8974:
        /* <DEDUP_REMOVED lines=14> */
.L_x_8962:
        /* <DEDUP_REMOVED lines=16> */
.L_x_8983:
[----:B------:R-:W-:Y:S05]  /*acd0*/  BRA `(.L_x_8901) ;  /* 0x0000000000147947 */ /* 0x000fea0003800000 */
.L_x_8982:
[----:B------:R-:W2:Y:S02]  /*ace0*/  LDG.E.64 R4, desc[UR36][R4.64] ;  /* 0x0000002404047981 */ /* 0x000ea4000c1e1b00 */
[----:B--2---:R0:W1:Y:S01]  /*acf0*/  I2F.U64 R18, R4 ;  /* 0x0000000400127312 */ /* 0x0040620000301000 */
[----:B------:R-:W-:Y:S05]  /*ad00*/  BRA `(.L_x_8901) ;  /* 0x0000000000087947 */ /* 0x000fea0003800000 */
.L_x_8981:
[----:B------:R-:W2:Y:S02]  /*ad10*/  LDG.E R4, desc[UR36][R4.64] ;  /* 0x0000002404047981 */ /* 0x000ea4000c1e1900 */
[----:B--2---:R-:W-:-:S07]  /*ad20*/  I2FP.F32.U32 R18, R4 ;  /* 0x0000000400127245 */ /* 0x004fce0000201000 */
.L_x_8901:
[----:B------:R-:W-:Y:S05]  /*ad30*/  BSYNC B7 ;  /* 0x0000000000077941 */ /* 0x000fea0003800000 */
.L_x_8900:
[----:B------:R-:W3:Y:S01]  /*ad40*/  LDL.LU R3, [R1] ;  /* 0x0000000001037983 */ /* 0x000ee20000300800 */
[----:B------:R-:W2:Y:S01]  /*ad50*/  LDC R0, c[0x0][0x210] ;  /* 0x00008400ff007b82 */ /* 0x000ea20000000800 */
[----:B01---5:R-:W-:Y:S01]  /*ad60*/  IMAD.MOV.U32 R5, RZ, RZ, R18 ;  /* 0x000000ffff057224 */ /* 0x023fe200078e0012 */
[----:B------:R-:W-:Y:S01]  /*ad70*/  BSSY B6, `(.L_x_8984) ;  /* 0x000012d000067945 */ /* 0x000fe20003800000 */
[----:B------:R-:W0:Y:S01]  /*ad80*/  S2R R19, SR_TID.X ;  /* 0x0000000000137919 */ /* 0x000e220000002100 */
[----:B--2---:R-:W-:-:S05]  /*ad90*/  IMAD R4, R23, -0x200, R0 ;  /* 0xfffffe0017047824 */ /* 0x004fca00078e0200 */
[CC--:B0-----:R-:W-:Y:S01]  /*ada0*/  ISETP.GE.AND P2, PT, R19.reuse, R4.reuse, PT ;  /* 0x000000041300720c */ /* 0x0c1fe20003f46270 */
[C---:B------:R-:W-:Y:S02]  /*adb0*/  VIADD R0, R19.reuse, 0x100 ;  /* 0x0000010013007836 */ /* 0x040fe40000000000 */
[----:B------:R-:W-:Y:S01]  /*adc0*/  VIADD R23, R19, 0x80 ;  /* 0x0000008013177836 */ /* 0x000fe20000000000 */
[----:B------:R-:W-:Y:S02]  /*add0*/  FSETP.GTU.OR P1, PT, |R29|, +INF , P2 ;  /* 0x7f8000001d00780b */ /* 0x000fe4000172c600 */
[-C--:B------:R-:W-:Y:S02]  /*ade0*/  ISETP.GE.AND P4, PT, R0, R4.reuse, PT ;  /* 0x000000040000720c */ /* 0x080fe40003f86270 */
[----:B------:R-:W-:Y:S02]  /*adf0*/  ISETP.GE.AND P3, PT, R23, R4, PT ;  /* 0x000000041700720c */ /* 0x000fe40003f66270 */
[----:B------:R-:W-:-:S03]  /*ae00*/  FSETP.GTU.OR P6, PT, |R26|, +INF , P4 ;  /* 0x7f8000001a00780b */ /* 0x000fc600027cc600 */
[C---:B------:R-:W-:Y:S02]  /*ae10*/  @!P2 FMNMX.FTZ R0, R2.reuse, R29, !PT ;  /* 0x0000001d0200a209 */ /* 0x040fe40007810000 */
[----:B------:R-:W-:Y:S02]  /*ae20*/  @!P2 FSETP.GTU.FTZ.AND P5, PT, |R2|, +INF , PT ;  /* 0x7f8000000200a80b */ /* 0x000fe40003fbc200 */
[----:B---3--:R-:W-:-:S13]  /*ae30*/  FSETP.GTU.OR P0, PT, |R3|, +INF , P2 ;  /* 0x7f8000000300780b */ /* 0x008fda000170c600 */
[----:B------:R-:W-:Y:S01]  /*ae40*/  @!P0 FMNMX.FTZ R3, R0, R3, PT ;  /* 0x0000000300038209 */ /* 0x000fe20003810000 */
[----:B------:R-:W-:-:S03]  /*ae50*/  VIADD R0, R19, 0x180 ;  /* 0x0000018013007836 */ /* 0x000fc60000000000 */
[----:B------:R-:W-:Y:S01]  /*ae60*/  @!P1 FSEL R29, R3, R2, !P5 ;  /* 0x00000002031d9208 */ /* 0x000fe20006800000 */
[----:B------:R0:W-:Y:S01]  /*ae70*/  @!P0 STL [R1], R3 ;  /* 0x0000000301008387 */ /* 0x0001e20000100800 */
[----:B------:R-:W-:Y:S02]  /*ae80*/  FSETP.GTU.OR P0, PT, |R28|, +INF , P3 ;  /* 0x7f8000001c00780b */ /* 0x000fe40001f0c600 */
[----:B------:R-:W-:Y:S01]  /*ae90*/  FSETP.GTU.OR P1, PT, |R25|, +INF , P4 ;  /* 0x7f8000001900780b */ /* 0x000fe2000272c600 */
[----:B------:R-:W-:Y:S01]  /*aea0*/  @!P2 IMAD.MOV.U32 R2, RZ, RZ, R29 ;  /* 0x000000ffff02a224 */ /* 0x000fe200078e001d */
[----:B------:R-:W-:Y:S02]  /*aeb0*/  ISETP.GE.AND P5, PT, R0, R4, PT ;  /* 0x000000040000720c */ /* 0x000fe40003fa6270 */
[----:B0-----:R-:W-:-:S04]  /*aec0*/  @!P4 FMNMX.FTZ R3, R17, R25, !PT ;  /* 0x000000191103c209 */ /* 0x001fc80007810000 */
[----:B------:R-:W-:Y:S02]  /*aed0*/  @!P6 FMNMX.FTZ R26, R3, R26, PT ;  /* 0x0000001a031ae209 */ /* 0x000fe40003810000 */
[----:B------:R-:W-:Y:S02]  /*aee0*/  @!P3 FMNMX.FTZ R3, R16, R27, !PT ;  /* 0x0000001b1003b209 */ /* 0x000fe40007810000 */
[----:B------:R-:W-:Y:S02]  /*aef0*/  FSETP.GTU.OR P6, PT, |R27|, +INF , P3 ;  /* 0x7f8000001b00780b */ /* 0x000fe40001fcc600 */
[----:B------:R-:W-:Y:S01]  /*af00*/  @!P0 FMNMX.FTZ R28, R3, R28, PT ;  /* 0x0000001c031c8209 */ /* 0x000fe20003810000 */
[----:B------:R-:W-:Y:S01]  /*af10*/  IMAD.MOV.U32 R3, RZ, RZ, R22 ;  /* 0x000000ffff037224 */ /* 0x000fe200078e0016 */
[----:B------:R-:W-:-:S04]  /*af20*/  @!P4 FSETP.GTU.FTZ.AND P0, PT, |R17|, +INF , PT ;  /* 0x7f8000001100c80b */ /* 0x000fc80003f1c200 */
[----:B------:R-:W-:Y:S02]  /*af30*/  @!P1 FSEL R25, R26, R17, !P0 ;  /* 0x000000111a199208 */ /* 0x000fe40004000000 */
[----:B------:R-:W-:Y:S01]  /*af40*/  @!P3 FSETP.GTU.FTZ.AND P0, PT, |R16|, +INF , PT ;  /* 0x7f8000001000b80b */ /* 0x000fe20003f1c200 */
[----:B------:R-:W0:Y:S01]  /*af50*/  LDC.U8 R26, c[0x0][0x24c] ;  /* 0x00009300ff1a7b82 */ /* 0x000e220000000000 */
[----:B------:R-:W-:Y:S01]  /*af60*/  @!P5 FSETP.GTU.FTZ.AND P1, PT, |R5|, +INF , PT ;  /* 0x7f8000000500d80b */ /* 0x000fe20003f3c200 */
[----:B------:R-:W1:Y:S01]  /*af70*/  S2R R17, SR_CTAID.X ;  /* 0x0000000000117919 */ /* 0x000e620000002500 */
[----:B------:R-:W-:Y:S01]  /*af80*/  @!P6 FSEL R27, R28, R16, !P0 ;  /* 0x000000101c1be208 */ /* 0x000fe20004000000 */
[----:B------:R-:W-:Y:S01]  /*af90*/  @!P4 IMAD.MOV.U32 R16, RZ, RZ, R25 ;  /* 0x000000ffff10c224 */ /* 0x000fe200078e0019 */
[----:B------:R-:W-:Y:S02]  /*afa0*/  PLOP3.LUT P0, PT, PT, PT, PT, 0x80, 0x0 ;  /* 0x000000000000781c */ /* 0x000fe40003f0f070 */
[----:B------:R-:W-:Y:S01]  /*afb0*/  @!P5 PLOP3.LUT P0, PT, P1, PT, PT, 0x80, 0x0 ;  /* 0x000000000000d81c */ /* 0x000fe20000f0f070 */
[----:B------:R-:W-:Y:S01]  /*afc0*/  @!P3 IMAD.MOV.U32 R22, RZ, RZ, R27 ;  /* 0x000000ffff16b224 */ /* 0x000fe200078e001b */
[----:B------:R-:W-:-:S02]  /*afd0*/  @!P5 FSETP.GTU.FTZ.AND P6, PT, |R3|, +INF , PT ;  /* 0x7f8000000300d80b */ /* 0x000fc40003fdc200 */
[----:B------:R-:W-:Y:S02]  /*afe0*/  PLOP3.LUT P1, PT, PT, PT, PT, 0x80, 0x0 ;  /* 0x000000000000781c */ /* 0x000fe40003f2f070 */
[----:B------:R-:W-:Y:S02]  /*aff0*/  @!P5 PLOP3.LUT P1, PT, P6, PT, PT, 0x80, 0x0 ;  /* 0x000000000000d81c */ /* 0x000fe4000372f070 */
[----:B----4-:R-:W-:-:S05]  /*b000*/  @!P5 FMNMX.FTZ R0, R24, R3, !PT ;  /* 0x000000031800d209 */ /* 0x010fca0007810000 */
[----:B------:R-:W-:Y:S02]  /*b010*/  @!P0 FMNMX.FTZ R5, R0, R5, PT ;  /* 0x0000000500058209 */ /* 0x000fe40003810000 */
[----:B------:R-:W-:-:S04]  /*b020*/  @!P5 FSETP.GTU.FTZ.AND P0, PT, |R24|, +INF , PT ;  /* 0x7f8000001800d80b */ /* 0x000fc80003f1c200 */
[----:B------:R-:W-:-:S05]  /*b030*/  @!P1 FSEL R3, R5, R24, !P0 ;  /* 0x0000001805039208 */ /* 0x000fca0004000000 */
[----:B------:R-:W-:Y:S01]  /*b040*/  @!P5 IMAD.MOV.U32 R18, RZ, RZ, R3 ;  /* 0x000000ffff12d224 */ /* 0x000fe200078e0003 */
[----:B------:R-:W-:Y:S06]  /*b050*/  @P2 BRA `(.L_x_8985) ;  /* 0x0000000c00f82947 */ /* 0x000fec0003800000 */
[----:B------:R-:W2:Y:S01]  /*b060*/  LDC.64 R8, c[0x0][0x218] ;  /* 0x00008600ff087b82 */ /* 0x000ea20000000a00 */
[----:B0-----:R-:W-:Y:S01]  /*b070*/  PRMT R0, R26, 0x9910, RZ ;  /* 0x000099101a007816 */ /* 0x001fe200000000ff */
[----:B-1----:R-:W-:Y:S01]  /*b080*/  IMAD R19, R17, 0x200, R19 ;  /* 0x0000020011137824 */ /* 0x002fe200078e0213 */
[----:B------:R-:W-:Y:S02]  /*b090*/  ULDC UR4, c[0x0][0x250] ;  /* 0x0000940000047ab9 */ /* 0x000fe40000000800 */
[----:B------:R-:W-:Y:S01]  /*b0a0*/  ISETP.GT.AND P0, PT, R0, 0x9, PT ;  /* 0x000000090000780c */ /* 0x000fe20003f04270 */
[----:B------:R-:W-:-:S05]  /*b0b0*/  IMAD R19, R19, UR4, RZ ;  /* 0x0000000413137c24 */ /* 0x000fca000f8e02ff */
[----:B--2---:R-:W-:-:S05]  /*b0c0*/  IADD3 R8, P1, R19, R8, RZ ;  /* 0x0000000813087210 */ /* 0x004fca0007f3e0ff */
        /* <DEDUP_REMOVED lines=10> */
[----:B------:R-:W0:Y:S01]  /*b170*/  F2I.FTZ.TRUNC.NTZ R3, R2 ;  /* 0x0000000200037305 */ /* 0x000e22000021f100 */
[----:B------:R-:W-:Y:S01]  /*b180*/  IMAD.MOV.U32 R19, RZ, RZ, R23 ;  /* 0x000000ffff137224 */ /* 0x000fe200078e0017 */
[----:B0-----:R0:W-:Y:S01]  /*b190*/  STG.E.U8 desc[UR36][R8.64], R3 ;  /* 0x0000000308007986 */ /* 0x0011e2000c101124 */
[----:B------:R-:W-:Y:S05]  /*b1a0*/  BRA `(.L_x_8985) ;  /* 0x0000000c00a47947 */ /* 0x000fea0003800000 */
.L_x_8989:
[----:B------:R-:W0:Y:S01]  /*b1b0*/  F2I.S64.TRUNC R2, R2 ;  /* 0x0000000200027311 */ /* 0x000e22000020d900 */
[----:B------:R-:W-:Y:S02]  /*b1c0*/  IMAD.MOV.U32 R19, RZ, RZ, R23 ;  /* 0x000000ffff137224 */ /* 0x000fe400078e0017 */
[----:B0-----:R-:W-:-:S05]  /*b1d0*/  IMAD.MOV.U32 R5, RZ, RZ, R2 ;  /* 0x000000ffff057224 */ /* 0x001fca00078e0002 */
[----:B------:R0:W-:Y:S01]  /*b1e0*/  STG.E.U8 desc[UR36][R8.64], R5 ;  /* 0x0000000508007986 */ /* 0x0001e2000c101124 */
[----:B------:R-:W-:Y:S05]  /*b1f0*/  BRA `(.L_x_8985) ;  /* 0x0000000c00907947 */ /* 0x000fea0003800000 */
.L_x_8988:
[----:B------:R-:W-:-:S13]  /*b200*/  ISETP.NE.AND P0, PT, R0, 0x2, PT ;  /* 0x000000020000780c */ /* 0x000fda0003f05270 */
[----:B------:R-:W-:Y:S05]  /*b210*/  @!P0 BRA `(.L_x_8991) ;  /* 0x0000000000308947 */ /* 0x000fea0003800000 */
[----:B------:R-:W-:-:S13]  /*b220*/  ISETP.NE.AND P0, PT, R0, 0x3, PT ;  /* 0x000000030000780c */ /* 0x000fda0003f05270 */
[----:B------:R-:W-:Y:S05]  /*b230*/  @!P0 BRA `(.L_x_8992) ;  /* 0x0000000000188947 */ /* 0x000fea0003800000 */
[----:B------:R-:W-:-:S13]  /*b240*/  ISETP.NE.AND P0, PT, R0, 0x4, PT ;  /* 0x000000040000780c */ /* 0x000fda0003f05270 */
[----:B------:R-:W-:Y:S05]  /*b250*/  @P0 BRA `(.L_x_8990) ;  /* 0x0000000c00140947 */ /* 0x000fea0003800000 */
[----:B------:R-:W0:Y:S01]  /*b260*/  F2I.S64.TRUNC R2, R2 ;  /* 0x0000000200027311 */ /* 0x000e22000020d900 */
[----:B------:R-:W-:Y:S01]  /*b270*/  IMAD.MOV.U32 R19, RZ, RZ, R23 ;  /* 0x000000ffff137224 */ /* 0x000fe200078e0017 */
[----:B0-----:R0:W-:Y:S01]  /*b280*/  STG.E.64 desc[UR36][R8.64], R2 ;  /* 0x0000000208007986 */ /* 0x0011e2000c101b24 */
[----:B------:R-:W-:Y:S05]  /*b290*/  BRA `(.L_x_8985) ;  /* 0x0000000c00687947 */ /* 0x000fea0003800000 */
.L_x_8992:
[----:B------:R-:W0:Y:S01]  /*b2a0*/  F2I.FTZ.TRUNC.NTZ R3, R2 ;  /* 0x0000000200037305 */ /* 0x000e22000021f100 */
[----:B------:R-:W-:Y:S01]  /*b2b0*/  IMAD.MOV.U32 R19, RZ, RZ, R23 ;  /* 0x000000ffff137224 */ /* 0x000fe200078e0017 */
[----:B0-----:R0:W-:Y:S01]  /*b2c0*/  STG.E desc[UR36][R8.64], R3 ;  /* 0x0000000308007986 */ /* 0x0011e2000c101924 */
[----:B------:R-:W-:Y:S05]  /*b2d0*/  BRA `(.L_x_8985) ;  /* 0x0000000c00587947 */ /* 0x000fea0003800000 */
.L_x_8991:
[----:B------:R-:W0:Y:S01]  /*b2e0*/  F2I.FTZ.TRUNC.NTZ R3, R2 ;  /* 0x0000000200037305 */ /* 0x000e22000021f100 */
[----:B------:R-:W-:Y:S01]  /*b2f0*/  IMAD.MOV.U32 R19, RZ, RZ, R23 ;  /* 0x000000ffff137224 */ /* 0x000fe200078e0017 */
[----:B0-----:R0:W-:Y:S01]  /*b300*/  STG.E.U16 desc[UR36][R8.64], R3 ;  /* 0x0000000308007986 */ /* 0x0011e2000c101524 */
[----:B------:R-:W-:Y:S05]  /*b310*/  BRA `(.L_x_8985) ;  /* 0x0000000c00487947 */ /* 0x000fea0003800000 */
.L_x_8987:
[----:B------:R-:W-:-:S13]  /*b320*/  ISETP.GT.AND P0, PT, R0, 0x6, PT ;  /* 0x000000060000780c */ /* 0x000fda0003f04270 */
[----:B------:R-:W-:Y:S05]  /*b330*/  @P0 BRA `(.L_x_8993) ;  /* 0x00000000002c0947 */ /* 0x000fea0003800000 */
[----:B------:R-:W-:-:S13]  /*b340*/  ISETP.NE.AND P0, PT, R0, 0x5, PT ;  /* 0x000000050000780c */ /* 0x000fda0003f05270 */
[----:B------:R-:W-:Y:S05]  /*b350*/  @!P0 BRA `(.L_x_8994) ;  /* 0x0000000000148947 */ /* 0x000fea0003800000 */
[----:B------:R-:W-:-:S13]  /*b360*/  ISETP.NE.AND P0, PT, R0, 0x6, PT ;  /* 0x000000060000780c */ /* 0x000fda0003f05270 */
[----:B------:R-:W-:Y:S05]  /*b370*/  @P0 BRA `(.L_x_8990) ;  /* 0x0000000800cc0947 */ /* 0x000fea0003800000 */
[----:B------:R0:W-:Y:S01]  /*b380*/  STG.E desc[UR36][R8.64], R2 ;  /* 0x0000000208007986 */ /* 0x0001e2000c101924 */
[----:B------:R-:W-:Y:S01]  /*b390*/  IMAD.MOV.U32 R19, RZ, RZ, R23 ;  /* 0x000000ffff137224 */ /* 0x000fe200078e0017 */
[----:B------:R-:W-:Y:S06]  /*b3a0*/  BRA `(.L_x_8985) ;  /* 0x0000000c00247947 */ /* 0x000fec0003800000 */
.L_x_8994:
[----:B------:R-:W-:Y:S01]  /*b3b0*/  F2FP.F16.F32.PACK_AB R2, RZ, R2 ;  /* 0x00000002ff02723e */ /* 0x000fe200000000ff */
[----:B------:R-:W-:-:S04]  /*b3c0*/  IMAD.MOV.U32 R19, RZ, RZ, R23 ;  /* 0x000000ffff137224 */ /* 0x000fc800078e0017 */
[----:B------:R0:W-:Y:S01]  /*b3d0*/  STG.E.U16 desc[UR36][R8.64], R2 ;  /* 0x0000000208007986 */ /* 0x0001e2000c101524 */
[----:B------:R-:W-:Y:S05]  /*b3e0*/  BRA `(.L_x_8985) ;  /* 0x0000000c00147947 */ /* 0x000fea0003800000 */
.L_x_8993:
[----:B------:R-:W-:-:S13]  /*b3f0*/  ISETP.NE.AND P0, PT, R0, 0x7, PT ;  /* 0x000000070000780c */ /* 0x000fda0003f05270 */
[----:B------:R-:W-:Y:S05]  /*b400*/  @!P0 BRA `(.L_x_8995) ;  /* 0x0000000000348947 */ /* 0x000fea0003800000 */
[----:B------:R-:W-:-:S13]  /*b410*/  ISETP.NE.AND P0, PT, R0, 0x8, PT ;  /* 0x000000080000780c */ /* 0x000fda0003f05270 */
[----:B------:R-:W-:Y:S05]  /*b420*/  @!P0 BRA `(.L_x_8996) ;  /* 0x0000000000188947 */ /* 0x000fea0003800000 */
[----:B------:R-:W-:-:S13]  /*b430*/  ISETP.NE.AND P0, PT, R0, 0x9, PT ;  /* 0x000000090000780c */ /* 0x000fda0003f05270 */
[----:B------:R-:W-:Y:S05]  /*b440*/  @P0 BRA `(.L_x_8990) ;  /* 0x0000000800980947 */ /* 0x000fea0003800000 */
[----:B------:R-:W-:Y:S02]  /*b450*/  IMAD.MOV.U32 R3, RZ, RZ, RZ ;  /* 0x000000ffff037224 */ /* 0x000fe400078e00ff */
[----:B------:R-:W-:-:S03]  /*b460*/  IMAD.MOV.U32 R19, RZ, RZ, R23 ;  /* 0x000000ffff137224 */ /* 0x000fc600078e0017 */
[----:B------:R0:W-:Y:S01]  /*b470*/  STG.E.64 desc[UR36][R8.64], R2 ;  /* 0x0000000208007986 */ /* 0x0001e2000c101b24 */
[----:B------:R-:W-:Y:S05]  /*b480*/  BRA `(.L_x_8985) ;  /* 0x0000000800ec7947 */ /* 0x000fea0003800000 */
.L_x_8996:
[----:B------:R-:W-:Y:S01]  /*b490*/  F2FP.F16.F32.PACK_AB R3, RZ, R2 ;  /* 0x00000002ff03723e */ /* 0x000fe200000000ff */
[----:B------:R-:W-:-:S03]  /*b4a0*/  IMAD.MOV.U32 R19, RZ, RZ, R23 ;  /* 0x000000ffff137224 */ /* 0x000fc600078e0017 */
[----:B------:R-:W-:-:S05]  /*b4b0*/  PRMT R3, R3, 0x5410, RZ ;  /* 0x0000541003037816 */ /* 0x000fca00000000ff */
[----:B------:R0:W-:Y:S01]  /*b4c0*/  STG.E desc[UR36][R8.64], R3 ;  /* 0x0000000308007986 */ /* 0x0001e2000c101924 */
[----:B------:R-:W-:Y:S05]  /*b4d0*/  BRA `(.L_x_8985) ;  /* 0x0000000800d87947 */ /* 0x000fea0003800000 */
.L_x_8995:
[----:B------:R-:W-:Y:S01]  /*b4e0*/  FMUL.FTZ R2, R2, 1 ;  /* 0x3f80000002027820 */ /* 0x000fe20000410000 */
[----:B------:R-:W-:-:S05]  /*b4f0*/  IMAD.MOV.U32 R19, RZ, RZ, R23 ;  /* 0x000000ffff137224 */ /* 0x000fca00078e0017 */
[----:B------:R-:W0:Y:S02]  /*b500*/  F2F.F64.F32 R2, R2 ;  /* 0x0000000200027310 */ /* 0x000e240000201800 */
[----:B0-----:R0:W-:Y:S01]  /*b510*/  STG.E.64 desc[UR36][R8.64], R2 ;  /* 0x0000000208007986 */ /* 0x0011e2000c101b24 */
[----:B------:R-:W-:Y:S05]  /*b520*/  BRA `(.L_x_8985) ;  /* 0x0000000800c47947 */ /* 0x000fea0003800000 */
.L_x_8986:
        /* <DEDUP_REMOVED lines=8> */
[----:B------:R-:W-:Y:S01]  /*b5b0*/  FSETP.NEU.FTZ.AND P0, PT, R2, RZ, PT ;  /* 0x000000ff0200720b */ /* 0x000fe20003f1d000 */
[----:B------:R-:W-:-:S03]  /*b5c0*/  IMAD.MOV.U32 R19, RZ, RZ, R23 ;  /* 0x000000ffff137224 */ /* 0x000fc600078e0017 */
[----:B------:R-:W-:-:S05]  /*b5d0*/  SEL R3, RZ, 0x1, !P0 ;  /* 0x00000001ff037807 */ /* 0x000fca0004000000 */
[----:B------:R2:W-:Y:S01]  /*b5e0*/  STG.E.U8 desc[UR36][R8.64], R3 ;  /* 0x0000000308007986 */ /* 0x0005e2000c101124 */
[----:B------:R-:W-:Y:S05]  /*b5f0*/  BRA `(.L_x_8985) ;  /* 0x0000000800907947 */ /* 0x000fea0003800000 */
.L_x_8999:
[----:B------:R-:W-:Y:S01]  /*b600*/  FMUL.FTZ R4, R2, 1 ;  /* 0x3f80000002047820 */ /* 0x000fe20000410000 */
[----:B------:R-:W-:Y:S01]  /*b610*/  CS2R R6, SRZ ;  /* 0x0000000000067805 */ /* 0x000fe2000001ff00 */
[----:B------:R-:W-:-:S04]  /*b620*/  IMAD.MOV.U32 R19, RZ, RZ, R23 ;  /* 0x000000ffff137224 */ /* 0x000fc800078e0017 */
[----:B------:R-:W0:Y:S02]  /*b630*/  F2F.F64.F32 R4, R4 ;  /* 0x0000000400047310 */ /* 0x000e240000201800 */
[----:B0-----:R3:W-:Y:S01]  /*b640*/  STG.E.128 desc[UR36][R8.64], R4 ;  /* 0x0000000408007986 */ /* 0x0017e2000c101d24 */
[----:B------:R-:W-:Y:S05]  /*b650*/  BRA `(.L_x_8985) ;  /* 0x0000000800787947 */ /* 0x000fea0003800000 */
.L_x_8998:
        /* <DEDUP_REMOVED lines=20> */
.L_x_9003:
[----:B------:R-:W-:Y:S05]  /*b7a0*/  BSYNC B0 ;  /* 0x0000000000007941 */ /* 0x000fea0003800000 */
.L_x_9002:
[----:B------:R-:W-:Y:S01]  /*b7b0*/  LOP3.LUT R5, R0, R5, RZ, 0xfc, !PT ;  /* 0x0000000500057212 */ /* 0x000fe200078efcff */
[----:B------:R-:W-:-:S04]  /*b7c0*/  IMAD.MOV.U32 R19, RZ, RZ, R23 ;  /* 0x000000ffff137224 */ /* 0x000fc800078e0017 */
[----:B------:R4:W-:Y:S01]  /*b7d0*/  STG.E.U8 desc[UR36][R8.64], R5 ;  /* 0x0000000508007986 */ /* 0x0009e2000c101124 */
[----:B------:R-:W-:Y:S05]  /*b7e0*/  BRA `(.L_x_8985) ;  /* 0x0000000800147947 */ /* 0x000fea0003800000 */
.L_x_9001:
        /* <DEDUP_REMOVED lines=12> */
.L_x_9005:
[----:B------:R-:W-:Y:S01]  /*b8b0*/  IMAD.MOV.U32 R0, RZ, RZ, 0x7f ;  /* 0x0000007fff007424 */ /* 0x000fe200078e00ff */
[----:B------:R-:W-:-:S04]  /*b8c0*/  ISETP.GT.U32.AND P0, PT, R4, 0x7f800000, PT ;  /* 0x7f8000000400780c */ /* 0x000fc80003f04070 */
[----:B------:R-:W-:-:S09]  /*b8d0*/  SEL R0, R0, 0x7c, P0 ;  /* 0x0000007c00007807 */ /* 0x000fd20000000000 */
.L_x_9006:
[----:B------:R-:W-:Y:S05]  /*b8e0*/  BSYNC B0 ;  /* 0x0000000000007941 */ /* 0x000fea0003800000 */
.L_x_9004:
[----:B------:R-:W-:Y:S01]  /*b8f0*/  LOP3.LUT R2, R2, 0x80000000, RZ, 0xc0, !PT ;  /* 0x8000000002027812 */ /* 0x000fe200078ec0ff */
[----:B------:R-:W-:-:S03]  /*b900*/  IMAD.MOV.U32 R19, RZ, RZ, R23 ;  /* 0x000000ffff137224 */ /* 0x000fc600078e0017 */
[----:B------:R-:W-:-:S04]  /*b910*/  SHF.R.U32.HI R3, RZ, 0x18, R2 ;  /* 0x00000018ff037819 */ /* 0x000fc80000011602 */
[----:B------:R-:W-:-:S05]  /*b920*/  LOP3.LUT R3, R0, R3, RZ, 0xfc, !PT ;  /* 0x0000000300037212 */ /* 0x000fca00078efcff */
[----:B------:R0:W-:Y:S01]  /*b930*/  STG.E.U8 desc[UR36][R8.64], R3 ;  /* 0x0000000308007986 */ /* 0x0001e2000c101124 */
[----:B------:R-:W-:Y:S05]  /*b940*/  BRA `(.L_x_8985) ;  /* 0x0000000400bc7947 */ /* 0x000fea0003800000 */
.L_x_9000:
[----:B------:R-:W-:Y:S01]  /*b950*/  F2FP.BF16.F32.PACK_AB R2, RZ, R2 ;  /* 0x00000002ff02723e */ /* 0x000fe200000010ff */
[----:B------:R-:W-:-:S04]  /*b960*/  IMAD.MOV.U32 R19, RZ, RZ, R23 ;  /* 0x000000ffff137224 */ /* 0x000fc800078e0017 */
[----:B------:R0:W-:Y:S01]  /*b970*/  STG.E.U16 desc[UR36][R8.64], R2 ;  /* 0x0000000208007986 */ /* 0x0001e2000c101524 */
[----:B------:R-:W-:Y:S05]  /*b980*/  BRA `(.L_x_8985) ;  /* 0x0000000400ac7947 */ /* 0x000fea0003800000 */
.L_x_8997:
        /* <DEDUP_REMOVED lines=8> */
[----:B------:R-:W0:Y:S01]  /*ba10*/  F2I.FTZ.U32.TRUNC.NTZ R3, R2 ;  /* 0x0000000200037305 */ /* 0x000e22000021f000 */
[----:B------:R-:W-:Y:S01]  /*ba20*/  IMAD.MOV.U32 R19, RZ, RZ, R23 ;  /* 0x000000ffff137224 */ /* 0x000fe200078e0017 */
[----:B0-----:R0:W-:Y:S01]  /*ba30*/  STG.E.U16 desc[UR36][R8.64], R3 ;  /* 0x0000000308007986 */ /* 0x0011e2000c101524 */
[----:B------:R-:W-:Y:S05]  /*ba40*/  BRA `(.L_x_8985) ;  /* 0x00000004007c7947 */ /* 0x000fea0003800000 */
.L_x_9009:
        /* <DEDUP_REMOVED lines=16> */
.L_x_9012:
[----:B------:R-:W-:-:S04]  /*bb50*/  LOP3.LUT R2, R2, 0x80000000, RZ, 0xc0, !PT ;  /* 0x8000000002027812 */ /* 0x000fc800078ec0ff */
[----:B------:R-:W-:-:S04]  /*bb60*/  SHF.R.U32.HI R3, RZ, 0x18, R2 ;  /* 0x00000018ff037819 */ /* 0x000fc80000011602 */
[----:B------:R-:W-:-:S04]  /*bb70*/  LOP3.LUT R0, R0, R3, RZ, 0xfc, !PT ;  /* 0x0000000300007212 */ /* 0x000fc800078efcff */
[----:B------:R-:W-:-:S07]  /*bb80*/  PRMT R4, R0, 0x7610, R4 ;  /* 0x0000761000047816 */ /* 0x000fce0000000004 */
.L_x_9011:
[----:B------:R-:W-:Y:S05]  /*bb90*/  BSYNC B0 ;  /* 0x0000000000007941 */ /* 0x000fea0003800000 */
.L_x_9010:
[----:B------:R0:W-:Y:S01]  /*bba0*/  STG.E.U8 desc[UR36][R8.64], R4 ;  /* 0x0000000408007986 */ /* 0x0001e2000c101124 */
[----:B------:R-:W-:Y:S01]  /*bbb0*/  IMAD.MOV.U32 R19, RZ, RZ, R23 ;  /* 0x000000ffff137224 */ /* 0x000fe200078e0017 */
[----:B------:R-:W-:Y:S06]  /*bbc0*/  BRA `(.L_x_8985) ;  /* 0x00000004001c7947 */ /* 0x000fec0003800000 */
.L_x_9008:
        /* <DEDUP_REMOVED lines=16> */
.L_x_9015:
[----:B------:R-:W-:-:S04]  /*bcd0*/  LOP3.LUT R2, R2, 0x80000000, RZ, 0xc0, !PT ;  /* 0x8000000002027812 */ /* 0x000fc800078ec0ff */
[----:B------:R-:W-:-:S04]  /*bce0*/  SHF.R.U32.HI R3, RZ, 0x18, R2 ;  /* 0x00000018ff037819 */ /* 0x000fc80000011602 */
[----:B------:R-:W-:-:S04]  /*bcf0*/  LOP3.LUT R0, R0, R3, RZ, 0xfc, !PT ;  /* 0x0000000300007212 */ /* 0x000fc800078efcff */
[----:B------:R-:W-:-:S07]  /*bd00*/  PRMT R4, R0, 0x7610, R4 ;  /* 0x0000761000047816 */ /* 0x000fce0000000004 */
.L_x_9014:
[----:B------:R-:W-:Y:S05]  /*bd10*/  BSYNC B0 ;  /* 0x0000000000007941 */ /* 0x000fea0003800000 */
.L_x_9013:
[----:B------:R0:W-:Y:S01]  /*bd20*/  STG.E.U8 desc[UR36][R8.64], R4 ;  /* 0x0000000408007986 */ /* 0x0001e2000c101124 */
[----:B------:R-:W-:Y:S01]  /*bd30*/  IMAD.MOV.U32 R19, RZ, RZ, R23 ;  /* 0x000000ffff137224 */ /* 0x000fe200078e0017 */
[----:B------:R-:W-:Y:S06]  /*bd40*/  BRA `(.L_x_8985) ;  /* 0x0000000000bc7947 */ /* 0x000fec0003800000 */
.L_x_9007:
[----:B------:R-:W-:-:S13]  /*bd50*/  ISETP.NE.AND P0, PT, R0, 0x1c, PT ;  /* 0x0000001c0000780c */ /* 0x000fda0003f05270 */
[----:B------:R-:W-:Y:S05]  /*bd60*/  @!P0 BRA `(.L_x_9016) ;  /* 0x0000000000a88947 */ /* 0x000fea0003800000 */
[----:B------:R-:W-:-:S13]  /*bd70*/  ISETP.NE.AND P0, PT, R0, 0x1d, PT ;  /* 0x0000001d0000780c */ /* 0x000fda0003f05270 */
[----:B------:R-:W-:Y:S05]  /*bd80*/  @!P0 BRA `(.L_x_9017) ;  /* 0x0000000000908947 */ /* 0x000fea0003800000 */
[----:B------:R-:W-:-:S13]  /*bd90*/  ISETP.NE.AND P0, PT, R0, 0x2c, PT ;  /* 0x0000002c0000780c */ /* 0x000fda0003f05270 */
[----:B------:R-:W-:Y:S05]  /*bda0*/  @P0 BRA `(.L_x_8990) ;  /* 0x0000000000400947 */ /* 0x000fea0003800000 */
[----:B------:R-:W-:Y:S01]  /*bdb0*/  SHF.R.U32.HI R4, RZ, 0x17, R2 ;  /* 0x00000017ff047819 */ /* 0x000fe20000011602 */
[----:B------:R-:W-:-:S03]  /*bdc0*/  IMAD.MOV.U32 R19, RZ, RZ, R23 ;  /* 0x000000ffff137224 */ /* 0x000fc600078e0017 */
        /* <DEDUP_REMOVED lines=14> */
.L_x_8990:
        /* <DEDUP_REMOVED lines=16> */
.L_x_9018:
[----:B------:R-:W-:Y:S01]  /*bfb0*/  IMAD.MOV.U32 R19, RZ, RZ, R23 ;  /* 0x000000ffff137224 */ /* 0x000fe200078e0017 */
[----:B------:R-:W-:Y:S06]  /*bfc0*/  BRA `(.L_x_8985) ;  /* 0x00000000001c7947 */ /* 0x000fec0003800000 */
.L_x_9017:
[----:B------:R-:W0:Y:S01]  /*bfd0*/  F2I.U64.TRUNC R2, R2 ;  /* 0x0000000200027311 */ /* 0x000e22000020d800 */
[----:B------:R-:W-:Y:S01]  /*bfe0*/  IMAD.MOV.U32 R19, RZ, RZ, R23 ;  /* 0x000000ffff137224 */ /* 0x000fe200078e0017 */
[----:B0-----:R0:W-:Y:S01]  /*bff0*/  STG.E.64 desc[UR36][R8.64], R2 ;  /* 0x0000000208007986 */ /* 0x0011e2000c101b24 */
[----:B------:R-:W-:Y:S05]  /*c000*/  BRA `(.L_x_8985) ;  /* 0x00000000000c7947 */ /* 0x000fea0003800000 */
.L_x_9016:
[----:B------:R-:W0:Y:S01]  /*c010*/  F2I.FTZ.U32.TRUNC.NTZ R3, R2 ;  /* 0x0000000200037305 */ /* 0x000e22000021f000 */
[----:B------:R-:W-:Y:S01]  /*c020*/  IMAD.MOV.U32 R19, RZ, RZ, R23 ;  /* 0x000000ffff137224 */ /* 0x000fe200078e0017 */
[----:B0-----:R0:W-:Y:S06]  /*c030*/  STG.E desc[UR36][R8.64], R3 ;  /* 0x0000000308007986 */ /* 0x0011ec000c101924 */
.L_x_8985:
[----:B------:R-:W-:Y:S05]  /*c040*/  BSYNC B6 ;  /* 0x0000000000067941 */ /* 0x000fea0003800000 */
.L_x_8984:
[----:B------:R-:W1:Y:S01]  /*c050*/  LDC R24, c[0x0][0x210] ;  /* 0x00008400ff187b82 */ /* 0x000e620000000800 */
[----:B------:R-:W-:Y:S01]  /*c060*/  BSSY B6, `(.L_x_9019) ;  /* 0x00001da000067945 */ /* 0x000fe20003800000 */
[----:B-1----:R-:W-:-:S05]  /*c070*/  IMAD R24, R17, -0x200, R24 ;  /* 0xfffffe0011187824 */ /* 0x002fca00078e0218 */
[----:B------:R-:W-:-:S13]  /*c080*/  ISETP.GE.AND P0, PT, R19, R24, PT ;  /* 0x000000181300720c */ /* 0x000fda0003f06270 */
[----:B------:R-:W-:Y:S05]  /*c090*/  @P0 BRA `(.L_x_9020) ;  /* 0x0000001c00580947 */ /* 0x000fea0003800000 */
[----:B0-2---:R-:W0:Y:S01]  /*c0a0*/  LDC.64 R2, c[0x0][0x218] ;  /* 0x00008600ff027b82 */ /* 0x005e220000000a00 */
[----:B------:R-:W-:Y:S01]  /*c0b0*/  IMAD R0, R17, 0x200, R19 ;  /* 0x0000020011007824 */ /* 0x000fe200078e0213 */
[----:B---3--:R-:W-:Y:S01]  /*c0c0*/  PRMT R4, R26, 0x9910, RZ ;  /* 0x000099101a047816 */ /* 0x008fe200000000ff */
[----:B------:R-:W-:Y:S02]  /*c0d0*/  ULDC UR4, c[0x0][0x250] ;  /* 0x0000940000047ab9 */ /* 0x000fe40000000800 */
[----:B----4-:R-:W-:Y:S02]  /*c0e0*/  IMAD R5, R0, UR4, RZ ;  /* 0x0000000400057c24 */ /* 0x010fe4000f8e02ff */
        /* <DEDUP_REMOVED lines=16> */
.L_x_9024:
[----:B------:R-:W0:Y:S02]  /*c1f0*/  F2I.S64.TRUNC R22, R22 ;  /* 0x0000001600167311 */ /* 0x000e24000020d900 */
[----:B0-----:R-:W-:-:S05]  /*c200*/  IMAD.MOV.U32 R5, RZ, RZ, R22 ;  /* 0x000000ffff057224 */ /* 0x001fca00078e0016 */
[----:B------:R0:W-:Y:S01]  /*c210*/  STG.E.U8 desc[UR36][R2.64], R5 ;  /* 0x0000000502007986 */ /* 0x0001e2000c101124 */
[----:B------:R-:W-:Y:S05]  /*c220*/  BRA `(.L_x_9026) ;  /* 0x0000000c00407947 */ /* 0x000fea0003800000 */
.L_x_9023:
        /* <DEDUP_REMOVED lines=9> */
.L_x_9028:
[----:B------:R-:W0:Y:S02]  /*c2c0*/  F2I.FTZ.TRUNC.NTZ R5, R22 ;  /* 0x0000001600057305 */ /* 0x000e24000021f100 */
[----:B0-----:R0:W-:Y:S01]  /*c2d0*/  STG.E desc[UR36][R2.64], R5 ;  /* 0x0000000502007986 */ /* 0x0011e2000c101924 */
[----:B------:R-:W-:Y:S05]  /*c2e0*/  BRA `(.L_x_9026) ;  /* 0x0000000c00107947 */ /* 0x000fea0003800000 */
.L_x_9027:
[----:B------:R-:W0:Y:S02]  /*c2f0*/  F2I.FTZ.TRUNC.NTZ R5, R22 ;  /* 0x0000001600057305 */ /* 0x000e24000021f100 */
[----:B0-----:R0:W-:Y:S01]  /*c300*/  STG.E.U16 desc[UR36][R2.64], R5 ;  /* 0x0000000502007986 */ /* 0x0011e2000c101524 */
[----:B------:R-:W-:Y:S05]  /*c310*/  BRA `(.L_x_9026) ;  /* 0x0000000c00047947 */ /* 0x000fea0003800000 */
.L_x_9022:
        /* <DEDUP_REMOVED lines=8> */
.L_x_9030:
[----:B------:R-:W-:-:S05]  /*c3a0*/  F2FP.F16.F32.PACK_AB R22, RZ, R22 ;  /* 0x00000016ff16723e */ /* 0x000fca00000000ff */
[----:B------:R0:W-:Y:S01]  /*c3b0*/  STG.E.U16 desc[UR36][R2.64], R22 ;  /* 0x0000001602007986 */ /* 0x0001e2000c101524 */
[----:B------:R-:W-:Y:S05]  /*c3c0*/  BRA `(.L_x_9026) ;  /* 0x0000000800d87947 */ /* 0x000fea0003800000 */
.L_x_9029:
        /* <DEDUP_REMOVED lines=9> */
.L_x_9032:
[----:B------:R-:W-:-:S04]  /*c460*/  F2FP.F16.F32.PACK_AB R5, RZ, R22 ;  /* 0x00000016ff05723e */ /* 0x000fc800000000ff */
[----:B------:R-:W-:-:S05]  /*c470*/  PRMT R5, R5, 0x5410, RZ ;  /* 0x0000541005057816 */ /* 0x000fca00000000ff */
[----:B------:R0:W-:Y:S01]  /*c480*/  STG.E desc[UR36][R2.64], R5 ;  /* 0x0000000502007986 */ /* 0x0001e2000c101924 */
[----:B------:R-:W-:Y:S05]  /*c490*/  BRA `(.L_x_9026) ;  /* 0x0000000800a47947 */ /* 0x000fea0003800000 */
.L_x_9031:
[----:B------:R-:W-:-:S06]  /*c4a0*/  FMUL.FTZ R4, R22, 1 ;  /* 0x3f80000016047820 */ /* 0x000fcc0000410000 */
[----:B------:R-:W0:Y:S02]  /*c4b0*/  F2F.F64.F32 R4, R4 ;  /* 0x0000000400047310 */ /* 0x000e240000201800 */
[----:B0-----:R0:W-:Y:S01]  /*c4c0*/  STG.E.64 desc[UR36][R2.64], R4 ;  /* 0x0000000402007986 */ /* 0x0011e2000c101b24 */
[----:B------:R-:W-:Y:S05]  /*c4d0*/  BRA `(.L_x_9026) ;  /* 0x0000000800947947 */ /* 0x000fea0003800000 */
.L_x_9021:
        /* <DEDUP_REMOVED lines=12> */
.L_x_9035:
[----:B------:R-:W-:Y:S01]  /*c5a0*/  FMUL.FTZ R4, R22, 1 ;  /* 0x3f80000016047820 */ /* 0x000fe20000410000 */
[----:B------:R-:W-:-:S05]  /*c5b0*/  CS2R R6, SRZ ;  /* 0x0000000000067805 */ /* 0x000fca000001ff00 */
[----:B------:R-:W0:Y:S02]  /*c5c0*/  F2F.F64.F32 R4, R4 ;  /* 0x0000000400047310 */ /* 0x000e240000201800 */
[----:B0-----:R1:W-:Y:S01]  /*c5d0*/  STG.E.128 desc[UR36][R2.64], R4 ;  /* 0x0000000402007986 */ /* 0x0013e2000c101d24 */
[----:B------:R-:W-:Y:S05]  /*c5e0*/  BRA `(.L_x_9026) ;  /* 0x0000000800507947 */ /* 0x000fea0003800000 */
.L_x_9034:
        /* <DEDUP_REMOVED lines=20> */
.L_x_9039:
[----:B------:R-:W-:Y:S05]  /*c730*/  BSYNC B0 ;  /* 0x0000000000007941 */ /* 0x000fea0003800000 */
.L_x_9038:
[----:B------:R-:W-:-:S05]  /*c740*/  LOP3.LUT R7, R0, R7, RZ, 0xfc, !PT ;  /* 0x0000000700077212 */ /* 0x000fca00078efcff */
[----:B------:R2:W-:Y:S01]  /*c750*/  STG.E.U8 desc[UR36][R2.64], R7 ;  /* 0x0000000702007986 */ /* 0x0005e2000c101124 */
[----:B------:R-:W-:Y:S05]  /*c760*/  BRA `(.L_x_9026) ;  /* 0x0000000400f07947 */ /* 0x000fea0003800000 */
.L_x_9037:
        /* <DEDUP_REMOVED lines=12> */
.L_x_9041:
[----:B------:R-:W-:Y:S01]  /*c830*/  IMAD.MOV.U32 R0, RZ, RZ, 0x7f ;  /* 0x0000007fff007424 */ /* 0x000fe200078e00ff */
[----:B------:R-:W-:-:S04]  /*c840*/  ISETP.GT.U32.AND P0, PT, R4, 0x7f800000, PT ;  /* 0x7f8000000400780c */ /* 0x000fc80003f04070 */
[----:B------:R-:W-:-:S09]  /*c850*/  SEL R0, R0, 0x7c, P0 ;  /* 0x0000007c00007807 */ /* 0x000fd20000000000 */
.L_x_9042:
[----:B------:R-:W-:Y:S05]  /*c860*/  BSYNC B0 ;  /* 0x0000000000007941 */ /* 0x000fea0003800000 */
.L_x_9040:
[----:B------:R-:W-:-:S04]  /*c870*/  LOP3.LUT R22, R22, 0x80000000, RZ, 0xc0, !PT ;  /* 0x8000000016167812 */ /* 0x000fc800078ec0ff */
[----:B------:R-:W-:-:S04]  /*c880*/  SHF.R.U32.HI R5, RZ, 0x18, R22 ;  /* 0x00000018ff057819 */ /* 0x000fc80000011616 */
[----:B------:R-:W-:-:S05]  /*c890*/  LOP3.LUT R5, R0, R5, RZ, 0xfc, !PT ;  /* 0x0000000500057212 */ /* 0x000fca00078efcff */
[----:B------:R3:W-:Y:S01]  /*c8a0*/  STG.E.U8 desc[UR36][R2.64], R5 ;  /* 0x0000000502007986 */ /* 0x0007e2000c101124 */
[----:B------:R-:W-:Y:S05]  /*c8b0*/  BRA `(.L_x_9026) ;  /* 0x00000004009c7947 */ /* 0x000fea0003800000 */
.L_x_9036:
[----:B------:R-:W-:-:S05]  /*c8c0*/  F2FP.BF16.F32.PACK_AB R22, RZ, R22 ;  /* 0x00000016ff16723e */ /* 0x000fca00000010ff */
[----:B------:R4:W-:Y:S01]  /*c8d0*/  STG.E.U16 desc[UR36][R2.64], R22 ;  /* 0x0000001602007986 */ /* 0x0009e2000c101524 */
[----:B------:R-:W-:Y:S05]  /*c8e0*/  BRA `(.L_x_9026) ;  /* 0x0000000400907947 */ /* 0x000fea0003800000 */
.L_x_9033:
        /* <DEDUP_REMOVED lines=11> */
.L_x_9045:
        /* <DEDUP_REMOVED lines=16> */
.L_x_9048:
[----:B------:R-:W-:-:S04]  /*caa0*/  LOP3.LUT R22, R22, 0x80000000, RZ, 0xc0, !PT ;  /* 0x8000000016167812 */ /* 0x000fc800078ec0ff */
[----:B------:R-:W-:-:S04]  /*cab0*/  SHF.R.U32.HI R5, RZ, 0x18, R22 ;  /* 0x00000018ff057819 */ /* 0x000fc80000011616 */
[----:B------:R-:W-:-:S04]  /*cac0*/  LOP3.LUT R4, R4, R5, RZ, 0xfc, !PT ;  /* 0x0000000504047212 */ /* 0x000fc800078efcff */
[----:B------:R-:W-:-:S07]  /*cad0*/  PRMT R0, R4, 0x7610, R0 ;  /* 0x0000761004007816 */ /* 0x000fce0000000000 */
.L_x_9047:
[----:B------:R-:W-:Y:S05]  /*cae0*/  BSYNC B0 ;  /* 0x0000000000007941 */ /* 0x000fea0003800000 */
.L_x_9046:
[----:B------:R0:W-:Y:S01]  /*caf0*/  STG.E.U8 desc[UR36][R2.64], R0 ;  /* 0x0000000002007986 */ /* 0x0001e2000c101124 */
[----:B------:R-:W-:Y:S05]  /*cb00*/  BRA `(.L_x_9026) ;  /* 0x0000000400087947 */ /* 0x000fea0003800000 */
.L_x_9044:
        /* <DEDUP_REMOVED lines=16> */
.L_x_9051:
[----:B------:R-:W-:-:S04]  /*cc10*/  LOP3.LUT R22, R22, 0x80000000, RZ, 0xc0, !PT ;  /* 0x8000000016167812 */ /* 0x000fc800078ec0ff */
[----:B------:R-:W-:-:S04]  /*cc20*/  SHF.R.U32.HI R5, RZ, 0x18, R22 ;  /* 0x00000018ff057819 */ /* 0x000fc80000011616 */
[----:B------:R-:W-:-:S04]  /*cc30*/  LOP3.LUT R4, R4, R5, RZ, 0xfc, !PT ;  /* 0x0000000504047212 */ /* 0x000fc800078efcff */
[----:B------:R-:W-:-:S07]  /*cc40*/  PRMT R0, R4, 0x7610, R0 ;  /* 0x0000761004007816 */ /* 0x000fce0000000000 */
.L_x_9050:
[----:B------:R-:W-:Y:S05]  /*cc50*/  BSYNC B0 ;  /* 0x0000000000007941 */ /* 0x000fea0003800000 */
.L_x_9049:
[----:B------:R0:W-:Y:S01]  /*cc60*/  STG.E.U8 desc[UR36][R2.64], R0 ;  /* 0x0000000002007986 */ /* 0x0001e2000c101124 */
[----:B------:R-:W-:Y:S05]  /*cc70*/  BRA `(.L_x_9026) ;  /* 0x0000000000ac7947 */ /* 0x000fea0003800000 */
.L_x_9043:
        /* <DEDUP_REMOVED lines=21> */
.L_x_9025:
        /* <DEDUP_REMOVED lines=16> */
.L_x_9054:
[----:B------:R-:W-:Y:S05]  /*ced0*/  BRA `(.L_x_9026) ;  /* 0x0000000000147947 */ /* 0x000fea0003800000 */
.L_x_9053:
[----:B------:R-:W0:Y:S02]  /*cee0*/  F2I.U64.TRUNC R22, R22 ;  /* 0x0000001600167311 */ /* 0x000e24000020d800 */
[----:B0-----:R0:W-:Y:S01]  /*cef0*/  STG.E.64 desc[UR36][R2.64], R22 ;  /* 0x0000001602007986 */ /* 0x0011e2000c101b24 */
[----:B------:R-:W-:Y:S05]  /*cf00*/  BRA `(.L_x_9026) ;  /* 0x0000000000087947 */ /* 0x000fea0003800000 */
.L_x_9052:
[----:B------:R-:W0:Y:S02]  /*cf10*/  F2I.FTZ.U32.TRUNC.NTZ R5, R22 ;  /* 0x0000001600057305 */ /* 0x000e24000021f000 */
[----:B0-----:R0:W-:Y:S02]  /*cf20*/  STG.E desc[UR36][R2.64], R5 ;  /* 0x0000000502007986 */ /* 0x0011e4000c101924 */
.L_x_9026:
        /* <DEDUP_REMOVED lines=24> */
.L_x_9058:
[----:B------:R-:W0:Y:S02]  /*d0b0*/  F2I.S64.TRUNC R16, R16 ;  /* 0x0000001000107311 */ /* 0x000e24000020d900 */
[----:B0-----:R-:W-:-:S05]  /*d0c0*/  IMAD.MOV.U32 R5, RZ, RZ, R16 ;  /* 0x000000ffff057224 */ /* 0x001fca00078e0010 */
[----:B------:R1:W-:Y:S01]  /*d0d0*/  STG.E.U8 desc[UR36][R2.64], R5 ;  /* 0x0000000502007986 */ /* 0x0003e2000c101124 */
[----:B------:R-:W-:Y:S05]  /*d0e0*/  BRA `(.L_x_9060) ;  /* 0x0000000c00407947 */ /* 0x000fea0003800000 */
.L_x_9057:
        /* <DEDUP_REMOVED lines=9> */
.L_x_9062:
[----:B------:R-:W0:Y:S02]  /*d180*/  F2I.FTZ.TRUNC.NTZ R5, R16 ;  /* 0x0000001000057305 */ /* 0x000e24000021f100 */
[----:B0-----:R3:W-:Y:S01]  /*d190*/  STG.E desc[UR36][R2.64], R5 ;  /* 0x0000000502007986 */ /* 0x0017e2000c101924 */
[----:B------:R-:W-:Y:S05]  /*d1a0*/  BRA `(.L_x_9060) ;  /* 0x0000000c00107947 */ /* 0x000fea0003800000 */
.L_x_9061:
[----:B------:R-:W0:Y:S02]  /*d1b0*/  F2I.FTZ.TRUNC.NTZ R5, R16 ;  /* 0x0000001000057305 */ /* 0x000e24000021f100 */
[----:B0-----:R4:W-:Y:S01]  /*d1c0*/  STG.E.U16 desc[UR36][R2.64], R5 ;  /* 0x0000000502007986 */ /* 0x0019e2000c101524 */
[----:B------:R-:W-:Y:S05]  /*d1d0*/  BRA `(.L_x_9060) ;  /* 0x0000000c00047947 */ /* 0x000fea0003800000 */
.L_x_9056:
        /* <DEDUP_REMOVED lines=8> */
.L_x_9064:
[----:B------:R-:W-:-:S05]  /*d260*/  F2FP.F16.F32.PACK_AB R16, RZ, R16 ;  /* 0x00000010ff10723e */ /* 0x000fca00000000ff */
[----:B------:R0:W-:Y:S01]  /*d270*/  STG.E.U16 desc[UR36][R2.64], R16 ;  /* 0x0000001002007986 */ /* 0x0001e2000c101524 */
[----:B------:R-:W-:Y:S05]  /*d280*/  BRA `(.L_x_9060) ;  /* 0x0000000800d87947 */ /* 0x000fea0003800000 */
.L_x_9063:
        /* <DEDUP_REMOVED lines=9> */
.L_x_9066:
[----:B------:R-:W-:-:S04]  /*d320*/  F2FP.F16.F32.PACK_AB R5, RZ, R16 ;  /* 0x00000010ff05723e */ /* 0x000fc800000000ff */
[----:B------:R-:W-:-:S05]  /*d330*/  PRMT R5, R5, 0x5410, RZ ;  /* 0x0000541005057816 */ /* 0x000fca00000000ff */
[----:B------:R0:W-:Y:S01]  /*d340*/  STG.E desc[UR36][R2.64], R5 ;  /* 0x0000000502007986 */ /* 0x0001e2000c101924 */
[----:B------:R-:W-:Y:S05]  /*d350*/  BRA `(.L_x_9060) ;  /* 0x0000000800a47947 */ /* 0x000fea0003800000 */
.L_x_9065:
[----:B------:R-:W-:-:S06]  /*d360*/  FMUL.FTZ R4, R16, 1 ;  /* 0x3f80000010047820 */ /* 0x000fcc0000410000 */
[----:B------:R-:W0:Y:S02]  /*d370*/  F2F.F64.F32 R4, R4 ;  /* 0x0000000400047310 */ /* 0x000e240000201800 */
[----:B0-----:R0:W-:Y:S01]  /*d380*/  STG.E.64 desc[UR36][R2.64], R4 ;  /* 0x0000000402007986 */ /* 0x0011e2000c101b24 */
[----:B------:R-:W-:Y:S05]  /*d390*/  BRA `(.L_x_9060) ;  /* 0x0000000800947947 */ /* 0x000fea0003800000 */
.L_x_9055:
        /* <DEDUP_REMOVED lines=12> */
.L_x_9069:
[----:B------:R-:W-:Y:S01]  /*d460*/  FMUL.FTZ R4, R16, 1 ;  /* 0x3f80000010047820 */ /* 0x000fe20000410000 */
[----:B------:R-:W-:-:S05]  /*d470*/  CS2R R6, SRZ ;  /* 0x0000000000067805 */ /* 0x000fca000001ff00 */
[----:B------:R-:W0:Y:S02]  /*d480*/  F2F.F64.F32 R4, R4 ;  /* 0x0000000400047310 */ /* 0x000e240000201800 */
[----:B0-----:R0:W-:Y:S01]  /*d490*/  STG.E.128 desc[UR36][R2.64], R4 ;  /* 0x0000000402007986 */ /* 0x0011e2000c101d24 */
[----:B------:R-:W-:Y:S05]  /*d4a0*/  BRA `(.L_x_9060) ;  /* 0x0000000800507947 */ /* 0x000fea0003800000 */
.L_x_9068:
        /* <DEDUP_REMOVED lines=20> */
.L_x_9073:
[----:B------:R-:W-:Y:S05]  /*d5f0*/  BSYNC B0 ;  /* 0x0000000000007941 */ /* 0x000fea0003800000 */
.L_x_9072:
[----:B------:R-:W-:-:S05]  /*d600*/  LOP3.LUT R7, R0, R7, RZ, 0xfc, !PT ;  /* 0x0000000700077212 */ /* 0x000fca00078efcff */
[----:B------:R0:W-:Y:S01]  /*d610*/  STG.E.U8 desc[UR36][R2.64], R7 ;  /* 0x0000000702007986 */ /* 0x0001e2000c101124 */
[----:B------:R-:W-:Y:S05]  /*d620*/  BRA `(.L_x_9060) ;  /* 0x0000000400f07947 */ /* 0x000fea0003800000 */
.L_x_9071:
        /* <DEDUP_REMOVED lines=12> */
.L_x_9075:
[----:B------:R-:W-:Y:S01]  /*d6f0*/  IMAD.MOV.U32 R0, RZ, RZ, 0x7f ;  /* 0x0000007fff007424 */ /* 0x000fe200078e00ff */
[----:B------:R-:W-:-:S04]  /*d700*/  ISETP.GT.U32.AND P0, PT, R4, 0x7f800000, PT ;  /* 0x7f8000000400780c */ /* 0x000fc80003f04070 */
[----:B------:R-:W-:-:S09]  /*d710*/  SEL R0, R0, 0x7c, P0 ;  /* 0x0000007c00007807 */ /* 0x000fd20000000000 */
.L_x_9076:
[----:B------:R-:W-:Y:S05]  /*d720*/  BSYNC B0 ;  /* 0x0000000000007941 */ /* 0x000fea0003800000 */
.L_x_9074:
[----:B------:R-:W-:-:S04]  /*d730*/  LOP3.LUT R16, R16, 0x80000000, RZ, 0xc0, !PT ;  /* 0x8000000010107812 */ /* 0x000fc800078ec0ff */
[----:B------:R-:W-:-:S04]  /*d740*/  SHF.R.U32.HI R5, RZ, 0x18, R16 ;  /* 0x00000018ff057819 */ /* 0x000fc80000011610 */
[----:B------:R-:W-:-:S05]  /*d750*/  LOP3.LUT R5, R0, R5, RZ, 0xfc, !PT ;  /* 0x0000000500057212 */ /* 0x000fca00078efcff */
[----:B------:R0:W-:Y:S01]  /*d760*/  STG.E.U8 desc[UR36][R2.64], R5 ;  /* 0x0000000502007986 */ /* 0x0001e2000c101124 */
[----:B------:R-:W-:Y:S05]  /*d770*/  BRA `(.L_x_9060) ;  /* 0x00000004009c7947 */ /* 0x000fea0003800000 */
.L_x_9070:
[----:B------:R-:W-:-:S05]  /*d780*/  F2FP.BF16.F32.PACK_AB R16, RZ, R16 ;  /* 0x00000010ff10723e */ /* 0x000fca00000010ff */
[----:B------:R0:W-:Y:S01]  /*d790*/  STG.E.U16 desc[UR36][R2.64], R16 ;  /* 0x0000001002007986 */ /* 0x0001e2000c101524 */
[----:B------:R-:W-:Y:S05]  /*d7a0*/  BRA `(.L_x_9060) ;  /* 0x0000000400907947 */ /* 0x000fea0003800000 */
.L_x_9067:
        /* <DEDUP_REMOVED lines=11> */
.L_x_9079:
        /* <DEDUP_REMOVED lines=16> */
.L_x_9082:
[----:B------:R-:W-:-:S04]  /*d960*/  LOP3.LUT R16, R16, 0x80000000, RZ, 0xc0, !PT ;  /* 0x8000000010107812 */ /* 0x000fc800078ec0ff */
[----:B------:R-:W-:-:S04]  /*d970*/  SHF.R.U32.HI R5, RZ, 0x18, R16 ;  /* 0x00000018ff057819 */ /* 0x000fc80000011610 */
[----:B------:R-:W-:-:S04]  /*d980*/  LOP3.LUT R4, R4, R5, RZ, 0xfc, !PT ;  /* 0x0000000504047212 */ /* 0x000fc800078efcff */
[----:B------:R-:W-:-:S07]  /*d990*/  PRMT R0, R4, 0x7610, R0 ;  /* 0x0000761004007816 */ /* 0x000fce0000000000 */
.L_x_9081:
[----:B------:R-:W-:Y:S05]  /*d9a0*/  BSYNC B0 ;  /* 0x0000000000007941 */ /* 0x000fea0003800000 */
.L_x_9080:
[----:B------:R0:W-:Y:S01]  /*d9b0*/  STG.E.U8 desc[UR36][R2.64], R0 ;  /* 0x0000000002007986 */ /* 0x0001e2000c101124 */
[----:B------:R-:W-:Y:S05]  /*d9c0*/  BRA `(.L_x_9060) ;  /* 0x0000000400087947 */ /* 0x000fea0003800000 */
.L_x_9078:
        /* <DEDUP_REMOVED lines=16> */
.L_x_9085:
[----:B------:R-:W-:-:S04]  /*dad0*/  LOP3.LUT R16, R16, 0x80000000, RZ, 0xc0, !PT ;  /* 0x8000000010107812 */ /* 0x000fc800078ec0ff */
[----:B------:R-:W-:-:S04]  /*dae0*/  SHF.R.U32.HI R5, RZ, 0x18, R16 ;  /* 0x00000018ff057819 */ /* 0x000fc80000011610 */
[----:B------:R-:W-:-:S04]  /*daf0*/  LOP3.LUT R4, R4, R5, RZ, 0xfc, !PT ;  /* 0x0000000504047212 */ /* 0x000fc800078efcff */
[----:B------:R-:W-:-:S07]  /*db00*/  PRMT R0, R4, 0x7610, R0 ;  /* 0x0000761004007816 */ /* 0x000fce0000000000 */
.L_x_9084:
[----:B------:R-:W-:Y:S05]  /*db10*/  BSYNC B0 ;  /* 0x0000000000007941 */ /* 0x000fea0003800000 */
.L_x_9083:
[----:B------:R0:W-:Y:S01]  /*db20*/  STG.E.U8 desc[UR36][R2.64], R0 ;  /* 0x0000000002007986 */ /* 0x0001e2000c101124 */
[----:B------:R-:W-:Y:S05]  /*db30*/  BRA `(.L_x_9060) ;  /* 0x0000000000ac7947 */ /* 0x000fea0003800000 */
.L_x_9077:
        /* <DEDUP_REMOVED lines=21> */
.L_x_9059:
        /* <DEDUP_REMOVED lines=16> */
.L_x_9088:
[----:B------:R-:W-:Y:S05]  /*dd90*/  BRA `(.L_x_9060) ;  /* 0x0000000000147947 */ /* 0x000fea0003800000 */
.L_x_9087:
[----:B------:R-:W0:Y:S02]  /*dda0*/  F2I.U64.TRUNC R16, R16 ;  /* 0x0000001000107311 */ /* 0x000e24000020d800 */
[----:B0-----:R0:W-:Y:S01]  /*ddb0*/  STG.E.64 desc[UR36][R2.64], R16 ;  /* 0x0000001002007986 */ /* 0x0011e2000c101b24 */
[----:B------:R-:W-:Y:S05]  /*ddc0*/  BRA `(.L_x_9060) ;  /* 0x0000000000087947 */ /* 0x000fea0003800000 */
.L_x_9086:
[----:B------:R-:W0:Y:S02]  /*ddd0*/  F2I.FTZ.U32.TRUNC.NTZ R5, R16 ;  /* 0x0000001000057305 */ /* 0x000e24000021f000 */
[----:B0-----:R0:W-:Y:S02]  /*dde0*/  STG.E desc[UR36][R2.64], R5 ;  /* 0x0000000502007986 */ /* 0x0011e4000c101924 */
.L_x_9060:
[----:B------:R-:W-:-:S07]  /*ddf0*/  VIADD R19, R19, 0x80 ;  /* 0x0000008013137836 */ /* 0x000fce0000000000 */
.L_x_9020:
[----:B------:R-:W-:Y:S05]  /*de00*/  BSYNC B6 ;  /* 0x0000000000067941 */ /* 0x000fea0003800000 */
.L_x_9019:
[----:B------:R-:W-:-:S13]  /*de10*/  ISETP.GE.AND P0, PT, R19, R24, PT ;  /* 0x000000181300720c */ /* 0x000fda0003f06270 */
[----:B------:R-:W-:Y:S05]  /*de20*/  @P0 EXIT ;  /* 0x000000000000094d */ /* 0x000fea0003800000 */
[----:B0-----:R-:W0:Y:S01]  /*de30*/  S2R R0, SR_CTAID.X ;  /* 0x0000000000007919 */ /* 0x001e220000002500 */
[----:B-1234-:R-:W1:Y:S01]  /*de40*/  LDC.64 R2, c[0x0][0x218] ;  /* 0x00008600ff027b82 */ /* 0x01ee620000000a00 */
        /* <DEDUP_REMOVED lines=19> */
.L_x_9092:
[----:B------:R-:W0:Y:S02]  /*df80*/  F2I.S64.TRUNC R18, R18 ;  /* 0x0000001200127311 */ /* 0x000e24000020d900 */
[----:B0-----:R-:W-:-:S05]  /*df90*/  IMAD.MOV.U32 R5, RZ, RZ, R18 ;  /* 0x000000ffff057224 */ /* 0x001fca00078e0012 */
[----:B------:R-:W-:Y:S01]  /*dfa0*/  STG.E.U8 desc[UR36][R2.64], R5 ;  /* 0x0000000502007986 */ /* 0x000fe2000c101124 */
[----:B------:R-:W-:Y:S05]  /*dfb0*/  EXIT ;  /* 0x000000000000794d */ /* 0x000fea0003800000 */
.L_x_9091:
        /* <DEDUP_REMOVED lines=9> */
.L_x_9095:
[----:B------:R-:W0:Y:S02]  /*e050*/  F2I.FTZ.TRUNC.NTZ R5, R18 ;  /* 0x0000001200057305 */ /* 0x000e24000021f100 */
[----:B0-----:R-:W-:Y:S01]  /*e060*/  STG.E desc[UR36][R2.64], R5 ;  /* 0x0000000502007986 */ /* 0x001fe2000c101924 */
[----:B------:R-:W-:Y:S05]  /*e070*/  EXIT ;  /* 0x000000000000794d */ /* 0x000fea0003800000 */
.L_x_9094:
[----:B------:R-:W0:Y:S02]  /*e080*/  F2I.FTZ.TRUNC.NTZ R5, R18 ;  /* 0x0000001200057305 */ /* 0x000e24000021f100 */
[----:B0-----:R-:W-:Y:S01]  /*e090*/  STG.E.U16 desc[UR36][R2.64], R5 ;  /* 0x0000000502007986 */ /* 0x001fe2000c101524 */
[----:B------:R-:W-:Y:S05]  /*e0a0*/  EXIT ;  /* 0x000000000000794d */ /* 0x000fea0003800000 */
.L_x_9090:
        /* <DEDUP_REMOVED lines=8> */
.L_x_9097:
[----:B------:R-:W-:-:S05]  /*e130*/  F2FP.F16.F32.PACK_AB R18, RZ, R18 ;  /* 0x00000012ff12723e */ /* 0x000fca00000000ff */
[----:B------:R-:W-:Y:S01]  /*e140*/  STG.E.U16 desc[UR36][R2.64], R18 ;  /* 0x0000001202007986 */ /* 0x000fe2000c101524 */
[----:B------:R-:W-:Y:S05]  /*e150*/  EXIT ;  /* 0x000000000000794d */ /* 0x000fea0003800000 */
.L_x_9096:
        /* <DEDUP_REMOVED lines=9> */
.L_x_9099:
[----:B------:R-:W-:-:S04]  /*e1f0*/  F2FP.F16.F32.PACK_AB R5, RZ, R18 ;  /* 0x00000012ff05723e */ /* 0x000fc800000000ff */
[----:B------:R-:W-:-:S05]  /*e200*/  PRMT R5, R5, 0x5410, RZ ;  /* 0x0000541005057816 */ /* 0x000fca00000000ff */
[----:B------:R-:W-:Y:S01]  /*e210*/  STG.E desc[UR36][R2.64], R5 ;  /* 0x0000000502007986 */ /* 0x000fe2000c101924 */
[----:B------:R-:W-:Y:S05]  /*e220*/  EXIT ;  /* 0x000000000000794d */ /* 0x000fea0003800000 */
.L_x_9098:
[----:B------:R-:W-:-:S06]  /*e230*/  FMUL.FTZ R4, R18, 1 ;  /* 0x3f80000012047820 */ /* 0x000fcc0000410000 */
[----:B------:R-:W0:Y:S02]  /*e240*/  F2F.F64.F32 R4, R4 ;  /* 0x0000000400047310 */ /* 0x000e240000201800 */
[----:B0-----:R-:W-:Y:S01]  /*e250*/  STG.E.64 desc[UR36][R2.64], R4 ;  /* 0x0000000402007986 */ /* 0x001fe2000c101b24 */
[----:B------:R-:W-:Y:S05]  /*e260*/  EXIT ;  /* 0x000000000000794d */ /* 0x000fea0003800000 */
.L_x_9089:
        /* <DEDUP_REMOVED lines=12> */
.L_x_9102:
[----:B------:R-:W-:Y:S01]  /*e330*/  FMUL.FTZ R4, R18, 1 ;  /* 0x3f80000012047820 */ /* 0x000fe20000410000 */
[----:B------:R-:W-:-:S05]  /*e340*/  CS2R R6, SRZ ;  /* 0x0000000000067805 */ /* 0x000fca000001ff00 */
[----:B------:R-:W0:Y:S02]  /*e350*/  F2F.F64.F32 R4, R4 ;  /* 0x0000000400047310 */ /* 0x000e240000201800 */
[----:B0-----:R-:W-:Y:S01]  /*e360*/  STG.E.128 desc[UR36][R2.64], R4 ;  /* 0x0000000402007986 */ /* 0x001fe2000c101d24 */
[----:B------:R-:W-:Y:S05]  /*e370*/  EXIT ;  /* 0x000000000000794d */ /* 0x000fea0003800000 */
.L_x_9101:
        /* <DEDUP_REMOVED lines=20> */
.L_x_9106:
[----:B------:R-:W-:Y:S05]  /*e4c0*/  BSYNC B0 ;  /* 0x0000000000007941 */ /* 0x000fea0003800000 */
.L_x_9105:
[----:B------:R-:W-:-:S05]  /*e4d0*/  LOP3.LUT R7, R0, R7, RZ, 0xfc, !PT ;  /* 0x0000000700077212 */ /* 0x000fca00078efcff */
[----:B------:R-:W-:Y:S01]  /*e4e0*/  STG.E.U8 desc[UR36][R2.64], R7 ;  /* 0x0000000702007986 */ /* 0x000fe2000c101124 */
[----:B------:R-:W-:Y:S05]  /*e4f0*/  EXIT ;  /* 0x000000000000794d */ /* 0x000fea0003800000 */
.L_x_9104:
        /* <DEDUP_REMOVED lines=12> */
.L_x_9108:
[----:B------:R-:W-:Y:S01]  /*e5c0*/  IMAD.MOV.U32 R0, RZ, RZ, 0x7f ;  /* 0x0000007fff007424 */ /* 0x000fe200078e00ff */
[----:B------:R-:W-:-:S04]  /*e5d0*/  ISETP.GT.U32.AND P0, PT, R4, 0x7f800000, PT ;  /* 0x7f8000000400780c */ /* 0x000fc80003f04070 */
[----:B------:R-:W-:-:S09]  /*e5e0*/  SEL R0, R0, 0x7c, P0 ;  /* 0x0000007c00007807 */ /* 0x000fd20000000000 */
.L_x_9109:
[----:B------:R-:W-:Y:S05]  /*e5f0*/  BSYNC B0 ;  /* 0x0000000000007941 */ /* 0x000fea0003800000 */
.L_x_9107:
[----:B------:R-:W-:-:S04]  /*e600*/  LOP3.LUT R18, R18, 0x80000000, RZ, 0xc0, !PT ;  /* 0x8000000012127812 */ /* 0x000fc800078ec0ff */
[----:B------:R-:W-:-:S04]  /*e610*/  SHF.R.U32.HI R5, RZ, 0x18, R18 ;  /* 0x00000018ff057819 */ /* 0x000fc80000011612 */
[----:B------:R-:W-:-:S05]  /*e620*/  LOP3.LUT R5, R0, R5, RZ, 0xfc, !PT ;  /* 0x0000000500057212 */ /* 0x000fca00078efcff */
[----:B------:R-:W-:Y:S01]  /*e630*/  STG.E.U8 desc[UR36][R2.64], R5 ;  /* 0x0000000502007986 */ /* 0x000fe2000c101124 */
[----:B------:R-:W-:Y:S05]  /*e640*/  EXIT ;  /* 0x000000000000794d */ /* 0x000fea0003800000 */
.L_x_9103:
[----:B------:R-:W-:-:S05]  /*e650*/  F2FP.BF16.F32.PACK_AB R18, RZ, R18 ;  /* 0x00000012ff12723e */ /* 0x000fca00000010ff */
[----:B------:R-:W-:Y:S01]  /*e660*/  STG.E.U16 desc[UR36][R2.64], R18 ;  /* 0x0000001202007986 */ /* 0x000fe2000c101524 */
[----:B------:R-:W-:Y:S05]  /*e670*/  EXIT ;  /* 0x000000000000794d */ /* 0x000fea0003800000 */
.L_x_9100:
        /* <DEDUP_REMOVED lines=11> */
.L_x_9112:
        /* <DEDUP_REMOVED lines=16> */
.L_x_9115:
[----:B------:R-:W-:-:S04]  /*e830*/  LOP3.LUT R18, R18, 0x80000000, RZ, 0xc0, !PT ;  /* 0x8000000012127812 */ /* 0x000fc800078ec0ff */
[----:B------:R-:W-:-:S04]  /*e840*/  SHF.R.U32.HI R5, RZ, 0x18, R18 ;  /* 0x00000018ff057819 */ /* 0x000fc80000011612 */
[----:B------:R-:W-:-:S04]  /*e850*/  LOP3.LUT R4, R4, R5, RZ, 0xfc, !PT ;  /* 0x0000000504047212 */ /* 0x000fc800078efcff */
[----:B------:R-:W-:-:S07]  /*e860*/  PRMT R0, R4, 0x7610, R0 ;  /* 0x0000761004007816 */ /* 0x000fce0000000000 */
.L_x_9114:
[----:B------:R-:W-:Y:S05]  /*e870*/  BSYNC B0 ;  /* 0x0000000000007941 */ /* 0x000fea0003800000 */
.L_x_9113:
[----:B------:R-:W-:Y:S01]  /*e880*/  STG.E.U8 desc[UR36][R2.64], R0 ;  /* 0x0000000002007986 */ /* 0x000fe2000c101124 */
[----:B------:R-:W-:Y:S05]  /*e890*/  EXIT ;  /* 0x000000000000794d */ /* 0x000fea0003800000 */
.L_x_9111:
        /* <DEDUP_REMOVED lines=16> */
.L_x_9118:
[----:B------:R-:W-:-:S04]  /*e9a0*/  LOP3.LUT R18, R18, 0x80000000, RZ, 0xc0, !PT ;  /* 0x8000000012127812 */ /* 0x000fc800078ec0ff */
[----:B------:R-:W-:-:S04]  /*e9b0*/  SHF.R.U32.HI R5, RZ, 0x18, R18 ;  /* 0x00000018ff057819 */ /* 0x000fc80000011612 */
[----:B------:R-:W-:-:S04]  /*e9c0*/  LOP3.LUT R4, R4, R5, RZ, 0xfc, !PT ;  /* 0x0000000504047212 */ /* 0x000fc800078efcff */
[----:B------:R-:W-:-:S07]  /*e9d0*/  PRMT R0, R4, 0x7610, R0 ;  /* 0x0000761004007816 */ /* 0x000fce0000000000 */
.L_x_9117:
[----:B------:R-:W-:Y:S05]  /*e9e0*/  BSYNC B0 ;  /* 0x0000000000007941 */ /* 0x000fea0003800000 */
.L_x_9116:
[----:B------:R-:W-:Y:S01]  /*e9f0*/  STG.E.U8 desc[UR36][R2.64], R0 ;  /* 0x0000000002007986 */ /* 0x000fe2000c101124 */
[----:B------:R-:W-:Y:S05]  /*ea00*/  EXIT ;  /* 0x000000000000794d */ /* 0x000fea0003800000 */
.L_x_9110:
        /* <DEDUP_REMOVED lines=21> */
.L_x_9093:
        /* <DEDUP_REMOVED lines=16> */
.L_x_9121:
[----:B------:R-:W-:Y:S05]  /*ec60*/  EXIT ;  /* 0x000000000000794d */ /* 0x000fea0003800000 */
.L_x_9120:
[----:B------:R-:W0:Y:S02]  /*ec70*/  F2I.U64.TRUNC R18, R18 ;  /* 0x0000001200127311 */ /* 0x000e24000020d800 */
[----:B0-----:R-:W-:Y:S01]  /*ec80*/  STG.E.64 desc[UR36][R2.64], R18 ;  /* 0x0000001202007986 */ /* 0x001fe2000c101b24 */
[----:B------:R-:W-:Y:S05]  /*ec90*/  EXIT ;  /* 0x000000000000794d */ /* 0x000fea0003800000 */
.L_x_9119:
[----:B------:R-:W0:Y:S02]  /*eca0*/  F2I.FTZ.U32.TRUNC.NTZ R5, R18 ;  /* 0x0000001200057305 */ /* 0x000e24000021f000 */
[----:B0-----:R-:W-:Y:S01]  /*ecb0*/  STG.E desc[UR36][R2.64], R5 ;  /* 0x0000000502007986 */ /* 0x001fe2000c101924 */
[----:B------:R-:W-:Y:S05]  /*ecc0*/  EXIT ;  /* 0x000000000000794d */ /* 0x000fea0003800000 */
.L_x_9122:
        /* <DEDUP_REMOVED lines=11> */
.L_x_44453:


//--------------------- .text._ZN2at6native18elementwise_kernelILi128ELi2EZNS0_22gpu_kernel_impl_nocastIZZZNS0_49_GLOBAL__N__657f93f7_16_TensorCompare_cu_71e06f4e17clamp_kernel_implERNS_18TensorIteratorBaseEENKUlvE_clEvENKUlvE5_clEvEUlfffE_EEvS5_RKT_EUliE_EEviT1_ --------------------------
	.section	.text._ZN2at6native18elementwise_kernelILi128ELi2EZNS0_22gpu_kernel_impl_nocastIZZZNS0_49_GLOBAL__N__657f93f7_16_TensorCompare_cu_71e06f4e17clamp_kernel_implERNS_18TensorIteratorBaseEENKUlvE_clEvENKUlvE5_clEvEUlfffE_EEvS5_RKT_EUliE_EEviT1_,"ax",@progbits
	.align	128
        .global         _ZN2at6native18elementwise_kernelILi128ELi2EZNS0_22gpu_kernel_impl_nocastIZZZNS0_49_GLOBAL__N__657f93f7_16_TensorCompare_cu_71e06f4e17clamp_kernel_implERNS_18TensorIteratorBaseEENKUlvE_clEvENKUlvE5_clEvEUlfffE_EEvS5_RKT_EUliE_EEviT1_
        .type           _ZN2at6native18elementwise_kernelILi128ELi2EZNS0_22gpu_kernel_impl_nocastIZZZNS0_49_GLOBAL__N__657f93f7_16_TensorCompare_cu_71e06f4e17clamp_kernel_implERNS_18TensorIteratorBaseEENKUlvE_clEvENKUlvE5_clEvEUlfffE_EEvS5_RKT_EUliE_EEviT1_,@function
        .size           _ZN2at6native18elementwise_kernelILi128ELi2EZNS0_22gpu_kernel_impl_nocastIZZZNS0_49_GLOBAL__N__657f93f7_16_TensorCompare_cu_71e06f4e17clamp_kernel_implERNS_18TensorIteratorBaseEENKUlvE_clEvENKUlvE5_clEvEUlfffE_EEvS5_RKT_EUliE_EEviT1_,(.L_x_44454 - _ZN2at6native18elementwise_kernelILi128ELi2EZNS0_22gpu_kernel_impl_nocastIZZZNS0_49_GLOBAL__N__657f93f7_16_TensorCompare_cu_71e06f4e17clamp_kernel_implERNS_18TensorIteratorBaseEENKUlvE_clEvENKUlvE5_clEvEUlfffE_EEvS5_RKT_EUliE_EEviT1_)
        .other          _ZN2at6native18elementwise_kernelILi128ELi2EZNS0_22gpu_kernel_impl_nocastIZZZNS0_49_GLOBAL__N__657f93f7_16_TensorCompare_cu_71e06f4e17clamp_kernel_implERNS_18TensorIteratorBaseEENKUlvE_clEvENKUlvE5_clEvEUlfffE_EEvS5_RKT_EUliE_EEviT1_,@"STO_CUDA_ENTRY STV_DEFAULT"
_ZN2at6native18elementwise_kernelILi128ELi2EZNS0_22gpu_kernel_impl_nocastIZZZNS0_49_GLOBAL__N__657f93f7_16_TensorCompare_cu_71e06f4e17clamp_kernel_implERNS_18TensorIteratorBaseEENKUlvE_clEvENKUlvE5_clEvEUlfffE_EEvS5_RKT_EUliE_EEviT1_:
.text._ZN2at6native18elementwise_kernelILi128ELi2EZNS0_22gpu_kernel_impl_nocastIZZZNS0_49_GLOBAL__N__657f93f7_16_TensorCompare_cu_71e06f4e17clamp_kernel_implERNS_18TensorIteratorBaseEENKUlvE_clEvENKUlvE5_clEvEUlfffE_EEvS5_RKT_EUliE_EEviT1_:
        /* <DEDUP_REMOVED lines=12> */
[----:B------:R-:W-:Y:S02]  /*00c0*/  CS2R R2, SRZ ;  /* 0x0000000000027805 */ /* 0x000fe4000001ff00 */
[----:B0-----:R-:W-:-:S13]  /*00d0*/  ISETP.NE.AND P0, PT, R10, RZ, PT ;  /* 0x000000ff0a00720c */ /* 0x001fda0003f05270 */
[----:B------:R-:W-:Y:S05]  /*00e0*/  @!P0 BRA `(.L_x_9125) ;  /* 0x0000001400d48947 */ /* 0x000fea0003800000 */
[----:B------:R-:W-:Y:S01]  /*00f0*/  HFMA2.MMA R2, -RZ, RZ, 0, 0 ;  /* 0x00000000ff027435 */ /* 0x000fe200000001ff */
[----:B------:R-:W-:Y:S01]  /*0100*/  MOV R3, R9 ;  /* 0x0000000900037202 */ /* 0x000fe20000000f00 */
[----:B------:R-:W-:Y:S01]  /*0110*/  ULDC.64 UR8, c[0x0][0x220] ;  /* 0x0000880000087ab9 */ /* 0x000fe20000000a00 */
[----:B------:R-:W-:Y:S01]  /*0120*/  ISETP.NE.AND P0, PT, R10, 0x1, PT ;  /* 0x000000010a00780c */ /* 0x000fe20003f05270 */
[----:B------:R-:W-:Y:S01]  /*0130*/  ULDC UR7, c[0x0][0x21c] ;  /* 0x0000870000077ab9 */ /* 0x000fe20000000800 */
[----:B------:R-:W-:-:S05]  /*0140*/  ULDC.64 UR10, c[0x0][0x350] ;  /* 0x0000d400000a7ab9 */ /* 0x000fca0000000a00 */
        /* <DEDUP_REMOVED lines=348> */
[----:B------:R-:W-:-:S03]  /*1710*/  @P0 MOV R12, RZ ;  /* 0x000000ff000c0202 */ /* 0x000fc60000000f00 */
[----:B------:R-:W1:Y:S08]  /*1720*/  @P0 LDC R17, c[0x0][0x33c] ;  /* 0x0000cf00ff110b82 */ /* 0x000e700000000800 */
[----:B------:R-:W2:Y:S08]  /*1730*/  @P0 LDC.64 R8, c[0x0][0x4c8] ;  /* 0x00013200ff080b82 */ /* 0x000eb00000000a00 */
[----:B------:R-:W3:Y:S01]  /*1740*/  @P0 LDC.64 R10, c[0x0][0x4d0] ;  /* 0x00013400ff0a0b82 */ /* 0x000ee20000000a00 */
[----:B0-----:R-:W-:-:S05]  /*1750*/  @P0 IMAD.HI.U32 R6, R13, R14, R12 ;  /* 0x0000000e0d060227 */ /* 0x001fca00078e000c */
[----:B------:R-:W-:Y:S02]  /*1760*/  @P0 SHF.R.U32.HI R6, RZ, R15, R6 ;  /* 0x0000000fff060219 */ /* 0x000fe40000011606 */
[----:B------:R-:W-:Y:S02]  /*1770*/  IADD3 R15, -R13, RZ, RZ ;  /* 0x000000ff0d0f7210 */ /* 0x000fe40007ffe1ff */
[----:B------:R-:W-:-:S03]  /*1780*/  @P0 IADD3 R12, -R6, RZ, RZ ;  /* 0x000000ff060c0210 */ /* 0x000fc60007ffe1ff */
[----:B------:R-:W-:Y:S01]  /*1790*/  IMAD R6, R15, UR8, R7 ;  /* 0x000000080f067c24 */ /* 0x000fe2000f8e0207 */
[----:B------:R-:W-:Y:S01]  /*17a0*/  ULDC.64 UR8, c[0x0][0x4b8] ;  /* 0x00012e0000087ab9 */ /* 0x000fe20000000a00 */
[----:B-1----:R-:W-:Y:S02]  /*17b0*/  @P0 IMAD R12, R12, R17, R13 ;  /* 0x000000110c0c0224 */ /* 0x002fe400078e020d */
[C---:B------:R-:W-:Y:S02]  /*17c0*/  IMAD R3, R6.reuse, UR8, R3 ;  /* 0x0000000806037c24 */ /* 0x040fe4000f8e0203 */
[C---:B------:R-:W-:Y:S02]  /*17d0*/  IMAD R2, R6.reuse, UR9, R2 ;  /* 0x0000000906027c24 */ /* 0x040fe4000f8e0202 */
[C---:B------:R-:W-:Y:S02]  /*17e0*/  IMAD R5, R6.reuse, UR10, R5 ;  /* 0x0000000a06057c24 */ /* 0x040fe4000f8e0205 */
[----:B------:R-:W-:-:S02]  /*17f0*/  IMAD R4, R6, UR11, R4 ;  /* 0x0000000b06047c24 */ /* 0x000fc4000f8e0204 */
[C---:B--2---:R-:W-:Y:S02]  /*1800*/  @P0 IMAD R3, R12.reuse, R8, R3 ;  /* 0x000000080c030224 */ /* 0x044fe400078e0203 */
[C---:B------:R-:W-:Y:S02]  /*1810*/  @P0 IMAD R2, R12.reuse, R9, R2 ;  /* 0x000000090c020224 */ /* 0x040fe400078e0202 */
[C---:B---3--:R-:W-:Y:S02]  /*1820*/  @P0 IMAD R5, R12.reuse, R10, R5 ;  /* 0x0000000a0c050224 */ /* 0x048fe400078e0205 */
[----:B------:R-:W-:-:S07]  /*1830*/  @P0 IMAD R4, R12, R11, R4 ;  /* 0x0000000b0c040224 */ /* 0x000fce00078e0204 */
.L_x_9125:
[----:B------:R-:W-:Y:S01]  /*1840*/  ULDC.64 UR10, c[0x0][0x4f0] ;  /* 0x00013c00000a7ab9 */ /* 0x000fe20000000a00 */
[----:B------:R-:W-:Y:S01]  /*1850*/  ULDC.64 UR8, c[0x0][0x4e0] ;  /* 0x0001380000087ab9 */ /* 0x000fe20000000a00 */
[----:B------:R-:W-:Y:S02]  /*1860*/  IADD3 R8, P1, R4, UR10, RZ ;  /* 0x0000000a04087c10 */ /* 0x000fe4000ff3e0ff */
[----:B------:R-:W-:Y:S02]  /*1870*/  IADD3 R6, P0, R2, UR8, RZ ;  /* 0x0000000802067c10 */ /* 0x000fe4000ff1e0ff */
[----:B------:R-:W-:Y:S01]  /*1880*/  IADD3.X R9, RZ, UR11, RZ, P1, !PT ;  /* 0x0000000bff097c10 */ /* 0x000fe20008ffe4ff */
[----:B------:R-:W-:Y:S01]  /*1890*/  ULDC.64 UR10, c[0x0][0x4e8] ;  /* 0x00013a00000a7ab9 */ /* 0x000fe20000000a00 */
[----:B------:R-:W-:Y:S01]  /*18a0*/  IADD3.X R7, RZ, UR9, RZ, P0, !PT ;  /* 0x00000009ff077c10 */ /* 0x000fe200087fe4ff */
[----:B------:R-:W-:Y:S01]  /*18b0*/  ULDC.64 UR8, c[0x0][0x4d8] ;  /* 0x0001360000087ab9 */ /* 0x000fe20000000a00 */
[----:B------:R-:W-:Y:S01]  /*18c0*/  IADD3 R4, P1, R5, UR10, RZ ;  /* 0x0000000a05047c10 */ /* 0x000fe2000ff3e0ff */
[----:B------:R0:W2:Y:S03]  /*18d0*/  LDG.E R13, desc[UR4][R8.64] ;  /* 0x00000004080d7981 */ /* 0x0000a6000c1e1900 */
[----:B------:R-:W-:Y:S01]  /*18e0*/  IADD3.X R5, RZ, UR11, RZ, P1, !PT ;  /* 0x0000000bff057c10 */ /* 0x000fe20008ffe4ff */
[----:B------:R-:W3:Y:S04]  /*18f0*/  LDG.E R11, desc[UR4][R6.64] ;  /* 0x00000004060b7981 */ /* 0x000ee8000c1e1900 */
[----:B------:R-:W4:Y:S01]  /*1900*/  LDG.E R4, desc[UR4][R4.64] ;  /* 0x0000000404047981 */ /* 0x000f22000c1e1900 */
[----:B------:R-:W-:-:S02]  /*1910*/  IADD3 R2, P1, R3, UR8, RZ ;  /* 0x0000000803027c10 */ /* 0x000fc4000ff3e0ff */
[----:B0-----:R-:W-:Y:S02]  /*1920*/  IADD3 R9, R0, 0x80, RZ ;  /* 0x0000008000097810 */ /* 0x001fe40007ffe0ff */
[----:B------:R-:W-:Y:S02]  /*1930*/  IADD3.X R3, RZ, UR9, RZ, P1, !PT ;  /* 0x00000009ff037c10 */ /* 0x000fe40008ffe4ff */
[----:B--2---:R-:W-:Y:S02]  /*1940*/  FSETP.GTU.FTZ.AND P2, PT, |R13|, +INF , PT ;  /* 0x7f8000000d00780b */ /* 0x004fe40003f5c200 */
[----:B---3--:R-:W-:Y:S02]  /*1950*/  FSETP.GTU.FTZ.AND P0, PT, |R11|, +INF , PT ;  /* 0x7f8000000b00780b */ /* 0x008fe40003f1c200 */
[----:B----4-:R-:W-:-:S09]  /*1960*/  FMNMX.FTZ R10, R4, R11, !PT ;  /* 0x0000000b040a7209 */ /* 0x010fd20007810000 */
[----:B------:R-:W-:Y:S02]  /*1970*/  @!P2 FMNMX.FTZ R13, R10, R13, PT ;  /* 0x0000000d0a0da209 */ /* 0x000fe40003810000 */
[----:B------:R-:W-:-:S04]  /*1980*/  FSETP.GTU.FTZ.AND P2, PT, |R4|, +INF , PT ;  /* 0x7f8000000400780b */ /* 0x000fc80003f5c200 */
[----:B------:R-:W-:-:S05]  /*1990*/  @!P0 FSEL R11, R13, R4, !P2 ;  /* 0x000000040d0b8208 */ /* 0x000fca0005000000 */
[----:B------:R0:W-:Y:S04]  /*19a0*/  STG.E desc[UR4][R2.64], R11 ;  /* 0x0000000b02007986 */ /* 0x0001e8000c101904 */
.L_x_9124:
[----:B------:R-:W-:Y:S05]  /*19b0*/  BSYNC B0 ;  /* 0x0000000000007941 */ /* 0x000fea0003800000 */
.L_x_9123:
[----:B------:R-:W-:-:S13]  /*19c0*/  ISETP.GE.AND P0, PT, R9, UR6, PT ;  /* 0x0000000609007c0c */ /* 0x000fda000bf06270 */
[----:B------:R-:W-:Y:S05]  /*19d0*/  @P0 EXIT ;  /* 0x000000000000094d */ /* 0x000fea0003800000 */
[----:B------:R-:W1:Y:S01]  /*19e0*/  LDC R4, c[0x0][0x218] ;  /* 0x00008600ff047b82 */ /* 0x000e620000000800 */
[----:B------:R-:W-:Y:S01]  /*19f0*/  HFMA2.MMA R5, -RZ, RZ, 0, 0 ;  /* 0x00000000ff057435 */ /* 0x000fe200000001ff */
[----:B0-----:R-:W-:Y:S02]  /*1a00*/  CS2R R2, SRZ ;  /* 0x0000000000027805 */ /* 0x001fe4000001ff00 */
[----:B------:R-:W-:Y:S02]  /*1a10*/  MOV R0, RZ ;  /* 0x000000ff00007202 */ /* 0x000fe40000000f00 */
[----:B-1----:R-:W-:-:S13]  /*1a20*/  ISETP.NE.AND P0, PT, R4, RZ, PT ;  /* 0x000000ff0400720c */ /* 0x002fda0003f05270 */
[----:B------:R-:W-:Y:S05]  /*1a30*/  @!P0 BRA `(.L_x_9126) ;  /* 0x0000001400d48947 */ /* 0x000fea0003800000 */
[----:B------:R-:W-:Y:S01]  /*1a40*/  MOV R2, RZ ;  /* 0x000000ff00027202 */ /* 0x000fe20000000f00 */
[----:B------:R-:W-:Y:S01]  /*1a50*/  ULDC.64 UR6, c[0x0][0x220] ;  /* 0x0000880000067ab9 */ /* 0x000fe20000000a00 */
[----:B------:R-:W-:Y:S01]  /*1a60*/  MOV R3, R9 ;  /* 0x0000000900037202 */ /* 0x000fe20000000f00 */
[----:B------:R-:W-:Y:S01]  /*1a70*/  ULDC.64 UR8, c[0x0][0x350] ;  /* 0x0000d40000087ab9 */ /* 0x000fe20000000a00 */
        /* <DEDUP_REMOVED lines=369> */
.L_x_9126:
        /* <DEDUP_REMOVED lines=9> */
[----:B------:R-:W2:Y:S03]  /*3220*/  LDG.E R13, desc[UR4][R8.64] ;  /* 0x00000004080d7981 */ /* 0x000ea6000c1e1900 */
[----:B------:R-:W-:Y:S01]  /*3230*/  IADD3.X R5, RZ, UR9, RZ, P1, !PT ;  /* 0x00000009ff057c10 */ /* 0x000fe20008ffe4ff */
[----:B------:R-:W3:Y:S04]  /*3240*/  LDG.E R11, desc[UR4][R6.64] ;  /* 0x00000004060b7981 */ /* 0x000ee8000c1e1900 */
[----:B------:R-:W4:Y:S01]  /*3250*/  LDG.E R4, desc[UR4][R4.64] ;  /* 0x0000000404047981 */ /* 0x000f22000c1e1900 */
[----:B------:R-:W-:-:S04]  /*3260*/  IADD3 R2, P1, R3, UR6, RZ ;  /* 0x0000000603027c10 */ /* 0x000fc8000ff3e0ff */
[----:B------:R-:W-:Y:S02]  /*3270*/  IADD3.X R3, RZ, UR7, RZ, P1, !PT ;  /* 0x00000007ff037c10 */ /* 0x000fe40008ffe4ff */
[----:B--2---:R-:W-:Y:S02]  /*3280*/  FSETP.GTU.FTZ.AND P2, PT, |R13|, +INF , PT ;  /* 0x7f8000000d00780b */ /* 0x004fe40003f5c200 */
[----:B---3--:R-:W-:Y:S02]  /*3290*/  FSETP.GTU.FTZ.AND P0, PT, |R11|, +INF , PT ;  /* 0x7f8000000b00780b */ /* 0x008fe40003f1c200 */
[----:B----4-:R-:W-:-:S09]  /*32a0*/  FMNMX.FTZ R0, R4, R11, !PT ;  /* 0x0000000b04007209 */ /* 0x010fd20007810000 */
[----:B------:R-:W-:Y:S02]  /*32b0*/  @!P2 FMNMX.FTZ R13, R0, R13, PT ;  /* 0x0000000d000da209 */ /* 0x000fe40003810000 */
[----:B------:R-:W-:-:S04]  /*32c0*/  FSETP.GTU.FTZ.AND P2, PT, |R4|, +INF , PT ;  /* 0x7f8000000400780b */ /* 0x000fc80003f5c200 */
[----:B------:R-:W-:-:S05]  /*32d0*/  @!P0 FSEL R11, R13, R4, !P2 ;  /* 0x000000040d0b8208 */ /* 0x000fca0005000000 */
[----:B------:R-:W-:Y:S01]  /*32e0*/  STG.E desc[UR4][R2.64], R11 ;  /* 0x0000000b02007986 */ /* 0x000fe2000c101904 */
[----:B------:R-:W-:Y:S05]  /*32f0*/  EXIT ;  /* 0x000000000000794d */ /* 0x000fea0003800000 */
.L_x_9127:
        /* <DEDUP_REMOVED lines=16> */
.L_x_44454:


//--------------------- .text._ZN2at6native27unrolled_elementwise_kernelIZZZNS0_49_GLOBAL__N__657f93f7_16_TensorCompare_cu_71e06f4e17clamp_kernel_implERNS_18TensorIteratorBaseEENKUlvE_clEvENKUlvE5_clEvEUlfffE_St5arrayIPcLm4EELi4E23TrivialOffsetCalculatorILi3EjESB_ILi1EjENS0_6memory15LoadWithoutCastENSE_16StoreWithoutCastEEEviT_T0_T2_T3_T4_T5_ --------------------------
	.section	.text._ZN2at6native27unrolled_elementwise_kernelIZZZNS0_49_GLOBAL__N__657f93f7_16_TensorCompare_cu_71e06f4e17clamp_kernel_implERNS_18TensorIteratorBaseEENKUlvE_clEvENKUlvE5_clEvEUlfffE_St5arrayIPcLm4EELi4E23TrivialOffsetCalculatorILi3EjESB_ILi1EjENS0_6memory15LoadWithoutCastENSE_16StoreWithoutCastEEEviT_T0_T2_T3_T4_T5_,"ax",@progbits
	.align	128
        .global         _ZN2at6native27unrolled_elementwise_kernelIZZZNS0_49_GLOBAL__N__657f93f7_16_TensorCompare_cu_71e06f4e17clamp_kernel_implERNS_18TensorIteratorBaseEENKUlvE_clEvENKUlvE5_clEvEUlfffE_St5arrayIPcLm4EELi4E23TrivialOffsetCalculatorILi3EjESB_ILi1EjENS0_6memory15LoadWithoutCastENSE_16StoreWithoutCastEEEviT_T0_T2_T3_T4_T5_
        .type           _ZN2at6native27unrolled_elementwise_kernelIZZZNS0_49_GLOBAL__N__657f93f7_16_TensorCompare_cu_71e06f4e17clamp_kernel_implERNS_18TensorIteratorBaseEENKUlvE_clEvENKUlvE5_clEvEUlfffE_St5arrayIPcLm4EELi4E23TrivialOffsetCalculatorILi3EjESB_ILi1EjENS0_6memory15LoadWithoutCastENSE_16StoreWithoutCastEEEviT_T0_T2_T3_T4_T5_,@function
        .size           _ZN2at6native27unrolled_elementwise_kernelIZZZNS0_49_GLOBAL__N__657f93f7_16_TensorCompare_cu_71e06f4e17clamp_kernel_implERNS_18TensorIteratorBaseEENKUlvE_clEvENKUlvE5_clEvEUlfffE_St5arrayIPcLm4EELi4E23TrivialOffsetCalculatorILi3EjESB_ILi1EjENS0_6memory15LoadWithoutCastENSE_16StoreWithoutCastEEEviT_T0_T2_T3_T4_T5_,(.L_x_44455 - _ZN2at6native27unrolled_elementwise_kernelIZZZNS0_49_GLOBAL__N__657f93f7_16_TensorCompare_cu_71e06f4e17clamp_kernel_implERNS_18TensorIteratorBaseEENKUlvE_clEvENKUlvE5_clEvEUlfffE_St5arrayIPcLm4EELi4E23TrivialOffsetCalculatorILi3EjESB_ILi1EjENS0_6memory15LoadWithoutCastENSE_16StoreWithoutCastEEEviT_T0_T2_T3_T4_T5_)
        .other          _ZN2at6native27unrolled_elementwise_kernelIZZZNS0_49_GLOBAL__N__657f93f7_16_TensorCompare_cu_71e06f4e17clamp_kernel_implERNS_18TensorIteratorBaseEENKUlvE_clEvENKUlvE5_clEvEUlfffE_St5arrayIPcLm4EELi4E23TrivialOffsetCalculatorILi3EjESB_ILi1EjENS0_6memory15LoadWithoutCastENSE_16StoreWithoutCastEEEviT_T0_T2_T3_T4_T5_,@"STO_CUDA_ENTRY STV_DEFAULT"
_ZN2at6native27unrolled_elementwise_kernelIZZZNS0_49_GLOBAL__N__657f93f7_16_TensorCompare_cu_71e06f4e17clamp_kernel_implERNS_18TensorIteratorBaseEENKUlvE_clEvENKUlvE5_clEvEUlfffE_St5arrayIPcLm4EELi4E23TrivialOffsetCalculatorILi3EjESB_ILi1EjENS0_6memory15LoadWithoutCastENSE_16StoreWithoutCastEEEviT_T0_T2_T3_T4_T5_:
.text._ZN2at6native27unrolled_elementwise_kernelIZZZNS0_49_GLOBAL__N__657f93f7_16_TensorCompare_cu_71e06f4e17clamp_kernel_implERNS_18TensorIteratorBaseEENKUlvE_clEvENKUlvE5_clEvEUlfffE_St5arrayIPcLm4EELi4E23TrivialOffsetCalculatorILi3EjESB_ILi1EjENS0_6memory15LoadWithoutCastENSE_16StoreWithoutCastEEEviT_T0_T2_T3_T4_T5_:
[----:B------:R-:W-:Y:S01]  /*0000*/  LDC R1, c[0x0][0x28] ;  /* 0x00000a00ff017b82 */ /* 0x000fe20000000800 */
[----:B------:R-:W0:Y:S07]  /*0010*/  S2R R0, SR_CTAID.X ;  /* 0x0000000000007919 */ /* 0x000e2e0000002500 */
[----:B------:R-:W0:Y:S01]  /*0020*/  LDC R3, c[0x0][0x210] ;  /* 0x00008400ff037b82 */ /* 0x000e220000000800 */
[----:B------:R-:W-:Y:S01]  /*0030*/  IMAD.MOV.U32 R22, RZ, RZ, RZ ;  /* 0x000000ffff167224 */ /* 0x000fe200078e00ff */
[----:B------:R-:W-:Y:S01]  /*0040*/  ULDC.64 UR4, c[0x0][0x208] ;  /* 0x0000820000047ab9 */ /* 0x000fe20000000a00 */
[----:B------:R-:W1:Y:S01]  /*0050*/  S2R R5, SR_TID.X ;  /* 0x0000000000057919 */ /* 0x000e620000002100 */
[----:B------:R-:W-:-:S02]  /*0060*/  IMAD.MOV.U32 R20, RZ, RZ, RZ ;  /* 0x000000ffff147224 */ /* 0x000fc400078e00ff */
[----:B0-----:R-:W-:Y:S02]  /*0070*/  IMAD R2, R0, -0x200, R3 ;  /* 0xfffffe0000027824 */ /* 0x001fe400078e0203 */
[----:B-1----:R-:W-:-:S03]  /*0080*/  IMAD.MOV.U32 R23, RZ, RZ, R5 ;  /* 0x000000ffff177224 */ /* 0x002fc600078e0005 */
[----:B------:R-:W-:-:S13]  /*0090*/  ISETP.GE.AND P4, PT, R5, R2, PT ;  /* 0x000000020500720c */ /* 0x000fda0003f86270 */
[----:B------:R-:W-:Y:S01]  /*00a0*/  @!P4 IMAD R9, R0, 0x200, R23 ;  /* 0x000002000009c824 */ /* 0x000fe200078e0217 */
[----:B------:R-:W0:Y:S01]  /*00b0*/  @!P4 LDC.64 R14, c[0x0][0x230] ;  /* 0x00008c00ff0ecb82 */ /* 0x000e220000000a00 */
[----:B------:R-:W-:-:S05]  /*00c0*/  @!P4 VIADD R23, R23, 0x80 ;  /* 0x000000801717c836 */ /* 0x000fca0000000000 */
[----:B------:R-:W-:Y:S02]  /*00d0*/  ISETP.GE.AND P0, PT, R23, R2, PT ;  /* 0x000000021700720c */ /* 0x000fe40003f06270 */
[----:B------:R-:W1:Y:S08]  /*00e0*/  @!P4 LDC.64 R16, c[0x0][0x220] ;  /* 0x00008800ff10cb82 */ /* 0x000e700000000a00 */
[----:B------:R-:W2:Y:S03]  /*00f0*/  @!P4 LDC.64 R28, c[0x0][0x228] ;  /* 0x00008a00ff1ccb82 */ /* 0x000ea60000000a00 */
[----:B------:R-:W-:-:S02]  /*0100*/  @!P0 IMAD R3, R0, 0x200, R23 ;  /* 0x0000020000038824 */ /* 0x000fc400078e0217 */
[----:B------:R-:W-:-:S03]  /*0110*/  @!P0 VIADD R23, R23, 0x80 ;  /* 0x0000008017178836 */ /* 0x000fc60000000000 */
[----:B------:R-:W3:Y:S01]  /*0120*/  @!P0 LDC.64 R10, c[0x0][0x230] ;  /* 0x00008c00ff0a8b82 */ /* 0x000ee20000000a00 */
[----:B0-----:R-:W-:Y:S01]  /*0130*/  @!P4 IMAD.WIDE.U32 R14, R9, 0x4, R14 ;  /* 0x00000004090ec825 */ /* 0x001fe200078e000e */
[----:B------:R-:W-:-:S04]  /*0140*/  ISETP.GE.AND P2, PT, R23, R2, PT ;  /* 0x000000021700720c */ /* 0x000fc80003f46270 */
[----:B------:R0:W4:Y:S02]  /*0150*/  @!P4 LDG.E R22, desc[UR4][R14.64] ;  /* 0x000000040e16c981 */ /* 0x000124000c1e1900 */
[----:B------:R-:W3:Y:S01]  /*0160*/  @!P0 LDC.64 R12, c[0x0][0x220] ;  /* 0x00008800ff0c8b82 */ /* 0x000ee20000000a00 */
[----:B-1----:R-:W-:Y:S01]  /*0170*/  @!P4 IMAD.WIDE.U32 R16, R9, 0x4, R16 ;  /* 0x000000040910c825 */ /* 0x002fe200078e0010 */
[----:B------:R-:W-:-:S04]  /*0180*/  CS2R R24, SRZ ;  /* 0x0000000000187805 */ /* 0x000fc8000001ff00 */
[----:B------:R1:W4:Y:S02]  /*0190*/  @!P4 LDG.E R20, desc[UR4][R16.64] ;  /* 0x000000041014c981 */ /* 0x000324000c1e1900 */
[----:B------:R-:W1:Y:S01]  /*01a0*/  @!P0 LDC.64 R26, c[0x0][0x228] ;  /* 0x00008a00ff1a8b82 */ /* 0x000e620000000a00 */
[----:B------:R-:W-:Y:S01]  /*01b0*/  CS2R R18, SRZ ;  /* 0x0000000000127805 */ /* 0x000fe2000001ff00 */
[----:B--2---:R-:W-:-:S05]  /*01c0*/  @!P4 IMAD.WIDE.U32 R28, R9, 0x4, R28 ;  /* 0x00000004091cc825 */ /* 0x004fca00078e001c */
[----:B------:R-:W2:Y:S01]  /*01d0*/  @!P4 LDG.E R25, desc[UR4][R28.64] ;  /* 0x000000041c19c981 */ /* 0x000ea2000c1e1900 */
[----:B0-----:R-:W0:Y:S01]  /*01e0*/  @!P2 LDC.64 R14, c[0x0][0x230] ;  /* 0x00008c00ff0eab82 */ /* 0x001e220000000a00 */
[----:B---3--:R-:W-:-:S05]  /*01f0*/  @!P0 IMAD.WIDE.U32 R10, R3, 0x4, R10 ;  /* 0x00000004030a8825 */ /* 0x008fca00078e000a */
[----:B------:R3:W2:Y:S02]  /*0200*/  @!P0 LDG.E R19, desc[UR4][R10.64] ;  /* 0x000000040a138981 */ /* 0x0006a4000c1e1900 */
[----:B-1----:R-:W1:Y:S01]  /*0210*/  @!P2 LDC.64 R16, c[0x0][0x220] ;  /* 0x00008800ff10ab82 */ /* 0x002e620000000a00 */
[----:B------:R-:W-:Y:S02]  /*0220*/  IMAD.MOV.U32 R9, RZ, RZ, RZ ;  /* 0x000000ffff097224 */ /* 0x000fe400078e00ff */
[----:B------:R-:W-:Y:S02]  /*0230*/  IMAD.MOV.U32 R4, RZ, RZ, RZ ;  /* 0x000000ffff047224 */ /* 0x000fe400078e00ff */
[----:B------:R-:W-:-:S04]  /*0240*/  @!P0 IMAD.WIDE.U32 R12, R3, 0x4, R12 ;  /* 0x00000004030c8825 */ /* 0x000fc800078e000c */
[----:B------:R-:W-:Y:S01]  /*0250*/  @!P0 IMAD.WIDE.U32 R26, R3, 0x4, R26 ;  /* 0x00000004031a8825 */ /* 0x000fe200078e001a */
[----:B------:R0:W2:Y:S03]  /*0260*/  @!P0 LDG.E R9, desc[UR4][R12.64] ;  /* 0x000000040c098981 */ /* 0x0000a6000c1e1900 */
[----:B------:R-:W-:Y:S01]  /*0270*/  @!P2 IMAD R21, R0, 0x200, R23 ;  /* 0x000002000015a824 */ /* 0x000fe200078e0217 */
[----:B------:R-:W2:Y:S01]  /*0280*/  @!P0 LDG.E R4, desc[UR4][R26.64] ;  /* 0x000000041a048981 */ /* 0x000ea2000c1e1900 */
[----:B---3--:R-:W-:Y:S02]  /*0290*/  IMAD.MOV.U32 R10, RZ, RZ, RZ ;  /* 0x000000ffff0a7224 */ /* 0x008fe400078e00ff */
[C---:B0-----:R-:W-:Y:S01]  /*02a0*/  @!P2 IMAD.WIDE.U32 R14, R21.reuse, 0x4, R14 ;  /* 0x00000004150ea825 */ /* 0x041fe200078e000e */
[----:B------:R-:W0:Y:S04]  /*02b0*/  @!P2 LDC.64 R12, c[0x0][0x228] ;  /* 0x00008a00ff0cab82 */ /* 0x000e280000000a00 */
[----:B------:R-:W3:Y:S01]  /*02c0*/  @!P2 LDG.E R18, desc[UR4][R14.64] ;  /* 0x000000040e12a981 */ /* 0x000ee2000c1e1900 */
[----:B-1----:R-:W-:-:S05]  /*02d0*/  @!P2 IMAD.WIDE.U32 R16, R21, 0x4, R16 ;  /* 0x000000041510a825 */ /* 0x002fca00078e0010 */
[----:B------:R1:W3:Y:S01]  /*02e0*/  @!P2 LDG.E R10, desc[UR4][R16.64] ;  /* 0x00000004100aa981 */ /* 0x0002e2000c1e1900 */
[----:B0-----:R-:W-:-:S04]  /*02f0*/  @!P2 IMAD.WIDE.U32 R12, R21, 0x4, R12 ;  /* 0x00000004150ca825 */ /* 0x001fc800078e000c */
[----:B------:R-:W-:-:S06]  /*0300*/  IMAD.MOV.U32 R21, RZ, RZ, RZ ;  /* 0x000000ffff157224 */ /* 0x000fcc00078e00ff */
[----:B------:R0:W3:Y:S01]  /*0310*/  @!P2 LDG.E R21, desc[UR4][R12.64] ;  /* 0x000000040c15a981 */ /* 0x0000e2000c1e1900 */
[----:B------:R-:W-:-:S04]  /*0320*/  IMAD.MOV.U32 R3, RZ, RZ, R5 ;  /* 0x000000ffff037224 */ /* 0x000fc800078e0005 */
[----:B------:R-:W-:Y:S01]  /*0330*/  VIADD R11, R3, 0x80 ;  /* 0x00000080030b7836 */ /* 0x000fe20000000000 */
[----:B------:R-:W-:-:S04]  /*0340*/  PLOP3.LUT P5, PT, PT, PT, PT, 0x80, 0x0 ;  /* 0x000000000000781c */ /* 0x000fc80003faf070 */
[----:B------:R-:W-:Y:S01]  /*0350*/  ISETP.GE.AND P3, PT, R11, R2, PT ;  /* 0x000000020b00720c */ /* 0x000fe20003f66270 */
[----:B-1----:R-:W-:Y:S01]  /*0360*/  VIADD R17, R3, 0x100 ;  /* 0x0000010003117836 */ /* 0x002fe20000000000 */
[----:B------:R-:W-:Y:S01]  /*0370*/  PLOP3.LUT P1, PT, PT, PT, PT, 0x80, 0x0 ;  /* 0x000000000000781c */ /* 0x000fe20003f2f070 */
[----:B------:R-:W-:Y:S02]  /*0380*/  @!P2 VIADD R23, R23, 0x80 ;  /* 0x000000801717a836 */ /* 0x000fe40000000000 */
[----:B------:R-:W-:Y:S02]  /*0390*/  @!P4 IMAD R5, R0, 0x200, R5 ;  /* 0x000002000005c824 */ /* 0x000fe400078e0205 */
[----:B------:R-:W-:Y:S02]  /*03a0*/  IMAD.MOV.U32 R26, RZ, RZ, RZ ;  /* 0x000000ffff1a7224 */ /* 0x000fe400078e00ff */
[----:B------:R-:W-:Y:S02]  /*03b0*/  VIADD R29, R3, 0x180 ;  /* 0x00000180031d7836 */ /* 0x000fe40000000000 */
[----:B------:R-:W-:Y:S01]  /*03c0*/  @!P4 IMAD.MOV.U32 R3, RZ, RZ, R11 ;  /* 0x000000ffff03c224 */ /* 0x000fe200078e000b */
[----:B------:R-:W-:Y:S01]  /*03d0*/  BSSY B0, `(.L_x_9128) ;  /* 0x000003d000007945 */ /* 0x000fe20003800000 */
[----:B----4-:R-:W-:-:S04]  /*03e0*/  @!P4 FSETP.GTU.FTZ.AND P0, PT, |R22|, +INF , PT ;  /* 0x7f8000001600c80b */ /* 0x010fc80003f1c200 */
[----:B------:R-:W-:Y:S02]  /*03f0*/  @!P4 PLOP3.LUT P5, PT, P0, PT, PT, 0x80, 0x0 ;  /* 0x000000000000c81c */ /* 0x000fe400007af070 */
[----:B------:R-:W-:-:S04]  /*0400*/  @!P4 FSETP.GTU.FTZ.AND P6, PT, |R20|, +INF , PT ;  /* 0x7f8000001400c80b */ /* 0x000fc80003fdc200 */
[----:B------:R-:W-:Y:S02]  /*0410*/  @!P4 PLOP3.LUT P1, PT, P6, PT, PT, 0x80, 0x0 ;  /* 0x000000000000c81c */ /* 0x000fe4000372f070 */
[----:B--2---:R-:W-:Y:S02]  /*0420*/  @!P4 FMNMX.FTZ R15, R25, R20, !PT ;  /* 0x00000014190fc209 */ /* 0x004fe40007810000 */
[----:B------:R-:W-:-:S03]  /*0430*/  PLOP3.LUT P0, PT, PT, PT, PT, 0x80, 0x0 ;  /* 0x000000000000781c */ /* 0x000fc60003f0f070 */
[----:B------:R-:W-:Y:S02]  /*0440*/  @!P5 FMNMX.FTZ R22, R15, R22, PT ;  /* 0x000000160f16d209 */ /* 0x000fe40003810000 */
[----:B------:R-:W-:Y:S02]  /*0450*/  @!P3 FSETP.GTU.FTZ.AND P6, PT, |R19|, +INF , PT ;  /* 0x7f8000001300b80b */ /* 0x000fe40003fdc200 */
[----:B------:R-:W-:Y:S02]  /*0460*/  ISETP.GE.AND P5, PT, R17, R2, PT ;  /* 0x000000021100720c */ /* 0x000fe40003fa6270 */
[----:B------:R-:W-:Y:S02]  /*0470*/  @!P3 PLOP3.LUT P0, PT, P6, PT, PT, 0x80, 0x0 ;  /* 0x000000000000b81c */ /* 0x000fe4000370f070 */
[----:B------:R-:W-:-:S04]  /*0480*/  @!P4 FSETP.GTU.FTZ.AND P6, PT, |R25|, +INF , PT ;  /* 0x7f8000001900c80b */ /* 0x000fc80003fdc200 */
[----:B------:R-:W-:Y:S02]  /*0490*/  @!P1 FSEL R20, R22, R25, !P6 ;  /* 0x0000001916149208 */ /* 0x000fe40007000000 */
[----:B------:R-:W-:Y:S02]  /*04a0*/  @!P3 FSETP.GTU.FTZ.AND P1, PT, |R9|, +INF , PT ;  /* 0x7f8000000900b80b */ /* 0x000fe40003f3c200 */
[----:B------:R-:W-:-:S04]  /*04b0*/  @!P3 FMNMX.FTZ R14, R4, R9, !PT ;  /* 0x00000009040eb209 */ /* 0x000fc80007810000 */
[----:B------:R-:W-:Y:S02]  /*04c0*/  @!P0 FMNMX.FTZ R19, R14, R19, PT ;  /* 0x000000130e138209 */ /* 0x000fe40003810000 */
[----:B------:R-:W-:Y:S02]  /*04d0*/  PLOP3.LUT P0, PT, PT, PT, PT, 0x80, 0x0 ;  /* 0x000000000000781c */ /* 0x000fe40003f0f070 */
[----:B---3--:R-:W-:Y:S02]  /*04e0*/  @!P5 FSETP.GTU.FTZ.AND P2, PT, |R18|, +INF , PT ;  /* 0x7f8000001200d80b */ /* 0x008fe40003f5c200 */
[----:B------:R-:W-:Y:S02]  /*04f0*/  @!P3 PLOP3.LUT P0, PT, P1, PT, PT, 0x80, 0x0 ;  /* 0x000000000000b81c */ /* 0x000fe40000f0f070 */
[----:B------:R-:W-:Y:S02]  /*0500*/  PLOP3.LUT P1, PT, PT, PT, PT, 0x80, 0x0 ;  /* 0x000000000000781c */ /* 0x000fe40003f2f070 */
[----:B------:R-:W-:-:S02]  /*0510*/  @!P5 FSETP.GTU.FTZ.AND P6, PT, |R10|, +INF , PT ;  /* 0x7f8000000a00d80b */ /* 0x000fc40003fdc200 */
[----:B------:R-:W-:Y:S02]  /*0520*/  @!P5 PLOP3.LUT P1, PT, P2, PT, PT, 0x80, 0x0 ;  /* 0x000000000000d81c */ /* 0x000fe4000172f070 */
[----:B------:R-:W-:Y:S02]  /*0530*/  PLOP3.LUT P2, PT, PT, PT, PT, 0x80, 0x0 ;  /* 0x000000000000781c */ /* 0x000fe40003f4f070 */
[----:B------:R-:W-:Y:S02]  /*0540*/  @!P5 PLOP3.LUT P2, PT, P6, PT, PT, 0x80, 0x0 ;  /* 0x000000000000d81c */ /* 0x000fe4000374f070 */
[----:B------:R-:W-:-:S13]  /*0550*/  ISETP.GE.AND P6, PT, R23, R2, PT ;  /* 0x000000021700720c */ /* 0x000fda0003fc6270 */
[----:B0-----:R-:W0:Y:S08]  /*0560*/  @!P6 LDC.64 R12, c[0x0][0x220] ;  /* 0x00008800ff0ceb82 */ /* 0x001e300000000a00 */
[----:B------:R-:W1:Y:S08]  /*0570*/  @!P6 LDC.64 R16, c[0x0][0x228] ;  /* 0x00008a00ff10eb82 */ /* 0x000e700000000a00 */
[----:B------:R-:W2:Y:S01]  /*0580*/  @!P6 LDC.64 R14, c[0x0][0x230] ;  /* 0x00008c00ff0eeb82 */ /* 0x000ea20000000a00 */
[----:B------:R-:W-:-:S04]  /*0590*/  @!P6 IMAD R23, R0, 0x200, R23 ;  /* 0x000002000017e824 */ /* 0x000fc800078e0217 */
[----:B0-----:R-:W-:-:S04]  /*05a0*/  @!P6 IMAD.WIDE.U32 R12, R23, 0x4, R12 ;  /* 0x00000004170ce825 */ /* 0x001fc800078e000c */
[----:B------:R-:W-:Y:S01]  /*05b0*/  IMAD.MOV.U32 R25, RZ, RZ, RZ ;  /* 0x000000ffff197224 */ /* 0x000fe200078e00ff */
[----:B------:R0:W5:Y:S01]  /*05c0*/  @!P6 LDG.E R24, desc[UR4][R12.64] ;  /* 0x000000040c18e981 */ /* 0x000162000c1e1900 */
[----:B-1----:R-:W-:-:S04]  /*05d0*/  @!P6 IMAD.WIDE.U32 R16, R23, 0x4, R16 ;  /* 0x000000041710e825 */ /* 0x002fc800078e0010 */
[----:B------:R-:W-:Y:S01]  /*05e0*/  @!P4 IMAD.MOV.U32 R8, RZ, RZ, R20 ;  /* 0x000000ffff08c224 */ /* 0x000fe200078e0014 */
[----:B------:R0:W5:Y:S01]  /*05f0*/  @!P6 LDG.E R25, desc[UR4][R16.64] ;  /* 0x000000041019e981 */ /* 0x000162000c1e1900 */
[----:B--2---:R-:W-:Y:S02]  /*0600*/  @!P6 IMAD.WIDE.U32 R14, R23, 0x4, R14 ;  /* 0x00000004170ee825 */ /* 0x004fe400078e000e */
[----:B------:R-:W1:Y:S01]  /*0610*/  @!P4 LDC.64 R22, c[0x0][0x218] ;  /* 0x00008600ff16cb82 */ /* 0x000e620000000a00 */
[----:B------:R-:W-:Y:S02]  /*0620*/  @!P5 FMNMX.FTZ R27, R21, R10, !PT ;  /* 0x0000000a151bd209 */ /* 0x000fe40007810000 */
[----:B------:R0:W5:Y:S02]  /*0630*/  @!P6 LDG.E R26, desc[UR4][R14.64] ;  /* 0x000000040e1ae981 */ /* 0x000164000c1e1900 */
[----:B------:R-:W-:Y:S02]  /*0640*/  @!P1 FMNMX.FTZ R18, R27, R18, PT ;  /* 0x000000121b129209 */ /* 0x000fe40003810000 */
[----:B------:R-:W-:-:S02]  /*0650*/  ISETP.GE.AND P1, PT, R3, R2, PT ;  /* 0x000000020300720c */ /* 0x000fc40003f26270 */
[----:B------:R-:W-:Y:S01]  /*0660*/  @!P3 FSETP.GTU.FTZ.AND P6, PT, |R4|, +INF , PT ;  /* 0x7f8000000400b80b */ /* 0x000fe20003fdc200 */
[----:B-1----:R-:W-:-:S05]  /*0670*/  @!P4 IMAD.WIDE.U32 R22, R5, 0x4, R22 ;  /* 0x000000040516c825 */ /* 0x002fca00078e0016 */
[----:B------:R0:W-:Y:S01]  /*0680*/  @!P4 STG.E desc[UR4][R22.64], R8 ;  /* 0x000000081600c986 */ /* 0x0001e2000c101904 */
[----:B------:R-:W-:Y:S02]  /*0690*/  @!P0 FSEL R9, R19, R4, !P6 ;  /* 0x0000000413098208 */ /* 0x000fe40007000000 */
[----:B------:R-:W-:-:S04]  /*06a0*/  @!P5 FSETP.GTU.FTZ.AND P0, PT, |R21|, +INF , PT ;  /* 0x7f8000001500d80b */ /* 0x000fc80003f1c200 */
[----:B------:R-:W-:Y:S01]  /*06b0*/  @!P2 FSEL R10, R18, R21, !P0 ;  /* 0x00000015120aa208 */ /* 0x000fe20004000000 */
[----:B------:R-:W-:Y:S01]  /*06c0*/  @!P3 IMAD.MOV.U32 R6, RZ, RZ, R9 ;  /* 0x000000ffff06b224 */ /* 0x000fe200078e0009 */
[----:B------:R-:W-:-:S03]  /*06d0*/  ISETP.GE.AND P6, PT, R29, R2, PT ;  /* 0x000000021d00720c */ /* 0x000fc60003fc6270 */
[----:B------:R-:W-:Y:S01]  /*06e0*/  @!P5 IMAD.MOV.U32 R7, RZ, RZ, R10 ;  /* 0x000000ffff07d224 */ /* 0x000fe200078e000a */
[----:B0-----:R-:W-:Y:S09]  /*06f0*/  @P1 BRA `(.L_x_9129) ;  /* 0x0000000000281947 */ /* 0x001ff20003800000 */
        /* <DEDUP_REMOVED lines=8> */
[----:B------:R0:W-:Y:S04]  /*0780*/  STG.E desc[UR4][R4.64], R6 ;  /* 0x0000000604007986 */ /* 0x0001e8000c101904 */
[----:B------:R0:W-:Y:S02]  /*0790*/  @!P0 STG.E desc[UR4][R8.64], R7 ;  /* 0x0000000708008986 */ /* 0x0001e4000c101904 */
.L_x_9129:
[----:B------:R-:W-:Y:S05]  /*07a0*/  BSYNC B0 ;  /* 0x0000000000007941 */ /* 0x000fea0003800000 */
.L_x_9128:
[----:B------:R-:W-:Y:S02]  /*07b0*/  ISETP.GE.AND P2, PT, R3, R2, PT ;  /* 0x000000020300720c */ /* 0x000fe40003f46270 */
[----:B-----5:R-:W-:Y:S02]  /*07c0*/  @!P6 FSETP.GTU.FTZ.AND P1, PT, |R26|, +INF , PT ;  /* 0x7f8000001a00e80b */ /* 0x020fe40003f3c200 */
[----:B------:R-:W-:Y:S02]  /*07d0*/  PLOP3.LUT P0, PT, PT, PT, PT, 0x80, 0x0 ;  /* 0x000000000000781c */ /* 0x000fe40003f0f070 */
[----:B------:R-:W-:-:S07]  /*07e0*/  @!P6 PLOP3.LUT P0, PT, P1, PT, PT, 0x80, 0x0 ;  /* 0x000000000000e81c */ /* 0x000fce0000f0f070 */
[----:B------:R-:W-:Y:S06]  /*07f0*/  @P2 EXIT ;  /* 0x000000000000294d */ /* 0x000fec0003800000 */
[----:B0-----:R-:W0:Y:S01]  /*0800*/  LDC.64 R4, c[0x0][0x218] ;  /* 0x00008600ff047b82 */ /* 0x001e220000000a00 */
[----:B------:R-:W-:Y:S01]  /*0810*/  @!P6 FSETP.GTU.FTZ.AND P2, PT, |R24|, +INF , PT ;  /* 0x7f8000001800e80b */ /* 0x000fe20003f5c200 */
[----:B------:R-:W-:Y:S01]  /*0820*/  IMAD R3, R0, 0x200, R3 ;  /* 0x0000020000037824 */ /* 0x000fe200078e0203 */
[----:B------:R-:W-:Y:S02]  /*0830*/  PLOP3.LUT P1, PT, PT, PT, PT, 0x80, 0x0 ;  /* 0x000000000000781c */ /* 0x000fe40003f2f070 */
[----:B------:R-:W-:Y:S02]  /*0840*/  @!P6 PLOP3.LUT P1, PT, P2, PT, PT, 0x80, 0x0 ;  /* 0x000000000000e81c */ /* 0x000fe4000172f070 */
[----:B------:R-:W-:-:S04]  /*0850*/  @!P6 FMNMX.FTZ R7, R25, R24, !PT ;  /* 0x000000181907e209 */ /* 0x000fc80007810000 */
[----:B------:R-:W-:Y:S02]  /*0860*/  @!P0 FMNMX.FTZ R26, R7, R26, PT ;  /* 0x0000001a071a8209 */ /* 0x000fe40003810000 */
[----:B------:R-:W-:-:S05]  /*0870*/  @!P6 FSETP.GTU.FTZ.AND P0, PT, |R25|, +INF , PT ;  /* 0x7f8000001900e80b */ /* 0x000fca0003f1c200 */
[----:B------:R-:W-:-:S05]  /*0880*/  @!P1 FSEL R24, R26, R25, !P0 ;  /* 0x000000191a189208 */ /* 0x000fca0004000000 */
[----:B------:R-:W-:Y:S02]  /*0890*/  @!P6 IMAD.MOV.U32 R9, RZ, RZ, R24 ;  /* 0x000000ffff09e224 */ /* 0x000fe400078e0018 */
[----:B0-----:R-:W-:-:S05]  /*08a0*/  IMAD.WIDE.U32 R2, R3, 0x4, R4 ;  /* 0x0000000403027825 */ /* 0x001fca00078e0004 */
[----:B------:R-:W-:Y:S01]  /*08b0*/  STG.E desc[UR4][R2.64], R9 ;  /* 0x0000000902007986 */ /* 0x000fe2000c101904 */
[----:B------:R-:W-:Y:S05]  /*08c0*/  EXIT ;  /* 0x000000000000794d */ /* 0x000fea0003800000 */
.L_x_9130:
        /* <DEDUP_REMOVED lines=11> */
.L_x_44455:


//--------------------- .text._ZN2at6native29vectorized_elementwise_kernelILi2EZZZNS0_49_GLOBAL__N__657f93f7_16_TensorCompare_cu_71e06f4e17clamp_kernel_implERNS_18TensorIteratorBaseEENKUlvE_clEvENKUlvE5_clEvEUlfffE_St5arrayIPcLm4EEEEviT0_T1_ --------------------------
	.section	.text._ZN2at6native29vectorized_elementwise_kernelILi2EZZZNS0_49_GLOBAL__N__657f93f7_16_TensorCompare_cu_71e06f4e17clamp_kernel_implERNS_18TensorIteratorBaseEENKUlvE_clEvENKUlvE5_clEvEUlfffE_St5arrayIPcLm4EEEEviT0_T1_,"ax",@progbits
	.align	128
        .global         _ZN2at6native29vectorized_elementwise_kernelILi2EZZZNS0_49_GLOBAL__N__657f93f7_16_TensorCompare_cu_71e06f4e17clamp_kernel_implERNS_18TensorIteratorBaseEENKUlvE_clEvENKUlvE5_clEvEUlfffE_St5arrayIPcLm4EEEEviT0_T1_
        .type           _ZN2at6native29vectorized_elementwise_kernelILi2EZZZNS0_49_GLOBAL__N__657f93f7_16_TensorCompare_cu_71e06f4e17clamp_kernel_implERNS_18TensorIteratorBaseEENKUlvE_clEvENKUlvE5_clEvEUlfffE_St5arrayIPcLm4EEEEviT0_T1_,@function
        .size           _ZN2at6native29vectorized_elementwise_kernelILi2EZZZNS0_49_GLOBAL__N__657f93f7_16_TensorCompare_cu_71e06f4e17clamp_kernel_implERNS_18TensorIteratorBaseEENKUlvE_clEvENKUlvE5_clEvEUlfffE_St5arrayIPcLm4EEEEviT0_T1_,(.L_x_44456 - _ZN2at6native29vectorized_elementwise_kernelILi2EZZZNS0_49_GLOBAL__N__657f93f7_16_TensorCompare_cu_71e06f4e17clamp_kernel_implERNS_18TensorIteratorBaseEENKUlvE_clEvENKUlvE5_clEvEUlfffE_St5arrayIPcLm4EEEEviT0_T1_)
        .other          _ZN2at6native29vectorized_elementwise_kernelILi2EZZZNS0_49_GLOBAL__N__657f93f7_16_TensorCompare_cu_71e06f4e17clamp_kernel_implERNS_18TensorIteratorBaseEENKUlvE_clEvENKUlvE5_clEvEUlfffE_St5arrayIPcLm4EEEEviT0_T1_,@"STO_CUDA_ENTRY STV_DEFAULT"
_ZN2at6native29vectorized_elementwise_kernelILi2EZZZNS0_49_GLOBAL__N__657f93f7_16_TensorCompare_cu_71e06f4e17clamp_kernel_implERNS_18TensorIteratorBaseEENKUlvE_clEvENKUlvE5_clEvEUlfffE_St5arrayIPcLm4EEEEviT0_T1_:
.text._ZN2at6native29vectorized_elementwise_kernelILi2EZZZNS0_49_GLOBAL__N__657f93f7_16_TensorCompare_cu_71e06f4e17clamp_kernel_implERNS_18TensorIteratorBaseEENKUlvE_clEvENKUlvE5_clEvEUlfffE_St5arrayIPcLm4EEEEviT0_T1_:
        /* <DEDUP_REMOVED lines=18> */
[C---:B------:R-:W-:Y:S01]  /*0120*/  IMAD.WIDE.U32 R28, R31.reuse, 0x8, R4 ;  /* 0x000000081f1c7825 */ /* 0x040fe200078e0004 */
[----:B------:R-:W4:Y:S03]  /*0130*/  LDG.E.64 R14, desc[UR4][R32.64+0xc00] ;  /* 0x000c0004200e7981 */ /* 0x000f26000c1e1b00 */
[----:B------:R-:W-:Y:S01]  /*0140*/  IMAD.WIDE.U32 R30, R31, 0x8, R6 ;  /* 0x000000081f1e7825 */ /* 0x000fe200078e0006 */
[----:B------:R-:W5:Y:S04]  /*0150*/  LDG.E.64 R10, desc[UR4][R28.64] ;  /* 0x000000041c0a7981 */ /* 0x000f68000c1e1b00 */
[----:B------:R-:W3:Y:S04]  /*0160*/  LDG.E.64 R26, desc[UR4][R30.64] ;  /* 0x000000041e1a7981 */ /* 0x000ee8000c1e1b00 */
[----:B------:R-:W4:Y:S04]  /*0170*/  LDG.E.64 R6, desc[UR4][R28.64+0x400] ;  /* 0x000400041c067981 */ /* 0x000f28000c1e1b00 */
[----:B------:R-:W4:Y:S04]  /*0180*/  LDG.E.64 R20, desc[UR4][R30.64+0x400] ;  /* 0x000400041e147981 */ /* 0x000f28000c1e1b00 */
[----:B------:R-:W4:Y:S04]  /*0190*/  LDG.E.64 R4, desc[UR4][R32.64+0x800] ;  /* 0x0008000420047981 */ /* 0x000f28000c1e1b00 */
[----:B------:R-:W4:Y:S04]  /*01a0*/  LDG.E.64 R8, desc[UR4][R28.64+0x800] ;  /* 0x000800041c087981 */ /* 0x000f28000c1e1b00 */
[----:B------:R-:W4:Y:S04]  /*01b0*/  LDG.E.64 R12, desc[UR4][R30.64+0x800] ;  /* 0x000800041e0c7981 */ /* 0x000f28000c1e1b00 */
[----:B------:R-:W4:Y:S04]  /*01c0*/  LDG.E.64 R18, desc[UR4][R28.64+0xc00] ;  /* 0x000c00041c127981 */ /* 0x000f28000c1e1b00 */
[----:B------:R-:W4:Y:S01]  /*01d0*/  LDG.E.64 R24, desc[UR4][R30.64+0xc00] ;  /* 0x000c00041e187981 */ /* 0x000f22000c1e1b00 */
[----:B--2---:R-:W-:-:S02]  /*01e0*/  FSETP.GTU.FTZ.AND P2, PT, |R16|, +INF , PT ;  /* 0x7f8000001000780b */ /* 0x004fc40003f5c200 */
[----:B------:R-:W-:Y:S02]  /*01f0*/  FSETP.GTU.FTZ.AND P4, PT, |R17|, +INF , PT ;  /* 0x7f8000001100780b */ /* 0x000fe40003f9c200 */
[C---:B-----5:R-:W-:Y:S02]  /*0200*/  FSETP.GTU.FTZ.AND P3, PT, |R10|.reuse, +INF , PT ;  /* 0x7f8000000a00780b */ /* 0x060fe40003f7c200 */
[----:B------:R-:W-:Y:S02]  /*0210*/  FSETP.GTU.FTZ.AND P0, PT, |R11|, +INF , PT ;  /* 0x7f8000000b00780b */ /* 0x000fe40003f1c200 */
[----:B---3--:R-:W-:Y:S02]  /*0220*/  FMNMX.FTZ R3, R10, R26, !PT ;  /* 0x0000001a0a037209 */ /* 0x008fe40007810000 */
[----:B------:R-:W-:-:S03]  /*0230*/  FSETP.GTU.FTZ.AND P1, PT, |R22|, +INF , PT ;  /* 0x7f8000001600780b */ /* 0x000fc60003f3c200 */
[----:B------:R-:W-:Y:S02]  /*0240*/  @!P2 FMNMX.FTZ R16, R16, R3, PT ;  /* 0x000000031010a209 */ /* 0x000fe40003810000 */
[----:B------:R-:W-:Y:S02]  /*0250*/  FSETP.GTU.FTZ.AND P2, PT, |R26|, +INF , PT ;  /* 0x7f8000001a00780b */ /* 0x000fe40003f5c200 */
[----:B------:R-:W-:Y:S02]  /*0260*/  FMNMX.FTZ R0, R11, R27, !PT ;  /* 0x0000001b0b007209 */ /* 0x000fe40007810000 */
[----:B------:R-:W-:Y:S02]  /*0270*/  @!P3 FSEL R10, R16, R26, !P2 ;  /* 0x0000001a100ab208 */ /* 0x000fe40005000000 */
[----:B------:R-:W-:Y:S02]  /*0280*/  @!P4 FMNMX.FTZ R17, R17, R0, PT ;  /* 0x000000001111c209 */ /* 0x000fe40003810000 */
[----:B------:R-:W-:-:S02]  /*0290*/  FSETP.GTU.FTZ.AND P2, PT, |R27|, +INF , PT ;  /* 0x7f8000001b00780b */ /* 0x000fc40003f5c200 */
[C---:B----4-:R-:W-:Y:S02]  /*02a0*/  FMNMX.FTZ R3, R6.reuse, R20, !PT ;  /* 0x0000001406037209 */ /* 0x050fe40007810000 */
[----:B------:R-:W-:Y:S02]  /*02b0*/  @!P0 FSEL R11, R17, R27, !P2 ;  /* 0x0000001b110b8208 */ /* 0x000fe40005000000 */
[----:B------:R-:W-:Y:S01]  /*02c0*/  FSETP.GTU.FTZ.AND P3, PT, |R23|, +INF , PT ;  /* 0x7f8000001700780b */ /* 0x000fe20003f7c200 */
[----:B------:R-:W0:Y:S01]  /*02d0*/  S2R R27, SR_TID.X ;  /* 0x00000000001b7919 */ /* 0x000e220000002100 */
[----:B------:R-:W-:Y:S01]  /*02e0*/  FSETP.GTU.FTZ.AND P4, PT, |R6|, +INF , PT ;  /* 0x7f8000000600780b */ /* 0x000fe20003f9c200 */
[----:B------:R-:W1:Y:S01]  /*02f0*/  LDC.64 R16, c[0x0][0x218] ;  /* 0x00008600ff107b82 */ /* 0x000e620000000a00 */
[----:B------:R-:W-:Y:S02]  /*0300*/  @!P1 FMNMX.FTZ R22, R22, R3, PT ;  /* 0x0000000316169209 */ /* 0x000fe40003810000 */
[----:B------:R-:W-:-:S02]  /*0310*/  FSETP.GTU.FTZ.AND P0, PT, |R7|, +INF , PT ;  /* 0x7f8000000700780b */ /* 0x000fc40003f1c200 */
[----:B------:R-:W-:Y:S02]  /*0320*/  FSETP.GTU.FTZ.AND P1, PT, |R4|, +INF , PT ;  /* 0x7f8000000400780b */ /* 0x000fe40003f3c200 */
[----:B------:R-:W-:Y:S02]  /*0330*/  FSETP.GTU.FTZ.AND P2, PT, |R5|, +INF , PT ;  /* 0x7f8000000500780b */ /* 0x000fe40003f5c200 */
[----:B------:R-:W-:Y:S02]  /*0340*/  FSETP.GTU.FTZ.AND P5, PT, |R20|, +INF , PT ;  /* 0x7f8000001400780b */ /* 0x000fe40003fbc200 */
[----:B------:R-:W-:Y:S02]  /*0350*/  FMNMX.FTZ R0, R7, R21, !PT ;  /* 0x0000001507007209 */ /* 0x000fe40007810000 */
[----:B------:R-:W-:Y:S02]  /*0360*/  @!P4 FSEL R6, R22, R20, !P5 ;  /* 0x000000141606c208 */ /* 0x000fe40006800000 */
[----:B------:R-:W-:-:S02]  /*0370*/  @!P3 FMNMX.FTZ R23, R23, R0, PT ;  /* 0x000000001717b209 */ /* 0x000fc40003810000 */
[----:B------:R-:W-:Y:S02]  /*0380*/  FSETP.GTU.FTZ.AND P6, PT, |R21|, +INF , PT ;  /* 0x7f8000001500780b */ /* 0x000fe40003fdc200 */
[C---:B------:R-:W-:Y:S02]  /*0390*/  FSETP.GTU.FTZ.AND P5, PT, |R8|.reuse, +INF , PT ;  /* 0x7f8000000800780b */ /* 0x040fe40003fbc200 */
[----:B------:R-:W-:Y:S02]  /*03a0*/  FMNMX.FTZ R3, R8, R12, !PT ;  /* 0x0000000c08037209 */ /* 0x000fe40007810000 */
[----:B------:R-:W-:Y:S02]  /*03b0*/  FMNMX.FTZ R0, R9, R13, !PT ;  /* 0x0000000d09007209 */ /* 0x000fe40007810000 */
[----:B------:R-:W-:Y:S02]  /*03c0*/  FSETP.GTU.FTZ.AND P4, PT, |R14|, +INF , PT ;  /* 0x7f8000000e00780b */ /* 0x000fe40003f9c200 */
[----:B------:R-:W-:-:S02]  /*03d0*/  FSETP.GTU.FTZ.AND P3, PT, |R15|, +INF , PT ;  /* 0x7f8000000f00780b */ /* 0x000fc40003f7c200 */
[----:B------:R-:W-:Y:S02]  /*03e0*/  @!P0 FSEL R7, R23, R21, !P6 ;  /* 0x0000001517078208 */ /* 0x000fe40007000000 */
[----:B------:R-:W-:Y:S02]  /*03f0*/  @!P1 FMNMX.FTZ R4, R4, R3, PT ;  /* 0x0000000304049209 */ /* 0x000fe40003810000 */
[----:B------:R-:W-:Y:S02]  /*0400*/  @!P2 FMNMX.FTZ R5, R5, R0, PT ;  /* 0x000000000505a209 */ /* 0x000fe40003810000 */
[----:B------:R-:W-:Y:S02]  /*0410*/  FSETP.GTU.FTZ.AND P0, PT, |R9|, +INF , PT ;  /* 0x7f8000000900780b */ /* 0x000fe40003f1c200 */
[----:B------:R-:W-:Y:S02]  /*0420*/  FSETP.GTU.FTZ.AND P2, PT, |R18|, +INF , PT ;  /* 0x7f8000001200780b */ /* 0x000fe40003f5c200 */
[----:B------:R-:W-:-:S02]  /*0430*/  FSETP.GTU.FTZ.AND P1, PT, |R19|, +INF , PT ;  /* 0x7f8000001300780b */ /* 0x000fc40003f3c200 */
[----:B------:R-:W-:Y:S02]  /*0440*/  FSETP.GTU.FTZ.AND P6, PT, |R12|, +INF , PT ;  /* 0x7f8000000c00780b */ /* 0x000fe40003fdc200 */
[----:B------:R-:W-:Y:S02]  /*0450*/  FMNMX.FTZ R21, R18, R24, !PT ;  /* 0x0000001812157209 */ /* 0x000fe40007810000 */
[----:B------:R-:W-:Y:S01]  /*0460*/  FMNMX.FTZ R0, R19, R25, !PT ;  /* 0x0000001913007209 */ /* 0x000fe20007810000 */
[----:B-1----:R-:W-:Y:S01]  /*0470*/  IMAD.WIDE.U32 R2, R2, 0x4, R16 ;  /* 0x0000000402027825 */ /* 0x002fe200078e0010 */
[----:B------:R-:W-:Y:S02]  /*0480*/  @!P5 FSEL R8, R4, R12, !P6 ;  /* 0x0000000c0408d208 */ /* 0x000fe40007000000 */
[----:B------:R-:W-:Y:S02]  /*0490*/  @!P4 FMNMX.FTZ R14, R14, R21, PT ;  /* 0x000000150e0ec209 */ /* 0x000fe40003810000 */
[----:B------:R-:W-:-:S02]  /*04a0*/  @!P3 FMNMX.FTZ R15, R15, R0, PT ;  /* 0x000000000f0fb209 */ /* 0x000fc40003810000 */
[----:B------:R-:W-:Y:S02]  /*04b0*/  FSETP.GTU.FTZ.AND P3, PT, |R13|, +INF , PT ;  /* 0x7f8000000d00780b */ /* 0x000fe40003f7c200 */
[----:B------:R-:W-:Y:S02]  /*04c0*/  FSETP.GTU.FTZ.AND P4, PT, |R24|, +INF , PT ;  /* 0x7f8000001800780b */ /* 0x000fe40003f9c200 */
[----:B------:R-:W-:Y:S01]  /*04d0*/  FSETP.GTU.FTZ.AND P5, PT, |R25|, +INF , PT ;  /* 0x7f8000001900780b */ /* 0x000fe20003fbc200 */
[----:B0-----:R-:W-:Y:S01]  /*04e0*/  IMAD.WIDE R2, R27, 0x8, R2 ;  /* 0x000000081b027825 */ /* 0x001fe200078e0202 */
[----:B------:R-:W-:Y:S02]  /*04f0*/  @!P0 FSEL R9, R5, R13, !P3 ;  /* 0x0000000d05098208 */ /* 0x000fe40005800000 */
[----:B------:R-:W-:Y:S02]  /*0500*/  @!P2 FSEL R18, R14, R24, !P4 ;  /* 0x000000180e12a208 */ /* 0x000fe40006000000 */
[----:B------:R-:W-:Y:S01]  /*0510*/  @!P1 FSEL R19, R15, R25, !P5 ;  /* 0x000000190f139208 */ /* 0x000fe20006800000 */
[----:B------:R-:W-:Y:S04]  /*0520*/  STG.E.64 desc[UR4][R2.64], R10 ;  /* 0x0000000a02007986 */ /* 0x000fe8000c101b04 */
[----:B------:R-:W-:Y:S04]  /*0530*/  STG.E.64 desc[UR4][R2.64+0x400], R6 ;  /* 0x0004000602007986 */ /* 0x000fe8000c101b04 */
[----:B------:R-:W-:Y:S04]  /*0540*/  STG.E.64 desc[UR4][R2.64+0x800], R8 ;  /* 0x0008000802007986 */ /* 0x000fe8000c101b04 */
[----:B------:R-:W-:Y:S01]  /*0550*/  STG.E.64 desc[UR4][R2.64+0xc00], R18 ;  /* 0x000c001202007986 */ /* 0x000fe2000c101b04 */
[----:B------:R-:W-:Y:S05]  /*0560*/  EXIT ;  /* 0x000000000000794d */ /* 0x000fea0003800000 */
.L_x_9131:
[----:B------:R-:W0:Y:S01]  /*0570*/  S2R R26, SR_TID.X ;  /* 0x00000000001a7919 */ /* 0x000e220000002100 */
[----:B------:R-:W-:Y:S02]  /*0580*/  CS2R R28, SRZ ;  /* 0x00000000001c7805 */ /* 0x000fe4000001ff00 */
        /* <DEDUP_REMOVED lines=12> */
[----:B------:R-:W-:-:S04]  /*0650*/  ISETP.GE.AND P1, PT, R13, R3, PT ;  /* 0x000000030d00720c */ /* 0x000fc80003f26270 */
[----:B------:R0:W4:Y:S02]  /*0660*/  @!P5 LDG.E R29, desc[UR4][R20.64] ;  /* 0x00000004141dd981 */ /* 0x000124000c1e1900 */
[----:B------:R-:W5:Y:S01]  /*0670*/  @!P0 LDC.64 R34, c[0x0][0x220] ;  /* 0x00008800ff228b82 */ /* 0x000f620000000a00 */
[----:B------:R-:W-:Y:S02]  /*0680*/  IMAD.MOV.U32 R27, RZ, RZ, RZ ;  /* 0x000000ffff1b7224 */ /* 0x000fe400078e00ff */
[----:B-1----:R-:W-:-:S05]  /*0690*/  @!P5 IMAD.WIDE.U32 R18, R25, 0x4, R18 ;  /* 0x000000041912d825 */ /* 0x002fca00078e0012 */
[----:B------:R-:W1:Y:S01]  /*06a0*/  @!P0 LDC.64 R32, c[0x0][0x228] ;  /* 0x00008a00ff208b82 */ /* 0x000e620000000a00 */
[----:B------:R-:W-:Y:S01]  /*06b0*/  IMAD.MOV.U32 R22, RZ, RZ, RZ ;  /* 0x000000ffff167224 */ /* 0x000fe200078e00ff */
[----:B------:R0:W4:Y:S01]  /*06c0*/  @!P5 LDG.E R27, desc[UR4][R18.64] ;  /* 0x00000004121bd981 */ /* 0x000122000c1e1900 */
[----:B--2---:R-:W-:-:S04]  /*06d0*/  @!P5 IMAD.WIDE.U32 R36, R25, 0x4, R36 ;  /* 0x000000041924d825 */ /* 0x004fc800078e0024 */
[----:B------:R-:W-:Y:S01]  /*06e0*/  IMAD.MOV.U32 R31, RZ, RZ, RZ ;  /* 0x000000ffff1f7224 */ /* 0x000fe200078e00ff */
[----:B------:R-:W2:Y:S01]  /*06f0*/  @!P1 LDC.64 R16, c[0x0][0x230] ;  /* 0x00008c00ff109b82 */ /* 0x000ea20000000a00 */
[----:B---3--:R-:W-:Y:S01]  /*0700*/  @!P0 IMAD.WIDE.U32 R14, R23, 0x4, R14 ;  /* 0x00000004170e8825 */ /* 0x008fe200078e000e */
[----:B------:R-:W3:Y:S04]  /*0710*/  @!P5 LDG.E R22, desc[UR4][R36.64] ;  /* 0x000000042416d981 */ /* 0x000ee8000c1e1900 */
[----:B------:R1:W3:Y:S02]  /*0720*/  @!P0 LDG.E R31, desc[UR4][R14.64] ;  /* 0x000000040e1f8981 */ /* 0x0002e4000c1e1900 */
[----:B0-----:R-:W0:Y:S01]  /*0730*/  @!P1 LDC.64 R20, c[0x0][0x220] ;  /* 0x00008800ff149b82 */ /* 0x001e220000000a00 */
[----:B------:R-:W-:-:S02]  /*0740*/  @!P1 IMAD.IADD R25, R2, 0x1, R13 ;  /* 0x0000000102199824 */ /* 0x000fc400078e020d */
[----:B------:R-:W-:-:S05]  /*0750*/  @!P1 VIADD R13, R13, 0x80 ;  /* 0x000000800d0d9836 */ /* 0x000fca0000000000 */
[----:B------:R-:W0:Y:S01]  /*0760*/  @!P1 LDC.64 R18, c[0x0][0x228] ;  /* 0x00008a00ff129b82 */ /* 0x000e220000000a00 */
[----:B-----5:R-:W-:Y:S01]  /*0770*/  @!P0 IMAD.WIDE.U32 R34, R23, 0x4, R34 ;  /* 0x0000000417228825 */ /* 0x020fe200078e0022 */
[----:B------:R-:W-:-:S03]  /*0780*/  ISETP.GE.AND P3, PT, R13, R3, PT ;  /* 0x000000030d00720c */ /* 0x000fc60003f66270 */
[----:B-1----:R-:W-:-:S04]  /*0790*/  @!P0 IMAD.WIDE.U32 R32, R23, 0x4, R32 ;  /* 0x0000000417208825 */ /* 0x002fc800078e0020 */
[----:B------:R-:W-:Y:S02]  /*07a0*/  IMAD.MOV.U32 R23, RZ, RZ, RZ ;  /* 0x000000ffff177224 */ /* 0x000fe400078e00ff */
[----:B------:R-:W-:Y:S01]  /*07b0*/  IMAD.MOV.U32 R4, RZ, RZ, RZ ;  /* 0x000000ffff047224 */ /* 0x000fe200078e00ff */
[----:B------:R-:W-:Y:S01]  /*07c0*/  CS2R R14, SRZ ;  /* 0x00000000000e7805 */ /* 0x000fe2000001ff00 */
[C---:B--2---:R-:W-:Y:S02]  /*07d0*/  @!P1 IMAD.WIDE.U32 R16, R25.reuse, 0x4, R16 ;  /* 0x0000000419109825 */ /* 0x044fe400078e0010 */
[----:B------:R1:W2:Y:S01]  /*07e0*/  @!P0 LDG.E R23, desc[UR4][R34.64] ;  /* 0x0000000422178981 */ /* 0x0002a2000c1e1900 */
[----:B------:R-:W5:Y:S03]  /*07f0*/  @!P3 LDC.64 R36, c[0x0][0x220] ;  /* 0x00008800ff24bb82 */ /* 0x000f660000000a00 */
[----:B------:R-:W2:Y:S04]  /*0800*/  @!P0 LDG.E R4, desc[UR4][R32.64] ;  /* 0x0000000420048981 */ /* 0x000ea8000c1e1900 */
[----:B------:R1:W2:Y:S01]  /*0810*/  @!P1 LDG.E R15, desc[UR4][R16.64] ;  /* 0x00000004100f9981 */ /* 0x0002a2000c1e1900 */
[C---:B0-----:R-:W-:Y:S01]  /*0820*/  @!P1 IMAD.WIDE.U32 R20, R25.reuse, 0x4, R20 ;  /* 0x0000000419149825 */ /* 0x041fe200078e0014 */
[----:B-1----:R-:W0:Y:S03]  /*0830*/  @!P3 LDC.64 R34, c[0x0][0x228] ;  /* 0x00008a00ff22bb82 */ /* 0x002e260000000a00 */
[----:B------:R-:W-:-:S05]  /*0840*/  @!P1 IMAD.WIDE.U32 R18, R25, 0x4, R18 ;  /* 0x0000000419129825 */ /* 0x000fca00078e0012 */
[----:B------:R-:W1:Y:S01]  /*0850*/  @!P3 LDC.64 R16, c[0x0][0x230] ;  /* 0x00008c00ff10bb82 */ /* 0x000e620000000a00 */
[----:B------:R-:W-:Y:S01]  /*0860*/  IMAD.MOV.U32 R25, RZ, RZ, RZ ;  /* 0x000000ffff197224 */ /* 0x000fe200078e00ff */
[----:B------:R-:W2:Y:S05]  /*0870*/  @!P1 LDG.E R14, desc[UR4][R18.64] ;  /* 0x00000004120e9981 */ /* 0x000eaa000c1e1900 */
[----:B------:R0:W2:Y:S01]  /*0880*/  @!P1 LDG.E R25, desc[UR4][R20.64] ;  /* 0x0000000414199981 */ /* 0x0000a2000c1e1900 */
[----:B------:R-:W-:Y:S02]  /*0890*/  @!P3 IMAD.IADD R33, R2, 0x1, R13 ;  /* 0x000000010221b824 */ /* 0x000fe400078e020d */
[----:B------:R-:W-:-:S02]  /*08a0*/  IMAD.MOV.U32 R12, RZ, RZ, RZ ;  /* 0x000000ffff0c7224 */ /* 0x000fc400078e00ff */
[----:B------:R-:W-:Y:S02]  /*08b0*/  @!P3 VIADD R13, R13, 0x80 ;  /* 0x000000800d0db836 */ /* 0x000fe40000000000 */
[----:B-1----:R-:W-:-:S03]  /*08c0*/  @!P3 IMAD.WIDE.U32 R16, R33, 0x4, R16 ;  /* 0x000000042110b825 */ /* 0x002fc600078e0010 */
[----:B------:R-:W-:Y:S02]  /*08d0*/  ISETP.GE.AND P2, PT, R13, R3, PT ;  /* 0x000000030d00720c */ /* 0x000fe40003f46270 */
[----:B------:R1:W2:Y:S01]  /*08e0*/  @!P3 LDG.E R12, desc[UR4][R16.64] ;  /* 0x00000004100cb981 */ /* 0x0002a2000c1e1900 */
[----:B-----5:R-:W-:-:S04]  /*08f0*/  @!P3 IMAD.WIDE.U32 R36, R33, 0x4, R36 ;  /* 0x000000042124b825 */ /* 0x020fc800078e0024 */
[----:B0-----:R-:W-:-:S04]  /*0900*/  @!P3 IMAD.WIDE.U32 R34, R33, 0x4, R34 ;  /* 0x000000042122b825 */ /* 0x001fc800078e0022 */
[----:B------:R-:W-:Y:S02]  /*0910*/  IMAD.MOV.U32 R0, RZ, RZ, RZ ;  /* 0x000000ffff007224 */ /* 0x000fe400078e00ff */
[----:B------:R-:W0:Y:S01]  /*0920*/  @!P2 LDC.64 R20, c[0x0][0x230] ;  /* 0x00008c00ff14ab82 */ /* 0x000e220000000a00 */
[----:B------:R-:W-:-:S03]  /*0930*/  IMAD.MOV.U32 R33, RZ, RZ, RZ ;  /* 0x000000ffff217224 */ /* 0x000fc600078e00ff */
[----:B------:R-:W5:Y:S04]  /*0940*/  @!P3 LDG.E R0, desc[UR4][R36.64] ;  /* 0x000000042400b981 */ /* 0x000f68000c1e1900 */
[----:B------:R-:W0:Y:S01]  /*0950*/  @!P2 LDC.64 R18, c[0x0][0x220] ;  /* 0x00008800ff12ab82 */ /* 0x000e220000000a00 */
[----:B------:R0:W5:Y:S07]  /*0960*/  @!P3 LDG.E R33, desc[UR4][R34.64] ;  /* 0x000000042221b981 */ /* 0x00016e000c1e1900 */
[----:B-1----:R-:W1:Y:S01]  /*0970*/  @!P2 LDC.64 R16, c[0x0][0x228] ;  /* 0x00008a00ff10ab82 */ /* 0x002e620000000a00 */
[----:B------:R-:W-:-:S04]  /*0980*/  @!P2 IMAD.IADD R30, R2, 0x1, R13 ;  /* 0x00000001021ea824 */ /* 0x000fc800078e020d */
[----:B0-----:R-:W-:-:S05]  /*0990*/  @!P2 IMAD.WIDE.U32 R20, R30, 0x4, R20 ;  /* 0x000000041e14a825 */ /* 0x001fca00078e0014 */
[----:B------:R-:W5:Y:S01]  /*09a0*/  @!P2 LDG.E R28, desc[UR4][R20.64] ;  /* 0x00000004141ca981 */ /* 0x000f62000c1e1900 */
[----:B------:R-:W-:Y:S02]  /*09b0*/  IMAD.MOV.U32 R35, RZ, RZ, RZ ;  /* 0x000000ffff237224 */ /* 0x000fe400078e00ff */
[----:B------:R-:W-:-:S04]  /*09c0*/  @!P2 IMAD.WIDE.U32 R18, R30, 0x4, R18 ;  /* 0x000000041e12a825 */ /* 0x000fc800078e0012 */
[----:B-1----:R-:W-:-:S04]  /*09d0*/  @!P2 IMAD.WIDE.U32 R16, R30, 0x4, R16 ;  /* 0x000000041e10a825 */ /* 0x002fc800078e0010 */
[----:B------:R-:W-:Y:S01]  /*09e0*/  IMAD.MOV.U32 R30, RZ, RZ, RZ ;  /* 0x000000ffff1e7224 */ /* 0x000fe200078e00ff */
[----:B------:R-:W5:Y:S05]  /*09f0*/  @!P2 LDG.E R35, desc[UR4][R16.64] ;  /* 0x000000041023a981 */ /* 0x000f6a000c1e1900 */
[----:B------:R0:W5:Y:S01]  /*0a00*/  @!P2 LDG.E R30, desc[UR4][R18.64] ;  /* 0x00000004121ea981 */ /* 0x000162000c1e1900 */
[----:B------:R-:W-:Y:S01]  /*0a10*/  VIADD R32, R26, 0x80 ;  /* 0x000000801a207836 */ /* 0x000fe20000000000 */
[----:B------:R-:W-:-:S04]  /*0a20*/  PLOP3.LUT P1, PT, PT, PT, PT, 0x80, 0x0 ;  /* 0x000000000000781c */ /* 0x000fc80003f2f070 */
[----:B------:R-:W-:Y:S02]  /*0a30*/  ISETP.GE.AND P6, PT, R32, R3, PT ;  /* 0x000000032000720c */ /* 0x000fe40003fc6270 */
[----:B------:R-:W-:Y:S01]  /*0a40*/  PLOP3.LUT P3, PT, PT, PT, PT, 0x80, 0x0 ;  /* 0x000000000000781c */ /* 0x000fe20003f6f070 */
[----:B0-----:R-:W-:Y:S02]  /*0a50*/  VIADD R18, R26, 0x100 ;  /* 0x000001001a127836 */ /* 0x001fe40000000000 */
[----:B------:R-:W-:Y:S01]  /*0a60*/  @!P2 VIADD R13, R13, 0x80 ;  /* 0x000000800d0da836 */ /* 0x000fe20000000000 */
[----:B------:R-:W-:Y:S02]  /*0a70*/  PLOP3.LUT P2, PT, PT, PT, PT, 0x80, 0x0 ;  /* 0x000000000000781c */ /* 0x000fe40003f4f070 */
[----:B----4-:R-:W-:-:S04]  /*0a80*/  @!P5 FSETP.GTU.FTZ.AND P0, PT, |R29|, +INF , PT ;  /* 0x7f8000001d00d80b */ /* 0x010fc80003f1c200 */
[----:B------:R-:W-:Y:S02]  /*0a90*/  @!P5 PLOP3.LUT P1, PT, P0, PT, PT, 0x80, 0x0 ;  /* 0x000000000000d81c */ /* 0x000fe4000072f070 */
[----:B------:R-:W-:-:S04]  /*0aa0*/  @!P5 FSETP.GTU.FTZ.AND P0, PT, |R27|, +INF , PT ;  /* 0x7f8000001b00d80b */ /* 0x000fc80003f1c200 */
[----:B------:R-:W-:Y:S02]  /*0ab0*/  @!P5 PLOP3.LUT P3, PT, P0, PT, PT, 0x80, 0x0 ;  /* 0x000000000000d81c */ /* 0x000fe4000076f070 */
[----:B---3--:R-:W-:Y:S02]  /*0ac0*/  @!P5 FMNMX.FTZ R16, R22, R27, !PT ;  /* 0x0000001b1610d209 */ /* 0x008fe40007810000 */
[----:B------:R-:W-:Y:S02]  /*0ad0*/  @!P6 FSETP.GTU.FTZ.AND P4, PT, |R31|, +INF , PT ;  /* 0x7f8000001f00e80b */ /* 0x000fe40003f9c200 */
[----:B------:R-:W-:Y:S02]  /*0ae0*/  PLOP3.LUT P0, PT, PT, PT, PT, 0x80, 0x0 ;  /* 0x000000000000781c */ /* 0x000fe40003f0f070 */
[----:B------:R-:W-:Y:S02]  /*0af0*/  @!P1 FMNMX.FTZ R29, R16, R29, PT ;  /* 0x0000001d101d9209 */ /* 0x000fe40003810000 */
[----:B------:R-:W-:-:S02]  /*0b00*/  @!P6 PLOP3.LUT P0, PT, P4, PT, PT, 0x80, 0x0 ;  /* 0x000000000000e81c */ /* 0x000fc4000270f070 */
[-C--:B------:R-:W-:Y:S02]  /*0b10*/  ISETP.GE.AND P1, PT, R18, R3.reuse, PT ;  /* 0x000000031200720c */ /* 0x080fe40003f26270 */
[----:B------:R-:W-:Y:S02]  /*0b20*/  @!P5 FSETP.GTU.FTZ.AND P4, PT, |R22|, +INF , PT ;  /* 0x7f8000001600d80b */ /* 0x000fe40003f9c200 */
[----:B------:R-:W-:Y:S02]  /*0b30*/  P2R R18, PR, RZ, 0x20 ;  /* 0x00000020ff127803 */ /* 0x000fe40000000000 */
[----:B------:R-:W-:Y:S02]  /*0b40*/  ISETP.GE.AND P5, PT, R32, R3, PT ;  /* 0x000000032000720c */ /* 0x000fe40003fa6270 */
[----:B------:R-:W-:-:S11]  /*0b50*/  @!P3 FSEL R27, R29, R22, !P4 ;  /* 0x000000161d1bb208 */ /* 0x000fd60006000000 */
[----:B--2---:R-:W-:Y:S02]  /*0b60*/  @!P5 FSETP.GTU.FTZ.AND P3, PT, |R23|, +INF , PT ;  /* 0x7f8000001700d80b */ /* 0x004fe40003f7c200 */
[----:B------:R-:W-:-:S04]  /*0b70*/  @!P5 FMNMX.FTZ R16, R4, R23, !PT ;  /* 0x000000170410d209 */ /* 0x000fc80007810000 */
[----:B------:R-:W-:Y:S02]  /*0b80*/  @!P0 FMNMX.FTZ R31, R16, R31, PT ;  /* 0x0000001f101f8209 */ /* 0x000fe40003810000 */
[----:B------:R-:W-:Y:S02]  /*0b90*/  PLOP3.LUT P0, PT, PT, PT, PT, 0x80, 0x0 ;  /* 0x000000000000781c */ /* 0x000fe40003f0f070 */
[----:B------:R-:W-:Y:S02]  /*0ba0*/  @!P1 FSETP.GTU.FTZ.AND P4, PT, |R15|, +INF , PT ;  /* 0x7f8000000f00980b */ /* 0x000fe40003f9c200 */
[----:B------:R-:W-:Y:S02]  /*0bb0*/  @!P5 PLOP3.LUT P0, PT, P3, PT, PT, 0x80, 0x0 ;  /* 0x000000000000d81c */ /* 0x000fe40001f0f070 */
[----:B------:R-:W-:Y:S02]  /*0bc0*/  PLOP3.LUT P3, PT, PT, PT, PT, 0x80, 0x0 ;  /* 0x000000000000781c */ /* 0x000fe40003f6f070 */
[----:B------:R-:W-:-:S02]  /*0bd0*/  @!P1 PLOP3.LUT P3, PT, P4, PT, PT, 0x80, 0x0 ;  /* 0x000000000000981c */ /* 0x000fc4000276f070 */
[----:B------:R-:W-:Y:S02]  /*0be0*/  @!P5 FSETP.GTU.FTZ.AND P4, PT, |R4|, +INF , PT ;  /* 0x7f8000000400d80b */ /* 0x000fe40003f9c200 */
[----:B------:R-:W-:-:S05]  /*0bf0*/  @!P1 FMNMX.FTZ R16, R14, R25, !PT ;  /* 0x000000190e109209 */ /* 0x000fca0007810000 */
[----:B------:R-:W-:Y:S01]  /*0c00*/  @!P0 FSEL R23, R31, R4, !P4 ;  /* 0x000000041f178208 */ /* 0x000fe20006000000 */
[----:B------:R-:W-:Y:S01]  /*0c10*/  VIADD R4, R26, 0x180 ;  /* 0x000001801a047836 */ /* 0x000fe20000000000 */
[----:B------:R-:W-:Y:S02]  /*0c20*/  @!P1 FSETP.GTU.FTZ.AND P0, PT, |R25|, +INF , PT ;  /* 0x7f8000001900980b */ /* 0x000fe40003f1c200 */
[----:B------:R-:W-:Y:S02]  /*0c30*/  @!P3 FMNMX.FTZ R15, R16, R15, PT ;  /* 0x0000000f100fb209 */ /* 0x000fe40003810000 */
[----:B------:R-:W-:Y:S02]  /*0c40*/  PLOP3.LUT P3, PT, PT, PT, PT, 0x80, 0x0 ;  /* 0x000000000000781c */ /* 0x000fe40003f6f070 */
[----:B------:R-:W-:Y:S02]  /*0c50*/  @!P1 PLOP3.LUT P3, PT, P0, PT, PT, 0x80, 0x0 ;  /* 0x000000000000981c */ /* 0x000fe4000076f070 */
[----:B------:R-:W-:-:S02]  /*0c60*/  ISETP.GE.AND P0, PT, R4, R3, PT ;  /* 0x000000030400720c */ /* 0x000fc40003f06270 */
[----:B------:R-:W-:-:S09]  /*0c70*/  @!P1 FSETP.GTU.FTZ.AND P4, PT, |R14|, +INF , PT ;  /* 0x7f8000000e00980b */ /* 0x000fd20003f9c200 */
[----:B------:R-:W-:Y:S02]  /*0c80*/  @!P3 FSEL R25, R15, R14, !P4 ;  /* 0x0000000e0f19b208 */ /* 0x000fe40006000000 */
[----:B------:R-:W-:Y:S02]  /*0c90*/  @!P0 FSETP.GTU.FTZ.AND P4, PT, |R12|, +INF , PT ;  /* 0x7f8000000c00880b */ /* 0x000fe40003f9c200 */
[----:B------:R-:W-:Y:S02]  /*0ca0*/  PLOP3.LUT P3, PT, PT, PT, PT, 0x80, 0x0 ;  /* 0x000000000000781c */ /* 0x000fe40003f6f070 */
[----:B------:R-:W-:Y:S02]  /*0cb0*/  @!P0 PLOP3.LUT P3, PT, P4, PT, PT, 0x80, 0x0 ;  /* 0x000000000000881c */ /* 0x000fe4000276f070 */
[----:B-----5:R-:W-:Y:S02]  /*0cc0*/  @!P0 FSETP.GTU.FTZ.AND P4, PT, |R0|, +INF , PT ;  /* 0x7f8000000000880b */ /* 0x020fe40003f9c200 */
[----:B------:R-:W-:-:S09]  /*0cd0*/  @!P0 FMNMX.FTZ R15, R33, R0, !PT ;  /* 0x00000000210f8209 */ /* 0x000fd20007810000 */
[----:B------:R-:W-:Y:S02]  /*0ce0*/  @!P3 FMNMX.FTZ R12, R15, R12, PT ;  /* 0x0000000c0f0cb209 */ /* 0x000fe40003810000 */
[----:B------:R-:W-:Y:S02]  /*0cf0*/  PLOP3.LUT P3, PT, PT, PT, PT, 0x80, 0x0 ;  /* 0x000000000000781c */ /* 0x000fe40003f6f070 */
[----:B------:R-:W-:Y:S01]  /*0d00*/  @!P0 PLOP3.LUT P3, PT, P4, PT, PT, 0x80, 0x0 ;  /* 0x000000000000881c */ /* 0x000fe2000276f070 */
[----:B------:R-:W-:Y:S01]  /*0d10*/  VIADD R14, R26, 0x200 ;  /* 0x000002001a0e7836 */ /* 0x000fe20000000000 */
[----:B------:R-:W-:-:S11]  /*0d20*/  @!P0 FSETP.GTU.FTZ.AND P4, PT, |R33|, +INF , PT ;  /* 0x7f8000002100880b */ /* 0x000fd60003f9c200 */
[----:B------:R-:W-:Y:S02]  /*0d30*/  @!P3 FSEL R0, R12, R33, !P4 ;  /* 0x000000210c00b208 */ /* 0x000fe40006000000 */
[----:B------:R-:W-:-:S13]  /*0d40*/  ISETP.GE.AND P4, PT, R14, R3, PT ;  /* 0x000000030e00720c */ /* 0x000fda0003f86270 */
[----:B------:R-:W-:-:S04]  /*0d50*/  @!P4 FSETP.GTU.FTZ.AND P3, PT, |R28|, +INF , PT ;  /* 0x7f8000001c00c80b */ /* 0x000fc80003f7c200 */
[----:B------:R-:W-:Y:S02]  /*0d60*/  @!P4 PLOP3.LUT P2, PT, P3, PT, PT, 0x80, 0x0 ;  /* 0x000000000000c81c */ /* 0x000fe40001f4f070 */
[----:B------:R-:W-:Y:S02]  /*0d70*/  @!P4 FMNMX.FTZ R15, R35, R30, !PT ;  /* 0x0000001e230fc209 */ /* 0x000fe40007810000 */
[----:B------:R-:W-:-:S09]  /*0d80*/  @!P4 FSETP.GTU.FTZ.AND P3, PT, |R30|, +INF , PT ;  /* 0x7f8000001e00c80b */ /* 0x000fd20003f7c200 */
[----:B------:R-:W-:Y:S02]  /*0d90*/  @!P2 FMNMX.FTZ R28, R15, R28, PT ;  /* 0x0000001c0f1ca209 */ /* 0x000fe40003810000 */
[----:B------:R-:W-:Y:S02]  /*0da0*/  PLOP3.LUT P2, PT, PT, PT, PT, 0x80, 0x0 ;  /* 0x000000000000781c */ /* 0x000fe40003f4f070 */
[----:B------:R-:W-:Y:S02]  /*0db0*/  @!P4 PLOP3.LUT P2, PT, P3, PT, PT, 0x80, 0x0 ;  /* 0x000000000000c81c */ /* 0x000fe40001f4f070 */
[----:B------:R-:W-:-:S11]  /*0dc0*/  @!P4 FSETP.GTU.FTZ.AND P3, PT, |R35|, +INF , PT ;  /* 0x7f8000002300c80b */ /* 0x000fd60003f7c200 */
[----:B------:R-:W-:Y:S02]  /*0dd0*/  @!P2 FSEL R30, R28, R35, !P3 ;  /* 0x000000231c1ea208 */ /* 0x000fe40005800000 */
[----:B------:R-:W-:-:S13]  /*0de0*/  ISETP.GE.AND P2, PT, R13, R3, PT ;  /* 0x000000030d00720c */ /* 0x000fda0003f46270 */
[----:B------:R-:W0:Y:S01]  /*0df0*/  @!P2 LDC.64 R16, c[0x0][0x220] ;  /* 0x00008800ff10ab82 */ /* 0x000e220000000a00 */
[----:B------:R-:W-:Y:S02]  /*0e00*/  VIADD R14, R26, 0x280 ;  /* 0x000002801a0e7836 */ /* 0x000fe40000000000 */
[----:B------:R-:W-:-:S03]  /*0e10*/  @!P2 IMAD.IADD R21, R2, 0x1, R13 ;  /* 0x000000010215a824 */ /* 0x000fc600078e020d */
[----:B------:R-:W-:Y:S02]  /*0e20*/  ISETP.GE.AND P3, PT, R14, R3, PT ;  /* 0x000000030e00720c */ /* 0x000fe40003f66270 */
[----:B------:R-:W1:Y:S01]  /*0e30*/  @!P2 LDC.64 R14, c[0x0][0x230] ;  /* 0x00008c00ff0eab82 */ /* 0x000e620000000a00 */
[----:B------:R-:W-:Y:S02]  /*0e40*/  IMAD.MOV.U32 R12, RZ, RZ, RZ ;  /* 0x000000ffff0c7224 */ /* 0x000fe400078e00ff */
[----:B0-----:R-:W-:-:S05]  /*0e50*/  @!P2 IMAD.WIDE.U32 R16, R21, 0x4, R16 ;  /* 0x000000041510a825 */ /* 0x001fca00078e0010 */
[----:B------:R0:W2:Y:S02]  /*0e60*/  @!P2 LDG.E R12, desc[UR4][R16.64] ;  /* 0x00000004100ca981 */ /* 0x0000a4000c1e1900 */
[----:B0-----:R-:W0:Y:S01]  /*0e70*/  @!P2 LDC.64 R16, c[0x0][0x228] ;  /* 0x00008a00ff10ab82 */ /* 0x001e220000000a00 */
[----:B------:R-:W-:Y:S02]  /*0e80*/  IMAD.MOV.U32 R28, RZ, RZ, RZ ;  /* 0x000000ffff1c7224 */ /* 0x000fe400078e00ff */
[----:B-1----:R-:W-:-:S05]  /*0e90*/  @!P2 IMAD.WIDE.U32 R14, R21, 0x4, R14 ;  /* 0x00000004150ea825 */ /* 0x002fca00078e000e */
[----:B------:R-:W3:Y:S01]  /*0ea0*/  @!P2 LDG.E R28, desc[UR4][R14.64] ;  /* 0x000000040e1ca981 */ /* 0x000ee2000c1e1900 */
[----:B0-----:R-:W-:-:S04]  /*0eb0*/  @!P2 IMAD.WIDE.U32 R16, R21, 0x4, R16 ;  /* 0x000000041510a825 */ /* 0x001fc800078e0010 */
[----:B------:R-:W-:-:S06]  /*0ec0*/  IMAD.MOV.U32 R21, RZ, RZ, RZ ;  /* 0x000000ffff157224 */ /* 0x000fcc00078e00ff */
[----:B------:R0:W4:Y:S01]  /*0ed0*/  @!P2 LDG.E R21, desc[UR4][R16.64] ;  /* 0x000000041015a981 */ /* 0x000122000c1e1900 */
[----:B------:R-:W-:Y:S02]  /*0ee0*/  P2R R4, PR, RZ, 0x2 ;  /* 0x00000002ff047803 */ /* 0x000fe40000000000 */
[----:B------:R-:W-:Y:S02]  /*0ef0*/  P2R R20, PR, RZ, 0x1 ;  /* 0x00000001ff147803 */ /* 0x000fe40000000000 */
[----:B------:R-:W-:Y:S02]  /*0f00*/  PLOP3.LUT P0, PT, PT, PT, PT, 0x80, 0x0 ;  /* 0x000000000000781c */ /* 0x000fe40003f0f070 */
[----:B------:R-:W-:Y:S02]  /*0f10*/  P2R R19, PR, RZ, 0x20 ;  /* 0x00000020ff137803 */ /* 0x000fe40000000000 */
[----:B------:R-:W-:Y:S01]  /*0f20*/  PLOP3.LUT P6, PT, PT, PT, PT, 0x80, 0x0 ;  /* 0x000000000000781c */ /* 0x000fe20003fcf070 */
[----:B------:R-:W-:-:S02]  /*0f30*/  @!P2 VIADD R13, R13, 0x80 ;  /* 0x000000800d0da836 */ /* 0x000fc40000000000 */
[----:B0-----:R-:W-:-:S05]  /*0f40*/  VIADD R16, R26, 0x300 ;  /* 0x000003001a107836 */ /* 0x001fca0000000000 */
[----:B------:R-:W-:Y:S01]  /*0f50*/  ISETP.GE.AND P2, PT, R16, R3, PT ;  /* 0x000000031000720c */ /* 0x000fe20003f46270 */
[----:B------:R-:W-:Y:S01]  /*0f60*/  IMAD.MOV.U32 R31, RZ, RZ, RZ ;  /* 0x000000ffff1f7224 */ /* 0x000fe200078e00ff */
[----:B--2---:R-:W-:-:S04]  /*0f70*/  @!P3 FSETP.GTU.FTZ.AND P5, PT, |R12|, +INF , PT ;  /* 0x7f8000000c00b80b */ /* 0x004fc80003fbc200 */
[----:B------:R-:W-:Y:S02]  /*0f80*/  @!P3 PLOP3.LUT P6, PT, P5, PT, PT, 0x80, 0x0 ;  /* 0x000000000000b81c */ /* 0x000fe40002fcf070 */
[----:B---3--:R-:W-:-:S04]  /*0f90*/  @!P3 FSETP.GTU.FTZ.AND P1, PT, |R28|, +INF , PT ;  /* 0x7f8000001c00b80b */ /* 0x008fc80003f3c200 */
[----:B------:R-:W-:Y:S02]  /*0fa0*/  @!P3 PLOP3.LUT P0, PT, P1, PT, PT, 0x80, 0x0 ;  /* 0x000000000000b81c */ /* 0x000fe40000f0f070 */
[----:B----4-:R-:W-:-:S11]  /*0fb0*/  @!P3 FMNMX.FTZ R22, R21, R12, !PT ;  /* 0x0000000c1516b209 */ /* 0x010fd60007810000 */
[----:B------:R-:W-:Y:S02]  /*0fc0*/  @!P0 FMNMX.FTZ R28, R22, R28, PT ;  /* 0x0000001c161c8209 */ /* 0x000fe40003810000 */
[----:B------:R-:W-:-:S04]  /*0fd0*/  @!P3 FSETP.GTU.FTZ.AND P0, PT, |R21|, +INF , PT ;  /* 0x7f8000001500b80b */ /* 0x000fc80003f1c200 */
[----:B------:R-:W-:Y:S02]  /*0fe0*/  @!P6 FSEL R12, R28, R21, !P0 ;  /* 0x000000151c0ce208 */ /* 0x000fe40004000000 */
[----:B------:R-:W-:-:S13]  /*0ff0*/  ISETP.GE.AND P6, PT, R13, R3, PT ;  /* 0x000000030d00720c */ /* 0x000fda0003fc6270 */
[----:B------:R-:W0:Y:S08]  /*1000*/  @!P6 LDC.64 R14, c[0x0][0x220] ;  /* 0x00008800ff0eeb82 */ /* 0x000e300000000a00 */
[----:B------:R-:W1:Y:S01]  /*1010*/  @!P6 LDC.64 R16, c[0x0][0x230] ;  /* 0x00008c00ff10eb82 */ /* 0x000e620000000a00 */
[----:B------:R-:W-:Y:S02]  /*1020*/  @!P6 IMAD.IADD R29, R2, 0x1, R13 ;  /* 0x00000001021de824 */ /* 0x000fe400078e020d */
[----:B------:R-:W-:-:S02]  /*1030*/  IMAD.MOV.U32 R21, RZ, RZ, RZ ;  /* 0x000000ffff157224 */ /* 0x000fc400078e00ff */
[----:B0-----:R-:W-:-:S05]  /*1040*/  @!P6 IMAD.WIDE.U32 R14, R29, 0x4, R14 ;  /* 0x000000041d0ee825 */ /* 0x001fca00078e000e */
[----:B------:R0:W2:Y:S01]  /*1050*/  @!P6 LDG.E R21, desc[UR4][R14.64] ;  /* 0x000000040e15e981 */ /* 0x0000a2000c1e1900 */
[----:B-1----:R-:W-:-:S05]  /*1060*/  @!P6 IMAD.WIDE.U32 R16, R29, 0x4, R16 ;  /* 0x000000041d10e825 */ /* 0x002fca00078e0010 */
[----:B------:R-:W3:Y:S01]  /*1070*/  @!P6 LDG.E R31, desc[UR4][R16.64] ;  /* 0x00000004101fe981 */ /* 0x000ee2000c1e1900 */
[----:B0-----:R-:W0:Y:S01]  /*1080*/  @!P6 LDC.64 R14, c[0x0][0x228] ;  /* 0x00008a00ff0eeb82 */ /* 0x001e220000000a00 */
[----:B------:R-:W-:Y:S02]  /*1090*/  PLOP3.LUT P1, PT, PT, PT, PT, 0x80, 0x0 ;  /* 0x000000000000781c */ /* 0x000fe40003f2f070 */
[----:B------:R-:W-:Y:S01]  /*10a0*/  PLOP3.LUT P5, PT, PT, PT, PT, 0x80, 0x0 ;  /* 0x000000000000781c */ /* 0x000fe20003faf070 */
[----:B0-----:R-:W-:Y:S01]  /*10b0*/  @!P6 IMAD.WIDE.U32 R14, R29, 0x4, R14 ;  /* 0x000000041d0ee825 */ /* 0x001fe200078e000e */
[----:B--2---:R-:W-:-:S04]  /*10c0*/  @!P2 FSETP.GTU.FTZ.AND P0, PT, |R21|, +INF , PT ;  /* 0x7f8000001500a80b */ /* 0x004fc80003f1c200 */
[----:B------:R-:W-:Y:S02]  /*10d0*/  @!P2 PLOP3.LUT P1, PT, P0, PT, PT, 0x80, 0x0 ;  /* 0x000000000000a81c */ /* 0x000fe4000072f070 */
[----:B---3--:R-:W-:-:S04]  /*10e0*/  @!P2 FSETP.GTU.FTZ.AND P0, PT, |R31|, +INF , PT ;  /* 0x7f8000001f00a80b */ /* 0x008fc80003f1c200 */
[----:B------:R-:W-:Y:S02]  /*10f0*/  @!P2 PLOP3.LUT P5, PT, P0, PT, PT, 0x80, 0x0 ;  /* 0x000000000000a81c */ /* 0x000fe400007af070 */
[----:B------:R-:W-:Y:S01]  /*1100*/  ISETP.NE.AND P0, PT, R20, RZ, PT ;  /* 0x000000ff1400720c */ /* 0x000fe20003f05270 */
[----:B------:R-:W-:-:S06]  /*1110*/  IMAD.MOV.U32 R20, RZ, RZ, RZ ;  /* 0x000000ffff147224 */ /* 0x000fcc00078e00ff */
[----:B------:R0:W2:Y:S01]  /*1120*/  @!P6 LDG.E R20, desc[UR4][R14.64] ;  /* 0x000000040e14e981 */ /* 0x0000a2000c1e1900 */
[----:B------:R-:W-:-:S05]  /*1130*/  @!P6 VIADD R13, R13, 0x80 ;  /* 0x000000800d0de836 */ /* 0x000fca0000000000 */
[----:B------:R-:W-:-:S13]  /*1140*/  ISETP.GE.AND P6, PT, R13, R3, PT ;  /* 0x000000030d00720c */ /* 0x000fda0003fc6270 */
[----:B------:R-:W1:Y:S08]  /*1150*/  @!P6 LDC.64 R16, c[0x0][0x220] ;  /* 0x00008800ff10eb82 */ /* 0x000e700000000a00 */
[----:B0-----:R-:W0:Y:S01]  /*1160*/  @!P6 LDC.64 R14, c[0x0][0x228] ;  /* 0x00008a00ff0eeb82 */ /* 0x001e220000000a00 */
[----:B--2---:R-:W-:-:S04]  /*1170*/  @!P2 FMNMX.FTZ R22, R20, R21, !PT ;  /* 0x000000151416a209 */ /* 0x004fc80007810000 */
[----:B------:R-:W-:Y:S02]  /*1180*/  @!P5 FMNMX.FTZ R31, R22, R31, PT ;  /* 0x0000001f161fd209 */ /* 0x000fe40003810000 */
[----:B------:R-:W-:-:S04]  /*1190*/  @!P2 FSETP.GTU.FTZ.AND P5, PT, |R20|, +INF , PT ;  /* 0x7f8000001400a80b */ /* 0x000fc80003fbc200 */
[----:B------:R-:W-:Y:S02]  /*11a0*/  @!P1 FSEL R21, R31, R20, !P5 ;  /* 0x000000141f159208 */ /* 0x000fe40006800000 */
[----:B------:R-:W-:Y:S01]  /*11b0*/  ISETP.NE.AND P5, PT, R19, RZ, PT ;  /* 0x000000ff1300720c */ /* 0x000fe20003fa5270 */
[----:B------:R-:W-:-:S04]  /*11c0*/  @!P6 IMAD.IADD R19, R2, 0x1, R13 ;  /* 0x000000010213e824 */ /* 0x000fc800078e020d */
[----:B-1----:R-:W-:-:S04]  /*11d0*/  @!P6 IMAD.WIDE.U32 R28, R19, 0x4, R16 ;  /* 0x00000004131ce825 */ /* 0x002fc800078e0010 */
[----:B0-----:R-:W-:Y:S02]  /*11e0*/  @!P6 IMAD.WIDE.U32 R16, R19, 0x4, R14 ;  /* 0x000000041310e825 */ /* 0x001fe400078e000e */
[----:B------:R-:W0:Y:S01]  /*11f0*/  @!P6 LDC.64 R14, c[0x0][0x230] ;  /* 0x00008c00ff0eeb82 */ /* 0x000e220000000a00 */
[----:B------:R-:W-:Y:S01]  /*1200*/  ISETP.NE.AND P1, PT, R4, RZ, PT ;  /* 0x000000ff0400720c */ /* 0x000fe20003f25270 */
[----:B------:R-:W-:-:S06]  /*1210*/  IMAD.MOV.U32 R4, RZ, RZ, RZ ;  /* 0x000000ffff047224 */ /* 0x000fcc00078e00ff */
[----:B------:R-:W2:Y:S01]  /*1220*/  @!P6 LDG.E R4, desc[UR4][R28.64] ;  /* 0x000000041c04e981 */ /* 0x000ea2000c1e1900 */
[----:B0-----:R-:W-:-:S04]  /*1230*/  @!P6 IMAD.WIDE.U32 R14, R19, 0x4, R14 ;  /* 0x00000004130ee825 */ /* 0x001fc800078e000e */
[----:B------:R-:W-:-:S06]  /*1240*/  IMAD.MOV.U32 R19, RZ, RZ, RZ ;  /* 0x000000ffff137224 */ /* 0x000fcc00078e00ff */
[----:B------:R-:W3:Y:S01]  /*1250*/  @!P6 LDG.E R19, desc[UR4][R14.64] ;  /* 0x000000040e13e981 */ /* 0x000ee2000c1e1900 */
[----:B------:R-:W-:-:S06]  /*1260*/  IMAD.MOV.U32 R13, RZ, RZ, RZ ;  /* 0x000000ffff0d7224 */ /* 0x000fcc00078e00ff */
[----:B------:R0:W4:Y:S01]  /*1270*/  @!P6 LDG.E R13, desc[UR4][R16.64] ;  /* 0x00000004100de981 */ /* 0x000122000c1e1900 */
[----:B------:R-:W-:-:S05]  /*1280*/  VIADD R20, R26, 0x380 ;  /* 0x000003801a147836 */ /* 0x000fca0000000000 */
[----:B------:R-:W-:Y:S01]  /*1290*/  ISETP.GE.AND P6, PT, R20, R3, PT ;  /* 0x000000031400720c */ /* 0x000fe20003fc6270 */
[----:B------:R-:W-:Y:S02]  /*12a0*/  @!P1 IMAD.MOV.U32 R6, RZ, RZ, R25 ;  /* 0x000000ffff069224 */ /* 0x000fe400078e0019 */
[----:B------:R-:W-:Y:S02]  /*12b0*/  @!P5 IMAD.MOV.U32 R5, RZ, RZ, R23 ;  /* 0x000000ffff05d224 */ /* 0x000fe400078e0017 */
[----:B------:R-:W-:Y:S01]  /*12c0*/  @!P0 IMAD.MOV.U32 R7, RZ, RZ, R0 ;  /* 0x000000ffff078224 */ /* 0x000fe200078e0000 */
[----:B------:R-:W-:Y:S01]  /*12d0*/  PLOP3.LUT P0, PT, PT, PT, PT, 0x80, 0x0 ;  /* 0x000000000000781c */ /* 0x000fe20003f0f070 */
[----:B------:R-:W-:Y:S04]  /*12e0*/  BSSY B0, `(.L_x_9132) ;  /* 0x0000041000007945 */ /* 0x000fe80003800000 */
[----:B------:R-:W-:Y:S01]  /*12f0*/  BSSY B1, `(.L_x_9133) ;  /* 0x0000039000017945 */ /* 0x000fe20003800000 */
[----:B------:R-:W-:-:S02]  /*1300*/  @!P4 IMAD.MOV.U32 R8, RZ, RZ, R30 ;  /* 0x000000ffff08c224 */ /* 0x000fc400078e001e */
[----:B------:R-:W-:Y:S02]  /*1310*/  @!P3 IMAD.MOV.U32 R9, RZ, RZ, R12 ;  /* 0x000000ffff09b224 */ /* 0x000fe400078e000c */
[----:B------:R-:W-:Y:S01]  /*1320*/  @!P2 IMAD.MOV.U32 R10, RZ, RZ, R21 ;  /* 0x000000ffff0aa224 */ /* 0x000fe200078e0015 */
[----:B--2---:R-:W-:-:S04]  /*1330*/  @!P6 FSETP.GTU.FTZ.AND P1, PT, |R4|, +INF , PT ;  /* 0x7f8000000400e80b */ /* 0x004fc80003f3c200 */
[----:B------:R-:W-:Y:S02]  /*1340*/  @!P6 PLOP3.LUT P0, PT, P1, PT, PT, 0x80, 0x0 ;  /* 0x000000000000e81c */ /* 0x000fe40000f0f070 */
[----:B------:R-:W-:Y:S02]  /*1350*/  PLOP3.LUT P1, PT, PT, PT, PT, 0x80, 0x0 ;  /* 0x000000000000781c */ /* 0x000fe40003f2f070 */
[----:B---3--:R-:W-:-:S04]  /*1360*/  @!P6 FSETP.GTU.FTZ.AND P5, PT, |R19|, +INF , PT ;  /* 0x7f8000001300e80b */ /* 0x008fc80003fbc200 */
[----:B------:R-:W-:Y:S02]  /*1370*/  @!P6 PLOP3.LUT P1, PT, P5, PT, PT, 0x80, 0x0 ;  /* 0x000000000000e81c */ /* 0x000fe40002f2f070 */
[----:B------:R-:W-:-:S13]  /*1380*/  ISETP.NE.AND P5, PT, R18, RZ, PT ;  /* 0x000000ff1200720c */ /* 0x000fda0003fa5270 */
[----:B------:R-:W1:Y:S01]  /*1390*/  @!P5 LDC.64 R14, c[0x0][0x218] ;  /* 0x00008600ff0edb82 */ /* 0x000e620000000a00 */
[----:B0-----:R-:W-:Y:S02]  /*13a0*/  @!P5 IMAD.IADD R17, R2, 0x1, R26 ;  /* 0x000000010211d824 */ /* 0x001fe400078e021a */
[----:B------:R-:W-:Y:S02]  /*13b0*/  @!P5 IMAD.MOV.U32 R24, RZ, RZ, R27 ;  /* 0x000000ffff18d224 */ /* 0x000fe400078e001b */
[----:B------:R-:W-:Y:S01]  /*13c0*/  @!P5 IMAD.MOV.U32 R26, RZ, RZ, R32 ;  /* 0x000000ffff1ad224 */ /* 0x000fe200078e0020 */
[----:B----4-:R-:W-:-:S04]  /*13d0*/  @!P6 FMNMX.FTZ R0, R13, R4, !PT ;  /* 0x000000040d00e209 */ /* 0x010fc80007810000 */
[----:B------:R-:W-:Y:S02]  /*13e0*/  @!P1 FMNMX.FTZ R19, R0, R19, PT ;  /* 0x0000001300139209 */ /* 0x000fe40003810000 */
[----:B------:R-:W-:Y:S01]  /*13f0*/  @!P6 FSETP.GTU.FTZ.AND P1, PT, |R13|, +INF , PT ;  /* 0x7f8000000d00e80b */ /* 0x000fe20003f3c200 */
[----:B-1----:R-:W-:-:S05]  /*1400*/  @!P5 IMAD.WIDE.U32 R14, R17, 0x4, R14 ;  /* 0x00000004110ed825 */ /* 0x002fca00078e000e */
[----:B------:R0:W-:Y:S01]  /*1410*/  @!P5 STG.E desc[UR4][R14.64], R24 ;  /* 0x000000180e00d986 */ /* 0x0001e2000c101904 */
[----:B------:R-:W-:Y:S02]  /*1420*/  ISETP.GE.AND P5, PT, R26, R3, PT ;  /* 0x000000031a00720c */ /* 0x000fe40003fa6270 */
[----:B------:R-:W-:-:S05]  /*1430*/  @!P0 FSEL R4, R19, R13, !P1 ;  /* 0x0000000d13048208 */ /* 0x000fca0004800000 */
[----:B------:R-:W-:-:S06]  /*1440*/  @!P6 IMAD.MOV.U32 R11, RZ, RZ, R4 ;  /* 0x000000ffff0be224 */ /* 0x000fcc00078e0004 */
        /* <DEDUP_REMOVED lines=13> */
.L_x_9134:
[----:B------:R-:W-:-:S13]  /*1520*/  ISETP.GE.AND P0, PT, R26, R3, PT ;  /* 0x000000031a00720c */ /* 0x000fda0003f06270 */
[----:B------:R-:W-:Y:S05]  /*1530*/  @P0 BRA `(.L_x_9136) ;  /* 0x0000000000300947 */ /* 0x000fea0003800000 */
[----:B0-----:R-:W0:Y:S01]  /*1540*/  LDC.64 R4, c[0x0][0x218] ;  /* 0x00008600ff047b82 */ /* 0x001e220000000a00 */
[----:B------:R-:W-:Y:S02]  /*1550*/  IMAD.IADD R13, R2, 0x1, R26 ;  /* 0x00000001020d7824 */ /* 0x000fe400078e021a */
[----:B------:R-:W-:Y:S02]  /*1560*/  VIADD R26, R26, 0x80 ;  /* 0x000000801a1a7836 */ /* 0x000fe40000000000 */
[----:B0-----:R-:W-:-:S05]  /*1570*/  IMAD.WIDE.U32 R4, R13, 0x4, R4 ;  /* 0x000000040d047825 */ /* 0x001fca00078e0004 */
[----:B------:R1:W-:Y:S02]  /*1580*/  STG.E desc[UR4][R4.64], R7 ;  /* 0x0000000704007986 */ /* 0x0003e4000c101904 */
.L_x_9135:
[----:B------:R-:W-:-:S13]  /*1590*/  ISETP.GE.AND P0, PT, R26, R3, PT ;  /* 0x000000031a00720c */ /* 0x000fda0003f06270 */
[----:B------:R-:W-:Y:S05]  /*15a0*/  @P0 BRA `(.L_x_9137) ;  /* 0x0000000000340947 */ /* 0x000fea0003800000 */
[----:B01----:R-:W0:Y:S01]  /*15b0*/  LDC.64 R4, c[0x0][0x218] ;  /* 0x00008600ff047b82 */ /* 0x003e220000000a00 */
[----:B------:R-:W-:Y:S02]  /*15c0*/  IMAD.IADD R7, R2, 0x1, R26 ;  /* 0x0000000102077824 */ /* 0x000fe400078e021a */
[----:B------:R-:W-:Y:S02]  /*15d0*/  VIADD R26, R26, 0x80 ;  /* 0x000000801a1a7836 */ /* 0x000fe40000000000 */
[----:B0-----:R-:W-:-:S05]  /*15e0*/  IMAD.WIDE.U32 R4, R7, 0x4, R4 ;  /* 0x0000000407047825 */ /* 0x001fca00078e0004 */
[----:B------:R1:W-:Y:S02]  /*15f0*/  STG.E desc[UR4][R4.64], R8 ;  /* 0x0000000804007986 */ /* 0x0003e4000c101904 */
.L_x_9136:
        /* <DEDUP_REMOVED lines=8> */
.L_x_9137:
[----:B------:R-:W-:Y:S05]  /*1680*/  BSYNC B1 ;  /* 0x0000000000017941 */ /* 0x000fea0003800000 */
.L_x_9133:
[----:B------:R-:W-:-:S13]  /*1690*/  ISETP.GE.AND P0, PT, R26, R3, PT ;  /* 0x000000031a00720c */ /* 0x000fda0003f06270 */
[----:B012---:R-:W0:Y:S01]  /*16a0*/  @!P0 LDC.64 R4, c[0x0][0x218] ;  /* 0x00008600ff048b82 */ /* 0x007e220000000a00 */
[----:B------:R-:W-:Y:S02]  /*16b0*/  @!P0 IMAD.IADD R7, R2, 0x1, R26 ;  /* 0x0000000102078824 */ /* 0x000fe400078e021a */
[----:B------:R-:W-:Y:S02]  /*16c0*/  @!P0 VIADD R26, R26, 0x80 ;  /* 0x000000801a1a8836 */ /* 0x000fe40000000000 */
[----:B0-----:R-:W-:-:S05]  /*16d0*/  @!P0 IMAD.WIDE.U32 R4, R7, 0x4, R4 ;  /* 0x0000000407048825 */ /* 0x001fca00078e0004 */
[----:B------:R2:W-:Y:S02]  /*16e0*/  @!P0 STG.E desc[UR4][R4.64], R10 ;  /* 0x0000000a04008986 */ /* 0x0005e4000c101904 */
.L_x_9138:
[----:B------:R-:W-:Y:S05]  /*16f0*/  BSYNC B0 ;  /* 0x0000000000007941 */ /* 0x000fea0003800000 */
.L_x_9132:
[----:B------:R-:W-:Y:S05]  /*1700*/  WARPSYNC.ALL ;  /* 0x0000000000007948 */ /* 0x000fea0003800000 */
[----:B------:R-:W-:-:S13]  /*1710*/  ISETP.GE.AND P0, PT, R26, R3, PT ;  /* 0x000000031a00720c */ /* 0x000fda0003f06270 */
[----:B------:R-:W-:Y:S05]  /*1720*/  @P0 EXIT ;  /* 0x000000000000094d */ /* 0x000fea0003800000 */
[----:B012---:R-:W0:Y:S01]  /*1730*/  LDC.64 R4, c[0x0][0x218] ;  /* 0x00008600ff047b82 */ /* 0x007e220000000a00 */
[----:B------:R-:W-:-:S04]  /*1740*/  IMAD.IADD R3, R2, 0x1, R26 ;  /* 0x0000000102037824 */ /* 0x000fc800078e021a */
[----:B0-----:R-:W-:-:S05]  /*1750*/  IMAD.WIDE.U32 R2, R3, 0x4, R4 ;  /* 0x0000000403027825 */ /* 0x001fca00078e0004 */
[----:B------:R-:W-:Y:S01]  /*1760*/  STG.E desc[UR4][R2.64], R11 ;  /* 0x0000000b02007986 */ /* 0x000fe2000c101904 */
[----:B------:R-:W-:Y:S05]  /*1770*/  EXIT ;  /* 0x000000000000794d */ /* 0x000fea0003800000 */
.L_x_9139:
        /* <DEDUP_REMOVED lines=16> */
.L_x_44456:


//--------------------- .text._ZN2at6native29vectorized_elementwise_kernelILi4EZZZNS0_49_GLOBAL__N__657f93f7_16_TensorCompare_cu_71e06f4e17clamp_kernel_implERNS_18TensorIteratorBaseEENKUlvE_clEvENKUlvE5_clEvEUlfffE_St5arrayIPcLm4EEEEviT0_T1_ --------------------------
	.section	.text._ZN2at6native29vectorized_elementwise_kernelILi4EZZZNS0_49_GLOBAL__N__657f93f7_16_TensorCompare_cu_71e06f4e17clamp_kernel_implERNS_18TensorIteratorBaseEENKUlvE_clEvENKUlvE5_clEvEUlfffE_St5arrayIPcLm4EEEEviT0_T1_,"ax",@progbits
	.align	128
        .global         _ZN2at6native29vectorized_elementwise_kernelILi4EZZZNS0_49_GLOBAL__N__657f93f7_16_TensorCompare_cu_71e06f4e17clamp_kernel_implERNS_18TensorIteratorBaseEENKUlvE_clEvENKUlvE5_clEvEUlfffE_St5arrayIPcLm4EEEEviT0_T1_
        .type           _ZN2at6native29vectorized_elementwise_kernelILi4EZZZNS0_49_GLOBAL__N__657f93f7_16_TensorCompare_cu_71e06f4e17clamp_kernel_implERNS_18TensorIteratorBaseEENKUlvE_clEvENKUlvE5_clEvEUlfffE_St5arrayIPcLm4EEEEviT0_T1_,@function
        .size           _ZN2at6native29vectorized_elementwise_kernelILi4EZZZNS0_49_GLOBAL__N__657f93f7_16_TensorCompare_cu_71e06f4e17clamp_kernel_implERNS_18TensorIteratorBaseEENKUlvE_clEvENKUlvE5_clEvEUlfffE_St5arrayIPcLm4EEEEviT0_T1_,(.L_x_44457 - _ZN2at6native29vectorized_elementwise_kernelILi4EZZZNS0_49_GLOBAL__N__657f93f7_16_TensorCompare_cu_71e06f4e17clamp_kernel_implERNS_18TensorIteratorBaseEENKUlvE_clEvENKUlvE5_clEvEUlfffE_St5arrayIPcLm4EEEEviT0_T1_)
        .other          _ZN2at6native29vectorized_elementwise_kernelILi4EZZZNS0_49_GLOBAL__N__657f93f7_16_TensorCompare_cu_71e06f4e17clamp_kernel_implERNS_18TensorIteratorBaseEENKUlvE_clEvENKUlvE5_clEvEUlfffE_St5arrayIPcLm4EEEEviT0_T1_,@"STO_CUDA_ENTRY STV_DEFAULT"
_ZN2at6native29vectorized_elementwise_kernelILi4EZZZNS0_49_GLOBAL__N__657f93f7_16_TensorCompare_cu_71e06f4e17clamp_kernel_implERNS_18TensorIteratorBaseEENKUlvE_clEvENKUlvE5_clEvEUlfffE_St5arrayIPcLm4EEEEviT0_T1_:
.text._ZN2at6native29vectorized_elementwise_kernelILi4EZZZNS0_49_GLOBAL__N__657f93f7_16_TensorCompare_cu_71e06f4e17clamp_kernel_implERNS_18TensorIteratorBaseEENKUlvE_clEvENKUlvE5_clEvEUlfffE_St5arrayIPcLm4EEEEviT0_T1_:
        /* <DEDUP_REMOVED lines=15> */
[----:B------:R-:W2:Y:S03]  /*00f0*/  LDG.E.128 R4, desc[UR4][R32.64] ;  /* 0x0000000420047981 */ /* 0x000ea6000c1e1d00 */
[----:B---3--:R-:W-:Y:S01]  /*0100*/  IMAD.WIDE R10, R2, 0x4, R10 ;  /* 0x00000004020a7825 */ /* 0x008fe200078e020a */
[----:B------:R-:W3:Y:S03]  /*0110*/  LDG.E.128 R16, desc[UR4][R32.64+0x800] ;  /* 0x0008000420107981 */ /* 0x000ee6000c1e1d00 */
[----:B------:R-:W-:-:S04]  /*0120*/  IMAD.WIDE.U32 R28, R31, 0x10, R8 ;  /* 0x000000101f1c7825 */ /* 0x000fc800078e0008 */
[----:B------:R-:W-:Y:S01]  /*0130*/  IMAD.WIDE.U32 R30, R31, 0x10, R10 ;  /* 0x000000101f1e7825 */ /* 0x000fe200078e000a */
[----:B------:R-:W4:Y:S04]  /*0140*/  LDG.E.128 R20, desc[UR4][R28.64+0x800] ;  /* 0x000800041c147981 */ /* 0x000f28000c1e1d00 */
[----:B------:R0:W5:Y:S04]  /*0150*/  LDG.E.128 R8, desc[UR4][R28.64] ;  /* 0x000000041c087981 */ /* 0x000168000c1e1d00 */
[----:B------:R-:W3:Y:S04]  /*0160*/  LDG.E.128 R12, desc[UR4][R30.64] ;  /* 0x000000041e0c7981 */ /* 0x000ee8000c1e1d00 */
[----:B------:R1:W4:Y:S01]  /*0170*/  LDG.E.128 R24, desc[UR4][R30.64+0x800] ;  /* 0x000800041e187981 */ /* 0x000322000c1e1d00 */
[----:B0-----:R-:W0:Y:S01]  /*0180*/  LDC.64 R28, c[0x0][0x218] ;  /* 0x00008600ff1c7b82 */ /* 0x001e220000000a00 */
[----:B-1----:R-:W1:Y:S01]  /*0190*/  S2R R31, SR_TID.X ;  /* 0x00000000001f7919 */ /* 0x002e620000002100 */
[----:B0-----:R-:W-:-:S04]  /*01a0*/  IMAD.WIDE.U32 R28, R2, 0x4, R28 ;  /* 0x00000004021c7825 */ /* 0x001fc800078e001c */
[----:B-1----:R-:W-:Y:S01]  /*01b0*/  IMAD.WIDE R28, R31, 0x10, R28 ;  /* 0x000000101f1c7825 */ /* 0x002fe200078e021c */
[----:B--2---:R-:W-:Y:S02]  /*01c0*/  FSETP.GTU.FTZ.AND P2, PT, |R4|, +INF , PT ;  /* 0x7f8000000400780b */ /* 0x004fe40003f5c200 */
[----:B------:R-:W-:Y:S02]  /*01d0*/  FSETP.GTU.FTZ.AND P3, PT, |R5|, +INF , PT ;  /* 0x7f8000000500780b */ /* 0x000fe40003f7c200 */
[----:B------:R-:W-:Y:S02]  /*01e0*/  FSETP.GTU.FTZ.AND P4, PT, |R6|, +INF , PT ;  /* 0x7f8000000600780b */ /* 0x000fe40003f9c200 */
[----:B------:R-:W-:Y:S02]  /*01f0*/  FSETP.GTU.FTZ.AND P0, PT, |R7|, +INF , PT ;  /* 0x7f8000000700780b */ /* 0x000fe40003f1c200 */
[C---:B-----5:R-:W-:Y:S02]  /*0200*/  FSETP.GTU.FTZ.AND P1, PT, |R8|.reuse, +INF , PT ;  /* 0x7f8000000800780b */ /* 0x060fe40003f3c200 */
[----:B---3--:R-:W-:-:S02]  /*0210*/  FMNMX.FTZ R3, R8, R12, !PT ;  /* 0x0000000c08037209 */ /* 0x008fc40007810000 */
[----:B------:R-:W-:Y:S02]  /*0220*/  FMNMX.FTZ R0, R9, R13, !PT ;  /* 0x0000000d09007209 */ /* 0x000fe40007810000 */
[----:B------:R-:W-:Y:S02]  /*0230*/  FMNMX.FTZ R35, R10, R14, !PT ;  /* 0x0000000e0a237209 */ /* 0x000fe40007810000 */
[----:B------:R-:W-:Y:S02]  /*0240*/  @!P2 FMNMX.FTZ R4, R4, R3, PT ;  /* 0x000000030404a209 */ /* 0x000fe40003810000 */
[----:B------:R-:W-:Y:S02]  /*0250*/  @!P3 FMNMX.FTZ R5, R5, R0, PT ;  /* 0x000000000505b209 */ /* 0x000fe40003810000 */
[----:B------:R-:W-:Y:S02]  /*0260*/  @!P4 FMNMX.FTZ R6, R6, R35, PT ;  /* 0x000000230606c209 */ /* 0x000fe40003810000 */
[----:B------:R-:W-:-:S02]  /*0270*/  FMNMX.FTZ R0, R11, R15, !PT ;  /* 0x0000000f0b007209 */ /* 0x000fc40007810000 */
[----:B------:R-:W-:Y:S02]  /*0280*/  FSETP.GTU.FTZ.AND P2, PT, |R12|, +INF , PT ;  /* 0x7f8000000c00780b */ /* 0x000fe40003f5c200 */
[----:B------:R-:W-:Y:S02]  /*0290*/  FSETP.GTU.FTZ.AND P3, PT, |R9|, +INF , PT ;  /* 0x7f8000000900780b */ /* 0x000fe40003f7c200 */
[----:B------:R-:W-:Y:S02]  /*02a0*/  FSETP.GTU.FTZ.AND P4, PT, |R10|, +INF , PT ;  /* 0x7f8000000a00780b */ /* 0x000fe40003f9c200 */
[----:B------:R-:W-:Y:S02]  /*02b0*/  @!P0 FMNMX.FTZ R7, R7, R0, PT ;  /* 0x0000000007078209 */ /* 0x000fe40003810000 */
[----:B------:R-:W-:Y:S02]  /*02c0*/  @!P1 FSEL R8, R4, R12, !P2 ;  /* 0x0000000c04089208 */ /* 0x000fe40005000000 */
[----:B------:R-:W-:-:S02]  /*02d0*/  FSETP.GTU.FTZ.AND P0, PT, |R11|, +INF , PT ;  /* 0x7f8000000b00780b */ /* 0x000fc40003f1c200 */
[----:B------:R-:W-:Y:S02]  /*02e0*/  FSETP.GTU.FTZ.AND P1, PT, |R16|, +INF , PT ;  /* 0x7f8000001000780b */ /* 0x000fe40003f3c200 */
[----:B------:R-:W-:Y:S02]  /*02f0*/  FSETP.GTU.FTZ.AND P2, PT, |R17|, +INF , PT ;  /* 0x7f8000001100780b */ /* 0x000fe40003f5c200 */
[----:B------:R-:W-:Y:S02]  /*0300*/  FSETP.GTU.FTZ.AND P5, PT, |R13|, +INF , PT ;  /* 0x7f8000000d00780b */ /* 0x000fe40003fbc200 */
[----:B------:R-:W-:Y:S02]  /*0310*/  FSETP.GTU.FTZ.AND P6, PT, |R14|, +INF , PT ;  /* 0x7f8000000e00780b */ /* 0x000fe40003fdc200 */
[----:B------:R-:W-:Y:S02]  /*0320*/  @!P3 FSEL R9, R5, R13, !P5 ;  /* 0x0000000d0509b208 */ /* 0x000fe40006800000 */
[----:B------:R-:W-:-:S02]  /*0330*/  @!P4 FSEL R10, R6, R14, !P6 ;  /* 0x0000000e060ac208 */ /* 0x000fc40007000000 */
[----:B------:R-:W-:Y:S02]  /*0340*/  FSETP.GTU.FTZ.AND P6, PT, |R15|, +INF , PT ;  /* 0x7f8000000f00780b */ /* 0x000fe40003fdc200 */
[----:B----4-:R-:W-:Y:S02]  /*0350*/  FMNMX.FTZ R3, R20, R24, !PT ;  /* 0x0000001814037209 */ /* 0x010fe40007810000 */
[----:B------:R-:W-:Y:S02]  /*0360*/  FMNMX.FTZ R0, R21, R25, !PT ;  /* 0x0000001915007209 */ /* 0x000fe40007810000 */
[----:B------:R-:W-:Y:S02]  /*0370*/  FSETP.GTU.FTZ.AND P3, PT, |R18|, +INF , PT ;  /* 0x7f8000001200780b */ /* 0x000fe40003f7c200 */
        /* <DEDUP_REMOVED lines=8> */
[----:B------:R-:W-:Y:S02]  /*0400*/  FMNMX.FTZ R3, R22, R26, !PT ;  /* 0x0000001a16037209 */ /* 0x000fe40007810000 */
[----:B------:R-:W-:Y:S02]  /*0410*/  FMNMX.FTZ R0, R23, R27, !PT ;  /* 0x0000001b17007209 */ /* 0x000fe40007810000 */
[----:B------:R-:W-:Y:S02]  /*0420*/  FSETP.GTU.FTZ.AND P6, PT, |R24|, +INF , PT ;  /* 0x7f8000001800780b */ /* 0x000fe40003fdc200 */
[----:B------:R-:W-:Y:S02]  /*0430*/  @!P3 FMNMX.FTZ R18, R18, R3, PT ;  /* 0x000000031212b209 */ /* 0x000fe40003810000 */
[----:B------:R-:W-:Y:S02]  /*0440*/  @!P5 FMNMX.FTZ R19, R19, R0, PT ;  /* 0x000000001313d209 */ /* 0x000fe40003810000 */
[----:B------:R-:W-:-:S02]  /*0450*/  @!P4 FSEL R20, R16, R24, !P6 ;  /* 0x000000181014c208 */ /* 0x000fc40007000000 */
[----:B------:R-:W-:Y:S02]  /*0460*/  FSETP.GTU.FTZ.AND P3, PT, |R25|, +INF , PT ;  /* 0x7f8000001900780b */ /* 0x000fe40003f7c200 */
[----:B------:R-:W-:Y:S02]  /*0470*/  FSETP.GTU.FTZ.AND P4, PT, |R26|, +INF , PT ;  /* 0x7f8000001a00780b */ /* 0x000fe40003f9c200 */
[----:B------:R-:W-:Y:S02]  /*0480*/  FSETP.GTU.FTZ.AND P5, PT, |R27|, +INF , PT ;  /* 0x7f8000001b00780b */ /* 0x000fe40003fbc200 */
[----:B------:R-:W-:Y:S02]  /*0490*/  @!P0 FSEL R21, R17, R25, !P3 ;  /* 0x0000001911158208 */ /* 0x000fe40005800000 */
[----:B------:R-:W-:Y:S02]  /*04a0*/  @!P2 FSEL R22, R18, R26, !P4 ;  /* 0x0000001a1216a208 */ /* 0x000fe40006000000 */
[----:B------:R-:W-:Y:S01]  /*04b0*/  @!P1 FSEL R23, R19, R27, !P5 ;  /* 0x0000001b13179208 */ /* 0x000fe20006800000 */
[----:B------:R-:W-:Y:S04]  /*04c0*/  STG.E.128 desc[UR4][R28.64], R8 ;  /* 0x000000081c007986 */ /* 0x000fe8000c101d04 */
[----:B------:R-:W-:Y:S01]  /*04d0*/  STG.E.128 desc[UR4][R28.64+0x800], R20 ;  /* 0x000800141c007986 */ /* 0x000fe2000c101d04 */
[----:B------:R-:W-:Y:S05]  /*04e0*/  EXIT ;  /* 0x000000000000794d */ /* 0x000fea0003800000 */
.L_x_9140:
        /* <DEDUP_REMOVED lines=251> */
.L_x_9143:
[----:B------:R-:W-:-:S13]  /*14a0*/  ISETP.GE.AND P0, PT, R26, R3, PT ;  /* 0x000000031a00720c */ /* 0x000fda0003f06270 */
[----:B------:R-:W-:Y:S05]  /*14b0*/  @P0 BRA `(.L_x_9145) ;  /* 0x0000000000300947 */ /* 0x000fea0003800000 */
[----:B0-----:R-:W0:Y:S01]  /*14c0*/  LDC.64 R4, c[0x0][0x218] ;  /* 0x00008600ff047b82 */ /* 0x001e220000000a00 */
[----:B------:R-:W-:Y:S02]  /*14d0*/  IMAD.IADD R13, R2, 0x1, R26 ;  /* 0x00000001020d7824 */ /* 0x000fe400078e021a */
[----:B------:R-:W-:Y:S02]  /*14e0*/  VIADD R26, R26, 0x80 ;  /* 0x000000801a1a7836 */ /* 0x000fe40000000000 */
[----:B0-----:R-:W-:-:S05]  /*14f0*/  IMAD.WIDE.U32 R4, R13, 0x4, R4 ;  /* 0x000000040d047825 */ /* 0x001fca00078e0004 */
[----:B------:R1:W-:Y:S02]  /*1500*/  STG.E desc[UR4][R4.64], R7 ;  /* 0x0000000704007986 */ /* 0x0003e4000c101904 */
.L_x_9144:
[----:B------:R-:W-:-:S13]  /*1510*/  ISETP.GE.AND P0, PT, R26, R3, PT ;  /* 0x000000031a00720c */ /* 0x000fda0003f06270 */
[----:B------:R-:W-:Y:S05]  /*1520*/  @P0 BRA `(.L_x_9146) ;  /* 0x0000000000340947 */ /* 0x000fea0003800000 */
[----:B01----:R-:W0:Y:S01]  /*1530*/  LDC.64 R4, c[0x0][0x218] ;  /* 0x00008600ff047b82 */ /* 0x003e220000000a00 */
[----:B------:R-:W-:Y:S02]  /*1540*/  IMAD.IADD R7, R2, 0x1, R26 ;  /* 0x0000000102077824 */ /* 0x000fe400078e021a */
[----:B------:R-:W-:Y:S02]  /*1550*/  VIADD R26, R26, 0x80 ;  /* 0x000000801a1a7836 */ /* 0x000fe40000000000 */
[----:B0-----:R-:W-:-:S05]  /*1560*/  IMAD.WIDE.U32 R4, R7, 0x4, R4 ;  /* 0x0000000407047825 */ /* 0x001fca00078e0004 */
[----:B------:R1:W-:Y:S02]  /*1570*/  STG.E desc[UR4][R4.64], R8 ;  /* 0x0000000804007986 */ /* 0x0003e4000c101904 */
.L_x_9145:
        /* <DEDUP_REMOVED lines=8> */
.L_x_9146:
[----:B------:R-:W-:Y:S05]  /*1600*/  BSYNC B1 ;  /* 0x0000000000017941 */ /* 0x000fea0003800000 */
.L_x_9142:
[----:B------:R-:W-:-:S13]  /*1610*/  ISETP.GE.AND P0, PT, R26, R3, PT ;  /* 0x000000031a00720c */ /* 0x000fda0003f06270 */
[----:B012---:R-:W0:Y:S01]  /*1620*/  @!P0 LDC.64 R4, c[0x0][0x218] ;  /* 0x00008600ff048b82 */ /* 0x007e220000000a00 */
[----:B------:R-:W-:Y:S02]  /*1630*/  @!P0 IMAD.IADD R7, R2, 0x1, R26 ;  /* 0x0000000102078824 */ /* 0x000fe400078e021a */
[----:B------:R-:W-:Y:S02]  /*1640*/  @!P0 VIADD R26, R26, 0x80 ;  /* 0x000000801a1a8836 */ /* 0x000fe40000000000 */
[----:B0-----:R-:W-:-:S05]  /*1650*/  @!P0 IMAD.WIDE.U32 R4, R7, 0x4, R4 ;  /* 0x0000000407048825 */ /* 0x001fca00078e0004 */
[----:B------:R2:W-:Y:S02]  /*1660*/  @!P0 STG.E desc[UR4][R4.64], R10 ;  /* 0x0000000a04008986 */ /* 0x0005e4000c101904 */
.L_x_9147:
[----:B------:R-:W-:Y:S05]  /*1670*/  BSYNC B0 ;  /* 0x0000000000007941 */ /* 0x000fea0003800000 */
.L_x_9141:
        /* <DEDUP_REMOVED lines=8> */
.L_x_9148:
        /* <DEDUP_REMOVED lines=16> */
.L_x_44457:


//--------------------- .text._ZN2at6native29vectorized_elementwise_kernelILi8EZZZNS0_49_GLOBAL__N__657f93f7_16_TensorCompare_cu_71e06f4e17clamp_kernel_implERNS_18TensorIteratorBaseEENKUlvE_clEvENKUlvE5_clEvEUlfffE_St5arrayIPcLm4EEEEviT0_T1_ --------------------------
	.section	.text._ZN2at6native29vectorized_elementwise_kernelILi8EZZZNS0_49_GLOBAL__N__657f93f7_16_TensorCompare_cu_71e06f4e17clamp_kernel_implERNS_18TensorIteratorBaseEENKUlvE_clEvENKUlvE5_clEvEUlfffE_St5arrayIPcLm4EEEEviT0_T1_,"ax",@progbits
	.align	128
        .global         _ZN2at6native29vectorized_elementwise_kernelILi8EZZZNS0_49_GLOBAL__N__657f93f7_16_TensorCompare_cu_71e06f4e17clamp_kernel_implERNS_18TensorIteratorBaseEENKUlvE_clEvENKUlvE5_clEvEUlfffE_St5arrayIPcLm4EEEEviT0_T1_
        .type           _ZN2at6native29vectorized_elementwise_kernelILi8EZZZNS0_49_GLOBAL__N__657f93f7_16_TensorCompare_cu_71e06f4e17clamp_kernel_implERNS_18TensorIteratorBaseEENKUlvE_clEvENKUlvE5_clEvEUlfffE_St5arrayIPcLm4EEEEviT0_T1_,@function
        .size           _ZN2at6native29vectorized_elementwise_kernelILi8EZZZNS0_49_GLOBAL__N__657f93f7_16_TensorCompare_cu_71e06f4e17clamp_kernel_implERNS_18TensorIteratorBaseEENKUlvE_clEvENKUlvE5_clEvEUlfffE_St5arrayIPcLm4EEEEviT0_T1_,(.L_x_44458 - _ZN2at6native29vectorized_elementwise_kernelILi8EZZZNS0_49_GLOBAL__N__657f93f7_16_TensorCompare_cu_71e06f4e17clamp_kernel_implERNS_18TensorIteratorBaseEENKUlvE_clEvENKUlvE5_clEvEUlfffE_St5arrayIPcLm4EEEEviT0_T1_)
        .other          _ZN2at6native29vectorized_elementwise_kernelILi8EZZZNS0_49_GLOBAL__N__657f93f7_16_TensorCompare_cu_71e06f4e17clamp_kernel_implERNS_18TensorIteratorBaseEENKUlvE_clEvENKUlvE5_clEvEUlfffE_St5arrayIPcLm4EEEEviT0_T1_,@"STO_CUDA_ENTRY STV_DEFAULT"
_ZN2at6native29vectorized_elementwise_kernelILi8EZZZNS0_49_GLOBAL__N__657f93f7_16_TensorCompare_cu_71e06f4e17clamp_kernel_implERNS_18TensorIteratorBaseEENKUlvE_clEvENKUlvE5_clEvEUlfffE_St5arrayIPcLm4EEEEviT0_T1_:
.text._ZN2at6native29vectorized_elementwise_kernelILi8EZZZNS0_49_GLOBAL__N__657f93f7_16_TensorCompare_cu_71e06f4e17clamp_kernel_implERNS_18TensorIteratorBaseEENKUlvE_clEvENKUlvE5_clEvEUlfffE_St5arrayIPcLm4EEEEviT0_T1_:
        /* <DEDUP_REMOVED lines=79> */
.L_x_9149:
        /* <DEDUP_REMOVED lines=251> */
.L_x_9152:
[----:B------:R-:W-:-:S13]  /*14a0*/  ISETP.GE.AND P0, PT, R26, R3, PT ;  /* 0x000000031a00720c */ /* 0x000fda0003f06270 */
[----:B------:R-:W-:Y:S05]  /*14b0*/  @P0 BRA `(.L_x_9154) ;  /* 0x0000000000300947 */ /* 0x000fea0003800000 */
[----:B0-----:R-:W0:Y:S01]  /*14c0*/  LDC.64 R4, c[0x0][0x218] ;  /* 0x00008600ff047b82 */ /* 0x001e220000000a00 */
[----:B------:R-:W-:Y:S02]  /*14d0*/  IMAD.IADD R13, R2, 0x1, R26 ;  /* 0x00000001020d7824 */ /* 0x000fe400078e021a */
[----:B------:R-:W-:Y:S02]  /*14e0*/  VIADD R26, R26, 0x80 ;  /* 0x000000801a1a7836 */ /* 0x000fe40000000000 */
[----:B0-----:R-:W-:-:S05]  /*14f0*/  IMAD.WIDE.U32 R4, R13, 0x4, R4 ;  /* 0x000000040d047825 */ /* 0x001fca00078e0004 */
[----:B------:R1:W-:Y:S02]  /*1500*/  STG.E desc[UR4][R4.64], R7 ;  /* 0x0000000704007986 */ /* 0x0003e4000c101904 */
.L_x_9153:
[----:B------:R-:W-:-:S13]  /*1510*/  ISETP.GE.AND P0, PT, R26, R3, PT ;  /* 0x000000031a00720c */ /* 0x000fda0003f06270 */
[----:B------:R-:W-:Y:S05]  /*1520*/  @P0 BRA `(.L_x_9155) ;  /* 0x0000000000340947 */ /* 0x000fea0003800000 */
[----:B01----:R-:W0:Y:S01]  /*1530*/  LDC.64 R4, c[0x0][0x218] ;  /* 0x00008600ff047b82 */ /* 0x003e220000000a00 */
[----:B------:R-:W-:Y:S02]  /*1540*/  IMAD.IADD R7, R2, 0x1, R26 ;  /* 0x0000000102077824 */ /* 0x000fe400078e021a */
[----:B------:R-:W-:Y:S02]  /*1550*/  VIADD R26, R26, 0x80 ;  /* 0x000000801a1a7836 */ /* 0x000fe40000000000 */
[----:B0-----:R-:W-:-:S05]  /*1560*/  IMAD.WIDE.U32 R4, R7, 0x4, R4 ;  /* 0x0000000407047825 */ /* 0x001fca00078e0004 */
[----:B------:R1:W-:Y:S02]  /*1570*/  STG.E desc[UR4][R4.64], R8 ;  /* 0x0000000804007986 */ /* 0x0003e4000c101904 */
.L_x_9154:
        /* <DEDUP_REMOVED lines=8> */
.L_x_9155:
[----:B------:R-:W-:Y:S05]  /*1600*/  BSYNC B1 ;  /* 0x0000000000017941 */ /* 0x000fea0003800000 */
.L_x_9151:
[----:B------:R-:W-:-:S13]  /*1610*/  ISETP.GE.AND P0, PT, R26, R3, PT ;  /* 0x000000031a00720c */ /* 0x000fda0003f06270 */
[----:B012---:R-:W0:Y:S01]  /*1620*/  @!P0 LDC.64 R4, c[0x0][0x218] ;  /* 0x00008600ff048b82 */ /* 0x007e220000000a00 */
[----:B------:R-:W-:Y:S02]  /*1630*/  @!P0 IMAD.IADD R7, R2, 0x1, R26 ;  /* 0x0000000102078824 */ /* 0x000fe400078e021a */
[----:B------:R-:W-:Y:S02]  /*1640*/  @!P0 VIADD R26, R26, 0x80 ;  /* 0x000000801a1a8836 */ /* 0x000fe40000000000 */
[----:B0-----:R-:W-:-:S05]  /*1650*/  @!P0 IMAD.WIDE.U32 R4, R7, 0x4, R4 ;  /* 0x0000000407048825 */ /* 0x001fca00078e0004 */
[----:B------:R2:W-:Y:S02]  /*1660*/  @!P0 STG.E desc[UR4][R4.64], R10 ;  /* 0x0000000a04008986 */ /* 0x0005e4000c101904 */
.L_x_9156:
[----:B------:R-:W-:Y:S05]  /*1670*/  BSYNC B0 ;  /* 0x0000000000007941 */ /* 0x000fea0003800000 */
.L_x_9150:
        /* <DEDUP_REMOVED lines=8> */
.L_x_9157:
        /* <DEDUP_REMOVED lines=16> */
.L_x_44458:


//--------------------- .text._ZN2at6native18elementwise_kernelILi128ELi4EZNS0_15gpu_kernel_implIZZZNS0_49_GLOBAL__N__657f93f7_16_TensorCompare_cu_71e06f4e17clamp_kernel_implERNS_18TensorIteratorBaseEENKUlvE_clEvENKUlvE4_clEvEUldddE_EEvS5_RKT_EUliE_EEviT1_ --------------------------
	.section	.text._ZN2at6native18elementwise_kernelILi128ELi4EZNS0_15gpu_kernel_implIZZZNS0_49_GLOBAL__N__657f93f7_16_TensorCompare_cu_71e06f4e17clamp_kernel_implERNS_18TensorIteratorBaseEENKUlvE_clEvENKUlvE4_clEvEUldddE_EEvS5_RKT_EUliE_EEviT1_,"ax",@progbits
	.align	128
        .global         _ZN2at6native18elementwise_kernelILi128ELi4EZNS0_15gpu_kernel_implIZZZNS0_49_GLOBAL__N__657f93f7_16_TensorCompare_cu_71e06f4e17clamp_kernel_implERNS_18TensorIteratorBaseEENKUlvE_clEvENKUlvE4_clEvEUldddE_EEvS5_RKT_EUliE_EEviT1_
        .type           _ZN2at6native18elementwise_kernelILi128ELi4EZNS0_15gpu_kernel_implIZZZNS0_49_GLOBAL__N__657f93f7_16_TensorCompare_cu_71e06f4e17clamp_kernel_implERNS_18TensorIteratorBaseEENKUlvE_clEvENKUlvE4_clEvEUldddE_EEvS5_RKT_EUliE_EEviT1_,@function
        .size           _ZN2at6native18elementwise_kernelILi128ELi4EZNS0_15gpu_kernel_implIZZZNS0_49_GLOBAL__N__657f93f7_16_TensorCompare_cu_71e06f4e17clamp_kernel_implERNS_18TensorIteratorBaseEENKUlvE_clEvENKUlvE4_clEvEUldddE_EEvS5_RKT_EUliE_EEviT1_,(.L_x_44459 - _ZN2at6native18elementwise_kernelILi128ELi4EZNS0_15gpu_kernel_implIZZZNS0_49_GLOBAL__N__657f93f7_16_TensorCompare_cu_71e06f4e17clamp_kernel_implERNS_18TensorIteratorBaseEENKUlvE_clEvENKUlvE4_clEvEUldddE_EEvS5_RKT_EUliE_EEviT1_)
        .other          _ZN2at6native18elementwise_kernelILi128ELi4EZNS0_15gpu_kernel_implIZZZNS0_49_GLOBAL__N__657f93f7_16_TensorCompare_cu_71e06f4e17clamp_kernel_implERNS_18TensorIteratorBaseEENKUlvE_clEvENKUlvE4_clEvEUldddE_EEvS5_RKT_EUliE_EEviT1_,@"STO_CUDA_ENTRY STV_DEFAULT"
_ZN2at6native18elementwise_kernelILi128ELi4EZNS0_15gpu_kernel_implIZZZNS0_49_GLOBAL__N__657f93f7_16_TensorCompare_cu_71e06f4e17clamp_kernel_implERNS_18TensorIteratorBaseEENKUlvE_clEvENKUlvE4_clEvEUldddE_EEvS5_RKT_EUliE_EEviT1_:
.text._ZN2at6native18elementwise_kernelILi128ELi4EZNS0_15gpu_kernel_implIZZZNS0_49_GLOBAL__N__657f93f7_16_TensorCompare_cu_71e06f4e17clamp_kernel_implERNS_18TensorIteratorBaseEENKUlvE_clEvENKUlvE4_clEvEUldddE_EEvS5_RKT_EUliE_EEviT1_:
        /* <DEDUP_REMOVED lines=391> */
.L_x_9160:
        /* <DEDUP_REMOVED lines=21> */
.L_x_9164:
[----:B------:R-:W2:Y:S02]  /*19c0*/  LDG.E.U8 R4, desc[UR36][R4.64] ;  /* 0x0000002404047981 */ /* 0x000ea4000c1e1100 */
[----:B--2---:R0:W1:Y:S01]  /*19d0*/  I2F.F64.U16 R22, R4 ;  /* 0x0000000400167312 */ /* 0x0040620000101800 */
[----:B------:R-:W-:Y:S05]  /*19e0*/  BRA `(.L_x_9166) ;  /* 0x0000000c00707947 */ /* 0x000fea0003800000 */
.L_x_9163:
        /* <DEDUP_REMOVED lines=9> */
.L_x_9168:
[----:B------:R-:W2:Y:S02]  /*1a80*/  LDG.E R4, desc[UR36][R4.64] ;  /* 0x0000002404047981 */ /* 0x000ea4000c1e1900 */
[----:B--2---:R0:W1:Y:S01]  /*1a90*/  I2F.F64 R22, R4 ;  /* 0x0000000400167312 */ /* 0x0040620000201c00 */
[----:B------:R-:W-:Y:S05]  /*1aa0*/  BRA `(.L_x_9166) ;  /* 0x0000000c00407947 */ /* 0x000fea0003800000 */
.L_x_9167:
[----:B------:R-:W2:Y:S02]  /*1ab0*/  LDG.E.U16 R4, desc[UR36][R4.64] ;  /* 0x0000002404047981 */ /* 0x000ea4000c1e1500 */
[----:B--2---:R0:W1:Y:S01]  /*1ac0*/  I2F.F64.S16 R22, R4 ;  /* 0x0000000400167312 */ /* 0x0040620000101c00 */
[----:B------:R-:W-:Y:S05]  /*1ad0*/  BRA `(.L_x_9166) ;  /* 0x0000000c00347947 */ /* 0x000fea0003800000 */
.L_x_9162:
        /* <DEDUP_REMOVED lines=10> */
.L_x_9170:
[----:B------:R-:W2:Y:S02]  /*1b80*/  LDG.E.U16 R0, desc[UR36][R4.64] ;  /* 0x0000002404007981 */ /* 0x000ea4000c1e1500 */
[----:B--2---:R-:W-:-:S05]  /*1b90*/  HADD2.F32 R0, -RZ, R0.H0_H0 ;  /* 0x20000000ff007230 */ /* 0x004fca0000004100 */
[----:B------:R-:W-:-:S04]  /*1ba0*/  FMUL.FTZ R0, R0, 1 ;  /* 0x3f80000000007820 */ /* 0x000fc80000410000 */
[----:B------:R0:W1:Y:S01]  /*1bb0*/  F2F.F64.F32 R22, R0 ;  /* 0x0000000000167310 */ /* 0x0000620000201800 */
[----:B------:R-:W-:Y:S05]  /*1bc0*/  BRA `(.L_x_9166) ;  /* 0x0000000800f87947 */ /* 0x000fea0003800000 */
.L_x_9169:
        /* <DEDUP_REMOVED lines=10> */
.L_x_9172:
[----:B------:R-:W2:Y:S02]  /*1c70*/  LDG.E.U16 R4, desc[UR36][R4.64] ;  /* 0x0000002404047981 */ /* 0x000ea4000c1e1500 */
[----:B--2---:R-:W-:-:S05]  /*1c80*/  HADD2.F32 R0, -RZ, R4.H0_H0 ;  /* 0x20000004ff007230 */ /* 0x004fca0000004100 */
[----:B------:R-:W-:-:S04]  /*1c90*/  FMUL.FTZ R0, R0, 1 ;  /* 0x3f80000000007820 */ /* 0x000fc80000410000 */
[----:B------:R0:W1:Y:S01]  /*1ca0*/  F2F.F64.F32 R22, R0 ;  /* 0x0000000000167310 */ /* 0x0000620000201800 */
[----:B------:R-:W-:Y:S05]  /*1cb0*/  BRA `(.L_x_9166) ;  /* 0x0000000800bc7947 */ /* 0x000fea0003800000 */
.L_x_9171:
[----:B------:R0:W5:Y:S01]  /*1cc0*/  LDG.E.64 R22, desc[UR36][R4.64] ;  /* 0x0000002404167981 */ /* 0x000162000c1e1b00 */
[----:B------:R-:W-:Y:S05]  /*1cd0*/  BRA `(.L_x_9166) ;  /* 0x0000000800b47947 */ /* 0x000fea0003800000 */
.L_x_9161:
        /* <DEDUP_REMOVED lines=13> */
.L_x_9175:
[----:B------:R0:W5:Y:S01]  /*1db0*/  LDG.E.64 R22, desc[UR36][R4.64] ;  /* 0x0000002404167981 */ /* 0x000162000c1e1b00 */
[----:B------:R-:W-:Y:S05]  /*1dc0*/  BRA `(.L_x_9166) ;  /* 0x0000000800787947 */ /* 0x000fea0003800000 */
.L_x_9174:
        /* <DEDUP_REMOVED lines=28> */
.L_x_9177:
        /* <DEDUP_REMOVED lines=15> */
.L_x_9176:
[----:B------:R-:W2:Y:S02]  /*2080*/  LDG.E.U16 R0, desc[UR36][R4.64] ;  /* 0x0000002404007981 */ /* 0x000ea4000c1e1500 */
[----:B--2---:R-:W-:-:S04]  /*2090*/  IMAD.U32 R0, R0, 0x10000, RZ ;  /* 0x0001000000007824 */ /* 0x004fc800078e00ff */
[----:B------:R-:W-:-:S04]  /*20a0*/  FMUL.FTZ R0, R0, 1 ;  /* 0x3f80000000007820 */ /* 0x000fc80000410000 */
[----:B------:R0:W1:Y:S01]  /*20b0*/  F2F.F64.F32 R22, R0 ;  /* 0x0000000000167310 */ /* 0x0000620000201800 */
[----:B------:R-:W-:Y:S05]  /*20c0*/  BRA `(.L_x_9166) ;  /* 0x0000000400b87947 */ /* 0x000fea0003800000 */
.L_x_9173:
        /* <DEDUP_REMOVED lines=11> */
.L_x_9180:
        /* <DEDUP_REMOVED lines=21> */
.L_x_9184:
[----:B------:R-:W-:Y:S05]  /*22d0*/  BSYNC B1 ;  /* 0x0000000000017941 */ /* 0x000fea0003800000 */
.L_x_9183:
[----:B------:R-:W-:Y:S01]  /*22e0*/  LEA R5, R0, 0x3b800000, 0x17 ;  /* 0x3b80000000057811 */ /* 0x000fe200078eb8ff */
[----:B------:R-:W-:-:S05]  /*22f0*/  IMAD.SHL.U32 R0, R3, 0x100000, RZ ;  /* 0x0010000003007824 */ /* 0x000fca00078e00ff */
[----:B------:R-:W-:-:S07]  /*2300*/  LOP3.LUT R0, R5, R0, R6, 0xfe, !PT ;  /* 0x0000000005007212 */ /* 0x000fce00078efe06 */
.L_x_9182:
[----:B------:R-:W-:Y:S05]  /*2310*/  BSYNC B0 ;  /* 0x0000000000007941 */ /* 0x000fea0003800000 */
.L_x_9181:
[----:B------:R-:W-:-:S04]  /*2320*/  FMUL.FTZ R0, R0, 1 ;  /* 0x3f80000000007820 */ /* 0x000fc80000410000 */
[----:B------:R2:W3:Y:S01]  /*2330*/  F2F.F64.F32 R22, R0 ;  /* 0x0000000000167310 */ /* 0x0004e20000201800 */
[----:B------:R-:W-:Y:S05]  /*2340*/  BRA `(.L_x_9166) ;  /* 0x0000000400187947 */ /* 0x000fea0003800000 */
.L_x_9179:
        /* <DEDUP_REMOVED lines=21> */
.L_x_9188:
[----:B------:R-:W-:Y:S05]  /*24a0*/  BSYNC B1 ;  /* 0x0000000000017941 */ /* 0x000fea0003800000 */
.L_x_9187:
[----:B------:R-:W-:Y:S01]  /*24b0*/  LEA R5, R0, 0x37800000, 0x17 ;  /* 0x3780000000057811 */ /* 0x000fe200078eb8ff */
[----:B------:R-:W-:-:S05]  /*24c0*/  IMAD.SHL.U32 R0, R3, 0x200000, RZ ;  /* 0x0020000003007824 */ /* 0x000fca00078e00ff */
[----:B------:R-:W-:-:S07]  /*24d0*/  LOP3.LUT R0, R5, R0, R6, 0xfe, !PT ;  /* 0x0000000005007212 */ /* 0x000fce00078efe06 */
.L_x_9186:
[----:B------:R-:W-:Y:S05]  /*24e0*/  BSYNC B0 ;  /* 0x0000000000007941 */ /* 0x000fea0003800000 */
.L_x_9185:
[----:B------:R-:W-:-:S04]  /*24f0*/  FMUL.FTZ R0, R0, 1 ;  /* 0x3f80000000007820 */ /* 0x000fc80000410000 */
[----:B------:R4:W0:Y:S01]  /*2500*/  F2F.F64.F32 R22, R0 ;  /* 0x0000000000167310 */ /* 0x0008220000201800 */
[----:B------:R-:W-:Y:S05]  /*2510*/  BRA `(.L_x_9166) ;  /* 0x0000000000a47947 */ /* 0x000fea0003800000 */
.L_x_9178:
        /* <DEDUP_REMOVED lines=14> */
.L_x_9192:
[----:B------:R-:W-:Y:S05]  /*2600*/  BSYNC B0 ;  /* 0x0000000000007941 */ /* 0x000fea0003800000 */
.L_x_9191:
[----:B------:R-:W-:-:S04]  /*2610*/  FMUL.FTZ R0, R0, 1 ;  /* 0x3f80000000007820 */ /* 0x000fc80000410000 */
[----:B------:R0:W1:Y:S01]  /*2620*/  F2F.F64.F32 R22, R0 ;  /* 0x0000000000167310 */ /* 0x0000620000201800 */
[----:B------:R-:W-:Y:S05]  /*2630*/  BRA `(.L_x_9166) ;  /* 0x00000000005c7947 */ /* 0x000fea0003800000 */
.L_x_9165:
        /* <DEDUP_REMOVED lines=16> */
.L_x_9193:
[----:B------:R-:W-:Y:S01]  /*2740*/  CS2R R22, SRZ ;  /* 0x0000000000167805 */ /* 0x000fe2000001ff00 */
[----:B------:R-:W-:Y:S06]  /*2750*/  BRA `(.L_x_9166) ;  /* 0x0000000000147947 */ /* 0x000fec0003800000 */
.L_x_9190:
[----:B------:R-:W2:Y:S02]  /*2760*/  LDG.E.64 R22, desc[UR36][R4.64] ;  /* 0x0000002404167981 */ /* 0x000ea4000c1e1b00 */
[----:B--2---:R-:W0:Y:S01]  /*2770*/  I2F.F64.U64 R22, R22 ;  /* 0x0000001600167312 */ /* 0x004e220000301800 */
[----:B------:R-:W-:Y:S05]  /*2780*/  BRA `(.L_x_9166) ;  /* 0x0000000000087947 */ /* 0x000fea0003800000 */
.L_x_9189:
[----:B------:R-:W2:Y:S02]  /*2790*/  LDG.E R4, desc[UR36][R4.64] ;  /* 0x0000002404047981 */ /* 0x000ea4000c1e1900 */
[----:B--2---:R0:W1:Y:S02]  /*27a0*/  I2F.F64.U32 R22, R4 ;  /* 0x0000000400167312 */ /* 0x0040640000201800 */
.L_x_9166:
[----:B------:R-:W2:Y:S01]  /*27b0*/  LDC.U8 R3, c[0x0][0x4fb] ;  /* 0x00013ec0ff037b82 */ /* 0x000ea20000000000 */
[----:B------:R-:W-:Y:S02]  /*27c0*/  ULDC.64 UR4, c[0x0][0x4e8] ;  /* 0x00013a0000047ab9 */ /* 0x000fe40000000a00 */
[----:B0-----:R-:W-:-:S05]  /*27d0*/  IADD3 R4, P1, R18, UR4, RZ ;  /* 0x0000000412047c10 */ /* 0x001fca000ff3e0ff */
[----:B------:R-:W-:Y:S01]  /*27e0*/  IMAD.X R5, RZ, RZ, UR5, P1 ;  /* 0x00000005ff057e24 */ /* 0x000fe200088e06ff */
        /* <DEDUP_REMOVED lines=12> */
[----:B--2---:R0:W2:Y:S01]  /*28b0*/  I2F.F64.S16 R18, R4 ;  /* 0x0000000400127312 */ /* 0x0040a20000101c00 */
[----:B------:R-:W-:Y:S05]  /*28c0*/  BRA `(.L_x_9199) ;  /* 0x0000000c007c7947 */ /* 0x000fea0003800000 */
.L_x_9197:
[----:B------:R-:W2:Y:S02]  /*28d0*/  LDG.E.U8 R4, desc[UR36][R4.64] ;  /* 0x0000002404047981 */ /* 0x000ea4000c1e1100 */
[----:B--2---:R0:W2:Y:S01]  /*28e0*/  I2F.F64.U16 R18, R4 ;  /* 0x0000000400127312 */ /* 0x0040a20000101800 */
[----:B------:R-:W-:Y:S05]  /*28f0*/  BRA `(.L_x_9199) ;  /* 0x0000000c00707947 */ /* 0x000fea0003800000 */
.L_x_9196:
        /* <DEDUP_REMOVED lines=9> */
.L_x_9201:
[----:B------:R-:W2:Y:S02]  /*2990*/  LDG.E R4, desc[UR36][R4.64] ;  /* 0x0000002404047981 */ /* 0x000ea4000c1e1900 */
[----:B--2---:R2:W4:Y:S01]  /*29a0*/  I2F.F64 R18, R4 ;  /* 0x0000000400127312 */ /* 0x0045220000201c00 */
[----:B------:R-:W-:Y:S05]  /*29b0*/  BRA `(.L_x_9199) ;  /* 0x0000000c00407947 */ /* 0x000fea0003800000 */
.L_x_9200:
[----:B------:R-:W2:Y:S02]  /*29c0*/  LDG.E.U16 R4, desc[UR36][R4.64] ;  /* 0x0000002404047981 */ /* 0x000ea4000c1e1500 */
[----:B--2---:R0:W2:Y:S01]  /*29d0*/  I2F.F64.S16 R18, R4 ;  /* 0x0000000400127312 */ /* 0x0040a20000101c00 */
[----:B------:R-:W-:Y:S05]  /*29e0*/  BRA `(.L_x_9199) ;  /* 0x0000000c00347947 */ /* 0x000fea0003800000 */
.L_x_9195:
        /* <DEDUP_REMOVED lines=10> */
.L_x_9203:
[----:B------:R-:W2:Y:S02]  /*2a90*/  LDG.E.U16 R0, desc[UR36][R4.64] ;  /* 0x0000002404007981 */ /* 0x000ea4000c1e1500 */
[----:B--2---:R-:W-:-:S05]  /*2aa0*/  HADD2.F32 R0, -RZ, R0.H0_H0 ;  /* 0x20000000ff007230 */ /* 0x004fca0000004100 */
[----:B------:R-:W-:-:S04]  /*2ab0*/  FMUL.FTZ R0, R0, 1 ;  /* 0x3f80000000007820 */ /* 0x000fc80000410000 */
[----:B------:R0:W2:Y:S01]  /*2ac0*/  F2F.F64.F32 R18, R0 ;  /* 0x0000000000127310 */ /* 0x0000a20000201800 */
[----:B------:R-:W-:Y:S05]  /*2ad0*/  BRA `(.L_x_9199) ;  /* 0x0000000800f87947 */ /* 0x000fea0003800000 */
.L_x_9202:
        /* <DEDUP_REMOVED lines=10> */
.L_x_9205:
[----:B------:R-:W2:Y:S02]  /*2b80*/  LDG.E.U16 R4, desc[UR36][R4.64] ;  /* 0x0000002404047981 */ /* 0x000ea4000c1e1500 */
[----:B--2---:R-:W-:-:S05]  /*2b90*/  HADD2.F32 R0, -RZ, R4.H0_H0 ;  /* 0x20000004ff007230 */ /* 0x004fca0000004100 */
[----:B------:R-:W-:-:S04]  /*2ba0*/  FMUL.FTZ R0, R0, 1 ;  /* 0x3f80000000007820 */ /* 0x000fc80000410000 */
[----:B------:R0:W2:Y:S01]  /*2bb0*/  F2F.F64.F32 R18, R0 ;  /* 0x0000000000127310 */ /* 0x0000a20000201800 */
[----:B------:R-:W-:Y:S05]  /*2bc0*/  BRA `(.L_x_9199) ;  /* 0x0000000800bc7947 */ /* 0x000fea0003800000 */
.L_x_9204:
[----:B------:R0:W5:Y:S01]  /*2bd0*/  LDG.E.64 R18, desc[UR36][R4.64] ;  /* 0x0000002404127981 */ /* 0x000162000c1e1b00 */
[----:B------:R-:W-:Y:S05]  /*2be0*/  BRA `(.L_x_9199) ;  /* 0x0000000800b47947 */ /* 0x000fea0003800000 */
.L_x_9194:
        /* <DEDUP_REMOVED lines=13> */
.L_x_9208:
[----:B------:R0:W5:Y:S01]  /*2cc0*/  LDG.E.64 R18, desc[UR36][R4.64] ;  /* 0x0000002404127981 */ /* 0x000162000c1e1b00 */
[----:B------:R-:W-:Y:S05]  /*2cd0*/  BRA `(.L_x_9199) ;  /* 0x0000000800787947 */ /* 0x000fea0003800000 */
.L_x_9207:
        /* <DEDUP_REMOVED lines=11> */
[C---:B------:R-:W-:Y:S01]  /*2d90*/  VIADD R7, R3.reuse, 0x1000000 ;  /* 0x0100000003077836 */ /* 0x040fe20000000000 */
[----:B------:R-:W-:-:S04]  /*2da0*/  IADD3 R4, R3, -0x1, RZ ;  /* 0xffffffff03047810 */ /* 0x000fc80007ffe0ff */
        /* <DEDUP_REMOVED lines=13> */
[----:B------:R0:W2:Y:S01]  /*2e80*/  F2F.F64.F32 R18, R7 ;  /* 0x0000000700127310 */ /* 0x0000a20000201800 */
[----:B------:R-:W-:Y:S05]  /*2e90*/  BRA `(.L_x_9199) ;  /* 0x0000000800087947 */ /* 0x000fea0003800000 */
.L_x_9210:
        /* <DEDUP_REMOVED lines=13> */
[----:B------:R0:W2:Y:S01]  /*2f70*/  F2F.F64.F32 R18, R0 ;  /* 0x0000000000127310 */ /* 0x0000a20000201800 */
[----:B------:R-:W-:Y:S05]  /*2f80*/  BRA `(.L_x_9199) ;  /* 0x0000000400cc7947 */ /* 0x000fea0003800000 */
.L_x_9209:
[----:B------:R-:W2:Y:S02]  /*2f90*/  LDG.E.U16 R0, desc[UR36][R4.64] ;  /* 0x0000002404007981 */ /* 0x000ea4000c1e1500 */
[----:B--2---:R-:W-:-:S04]  /*2fa0*/  IMAD.U32 R0, R0, 0x10000, RZ ;  /* 0x0001000000007824 */ /* 0x004fc800078e00ff */
[----:B------:R-:W-:-:S04]  /*2fb0*/  FMUL.FTZ R0, R0, 1 ;  /* 0x3f80000000007820 */ /* 0x000fc80000410000 */
[----:B------:R0:W2:Y:S01]  /*2fc0*/  F2F.F64.F32 R18, R0 ;  /* 0x0000000000127310 */ /* 0x0000a20000201800 */
[----:B------:R-:W-:Y:S05]  /*2fd0*/  BRA `(.L_x_9199) ;  /* 0x0000000400b87947 */ /* 0x000fea0003800000 */
.L_x_9206:
        /* <DEDUP_REMOVED lines=9> */
[----:B--2---:R0:W2:Y:S01]  /*3070*/  I2F.F64.U16 R18, R4 ;  /* 0x0000000400127312 */ /* 0x0040a20000101800 */
[----:B------:R-:W-:Y:S05]  /*3080*/  BRA `(.L_x_9199) ;  /* 0x00000004008c7947 */ /* 0x000fea0003800000 */
.L_x_9213:
        /* <DEDUP_REMOVED lines=21> */
.L_x_9217:
[----:B------:R-:W-:Y:S05]  /*31e0*/  BSYNC B1 ;  /* 0x0000000000017941 */ /* 0x000fea0003800000 */
.L_x_9216:
[----:B------:R-:W-:Y:S01]  /*31f0*/  LEA R5, R0, 0x3b800000, 0x17 ;  /* 0x3b80000000057811 */ /* 0x000fe200078eb8ff */
[----:B------:R-:W-:-:S05]  /*3200*/  IMAD.SHL.U32 R0, R3, 0x100000, RZ ;  /* 0x0010000003007824 */ /* 0x000fca00078e00ff */
[----:B------:R-:W-:-:S07]  /*3210*/  LOP3.LUT R0, R5, R0, R6, 0xfe, !PT ;  /* 0x0000000005007212 */ /* 0x000fce00078efe06 */
.L_x_9215:
[----:B------:R-:W-:Y:S05]  /*3220*/  BSYNC B0 ;  /* 0x0000000000007941 */ /* 0x000fea0003800000 */
.L_x_9214:
[----:B------:R-:W-:-:S04]  /*3230*/  FMUL.FTZ R0, R0, 1 ;  /* 0x3f80000000007820 */ /* 0x000fc80000410000 */
[----:B------:R0:W2:Y:S01]  /*3240*/  F2F.F64.F32 R18, R0 ;  /* 0x0000000000127310 */ /* 0x0000a20000201800 */
[----:B------:R-:W-:Y:S05]  /*3250*/  BRA `(.L_x_9199) ;  /* 0x0000000400187947 */ /* 0x000fea0003800000 */
.L_x_9212:
        /* <DEDUP_REMOVED lines=21> */
.L_x_9221:
[----:B------:R-:W-:Y:S05]  /*33b0*/  BSYNC B1 ;  /* 0x0000000000017941 */ /* 0x000fea0003800000 */
.L_x_9220:
[----:B------:R-:W-:Y:S01]  /*33c0*/  LEA R5, R0, 0x37800000, 0x17 ;  /* 0x3780000000057811 */ /* 0x000fe200078eb8ff */
[----:B------:R-:W-:-:S05]  /*33d0*/  IMAD.SHL.U32 R0, R3, 0x200000, RZ ;  /* 0x0020000003007824 */ /* 0x000fca00078e00ff */
[----:B------:R-:W-:-:S07]  /*33e0*/  LOP3.LUT R0, R5, R0, R6, 0xfe, !PT ;  /* 0x0000000005007212 */ /* 0x000fce00078efe06 */
.L_x_9219:
[----:B------:R-:W-:Y:S05]  /*33f0*/  BSYNC B0 ;  /* 0x0000000000007941 */ /* 0x000fea0003800000 */
.L_x_9218:
[----:B------:R-:W-:-:S04]  /*3400*/  FMUL.FTZ R0, R0, 1 ;  /* 0x3f80000000007820 */ /* 0x000fc80000410000 */
[----:B------:R0:W2:Y:S01]  /*3410*/  F2F.F64.F32 R18, R0 ;  /* 0x0000000000127310 */ /* 0x0000a20000201800 */
[----:B------:R-:W-:Y:S05]  /*3420*/  BRA `(.L_x_9199) ;  /* 0x0000000000a47947 */ /* 0x000fea0003800000 */
.L_x_9211:
        /* <DEDUP_REMOVED lines=14> */
.L_x_9225:
[----:B------:R-:W-:Y:S05]  /*3510*/  BSYNC B0 ;  /* 0x0000000000007941 */ /* 0x000fea0003800000 */
.L_x_9224:
[----:B------:R-:W-:-:S04]  /*3520*/  FMUL.FTZ R0, R0, 1 ;  /* 0x3f80000000007820 */ /* 0x000fc80000410000 */
[----:B------:R0:W2:Y:S01]  /*3530*/  F2F.F64.F32 R18, R0 ;  /* 0x0000000000127310 */ /* 0x0000a20000201800 */
[----:B------:R-:W-:Y:S05]  /*3540*/  BRA `(.L_x_9199) ;  /* 0x00000000005c7947 */ /* 0x000fea0003800000 */
.L_x_9198:
        /* <DEDUP_REMOVED lines=16> */
.L_x_9226:
[----:B------:R-:W-:Y:S01]  /*3650*/  CS2R R18, SRZ ;  /* 0x0000000000127805 */ /* 0x000fe2000001ff00 */
[----:B------:R-:W-:Y:S06]  /*3660*/  BRA `(.L_x_9199) ;  /* 0x0000000000147947 */ /* 0x000fec0003800000 */
.L_x_9223:
[----:B------:R-:W2:Y:S02]  /*3670*/  LDG.E.64 R18, desc[UR36][R4.64] ;  /* 0x0000002404127981 */ /* 0x000ea4000c1e1b00 */
[----:B--2---:R-:W0:Y:S01]  /*3680*/  I2F.F64.U64 R18, R18 ;  /* 0x0000001200127312 */ /* 0x004e220000301800 */
[----:B------:R-:W-:Y:S05]  /*3690*/  BRA `(.L_x_9199) ;  /* 0x0000000000087947 */ /* 0x000fea0003800000 */
.L_x_9222:
[----:B------:R-:W2:Y:S02]  /*36a0*/  LDG.E R4, desc[UR36][R4.64] ;  /* 0x0000002404047981 */ /* 0x000ea4000c1e1900 */
[----:B--2---:R0:W2:Y:S02]  /*36b0*/  I2F.F64.U32 R18, R4 ;  /* 0x0000000400127312 */ /* 0x0040a40000201800 */
.L_x_9199:
[----:B------:R-:W1:Y:S01]  /*36c0*/  LDC.U8 R3, c[0x0][0x4fc] ;  /* 0x00013f00ff037b82 */ /* 0x000e620000000000 */
[----:B------:R-:W-:Y:S02]  /*36d0*/  ULDC.64 UR4, c[0x0][0x4f0] ;  /* 0x00013c0000047ab9 */ /* 0x000fe40000000a00 */
[----:B0-2---:R-:W-:-:S05]  /*36e0*/  IADD3 R4, P1, R2, UR4, RZ ;  /* 0x0000000402047c10 */ /* 0x005fca000ff3e0ff */
        /* <DEDUP_REMOVED lines=13> */
[----:B--2---:R-:W0:Y:S01]  /*37c0*/  I2F.F64.S16 R2, R2 ;  /* 0x0000000200027312 */ /* 0x004e220000101c00 */
[----:B------:R-:W-:Y:S05]  /*37d0*/  BRA `(.L_x_9232) ;  /* 0x0000000c007c7947 */ /* 0x000fea0003800000 */
.L_x_9230:
[----:B------:R-:W2:Y:S02]  /*37e0*/  LDG.E.U8 R2, desc[UR36][R4.64] ;  /* 0x0000002404027981 */ /* 0x000ea4000c1e1100 */
[----:B--2---:R-:W1:Y:S01]  /*37f0*/  I2F.F64.U16 R2, R2 ;  /* 0x0000000200027312 */ /* 0x004e620000101800 */
[----:B------:R-:W-:Y:S05]  /*3800*/  BRA `(.L_x_9232) ;  /* 0x0000000c00707947 */ /* 0x000fea0003800000 */
.L_x_9229:
        /* <DEDUP_REMOVED lines=9> */
.L_x_9234:
[----:B------:R-:W2:Y:S02]  /*38a0*/  LDG.E R2, desc[UR36][R4.64] ;  /* 0x0000002404027981 */ /* 0x000ea4000c1e1900 */
[----:B--2---:R-:W0:Y:S01]  /*38b0*/  I2F.F64 R2, R2 ;  /* 0x0000000200027312 */ /* 0x004e220000201c00 */
[----:B------:R-:W-:Y:S05]  /*38c0*/  BRA `(.L_x_9232) ;  /* 0x0000000c00407947 */ /* 0x000fea0003800000 */
.L_x_9233:
[----:B------:R-:W2:Y:S02]  /*38d0*/  LDG.E.U16 R2, desc[UR36][R4.64] ;  /* 0x0000002404027981 */ /* 0x000ea4000c1e1500 */
[----:B--2---:R-:W2:Y:S01]  /*38e0*/  I2F.F64.S16 R2, R2 ;  /* 0x0000000200027312 */ /* 0x004ea20000101c00 */
[----:B------:R-:W-:Y:S05]  /*38f0*/  BRA `(.L_x_9232) ;  /* 0x0000000c00347947 */ /* 0x000fea0003800000 */
.L_x_9228:
        /* <DEDUP_REMOVED lines=10> */
.L_x_9236:
[----:B------:R-:W2:Y:S02]  /*39a0*/  LDG.E.U16 R0, desc[UR36][R4.64] ;  /* 0x0000002404007981 */ /* 0x000ea4000c1e1500 */
[----:B--2---:R-:W-:-:S05]  /*39b0*/  HADD2.F32 R0, -RZ, R0.H0_H0 ;  /* 0x20000000ff007230 */ /* 0x004fca0000004100 */
[----:B------:R-:W-:-:S04]  /*39c0*/  FMUL.FTZ R0, R0, 1 ;  /* 0x3f80000000007820 */ /* 0x000fc80000410000 */
[----:B------:R0:W1:Y:S01]  /*39d0*/  F2F.F64.F32 R2, R0 ;  /* 0x0000000000027310 */ /* 0x0000620000201800 */
[----:B------:R-:W-:Y:S05]  /*39e0*/  BRA `(.L_x_9232) ;  /* 0x0000000800f87947 */ /* 0x000fea0003800000 */
.L_x_9235:
        /* <DEDUP_REMOVED lines=10> */
.L_x_9238:
[----:B------:R-:W2:Y:S02]  /*3a90*/  LDG.E.U16 R4, desc[UR36][R4.64] ;  /* 0x0000002404047981 */ /* 0x000ea4000c1e1500 */
[----:B--2---:R-:W-:-:S05]  /*3aa0*/  HADD2.F32 R0, -RZ, R4.H0_H0 ;  /* 0x20000004ff007230 */ /* 0x004fca0000004100 */
[----:B------:R-:W-:-:S04]  /*3ab0*/  FMUL.FTZ R0, R0, 1 ;  /* 0x3f80000000007820 */ /* 0x000fc80000410000 */
[----:B------:R0:W1:Y:S01]  /*3ac0*/  F2F.F64.F32 R2, R0 ;  /* 0x0000000000027310 */ /* 0x0000620000201800 */
[----:B------:R-:W-:Y:S05]  /*3ad0*/  BRA `(.L_x_9232) ;  /* 0x0000000800bc7947 */ /* 0x000fea0003800000 */
.L_x_9237:
[----:B------:R0:W5:Y:S01]  /*3ae0*/  LDG.E.64 R2, desc[UR36][R4.64] ;  /* 0x0000002404027981 */ /* 0x000162000c1e1b00 */
[----:B------:R-:W-:Y:S05]  /*3af0*/  BRA `(.L_x_9232) ;  /* 0x0000000800b47947 */ /* 0x000fea0003800000 */
.L_x_9227:
        /* <DEDUP_REMOVED lines=13> */
.L_x_9241:
[----:B------:R0:W5:Y:S01]  /*3bd0*/  LDG.E.64 R2, desc[UR36][R4.64] ;  /* 0x0000002404027981 */ /* 0x000162000c1e1b00 */
[----:B------:R-:W-:Y:S05]  /*3be0*/  BRA `(.L_x_9232) ;  /* 0x0000000800787947 */ /* 0x000fea0003800000 */
.L_x_9240:
        /* <DEDUP_REMOVED lines=25> */
[----:B------:R-:W-:-:S06]  /*3d80*/  FMUL.FTZ R3, R3, 1 ;  /* 0x3f80000003037820 */ /* 0x000fcc0000410000 */
[----:B------:R-:W0:Y:S01]  /*3d90*/  F2F.F64.F32 R2, R3 ;  /* 0x0000000300027310 */ /* 0x000e220000201800 */
[----:B------:R-:W-:Y:S05]  /*3da0*/  BRA `(.L_x_9232) ;  /* 0x0000000800087947 */ /* 0x000fea0003800000 */
.L_x_9243:
        /* <DEDUP_REMOVED lines=15> */
.L_x_9242:
[----:B------:R-:W2:Y:S02]  /*3ea0*/  LDG.E.U16 R0, desc[UR36][R4.64] ;  /* 0x0000002404007981 */ /* 0x000ea4000c1e1500 */
[----:B--2---:R-:W-:-:S04]  /*3eb0*/  IMAD.U32 R0, R0, 0x10000, RZ ;  /* 0x0001000000007824 */ /* 0x004fc800078e00ff */
[----:B------:R-:W-:-:S04]  /*3ec0*/  FMUL.FTZ R0, R0, 1 ;  /* 0x3f80000000007820 */ /* 0x000fc80000410000 */
[----:B------:R0:W1:Y:S01]  /*3ed0*/  F2F.F64.F32 R2, R0 ;  /* 0x0000000000027310 */ /* 0x0000620000201800 */
[----:B------:R-:W-:Y:S05]  /*3ee0*/  BRA `(.L_x_9232) ;  /* 0x0000000400b87947 */ /* 0x000fea0003800000 */
.L_x_9239:
        /* <DEDUP_REMOVED lines=9> */
[----:B--2---:R-:W0:Y:S01]  /*3f80*/  I2F.F64.U16 R2, R2 ;  /* 0x0000000200027312 */ /* 0x004e220000101800 */
[----:B------:R-:W-:Y:S05]  /*3f90*/  BRA `(.L_x_9232) ;  /* 0x00000004008c7947 */ /* 0x000fea0003800000 */
.L_x_9246:
        /* <DEDUP_REMOVED lines=21> */
.L_x_9250:
[----:B------:R-:W-:Y:S05]  /*40f0*/  BSYNC B1 ;  /* 0x0000000000017941 */ /* 0x000fea0003800000 */
.L_x_9249:
[----:B------:R-:W-:Y:S01]  /*4100*/  LEA R3, R0, 0x3b800000, 0x17 ;  /* 0x3b80000000037811 */ /* 0x000fe200078eb8ff */
[----:B------:R-:W-:-:S05]  /*4110*/  IMAD.SHL.U32 R0, R2, 0x100000, RZ ;  /* 0x0010000002007824 */ /* 0x000fca00078e00ff */
[----:B------:R-:W-:-:S07]  /*4120*/  LOP3.LUT R0, R3, R0, R4, 0xfe, !PT ;  /* 0x0000000003007212 */ /* 0x000fce00078efe04 */
.L_x_9248:
[----:B------:R-:W-:Y:S05]  /*4130*/  BSYNC B0 ;  /* 0x0000000000007941 */ /* 0x000fea0003800000 */
.L_x_9247:
[----:B------:R-:W-:-:S04]  /*4140*/  FMUL.FTZ R0, R0, 1 ;  /* 0x3f80000000007820 */ /* 0x000fc80000410000 */
[----:B------:R0:W1:Y:S01]  /*4150*/  F2F.F64.F32 R2, R0 ;  /* 0x0000000000027310 */ /* 0x0000620000201800 */
[----:B------:R-:W-:Y:S05]  /*4160*/  BRA `(.L_x_9232) ;  /* 0x0000000400187947 */ /* 0x000fea0003800000 */
.L_x_9245:
        /* <DEDUP_REMOVED lines=12> */
[----:B------:R-:W-:Y:S02]  /*4230*/  SHF.L.U32 R4, R3, 0x1f, RZ ;  /* 0x0000001f03047819 */ /* 0x000fe400000006ff */
[----:B------:R-:W-:-:S05]  /*4240*/  SHF.R.U32.HI R0, RZ, 0x2, R0 ;  /* 0x00000002ff007819 */ /* 0x000fca0000011600 */
[----:B------:R-:W-:Y:S05]  /*4250*/  @P0 BRA `(.L_x_9254) ;  /* 0x0000000000180947 */ /* 0x000fea0003800000 */
[----:B------:R-:W0:Y:S02]  /*4260*/  FLO.U32 R3, R2 ;  /* 0x0000000200037300 */ /* 0x000e2400000e0000 */
[----:B0-----:R-:W-:-:S04]  /*4270*/  IADD3 R3, -R3, 0x1f, RZ ;  /* 0x0000001f03037810 */ /* 0x001fc80007ffe1ff */
[----:B------:R-:W-:Y:S01]  /*4280*/  IADD3 R0, R0, 0x1e, -R3 ;  /* 0x0000001e00007810 */ /* 0x000fe20007ffe803 */
[----:B------:R-:W-:-:S05]  /*4290*/  VIADD R5, R3, 0xffffffe3 ;  /* 0xffffffe303057836 */ /* 0x000fca0000000000 */
[----:B------:R-:W-:-:S04]  /*42a0*/  SHF.L.U32 R5, R2, R5, RZ ;  /* 0x0000000502057219 */ /* 0x000fc800000006ff */
[----:B------:R-:W-:-:S07]  /*42b0*/  LOP3.LUT R2, R5, 0x3, RZ, 0xc0, !PT ;  /* 0x0000000305027812 */ /* 0x000fce00078ec0ff */
.L_x_9254:
[----:B------:R-:W-:Y:S05]  /*42c0*/  BSYNC B1 ;  /* 0x0000000000017941 */ /* 0x000fea0003800000 */
.L_x_9253:
[----:B------:R-:W-:Y:S01]  /*42d0*/  LEA R3, R0, 0x37800000, 0x17 ;  /* 0x3780000000037811 */ /* 0x000fe200078eb8ff */
[----:B------:R-:W-:-:S05]  /*42e0*/  IMAD.SHL.U32 R0, R2, 0x200000, RZ ;  /* 0x0020000002007824 */ /* 0x000fca00078e00ff */
[----:B------:R-:W-:-:S07]  /*42f0*/  LOP3.LUT R0, R3, R0, R4, 0xfe, !PT ;  /* 0x0000000003007212 */ /* 0x000fce00078efe04 */
.L_x_9252:
[----:B------:R-:W-:Y:S05]  /*4300*/  BSYNC B0 ;  /* 0x0000000000007941 */ /* 0x000fea0003800000 */
.L_x_9251:
[----:B------:R-:W-:-:S04]  /*4310*/  FMUL.FTZ R0, R0, 1 ;  /* 0x3f80000000007820 */ /* 0x000fc80000410000 */
[----:B------:R0:W1:Y:S01]  /*4320*/  F2F.F64.F32 R2, R0 ;  /* 0x0000000000027310 */ /* 0x0000620000201800 */
[----:B------:R-:W-:Y:S05]  /*4330*/  BRA `(.L_x_9232) ;  /* 0x0000000000a47947 */ /* 0x000fea0003800000 */
.L_x_9244:
        /* <DEDUP_REMOVED lines=14> */
.L_x_9258:
[----:B------:R-:W-:Y:S05]  /*4420*/  BSYNC B0 ;  /* 0x0000000000007941 */ /* 0x000fea0003800000 */
.L_x_9257:
[----:B------:R-:W-:-:S04]  /*4430*/  FMUL.FTZ R0, R0, 1 ;  /* 0x3f80000000007820 */ /* 0x000fc80000410000 */
[----:B------:R0:W1:Y:S01]  /*4440*/  F2F.F64.F32 R2, R0 ;  /* 0x0000000000027310 */ /* 0x0000620000201800 */
[----:B------:R-:W-:Y:S05]  /*4450*/  BRA `(.L_x_9232) ;  /* 0x00000000005c7947 */ /* 0x000fea0003800000 */
.L_x_9231:
        /* <DEDUP_REMOVED lines=16> */
.L_x_9259:
[----:B------:R-:W-:Y:S01]  /*4560*/  CS2R R2, SRZ ;  /* 0x0000000000027805 */ /* 0x000fe2000001ff00 */
[----:B------:R-:W-:Y:S06]  /*4570*/  BRA `(.L_x_9232) ;  /* 0x0000000000147947 */ /* 0x000fec0003800000 */
.L_x_9256:
[----:B------:R-:W2:Y:S02]  /*4580*/  LDG.E.64 R2, desc[UR36][R4.64] ;  /* 0x0000002404027981 */ /* 0x000ea4000c1e1b00 */
[----:B--2---:R-:W0:Y:S01]  /*4590*/  I2F.F64.U64 R2, R2 ;  /* 0x0000000200027312 */ /* 0x004e220000301800 */
[----:B------:R-:W-:Y:S05]  /*45a0*/  BRA `(.L_x_9232) ;  /* 0x0000000000087947 */ /* 0x000fea0003800000 */
.L_x_9255:
[----:B------:R-:W2:Y:S02]  /*45b0*/  LDG.E R2, desc[UR36][R4.64] ;  /* 0x0000002404027981 */ /* 0x000ea4000c1e1900 */
[----:B--2---:R-:W0:Y:S02]  /*45c0*/  I2F.F64.U32 R2, R2 ;  /* 0x0000000200027312 */ /* 0x004e240000201800 */
.L_x_9232:
[----:B---345:R-:W-:Y:S01]  /*45d0*/  DSETP.MAX.AND P0, P1, R18, R22, PT ;  /* 0x000000161200722a */ /* 0x038fe2000390f000 */
[----:B0-----:R-:W-:Y:S01]  /*45e0*/  IMAD.MOV.U32 R0, RZ, RZ, R19 ;  /* 0x000000ffff007224 */ /* 0x001fe200078e0013 */
[----:B------:R-:W0:Y:S01]  /*45f0*/  LDC.U8 R6, c[0x0][0x4f9] ;  /* 0x00013e40ff067b82 */ /* 0x000e220000000000 */
[----:B------:R-:W-:Y:S02]  /*4600*/  IMAD.MOV.U32 R7, RZ, RZ, R23 ;  /* 0x000000ffff077224 */ /* 0x000fe400078e0017 */
[----:B------:R-:W-:-:S03]  /*4610*/  IMAD.MOV.U32 R5, RZ, RZ, R22 ;  /* 0x000000ffff057224 */ /* 0x000fc600078e0016 */
[----:B------:R-:W-:Y:S01]  /*4620*/  FSEL R9, R0, R7, P0 ;  /* 0x0000000700097208 */ /* 0x000fe20000000000 */
[----:B------:R-:W-:-:S05]  /*4630*/  IMAD.MOV.U32 R0, RZ, RZ, R18 ;  /* 0x000000ffff007224 */ /* 0x000fca00078e0012 */
[----:B------:R-:W-:Y:S01]  /*4640*/  @P1 LOP3.LUT R9, R7, 0x80000, RZ, 0xfc, !PT ;  /* 0x0008000007091812 */ /* 0x000fe200078efcff */
[----:B-12---:R-:W-:Y:S01]  /*4650*/  IMAD.MOV.U32 R7, RZ, RZ, R3 ;  /* 0x000000ffff077224 */ /* 0x006fe200078e0003 */
[----:B------:R-:W-:-:S03]  /*4660*/  SEL R4, R0, R5, P0 ;  /* 0x0000000500047207 */ /* 0x000fc60000000000 */
[----:B------:R-:W-:-:S04]  /*4670*/  IMAD.MOV.U32 R5, RZ, RZ, R9 ;  /* 0x000000ffff057224 */ /* 0x000fc800078e0009 */
[----:B------:R-:W-:Y:S02]  /*4680*/  IMAD.MOV.U32 R0, RZ, RZ, R5 ;  /* 0x000000ffff007224 */ /* 0x000fe400078e0005 */
[----:B------:R-:W-:Y:S01]  /*4690*/  DSETP.MIN.AND P0, P1, R4, R2, PT ;  /* 0x000000020400722a */ /* 0x000fe20003900000 */
[----:B------:R-:W-:-:S05]  /*46a0*/  IMAD.MOV.U32 R5, RZ, RZ, R2 ;  /* 0x000000ffff057224 */ /* 0x000fca00078e0002 */
[----:B------:R-:W-:Y:S02]  /*46b0*/  FSEL R9, R0, R7, P0 ;  /* 0x0000000700097208 */ /* 0x000fe40000000000 */
[----:B------:R-:W-:Y:S01]  /*46c0*/  SEL R4, R4, R5, P0 ;  /* 0x0000000504047207 */ /* 0x000fe20000000000 */
[----:B------:R-:W-:Y:S01]  /*46d0*/  DSETP.GTU.AND P0, PT, |R2|, +INF , PT ;  /* 0x7ff000000200742a */ /* 0x000fe20003f0c200 */
[----:B0-----:R-:W-:-:S04]  /*46e0*/  PRMT R0, R6, 0x9910, RZ ;  /* 0x0000991006007816 */ /* 0x001fc800000000ff */
[----:B------:R-:W-:Y:S01]  /*46f0*/  @P1 LOP3.LUT R9, R7, 0x80000, RZ, 0xfc, !PT ;  /* 0x0008000007091812 */ /* 0x000fe200078efcff */
[----:B------:R-:W-:Y:S01]  /*4700*/  DSETP.GTU.AND P1, PT, |R18|, +INF , PT ;  /* 0x7ff000001200742a */ /* 0x000fe20003f2c200 */
[----:B------:R-:W-:-:S03]  /*4710*/  FSEL R7, R4, R2, !P0 ;  /* 0x0000000204077208 */ /* 0x000fc60004000000 */
[----:B------:R-:W-:-:S05]  /*4720*/  IMAD.MOV.U32 R5, RZ, RZ, R9 ;  /* 0x000000ffff057224 */ /* 0x000fca00078e0009 */
[----:B------:R-:W-:Y:S01]  /*4730*/  FSEL R5, R5, R3, !P0 ;  /* 0x0000000305057208 */ /* 0x000fe20004000000 */
[----:B------:R-:W-:Y:S01]  /*4740*/  DSETP.GTU.AND P0, PT, |R22|, +INF , PT ;  /* 0x7ff000001600742a */ /* 0x000fe20003f0c200 */
[----:B------:R-:W-:Y:S02]  /*4750*/  FSEL R3, R7, R18, !P1 ;  /* 0x0000001207037208 */ /* 0x000fe40004800000 */
[----:B------:R-:W-:Y:S02]  /*4760*/  FSEL R19, R5, R19, !P1 ;  /* 0x0000001305137208 */ /* 0x000fe40004800000 */
[----:B------:R-:W-:Y:S02]  /*4770*/  ISETP.GT.AND P1, PT, R0, 0x9, PT ;  /* 0x000000090000780c */ /* 0x000fe40003f24270 */
[----:B------:R-:W-:Y:S02]  /*4780*/  FSEL R4, R3, R22, !P0 ;  /* 0x0000001603047208 */ /* 0x000fe40004000000 */
[----:B------:R-:W-:-:S09]  /*4790*/  FSEL R5, R19, R23, !P0 ;  /* 0x0000001713057208 */ /* 0x000fd20004000000 */
        /* <DEDUP_REMOVED lines=12> */
.L_x_9263:
[----:B------:R-:W0:Y:S02]  /*4860*/  F2I.S64.F64.TRUNC R4, R4 ;  /* 0x0000000400047311 */ /* 0x000e24000030d900 */
[----:B0-----:R-:W-:-:S05]  /*4870*/  IMAD.MOV.U32 R3, RZ, RZ, R4 ;  /* 0x000000ffff037224 */ /* 0x001fca00078e0004 */
[----:B------:R0:W-:Y:S01]  /*4880*/  STG.E.U8 desc[UR36][R16.64], R3 ;  /* 0x0000000310007986 */ /* 0x0001e2000c101124 */
[----:B------:R-:W-:Y:S05]  /*4890*/  BRA `(.L_x_9265) ;  /* 0x0000000c00f87947 */ /* 0x000fea0003800000 */
.L_x_9262:
        /* <DEDUP_REMOVED lines=9> */
.L_x_9267:
[----:B------:R-:W0:Y:S02]  /*4930*/  F2I.F64.TRUNC R5, R4 ;  /* 0x0000000400057311 */ /* 0x000e24000030d100 */
[----:B0-----:R0:W-:Y:S01]  /*4940*/  STG.E desc[UR36][R16.64], R5 ;  /* 0x0000000510007986 */ /* 0x0011e2000c101924 */
[----:B------:R-:W-:Y:S05]  /*4950*/  BRA `(.L_x_9265) ;  /* 0x0000000c00c87947 */ /* 0x000fea0003800000 */
.L_x_9266:
[----:B------:R-:W0:Y:S02]  /*4960*/  F2I.F64.TRUNC R5, R4 ;  /* 0x0000000400057311 */ /* 0x000e24000030d100 */
[----:B0-----:R0:W-:Y:S01]  /*4970*/  STG.E.U16 desc[UR36][R16.64], R5 ;  /* 0x0000000510007986 */ /* 0x0011e2000c101524 */
[----:B------:R-:W-:Y:S05]  /*4980*/  BRA `(.L_x_9265) ;  /* 0x0000000c00bc7947 */ /* 0x000fea0003800000 */
.L_x_9261:
        /* <DEDUP_REMOVED lines=13> */
.L_x_9269:
        /* <DEDUP_REMOVED lines=8> */
.L_x_9268:
        /* <DEDUP_REMOVED lines=14> */
.L_x_9271:
        /* <DEDUP_REMOVED lines=9> */
.L_x_9270:
[----:B------:R0:W-:Y:S01]  /*4c50*/  STG.E.64 desc[UR36][R16.64], R4 ;  /* 0x0000000410007986 */ /* 0x0001e2000c101b24 */
[----:B------:R-:W-:Y:S05]  /*4c60*/  BRA `(.L_x_9265) ;  /* 0x0000000c00047947 */ /* 0x000fea0003800000 */
.L_x_9260:
        /* <DEDUP_REMOVED lines=12> */
.L_x_9274:
[----:B------:R-:W-:-:S05]  /*4d30*/  CS2R R6, SRZ ;  /* 0x0000000000067805 */ /* 0x000fca000001ff00 */
[----:B------:R0:W-:Y:S01]  /*4d40*/  STG.E.128 desc[UR36][R16.64], R4 ;  /* 0x0000000410007986 */ /* 0x0001e2000c101d24 */
[----:B------:R-:W-:Y:S05]  /*4d50*/  BRA `(.L_x_9265) ;  /* 0x0000000800c87947 */ /* 0x000fea0003800000 */
.L_x_9273:
        /* <DEDUP_REMOVED lines=25> */
.L_x_9278:
[----:B------:R-:W-:Y:S05]  /*4ef0*/  BSYNC B0 ;  /* 0x0000000000007941 */ /* 0x000fea0003800000 */
.L_x_9277:
[----:B------:R-:W-:-:S05]  /*4f00*/  LOP3.LUT R3, R0, R3, RZ, 0xfc, !PT ;  /* 0x0000000300037212 */ /* 0x000fca00078efcff */
[----:B------:R0:W-:Y:S01]  /*4f10*/  STG.E.U8 desc[UR36][R16.64], R3 ;  /* 0x0000000310007986 */ /* 0x0001e2000c101124 */
[----:B------:R-:W-:Y:S05]  /*4f20*/  BRA `(.L_x_9265) ;  /* 0x0000000800547947 */ /* 0x000fea0003800000 */
.L_x_9276:
        /* <DEDUP_REMOVED lines=17> */
.L_x_9280:
[----:B------:R-:W-:Y:S01]  /*5040*/  IMAD.MOV.U32 R0, RZ, RZ, 0x7f ;  /* 0x0000007fff007424 */ /* 0x000fe200078e00ff */
[----:B------:R-:W-:-:S04]  /*5050*/  ISETP.GT.U32.AND P0, PT, R2, 0x7f800000, PT ;  /* 0x7f8000000200780c */ /* 0x000fc80003f04070 */
[----:B------:R-:W-:-:S09]  /*5060*/  SEL R0, R0, 0x7c, P0 ;  /* 0x0000007c00007807 */ /* 0x000fd20000000000 */
.L_x_9281:
[----:B------:R-:W-:Y:S05]  /*5070*/  BSYNC B0 ;  /* 0x0000000000007941 */ /* 0x000fea0003800000 */
.L_x_9279:
[----:B------:R-:W-:-:S04]  /*5080*/  LOP3.LUT R2, R3, 0x80000000, RZ, 0xc0, !PT ;  /* 0x8000000003027812 */ /* 0x000fc800078ec0ff */
[----:B------:R-:W-:-:S04]  /*5090*/  SHF.R.U32.HI R3, RZ, 0x18, R2 ;  /* 0x00000018ff037819 */ /* 0x000fc80000011602 */
[----:B------:R-:W-:-:S05]  /*50a0*/  LOP3.LUT R3, R0, R3, RZ, 0xfc, !PT ;  /* 0x0000000300037212 */ /* 0x000fca00078efcff */
[----:B------:R0:W-:Y:S01]  /*50b0*/  STG.E.U8 desc[UR36][R16.64], R3 ;  /* 0x0000000310007986 */ /* 0x0001e2000c101124 */
[----:B------:R-:W-:Y:S05]  /*50c0*/  BRA `(.L_x_9265) ;  /* 0x0000000400ec7947 */ /* 0x000fea0003800000 */
.L_x_9275:
        /* <DEDUP_REMOVED lines=8> */
.L_x_9272:
        /* <DEDUP_REMOVED lines=11> */
.L_x_9284:
        /* <DEDUP_REMOVED lines=21> */
.L_x_9287:
[----:B------:R-:W-:-:S04]  /*5350*/  LOP3.LUT R2, R3, 0x80000000, RZ, 0xc0, !PT ;  /* 0x8000000003027812 */ /* 0x000fc800078ec0ff */
[----:B------:R-:W-:-:S04]  /*5360*/  SHF.R.U32.HI R3, RZ, 0x18, R2 ;  /* 0x00000018ff037819 */ /* 0x000fc80000011602 */
[----:B------:R-:W-:-:S04]  /*5370*/  LOP3.LUT R0, R0, R3, RZ, 0xfc, !PT ;  /* 0x0000000300007212 */ /* 0x000fc800078efcff */
[----:B------:R-:W-:-:S07]  /*5380*/  PRMT R8, R0, 0x7610, R8 ;  /* 0x0000761000087816 */ /* 0x000fce0000000008 */
.L_x_9286:
[----:B------:R-:W-:Y:S05]  /*5390*/  BSYNC B0 ;  /* 0x0000000000007941 */ /* 0x000fea0003800000 */
.L_x_9285:
[----:B------:R3:W-:Y:S01]  /*53a0*/  STG.E.U8 desc[UR36][R16.64], R8 ;  /* 0x0000000810007986 */ /* 0x0007e2000c101124 */
[----:B------:R-:W-:Y:S05]  /*53b0*/  BRA `(.L_x_9265) ;  /* 0x0000000400307947 */ /* 0x000fea0003800000 */
.L_x_9283:
        /* <DEDUP_REMOVED lines=21> */
.L_x_9290:
[----:B------:R-:W-:-:S04]  /*5510*/  LOP3.LUT R2, R3, 0x80000000, RZ, 0xc0, !PT ;  /* 0x8000000003027812 */ /* 0x000fc800078ec0ff */
[----:B------:R-:W-:-:S04]  /*5520*/  SHF.R.U32.HI R3, RZ, 0x18, R2 ;  /* 0x00000018ff037819 */ /* 0x000fc80000011602 */
[----:B------:R-:W-:-:S04]  /*5530*/  LOP3.LUT R0, R0, R3, RZ, 0xfc, !PT ;  /* 0x0000000300007212 */ /* 0x000fc800078efcff */
[----:B------:R-:W-:-:S07]  /*5540*/  PRMT R8, R0, 0x7610, R8 ;  /* 0x0000761000087816 */ /* 0x000fce0000000008 */
.L_x_9289:
[----:B------:R-:W-:Y:S05]  /*5550*/  BSYNC B0 ;  /* 0x0000000000007941 */ /* 0x000fea0003800000 */
.L_x_9288:
[----:B------:R0:W-:Y:S01]  /*5560*/  STG.E.U8 desc[UR36][R16.64], R8 ;  /* 0x0000000810007986 */ /* 0x0001e2000c101124 */
[----:B------:R-:W-:Y:S05]  /*5570*/  BRA `(.L_x_9265) ;  /* 0x0000000000c07947 */ /* 0x000fea0003800000 */
.L_x_9282:
        /* <DEDUP_REMOVED lines=26> */
.L_x_9264:
        /* <DEDUP_REMOVED lines=16> */
.L_x_9293:
[----:B------:R-:W-:Y:S05]  /*5820*/  BRA `(.L_x_9265) ;  /* 0x0000000000147947 */ /* 0x000fea0003800000 */
.L_x_9292:
[----:B------:R-:W0:Y:S02]  /*5830*/  F2I.U64.F64.TRUNC R4, R4 ;  /* 0x0000000400047311 */ /* 0x000e24000030d800 */
[----:B0-----:R1:W-:Y:S01]  /*5840*/  STG.E.64 desc[UR36][R16.64], R4 ;  /* 0x0000000410007986 */ /* 0x0013e2000c101b24 */
[----:B------:R-:W-:Y:S05]  /*5850*/  BRA `(.L_x_9265) ;  /* 0x0000000000087947 */ /* 0x000fea0003800000 */
.L_x_9291:
[----:B------:R-:W0:Y:S02]  /*5860*/  F2I.U32.F64.TRUNC R5, R4 ;  /* 0x0000000400057311 */ /* 0x000e24000030d000 */
[----:B0-----:R0:W-:Y:S02]  /*5870*/  STG.E desc[UR36][R16.64], R5 ;  /* 0x0000000510007986 */ /* 0x0011e4000c101924 */
.L_x_9265:
[----:B------:R-:W-:-:S04]  /*5880*/  IMAD R24, R27, 0x200, R24 ;  /* 0x000002001b187824 */ /* 0x000fc800078e0218 */
[----:B------:R-:W-:-:S07]  /*5890*/  VIADD R25, R24, 0x80 ;  /* 0x0000008018197836 */ /* 0x000fce0000000000 */
.L_x_9159:
[----:B------:R-:W-:Y:S05]  /*58a0*/  BSYNC B6 ;  /* 0x0000000000067941 */ /* 0x000fea0003800000 */
.L_x_9158:
[----:B------:R-:W-:Y:S01]  /*58b0*/  ULDC UR4, c[0x0][0x210] ;  /* 0x0000840000047ab9 */ /* 0x000fe20000000800 */
[----:B------:R-:W-:Y:S01]  /*58c0*/  BSSY B6, `(.L_x_9294) ;  /* 0x0000581000067945 */ /* 0x000fe20003800000 */
[----:B------:R-:W-:-:S13]  /*58d0*/  ISETP.GE.AND P0, PT, R25, UR4, PT ;  /* 0x0000000419007c0c */ /* 0x000fda000bf06270 */
[----:B------:R-:W-:Y:S05]  /*58e0*/  @P0 BRA `(.L_x_9295) ;  /* 0x0000005400f80947 */ /* 0x000fea0003800000 */
[----:B0-----:R-:W0:Y:S01]  /*58f0*/  LDC R6, c[0x0][0x218] ;  /* 0x00008600ff067b82 */ /* 0x001e220000000800 */
[----:B------:R-:W-:Y:S01]  /*5900*/  HFMA2.MMA R24, -RZ, RZ, 0, 0 ;  /* 0x00000000ff187435 */ /* 0x000fe200000001ff */
        /* <DEDUP_REMOVED lines=378> */
.L_x_9296:
        /* <DEDUP_REMOVED lines=21> */
.L_x_9300:
[----:B------:R-:W2:Y:S02]  /*7200*/  LDG.E.U8 R2, desc[UR36][R2.64] ;  /* 0x0000002402027981 */ /* 0x000ea4000c1e1100 */
[----:B--2---:R0:W1:Y:S01]  /*7210*/  I2F.F64.U16 R22, R2 ;  /* 0x0000000200167312 */ /* 0x0040620000101800 */
[----:B------:R-:W-:Y:S05]  /*7220*/  BRA `(.L_x_9302) ;  /* 0x0000000c00707947 */ /* 0x000fea0003800000 */
.L_x_9299:
[----:B------:R-:W-:-:S13]  /*7230*/  ISETP.NE.AND P0, PT, R4, 0x2, PT ;  /* 0x000000020400780c */ /* 0x000fda0003f05270 */
[----:B------:R-:W-:Y:S05]  /*7240*/  @!P0 BRA `(.L_x_9303) ;  /* 0x0000000000288947 */ /* 0x000fea0003800000 */
[----:B------:R-:W-:-:S13]  /*7250*/  ISETP.NE.AND P0, PT, R4, 0x3, PT ;  /* 0x000000030400780c */ /* 0x000fda0003f05270 */
[----:B------:R-:W-:Y:S05]  /*7260*/  @!P0 BRA `(.L_x_9304) ;  /* 0x0000000000148947 */ /* 0x000fea0003800000 */
[----:B------:R-:W-:-:S13]  /*7270*/  ISETP.NE.AND P0, PT, R4, 0x4, PT ;  /* 0x000000040400780c */ /* 0x000fda0003f05270 */
[----:B------:R-:W-:Y:S05]  /*7280*/  @P0 BRA `(.L_x_9301) ;  /* 0x0000000800fc0947 */ /* 0x000fea0003800000 */
[----:B------:R-:W2:Y:S02]  /*7290*/  LDG.E.64 R22, desc[UR36][R2.64] ;  /* 0x0000002402167981 */ /* 0x000ea4000c1e1b00 */
[----:B--2---:R-:W2:Y:S01]  /*72a0*/  I2F.F64.S64 R22, R22 ;  /* 0x0000001600167312 */ /* 0x004ea20000301c00 */
[----:B------:R-:W-:Y:S05]  /*72b0*/  BRA `(.L_x_9302) ;  /* 0x0000000c004c7947 */ /* 0x000fea0003800000 */
.L_x_9304:
[----:B------:R-:W2:Y:S02]  /*72c0*/  LDG.E R2, desc[UR36][R2.64] ;  /* 0x0000002402027981 */ /* 0x000ea4000c1e1900 */
[----:B--2---:R3:W4:Y:S01]  /*72d0*/  I2F.F64 R22, R2 ;  /* 0x0000000200167312 */ /* 0x0047220000201c00 */
[----:B------:R-:W-:Y:S05]  /*72e0*/  BRA `(.L_x_9302) ;  /* 0x0000000c00407947 */ /* 0x000fea0003800000 */
.L_x_9303:
[----:B------:R-:W2:Y:S02]  /*72f0*/  LDG.E.U16 R2, desc[UR36][R2.64] ;  /* 0x0000002402027981 */ /* 0x000ea4000c1e1500 */
[----:B--2---:R0:W1:Y:S01]  /*7300*/  I2F.F64.S16 R22, R2 ;  /* 0x0000000200167312 */ /* 0x0040620000101c00 */
[----:B------:R-:W-:Y:S05]  /*7310*/  BRA `(.L_x_9302) ;  /* 0x0000000c00347947 */ /* 0x000fea0003800000 */
.L_x_9298:
        /* <DEDUP_REMOVED lines=10> */
.L_x_9306:
[----:B------:R-:W2:Y:S02]  /*73c0*/  LDG.E.U16 R0, desc[UR36][R2.64] ;  /* 0x0000002402007981 */ /* 0x000ea4000c1e1500 */
[----:B--2---:R-:W-:-:S05]  /*73d0*/  HADD2.F32 R0, -RZ, R0.H0_H0 ;  /* 0x20000000ff007230 */ /* 0x004fca0000004100 */
[----:B------:R-:W-:-:S04]  /*73e0*/  FMUL.FTZ R0, R0, 1 ;  /* 0x3f80000000007820 */ /* 0x000fc80000410000 */
[----:B------:R0:W1:Y:S01]  /*73f0*/  F2F.F64.F32 R22, R0 ;  /* 0x0000000000167310 */ /* 0x0000620000201800 */
[----:B------:R-:W-:Y:S05]  /*7400*/  BRA `(.L_x_9302) ;  /* 0x0000000800f87947 */ /* 0x000fea0003800000 */
.L_x_9305:
        /* <DEDUP_REMOVED lines=10> */
.L_x_9308:
[----:B------:R-:W2:Y:S02]  /*74b0*/  LDG.E.U16 R2, desc[UR36][R2.64] ;  /* 0x0000002402027981 */ /* 0x000ea4000c1e1500 */
[----:B--2---:R-:W-:-:S05]  /*74c0*/  HADD2.F32 R0, -RZ, R2.H0_H0 ;  /* 0x20000002ff007230 */ /* 0x004fca0000004100 */
[----:B------:R-:W-:-:S04]  /*74d0*/  FMUL.FTZ R0, R0, 1 ;  /* 0x3f80000000007820 */ /* 0x000fc80000410000 */
[----:B------:R0:W1:Y:S01]  /*74e0*/  F2F.F64.F32 R22, R0 ;  /* 0x0000000000167310 */ /* 0x0000620000201800 */
[----:B------:R-:W-:Y:S05]  /*74f0*/  BRA `(.L_x_9302) ;  /* 0x0000000800bc7947 */ /* 0x000fea0003800000 */
.L_x_9307:
[----:B------:R0:W5:Y:S01]  /*7500*/  LDG.E.64 R22, desc[UR36][R2.64] ;  /* 0x0000002402167981 */ /* 0x000162000c1e1b00 */
[----:B------:R-:W-:Y:S05]  /*7510*/  BRA `(.L_x_9302) ;  /* 0x0000000800b47947 */ /* 0x000fea0003800000 */
.L_x_9297:
        /* <DEDUP_REMOVED lines=13> */
.L_x_9311:
[----:B------:R0:W5:Y:S01]  /*75f0*/  LDG.E.64 R22, desc[UR36][R2.64] ;  /* 0x0000002402167981 */ /* 0x000162000c1e1b00 */
[----:B------:R-:W-:Y:S05]  /*7600*/  BRA `(.L_x_9302) ;  /* 0x0000000800787947 */ /* 0x000fea0003800000 */
.L_x_9310:
        /* <DEDUP_REMOVED lines=28> */
.L_x_9313:
        /* <DEDUP_REMOVED lines=15> */
.L_x_9312:
[----:B------:R-:W2:Y:S02]  /*78c0*/  LDG.E.U16 R0, desc[UR36][R2.64] ;  /* 0x0000002402007981 */ /* 0x000ea4000c1e1500 */
[----:B--2---:R-:W-:-:S04]  /*78d0*/  IMAD.U32 R0, R0, 0x10000, RZ ;  /* 0x0001000000007824 */ /* 0x004fc800078e00ff */
[----:B------:R-:W-:-:S04]  /*78e0*/  FMUL.FTZ R0, R0, 1 ;  /* 0x3f80000000007820 */ /* 0x000fc80000410000 */
[----:B------:R0:W1:Y:S01]  /*78f0*/  F2F.F64.F32 R22, R0 ;  /* 0x0000000000167310 */ /* 0x0000620000201800 */
[----:B------:R-:W-:Y:S05]  /*7900*/  BRA `(.L_x_9302) ;  /* 0x0000000400b87947 */ /* 0x000fea0003800000 */
.L_x_9309:
        /* <DEDUP_REMOVED lines=11> */
.L_x_9316:
        /* <DEDUP_REMOVED lines=21> */
.L_x_9320:
[----:B------:R-:W-:Y:S05]  /*7b10*/  BSYNC B1 ;  /* 0x0000000000017941 */ /* 0x000fea0003800000 */
.L_x_9319:
[----:B------:R-:W-:Y:S01]  /*7b20*/  LEA R3, R0, 0x3b800000, 0x17 ;  /* 0x3b80000000037811 */ /* 0x000fe200078eb8ff */
[----:B------:R-:W-:-:S05]  /*7b30*/  IMAD.SHL.U32 R0, R2, 0x100000, RZ ;  /* 0x0010000002007824 */ /* 0x000fca00078e00ff */
[----:B------:R-:W-:-:S07]  /*7b40*/  LOP3.LUT R0, R3, R0, R4, 0xfe, !PT ;  /* 0x0000000003007212 */ /* 0x000fce00078efe04 */
.L_x_9318:
[----:B------:R-:W-:Y:S05]  /*7b50*/  BSYNC B0 ;  /* 0x0000000000007941 */ /* 0x000fea0003800000 */
.L_x_9317:
[----:B------:R-:W-:-:S04]  /*7b60*/  FMUL.FTZ R0, R0, 1 ;  /* 0x3f80000000007820 */ /* 0x000fc80000410000 */
[----:B------:R0:W1:Y:S01]  /*7b70*/  F2F.F64.F32 R22, R0 ;  /* 0x0000000000167310 */ /* 0x0000620000201800 */
[----:B------:R-:W-:Y:S05]  /*7b80*/  BRA `(.L_x_9302) ;  /* 0x0000000400187947 */ /* 0x000fea0003800000 */
.L_x_9315:
        /* <DEDUP_REMOVED lines=21> */
.L_x_9324:
[----:B------:R-:W-:Y:S05]  /*7ce0*/  BSYNC B1 ;  /* 0x0000000000017941 */ /* 0x000fea0003800000 */
.L_x_9323:
[----:B------:R-:W-:Y:S01]  /*7cf0*/  LEA R3, R0, 0x37800000, 0x17 ;  /* 0x3780000000037811 */ /* 0x000fe200078eb8ff */
[----:B------:R-:W-:-:S05]  /*7d00*/  IMAD.SHL.U32 R0, R2, 0x200000, RZ ;  /* 0x0020000002007824 */ /* 0x000fca00078e00ff */
[----:B------:R-:W-:-:S07]  /*7d10*/  LOP3.LUT R0, R3, R0, R4, 0xfe, !PT ;  /* 0x0000000003007212 */ /* 0x000fce00078efe04 */
.L_x_9322:
[----:B------:R-:W-:Y:S05]  /*7d20*/  BSYNC B0 ;  /* 0x0000000000007941 */ /* 0x000fea0003800000 */
.L_x_9321:
[----:B------:R-:W-:-:S04]  /*7d30*/  FMUL.FTZ R0, R0, 1 ;  /* 0x3f80000000007820 */ /* 0x000fc80000410000 */
[----:B------:R0:W1:Y:S01]  /*7d40*/  F2F.F64.F32 R22, R0 ;  /* 0x0000000000167310 */ /* 0x0000620000201800 */
[----:B------:R-:W-:Y:S05]  /*7d50*/  BRA `(.L_x_9302) ;  /* 0x0000000000a47947 */ /* 0x000fea0003800000 */
.L_x_9314:
        /* <DEDUP_REMOVED lines=14> */
.L_x_9328:
[----:B------:R-:W-:Y:S05]  /*7e40*/  BSYNC B0 ;  /* 0x0000000000007941 */ /* 0x000fea0003800000 */
.L_x_9327:
[----:B------:R-:W-:-:S04]  /*7e50*/  FMUL.FTZ R0, R0, 1 ;  /* 0x3f80000000007820 */ /* 0x000fc80000410000 */
[----:B------:R0:W1:Y:S01]  /*7e60*/  F2F.F64.F32 R22, R0 ;  /* 0x0000000000167310 */ /* 0x0000620000201800 */
[----:B------:R-:W-:Y:S05]  /*7e70*/  BRA `(.L_x_9302) ;  /* 0x00000000005c7947 */ /* 0x000fea0003800000 */
.L_x_9301:
        /* <DEDUP_REMOVED lines=16> */
.L_x_9329:
[----:B------:R-:W-:Y:S01]  /*7f80*/  CS2R R22, SRZ ;  /* 0x0000000000167805 */ /* 0x000fe2000001ff00 */
[----:B------:R-:W-:Y:S06]  /*7f90*/  BRA `(.L_x_9302) ;  /* 0x0000000000147947 */ /* 0x000fec0003800000 */
.L_x_9326:
[----:B------:R-:W2:Y:S02]  /*7fa0*/  LDG.E.64 R22, desc[UR36][R2.64] ;  /* 0x0000002402167981 */ /* 0x000ea4000c1e1b00 */
[----:B--2---:R-:W0:Y:S01]  /*7fb0*/  I2F.F64.U64 R22, R22 ;  /* 0x0000001600167312 */ /* 0x004e220000301800 */
[----:B------:R-:W-:Y:S05]  /*7fc0*/  BRA `(.L_x_9302) ;  /* 0x0000000000087947 */ /* 0x000fea0003800000 */
.L_x_9325:
[----:B------:R-:W2:Y:S02]  /*7fd0*/  LDG.E R2, desc[UR36][R2.64] ;  /* 0x0000002402027981 */ /* 0x000ea4000c1e1900 */
[----:B--2---:R0:W1:Y:S02]  /*7fe0*/  I2F.F64.U32 R22, R2 ;  /* 0x0000000200167312 */ /* 0x0040640000201800 */
.L_x_9302:
[----:B0-----:R-:W0:Y:S01]  /*7ff0*/  LDC.U8 R4, c[0x0][0x4fb] ;  /* 0x00013ec0ff047b82 */ /* 0x001e220000000000 */
[----:B------:R-:W-:Y:S02]  /*8000*/  ULDC.64 UR4, c[0x0][0x4e8] ;  /* 0x00013a0000047ab9 */ /* 0x000fe40000000a00 */
[----:B---3--:R-:W-:-:S05]  /*8010*/  IADD3 R2, P0, R18, UR4, RZ ;  /* 0x0000000412027c10 */ /* 0x008fca000ff1e0ff */
        /* <DEDUP_REMOVED lines=13> */
[----:B---3--:R0:W3:Y:S01]  /*80f0*/  I2F.F64.S16 R18, R2 ;  /* 0x0000000200127312 */ /* 0x0080e20000101c00 */
[----:B------:R-:W-:Y:S05]  /*8100*/  BRA `(.L_x_9335) ;  /* 0x0000000c007c7947 */ /* 0x000fea0003800000 */
.L_x_9333:
[----:B------:R-:W3:Y:S02]  /*8110*/  LDG.E.U8 R2, desc[UR36][R2.64] ;  /* 0x0000002402027981 */ /* 0x000ee4000c1e1100 */
[----:B---3--:R0:W3:Y:S01]  /*8120*/  I2F.F64.U16 R18, R2 ;  /* 0x0000000200127312 */ /* 0x0080e20000101800 */
[----:B------:R-:W-:Y:S05]  /*8130*/  BRA `(.L_x_9335) ;  /* 0x0000000c00707947 */ /* 0x000fea0003800000 */
.L_x_9332:
        /* <DEDUP_REMOVED lines=9> */
.L_x_9337:
[----:B------:R-:W3:Y:S02]  /*81d0*/  LDG.E R2, desc[UR36][R2.64] ;  /* 0x0000002402027981 */ /* 0x000ee4000c1e1900 */
[----:B---3--:R0:W3:Y:S01]  /*81e0*/  I2F.F64 R18, R2 ;  /* 0x0000000200127312 */ /* 0x0080e20000201c00 */
[----:B------:R-:W-:Y:S05]  /*81f0*/  BRA `(.L_x_9335) ;  /* 0x0000000c00407947 */ /* 0x000fea0003800000 */
.L_x_9336:
[----:B------:R-:W3:Y:S02]  /*8200*/  LDG.E.U16 R2, desc[UR36][R2.64] ;  /* 0x0000002402027981 */ /* 0x000ee4000c1e1500 */
[----:B---3--:R0:W3:Y:S01]  /*8210*/  I2F.F64.S16 R18, R2 ;  /* 0x0000000200127312 */ /* 0x0080e20000101c00 */
[----:B------:R-:W-:Y:S05]  /*8220*/  BRA `(.L_x_9335) ;  /* 0x0000000c00347947 */ /* 0x000fea0003800000 */
.L_x_9331:
        /* <DEDUP_REMOVED lines=10> */
.L_x_9339:
[----:B------:R-:W3:Y:S02]  /*82d0*/  LDG.E.U16 R0, desc[UR36][R2.64] ;  /* 0x0000002402007981 */ /* 0x000ee4000c1e1500 */
[----:B---3--:R-:W-:-:S05]  /*82e0*/  HADD2.F32 R0, -RZ, R0.H0_H0 ;  /* 0x20000000ff007230 */ /* 0x008fca0000004100 */
[----:B------:R-:W-:-:S04]  /*82f0*/  FMUL.FTZ R0, R0, 1 ;  /* 0x3f80000000007820 */ /* 0x000fc80000410000 */
[----:B------:R0:W3:Y:S01]  /*8300*/  F2F.F64.F32 R18, R0 ;  /* 0x0000000000127310 */ /* 0x0000e20000201800 */
[----:B------:R-:W-:Y:S05]  /*8310*/  BRA `(.L_x_9335) ;  /* 0x0000000800f87947 */ /* 0x000fea0003800000 */
.L_x_9338:
        /* <DEDUP_REMOVED lines=10> */
.L_x_9341:
[----:B------:R-:W3:Y:S02]  /*83c0*/  LDG.E.U16 R2, desc[UR36][R2.64] ;  /* 0x0000002402027981 */ /* 0x000ee4000c1e1500 */
[----:B---3--:R-:W-:-:S05]  /*83d0*/  HADD2.F32 R0, -RZ, R2.H0_H0 ;  /* 0x20000002ff007230 */ /* 0x008fca0000004100 */
[----:B------:R-:W-:-:S04]  /*83e0*/  FMUL.FTZ R0, R0, 1 ;  /* 0x3f80000000007820 */ /* 0x000fc80000410000 */
[----:B------:R0:W3:Y:S01]  /*83f0*/  F2F.F64.F32 R18, R0 ;  /* 0x0000000000127310 */ /* 0x0000e20000201800 */
[----:B------:R-:W-:Y:S05]  /*8400*/  BRA `(.L_x_9335) ;  /* 0x0000000800bc7947 */ /* 0x000fea0003800000 */
.L_x_9340:
[----:B------:R0:W5:Y:S01]  /*8410*/  LDG.E.64 R18, desc[UR36][R2.64] ;  /* 0x0000002402127981 */ /* 0x000162000c1e1b00 */
[----:B------:R-:W-:Y:S05]  /*8420*/  BRA `(.L_x_9335) ;  /* 0x0000000800b47947 */ /* 0x000fea0003800000 */
.L_x_9330:
        /* <DEDUP_REMOVED lines=13> */
.L_x_9344:
[----:B------:R0:W5:Y:S01]  /*8500*/  LDG.E.64 R18, desc[UR36][R2.64] ;  /* 0x0000002402127981 */ /* 0x000162000c1e1b00 */
[----:B------:R-:W-:Y:S05]  /*8510*/  BRA `(.L_x_9335) ;  /* 0x0000000800787947 */ /* 0x000fea0003800000 */
.L_x_9343:
        /* <DEDUP_REMOVED lines=26> */
[----:B------:R0:W3:Y:S01]  /*86c0*/  F2F.F64.F32 R18, R5 ;  /* 0x0000000500127310 */ /* 0x0000e20000201800 */
[----:B------:R-:W-:Y:S05]  /*86d0*/  BRA `(.L_x_9335) ;  /* 0x0000000800087947 */ /* 0x000fea0003800000 */
.L_x_9346:
[----:B------:R-:W3:Y:S02]  /*86e0*/  LDG.E.U8 R2, desc[UR36][R2.64] ;  /* 0x0000002402027981 */ /* 0x000ee4000c1e1100 */
[C---:B---3--:R-:W-:Y:S02]  /*86f0*/  IMAD.SHL.U32 R0, R2.reuse, 0x2000000, RZ ;  /* 0x0200000002007824 */ /* 0x048fe400078e00ff */
        /* <DEDUP_REMOVED lines=11> */
[----:B------:R0:W3:Y:S01]  /*87b0*/  F2F.F64.F32 R18, R4 ;  /* 0x0000000400127310 */ /* 0x0000e20000201800 */
[----:B------:R-:W-:Y:S05]  /*87c0*/  BRA `(.L_x_9335) ;  /* 0x0000000400cc7947 */ /* 0x000fea0003800000 */
.L_x_9345:
[----:B------:R-:W3:Y:S02]  /*87d0*/  LDG.E.U16 R0, desc[UR36][R2.64] ;  /* 0x0000002402007981 */ /* 0x000ee4000c1e1500 */
[----:B---3--:R-:W-:-:S04]  /*87e0*/  IMAD.U32 R0, R0, 0x10000, RZ ;  /* 0x0001000000007824 */ /* 0x008fc800078e00ff */
[----:B------:R-:W-:-:S04]  /*87f0*/  FMUL.FTZ R0, R0, 1 ;  /* 0x3f80000000007820 */ /* 0x000fc80000410000 */
[----:B------:R0:W3:Y:S01]  /*8800*/  F2F.F64.F32 R18, R0 ;  /* 0x0000000000127310 */ /* 0x0000e20000201800 */
[----:B------:R-:W-:Y:S05]  /*8810*/  BRA `(.L_x_9335) ;  /* 0x0000000400b87947 */ /* 0x000fea0003800000 */
.L_x_9342:
        /* <DEDUP_REMOVED lines=9> */
[----:B---3--:R0:W3:Y:S01]  /*88b0*/  I2F.F64.U16 R18, R2 ;  /* 0x0000000200127312 */ /* 0x0080e20000101800 */
[----:B------:R-:W-:Y:S05]  /*88c0*/  BRA `(.L_x_9335) ;  /* 0x00000004008c7947 */ /* 0x000fea0003800000 */
.L_x_9349:
        /* <DEDUP_REMOVED lines=21> */
.L_x_9353:
[----:B------:R-:W-:Y:S05]  /*8a20*/  BSYNC B1 ;  /* 0x0000000000017941 */ /* 0x000fea0003800000 */
.L_x_9352:
[----:B------:R-:W-:Y:S01]  /*8a30*/  LEA R3, R0, 0x3b800000, 0x17 ;  /* 0x3b80000000037811 */ /* 0x000fe200078eb8ff */
[----:B------:R-:W-:-:S05]  /*8a40*/  IMAD.SHL.U32 R0, R2, 0x100000, RZ ;  /* 0x0010000002007824 */ /* 0x000fca00078e00ff */
[----:B------:R-:W-:-:S07]  /*8a50*/  LOP3.LUT R0, R3, R0, R4, 0xfe, !PT ;  /* 0x0000000003007212 */ /* 0x000fce00078efe04 */
.L_x_9351:
[----:B------:R-:W-:Y:S05]  /*8a60*/  BSYNC B0 ;  /* 0x0000000000007941 */ /* 0x000fea0003800000 */
.L_x_9350:
[----:B------:R-:W-:-:S04]  /*8a70*/  FMUL.FTZ R0, R0, 1 ;  /* 0x3f80000000007820 */ /* 0x000fc80000410000 */
[----:B------:R0:W3:Y:S01]  /*8a80*/  F2F.F64.F32 R18, R0 ;  /* 0x0000000000127310 */ /* 0x0000e20000201800 */
[----:B------:R-:W-:Y:S05]  /*8a90*/  BRA `(.L_x_9335) ;  /* 0x0000000400187947 */ /* 0x000fea0003800000 */
.L_x_9348:
        /* <DEDUP_REMOVED lines=21> */
.L_x_9357:
[----:B------:R-:W-:Y:S05]  /*8bf0*/  BSYNC B1 ;  /* 0x0000000000017941 */ /* 0x000fea0003800000 */
.L_x_9356:
[----:B------:R-:W-:Y:S01]  /*8c00*/  LEA R3, R0, 0x37800000, 0x17 ;  /* 0x3780000000037811 */ /* 0x000fe200078eb8ff */
[----:B------:R-:W-:-:S05]  /*8c10*/  IMAD.SHL.U32 R0, R2, 0x200000, RZ ;  /* 0x0020000002007824 */ /* 0x000fca00078e00ff */
[----:B------:R-:W-:-:S07]  /*8c20*/  LOP3.LUT R0, R3, R0, R4, 0xfe, !PT ;  /* 0x0000000003007212 */ /* 0x000fce00078efe04 */
.L_x_9355:
[----:B------:R-:W-:Y:S05]  /*8c30*/  BSYNC B0 ;  /* 0x0000000000007941 */ /* 0x000fea0003800000 */
.L_x_9354:
[----:B------:R-:W-:-:S04]  /*8c40*/  FMUL.FTZ R0, R0, 1 ;  /* 0x3f80000000007820 */ /* 0x000fc80000410000 */
[----:B------:R0:W3:Y:S01]  /*8c50*/  F2F.F64.F32 R18, R0 ;  /* 0x0000000000127310 */ /* 0x0000e20000201800 */
[----:B------:R-:W-:Y:S05]  /*8c60*/  BRA `(.L_x_9335) ;  /* 0x0000000000a47947 */ /* 0x000fea0003800000 */
.L_x_9347:
        /* <DEDUP_REMOVED lines=14> */
.L_x_9361:
[----:B------:R-:W-:Y:S05]  /*8d50*/  BSYNC B0 ;  /* 0x0000000000007941 */ /* 0x000fea0003800000 */
.L_x_9360:
[----:B------:R-:W-:-:S04]  /*8d60*/  FMUL.FTZ R0, R0, 1 ;  /* 0x3f80000000007820 */ /* 0x000fc80000410000 */
[----:B------:R0:W3:Y:S01]  /*8d70*/  F2F.F64.F32 R18, R0 ;  /* 0x0000000000127310 */ /* 0x0000e20000201800 */
[----:B------:R-:W-:Y:S05]  /*8d80*/  BRA `(.L_x_9335) ;  /* 0x00000000005c7947 */ /* 0x000fea0003800000 */
.L_x_9334:
        /* <DEDUP_REMOVED lines=16> */
.L_x_9362:
[----:B------:R-:W-:Y:S01]  /*8e90*/  CS2R R18, SRZ ;  /* 0x0000000000127805 */ /* 0x000fe2000001ff00 */
[----:B------:R-:W-:Y:S06]  /*8ea0*/  BRA `(.L_x_9335) ;  /* 0x0000000000147947 */ /* 0x000fec0003800000 */
.L_x_9359:
[----:B------:R-:W3:Y:S02]  /*8eb0*/  LDG.E.64 R18, desc[UR36][R2.64] ;  /* 0x0000002402127981 */ /* 0x000ee4000c1e1b00 */
[----:B---3--:R-:W0:Y:S01]  /*8ec0*/  I2F.F64.U64 R18, R18 ;  /* 0x0000001200127312 */ /* 0x008e220000301800 */
[----:B------:R-:W-:Y:S05]  /*8ed0*/  BRA `(.L_x_9335) ;  /* 0x0000000000087947 */ /* 0x000fea0003800000 */
.L_x_9358:
[----:B------:R-:W3:Y:S02]  /*8ee0*/  LDG.E R2, desc[UR36][R2.64] ;  /* 0x0000002402027981 */ /* 0x000ee4000c1e1900 */
[----:B---3--:R0:W3:Y:S02]  /*8ef0*/  I2F.F64.U32 R18, R2 ;  /* 0x0000000200127312 */ /* 0x0080e40000201800 */
.L_x_9335:
[----:B0-----:R-:W0:Y:S01]  /*8f00*/  LDC.U8 R2, c[0x0][0x4fc] ;  /* 0x00013f00ff027b82 */ /* 0x001e220000000000 */
[----:B------:R-:W-:Y:S02]  /*8f10*/  ULDC.64 UR4, c[0x0][0x4f0] ;  /* 0x00013c0000047ab9 */ /* 0x000fe40000000a00 */
[----:B------:R-:W-:-:S05]  /*8f20*/  IADD3 R4, P0, R24, UR4, RZ ;  /* 0x0000000418047c10 */ /* 0x000fca000ff1e0ff */
        /* <DEDUP_REMOVED lines=15> */
.L_x_9366:
[----:B------:R-:W2:Y:S02]  /*9020*/  LDG.E.U8 R2, desc[UR36][R4.64] ;  /* 0x0000002404027981 */ /* 0x000ea4000c1e1100 */
[----:B--2---:R-:W0:Y:S01]  /*9030*/  I2F.F64.U16 R2, R2 ;  /* 0x0000000200027312 */ /* 0x004e220000101800 */
[----:B------:R-:W-:Y:S05]  /*9040*/  BRA `(.L_x_9368) ;  /* 0x0000000c00707947 */ /* 0x000fea0003800000 */
.L_x_9365:
        /* <DEDUP_REMOVED lines=9> */
.L_x_9370:
[----:B------:R-:W2:Y:S02]  /*90e0*/  LDG.E R2, desc[UR36][R4.64] ;  /* 0x0000002404027981 */ /* 0x000ea4000c1e1900 */
[----:B--2---:R-:W0:Y:S01]  /*90f0*/  I2F.F64 R2, R2 ;  /* 0x0000000200027312 */ /* 0x004e220000201c00 */
[----:B------:R-:W-:Y:S05]  /*9100*/  BRA `(.L_x_9368) ;  /* 0x0000000c00407947 */ /* 0x000fea0003800000 */
.L_x_9369:
[----:B------:R-:W2:Y:S02]  /*9110*/  LDG.E.U16 R2, desc[UR36][R4.64] ;  /* 0x0000002404027981 */ /* 0x000ea4000c1e1500 */
[----:B--2---:R-:W0:Y:S01]  /*9120*/  I2F.F64.S16 R2, R2 ;  /* 0x0000000200027312 */ /* 0x004e220000101c00 */
[----:B------:R-:W-:Y:S05]  /*9130*/  BRA `(.L_x_9368) ;  /* 0x0000000c00347947 */ /* 0x000fea0003800000 */
.L_x_9364:
        /* <DEDUP_REMOVED lines=10> */
.L_x_9372:
[----:B------:R-:W2:Y:S02]  /*91e0*/  LDG.E.U16 R0, desc[UR36][R4.64] ;  /* 0x0000002404007981 */ /* 0x000ea4000c1e1500 */
[----:B--2---:R-:W-:-:S05]  /*91f0*/  HADD2.F32 R0, -RZ, R0.H0_H0 ;  /* 0x20000000ff007230 */ /* 0x004fca0000004100 */
[----:B------:R-:W-:-:S04]  /*9200*/  FMUL.FTZ R0, R0, 1 ;  /* 0x3f80000000007820 */ /* 0x000fc80000410000 */
[----:B------:R0:W2:Y:S01]  /*9210*/  F2F.F64.F32 R2, R0 ;  /* 0x0000000000027310 */ /* 0x0000a20000201800 */
[----:B------:R-:W-:Y:S05]  /*9220*/  BRA `(.L_x_9368) ;  /* 0x0000000800f87947 */ /* 0x000fea0003800000 */
.L_x_9371:
        /* <DEDUP_REMOVED lines=10> */
.L_x_9374:
[----:B------:R-:W2:Y:S02]  /*92d0*/  LDG.E.U16 R4, desc[UR36][R4.64] ;  /* 0x0000002404047981 */ /* 0x000ea4000c1e1500 */
[----:B--2---:R-:W-:-:S05]  /*92e0*/  HADD2.F32 R0, -RZ, R4.H0_H0 ;  /* 0x20000004ff007230 */ /* 0x004fca0000004100 */
[----:B------:R-:W-:-:S04]  /*92f0*/  FMUL.FTZ R0, R0, 1 ;  /* 0x3f80000000007820 */ /* 0x000fc80000410000 */
[----:B------:R0:W2:Y:S01]  /*9300*/  F2F.F64.F32 R2, R0 ;  /* 0x0000000000027310 */ /* 0x0000a20000201800 */
[----:B------:R-:W-:Y:S05]  /*9310*/  BRA `(.L_x_9368) ;  /* 0x0000000800bc7947 */ /* 0x000fea0003800000 */
.L_x_9373:
[----:B------:R0:W5:Y:S01]  /*9320*/  LDG.E.64 R2, desc[UR36][R4.64] ;  /* 0x0000002404027981 */ /* 0x000162000c1e1b00 */
[----:B------:R-:W-:Y:S05]  /*9330*/  BRA `(.L_x_9368) ;  /* 0x0000000800b47947 */ /* 0x000fea0003800000 */
.L_x_9363:
        /* <DEDUP_REMOVED lines=13> */
.L_x_9377:
[----:B------:R0:W5:Y:S01]  /*9410*/  LDG.E.64 R2, desc[UR36][R4.64] ;  /* 0x0000002404027981 */ /* 0x000162000c1e1b00 */
[----:B------:R-:W-:Y:S05]  /*9420*/  BRA `(.L_x_9368) ;  /* 0x0000000800787947 */ /* 0x000fea0003800000 */
.L_x_9376:
        /* <DEDUP_REMOVED lines=28> */
.L_x_9379:
        /* <DEDUP_REMOVED lines=15> */
.L_x_9378:
[----:B------:R-:W2:Y:S02]  /*96e0*/  LDG.E.U16 R0, desc[UR36][R4.64] ;  /* 0x0000002404007981 */ /* 0x000ea4000c1e1500 */
[----:B--2---:R-:W-:-:S04]  /*96f0*/  IMAD.U32 R0, R0, 0x10000, RZ ;  /* 0x0001000000007824 */ /* 0x004fc800078e00ff */
[----:B------:R-:W-:-:S04]  /*9700*/  FMUL.FTZ R0, R0, 1 ;  /* 0x3f80000000007820 */ /* 0x000fc80000410000 */
[----:B------:R0:W2:Y:S01]  /*9710*/  F2F.F64.F32 R2, R0 ;  /* 0x0000000000027310 */ /* 0x0000a20000201800 */
[----:B------:R-:W-:Y:S05]  /*9720*/  BRA `(.L_x_9368) ;  /* 0x0000000400b87947 */ /* 0x000fea0003800000 */
.L_x_9375:
        /* <DEDUP_REMOVED lines=11> */
.L_x_9382:
        /* <DEDUP_REMOVED lines=21> */
.L_x_9386:
[----:B------:R-:W-:Y:S05]  /*9930*/  BSYNC B1 ;  /* 0x0000000000017941 */ /* 0x000fea0003800000 */
.L_x_9385:
[----:B------:R-:W-:Y:S01]  /*9940*/  LEA R3, R0, 0x3b800000, 0x17 ;  /* 0x3b80000000037811 */ /* 0x000fe200078eb8ff */
[----:B------:R-:W-:-:S05]  /*9950*/  IMAD.SHL.U32 R0, R2, 0x100000, RZ ;  /* 0x0010000002007824 */ /* 0x000fca00078e00ff */
[----:B------:R-:W-:-:S07]  /*9960*/  LOP3.LUT R0, R3, R0, R4, 0xfe, !PT ;  /* 0x0000000003007212 */ /* 0x000fce00078efe04 */
.L_x_9384:
[----:B------:R-:W-:Y:S05]  /*9970*/  BSYNC B0 ;  /* 0x0000000000007941 */ /* 0x000fea0003800000 */
.L_x_9383:
[----:B------:R-:W-:-:S04]  /*9980*/  FMUL.FTZ R0, R0, 1 ;  /* 0x3f80000000007820 */ /* 0x000fc80000410000 */
[----:B------:R0:W2:Y:S01]  /*9990*/  F2F.F64.F32 R2, R0 ;  /* 0x0000000000027310 */ /* 0x0000a20000201800 */
[----:B------:R-:W-:Y:S05]  /*99a0*/  BRA `(.L_x_9368) ;  /* 0x0000000400187947 */ /* 0x000fea0003800000 */
.L_x_9381:
        /* <DEDUP_REMOVED lines=21> */
.L_x_9390:
[----:B------:R-:W-:Y:S05]  /*9b00*/  BSYNC B1 ;  /* 0x0000000000017941 */ /* 0x000fea0003800000 */
.L_x_9389:
[----:B------:R-:W-:Y:S01]  /*9b10*/  LEA R3, R0, 0x37800000, 0x17 ;  /* 0x3780000000037811 */ /* 0x000fe200078eb8ff */
[----:B------:R-:W-:-:S05]  /*9b20*/  IMAD.SHL.U32 R0, R2, 0x200000, RZ ;  /* 0x0020000002007824 */ /* 0x000fca00078e00ff */
[----:B------:R-:W-:-:S07]  /*9b30*/  LOP3.LUT R0, R3, R0, R4, 0xfe, !PT ;  /* 0x0000000003007212 */ /* 0x000fce00078efe04 */
.L_x_9388:
[----:B------:R-:W-:Y:S05]  /*9b40*/  BSYNC B0 ;  /* 0x0000000000007941 */ /* 0x000fea0003800000 */
.L_x_9387:
[----:B------:R-:W-:-:S04]  /*9b50*/  FMUL.FTZ R0, R0, 1 ;  /* 0x3f80000000007820 */ /* 0x000fc80000410000 */
[----:B------:R0:W2:Y:S01]  /*9b60*/  F2F.F64.F32 R2, R0 ;  /* 0x0000000000027310 */ /* 0x0000a20000201800 */
[----:B------:R-:W-:Y:S05]  /*9b70*/  BRA `(.L_x_9368) ;  /* 0x0000000000a47947 */ /* 0x000fea0003800000 */
.L_x_9380:
        /* <DEDUP_REMOVED lines=14> */
.L_x_9394:
[----:B------:R-:W-:Y:S05]  /*9c60*/  BSYNC B0 ;  /* 0x0000000000007941 */ /* 0x000fea0003800000 */
.L_x_9393:
[----:B------:R-:W-:-:S04]  /*9c70*/  FMUL.FTZ R0, R0, 1 ;  /* 0x3f80000000007820 */ /* 0x000fc80000410000 */
[----:B------:R0:W2:Y:S01]  /*9c80*/  F2F.F64.F32 R2, R0 ;  /* 0x0000000000027310 */ /* 0x0000a20000201800 */
[----:B------:R-:W-:Y:S05]  /*9c90*/  BRA `(.L_x_9368) ;  /* 0x00000000005c7947 */ /* 0x000fea0003800000 */
.L_x_9367:
        /* <DEDUP_REMOVED lines=16> */
.L_x_9395:
[----:B------:R-:W-:Y:S01]  /*9da0*/  CS2R R2, SRZ ;  /* 0x0000000000027805 */ /* 0x000fe2000001ff00 */
[----:B------:R-:W-:Y:S06]  /*9db0*/  BRA `(.L_x_9368) ;  /* 0x0000000000147947 */ /* 0x000fec0003800000 */
.L_x_9392:
[----:B------:R-:W2:Y:S02]  /*9dc0*/  LDG.E.64 R2, desc[UR36][R4.64] ;  /* 0x0000002404027981 */ /* 0x000ea4000c1e1b00 */
[----:B--2---:R-:W2:Y:S01]  /*9dd0*/  I2F.F64.U64 R2, R2 ;  /* 0x0000000200027312 */ /* 0x004ea20000301800 */
[----:B------:R-:W-:Y:S05]  /*9de0*/  BRA `(.L_x_9368) ;  /* 0x0000000000087947 */ /* 0x000fea0003800000 */
.L_x_9391:
[----:B------:R-:W2:Y:S02]  /*9df0*/  LDG.E R2, desc[UR36][R4.64] ;  /* 0x0000002404027981 */ /* 0x000ea4000c1e1900 */
[----:B--2---:R-:W0:Y:S02]  /*9e00*/  I2F.F64.U32 R2, R2 ;  /* 0x0000000200027312 */ /* 0x004e240000201800 */
.L_x_9368:
[----:B-12345:R-:W-:Y:S01]  /*9e10*/  DSETP.MAX.AND P0, P1, R18, R22, PT ;  /* 0x000000161200722a */ /* 0x03efe2000390f000 */
[----:B0-----:R-:W-:Y:S01]  /*9e20*/  IMAD.MOV.U32 R0, RZ, RZ, R19 ;  /* 0x000000ffff007224 */ /* 0x001fe200078e0013 */
[----:B------:R-:W0:Y:S01]  /*9e30*/  LDC.U8 R6, c[0x0][0x4f9] ;  /* 0x00013e40ff067b82 */ /* 0x000e220000000000 */
[----:B------:R-:W-:Y:S02]  /*9e40*/  IMAD.MOV.U32 R7, RZ, RZ, R23 ;  /* 0x000000ffff077224 */ /* 0x000fe400078e0017 */
[----:B------:R-:W-:-:S03]  /*9e50*/  IMAD.MOV.U32 R5, RZ, RZ, R22 ;  /* 0x000000ffff057224 */ /* 0x000fc600078e0016 */
[----:B------:R-:W-:Y:S01]  /*9e60*/  FSEL R9, R0, R7, P0 ;  /* 0x0000000700097208 */ /* 0x000fe20000000000 */
[----:B------:R-:W-:-:S05]  /*9e70*/  IMAD.MOV.U32 R0, RZ, RZ, R18 ;  /* 0x000000ffff007224 */ /* 0x000fca00078e0012 */
[----:B------:R-:W-:Y:S01]  /*9e80*/  @P1 LOP3.LUT R9, R7, 0x80000, RZ, 0xfc, !PT ;  /* 0x0008000007091812 */ /* 0x000fe200078efcff */
[----:B------:R-:W-:Y:S01]  /*9e90*/  IMAD.MOV.U32 R7, RZ, RZ, R3 ;  /* 0x000000ffff077224 */ /* 0x000fe200078e0003 */
        /* <DEDUP_REMOVED lines=32> */
.L_x_9399:
[----:B------:R-:W0:Y:S02]  /*a0a0*/  F2I.S64.F64.TRUNC R4, R4 ;  /* 0x0000000400047311 */ /* 0x000e24000030d900 */
[----:B0-----:R-:W-:-:S05]  /*a0b0*/  IMAD.MOV.U32 R3, RZ, RZ, R4 ;  /* 0x000000ffff037224 */ /* 0x001fca00078e0004 */
[----:B------:R0:W-:Y:S01]  /*a0c0*/  STG.E.U8 desc[UR36][R16.64], R3 ;  /* 0x0000000310007986 */ /* 0x0001e2000c101124 */
[----:B------:R-:W-:Y:S05]  /*a0d0*/  BRA `(.L_x_9401) ;  /* 0x0000000c00f87947 */ /* 0x000fea0003800000 */
.L_x_9398:
        /* <DEDUP_REMOVED lines=9> */
.L_x_9403:
[----:B------:R-:W0:Y:S02]  /*a170*/  F2I.F64.TRUNC R5, R4 ;  /* 0x0000000400057311 */ /* 0x000e24000030d100 */
[----:B0-----:R0:W-:Y:S01]  /*a180*/  STG.E desc[UR36][R16.64], R5 ;  /* 0x0000000510007986 */ /* 0x0011e2000c101924 */
[----:B------:R-:W-:Y:S05]  /*a190*/  BRA `(.L_x_9401) ;  /* 0x0000000c00c87947 */ /* 0x000fea0003800000 */
.L_x_9402:
[----:B------:R-:W0:Y:S02]  /*a1a0*/  F2I.F64.TRUNC R5, R4 ;  /* 0x0000000400057311 */ /* 0x000e24000030d100 */
[----:B0-----:R0:W-:Y:S01]  /*a1b0*/  STG.E.U16 desc[UR36][R16.64], R5 ;  /* 0x0000000510007986 */ /* 0x0011e2000c101524 */
[----:B------:R-:W-:Y:S05]  /*a1c0*/  BRA `(.L_x_9401) ;  /* 0x0000000c00bc7947 */ /* 0x000fea0003800000 */
.L_x_9397:
        /* <DEDUP_REMOVED lines=13> */
.L_x_9405:
        /* <DEDUP_REMOVED lines=8> */
.L_x_9404:
        /* <DEDUP_REMOVED lines=14> */
.L_x_9407:
        /* <DEDUP_REMOVED lines=9> */
.L_x_9406:
[----:B------:R0:W-:Y:S01]  /*a490*/  STG.E.64 desc[UR36][R16.64], R4 ;  /* 0x0000000410007986 */ /* 0x0001e2000c101b24 */
[----:B------:R-:W-:Y:S05]  /*a4a0*/  BRA `(.L_x_9401) ;  /* 0x0000000c00047947 */ /* 0x000fea0003800000 */
.L_x_9396:
        /* <DEDUP_REMOVED lines=12> */
.L_x_9410:
[----:B------:R-:W-:-:S05]  /*a570*/  CS2R R6, SRZ ;  /* 0x0000000000067805 */ /* 0x000fca000001ff00 */
[----:B------:R0:W-:Y:S01]  /*a580*/  STG.E.128 desc[UR36][R16.64], R4 ;  /* 0x0000000410007986 */ /* 0x0001e2000c101d24 */
[----:B------:R-:W-:Y:S05]  /*a590*/  BRA `(.L_x_9401) ;  /* 0x0000000800c87947 */ /* 0x000fea0003800000 */
.L_x_9409:
        /* <DEDUP_REMOVED lines=25> */
.L_x_9414:
[----:B------:R-:W-:Y:S05]  /*a730*/  BSYNC B0 ;  /* 0x0000000000007941 */ /* 0x000fea0003800000 */
.L_x_9413:
[----:B------:R-:W-:-:S05]  /*a740*/  LOP3.LUT R3, R0, R3, RZ, 0xfc, !PT ;  /* 0x0000000300037212 */ /* 0x000fca00078efcff */
[----:B------:R0:W-:Y:S01]  /*a750*/  STG.E.U8 desc[UR36][R16.64], R3 ;  /* 0x0000000310007986 */ /* 0x0001e2000c101124 */
[----:B------:R-:W-:Y:S05]  /*a760*/  BRA `(.L_x_9401) ;  /* 0x0000000800547947 */ /* 0x000fea0003800000 */
.L_x_9412:
        /* <DEDUP_REMOVED lines=17> */
.L_x_9416:
[----:B------:R-:W-:Y:S01]  /*a880*/  IMAD.MOV.U32 R0, RZ, RZ, 0x7f ;  /* 0x0000007fff007424 */ /* 0x000fe200078e00ff */
[----:B------:R-:W-:-:S04]  /*a890*/  ISETP.GT.U32.AND P0, PT, R2, 0x7f800000, PT ;  /* 0x7f8000000200780c */ /* 0x000fc80003f04070 */
[----:B------:R-:W-:-:S09]  /*a8a0*/  SEL R0, R0, 0x7c, P0 ;  /* 0x0000007c00007807 */ /* 0x000fd20000000000 */
.L_x_9417:
[----:B------:R-:W-:Y:S05]  /*a8b0*/  BSYNC B0 ;  /* 0x0000000000007941 */ /* 0x000fea0003800000 */
.L_x_9415:
[----:B------:R-:W-:-:S04]  /*a8c0*/  LOP3.LUT R2, R3, 0x80000000, RZ, 0xc0, !PT ;  /* 0x8000000003027812 */ /* 0x000fc800078ec0ff */
[----:B------:R-:W-:-:S04]  /*a8d0*/  SHF.R.U32.HI R3, RZ, 0x18, R2 ;  /* 0x00000018ff037819 */ /* 0x000fc80000011602 */
[----:B------:R-:W-:-:S05]  /*a8e0*/  LOP3.LUT R3, R0, R3, RZ, 0xfc, !PT ;  /* 0x0000000300037212 */ /* 0x000fca00078efcff */
[----:B------:R0:W-:Y:S01]  /*a8f0*/  STG.E.U8 desc[UR36][R16.64], R3 ;  /* 0x0000000310007986 */ /* 0x0001e2000c101124 */
[----:B------:R-:W-:Y:S05]  /*a900*/  BRA `(.L_x_9401) ;  /* 0x0000000400ec7947 */ /* 0x000fea0003800000 */
.L_x_9411:
        /* <DEDUP_REMOVED lines=8> */
.L_x_9408:
        /* <DEDUP_REMOVED lines=11> */
.L_x_9420:
        /* <DEDUP_REMOVED lines=21> */
.L_x_9423:
[----:B------:R-:W-:-:S04]  /*ab90*/  LOP3.LUT R2, R3, 0x80000000, RZ, 0xc0, !PT ;  /* 0x8000000003027812 */ /* 0x000fc800078ec0ff */
[----:B------:R-:W-:-:S04]  /*aba0*/  SHF.R.U32.HI R3, RZ, 0x18, R2 ;  /* 0x00000018ff037819 */ /* 0x000fc80000011602 */
[----:B------:R-:W-:-:S04]  /*abb0*/  LOP3.LUT R0, R0, R3, RZ, 0xfc, !PT ;  /* 0x0000000300007212 */ /* 0x000fc800078efcff */
[----:B------:R-:W-:-:S07]  /*abc0*/  PRMT R8, R0, 0x7610, R8 ;  /* 0x0000761000087816 */ /* 0x000fce0000000008 */
.L_x_9422:
[----:B------:R-:W-:Y:S05]  /*abd0*/  BSYNC B0 ;  /* 0x0000000000007941 */ /* 0x000fea0003800000 */
.L_x_9421:
[----:B------:R0:W-:Y:S01]  /*abe0*/  STG.E.U8 desc[UR36][R16.64], R8 ;  /* 0x0000000810007986 */ /* 0x0001e2000c101124 */
[----:B------:R-:W-:Y:S05]  /*abf0*/  BRA `(.L_x_9401) ;  /* 0x0000000400307947 */ /* 0x000fea0003800000 */
.L_x_9419:
        /* <DEDUP_REMOVED lines=21> */
.L_x_9426:
[----:B------:R-:W-:-:S04]  /*ad50*/  LOP3.LUT R2, R3, 0x80000000, RZ, 0xc0, !PT ;  /* 0x8000000003027812 */ /* 0x000fc800078ec0ff */
[----:B------:R-:W-:-:S04]  /*ad60*/  SHF.R.U32.HI R3, RZ, 0x18, R2 ;  /* 0x00000018ff037819 */ /* 0x000fc80000011602 */
[----:B------:R-:W-:-:S04]  /*ad70*/  LOP3.LUT R0, R0, R3, RZ, 0xfc, !PT ;  /* 0x0000000300007212 */ /* 0x000fc800078efcff */
[----:B------:R-:W-:-:S07]  /*ad80*/  PRMT R8, R0, 0x7610, R8 ;  /* 0x0000761000087816 */ /* 0x000fce0000000008 */
.L_x_9425:
[----:B------:R-:W-:Y:S05]  /*ad90*/  BSYNC B0 ;  /* 0x0000000000007941 */ /* 0x000fea0003800000 */
.L_x_9424:
[----:B------:R3:W-:Y:S01]  /*ada0*/  STG.E.U8 desc[UR36][R16.64], R8 ;  /* 0x0000000810007986 */ /* 0x0007e2000c101124 */
[----:B------:R-:W-:Y:S05]  /*adb0*/  BRA `(.L_x_9401) ;  /* 0x0000000000c07947 */ /* 0x000fea0003800000 */
.L_x_9418:
        /* <DEDUP_REMOVED lines=26> */
.L_x_9400:
        /* <DEDUP_REMOVED lines=16> */
.L_x_9429:
[----:B------:R-:W-:Y:S05]  /*b060*/  BRA `(.L_x_9401) ;  /* 0x0000000000147947 */ /* 0x000fea0003800000 */
.L_x_9428:
[----:B------:R-:W0:Y:S02]  /*b070*/  F2I.U64.F64.TRUNC R4, R4 ;  /* 0x0000000400047311 */ /* 0x000e24000030d800 */
[----:B0-----:R2:W-:Y:S01]  /*b080*/  STG.E.64 desc[UR36][R16.64], R4 ;  /* 0x0000000410007986 */ /* 0x0015e2000c101b24 */
[----:B------:R-:W-:Y:S05]  /*b090*/  BRA `(.L_x_9401) ;  /* 0x0000000000087947 */ /* 0x000fea0003800000 */
.L_x_9427:
[----:B------:R-:W0:Y:S02]  /*b0a0*/  F2I.U32.F64.TRUNC R5, R4 ;  /* 0x0000000400057311 */ /* 0x000e24000030d000 */
[----:B0-----:R0:W-:Y:S02]  /*b0b0*/  STG.E desc[UR36][R16.64], R5 ;  /* 0x0000000510007986 */ /* 0x0011e4000c101924 */
.L_x_9401:
[----:B------:R-:W-:-:S07]  /*b0c0*/  VIADD R25, R25, 0x80 ;  /* 0x0000008019197836 */ /* 0x000fce0000000000 */
.L_x_9295:
[----:B------:R-:W-:Y:S05]  /*b0d0*/  BSYNC B6 ;  /* 0x0000000000067941 */ /* 0x000fea0003800000 */
.L_x_9294:
        /* <DEDUP_REMOVED lines=384> */
.L_x_9432:
        /* <DEDUP_REMOVED lines=21> */
.L_x_9436:
[----:B------:R-:W2:Y:S02]  /*ca30*/  LDG.E.U8 R2, desc[UR36][R2.64] ;  /* 0x0000002402027981 */ /* 0x000ea4000c1e1100 */
[----:B--2---:R0:W1:Y:S01]  /*ca40*/  I2F.F64.U16 R22, R2 ;  /* 0x0000000200167312 */ /* 0x0040620000101800 */
[----:B------:R-:W-:Y:S05]  /*ca50*/  BRA `(.L_x_9438) ;  /* 0x0000000c00707947 */ /* 0x000fea0003800000 */
.L_x_9435:
        /* <DEDUP_REMOVED lines=9> */
.L_x_9440:
[----:B------:R-:W2:Y:S02]  /*caf0*/  LDG.E R2, desc[UR36][R2.64] ;  /* 0x0000002402027981 */ /* 0x000ea4000c1e1900 */
[----:B--2---:R0:W1:Y:S01]  /*cb00*/  I2F.F64 R22, R2 ;  /* 0x0000000200167312 */ /* 0x0040620000201c00 */
[----:B------:R-:W-:Y:S05]  /*cb10*/  BRA `(.L_x_9438) ;  /* 0x0000000c00407947 */ /* 0x000fea0003800000 */
.L_x_9439:
[----:B------:R-:W2:Y:S02]  /*cb20*/  LDG.E.U16 R2, desc[UR36][R2.64] ;  /* 0x0000002402027981 */ /* 0x000ea4000c1e1500 */
[----:B--2---:R0:W1:Y:S01]  /*cb30*/  I2F.F64.S16 R22, R2 ;  /* 0x0000000200167312 */ /* 0x0040620000101c00 */
[----:B------:R-:W-:Y:S05]  /*cb40*/  BRA `(.L_x_9438) ;  /* 0x0000000c00347947 */ /* 0x000fea0003800000 */
.L_x_9434:
        /* <DEDUP_REMOVED lines=10> */
.L_x_9442:
[----:B------:R-:W2:Y:S02]  /*cbf0*/  LDG.E.U16 R0, desc[UR36][R2.64] ;  /* 0x0000002402007981 */ /* 0x000ea4000c1e1500 */
[----:B--2---:R-:W-:-:S05]  /*cc00*/  HADD2.F32 R0, -RZ, R0.H0_H0 ;  /* 0x20000000ff007230 */ /* 0x004fca0000004100 */
[----:B------:R-:W-:-:S04]  /*cc10*/  FMUL.FTZ R0, R0, 1 ;  /* 0x3f80000000007820 */ /* 0x000fc80000410000 */
[----:B------:R0:W1:Y:S01]  /*cc20*/  F2F.F64.F32 R22, R0 ;  /* 0x0000000000167310 */ /* 0x0000620000201800 */
[----:B------:R-:W-:Y:S05]  /*cc30*/  BRA `(.L_x_9438) ;  /* 0x0000000800f87947 */ /* 0x000fea0003800000 */
.L_x_9441:
        /* <DEDUP_REMOVED lines=10> */
.L_x_9444:
[----:B------:R-:W2:Y:S02]  /*cce0*/  LDG.E.U16 R2, desc[UR36][R2.64] ;  /* 0x0000002402027981 */ /* 0x000ea4000c1e1500 */
[----:B--2---:R-:W-:-:S05]  /*ccf0*/  HADD2.F32 R0, -RZ, R2.H0_H0 ;  /* 0x20000002ff007230 */ /* 0x004fca0000004100 */
[----:B------:R-:W-:-:S04]  /*cd00*/  FMUL.FTZ R0, R0, 1 ;  /* 0x3f80000000007820 */ /* 0x000fc80000410000 */
[----:B------:R0:W1:Y:S01]  /*cd10*/  F2F.F64.F32 R22, R0 ;  /* 0x0000000000167310 */ /* 0x0000620000201800 */
[----:B------:R-:W-:Y:S05]  /*cd20*/  BRA `(.L_x_9438) ;  /* 0x0000000800bc7947 */ /* 0x000fea0003800000 */
.L_x_9443:
[----:B------:R0:W5:Y:S01]  /*cd30*/  LDG.E.64 R22, desc[UR36][R2.64] ;  /* 0x0000002402167981 */ /* 0x000162000c1e1b00 */
[----:B------:R-:W-:Y:S05]  /*cd40*/  BRA `(.L_x_9438) ;  /* 0x0000000800b47947 */ /* 0x000fea0003800000 */
.L_x_9433:
        /* <DEDUP_REMOVED lines=13> */
.L_x_9447:
[----:B------:R0:W5:Y:S01]  /*ce20*/  LDG.E.64 R22, desc[UR36][R2.64] ;  /* 0x0000002402167981 */ /* 0x000162000c1e1b00 */
[----:B------:R-:W-:Y:S05]  /*ce30*/  BRA `(.L_x_9438) ;  /* 0x0000000800787947 */ /* 0x000fea0003800000 */
.L_x_9446:
        /* <DEDUP_REMOVED lines=28> */
.L_x_9449:
        /* <DEDUP_REMOVED lines=15> */
.L_x_9448:
[----:B------:R-:W2:Y:S02]  /*d0f0*/  LDG.E.U16 R0, desc[UR36][R2.64] ;  /* 0x0000002402007981 */ /* 0x000ea4000c1e1500 */
[----:B--2---:R-:W-:-:S04]  /*d100*/  IMAD.U32 R0, R0, 0x10000, RZ ;  /* 0x0001000000007824 */ /* 0x004fc800078e00ff */
[----:B------:R-:W-:-:S04]  /*d110*/  FMUL.FTZ R0, R0, 1 ;  /* 0x3f80000000007820 */ /* 0x000fc80000410000 */
[----:B------:R0:W1:Y:S01]  /*d120*/  F2F.F64.F32 R22, R0 ;  /* 0x0000000000167310 */ /* 0x0000620000201800 */
[----:B------:R-:W-:Y:S05]  /*d130*/  BRA `(.L_x_9438) ;  /* 0x0000000400b87947 */ /* 0x000fea0003800000 */
.L_x_9445:
        /* <DEDUP_REMOVED lines=11> */
.L_x_9452:
        /* <DEDUP_REMOVED lines=21> */
.L_x_9456:
[----:B------:R-:W-:Y:S05]  /*d340*/  BSYNC B1 ;  /* 0x0000000000017941 */ /* 0x000fea0003800000 */
.L_x_9455:
[----:B------:R-:W-:Y:S01]  /*d350*/  LEA R3, R0, 0x3b800000, 0x17 ;  /* 0x3b80000000037811 */ /* 0x000fe200078eb8ff */
[----:B------:R-:W-:-:S05]  /*d360*/  IMAD.SHL.U32 R0, R2, 0x100000, RZ ;  /* 0x0010000002007824 */ /* 0x000fca00078e00ff */
[----:B------:R-:W-:-:S07]  /*d370*/  LOP3.LUT R0, R3, R0, R4, 0xfe, !PT ;  /* 0x0000000003007212 */ /* 0x000fce00078efe04 */
.L_x_9454:
[----:B------:R-:W-:Y:S05]  /*d380*/  BSYNC B0 ;  /* 0x0000000000007941 */ /* 0x000fea0003800000 */
.L_x_9453:
[----:B------:R-:W-:-:S04]  /*d390*/  FMUL.FTZ R0, R0, 1 ;  /* 0x3f80000000007820 */ /* 0x000fc80000410000 */
[----:B------:R4:W0:Y:S01]  /*d3a0*/  F2F.F64.F32 R22, R0 ;  /* 0x0000000000167310 */ /* 0x0008220000201800 */
[----:B------:R-:W-:Y:S05]  /*d3b0*/  BRA `(.L_x_9438) ;  /* 0x0000000400187947 */ /* 0x000fea0003800000 */
.L_x_9451:
        /* <DEDUP_REMOVED lines=21> */
.L_x_9460:
[----:B------:R-:W-:Y:S05]  /*d510*/  BSYNC B1 ;  /* 0x0000000000017941 */ /* 0x000fea0003800000 */
.L_x_9459:
[----:B------:R-:W-:Y:S01]  /*d520*/  LEA R3, R0, 0x37800000, 0x17 ;  /* 0x3780000000037811 */ /* 0x000fe200078eb8ff */
[----:B------:R-:W-:-:S05]  /*d530*/  IMAD.SHL.U32 R0, R2, 0x200000, RZ ;  /* 0x0020000002007824 */ /* 0x000fca00078e00ff */
[----:B------:R-:W-:-:S07]  /*d540*/  LOP3.LUT R0, R3, R0, R4, 0xfe, !PT ;  /* 0x0000000003007212 */ /* 0x000fce00078efe04 */
.L_x_9458:
[----:B------:R-:W-:Y:S05]  /*d550*/  BSYNC B0 ;  /* 0x0000000000007941 */ /* 0x000fea0003800000 */
.L_x_9457:
[----:B------:R-:W-:-:S04]  /*d560*/  FMUL.FTZ R0, R0, 1 ;  /* 0x3f80000000007820 */ /* 0x000fc80000410000 */
[----:B------:R0:W1:Y:S01]  /*d570*/  F2F.F64.F32 R22, R0 ;  /* 0x0000000000167310 */ /* 0x0000620000201800 */
[----:B------:R-:W-:Y:S05]  /*d580*/  BRA `(.L_x_9438) ;  /* 0x0000000000a47947 */ /* 0x000fea0003800000 */
.L_x_9450:
        /* <DEDUP_REMOVED lines=14> */
.L_x_9464:
[----:B------:R-:W-:Y:S05]  /*d670*/  BSYNC B0 ;  /* 0x0000000000007941 */ /* 0x000fea0003800000 */
.L_x_9463:
[----:B------:R-:W-:-:S04]  /*d680*/  FMUL.FTZ R0, R0, 1 ;  /* 0x3f80000000007820 */ /* 0x000fc80000410000 */
[----:B------:R0:W1:Y:S01]  /*d690*/  F2F.F64.F32 R22, R0 ;  /* 0x0000000000167310 */ /* 0x0000620000201800 */
[----:B------:R-:W-:Y:S05]  /*d6a0*/  BRA `(.L_x_9438) ;  /* 0x00000000005c7947 */ /* 0x000fea0003800000 */
.L_x_9437:
        /* <DEDUP_REMOVED lines=16> */
.L_x_9465:
[----:B------:R-:W-:Y:S01]  /*d7b0*/  CS2R R22, SRZ ;  /* 0x0000000000167805 */ /* 0x000fe2000001ff00 */
[----:B------:R-:W-:Y:S06]  /*d7c0*/  BRA `(.L_x_9438) ;  /* 0x0000000000147947 */ /* 0x000fec0003800000 */
.L_x_9462:
[----:B------:R-:W2:Y:S02]  /*d7d0*/  LDG.E.64 R22, desc[UR36][R2.64] ;  /* 0x0000002402167981 */ /* 0x000ea4000c1e1b00 */
[----:B--2---:R-:W0:Y:S01]  /*d7e0*/  I2F.F64.U64 R22, R22 ;  /* 0x0000001600167312 */ /* 0x004e220000301800 */
[----:B------:R-:W-:Y:S05]  /*d7f0*/  BRA `(.L_x_9438) ;  /* 0x0000000000087947 */ /* 0x000fea0003800000 */
.L_x_9461:
[----:B------:R-:W2:Y:S02]  /*d800*/  LDG.E R2, desc[UR36][R2.64] ;  /* 0x0000002402027981 */ /* 0x000ea4000c1e1900 */
[----:B--2---:R0:W1:Y:S02]  /*d810*/  I2F.F64.U32 R22, R2 ;  /* 0x0000000200167312 */ /* 0x0040640000201800 */
.L_x_9438:
[----:B0-----:R-:W4:Y:S01]  /*d820*/  LDC.U8 R4, c[0x0][0x4fb] ;  /* 0x00013ec0ff047b82 */ /* 0x001f220000000000 */
[----:B------:R-:W-:Y:S02]  /*d830*/  ULDC.64 UR4, c[0x0][0x4e8] ;  /* 0x00013a0000047ab9 */ /* 0x000fe40000000a00 */
[----:B--2---:R-:W-:-:S05]  /*d840*/  IADD3 R2, P0, R18, UR4, RZ ;  /* 0x0000000412027c10 */ /* 0x004fca000ff1e0ff */
[----:B------:R-:W-:Y:S01]  /*d850*/  IMAD.X R3, RZ, RZ, UR5, P0 ;  /* 0x00000005ff037e24 */ /* 0x000fe200080e06ff */
        /* <DEDUP_REMOVED lines=14> */
.L_x_9469:
[----:B------:R-:W2:Y:S02]  /*d940*/  LDG.E.U8 R2, desc[UR36][R2.64] ;  /* 0x0000002402027981 */ /* 0x000ea4000c1e1100 */
[----:B--2---:R0:W2:Y:S01]  /*d950*/  I2F.F64.U16 R18, R2 ;  /* 0x0000000200127312 */ /* 0x0040a20000101800 */
[----:B------:R-:W-:Y:S05]  /*d960*/  BRA `(.L_x_9471) ;  /* 0x0000000c00707947 */ /* 0x000fea0003800000 */
.L_x_9468:
        /* <DEDUP_REMOVED lines=9> */
.L_x_9473:
[----:B------:R-:W2:Y:S02]  /*da00*/  LDG.E R2, desc[UR36][R2.64] ;  /* 0x0000002402027981 */ /* 0x000ea4000c1e1900 */
[----:B--2---:R0:W2:Y:S01]  /*da10*/  I2F.F64 R18, R2 ;  /* 0x0000000200127312 */ /* 0x0040a20000201c00 */
[----:B------:R-:W-:Y:S05]  /*da20*/  BRA `(.L_x_9471) ;  /* 0x0000000c00407947 */ /* 0x000fea0003800000 */
.L_x_9472:
[----:B------:R-:W2:Y:S02]  /*da30*/  LDG.E.U16 R2, desc[UR36][R2.64] ;  /* 0x0000002402027981 */ /* 0x000ea4000c1e1500 */
[----:B--2---:R0:W2:Y:S01]  /*da40*/  I2F.F64.S16 R18, R2 ;  /* 0x0000000200127312 */ /* 0x0040a20000101c00 */
[----:B------:R-:W-:Y:S05]  /*da50*/  BRA `(.L_x_9471) ;  /* 0x0000000c00347947 */ /* 0x000fea0003800000 */
.L_x_9467:
        /* <DEDUP_REMOVED lines=10> */
.L_x_9475:
[----:B------:R-:W2:Y:S02]  /*db00*/  LDG.E.U16 R0, desc[UR36][R2.64] ;  /* 0x0000002402007981 */ /* 0x000ea4000c1e1500 */
[----:B--2---:R-:W-:-:S05]  /*db10*/  HADD2.F32 R0, -RZ, R0.H0_H0 ;  /* 0x20000000ff007230 */ /* 0x004fca0000004100 */
[----:B------:R-:W-:-:S04]  /*db20*/  FMUL.FTZ R0, R0, 1 ;  /* 0x3f80000000007820 */ /* 0x000fc80000410000 */
[----:B------:R0:W2:Y:S01]  /*db30*/  F2F.F64.F32 R18, R0 ;  /* 0x0000000000127310 */ /* 0x0000a20000201800 */
[----:B------:R-:W-:Y:S05]  /*db40*/  BRA `(.L_x_9471) ;  /* 0x0000000800f87947 */ /* 0x000fea0003800000 */
.L_x_9474:
        /* <DEDUP_REMOVED lines=8> */
[----:B------:R-:W2:Y:S01]  /*dbd0*/  F2F.F64.F32 R18, R18 ;  /* 0x0000001200127310 */ /* 0x000ea20000201800 */
[----:B------:R-:W-:Y:S05]  /*dbe0*/  BRA `(.L_x_9471) ;  /* 0x0000000800d07947 */ /* 0x000fea0003800000 */
.L_x_9477:
[----:B------:R-:W2:Y:S02]  /*dbf0*/  LDG.E.U16 R2, desc[UR36][R2.64] ;  /* 0x0000002402027981 */ /* 0x000ea4000c1e1500 */
[----:B--2---:R-:W-:-:S05]  /*dc00*/  HADD2.F32 R0, -RZ, R2.H0_H0 ;  /* 0x20000002ff007230 */ /* 0x004fca0000004100 */
[----:B------:R-:W-:-:S04]  /*dc10*/  FMUL.FTZ R0, R0, 1 ;  /* 0x3f80000000007820 */ /* 0x000fc80000410000 */
[----:B------:R4:W0:Y:S01]  /*dc20*/  F2F.F64.F32 R18, R0 ;  /* 0x0000000000127310 */ /* 0x0008220000201800 */
[----:B------:R-:W-:Y:S05]  /*dc30*/  BRA `(.L_x_9471) ;  /* 0x0000000800bc7947 */ /* 0x000fea0003800000 */
.L_x_9476:
[----:B------:R0:W5:Y:S01]  /*dc40*/  LDG.E.64 R18, desc[UR36][R2.64] ;  /* 0x0000002402127981 */ /* 0x000162000c1e1b00 */
[----:B------:R-:W-:Y:S05]  /*dc50*/  BRA `(.L_x_9471) ;  /* 0x0000000800b47947 */ /* 0x000fea0003800000 */
.L_x_9466:
        /* <DEDUP_REMOVED lines=13> */
.L_x_9480:
[----:B------:R0:W5:Y:S01]  /*dd30*/  LDG.E.64 R18, desc[UR36][R2.64] ;  /* 0x0000002402127981 */ /* 0x000162000c1e1b00 */
[----:B------:R-:W-:Y:S05]  /*dd40*/  BRA `(.L_x_9471) ;  /* 0x0000000800787947 */ /* 0x000fea0003800000 */
.L_x_9479:
        /* <DEDUP_REMOVED lines=28> */
.L_x_9482:
        /* <DEDUP_REMOVED lines=13> */
[----:B------:R0:W2:Y:S01]  /*dfe0*/  F2F.F64.F32 R18, R4 ;  /* 0x0000000400127310 */ /* 0x0000a20000201800 */
[----:B------:R-:W-:Y:S05]  /*dff0*/  BRA `(.L_x_9471) ;  /* 0x0000000400cc7947 */ /* 0x000fea0003800000 */
.L_x_9481:
[----:B------:R-:W2:Y:S02]  /*e000*/  LDG.E.U16 R0, desc[UR36][R2.64] ;  /* 0x0000002402007981 */ /* 0x000ea4000c1e1500 */
[----:B--2---:R-:W-:-:S04]  /*e010*/  IMAD.U32 R0, R0, 0x10000, RZ ;  /* 0x0001000000007824 */ /* 0x004fc800078e00ff */
[----:B------:R-:W-:-:S04]  /*e020*/  FMUL.FTZ R0, R0, 1 ;  /* 0x3f80000000007820 */ /* 0x000fc80000410000 */
[----:B------:R0:W2:Y:S01]  /*e030*/  F2F.F64.F32 R18, R0 ;  /* 0x0000000000127310 */ /* 0x0000a20000201800 */
[----:B------:R-:W-:Y:S05]  /*e040*/  BRA `(.L_x_9471) ;  /* 0x0000000400b87947 */ /* 0x000fea0003800000 */
.L_x_9478:
        /* <DEDUP_REMOVED lines=11> */
.L_x_9485:
        /* <DEDUP_REMOVED lines=21> */
.L_x_9489:
[----:B------:R-:W-:Y:S05]  /*e250*/  BSYNC B1 ;  /* 0x0000000000017941 */ /* 0x000fea0003800000 */
.L_x_9488:
[----:B------:R-:W-:Y:S01]  /*e260*/  LEA R3, R0, 0x3b800000, 0x17 ;  /* 0x3b80000000037811 */ /* 0x000fe200078eb8ff */
[----:B------:R-:W-:-:S05]  /*e270*/  IMAD.SHL.U32 R0, R2, 0x100000, RZ ;  /* 0x0010000002007824 */ /* 0x000fca00078e00ff */
[----:B------:R-:W-:-:S07]  /*e280*/  LOP3.LUT R0, R3, R0, R4, 0xfe, !PT ;  /* 0x0000000003007212 */ /* 0x000fce00078efe04 */
.L_x_9487:
[----:B------:R-:W-:Y:S05]  /*e290*/  BSYNC B0 ;  /* 0x0000000000007941 */ /* 0x000fea0003800000 */
.L_x_9486:
[----:B------:R-:W-:-:S04]  /*e2a0*/  FMUL.FTZ R0, R0, 1 ;  /* 0x3f80000000007820 */ /* 0x000fc80000410000 */
[----:B------:R0:W2:Y:S01]  /*e2b0*/  F2F.F64.F32 R18, R0 ;  /* 0x0000000000127310 */ /* 0x0000a20000201800 */
[----:B------:R-:W-:Y:S05]  /*e2c0*/  BRA `(.L_x_9471) ;  /* 0x0000000400187947 */ /* 0x000fea0003800000 */
.L_x_9484:
        /* <DEDUP_REMOVED lines=21> */
.L_x_9493:
[----:B------:R-:W-:Y:S05]  /*e420*/  BSYNC B1 ;  /* 0x0000000000017941 */ /* 0x000fea0003800000 */
.L_x_9492:
[----:B------:R-:W-:Y:S01]  /*e430*/  LEA R3, R0, 0x37800000, 0x17 ;  /* 0x3780000000037811 */ /* 0x000fe200078eb8ff */
[----:B------:R-:W-:-:S05]  /*e440*/  IMAD.SHL.U32 R0, R2, 0x200000, RZ ;  /* 0x0020000002007824 */ /* 0x000fca00078e00ff */
[----:B------:R-:W-:-:S07]  /*e450*/  LOP3.LUT R0, R3, R0, R4, 0xfe, !PT ;  /* 0x0000000003007212 */ /* 0x000fce00078efe04 */
.L_x_9491:
[----:B------:R-:W-:Y:S05]  /*e460*/  BSYNC B0 ;  /* 0x0000000000007941 */ /* 0x000fea0003800000 */
.L_x_9490:
[----:B------:R-:W-:-:S04]  /*e470*/  FMUL.FTZ R0, R0, 1 ;  /* 0x3f80000000007820 */ /* 0x000fc80000410000 */
[----:B------:R0:W2:Y:S01]  /*e480*/  F2F.F64.F32 R18, R0 ;  /* 0x0000000000127310 */ /* 0x0000a20000201800 */
[----:B------:R-:W-:Y:S05]  /*e490*/  BRA `(.L_x_9471) ;  /* 0x0000000000a47947 */ /* 0x000fea0003800000 */
.L_x_9483:
        /* <DEDUP_REMOVED lines=14> */
.L_x_9497:
[----:B------:R-:W-:Y:S05]  /*e580*/  BSYNC B0 ;  /* 0x0000000000007941 */ /* 0x000fea0003800000 */
.L_x_9496:
[----:B------:R-:W-:-:S04]  /*e590*/  FMUL.FTZ R0, R0, 1 ;  /* 0x3f80000000007820 */ /* 0x000fc80000410000 */
[----:B------:R0:W2:Y:S01]  /*e5a0*/  F2F.F64.F32 R18, R0 ;  /* 0x0000000000127310 */ /* 0x0000a20000201800 */
[----:B------:R-:W-:Y:S05]  /*e5b0*/  BRA `(.L_x_9471) ;  /* 0x00000000005c7947 */ /* 0x000fea0003800000 */
.L_x_9470:
        /* <DEDUP_REMOVED lines=16> */
.L_x_9498:
[----:B------:R-:W-:Y:S01]  /*e6c0*/  CS2R R18, SRZ ;  /* 0x0000000000127805 */ /* 0x000fe2000001ff00 */
[----:B------:R-:W-:Y:S06]  /*e6d0*/  BRA `(.L_x_9471) ;  /* 0x0000000000147947 */ /* 0x000fec0003800000 */
.L_x_9495:
[----:B------:R-:W2:Y:S02]  /*e6e0*/  LDG.E.64 R18, desc[UR36][R2.64] ;  /* 0x0000002402127981 */ /* 0x000ea4000c1e1b00 */
[----:B--2---:R-:W0:Y:S01]  /*e6f0*/  I2F.F64.U64 R18, R18 ;  /* 0x0000001200127312 */ /* 0x004e220000301800 */
[----:B------:R-:W-:Y:S05]  /*e700*/  BRA `(.L_x_9471) ;  /* 0x0000000000087947 */ /* 0x000fea0003800000 */
.L_x_9494:
[----:B------:R-:W2:Y:S02]  /*e710*/  LDG.E R2, desc[UR36][R2.64] ;  /* 0x0000002402027981 */ /* 0x000ea4000c1e1900 */
[----:B--2---:R0:W2:Y:S02]  /*e720*/  I2F.F64.U32 R18, R2 ;  /* 0x0000000200127312 */ /* 0x0040a40000201800 */
.L_x_9471:
[----:B0-----:R-:W4:Y:S01]  /*e730*/  LDC.U8 R2, c[0x0][0x4fc] ;  /* 0x00013f00ff027b82 */ /* 0x001f220000000000 */
[----:B------:R-:W-:Y:S02]  /*e740*/  ULDC.64 UR4, c[0x0][0x4f0] ;  /* 0x00013c0000047ab9 */ /* 0x000fe40000000a00 */
[----:B------:R-:W-:-:S05]  /*e750*/  IADD3 R4, P0, R24, UR4, RZ ;  /* 0x0000000418047c10 */ /* 0x000fca000ff1e0ff */
        /* <DEDUP_REMOVED lines=13> */
[----:B----4-:R-:W0:Y:S01]  /*e830*/  I2F.F64.S16 R2, R2 ;  /* 0x0000000200027312 */ /* 0x010e220000101c00 */
[----:B------:R-:W-:Y:S05]  /*e840*/  BRA `(.L_x_9504) ;  /* 0x0000000c007c7947 */ /* 0x000fea0003800000 */
.L_x_9502:
[----:B------:R-:W4:Y:S02]  /*e850*/  LDG.E.U8 R2, desc[UR36][R4.64] ;  /* 0x0000002404027981 */ /* 0x000f24000c1e1100 */
[----:B----4-:R-:W0:Y:S01]  /*e860*/  I2F.F64.U16 R2, R2 ;  /* 0x0000000200027312 */ /* 0x010e220000101800 */
[----:B------:R-:W-:Y:S05]  /*e870*/  BRA `(.L_x_9504) ;  /* 0x0000000c00707947 */ /* 0x000fea0003800000 */
.L_x_9501:
[----:B------:R-:W-:-:S13]  /*e880*/  ISETP.NE.AND P0, PT, R0, 0x2, PT ;  /* 0x000000020000780c */ /* 0x000fda0003f05270 */
[----:B------:R-:W-:Y:S05]  /*e890*/  @!P0 BRA `(.L_x_9505) ;  /* 0x0000000000288947 */ /* 0x000fea0003800000 */
[----:B------:R-:W-:-:S13]  /*e8a0*/  ISETP.NE.AND P0, PT, R0, 0x3, PT ;  /* 0x000000030000780c */ /* 0x000fda0003f05270 */
[----:B------:R-:W-:Y:S05]  /*e8b0*/  @!P0 BRA `(.L_x_9506) ;  /* 0x0000000000148947 */ /* 0x000fea0003800000 */
[----:B------:R-:W-:-:S13]  /*e8c0*/  ISETP.NE.AND P0, PT, R0, 0x4, PT ;  /* 0x000000040000780c */ /* 0x000fda0003f05270 */
[----:B------:R-:W-:Y:S05]  /*e8d0*/  @P0 BRA `(.L_x_9503) ;  /* 0x0000000800fc0947 */ /* 0x000fea0003800000 */
[----:B------:R-:W4:Y:S02]  /*e8e0*/  LDG.E.64 R2, desc[UR36][R4.64] ;  /* 0x0000002404027981 */ /* 0x000f24000c1e1b00 */
[----:B----4-:R-:W0:Y:S01]  /*e8f0*/  I2F.F64.S64 R2, R2 ;  /* 0x0000000200027312 */ /* 0x010e220000301c00 */
[----:B------:R-:W-:Y:S05]  /*e900*/  BRA `(.L_x_9504) ;  /* 0x0000000c004c7947 */ /* 0x000fea0003800000 */
.L_x_9506:
[----:B------:R-:W4:Y:S02]  /*e910*/  LDG.E R2, desc[UR36][R4.64] ;  /* 0x0000002404027981 */ /* 0x000f24000c1e1900 */
[----:B----4-:R-:W0:Y:S01]  /*e920*/  I2F.F64 R2, R2 ;  /* 0x0000000200027312 */ /* 0x010e220000201c00 */
[----:B------:R-:W-:Y:S05]  /*e930*/  BRA `(.L_x_9504) ;  /* 0x0000000c00407947 */ /* 0x000fea0003800000 */
.L_x_9505:
[----:B------:R-:W4:Y:S02]  /*e940*/  LDG.E.U16 R2, desc[UR36][R4.64] ;  /* 0x0000002404027981 */ /* 0x000f24000c1e1500 */
[----:B----4-:R-:W0:Y:S01]  /*e950*/  I2F.F64.S16 R2, R2 ;  /* 0x0000000200027312 */ /* 0x010e220000101c00 */
[----:B------:R-:W-:Y:S05]  /*e960*/  BRA `(.L_x_9504) ;  /* 0x0000000c00347947 */ /* 0x000fea0003800000 */
.L_x_9500:
[----:B------:R-:W-:-:S13]  /*e970*/  ISETP.GT.AND P0, PT, R0, 0x6, PT ;  /* 0x000000060000780c */ /* 0x000fda0003f04270 */
[----:B------:R-:W-:Y:S05]  /*e980*/  @P0 BRA `(.L_x_9507) ;  /* 0x0000000000340947 */ /* 0x000fea0003800000 */
[----:B------:R-:W-:-:S13]  /*e990*/  ISETP.NE.AND P0, PT, R0, 0x5, PT ;  /* 0x000000050000780c */ /* 0x000fda0003f05270 */
[----:B------:R-:W-:Y:S05]  /*e9a0*/  @!P0 BRA `(.L_x_9508) ;  /* 0x0000000000188947 */ /* 0x000fea0003800000 */
[----:B------:R-:W-:-:S13]  /*e9b0*/  ISETP.NE.AND P0, PT, R0, 0x6, PT ;  /* 0x000000060000780c */ /* 0x000fda0003f05270 */
[----:B------:R-:W-:Y:S05]  /*e9c0*/  @P0 BRA `(.L_x_9503) ;  /* 0x0000000800c00947 */ /* 0x000fea0003800000 */
[----:B------:R-:W4:Y:S02]  /*e9d0*/  LDG.E R2, desc[UR36][R4.64] ;  /* 0x0000002404027981 */ /* 0x000f24000c1e1900 */
[----:B----4-:R-:W-:-:S06]  /*e9e0*/  FMUL.FTZ R2, R2, 1 ;  /* 0x3f80000002027820 */ /* 0x010fcc0000410000 */
[----:B------:R-:W0:Y:S01]  /*e9f0*/  F2F.F64.F32 R2, R2 ;  /* 0x0000000200027310 */ /* 0x000e220000201800 */
[----:B------:R-:W-:Y:S05]  /*ea00*/  BRA `(.L_x_9504) ;  /* 0x0000000c000c7947 */ /* 0x000fea0003800000 */
.L_x_9508:
[----:B------:R-:W4:Y:S02]  /*ea10*/  LDG.E.U16 R0, desc[UR36][R4.64] ;  /* 0x0000002404007981 */ /* 0x000f24000c1e1500 */
[----:B----4-:R-:W-:-:S05]  /*ea20*/  HADD2.F32 R0, -RZ, R0.H0_H0 ;  /* 0x20000000ff007230 */ /* 0x010fca0000004100 */
[----:B------:R-:W-:-:S04]  /*ea30*/  FMUL.FTZ R0, R0, 1 ;  /* 0x3f80000000007820 */ /* 0x000fc80000410000 */
[----:B------:R0:W4:Y:S01]  /*ea40*/  F2F.F64.F32 R2, R0 ;  /* 0x0000000000027310 */ /* 0x0001220000201800 */
[----:B------:R-:W-:Y:S05]  /*ea50*/  BRA `(.L_x_9504) ;  /* 0x0000000800f87947 */ /* 0x000fea0003800000 */
.L_x_9507:
[----:B------:R-:W-:-:S13]  /*ea60*/  ISETP.NE.AND P0, PT, R0, 0x7, PT ;  /* 0x000000070000780c */ /* 0x000fda0003f05270 */
[----:B------:R-:W-:Y:S05]  /*ea70*/  @!P0 BRA `(.L_x_9509) ;  /* 0x0000000000348947 */ /* 0x000fea0003800000 */
        /* <DEDUP_REMOVED lines=8> */
.L_x_9510:
[----:B------:R-:W4:Y:S02]  /*eb00*/  LDG.E.U16 R4, desc[UR36][R4.64] ;  /* 0x0000002404047981 */ /* 0x000f24000c1e1500 */
[----:B----4-:R-:W-:-:S05]  /*eb10*/  HADD2.F32 R0, -RZ, R4.H0_H0 ;  /* 0x20000004ff007230 */ /* 0x010fca0000004100 */
[----:B------:R-:W-:-:S04]  /*eb20*/  FMUL.FTZ R0, R0, 1 ;  /* 0x3f80000000007820 */ /* 0x000fc80000410000 */
[----:B------:R0:W4:Y:S01]  /*eb30*/  F2F.F64.F32 R2, R0 ;  /* 0x0000000000027310 */ /* 0x0001220000201800 */
[----:B------:R-:W-:Y:S05]  /*eb40*/  BRA `(.L_x_9504) ;  /* 0x0000000800bc7947 */ /* 0x000fea0003800000 */
.L_x_9509:
[----:B------:R0:W5:Y:S01]  /*eb50*/  LDG.E.64 R2, desc[UR36][R4.64] ;  /* 0x0000002404027981 */ /* 0x000162000c1e1b00 */
[----:B------:R-:W-:Y:S05]  /*eb60*/  BRA `(.L_x_9504) ;  /* 0x0000000800b47947 */ /* 0x000fea0003800000 */
.L_x_9499:
        /* <DEDUP_REMOVED lines=8> */
[----:B------:R-:W4:Y:S01]  /*ebf0*/  LDG.E.U8 R4, desc[UR36][R4.64] ;  /* 0x0000002404047981 */ /* 0x000f22000c1e1100 */
[----:B------:R-:W-:Y:S01]  /*ec00*/  IMAD.MOV.U32 R2, RZ, RZ, RZ ;  /* 0x000000ffff027224 */ /* 0x000fe200078e00ff */
[----:B----4-:R-:W-:-:S04]  /*ec10*/  ISETP.NE.AND P0, PT, R4, RZ, PT ;  /* 0x000000ff0400720c */ /* 0x010fc80003f05270 */
[----:B------:R-:W-:Y:S01]  /*ec20*/  FSEL R3, RZ, 1.875, !P0 ;  /* 0x3ff00000ff037808 */ /* 0x000fe20004000000 */
[----:B------:R-:W-:Y:S08]  /*ec30*/  BRA `(.L_x_9504) ;  /* 0x0000000800807947 */ /* 0x000ff00003800000 */
.L_x_9513:
[----:B------:R0:W5:Y:S01]  /*ec40*/  LDG.E.64 R2, desc[UR36][R4.64] ;  /* 0x0000002404027981 */ /* 0x000162000c1e1b00 */
[----:B------:R-:W-:Y:S05]  /*ec50*/  BRA `(.L_x_9504) ;  /* 0x0000000800787947 */ /* 0x000fea0003800000 */
.L_x_9512:
        /* <DEDUP_REMOVED lines=28> */
.L_x_9515:
[----:B------:R-:W4:Y:S02]  /*ee20*/  LDG.E.U8 R3, desc[UR36][R4.64] ;  /* 0x0000002404037981 */ /* 0x000f24000c1e1100 */
[----:B----4-:R-:W-:-:S05]  /*ee30*/  IMAD.SHL.U32 R0, R3, 0x2000000, RZ ;  /* 0x0200000003007824 */ /* 0x010fca00078e00ff */
        /* <DEDUP_REMOVED lines=11> */
[----:B------:R-:W4:Y:S01]  /*eef0*/  F2F.F64.F32 R2, R2 ;  /* 0x0000000200027310 */ /* 0x000f220000201800 */
[----:B------:R-:W-:Y:S05]  /*ef00*/  BRA `(.L_x_9504) ;  /* 0x0000000400cc7947 */ /* 0x000fea0003800000 */
.L_x_9514:
[----:B------:R-:W4:Y:S02]  /*ef10*/  LDG.E.U16 R0, desc[UR36][R4.64] ;  /* 0x0000002404007981 */ /* 0x000f24000c1e1500 */
[----:B----4-:R-:W-:-:S04]  /*ef20*/  IMAD.U32 R0, R0, 0x10000, RZ ;  /* 0x0001000000007824 */ /* 0x010fc800078e00ff */
[----:B------:R-:W-:-:S04]  /*ef30*/  FMUL.FTZ R0, R0, 1 ;  /* 0x3f80000000007820 */ /* 0x000fc80000410000 */
[----:B------:R0:W4:Y:S01]  /*ef40*/  F2F.F64.F32 R2, R0 ;  /* 0x0000000000027310 */ /* 0x0001220000201800 */
[----:B------:R-:W-:Y:S05]  /*ef50*/  BRA `(.L_x_9504) ;  /* 0x0000000400b87947 */ /* 0x000fea0003800000 */
.L_x_9511:
        /* <DEDUP_REMOVED lines=9> */
[----:B----4-:R-:W0:Y:S01]  /*eff0*/  I2F.F64.U16 R2, R2 ;  /* 0x0000000200027312 */ /* 0x010e220000101800 */
[----:B------:R-:W-:Y:S05]  /*f000*/  BRA `(.L_x_9504) ;  /* 0x00000004008c7947 */ /* 0x000fea0003800000 */
.L_x_9518:
[----:B------:R-:W4:Y:S01]  /*f010*/  LDG.E.U8 R2, desc[UR36][R4.64] ;  /* 0x0000002404027981 */ /* 0x000f22000c1e1100 */
[----:B------:R-:W-:Y:S01]  /*f020*/  BSSY B0, `(.L_x_9519) ;  /* 0x0000018000007945 */ /* 0x000fe20003800000 */
        /* <DEDUP_REMOVED lines=19> */
.L_x_9522:
[----:B------:R-:W-:Y:S05]  /*f160*/  BSYNC B1 ;  /* 0x0000000000017941 */ /* 0x000fea0003800000 */
.L_x_9521:
[----:B------:R-:W-:Y:S01]  /*f170*/  LEA R3, R0, 0x3b800000, 0x17 ;  /* 0x3b80000000037811 */ /* 0x000fe200078eb8ff */
[----:B------:R-:W-:-:S05]  /*f180*/  IMAD.SHL.U32 R0, R2, 0x100000, RZ ;  /* 0x0010000002007824 */ /* 0x000fca00078e00ff */
[----:B------:R-:W-:-:S07]  /*f190*/  LOP3.LUT R0, R3, R0, R4, 0xfe, !PT ;  /* 0x0000000003007212 */ /* 0x000fce00078efe04 */
.L_x_9520:
[----:B------:R-:W-:Y:S05]  /*f1a0*/  BSYNC B0 ;  /* 0x0000000000007941 */ /* 0x000fea0003800000 */
.L_x_9519:
[----:B------:R-:W-:-:S04]  /*f1b0*/  FMUL.FTZ R0, R0, 1 ;  /* 0x3f80000000007820 */ /* 0x000fc80000410000 */
[----:B------:R0:W4:Y:S01]  /*f1c0*/  F2F.F64.F32 R2, R0 ;  /* 0x0000000000027310 */ /* 0x0001220000201800 */
[----:B------:R-:W-:Y:S05]  /*f1d0*/  BRA `(.L_x_9504) ;  /* 0x0000000400187947 */ /* 0x000fea0003800000 */
.L_x_9517:
[----:B------:R-:W4:Y:S01]  /*f1e0*/  LDG.E.U8 R2, desc[UR36][R4.64] ;  /* 0x0000002404027981 */ /* 0x000f22000c1e1100 */
[----:B------:R-:W-:Y:S01]  /*f1f0*/  BSSY B0, `(.L_x_9523) ;  /* 0x0000018000007945 */ /* 0x000fe20003800000 */
[----:B------:R-:W-:Y:S01]  /*f200*/  IMAD.MOV.U32 R0, RZ, RZ, RZ ;  /* 0x000000ffff007224 */ /* 0x000fe200078e00ff */
[----:B----4-:R-:W-:-:S13]  /*f210*/  ISETP.NE.AND P0, PT, R2, RZ, PT ;  /* 0x000000ff0200720c */ /* 0x010fda0003f05270 */
        /* <DEDUP_REMOVED lines=17> */
.L_x_9526:
[----:B------:R-:W-:Y:S05]  /*f330*/  BSYNC B1 ;  /* 0x0000000000017941 */ /* 0x000fea0003800000 */
.L_x_9525:
[----:B------:R-:W-:Y:S01]  /*f340*/  LEA R3, R0, 0x37800000, 0x17 ;  /* 0x3780000000037811 */ /* 0x000fe200078eb8ff */
[----:B------:R-:W-:-:S05]  /*f350*/  IMAD.SHL.U32 R0, R2, 0x200000, RZ ;  /* 0x0020000002007824 */ /* 0x000fca00078e00ff */
[----:B------:R-:W-:-:S07]  /*f360*/  LOP3.LUT R0, R3, R0, R4, 0xfe, !PT ;  /* 0x0000000003007212 */ /* 0x000fce00078efe04 */
.L_x_9524:
[----:B------:R-:W-:Y:S05]  /*f370*/  BSYNC B0 ;  /* 0x0000000000007941 */ /* 0x000fea0003800000 */
.L_x_9523:
[----:B------:R-:W-:-:S04]  /*f380*/  FMUL.FTZ R0, R0, 1 ;  /* 0x3f80000000007820 */ /* 0x000fc80000410000 */
[----:B------:R0:W4:Y:S01]  /*f390*/  F2F.F64.F32 R2, R0 ;  /* 0x0000000000027310 */ /* 0x0001220000201800 */
[----:B------:R-:W-:Y:S05]  /*f3a0*/  BRA `(.L_x_9504) ;  /* 0x0000000000a47947 */ /* 0x000fea0003800000 */
.L_x_9516:
[----:B------:R-:W-:-:S13]  /*f3b0*/  ISETP.NE.AND P0, PT, R0, 0x1c, PT ;  /* 0x0000001c0000780c */ /* 0x000fda0003f05270 */
[----:B------:R-:W-:Y:S05]  /*f3c0*/  @!P0 BRA `(.L_x_9527) ;  /* 0x0000000000948947 */ /* 0x000fea0003800000 */
[----:B------:R-:W-:-:S13]  /*f3d0*/  ISETP.NE.AND P0, PT, R0, 0x1d, PT ;  /* 0x0000001d0000780c */ /* 0x000fda0003f05270 */
[----:B------:R-:W-:Y:S05]  /*f3e0*/  @!P0 BRA `(.L_x_9528) ;  /* 0x0000000000808947 */ /* 0x000fea0003800000 */
[----:B------:R-:W-:-:S13]  /*f3f0*/  ISETP.NE.AND P0, PT, R0, 0x2c, PT ;  /* 0x0000002c0000780c */ /* 0x000fda0003f05270 */
[----:B------:R-:W-:Y:S05]  /*f400*/  @P0 BRA `(.L_x_9503) ;  /* 0x0000000000300947 */ /* 0x000fea0003800000 */
[----:B------:R-:W4:Y:S01]  /*f410*/  LDG.E.U8 R4, desc[UR36][R4.64] ;  /* 0x0000002404047981 */ /* 0x000f22000c1e1100 */
[----:B------:R-:W-:Y:S01]  /*f420*/  BSSY B0, `(.L_x_9529) ;  /* 0x0000007000007945 */ /* 0x000fe20003800000 */
[----:B------:R-:W-:Y:S01]  /*f430*/  IMAD.MOV.U32 R0, RZ, RZ, 0x400000 ;  /* 0x00400000ff007424 */ /* 0x000fe200078e00ff */
[----:B----4-:R-:W-:-:S13]  /*f440*/  ISETP.NE.AND P0, PT, R4, RZ, PT ;  /* 0x000000ff0400720c */ /* 0x010fda0003f05270 */
[----:B------:R-:W-:Y:S05]  /*f450*/  @!P0 BRA `(.L_x_9530) ;  /* 0x00000000000c8947 */ /* 0x000fea0003800000 */
[----:B------:R-:W-:-:S13]  /*f460*/  ISETP.NE.AND P0, PT, R4, 0xff, PT ;  /* 0x000000ff0400780c */ /* 0x000fda0003f05270 */
[----:B------:R-:W-:Y:S02]  /*f470*/  @!P0 IMAD.MOV.U32 R0, RZ, RZ, 0x7f800001 ;  /* 0x7f800001ff008424 */ /* 0x000fe400078e00ff */
[----:B------:R-:W-:-:S07]  /*f480*/  @P0 IMAD.SHL.U32 R0, R4, 0x800000, RZ ;  /* 0x0080000004000824 */ /* 0x000fce00078e00ff */
.L_x_9530:
[----:B------:R-:W-:Y:S05]  /*f490*/  BSYNC B0 ;  /* 0x0000000000007941 */ /* 0x000fea0003800000 */
.L_x_9529:
[----:B------:R-:W-:-:S04]  /*f4a0*/  FMUL.FTZ R0, R0, 1 ;  /* 0x3f80000000007820 */ /* 0x000fc80000410000 */
[----:B------:R0:W4:Y:S01]  /*f4b0*/  F2F.F64.F32 R2, R0 ;  /* 0x0000000000027310 */ /* 0x0001220000201800 */
[----:B------:R-:W-:Y:S05]  /*f4c0*/  BRA `(.L_x_9504) ;  /* 0x00000000005c7947 */ /* 0x000fea0003800000 */
.L_x_9503:
        /* <DEDUP_REMOVED lines=16> */
.L_x_9531:
[----:B------:R-:W-:Y:S01]  /*f5d0*/  CS2R R2, SRZ ;  /* 0x0000000000027805 */ /* 0x000fe2000001ff00 */
[----:B------:R-:W-:Y:S06]  /*f5e0*/  BRA `(.L_x_9504) ;  /* 0x0000000000147947 */ /* 0x000fec0003800000 */
.L_x_9528:
[----:B------:R-:W4:Y:S02]  /*f5f0*/  LDG.E.64 R2, desc[UR36][R4.64] ;  /* 0x0000002404027981 */ /* 0x000f24000c1e1b00 */
[----:B----4-:R-:W0:Y:S01]  /*f600*/  I2F.F64.U64 R2, R2 ;  /* 0x0000000200027312 */ /* 0x010e220000301800 */
[----:B------:R-:W-:Y:S05]  /*f610*/  BRA `(.L_x_9504) ;  /* 0x0000000000087947 */ /* 0x000fea0003800000 */
.L_x_9527:
[----:B------:R-:W4:Y:S02]  /*f620*/  LDG.E R2, desc[UR36][R4.64] ;  /* 0x0000002404027981 */ /* 0x000f24000c1e1900 */
[----:B----4-:R-:W0:Y:S02]  /*f630*/  I2F.F64.U32 R2, R2 ;  /* 0x0000000200027312 */ /* 0x010e240000201800 */
.L_x_9504:
[----:B-123-5:R-:W-:Y:S01]  /*f640*/  DSETP.MAX.AND P0, P1, R18, R22, PT ;  /* 0x000000161200722a */ /* 0x02efe2000390f000 */
[----:B0-----:R-:W-:Y:S01]  /*f650*/  IMAD.MOV.U32 R0, RZ, RZ, R19 ;  /* 0x000000ffff007224 */ /* 0x001fe200078e0013 */
[----:B------:R-:W0:Y:S01]  /*f660*/  LDC.U8 R6, c[0x0][0x4f9] ;  /* 0x00013e40ff067b82 */ /* 0x000e220000000000 */
[----:B------:R-:W-:Y:S02]  /*f670*/  IMAD.MOV.U32 R7, RZ, RZ, R23 ;  /* 0x000000ffff077224 */ /* 0x000fe400078e0017 */
[----:B------:R-:W-:-:S03]  /*f680*/  IMAD.MOV.U32 R5, RZ, RZ, R22 ;  /* 0x000000ffff057224 */ /* 0x000fc600078e0016 */
[----:B------:R-:W-:Y:S01]  /*f690*/  FSEL R9, R0, R7, P0 ;  /* 0x0000000700097208 */ /* 0x000fe20000000000 */
[----:B------:R-:W-:-:S05]  /*f6a0*/  IMAD.MOV.U32 R0, RZ, RZ, R18 ;  /* 0x000000ffff007224 */ /* 0x000fca00078e0012 */
[----:B------:R-:W-:Y:S01]  /*f6b0*/  @P1 LOP3.LUT R9, R7, 0x80000, RZ, 0xfc, !PT ;  /* 0x0008000007091812 */ /* 0x000fe200078efcff */
[----:B----4-:R-:W-:Y:S01]  /*f6c0*/  IMAD.MOV.U32 R7, RZ, RZ, R3 ;  /* 0x000000ffff077224 */ /* 0x010fe200078e0003 */
        /* <DEDUP_REMOVED lines=32> */
.L_x_9535:
[----:B------:R-:W0:Y:S02]  /*f8d0*/  F2I.S64.F64.TRUNC R4, R4 ;  /* 0x0000000400047311 */ /* 0x000e24000030d900 */
[----:B0-----:R-:W-:-:S05]  /*f8e0*/  IMAD.MOV.U32 R3, RZ, RZ, R4 ;  /* 0x000000ffff037224 */ /* 0x001fca00078e0004 */
[----:B------:R0:W-:Y:S01]  /*f8f0*/  STG.E.U8 desc[UR36][R16.64], R3 ;  /* 0x0000000310007986 */ /* 0x0001e2000c101124 */
[----:B------:R-:W-:Y:S05]  /*f900*/  BRA `(.L_x_9537) ;  /* 0x0000000c00f87947 */ /* 0x000fea0003800000 */
.L_x_9534:
        /* <DEDUP_REMOVED lines=9> */
.L_x_9539:
[----:B------:R-:W0:Y:S02]  /*f9a0*/  F2I.F64.TRUNC R5, R4 ;  /* 0x0000000400057311 */ /* 0x000e24000030d100 */
[----:B0-----:R0:W-:Y:S01]  /*f9b0*/  STG.E desc[UR36][R16.64], R5 ;  /* 0x0000000510007986 */ /* 0x0011e2000c101924 */
[----:B------:R-:W-:Y:S05]  /*f9c0*/  BRA `(.L_x_9537) ;  /* 0x0000000c00c87947 */ /* 0x000fea0003800000 */
.L_x_9538:
[----:B------:R-:W0:Y:S02]  /*f9d0*/  F2I.F64.TRUNC R5, R4 ;  /* 0x0000000400057311 */ /* 0x000e24000030d100 */
[----:B0-----:R0:W-:Y:S01]  /*f9e0*/  STG.E.U16 desc[UR36][R16.64], R5 ;  /* 0x0000000510007986 */ /* 0x0011e2000c101524 */
[----:B------:R-:W-:Y:S05]  /*f9f0*/  BRA `(.L_x_9537) ;  /* 0x0000000c00bc7947 */ /* 0x000fea0003800000 */
.L_x_9533:
        /* <DEDUP_REMOVED lines=13> */
.L_x_9541:
        /* <DEDUP_REMOVED lines=8> */
.L_x_9540:
        /* <DEDUP_REMOVED lines=14> */
.L_x_9543:
        /* <DEDUP_REMOVED lines=9> */
.L_x_9542:
[----:B------:R0:W-:Y:S01]  /*fcc0*/  STG.E.64 desc[UR36][R16.64], R4 ;  /* 0x0000000410007986 */ /* 0x0001e2000c101b24 */
[----:B------:R-:W-:Y:S05]  /*fcd0*/  BRA `(.L_x_9537) ;  /* 0x0000000c00047947 */ /* 0x000fea0003800000 */
.L_x_9532:
        /* <DEDUP_REMOVED lines=12> */
.L_x_9546:
[----:B------:R-:W-:-:S05]  /*fda0*/  CS2R R6, SRZ ;  /* 0x0000000000067805 */ /* 0x000fca000001ff00 */
[----:B------:R1:W-:Y:S01]  /*fdb0*/  STG.E.128 desc[UR36][R16.64], R4 ;  /* 0x0000000410007986 */ /* 0x0003e2000c101d24 */
[----:B------:R-:W-:Y:S05]  /*fdc0*/  BRA `(.L_x_9537) ;  /* 0x0000000800c87947 */ /* 0x000fea0003800000 */
.L_x_9545:
        /* <DEDUP_REMOVED lines=25> */
.L_x_9550:
[----:B------:R-:W-:Y:S05]  /*ff60*/  BSYNC B0 ;  /* 0x0000000000007941 */ /* 0x000fea0003800000 */
.L_x_9549:
[----:B------:R-:W-:-:S05]  /*ff70*/  LOP3.LUT R3, R0, R3, RZ, 0xfc, !PT ;  /* 0x0000000300037212 */ /* 0x000fca00078efcff */
[----:B------:R2:W-:Y:S01]  /*ff80*/  STG.E.U8 desc[UR36][R16.64], R3 ;  /* 0x0000000310007986 */ /* 0x0005e2000c101124 */
[----:B------:R-:W-:Y:S05]  /*ff90*/  BRA `(.L_x_9537) ;  /* 0x0000000800547947 */ /* 0x000fea0003800000 */
.L_x_9548:
        /* <DEDUP_REMOVED lines=17> */
.L_x_9552:
[----:B------:R-:W-:Y:S01]  /*100b0*/  IMAD.MOV.U32 R0, RZ, RZ, 0x7f ;  /* 0x0000007fff007424 */ /* 0x000fe200078e00ff */
[----:B------:R-:W-:-:S04]  /*100c0*/  ISETP.GT.U32.AND P0, PT, R2, 0x7f800000, PT ;  /* 0x7f8000000200780c */ /* 0x000fc80003f04070 */
[----:B------:R-:W-:-:S09]  /*100d0*/  SEL R0, R0, 0x7c, P0 ;  /* 0x0000007c00007807 */ /* 0x000fd20000000000 */
.L_x_9553:
[----:B------:R-:W-:Y:S05]  /*100e0*/  BSYNC B0 ;  /* 0x0000000000007941 */ /* 0x000fea0003800000 */
.L_x_9551:
[----:B------:R-:W-:-:S04]  /*100f0*/  LOP3.LUT R2, R3, 0x80000000, RZ, 0xc0, !PT ;  /* 0x8000000003027812 */ /* 0x000fc800078ec0ff */
[----:B------:R-:W-:-:S04]  /*10100*/  SHF.R.U32.HI R3, RZ, 0x18, R2 ;  /* 0x00000018ff037819 */ /* 0x000fc80000011602 */
[----:B------:R-:W-:-:S05]  /*10110*/  LOP3.LUT R3, R0, R3, RZ, 0xfc, !PT ;  /* 0x0000000300037212 */ /* 0x000fca00078efcff */
[----:B------:R3:W-:Y:S01]  /*10120*/  STG.E.U8 desc[UR36][R16.64], R3 ;  /* 0x0000000310007986 */ /* 0x0007e2000c101124 */
[----:B------:R-:W-:Y:S05]  /*10130*/  BRA `(.L_x_9537) ;  /* 0x0000000400ec7947 */ /* 0x000fea0003800000 */
.L_x_9547:
        /* <DEDUP_REMOVED lines=8> */
.L_x_9544:
        /* <DEDUP_REMOVED lines=11> */
.L_x_9556:
        /* <DEDUP_REMOVED lines=21> */
.L_x_9559:
[----:B------:R-:W-:-:S04]  /*103c0*/  LOP3.LUT R2, R3, 0x80000000, RZ, 0xc0, !PT ;  /* 0x8000000003027812 */ /* 0x000fc800078ec0ff */
[----:B------:R-:W-:-:S04]  /*103d0*/  SHF.R.U32.HI R3, RZ, 0x18, R2 ;  /* 0x00000018ff037819 */ /* 0x000fc80000011602 */
[----:B------:R-:W-:-:S04]  /*103e0*/  LOP3.LUT R0, R0, R3, RZ, 0xfc, !PT ;  /* 0x0000000300007212 */ /* 0x000fc800078efcff */
[----:B------:R-:W-:-:S07]  /*103f0*/  PRMT R8, R0, 0x7610, R8 ;  /* 0x0000761000087816 */ /* 0x000fce0000000008 */
.L_x_9558:
[----:B------:R-:W-:Y:S05]  /*10400*/  BSYNC B0 ;  /* 0x0000000000007941 */ /* 0x000fea0003800000 */
.L_x_9557:
[----:B------:R0:W-:Y:S01]  /*10410*/  STG.E.U8 desc[UR36][R16.64], R8 ;  /* 0x0000000810007986 */ /* 0x0001e2000c101124 */
[----:B------:R-:W-:Y:S05]  /*10420*/  BRA `(.L_x_9537) ;  /* 0x0000000400307947 */ /* 0x000fea0003800000 */
.L_x_9555:
        /* <DEDUP_REMOVED lines=21> */
.L_x_9562:
[----:B------:R-:W-:-:S04]  /*10580*/  LOP3.LUT R2, R3, 0x80000000, RZ, 0xc0, !PT ;  /* 0x8000000003027812 */ /* 0x000fc800078ec0ff */
[----:B------:R-:W-:-:S04]  /*10590*/  SHF.R.U32.HI R3, RZ, 0x18, R2 ;  /* 0x00000018ff037819 */ /* 0x000fc80000011602 */
[----:B------:R-:W-:-:S04]  /*105a0*/  LOP3.LUT R0, R0, R3, RZ, 0xfc, !PT ;  /* 0x0000000300007212 */ /* 0x000fc800078efcff */
[----:B------:R-:W-:-:S07]  /*105b0*/  PRMT R8, R0, 0x7610, R8 ;  /* 0x0000761000087816 */ /* 0x000fce0000000008 */
.L_x_9561:
[----:B------:R-:W-:Y:S05]  /*105c0*/  BSYNC B0 ;  /* 0x0000000000007941 */ /* 0x000fea0003800000 */
.L_x_9560:
[----:B------:R0:W-:Y:S01]  /*105d0*/  STG.E.U8 desc[UR36][R16.64], R8 ;  /* 0x0000000810007986 */ /* 0x0001e2000c101124 */
[----:B------:R-:W-:Y:S05]  /*105e0*/  BRA `(.L_x_9537) ;  /* 0x0000000000c07947 */ /* 0x000fea0003800000 */
.L_x_9554:
        /* <DEDUP_REMOVED lines=26> */
.L_x_9536:
        /* <DEDUP_REMOVED lines=16> */
.L_x_9565:
[----:B------:R-:W-:Y:S05]  /*10890*/  BRA `(.L_x_9537) ;  /* 0x0000000000147947 */ /* 0x000fea0003800000 */
.L_x_9564:
[----:B------:R-:W0:Y:S02]  /*108a0*/  F2I.U64.F64.TRUNC R4, R4 ;  /* 0x0000000400047311 */ /* 0x000e24000030d800 */
[----:B0-----:R0:W-:Y:S01]  /*108b0*/  STG.E.64 desc[UR36][R16.64], R4 ;  /* 0x0000000410007986 */ /* 0x0011e2000c101b24 */
[----:B------:R-:W-:Y:S05]  /*108c0*/  BRA `(.L_x_9537) ;  /* 0x0000000000087947 */ /* 0x000fea0003800000 */
.L_x_9563:
[----:B------:R-:W0:Y:S02]  /*108d0*/  F2I.U32.F64.TRUNC R5, R4 ;  /* 0x0000000400057311 */ /* 0x000e24000030d000 */
[----:B0-----:R0:W-:Y:S02]  /*108e0*/  STG.E desc[UR36][R16.64], R5 ;  /* 0x0000000510007986 */ /* 0x0011e4000c101924 */
.L_x_9537:
[----:B------:R-:W-:-:S07]  /*108f0*/  VIADD R25, R25, 0x80 ;  /* 0x0000008019197836 */ /* 0x000fce0000000000 */
.L_x_9431:
[----:B------:R-:W-:Y:S05]  /*10900*/  BSYNC B6 ;  /* 0x0000000000067941 */ /* 0x000fea0003800000 */
.L_x_9430:
[----:B------:R-:W-:Y:S02]  /*10910*/  ULDC UR4, c[0x0][0x210] ;  /* 0x0000840000047ab9 */ /* 0x000fe40000000800 */
[----:B------:R-:W-:-:S13]  /*10920*/  ISETP.GE.AND P0, PT, R25, UR4, PT ;  /* 0x0000000419007c0c */ /* 0x000fda000bf06270 */
[----:B------:R-:W-:Y:S05]  /*10930*/  @P0 EXIT ;  /* 0x000000000000094d */ /* 0x000fea0003800000 */
[----:B01----:R-:W0:Y:S01]  /*10940*/  LDC R6, c[0x0][0x218] ;  /* 0x00008600ff067b82 */ /* 0x003e220000000800 */
[----:B------:R-:W-:Y:S01]  /*10950*/  HFMA2.MMA R24, -RZ, RZ, 0, 0 ;  /* 0x00000000ff187435 */ /* 0x000fe200000001ff */
        /* <DEDUP_REMOVED lines=378> */
.L_x_9566:
        /* <DEDUP_REMOVED lines=21> */
.L_x_9570:
[----:B------:R-:W2:Y:S02]  /*12250*/  LDG.E.U8 R2, desc[UR36][R2.64] ;  /* 0x0000002402027981 */ /* 0x000ea4000c1e1100 */
[----:B--2---:R0:W1:Y:S01]  /*12260*/  I2F.F64.U16 R22, R2 ;  /* 0x0000000200167312 */ /* 0x0040620000101800 */
[----:B------:R-:W-:Y:S05]  /*12270*/  BRA `(.L_x_9572) ;  /* 0x0000000c00707947 */ /* 0x000fea0003800000 */
.L_x_9569:
        /* <DEDUP_REMOVED lines=9> */
.L_x_9574:
[----:B------:R-:W2:Y:S02]  /*12310*/  LDG.E R2, desc[UR36][R2.64] ;  /* 0x0000002402027981 */ /* 0x000ea4000c1e1900 */
[----:B--2---:R0:W1:Y:S01]  /*12320*/  I2F.F64 R22, R2 ;  /* 0x0000000200167312 */ /* 0x0040620000201c00 */
[----:B------:R-:W-:Y:S05]  /*12330*/  BRA `(.L_x_9572) ;  /* 0x0000000c00407947 */ /* 0x000fea0003800000 */
.L_x_9573:
[----:B------:R-:W2:Y:S02]  /*12340*/  LDG.E.U16 R2, desc[UR36][R2.64] ;  /* 0x0000002402027981 */ /* 0x000ea4000c1e1500 */
[----:B--2---:R0:W1:Y:S01]  /*12350*/  I2F.F64.S16 R22, R2 ;  /* 0x0000000200167312 */ /* 0x0040620000101c00 */
[----:B------:R-:W-:Y:S05]  /*12360*/  BRA `(.L_x_9572) ;  /* 0x0000000c00347947 */ /* 0x000fea0003800000 */
.L_x_9568:
        /* <DEDUP_REMOVED lines=10> */
.L_x_9576:
[----:B------:R-:W2:Y:S02]  /*12410*/  LDG.E.U16 R0, desc[UR36][R2.64] ;  /* 0x0000002402007981 */ /* 0x000ea4000c1e1500 */
[----:B--2---:R-:W-:-:S05]  /*12420*/  HADD2.F32 R0, -RZ, R0.H0_H0 ;  /* 0x20000000ff007230 */ /* 0x004fca0000004100 */
[----:B------:R-:W-:-:S04]  /*12430*/  FMUL.FTZ R0, R0, 1 ;  /* 0x3f80000000007820 */ /* 0x000fc80000410000 */
[----:B------:R1:W2:Y:S01]  /*12440*/  F2F.F64.F32 R22, R0 ;  /* 0x0000000000167310 */ /* 0x0002a20000201800 */
[----:B------:R-:W-:Y:S05]  /*12450*/  BRA `(.L_x_9572) ;  /* 0x0000000800f87947 */ /* 0x000fea0003800000 */
.L_x_9575:
        /* <DEDUP_REMOVED lines=8> */
[----:B------:R-:W4:Y:S01]  /*124e0*/  F2F.F64.F32 R22, R22 ;  /* 0x0000001600167310 */ /* 0x000f220000201800 */
[----:B------:R-:W-:Y:S05]  /*124f0*/  BRA `(.L_x_9572) ;  /* 0x0000000800d07947 */ /* 0x000fea0003800000 */
.L_x_9578:
[----:B------:R-:W2:Y:S02]  /*12500*/  LDG.E.U16 R2, desc[UR36][R2.64] ;  /* 0x0000002402027981 */ /* 0x000ea4000c1e1500 */
[----:B--2---:R-:W-:-:S05]  /*12510*/  HADD2.F32 R0, -RZ, R2.H0_H0 ;  /* 0x20000002ff007230 */ /* 0x004fca0000004100 */
[----:B------:R-:W-:-:S04]  /*12520*/  FMUL.FTZ R0, R0, 1 ;  /* 0x3f80000000007820 */ /* 0x000fc80000410000 */
[----:B------:R0:W1:Y:S01]  /*12530*/  F2F.F64.F32 R22, R0 ;  /* 0x0000000000167310 */ /* 0x0000620000201800 */
[----:B------:R-:W-:Y:S05]  /*12540*/  BRA `(.L_x_9572) ;  /* 0x0000000800bc7947 */ /* 0x000fea0003800000 */
.L_x_9577:
[----:B------:R3:W5:Y:S01]  /*12550*/  LDG.E.64 R22, desc[UR36][R2.64] ;  /* 0x0000002402167981 */ /* 0x000762000c1e1b00 */
[----:B------:R-:W-:Y:S05]  /*12560*/  BRA `(.L_x_9572) ;  /* 0x0000000800b47947 */ /* 0x000fea0003800000 */
.L_x_9567:
        /* <DEDUP_REMOVED lines=13> */
.L_x_9581:
[----:B------:R0:W5:Y:S01]  /*12640*/  LDG.E.64 R22, desc[UR36][R2.64] ;  /* 0x0000002402167981 */ /* 0x000162000c1e1b00 */
[----:B------:R-:W-:Y:S05]  /*12650*/  BRA `(.L_x_9572) ;  /* 0x0000000800787947 */ /* 0x000fea0003800000 */
.L_x_9580:
        /* <DEDUP_REMOVED lines=28> */
.L_x_9583:
        /* <DEDUP_REMOVED lines=15> */
.L_x_9582:
[----:B------:R-:W2:Y:S02]  /*12910*/  LDG.E.U16 R0, desc[UR36][R2.64] ;  /* 0x0000002402007981 */ /* 0x000ea4000c1e1500 */
[----:B--2---:R-:W-:-:S04]  /*12920*/  IMAD.U32 R0, R0, 0x10000, RZ ;  /* 0x0001000000007824 */ /* 0x004fc800078e00ff */
[----:B------:R-:W-:-:S04]  /*12930*/  FMUL.FTZ R0, R0, 1 ;  /* 0x3f80000000007820 */ /* 0x000fc80000410000 */
[----:B------:R0:W1:Y:S01]  /*12940*/  F2F.F64.F32 R22, R0 ;  /* 0x0000000000167310 */ /* 0x0000620000201800 */
[----:B------:R-:W-:Y:S05]  /*12950*/  BRA `(.L_x_9572) ;  /* 0x0000000400b87947 */ /* 0x000fea0003800000 */
.L_x_9579:
        /* <DEDUP_REMOVED lines=11> */
.L_x_9586:
        /* <DEDUP_REMOVED lines=21> */
.L_x_9590:
[----:B------:R-:W-:Y:S05]  /*12b60*/  BSYNC B1 ;  /* 0x0000000000017941 */ /* 0x000fea0003800000 */
.L_x_9589:
[----:B------:R-:W-:Y:S01]  /*12b70*/  LEA R3, R0, 0x3b800000, 0x17 ;  /* 0x3b80000000037811 */ /* 0x000fe200078eb8ff */
[----:B------:R-:W-:-:S05]  /*12b80*/  IMAD.SHL.U32 R0, R2, 0x100000, RZ ;  /* 0x0010000002007824 */ /* 0x000fca00078e00ff */
[----:B------:R-:W-:-:S07]  /*12b90*/  LOP3.LUT R0, R3, R0, R4, 0xfe, !PT ;  /* 0x0000000003007212 */ /* 0x000fce00078efe04 */
.L_x_9588:
[----:B------:R-:W-:Y:S05]  /*12ba0*/  BSYNC B0 ;  /* 0x0000000000007941 */ /* 0x000fea0003800000 */
.L_x_9587:
[----:B------:R-:W-:-:S04]  /*12bb0*/  FMUL.FTZ R0, R0, 1 ;  /* 0x3f80000000007820 */ /* 0x000fc80000410000 */
[----:B------:R0:W1:Y:S01]  /*12bc0*/  F2F.F64.F32 R22, R0 ;  /* 0x0000000000167310 */ /* 0x0000620000201800 */
[----:B------:R-:W-:Y:S05]  /*12bd0*/  BRA `(.L_x_9572) ;  /* 0x0000000400187947 */ /* 0x000fea0003800000 */
.L_x_9585:
        /* <DEDUP_REMOVED lines=21> */
.L_x_9594:
[----:B------:R-:W-:Y:S05]  /*12d30*/  BSYNC B1 ;  /* 0x0000000000017941 */ /* 0x000fea0003800000 */
.L_x_9593:
[----:B------:R-:W-:Y:S01]  /*12d40*/  LEA R3, R0, 0x37800000, 0x17 ;  /* 0x3780000000037811 */ /* 0x000fe200078eb8ff */
[----:B------:R-:W-:-:S05]  /*12d50*/  IMAD.SHL.U32 R0, R2, 0x200000, RZ ;  /* 0x0020000002007824 */ /* 0x000fca00078e00ff */
[----:B------:R-:W-:-:S07]  /*12d60*/  LOP3.LUT R0, R3, R0, R4, 0xfe, !PT ;  /* 0x0000000003007212 */ /* 0x000fce00078efe04 */
.L_x_9592:
[----:B------:R-:W-:Y:S05]  /*12d70*/  BSYNC B0 ;  /* 0x0000000000007941 */ /* 0x000fea0003800000 */
.L_x_9591:
[----:B------:R-:W-:-:S04]  /*12d80*/  FMUL.FTZ R0, R0, 1 ;  /* 0x3f80000000007820 */ /* 0x000fc80000410000 */
[----:B------:R0:W1:Y:S01]  /*12d90*/  F2F.F64.F32 R22, R0 ;  /* 0x0000000000167310 */ /* 0x0000620000201800 */
[----:B------:R-:W-:Y:S05]  /*12da0*/  BRA `(.L_x_9572) ;  /* 0x0000000000a47947 */ /* 0x000fea0003800000 */
.L_x_9584:
        /* <DEDUP_REMOVED lines=14> */
.L_x_9598:
[----:B------:R-:W-:Y:S05]  /*12e90*/  BSYNC B0 ;  /* 0x0000000000007941 */ /* 0x000fea0003800000 */
.L_x_9597:
[----:B------:R-:W-:-:S04]  /*12ea0*/  FMUL.FTZ R0, R0, 1 ;  /* 0x3f80000000007820 */ /* 0x000fc80000410000 */
[----:B------:R0:W1:Y:S01]  /*12eb0*/  F2F.F64.F32 R22, R0 ;  /* 0x0000000000167310 */ /* 0x0000620000201800 */
[----:B------:R-:W-:Y:S05]  /*12ec0*/  BRA `(.L_x_9572) ;  /* 0x00000000005c7947 */ /* 0x000fea0003800000 */
.L_x_9571:
        /* <DEDUP_REMOVED lines=16> */
.L_x_9599:
[----:B------:R-:W-:Y:S01]  /*12fd0*/  CS2R R22, SRZ ;  /* 0x0000000000167805 */ /* 0x000fe2000001ff00 */
[----:B------:R-:W-:Y:S06]  /*12fe0*/  BRA `(.L_x_9572) ;  /* 0x0000000000147947 */ /* 0x000fec0003800000 */
.L_x_9596:
[----:B------:R-:W2:Y:S02]  /*12ff0*/  LDG.E.64 R22, desc[UR36][R2.64] ;  /* 0x0000002402167981 */ /* 0x000ea4000c1e1b00 */
[----:B--2---:R-:W0:Y:S01]  /*13000*/  I2F.F64.U64 R22, R22 ;  /* 0x0000001600167312 */ /* 0x004e220000301800 */
[----:B------:R-:W-:Y:S05]  /*13010*/  BRA `(.L_x_9572) ;  /* 0x0000000000087947 */ /* 0x000fea0003800000 */
.L_x_9595:
[----:B------:R-:W2:Y:S02]  /*13020*/  LDG.E R2, desc[UR36][R2.64] ;  /* 0x0000002402027981 */ /* 0x000ea4000c1e1900 */
[----:B--2---:R0:W1:Y:S02]  /*13030*/  I2F.F64.U32 R22, R2 ;  /* 0x0000000200167312 */ /* 0x0040640000201800 */
.L_x_9572:
[----:B0-----:R-:W1:Y:S01]  /*13040*/  LDC.U8 R4, c[0x0][0x4fb] ;  /* 0x00013ec0ff047b82 */ /* 0x001e620000000000 */
[----:B------:R-:W-:Y:S02]  /*13050*/  ULDC.64 UR4, c[0x0][0x4e8] ;  /* 0x00013a0000047ab9 */ /* 0x000fe40000000a00 */
[----:B---3--:R-:W-:-:S05]  /*13060*/  IADD3 R2, P0, R18, UR4, RZ ;  /* 0x0000000412027c10 */ /* 0x008fca000ff1e0ff */
        /* <DEDUP_REMOVED lines=15> */
.L_x_9603:
[----:B------:R-:W3:Y:S02]  /*13160*/  LDG.E.U8 R2, desc[UR36][R2.64] ;  /* 0x0000002402027981 */ /* 0x000ee4000c1e1100 */
[----:B---3--:R0:W1:Y:S01]  /*13170*/  I2F.F64.U16 R18, R2 ;  /* 0x0000000200127312 */ /* 0x0080620000101800 */
[----:B------:R-:W-:Y:S05]  /*13180*/  BRA `(.L_x_9605) ;  /* 0x0000000c00707947 */ /* 0x000fea0003800000 */
.L_x_9602:
        /* <DEDUP_REMOVED lines=9> */
.L_x_9607:
[----:B------:R-:W3:Y:S02]  /*13220*/  LDG.E R2, desc[UR36][R2.64] ;  /* 0x0000002402027981 */ /* 0x000ee4000c1e1900 */
[----:B---3--:R0:W1:Y:S01]  /*13230*/  I2F.F64 R18, R2 ;  /* 0x0000000200127312 */ /* 0x0080620000201c00 */
[----:B------:R-:W-:Y:S05]  /*13240*/  BRA `(.L_x_9605) ;  /* 0x0000000c00407947 */ /* 0x000fea0003800000 */
.L_x_9606:
[----:B------:R-:W3:Y:S02]  /*13250*/  LDG.E.U16 R2, desc[UR36][R2.64] ;  /* 0x0000002402027981 */ /* 0x000ee4000c1e1500 */
[----:B---3--:R0:W1:Y:S01]  /*13260*/  I2F.F64.S16 R18, R2 ;  /* 0x0000000200127312 */ /* 0x0080620000101c00 */
[----:B------:R-:W-:Y:S05]  /*13270*/  BRA `(.L_x_9605) ;  /* 0x0000000c00347947 */ /* 0x000fea0003800000 */
.L_x_9601:
        /* <DEDUP_REMOVED lines=10> */
.L_x_9609:
[----:B------:R-:W3:Y:S02]  /*13320*/  LDG.E.U16 R0, desc[UR36][R2.64] ;  /* 0x0000002402007981 */ /* 0x000ee4000c1e1500 */
[----:B---3--:R-:W-:-:S05]  /*13330*/  HADD2.F32 R0, -RZ, R0.H0_H0 ;  /* 0x20000000ff007230 */ /* 0x008fca0000004100 */
[----:B------:R-:W-:-:S04]  /*13340*/  FMUL.FTZ R0, R0, 1 ;  /* 0x3f80000000007820 */ /* 0x000fc80000410000 */
[----:B------:R0:W1:Y:S01]  /*13350*/  F2F.F64.F32 R18, R0 ;  /* 0x0000000000127310 */ /* 0x0000620000201800 */
[----:B------:R-:W-:Y:S05]  /*13360*/  BRA `(.L_x_9605) ;  /* 0x0000000800f87947 */ /* 0x000fea0003800000 */
.L_x_9608:
        /* <DEDUP_REMOVED lines=10> */
.L_x_9611:
[----:B------:R-:W3:Y:S02]  /*13410*/  LDG.E.U16 R2, desc[UR36][R2.64] ;  /* 0x0000002402027981 */ /* 0x000ee4000c1e1500 */
[----:B---3--:R-:W-:-:S05]  /*13420*/  HADD2.F32 R0, -RZ, R2.H0_H0 ;  /* 0x20000002ff007230 */ /* 0x008fca0000004100 */
[----:B------:R-:W-:-:S04]  /*13430*/  FMUL.FTZ R0, R0, 1 ;  /* 0x3f80000000007820 */ /* 0x000fc80000410000 */
[----:B------:R0:W1:Y:S01]  /*13440*/  F2F.F64.F32 R18, R0 ;  /* 0x0000000000127310 */ /* 0x0000620000201800 */
[----:B------:R-:W-:Y:S05]  /*13450*/  BRA `(.L_x_9605) ;  /* 0x0000000800bc7947 */ /* 0x000fea0003800000 */
.L_x_9610:
[----:B------:R0:W5:Y:S01]  /*13460*/  LDG.E.64 R18, desc[UR36][R2.64] ;  /* 0x0000002402127981 */ /* 0x000162000c1e1b00 */
[----:B------:R-:W-:Y:S05]  /*13470*/  BRA `(.L_x_9605) ;  /* 0x0000000800b47947 */ /* 0x000fea0003800000 */
.L_x_9600:
        /* <DEDUP_REMOVED lines=13> */
.L_x_9614:
[----:B------:R0:W5:Y:S01]  /*13550*/  LDG.E.64 R18, desc[UR36][R2.64] ;  /* 0x0000002402127981 */ /* 0x000162000c1e1b00 */
[----:B------:R-:W-:Y:S05]  /*13560*/  BRA `(.L_x_9605) ;  /* 0x0000000800787947 */ /* 0x000fea0003800000 */
.L_x_9613:
        /* <DEDUP_REMOVED lines=28> */
.L_x_9616:
        /* <DEDUP_REMOVED lines=15> */
.L_x_9615:
[----:B------:R-:W3:Y:S02]  /*13820*/  LDG.E.U16 R0, desc[UR36][R2.64] ;  /* 0x0000002402007981 */ /* 0x000ee4000c1e1500 */
[----:B---3--:R-:W-:-:S04]  /*13830*/  IMAD.U32 R0, R0, 0x10000, RZ ;  /* 0x0001000000007824 */ /* 0x008fc800078e00ff */
[----:B------:R-:W-:-:S04]  /*13840*/  FMUL.FTZ R0, R0, 1 ;  /* 0x3f80000000007820 */ /* 0x000fc80000410000 */
[----:B------:R0:W1:Y:S01]  /*13850*/  F2F.F64.F32 R18, R0 ;  /* 0x0000000000127310 */ /* 0x0000620000201800 */
[----:B------:R-:W-:Y:S05]  /*13860*/  BRA `(.L_x_9605) ;  /* 0x0000000400b87947 */ /* 0x000fea0003800000 */
.L_x_9612:
        /* <DEDUP_REMOVED lines=11> */
.L_x_9619:
        /* <DEDUP_REMOVED lines=21> */
.L_x_9623:
[----:B------:R-:W-:Y:S05]  /*13a70*/  BSYNC B1 ;  /* 0x0000000000017941 */ /* 0x000fea0003800000 */
.L_x_9622:
[----:B------:R-:W-:Y:S01]  /*13a80*/  LEA R3, R0, 0x3b800000, 0x17 ;  /* 0x3b80000000037811 */ /* 0x000fe200078eb8ff */
[----:B------:R-:W-:-:S05]  /*13a90*/  IMAD.SHL.U32 R0, R2, 0x100000, RZ ;  /* 0x0010000002007824 */ /* 0x000fca00078e00ff */
[----:B------:R-:W-:-:S07]  /*13aa0*/  LOP3.LUT R0, R3, R0, R4, 0xfe, !PT ;  /* 0x0000000003007212 */ /* 0x000fce00078efe04 */
.L_x_9621:
[----:B------:R-:W-:Y:S05]  /*13ab0*/  BSYNC B0 ;  /* 0x0000000000007941 */ /* 0x000fea0003800000 */
.L_x_9620:
[----:B------:R-:W-:-:S04]  /*13ac0*/  FMUL.FTZ R0, R0, 1 ;  /* 0x3f80000000007820 */ /* 0x000fc80000410000 */
[----:B------:R3:W0:Y:S01]  /*13ad0*/  F2F.F64.F32 R18, R0 ;  /* 0x0000000000127310 */ /* 0x0006220000201800 */
[----:B------:R-:W-:Y:S05]  /*13ae0*/  BRA `(.L_x_9605) ;  /* 0x0000000400187947 */ /* 0x000fea0003800000 */
.L_x_9618:
        /* <DEDUP_REMOVED lines=21> */
.L_x_9627:
[----:B------:R-:W-:Y:S05]  /*13c40*/  BSYNC B1 ;  /* 0x0000000000017941 */ /* 0x000fea0003800000 */
.L_x_9626:
[----:B------:R-:W-:Y:S01]  /*13c50*/  LEA R3, R0, 0x37800000, 0x17 ;  /* 0x3780000000037811 */ /* 0x000fe200078eb8ff */
[----:B------:R-:W-:-:S05]  /*13c60*/  IMAD.SHL.U32 R0, R2, 0x200000, RZ ;  /* 0x0020000002007824 */ /* 0x000fca00078e00ff */
[----:B------:R-:W-:-:S07]  /*13c70*/  LOP3.LUT R0, R3, R0, R4, 0xfe, !PT ;  /* 0x0000000003007212 */ /* 0x000fce00078efe04 */
.L_x_9625:
[----:B------:R-:W-:Y:S05]  /*13c80*/  BSYNC B0 ;  /* 0x0000000000007941 */ /* 0x000fea0003800000 */
.L_x_9624:
[----:B------:R-:W-:-:S04]  /*13c90*/  FMUL.FTZ R0, R0, 1 ;  /* 0x3f80000000007820 */ /* 0x000fc80000410000 */
[----:B------:R0:W1:Y:S01]  /*13ca0*/  F2F.F64.F32 R18, R0 ;  /* 0x0000000000127310 */ /* 0x0000620000201800 */
[----:B------:R-:W-:Y:S05]  /*13cb0*/  BRA `(.L_x_9605) ;  /* 0x0000000000a47947 */ /* 0x000fea0003800000 */
.L_x_9617:
        /* <DEDUP_REMOVED lines=14> */
.L_x_9631:
[----:B------:R-:W-:Y:S05]  /*13da0*/  BSYNC B0 ;  /* 0x0000000000007941 */ /* 0x000fea0003800000 */
.L_x_9630:
[----:B------:R-:W-:-:S04]  /*13db0*/  FMUL.FTZ R0, R0, 1 ;  /* 0x3f80000000007820 */ /* 0x000fc80000410000 */
[----:B------:R0:W1:Y:S01]  /*13dc0*/  F2F.F64.F32 R18, R0 ;  /* 0x0000000000127310 */ /* 0x0000620000201800 */
[----:B------:R-:W-:Y:S05]  /*13dd0*/  BRA `(.L_x_9605) ;  /* 0x00000000005c7947 */ /* 0x000fea0003800000 */
.L_x_9604:
        /* <DEDUP_REMOVED lines=16> */
.L_x_9632:
[----:B------:R-:W-:Y:S01]  /*13ee0*/  CS2R R18, SRZ ;  /* 0x0000000000127805 */ /* 0x000fe2000001ff00 */
[----:B------:R-:W-:Y:S06]  /*13ef0*/  BRA `(.L_x_9605) ;  /* 0x0000000000147947 */ /* 0x000fec0003800000 */
.L_x_9629:
[----:B------:R-:W3:Y:S02]  /*13f00*/  LDG.E.64 R18, desc[UR36][R2.64] ;  /* 0x0000002402127981 */ /* 0x000ee4000c1e1b00 */
[----:B---3--:R-:W0:Y:S01]  /*13f10*/  I2F.F64.U64 R18, R18 ;  /* 0x0000001200127312 */ /* 0x008e220000301800 */
[----:B------:R-:W-:Y:S05]  /*13f20*/  BRA `(.L_x_9605) ;  /* 0x0000000000087947 */ /* 0x000fea0003800000 */
.L_x_9628:
[----:B------:R-:W3:Y:S02]  /*13f30*/  LDG.E R2, desc[UR36][R2.64] ;  /* 0x0000002402027981 */ /* 0x000ee4000c1e1900 */
[----:B---3--:R0:W1:Y:S02]  /*13f40*/  I2F.F64.U32 R18, R2 ;  /* 0x0000000200127312 */ /* 0x0080640000201800 */
.L_x_9605:
[----:B0-----:R-:W3:Y:S01]  /*13f50*/  LDC.U8 R2, c[0x0][0x4fc] ;  /* 0x00013f00ff027b82 */ /* 0x001ee20000000000 */
[----:B------:R-:W-:Y:S02]  /*13f60*/  ULDC.64 UR4, c[0x0][0x4f0] ;  /* 0x00013c0000047ab9 */ /* 0x000fe40000000a00 */
[----:B------:R-:W-:-:S05]  /*13f70*/  IADD3 R24, P0, R24, UR4, RZ ;  /* 0x0000000418187c10 */ /* 0x000fca000ff1e0ff */
[----:B------:R-:W-:Y:S01]  /*13f80*/  IMAD.X R25, RZ, RZ, UR5, P0 ;  /* 0x00000005ff197e24 */ /* 0x000fe200080e06ff */
[----:B---3--:R-:W-:-:S04]  /*13f90*/  PRMT R0, R2, 0x9910, RZ ;  /* 0x0000991002007816 */ /* 0x008fc800000000ff */
        /* <DEDUP_REMOVED lines=11> */
[----:B---3--:R-:W0:Y:S01]  /*14050*/  I2F.F64.S16 R2, R2 ;  /* 0x0000000200027312 */ /* 0x008e220000101c00 */
[----:B------:R-:W-:Y:S05]  /*14060*/  BRA `(.L_x_9638) ;  /* 0x0000000c007c7947 */ /* 0x000fea0003800000 */
.L_x_9636:
[----:B------:R-:W3:Y:S02]  /*14070*/  LDG.E.U8 R2, desc[UR36][R24.64] ;  /* 0x0000002418027981 */ /* 0x000ee4000c1e1100 */
[----:B---3--:R-:W0:Y:S01]  /*14080*/  I2F.F64.U16 R2, R2 ;  /* 0x0000000200027312 */ /* 0x008e220000101800 */
[----:B------:R-:W-:Y:S05]  /*14090*/  BRA `(.L_x_9638) ;  /* 0x0000000c00707947 */ /* 0x000fea0003800000 */
.L_x_9635:
        /* <DEDUP_REMOVED lines=9> */
.L_x_9640:
[----:B------:R-:W3:Y:S02]  /*14130*/  LDG.E R2, desc[UR36][R24.64] ;  /* 0x0000002418027981 */ /* 0x000ee4000c1e1900 */
[----:B---3--:R-:W0:Y:S01]  /*14140*/  I2F.F64 R2, R2 ;  /* 0x0000000200027312 */ /* 0x008e220000201c00 */
[----:B------:R-:W-:Y:S05]  /*14150*/  BRA `(.L_x_9638) ;  /* 0x0000000c00407947 */ /* 0x000fea0003800000 */
.L_x_9639:
[----:B------:R-:W3:Y:S02]  /*14160*/  LDG.E.U16 R2, desc[UR36][R24.64] ;  /* 0x0000002418027981 */ /* 0x000ee4000c1e1500 */
[----:B---3--:R-:W0:Y:S01]  /*14170*/  I2F.F64.S16 R2, R2 ;  /* 0x0000000200027312 */ /* 0x008e220000101c00 */
[----:B------:R-:W-:Y:S05]  /*14180*/  BRA `(.L_x_9638) ;  /* 0x0000000c00347947 */ /* 0x000fea0003800000 */
.L_x_9634:
        /* <DEDUP_REMOVED lines=10> */
.L_x_9642:
[----:B------:R-:W3:Y:S02]  /*14230*/  LDG.E.U16 R0, desc[UR36][R24.64] ;  /* 0x0000002418007981 */ /* 0x000ee4000c1e1500 */
[----:B---3--:R-:W-:-:S05]  /*14240*/  HADD2.F32 R0, -RZ, R0.H0_H0 ;  /* 0x20000000ff007230 */ /* 0x008fca0000004100 */
[----:B------:R-:W-:-:S04]  /*14250*/  FMUL.FTZ R0, R0, 1 ;  /* 0x3f80000000007820 */ /* 0x000fc80000410000 */
[----:B------:R0:W3:Y:S01]  /*14260*/  F2F.F64.F32 R2, R0 ;  /* 0x0000000000027310 */ /* 0x0000e20000201800 */
[----:B------:R-:W-:Y:S05]  /*14270*/  BRA `(.L_x_9638) ;  /* 0x0000000800f87947 */ /* 0x000fea0003800000 */
.L_x_9641:
        /* <DEDUP_REMOVED lines=10> */
.L_x_9644:
[----:B------:R-:W3:Y:S02]  /*14320*/  LDG.E.U16 R24, desc[UR36][R24.64] ;  /* 0x0000002418187981 */ /* 0x000ee4000c1e1500 */
[----:B---3--:R-:W-:-:S05]  /*14330*/  HADD2.F32 R0, -RZ, R24.H0_H0 ;  /* 0x20000018ff007230 */ /* 0x008fca0000004100 */
[----:B------:R-:W-:-:S04]  /*14340*/  FMUL.FTZ R0, R0, 1 ;  /* 0x3f80000000007820 */ /* 0x000fc80000410000 */
[----:B------:R0:W3:Y:S01]  /*14350*/  F2F.F64.F32 R2, R0 ;  /* 0x0000000000027310 */ /* 0x0000e20000201800 */
[----:B------:R-:W-:Y:S05]  /*14360*/  BRA `(.L_x_9638) ;  /* 0x0000000800bc7947 */ /* 0x000fea0003800000 */
.L_x_9643:
[----:B------:R0:W5:Y:S01]  /*14370*/  LDG.E.64 R2, desc[UR36][R24.64] ;  /* 0x0000002418027981 */ /* 0x000162000c1e1b00 */
[----:B------:R-:W-:Y:S05]  /*14380*/  BRA `(.L_x_9638) ;  /* 0x0000000800b47947 */ /* 0x000fea0003800000 */
.L_x_9633:
        /* <DEDUP_REMOVED lines=13> */
.L_x_9647:
[----:B------:R0:W5:Y:S01]  /*14460*/  LDG.E.64 R2, desc[UR36][R24.64] ;  /* 0x0000002418027981 */ /* 0x000162000c1e1b00 */
[----:B------:R-:W-:Y:S05]  /*14470*/  BRA `(.L_x_9638) ;  /* 0x0000000800787947 */ /* 0x000fea0003800000 */
.L_x_9646:
        /* <DEDUP_REMOVED lines=28> */
.L_x_9649:
        /* <DEDUP_REMOVED lines=15> */
.L_x_9648:
[----:B------:R-:W3:Y:S02]  /*14730*/  LDG.E.U16 R0, desc[UR36][R24.64] ;  /* 0x0000002418007981 */ /* 0x000ee4000c1e1500 */
[----:B---3--:R-:W-:-:S04]  /*14740*/  IMAD.U32 R0, R0, 0x10000, RZ ;  /* 0x0001000000007824 */ /* 0x008fc800078e00ff */
[----:B------:R-:W-:-:S04]  /*14750*/  FMUL.FTZ R0, R0, 1 ;  /* 0x3f80000000007820 */ /* 0x000fc80000410000 */
[----:B------:R0:W3:Y:S01]  /*14760*/  F2F.F64.F32 R2, R0 ;  /* 0x0000000000027310 */ /* 0x0000e20000201800 */
[----:B------:R-:W-:Y:S05]  /*14770*/  BRA `(.L_x_9638) ;  /* 0x0000000400b87947 */ /* 0x000fea0003800000 */
.L_x_9645:
        /* <DEDUP_REMOVED lines=9> */
[----:B---3--:R-:W0:Y:S01]  /*14810*/  I2F.F64.U16 R2, R2 ;  /* 0x0000000200027312 */ /* 0x008e220000101800 */
[----:B------:R-:W-:Y:S05]  /*14820*/  BRA `(.L_x_9638) ;  /* 0x00000004008c7947 */ /* 0x000fea0003800000 */
.L_x_9652:
        /* <DEDUP_REMOVED lines=21> */
.L_x_9656:
[----:B------:R-:W-:Y:S05]  /*14980*/  BSYNC B1 ;  /* 0x0000000000017941 */ /* 0x000fea0003800000 */
.L_x_9655:
[----:B------:R-:W-:Y:S01]  /*14990*/  LEA R3, R0, 0x3b800000, 0x17 ;  /* 0x3b80000000037811 */ /* 0x000fe200078eb8ff */
[----:B------:R-:W-:-:S05]  /*149a0*/  IMAD.SHL.U32 R0, R2, 0x100000, RZ ;  /* 0x0010000002007824 */ /* 0x000fca00078e00ff */
[----:B------:R-:W-:-:S07]  /*149b0*/  LOP3.LUT R0, R3, R0, R4, 0xfe, !PT ;  /* 0x0000000003007212 */ /* 0x000fce00078efe04 */
.L_x_9654:
[----:B------:R-:W-:Y:S05]  /*149c0*/  BSYNC B0 ;  /* 0x0000000000007941 */ /* 0x000fea0003800000 */
.L_x_9653:
[----:B------:R-:W-:-:S04]  /*149d0*/  FMUL.FTZ R0, R0, 1 ;  /* 0x3f80000000007820 */ /* 0x000fc80000410000 */
[----:B------:R0:W3:Y:S01]  /*149e0*/  F2F.F64.F32 R2, R0 ;  /* 0x0000000000027310 */ /* 0x0000e20000201800 */
[----:B------:R-:W-:Y:S05]  /*149f0*/  BRA `(.L_x_9638) ;  /* 0x0000000400187947 */ /* 0x000fea0003800000 */
.L_x_9651:
[----:B------:R-:W3:Y:S01]  /*14a00*/  LDG.E.U8 R2, desc[UR36][R24.64] ;  /* 0x0000002418027981 */ /* 0x000ee2000c1e1100 */
[----:B------:R-:W-:Y:S01]  /*14a10*/  BSSY B0, `(.L_x_9657) ;  /* 0x0000018000007945 */ /* 0x000fe20003800000 */
[----:B------:R-:W-:Y:S01]  /*14a20*/  IMAD.MOV.U32 R0, RZ, RZ, RZ ;  /* 0x000000ffff007224 */ /* 0x000fe200078e00ff */
[----:B---3--:R-:W-:-:S13]  /*14a30*/  ISETP.NE.AND P0, PT, R2, RZ, PT ;  /* 0x000000ff0200720c */ /* 0x008fda0003f05270 */
        /* <DEDUP_REMOVED lines=17> */
.L_x_9660:
[----:B------:R-:W-:Y:S05]  /*14b50*/  BSYNC B1 ;  /* 0x0000000000017941 */ /* 0x000fea0003800000 */
.L_x_9659:
[----:B------:R-:W-:Y:S01]  /*14b60*/  LEA R3, R0, 0x37800000, 0x17 ;  /* 0x3780000000037811 */ /* 0x000fe200078eb8ff */
[----:B------:R-:W-:-:S05]  /*14b70*/  IMAD.SHL.U32 R0, R2, 0x200000, RZ ;  /* 0x0020000002007824 */ /* 0x000fca00078e00ff */
[----:B------:R-:W-:-:S07]  /*14b80*/  LOP3.LUT R0, R3, R0, R4, 0xfe, !PT ;  /* 0x0000000003007212 */ /* 0x000fce00078efe04 */
.L_x_9658:
[----:B------:R-:W-:Y:S05]  /*14b90*/  BSYNC B0 ;  /* 0x0000000000007941 */ /* 0x000fea0003800000 */
.L_x_9657:
[----:B------:R-:W-:-:S04]  /*14ba0*/  FMUL.FTZ R0, R0, 1 ;  /* 0x3f80000000007820 */ /* 0x000fc80000410000 */
[----:B------:R0:W3:Y:S01]  /*14bb0*/  F2F.F64.F32 R2, R0 ;  /* 0x0000000000027310 */ /* 0x0000e20000201800 */
[----:B------:R-:W-:Y:S05]  /*14bc0*/  BRA `(.L_x_9638) ;  /* 0x0000000000a47947 */ /* 0x000fea0003800000 */
.L_x_9650:
        /* <DEDUP_REMOVED lines=14> */
.L_x_9664:
[----:B------:R-:W-:Y:S05]  /*14cb0*/  BSYNC B0 ;  /* 0x0000000000007941 */ /* 0x000fea0003800000 */
.L_x_9663:
[----:B------:R-:W-:-:S04]  /*14cc0*/  FMUL.FTZ R0, R0, 1 ;  /* 0x3f80000000007820 */ /* 0x000fc80000410000 */
[----:B------:R0:W3:Y:S01]  /*14cd0*/  F2F.F64.F32 R2, R0 ;  /* 0x0000000000027310 */ /* 0x0000e20000201800 */
[----:B------:R-:W-:Y:S05]  /*14ce0*/  BRA `(.L_x_9638) ;  /* 0x00000000005c7947 */ /* 0x000fea0003800000 */
.L_x_9637:
        /* <DEDUP_REMOVED lines=16> */
.L_x_9665:
[----:B------:R-:W-:Y:S01]  /*14df0*/  CS2R R2, SRZ ;  /* 0x0000000000027805 */ /* 0x000fe2000001ff00 */
[----:B------:R-:W-:Y:S06]  /*14e00*/  BRA `(.L_x_9638) ;  /* 0x0000000000147947 */ /* 0x000fec0003800000 */
.L_x_9662:
[----:B------:R-:W3:Y:S02]  /*14e10*/  LDG.E.64 R2, desc[UR36][R24.64] ;  /* 0x0000002418027981 */ /* 0x000ee4000c1e1b00 */
[----:B---3--:R-:W0:Y:S01]  /*14e20*/  I2F.F64.U64 R2, R2 ;  /* 0x0000000200027312 */ /* 0x008e220000301800 */
[----:B------:R-:W-:Y:S05]  /*14e30*/  BRA `(.L_x_9638) ;  /* 0x0000000000087947 */ /* 0x000fea0003800000 */
.L_x_9661:
[----:B------:R-:W3:Y:S02]  /*14e40*/  LDG.E R2, desc[UR36][R24.64] ;  /* 0x0000002418027981 */ /* 0x000ee4000c1e1900 */
[----:B---3--:R-:W0:Y:S02]  /*14e50*/  I2F.F64.U32 R2, R2 ;  /* 0x0000000200027312 */ /* 0x008e240000201800 */
.L_x_9638:
        /* <DEDUP_REMOVED lines=8> */
[----:B---3--:R-:W-:Y:S01]  /*14ee0*/  IMAD.MOV.U32 R7, RZ, RZ, R3 ;  /* 0x000000ffff077224 */ /* 0x008fe200078e0003 */
        /* <DEDUP_REMOVED lines=32> */
.L_x_9669:
[----:B------:R-:W0:Y:S02]  /*150f0*/  F2I.S64.F64.TRUNC R4, R4 ;  /* 0x0000000400047311 */ /* 0x000e24000030d900 */
[----:B0-----:R-:W-:-:S05]  /*15100*/  IMAD.MOV.U32 R3, RZ, RZ, R4 ;  /* 0x000000ffff037224 */ /* 0x001fca00078e0004 */
[----:B------:R-:W-:Y:S01]  /*15110*/  STG.E.U8 desc[UR36][R16.64], R3 ;  /* 0x0000000310007986 */ /* 0x000fe2000c101124 */
[----:B------:R-:W-:Y:S05]  /*15120*/  EXIT ;  /* 0x000000000000794d */ /* 0x000fea0003800000 */
.L_x_9668:
        /* <DEDUP_REMOVED lines=9> */
.L_x_9672:
[----:B------:R-:W0:Y:S02]  /*151c0*/  F2I.F64.TRUNC R5, R4 ;  /* 0x0000000400057311 */ /* 0x000e24000030d100 */
[----:B0-----:R-:W-:Y:S01]  /*151d0*/  STG.E desc[UR36][R16.64], R5 ;  /* 0x0000000510007986 */ /* 0x001fe2000c101924 */
[----:B------:R-:W-:Y:S05]  /*151e0*/  EXIT ;  /* 0x000000000000794d */ /* 0x000fea0003800000 */
.L_x_9671:
[----:B------:R-:W0:Y:S02]  /*151f0*/  F2I.F64.TRUNC R5, R4 ;  /* 0x0000000400057311 */ /* 0x000e24000030d100 */
[----:B0-----:R-:W-:Y:S01]  /*15200*/  STG.E.U16 desc[UR36][R16.64], R5 ;  /* 0x0000000510007986 */ /* 0x001fe2000c101524 */
[----:B------:R-:W-:Y:S05]  /*15210*/  EXIT ;  /* 0x000000000000794d */ /* 0x000fea0003800000 */
.L_x_9667:
        /* <DEDUP_REMOVED lines=13> */
.L_x_9674:
        /* <DEDUP_REMOVED lines=8> */
.L_x_9673:
        /* <DEDUP_REMOVED lines=14> */
.L_x_9676:
        /* <DEDUP_REMOVED lines=9> */
.L_x_9675:
[----:B------:R-:W-:Y:S01]  /*154e0*/  STG.E.64 desc[UR36][R16.64], R4 ;  /* 0x0000000410007986 */ /* 0x000fe2000c101b24 */
[----:B------:R-:W-:Y:S05]  /*154f0*/  EXIT ;  /* 0x000000000000794d */ /* 0x000fea0003800000 */
.L_x_9666:
        /* <DEDUP_REMOVED lines=12> */
.L_x_9679:
[----:B------:R-:W-:-:S05]  /*155c0*/  CS2R R6, SRZ ;  /* 0x0000000000067805 */ /* 0x000fca000001ff00 */
[----:B------:R-:W-:Y:S01]  /*155d0*/  STG.E.128 desc[UR36][R16.64], R4 ;  /* 0x0000000410007986 */ /* 0x000fe2000c101d24 */
[----:B------:R-:W-:Y:S05]  /*155e0*/  EXIT ;  /* 0x000000000000794d */ /* 0x000fea0003800000 */
.L_x_9678:
        /* <DEDUP_REMOVED lines=25> */
.L_x_9683:
[----:B------:R-:W-:Y:S05]  /*15780*/  BSYNC B0 ;  /* 0x0000000000007941 */ /* 0x000fea0003800000 */
.L_x_9682:
[----:B------:R-:W-:-:S05]  /*15790*/  LOP3.LUT R3, R0, R3, RZ, 0xfc, !PT ;  /* 0x0000000300037212 */ /* 0x000fca00078efcff */
[----:B------:R-:W-:Y:S01]  /*157a0*/  STG.E.U8 desc[UR36][R16.64], R3 ;  /* 0x0000000310007986 */ /* 0x000fe2000c101124 */
[----:B------:R-:W-:Y:S05]  /*157b0*/  EXIT ;  /* 0x000000000000794d */ /* 0x000fea0003800000 */
.L_x_9681:
        /* <DEDUP_REMOVED lines=17> */
.L_x_9685:
[----:B------:R-:W-:Y:S01]  /*158d0*/  IMAD.MOV.U32 R0, RZ, RZ, 0x7f ;  /* 0x0000007fff007424 */ /* 0x000fe200078e00ff */
[----:B------:R-:W-:-:S04]  /*158e0*/  ISETP.GT.U32.AND P0, PT, R2, 0x7f800000, PT ;  /* 0x7f8000000200780c */ /* 0x000fc80003f04070 */
[----:B------:R-:W-:-:S09]  /*158f0*/  SEL R0, R0, 0x7c, P0 ;  /* 0x0000007c00007807 */ /* 0x000fd20000000000 */
.L_x_9686:
[----:B------:R-:W-:Y:S05]  /*15900*/  BSYNC B0 ;  /* 0x0000000000007941 */ /* 0x000fea0003800000 */
.L_x_9684:
[----:B------:R-:W-:-:S04]  /*15910*/  LOP3.LUT R2, R3, 0x80000000, RZ, 0xc0, !PT ;  /* 0x8000000003027812 */ /* 0x000fc800078ec0ff */
[----:B------:R-:W-:-:S04]  /*15920*/  SHF.R.U32.HI R3, RZ, 0x18, R2 ;  /* 0x00000018ff037819 */ /* 0x000fc80000011602 */
[----:B------:R-:W-:-:S05]  /*15930*/  LOP3.LUT R3, R0, R3, RZ, 0xfc, !PT ;  /* 0x0000000300037212 */ /* 0x000fca00078efcff */
[----:B------:R-:W-:Y:S01]  /*15940*/  STG.E.U8 desc[UR36][R16.64], R3 ;  /* 0x0000000310007986 */ /* 0x000fe2000c101124 */
[----:B------:R-:W-:Y:S05]  /*15950*/  EXIT ;  /* 0x000000000000794d */ /* 0x000fea0003800000 */
.L_x_9680:
        /* <DEDUP_REMOVED lines=8> */
.L_x_9677:
        /* <DEDUP_REMOVED lines=11> */
.L_x_9689:
        /* <DEDUP_REMOVED lines=21> */
.L_x_9692:
[----:B------:R-:W-:-:S04]  /*15be0*/  LOP3.LUT R2, R3, 0x80000000, RZ, 0xc0, !PT ;  /* 0x8000000003027812 */ /* 0x000fc800078ec0ff */
[----:B------:R-:W-:-:S04]  /*15bf0*/  SHF.R.U32.HI R3, RZ, 0x18, R2 ;  /* 0x00000018ff037819 */ /* 0x000fc80000011602 */
[----:B------:R-:W-:-:S04]  /*15c00*/  LOP3.LUT R0, R0, R3, RZ, 0xfc, !PT ;  /* 0x0000000300007212 */ /* 0x000fc800078efcff */
[----:B------:R-:W-:-:S07]  /*15c10*/  PRMT R8, R0, 0x7610, R8 ;  /* 0x0000761000087816 */ /* 0x000fce0000000008 */
.L_x_9691:
[----:B------:R-:W-:Y:S05]  /*15c20*/  BSYNC B0 ;  /* 0x0000000000007941 */ /* 0x000fea0003800000 */
.L_x_9690:
[----:B------:R-:W-:Y:S01]  /*15c30*/  STG.E.U8 desc[UR36][R16.64], R8 ;  /* 0x0000000810007986 */ /* 0x000fe2000c101124 */
[----:B------:R-:W-:Y:S05]  /*15c40*/  EXIT ;  /* 0x000000000000794d */ /* 0x000fea0003800000 */
.L_x_9688:
        /* <DEDUP_REMOVED lines=21> */
.L_x_9695:
[----:B------:R-:W-:-:S04]  /*15da0*/  LOP3.LUT R2, R3, 0x80000000, RZ, 0xc0, !PT ;  /* 0x8000000003027812 */ /* 0x000fc800078ec0ff */
[----:B------:R-:W-:-:S04]  /*15db0*/  SHF.R.U32.HI R3, RZ, 0x18, R2 ;  /* 0x00000018ff037819 */ /* 0x000fc80000011602 */
[----:B------:R-:W-:-:S04]  /*15dc0*/  LOP3.LUT R0, R0, R3, RZ, 0xfc, !PT ;  /* 0x0000000300007212 */ /* 0x000fc800078efcff */
[----:B------:R-:W-:-:S07]  /*15dd0*/  PRMT R8, R0, 0x7610, R8 ;  /* 0x0000761000087816 */ /* 0x000fce0000000008 */
.L_x_9694:
[----:B------:R-:W-:Y:S05]  /*15de0*/  BSYNC B0 ;  /* 0x0000000000007941 */ /* 0x000fea0003800000 */
.L_x_9693:
[----:B------:R-:W-:Y:S01]  /*15df0*/  STG.E.U8 desc[UR36][R16.64], R8 ;  /* 0x0000000810007986 */ /* 0x000fe2000c101124 */
[----:B------:R-:W-:Y:S05]  /*15e00*/  EXIT ;  /* 0x000000000000794d */ /* 0x000fea0003800000 */
.L_x_9687:
        /* <DEDUP_REMOVED lines=26> */
.L_x_9670:
        /* <DEDUP_REMOVED lines=16> */
.L_x_9698:
[----:B------:R-:W-:Y:S05]  /*160b0*/  EXIT ;  /* 0x000000000000794d */ /* 0x000fea0003800000 */
.L_x_9697:
[----:B------:R-:W0:Y:S02]  /*160c0*/  F2I.U64.F64.TRUNC R4, R4 ;  /* 0x0000000400047311 */ /* 0x000e24000030d800 */
[----:B0-----:R-:W-:Y:S01]  /*160d0*/  STG.E.64 desc[UR36][R16.64], R4 ;  /* 0x0000000410007986 */ /* 0x001fe2000c101b24 */
[----:B------:R-:W-:Y:S05]  /*160e0*/  EXIT ;  /* 0x000000000000794d */ /* 0x000fea0003800000 */
.L_x_9696:
[----:B------:R-:W0:Y:S02]  /*160f0*/  F2I.U32.F64.TRUNC R5, R4 ;  /* 0x0000000400057311 */ /* 0x000e24000030d000 */
[----:B0-----:R-:W-:Y:S01]  /*16100*/  STG.E desc[UR36][R16.64], R5 ;  /* 0x0000000510007986 */ /* 0x001fe2000c101924 */
[----:B------:R-:W-:Y:S05]  /*16110*/  EXIT ;  /* 0x000000000000794d */ /* 0x000fea0003800000 */
.L_x_9699:
        /* <DEDUP_REMOVED lines=14> */
.L_x_44459:


//--------------------- .text._ZN2at6native27unrolled_elementwise_kernelIZZZNS0_49_GLOBAL__N__657f93f7_16_TensorCompare_cu_71e06f4e17clamp_kernel_implERNS_18TensorIteratorBaseEENKUlvE_clEvENKUlvE4_clEvEUldddE_St5arrayIPcLm4EELi4E23TrivialOffsetCalculatorILi3EjESB_ILi1EjENS0_6memory12LoadWithCastILi3EEENSE_13StoreWithCastILi1EEEEEviT_T0_T2_T3_T4_T5_ --------------------------
	.section	.text._ZN2at6native27unrolled_elementwise_kernelIZZZNS0_49_GLOBAL__N__657f93f7_16_TensorCompare_cu_71e06f4e17clamp_kernel_implERNS_18TensorIteratorBaseEENKUlvE_clEvENKUlvE4_clEvEUldddE_St5arrayIPcLm4EELi4E23TrivialOffsetCalculatorILi3EjESB_ILi1EjENS0_6memory12LoadWithCastILi3EEENSE_13StoreWithCastILi1EEEEEviT_T0_T2_T3_T4_T5_,"ax",@progbits
	.align	128
        .global         _ZN2at6native27unrolled_elementwise_kernelIZZZNS0_49_GLOBAL__N__657f93f7_16_TensorCompare_cu_71e06f4e17clamp_kernel_implERNS_18TensorIteratorBaseEENKUlvE_clEvENKUlvE4_clEvEUldddE_St5arrayIPcLm4EELi4E23TrivialOffsetCalculatorILi3EjESB_ILi1EjENS0_6memory12LoadWithCastILi3EEENSE_13StoreWithCastILi1EEEEEviT_T0_T2_T3_T4_T5_
        .type           _ZN2at6native27unrolled_elementwise_kernelIZZZNS0_49_GLOBAL__N__657f93f7_16_TensorCompare_cu_71e06f4e17clamp_kernel_implERNS_18TensorIteratorBaseEENKUlvE_clEvENKUlvE4_clEvEUldddE_St5arrayIPcLm4EELi4E23TrivialOffsetCalculatorILi3EjESB_ILi1EjENS0_6memory12LoadWithCastILi3EEENSE_13StoreWithCastILi1EEEEEviT_T0_T2_T3_T4_T5_,@function
        .size           _ZN2at6native27unrolled_elementwise_kernelIZZZNS0_49_GLOBAL__N__657f93f7_16_TensorCompare_cu_71e06f4e17clamp_kernel_implERNS_18TensorIteratorBaseEENKUlvE_clEvENKUlvE4_clEvEUldddE_St5arrayIPcLm4EELi4E23TrivialOffsetCalculatorILi3EjESB_ILi1EjENS0_6memory12LoadWithCastILi3EEENSE_13StoreWithCastILi1EEEEEviT_T0_T2_T3_T4_T5_,(.L_x_44460 - _ZN2at6native27unrolled_elementwise_kernelIZZZNS0_49_GLOBAL__N__657f93f7_16_TensorCompare_cu_71e06f4e17clamp_kernel_implERNS_18TensorIteratorBaseEENKUlvE_clEvENKUlvE4_clEvEUldddE_St5arrayIPcLm4EELi4E23TrivialOffsetCalculatorILi3EjESB_ILi1EjENS0_6memory12LoadWithCastILi3EEENSE_13StoreWithCastILi1EEEEEviT_T0_T2_T3_T4_T5_)
        .other          _ZN2at6native27unrolled_elementwise_kernelIZZZNS0_49_GLOBAL__N__657f93f7_16_TensorCompare_cu_71e06f4e17clamp_kernel_implERNS_18TensorIteratorBaseEENKUlvE_clEvENKUlvE4_clEvEUldddE_St5arrayIPcLm4EELi4E23TrivialOffsetCalculatorILi3EjESB_ILi1EjENS0_6memory12LoadWithCastILi3EEENSE_13StoreWithCastILi1EEEEEviT_T0_T2_T3_T4_T5_,@"STO_CUDA_ENTRY STV_DEFAULT"
_ZN2at6native27unrolled_elementwise_kernelIZZZNS0_49_GLOBAL__N__657f93f7_16_TensorCompare_cu_71e06f4e17clamp_kernel_implERNS_18TensorIteratorBaseEENKUlvE_clEvENKUlvE4_clEvEUldddE_St5arrayIPcLm4EELi4E23TrivialOffsetCalculatorILi3EjESB_ILi1EjENS0_6memory12LoadWithCastILi3EEENSE_13StoreWithCastILi1EEEEEviT_T0_T2_T3_T4_T5_:
.text._ZN2at6native27unrolled_elementwise_kernelIZZZNS0_49_GLOBAL__N__657f93f7_16_TensorCompare_cu_71e06f4e17clamp_kernel_implERNS_18TensorIteratorBaseEENKUlvE_clEvENKUlvE4_clEvEUldddE_St5arrayIPcLm4EELi4E23TrivialOffsetCalculatorILi3EjESB_ILi1EjENS0_6memory12LoadWithCastILi3EEENSE_13StoreWithCastILi1EEEEEviT_T0_T2_T3_T4_T5_:
        /* <DEDUP_REMOVED lines=8> */
[----:B------:R-:W-:Y:S02]  /*0080*/  CS2R R36, SRZ ;  /* 0x0000000000247805 */ /* 0x000fe4000001ff00 */
[----:B------:R-:W-:Y:S01]  /*0090*/  CS2R R34, SRZ ;  /* 0x0000000000227805 */ /* 0x000fe2000001ff00 */
[----:B------:R-:W3:Y:S08]  /*00a0*/  LDC.U8 R42, c[0x0][0x23c] ;  /* 0x00008f00ff2a7b82 */ /* 0x000ef00000000000 */
[----:B------:R-:W4:Y:S08]  /*00b0*/  LDC.U8 R19, c[0x0][0x23d] ;  /* 0x00008f40ff137b82 */ /* 0x000f300000000000 */
[----:B------:R-:W0:Y:S01]  /*00c0*/  LDC.U8 R33, c[0x0][0x23e] ;  /* 0x00008f80ff217b82 */ /* 0x000e220000000000 */
[----:B-1----:R-:W-:-:S05]  /*00d0*/  IMAD R2, R32, -0x200, R3 ;  /* 0xfffffe0020027824 */ /* 0x002fca00078e0203 */
[----:B--2---:R-:W-:-:S13]  /*00e0*/  ISETP.GE.AND P0, PT, R43, R2, PT ;  /* 0x000000022b00720c */ /* 0x004fda0003f06270 */
[----:B---3--:R-:W-:Y:S05]  /*00f0*/  @P0 BRA `(.L_x_9701) ;  /* 0x0000002c00600947 */ /* 0x008fea0003800000 */
        /* <DEDUP_REMOVED lines=20> */
.L_x_9705:
[----:B------:R-:W2:Y:S02]  /*0240*/  LDG.E.U8 R4, desc[UR36][R4.64] ;  /* 0x0000002404047981 */ /* 0x000ea4000c1e1100 */
[----:B--2---:R1:W2:Y:S01]  /*0250*/  I2F.F64.U16 R44, R4 ;  /* 0x00000004002c7312 */ /* 0x0042a20000101800 */
[----:B------:R-:W-:Y:S05]  /*0260*/  BRA `(.L_x_9707) ;  /* 0x0000000c00707947 */ /* 0x000fea0003800000 */
.L_x_9704:
[----:B------:R-:W-:-:S13]  /*0270*/  ISETP.NE.AND P0, PT, R0, 0x2, PT ;  /* 0x000000020000780c */ /* 0x000fda0003f05270 */
[----:B------:R-:W-:Y:S05]  /*0280*/  @!P0 BRA `(.L_x_9708) ;  /* 0x0000000000288947 */ /* 0x000fea0003800000 */
[----:B------:R-:W-:-:S13]  /*0290*/  ISETP.NE.AND P0, PT, R0, 0x3, PT ;  /* 0x000000030000780c */ /* 0x000fda0003f05270 */
[----:B------:R-:W-:Y:S05]  /*02a0*/  @!P0 BRA `(.L_x_9709) ;  /* 0x0000000000148947 */ /* 0x000fea0003800000 */
[----:B------:R-:W-:-:S13]  /*02b0*/  ISETP.NE.AND P0, PT, R0, 0x4, PT ;  /* 0x000000040000780c */ /* 0x000fda0003f05270 */
[----:B------:R-:W-:Y:S05]  /*02c0*/  @P0 BRA `(.L_x_9706) ;  /* 0x0000000800fc0947 */ /* 0x000fea0003800000 */
[----:B------:R-:W2:Y:S02]  /*02d0*/  LDG.E.64 R44, desc[UR36][R4.64] ;  /* 0x00000024042c7981 */ /* 0x000ea4000c1e1b00 */
[----:B--2---:R-:W1:Y:S01]  /*02e0*/  I2F.F64.S64 R44, R44 ;  /* 0x0000002c002c7312 */ /* 0x004e620000301c00 */
[----:B------:R-:W-:Y:S05]  /*02f0*/  BRA `(.L_x_9707) ;  /* 0x0000000c004c7947 */ /* 0x000fea0003800000 */
.L_x_9709:
[----:B------:R-:W2:Y:S02]  /*0300*/  LDG.E R4, desc[UR36][R4.64] ;  /* 0x0000002404047981 */ /* 0x000ea4000c1e1900 */
[----:B--2---:R2:W3:Y:S01]  /*0310*/  I2F.F64 R44, R4 ;  /* 0x00000004002c7312 */ /* 0x0044e20000201c00 */
[----:B------:R-:W-:Y:S05]  /*0320*/  BRA `(.L_x_9707) ;  /* 0x0000000c00407947 */ /* 0x000fea0003800000 */
.L_x_9708:
[----:B------:R-:W2:Y:S02]  /*0330*/  LDG.E.U16 R4, desc[UR36][R4.64] ;  /* 0x0000002404047981 */ /* 0x000ea4000c1e1500 */
[----:B--2---:R1:W2:Y:S01]  /*0340*/  I2F.F64.S16 R44, R4 ;  /* 0x00000004002c7312 */ /* 0x0042a20000101c00 */
[----:B------:R-:W-:Y:S05]  /*0350*/  BRA `(.L_x_9707) ;  /* 0x0000000c00347947 */ /* 0x000fea0003800000 */
.L_x_9703:
        /* <DEDUP_REMOVED lines=8> */
[----:B------:R-:W1:Y:S01]  /*03e0*/  F2F.F64.F32 R44, R44 ;  /* 0x0000002c002c7310 */ /* 0x000e620000201800 */
[----:B------:R-:W-:Y:S05]  /*03f0*/  BRA `(.L_x_9707) ;  /* 0x0000000c000c7947 */ /* 0x000fea0003800000 */
.L_x_9711:
[----:B------:R-:W2:Y:S02]  /*0400*/  LDG.E.U16 R0, desc[UR36][R4.64] ;  /* 0x0000002404007981 */ /* 0x000ea4000c1e1500 */
[----:B--2---:R-:W-:-:S05]  /*0410*/  HADD2.F32 R0, -RZ, R0.H0_H0 ;  /* 0x20000000ff007230 */ /* 0x004fca0000004100 */
[----:B------:R-:W-:-:S04]  /*0420*/  FMUL.FTZ R0, R0, 1 ;  /* 0x3f80000000007820 */ /* 0x000fc80000410000 */
[----:B------:R1:W2:Y:S01]  /*0430*/  F2F.F64.F32 R44, R0 ;  /* 0x00000000002c7310 */ /* 0x0002a20000201800 */
[----:B------:R-:W-:Y:S05]  /*0440*/  BRA `(.L_x_9707) ;  /* 0x0000000800f87947 */ /* 0x000fea0003800000 */
.L_x_9710:
        /* <DEDUP_REMOVED lines=10> */
.L_x_9713:
[----:B------:R-:W2:Y:S02]  /*04f0*/  LDG.E.U16 R4, desc[UR36][R4.64] ;  /* 0x0000002404047981 */ /* 0x000ea4000c1e1500 */
[----:B--2---:R-:W-:-:S05]  /*0500*/  HADD2.F32 R0, -RZ, R4.H0_H0 ;  /* 0x20000004ff007230 */ /* 0x004fca0000004100 */
[----:B------:R-:W-:-:S04]  /*0510*/  FMUL.FTZ R0, R0, 1 ;  /* 0x3f80000000007820 */ /* 0x000fc80000410000 */
[----:B------:R1:W2:Y:S01]  /*0520*/  F2F.F64.F32 R44, R0 ;  /* 0x00000000002c7310 */ /* 0x0002a20000201800 */
[----:B------:R-:W-:Y:S05]  /*0530*/  BRA `(.L_x_9707) ;  /* 0x0000000800bc7947 */ /* 0x000fea0003800000 */
.L_x_9712:
[----:B------:R1:W5:Y:S01]  /*0540*/  LDG.E.64 R44, desc[UR36][R4.64] ;  /* 0x00000024042c7981 */ /* 0x000362000c1e1b00 */
[----:B------:R-:W-:Y:S05]  /*0550*/  BRA `(.L_x_9707) ;  /* 0x0000000800b47947 */ /* 0x000fea0003800000 */
.L_x_9702:
        /* <DEDUP_REMOVED lines=13> */
.L_x_9716:
[----:B------:R1:W5:Y:S01]  /*0630*/  LDG.E.64 R44, desc[UR36][R4.64] ;  /* 0x00000024042c7981 */ /* 0x000362000c1e1b00 */
[----:B------:R-:W-:Y:S05]  /*0640*/  BRA `(.L_x_9707) ;  /* 0x0000000800787947 */ /* 0x000fea0003800000 */
.L_x_9715:
        /* <DEDUP_REMOVED lines=28> */
.L_x_9718:
        /* <DEDUP_REMOVED lines=15> */
.L_x_9717:
[----:B------:R-:W2:Y:S02]  /*0900*/  LDG.E.U16 R0, desc[UR36][R4.64] ;  /* 0x0000002404007981 */ /* 0x000ea4000c1e1500 */
[----:B--2---:R-:W-:-:S04]  /*0910*/  IMAD.U32 R0, R0, 0x10000, RZ ;  /* 0x0001000000007824 */ /* 0x004fc800078e00ff */
[----:B------:R-:W-:-:S04]  /*0920*/  FMUL.FTZ R0, R0, 1 ;  /* 0x3f80000000007820 */ /* 0x000fc80000410000 */
[----:B------:R1:W2:Y:S01]  /*0930*/  F2F.F64.F32 R44, R0 ;  /* 0x00000000002c7310 */ /* 0x0002a20000201800 */
[----:B------:R-:W-:Y:S05]  /*0940*/  BRA `(.L_x_9707) ;  /* 0x0000000400b87947 */ /* 0x000fea0003800000 */
.L_x_9714:
        /* <DEDUP_REMOVED lines=11> */
.L_x_9721:
        /* <DEDUP_REMOVED lines=21> */
.L_x_9725:
[----:B------:R-:W-:Y:S05]  /*0b50*/  BSYNC B1 ;  /* 0x0000000000017941 */ /* 0x000fea0003800000 */
.L_x_9724:
[----:B------:R-:W-:Y:S01]  /*0b60*/  LEA R5, R0, 0x3b800000, 0x17 ;  /* 0x3b80000000057811 */ /* 0x000fe200078eb8ff */
[----:B------:R-:W-:-:S05]  /*0b70*/  IMAD.SHL.U32 R0, R3, 0x100000, RZ ;  /* 0x0010000003007824 */ /* 0x000fca00078e00ff */
[----:B------:R-:W-:-:S07]  /*0b80*/  LOP3.LUT R0, R5, R0, R6, 0xfe, !PT ;  /* 0x0000000005007212 */ /* 0x000fce00078efe06 */
.L_x_9723:
[----:B------:R-:W-:Y:S05]  /*0b90*/  BSYNC B0 ;  /* 0x0000000000007941 */ /* 0x000fea0003800000 */
.L_x_9722:
[----:B------:R-:W-:-:S04]  /*0ba0*/  FMUL.FTZ R0, R0, 1 ;  /* 0x3f80000000007820 */ /* 0x000fc80000410000 */
[----:B------:R1:W2:Y:S01]  /*0bb0*/  F2F.F64.F32 R44, R0 ;  /* 0x00000000002c7310 */ /* 0x0002a20000201800 */
[----:B------:R-:W-:Y:S05]  /*0bc0*/  BRA `(.L_x_9707) ;  /* 0x0000000400187947 */ /* 0x000fea0003800000 */
.L_x_9720:
        /* <DEDUP_REMOVED lines=21> */
.L_x_9729:
[----:B------:R-:W-:Y:S05]  /*0d20*/  BSYNC B1 ;  /* 0x0000000000017941 */ /* 0x000fea0003800000 */
.L_x_9728:
[----:B------:R-:W-:Y:S01]  /*0d30*/  LEA R5, R0, 0x37800000, 0x17 ;  /* 0x3780000000057811 */ /* 0x000fe200078eb8ff */
[----:B------:R-:W-:-:S05]  /*0d40*/  IMAD.SHL.U32 R0, R3, 0x200000, RZ ;  /* 0x0020000003007824 */ /* 0x000fca00078e00ff */
[----:B------:R-:W-:-:S07]  /*0d50*/  LOP3.LUT R0, R5, R0, R6, 0xfe, !PT ;  /* 0x0000000005007212 */ /* 0x000fce00078efe06 */
.L_x_9727:
[----:B------:R-:W-:Y:S05]  /*0d60*/  BSYNC B0 ;  /* 0x0000000000007941 */ /* 0x000fea0003800000 */
.L_x_9726:
[----:B------:R-:W-:-:S04]  /*0d70*/  FMUL.FTZ R0, R0, 1 ;  /* 0x3f80000000007820 */ /* 0x000fc80000410000 */
[----:B------:R1:W2:Y:S01]  /*0d80*/  F2F.F64.F32 R44, R0 ;  /* 0x00000000002c7310 */ /* 0x0002a20000201800 */
[----:B------:R-:W-:Y:S05]  /*0d90*/  BRA `(.L_x_9707) ;  /* 0x0000000000a47947 */ /* 0x000fea0003800000 */
.L_x_9719:
        /* <DEDUP_REMOVED lines=14> */
.L_x_9733:
[----:B------:R-:W-:Y:S05]  /*0e80*/  BSYNC B0 ;  /* 0x0000000000007941 */ /* 0x000fea0003800000 */
.L_x_9732:
[----:B------:R-:W-:-:S04]  /*0e90*/  FMUL.FTZ R0, R0, 1 ;  /* 0x3f80000000007820 */ /* 0x000fc80000410000 */
[----:B------:R1:W2:Y:S01]  /*0ea0*/  F2F.F64.F32 R44, R0 ;  /* 0x00000000002c7310 */ /* 0x0002a20000201800 */
[----:B------:R-:W-:Y:S05]  /*0eb0*/  BRA `(.L_x_9707) ;  /* 0x00000000005c7947 */ /* 0x000fea0003800000 */
.L_x_9706:
[----:B------:R-:W-:Y:S01]  /*0ec0*/  MOV R0, 0x0 ;  /* 0x0000000000007802 */ /* 0x000fe20000000f00 */
[----:B------:R-:W-:Y:S01]  /*0ed0*/  ULDC.64 UR4, c[0x4][0x270] ;  /* 0x01009c0000047ab9 */ /* 0x000fe20000000a00 */
[----:B------:R-:W-:Y:S01]  /*0ee0*/  ULDC.64 UR6, c[0x4][0xa8] ;  /* 0x01002a0000067ab9 */ /* 0x000fe20000000a00 */
[----:B------:R-:W-:Y:S01]  /*0ef0*/  IMAD.U32 R4, RZ, RZ, UR4 ;  /* 0x00000004ff047e24 */ /* 0x000fe2000f8e00ff */
[----:B------:R1:W2:Y:S01]  /*0f00*/  LDC.64 R14, c[0x4][R0] ;  /* 0x01000000000e7b82 */ /* 0x0002a20000000a00 */
        /* <DEDUP_REMOVED lines=8> */
[----:B-1----:R-:W-:-:S07]  /*0f90*/  IMAD.MOV.U32 R13, RZ, RZ, RZ ;  /* 0x000000ffff0d7224 */ /* 0x002fce00078e00ff */
[----:B------:R-:W-:-:S07]  /*0fa0*/  LEPC R20, `(.L_x_9734) ;  /* 0x000000001014794e */ /* 0x000fce0000000000 */
[----:B0-2-4-:R-:W-:Y:S05]  /*0fb0*/  CALL.ABS.NOINC R14 ;  /* 0x000000000e007343 */ /* 0x015fea0003c00000 */
.L_x_9734:
[----:B------:R-:W-:Y:S01]  /*0fc0*/  CS2R R44, SRZ ;  /* 0x00000000002c7805 */ /* 0x000fe2000001ff00 */
[----:B------:R-:W-:Y:S06]  /*0fd0*/  BRA `(.L_x_9707) ;  /* 0x0000000000147947 */ /* 0x000fec0003800000 */
.L_x_9731:
[----:B------:R-:W2:Y:S02]  /*0fe0*/  LDG.E.64 R44, desc[UR36][R4.64] ;  /* 0x00000024042c7981 */ /* 0x000ea4000c1e1b00 */
[----:B--2---:R-:W1:Y:S01]  /*0ff0*/  I2F.F64.U64 R44, R44 ;  /* 0x0000002c002c7312 */ /* 0x004e620000301800 */
[----:B------:R-:W-:Y:S05]  /*1000*/  BRA `(.L_x_9707) ;  /* 0x0000000000087947 */ /* 0x000fea0003800000 */
.L_x_9730:
[----:B------:R-:W2:Y:S02]  /*1010*/  LDG.E R4, desc[UR36][R4.64] ;  /* 0x0000002404047981 */ /* 0x000ea4000c1e1900 */
[----:B--2---:R1:W2:Y:S02]  /*1020*/  I2F.F64.U32 R44, R4 ;  /* 0x00000004002c7312 */ /* 0x0042a40000201800 */
.L_x_9707:
[----:B-12---:R-:W1:Y:S01]  /*1030*/  LDC.64 R4, c[0x0][0x228] ;  /* 0x00008a00ff047b82 */ /* 0x006e620000000a00 */
[----:B----4-:R-:W-:Y:S01]  /*1040*/  PRMT R0, R19, 0x9910, RZ ;  /* 0x0000991013007816 */ /* 0x010fe200000000ff */
        /* <DEDUP_REMOVED lines=17> */
.L_x_9738:
[----:B------:R-:W2:Y:S02]  /*1160*/  LDG.E.U8 R4, desc[UR36][R4.64] ;  /* 0x0000002404047981 */ /* 0x000ea4000c1e1100 */
[----:B--2---:R4:W1:Y:S01]  /*1170*/  I2F.F64.U16 R36, R4 ;  /* 0x0000000400247312 */ /* 0x0048620000101800 */
[----:B------:R-:W-:Y:S05]  /*1180*/  BRA `(.L_x_9740) ;  /* 0x0000000c00707947 */ /* 0x000fea0003800000 */
.L_x_9737:
        /* <DEDUP_REMOVED lines=9> */
.L_x_9742:
[----:B------:R-:W2:Y:S02]  /*1220*/  LDG.E R4, desc[UR36][R4.64] ;  /* 0x0000002404047981 */ /* 0x000ea4000c1e1900 */
[----:B--2---:R1:W2:Y:S01]  /*1230*/  I2F.F64 R36, R4 ;  /* 0x0000000400247312 */ /* 0x0042a20000201c00 */
[----:B------:R-:W-:Y:S05]  /*1240*/  BRA `(.L_x_9740) ;  /* 0x0000000c00407947 */ /* 0x000fea0003800000 */
.L_x_9741:
[----:B------:R-:W2:Y:S02]  /*1250*/  LDG.E.U16 R4, desc[UR36][R4.64] ;  /* 0x0000002404047981 */ /* 0x000ea4000c1e1500 */
[----:B--2---:R1:W2:Y:S01]  /*1260*/  I2F.F64.S16 R36, R4 ;  /* 0x0000000400247312 */ /* 0x0042a20000101c00 */
[----:B------:R-:W-:Y:S05]  /*1270*/  BRA `(.L_x_9740) ;  /* 0x0000000c00347947 */ /* 0x000fea0003800000 */
.L_x_9736:
        /* <DEDUP_REMOVED lines=10> */
.L_x_9744:
[----:B------:R-:W2:Y:S02]  /*1320*/  LDG.E.U16 R0, desc[UR36][R4.64] ;  /* 0x0000002404007981 */ /* 0x000ea4000c1e1500 */
[----:B--2---:R-:W-:-:S05]  /*1330*/  HADD2.F32 R0, -RZ, R0.H0_H0 ;  /* 0x20000000ff007230 */ /* 0x004fca0000004100 */
[----:B------:R-:W-:-:S04]  /*1340*/  FMUL.FTZ R0, R0, 1 ;  /* 0x3f80000000007820 */ /* 0x000fc80000410000 */
[----:B------:R1:W2:Y:S01]  /*1350*/  F2F.F64.F32 R36, R0 ;  /* 0x0000000000247310 */ /* 0x0002a20000201800 */
[----:B------:R-:W-:Y:S05]  /*1360*/  BRA `(.L_x_9740) ;  /* 0x0000000800f87947 */ /* 0x000fea0003800000 */
.L_x_9743:
        /* <DEDUP_REMOVED lines=10> */
.L_x_9746:
[----:B------:R-:W2:Y:S02]  /*1410*/  LDG.E.U16 R4, desc[UR36][R4.64] ;  /* 0x0000002404047981 */ /* 0x000ea4000c1e1500 */
[----:B--2---:R-:W-:-:S05]  /*1420*/  HADD2.F32 R0, -RZ, R4.H0_H0 ;  /* 0x20000004ff007230 */ /* 0x004fca0000004100 */
[----:B------:R-:W-:-:S04]  /*1430*/  FMUL.FTZ R0, R0, 1 ;  /* 0x3f80000000007820 */ /* 0x000fc80000410000 */
[----:B------:R1:W2:Y:S01]  /*1440*/  F2F.F64.F32 R36, R0 ;  /* 0x0000000000247310 */ /* 0x0002a20000201800 */
[----:B------:R-:W-:Y:S05]  /*1450*/  BRA `(.L_x_9740) ;  /* 0x0000000800bc7947 */ /* 0x000fea0003800000 */
.L_x_9745:
[----:B------:R1:W5:Y:S01]  /*1460*/  LDG.E.64 R36, desc[UR36][R4.64] ;  /* 0x0000002404247981 */ /* 0x000362000c1e1b00 */
[----:B------:R-:W-:Y:S05]  /*1470*/  BRA `(.L_x_9740) ;  /* 0x0000000800b47947 */ /* 0x000fea0003800000 */
.L_x_9735:
        /* <DEDUP_REMOVED lines=13> */
.L_x_9749:
[----:B------:R1:W5:Y:S01]  /*1550*/  LDG.E.64 R36, desc[UR36][R4.64] ;  /* 0x0000002404247981 */ /* 0x000362000c1e1b00 */
[----:B------:R-:W-:Y:S05]  /*1560*/  BRA `(.L_x_9740) ;  /* 0x0000000800787947 */ /* 0x000fea0003800000 */
.L_x_9748:
        /* <DEDUP_REMOVED lines=28> */
.L_x_9751:
        /* <DEDUP_REMOVED lines=15> */
.L_x_9750:
[----:B------:R-:W2:Y:S02]  /*1820*/  LDG.E.U16 R0, desc[UR36][R4.64] ;  /* 0x0000002404007981 */ /* 0x000ea4000c1e1500 */
[----:B--2---:R-:W-:-:S04]  /*1830*/  IMAD.U32 R0, R0, 0x10000, RZ ;  /* 0x0001000000007824 */ /* 0x004fc800078e00ff */
[----:B------:R-:W-:-:S04]  /*1840*/  FMUL.FTZ R0, R0, 1 ;  /* 0x3f80000000007820 */ /* 0x000fc80000410000 */
[----:B------:R1:W2:Y:S01]  /*1850*/  F2F.F64.F32 R36, R0 ;  /* 0x0000000000247310 */ /* 0x0002a20000201800 */
[----:B------:R-:W-:Y:S05]  /*1860*/  BRA `(.L_x_9740) ;  /* 0x0000000400b87947 */ /* 0x000fea0003800000 */
.L_x_9747:
        /* <DEDUP_REMOVED lines=11> */
.L_x_9754:
        /* <DEDUP_REMOVED lines=21> */
.L_x_9758:
[----:B------:R-:W-:Y:S05]  /*1a70*/  BSYNC B1 ;  /* 0x0000000000017941 */ /* 0x000fea0003800000 */
.L_x_9757:
[----:B------:R-:W-:Y:S01]  /*1a80*/  LEA R5, R0, 0x3b800000, 0x17 ;  /* 0x3b80000000057811 */ /* 0x000fe200078eb8ff */
[----:B------:R-:W-:-:S05]  /*1a90*/  IMAD.SHL.U32 R0, R3, 0x100000, RZ ;  /* 0x0010000003007824 */ /* 0x000fca00078e00ff */
[----:B------:R-:W-:-:S07]  /*1aa0*/  LOP3.LUT R0, R5, R0, R6, 0xfe, !PT ;  /* 0x0000000005007212 */ /* 0x000fce00078efe06 */
.L_x_9756:
[----:B------:R-:W-:Y:S05]  /*1ab0*/  BSYNC B0 ;  /* 0x0000000000007941 */ /* 0x000fea0003800000 */
.L_x_9755:
[----:B------:R-:W-:-:S04]  /*1ac0*/  FMUL.FTZ R0, R0, 1 ;  /* 0x3f80000000007820 */ /* 0x000fc80000410000 */
[----:B------:R1:W2:Y:S01]  /*1ad0*/  F2F.F64.F32 R36, R0 ;  /* 0x0000000000247310 */ /* 0x0002a20000201800 */
[----:B------:R-:W-:Y:S05]  /*1ae0*/  BRA `(.L_x_9740) ;  /* 0x0000000400187947 */ /* 0x000fea0003800000 */
.L_x_9753:
        /* <DEDUP_REMOVED lines=21> */
.L_x_9762:
[----:B------:R-:W-:Y:S05]  /*1c40*/  BSYNC B1 ;  /* 0x0000000000017941 */ /* 0x000fea0003800000 */
.L_x_9761:
[----:B------:R-:W-:Y:S01]  /*1c50*/  LEA R5, R0, 0x37800000, 0x17 ;  /* 0x3780000000057811 */ /* 0x000fe200078eb8ff */
[----:B------:R-:W-:-:S05]  /*1c60*/  IMAD.SHL.U32 R0, R3, 0x200000, RZ ;  /* 0x0020000003007824 */ /* 0x000fca00078e00ff */
[----:B------:R-:W-:-:S07]  /*1c70*/  LOP3.LUT R0, R5, R0, R6, 0xfe, !PT ;  /* 0x0000000005007212 */ /* 0x000fce00078efe06 */
.L_x_9760:
[----:B------:R-:W-:Y:S05]  /*1c80*/  BSYNC B0 ;  /* 0x0000000000007941 */ /* 0x000fea0003800000 */
.L_x_9759:
[----:B------:R-:W-:-:S04]  /*1c90*/  FMUL.FTZ R0, R0, 1 ;  /* 0x3f80000000007820 */ /* 0x000fc80000410000 */
[----:B------:R1:W2:Y:S01]  /*1ca0*/  F2F.F64.F32 R36, R0 ;  /* 0x0000000000247310 */ /* 0x0002a20000201800 */
[----:B------:R-:W-:Y:S05]  /*1cb0*/  BRA `(.L_x_9740) ;  /* 0x0000000000a47947 */ /* 0x000fea0003800000 */
.L_x_9752:
        /* <DEDUP_REMOVED lines=14> */
.L_x_9766:
[----:B------:R-:W-:Y:S05]  /*1da0*/  BSYNC B0 ;  /* 0x0000000000007941 */ /* 0x000fea0003800000 */
.L_x_9765:
[----:B------:R-:W-:-:S04]  /*1db0*/  FMUL.FTZ R0, R0, 1 ;  /* 0x3f80000000007820 */ /* 0x000fc80000410000 */
[----:B------:R1:W2:Y:S01]  /*1dc0*/  F2F.F64.F32 R36, R0 ;  /* 0x0000000000247310 */ /* 0x0002a20000201800 */
[----:B------:R-:W-:Y:S05]  /*1dd0*/  BRA `(.L_x_9740) ;  /* 0x00000000005c7947 */ /* 0x000fea0003800000 */
.L_x_9739:
        /* <DEDUP_REMOVED lines=15> */
[----:B0-23-5:R-:W-:Y:S05]  /*1ed0*/  CALL.ABS.NOINC R14 ;  /* 0x000000000e007343 */ /* 0x02dfea0003c00000 */
.L_x_9767:
[----:B------:R-:W-:Y:S01]  /*1ee0*/  CS2R R36, SRZ ;  /* 0x0000000000247805 */ /* 0x000fe2000001ff00 */
[----:B------:R-:W-:Y:S06]  /*1ef0*/  BRA `(.L_x_9740) ;  /* 0x0000000000147947 */ /* 0x000fec0003800000 */
.L_x_9764:
[----:B------:R-:W2:Y:S02]  /*1f00*/  LDG.E.64 R36, desc[UR36][R4.64] ;  /* 0x0000002404247981 */ /* 0x000ea4000c1e1b00 */
[----:B--2---:R-:W1:Y:S01]  /*1f10*/  I2F.F64.U64 R36, R36 ;  /* 0x0000002400247312 */ /* 0x004e620000301800 */
[----:B------:R-:W-:Y:S05]  /*1f20*/  BRA `(.L_x_9740) ;  /* 0x0000000000087947 */ /* 0x000fea0003800000 */
.L_x_9763:
[----:B------:R-:W2:Y:S02]  /*1f30*/  LDG.E R4, desc[UR36][R4.64] ;  /* 0x0000002404047981 */ /* 0x000ea4000c1e1900 */
[----:B--2---:R1:W2:Y:S02]  /*1f40*/  I2F.F64.U32 R36, R4 ;  /* 0x0000000400247312 */ /* 0x0042a40000201800 */
.L_x_9740:
[----:B-1--4-:R-:W1:Y:S01]  /*1f50*/  LDC.64 R4, c[0x0][0x230] ;  /* 0x00008c00ff047b82 */ /* 0x012e620000000a00 */
        /* <DEDUP_REMOVED lines=16> */
[----:B----4-:R0:W1:Y:S01]  /*2060*/  I2F.F64.S16 R34, R4 ;  /* 0x0000000400227312 */ /* 0x0100620000101c00 */
[----:B------:R-:W-:Y:S05]  /*2070*/  BRA `(.L_x_9773) ;  /* 0x0000000c007c7947 */ /* 0x000fea0003800000 */
.L_x_9771:
[----:B------:R-:W4:Y:S02]  /*2080*/  LDG.E.U8 R4, desc[UR36][R4.64] ;  /* 0x0000002404047981 */ /* 0x000f24000c1e1100 */
[----:B----4-:R0:W1:Y:S01]  /*2090*/  I2F.F64.U16 R34, R4 ;  /* 0x0000000400227312 */ /* 0x0100620000101800 */
[----:B------:R-:W-:Y:S05]  /*20a0*/  BRA `(.L_x_9773) ;  /* 0x0000000c00707947 */ /* 0x000fea0003800000 */
.L_x_9770:
        /* <DEDUP_REMOVED lines=9> */
.L_x_9775:
[----:B------:R-:W4:Y:S02]  /*2140*/  LDG.E R4, desc[UR36][R4.64] ;  /* 0x0000002404047981 */ /* 0x000f24000c1e1900 */
[----:B----4-:R0:W1:Y:S01]  /*2150*/  I2F.F64 R34, R4 ;  /* 0x0000000400227312 */ /* 0x0100620000201c00 */
[----:B------:R-:W-:Y:S05]  /*2160*/  BRA `(.L_x_9773) ;  /* 0x0000000c00407947 */ /* 0x000fea0003800000 */
.L_x_9774:
[----:B------:R-:W4:Y:S02]  /*2170*/  LDG.E.U16 R4, desc[UR36][R4.64] ;  /* 0x0000002404047981 */ /* 0x000f24000c1e1500 */
[----:B----4-:R0:W1:Y:S01]  /*2180*/  I2F.F64.S16 R34, R4 ;  /* 0x0000000400227312 */ /* 0x0100620000101c00 */
[----:B------:R-:W-:Y:S05]  /*2190*/  BRA `(.L_x_9773) ;  /* 0x0000000c00347947 */ /* 0x000fea0003800000 */
.L_x_9769:
        /* <DEDUP_REMOVED lines=8> */
[----:B------:R-:W4:Y:S01]  /*2220*/  F2F.F64.F32 R34, R34 ;  /* 0x0000002200227310 */ /* 0x000f220000201800 */
[----:B------:R-:W-:Y:S05]  /*2230*/  BRA `(.L_x_9773) ;  /* 0x0000000c000c7947 */ /* 0x000fea0003800000 */
.L_x_9777:
[----:B------:R-:W4:Y:S02]  /*2240*/  LDG.E.U16 R0, desc[UR36][R4.64] ;  /* 0x0000002404007981 */ /* 0x000f24000c1e1500 */
[----:B----4-:R-:W-:-:S05]  /*2250*/  HADD2.F32 R0, -RZ, R0.H0_H0 ;  /* 0x20000000ff007230 */ /* 0x010fca0000004100 */
[----:B------:R-:W-:-:S04]  /*2260*/  FMUL.FTZ R0, R0, 1 ;  /* 0x3f80000000007820 */ /* 0x000fc80000410000 */
[----:B------:R0:W1:Y:S01]  /*2270*/  F2F.F64.F32 R34, R0 ;  /* 0x0000000000227310 */ /* 0x0000620000201800 */
[----:B------:R-:W-:Y:S05]  /*2280*/  BRA `(.L_x_9773) ;  /* 0x0000000800f87947 */ /* 0x000fea0003800000 */
.L_x_9776:
        /* <DEDUP_REMOVED lines=10> */
.L_x_9779:
[----:B------:R-:W4:Y:S02]  /*2330*/  LDG.E.U16 R4, desc[UR36][R4.64] ;  /* 0x0000002404047981 */ /* 0x000f24000c1e1500 */
[----:B----4-:R-:W-:-:S05]  /*2340*/  HADD2.F32 R0, -RZ, R4.H0_H0 ;  /* 0x20000004ff007230 */ /* 0x010fca0000004100 */
[----:B------:R-:W-:-:S04]  /*2350*/  FMUL.FTZ R0, R0, 1 ;  /* 0x3f80000000007820 */ /* 0x000fc80000410000 */
[----:B------:R0:W1:Y:S01]  /*2360*/  F2F.F64.F32 R34, R0 ;  /* 0x0000000000227310 */ /* 0x0000620000201800 */
[----:B------:R-:W-:Y:S05]  /*2370*/  BRA `(.L_x_9773) ;  /* 0x0000000800bc7947 */ /* 0x000fea0003800000 */
.L_x_9778:
[----:B------:R0:W5:Y:S01]  /*2380*/  LDG.E.64 R34, desc[UR36][R4.64] ;  /* 0x0000002404227981 */ /* 0x000162000c1e1b00 */
[----:B------:R-:W-:Y:S05]  /*2390*/  BRA `(.L_x_9773) ;  /* 0x0000000800b47947 */ /* 0x000fea0003800000 */
.L_x_9768:
        /* <DEDUP_REMOVED lines=13> */
.L_x_9782:
[----:B------:R0:W5:Y:S01]  /*2470*/  LDG.E.64 R34, desc[UR36][R4.64] ;  /* 0x0000002404227981 */ /* 0x000162000c1e1b00 */
[----:B------:R-:W-:Y:S05]  /*2480*/  BRA `(.L_x_9773) ;  /* 0x0000000800787947 */ /* 0x000fea0003800000 */
.L_x_9781:
        /* <DEDUP_REMOVED lines=28> */
.L_x_9784:
        /* <DEDUP_REMOVED lines=15> */
.L_x_9783:
[----:B------:R-:W4:Y:S02]  /*2740*/  LDG.E.U16 R0, desc[UR36][R4.64] ;  /* 0x0000002404007981 */ /* 0x000f24000c1e1500 */
[----:B----4-:R-:W-:-:S04]  /*2750*/  IMAD.U32 R0, R0, 0x10000, RZ ;  /* 0x0001000000007824 */ /* 0x010fc800078e00ff */
[----:B------:R-:W-:-:S04]  /*2760*/  FMUL.FTZ R0, R0, 1 ;  /* 0x3f80000000007820 */ /* 0x000fc80000410000 */
[----:B------:R0:W1:Y:S01]  /*2770*/  F2F.F64.F32 R34, R0 ;  /* 0x0000000000227310 */ /* 0x0000620000201800 */
[----:B------:R-:W-:Y:S05]  /*2780*/  BRA `(.L_x_9773) ;  /* 0x0000000400b87947 */ /* 0x000fea0003800000 */
.L_x_9780:
        /* <DEDUP_REMOVED lines=9> */
[----:B----4-:R0:W1:Y:S01]  /*2820*/  I2F.F64.U16 R34, R4 ;  /* 0x0000000400227312 */ /* 0x0100620000101800 */
[----:B------:R-:W-:Y:S05]  /*2830*/  BRA `(.L_x_9773) ;  /* 0x00000004008c7947 */ /* 0x000fea0003800000 */
.L_x_9787:
        /* <DEDUP_REMOVED lines=21> */
.L_x_9791:
[----:B------:R-:W-:Y:S05]  /*2990*/  BSYNC B1 ;  /* 0x0000000000017941 */ /* 0x000fea0003800000 */
.L_x_9790:
[----:B------:R-:W-:Y:S01]  /*29a0*/  LEA R5, R0, 0x3b800000, 0x17 ;  /* 0x3b80000000057811 */ /* 0x000fe200078eb8ff */
[----:B------:R-:W-:-:S05]  /*29b0*/  IMAD.SHL.U32 R0, R3, 0x100000, RZ ;  /* 0x0010000003007824 */ /* 0x000fca00078e00ff */
[----:B------:R-:W-:-:S07]  /*29c0*/  LOP3.LUT R0, R5, R0, R6, 0xfe, !PT ;  /* 0x0000000005007212 */ /* 0x000fce00078efe06 */
.L_x_9789:
[----:B------:R-:W-:Y:S05]  /*29d0*/  BSYNC B0 ;  /* 0x0000000000007941 */ /* 0x000fea0003800000 */
.L_x_9788:
[----:B------:R-:W-:-:S04]  /*29e0*/  FMUL.FTZ R0, R0, 1 ;  /* 0x3f80000000007820 */ /* 0x000fc80000410000 */
[----:B------:R0:W1:Y:S01]  /*29f0*/  F2F.F64.F32 R34, R0 ;  /* 0x0000000000227310 */ /* 0x0000620000201800 */
[----:B------:R-:W-:Y:S05]  /*2a00*/  BRA `(.L_x_9773) ;  /* 0x0000000400187947 */ /* 0x000fea0003800000 */
.L_x_9786:
        /* <DEDUP_REMOVED lines=21> */
.L_x_9795:
[----:B------:R-:W-:Y:S05]  /*2b60*/  BSYNC B1 ;  /* 0x0000000000017941 */ /* 0x000fea0003800000 */
.L_x_9794:
[----:B------:R-:W-:Y:S01]  /*2b70*/  LEA R5, R0, 0x37800000, 0x17 ;  /* 0x3780000000057811 */ /* 0x000fe200078eb8ff */
[----:B------:R-:W-:-:S05]  /*2b80*/  IMAD.SHL.U32 R0, R3, 0x200000, RZ ;  /* 0x0020000003007824 */ /* 0x000fca00078e00ff */
[----:B------:R-:W-:-:S07]  /*2b90*/  LOP3.LUT R0, R5, R0, R6, 0xfe, !PT ;  /* 0x0000000005007212 */ /* 0x000fce00078efe06 */
.L_x_9793:
[----:B------:R-:W-:Y:S05]  /*2ba0*/  BSYNC B0 ;  /* 0x0000000000007941 */ /* 0x000fea0003800000 */
.L_x_9792:
[----:B------:R-:W-:-:S04]  /*2bb0*/  FMUL.FTZ R0, R0, 1 ;  /* 0x3f80000000007820 */ /* 0x000fc80000410000 */
[----:B------:R0:W1:Y:S01]  /*2bc0*/  F2F.F64.F32 R34, R0 ;  /* 0x0000000000227310 */ /* 0x0000620000201800 */
[----:B------:R-:W-:Y:S05]  /*2bd0*/  BRA `(.L_x_9773) ;  /* 0x0000000000a47947 */ /* 0x000fea0003800000 */
.L_x_9785:
        /* <DEDUP_REMOVED lines=14> */
.L_x_9799:
[----:B------:R-:W-:Y:S05]  /*2cc0*/  BSYNC B0 ;  /* 0x0000000000007941 */ /* 0x000fea0003800000 */
.L_x_9798:
[----:B------:R-:W-:-:S04]  /*2cd0*/  FMUL.FTZ R0, R0, 1 ;  /* 0x3f80000000007820 */ /* 0x000fc80000410000 */
[----:B------:R0:W1:Y:S01]  /*2ce0*/  F2F.F64.F32 R34, R0 ;  /* 0x0000000000227310 */ /* 0x0000620000201800 */
[----:B------:R-:W-:Y:S05]  /*2cf0*/  BRA `(.L_x_9773) ;  /* 0x00000000005c7947 */ /* 0x000fea0003800000 */
.L_x_9772:
        /* <DEDUP_REMOVED lines=15> */
[----:B-123-5:R-:W-:Y:S05]  /*2df0*/  CALL.ABS.NOINC R14 ;  /* 0x000000000e007343 */ /* 0x02efea0003c00000 */
.L_x_9800:
[----:B------:R-:W-:Y:S01]  /*2e00*/  CS2R R34, SRZ ;  /* 0x0000000000227805 */ /* 0x000fe2000001ff00 */
[----:B------:R-:W-:Y:S06]  /*2e10*/  BRA `(.L_x_9773) ;  /* 0x0000000000147947 */ /* 0x000fec0003800000 */
.L_x_9797:
[----:B------:R-:W4:Y:S02]  /*2e20*/  LDG.E.64 R34, desc[UR36][R4.64] ;  /* 0x0000002404227981 */ /* 0x000f24000c1e1b00 */
[----:B----4-:R-:W0:Y:S01]  /*2e30*/  I2F.F64.U64 R34, R34 ;  /* 0x0000002200227312 */ /* 0x010e220000301800 */
[----:B------:R-:W-:Y:S05]  /*2e40*/  BRA `(.L_x_9773) ;  /* 0x0000000000087947 */ /* 0x000fea0003800000 */
.L_x_9796:
[----:B------:R-:W4:Y:S02]  /*2e50*/  LDG.E R4, desc[UR36][R4.64] ;  /* 0x0000002404047981 */ /* 0x000f24000c1e1900 */
[----:B----4-:R0:W1:Y:S02]  /*2e60*/  I2F.F64.U32 R34, R4 ;  /* 0x0000000400227312 */ /* 0x0100640000201800 */
.L_x_9773:
[----:B------:R-:W-:-:S07]  /*2e70*/  VIADD R43, R43, 0x80 ;  /* 0x000000802b2b7836 */ /* 0x000fce0000000000 */
.L_x_9701:
[----:B------:R-:W-:Y:S05]  /*2e80*/  BSYNC B6 ;  /* 0x0000000000067941 */ /* 0x000fea0003800000 */
.L_x_9700:
[----:B------:R-:W-:Y:S01]  /*2e90*/  ISETP.GE.AND P0, PT, R43, R2, PT ;  /* 0x000000022b00720c */ /* 0x000fe20003f06270 */
[----:B------:R-:W-:Y:S01]  /*2ea0*/  BSSY B6, `(.L_x_9801) ;  /* 0x00002dc000067945 */ /* 0x000fe20003800000 */
[----:B------:R-:W-:Y:S02]  /*2eb0*/  CS2R R38, SRZ ;  /* 0x0000000000267805 */ /* 0x000fe4000001ff00 */
[----:B------:R-:W-:-:S09]  /*2ec0*/  CS2R R28, SRZ ;  /* 0x00000000001c7805 */ /* 0x000fd2000001ff00 */
        /* <DEDUP_REMOVED lines=21> */
.L_x_9806:
[----:B------:R-:W2:Y:S02]  /*3020*/  LDG.E.U8 R4, desc[UR36][R4.64] ;  /* 0x0000002404047981 */ /* 0x000ea4000c1e1100 */
[----:B--2---:R0:W2:Y:S01]  /*3030*/  I2F.F64.U16 R40, R4 ;  /* 0x0000000400287312 */ /* 0x0040a20000101800 */
[----:B------:R-:W-:Y:S05]  /*3040*/  BRA `(.L_x_9808) ;  /* 0x0000000c00707947 */ /* 0x000fea0003800000 */
.L_x_9805:
        /* <DEDUP_REMOVED lines=9> */
.L_x_9810:
[----:B------:R-:W2:Y:S02]  /*30e0*/  LDG.E R4, desc[UR36][R4.64] ;  /* 0x0000002404047981 */ /* 0x000ea4000c1e1900 */
[----:B--2---:R0:W2:Y:S01]  /*30f0*/  I2F.F64 R40, R4 ;  /* 0x0000000400287312 */ /* 0x0040a20000201c00 */
[----:B------:R-:W-:Y:S05]  /*3100*/  BRA `(.L_x_9808) ;  /* 0x0000000c00407947 */ /* 0x000fea0003800000 */
.L_x_9809:
[----:B------:R-:W2:Y:S02]  /*3110*/  LDG.E.U16 R4, desc[UR36][R4.64] ;  /* 0x0000002404047981 */ /* 0x000ea4000c1e1500 */
[----:B--2---:R0:W2:Y:S01]  /*3120*/  I2F.F64.S16 R40, R4 ;  /* 0x0000000400287312 */ /* 0x0040a20000101c00 */
[----:B------:R-:W-:Y:S05]  /*3130*/  BRA `(.L_x_9808) ;  /* 0x0000000c00347947 */ /* 0x000fea0003800000 */
.L_x_9804:
        /* <DEDUP_REMOVED lines=10> */
.L_x_9812:
[----:B------:R-:W2:Y:S02]  /*31e0*/  LDG.E.U16 R0, desc[UR36][R4.64] ;  /* 0x0000002404007981 */ /* 0x000ea4000c1e1500 */
[----:B--2---:R-:W-:-:S05]  /*31f0*/  HADD2.F32 R0, -RZ, R0.H0_H0 ;  /* 0x20000000ff007230 */ /* 0x004fca0000004100 */
[----:B------:R-:W-:-:S04]  /*3200*/  FMUL.FTZ R0, R0, 1 ;  /* 0x3f80000000007820 */ /* 0x000fc80000410000 */
[----:B------:R0:W2:Y:S01]  /*3210*/  F2F.F64.F32 R40, R0 ;  /* 0x0000000000287310 */ /* 0x0000a20000201800 */
[----:B------:R-:W-:Y:S05]  /*3220*/  BRA `(.L_x_9808) ;  /* 0x0000000800f87947 */ /* 0x000fea0003800000 */
.L_x_9811:
        /* <DEDUP_REMOVED lines=10> */
.L_x_9814:
[----:B------:R-:W2:Y:S02]  /*32d0*/  LDG.E.U16 R4, desc[UR36][R4.64] ;  /* 0x0000002404047981 */ /* 0x000ea4000c1e1500 */
[----:B--2---:R-:W-:-:S05]  /*32e0*/  HADD2.F32 R0, -RZ, R4.H0_H0 ;  /* 0x20000004ff007230 */ /* 0x004fca0000004100 */
[----:B------:R-:W-:-:S04]  /*32f0*/  FMUL.FTZ R0, R0, 1 ;  /* 0x3f80000000007820 */ /* 0x000fc80000410000 */
[----:B------:R0:W2:Y:S01]  /*3300*/  F2F.F64.F32 R40, R0 ;  /* 0x0000000000287310 */ /* 0x0000a20000201800 */
[----:B------:R-:W-:Y:S05]  /*3310*/  BRA `(.L_x_9808) ;  /* 0x0000000800bc7947 */ /* 0x000fea0003800000 */
.L_x_9813:
[----:B------:R0:W5:Y:S01]  /*3320*/  LDG.E.64 R40, desc[UR36][R4.64] ;  /* 0x0000002404287981 */ /* 0x000162000c1e1b00 */
[----:B------:R-:W-:Y:S05]  /*3330*/  BRA `(.L_x_9808) ;  /* 0x0000000800b47947 */ /* 0x000fea0003800000 */
.L_x_9803:
        /* <DEDUP_REMOVED lines=13> */
.L_x_9817:
[----:B------:R0:W5:Y:S01]  /*3410*/  LDG.E.64 R40, desc[UR36][R4.64] ;  /* 0x0000002404287981 */ /* 0x000162000c1e1b00 */
[----:B------:R-:W-:Y:S05]  /*3420*/  BRA `(.L_x_9808) ;  /* 0x0000000800787947 */ /* 0x000fea0003800000 */
.L_x_9816:
        /* <DEDUP_REMOVED lines=28> */
.L_x_9819:
        /* <DEDUP_REMOVED lines=15> */
.L_x_9818:
[----:B------:R-:W2:Y:S02]  /*36e0*/  LDG.E.U16 R0, desc[UR36][R4.64] ;  /* 0x0000002404007981 */ /* 0x000ea4000c1e1500 */
[----:B--2---:R-:W-:-:S04]  /*36f0*/  IMAD.U32 R0, R0, 0x10000, RZ ;  /* 0x0001000000007824 */ /* 0x004fc800078e00ff */
[----:B------:R-:W-:-:S04]  /*3700*/  FMUL.FTZ R0, R0, 1 ;  /* 0x3f80000000007820 */ /* 0x000fc80000410000 */
[----:B------:R0:W2:Y:S01]  /*3710*/  F2F.F64.F32 R40, R0 ;  /* 0x0000000000287310 */ /* 0x0000a20000201800 */
[----:B------:R-:W-:Y:S05]  /*3720*/  BRA `(.L_x_9808) ;  /* 0x0000000400b87947 */ /* 0x000fea0003800000 */
.L_x_9815:
        /* <DEDUP_REMOVED lines=11> */
.L_x_9822:
        /* <DEDUP_REMOVED lines=21> */
.L_x_9826:
[----:B------:R-:W-:Y:S05]  /*3930*/  BSYNC B1 ;  /* 0x0000000000017941 */ /* 0x000fea0003800000 */
.L_x_9825:
[----:B------:R-:W-:Y:S01]  /*3940*/  LEA R5, R0, 0x3b800000, 0x17 ;  /* 0x3b80000000057811 */ /* 0x000fe200078eb8ff */
[----:B------:R-:W-:-:S05]  /*3950*/  IMAD.SHL.U32 R0, R3, 0x100000, RZ ;  /* 0x0010000003007824 */ /* 0x000fca00078e00ff */
[----:B------:R-:W-:-:S07]  /*3960*/  LOP3.LUT R0, R5, R0, R6, 0xfe, !PT ;  /* 0x0000000005007212 */ /* 0x000fce00078efe06 */
.L_x_9824:
[----:B------:R-:W-:Y:S05]  /*3970*/  BSYNC B0 ;  /* 0x0000000000007941 */ /* 0x000fea0003800000 */
.L_x_9823:
[----:B------:R-:W-:-:S04]  /*3980*/  FMUL.FTZ R0, R0, 1 ;  /* 0x3f80000000007820 */ /* 0x000fc80000410000 */
[----:B------:R0:W2:Y:S01]  /*3990*/  F2F.F64.F32 R40, R0 ;  /* 0x0000000000287310 */ /* 0x0000a20000201800 */
[----:B------:R-:W-:Y:S05]  /*39a0*/  BRA `(.L_x_9808) ;  /* 0x0000000400187947 */ /* 0x000fea0003800000 */
.L_x_9821:
        /* <DEDUP_REMOVED lines=21> */
.L_x_9830:
[----:B------:R-:W-:Y:S05]  /*3b00*/  BSYNC B1 ;  /* 0x0000000000017941 */ /* 0x000fea0003800000 */
.L_x_9829:
[----:B------:R-:W-:Y:S01]  /*3b10*/  LEA R5, R0, 0x37800000, 0x17 ;  /* 0x3780000000057811 */ /* 0x000fe200078eb8ff */
[----:B------:R-:W-:-:S05]  /*3b20*/  IMAD.SHL.U32 R0, R3, 0x200000, RZ ;  /* 0x0020000003007824 */ /* 0x000fca00078e00ff */
[----:B------:R-:W-:-:S07]  /*3b30*/  LOP3.LUT R0, R5, R0, R6, 0xfe, !PT ;  /* 0x0000000005007212 */ /* 0x000fce00078efe06 */
.L_x_9828:
[----:B------:R-:W-:Y:S05]  /*3b40*/  BSYNC B0 ;  /* 0x0000000000007941 */ /* 0x000fea0003800000 */
.L_x_9827:
[----:B------:R-:W-:-:S04]  /*3b50*/  FMUL.FTZ R0, R0, 1 ;  /* 0x3f80000000007820 */ /* 0x000fc80000410000 */
[----:B------:R0:W2:Y:S01]  /*3b60*/  F2F.F64.F32 R40, R0 ;  /* 0x0000000000287310 */ /* 0x0000a20000201800 */
[----:B------:R-:W-:Y:S05]  /*3b70*/  BRA `(.L_x_9808) ;  /* 0x0000000000a47947 */ /* 0x000fea0003800000 */
.L_x_9820:
        /* <DEDUP_REMOVED lines=14> */
.L_x_9834:
[----:B------:R-:W-:Y:S05]  /*3c60*/  BSYNC B0 ;  /* 0x0000000000007941 */ /* 0x000fea0003800000 */
.L_x_9833:
[----:B------:R-:W-:-:S04]  /*3c70*/  FMUL.FTZ R0, R0, 1 ;  /* 0x3f80000000007820 */ /* 0x000fc80000410000 */
[----:B------:R0:W2:Y:S01]  /*3c80*/  F2F.F64.F32 R40, R0 ;  /* 0x0000000000287310 */ /* 0x0000a20000201800 */
[----:B------:R-:W-:Y:S05]  /*3c90*/  BRA `(.L_x_9808) ;  /* 0x00000000005c7947 */ /* 0x000fea0003800000 */
.L_x_9807:
        /* <DEDUP_REMOVED lines=16> */
.L_x_9835:
[----:B------:R-:W-:Y:S01]  /*3da0*/  CS2R R40, SRZ ;  /* 0x0000000000287805 */ /* 0x000fe2000001ff00 */
[----:B------:R-:W-:Y:S06]  /*3db0*/  BRA `(.L_x_9808) ;  /* 0x0000000000147947 */ /* 0x000fec0003800000 */
.L_x_9832:
[----:B------:R-:W2:Y:S02]  /*3dc0*/  LDG.E.64 R40, desc[UR36][R4.64] ;  /* 0x0000002404287981 */ /* 0x000ea4000c1e1b00 */
[----:B--2---:R-:W0:Y:S01]  /*3dd0*/  I2F.F64.U64 R40, R40 ;  /* 0x0000002800287312 */ /* 0x004e220000301800 */
[----:B------:R-:W-:Y:S05]  /*3de0*/  BRA `(.L_x_9808) ;  /* 0x0000000000087947 */ /* 0x000fea0003800000 */
.L_x_9831:
[----:B------:R-:W2:Y:S02]  /*3df0*/  LDG.E R4, desc[UR36][R4.64] ;  /* 0x0000002404047981 */ /* 0x000ea4000c1e1900 */
[----:B--2---:R0:W2:Y:S02]  /*3e00*/  I2F.F64.U32 R40, R4 ;  /* 0x0000000400287312 */ /* 0x0040a40000201800 */
.L_x_9808:
[----:B0-----:R-:W0:Y:S01]  /*3e10*/  LDC.64 R4, c[0x0][0x228] ;  /* 0x00008a00ff047b82 */ /* 0x001e220000000a00 */
[----:B----4-:R-:W-:Y:S01]  /*3e20*/  PRMT R0, R19, 0x9910, RZ ;  /* 0x0000991013007816 */ /* 0x010fe200000000ff */
        /* <DEDUP_REMOVED lines=15> */
[----:B----4-:R0:W4:Y:S01]  /*3f20*/  I2F.F64.S16 R38, R4 ;  /* 0x0000000400267312 */ /* 0x0101220000101c00 */
[----:B------:R-:W-:Y:S05]  /*3f30*/  BRA `(.L_x_9841) ;  /* 0x0000000c007c7947 */ /* 0x000fea0003800000 */
.L_x_9839:
[----:B------:R-:W4:Y:S02]  /*3f40*/  LDG.E.U8 R4, desc[UR36][R4.64] ;  /* 0x0000002404047981 */ /* 0x000f24000c1e1100 */
[----:B----4-:R0:W4:Y:S01]  /*3f50*/  I2F.F64.U16 R38, R4 ;  /* 0x0000000400267312 */ /* 0x0101220000101800 */
[----:B------:R-:W-:Y:S05]  /*3f60*/  BRA `(.L_x_9841) ;  /* 0x0000000c00707947 */ /* 0x000fea0003800000 */
.L_x_9838:
        /* <DEDUP_REMOVED lines=9> */
.L_x_9843:
[----:B------:R-:W4:Y:S02]  /*4000*/  LDG.E R4, desc[UR36][R4.64] ;  /* 0x0000002404047981 */ /* 0x000f24000c1e1900 */
[----:B----4-:R0:W4:Y:S01]  /*4010*/  I2F.F64 R38, R4 ;  /* 0x0000000400267312 */ /* 0x0101220000201c00 */
[----:B------:R-:W-:Y:S05]  /*4020*/  BRA `(.L_x_9841) ;  /* 0x0000000c00407947 */ /* 0x000fea0003800000 */
.L_x_9842:
[----:B------:R-:W4:Y:S02]  /*4030*/  LDG.E.U16 R4, desc[UR36][R4.64] ;  /* 0x0000002404047981 */ /* 0x000f24000c1e1500 */
[----:B----4-:R0:W4:Y:S01]  /*4040*/  I2F.F64.S16 R38, R4 ;  /* 0x0000000400267312 */ /* 0x0101220000101c00 */
[----:B------:R-:W-:Y:S05]  /*4050*/  BRA `(.L_x_9841) ;  /* 0x0000000c00347947 */ /* 0x000fea0003800000 */
.L_x_9837:
        /* <DEDUP_REMOVED lines=10> */
.L_x_9845:
[----:B------:R-:W4:Y:S02]  /*4100*/  LDG.E.U16 R0, desc[UR36][R4.64] ;  /* 0x0000002404007981 */ /* 0x000f24000c1e1500 */
[----:B----4-:R-:W-:-:S05]  /*4110*/  HADD2.F32 R0, -RZ, R0.H0_H0 ;  /* 0x20000000ff007230 */ /* 0x010fca0000004100 */
[----:B------:R-:W-:-:S04]  /*4120*/  FMUL.FTZ R0, R0, 1 ;  /* 0x3f80000000007820 */ /* 0x000fc80000410000 */
[----:B------:R0:W4:Y:S01]  /*4130*/  F2F.F64.F32 R38, R0 ;  /* 0x0000000000267310 */ /* 0x0001220000201800 */
[----:B------:R-:W-:Y:S05]  /*4140*/  BRA `(.L_x_9841) ;  /* 0x0000000800f87947 */ /* 0x000fea0003800000 */
.L_x_9844:
        /* <DEDUP_REMOVED lines=10> */
.L_x_9847:
[----:B------:R-:W4:Y:S02]  /*41f0*/  LDG.E.U16 R4, desc[UR36][R4.64] ;  /* 0x0000002404047981 */ /* 0x000f24000c1e1500 */
[----:B----4-:R-:W-:-:S05]  /*4200*/  HADD2.F32 R0, -RZ, R4.H0_H0 ;  /* 0x20000004ff007230 */ /* 0x010fca0000004100 */
[----:B------:R-:W-:-:S04]  /*4210*/  FMUL.FTZ R0, R0, 1 ;  /* 0x3f80000000007820 */ /* 0x000fc80000410000 */
[----:B------:R0:W4:Y:S01]  /*4220*/  F2F.F64.F32 R38, R0 ;  /* 0x0000000000267310 */ /* 0x0001220000201800 */
[----:B------:R-:W-:Y:S05]  /*4230*/  BRA `(.L_x_9841) ;  /* 0x0000000800bc7947 */ /* 0x000fea0003800000 */
.L_x_9846:
[----:B------:R0:W5:Y:S01]  /*4240*/  LDG.E.64 R38, desc[UR36][R4.64] ;  /* 0x0000002404267981 */ /* 0x000162000c1e1b00 */
[----:B------:R-:W-:Y:S05]  /*4250*/  BRA `(.L_x_9841) ;  /* 0x0000000800b47947 */ /* 0x000fea0003800000 */
.L_x_9836:
        /* <DEDUP_REMOVED lines=13> */
.L_x_9850:
[----:B------:R0:W5:Y:S01]  /*4330*/  LDG.E.64 R38, desc[UR36][R4.64] ;  /* 0x0000002404267981 */ /* 0x000162000c1e1b00 */
[----:B------:R-:W-:Y:S05]  /*4340*/  BRA `(.L_x_9841) ;  /* 0x0000000800787947 */ /* 0x000fea0003800000 */
.L_x_9849:
        /* <DEDUP_REMOVED lines=26> */
[----:B------:R0:W4:Y:S01]  /*44f0*/  F2F.F64.F32 R38, R7 ;  /* 0x0000000700267310 */ /* 0x0001220000201800 */
[----:B------:R-:W-:Y:S05]  /*4500*/  BRA `(.L_x_9841) ;  /* 0x0000000800087947 */ /* 0x000fea0003800000 */
.L_x_9852:
        /* <DEDUP_REMOVED lines=13> */
[----:B------:R0:W4:Y:S01]  /*45e0*/  F2F.F64.F32 R38, R0 ;  /* 0x0000000000267310 */ /* 0x0001220000201800 */
[----:B------:R-:W-:Y:S05]  /*45f0*/  BRA `(.L_x_9841) ;  /* 0x0000000400cc7947 */ /* 0x000fea0003800000 */
.L_x_9851:
[----:B------:R-:W4:Y:S02]  /*4600*/  LDG.E.U16 R0, desc[UR36][R4.64] ;  /* 0x0000002404007981 */ /* 0x000f24000c1e1500 */
[----:B----4-:R-:W-:-:S04]  /*4610*/  IMAD.U32 R0, R0, 0x10000, RZ ;  /* 0x0001000000007824 */ /* 0x010fc800078e00ff */
[----:B------:R-:W-:-:S04]  /*4620*/  FMUL.FTZ R0, R0, 1 ;  /* 0x3f80000000007820 */ /* 0x000fc80000410000 */
[----:B------:R0:W4:Y:S01]  /*4630*/  F2F.F64.F32 R38, R0 ;  /* 0x0000000000267310 */ /* 0x0001220000201800 */
[----:B------:R-:W-:Y:S05]  /*4640*/  BRA `(.L_x_9841) ;  /* 0x0000000400b87947 */ /* 0x000fea0003800000 */
.L_x_9848:
        /* <DEDUP_REMOVED lines=9> */
[----:B----4-:R0:W4:Y:S01]  /*46e0*/  I2F.F64.U16 R38, R4 ;  /* 0x0000000400267312 */ /* 0x0101220000101800 */
[----:B------:R-:W-:Y:S05]  /*46f0*/  BRA `(.L_x_9841) ;  /* 0x00000004008c7947 */ /* 0x000fea0003800000 */
.L_x_9855:
        /* <DEDUP_REMOVED lines=21> */
.L_x_9859:
[----:B------:R-:W-:Y:S05]  /*4850*/  BSYNC B1 ;  /* 0x0000000000017941 */ /* 0x000fea0003800000 */
.L_x_9858:
[----:B------:R-:W-:Y:S01]  /*4860*/  LEA R5, R0, 0x3b800000, 0x17 ;  /* 0x3b80000000057811 */ /* 0x000fe200078eb8ff */
[----:B------:R-:W-:-:S05]  /*4870*/  IMAD.SHL.U32 R0, R3, 0x100000, RZ ;  /* 0x0010000003007824 */ /* 0x000fca00078e00ff */
[----:B------:R-:W-:-:S07]  /*4880*/  LOP3.LUT R0, R5, R0, R6, 0xfe, !PT ;  /* 0x0000000005007212 */ /* 0x000fce00078efe06 */
.L_x_9857:
[----:B------:R-:W-:Y:S05]  /*4890*/  BSYNC B0 ;  /* 0x0000000000007941 */ /* 0x000fea0003800000 */
.L_x_9856:
[----:B------:R-:W-:-:S04]  /*48a0*/  FMUL.FTZ R0, R0, 1 ;  /* 0x3f80000000007820 */ /* 0x000fc80000410000 */
[----:B------:R0:W4:Y:S01]  /*48b0*/  F2F.F64.F32 R38, R0 ;  /* 0x0000000000267310 */ /* 0x0001220000201800 */
[----:B------:R-:W-:Y:S05]  /*48c0*/  BRA `(.L_x_9841) ;  /* 0x0000000400187947 */ /* 0x000fea0003800000 */
.L_x_9854:
        /* <DEDUP_REMOVED lines=21> */
.L_x_9863:
[----:B------:R-:W-:Y:S05]  /*4a20*/  BSYNC B1 ;  /* 0x0000000000017941 */ /* 0x000fea0003800000 */
.L_x_9862:
[----:B------:R-:W-:Y:S01]  /*4a30*/  LEA R5, R0, 0x37800000, 0x17 ;  /* 0x3780000000057811 */ /* 0x000fe200078eb8ff */
[----:B------:R-:W-:-:S05]  /*4a40*/  IMAD.SHL.U32 R0, R3, 0x200000, RZ ;  /* 0x0020000003007824 */ /* 0x000fca00078e00ff */
[----:B------:R-:W-:-:S07]  /*4a50*/  LOP3.LUT R0, R5, R0, R6, 0xfe, !PT ;  /* 0x0000000005007212 */ /* 0x000fce00078efe06 */
.L_x_9861:
[----:B------:R-:W-:Y:S05]  /*4a60*/  BSYNC B0 ;  /* 0x0000000000007941 */ /* 0x000fea0003800000 */
.L_x_9860:
[----:B------:R-:W-:-:S04]  /*4a70*/  FMUL.FTZ R0, R0, 1 ;  /* 0x3f80000000007820 */ /* 0x000fc80000410000 */
[----:B------:R0:W4:Y:S01]  /*4a80*/  F2F.F64.F32 R38, R0 ;  /* 0x0000000000267310 */ /* 0x0001220000201800 */
[----:B------:R-:W-:Y:S05]  /*4a90*/  BRA `(.L_x_9841) ;  /* 0x0000000000a47947 */ /* 0x000fea0003800000 */
.L_x_9853:
        /* <DEDUP_REMOVED lines=14> */
.L_x_9867:
[----:B------:R-:W-:Y:S05]  /*4b80*/  BSYNC B0 ;  /* 0x0000000000007941 */ /* 0x000fea0003800000 */
.L_x_9866:
[----:B------:R-:W-:-:S04]  /*4b90*/  FMUL.FTZ R0, R0, 1 ;  /* 0x3f80000000007820 */ /* 0x000fc80000410000 */
[----:B------:R0:W4:Y:S01]  /*4ba0*/  F2F.F64.F32 R38, R0 ;  /* 0x0000000000267310 */ /* 0x0001220000201800 */
[----:B------:R-:W-:Y:S05]  /*4bb0*/  BRA `(.L_x_9841) ;  /* 0x00000000005c7947 */ /* 0x000fea0003800000 */
.L_x_9840:
        /* <DEDUP_REMOVED lines=16> */
.L_x_9868:
[----:B------:R-:W-:Y:S01]  /*4cc0*/  CS2R R38, SRZ ;  /* 0x0000000000267805 */ /* 0x000fe2000001ff00 */
[----:B------:R-:W-:Y:S06]  /*4cd0*/  BRA `(.L_x_9841) ;  /* 0x0000000000147947 */ /* 0x000fec0003800000 */
.L_x_9865:
[----:B------:R-:W4:Y:S02]  /*4ce0*/  LDG.E.64 R38, desc[UR36][R4.64] ;  /* 0x0000002404267981 */ /* 0x000f24000c1e1b00 */
[----:B----4-:R-:W0:Y:S01]  /*4cf0*/  I2F.F64.U64 R38, R38 ;  /* 0x0000002600267312 */ /* 0x010e220000301800 */
[----:B------:R-:W-:Y:S05]  /*4d00*/  BRA `(.L_x_9841) ;  /* 0x0000000000087947 */ /* 0x000fea0003800000 */
.L_x_9864:
[----:B------:R-:W4:Y:S02]  /*4d10*/  LDG.E R4, desc[UR36][R4.64] ;  /* 0x0000002404047981 */ /* 0x000f24000c1e1900 */
[----:B----4-:R0:W4:Y:S02]  /*4d20*/  I2F.F64.U32 R38, R4 ;  /* 0x0000000400267312 */ /* 0x0101240000201800 */
.L_x_9841:
        /* <DEDUP_REMOVED lines=19> */
.L_x_9872:
[----:B------:R-:W2:Y:S02]  /*4e60*/  LDG.E.U8 R4, desc[UR36][R4.64] ;  /* 0x0000002404047981 */ /* 0x000ea4000c1e1100 */
[----:B--2---:R0:W2:Y:S01]  /*4e70*/  I2F.F64.U16 R28, R4 ;  /* 0x00000004001c7312 */ /* 0x0040a20000101800 */
[----:B------:R-:W-:Y:S05]  /*4e80*/  BRA `(.L_x_9874) ;  /* 0x0000000c00707947 */ /* 0x000fea0003800000 */
.L_x_9871:
        /* <DEDUP_REMOVED lines=9> */
.L_x_9876:
[----:B------:R-:W2:Y:S02]  /*4f20*/  LDG.E R4, desc[UR36][R4.64] ;  /* 0x0000002404047981 */ /* 0x000ea4000c1e1900 */
[----:B--2---:R0:W2:Y:S01]  /*4f30*/  I2F.F64 R28, R4 ;  /* 0x00000004001c7312 */ /* 0x0040a20000201c00 */
[----:B------:R-:W-:Y:S05]  /*4f40*/  BRA `(.L_x_9874) ;  /* 0x0000000c00407947 */ /* 0x000fea0003800000 */
.L_x_9875:
[----:B------:R-:W2:Y:S02]  /*4f50*/  LDG.E.U16 R4, desc[UR36][R4.64] ;  /* 0x0000002404047981 */ /* 0x000ea4000c1e1500 */
[----:B--2---:R0:W2:Y:S01]  /*4f60*/  I2F.F64.S16 R28, R4 ;  /* 0x00000004001c7312 */ /* 0x0040a20000101c00 */
[----:B------:R-:W-:Y:S05]  /*4f70*/  BRA `(.L_x_9874) ;  /* 0x0000000c00347947 */ /* 0x000fea0003800000 */
.L_x_9870:
        /* <DEDUP_REMOVED lines=10> */
.L_x_9878:
[----:B------:R-:W2:Y:S02]  /*5020*/  LDG.E.U16 R0, desc[UR36][R4.64] ;  /* 0x0000002404007981 */ /* 0x000ea4000c1e1500 */
[----:B--2---:R-:W-:-:S05]  /*5030*/  HADD2.F32 R0, -RZ, R0.H0_H0 ;  /* 0x20000000ff007230 */ /* 0x004fca0000004100 */
[----:B------:R-:W-:-:S04]  /*5040*/  FMUL.FTZ R0, R0, 1 ;  /* 0x3f80000000007820 */ /* 0x000fc80000410000 */
[----:B------:R0:W2:Y:S01]  /*5050*/  F2F.F64.F32 R28, R0 ;  /* 0x00000000001c7310 */ /* 0x0000a20000201800 */
[----:B------:R-:W-:Y:S05]  /*5060*/  BRA `(.L_x_9874) ;  /* 0x0000000800f87947 */ /* 0x000fea0003800000 */
.L_x_9877:
        /* <DEDUP_REMOVED lines=10> */
.L_x_9880:
[----:B------:R-:W2:Y:S02]  /*5110*/  LDG.E.U16 R4, desc[UR36][R4.64] ;  /* 0x0000002404047981 */ /* 0x000ea4000c1e1500 */
[----:B--2---:R-:W-:-:S05]  /*5120*/  HADD2.F32 R0, -RZ, R4.H0_H0 ;  /* 0x20000004ff007230 */ /* 0x004fca0000004100 */
[----:B------:R-:W-:-:S04]  /*5130*/  FMUL.FTZ R0, R0, 1 ;  /* 0x3f80000000007820 */ /* 0x000fc80000410000 */
[----:B------:R0:W2:Y:S01]  /*5140*/  F2F.F64.F32 R28, R0 ;  /* 0x00000000001c7310 */ /* 0x0000a20000201800 */
[----:B------:R-:W-:Y:S05]  /*5150*/  BRA `(.L_x_9874) ;  /* 0x0000000800bc7947 */ /* 0x000fea0003800000 */
.L_x_9879:
[----:B------:R0:W5:Y:S01]  /*5160*/  LDG.E.64 R28, desc[UR36][R4.64] ;  /* 0x00000024041c7981 */ /* 0x000162000c1e1b00 */
[----:B------:R-:W-:Y:S05]  /*5170*/  BRA `(.L_x_9874) ;  /* 0x0000000800b47947 */ /* 0x000fea0003800000 */
.L_x_9869:
        /* <DEDUP_REMOVED lines=13> */
.L_x_9883:
[----:B------:R0:W5:Y:S01]  /*5250*/  LDG.E.64 R28, desc[UR36][R4.64] ;  /* 0x00000024041c7981 */ /* 0x000162000c1e1b00 */
[----:B------:R-:W-:Y:S05]  /*5260*/  BRA `(.L_x_9874) ;  /* 0x0000000800787947 */ /* 0x000fea0003800000 */
.L_x_9882:
        /* <DEDUP_REMOVED lines=28> */
.L_x_9885:
        /* <DEDUP_REMOVED lines=15> */
.L_x_9884:
[----:B------:R-:W2:Y:S02]  /*5520*/  LDG.E.U16 R0, desc[UR36][R4.64] ;  /* 0x0000002404007981 */ /* 0x000ea4000c1e1500 */
[----:B--2---:R-:W-:-:S04]  /*5530*/  IMAD.U32 R0, R0, 0x10000, RZ ;  /* 0x0001000000007824 */ /* 0x004fc800078e00ff */
[----:B------:R-:W-:-:S04]  /*5540*/  FMUL.FTZ R0, R0, 1 ;  /* 0x3f80000000007820 */ /* 0x000fc80000410000 */
[----:B------:R0:W2:Y:S01]  /*5550*/  F2F.F64.F32 R28, R0 ;  /* 0x00000000001c7310 */ /* 0x0000a20000201800 */
[----:B------:R-:W-:Y:S05]  /*5560*/  BRA `(.L_x_9874) ;  /* 0x0000000400b87947 */ /* 0x000fea0003800000 */
.L_x_9881:
        /* <DEDUP_REMOVED lines=11> */
.L_x_9888:
        /* <DEDUP_REMOVED lines=21> */
.L_x_9892:
[----:B------:R-:W-:Y:S05]  /*5770*/  BSYNC B1 ;  /* 0x0000000000017941 */ /* 0x000fea0003800000 */
.L_x_9891:
[----:B------:R-:W-:Y:S01]  /*5780*/  LEA R5, R0, 0x3b800000, 0x17 ;  /* 0x3b80000000057811 */ /* 0x000fe200078eb8ff */
[----:B------:R-:W-:-:S05]  /*5790*/  IMAD.SHL.U32 R0, R3, 0x100000, RZ ;  /* 0x0010000003007824 */ /* 0x000fca00078e00ff */
[----:B------:R-:W-:-:S07]  /*57a0*/  LOP3.LUT R0, R5, R0, R6, 0xfe, !PT ;  /* 0x0000000005007212 */ /* 0x000fce00078efe06 */
.L_x_9890:
[----:B------:R-:W-:Y:S05]  /*57b0*/  BSYNC B0 ;  /* 0x0000000000007941 */ /* 0x000fea0003800000 */
.L_x_9889:
[----:B------:R-:W-:-:S04]  /*57c0*/  FMUL.FTZ R0, R0, 1 ;  /* 0x3f80000000007820 */ /* 0x000fc80000410000 */
[----:B------:R0:W2:Y:S01]  /*57d0*/  F2F.F64.F32 R28, R0 ;  /* 0x00000000001c7310 */ /* 0x0000a20000201800 */
[----:B------:R-:W-:Y:S05]  /*57e0*/  BRA `(.L_x_9874) ;  /* 0x0000000400187947 */ /* 0x000fea0003800000 */
.L_x_9887:
        /* <DEDUP_REMOVED lines=21> */
.L_x_9896:
[----:B------:R-:W-:Y:S05]  /*5940*/  BSYNC B1 ;  /* 0x0000000000017941 */ /* 0x000fea0003800000 */
.L_x_9895:
[----:B------:R-:W-:Y:S01]  /*5950*/  LEA R5, R0, 0x37800000, 0x17 ;  /* 0x3780000000057811 */ /* 0x000fe200078eb8ff */
[----:B------:R-:W-:-:S05]  /*5960*/  IMAD.SHL.U32 R0, R3, 0x200000, RZ ;  /* 0x0020000003007824 */ /* 0x000fca00078e00ff */
[----:B------:R-:W-:-:S07]  /*5970*/  LOP3.LUT R0, R5, R0, R6, 0xfe, !PT ;  /* 0x0000000005007212 */ /* 0x000fce00078efe06 */
.L_x_9894:
[----:B------:R-:W-:Y:S05]  /*5980*/  BSYNC B0 ;  /* 0x0000000000007941 */ /* 0x000fea0003800000 */
.L_x_9893:
[----:B------:R-:W-:-:S04]  /*5990*/  FMUL.FTZ R0, R0, 1 ;  /* 0x3f80000000007820 */ /* 0x000fc80000410000 */
[----:B------:R0:W2:Y:S01]  /*59a0*/  F2F.F64.F32 R28, R0 ;  /* 0x00000000001c7310 */ /* 0x0000a20000201800 */
[----:B------:R-:W-:Y:S05]  /*59b0*/  BRA `(.L_x_9874) ;  /* 0x0000000000a47947 */ /* 0x000fea0003800000 */
.L_x_9886:
        /* <DEDUP_REMOVED lines=14> */
.L_x_9900:
[----:B------:R-:W-:Y:S05]  /*5aa0*/  BSYNC B0 ;  /* 0x0000000000007941 */ /* 0x000fea0003800000 */
.L_x_9899:
[----:B------:R-:W-:-:S04]  /*5ab0*/  FMUL.FTZ R0, R0, 1 ;  /* 0x3f80000000007820 */ /* 0x000fc80000410000 */
[----:B------:R0:W2:Y:S01]  /*5ac0*/  F2F.F64.F32 R28, R0 ;  /* 0x00000000001c7310 */ /* 0x0000a20000201800 */
[----:B------:R-:W-:Y:S05]  /*5ad0*/  BRA `(.L_x_9874) ;  /* 0x00000000005c7947 */ /* 0x000fea0003800000 */
.L_x_9873:
        /* <DEDUP_REMOVED lines=16> */
.L_x_9901:
[----:B------:R-:W-:Y:S01]  /*5be0*/  CS2R R28, SRZ ;  /* 0x00000000001c7805 */ /* 0x000fe2000001ff00 */
[----:B------:R-:W-:Y:S06]  /*5bf0*/  BRA `(.L_x_9874) ;  /* 0x0000000000147947 */ /* 0x000fec0003800000 */
.L_x_9898:
[----:B------:R-:W2:Y:S02]  /*5c00*/  LDG.E.64 R28, desc[UR36][R4.64] ;  /* 0x00000024041c7981 */ /* 0x000ea4000c1e1b00 */
[----:B--2---:R-:W0:Y:S01]  /*5c10*/  I2F.F64.U64 R28, R28 ;  /* 0x0000001c001c7312 */ /* 0x004e220000301800 */
[----:B------:R-:W-:Y:S05]  /*5c20*/  BRA `(.L_x_9874) ;  /* 0x0000000000087947 */ /* 0x000fea0003800000 */
.L_x_9897:
[----:B------:R-:W2:Y:S02]  /*5c30*/  LDG.E R4, desc[UR36][R4.64] ;  /* 0x0000002404047981 */ /* 0x000ea4000c1e1900 */
[----:B--2---:R0:W2:Y:S02]  /*5c40*/  I2F.F64.U32 R28, R4 ;  /* 0x00000004001c7312 */ /* 0x0040a40000201800 */
.L_x_9874:
[----:B------:R-:W-:-:S07]  /*5c50*/  VIADD R43, R43, 0x80 ;  /* 0x000000802b2b7836 */ /* 0x000fce0000000000 */
.L_x_9802:
[----:B------:R-:W-:Y:S05]  /*5c60*/  BSYNC B6 ;  /* 0x0000000000067941 */ /* 0x000fea0003800000 */
.L_x_9801:
[----:B------:R-:W-:Y:S01]  /*5c70*/  ISETP.GE.AND P0, PT, R43, R2, PT ;  /* 0x000000022b00720c */ /* 0x000fe20003f06270 */
[----:B------:R-:W-:Y:S01]  /*5c80*/  BSSY B6, `(.L_x_9902) ;  /* 0x00002de000067945 */ /* 0x000fe20003800000 */
[----:B------:R-:W-:Y:S02]  /*5c90*/  CS2R R16, SRZ ;  /* 0x0000000000107805 */ /* 0x000fe4000001ff00 */
[----:B------:R-:W-:Y:S02]  /*5ca0*/  CS2R R30, SRZ ;  /* 0x00000000001e7805 */ /* 0x000fe4000001ff00 */
[----:B------:R-:W-:Y:S02]  /*5cb0*/  CS2R R26, SRZ ;  /* 0x00000000001a7805 */ /* 0x000fe4000001ff00 */
[----:B------:R-:W-:-:S05]  /*5cc0*/  CS2R R24, SRZ ;  /* 0x0000000000187805 */ /* 0x000fca000001ff00 */
        /* <DEDUP_REMOVED lines=21> */
.L_x_9907:
[----:B------:R-:W2:Y:S02]  /*5e20*/  LDG.E.U8 R4, desc[UR36][R4.64] ;  /* 0x0000002404047981 */ /* 0x000ea4000c1e1100 */
[----:B--2---:R0:W2:Y:S01]  /*5e30*/  I2F.F64.U16 R30, R4 ;  /* 0x00000004001e7312 */ /* 0x0040a20000101800 */
[----:B------:R-:W-:Y:S05]  /*5e40*/  BRA `(.L_x_9909) ;  /* 0x0000000c00707947 */ /* 0x000fea0003800000 */
.L_x_9906:
        /* <DEDUP_REMOVED lines=9> */
.L_x_9911:
[----:B------:R-:W2:Y:S02]  /*5ee0*/  LDG.E R4, desc[UR36][R4.64] ;  /* 0x0000002404047981 */ /* 0x000ea4000c1e1900 */
[----:B--2---:R0:W2:Y:S01]  /*5ef0*/  I2F.F64 R30, R4 ;  /* 0x00000004001e7312 */ /* 0x0040a20000201c00 */
[----:B------:R-:W-:Y:S05]  /*5f00*/  BRA `(.L_x_9909) ;  /* 0x0000000c00407947 */ /* 0x000fea0003800000 */
.L_x_9910:
[----:B------:R-:W2:Y:S02]  /*5f10*/  LDG.E.U16 R4, desc[UR36][R4.64] ;  /* 0x0000002404047981 */ /* 0x000ea4000c1e1500 */
[----:B--2---:R0:W2:Y:S01]  /*5f20*/  I2F.F64.S16 R30, R4 ;  /* 0x00000004001e7312 */ /* 0x0040a20000101c00 */
[----:B------:R-:W-:Y:S05]  /*5f30*/  BRA `(.L_x_9909) ;  /* 0x0000000c00347947 */ /* 0x000fea0003800000 */
.L_x_9905:
        /* <DEDUP_REMOVED lines=10> */
.L_x_9913:
[----:B------:R-:W2:Y:S02]  /*5fe0*/  LDG.E.U16 R0, desc[UR36][R4.64] ;  /* 0x0000002404007981 */ /* 0x000ea4000c1e1500 */
[----:B--2---:R-:W-:-:S05]  /*5ff0*/  HADD2.F32 R0, -RZ, R0.H0_H0 ;  /* 0x20000000ff007230 */ /* 0x004fca0000004100 */
[----:B------:R-:W-:-:S04]  /*6000*/  FMUL.FTZ R0, R0, 1 ;  /* 0x3f80000000007820 */ /* 0x000fc80000410000 */
[----:B------:R0:W2:Y:S01]  /*6010*/  F2F.F64.F32 R30, R0 ;  /* 0x00000000001e7310 */ /* 0x0000a20000201800 */
[----:B------:R-:W-:Y:S05]  /*6020*/  BRA `(.L_x_9909) ;  /* 0x0000000800f87947 */ /* 0x000fea0003800000 */
.L_x_9912:
        /* <DEDUP_REMOVED lines=10> */
.L_x_9915:
[----:B------:R-:W2:Y:S02]  /*60d0*/  LDG.E.U16 R4, desc[UR36][R4.64] ;  /* 0x0000002404047981 */ /* 0x000ea4000c1e1500 */
[----:B--2---:R-:W-:-:S05]  /*60e0*/  HADD2.F32 R0, -RZ, R4.H0_H0 ;  /* 0x20000004ff007230 */ /* 0x004fca0000004100 */
[----:B------:R-:W-:-:S04]  /*60f0*/  FMUL.FTZ R0, R0, 1 ;  /* 0x3f80000000007820 */ /* 0x000fc80000410000 */
[----:B------:R0:W2:Y:S01]  /*6100*/  F2F.F64.F32 R30, R0 ;  /* 0x00000000001e7310 */ /* 0x0000a20000201800 */
[----:B------:R-:W-:Y:S05]  /*6110*/  BRA `(.L_x_9909) ;  /* 0x0000000800bc7947 */ /* 0x000fea0003800000 */
.L_x_9914:
[----:B------:R0:W5:Y:S01]  /*6120*/  LDG.E.64 R30, desc[UR36][R4.64] ;  /* 0x00000024041e7981 */ /* 0x000162000c1e1b00 */
[----:B------:R-:W-:Y:S05]  /*6130*/  BRA `(.L_x_9909) ;  /* 0x0000000800b47947 */ /* 0x000fea0003800000 */
.L_x_9904:
        /* <DEDUP_REMOVED lines=13> */
.L_x_9918:
[----:B------:R0:W5:Y:S01]  /*6210*/  LDG.E.64 R30, desc[UR36][R4.64] ;  /* 0x00000024041e7981 */ /* 0x000162000c1e1b00 */
[----:B------:R-:W-:Y:S05]  /*6220*/  BRA `(.L_x_9909) ;  /* 0x0000000800787947 */ /* 0x000fea0003800000 */
.L_x_9917:
        /* <DEDUP_REMOVED lines=28> */
.L_x_9920:
        /* <DEDUP_REMOVED lines=15> */
.L_x_9919:
[----:B------:R-:W2:Y:S02]  /*64e0*/  LDG.E.U16 R0, desc[UR36][R4.64] ;  /* 0x0000002404007981 */ /* 0x000ea4000c1e1500 */
[----:B--2---:R-:W-:-:S04]  /*64f0*/  IMAD.U32 R0, R0, 0x10000, RZ ;  /* 0x0001000000007824 */ /* 0x004fc800078e00ff */
[----:B------:R-:W-:-:S04]  /*6500*/  FMUL.FTZ R0, R0, 1 ;  /* 0x3f80000000007820 */ /* 0x000fc80000410000 */
[----:B------:R0:W2:Y:S01]  /*6510*/  F2F.F64.F32 R30, R0 ;  /* 0x00000000001e7310 */ /* 0x0000a20000201800 */
[----:B------:R-:W-:Y:S05]  /*6520*/  BRA `(.L_x_9909) ;  /* 0x0000000400b87947 */ /* 0x000fea0003800000 */
.L_x_9916:
        /* <DEDUP_REMOVED lines=11> */
.L_x_9923:
        /* <DEDUP_REMOVED lines=21> */
.L_x_9927:
[----:B------:R-:W-:Y:S05]  /*6730*/  BSYNC B1 ;  /* 0x0000000000017941 */ /* 0x000fea0003800000 */
.L_x_9926:
[----:B------:R-:W-:Y:S01]  /*6740*/  LEA R5, R0, 0x3b800000, 0x17 ;  /* 0x3b80000000057811 */ /* 0x000fe200078eb8ff */
[----:B------:R-:W-:-:S05]  /*6750*/  IMAD.SHL.U32 R0, R3, 0x100000, RZ ;  /* 0x0010000003007824 */ /* 0x000fca00078e00ff */
[----:B------:R-:W-:-:S07]  /*6760*/  LOP3.LUT R0, R5, R0, R6, 0xfe, !PT ;  /* 0x0000000005007212 */ /* 0x000fce00078efe06 */
.L_x_9925:
[----:B------:R-:W-:Y:S05]  /*6770*/  BSYNC B0 ;  /* 0x0000000000007941 */ /* 0x000fea0003800000 */
.L_x_9924:
[----:B------:R-:W-:-:S04]  /*6780*/  FMUL.FTZ R0, R0, 1 ;  /* 0x3f80000000007820 */ /* 0x000fc80000410000 */
[----:B------:R0:W2:Y:S01]  /*6790*/  F2F.F64.F32 R30, R0 ;  /* 0x00000000001e7310 */ /* 0x0000a20000201800 */
[----:B------:R-:W-:Y:S05]  /*67a0*/  BRA `(.L_x_9909) ;  /* 0x0000000400187947 */ /* 0x000fea0003800000 */
.L_x_9922:
        /* <DEDUP_REMOVED lines=21> */
.L_x_9931:
[----:B------:R-:W-:Y:S05]  /*6900*/  BSYNC B1 ;  /* 0x0000000000017941 */ /* 0x000fea0003800000 */
.L_x_9930:
[----:B------:R-:W-:Y:S01]  /*6910*/  LEA R5, R0, 0x37800000, 0x17 ;  /* 0x3780000000057811 */ /* 0x000fe200078eb8ff */
[----:B------:R-:W-:-:S05]  /*6920*/  IMAD.SHL.U32 R0, R3, 0x200000, RZ ;  /* 0x0020000003007824 */ /* 0x000fca00078e00ff */
[----:B------:R-:W-:-:S07]  /*6930*/  LOP3.LUT R0, R5, R0, R6, 0xfe, !PT ;  /* 0x0000000005007212 */ /* 0x000fce00078efe06 */
.L_x_9929:
[----:B------:R-:W-:Y:S05]  /*6940*/  BSYNC B0 ;  /* 0x0000000000007941 */ /* 0x000fea0003800000 */
.L_x_9928:
[----:B------:R-:W-:-:S04]  /*6950*/  FMUL.FTZ R0, R0, 1 ;  /* 0x3f80000000007820 */ /* 0x000fc80000410000 */
[----:B------:R0:W2:Y:S01]  /*6960*/  F2F.F64.F32 R30, R0 ;  /* 0x00000000001e7310 */ /* 0x0000a20000201800 */
[----:B------:R-:W-:Y:S05]  /*6970*/  BRA `(.L_x_9909) ;  /* 0x0000000000a47947 */ /* 0x000fea0003800000 */
.L_x_9921:
        /* <DEDUP_REMOVED lines=14> */
.L_x_9935:
[----:B------:R-:W-:Y:S05]  /*6a60*/  BSYNC B0 ;  /* 0x0000000000007941 */ /* 0x000fea0003800000 */
.L_x_9934:
[----:B------:R-:W-:-:S04]  /*6a70*/  FMUL.FTZ R0, R0, 1 ;  /* 0x3f80000000007820 */ /* 0x000fc80000410000 */
[----:B------:R0:W2:Y:S01]  /*6a80*/  F2F.F64.F32 R30, R0 ;  /* 0x00000000001e7310 */ /* 0x0000a20000201800 */
[----:B------:R-:W-:Y:S05]  /*6a90*/  BRA `(.L_x_9909) ;  /* 0x00000000005c7947 */ /* 0x000fea0003800000 */
.L_x_9908:
        /* <DEDUP_REMOVED lines=16> */
.L_x_9936:
[----:B------:R-:W-:Y:S01]  /*6ba0*/  CS2R R30, SRZ ;  /* 0x00000000001e7805 */ /* 0x000fe2000001ff00 */
[----:B------:R-:W-:Y:S06]  /*6bb0*/  BRA `(.L_x_9909) ;  /* 0x0000000000147947 */ /* 0x000fec0003800000 */
.L_x_9933:
[----:B------:R-:W2:Y:S02]  /*6bc0*/  LDG.E.64 R30, desc[UR36][R4.64] ;  /* 0x00000024041e7981 */ /* 0x000ea4000c1e1b00 */
[----:B--2---:R-:W0:Y:S01]  /*6bd0*/  I2F.F64.U64 R30, R30 ;  /* 0x0000001e001e7312 */ /* 0x004e220000301800 */
[----:B------:R-:W-:Y:S05]  /*6be0*/  BRA `(.L_x_9909) ;  /* 0x0000000000087947 */ /* 0x000fea0003800000 */
.L_x_9932:
[----:B------:R-:W2:Y:S02]  /*6bf0*/  LDG.E R4, desc[UR36][R4.64] ;  /* 0x0000002404047981 */ /* 0x000ea4000c1e1900 */
[----:B--2---:R0:W2:Y:S02]  /*6c00*/  I2F.F64.U32 R30, R4 ;  /* 0x00000004001e7312 */ /* 0x0040a40000201800 */
.L_x_9909:
        /* <DEDUP_REMOVED lines=19> */
.L_x_9940:
[----:B------:R-:W4:Y:S02]  /*6d40*/  LDG.E.U8 R4, desc[UR36][R4.64] ;  /* 0x0000002404047981 */ /* 0x000f24000c1e1100 */
[----:B----4-:R0:W4:Y:S01]  /*6d50*/  I2F.F64.U16 R26, R4 ;  /* 0x00000004001a7312 */ /* 0x0101220000101800 */
[----:B------:R-:W-:Y:S05]  /*6d60*/  BRA `(.L_x_9942) ;  /* 0x0000000c00707947 */ /* 0x000fea0003800000 */
.L_x_9939:
        /* <DEDUP_REMOVED lines=9> */
.L_x_9944:
[----:B------:R-:W4:Y:S02]  /*6e00*/  LDG.E R4, desc[UR36][R4.64] ;  /* 0x0000002404047981 */ /* 0x000f24000c1e1900 */
[----:B----4-:R0:W4:Y:S01]  /*6e10*/  I2F.F64 R26, R4 ;  /* 0x00000004001a7312 */ /* 0x0101220000201c00 */
[----:B------:R-:W-:Y:S05]  /*6e20*/  BRA `(.L_x_9942) ;  /* 0x0000000c00407947 */ /* 0x000fea0003800000 */
.L_x_9943:
[----:B------:R-:W4:Y:S02]  /*6e30*/  LDG.E.U16 R4, desc[UR36][R4.64] ;  /* 0x0000002404047981 */ /* 0x000f24000c1e1500 */
[----:B----4-:R0:W4:Y:S01]  /*6e40*/  I2F.F64.S16 R26, R4 ;  /* 0x00000004001a7312 */ /* 0x0101220000101c00 */
[----:B------:R-:W-:Y:S05]  /*6e50*/  BRA `(.L_x_9942) ;  /* 0x0000000c00347947 */ /* 0x000fea0003800000 */
.L_x_9938:
        /* <DEDUP_REMOVED lines=10> */
.L_x_9946:
[----:B------:R-:W4:Y:S02]  /*6f00*/  LDG.E.U16 R0, desc[UR36][R4.64] ;  /* 0x0000002404007981 */ /* 0x000f24000c1e1500 */
[----:B----4-:R-:W-:-:S05]  /*6f10*/  HADD2.F32 R0, -RZ, R0.H0_H0 ;  /* 0x20000000ff007230 */ /* 0x010fca0000004100 */
[----:B------:R-:W-:-:S04]  /*6f20*/  FMUL.FTZ R0, R0, 1 ;  /* 0x3f80000000007820 */ /* 0x000fc80000410000 */
[----:B------:R0:W4:Y:S01]  /*6f30*/  F2F.F64.F32 R26, R0 ;  /* 0x00000000001a7310 */ /* 0x0001220000201800 */
[----:B------:R-:W-:Y:S05]  /*6f40*/  BRA `(.L_x_9942) ;  /* 0x0000000800f87947 */ /* 0x000fea0003800000 */
.L_x_9945:
        /* <DEDUP_REMOVED lines=10> */
.L_x_9948:
[----:B------:R-:W4:Y:S02]  /*6ff0*/  LDG.E.U16 R4, desc[UR36][R4.64] ;  /* 0x0000002404047981 */ /* 0x000f24000c1e1500 */
[----:B----4-:R-:W-:-:S05]  /*7000*/  HADD2.F32 R0, -RZ, R4.H0_H0 ;  /* 0x20000004ff007230 */ /* 0x010fca0000004100 */
[----:B------:R-:W-:-:S04]  /*7010*/  FMUL.FTZ R0, R0, 1 ;  /* 0x3f80000000007820 */ /* 0x000fc80000410000 */
[----:B------:R0:W4:Y:S01]  /*7020*/  F2F.F64.F32 R26, R0 ;  /* 0x00000000001a7310 */ /* 0x0001220000201800 */
[----:B------:R-:W-:Y:S05]  /*7030*/  BRA `(.L_x_9942) ;  /* 0x0000000800bc7947 */ /* 0x000fea0003800000 */
.L_x_9947:
[----:B------:R0:W5:Y:S01]  /*7040*/  LDG.E.64 R26, desc[UR36][R4.64] ;  /* 0x00000024041a7981 */ /* 0x000162000c1e1b00 */
[----:B------:R-:W-:Y:S05]  /*7050*/  BRA `(.L_x_9942) ;  /* 0x0000000800b47947 */ /* 0x000fea0003800000 */
.L_x_9937:
        /* <DEDUP_REMOVED lines=13> */
.L_x_9951:
[----:B------:R0:W5:Y:S01]  /*7130*/  LDG.E.64 R26, desc[UR36][R4.64] ;  /* 0x00000024041a7981 */ /* 0x000162000c1e1b00 */
[----:B------:R-:W-:Y:S05]  /*7140*/  BRA `(.L_x_9942) ;  /* 0x0000000800787947 */ /* 0x000fea0003800000 */
.L_x_9950:
        /* <DEDUP_REMOVED lines=28> */
.L_x_9953:
        /* <DEDUP_REMOVED lines=15> */
.L_x_9952:
[----:B------:R-:W4:Y:S02]  /*7400*/  LDG.E.U16 R0, desc[UR36][R4.64] ;  /* 0x0000002404007981 */ /* 0x000f24000c1e1500 */
[----:B----4-:R-:W-:-:S04]  /*7410*/  IMAD.U32 R0, R0, 0x10000, RZ ;  /* 0x0001000000007824 */ /* 0x010fc800078e00ff */
[----:B------:R-:W-:-:S04]  /*7420*/  FMUL.FTZ R0, R0, 1 ;  /* 0x3f80000000007820 */ /* 0x000fc80000410000 */
[----:B------:R0:W4:Y:S01]  /*7430*/  F2F.F64.F32 R26, R0 ;  /* 0x00000000001a7310 */ /* 0x0001220000201800 */
[----:B------:R-:W-:Y:S05]  /*7440*/  BRA `(.L_x_9942) ;  /* 0x0000000400b87947 */ /* 0x000fea0003800000 */
.L_x_9949:
        /* <DEDUP_REMOVED lines=11> */
.L_x_9956:
        /* <DEDUP_REMOVED lines=21> */
.L_x_9960:
[----:B------:R-:W-:Y:S05]  /*7650*/  BSYNC B1 ;  /* 0x0000000000017941 */ /* 0x000fea0003800000 */
.L_x_9959:
[----:B------:R-:W-:Y:S01]  /*7660*/  LEA R5, R0, 0x3b800000, 0x17 ;  /* 0x3b80000000057811 */ /* 0x000fe200078eb8ff */
[----:B------:R-:W-:-:S05]  /*7670*/  IMAD.SHL.U32 R0, R3, 0x100000, RZ ;  /* 0x0010000003007824 */ /* 0x000fca00078e00ff */
[----:B------:R-:W-:-:S07]  /*7680*/  LOP3.LUT R0, R5, R0, R6, 0xfe, !PT ;  /* 0x0000000005007212 */ /* 0x000fce00078efe06 */
.L_x_9958:
[----:B------:R-:W-:Y:S05]  /*7690*/  BSYNC B0 ;  /* 0x0000000000007941 */ /* 0x000fea0003800000 */
.L_x_9957:
[----:B------:R-:W-:-:S04]  /*76a0*/  FMUL.FTZ R0, R0, 1 ;  /* 0x3f80000000007820 */ /* 0x000fc80000410000 */
[----:B------:R0:W4:Y:S01]  /*76b0*/  F2F.F64.F32 R26, R0 ;  /* 0x00000000001a7310 */ /* 0x0001220000201800 */
[----:B------:R-:W-:Y:S05]  /*76c0*/  BRA `(.L_x_9942) ;  /* 0x0000000400187947 */ /* 0x000fea0003800000 */
.L_x_9955:
        /* <DEDUP_REMOVED lines=21> */
.L_x_9964:
[----:B------:R-:W-:Y:S05]  /*7820*/  BSYNC B1 ;  /* 0x0000000000017941 */ /* 0x000fea0003800000 */
.L_x_9963:
[----:B------:R-:W-:Y:S01]  /*7830*/  LEA R5, R0, 0x37800000, 0x17 ;  /* 0x3780000000057811 */ /* 0x000fe200078eb8ff */
[----:B------:R-:W-:-:S05]  /*7840*/  IMAD.SHL.U32 R0, R3, 0x200000, RZ ;  /* 0x0020000003007824 */ /* 0x000fca00078e00ff */
[----:B------:R-:W-:-:S07]  /*7850*/  LOP3.LUT R0, R5, R0, R6, 0xfe, !PT ;  /* 0x0000000005007212 */ /* 0x000fce00078efe06 */
.L_x_9962:
[----:B------:R-:W-:Y:S05]  /*7860*/  BSYNC B0 ;  /* 0x0000000000007941 */ /* 0x000fea0003800000 */
.L_x_9961:
[----:B------:R-:W-:-:S04]  /*7870*/  FMUL.FTZ R0, R0, 1 ;  /* 0x3f80000000007820 */ /* 0x000fc80000410000 */
[----:B------:R0:W4:Y:S01]  /*7880*/  F2F.F64.F32 R26, R0 ;  /* 0x00000000001a7310 */ /* 0x0001220000201800 */
[----:B------:R-:W-:Y:S05]  /*7890*/  BRA `(.L_x_9942) ;  /* 0x0000000000a47947 */ /* 0x000fea0003800000 */
.L_x_9954:
        /* <DEDUP_REMOVED lines=14> */
.L_x_9968:
[----:B------:R-:W-:Y:S05]  /*7980*/  BSYNC B0 ;  /* 0x0000000000007941 */ /* 0x000fea0003800000 */
.L_x_9967:
[----:B------:R-:W-:-:S04]  /*7990*/  FMUL.FTZ R0, R0, 1 ;  /* 0x3f80000000007820 */ /* 0x000fc80000410000 */
[----:B------:R0:W4:Y:S01]  /*79a0*/  F2F.F64.F32 R26, R0 ;  /* 0x00000000001a7310 */ /* 0x0001220000201800 */
[----:B------:R-:W-:Y:S05]  /*79b0*/  BRA `(.L_x_9942) ;  /* 0x00000000005c7947 */ /* 0x000fea0003800000 */
.L_x_9941:
        /* <DEDUP_REMOVED lines=16> */
.L_x_9969:
[----:B------:R-:W-:Y:S01]  /*7ac0*/  CS2R R26, SRZ ;  /* 0x00000000001a7805 */ /* 0x000fe2000001ff00 */
[----:B------:R-:W-:Y:S06]  /*7ad0*/  BRA `(.L_x_9942) ;  /* 0x0000000000147947 */ /* 0x000fec0003800000 */
.L_x_9966:
[----:B------:R-:W4:Y:S02]  /*7ae0*/  LDG.E.64 R26, desc[UR36][R4.64] ;  /* 0x00000024041a7981 */ /* 0x000f24000c1e1b00 */
[----:B----4-:R-:W0:Y:S01]  /*7af0*/  I2F.F64.U64 R26, R26 ;  /* 0x0000001a001a7312 */ /* 0x010e220000301800 */
[----:B------:R-:W-:Y:S05]  /*7b00*/  BRA `(.L_x_9942) ;  /* 0x0000000000087947 */ /* 0x000fea0003800000 */
.L_x_9965:
[----:B------:R-:W4:Y:S02]  /*7b10*/  LDG.E R4, desc[UR36][R4.64] ;  /* 0x0000002404047981 */ /* 0x000f24000c1e1900 */
[----:B----4-:R0:W4:Y:S02]  /*7b20*/  I2F.F64.U32 R26, R4 ;  /* 0x00000004001a7312 */ /* 0x0101240000201800 */
.L_x_9942:
        /* <DEDUP_REMOVED lines=19> */
.L_x_9973:
[----:B------:R-:W2:Y:S02]  /*7c60*/  LDG.E.U8 R4, desc[UR36][R4.64] ;  /* 0x0000002404047981 */ /* 0x000ea4000c1e1100 */
[----:B--2---:R0:W2:Y:S01]  /*7c70*/  I2F.F64.U16 R24, R4 ;  /* 0x0000000400187312 */ /* 0x0040a20000101800 */
[----:B------:R-:W-:Y:S05]  /*7c80*/  BRA `(.L_x_9975) ;  /* 0x0000000c00707947 */ /* 0x000fea0003800000 */
.L_x_9972:
        /* <DEDUP_REMOVED lines=9> */
.L_x_9977:
[----:B------:R-:W2:Y:S02]  /*7d20*/  LDG.E R4, desc[UR36][R4.64] ;  /* 0x0000002404047981 */ /* 0x000ea4000c1e1900 */
[----:B--2---:R0:W2:Y:S01]  /*7d30*/  I2F.F64 R24, R4 ;  /* 0x0000000400187312 */ /* 0x0040a20000201c00 */
[----:B------:R-:W-:Y:S05]  /*7d40*/  BRA `(.L_x_9975) ;  /* 0x0000000c00407947 */ /* 0x000fea0003800000 */
.L_x_9976:
[----:B------:R-:W2:Y:S02]  /*7d50*/  LDG.E.U16 R4, desc[UR36][R4.64] ;  /* 0x0000002404047981 */ /* 0x000ea4000c1e1500 */
[----:B--2---:R0:W2:Y:S01]  /*7d60*/  I2F.F64.S16 R24, R4 ;  /* 0x0000000400187312 */ /* 0x0040a20000101c00 */
[----:B------:R-:W-:Y:S05]  /*7d70*/  BRA `(.L_x_9975) ;  /* 0x0000000c00347947 */ /* 0x000fea0003800000 */
.L_x_9971:
        /* <DEDUP_REMOVED lines=10> */
.L_x_9979:
[----:B------:R-:W2:Y:S02]  /*7e20*/  LDG.E.U16 R0, desc[UR36][R4.64] ;  /* 0x0000002404007981 */ /* 0x000ea4000c1e1500 */
[----:B--2---:R-:W-:-:S05]  /*7e30*/  HADD2.F32 R0, -RZ, R0.H0_H0 ;  /* 0x20000000ff007230 */ /* 0x004fca0000004100 */
[----:B------:R-:W-:-:S04]  /*7e40*/  FMUL.FTZ R0, R0, 1 ;  /* 0x3f80000000007820 */ /* 0x000fc80000410000 */
[----:B------:R0:W2:Y:S01]  /*7e50*/  F2F.F64.F32 R24, R0 ;  /* 0x0000000000187310 */ /* 0x0000a20000201800 */
[----:B------:R-:W-:Y:S05]  /*7e60*/  BRA `(.L_x_9975) ;  /* 0x0000000800f87947 */ /* 0x000fea0003800000 */
.L_x_9978:
        /* <DEDUP_REMOVED lines=10> */
.L_x_9981:
[----:B------:R-:W2:Y:S02]  /*7f10*/  LDG.E.U16 R4, desc[UR36][R4.64] ;  /* 0x0000002404047981 */ /* 0x000ea4000c1e1500 */
[----:B--2---:R-:W-:-:S05]  /*7f20*/  HADD2.F32 R0, -RZ, R4.H0_H0 ;  /* 0x20000004ff007230 */ /* 0x004fca0000004100 */
[----:B------:R-:W-:-:S04]  /*7f30*/  FMUL.FTZ R0, R0, 1 ;  /* 0x3f80000000007820 */ /* 0x000fc80000410000 */
[----:B------:R0:W2:Y:S01]  /*7f40*/  F2F.F64.F32 R24, R0 ;  /* 0x0000000000187310 */ /* 0x0000a20000201800 */
[----:B------:R-:W-:Y:S05]  /*7f50*/  BRA `(.L_x_9975) ;  /* 0x0000000800bc7947 */ /* 0x000fea0003800000 */
.L_x_9980:
[----:B------:R0:W5:Y:S01]  /*7f60*/  LDG.E.64 R24, desc[UR36][R4.64] ;  /* 0x0000002404187981 */ /* 0x000162000c1e1b00 */
[----:B------:R-:W-:Y:S05]  /*7f70*/  BRA `(.L_x_9975) ;  /* 0x0000000800b47947 */ /* 0x000fea0003800000 */
.L_x_9970:
        /* <DEDUP_REMOVED lines=13> */
.L_x_9984:
[----:B------:R0:W5:Y:S01]  /*8050*/  LDG.E.64 R24, desc[UR36][R4.64] ;  /* 0x0000002404187981 */ /* 0x000162000c1e1b00 */
[----:B------:R-:W-:Y:S05]  /*8060*/  BRA `(.L_x_9975) ;  /* 0x0000000800787947 */ /* 0x000fea0003800000 */
.L_x_9983:
        /* <DEDUP_REMOVED lines=28> */
.L_x_9986:
        /* <DEDUP_REMOVED lines=15> */
.L_x_9985:
[----:B------:R-:W2:Y:S02]  /*8320*/  LDG.E.U16 R0, desc[UR36][R4.64] ;  /* 0x0000002404007981 */ /* 0x000ea4000c1e1500 */
[----:B--2---:R-:W-:-:S04]  /*8330*/  IMAD.U32 R0, R0, 0x10000, RZ ;  /* 0x0001000000007824 */ /* 0x004fc800078e00ff */
[----:B------:R-:W-:-:S04]  /*8340*/  FMUL.FTZ R0, R0, 1 ;  /* 0x3f80000000007820 */ /* 0x000fc80000410000 */
[----:B------:R0:W2:Y:S01]  /*8350*/  F2F.F64.F32 R24, R0 ;  /* 0x0000000000187310 */ /* 0x0000a20000201800 */
[----:B------:R-:W-:Y:S05]  /*8360*/  BRA `(.L_x_9975) ;  /* 0x0000000400b87947 */ /* 0x000fea0003800000 */
.L_x_9982:
        /* <DEDUP_REMOVED lines=11> */
.L_x_9989:
        /* <DEDUP_REMOVED lines=21> */
.L_x_9993:
[----:B------:R-:W-:Y:S05]  /*8570*/  BSYNC B1 ;  /* 0x0000000000017941 */ /* 0x000fea0003800000 */
.L_x_9992:
[----:B------:R-:W-:Y:S01]  /*8580*/  LEA R5, R0, 0x3b800000, 0x17 ;  /* 0x3b80000000057811 */ /* 0x000fe200078eb8ff */
[----:B------:R-:W-:-:S05]  /*8590*/  IMAD.SHL.U32 R0, R3, 0x100000, RZ ;  /* 0x0010000003007824 */ /* 0x000fca00078e00ff */
[----:B------:R-:W-:-:S07]  /*85a0*/  LOP3.LUT R0, R5, R0, R6, 0xfe, !PT ;  /* 0x0000000005007212 */ /* 0x000fce00078efe06 */
.L_x_9991:
[----:B------:R-:W-:Y:S05]  /*85b0*/  BSYNC B0 ;  /* 0x0000000000007941 */ /* 0x000fea0003800000 */
.L_x_9990:
[----:B------:R-:W-:-:S04]  /*85c0*/  FMUL.FTZ R0, R0, 1 ;  /* 0x3f80000000007820 */ /* 0x000fc80000410000 */
[----:B------:R0:W2:Y:S01]  /*85d0*/  F2F.F64.F32 R24, R0 ;  /* 0x0000000000187310 */ /* 0x0000a20000201800 */
[----:B------:R-:W-:Y:S05]  /*85e0*/  BRA `(.L_x_9975) ;  /* 0x0000000400187947 */ /* 0x000fea0003800000 */
.L_x_9988:
        /* <DEDUP_REMOVED lines=21> */
.L_x_9997:
[----:B------:R-:W-:Y:S05]  /*8740*/  BSYNC B1 ;  /* 0x0000000000017941 */ /* 0x000fea0003800000 */
.L_x_9996:
[----:B------:R-:W-:Y:S01]  /*8750*/  LEA R5, R0, 0x37800000, 0x17 ;  /* 0x3780000000057811 */ /* 0x000fe200078eb8ff */
[----:B------:R-:W-:-:S05]  /*8760*/  IMAD.SHL.U32 R0, R3, 0x200000, RZ ;  /* 0x0020000003007824 */ /* 0x000fca00078e00ff */
[----:B------:R-:W-:-:S07]  /*8770*/  LOP3.LUT R0, R5, R0, R6, 0xfe, !PT ;  /* 0x0000000005007212 */ /* 0x000fce00078efe06 */
.L_x_9995:
[----:B------:R-:W-:Y:S05]  /*8780*/  BSYNC B0 ;  /* 0x0000000000007941 */ /* 0x000fea0003800000 */
.L_x_9994:
[----:B------:R-:W-:-:S04]  /*8790*/  FMUL.FTZ R0, R0, 1 ;  /* 0x3f80000000007820 */ /* 0x000fc80000410000 */
[----:B------:R0:W2:Y:S01]  /*87a0*/  F2F.F64.F32 R24, R0 ;  /* 0x0000000000187310 */ /* 0x0000a20000201800 */
[----:B------:R-:W-:Y:S05]  /*87b0*/  BRA `(.L_x_9975) ;  /* 0x0000000000a47947 */ /* 0x000fea0003800000 */
.L_x_9987:
        /* <DEDUP_REMOVED lines=14> */
.L_x_10001:
[----:B------:R-:W-:Y:S05]  /*88a0*/  BSYNC B0 ;  /* 0x0000000000007941 */ /* 0x000fea0003800000 */
.L_x_10000:
[----:B------:R-:W-:-:S04]  /*88b0*/  FMUL.FTZ R0, R0, 1 ;  /* 0x3f80000000007820 */ /* 0x000fc80000410000 */
[----:B------:R0:W2:Y:S01]  /*88c0*/  F2F.F64.F32 R24, R0 ;  /* 0x0000000000187310 */ /* 0x0000a20000201800 */
[----:B------:R-:W-:Y:S05]  /*88d0*/  BRA `(.L_x_9975) ;  /* 0x00000000005c7947 */ /* 0x000fea0003800000 */
.L_x_9974:
        /* <DEDUP_REMOVED lines=16> */
.L_x_10002:
[----:B------:R-:W-:Y:S01]  /*89e0*/  CS2R R24, SRZ ;  /* 0x0000000000187805 */ /* 0x000fe2000001ff00 */
[----:B------:R-:W-:Y:S06]  /*89f0*/  BRA `(.L_x_9975) ;  /* 0x0000000000147947 */ /* 0x000fec0003800000 */
.L_x_9999:
[----:B------:R-:W2:Y:S02]  /*8a00*/  LDG.E.64 R24, desc[UR36][R4.64] ;  /* 0x0000002404187981 */ /* 0x000ea4000c1e1b00 */
[----:B--2---:R-:W0:Y:S01]  /*8a10*/  I2F.F64.U64 R24, R24 ;  /* 0x0000001800187312 */ /* 0x004e220000301800 */
[----:B------:R-:W-:Y:S05]  /*8a20*/  BRA `(.L_x_9975) ;  /* 0x0000000000087947 */ /* 0x000fea0003800000 */
.L_x_9998:
[----:B------:R-:W2:Y:S02]  /*8a30*/  LDG.E R4, desc[UR36][R4.64] ;  /* 0x0000002404047981 */ /* 0x000ea4000c1e1900 */
[----:B--2---:R0:W2:Y:S02]  /*8a40*/  I2F.F64.U32 R24, R4 ;  /* 0x0000000400187312 */ /* 0x0040a40000201800 */
.L_x_9975:
[----:B------:R-:W-:-:S07]  /*8a50*/  VIADD R43, R43, 0x80 ;  /* 0x000000802b2b7836 */ /* 0x000fce0000000000 */
.L_x_9903:
[----:B------:R-:W-:Y:S05]  /*8a60*/  BSYNC B6 ;  /* 0x0000000000067941 */ /* 0x000fea0003800000 */
.L_x_9902:
[----:B------:R-:W-:Y:S01]  /*8a70*/  ISETP.GE.AND P0, PT, R43, R2, PT ;  /* 0x000000022b00720c */ /* 0x000fe20003f06270 */
[----:B------:R-:W-:Y:S01]  /*8a80*/  BSSY B6, `(.L_x_10003) ;  /* 0x00002db000067945 */ /* 0x000fe20003800000 */
[----:B----4-:R-:W-:Y:S02]  /*8a90*/  CS2R R18, SRZ ;  /* 0x0000000000127805 */ /* 0x010fe4000001ff00 */
        /* <DEDUP_REMOVED lines=22> */
.L_x_10008:
[----:B------:R-:W4:Y:S02]  /*8c00*/  LDG.E.U8 R4, desc[UR36][R4.64] ;  /* 0x0000002404047981 */ /* 0x000f24000c1e1100 */
[----:B----4-:R0:W4:Y:S01]  /*8c10*/  I2F.F64.U16 R18, R4 ;  /* 0x0000000400127312 */ /* 0x0101220000101800 */
[----:B------:R-:W-:Y:S05]  /*8c20*/  BRA `(.L_x_10010) ;  /* 0x0000000c00707947 */ /* 0x000fea0003800000 */
.L_x_10007:
        /* <DEDUP_REMOVED lines=9> */
.L_x_10012:
[----:B------:R-:W4:Y:S02]  /*8cc0*/  LDG.E R4, desc[UR36][R4.64] ;  /* 0x0000002404047981 */ /* 0x000f24000c1e1900 */
[----:B----4-:R0:W4:Y:S01]  /*8cd0*/  I2F.F64 R18, R4 ;  /* 0x0000000400127312 */ /* 0x0101220000201c00 */
[----:B------:R-:W-:Y:S05]  /*8ce0*/  BRA `(.L_x_10010) ;  /* 0x0000000c00407947 */ /* 0x000fea0003800000 */
.L_x_10011:
[----:B------:R-:W4:Y:S02]  /*8cf0*/  LDG.E.U16 R4, desc[UR36][R4.64] ;  /* 0x0000002404047981 */ /* 0x000f24000c1e1500 */
[----:B----4-:R0:W4:Y:S01]  /*8d00*/  I2F.F64.S16 R18, R4 ;  /* 0x0000000400127312 */ /* 0x0101220000101c00 */
[----:B------:R-:W-:Y:S05]  /*8d10*/  BRA `(.L_x_10010) ;  /* 0x0000000c00347947 */ /* 0x000fea0003800000 */
.L_x_10006:
        /* <DEDUP_REMOVED lines=10> */
.L_x_10014:
[----:B------:R-:W4:Y:S02]  /*8dc0*/  LDG.E.U16 R0, desc[UR36][R4.64] ;  /* 0x0000002404007981 */ /* 0x000f24000c1e1500 */
[----:B----4-:R-:W-:-:S05]  /*8dd0*/  HADD2.F32 R0, -RZ, R0.H0_H0 ;  /* 0x20000000ff007230 */ /* 0x010fca0000004100 */
[----:B------:R-:W-:-:S04]  /*8de0*/  FMUL.FTZ R0, R0, 1 ;  /* 0x3f80000000007820 */ /* 0x000fc80000410000 */
[----:B------:R0:W4:Y:S01]  /*8df0*/  F2F.F64.F32 R18, R0 ;  /* 0x0000000000127310 */ /* 0x0001220000201800 */
[----:B------:R-:W-:Y:S05]  /*8e00*/  BRA `(.L_x_10010) ;  /* 0x0000000800f87947 */ /* 0x000fea0003800000 */
.L_x_10013:
        /* <DEDUP_REMOVED lines=10> */
.L_x_10016:
[----:B------:R-:W4:Y:S02]  /*8eb0*/  LDG.E.U16 R4, desc[UR36][R4.64] ;  /* 0x0000002404047981 */ /* 0x000f24000c1e1500 */
[----:B----4-:R-:W-:-:S05]  /*8ec0*/  HADD2.F32 R0, -RZ, R4.H0_H0 ;  /* 0x20000004ff007230 */ /* 0x010fca0000004100 */
[----:B------:R-:W-:-:S04]  /*8ed0*/  FMUL.FTZ R0, R0, 1 ;  /* 0x3f80000000007820 */ /* 0x000fc80000410000 */
[----:B------:R0:W4:Y:S01]  /*8ee0*/  F2F.F64.F32 R18, R0 ;  /* 0x0000000000127310 */ /* 0x0001220000201800 */
[----:B------:R-:W-:Y:S05]  /*8ef0*/  BRA `(.L_x_10010) ;  /* 0x0000000800bc7947 */ /* 0x000fea0003800000 */
.L_x_10015:
[----:B------:R0:W5:Y:S01]  /*8f00*/  LDG.E.64 R18, desc[UR36][R4.64] ;  /* 0x0000002404127981 */ /* 0x000162000c1e1b00 */
[----:B------:R-:W-:Y:S05]  /*8f10*/  BRA `(.L_x_10010) ;  /* 0x0000000800b47947 */ /* 0x000fea0003800000 */
.L_x_10005:
        /* <DEDUP_REMOVED lines=13> */
.L_x_10019:
[----:B------:R0:W5:Y:S01]  /*8ff0*/  LDG.E.64 R18, desc[UR36][R4.64] ;  /* 0x0000002404127981 */ /* 0x000162000c1e1b00 */
[----:B------:R-:W-:Y:S05]  /*9000*/  BRA `(.L_x_10010) ;  /* 0x0000000800787947 */ /* 0x000fea0003800000 */
.L_x_10018:
        /* <DEDUP_REMOVED lines=28> */
.L_x_10021:
        /* <DEDUP_REMOVED lines=15> */
.L_x_10020:
[----:B------:R-:W4:Y:S02]  /*92c0*/  LDG.E.U16 R0, desc[UR36][R4.64] ;  /* 0x0000002404007981 */ /* 0x000f24000c1e1500 */
[----:B----4-:R-:W-:-:S04]  /*92d0*/  IMAD.U32 R0, R0, 0x10000, RZ ;  /* 0x0001000000007824 */ /* 0x010fc800078e00ff */
[----:B------:R-:W-:-:S04]  /*92e0*/  FMUL.FTZ R0, R0, 1 ;  /* 0x3f80000000007820 */ /* 0x000fc80000410000 */
[----:B------:R0:W4:Y:S01]  /*92f0*/  F2F.F64.F32 R18, R0 ;  /* 0x0000000000127310 */ /* 0x0001220000201800 */
[----:B------:R-:W-:Y:S05]  /*9300*/  BRA `(.L_x_10010) ;  /* 0x0000000400b87947 */ /* 0x000fea0003800000 */
.L_x_10017:
        /* <DEDUP_REMOVED lines=11> */
.L_x_10024:
        /* <DEDUP_REMOVED lines=21> */
.L_x_10028:
[----:B------:R-:W-:Y:S05]  /*9510*/  BSYNC B1 ;  /* 0x0000000000017941 */ /* 0x000fea0003800000 */
.L_x_10027:
[----:B------:R-:W-:Y:S01]  /*9520*/  LEA R5, R0, 0x3b800000, 0x17 ;  /* 0x3b80000000057811 */ /* 0x000fe200078eb8ff */
[----:B------:R-:W-:-:S05]  /*9530*/  IMAD.SHL.U32 R0, R3, 0x100000, RZ ;  /* 0x0010000003007824 */ /* 0x000fca00078e00ff */
[----:B------:R-:W-:-:S07]  /*9540*/  LOP3.LUT R0, R5, R0, R6, 0xfe, !PT ;  /* 0x0000000005007212 */ /* 0x000fce00078efe06 */
.L_x_10026:
[----:B------:R-:W-:Y:S05]  /*9550*/  BSYNC B0 ;  /* 0x0000000000007941 */ /* 0x000fea0003800000 */
.L_x_10025:
[----:B------:R-:W-:-:S04]  /*9560*/  FMUL.FTZ R0, R0, 1 ;  /* 0x3f80000000007820 */ /* 0x000fc80000410000 */
[----:B------:R0:W4:Y:S01]  /*9570*/  F2F.F64.F32 R18, R0 ;  /* 0x0000000000127310 */ /* 0x0001220000201800 */
[----:B------:R-:W-:Y:S05]  /*9580*/  BRA `(.L_x_10010) ;  /* 0x0000000400187947 */ /* 0x000fea0003800000 */
.L_x_10023:
        /* <DEDUP_REMOVED lines=21> */
.L_x_10032:
[----:B------:R-:W-:Y:S05]  /*96e0*/  BSYNC B1 ;  /* 0x0000000000017941 */ /* 0x000fea0003800000 */
.L_x_10031:
[----:B------:R-:W-:Y:S01]  /*96f0*/  LEA R5, R0, 0x37800000, 0x17 ;  /* 0x3780000000057811 */ /* 0x000fe200078eb8ff */
[----:B------:R-:W-:-:S05]  /*9700*/  IMAD.SHL.U32 R0, R3, 0x200000, RZ ;  /* 0x0020000003007824 */ /* 0x000fca00078e00ff */
[----:B------:R-:W-:-:S07]  /*9710*/  LOP3.LUT R0, R5, R0, R6, 0xfe, !PT ;  /* 0x0000000005007212 */ /* 0x000fce00078efe06 */
.L_x_10030:
[----:B------:R-:W-:Y:S05]  /*9720*/  BSYNC B0 ;  /* 0x0000000000007941 */ /* 0x000fea0003800000 */
.L_x_10029:
[----:B------:R-:W-:-:S04]  /*9730*/  FMUL.FTZ R0, R0, 1 ;  /* 0x3f80000000007820 */ /* 0x000fc80000410000 */
[----:B------:R0:W4:Y:S01]  /*9740*/  F2F.F64.F32 R18, R0 ;  /* 0x0000000000127310 */ /* 0x0001220000201800 */
[----:B------:R-:W-:Y:S05]  /*9750*/  BRA `(.L_x_10010) ;  /* 0x0000000000a47947 */ /* 0x000fea0003800000 */
.L_x_10022:
        /* <DEDUP_REMOVED lines=14> */
.L_x_10036:
[----:B------:R-:W-:Y:S05]  /*9840*/  BSYNC B0 ;  /* 0x0000000000007941 */ /* 0x000fea0003800000 */
.L_x_10035:
[----:B------:R-:W-:-:S04]  /*9850*/  FMUL.FTZ R0, R0, 1 ;  /* 0x3f80000000007820 */ /* 0x000fc80000410000 */
[----:B------:R0:W4:Y:S01]  /*9860*/  F2F.F64.F32 R18, R0 ;  /* 0x0000000000127310 */ /* 0x0001220000201800 */
[----:B------:R-:W-:Y:S05]  /*9870*/  BRA `(.L_x_10010) ;  /* 0x00000000005c7947 */ /* 0x000fea0003800000 */
.L_x_10009:
        /* <DEDUP_REMOVED lines=16> */
.L_x_10037:
[----:B------:R-:W-:Y:S01]  /*9980*/  CS2R R18, SRZ ;  /* 0x0000000000127805 */ /* 0x000fe2000001ff00 */
[----:B------:R-:W-:Y:S06]  /*9990*/  BRA `(.L_x_10010) ;  /* 0x0000000000147947 */ /* 0x000fec0003800000 */
.L_x_10034:
[----:B------:R-:W4:Y:S02]  /*99a0*/  LDG.E.64 R18, desc[UR36][R4.64] ;  /* 0x0000002404127981 */ /* 0x000f24000c1e1b00 */
[----:B----4-:R-:W0:Y:S01]  /*99b0*/  I2F.F64.U64 R18, R18 ;  /* 0x0000001200127312 */ /* 0x010e220000301800 */
[----:B------:R-:W-:Y:S05]  /*99c0*/  BRA `(.L_x_10010) ;  /* 0x0000000000087947 */ /* 0x000fea0003800000 */
.L_x_10033:
[----:B------:R-:W4:Y:S02]  /*99d0*/  LDG.E R4, desc[UR36][R4.64] ;  /* 0x0000002404047981 */ /* 0x000f24000c1e1900 */
[----:B----4-:R0:W4:Y:S02]  /*99e0*/  I2F.F64.U32 R18, R4 ;  /* 0x0000000400127312 */ /* 0x0101240000201800 */
.L_x_10010:
        /* <DEDUP_REMOVED lines=20> */
.L_x_10041:
[----:B------:R-:W2:Y:S02]  /*9b30*/  LDG.E.U8 R4, desc[UR36][R4.64] ;  /* 0x0000002404047981 */ /* 0x000ea4000c1e1100 */
[----:B--2---:R0:W1:Y:S01]  /*9b40*/  I2F.F64.U16 R22, R4 ;  /* 0x0000000400167312 */ /* 0x0040620000101800 */
[----:B------:R-:W-:Y:S05]  /*9b50*/  BRA `(.L_x_10043) ;  /* 0x0000000c00707947 */ /* 0x000fea0003800000 */
.L_x_10040:
        /* <DEDUP_REMOVED lines=9> */
.L_x_10045:
[----:B------:R-:W2:Y:S02]  /*9bf0*/  LDG.E R4, desc[UR36][R4.64] ;  /* 0x0000002404047981 */ /* 0x000ea4000c1e1900 */
[----:B--2---:R0:W1:Y:S01]  /*9c00*/  I2F.F64 R22, R4 ;  /* 0x0000000400167312 */ /* 0x0040620000201c00 */
[----:B------:R-:W-:Y:S05]  /*9c10*/  BRA `(.L_x_10043) ;  /* 0x0000000c00407947 */ /* 0x000fea0003800000 */
.L_x_10044:
[----:B------:R-:W2:Y:S02]  /*9c20*/  LDG.E.U16 R4, desc[UR36][R4.64] ;  /* 0x0000002404047981 */ /* 0x000ea4000c1e1500 */
[----:B--2---:R0:W1:Y:S01]  /*9c30*/  I2F.F64.S16 R22, R4 ;  /* 0x0000000400167312 */ /* 0x0040620000101c00 */
[----:B------:R-:W-:Y:S05]  /*9c40*/  BRA `(.L_x_10043) ;  /* 0x0000000c00347947 */ /* 0x000fea0003800000 */
.L_x_10039:
        /* <DEDUP_REMOVED lines=10> */
.L_x_10047:
[----:B------:R-:W2:Y:S02]  /*9cf0*/  LDG.E.U16 R0, desc[UR36][R4.64] ;  /* 0x0000002404007981 */ /* 0x000ea4000c1e1500 */
[----:B--2---:R-:W-:-:S05]  /*9d00*/  HADD2.F32 R0, -RZ, R0.H0_H0 ;  /* 0x20000000ff007230 */ /* 0x004fca0000004100 */
[----:B------:R-:W-:-:S04]  /*9d10*/  FMUL.FTZ R0, R0, 1 ;  /* 0x3f80000000007820 */ /* 0x000fc80000410000 */
[----:B------:R0:W1:Y:S01]  /*9d20*/  F2F.F64.F32 R22, R0 ;  /* 0x0000000000167310 */ /* 0x0000620000201800 */
[----:B------:R-:W-:Y:S05]  /*9d30*/  BRA `(.L_x_10043) ;  /* 0x0000000800f87947 */ /* 0x000fea0003800000 */
.L_x_10046:
        /* <DEDUP_REMOVED lines=10> */
.L_x_10049:
[----:B------:R-:W2:Y:S02]  /*9de0*/  LDG.E.U16 R4, desc[UR36][R4.64] ;  /* 0x0000002404047981 */ /* 0x000ea4000c1e1500 */
[----:B--2---:R-:W-:-:S05]  /*9df0*/  HADD2.F32 R0, -RZ, R4.H0_H0 ;  /* 0x20000004ff007230 */ /* 0x004fca0000004100 */
[----:B------:R-:W-:-:S04]  /*9e00*/  FMUL.FTZ R0, R0, 1 ;  /* 0x3f80000000007820 */ /* 0x000fc80000410000 */
[----:B------:R0:W1:Y:S01]  /*9e10*/  F2F.F64.F32 R22, R0 ;  /* 0x0000000000167310 */ /* 0x0000620000201800 */
[----:B------:R-:W-:Y:S05]  /*9e20*/  BRA `(.L_x_10043) ;  /* 0x0000000800bc7947 */ /* 0x000fea0003800000 */
.L_x_10048:
[----:B------:R0:W5:Y:S01]  /*9e30*/  LDG.E.64 R22, desc[UR36][R4.64] ;  /* 0x0000002404167981 */ /* 0x000162000c1e1b00 */
[----:B------:R-:W-:Y:S05]  /*9e40*/  BRA `(.L_x_10043) ;  /* 0x0000000800b47947 */ /* 0x000fea0003800000 */
.L_x_10038:
        /* <DEDUP_REMOVED lines=13> */
.L_x_10052:
[----:B------:R0:W5:Y:S01]  /*9f20*/  LDG.E.64 R22, desc[UR36][R4.64] ;  /* 0x0000002404167981 */ /* 0x000162000c1e1b00 */
[----:B------:R-:W-:Y:S05]  /*9f30*/  BRA `(.L_x_10043) ;  /* 0x0000000800787947 */ /* 0x000fea0003800000 */
.L_x_10051:
        /* <DEDUP_REMOVED lines=28> */
.L_x_10054:
        /* <DEDUP_REMOVED lines=15> */
.L_x_10053:
[----:B------:R-:W2:Y:S02]  /*a1f0*/  LDG.E.U16 R0, desc[UR36][R4.64] ;  /* 0x0000002404007981 */ /* 0x000ea4000c1e1500 */
[----:B--2---:R-:W-:-:S04]  /*a200*/  IMAD.U32 R0, R0, 0x10000, RZ ;  /* 0x0001000000007824 */ /* 0x004fc800078e00ff */
[----:B------:R-:W-:-:S04]  /*a210*/  FMUL.FTZ R0, R0, 1 ;  /* 0x3f80000000007820 */ /* 0x000fc80000410000 */
[----:B------:R0:W1:Y:S01]  /*a220*/  F2F.F64.F32 R22, R0 ;  /* 0x0000000000167310 */ /* 0x0000620000201800 */
[----:B------:R-:W-:Y:S05]  /*a230*/  BRA `(.L_x_10043) ;  /* 0x0000000400b87947 */ /* 0x000fea0003800000 */
.L_x_10050:
        /* <DEDUP_REMOVED lines=11> */
.L_x_10057:
        /* <DEDUP_REMOVED lines=21> */
.L_x_10061:
[----:B------:R-:W-:Y:S05]  /*a440*/  BSYNC B1 ;  /* 0x0000000000017941 */ /* 0x000fea0003800000 */
.L_x_10060:
[----:B------:R-:W-:Y:S01]  /*a450*/  LEA R5, R0, 0x3b800000, 0x17 ;  /* 0x3b80000000057811 */ /* 0x000fe200078eb8ff */
[----:B------:R-:W-:-:S05]  /*a460*/  IMAD.SHL.U32 R0, R3, 0x100000, RZ ;  /* 0x0010000003007824 */ /* 0x000fca00078e00ff */
[----:B------:R-:W-:-:S07]  /*a470*/  LOP3.LUT R0, R5, R0, R6, 0xfe, !PT ;  /* 0x0000000005007212 */ /* 0x000fce00078efe06 */
.L_x_10059:
[----:B------:R-:W-:Y:S05]  /*a480*/  BSYNC B0 ;  /* 0x0000000000007941 */ /* 0x000fea0003800000 */
.L_x_10058:
[----:B------:R-:W-:-:S04]  /*a490*/  FMUL.FTZ R0, R0, 1 ;  /* 0x3f80000000007820 */ /* 0x000fc80000410000 */
[----:B------:R0:W1:Y:S01]  /*a4a0*/  F2F.F64.F32 R22, R0 ;  /* 0x0000000000167310 */ /* 0x0000620000201800 */
[----:B------:R-:W-:Y:S05]  /*a4b0*/  BRA `(.L_x_10043) ;  /* 0x0000000400187947 */ /* 0x000fea0003800000 */
.L_x_10056:
        /* <DEDUP_REMOVED lines=21> */
.L_x_10065:
[----:B------:R-:W-:Y:S05]  /*a610*/  BSYNC B1 ;  /* 0x0000000000017941 */ /* 0x000fea0003800000 */
.L_x_10064:
[----:B------:R-:W-:Y:S01]  /*a620*/  LEA R5, R0, 0x37800000, 0x17 ;  /* 0x3780000000057811 */ /* 0x000fe200078eb8ff */
[----:B------:R-:W-:-:S05]  /*a630*/  IMAD.SHL.U32 R0, R3, 0x200000, RZ ;  /* 0x0020000003007824 */ /* 0x000fca00078e00ff */
[----:B------:R-:W-:-:S07]  /*a640*/  LOP3.LUT R0, R5, R0, R6, 0xfe, !PT ;  /* 0x0000000005007212 */ /* 0x000fce00078efe06 */
.L_x_10063:
[----:B------:R-:W-:Y:S05]  /*a650*/  BSYNC B0 ;  /* 0x0000000000007941 */ /* 0x000fea0003800000 */
.L_x_10062:
[----:B------:R-:W-:-:S04]  /*a660*/  FMUL.FTZ R0, R0, 1 ;  /* 0x3f80000000007820 */ /* 0x000fc80000410000 */
[----:B------:R0:W1:Y:S01]  /*a670*/  F2F.F64.F32 R22, R0 ;  /* 0x0000000000167310 */ /* 0x0000620000201800 */
[----:B------:R-:W-:Y:S05]  /*a680*/  BRA `(.L_x_10043) ;  /* 0x0000000000a47947 */ /* 0x000fea0003800000 */
.L_x_10055:
        /* <DEDUP_REMOVED lines=14> */
.L_x_10069:
[----:B------:R-:W-:Y:S05]  /*a770*/  BSYNC B0 ;  /* 0x0000000000007941 */ /* 0x000fea0003800000 */
.L_x_10068:
[----:B------:R-:W-:-:S04]  /*a780*/  FMUL.FTZ R0, R0, 1 ;  /* 0x3f80000000007820 */ /* 0x000fc80000410000 */
[----:B------:R0:W1:Y:S01]  /*a790*/  F2F.F64.F32 R22, R0 ;  /* 0x0000000000167310 */ /* 0x0000620000201800 */
[----:B------:R-:W-:Y:S05]  /*a7a0*/  BRA `(.L_x_10043) ;  /* 0x00000000005c7947 */ /* 0x000fea0003800000 */
.L_x_10042:
        /* <DEDUP_REMOVED lines=16> */
.L_x_10070:
[----:B------:R-:W-:Y:S01]  /*a8b0*/  CS2R R22, SRZ ;  /* 0x0000000000167805 */ /* 0x000fe2000001ff00 */
[----:B------:R-:W-:Y:S06]  /*a8c0*/  BRA `(.L_x_10043) ;  /* 0x0000000000147947 */ /* 0x000fec0003800000 */
.L_x_10067:
[----:B------:R-:W2:Y:S02]  /*a8d0*/  LDG.E.64 R22, desc[UR36][R4.64] ;  /* 0x0000002404167981 */ /* 0x000ea4000c1e1b00 */
[----:B--2---:R-:W0:Y:S01]  /*a8e0*/  I2F.F64.U64 R22, R22 ;  /* 0x0000001600167312 */ /* 0x004e220000301800 */
[----:B------:R-:W-:Y:S05]  /*a8f0*/  BRA `(.L_x_10043) ;  /* 0x0000000000087947 */ /* 0x000fea0003800000 */
.L_x_10066:
[----:B------:R-:W2:Y:S02]  /*a900*/  LDG.E R4, desc[UR36][R4.64] ;  /* 0x0000002404047981 */ /* 0x000ea4000c1e1900 */
[----:B--2---:R0:W1:Y:S02]  /*a910*/  I2F.F64.U32 R22, R4 ;  /* 0x0000000400167312 */ /* 0x0040640000201800 */
.L_x_10043:
        /* <DEDUP_REMOVED lines=19> */
.L_x_10074:
[----:B------:R-:W2:Y:S02]  /*aa50*/  LDG.E.U8 R4, desc[UR36][R4.64] ;  /* 0x0000002404047981 */ /* 0x000ea4000c1e1100 */
[----:B--2---:R0:W2:Y:S01]  /*aa60*/  I2F.F64.U16 R16, R4 ;  /* 0x0000000400107312 */ /* 0x0040a20000101800 */
[----:B------:R-:W-:Y:S05]  /*aa70*/  BRA `(.L_x_10004) ;  /* 0x0000000c006c7947 */ /* 0x000fea0003800000 */
.L_x_10073:
        /* <DEDUP_REMOVED lines=9> */
.L_x_10077:
[----:B------:R-:W2:Y:S02]  /*ab10*/  LDG.E R4, desc[UR36][R4.64] ;  /* 0x0000002404047981 */ /* 0x000ea4000c1e1900 */
[----:B--2---:R0:W2:Y:S01]  /*ab20*/  I2F.F64 R16, R4 ;  /* 0x0000000400107312 */ /* 0x0040a20000201c00 */
[----:B------:R-:W-:Y:S05]  /*ab30*/  BRA `(.L_x_10004) ;  /* 0x0000000c003c7947 */ /* 0x000fea0003800000 */
.L_x_10076:
[----:B------:R-:W2:Y:S02]  /*ab40*/  LDG.E.U16 R4, desc[UR36][R4.64] ;  /* 0x0000002404047981 */ /* 0x000ea4000c1e1500 */
[----:B--2---:R0:W2:Y:S01]  /*ab50*/  I2F.F64.S16 R16, R4 ;  /* 0x0000000400107312 */ /* 0x0040a20000101c00 */
[----:B------:R-:W-:Y:S05]  /*ab60*/  BRA `(.L_x_10004) ;  /* 0x0000000c00307947 */ /* 0x000fea0003800000 */
.L_x_10072:
        /* <DEDUP_REMOVED lines=10> */
.L_x_10079:
[----:B------:R-:W2:Y:S02]  /*ac10*/  LDG.E.U16 R0, desc[UR36][R4.64] ;  /* 0x0000002404007981 */ /* 0x000ea4000c1e1500 */
[----:B--2---:R-:W-:-:S05]  /*ac20*/  HADD2.F32 R0, -RZ, R0.H0_H0 ;  /* 0x20000000ff007230 */ /* 0x004fca0000004100 */
[----:B------:R-:W-:-:S04]  /*ac30*/  FMUL.FTZ R0, R0, 1 ;  /* 0x3f80000000007820 */ /* 0x000fc80000410000 */
[----:B------:R0:W2:Y:S01]  /*ac40*/  F2F.F64.F32 R16, R0 ;  /* 0x0000000000107310 */ /* 0x0000a20000201800 */
[----:B------:R-:W-:Y:S05]  /*ac50*/  BRA `(.L_x_10004) ;  /* 0x0000000800f47947 */ /* 0x000fea0003800000 */
.L_x_10078:
        /* <DEDUP_REMOVED lines=10> */
.L_x_10081:
[----:B------:R-:W2:Y:S02]  /*ad00*/  LDG.E.U16 R4, desc[UR36][R4.64] ;  /* 0x0000002404047981 */ /* 0x000ea4000c1e1500 */
[----:B--2---:R-:W-:-:S05]  /*ad10*/  HADD2.F32 R0, -RZ, R4.H0_H0 ;  /* 0x20000004ff007230 */ /* 0x004fca0000004100 */
[----:B------:R-:W-:-:S04]  /*ad20*/  FMUL.FTZ R0, R0, 1 ;  /* 0x3f80000000007820 */ /* 0x000fc80000410000 */
[----:B------:R0:W2:Y:S01]  /*ad30*/  F2F.F64.F32 R16, R0 ;  /* 0x0000000000107310 */ /* 0x0000a20000201800 */
[----:B------:R-:W-:Y:S05]  /*ad40*/  BRA `(.L_x_10004) ;  /* 0x0000000800b87947 */ /* 0x000fea0003800000 */
.L_x_10080:
[----:B------:R0:W5:Y:S01]  /*ad50*/  LDG.E.64 R16, desc[UR36][R4.64] ;  /* 0x0000002404107981 */ /* 0x000162000c1e1b00 */
[----:B------:R-:W-:Y:S05]  /*ad60*/  BRA `(.L_x_10004) ;  /* 0x0000000800b07947 */ /* 0x000fea0003800000 */
.L_x_10071:
        /* <DEDUP_REMOVED lines=13> */
.L_x_10084:
[----:B------:R0:W5:Y:S01]  /*ae40*/  LDG.E.64 R16, desc[UR36][R4.64] ;  /* 0x0000002404107981 */ /* 0x000162000c1e1b00 */
[----:B------:R-:W-:Y:S05]  /*ae50*/  BRA `(.L_x_10004) ;  /* 0x0000000800747947 */ /* 0x000fea0003800000 */
.L_x_10083:
        /* <DEDUP_REMOVED lines=28> */
.L_x_10086:
        /* <DEDUP_REMOVED lines=15> */
.L_x_10085:
[----:B------:R-:W2:Y:S02]  /*b110*/  LDG.E.U16 R0, desc[UR36][R4.64] ;  /* 0x0000002404007981 */ /* 0x000ea4000c1e1500 */
[----:B--2---:R-:W-:-:S04]  /*b120*/  IMAD.U32 R0, R0, 0x10000, RZ ;  /* 0x0001000000007824 */ /* 0x004fc800078e00ff */
[----:B------:R-:W-:-:S04]  /*b130*/  FMUL.FTZ R0, R0, 1 ;  /* 0x3f80000000007820 */ /* 0x000fc80000410000 */
[----:B------:R0:W2:Y:S01]  /*b140*/  F2F.F64.F32 R16, R0 ;  /* 0x0000000000107310 */ /* 0x0000a20000201800 */
[----:B------:R-:W-:Y:S05]  /*b150*/  BRA `(.L_x_10004) ;  /* 0x0000000400b47947 */ /* 0x000fea0003800000 */
.L_x_10082:
        /* <DEDUP_REMOVED lines=11> */
.L_x_10089:
        /* <DEDUP_REMOVED lines=21> */
.L_x_10093:
[----:B------:R-:W-:Y:S05]  /*b360*/  BSYNC B1 ;  /* 0x0000000000017941 */ /* 0x000fea0003800000 */
.L_x_10092:
[----:B------:R-:W-:Y:S01]  /*b370*/  LEA R5, R0, 0x3b800000, 0x17 ;  /* 0x3b80000000057811 */ /* 0x000fe200078eb8ff */
[----:B------:R-:W-:-:S05]  /*b380*/  IMAD.SHL.U32 R0, R3, 0x100000, RZ ;  /* 0x0010000003007824 */ /* 0x000fca00078e00ff */
[----:B------:R-:W-:-:S07]  /*b390*/  LOP3.LUT R0, R5, R0, R6, 0xfe, !PT ;  /* 0x0000000005007212 */ /* 0x000fce00078efe06 */
.L_x_10091:
[----:B------:R-:W-:Y:S05]  /*b3a0*/  BSYNC B0 ;  /* 0x0000000000007941 */ /* 0x000fea0003800000 */
.L_x_10090:
[----:B------:R-:W-:-:S04]  /*b3b0*/  FMUL.FTZ R0, R0, 1 ;  /* 0x3f80000000007820 */ /* 0x000fc80000410000 */
[----:B------:R0:W2:Y:S01]  /*b3c0*/  F2F.F64.F32 R16, R0 ;  /* 0x0000000000107310 */ /* 0x0000a20000201800 */
[----:B------:R-:W-:Y:S05]  /*b3d0*/  BRA `(.L_x_10004) ;  /* 0x0000000400147947 */ /* 0x000fea0003800000 */
.L_x_10088:
        /* <DEDUP_REMOVED lines=21> */
.L_x_10097:
[----:B------:R-:W-:Y:S05]  /*b530*/  BSYNC B1 ;  /* 0x0000000000017941 */ /* 0x000fea0003800000 */
.L_x_10096:
[----:B------:R-:W-:Y:S01]  /*b540*/  LEA R5, R0, 0x37800000, 0x17 ;  /* 0x3780000000057811 */ /* 0x000fe200078eb8ff */
[----:B------:R-:W-:-:S05]  /*b550*/  IMAD.SHL.U32 R0, R3, 0x200000, RZ ;  /* 0x0020000003007824 */ /* 0x000fca00078e00ff */
[----:B------:R-:W-:-:S07]  /*b560*/  LOP3.LUT R0, R5, R0, R6, 0xfe, !PT ;  /* 0x0000000005007212 */ /* 0x000fce00078efe06 */
.L_x_10095:
[----:B------:R-:W-:Y:S05]  /*b570*/  BSYNC B0 ;  /* 0x0000000000007941 */ /* 0x000fea0003800000 */
.L_x_10094:
[----:B------:R-:W-:-:S04]  /*b580*/  FMUL.FTZ R0, R0, 1 ;  /* 0x3f80000000007820 */ /* 0x000fc80000410000 */
[----:B------:R0:W2:Y:S01]  /*b590*/  F2F.F64.F32 R16, R0 ;  /* 0x0000000000107310 */ /* 0x0000a20000201800 */
[----:B------:R-:W-:Y:S05]  /*b5a0*/  BRA `(.L_x_10004) ;  /* 0x0000000000a07947 */ /* 0x000fea0003800000 */
.L_x_10087:
        /* <DEDUP_REMOVED lines=14> */
.L_x_10101:
[----:B------:R-:W-:Y:S05]  /*b690*/  BSYNC B0 ;  /* 0x0000000000007941 */ /* 0x000fea0003800000 */
.L_x_10100:
[----:B------:R-:W-:-:S04]  /*b6a0*/  FMUL.FTZ R0, R0, 1 ;  /* 0x3f80000000007820 */ /* 0x000fc80000410000 */
[----:B------:R0:W2:Y:S01]  /*b6b0*/  F2F.F64.F32 R16, R0 ;  /* 0x0000000000107310 */ /* 0x0000a20000201800 */
[----:B------:R-:W-:Y:S05]  /*b6c0*/  BRA `(.L_x_10004) ;  /* 0x0000000000587947 */ /* 0x000fea0003800000 */
.L_x_10075:
        /* <DEDUP_REMOVED lines=16> */
.L_x_10102:
[----:B------:R-:W-:Y:S05]  /*b7d0*/  BRA `(.L_x_10004) ;  /* 0x0000000000147947 */ /* 0x000fea0003800000 */
.L_x_10099:
[----:B------:R-:W2:Y:S02]  /*b7e0*/  LDG.E.64 R16, desc[UR36][R4.64] ;  /* 0x0000002404107981 */ /* 0x000ea4000c1e1b00 */
[----:B--2---:R-:W0:Y:S01]  /*b7f0*/  I2F.F64.U64 R16, R16 ;  /* 0x0000001000107312 */ /* 0x004e220000301800 */
[----:B------:R-:W-:Y:S05]  /*b800*/  BRA `(.L_x_10004) ;  /* 0x0000000000087947 */ /* 0x000fea0003800000 */
.L_x_10098:
[----:B------:R-:W2:Y:S02]  /*b810*/  LDG.E R4, desc[UR36][R4.64] ;  /* 0x0000002404047981 */ /* 0x000ea4000c1e1900 */
[----:B--2---:R0:W2:Y:S02]  /*b820*/  I2F.F64.U32 R16, R4 ;  /* 0x0000000400107312 */ /* 0x0040a40000201800 */
.L_x_10004:
[----:B------:R-:W-:Y:S05]  /*b830*/  BSYNC B6 ;  /* 0x0000000000067941 */ /* 0x000fea0003800000 */
.L_x_10003:
[----:B------:R-:W1:Y:S01]  /*b840*/  S2R R3, SR_TID.X ;  /* 0x0000000000037919 */ /* 0x000e620000002100 */
[----:B------:R-:W-:Y:S01]  /*b850*/  BSSY B0, `(.L_x_10103) ;  /* 0x000001c000007945 */ /* 0x000fe20003800000 */
[----:B-1----:R-:W-:-:S13]  /*b860*/  ISETP.GE.AND P0, PT, R3, R2, PT ;  /* 0x000000020300720c */ /* 0x002fda0003f06270 */
[----:B------:R-:W-:Y:S05]  /*b870*/  @P0 BRA `(.L_x_10104) ;  /* 0x0000000000640947 */ /* 0x000fea0003800000 */
[----:B--23-5:R-:W-:Y:S01]  /*b880*/  DSETP.MAX.AND P1, P2, R36, R44, PT ;  /* 0x0000002c2400722a */ /* 0x02cfe20003a2f000 */
[----:B0-----:R-:W-:Y:S02]  /*b890*/  IMAD.MOV.U32 R0, RZ, RZ, R37 ;  /* 0x000000ffff007224 */ /* 0x001fe400078e0025 */
[----:B------:R-:W-:-:S05]  /*b8a0*/  IMAD.MOV.U32 R5, RZ, RZ, R45 ;  /* 0x000000ffff057224 */ /* 0x000fca00078e002d */
[----:B------:R-:W-:Y:S01]  /*b8b0*/  FSEL R7, R0, R5, P1 ;  /* 0x0000000500077208 */ /* 0x000fe20000800000 */
[----:B------:R-:W-:-:S05]  /*b8c0*/  IMAD.MOV.U32 R0, RZ, RZ, R36 ;  /* 0x000000ffff007224 */ /* 0x000fca00078e0024 */
[----:B------:R-:W-:Y:S01]  /*b8d0*/  @P2 LOP3.LUT R7, R5, 0x80000, RZ, 0xfc, !PT ;  /* 0x0008000005072812 */ /* 0x000fe200078efcff */
[----:B------:R-:W-:-:S05]  /*b8e0*/  IMAD.MOV.U32 R5, RZ, RZ, R44 ;  /* 0x000000ffff057224 */ /* 0x000fca00078e002c */
[----:B------:R-:W-:Y:S01]  /*b8f0*/  SEL R4, R0, R5, P1 ;  /* 0x0000000500047207 */ /* 0x000fe20000800000 */
[----:B------:R-:W-:Y:S02]  /*b900*/  IMAD.MOV.U32 R5, RZ, RZ, R7 ;  /* 0x000000ffff057224 */ /* 0x000fe400078e0007 */
[----:B------:R-:W-:Y:S02]  /*b910*/  IMAD.MOV.U32 R7, RZ, RZ, R34 ;  /* 0x000000ffff077224 */ /* 0x000fe400078e0022 */
[----:B------:R-:W-:Y:S02]  /*b920*/  IMAD.MOV.U32 R0, RZ, RZ, R4 ;  /* 0x000000ffff007224 */ /* 0x000fe400078e0004 */
[----:B------:R-:W-:-:S06]  /*b930*/  DSETP.MIN.AND P1, P2, R4, R34, PT ;  /* 0x000000220400722a */ /* 0x000fcc0003a20000 */
[----:B------:R-:W-:Y:S01]  /*b940*/  SEL R4, R0, R7, P1 ;  /* 0x0000000700047207 */ /* 0x000fe20000800000 */
[----:B------:R-:W-:-:S05]  /*b950*/  IMAD.MOV.U32 R0, RZ, RZ, R35 ;  /* 0x000000ffff007224 */ /* 0x000fca00078e0023 */
[----:B------:R-:W-:Y:S01]  /*b960*/  FSEL R5, R5, R0, P1 ;  /* 0x0000000005057208 */ /* 0x000fe20000800000 */
[----:B------:R-:W-:Y:S01]  /*b970*/  DSETP.GTU.AND P1, PT, |R34|, +INF , PT ;  /* 0x7ff000002200742a */ /* 0x000fe20003f2c200 */
[----:B------:R-:W-:-:S05]  /*b980*/  @P2 LOP3.LUT R5, R0, 0x80000, RZ, 0xfc, !PT ;  /* 0x0008000000052812 */ /* 0x000fca00078efcff */
[----:B------:R-:W-:Y:S02]  /*b990*/  FSEL R7, R4, R34, !P1 ;  /* 0x0000002204077208 */ /* 0x000fe40004800000 */
[----:B------:R-:W-:Y:S01]  /*b9a0*/  FSEL R35, R5, R35, !P1 ;  /* 0x0000002305237208 */ /* 0x000fe20004800000 */
[----:B------:R-:W-:-:S06]  /*b9b0*/  DSETP.GTU.AND P1, PT, |R36|, +INF , PT ;  /* 0x7ff000002400742a */ /* 0x000fcc0003f2c200 */
[----:B------:R-:W-:Y:S02]  /*b9c0*/  FSEL R5, R7, R36, !P1 ;  /* 0x0000002407057208 */ /* 0x000fe40004800000 */
[----:B------:R-:W-:Y:S01]  /*b9d0*/  FSEL R37, R35, R37, !P1 ;  /* 0x0000002523257208 */ /* 0x000fe20004800000 */
[----:B------:R-:W-:-:S06]  /*b9e0*/  DSETP.GTU.AND P1, PT, |R44|, +INF , PT ;  /* 0x7ff000002c00742a */ /* 0x000fcc0003f2c200 */
[----:B------:R-:W-:Y:S02]  /*b9f0*/  FSEL R4, R5, R44, !P1 ;  /* 0x0000002c05047208 */ /* 0x000fe40004800000 */
[----:B------:R-:W-:-:S07]  /*ba00*/  FSEL R5, R37, R45, !P1 ;  /* 0x0000002d25057208 */ /* 0x000fce0004800000 */
.L_x_10104:
[----:B------:R-:W-:Y:S05]  /*ba10*/  BSYNC B0 ;  /* 0x0000000000007941 */ /* 0x000fea0003800000 */
.L_x_10103:
[----:B0----5:R-:W-:Y:S01]  /*ba20*/  IMAD.MOV.U32 R35, RZ, RZ, R3 ;  /* 0x000000ffff237224 */ /* 0x021fe200078e0003 */
[----:B------:R-:W0:Y:S01]  /*ba30*/  LDC.U8 R33, c[0x0][0x24c] ;  /* 0x00009300ff217b82 */ /* 0x000e220000000000 */
[----:B------:R-:W-:Y:S02]  /*ba40*/  BSSY B0, `(.L_x_10105) ;  /* 0x0000022000007945 */ /* 0x000fe40003800000 */
[C---:B--2---:R-:W-:Y:S02]  /*ba50*/  VIADD R37, R35.reuse, 0x80 ;  /* 0x0000008023257836 */ /* 0x044fe40000000000 */
[----:B------:R-:W-:-:S03]  /*ba60*/  VIADD R7, R35, 0x100 ;  /* 0x0000010023077836 */ /* 0x000fc60000000000 */
[-C--:B------:R-:W-:Y:S02]  /*ba70*/  ISETP.GE.AND P3, PT, R37, R2.reuse, PT ;  /* 0x000000022500720c */ /* 0x080fe40003f66270 */
[----:B------:R-:W-:Y:S01]  /*ba80*/  ISETP.GE.AND P2, PT, R7, R2, PT ;  /* 0x000000020700720c */ /* 0x000fe20003f46270 */
[----:B------:R-:W-:-:S05]  /*ba90*/  VIADD R7, R35, 0x180 ;  /* 0x0000018023077836 */ /* 0x000fca0000000000 */
[----:B------:R-:W-:-:S05]  /*baa0*/  ISETP.GE.AND P1, PT, R7, R2, PT ;  /* 0x000000020700720c */ /* 0x000fca0003f26270 */
[----:B------:R-:W-:Y:S08]  /*bab0*/  @P3 BRA `(.L_x_10106) ;  /* 0x0000000000683947 */ /* 0x000ff00003800000 */
[----:B------:R-:W-:Y:S01]  /*bac0*/  DSETP.MAX.AND P3, P4, R38, R40, PT ;  /* 0x000000282600722a */ /* 0x000fe20003c6f000 */
[----:B------:R-:W-:Y:S02]  /*bad0*/  IMAD.MOV.U32 R0, RZ, RZ, R39 ;  /* 0x000000ffff007224 */ /* 0x000fe400078e0027 */
        /* <DEDUP_REMOVED lines=9> */
[----:B------:R-:W-:Y:S01]  /*bb70*/  DSETP.MIN.AND P3, P4, R6, R28, PT ;  /* 0x0000001c0600722a */ /* 0x000fe20003c60000 */
[----:B------:R-:W-:-:S05]  /*bb80*/  IMAD.MOV.U32 R7, RZ, RZ, R28 ;  /* 0x000000ffff077224 */ /* 0x000fca00078e001c */
[----:B------:R-:W-:Y:S02]  /*bb90*/  FSEL R11, R0, R9, P3 ;  /* 0x00000009000b7208 */ /* 0x000fe40001800000 */
[----:B------:R-:W-:Y:S01]  /*bba0*/  SEL R6, R6, R7, P3 ;  /* 0x0000000706067207 */ /* 0x000fe20001800000 */
[----:B------:R-:W-:-:S05]  /*bbb0*/  DSETP.GTU.AND P3, PT, |R28|, +INF , PT ;  /* 0x7ff000001c00742a */ /* 0x000fca0003f6c200 */
[----:B------:R-:W-:Y:S01]  /*bbc0*/  @P4 LOP3.LUT R11, R9, 0x80000, RZ, 0xfc, !PT ;  /* 0x00080000090b4812 */ /* 0x000fe200078efcff */
[----:B------:R-:W-:Y:S01]  /*bbd0*/  DSETP.GTU.AND P4, PT, |R40|, +INF , PT ;  /* 0x7ff000002800742a */ /* 0x000fe20003f8c200 */
[----:B------:R-:W-:-:S03]  /*bbe0*/  FSEL R9, R6, R28, !P3 ;  /* 0x0000001c06097208 */ /* 0x000fc60005800000 */
[----:B------:R-:W-:-:S05]  /*bbf0*/  IMAD.MOV.U32 R7, RZ, RZ, R11 ;  /* 0x000000ffff077224 */ /* 0x000fca00078e000b */
[----:B------:R-:W-:Y:S01]  /*bc00*/  FSEL R29, R7, R29, !P3 ;  /* 0x0000001d071d7208 */ /* 0x000fe20005800000 */
[----:B------:R-:W-:-:S06]  /*bc10*/  DSETP.GTU.AND P3, PT, |R38|, +INF , PT ;  /* 0x7ff000002600742a */ /* 0x000fcc0003f6c200 */
[----:B------:R-:W-:Y:S02]  /*bc20*/  FSEL R7, R9, R38, !P3 ;  /* 0x0000002609077208 */ /* 0x000fe40005800000 */
[----:B------:R-:W-:Y:S02]  /*bc30*/  FSEL R39, R29, R39, !P3 ;  /* 0x000000271d277208 */ /* 0x000fe40005800000 */
[----:B------:R-:W-:Y:S02]  /*bc40*/  FSEL R28, R7, R40, !P4 ;  /* 0x00000028071c7208 */ /* 0x000fe40006000000 */
[----:B------:R-:W-:-:S07]  /*bc50*/  FSEL R29, R39, R41, !P4 ;  /* 0x00000029271d7208 */ /* 0x000fce0006000000 */
.L_x_10106:
[----:B------:R-:W-:Y:S05]  /*bc60*/  BSYNC B0 ;  /* 0x0000000000007941 */ /* 0x000fea0003800000 */
.L_x_10105:
[----:B------:R-:W-:Y:S04]  /*bc70*/  BSSY B0, `(.L_x_10107) ;  /* 0x000001c000007945 */ /* 0x000fe80003800000 */
[----:B------:R-:W-:Y:S05]  /*bc80*/  @P2 BRA `(.L_x_10108) ;  /* 0x0000000000682947 */ /* 0x000fea0003800000 */
[----:B------:R-:W-:Y:S01]  /*bc90*/  DSETP.MAX.AND P2, P3, R26, R30, PT ;  /* 0x0000001e1a00722a */ /* 0x000fe20003b4f000 */
[----:B------:R-:W-:Y:S02]  /*bca0*/  IMAD.MOV.U32 R0, RZ, RZ, R27 ;  /* 0x000000ffff007224 */ /* 0x000fe400078e001b */
[----:B------:R-:W-:Y:S02]  /*bcb0*/  IMAD.MOV.U32 R9, RZ, RZ, R31 ;  /* 0x000000ffff097224 */ /* 0x000fe400078e001f */
[----:B------:R-:W-:-:S03]  /*bcc0*/  IMAD.MOV.U32 R7, RZ, RZ, R30 ;  /* 0x000000ffff077224 */ /* 0x000fc600078e001e */
[----:B------:R-:W-:Y:S01]  /*bcd0*/  FSEL R11, R0, R9, P2 ;  /* 0x00000009000b7208 */ /* 0x000fe20001000000 */
[----:B------:R-:W-:-:S05]  /*bce0*/  IMAD.MOV.U32 R0, RZ, RZ, R26 ;  /* 0x000000ffff007224 */ /* 0x000fca00078e001a */
[----:B------:R-:W-:Y:S01]  /*bcf0*/  @P3 LOP3.LUT R11, R9, 0x80000, RZ, 0xfc, !PT ;  /* 0x00080000090b3812 */ /* 0x000fe200078efcff */
[----:B------:R-:W-:Y:S01]  /*bd00*/  IMAD.MOV.U32 R9, RZ, RZ, R25 ;  /* 0x000000ffff097224 */ /* 0x000fe200078e0019 */
[----:B------:R-:W-:Y:S01]  /*bd10*/  SEL R6, R0, R7, P2 ;  /* 0x0000000700067207 */ /* 0x000fe20001000000 */
[----:B------:R-:W-:Y:S02]  /*bd20*/  DSETP.GTU.AND P2, PT, |R24|, +INF , PT ;  /* 0x7ff000001800742a */ /* 0x000fe40003f4c200 */
[----:B------:R-:W-:-:S04]  /*bd30*/  IMAD.MOV.U32 R7, RZ, RZ, R11 ;  /* 0x000000ffff077224 */ /* 0x000fc800078e000b */
[----:B------:R-:W-:Y:S02]  /*bd40*/  IMAD.MOV.U32 R0, RZ, RZ, R7 ;  /* 0x000000ffff007224 */ /* 0x000fe400078e0007 */
[----:B------:R-:W-:Y:S01]  /*bd50*/  DSETP.MIN.AND P3, P4, R6, R24, PT ;  /* 0x000000180600722a */ /* 0x000fe20003c60000 */
[----:B------:R-:W-:-:S05]  /*bd60*/  IMAD.MOV.U32 R7, RZ, RZ, R24 ;  /* 0x000000ffff077224 */ /* 0x000fca00078e0018 */
[----:B------:R-:W-:Y:S02]  /*bd70*/  FSEL R11, R0, R9, P3 ;  /* 0x00000009000b7208 */ /* 0x000fe40001800000 */
[----:B------:R-:W-:Y:S01]  /*bd80*/  SEL R6, R6, R7, P3 ;  /* 0x0000000706067207 */ /* 0x000fe20001800000 */
[----:B------:R-:W-:-:S05]  /*bd90*/  DSETP.GTU.AND P3, PT, |R26|, +INF , PT ;  /* 0x7ff000001a00742a */ /* 0x000fca0003f6c200 */
[----:B------:R-:W-:Y:S02]  /*bda0*/  @P4 LOP3.LUT R11, R9, 0x80000, RZ, 0xfc, !PT ;  /* 0x00080000090b4812 */ /* 0x000fe400078efcff */
[----:B------:R-:W-:-:S03]  /*bdb0*/  FSEL R9, R6, R24, !P2 ;  /* 0x0000001806097208 */ /* 0x000fc60005000000 */
[----:B------:R-:W-:-:S05]  /*bdc0*/  IMAD.MOV.U32 R7, RZ, RZ, R11 ;  /* 0x000000ffff077224 */ /* 0x000fca00078e000b */
[----:B------:R-:W-:Y:S01]  /*bdd0*/  FSEL R25, R7, R25, !P2 ;  /* 0x0000001907197208 */ /* 0x000fe20005000000 */
[----:B------:R-:W-:Y:S01]  /*bde0*/  DSETP.GTU.AND P2, PT, |R30|, +INF , PT ;  /* 0x7ff000001e00742a */ /* 0x000fe20003f4c200 */
[----:B------:R-:W-:Y:S02]  /*bdf0*/  FSEL R7, R9, R26, !P3 ;  /* 0x0000001a09077208 */ /* 0x000fe40005800000 */
[----:B------:R-:W-:-:S03]  /*be00*/  FSEL R27, R25, R27, !P3 ;  /* 0x0000001b191b7208 */ /* 0x000fc60005800000 */
[----:B------:R-:W-:Y:S02]  /*be10*/  FSEL R24, R7, R30, !P2 ;  /* 0x0000001e07187208 */ /* 0x000fe40005000000 */
[----:B------:R-:W-:-:S07]  /*be20*/  FSEL R25, R27, R31, !P2 ;  /* 0x0000001f1b197208 */ /* 0x000fce0005000000 */
.L_x_10108:
[----:B------:R-:W-:Y:S05]  /*be30*/  BSYNC B0 ;  /* 0x0000000000007941 */ /* 0x000fea0003800000 */
.L_x_10107:
[----:B------:R-:W-:Y:S04]  /*be40*/  BSSY B0, `(.L_x_10109) ;  /* 0x000001c000007945 */ /* 0x000fe80003800000 */
[----:B------:R-:W-:Y:S05]  /*be50*/  @P1 BRA `(.L_x_10110) ;  /* 0x0000000000681947 */ /* 0x000fea0003800000 */
[----:B----4-:R-:W-:Y:S01]  /*be60*/  DSETP.MAX.AND P1, P2, R22, R18, PT ;  /* 0x000000121600722a */ /* 0x010fe20003a2f000 */
        /* <DEDUP_REMOVED lines=25> */
.L_x_10110:
[----:B------:R-:W-:Y:S05]  /*c000*/  BSYNC B0 ;  /* 0x0000000000007941 */ /* 0x000fea0003800000 */
.L_x_10109:
[----:B------:R-:W-:Y:S04]  /*c010*/  BSSY B6, `(.L_x_10111) ;  /* 0x000012c000067945 */ /* 0x000fe80003800000 */
[----:B------:R-:W-:Y:S05]  /*c020*/  @P0 BRA `(.L_x_10112) ;  /* 0x0000001000a80947 */ /* 0x000fea0003800000 */
[----:B------:R-:W1:Y:S01]  /*c030*/  LDC.64 R8, c[0x0][0x218] ;  /* 0x00008600ff087b82 */ /* 0x000e620000000a00 */
[----:B0-----:R-:W-:Y:S01]  /*c040*/  PRMT R0, R33, 0x9910, RZ ;  /* 0x0000991021007816 */ /* 0x001fe200000000ff */
        /* <DEDUP_REMOVED lines=15> */
[----:B------:R-:W0:Y:S01]  /*c140*/  F2I.F64.TRUNC R5, R4 ;  /* 0x0000000400057311 */ /* 0x000e22000030d100 */
[----:B------:R-:W-:Y:S01]  /*c150*/  IMAD.MOV.U32 R35, RZ, RZ, R37 ;  /* 0x000000ffff237224 */ /* 0x000fe200078e0025 */
[----:B0-----:R0:W-:Y:S01]  /*c160*/  STG.E.U8 desc[UR36][R8.64], R5 ;  /* 0x0000000508007986 */ /* 0x0011e2000c101124 */
[----:B------:R-:W-:Y:S05]  /*c170*/  BRA `(.L_x_10112) ;  /* 0x0000001000547947 */ /* 0x000fea0003800000 */
.L_x_10116:
[----:B------:R-:W0:Y:S01]  /*c180*/  F2I.S64.F64.TRUNC R4, R4 ;  /* 0x0000000400047311 */ /* 0x000e22000030d900 */
[----:B------:R-:W-:Y:S02]  /*c190*/  IMAD.MOV.U32 R35, RZ, RZ, R37 ;  /* 0x000000ffff237224 */ /* 0x000fe400078e0025 */
[----:B0-----:R-:W-:-:S05]  /*c1a0*/  IMAD.MOV.U32 R3, RZ, RZ, R4 ;  /* 0x000000ffff037224 */ /* 0x001fca00078e0004 */
[----:B------:R0:W-:Y:S01]  /*c1b0*/  STG.E.U8 desc[UR36][R8.64], R3 ;  /* 0x0000000308007986 */ /* 0x0001e2000c101124 */
[----:B------:R-:W-:Y:S05]  /*c1c0*/  BRA `(.L_x_10112) ;  /* 0x0000001000407947 */ /* 0x000fea0003800000 */
.L_x_10115:
[----:B------:R-:W-:-:S13]  /*c1d0*/  ISETP.NE.AND P0, PT, R0, 0x2, PT ;  /* 0x000000020000780c */ /* 0x000fda0003f05270 */
[----:B------:R-:W-:Y:S05]  /*c1e0*/  @!P0 BRA `(.L_x_10118) ;  /* 0x0000000000308947 */ /* 0x000fea0003800000 */
[----:B------:R-:W-:-:S13]  /*c1f0*/  ISETP.NE.AND P0, PT, R0, 0x3, PT ;  /* 0x000000030000780c */ /* 0x000fda0003f05270 */
[----:B------:R-:W-:Y:S05]  /*c200*/  @!P0 BRA `(.L_x_10119) ;  /* 0x0000000000188947 */ /* 0x000fea0003800000 */
[----:B------:R-:W-:-:S13]  /*c210*/  ISETP.NE.AND P0, PT, R0, 0x4, PT ;  /* 0x000000040000780c */ /* 0x000fda0003f05270 */
[----:B------:R-:W-:Y:S05]  /*c220*/  @P0 BRA `(.L_x_10117) ;  /* 0x0000000c00c40947 */ /* 0x000fea0003800000 */
[----:B------:R-:W0:Y:S01]  /*c230*/  F2I.S64.F64.TRUNC R4, R4 ;  /* 0x0000000400047311 */ /* 0x000e22000030d900 */
[----:B------:R-:W-:Y:S01]  /*c240*/  IMAD.MOV.U32 R35, RZ, RZ, R37 ;  /* 0x000000ffff237224 */ /* 0x000fe200078e0025 */
[----:B0-----:R1:W-:Y:S01]  /*c250*/  STG.E.64 desc[UR36][R8.64], R4 ;  /* 0x0000000408007986 */ /* 0x0013e2000c101b24 */
[----:B------:R-:W-:Y:S05]  /*c260*/  BRA `(.L_x_10112) ;  /* 0x0000001000187947 */ /* 0x000fea0003800000 */
.L_x_10119:
[----:B------:R-:W0:Y:S01]  /*c270*/  F2I.F64.TRUNC R5, R4 ;  /* 0x0000000400057311 */ /* 0x000e22000030d100 */
[----:B------:R-:W-:Y:S01]  /*c280*/  IMAD.MOV.U32 R35, RZ, RZ, R37 ;  /* 0x000000ffff237224 */ /* 0x000fe200078e0025 */
[----:B0-----:R2:W-:Y:S01]  /*c290*/  STG.E desc[UR36][R8.64], R5 ;  /* 0x0000000508007986 */ /* 0x0015e2000c101924 */
[----:B------:R-:W-:Y:S05]  /*c2a0*/  BRA `(.L_x_10112) ;  /* 0x0000001000087947 */ /* 0x000fea0003800000 */
.L_x_10118:
[----:B------:R-:W0:Y:S01]  /*c2b0*/  F2I.F64.TRUNC R5, R4 ;  /* 0x0000000400057311 */ /* 0x000e22000030d100 */
[----:B------:R-:W-:Y:S01]  /*c2c0*/  IMAD.MOV.U32 R35, RZ, RZ, R37 ;  /* 0x000000ffff237224 */ /* 0x000fe200078e0025 */
[----:B0-----:R0:W-:Y:S01]  /*c2d0*/  STG.E.U16 desc[UR36][R8.64], R5 ;  /* 0x0000000508007986 */ /* 0x0011e2000c101524 */
[----:B------:R-:W-:Y:S05]  /*c2e0*/  BRA `(.L_x_10112) ;  /* 0x0000000c00f87947 */ /* 0x000fea0003800000 */
.L_x_10114:
        /* <DEDUP_REMOVED lines=10> */
[----:B------:R-:W-:-:S13]  /*c390*/  IMAD.MOV.U32 R35, RZ, RZ, R37 ;  /* 0x000000ffff237224 */ /* 0x000fda00078e0025 */
[----:B0-----:R-:W-:-:S05]  /*c3a0*/  @!P0 FMUL R3, R3, 1.175494350822287508e-38 ;  /* 0x0080000003038820 */ /* 0x001fca0000400000 */
[----:B------:R0:W-:Y:S01]  /*c3b0*/  STG.E desc[UR36][R8.64], R3 ;  /* 0x0000000308007986 */ /* 0x0001e2000c101924 */
[----:B------:R-:W-:Y:S05]  /*c3c0*/  BRA `(.L_x_10112) ;  /* 0x0000000c00c07947 */ /* 0x000fea0003800000 */
.L_x_10121:
[----:B------:R-:W-:Y:S01]  /*c3d0*/  UMOV UR4, 0xf0000000 ;  /* 0xf000000000047882 */ /* 0x000fe20000000000 */
[----:B------:R-:W-:Y:S01]  /*c3e0*/  UMOV UR5, 0x380fffff ;  /* 0x380fffff00057882 */ /* 0x000fe20000000000 */
[----:B------:R-:W0:Y:S01]  /*c3f0*/  F2F.F32.F64 R0, R4 ;  /* 0x0000000400007310 */ /* 0x000e220000301000 */
[----:B------:R-:W-:Y:S01]  /*c400*/  DSETP.GEU.AND P0, PT, |R4|, UR4, PT ;  /* 0x0000000404007e2a */ /* 0x000fe2000bf0e200 */
[----:B------:R-:W-:-:S13]  /*c410*/  IMAD.MOV.U32 R35, RZ, RZ, R37 ;  /* 0x000000ffff237224 */ /* 0x000fda00078e0025 */
[----:B0-----:R-:W-:-:S05]  /*c420*/  @!P0 FMUL R0, R0, 1.175494350822287508e-38 ;  /* 0x0080000000008820 */ /* 0x001fca0000400000 */
[----:B------:R-:W-:-:S05]  /*c430*/  F2FP.F16.F32.PACK_AB R0, RZ, R0 ;  /* 0x00000000ff00723e */ /* 0x000fca00000000ff */
[----:B------:R0:W-:Y:S01]  /*c440*/  STG.E.U16 desc[UR36][R8.64], R0 ;  /* 0x0000000008007986 */ /* 0x0001e2000c101524 */
[----:B------:R-:W-:Y:S05]  /*c450*/  BRA `(.L_x_10112) ;  /* 0x0000000c009c7947 */ /* 0x000fea0003800000 */
.L_x_10120:
        /* <DEDUP_REMOVED lines=10> */
[----:B------:R-:W-:Y:S02]  /*c500*/  IMAD.MOV.U32 R7, RZ, RZ, RZ ;  /* 0x000000ffff077224 */ /* 0x000fe400078e00ff */
[----:B------:R-:W-:-:S11]  /*c510*/  IMAD.MOV.U32 R35, RZ, RZ, R37 ;  /* 0x000000ffff237224 */ /* 0x000fd600078e0025 */
[----:B0-----:R-:W-:-:S05]  /*c520*/  @!P0 FMUL R6, R6, 1.175494350822287508e-38 ;  /* 0x0080000006068820 */ /* 0x001fca0000400000 */
[----:B------:R0:W-:Y:S01]  /*c530*/  STG.E.64 desc[UR36][R8.64], R6 ;  /* 0x0000000608007986 */ /* 0x0001e2000c101b24 */
[----:B------:R-:W-:Y:S05]  /*c540*/  BRA `(.L_x_10112) ;  /* 0x0000000c00607947 */ /* 0x000fea0003800000 */
.L_x_10123:
[----:B------:R-:W-:Y:S01]  /*c550*/  UMOV UR4, 0xf0000000 ;  /* 0xf000000000047882 */ /* 0x000fe20000000000 */
[----:B------:R-:W-:Y:S01]  /*c560*/  UMOV UR5, 0x380fffff ;  /* 0x380fffff00057882 */ /* 0x000fe20000000000 */
[----:B------:R-:W0:Y:S01]  /*c570*/  F2F.F32.F64 R0, R4 ;  /* 0x0000000400007310 */ /* 0x000e220000301000 */
[----:B------:R-:W-:Y:S01]  /*c580*/  DSETP.GEU.AND P0, PT, |R4|, UR4, PT ;  /* 0x0000000404007e2a */ /* 0x000fe2000bf0e200 */
[----:B------:R-:W-:-:S13]  /*c590*/  IMAD.MOV.U32 R35, RZ, RZ, R37 ;  /* 0x000000ffff237224 */ /* 0x000fda00078e0025 */
[----:B0-----:R-:W-:-:S05]  /*c5a0*/  @!P0 FMUL R0, R0, 1.175494350822287508e-38 ;  /* 0x0080000000008820 */ /* 0x001fca0000400000 */
[----:B------:R-:W-:-:S04]  /*c5b0*/  F2FP.F16.F32.PACK_AB R3, RZ, R0 ;  /* 0x00000000ff03723e */ /* 0x000fc800000000ff */
[----:B------:R-:W-:-:S05]  /*c5c0*/  PRMT R3, R3, 0x5410, RZ ;  /* 0x0000541003037816 */ /* 0x000fca00000000ff */
[----:B------:R0:W-:Y:S01]  /*c5d0*/  STG.E desc[UR36][R8.64], R3 ;  /* 0x0000000308007986 */ /* 0x0001e2000c101924 */
[----:B------:R-:W-:Y:S05]  /*c5e0*/  BRA `(.L_x_10112) ;  /* 0x0000000c00387947 */ /* 0x000fea0003800000 */
.L_x_10122:
[----:B------:R0:W-:Y:S01]  /*c5f0*/  STG.E.64 desc[UR36][R8.64], R4 ;  /* 0x0000000408007986 */ /* 0x0001e2000c101b24 */
[----:B------:R-:W-:Y:S01]  /*c600*/  IMAD.MOV.U32 R35, RZ, RZ, R37 ;  /* 0x000000ffff237224 */ /* 0x000fe200078e0025 */
[----:B------:R-:W-:Y:S06]  /*c610*/  BRA `(.L_x_10112) ;  /* 0x0000000c002c7947 */ /* 0x000fec0003800000 */
.L_x_10113:
        /* <DEDUP_REMOVED lines=8> */
[----:B------:R-:W-:Y:S01]  /*c6a0*/  DSETP.NEU.AND P0, PT, R4, RZ, PT ;  /* 0x000000ff0400722a */ /* 0x000fe20003f0d000 */
[----:B------:R-:W-:-:S05]  /*c6b0*/  IMAD.MOV.U32 R35, RZ, RZ, R37 ;  /* 0x000000ffff237224 */ /* 0x000fca00078e0025 */
[----:B------:R-:W-:-:S05]  /*c6c0*/  SEL R3, RZ, 0x1, !P0 ;  /* 0x00000001ff037807 */ /* 0x000fca0004000000 */
[----:B------:R0:W-:Y:S01]  /*c6d0*/  STG.E.U8 desc[UR36][R8.64], R3 ;  /* 0x0000000308007986 */ /* 0x0001e2000c101124 */
[----:B------:R-:W-:Y:S05]  /*c6e0*/  BRA `(.L_x_10112) ;  /* 0x0000000800f87947 */ /* 0x000fea0003800000 */
.L_x_10126:
[----:B------:R-:W-:Y:S01]  /*c6f0*/  CS2R R6, SRZ ;  /* 0x0000000000067805 */ /* 0x000fe2000001ff00 */
[----:B------:R-:W-:-:S04]  /*c700*/  IMAD.MOV.U32 R35, RZ, RZ, R37 ;  /* 0x000000ffff237224 */ /* 0x000fc800078e0025 */
[----:B------:R0:W-:Y:S01]  /*c710*/  STG.E.128 desc[UR36][R8.64], R4 ;  /* 0x0000000408007986 */ /* 0x0001e2000c101d24 */
[----:B------:R-:W-:Y:S05]  /*c720*/  BRA `(.L_x_10112) ;  /* 0x0000000800e87947 */ /* 0x000fea0003800000 */
.L_x_10125:
        /* <DEDUP_REMOVED lines=25> */
.L_x_10130:
[----:B------:R-:W-:Y:S05]  /*c8c0*/  BSYNC B0 ;  /* 0x0000000000007941 */ /* 0x000fea0003800000 */
.L_x_10129:
[----:B------:R-:W-:Y:S01]  /*c8d0*/  LOP3.LUT R7, R0, R7, RZ, 0xfc, !PT ;  /* 0x0000000700077212 */ /* 0x000fe200078efcff */
[----:B------:R-:W-:-:S04]  /*c8e0*/  IMAD.MOV.U32 R35, RZ, RZ, R37 ;  /* 0x000000ffff237224 */ /* 0x000fc800078e0025 */
[----:B------:R0:W-:Y:S01]  /*c8f0*/  STG.E.U8 desc[UR36][R8.64], R7 ;  /* 0x0000000708007986 */ /* 0x0001e2000c101124 */
[----:B------:R-:W-:Y:S05]  /*c900*/  BRA `(.L_x_10112) ;  /* 0x0000000800707947 */ /* 0x000fea0003800000 */
.L_x_10128:
        /* <DEDUP_REMOVED lines=17> */
.L_x_10132:
[----:B------:R-:W-:Y:S01]  /*ca20*/  IMAD.MOV.U32 R0, RZ, RZ, 0x7f ;  /* 0x0000007fff007424 */ /* 0x000fe200078e00ff */
[----:B------:R-:W-:-:S04]  /*ca30*/  ISETP.GT.U32.AND P0, PT, R3, 0x7f800000, PT ;  /* 0x7f8000000300780c */ /* 0x000fc80003f04070 */
[----:B------:R-:W-:-:S09]  /*ca40*/  SEL R0, R0, 0x7c, P0 ;  /* 0x0000007c00007807 */ /* 0x000fd20000000000 */
.L_x_10133:
[----:B------:R-:W-:Y:S05]  /*ca50*/  BSYNC B0 ;  /* 0x0000000000007941 */ /* 0x000fea0003800000 */
.L_x_10131:
[----:B------:R-:W-:Y:S01]  /*ca60*/  LOP3.LUT R3, R7, 0x80000000, RZ, 0xc0, !PT ;  /* 0x8000000007037812 */ /* 0x000fe200078ec0ff */
[----:B------:R-:W-:-:S03]  /*ca70*/  IMAD.MOV.U32 R35, RZ, RZ, R37 ;  /* 0x000000ffff237224 */ /* 0x000fc600078e0025 */
[----:B------:R-:W-:-:S04]  /*ca80*/  SHF.R.U32.HI R3, RZ, 0x18, R3 ;  /* 0x00000018ff037819 */ /* 0x000fc80000011603 */
[----:B------:R-:W-:-:S05]  /*ca90*/  LOP3.LUT R3, R0, R3, RZ, 0xfc, !PT ;  /* 0x0000000300037212 */ /* 0x000fca00078efcff */
[----:B------:R0:W-:Y:S01]  /*caa0*/  STG.E.U8 desc[UR36][R8.64], R3 ;  /* 0x0000000308007986 */ /* 0x0001e2000c101124 */
[----:B------:R-:W-:Y:S05]  /*cab0*/  BRA `(.L_x_10112) ;  /* 0x0000000800047947 */ /* 0x000fea0003800000 */
.L_x_10127:
[----:B------:R-:W-:Y:S01]  /*cac0*/  UMOV UR4, 0xf0000000 ;  /* 0xf000000000047882 */ /* 0x000fe20000000000 */
[----:B------:R-:W-:Y:S01]  /*cad0*/  UMOV UR5, 0x380fffff ;  /* 0x380fffff00057882 */ /* 0x000fe20000000000 */
[----:B------:R-:W0:Y:S01]  /*cae0*/  F2F.F32.F64 R0, R4 ;  /* 0x0000000400007310 */ /* 0x000e220000301000 */
[----:B------:R-:W-:Y:S01]  /*caf0*/  DSETP.GEU.AND P0, PT, |R4|, UR4, PT ;  /* 0x0000000404007e2a */ /* 0x000fe2000bf0e200 */
[----:B------:R-:W-:-:S13]  /*cb00*/  IMAD.MOV.U32 R35, RZ, RZ, R37 ;  /* 0x000000ffff237224 */ /* 0x000fda00078e0025 */
[----:B0-----:R-:W-:-:S05]  /*cb10*/  @!P0 FMUL R0, R0, 1.175494350822287508e-38 ;  /* 0x0080000000008820 */ /* 0x001fca0000400000 */
[----:B------:R-:W-:-:S05]  /*cb20*/  F2FP.BF16.F32.PACK_AB R0, RZ, R0 ;  /* 0x00000000ff00723e */ /* 0x000fca00000010ff */
[----:B------:R0:W-:Y:S01]  /*cb30*/  STG.E.U16 desc[UR36][R8.64], R0 ;  /* 0x0000000008007986 */ /* 0x0001e2000c101524 */
[----:B------:R-:W-:Y:S05]  /*cb40*/  BRA `(.L_x_10112) ;  /* 0x0000000400e07947 */ /* 0x000fea0003800000 */
.L_x_10124:
        /* <DEDUP_REMOVED lines=8> */
[----:B------:R-:W0:Y:S01]  /*cbd0*/  F2I.U32.F64.TRUNC R5, R4 ;  /* 0x0000000400057311 */ /* 0x000e22000030d000 */
[----:B------:R-:W-:Y:S01]  /*cbe0*/  IMAD.MOV.U32 R35, RZ, RZ, R37 ;  /* 0x000000ffff237224 */ /* 0x000fe200078e0025 */
[----:B0-----:R0:W-:Y:S01]  /*cbf0*/  STG.E.U16 desc[UR36][R8.64], R5 ;  /* 0x0000000508007986 */ /* 0x0011e2000c101524 */
[----:B------:R-:W-:Y:S05]  /*cc00*/  BRA `(.L_x_10112) ;  /* 0x0000000400b07947 */ /* 0x000fea0003800000 */
.L_x_10136:
        /* <DEDUP_REMOVED lines=21> */
.L_x_10139:
[----:B------:R-:W-:-:S04]  /*cd60*/  LOP3.LUT R0, R7, 0x80000000, RZ, 0xc0, !PT ;  /* 0x8000000007007812 */ /* 0x000fc800078ec0ff */
[----:B------:R-:W-:-:S04]  /*cd70*/  SHF.R.U32.HI R0, RZ, 0x18, R0 ;  /* 0x00000018ff007819 */ /* 0x000fc80000011600 */
[----:B------:R-:W-:-:S07]  /*cd80*/  LOP3.LUT R0, R3, R0, RZ, 0xfc, !PT ;  /* 0x0000000003007212 */ /* 0x000fce00078efcff */
.L_x_10138:
[----:B------:R-:W-:Y:S05]  /*cd90*/  BSYNC B0 ;  /* 0x0000000000007941 */ /* 0x000fea0003800000 */
.L_x_10137:
[----:B------:R0:W-:Y:S01]  /*cda0*/  STG.E.U8 desc[UR36][R8.64], R0 ;  /* 0x0000000008007986 */ /* 0x0001e2000c101124 */
[----:B------:R-:W-:Y:S01]  /*cdb0*/  IMAD.MOV.U32 R35, RZ, RZ, R37 ;  /* 0x000000ffff237224 */ /* 0x000fe200078e0025 */
[----:B------:R-:W-:Y:S06]  /*cdc0*/  BRA `(.L_x_10112) ;  /* 0x0000000400407947 */ /* 0x000fec0003800000 */
.L_x_10135:
        /* <DEDUP_REMOVED lines=21> */
.L_x_10142:
[----:B------:R-:W-:-:S04]  /*cf20*/  LOP3.LUT R0, R7, 0x80000000, RZ, 0xc0, !PT ;  /* 0x8000000007007812 */ /* 0x000fc800078ec0ff */
[----:B------:R-:W-:-:S04]  /*cf30*/  SHF.R.U32.HI R0, RZ, 0x18, R0 ;  /* 0x00000018ff007819 */ /* 0x000fc80000011600 */
[----:B------:R-:W-:-:S07]  /*cf40*/  LOP3.LUT R0, R3, R0, RZ, 0xfc, !PT ;  /* 0x0000000003007212 */ /* 0x000fce00078efcff */
.L_x_10141:
[----:B------:R-:W-:Y:S05]  /*cf50*/  BSYNC B0 ;  /* 0x0000000000007941 */ /* 0x000fea0003800000 */
.L_x_10140:
[----:B------:R0:W-:Y:S01]  /*cf60*/  STG.E.U8 desc[UR36][R8.64], R0 ;  /* 0x0000000008007986 */ /* 0x0001e2000c101124 */
[----:B------:R-:W-:Y:S01]  /*cf70*/  IMAD.MOV.U32 R35, RZ, RZ, R37 ;  /* 0x000000ffff237224 */ /* 0x000fe200078e0025 */
[----:B------:R-:W-:Y:S06]  /*cf80*/  BRA `(.L_x_10112) ;  /* 0x0000000000d07947 */ /* 0x000fec0003800000 */
.L_x_10134:
        /* <DEDUP_REMOVED lines=27> */
.L_x_10117:
        /* <DEDUP_REMOVED lines=15> */
[----:B-1-34-:R-:W-:Y:S05]  /*d230*/  CALL.ABS.NOINC R14 ;  /* 0x000000000e007343 */ /* 0x01afea0003c00000 */
.L_x_10145:
[----:B------:R-:W-:Y:S01]  /*d240*/  IMAD.MOV.U32 R35, RZ, RZ, R37 ;  /* 0x000000ffff237224 */ /* 0x000fe200078e0025 */
[----:B------:R-:W-:Y:S06]  /*d250*/  BRA `(.L_x_10112) ;  /* 0x00000000001c7947 */ /* 0x000fec0003800000 */
.L_x_10144:
[----:B------:R-:W0:Y:S01]  /*d260*/  F2I.U64.F64.TRUNC R4, R4 ;  /* 0x0000000400047311 */ /* 0x000e22000030d800 */
[----:B------:R-:W-:Y:S01]  /*d270*/  IMAD.MOV.U32 R35, RZ, RZ, R37 ;  /* 0x000000ffff237224 */ /* 0x000fe200078e0025 */
[----:B0-----:R0:W-:Y:S01]  /*d280*/  STG.E.64 desc[UR36][R8.64], R4 ;  /* 0x0000000408007986 */ /* 0x0011e2000c101b24 */
[----:B------:R-:W-:Y:S05]  /*d290*/  BRA `(.L_x_10112) ;  /* 0x00000000000c7947 */ /* 0x000fea0003800000 */
.L_x_10143:
[----:B------:R-:W0:Y:S01]  /*d2a0*/  F2I.U32.F64.TRUNC R5, R4 ;  /* 0x0000000400057311 */ /* 0x000e22000030d000 */
[----:B------:R-:W-:Y:S01]  /*d2b0*/  IMAD.MOV.U32 R35, RZ, RZ, R37 ;  /* 0x000000ffff237224 */ /* 0x000fe200078e0025 */
[----:B0-----:R0:W-:Y:S06]  /*d2c0*/  STG.E desc[UR36][R8.64], R5 ;  /* 0x0000000508007986 */ /* 0x0011ec000c101924 */
.L_x_10112:
[----:B------:R-:W-:Y:S05]  /*d2d0*/  BSYNC B6 ;  /* 0x0000000000067941 */ /* 0x000fea0003800000 */
.L_x_10111:
[----:B------:R-:W-:Y:S01]  /*d2e0*/  ISETP.GE.AND P0, PT, R35, R2, PT ;  /* 0x000000022300720c */ /* 0x000fe20003f06270 */
[----:B------:R-:W-:-:S12]  /*d2f0*/  BSSY B6, `(.L_x_10146) ;  /* 0x0000230000067945 */ /* 0x000fd80003800000 */
[----:B------:R-:W-:Y:S05]  /*d300*/  @P0 BRA `(.L_x_10147) ;  /* 0x0000002000b80947 */ /* 0x000fea0003800000 */
[----:B012---:R-:W0:Y:S01]  /*d310*/  LDC.64 R4, c[0x0][0x218] ;  /* 0x00008600ff047b82 */ /* 0x007e220000000a00 */
        /* <DEDUP_REMOVED lines=20> */
.L_x_10151:
[----:B------:R-:W0:Y:S02]  /*d460*/  F2I.S64.F64.TRUNC R28, R28 ;  /* 0x0000001c001c7311 */ /* 0x000e24000030d900 */
[----:B0-----:R-:W-:-:S05]  /*d470*/  IMAD.MOV.U32 R3, RZ, RZ, R28 ;  /* 0x000000ffff037224 */ /* 0x001fca00078e001c */
[----:B------:R0:W-:Y:S01]  /*d480*/  STG.E.U8 desc[UR36][R4.64], R3 ;  /* 0x0000000304007986 */ /* 0x0001e2000c101124 */
[----:B------:R-:W-:Y:S05]  /*d490*/  BRA `(.L_x_10153) ;  /* 0x0000000c00f07947 */ /* 0x000fea0003800000 */
.L_x_10150:
        /* <DEDUP_REMOVED lines=9> */
.L_x_10155:
[----:B------:R-:W0:Y:S02]  /*d530*/  F2I.F64.TRUNC R29, R28 ;  /* 0x0000001c001d7311 */ /* 0x000e24000030d100 */
[----:B0-----:R1:W-:Y:S01]  /*d540*/  STG.E desc[UR36][R4.64], R29 ;  /* 0x0000001d04007986 */ /* 0x0013e2000c101924 */
[----:B------:R-:W-:Y:S05]  /*d550*/  BRA `(.L_x_10153) ;  /* 0x0000000c00c07947 */ /* 0x000fea0003800000 */
.L_x_10154:
[----:B------:R-:W0:Y:S02]  /*d560*/  F2I.F64.TRUNC R29, R28 ;  /* 0x0000001c001d7311 */ /* 0x000e24000030d100 */
[----:B0-----:R2:W-:Y:S01]  /*d570*/  STG.E.U16 desc[UR36][R4.64], R29 ;  /* 0x0000001d04007986 */ /* 0x0015e2000c101524 */
[----:B------:R-:W-:Y:S05]  /*d580*/  BRA `(.L_x_10153) ;  /* 0x0000000c00b47947 */ /* 0x000fea0003800000 */
.L_x_10149:
        /* <DEDUP_REMOVED lines=13> */
.L_x_10157:
        /* <DEDUP_REMOVED lines=8> */
.L_x_10156:
        /* <DEDUP_REMOVED lines=14> */
.L_x_10159:
        /* <DEDUP_REMOVED lines=9> */
.L_x_10158:
[----:B------:R0:W-:Y:S01]  /*d850*/  STG.E.64 desc[UR36][R4.64], R28 ;  /* 0x0000001c04007986 */ /* 0x0001e2000c101b24 */
[----:B------:R-:W-:Y:S05]  /*d860*/  BRA `(.L_x_10153) ;  /* 0x0000000800fc7947 */ /* 0x000fea0003800000 */
.L_x_10148:
        /* <DEDUP_REMOVED lines=12> */
.L_x_10162:
[----:B------:R-:W-:-:S05]  /*d930*/  CS2R R30, SRZ ;  /* 0x00000000001e7805 */ /* 0x000fca000001ff00 */
[----:B------:R0:W-:Y:S01]  /*d940*/  STG.E.128 desc[UR36][R4.64], R28 ;  /* 0x0000001c04007986 */ /* 0x0001e2000c101d24 */
[----:B------:R-:W-:Y:S05]  /*d950*/  BRA `(.L_x_10153) ;  /* 0x0000000800c07947 */ /* 0x000fea0003800000 */
.L_x_10161:
        /* <DEDUP_REMOVED lines=25> */
.L_x_10166:
[----:B------:R-:W-:Y:S05]  /*daf0*/  BSYNC B0 ;  /* 0x0000000000007941 */ /* 0x000fea0003800000 */
.L_x_10165:
[----:B------:R-:W-:-:S05]  /*db00*/  LOP3.LUT R7, R0, R7, RZ, 0xfc, !PT ;  /* 0x0000000700077212 */ /* 0x000fca00078efcff */
[----:B------:R0:W-:Y:S01]  /*db10*/  STG.E.U8 desc[UR36][R4.64], R7 ;  /* 0x0000000704007986 */ /* 0x0001e2000c101124 */
[----:B------:R-:W-:Y:S05]  /*db20*/  BRA `(.L_x_10153) ;  /* 0x00000008004c7947 */ /* 0x000fea0003800000 */
.L_x_10164:
        /* <DEDUP_REMOVED lines=17> */
.L_x_10168:
[----:B------:R-:W-:Y:S01]  /*dc40*/  IMAD.MOV.U32 R0, RZ, RZ, 0x7f ;  /* 0x0000007fff007424 */ /* 0x000fe200078e00ff */
[----:B------:R-:W-:-:S04]  /*dc50*/  ISETP.GT.U32.AND P0, PT, R3, 0x7f800000, PT ;  /* 0x7f8000000300780c */ /* 0x000fc80003f04070 */
[----:B------:R-:W-:-:S09]  /*dc60*/  SEL R0, R0, 0x7c, P0 ;  /* 0x0000007c00007807 */ /* 0x000fd20000000000 */
.L_x_10169:
[----:B------:R-:W-:Y:S05]  /*dc70*/  BSYNC B0 ;  /* 0x0000000000007941 */ /* 0x000fea0003800000 */
.L_x_10167:
[----:B------:R-:W-:-:S04]  /*dc80*/  LOP3.LUT R3, R7, 0x80000000, RZ, 0xc0, !PT ;  /* 0x8000000007037812 */ /* 0x000fc800078ec0ff */
[----:B------:R-:W-:-:S04]  /*dc90*/  SHF.R.U32.HI R3, RZ, 0x18, R3 ;  /* 0x00000018ff037819 */ /* 0x000fc80000011603 */
[----:B------:R-:W-:-:S05]  /*dca0*/  LOP3.LUT R3, R0, R3, RZ, 0xfc, !PT ;  /* 0x0000000300037212 */ /* 0x000fca00078efcff */
[----:B------:R0:W-:Y:S01]  /*dcb0*/  STG.E.U8 desc[UR36][R4.64], R3 ;  /* 0x0000000304007986 */ /* 0x0001e2000c101124 */
[----:B------:R-:W-:Y:S05]  /*dcc0*/  BRA `(.L_x_10153) ;  /* 0x0000000400e47947 */ /* 0x000fea0003800000 */
.L_x_10163:
        /* <DEDUP_REMOVED lines=8> */
.L_x_10160:
        /* <DEDUP_REMOVED lines=11> */
.L_x_10172:
        /* <DEDUP_REMOVED lines=21> */
.L_x_10175:
[----:B------:R-:W-:-:S04]  /*df50*/  LOP3.LUT R0, R7, 0x80000000, RZ, 0xc0, !PT ;  /* 0x8000000007007812 */ /* 0x000fc800078ec0ff */
[----:B------:R-:W-:-:S04]  /*df60*/  SHF.R.U32.HI R0, RZ, 0x18, R0 ;  /* 0x00000018ff007819 */ /* 0x000fc80000011600 */
[----:B------:R-:W-:-:S07]  /*df70*/  LOP3.LUT R0, R3, R0, RZ, 0xfc, !PT ;  /* 0x0000000003007212 */ /* 0x000fce00078efcff */
.L_x_10174:
[----:B------:R-:W-:Y:S05]  /*df80*/  BSYNC B0 ;  /* 0x0000000000007941 */ /* 0x000fea0003800000 */
.L_x_10173:
[----:B------:R0:W-:Y:S01]  /*df90*/  STG.E.U8 desc[UR36][R4.64], R0 ;  /* 0x0000000004007986 */ /* 0x0001e2000c101124 */
[----:B------:R-:W-:Y:S05]  /*dfa0*/  BRA `(.L_x_10153) ;  /* 0x00000004002c7947 */ /* 0x000fea0003800000 */
.L_x_10171:
        /* <DEDUP_REMOVED lines=21> */
.L_x_10178:
[----:B------:R-:W-:-:S04]  /*e100*/  LOP3.LUT R0, R7, 0x80000000, RZ, 0xc0, !PT ;  /* 0x8000000007007812 */ /* 0x000fc800078ec0ff */
[----:B------:R-:W-:-:S04]  /*e110*/  SHF.R.U32.HI R0, RZ, 0x18, R0 ;  /* 0x00000018ff007819 */ /* 0x000fc80000011600 */
[----:B------:R-:W-:-:S07]  /*e120*/  LOP3.LUT R0, R3, R0, RZ, 0xfc, !PT ;  /* 0x0000000003007212 */ /* 0x000fce00078efcff */
.L_x_10177:
[----:B------:R-:W-:Y:S05]  /*e130*/  BSYNC B0 ;  /* 0x0000000000007941 */ /* 0x000fea0003800000 */
.L_x_10176:
[----:B------:R0:W-:Y:S01]  /*e140*/  STG.E.U8 desc[UR36][R4.64], R0 ;  /* 0x0000000004007986 */ /* 0x0001e2000c101124 */
[----:B------:R-:W-:Y:S05]  /*e150*/  BRA `(.L_x_10153) ;  /* 0x0000000000c07947 */ /* 0x000fea0003800000 */
.L_x_10170:
        /* <DEDUP_REMOVED lines=26> */
.L_x_10152:
        /* <DEDUP_REMOVED lines=16> */
.L_x_10181:
[----:B------:R-:W-:Y:S05]  /*e400*/  BRA `(.L_x_10153) ;  /* 0x0000000000147947 */ /* 0x000fea0003800000 */
.L_x_10180:
[----:B------:R-:W0:Y:S02]  /*e410*/  F2I.U64.F64.TRUNC R28, R28 ;  /* 0x0000001c001c7311 */ /* 0x000e24000030d800 */
[----:B0-----:R0:W-:Y:S01]  /*e420*/  STG.E.64 desc[UR36][R4.64], R28 ;  /* 0x0000001c04007986 */ /* 0x0011e2000c101b24 */
[----:B------:R-:W-:Y:S05]  /*e430*/  BRA `(.L_x_10153) ;  /* 0x0000000000087947 */ /* 0x000fea0003800000 */
.L_x_10179:
[----:B------:R-:W0:Y:S02]  /*e440*/  F2I.U32.F64.TRUNC R29, R28 ;  /* 0x0000001c001d7311 */ /* 0x000e24000030d000 */
[----:B0-----:R0:W-:Y:S02]  /*e450*/  STG.E desc[UR36][R4.64], R29 ;  /* 0x0000001d04007986 */ /* 0x0011e4000c101924 */
.L_x_10153:
[----:B------:R-:W-:-:S05]  /*e460*/  VIADD R35, R35, 0x80 ;  /* 0x0000008023237836 */ /* 0x000fca0000000000 */
[----:B------:R-:W-:-:S13]  /*e470*/  ISETP.GE.AND P0, PT, R35, R2, PT ;  /* 0x000000022300720c */ /* 0x000fda0003f06270 */
        /* <DEDUP_REMOVED lines=22> */
.L_x_10185:
[----:B------:R-:W0:Y:S02]  /*e5e0*/  F2I.S64.F64.TRUNC R24, R24 ;  /* 0x0000001800187311 */ /* 0x000e24000030d900 */
[----:B0-----:R-:W-:-:S05]  /*e5f0*/  IMAD.MOV.U32 R3, RZ, RZ, R24 ;  /* 0x000000ffff037224 */ /* 0x001fca00078e0018 */
[----:B------:R0:W-:Y:S01]  /*e600*/  STG.E.U8 desc[UR36][R4.64], R3 ;  /* 0x0000000304007986 */ /* 0x0001e2000c101124 */
[----:B------:R-:W-:Y:S05]  /*e610*/  BRA `(.L_x_10187) ;  /* 0x0000000c00f07947 */ /* 0x000fea0003800000 */
.L_x_10184:
        /* <DEDUP_REMOVED lines=9> */
.L_x_10189:
[----:B------:R-:W0:Y:S02]  /*e6b0*/  F2I.F64.TRUNC R25, R24 ;  /* 0x0000001800197311 */ /* 0x000e24000030d100 */
[----:B0-----:R0:W-:Y:S01]  /*e6c0*/  STG.E desc[UR36][R4.64], R25 ;  /* 0x0000001904007986 */ /* 0x0011e2000c101924 */
[----:B------:R-:W-:Y:S05]  /*e6d0*/  BRA `(.L_x_10187) ;  /* 0x0000000c00c07947 */ /* 0x000fea0003800000 */
.L_x_10188:
[----:B------:R-:W0:Y:S02]  /*e6e0*/  F2I.F64.TRUNC R25, R24 ;  /* 0x0000001800197311 */ /* 0x000e24000030d100 */
[----:B0-----:R0:W-:Y:S01]  /*e6f0*/  STG.E.U16 desc[UR36][R4.64], R25 ;  /* 0x0000001904007986 */ /* 0x0011e2000c101524 */
[----:B------:R-:W-:Y:S05]  /*e700*/  BRA `(.L_x_10187) ;  /* 0x0000000c00b47947 */ /* 0x000fea0003800000 */
.L_x_10183:
        /* <DEDUP_REMOVED lines=13> */
.L_x_10191:
        /* <DEDUP_REMOVED lines=8> */
.L_x_10190:
        /* <DEDUP_REMOVED lines=14> */
.L_x_10193:
        /* <DEDUP_REMOVED lines=9> */
.L_x_10192:
[----:B------:R0:W-:Y:S01]  /*e9d0*/  STG.E.64 desc[UR36][R4.64], R24 ;  /* 0x0000001804007986 */ /* 0x0001e2000c101b24 */
[----:B------:R-:W-:Y:S05]  /*e9e0*/  BRA `(.L_x_10187) ;  /* 0x0000000800fc7947 */ /* 0x000fea0003800000 */
.L_x_10182:
        /* <DEDUP_REMOVED lines=12> */
.L_x_10196:
[----:B------:R-:W-:-:S05]  /*eab0*/  CS2R R26, SRZ ;  /* 0x00000000001a7805 */ /* 0x000fca000001ff00 */
[----:B------:R0:W-:Y:S01]  /*eac0*/  STG.E.128 desc[UR36][R4.64], R24 ;  /* 0x0000001804007986 */ /* 0x0001e2000c101d24 */
[----:B------:R-:W-:Y:S05]  /*ead0*/  BRA `(.L_x_10187) ;  /* 0x0000000800c07947 */ /* 0x000fea0003800000 */
.L_x_10195:
        /* <DEDUP_REMOVED lines=25> */
.L_x_10200:
[----:B------:R-:W-:Y:S05]  /*ec70*/  BSYNC B0 ;  /* 0x0000000000007941 */ /* 0x000fea0003800000 */
.L_x_10199:
[----:B------:R-:W-:-:S05]  /*ec80*/  LOP3.LUT R7, R0, R7, RZ, 0xfc, !PT ;  /* 0x0000000700077212 */ /* 0x000fca00078efcff */
[----:B------:R0:W-:Y:S01]  /*ec90*/  STG.E.U8 desc[UR36][R4.64], R7 ;  /* 0x0000000704007986 */ /* 0x0001e2000c101124 */
[----:B------:R-:W-:Y:S05]  /*eca0*/  BRA `(.L_x_10187) ;  /* 0x00000008004c7947 */ /* 0x000fea0003800000 */
.L_x_10198:
        /* <DEDUP_REMOVED lines=17> */
.L_x_10202:
[----:B------:R-:W-:Y:S01]  /*edc0*/  IMAD.MOV.U32 R0, RZ, RZ, 0x7f ;  /* 0x0000007fff007424 */ /* 0x000fe200078e00ff */
[----:B------:R-:W-:-:S04]  /*edd0*/  ISETP.GT.U32.AND P0, PT, R3, 0x7f800000, PT ;  /* 0x7f8000000300780c */ /* 0x000fc80003f04070 */
[----:B------:R-:W-:-:S09]  /*ede0*/  SEL R0, R0, 0x7c, P0 ;  /* 0x0000007c00007807 */ /* 0x000fd20000000000 */
.L_x_10203:
[----:B------:R-:W-:Y:S05]  /*edf0*/  BSYNC B0 ;  /* 0x0000000000007941 */ /* 0x000fea0003800000 */
.L_x_10201:
[----:B------:R-:W-:-:S04]  /*ee00*/  LOP3.LUT R3, R7, 0x80000000, RZ, 0xc0, !PT ;  /* 0x8000000007037812 */ /* 0x000fc800078ec0ff */
[----:B------:R-:W-:-:S04]  /*ee10*/  SHF.R.U32.HI R3, RZ, 0x18, R3 ;  /* 0x00000018ff037819 */ /* 0x000fc80000011603 */
[----:B------:R-:W-:-:S05]  /*ee20*/  LOP3.LUT R3, R0, R3, RZ, 0xfc, !PT ;  /* 0x0000000300037212 */ /* 0x000fca00078efcff */
[----:B------:R0:W-:Y:S01]  /*ee30*/  STG.E.U8 desc[UR36][R4.64], R3 ;  /* 0x0000000304007986 */ /* 0x0001e2000c101124 */
[----:B------:R-:W-:Y:S05]  /*ee40*/  BRA `(.L_x_10187) ;  /* 0x0000000400e47947 */ /* 0x000fea0003800000 */
.L_x_10197:
        /* <DEDUP_REMOVED lines=8> */
.L_x_10194:
        /* <DEDUP_REMOVED lines=11> */
.L_x_10206:
        /* <DEDUP_REMOVED lines=21> */
.L_x_10209:
[----:B------:R-:W-:-:S04]  /*f0d0*/  LOP3.LUT R0, R7, 0x80000000, RZ, 0xc0, !PT ;  /* 0x8000000007007812 */ /* 0x000fc800078ec0ff */
[----:B------:R-:W-:-:S04]  /*f0e0*/  SHF.R.U32.HI R0, RZ, 0x18, R0 ;  /* 0x00000018ff007819 */ /* 0x000fc80000011600 */
[----:B------:R-:W-:-:S07]  /*f0f0*/  LOP3.LUT R0, R3, R0, RZ, 0xfc, !PT ;  /* 0x0000000003007212 */ /* 0x000fce00078efcff */
.L_x_10208:
[----:B------:R-:W-:Y:S05]  /*f100*/  BSYNC B0 ;  /* 0x0000000000007941 */ /* 0x000fea0003800000 */
.L_x_10207:
[----:B------:R0:W-:Y:S01]  /*f110*/  STG.E.U8 desc[UR36][R4.64], R0 ;  /* 0x0000000004007986 */ /* 0x0001e2000c101124 */
[----:B------:R-:W-:Y:S05]  /*f120*/  BRA `(.L_x_10187) ;  /* 0x00000004002c7947 */ /* 0x000fea0003800000 */
.L_x_10205:
        /* <DEDUP_REMOVED lines=21> */
.L_x_10212:
[----:B------:R-:W-:-:S04]  /*f280*/  LOP3.LUT R0, R7, 0x80000000, RZ, 0xc0, !PT ;  /* 0x8000000007007812 */ /* 0x000fc800078ec0ff */
[----:B------:R-:W-:-:S04]  /*f290*/  SHF.R.U32.HI R0, RZ, 0x18, R0 ;  /* 0x00000018ff007819 */ /* 0x000fc80000011600 */
[----:B------:R-:W-:-:S07]  /*f2a0*/  LOP3.LUT R0, R3, R0, RZ, 0xfc, !PT ;  /* 0x0000000003007212 */ /* 0x000fce00078efcff */
.L_x_10211:
[----:B------:R-:W-:Y:S05]  /*f2b0*/  BSYNC B0 ;  /* 0x0000000000007941 */ /* 0x000fea0003800000 */
.L_x_10210:
[----:B------:R0:W-:Y:S01]  /*f2c0*/  STG.E.U8 desc[UR36][R4.64], R0 ;  /* 0x0000000004007986 */ /* 0x0001e2000c101124 */
[----:B------:R-:W-:Y:S05]  /*f2d0*/  BRA `(.L_x_10187) ;  /* 0x0000000000c07947 */ /* 0x000fea0003800000 */
.L_x_10204:
        /* <DEDUP_REMOVED lines=26> */
.L_x_10186:
        /* <DEDUP_REMOVED lines=16> */
.L_x_10215:
[----:B------:R-:W-:Y:S05]  /*f580*/  BRA `(.L_x_10187) ;  /* 0x0000000000147947 */ /* 0x000fea0003800000 */
.L_x_10214:
[----:B------:R-:W0:Y:S02]  /*f590*/  F2I.U64.F64.TRUNC R24, R24 ;  /* 0x0000001800187311 */ /* 0x000e24000030d800 */
[----:B0-----:R2:W-:Y:S01]  /*f5a0*/  STG.E.64 desc[UR36][R4.64], R24 ;  /* 0x0000001804007986 */ /* 0x0015e2000c101b24 */
[----:B------:R-:W-:Y:S05]  /*f5b0*/  BRA `(.L_x_10187) ;  /* 0x0000000000087947 */ /* 0x000fea0003800000 */
.L_x_10213:
[----:B------:R-:W0:Y:S02]  /*f5c0*/  F2I.U32.F64.TRUNC R25, R24 ;  /* 0x0000001800197311 */ /* 0x000e24000030d000 */
[----:B0-----:R0:W-:Y:S02]  /*f5d0*/  STG.E desc[UR36][R4.64], R25 ;  /* 0x0000001904007986 */ /* 0x0011e4000c101924 */
.L_x_10187:
[----:B------:R-:W-:-:S07]  /*f5e0*/  VIADD R35, R35, 0x80 ;  /* 0x0000008023237836 */ /* 0x000fce0000000000 */
.L_x_10147:
[----:B------:R-:W-:Y:S05]  /*f5f0*/  BSYNC B6 ;  /* 0x0000000000067941 */ /* 0x000fea0003800000 */
.L_x_10146:
[----:B------:R-:W-:-:S13]  /*f600*/  ISETP.GE.AND P0, PT, R35, R2, PT ;  /* 0x000000022300720c */ /* 0x000fda0003f06270 */
[----:B------:R-:W-:Y:S05]  /*f610*/  @P0 EXIT ;  /* 0x000000000000094d */ /* 0x000fea0003800000 */
[----:B01----:R-:W0:Y:S01]  /*f620*/  LDC.64 R2, c[0x0][0x218] ;  /* 0x00008600ff027b82 */ /* 0x003e220000000a00 */
[----:B------:R-:W-:Y:S01]  /*f630*/  PRMT R0, R33, 0x9910, RZ ;  /* 0x0000991021007816 */ /* 0x000fe200000000ff */
[----:B------:R-:W-:Y:S01]  /*f640*/  IMAD R32, R32, 0x200, R35 ;  /* 0x0000020020207824 */ /* 0x000fe200078e0223 */
[----:B------:R-:W-:Y:S02]  /*f650*/  ULDC UR4, c[0x0][0x250] ;  /* 0x0000940000047ab9 */ /* 0x000fe40000000800 */
[----:B------:R-:W-:Y:S01]  /*f660*/  ISETP.GT.AND P1, PT, R0, 0x9, PT ;  /* 0x000000090000780c */ /* 0x000fe20003f24270 */
[----:B--2---:R-:W-:-:S05]  /*f670*/  IMAD R5, R32, UR4, RZ ;  /* 0x0000000420057c24 */ /* 0x004fca000f8e02ff */
        /* <DEDUP_REMOVED lines=14> */
.L_x_10219:
[----:B------:R-:W0:Y:S02]  /*f760*/  F2I.S64.F64.TRUNC R16, R16 ;  /* 0x0000001000107311 */ /* 0x000e24000030d900 */
[----:B0-----:R-:W-:-:S05]  /*f770*/  IMAD.MOV.U32 R5, RZ, RZ, R16 ;  /* 0x000000ffff057224 */ /* 0x001fca00078e0010 */
[----:B------:R-:W-:Y:S01]  /*f780*/  STG.E.U8 desc[UR36][R2.64], R5 ;  /* 0x0000000502007986 */ /* 0x000fe2000c101124 */
[----:B------:R-:W-:Y:S05]  /*f790*/  EXIT ;  /* 0x000000000000794d */ /* 0x000fea0003800000 */
.L_x_10218:
        /* <DEDUP_REMOVED lines=9> */
.L_x_10222:
[----:B------:R-:W0:Y:S02]  /*f830*/  F2I.F64.TRUNC R17, R16 ;  /* 0x0000001000117311 */ /* 0x000e24000030d100 */
[----:B0-----:R-:W-:Y:S01]  /*f840*/  STG.E desc[UR36][R2.64], R17 ;  /* 0x0000001102007986 */ /* 0x001fe2000c101924 */
[----:B------:R-:W-:Y:S05]  /*f850*/  EXIT ;  /* 0x000000000000794d */ /* 0x000fea0003800000 */
.L_x_10221:
[----:B------:R-:W0:Y:S02]  /*f860*/  F2I.F64.TRUNC R17, R16 ;  /* 0x0000001000117311 */ /* 0x000e24000030d100 */
[----:B0-----:R-:W-:Y:S01]  /*f870*/  STG.E.U16 desc[UR36][R2.64], R17 ;  /* 0x0000001102007986 */ /* 0x001fe2000c101524 */
[----:B------:R-:W-:Y:S05]  /*f880*/  EXIT ;  /* 0x000000000000794d */ /* 0x000fea0003800000 */
.L_x_10217:
        /* <DEDUP_REMOVED lines=13> */
.L_x_10224:
        /* <DEDUP_REMOVED lines=8> */
.L_x_10223:
        /* <DEDUP_REMOVED lines=14> */
.L_x_10226:
        /* <DEDUP_REMOVED lines=9> */
.L_x_10225:
[----:B------:R-:W-:Y:S01]  /*fb50*/  STG.E.64 desc[UR36][R2.64], R16 ;  /* 0x0000001002007986 */ /* 0x000fe2000c101b24 */
[----:B------:R-:W-:Y:S05]  /*fb60*/  EXIT ;  /* 0x000000000000794d */ /* 0x000fea0003800000 */
.L_x_10216:
        /* <DEDUP_REMOVED lines=12> */
.L_x_10229:
[----:B----4-:R-:W-:-:S05]  /*fc30*/  CS2R R18, SRZ ;  /* 0x0000000000127805 */ /* 0x010fca000001ff00 */
[----:B------:R-:W-:Y:S01]  /*fc40*/  STG.E.128 desc[UR36][R2.64], R16 ;  /* 0x0000001002007986 */ /* 0x000fe2000c101d24 */
[----:B------:R-:W-:Y:S05]  /*fc50*/  EXIT ;  /* 0x000000000000794d */ /* 0x000fea0003800000 */
.L_x_10228:
        /* <DEDUP_REMOVED lines=25> */
.L_x_10233:
[----:B------:R-:W-:Y:S05]  /*fdf0*/  BSYNC B0 ;  /* 0x0000000000007941 */ /* 0x000fea0003800000 */
.L_x_10232:
[----:B------:R-:W-:-:S05]  /*fe00*/  LOP3.LUT R5, R0, R5, RZ, 0xfc, !PT ;  /* 0x0000000500057212 */ /* 0x000fca00078efcff */
[----:B------:R-:W-:Y:S01]  /*fe10*/  STG.E.U8 desc[UR36][R2.64], R5 ;  /* 0x0000000502007986 */ /* 0x000fe2000c101124 */
[----:B------:R-:W-:Y:S05]  /*fe20*/  EXIT ;  /* 0x000000000000794d */ /* 0x000fea0003800000 */
.L_x_10231:
        /* <DEDUP_REMOVED lines=17> */
.L_x_10235:
[----:B------:R-:W-:Y:S01]  /*ff40*/  IMAD.MOV.U32 R0, RZ, RZ, 0x7f ;  /* 0x0000007fff007424 */ /* 0x000fe200078e00ff */
[----:B------:R-:W-:-:S04]  /*ff50*/  ISETP.GT.U32.AND P0, PT, R4, 0x7f800000, PT ;  /* 0x7f8000000400780c */ /* 0x000fc80003f04070 */
[----:B------:R-:W-:-:S09]  /*ff60*/  SEL R0, R0, 0x7c, P0 ;  /* 0x0000007c00007807 */ /* 0x000fd20000000000 */
.L_x_10236:
[----:B------:R-:W-:Y:S05]  /*ff70*/  BSYNC B0 ;  /* 0x0000000000007941 */ /* 0x000fea0003800000 */
.L_x_10234:
[----:B------:R-:W-:-:S04]  /*ff80*/  LOP3.LUT R4, R5, 0x80000000, RZ, 0xc0, !PT ;  /* 0x8000000005047812 */ /* 0x000fc800078ec0ff */
[----:B------:R-:W-:-:S04]  /*ff90*/  SHF.R.U32.HI R5, RZ, 0x18, R4 ;  /* 0x00000018ff057819 */ /* 0x000fc80000011604 */
[----:B------:R-:W-:-:S05]  /*ffa0*/  LOP3.LUT R5, R0, R5, RZ, 0xfc, !PT ;  /* 0x0000000500057212 */ /* 0x000fca00078efcff */
[----:B------:R-:W-:Y:S01]  /*ffb0*/  STG.E.U8 desc[UR36][R2.64], R5 ;  /* 0x0000000502007986 */ /* 0x000fe2000c101124 */
[----:B------:R-:W-:Y:S05]  /*ffc0*/  EXIT ;  /* 0x000000000000794d */ /* 0x000fea0003800000 */
.L_x_10230:
        /* <DEDUP_REMOVED lines=8> */
.L_x_10227:
        /* <DEDUP_REMOVED lines=11> */
.L_x_10239:
        /* <DEDUP_REMOVED lines=21> */
.L_x_10242:
[----:B------:R-:W-:-:S04]  /*10250*/  LOP3.LUT R0, R7, 0x80000000, RZ, 0xc0, !PT ;  /* 0x8000000007007812 */ /* 0x000fc800078ec0ff */
[----:B------:R-:W-:-:S04]  /*10260*/  SHF.R.U32.HI R5, RZ, 0x18, R0 ;  /* 0x00000018ff057819 */ /* 0x000fc80000011600 */
[----:B------:R-:W-:-:S04]  /*10270*/  LOP3.LUT R4, R4, R5, RZ, 0xfc, !PT ;  /* 0x0000000504047212 */ /* 0x000fc800078efcff */
[----:B------:R-:W-:-:S07]  /*10280*/  PRMT R0, R4, 0x7610, R0 ;  /* 0x0000761004007816 */ /* 0x000fce0000000000 */
.L_x_10241:
[----:B------:R-:W-:Y:S05]  /*10290*/  BSYNC B0 ;  /* 0x0000000000007941 */ /* 0x000fea0003800000 */
.L_x_10240:
[----:B------:R-:W-:Y:S01]  /*102a0*/  STG.E.U8 desc[UR36][R2.64], R0 ;  /* 0x0000000002007986 */ /* 0x000fe2000c101124 */
[----:B------:R-:W-:Y:S05]  /*102b0*/  EXIT ;  /* 0x000000000000794d */ /* 0x000fea0003800000 */
.L_x_10238:
        /* <DEDUP_REMOVED lines=21> */
.L_x_10245:
[----:B------:R-:W-:-:S04]  /*10410*/  LOP3.LUT R0, R7, 0x80000000, RZ, 0xc0, !PT ;  /* 0x8000000007007812 */ /* 0x000fc800078ec0ff */
[----:B------:R-:W-:-:S04]  /*10420*/  SHF.R.U32.HI R5, RZ, 0x18, R0 ;  /* 0x00000018ff057819 */ /* 0x000fc80000011600 */
[----:B------:R-:W-:-:S04]  /*10430*/  LOP3.LUT R4, R4, R5, RZ, 0xfc, !PT ;  /* 0x0000000504047212 */ /* 0x000fc800078efcff */
[----:B------:R-:W-:-:S07]  /*10440*/  PRMT R0, R4, 0x7610, R0 ;  /* 0x0000761004007816 */ /* 0x000fce0000000000 */
.L_x_10244:
[----:B------:R-:W-:Y:S05]  /*10450*/  BSYNC B0 ;  /* 0x0000000000007941 */ /* 0x000fea0003800000 */
.L_x_10243:
[----:B------:R-:W-:Y:S01]  /*10460*/  STG.E.U8 desc[UR36][R2.64], R0 ;  /* 0x0000000002007986 */ /* 0x000fe2000c101124 */
[----:B------:R-:W-:Y:S05]  /*10470*/  EXIT ;  /* 0x000000000000794d */ /* 0x000fea0003800000 */
.L_x_10237:
        /* <DEDUP_REMOVED lines=26> */
.L_x_10220:
        /* <DEDUP_REMOVED lines=16> */
.L_x_10248:
[----:B------:R-:W-:Y:S05]  /*10720*/  EXIT ;  /* 0x000000000000794d */ /* 0x000fea0003800000 */
.L_x_10247:
[----:B------:R-:W0:Y:S02]  /*10730*/  F2I.U64.F64.TRUNC R16, R16 ;  /* 0x0000001000107311 */ /* 0x000e24000030d800 */
[----:B0-----:R-:W-:Y:S01]  /*10740*/  STG.E.64 desc[UR36][R2.64], R16 ;  /* 0x0000001002007986 */ /* 0x001fe2000c101b24 */
[----:B------:R-:W-:Y:S05]  /*10750*/  EXIT ;  /* 0x000000000000794d */ /* 0x000fea0003800000 */
.L_x_10246:
[----:B------:R-:W0:Y:S02]  /*10760*/  F2I.U32.F64.TRUNC R17, R16 ;  /* 0x0000001000117311 */ /* 0x000e24000030d000 */
[----:B0-----:R-:W-:Y:S01]  /*10770*/  STG.E desc[UR36][R2.64], R17 ;  /* 0x0000001102007986 */ /* 0x001fe2000c101924 */
[----:B------:R-:W-:Y:S05]  /*10780*/  EXIT ;  /* 0x000000000000794d */ /* 0x000fea0003800000 */
.L_x_10249:
        /* <DEDUP_REMOVED lines=15> */
.L_x_44460:


//--------------------- .text._ZN2at6native18elementwise_kernelILi128ELi2EZNS0_22gpu_kernel_impl_nocastIZZZNS0_49_GLOBAL__N__657f93f7_16_TensorCompare_cu_71e06f4e17clamp_kernel_implERNS_18TensorIteratorBaseEENKUlvE_clEvENKUlvE4_clEvEUldddE_EEvS5_RKT_EUliE_EEviT1_ --------------------------
	.section	.text._ZN2at6native18elementwise_kernelILi128ELi2EZNS0_22gpu_kernel_impl_nocastIZZZNS0_49_GLOBAL__N__657f93f7_16_TensorCompare_cu_71e06f4e17clamp_kernel_implERNS_18TensorIteratorBaseEENKUlvE_clEvENKUlvE4_clEvEUldddE_EEvS5_RKT_EUliE_EEviT1_,"ax",@progbits
	.align	128
        .global         _ZN2at6native18elementwise_kernelILi128ELi2EZNS0_22gpu_kernel_impl_nocastIZZZNS0_49_GLOBAL__N__657f93f7_16_TensorCompare_cu_71e06f4e17clamp_kernel_implERNS_18TensorIteratorBaseEENKUlvE_clEvENKUlvE4_clEvEUldddE_EEvS5_RKT_EUliE_EEviT1_
        .type           _ZN2at6native18elementwise_kernelILi128ELi2EZNS0_22gpu_kernel_impl_nocastIZZZNS0_49_GLOBAL__N__657f93f7_16_TensorCompare_cu_71e06f4e17clamp_kernel_implERNS_18TensorIteratorBaseEENKUlvE_clEvENKUlvE4_clEvEUldddE_EEvS5_RKT_EUliE_EEviT1_,@function
        .size           _ZN2at6native18elementwise_kernelILi128ELi2EZNS0_22gpu_kernel_impl_nocastIZZZNS0_49_GLOBAL__N__657f93f7_16_TensorCompare_cu_71e06f4e17clamp_kernel_implERNS_18TensorIteratorBaseEENKUlvE_clEvENKUlvE4_clEvEUldddE_EEvS5_RKT_EUliE_EEviT1_,(.L_x_44461 - _ZN2at6native18elementwise_kernelILi128ELi2EZNS0_22gpu_kernel_impl_nocastIZZZNS0_49_GLOBAL__N__657f93f7_16_TensorCompare_cu_71e06f4e17clamp_kernel_implERNS_18TensorIteratorBaseEENKUlvE_clEvENKUlvE4_clEvEUldddE_EEvS5_RKT_EUliE_EEviT1_)
        .other          _ZN2at6native18elementwise_kernelILi128ELi2EZNS0_22gpu_kernel_impl_nocastIZZZNS0_49_GLOBAL__N__657f93f7_16_TensorCompare_cu_71e06f4e17clamp_kernel_implERNS_18TensorIteratorBaseEENKUlvE_clEvENKUlvE4_clEvEUldddE_EEvS5_RKT_EUliE_EEviT1_,@"STO_CUDA_ENTRY STV_DEFAULT"
_ZN2at6native18elementwise_kernelILi128ELi2EZNS0_22gpu_kernel_impl_nocastIZZZNS0_49_GLOBAL__N__657f93f7_16_TensorCompare_cu_71e06f4e17clamp_kernel_implERNS_18TensorIteratorBaseEENKUlvE_clEvENKUlvE4_clEvEUldddE_EEvS5_RKT_EUliE_EEviT1_:
.text._ZN2at6native18elementwise_kernelILi128ELi2EZNS0_22gpu_kernel_impl_nocastIZZZNS0_49_GLOBAL__N__657f93f7_16_TensorCompare_cu_71e06f4e17clamp_kernel_implERNS_18TensorIteratorBaseEENKUlvE_clEvENKUlvE4_clEvEUldddE_EEvS5_RKT_EUliE_EEviT1_:
        /* <DEDUP_REMOVED lines=388> */
.L_x_10252:
[----:B------:R-:W-:Y:S01]  /*1840*/  ULDC.64 UR8, c[0x0][0x4e0] ;  /* 0x0001380000087ab9 */ /* 0x000fe20000000a00 */
[----:B------:R-:W-:Y:S01]  /*1850*/  ULDC.64 UR10, c[0x0][0x4e8] ;  /* 0x00013a00000a7ab9 */ /* 0x000fe20000000a00 */
[----:B------:R-:W-:Y:S02]  /*1860*/  IADD3 R4, P0, R4, UR8, RZ ;  /* 0x0000000804047c10 */ /* 0x000fe4000ff1e0ff */
[----:B------:R-:W-:Y:S02]  /*1870*/  IADD3 R6, P1, R5, UR10, RZ ;  /* 0x0000000a05067c10 */ /* 0x000fe4000ff3e0ff */
[----:B------:R-:W-:Y:S01]  /*1880*/  IADD3.X R5, RZ, UR9, RZ, P0, !PT ;  /* 0x00000009ff057c10 */ /* 0x000fe200087fe4ff */
[----:B------:R-:W-:Y:S01]  /*1890*/  ULDC.64 UR8, c[0x0][0x4f0] ;  /* 0x00013c0000087ab9 */ /* 0x000fe20000000a00 */
[----:B------:R-:W-:-:S04]  /*18a0*/  IADD3.X R7, RZ, UR11, RZ, P1, !PT ;  /* 0x0000000bff077c10 */ /* 0x000fc80008ffe4ff */
[----:B------:R-:W2:Y:S04]  /*18b0*/  LDG.E.64 R4, desc[UR4][R4.64] ;  /* 0x0000000404047981 */ /* 0x000ea8000c1e1b00 */
[----:B------:R-:W3:Y:S01]  /*18c0*/  LDG.E.64 R6, desc[UR4][R6.64] ;  /* 0x0000000406067981 */ /* 0x000ee2000c1e1b00 */
[----:B------:R-:W-:-:S04]  /*18d0*/  IADD3 R8, P0, R2, UR8, RZ ;  /* 0x0000000802087c10 */ /* 0x000fc8000ff1e0ff */
[----:B------:R-:W-:Y:S01]  /*18e0*/  IADD3.X R9, RZ, UR9, RZ, P0, !PT ;  /* 0x00000009ff097c10 */ /* 0x000fe200087fe4ff */
[----:B------:R-:W-:-:S05]  /*18f0*/  ULDC.64 UR8, c[0x0][0x4d8] ;  /* 0x0001360000087ab9 */ /* 0x000fca0000000a00 */
[----:B------:R-:W4:Y:S01]  /*1900*/  LDG.E.64 R8, desc[UR4][R8.64] ;  /* 0x0000000408087981 */ /* 0x000f22000c1e1b00 */
[----:B--2---:R-:W-:Y:S02]  /*1910*/  MOV R13, R5 ;  /* 0x00000005000d7202 */ /* 0x004fe40000000f00 */
[----:B------:R-:W-:Y:S01]  /*1920*/  MOV R11, R4 ;  /* 0x00000004000b7202 */ /* 0x000fe20000000f00 */
[----:B---3--:R-:W-:Y:S01]  /*1930*/  DSETP.MAX.AND P0, P1, R6, R4, PT ;  /* 0x000000040600722a */ /* 0x008fe2000390f000 */
[----:B------:R-:W-:-:S05]  /*1940*/  MOV R2, R7 ;  /* 0x0000000700027202 */ /* 0x000fca0000000f00 */
[----:B------:R-:W-:Y:S02]  /*1950*/  FSEL R15, R2, R13, P0 ;  /* 0x0000000d020f7208 */ /* 0x000fe40000000000 */
[----:B------:R-:W-:-:S04]  /*1960*/  MOV R2, R6 ;  /* 0x0000000600027202 */ /* 0x000fc80000000f00 */
[----:B------:R-:W-:Y:S02]  /*1970*/  SEL R10, R2, R11, P0 ;  /* 0x0000000b020a7207 */ /* 0x000fe40000000000 */
[----:B------:R-:W-:Y:S01]  /*1980*/  @P1 LOP3.LUT R15, R13, 0x80000, RZ, 0xfc, !PT ;  /* 0x000800000d0f1812 */ /* 0x000fe200078efcff */
[----:B----4-:R-:W-:Y:S01]  /*1990*/  DSETP.GTU.AND P1, PT, |R8|, +INF , PT ;  /* 0x7ff000000800742a */ /* 0x010fe20003f2c200 */
[----:B------:R-:W-:Y:S02]  /*19a0*/  MOV R13, R9 ;  /* 0x00000009000d7202 */ /* 0x000fe40000000f00 */
[----:B------:R-:W-:-:S04]  /*19b0*/  MOV R11, R15 ;  /* 0x0000000f000b7202 */ /* 0x000fc80000000f00 */
[----:B------:R-:W-:Y:S02]  /*19c0*/  MOV R2, R11 ;  /* 0x0000000b00027202 */ /* 0x000fe40000000f00 */
[----:B------:R-:W-:Y:S01]  /*19d0*/  DSETP.MIN.AND P0, P2, R10, R8, PT ;  /* 0x000000080a00722a */ /* 0x000fe20003a00000 */
[----:B------:R-:W-:-:S05]  /*19e0*/  MOV R11, R8 ;  /* 0x00000008000b7202 */ /* 0x000fca0000000f00 */
[----:B------:R-:W-:Y:S02]  /*19f0*/  FSEL R15, R2, R13, P0 ;  /* 0x0000000d020f7208 */ /* 0x000fe40000000000 */
[----:B------:R-:W-:Y:S01]  /*1a00*/  SEL R10, R10, R11, P0 ;  /* 0x0000000b0a0a7207 */ /* 0x000fe20000000000 */
[----:B------:R-:W-:-:S05]  /*1a10*/  DSETP.GTU.AND P0, PT, |R6|, +INF , PT ;  /* 0x7ff000000600742a */ /* 0x000fca0003f0c200 */
[----:B------:R-:W-:Y:S02]  /*1a20*/  @P2 LOP3.LUT R15, R13, 0x80000, RZ, 0xfc, !PT ;  /* 0x000800000d0f2812 */ /* 0x000fe400078efcff */
[----:B------:R-:W-:Y:S02]  /*1a30*/  FSEL R13, R10, R8, !P1 ;  /* 0x000000080a0d7208 */ /* 0x000fe40004800000 */
[----:B------:R-:W-:Y:S02]  /*1a40*/  MOV R11, R15 ;  /* 0x0000000f000b7202 */ /* 0x000fe40000000f00 */
[----:B------:R-:W-:Y:S02]  /*1a50*/  IADD3 R8, P2, R3, UR8, RZ ;  /* 0x0000000803087c10 */ /* 0x000fe4000ff5e0ff */
[----:B------:R-:W-:Y:S01]  /*1a60*/  FSEL R9, R11, R9, !P1 ;  /* 0x000000090b097208 */ /* 0x000fe20004800000 */
[----:B------:R-:W-:Y:S01]  /*1a70*/  DSETP.GTU.AND P1, PT, |R4|, +INF , PT ;  /* 0x7ff000000400742a */ /* 0x000fe20003f2c200 */
[----:B------:R-:W-:-:S02]  /*1a80*/  FSEL R3, R13, R6, !P0 ;  /* 0x000000060d037208 */ /* 0x000fc40004000000 */
[----:B------:R-:W-:Y:S02]  /*1a90*/  FSEL R7, R9, R7, !P0 ;  /* 0x0000000709077208 */ /* 0x000fe40004000000 */
[----:B------:R-:W-:Y:S02]  /*1aa0*/  IADD3.X R9, RZ, UR9, RZ, P2, !PT ;  /* 0x00000009ff097c10 */ /* 0x000fe400097fe4ff */
[----:B------:R-:W-:Y:S02]  /*1ab0*/  FSEL R2, R3, R4, !P1 ;  /* 0x0000000403027208 */ /* 0x000fe40004800000 */
[----:B------:R-:W-:Y:S02]  /*1ac0*/  FSEL R3, R7, R5, !P1 ;  /* 0x0000000507037208 */ /* 0x000fe40004800000 */
[----:B------:R-:W-:-:S03]  /*1ad0*/  IADD3 R11, R0, 0x80, RZ ;  /* 0x00000080000b7810 */ /* 0x000fc60007ffe0ff */
[----:B------:R0:W-:Y:S04]  /*1ae0*/  STG.E.64 desc[UR4][R8.64], R2 ;  /* 0x0000000208007986 */ /* 0x0001e8000c101b04 */
.L_x_10251:
[----:B------:R-:W-:Y:S05]  /*1af0*/  BSYNC B0 ;  /* 0x0000000000007941 */ /* 0x000fea0003800000 */
.L_x_10250:
[----:B------:R-:W-:-:S13]  /*1b00*/  ISETP.GE.AND P0, PT, R11, UR6, PT ;  /* 0x000000060b007c0c */ /* 0x000fda000bf06270 */
[----:B------:R-:W-:Y:S05]  /*1b10*/  @P0 EXIT ;  /* 0x000000000000094d */ /* 0x000fea0003800000 */
[----:B------:R-:W1:Y:S01]  /*1b20*/  LDC R4, c[0x0][0x218] ;  /* 0x00008600ff047b82 */ /* 0x000e620000000800 */
[----:B------:R-:W-:Y:S01]  /*1b30*/  HFMA2.MMA R5, -RZ, RZ, 0, 0 ;  /* 0x00000000ff057435 */ /* 0x000fe200000001ff */
[----:B------:R-:W-:Y:S02]  /*1b40*/  MOV R0, RZ ;  /* 0x000000ff00007202 */ /* 0x000fe40000000f00 */
[----:B0-----:R-:W-:Y:S02]  /*1b50*/  CS2R R2, SRZ ;  /* 0x0000000000027805 */ /* 0x001fe4000001ff00 */
        /* <DEDUP_REMOVED lines=375> */
.L_x_10253:
        /* <DEDUP_REMOVED lines=40> */
[----:B------:R-:W-:-:S05]  /*3550*/  FSEL R3, R7, R5, !P1 ;  /* 0x0000000507037208 */ /* 0x000fca0004800000 */
[----:B------:R-:W-:Y:S01]  /*3560*/  STG.E.64 desc[UR4][R8.64], R2 ;  /* 0x0000000208007986 */ /* 0x000fe2000c101b04 */
[----:B------:R-:W-:Y:S05]  /*3570*/  EXIT ;  /* 0x000000000000794d */ /* 0x000fea0003800000 */
.L_x_10254:
        /* <DEDUP_REMOVED lines=16> */
.L_x_44461:


//--------------------- .text._ZN2at6native27unrolled_elementwise_kernelIZZZNS0_49_GLOBAL__N__657f93f7_16_TensorCompare_cu_71e06f4e17clamp_kernel_implERNS_18TensorIteratorBaseEENKUlvE_clEvENKUlvE4_clEvEUldddE_St5arrayIPcLm4EELi4E23TrivialOffsetCalculatorILi3EjESB_ILi1EjENS0_6memory15LoadWithoutCastENSE_16StoreWithoutCastEEEviT_T0_T2_T3_T4_T5_ --------------------------
	.section	.text._ZN2at6native27unrolled_elementwise_kernelIZZZNS0_49_GLOBAL__N__657f93f7_16_TensorCompare_cu_71e06f4e17clamp_kernel_implERNS_18TensorIteratorBaseEENKUlvE_clEvENKUlvE4_clEvEUldddE_St5arrayIPcLm4EELi4E23TrivialOffsetCalculatorILi3EjESB_ILi1EjENS0_6memory15LoadWithoutCastENSE_16StoreWithoutCastEEEviT_T0_T2_T3_T4_T5_,"ax",@progbits
	.align	128
        .global         _ZN2at6native27unrolled_elementwise_kernelIZZZNS0_49_GLOBAL__N__657f93f7_16_TensorCompare_cu_71e06f4e17clamp_kernel_implERNS_18TensorIteratorBaseEENKUlvE_clEvENKUlvE4_clEvEUldddE_St5arrayIPcLm4EELi4E23TrivialOffsetCalculatorILi3EjESB_ILi1EjENS0_6memory15LoadWithoutCastENSE_16StoreWithoutCastEEEviT_T0_T2_T3_T4_T5_
        .type           _ZN2at6native27unrolled_elementwise_kernelIZZZNS0_49_GLOBAL__N__657f93f7_16_TensorCompare_cu_71e06f4e17clamp_kernel_implERNS_18TensorIteratorBaseEENKUlvE_clEvENKUlvE4_clEvEUldddE_St5arrayIPcLm4EELi4E23TrivialOffsetCalculatorILi3EjESB_ILi1EjENS0_6memory15LoadWithoutCastENSE_16StoreWithoutCastEEEviT_T0_T2_T3_T4_T5_,@function
        .size           _ZN2at6native27unrolled_elementwise_kernelIZZZNS0_49_GLOBAL__N__657f93f7_16_TensorCompare_cu_71e06f4e17clamp_kernel_implERNS_18TensorIteratorBaseEENKUlvE_clEvENKUlvE4_clEvEUldddE_St5arrayIPcLm4EELi4E23TrivialOffsetCalculatorILi3EjESB_ILi1EjENS0_6memory15LoadWithoutCastENSE_16StoreWithoutCastEEEviT_T0_T2_T3_T4_T5_,(.L_x_44462 - _ZN2at6native27unrolled_elementwise_kernelIZZZNS0_49_GLOBAL__N__657f93f7_16_TensorCompare_cu_71e06f4e17clamp_kernel_implERNS_18TensorIteratorBaseEENKUlvE_clEvENKUlvE4_clEvEUldddE_St5arrayIPcLm4EELi4E23TrivialOffsetCalculatorILi3EjESB_ILi1EjENS0_6memory15LoadWithoutCastENSE_16StoreWithoutCastEEEviT_T0_T2_T3_T4_T5_)
        .other          _ZN2at6native27unrolled_elementwise_kernelIZZZNS0_49_GLOBAL__N__657f93f7_16_TensorCompare_cu_71e06f4e17clamp_kernel_implERNS_18TensorIteratorBaseEENKUlvE_clEvENKUlvE4_clEvEUldddE_St5arrayIPcLm4EELi4E23TrivialOffsetCalculatorILi3EjESB_ILi1EjENS0_6memory15LoadWithoutCastENSE_16StoreWithoutCastEEEviT_T0_T2_T3_T4_T5_,@"STO_CUDA_ENTRY STV_DEFAULT"
_ZN2at6native27unrolled_elementwise_kernelIZZZNS0_49_GLOBAL__N__657f93f7_16_TensorCompare_cu_71e06f4e17clamp_kernel_implERNS_18TensorIteratorBaseEENKUlvE_clEvENKUlvE4_clEvEUldddE_St5arrayIPcLm4EELi4E23TrivialOffsetCalculatorILi3EjESB_ILi1EjENS0_6memory15LoadWithoutCastENSE_16StoreWithoutCastEEEviT_T0_T2_T3_T4_T5_:
.text._ZN2at6native27unrolled_elementwise_kernelIZZZNS0_49_GLOBAL__N__657f93f7_16_TensorCompare_cu_71e06f4e17clamp_kernel_implERNS_18TensorIteratorBaseEENKUlvE_clEvENKUlvE4_clEvEUldddE_St5arrayIPcLm4EELi4E23TrivialOffsetCalculatorILi3EjESB_ILi1EjENS0_6memory15LoadWithoutCastENSE_16StoreWithoutCastEEEviT_T0_T2_T3_T4_T5_:
[----:B------:R-:W-:Y:S01]  /*0000*/  LDC R1, c[0x0][0x28] ;  /* 0x00000a00ff017b82 */ /* 0x000fe20000000800 */
[----:B------:R-:W0:Y:S07]  /*0010*/  S2R R0, SR_CTAID.X ;  /* 0x0000000000007919 */ /* 0x000e2e0000002500 */
[----:B------:R-:W0:Y:S01]  /*0020*/  LDC R5, c[0x0][0x210] ;  /* 0x00008400ff057b82 */ /* 0x000e220000000800 */
[----:B------:R-:W-:Y:S01]  /*0030*/  CS2R R22, SRZ ;  /* 0x0000000000167805 */ /* 0x000fe2000001ff00 */
[----:B------:R-:W-:Y:S01]  /*0040*/  ULDC.64 UR4, c[0x0][0x208] ;  /* 0x0000820000047ab9 */ /* 0x000fe20000000a00 */
[----:B------:R-:W1:Y:S01]  /*0050*/  S2R R3, SR_TID.X ;  /* 0x0000000000037919 */ /* 0x000e620000002100 */
[----:B0-----:R-:W-:-:S05]  /*0060*/  IMAD R20, R0, -0x200, R5 ;  /* 0xfffffe0000147824 */ /* 0x001fca00078e0205 */
[----:B-1----:R-:W-:-:S13]  /*0070*/  ISETP.GE.AND P0, PT, R3, R20, PT ;  /* 0x000000140300720c */ /* 0x002fda0003f06270 */
[----:B------:R-:W-:Y:S01]  /*0080*/  @!P0 IMAD R17, R0, 0x200, R3 ;  /* 0x0000020000118824 */ /* 0x000fe200078e0203 */
[----:B------:R-:W0:Y:S01]  /*0090*/  @!P0 LDC.64 R30, c[0x0][0x230] ;  /* 0x00008c00ff1e8b82 */ /* 0x000e220000000a00 */
[----:B------:R-:W-:-:S05]  /*00a0*/  @!P0 VIADD R3, R3, 0x80 ;  /* 0x0000008003038836 */ /* 0x000fca0000000000 */
[----:B------:R-:W-:Y:S02]  /*00b0*/  ISETP.GE.AND P1, PT, R3, R20, PT ;  /* 0x000000140300720c */ /* 0x000fe40003f26270 */
[----:B------:R-:W1:Y:S01]  /*00c0*/  @!P0 LDC.64 R12, c[0x0][0x220] ;  /* 0x00008800ff0c8b82 */ /* 0x000e620000000a00 */
[----:B------:R-:W-:Y:S02]  /*00d0*/  CS2R R24, SRZ ;  /* 0x0000000000187805 */ /* 0x000fe4000001ff00 */
[----:B------:R-:W-:-:S05]  /*00e0*/  CS2R R18, SRZ ;  /* 0x0000000000127805 */ /* 0x000fca000001ff00 */
[----:B------:R-:W2:Y:S03]  /*00f0*/  @!P0 LDC.64 R14, c[0x0][0x228] ;  /* 0x00008a00ff0e8b82 */ /* 0x000ea60000000a00 */
[----:B------:R-:W-:Y:S02]  /*0100*/  @!P1 IMAD R9, R0, 0x200, R3 ;  /* 0x0000020000099824 */ /* 0x000fe400078e0203 */
[----:B------:R-:W-:-:S03]  /*0110*/  @!P1 VIADD R3, R3, 0x80 ;  /* 0x0000008003039836 */ /* 0x000fc60000000000 */
[----:B------:R-:W3:Y:S02]  /*0120*/  @!P1 LDC.64 R10, c[0x0][0x220] ;  /* 0x00008800ff0a9b82 */ /* 0x000ee40000000a00 */
[----:B------:R-:W-:-:S06]  /*0130*/  ISETP.GE.AND P3, PT, R3, R20, PT ;  /* 0x000000140300720c */ /* 0x000fcc0003f66270 */
[----:B------:R-:W4:Y:S01]  /*0140*/  @!P1 LDC.64 R4, c[0x0][0x228] ;  /* 0x00008a00ff049b82 */ /* 0x000f220000000a00 */
[----:B0-----:R-:W-:-:S04]  /*0150*/  @!P0 IMAD.WIDE.U32 R30, R17, 0x8, R30 ;  /* 0x00000008111e8825 */ /* 0x001fc800078e001e */
[----:B-1----:R-:W-:Y:S01]  /*0160*/  @!P0 IMAD.WIDE.U32 R12, R17, 0x8, R12 ;  /* 0x00000008110c8825 */ /* 0x002fe200078e000c */
[----:B------:R-:W5:Y:S02]  /*0170*/  @!P0 LDG.E.64 R24, desc[UR4][R30.64] ;  /* 0x000000041e188981 */ /* 0x000f64000c1e1b00 */
[----:B------:R-:W0:Y:S01]  /*0180*/  @!P3 LDC.64 R28, c[0x0][0x228] ;  /* 0x00008a00ff1cbb82 */ /* 0x000e220000000a00 */
[----:B---3--:R-:W-:-:S07]  /*0190*/  @!P1 IMAD.WIDE.U32 R32, R9, 0x8, R10 ;  /* 0x0000000809209825 */ /* 0x008fce00078e000a */
[----:B------:R-:W1:Y:S01]  /*01a0*/  @!P1 LDC.64 R6, c[0x0][0x230] ;  /* 0x00008c00ff069b82 */ /* 0x000e620000000a00 */
[----:B------:R3:W5:Y:S01]  /*01b0*/  @!P0 LDG.E.64 R22, desc[UR4][R12.64] ;  /* 0x000000040c168981 */ /* 0x000762000c1e1b00 */
[----:B------:R-:W-:Y:S01]  /*01c0*/  CS2R R26, SRZ ;  /* 0x00000000001a7805 */ /* 0x000fe2000001ff00 */
[----:B------:R-:W-:Y:S02]  /*01d0*/  @!P3 IMAD R21, R0, 0x200, R3 ;  /* 0x000002000015b824 */ /* 0x000fe400078e0203 */
[----:B--2---:R-:W-:Y:S01]  /*01e0*/  @!P0 IMAD.WIDE.U32 R14, R17, 0x8, R14 ;  /* 0x00000008110e8825 */ /* 0x004fe200078e000e */
[----:B------:R0:W5:Y:S02]  /*01f0*/  @!P1 LDG.E.64 R18, desc[UR4][R32.64] ;  /* 0x0000000420129981 */ /* 0x000164000c1e1b00 */
[----:B------:R-:W2:Y:S01]  /*0200*/  @!P3 LDC.64 R10, c[0x0][0x220] ;  /* 0x00008800ff0abb82 */ /* 0x000ea20000000a00 */
[----:B------:R-:W-:Y:S01]  /*0210*/  @!P3 VIADD R3, R3, 0x80 ;  /* 0x000000800303b836 */ /* 0x000fe20000000000 */
[----:B---3--:R-:W-:Y:S01]  /*0220*/  CS2R R12, SRZ ;  /* 0x00000000000c7805 */ /* 0x008fe2000001ff00 */
[----:B----4-:R-:W-:-:S04]  /*0230*/  @!P1 IMAD.WIDE.U32 R34, R9, 0x8, R4 ;  /* 0x0000000809229825 */ /* 0x010fc800078e0004 */
[----:B-1----:R-:W-:Y:S01]  /*0240*/  @!P1 IMAD.WIDE.U32 R36, R9, 0x8, R6 ;  /* 0x0000000809249825 */ /* 0x002fe200078e0006 */
[----:B------:R-:W-:Y:S01]  /*0250*/  ISETP.GE.AND P2, PT, R3, R20, PT ;  /* 0x000000140300720c */ /* 0x000fe20003f46270 */
[----:B------:R-:W1:Y:S01]  /*0260*/  @!P3 LDC.64 R4, c[0x0][0x230] ;  /* 0x00008c00ff04bb82 */ /* 0x000e620000000a00 */
[----:B------:R-:W-:Y:S01]  /*0270*/  CS2R R16, SRZ ;  /* 0x0000000000107805 */ /* 0x000fe2000001ff00 */
[C---:B0-----:R-:W-:Y:S01]  /*0280*/  @!P3 IMAD.WIDE.U32 R32, R21.reuse, 0x8, R28 ;  /* 0x000000081520b825 */ /* 0x041fe200078e001c */
[----:B------:R-:W5:Y:S03]  /*0290*/  @!P0 LDG.E.64 R26, desc[UR4][R14.64] ;  /* 0x000000040e1a8981 */ /* 0x000f66000c1e1b00 */
[C---:B--2---:R-:W-:Y:S01]  /*02a0*/  @!P3 IMAD.WIDE.U32 R30, R21.reuse, 0x8, R10 ;  /* 0x00000008151eb825 */ /* 0x044fe200078e000a */
[----:B------:R-:W-:Y:S01]  /*02b0*/  CS2R R10, SRZ ;  /* 0x00000000000a7805 */ /* 0x000fe2000001ff00 */
[----:B------:R-:W5:Y:S04]  /*02c0*/  @!P1 LDG.E.64 R16, desc[UR4][R34.64] ;  /* 0x0000000422109981 */ /* 0x000f68000c1e1b00 */
[----:B------:R0:W5:Y:S01]  /*02d0*/  @!P3 LDG.E.64 R12, desc[UR4][R30.64] ;  /* 0x000000041e0cb981 */ /* 0x000162000c1e1b00 */
[----:B------:R-:W2:Y:S03]  /*02e0*/  @!P2 LDC.64 R6, c[0x0][0x220] ;  /* 0x00008800ff06ab82 */ /* 0x000ea60000000a00 */
[----:B------:R3:W5:Y:S05]  /*02f0*/  @!P3 LDG.E.64 R10, desc[UR4][R32.64] ;  /* 0x00000004200ab981 */ /* 0x00076a000c1e1b00 */
[----:B0-----:R-:W0:Y:S08]  /*0300*/  @!P2 LDC.64 R30, c[0x0][0x228] ;  /* 0x00008a00ff1eab82 */ /* 0x001e300000000a00 */
[----:B---3--:R-:W3:Y:S01]  /*0310*/  @!P2 LDC.64 R32, c[0x0][0x230] ;  /* 0x00008c00ff20ab82 */ /* 0x008ee20000000a00 */
[----:B------:R-:W-:Y:S01]  /*0320*/  @!P2 IMAD R3, R0, 0x200, R3 ;  /* 0x000002000003a824 */ /* 0x000fe200078e0203 */
[----:B------:R-:W-:Y:S01]  /*0330*/  CS2R R14, SRZ ;  /* 0x00000000000e7805 */ /* 0x000fe2000001ff00 */
[----:B-1----:R-:W-:Y:S01]  /*0340*/  @!P3 IMAD.WIDE.U32 R34, R21, 0x8, R4 ;  /* 0x000000081522b825 */ /* 0x002fe200078e0004 */
[----:B------:R-:W-:-:S02]  /*0350*/  CS2R R8, SRZ ;  /* 0x0000000000087805 */ /* 0x000fc4000001ff00 */
[----:B------:R-:W-:Y:S01]  /*0360*/  CS2R R4, SRZ ;  /* 0x0000000000047805 */ /* 0x000fe2000001ff00 */
[C---:B--2---:R-:W-:Y:S01]  /*0370*/  @!P2 IMAD.WIDE.U32 R28, R3.reuse, 0x8, R6 ;  /* 0x00000008031ca825 */ /* 0x044fe200078e0006 */
[----:B------:R-:W-:Y:S01]  /*0380*/  CS2R R6, SRZ ;  /* 0x0000000000067805 */ /* 0x000fe2000001ff00 */
[----:B------:R1:W5:Y:S04]  /*0390*/  @!P1 LDG.E.64 R14, desc[UR4][R36.64] ;  /* 0x00000004240e9981 */ /* 0x000368000c1e1b00 */
[----:B------:R1:W5:Y:S01]  /*03a0*/  @!P3 LDG.E.64 R8, desc[UR4][R34.64] ;  /* 0x000000042208b981 */ /* 0x000362000c1e1b00 */
[----:B0-----:R-:W-:-:S03]  /*03b0*/  @!P2 IMAD.WIDE.U32 R30, R3, 0x8, R30 ;  /* 0x00000008031ea825 */ /* 0x001fc600078e001e */
[----:B------:R1:W5:Y:S04]  /*03c0*/  @!P2 LDG.E.64 R6, desc[UR4][R28.64] ;  /* 0x000000041c06a981 */ /* 0x000368000c1e1b00 */
[----:B------:R1:W5:Y:S01]  /*03d0*/  @!P2 LDG.E.64 R4, desc[UR4][R30.64] ;  /* 0x000000041e04a981 */ /* 0x000362000c1e1b00 */
[----:B---3--:R-:W-:Y:S01]  /*03e0*/  @!P2 IMAD.WIDE.U32 R32, R3, 0x8, R32 ;  /* 0x000000080320a825 */ /* 0x008fe200078e0020 */
[----:B------:R-:W-:-:S06]  /*03f0*/  CS2R R2, SRZ ;  /* 0x0000000000027805 */ /* 0x000fcc000001ff00 */
[----:B------:R1:W5:Y:S01]  /*0400*/  @!P2 LDG.E.64 R2, desc[UR4][R32.64] ;  /* 0x000000042002a981 */ /* 0x000362000c1e1b00 */
[----:B------:R-:W0:Y:S01]  /*0410*/  S2R R21, SR_TID.X ;  /* 0x0000000000157919 */ /* 0x000e220000002100 */
[----:B------:R-:W-:Y:S04]  /*0420*/  BSSY B0, `(.L_x_10255) ;  /* 0x000001b000007945 */ /* 0x000fe80003800000 */
[----:B------:R-:W-:Y:S05]  /*0430*/  @P0 BRA `(.L_x_10256) ;  /* 0x0000000000640947 */ /* 0x000fea0003800000 */
[----:B-----5:R-:W-:Y:S01]  /*0440*/  DSETP.MAX.AND P1, P2, R26, R22, PT ;  /* 0x000000161a00722a */ /* 0x020fe20003a2f000 */
[----:B-1----:R-:W-:Y:S02]  /*0450*/  IMAD.MOV.U32 R28, RZ, RZ, R27 ;  /* 0x000000ffff1c7224 */ /* 0x002fe400078e001b */
        /* <DEDUP_REMOVED lines=23> */
.L_x_10256:
[----:B------:R-:W-:Y:S05]  /*05d0*/  BSYNC B0 ;  /* 0x0000000000007941 */ /* 0x000fea0003800000 */
.L_x_10255:
[----:B0----5:R-:W-:Y:S01]  /*05e0*/  IMAD.MOV.U32 R27, RZ, RZ, R21 ;  /* 0x000000ffff1b7224 */ /* 0x021fe200078e0015 */
[----:B------:R-:W0:Y:S01]  /*05f0*/  @!P0 LDC.64 R22, c[0x0][0x218] ;  /* 0x00008600ff168b82 */ /* 0x000e220000000a00 */
[----:B------:R-:W-:Y:S02]  /*0600*/  BSSY B0, `(.L_x_10257) ;  /* 0x000001e000007945 */ /* 0x000fe40003800000 */
[----:B-1----:R-:W-:-:S05]  /*0610*/  VIADD R29, R27, 0x80 ;  /* 0x000000801b1d7836 */ /* 0x002fca0000000000 */
[----:B------:R-:W-:-:S13]  /*0620*/  ISETP.GE.AND P1, PT, R29, R20, PT ;  /* 0x000000141d00720c */ /* 0x000fda0003f26270 */
        /* <DEDUP_REMOVED lines=27> */
.L_x_10258:
[----:B------:R-:W-:Y:S05]  /*07e0*/  BSYNC B0 ;  /* 0x0000000000007941 */ /* 0x000fea0003800000 */
.L_x_10257:
[C---:B------:R-:W-:Y:S01]  /*07f0*/  VIADD R17, R27.reuse, 0x100 ;  /* 0x000001001b117836 */ /* 0x040fe20000000000 */
[----:B------:R-:W-:Y:S01]  /*0800*/  IADD3 R19, R27, 0x180, RZ ;  /* 0x000001801b137810 */ /* 0x000fe20007ffe0ff */
[----:B------:R-:W-:Y:S01]  /*0810*/  @!P0 IMAD.MOV.U32 R27, RZ, RZ, R29 ;  /* 0x000000ffff1b8224 */ /* 0x000fe200078e001d */
[----:B------:R-:W-:Y:S02]  /*0820*/  BSSY B0, `(.L_x_10259) ;  /* 0x0000021000007945 */ /* 0x000fe40003800000 */
[-C--:B------:R-:W-:Y:S01]  /*0830*/  ISETP.GE.AND P3, PT, R17, R20.reuse, PT ;  /* 0x000000141100720c */ /* 0x080fe20003f66270 */
[----:B------:R-:W-:Y:S01]  /*0840*/  @!P0 IMAD R17, R0, 0x200, R21 ;  /* 0x0000020000118824 */ /* 0x000fe200078e0215 */
[-C--:B------:R-:W-:Y:S02]  /*0850*/  ISETP.GE.AND P1, PT, R19, R20.reuse, PT ;  /* 0x000000141300720c */ /* 0x080fe40003f26270 */
[----:B------:R-:W-:Y:S01]  /*0860*/  ISETP.GE.AND P2, PT, R27, R20, PT ;  /* 0x000000141b00720c */ /* 0x000fe20003f46270 */
[----:B0-----:R-:W-:-:S08]  /*0870*/  @!P0 IMAD.WIDE.U32 R22, R17, 0x8, R22 ;  /* 0x0000000811168825 */ /* 0x001fd000078e0016 */
        /* <DEDUP_REMOVED lines=27> */
.L_x_10260:
[----:B------:R-:W-:Y:S05]  /*0a30*/  BSYNC B0 ;  /* 0x0000000000007941 */ /* 0x000fea0003800000 */
.L_x_10259:
[----:B------:R-:W-:Y:S04]  /*0a40*/  BSSY B0, `(.L_x_10261) ;  /* 0x000001c000007945 */ /* 0x000fe80003800000 */
[----:B------:R-:W-:Y:S05]  /*0a50*/  @P1 BRA `(.L_x_10262) ;  /* 0x0000000000681947 */ /* 0x000fea0003800000 */
[----:B------:R-:W-:Y:S01]  /*0a60*/  DSETP.MAX.AND P1, P3, R4, R6, PT ;  /* 0x000000060400722a */ /* 0x000fe20003b2f000 */
[----:B------:R-:W-:Y:S01]  /*0a70*/  IMAD.MOV.U32 R10, RZ, RZ, R5 ;  /* 0x000000ffff0a7224 */ /* 0x000fe200078e0005 */
[----:B------:R-:W-:Y:S01]  /*0a80*/  MOV R11, R6 ;  /* 0x00000006000b7202 */ /* 0x000fe20000000f00 */
[----:B------:R-:W-:-:S05]  /*0a90*/  IMAD.MOV.U32 R13, RZ, RZ, R7 ;  /* 0x000000ffff0d7224 */ /* 0x000fca00078e0007 */
        /* <DEDUP_REMOVED lines=22> */
.L_x_10262:
[----:B------:R-:W-:Y:S05]  /*0c00*/  BSYNC B0 ;  /* 0x0000000000007941 */ /* 0x000fea0003800000 */
.L_x_10261:
[----:B------:R0:W-:Y:S01]  /*0c10*/  @!P0 STG.E.64 desc[UR4][R22.64], R24 ;  /* 0x0000001816008986 */ /* 0x0001e2000c101b04 */
[----:B------:R-:W-:Y:S04]  /*0c20*/  BSSY B0, `(.L_x_10263) ;  /* 0x000000c000007945 */ /* 0x000fe80003800000 */
[----:B------:R-:W-:Y:S05]  /*0c30*/  @P2 BRA `(.L_x_10264) ;  /* 0x0000000000282947 */ /* 0x000fea0003800000 */
[----:B------:R-:W1:Y:S01]  /*0c40*/  LDC.64 R4, c[0x0][0x218] ;  /* 0x00008600ff047b82 */ /* 0x000e620000000a00 */
[----:B------:R-:W-:Y:S02]  /*0c50*/  IMAD R3, R0, 0x200, R27 ;  /* 0x0000020000037824 */ /* 0x000fe400078e021b */
[----:B------:R-:W-:-:S05]  /*0c60*/  VIADD R27, R27, 0x80 ;  /* 0x000000801b1b7836 */ /* 0x000fca0000000000 */
[----:B------:R-:W-:-:S13]  /*0c70*/  ISETP.GE.AND P0, PT, R27, R20, PT ;  /* 0x000000141b00720c */ /* 0x000fda0003f06270 */
[----:B------:R-:W-:Y:S02]  /*0c80*/  @!P0 IMAD R11, R0, 0x200, R27 ;  /* 0x00000200000b8824 */ /* 0x000fe400078e021b */
[----:B------:R-:W-:Y:S02]  /*0c90*/  @!P0 VIADD R27, R27, 0x80 ;  /* 0x000000801b1b8836 */ /* 0x000fe40000000000 */
[----:B-1----:R-:W-:-:S04]  /*0ca0*/  IMAD.WIDE.U32 R2, R3, 0x8, R4 ;  /* 0x0000000803027825 */ /* 0x002fc800078e0004 */
[----:B------:R-:W-:Y:S01]  /*0cb0*/  @!P0 IMAD.WIDE.U32 R4, R11, 0x8, R4 ;  /* 0x000000080b048825 */ /* 0x000fe200078e0004 */
[----:B------:R1:W-:Y:S04]  /*0cc0*/  STG.E.64 desc[UR4][R2.64], R14 ;  /* 0x0000000e02007986 */ /* 0x0003e8000c101b04 */
[----:B------:R1:W-:Y:S02]  /*0cd0*/  @!P0 STG.E.64 desc[UR4][R4.64], R8 ;  /* 0x0000000804008986 */ /* 0x0003e4000c101b04 */
.L_x_10264:
[----:B------:R-:W-:Y:S05]  /*0ce0*/  BSYNC B0 ;  /* 0x0000000000007941 */ /* 0x000fea0003800000 */
.L_x_10263:
[----:B------:R-:W-:-:S13]  /*0cf0*/  ISETP.GE.AND P0, PT, R27, R20, PT ;  /* 0x000000141b00720c */ /* 0x000fda0003f06270 */
[----:B------:R-:W-:Y:S05]  /*0d00*/  @P0 EXIT ;  /* 0x000000000000094d */ /* 0x000fea0003800000 */
[----:B-1----:R-:W1:Y:S01]  /*0d10*/  LDC.64 R2, c[0x0][0x218] ;  /* 0x00008600ff027b82 */ /* 0x002e620000000a00 */
[----:B------:R-:W-:Y:S02]  /*0d20*/  IMAD R27, R0, 0x200, R27 ;  /* 0x00000200001b7824 */ /* 0x000fe400078e021b */
[----:B------:R-:W-:Y:S02]  /*0d30*/  IMAD.MOV.U32 R4, RZ, RZ, R6 ;  /* 0x000000ffff047224 */ /* 0x000fe400078e0006 */
[----:B------:R-:W-:Y:S02]  /*0d40*/  IMAD.MOV.U32 R5, RZ, RZ, R7 ;  /* 0x000000ffff057224 */ /* 0x000fe400078e0007 */
[----:B-1----:R-:W-:-:S05]  /*0d50*/  IMAD.WIDE.U32 R2, R27, 0x8, R2 ;  /* 0x000000081b027825 */ /* 0x002fca00078e0002 */
[----:B------:R-:W-:Y:S01]  /*0d60*/  STG.E.64 desc[UR4][R2.64], R4 ;  /* 0x0000000402007986 */ /* 0x000fe2000c101b04 */
[----:B------:R-:W-:Y:S05]  /*0d70*/  EXIT ;  /* 0x000000000000794d */ /* 0x000fea0003800000 */
.L_x_10265:
        /* <DEDUP_REMOVED lines=16> */
.L_x_44462:


//--------------------- .text._ZN2at6native29vectorized_elementwise_kernelILi2EZZZNS0_49_GLOBAL__N__657f93f7_16_TensorCompare_cu_71e06f4e17clamp_kernel_implERNS_18TensorIteratorBaseEENKUlvE_clEvENKUlvE4_clEvEUldddE_St5arrayIPcLm4EEEEviT0_T1_ --------------------------
	.section	.text._ZN2at6native29vectorized_elementwise_kernelILi2EZZZNS0_49_GLOBAL__N__657f93f7_16_TensorCompare_cu_71e06f4e17clamp_kernel_implERNS_18TensorIteratorBaseEENKUlvE_clEvENKUlvE4_clEvEUldddE_St5arrayIPcLm4EEEEviT0_T1_,"ax",@progbits
	.align	128
        .global         _ZN2at6native29vectorized_elementwise_kernelILi2EZZZNS0_49_GLOBAL__N__657f93f7_16_TensorCompare_cu_71e06f4e17clamp_kernel_implERNS_18TensorIteratorBaseEENKUlvE_clEvENKUlvE4_clEvEUldddE_St5arrayIPcLm4EEEEviT0_T1_
        .type           _ZN2at6native29vectorized_elementwise_kernelILi2EZZZNS0_49_GLOBAL__N__657f93f7_16_TensorCompare_cu_71e06f4e17clamp_kernel_implERNS_18TensorIteratorBaseEENKUlvE_clEvENKUlvE4_clEvEUldddE_St5arrayIPcLm4EEEEviT0_T1_,@function
        .size           _ZN2at6native29vectorized_elementwise_kernelILi2EZZZNS0_49_GLOBAL__N__657f93f7_16_TensorCompare_cu_71e06f4e17clamp_kernel_implERNS_18TensorIteratorBaseEENKUlvE_clEvENKUlvE4_clEvEUldddE_St5arrayIPcLm4EEEEviT0_T1_,(.L_x_44463 - _ZN2at6native29vectorized_elementwise_kernelILi2EZZZNS0_49_GLOBAL__N__657f93f7_16_TensorCompare_cu_71e06f4e17clamp_kernel_implERNS_18TensorIteratorBaseEENKUlvE_clEvENKUlvE4_clEvEUldddE_St5arrayIPcLm4EEEEviT0_T1_)
        .other          _ZN2at6native29vectorized_elementwise_kernelILi2EZZZNS0_49_GLOBAL__N__657f93f7_16_TensorCompare_cu_71e06f4e17clamp_kernel_implERNS_18TensorIteratorBaseEENKUlvE_clEvENKUlvE4_clEvEUldddE_St5arrayIPcLm4EEEEviT0_T1_,@"STO_CUDA_ENTRY STV_DEFAULT"
_ZN2at6native29vectorized_elementwise_kernelILi2EZZZNS0_49_GLOBAL__N__657f93f7_16_TensorCompare_cu_71e06f4e17clamp_kernel_implERNS_18TensorIteratorBaseEENKUlvE_clEvENKUlvE4_clEvEUldddE_St5arrayIPcLm4EEEEviT0_T1_:
.text._ZN2at6native29vectorized_elementwise_kernelILi2EZZZNS0_49_GLOBAL__N__657f93f7_16_TensorCompare_cu_71e06f4e17clamp_kernel_implERNS_18TensorIteratorBaseEENKUlvE_clEvENKUlvE4_clEvEUldddE_St5arrayIPcLm4EEEEviT0_T1_:
        /* <DEDUP_REMOVED lines=14> */
[----:B--2---:R-:W-:Y:S01]  /*00e0*/  IMAD.WIDE R4, R0, 0x8, R4 ;  /* 0x0000000800047825 */ /* 0x004fe200078e0204 */
[----:B------:R-:W2:Y:S04]  /*00f0*/  LDG.E.128 R40, desc[UR4][R2.64] ;  /* 0x0000000402287981 */ /* 0x000ea8000c1e1d00 */
[----:B------:R-:W4:Y:S01]  /*0100*/  LDG.E.128 R16, desc[UR4][R2.64+0x800] ;  /* 0x0008000402107981 */ /* 0x000f22000c1e1d00 */
[----:B------:R-:W-:-:S03]  /*0110*/  IMAD.WIDE.U32 R54, R57, 0x10, R4 ;  /* 0x0000001039367825 */ /* 0x000fc600078e0004 */
[----:B------:R-:W5:Y:S04]  /*0120*/  LDG.E.128 R8, desc[UR4][R2.64+0x1000] ;  /* 0x0010000402087981 */ /* 0x000f68000c1e1d00 */
[----:B------:R-:W4:Y:S01]  /*0130*/  LDG.E.128 R44, desc[UR4][R54.64] ;  /* 0x00000004362c7981 */ /* 0x000f22000c1e1d00 */
[----:B---3--:R-:W-:-:S03]  /*0140*/  IMAD.WIDE R4, R0, 0x8, R6 ;  /* 0x0000000800047825 */ /* 0x008fc600078e0206 */
[----:B------:R-:W3:Y:S01]  /*0150*/  LDG.E.128 R20, desc[UR4][R54.64+0x800] ;  /* 0x0008000436147981 */ /* 0x000ee2000c1e1d00 */
[----:B------:R-:W-:-:S03]  /*0160*/  IMAD.WIDE.U32 R56, R57, 0x10, R4 ;  /* 0x0000001039387825 */ /* 0x000fc600078e0004 */
[----:B------:R-:W5:Y:S04]  /*0170*/  LDG.E.128 R32, desc[UR4][R54.64+0x1000] ;  /* 0x0010000436207981 */ /* 0x000f68000c1e1d00 */
[----:B------:R-:W3:Y:S04]  /*0180*/  LDG.E.128 R48, desc[UR4][R56.64] ;  /* 0x0000000438307981 */ /* 0x000ee8000c1e1d00 */
[----:B------:R-:W5:Y:S04]  /*0190*/  LDG.E.128 R36, desc[UR4][R56.64+0x800] ;  /* 0x0008000438247981 */ /* 0x000f68000c1e1d00 */
[----:B------:R0:W5:Y:S04]  /*01a0*/  LDG.E.128 R4, desc[UR4][R2.64+0x1800] ;  /* 0x0018000402047981 */ /* 0x000168000c1e1d00 */
[----:B------:R1:W5:Y:S04]  /*01b0*/  LDG.E.128 R24, desc[UR4][R54.64+0x1800] ;  /* 0x0018000436187981 */ /* 0x000368000c1e1d00 */
[----:B------:R-:W5:Y:S04]  /*01c0*/  LDG.E.128 R12, desc[UR4][R56.64+0x1000] ;  /* 0x00100004380c7981 */ /* 0x000f68000c1e1d00 */
[----:B------:R3:W5:Y:S01]  /*01d0*/  LDG.E.128 R28, desc[UR4][R56.64+0x1800] ;  /* 0x00180004381c7981 */ /* 0x000762000c1e1d00 */
[----:B--2---:R-:W-:-:S02]  /*01e0*/  IMAD.MOV.U32 R52, RZ, RZ, R41 ;  /* 0x000000ffff347224 */ /* 0x004fc400078e0029 */
[----:B0-----:R-:W-:Y:S01]  /*01f0*/  IMAD.MOV.U32 R2, RZ, RZ, R43 ;  /* 0x000000ffff027224 */ /* 0x001fe200078e002b */
[----:B----4-:R-:W-:Y:S02]  /*0200*/  DSETP.MAX.AND P0, P1, R40, R44, PT ;  /* 0x0000002c2800722a */ /* 0x010fe4000390f000 */
[----:B------:R-:W-:Y:S01]  /*0210*/  DSETP.MAX.AND P2, P3, R42, R46, PT ;  /* 0x0000002e2a00722a */ /* 0x000fe20003b4f000 */
[----:B------:R-:W-:Y:S02]  /*0220*/  IMAD.MOV.U32 R61, RZ, RZ, R45 ;  /* 0x000000ffff3d7224 */ /* 0x000fe400078e002d */
[----:B-1----:R-:W-:-:S03]  /*0230*/  IMAD.MOV.U32 R55, RZ, RZ, R47 ;  /* 0x000000ffff377224 */ /* 0x002fc600078e002f */
[----:B------:R-:W-:Y:S01]  /*0240*/  FSEL R53, R52, R61, P0 ;  /* 0x0000003d34357208 */ /* 0x000fe20000000000 */
[----:B------:R-:W-:Y:S02]  /*0250*/  IMAD.MOV.U32 R52, RZ, RZ, R40 ;  /* 0x000000ffff347224 */ /* 0x000fe400078e0028 */
[----:B------:R-:W-:-:S03]  /*0260*/  IMAD.MOV.U32 R59, RZ, RZ, R44 ;  /* 0x000000ffff3b7224 */ /* 0x000fc600078e002c */
[----:B------:R-:W-:Y:S01]  /*0270*/  @P1 LOP3.LUT R53, R61, 0x80000, RZ, 0xfc, !PT ;  /* 0x000800003d351812 */ /* 0x000fe200078efcff */
[----:B------:R-:W-:Y:S01]  /*0280*/  IMAD.MOV.U32 R3, RZ, RZ, R46 ;  /* 0x000000ffff037224 */ /* 0x000fe200078e002e */
[----:B------:R-:W-:Y:S01]  /*0290*/  FSEL R61, R2, R55, P2 ;  /* 0x00000037023d7208 */ /* 0x000fe20001000000 */
[----:B------:R-:W-:Y:S01]  /*02a0*/  IMAD.MOV.U32 R2, RZ, RZ, R42 ;  /* 0x000000ffff027224 */ /* 0x000fe200078e002a */
[----:B------:R-:W-:Y:S02]  /*02b0*/  @P3 LOP3.LUT R61, R55, 0x80000, RZ, 0xfc, !PT ;  /* 0x00080000373d3812 */ /* 0x000fe400078efcff */
[----:B------:R-:W-:Y:S02]  /*02c0*/  SEL R52, R52, R59, P0 ;  /* 0x0000003b34347207 */ /* 0x000fe40000000000 */
[----:B------:R-:W-:Y:S01]  /*02d0*/  SEL R2, R2, R3, P2 ;  /* 0x0000000302027207 */ /* 0x000fe20001000000 */
[----:B------:R-:W-:Y:S02]  /*02e0*/  IMAD.MOV.U32 R3, RZ, RZ, R61 ;  /* 0x000000ffff037224 */ /* 0x000fe400078e003d */
[----:B------:R-:W-:Y:S01]  /*02f0*/  IMAD.MOV.U32 R59, RZ, RZ, R53 ;  /* 0x000000ffff3b7224 */ /* 0x000fe200078e0035 */
[----:B---3--:R-:W-:Y:S01]  /*0300*/  DSETP.MIN.AND P0, P1, R48, R52, PT ;  /* 0x000000343000722a */ /* 0x008fe20003900000 */
[----:B------:R-:W-:-:S02]  /*0310*/  IMAD.MOV.U32 R53, RZ, RZ, R2 ;  /* 0x000000ffff357224 */ /* 0x000fc400078e0002 */
[----:B------:R-:W-:Y:S01]  /*0320*/  DSETP.MIN.AND P3, P4, R50, R2, PT ;  /* 0x000000023200722a */ /* 0x000fe20003c60000 */
[----:B------:R-:W-:Y:S02]  /*0330*/  IMAD.MOV.U32 R2, RZ, RZ, R49 ;  /* 0x000000ffff027224 */ /* 0x000fe400078e0031 */
[----:B------:R-:W-:-:S03]  /*0340*/  IMAD.MOV.U32 R57, RZ, RZ, R52 ;  /* 0x000000ffff397224 */ /* 0x000fc600078e0034 */
[----:B------:R-:W-:Y:S01]  /*0350*/  FSEL R55, R2, R59, P0 ;  /* 0x0000003b02377208 */ /* 0x000fe20000000000 */
[----:B------:R-:W-:-:S05]  /*0360*/  IMAD.MOV.U32 R2, RZ, RZ, R48 ;  /* 0x000000ffff027224 */ /* 0x000fca00078e0030 */
[----:B------:R-:W-:Y:S01]  /*0370*/  SEL R52, R2, R57, P0 ;  /* 0x0000003902347207 */ /* 0x000fe20000000000 */
[----:B------:R-:W-:Y:S01]  /*0380*/  IMAD.MOV.U32 R2, RZ, RZ, R51 ;  /* 0x000000ffff027224 */ /* 0x000fe200078e0033 */
[----:B------:R-:W-:-:S04]  /*0390*/  @P1 LOP3.LUT R55, R59, 0x80000, RZ, 0xfc, !PT ;  /* 0x000800003b371812 */ /* 0x000fc800078efcff */
[----:B------:R-:W-:Y:S01]  /*03a0*/  FSEL R57, R2, R3, P3 ;  /* 0x0000000302397208 */ /* 0x000fe20001800000 */
[----:B------:R-:W-:Y:S01]  /*03b0*/  IMAD.MOV.U32 R2, RZ, RZ, R50 ;  /* 0x000000ffff027224 */ /* 0x000fe200078e0032 */
[----:B------:R-:W-:Y:S01]  /*03c0*/  @P4 LOP3.LUT R57, R3, 0x80000, RZ, 0xfc, !PT ;  /* 0x0008000003394812 */ /* 0x000fe200078efcff */
[----:B------:R-:W-:-:S03]  /*03d0*/  DSETP.GTU.AND P2, PT, |R48|, +INF , PT ;  /* 0x7ff000003000742a */ /* 0x000fc60003f4c200 */
[----:B------:R-:W-:Y:S01]  /*03e0*/  SEL R2, R2, R53, P3 ;  /* 0x0000003502027207 */ /* 0x000fe20001800000 */
[----:B------:R-:W-:Y:S01]  /*03f0*/  IMAD.MOV.U32 R53, RZ, RZ, R55 ;  /* 0x000000ffff357224 */ /* 0x000fe200078e0037 */
[----:B------:R-:W-:Y:S01]  /*0400*/  DSETP.GTU.AND P3, PT, |R50|, +INF , PT ;  /* 0x7ff000003200742a */ /* 0x000fe20003f6c200 */
[----:B------:R-:W-:Y:S01]  /*0410*/  IMAD.MOV.U32 R3, RZ, RZ, R57 ;  /* 0x000000ffff037224 */ /* 0x000fe200078e0039 */
[----:B------:R-:W-:Y:S01]  /*0420*/  DSETP.GTU.AND P1, PT, |R44|, +INF , PT ;  /* 0x7ff000002c00742a */ /* 0x000fe20003f2c200 */
[----:B------:R-:W-:Y:S02]  /*0430*/  FSEL R55, R52, R48, !P2 ;  /* 0x0000003034377208 */ /* 0x000fe40005000000 */
[----:B------:R-:W-:Y:S01]  /*0440*/  FSEL R53, R53, R49, !P2 ;  /* 0x0000003135357208 */ /* 0x000fe20005000000 */
[----:B------:R-:W-:Y:S01]  /*0450*/  DSETP.GTU.AND P2, PT, |R46|, +INF , PT ;  /* 0x7ff000002e00742a */ /* 0x000fe20003f4c200 */
[----:B------:R-:W-:Y:S01]  /*0460*/  FSEL R3, R3, R51, !P3 ;  /* 0x0000003303037208 */ /* 0x000fe20005800000 */
[----:B------:R-:W-:Y:S01]  /*0470*/  DSETP.GTU.AND P0, PT, |R40|, +INF , PT ;  /* 0x7ff000002800742a */ /* 0x000fe20003f0c200 */
[----:B------:R-:W-:-:S02]  /*0480*/  FSEL R51, R55, R44, !P1 ;  /* 0x0000002c37337208 */ /* 0x000fc40004800000 */
[----:B------:R-:W-:Y:S02]  /*0490*/  FSEL R45, R53, R45, !P1 ;  /* 0x0000002d352d7208 */ /* 0x000fe40004800000 */
[----:B------:R-:W-:Y:S01]  /*04a0*/  FSEL R49, R2, R50, !P3 ;  /* 0x0000003202317208 */ /* 0x000fe20005800000 */
[----:B------:R-:W-:Y:S01]  /*04b0*/  DSETP.MAX.AND P3, P4, R16, R20, PT ;  /* 0x000000141000722a */ /* 0x000fe20003c6f000 */
[----:B------:R-:W-:Y:S02]  /*04c0*/  FSEL R47, R3, R47, !P2 ;  /* 0x0000002f032f7208 */ /* 0x000fe40005000000 */
[----:B------:R-:W-:Y:S01]  /*04d0*/  FSEL R2, R51, R40, !P0 ;  /* 0x0000002833027208 */ /* 0x000fe20004000000 */
[----:B------:R-:W-:Y:S01]  /*04e0*/  IMAD.MOV.U32 R40, RZ, RZ, R17 ;  /* 0x000000ffff287224 */ /* 0x000fe200078e0011 */
[----:B------:R-:W-:Y:S01]  /*04f0*/  FSEL R3, R45, R41, !P0 ;  /* 0x000000292d037208 */ /* 0x000fe20004000000 */
[----:B------:R-:W-:Y:S01]  /*0500*/  IMAD.MOV.U32 R45, RZ, RZ, R21 ;  /* 0x000000ffff2d7224 */ /* 0x000fe200078e0015 */
[----:B------:R-:W-:Y:S01]  /*0510*/  FSEL R49, R49, R46, !P2 ;  /* 0x0000002e31317208 */ /* 0x000fe20005000000 */
[----:B------:R-:W-:Y:S01]  /*0520*/  DSETP.MAX.AND P1, P2, R18, R22, PT ;  /* 0x000000161200722a */ /* 0x000fe20003a2f000 */
[----:B------:R-:W-:-:S02]  /*0530*/  IMAD.MOV.U32 R41, RZ, RZ, R20 ;  /* 0x000000ffff297224 */ /* 0x000fc400078e0014 */
[----:B------:R-:W-:Y:S01]  /*0540*/  FSEL R51, R40, R45, P3 ;  /* 0x0000002d28337208 */ /* 0x000fe20001800000 */
[----:B------:R-:W-:Y:S02]  /*0550*/  IMAD.MOV.U32 R40, RZ, RZ, R16 ;  /* 0x000000ffff287224 */ /* 0x000fe400078e0010 */
[----:B------:R-:W-:Y:S01]  /*0560*/  @P4 LOP3.LUT R51, R45, 0x80000, RZ, 0xfc, !PT ;  /* 0x000800002d334812 */ /* 0x000fe200078efcff */
[----:B------:R-:W-:Y:S02]  /*0570*/  IMAD.MOV.U32 R45, RZ, RZ, R23 ;  /* 0x000000ffff2d7224 */ /* 0x000fe400078e0017 */
[----:B------:R-:W-:Y:S01]  /*0580*/  SEL R44, R40, R41, P3 ;  /* 0x00000029282c7207 */ /* 0x000fe20001800000 */
[----:B------:R-:W-:Y:S01]  /*0590*/  IMAD.MOV.U32 R40, RZ, RZ, R19 ;  /* 0x000000ffff287224 */ /* 0x000fe200078e0013 */
[----:B------:R-:W-:Y:S01]  /*05a0*/  DSETP.GTU.AND P0, PT, |R42|, +INF , PT ;  /* 0x7ff000002a00742a */ /* 0x000fe20003f0c200 */
[----:B------:R-:W-:-:S03]  /*05b0*/  IMAD.MOV.U32 R41, RZ, RZ, R22 ;  /* 0x000000ffff297224 */ /* 0x000fc600078e0016 */
[----:B------:R-:W-:Y:S01]  /*05c0*/  FSEL R53, R40, R45, P1 ;  /* 0x0000002d28357208 */ /* 0x000fe20000800000 */
[----:B------:R-:W-:Y:S01]  /*05d0*/  IMAD.MOV.U32 R40, RZ, RZ, R18 ;  /* 0x000000ffff287224 */ /* 0x000fe200078e0012 */
[----:B------:R-:W-:Y:S01]  /*05e0*/  @P2 LOP3.LUT R53, R45, 0x80000, RZ, 0xfc, !PT ;  /* 0x000800002d352812 */ /* 0x000fe200078efcff */
[----:B------:R-:W-:-:S03]  /*05f0*/  IMAD.MOV.U32 R45, RZ, RZ, R51 ;  /* 0x000000ffff2d7224 */ /* 0x000fc600078e0033 */
[----:B------:R-:W-:Y:S02]  /*0600*/  SEL R46, R40, R41, P1 ;  /* 0x00000029282e7207 */ /* 0x000fe40000800000 */
[----:B------:R-:W-:Y:S01]  /*0610*/  FSEL R41, R47, R43, !P0 ;  /* 0x0000002b2f297208 */ /* 0x000fe20004000000 */
[----:B------:R-:W-:Y:S01]  /*0620*/  IMAD.MOV.U32 R47, RZ, RZ, R53 ;  /* 0x000000ffff2f7224 */ /* 0x000fe200078e0035 */
[----:B-----5:R-:W-:Y:S01]  /*0630*/  DSETP.MIN.AND P1, P2, R36, R44, PT ;  /* 0x0000002c2400722a */ /* 0x020fe20003a20000 */
[----:B------:R-:W-:Y:S01]  /*0640*/  FSEL R40, R49, R42, !P0 ;  /* 0x0000002a31287208 */ /* 0x000fe20004000000 */
[----:B------:R-:W-:Y:S02]  /*0650*/  IMAD.MOV.U32 R49, RZ, RZ, R45 ;  /* 0x000000ffff317224 */ /* 0x000fe400078e002d */
[----:B------:R-:W-:Y:S01]  /*0660*/  IMAD.MOV.U32 R42, RZ, RZ, R37 ;  /* 0x000000ffff2a7224 */ /* 0x000fe200078e0025 */
[----:B------:R-:W-:Y:S01]  /*0670*/  DSETP.MIN.AND P3, P4, R38, R46, PT ;  /* 0x0000002e2600722a */ /* 0x000fe20003c60000 */
[----:B------:R-:W-:-:S02]  /*0680*/  IMAD.MOV.U32 R48, RZ, RZ, R44 ;  /* 0x000000ffff307224 */ /* 0x000fc400078e002c */
[----:B------:R-:W-:Y:S02]  /*0690*/  IMAD.MOV.U32 R45, RZ, RZ, R36 ;  /* 0x000000ffff2d7224 */ /* 0x000fe400078e0024 */
[----:B------:R-:W-:Y:S01]  /*06a0*/  IMAD.MOV.U32 R52, RZ, RZ, R47 ;  /* 0x000000ffff347224 */ /* 0x000fe200078e002f */
[----:B------:R-:W-:Y:S02]  /*06b0*/  FSEL R47, R42, R49, P1 ;  /* 0x000000312a2f7208 */ /* 0x000fe40000800000 */
[----:B------:R-:W0:Y:S01]  /*06c0*/  LDC.64 R42, c[0x0][0x218] ;  /* 0x00008600ff2a7b82 */ /* 0x000e220000000a00 */
[----:B------:R-:W-:Y:S01]  /*06d0*/  SEL R48, R45, R48, P1 ;  /* 0x000000302d307207 */ /* 0x000fe20000800000 */
[----:B------:R-:W-:Y:S01]  /*06e0*/  IMAD.MOV.U32 R45, RZ, RZ, R39 ;  /* 0x000000ffff2d7224 */ /* 0x000fe200078e0027 */
[----:B------:R-:W-:Y:S01]  /*06f0*/  @P2 LOP3.LUT R47, R49, 0x80000, RZ, 0xfc, !PT ;  /* 0x00080000312f2812 */ /* 0x000fe200078efcff */
[----:B------:R-:W1:Y:S01]  /*0700*/  S2R R44, SR_TID.X ;  /* 0x00000000002c7919 */ /* 0x000e620000002100 */
[----:B------:R-:W-:-:S02]  /*0710*/  IMAD.MOV.U32 R50, RZ, RZ, R46 ;  /* 0x000000ffff327224 */ /* 0x000fc400078e002e */
[----:B------:R-:W-:Y:S01]  /*0720*/  FSEL R51, R45, R52, P3 ;  /* 0x000000342d337208 */ /* 0x000fe20001800000 */
[----:B------:R-:W-:Y:S01]  /*0730*/  DSETP.GTU.AND P0, PT, |R36|, +INF , PT ;  /* 0x7ff000002400742a */ /* 0x000fe20003f0c200 */
[----:B------:R-:W-:Y:S01]  /*0740*/  @P4 LOP3.LUT R51, R52, 0x80000, RZ, 0xfc, !PT ;  /* 0x0008000034334812 */ /* 0x000fe200078efcff */
[----:B------:R-:W-:Y:S02]  /*0750*/  IMAD.MOV.U32 R45, RZ, RZ, R38 ;  /* 0x000000ffff2d7224 */ /* 0x000fe400078e0026 */
[----:B------:R-:W-:Y:S01]  /*0760*/  IMAD.MOV.U32 R49, RZ, RZ, R47 ;  /* 0x000000ffff317224 */ /* 0x000fe200078e002f */
[----:B------:R-:W-:Y:S01]  /*0770*/  DSETP.GTU.AND P2, PT, |R38|, +INF , PT ;  /* 0x7ff000002600742a */ /* 0x000fe20003f4c200 */
[----:B------:R-:W-:Y:S01]  /*0780*/  IMAD.MOV.U32 R47, RZ, RZ, R51 ;  /* 0x000000ffff2f7224 */ /* 0x000fe200078e0033 */
[----:B------:R-:W-:Y:S01]  /*0790*/  DSETP.GTU.AND P1, PT, |R20|, +INF , PT ;  /* 0x7ff000001400742a */ /* 0x000fe20003f2c200 */
[----:B------:R-:W-:Y:S01]  /*07a0*/  SEL R46, R45, R50, P3 ;  /* 0x000000322d2e7207 */ /* 0x000fe20001800000 */
[----:B------:R-:W-:Y:S01]  /*07b0*/  DSETP.GTU.AND P3, PT, |R22|, +INF , PT ;  /* 0x7ff000001600742a */ /* 0x000fe20003f6c200 */
[----:B------:R-:W-:-:S02]  /*07c0*/  FSEL R45, R48, R36, !P0 ;  /* 0x00000024302d7208 */ /* 0x000fc40004000000 */
[----:B------:R-:W-:Y:S01]  /*07d0*/  FSEL R49, R49, R37, !P0 ;  /* 0x0000002531317208 */ /* 0x000fe20004000000 */
[----:B------:R-:W-:Y:S01]  /*07e0*/  DSETP.GTU.AND P0, PT, |R16|, +INF , PT ;  /* 0x7ff000001000742a */ /* 0x000fe20003f0c200 */
[----:B------:R-:W-:Y:S02]  /*07f0*/  FSEL R37, R46, R38, !P2 ;  /* 0x000000262e257208 */ /* 0x000fe40005000000 */
[----:B------:R-:W-:Y:S02]  /*0800*/  FSEL R39, R47, R39, !P2 ;  /* 0x000000272f277208 */ /* 0x000fe40005000000 */
[----:B------:R-:W-:Y:S02]  /*0810*/  FSEL R45, R45, R20, !P1 ;  /* 0x000000142d2d7208 */ /* 0x000fe40004800000 */
[----:B------:R-:W-:Y:S01]  /*0820*/  FSEL R21, R49, R21, !P1 ;  /* 0x0000001531157208 */ /* 0x000fe20004800000 */
[----:B------:R-:W-:Y:S01]  /*0830*/  DSETP.GTU.AND P1, PT, |R18|, +INF , PT ;  /* 0x7ff000001200742a */ /* 0x000fe20003f2c200 */
[----:B------:R-:W-:Y:S01]  /*0840*/  FSEL R37, R37, R22, !P3 ;  /* 0x0000001625257208 */ /* 0x000fe20005800000 */
[----:B0-----:R-:W-:Y:S01]  /*0850*/  IMAD.WIDE.U32 R42, R0, 0x8, R42 ;  /* 0x00000008002a7825 */ /* 0x001fe200078e002a */
[----:B------:R-:W-:-:S02]  /*0860*/  FSEL R23, R39, R23, !P3 ;  /* 0x0000001727177208 */ /* 0x000fc40005800000 */
[----:B------:R-:W-:Y:S02]  /*0870*/  FSEL R0, R45, R16, !P0 ;  /* 0x000000102d007208 */ /* 0x000fe40004000000 */
[----:B------:R-:W-:Y:S01]  /*0880*/  FSEL R21, R21, R17, !P0 ;  /* 0x0000001115157208 */ /* 0x000fe20004000000 */
[----:B------:R-:W-:Y:S01]  /*0890*/  DSETP.MAX.AND P0, P2, R8, R32, PT ;  /* 0x000000200800722a */ /* 0x000fe20003a0f000 */
[----:B------:R-:W-:Y:S01]  /*08a0*/  FSEL R20, R37, R18, !P1 ;  /* 0x0000001225147208 */ /* 0x000fe20004800000 */
[----:B------:R-:W-:Y:S01]  /*08b0*/  IMAD.MOV.U32 R18, RZ, RZ, R8 ;  /* 0x000000ffff127224 */ /* 0x000fe200078e0008 */
[----:B------:R-:W-:Y:S01]  /*08c0*/  FSEL R23, R23, R19, !P1 ;  /* 0x0000001317177208 */ /* 0x000fe20004800000 */
[----:B------:R-:W-:-:S05]  /*08d0*/  IMAD.MOV.U32 R19, RZ, RZ, R32 ;  /* 0x000000ffff137224 */ /* 0x000fca00078e0020 */
[----:B------:R-:W-:Y:S01]  /*08e0*/  SEL R38, R18, R19, P0 ;  /* 0x0000001312267207 */ /* 0x000fe20000000000 */
[----:B------:R-:W-:Y:S02]  /*08f0*/  IMAD.MOV.U32 R18, RZ, RZ, R9 ;  /* 0x000000ffff127224 */ /* 0x000fe400078e0009 */
[----:B------:R-:W-:Y:S01]  /*0900*/  IMAD.MOV.U32 R19, RZ, RZ, R33 ;  /* 0x000000ffff137224 */ /* 0x000fe200078e0021 */
[----:B------:R-:W-:Y:S01]  /*0910*/  DSETP.MAX.AND P1, P3, R10, R34, PT ;  /* 0x000000220a00722a */ /* 0x000fe20003b2f000 */
[----:B-1----:R-:W-:-:S03]  /*0920*/  IMAD.WIDE R16, R44, 0x10, R42 ;  /* 0x000000102c107825 */ /* 0x002fc600078e022a */
[----:B------:R-:W-:Y:S01]  /*0930*/  FSEL R39, R18, R19, P0 ;  /* 0x0000001312277208 */ /* 0x000fe20000000000 */
[----:B------:R-:W-:Y:S01]  /*0940*/  IMAD.MOV.U32 R22, RZ, RZ, R10 ;  /* 0x000000ffff167224 */ /* 0x000fe200078e000a */
[----:B------:R-:W-:Y:S01]  /*0950*/  DSETP.MAX.AND P5, P0, R4, R24, PT ;  /* 0x000000180400722a */ /* 0x000fe200038af000 */
[----:B------:R-:W-:Y:S01]  /*0960*/  IMAD.MOV.U32 R36, RZ, RZ, R11 ;  /* 0x000000ffff247224 */ /* 0x000fe200078e000b */
[----:B------:R-:W-:Y:S01]  /*0970*/  @P2 LOP3.LUT R39, R19, 0x80000, RZ, 0xfc, !PT ;  /* 0x0008000013272812 */ /* 0x000fe200078efcff */
[----:B------:R-:W-:Y:S02]  /*0980*/  IMAD.MOV.U32 R37, RZ, RZ, R34 ;  /* 0x000000ffff257224 */ /* 0x000fe400078e0022 */
[----:B------:R-:W-:Y:S02]  /*0990*/  IMAD.MOV.U32 R43, RZ, RZ, R35 ;  /* 0x000000ffff2b7224 */ /* 0x000fe400078e0023 */
[----:B------:R-:W-:Y:S02]  /*09a0*/  IMAD.MOV.U32 R18, RZ, RZ, R4 ;  /* 0x000000ffff127224 */ /* 0x000fe400078e0004 */
[----:B------:R-:W-:Y:S01]  /*09b0*/  IMAD.MOV.U32 R19, RZ, RZ, R24 ;  /* 0x000000ffff137224 */ /* 0x000fe200078e0018 */
[----:B------:R-:W-:-:S02]  /*09c0*/  FSEL R49, R36, R43, P1 ;  /* 0x0000002b24317208 */ /* 0x000fc40000800000 */
[----:B------:R-:W-:Y:S01]  /*09d0*/  SEL R42, R22, R37, P1 ;  /* 0x00000025162a7207 */ /* 0x000fe20000800000 */
[----:B------:R-:W-:Y:S01]  /*09e0*/  DSETP.MAX.AND P1, P2, R6, R26, PT ;  /* 0x0000001a0600722a */ /* 0x000fe20003a2f000 */
[----:B------:R-:W-:Y:S01]  /*09f0*/  SEL R18, R18, R19, P5 ;  /* 0x0000001312127207 */ /* 0x000fe20002800000 */
[----:B------:R-:W-:Y:S02]  /*0a00*/  IMAD.MOV.U32 R19, RZ, RZ, R6 ;  /* 0x000000ffff137224 */ /* 0x000fe400078e0006 */
[----:B------:R-:W-:Y:S01]  /*0a10*/  IMAD.MOV.U32 R22, RZ, RZ, R26 ;  /* 0x000000ffff167224 */ /* 0x000fe200078e001a */
[----:B------:R-:W-:-:S04]  /*0a20*/  @P3 LOP3.LUT R49, R43, 0x80000, RZ, 0xfc, !PT ;  /* 0x000800002b313812 */ /* 0x000fc800078efcff */
[----:B------:R-:W-:Y:S01]  /*0a30*/  SEL R36, R19, R22, P1 ;  /* 0x0000001613247207 */ /* 0x000fe20000800000 */
[----:B------:R-:W-:Y:S02]  /*0a40*/  IMAD.MOV.U32 R19, RZ, RZ, R5 ;  /* 0x000000ffff137224 */ /* 0x000fe400078e0005 */
[----:B------:R-:W-:Y:S01]  /*0a50*/  IMAD.MOV.U32 R22, RZ, RZ, R25 ;  /* 0x000000ffff167224 */ /* 0x000fe200078e0019 */
[----:B------:R-:W-:Y:S01]  /*0a60*/  DSETP.MIN.AND P3, P4, R12, R38, PT ;  /* 0x000000260c00722a */ /* 0x000fe20003c60000 */
[----:B------:R-:W-:-:S03]  /*0a70*/  IMAD.MOV.U32 R43, RZ, RZ, R49 ;  /* 0x000000ffff2b7224 */ /* 0x000fc600078e0031 */
[----:B------:R-:W-:Y:S01]  /*0a80*/  FSEL R19, R19, R22, P5 ;  /* 0x0000001613137208 */ /* 0x000fe20002800000 */
[----:B------:R-:W-:Y:S01]  /*0a90*/  IMAD.MOV.U32 R47, RZ, RZ, R39 ;  /* 0x000000ffff2f7224 */ /* 0x000fe200078e0027 */
[----:B------:R-:W-:Y:S01]  /*0aa0*/  @P0 LOP3.LUT R19, R22, 0x80000, RZ, 0xfc, !PT ;  /* 0x0008000016130812 */ /* 0x000fe200078efcff */
[----:B------:R-:W-:Y:S01]  /*0ab0*/  IMAD.MOV.U32 R22, RZ, RZ, R13 ;  /* 0x000000ffff167224 */ /* 0x000fe200078e000d */
[----:B------:R-:W-:Y:S01]  /*0ac0*/  DSETP.MIN.AND P6, P5, R14, R42, PT ;  /* 0x0000002a0e00722a */ /* 0x000fe20003dc0000 */
[----:B------:R-:W-:Y:S02]  /*0ad0*/  IMAD.MOV.U32 R49, RZ, RZ, R43 ;  /* 0x000000ffff317224 */ /* 0x000fe400078e002b */
[----:B------:R-:W-:Y:S01]  /*0ae0*/  IMAD.MOV.U32 R45, RZ, RZ, R38 ;  /* 0x000000ffff2d7224 */ /* 0x000fe200078e0026 */
[----:B------:R-:W-:Y:S01]  /*0af0*/  FSEL R43, R22, R47, P3 ;  /* 0x0000002f162b7208 */ /* 0x000fe20001800000 */
[----:B------:R-:W-:Y:S02]  /*0b00*/  IMAD.MOV.U32 R22, RZ, RZ, R12 ;  /* 0x000000ffff167224 */ /* 0x000fe400078e000c */
[----:B------:R-:W-:-:S03]  /*0b10*/  IMAD.MOV.U32 R39, RZ, RZ, R42 ;  /* 0x000000ffff277224 */ /* 0x000fc600078e002a */
[----:B------:R-:W-:Y:S01]  /*0b20*/  SEL R42, R22, R45, P3 ;  /* 0x0000002d162a7207 */ /* 0x000fe20001800000 */
[----:B------:R-:W-:Y:S01]  /*0b30*/  IMAD.MOV.U32 R22, RZ, RZ, R15 ;  /* 0x000000ffff167224 */ /* 0x000fe200078e000f */
[----:B------:R-:W-:Y:S01]  /*0b40*/  @P4 LOP3.LUT R43, R47, 0x80000, RZ, 0xfc, !PT ;  /* 0x000800002f2b4812 */ /* 0x000fe200078efcff */
[----:B------:R-:W-:Y:S02]  /*0b50*/  IMAD.MOV.U32 R37, RZ, RZ, R7 ;  /* 0x000000ffff257224 */ /* 0x000fe400078e0007 */
[----:B------:R-:W-:Y:S01]  /*0b60*/  IMAD.MOV.U32 R38, RZ, RZ, R27 ;  /* 0x000000ffff267224 */ /* 0x000fe200078e001b */
[----:B------:R-:W-:Y:S01]  /*0b70*/  FSEL R47, R22, R49, P6 ;  /* 0x00000031162f7208 */ /* 0x000fe20003000000 */
[----:B------:R-:W-:Y:S01]  /*0b80*/  IMAD.MOV.U32 R22, RZ, RZ, R14 ;  /* 0x000000ffff167224 */ /* 0x000fe200078e000e */
[----:B------:R-:W-:Y:S01]  /*0b90*/  @P5 LOP3.LUT R47, R49, 0x80000, RZ, 0xfc, !PT ;  /* 0x00080000312f5812 */ /* 0x000fe200078efcff */
[----:B------:R-:W-:Y:S01]  /*0ba0*/  DSETP.GTU.AND P0, PT, |R12|, +INF , PT ;  /* 0x7ff000000c00742a */ /* 0x000fe20003f0c200 */
[----:B------:R-:W-:-:S02]  /*0bb0*/  FSEL R37, R37, R38, P1 ;  /* 0x0000002625257208 */ /* 0x000fc40000800000 */
[----:B------:R-:W-:Y:S01]  /*0bc0*/  @P2 LOP3.LUT R37, R38, 0x80000, RZ, 0xfc, !PT ;  /* 0x0008000026252812 */ /* 0x000fe200078efcff */
[----:B------:R-:W-:Y:S01]  /*0bd0*/  DSETP.GTU.AND P2, PT, |R14|, +INF , PT ;  /* 0x7ff000000e00742a */ /* 0x000fe20003f4c200 */
[----:B------:R-:W-:Y:S01]  /*0be0*/  SEL R38, R22, R39, P6 ;  /* 0x0000002716267207 */ /* 0x000fe20003000000 */
[----:B------:R-:W-:Y:S01]  /*0bf0*/  IMAD.MOV.U32 R39, RZ, RZ, R47 ;  /* 0x000000ffff277224 */ /* 0x000fe200078e002f */
[----:B------:R-:W-:Y:S01]  /*0c00*/  DSETP.GTU.AND P1, PT, |R32|, +INF , PT ;  /* 0x7ff000002000742a */ /* 0x000fe20003f2c200 */
[----:B------:R-:W-:Y:S02]  /*0c10*/  FSEL R45, R42, R12, !P0 ;  /* 0x0000000c2a2d7208 */ /* 0x000fe40004000000 */
[----:B------:R-:W-:Y:S01]  /*0c20*/  FSEL R43, R43, R13, !P0 ;  /* 0x0000000d2b2b7208 */ /* 0x000fe20004000000 */
[----:B------:R-:W-:Y:S01]  /*0c30*/  DSETP.GTU.AND P0, PT, |R8|, +INF , PT ;  /* 0x7ff000000800742a */ /* 0x000fe20003f0c200 */
[----:B------:R-:W-:Y:S02]  /*0c40*/  FSEL R13, R38, R14, !P2 ;  /* 0x0000000e260d7208 */ /* 0x000fe40005000000 */
[----:B------:R-:W-:Y:S01]  /*0c50*/  FSEL R15, R39, R15, !P2 ;  /* 0x0000000f270f7208 */ /* 0x000fe20005000000 */
[----:B------:R-:W-:Y:S01]  /*0c60*/  DSETP.GTU.AND P2, PT, |R34|, +INF , PT ;  /* 0x7ff000002200742a */ /* 0x000fe20003f4c200 */
[----:B------:R-:W-:-:S02]  /*0c70*/  FSEL R39, R45, R32, !P1 ;  /* 0x000000202d277208 */ /* 0x000fc40004800000 */
[----:B------:R-:W-:Y:S01]  /*0c80*/  FSEL R33, R43, R33, !P1 ;  /* 0x000000212b217208 */ /* 0x000fe20004800000 */
[----:B------:R-:W-:Y:S01]  /*0c90*/  DSETP.MIN.AND P5, P1, R30, R36, PT ;  /* 0x000000241e00722a */ /* 0x000fe200039a0000 */
[----:B------:R-:W-:Y:S02]  /*0ca0*/  IMAD.MOV.U32 R45, RZ, RZ, R37 ;  /* 0x000000ffff2d7224 */ /* 0x000fe400078e0025 */
[----:B------:R-:W-:Y:S01]  /*0cb0*/  IMAD.MOV.U32 R12, RZ, RZ, R31 ;  /* 0x000000ffff0c7224 */ /* 0x000fe200078e001f */
[----:B------:R-:W-:Y:S02]  /*0cc0*/  FSEL R13, R13, R34, !P2 ;  /* 0x000000220d0d7208 */ /* 0x000fe40005000000 */
[----:B------:R-:W-:Y:S01]  /*0cd0*/  FSEL R35, R15, R35, !P2 ;  /* 0x000000230f237208 */ /* 0x000fe20005000000 */
[----:B------:R-:W-:Y:S01]  /*0ce0*/  DSETP.MIN.AND P4, P2, R28, R18, PT ;  /* 0x000000121c00722a */ /* 0x000fe20003a80000 */
[----:B------:R-:W-:Y:S01]  /*0cf0*/  FSEL R9, R33, R9, !P0 ;  /* 0x0000000921097208 */ /* 0x000fe20004000000 */
[----:B------:R-:W-:Y:S01]  /*0d00*/  IMAD.MOV.U32 R33, RZ, RZ, R19 ;  /* 0x000000ffff217224 */ /* 0x000fe200078e0013 */
[----:B------:R-:W-:Y:S01]  /*0d10*/  FSEL R19, R12, R45, P5 ;  /* 0x0000002d0c137208 */ /* 0x000fe20002800000 */
[----:B------:R-:W-:-:S02]  /*0d20*/  IMAD.MOV.U32 R43, RZ, RZ, R36 ;  /* 0x000000ffff2b7224 */ /* 0x000fc400078e0024 */
[----:B------:R-:W-:Y:S01]  /*0d30*/  IMAD.MOV.U32 R12, RZ, RZ, R30 ;  /* 0x000000ffff0c7224 */ /* 0x000fe200078e001e */
[----:B------:R-:W-:-:S04]  /*0d40*/  DSETP.GTU.AND P3, PT, |R10|, +INF , PT ;  /* 0x7ff000000a00742a */ /* 0x000fc80003f6c200 */
[----:B------:R-:W-:Y:S01]  /*0d50*/  SEL R14, R12, R43, P5 ;  /* 0x0000002b0c0e7207 */ /* 0x000fe20002800000 */
[----:B------:R-:W-:Y:S01]  /*0d60*/  IMAD.MOV.U32 R12, RZ, RZ, R29 ;  /* 0x000000ffff0c7224 */ /* 0x000fe200078e001d */
[----:B------:R-:W-:Y:S01]  /*0d70*/  FSEL R10, R13, R10, !P3 ;  /* 0x0000000a0d0a7208 */ /* 0x000fe20005800000 */
[----:B------:R-:W-:Y:S01]  /*0d80*/  IMAD.MOV.U32 R15, RZ, RZ, R18 ;  /* 0x000000ffff0f7224 */ /* 0x000fe200078e0012 */
[----:B------:R-:W-:Y:S02]  /*0d90*/  @P1 LOP3.LUT R19, R45, 0x80000, RZ, 0xfc, !PT ;  /* 0x000800002d131812 */ /* 0x000fe400078efcff */
[----:B------:R-:W-:Y:S01]  /*0da0*/  FSEL R13, R12, R33, P4 ;  /* 0x000000210c0d7208 */ /* 0x000fe20002000000 */
[----:B------:R-:W-:Y:S01]  /*0db0*/  IMAD.MOV.U32 R12, RZ, RZ, R28 ;  /* 0x000000ffff0c7224 */ /* 0x000fe200078e001c */
[----:B------:R-:W-:Y:S01]  /*0dc0*/  FSEL R11, R35, R11, !P3 ;  /* 0x0000000b230b7208 */ /* 0x000fe20005800000 */
[----:B------:R-:W-:Y:S02]  /*0dd0*/  DSETP.GTU.AND P3, PT, |R30|, +INF , PT ;  /* 0x7ff000001e00742a */ /* 0x000fe40003f6c200 */
[----:B------:R-:W-:Y:S01]  /*0de0*/  DSETP.GTU.AND P1, PT, |R28|, +INF , PT ;  /* 0x7ff000001c00742a */ /* 0x000fe20003f2c200 */
[----:B------:R-:W-:Y:S01]  /*0df0*/  SEL R12, R12, R15, P4 ;  /* 0x0000000f0c0c7207 */ /* 0x000fe20002000000 */
[----:B------:R-:W-:Y:S01]  /*0e00*/  IMAD.MOV.U32 R15, RZ, RZ, R19 ;  /* 0x000000ffff0f7224 */ /* 0x000fe200078e0013 */
[----:B------:R-:W-:Y:S01]  /*0e10*/  @P2 LOP3.LUT R13, R33, 0x80000, RZ, 0xfc, !PT ;  /* 0x00080000210d2812 */ /* 0x000fe200078efcff */
[----:B------:R-:W-:Y:S01]  /*0e20*/  DSETP.GTU.AND P4, PT, |R26|, +INF , PT ;  /* 0x7ff000001a00742a */ /* 0x000fe20003f8c200 */
[----:B------:R-:W-:Y:S01]  /*0e30*/  FSEL R19, R14, R30, !P3 ;  /* 0x0000001e0e137208 */ /* 0x000fe20005800000 */
[----:B------:R-:W-:Y:S01]  /*0e40*/  DSETP.GTU.AND P2, PT, |R24|, +INF , PT ;  /* 0x7ff000001800742a */ /* 0x000fe20003f4c200 */
[----:B------:R-:W-:-:S02]  /*0e50*/  FSEL R15, R15, R31, !P3 ;  /* 0x0000001f0f0f7208 */ /* 0x000fc40005800000 */
[----:B------:R-:W-:Y:S01]  /*0e60*/  FSEL R8, R39, R8, !P0 ;  /* 0x0000000827087208 */ /* 0x000fe20004000000 */
[----:B------:R-:W-:Y:S01]  /*0e70*/  DSETP.GTU.AND P0, PT, |R6|, +INF , PT ;  /* 0x7ff000000600742a */ /* 0x000fe20003f0c200 */
[----:B------:R-:W-:Y:S02]  /*0e80*/  FSEL R31, R12, R28, !P1 ;  /* 0x0000001c0c1f7208 */ /* 0x000fe40004800000 */
[----:B------:R-:W-:Y:S01]  /*0e90*/  FSEL R29, R13, R29, !P1 ;  /* 0x0000001d0d1d7208 */ /* 0x000fe20004800000 */
[----:B------:R-:W-:Y:S01]  /*0ea0*/  DSETP.GTU.AND P1, PT, |R4|, +INF , PT ;  /* 0x7ff000000400742a */ /* 0x000fe20003f2c200 */
[----:B------:R-:W-:Y:S02]  /*0eb0*/  FSEL R13, R19, R26, !P4 ;  /* 0x0000001a130d7208 */ /* 0x000fe40006000000 */
[----:B------:R-:W-:Y:S02]  /*0ec0*/  FSEL R15, R15, R27, !P4 ;  /* 0x0000001b0f0f7208 */ /* 0x000fe40006000000 */
[----:B------:R-:W-:-:S02]  /*0ed0*/  FSEL R19, R31, R24, !P2 ;  /* 0x000000181f137208 */ /* 0x000fc40005000000 */
[----:B------:R-:W-:Y:S02]  /*0ee0*/  FSEL R25, R29, R25, !P2 ;  /* 0x000000191d197208 */ /* 0x000fe40005000000 */
[----:B------:R-:W-:Y:S01]  /*0ef0*/  FSEL R14, R13, R6, !P0 ;  /* 0x000000060d0e7208 */ /* 0x000fe20004000000 */
[----:B------:R-:W-:Y:S01]  /*0f00*/  IMAD.MOV.U32 R6, RZ, RZ, R40 ;  /* 0x000000ffff067224 */ /* 0x000fe200078e0028 */
[----:B------:R-:W-:Y:S01]  /*0f10*/  FSEL R15, R15, R7, !P0 ;  /* 0x000000070f0f7208 */ /* 0x000fe20004000000 */
[----:B------:R-:W-:Y:S01]  /*0f20*/  IMAD.MOV.U32 R7, RZ, RZ, R41 ;  /* 0x000000ffff077224 */ /* 0x000fe200078e0029 */
[----:B------:R-:W-:Y:S01]  /*0f30*/  FSEL R12, R19, R4, !P1 ;  /* 0x00000004130c7208 */ /* 0x000fe20004800000 */
[----:B------:R-:W-:Y:S01]  /*0f40*/  IMAD.MOV.U32 R4, RZ, RZ, R2 ;  /* 0x000000ffff047224 */ /* 0x000fe200078e0002 */
[----:B------:R-:W-:Y:S01]  /*0f50*/  FSEL R13, R25, R5, !P1 ;  /* 0x00000005190d7208 */ /* 0x000fe20004800000 */
[----:B------:R-:W-:-:S05]  /*0f60*/  IMAD.MOV.U32 R5, RZ, RZ, R3 ;  /* 0x000000ffff057224 */ /* 0x000fca00078e0003 */
[----:B------:R0:W-:Y:S04]  /*0f70*/  STG.E.128 desc[UR4][R16.64], R4 ;  /* 0x0000000410007986 */ /* 0x0001e8000c101d04 */
[----:B------:R-:W-:Y:S01]  /*0f80*/  STG.E.128 desc[UR4][R16.64+0x1000], R8 ;  /* 0x0010000810007986 */ /* 0x000fe2000c101d04 */
[----:B0-----:R-:W-:Y:S02]  /*0f90*/  IMAD.MOV.U32 R4, RZ, RZ, R0 ;  /* 0x000000ffff047224 */ /* 0x001fe400078e0000 */
[----:B------:R-:W-:Y:S02]  /*0fa0*/  IMAD.MOV.U32 R5, RZ, RZ, R21 ;  /* 0x000000ffff057224 */ /* 0x000fe400078e0015 */
[----:B------:R-:W-:Y:S02]  /*0fb0*/  IMAD.MOV.U32 R6, RZ, RZ, R20 ;  /* 0x000000ffff067224 */ /* 0x000fe400078e0014 */
[----:B------:R-:W-:-:S05]  /*0fc0*/  IMAD.MOV.U32 R7, RZ, RZ, R23 ;  /* 0x000000ffff077224 */ /* 0x000fca00078e0017 */
[----:B------:R0:W-:Y:S02]  /*0fd0*/  STG.E.128 desc[UR4][R16.64+0x800], R4 ;  /* 0x0008000410007986 */ /* 0x0001e4000c101d04 */
[----:B0-----:R-:W-:Y:S02]  /*0fe0*/  IMAD.MOV.U32 R4, RZ, RZ, R12 ;  /* 0x000000ffff047224 */ /* 0x001fe400078e000c */
[----:B------:R-:W-:Y:S02]  /*0ff0*/  IMAD.MOV.U32 R5, RZ, RZ, R13 ;  /* 0x000000ffff057224 */ /* 0x000fe400078e000d */
[----:B------:R-:W-:Y:S02]  /*1000*/  IMAD.MOV.U32 R6, RZ, RZ, R14 ;  /* 0x000000ffff067224 */ /* 0x000fe400078e000e */
[----:B------:R-:W-:-:S05]  /*1010*/  IMAD.MOV.U32 R7, RZ, RZ, R15 ;  /* 0x000000ffff077224 */ /* 0x000fca00078e000f */
[----:B------:R-:W-:Y:S01]  /*1020*/  STG.E.128 desc[UR4][R16.64+0x1800], R4 ;  /* 0x0018000410007986 */ /* 0x000fe2000c101d04 */
[----:B------:R-:W-:Y:S05]  /*1030*/  EXIT ;  /* 0x000000000000794d */ /* 0x000fea0003800000 */
.L_x_10266:
[----:B------:R-:W0:Y:S01]  /*1040*/  S2R R45, SR_TID.X ;  /* 0x00000000002d7919 */ /* 0x000e220000002100 */
[----:B------:R-:W-:Y:S02]  /*1050*/  CS2R R38, SRZ ;  /* 0x0000000000267805 */ /* 0x000fe4000001ff00 */
[----:B------:R-:W-:Y:S02]  /*1060*/  CS2R R42, SRZ ;  /* 0x00000000002a7805 */ /* 0x000fe4000001ff00 */
[----:B0-----:R-:W-:Y:S01]  /*1070*/  ISETP.GE.AND P0, PT, R45, R44, PT ;  /* 0x0000002c2d00720c */ /* 0x001fe20003f06270 */
[----:B------:R-:W-:-:S12]  /*1080*/  IMAD.MOV.U32 R3, RZ, RZ, R45 ;  /* 0x000000ffff037224 */ /* 0x000fd800078e002d */
[----:B------:R-:W-:Y:S01]  /*1090*/  @!P0 IMAD.IADD R46, R0, 0x1, R3 ;  /* 0x00000001002e8824 */ /* 0x000fe200078e0203 */
[----:B------:R-:W-:Y:S01]  /*10a0*/  CS2R R40, SRZ ;  /* 0x0000000000287805 */ /* 0x000fe2000001ff00 */
[----:B------:R-:W-:Y:S01]  /*10b0*/  @!P0 VIADD R3, R3, 0x80 ;  /* 0x0000008003038836 */ /* 0x000fe20000000000 */
[----:B------:R-:W-:Y:S02]  /*10c0*/  CS2R R34, SRZ ;  /* 0x0000000000227805 */ /* 0x000fe4000001ff00 */
[----:B------:R-:W-:Y:S02]  /*10d0*/  CS2R R32, SRZ ;  /* 0x0000000000207805 */ /* 0x000fe4000001ff00 */
[----:B------:R-:W-:Y:S02]  /*10e0*/  CS2R R28, SRZ ;  /* 0x00000000001c7805 */ /* 0x000fe4000001ff00 */
[----:B------:R-:W-:Y:S02]  /*10f0*/  CS2R R30, SRZ ;  /* 0x00000000001e7805 */ /* 0x000fe4000001ff00 */
[----:B------:R-:W-:-:S02]  /*1100*/  ISETP.GE.AND P1, PT, R3, R44, PT ;  /* 0x0000002c0300720c */ /* 0x000fc40003f26270 */
[----:B------:R-:W-:Y:S01]  /*1110*/  CS2R R36, SRZ ;  /* 0x0000000000247805 */ /* 0x000fe2000001ff00 */
[----:B------:R-:W0:Y:S08]  /*1120*/  @!P0 LDC.64 R54, c[0x0][0x228] ;  /* 0x00008a00ff368b82 */ /* 0x000e300000000a00 */
[----:B------:R-:W1:Y:S02]  /*1130*/  @!P0 LDC.64 R56, c[0x0][0x230] ;  /* 0x00008c00ff388b82 */ /* 0x000e640000000a00 */
[----:B------:R-:W-:-:S02]  /*1140*/  @!P1 IMAD.IADD R19, R0, 0x1, R3 ;  /* 0x0000000100139824 */ /* 0x000fc400078e0203 */
[----:B------:R-:W-:-:S04]  /*1150*/  @!P1 VIADD R3, R3, 0x80 ;  /* 0x0000008003039836 */ /* 0x000fc80000000000 */
[----:B------:R-:W2:Y:S01]  /*1160*/  @!P1 LDC.64 R4, c[0x0][0x220] ;  /* 0x00008800ff049b82 */ /* 0x000ea20000000a00 */
[----:B------:R-:W-:-:S07]  /*1170*/  ISETP.GE.AND P2, PT, R3, R44, PT ;  /* 0x0000002c0300720c */ /* 0x000fce0003f46270 */
[----:B------:R-:W3:Y:S06]  /*1180*/  @!P1 LDC.64 R6, c[0x0][0x228] ;  /* 0x00008a00ff069b82 */ /* 0x000eec0000000a00 */
[----:B------:R-:W-:Y:S02]  /*1190*/  @!P2 IMAD.IADD R27, R0, 0x1, R3 ;  /* 0x00000001001ba824 */ /* 0x000fe400078e0203 */
[----:B------:R-:W4:Y:S01]  /*11a0*/  @!P1 LDC.64 R10, c[0x0][0x230] ;  /* 0x00008c00ff0a9b82 */ /* 0x000f220000000a00 */
[----:B------:R-:W-:-:S05]  /*11b0*/  @!P2 VIADD R3, R3, 0x80 ;  /* 0x000000800303a836 */ /* 0x000fca0000000000 */
[----:B------:R-:W-:Y:S01]  /*11c0*/  ISETP.GE.AND P3, PT, R3, R44, PT ;  /* 0x0000002c0300720c */ /* 0x000fe20003f66270 */
[C---:B--2---:R-:W-:Y:S01]  /*11d0*/  @!P1 IMAD.WIDE.U32 R4, R19.reuse, 0x8, R4 ;  /* 0x0000000813049825 */ /* 0x044fe200078e0004 */
[----:B------:R-:W2:Y:S04]  /*11e0*/  @!P2 LDC.64 R22, c[0x0][0x228] ;  /* 0x00008a00ff16ab82 */ /* 0x000ea80000000a00 */
[----:B------:R-:W5:Y:S01]  /*11f0*/  @!P1 LDG.E.64 R38, desc[UR4][R4.64] ;  /* 0x0000000404269981 */ /* 0x000f62000c1e1b00 */
[----:B---3--:R-:W-:-:S03]  /*1200*/  @!P1 IMAD.WIDE.U32 R6, R19, 0x8, R6 ;  /* 0x0000000813069825 */ /* 0x008fc600078e0006 */
[----:B------:R-:W3:Y:S03]  /*1210*/  @!P2 LDC.64 R24, c[0x0][0x230] ;  /* 0x00008c00ff18ab82 */ /* 0x000ee60000000a00 */
[----:B------:R-:W-:Y:S01]  /*1220*/  @!P3 IMAD.IADD R2, R0, 0x1, R3 ;  /* 0x000000010002b824 */ /* 0x000fe200078e0203 */
[----:B------:R0:W5:Y:S01]  /*1230*/  @!P1 LDG.E.64 R42, desc[UR4][R6.64] ;  /* 0x00000004062a9981 */ /* 0x000162000c1e1b00 */
[----:B------:R-:W-:-:S03]  /*1240*/  @!P3 VIADD R3, R3, 0x80 ;  /* 0x000000800303b836 */ /* 0x000fc60000000000 */
[----:B------:R-:W1:Y:S02]  /*1250*/  @!P3 LDC.64 R8, c[0x0][0x230] ;  /* 0x00008c00ff08bb82 */ /* 0x000e640000000a00 */
[----:B------:R-:W-:Y:S01]  /*1260*/  ISETP.GE.AND P4, PT, R3, R44, PT ;  /* 0x0000002c0300720c */ /* 0x000fe20003f86270 */
[----:B----4-:R-:W-:-:S05]  /*1270*/  @!P1 IMAD.WIDE.U32 R18, R19, 0x8, R10 ;  /* 0x0000000813129825 */ /* 0x010fca00078e000a */
[----:B------:R-:W4:Y:S01]  /*1280*/  @!P3 LDC.64 R16, c[0x0][0x228] ;  /* 0x00008a00ff10bb82 */ /* 0x000f220000000a00 */
[----:B------:R-:W5:Y:S06]  /*1290*/  @!P1 LDG.E.64 R40, desc[UR4][R18.64] ;  /* 0x0000000412289981 */ /* 0x000f6c000c1e1b00 */
[----:B------:R-:W-:Y:S01]  /*12a0*/  @!P4 IMAD.IADD R11, R0, 0x1, R3 ;  /* 0x00000001000bc824 */ /* 0x000fe200078e0203 */
[----:B0-----:R-:W0:Y:S01]  /*12b0*/  @!P4 LDC.64 R6, c[0x0][0x220] ;  /* 0x00008800ff06cb82 */ /* 0x001e220000000a00 */
[----:B------:R-:W-:-:S05]  /*12c0*/  @!P4 VIADD R3, R3, 0x80 ;  /* 0x000000800303c836 */ /* 0x000fca0000000000 */
[----:B------:R-:W-:Y:S02]  /*12d0*/  ISETP.GE.AND P5, PT, R3, R44, PT ;  /* 0x0000002c0300720c */ /* 0x000fe40003fa6270 */
[----:B------:R-:W0:Y:S01]  /*12e0*/  @!P4 LDC.64 R4, c[0x0][0x228] ;  /* 0x00008a00ff04cb82 */ /* 0x000e220000000a00 */
[----:B-1----:R-:W-:-:S07]  /*12f0*/  @!P3 IMAD.WIDE.U32 R50, R2, 0x8, R8 ;  /* 0x000000080232b825 */ /* 0x002fce00078e0008 */
[----:B------:R-:W1:Y:S08]  /*1300*/  @!P2 LDC.64 R14, c[0x0][0x220] ;  /* 0x00008800ff0eab82 */ /* 0x000e700000000a00 */
[----:B------:R-:W1:Y:S08]  /*1310*/  @!P3 LDC.64 R12, c[0x0][0x220] ;  /* 0x00008800ff0cbb82 */ /* 0x000e700000000a00 */
[----:B------:R-:W1:Y:S01]  /*1320*/  @!P5 LDC.64 R8, c[0x0][0x228] ;  /* 0x00008a00ff08db82 */ /* 0x000e620000000a00 */
[----:B------:R-:W-:-:S02]  /*1330*/  @!P5 IMAD.IADD R47, R0, 0x1, R3 ;  /* 0x00000001002fd824 */ /* 0x000fc400078e0203 */
[----:B------:R-:W-:Y:S02]  /*1340*/  @!P5 VIADD R3, R3, 0x80 ;  /* 0x000000800303d836 */ /* 0x000fe40000000000 */
[----:B--2---:R-:W-:-:S03]  /*1350*/  @!P2 IMAD.WIDE.U32 R22, R27, 0x8, R22 ;  /* 0x000000081b16a825 */ /* 0x004fc600078e0016 */
[----:B------:R-:W-:Y:S01]  /*1360*/  ISETP.GE.AND P1, PT, R3, R44, PT ;  /* 0x0000002c0300720c */ /* 0x000fe20003f26270 */
[----:B---3--:R-:W-:Y:S01]  /*1370*/  @!P2 IMAD.WIDE.U32 R24, R27, 0x8, R24 ;  /* 0x000000081b18a825 */ /* 0x008fe200078e0018 */
[----:B------:R2:W5:Y:S03]  /*1380*/  @!P2 LDG.E.64 R34, desc[UR4][R22.64] ;  /* 0x000000041622a981 */ /* 0x000566000c1e1b00 */
[----:B----4-:R-:W-:Y:S01]  /*1390*/  @!P3 IMAD.WIDE.U32 R16, R2, 0x8, R16 ;  /* 0x000000080210b825 */ /* 0x010fe200078e0010 */
[----:B------:R3:W5:Y:S03]  /*13a0*/  @!P2 LDG.E.64 R32, desc[UR4][R24.64] ;  /* 0x000000041820a981 */ /* 0x000766000c1e1b00 */
[----:B0-----:R-:W-:Y:S01]  /*13b0*/  @!P4 IMAD.WIDE.U32 R6, R11, 0x8, R6 ;  /* 0x000000080b06c825 */ /* 0x001fe200078e0006 */
[----:B------:R0:W5:Y:S01]  /*13c0*/  @!P3 LDG.E.64 R28, desc[UR4][R16.64] ;  /* 0x00000004101cb981 */ /* 0x000162000c1e1b00 */
[----:B--2---:R-:W-:-:S02]  /*13d0*/  CS2R R22, SRZ ;  /* 0x0000000000167805 */ /* 0x004fc4000001ff00 */
[----:B------:R-:W-:Y:S01]  /*13e0*/  @!P4 IMAD.WIDE.U32 R4, R11, 0x8, R4 ;  /* 0x000000080b04c825 */ /* 0x000fe200078e0004 */
[----:B---3--:R-:W-:-:S03]  /*13f0*/  CS2R R24, SRZ ;  /* 0x0000000000187805 */ /* 0x008fc6000001ff00 */
[----:B-1----:R-:W-:Y:S01]  /*1400*/  @!P2 IMAD.WIDE.U32 R20, R27, 0x8, R14 ;  /* 0x000000081b14a825 */ /* 0x002fe200078e000e */
[----:B------:R-:W5:Y:S01]  /*1410*/  @!P4 LDG.E.64 R22, desc[UR4][R4.64] ;  /* 0x000000040416c981 */ /* 0x000f62000c1e1b00 */
[----:B------:R-:W1:Y:S01]  /*1420*/  @!P4 LDC.64 R14, c[0x0][0x230] ;  /* 0x00008c00ff0ecb82 */ /* 0x000e620000000a00 */
[----:B0-----:R-:W-:Y:S01]  /*1430*/  CS2R R16, SRZ ;  /* 0x0000000000107805 */ /* 0x001fe2000001ff00 */
[----:B------:R-:W-:Y:S01]  /*1440*/  @!P3 IMAD.WIDE.U32 R48, R2, 0x8, R12 ;  /* 0x000000080230b825 */ /* 0x000fe200078e000c */
[----:B------:R0:W5:Y:S03]  /*1450*/  @!P4 LDG.E.64 R24, desc[UR4][R6.64] ;  /* 0x000000040618c981 */ /* 0x000166000c1e1b00 */
[----:B------:R-:W-:Y:S01]  /*1460*/  @!P5 IMAD.WIDE.U32 R8, R47, 0x8, R8 ;  /* 0x000000082f08d825 */ /* 0x000fe200078e0008 */
[----:B------:R-:W5:Y:S01]  /*1470*/  @!P3 LDG.E.64 R30, desc[UR4][R48.64] ;  /* 0x00000004301eb981 */ /* 0x000f62000c1e1b00 */
[----:B------:R-:W2:Y:S03]  /*1480*/  @!P5 LDC.64 R12, c[0x0][0x220] ;  /* 0x00008800ff0cdb82 */ /* 0x000ea60000000a00 */
[----:B------:R3:W5:Y:S01]  /*1490*/  @!P5 LDG.E.64 R16, desc[UR4][R8.64] ;  /* 0x000000040810d981 */ /* 0x000762000c1e1b00 */
[----:B------:R-:W-:Y:S01]  /*14a0*/  CS2R R18, SRZ ;  /* 0x0000000000127805 */ /* 0x000fe2000001ff00 */
[----:B------:R-:W-:-:S02]  /*14b0*/  @!P1 IMAD.IADD R53, R0, 0x1, R3 ;  /* 0x0000000100359824 */ /* 0x000fc400078e0203 */
[----:B------:R4:W5:Y:S01]  /*14c0*/  @!P2 LDG.E.64 R36, desc[UR4][R20.64] ;  /* 0x000000041424a981 */ /* 0x000962000c1e1b00 */
[----:B0-----:R-:W0:Y:S08]  /*14d0*/  @!P1 LDC.64 R6, c[0x0][0x220] ;  /* 0x00008800ff069b82 */ /* 0x001e300000000a00 */
[----:B------:R-:W0:Y:S08]  /*14e0*/  @!P1 LDC.64 R4, c[0x0][0x228] ;  /* 0x00008a00ff049b82 */ /* 0x000e300000000a00 */
[----:B---3--:R-:W3:Y:S01]  /*14f0*/  @!P1 LDC.64 R8, c[0x0][0x230] ;  /* 0x00008c00ff089b82 */ /* 0x008ee20000000a00 */
[----:B----4-:R-:W-:Y:S01]  /*1500*/  CS2R R20, SRZ ;  /* 0x0000000000147805 */ /* 0x010fe2000001ff00 */
[----:B-1----:R-:W-:-:S06]  /*1510*/  @!P4 IMAD.WIDE.U32 R10, R11, 0x8, R14 ;  /* 0x000000080b0ac825 */ /* 0x002fcc00078e000e */
[----:B------:R-:W1:Y:S01]  /*1520*/  @!P5 LDC.64 R48, c[0x0][0x230] ;  /* 0x00008c00ff30db82 */ /* 0x000e620000000a00 */
[----:B--2---:R-:W-:Y:S01]  /*1530*/  @!P5 IMAD.WIDE.U32 R12, R47, 0x8, R12 ;  /* 0x000000082f0cd825 */ /* 0x004fe200078e000c */
[----:B------:R2:W5:Y:S03]  /*1540*/  @!P4 LDG.E.64 R20, desc[UR4][R10.64] ;  /* 0x000000040a14c981 */ /* 0x000566000c1e1b00 */
[C---:B0-----:R-:W-:Y:S01]  /*1550*/  @!P1 IMAD.WIDE.U32 R6, R53.reuse, 0x8, R6 ;  /* 0x0000000835069825 */ /* 0x041fe200078e0006 */
[----:B------:R0:W5:Y:S03]  /*1560*/  @!P5 LDG.E.64 R18, desc[UR4][R12.64] ;  /* 0x000000040c12d981 */ /* 0x000166000c1e1b00 */
[----:B------:R-:W-:Y:S01]  /*1570*/  @!P1 IMAD.WIDE.U32 R4, R53, 0x8, R4 ;  /* 0x0000000835049825 */ /* 0x000fe200078e0004 */
[----:B--2---:R-:W-:-:S03]  /*1580*/  CS2R R10, SRZ ;  /* 0x00000000000a7805 */ /* 0x004fc6000001ff00 */
[----:B------:R-:W-:Y:S02]  /*1590*/  @!P1 VIADD R3, R3, 0x80 ;  /* 0x0000008003039836 */ /* 0x000fe40000000000 */
[----:B---3--:R-:W-:Y:S01]  /*15a0*/  @!P1 IMAD.WIDE.U32 R52, R53, 0x8, R8 ;  /* 0x0000000835349825 */ /* 0x008fe200078e0008 */
[----:B0-----:R-:W-:Y:S02]  /*15b0*/  CS2R R12, SRZ ;  /* 0x00000000000c7805 */ /* 0x001fe4000001ff00 */
[----:B------:R-:W-:Y:S01]  /*15c0*/  CS2R R8, SRZ ;  /* 0x0000000000087805 */ /* 0x000fe2000001ff00 */
[----:B------:R-:W5:Y:S04]  /*15d0*/  @!P1 LDG.E.64 R10, desc[UR4][R4.64] ;  /* 0x00000004040a9981 */ /* 0x000f68000c1e1b00 */
[----:B------:R-:W5:Y:S04]  /*15e0*/  @!P1 LDG.E.64 R12, desc[UR4][R6.64] ;  /* 0x00000004060c9981 */ /* 0x000f68000c1e1b00 */
[----:B------:R0:W5:Y:S01]  /*15f0*/  @!P1 LDG.E.64 R8, desc[UR4][R52.64] ;  /* 0x0000000434089981 */ /* 0x000162000c1e1b00 */
[----:B------:R-:W-:-:S02]  /*1600*/  ISETP.GE.AND P1, PT, R3, R44, PT ;  /* 0x0000002c0300720c */ /* 0x000fc40003f26270 */
[----:B------:R-:W-:Y:S02]  /*1610*/  CS2R R26, SRZ ;  /* 0x00000000001a7805 */ /* 0x000fe4000001ff00 */
[----:B------:R-:W-:Y:S01]  /*1620*/  CS2R R14, SRZ ;  /* 0x00000000000e7805 */ /* 0x000fe2000001ff00 */
[----:B-1----:R-:W-:-:S03]  /*1630*/  @!P5 IMAD.WIDE.U32 R48, R47, 0x8, R48 ;  /* 0x000000082f30d825 */ /* 0x002fc600078e0030 */
[----:B------:R1:W5:Y:S01]  /*1640*/  @!P3 LDG.E.64 R26, desc[UR4][R50.64] ;  /* 0x00000004321ab981 */ /* 0x000362000c1e1b00 */
[----:B0-----:R-:W0:Y:S03]  /*1650*/  @!P0 LDC.64 R52, c[0x0][0x220] ;  /* 0x00008800ff348b82 */ /* 0x001e260000000a00 */
[----:B------:R2:W5:Y:S05]  /*1660*/  @!P5 LDG.E.64 R14, desc[UR4][R48.64] ;  /* 0x00000004300ed981 */ /* 0x00056a000c1e1b00 */
[----:B-1----:R-:W1:Y:S08]  /*1670*/  @!P1 LDC.64 R50, c[0x0][0x228] ;  /* 0x00008a00ff329b82 */ /* 0x002e700000000a00 */
[----:B--2---:R-:W2:Y:S08]  /*1680*/  @!P1 LDC.64 R48, c[0x0][0x220] ;  /* 0x00008800ff309b82 */ /* 0x004eb00000000a00 */
[----:B------:R-:W3:Y:S01]  /*1690*/  @!P1 LDC.64 R58, c[0x0][0x230] ;  /* 0x00008c00ff3a9b82 */ /* 0x000ee20000000a00 */
[----:B------:R-:W-:Y:S01]  /*16a0*/  @!P1 IMAD.IADD R3, R0, 0x1, R3 ;  /* 0x0000000100039824 */ /* 0x000fe200078e0203 */
[----:B------:R-:W-:-:S02]  /*16b0*/  CS2R R6, SRZ ;  /* 0x0000000000067805 */ /* 0x000fc4000001ff00 */
[----:B------:R-:W-:Y:S01]  /*16c0*/  CS2R R4, SRZ ;  /* 0x0000000000047805 */ /* 0x000fe2000001ff00 */
[----:B-1----:R-:W-:-:S04]  /*16d0*/  @!P1 IMAD.WIDE.U32 R50, R3, 0x8, R50 ;  /* 0x0000000803329825 */ /* 0x002fc800078e0032 */
[----:B0-----:R-:W-:Y:S01]  /*16e0*/  @!P0 IMAD.WIDE.U32 R52, R46, 0x8, R52 ;  /* 0x000000082e348825 */ /* 0x001fe200078e0034 */
[----:B------:R0:W5:Y:S03]  /*16f0*/  @!P1 LDG.E.64 R4, desc[UR4][R50.64] ;  /* 0x0000000432049981 */ /* 0x000166000c1e1b00 */
[----:B--2---:R-:W-:-:S04]  /*1700*/  @!P1 IMAD.WIDE.U32 R48, R3, 0x8, R48 ;  /* 0x0000000803309825 */ /* 0x004fc800078e0030 */
[----:B------:R-:W-:Y:S01]  /*1710*/  @!P0 IMAD.WIDE.U32 R54, R46, 0x8, R54 ;  /* 0x000000082e368825 */ /* 0x000fe200078e0036 */
[----:B------:R1:W5:Y:S01]  /*1720*/  @!P1 LDG.E.64 R6, desc[UR4][R48.64] ;  /* 0x0000000430069981 */ /* 0x000362000c1e1b00 */
[----:B0-----:R-:W-:Y:S02]  /*1730*/  CS2R R50, SRZ ;  /* 0x0000000000327805 */ /* 0x001fe4000001ff00 */
[----:B---3--:R-:W-:Y:S01]  /*1740*/  @!P1 IMAD.WIDE.U32 R58, R3, 0x8, R58 ;  /* 0x00000008033a9825 */ /* 0x008fe200078e003a */
[----:B------:R-:W-:-:S03]  /*1750*/  CS2R R2, SRZ ;  /* 0x0000000000027805 */ /* 0x000fc6000001ff00 */
[----:B------:R-:W-:Y:S01]  /*1760*/  @!P0 IMAD.WIDE.U32 R56, R46, 0x8, R56 ;  /* 0x000000082e388825 */ /* 0x000fe200078e0038 */
[----:B------:R-:W-:Y:S01]  /*1770*/  CS2R R46, SRZ ;  /* 0x00000000002e7805 */ /* 0x000fe2000001ff00 */
[----:B------:R0:W5:Y:S01]  /*1780*/  @!P0 LDG.E.64 R50, desc[UR4][R54.64] ;  /* 0x0000000436328981 */ /* 0x000162000c1e1b00 */
[----:B-1----:R-:W-:-:S03]  /*1790*/  CS2R R48, SRZ ;  /* 0x0000000000307805 */ /* 0x002fc6000001ff00 */
[----:B------:R0:W5:Y:S04]  /*17a0*/  @!P1 LDG.E.64 R2, desc[UR4][R58.64] ;  /* 0x000000043a029981 */ /* 0x000168000c1e1b00 */
[----:B------:R0:W5:Y:S04]  /*17b0*/  @!P0 LDG.E.64 R48, desc[UR4][R52.64] ;  /* 0x0000000434308981 */ /* 0x000168000c1e1b00 */
[----:B------:R0:W5:Y:S01]  /*17c0*/  @!P0 LDG.E.64 R46, desc[UR4][R56.64] ;  /* 0x00000004382e8981 */ /* 0x000162000c1e1b00 */
[----:B------:R-:W-:Y:S04]  /*17d0*/  BSSY B0, `(.L_x_10267) ;  /* 0x000001b000007945 */ /* 0x000fe80003800000 */
[----:B------:R-:W-:Y:S05]  /*17e0*/  @P0 BRA `(.L_x_10268) ;  /* 0x0000000000640947 */ /* 0x000fea0003800000 */
[----:B-----5:R-:W-:Y:S01]  /*17f0*/  DSETP.MAX.AND P1, P2, R50, R48, PT ;  /* 0x000000303200722a */ /* 0x020fe20003a2f000 */
        /* <DEDUP_REMOVED lines=24> */
.L_x_10268:
[----:B------:R-:W-:Y:S05]  /*1980*/  BSYNC B0 ;  /* 0x0000000000007941 */ /* 0x000fea0003800000 */
.L_x_10267:
[----:B-----5:R-:W-:Y:S01]  /*1990*/  VIADD R47, R45, 0x80 ;  /* 0x000000802d2f7836 */ /* 0x020fe20000000000 */
[----:B------:R-:W-:Y:S04]  /*19a0*/  BSSY B0, `(.L_x_10269) ;  /* 0x000001d000007945 */ /* 0x000fe80003800000 */
[----:B------:R-:W-:-:S13]  /*19b0*/  ISETP.GE.AND P1, PT, R47, R44, PT ;  /* 0x0000002c2f00720c */ /* 0x000fda0003f26270 */
[----:B------:R-:W-:Y:S05]  /*19c0*/  @P1 BRA `(.L_x_10270) ;  /* 0x0000000000681947 */ /* 0x000fea0003800000 */
[----:B------:R-:W-:Y:S01]  /*19d0*/  DSETP.MAX.AND P1, P2, R42, R38, PT ;  /* 0x000000262a00722a */ /* 0x000fe20003a2f000 */
[----:B------:R-:W-:Y:S02]  /*19e0*/  IMAD.MOV.U32 R48, RZ, RZ, R43 ;  /* 0x000000ffff307224 */ /* 0x000fe400078e002b */
[----:B0-----:R-:W-:Y:S02]  /*19f0*/  IMAD.MOV.U32 R53, RZ, RZ, R39 ;  /* 0x000000ffff357224 */ /* 0x001fe400078e0027 */
        /* <DEDUP_REMOVED lines=23> */
.L_x_10270:
[----:B------:R-:W-:Y:S05]  /*1b70*/  BSYNC B0 ;  /* 0x0000000000007941 */ /* 0x000fea0003800000 */
.L_x_10269:
[----:B------:R-:W-:Y:S01]  /*1b80*/  VIADD R41, R45, 0x100 ;  /* 0x000001002d297836 */ /* 0x000fe20000000000 */
[----:B------:R-:W-:Y:S04]  /*1b90*/  BSSY B0, `(.L_x_10271) ;  /* 0x000001d000007945 */ /* 0x000fe80003800000 */
        /* <DEDUP_REMOVED lines=28> */
.L_x_10272:
[----:B------:R-:W-:Y:S05]  /*1d60*/  BSYNC B0 ;  /* 0x0000000000007941 */ /* 0x000fea0003800000 */
.L_x_10271:
[----:B------:R-:W1:Y:S01]  /*1d70*/  @!P0 LDC.64 R32, c[0x0][0x218] ;  /* 0x00008600ff208b82 */ /* 0x000e620000000a00 */
[C---:B------:R-:W-:Y:S01]  /*1d80*/  VIADD R37, R45.reuse, 0x180 ;  /* 0x000001802d257836 */ /* 0x040fe20000000000 */
[----:B------:R-:W-:Y:S01]  /*1d90*/  BSSY B0, `(.L_x_10273) ;  /* 0x0000022000007945 */ /* 0x000fe20003800000 */
[----:B------:R-:W-:-:S03]  /*1da0*/  VIADD R41, R45, 0x280 ;  /* 0x000002802d297836 */ /* 0x000fc60000000000 */
[-C--:B------:R-:W-:Y:S01]  /*1db0*/  ISETP.GE.AND P3, PT, R37, R44.reuse, PT ;  /* 0x0000002c2500720c */ /* 0x080fe20003f66270 */
[----:B------:R-:W-:Y:S01]  /*1dc0*/  VIADD R37, R45, 0x200 ;  /* 0x000002002d257836 */ /* 0x000fe20000000000 */
[----:B------:R-:W-:Y:S01]  /*1dd0*/  ISETP.GE.AND P1, PT, R41, R44, PT ;  /* 0x0000002c2900720c */ /* 0x000fe20003f26270 */
[----:B------:R-:W-:-:S03]  /*1de0*/  VIADD R41, R45, 0x300 ;  /* 0x000003002d297836 */ /* 0x000fc60000000000 */
[----:B------:R-:W-:-:S07]  /*1df0*/  ISETP.GE.AND P2, PT, R37, R44, PT ;  /* 0x0000002c2500720c */ /* 0x000fce0003f46270 */
[----:B------:R-:W-:Y:S06]  /*1e00*/  @P3 BRA `(.L_x_10274) ;  /* 0x0000000000683947 */ /* 0x000fec0003800000 */
        /* <DEDUP_REMOVED lines=26> */
.L_x_10274:
[----:B------:R-:W-:Y:S05]  /*1fb0*/  BSYNC B0 ;  /* 0x0000000000007941 */ /* 0x000fea0003800000 */
.L_x_10273:
[----:B------:R-:W-:Y:S01]  /*1fc0*/  BSSY B0, `(.L_x_10275) ;  /* 0x000001e000007945 */ /* 0x000fe20003800000 */
[----:B------:R-:W-:Y:S01]  /*1fd0*/  ISETP.GE.AND P3, PT, R41, R44, PT ;  /* 0x0000002c2900720c */ /* 0x000fe20003f66270 */
[----:B------:R-:W-:Y:S02]  /*1fe0*/  VIADD R31, R45, 0x380 ;  /* 0x000003802d1f7836 */ /* 0x000fe40000000000 */
[----:B------:R-:W-:Y:S10]  /*1ff0*/  @P2 BRA `(.L_x_10276) ;  /* 0x0000000000682947 */ /* 0x000ff40003800000 */
        /* <DEDUP_REMOVED lines=26> */
.L_x_10276:
[----:B------:R-:W-:Y:S05]  /*21a0*/  BSYNC B0 ;  /* 0x0000000000007941 */ /* 0x000fea0003800000 */
.L_x_10275:
[----:B------:R-:W-:Y:S01]  /*21b0*/  @!P0 IMAD.IADD R23, R0, 0x1, R45 ;  /* 0x0000000100178824 */ /* 0x000fe200078e022d */
[----:B------:R-:W-:Y:S01]  /*21c0*/  BSSY B0, `(.L_x_10277) ;  /* 0x000001e000007945 */ /* 0x000fe20003800000 */
[----:B------:R-:W-:Y:S02]  /*21d0*/  ISETP.GE.AND P2, PT, R31, R44, PT ;  /* 0x0000002c1f00720c */ /* 0x000fe40003f46270 */
[----:B-1----:R-:W-:Y:S01]  /*21e0*/  @!P0 IMAD.WIDE.U32 R32, R23, 0x8, R32 ;  /* 0x0000000817208825 */ /* 0x002fe200078e0020 */
        /* <DEDUP_REMOVED lines=27> */
.L_x_10278:
[----:B------:R-:W-:Y:S05]  /*23a0*/  BSYNC B0 ;  /* 0x0000000000007941 */ /* 0x000fea0003800000 */
.L_x_10277:
        /* <DEDUP_REMOVED lines=28> */
.L_x_10280:
[----:B------:R-:W-:Y:S05]  /*2570*/  BSYNC B0 ;  /* 0x0000000000007941 */ /* 0x000fea0003800000 */
.L_x_10279:
        /* <DEDUP_REMOVED lines=28> */
.L_x_10282:
[----:B------:R-:W-:Y:S05]  /*2740*/  BSYNC B0 ;  /* 0x0000000000007941 */ /* 0x000fea0003800000 */
.L_x_10281:
[----:B------:R-:W-:Y:S01]  /*2750*/  @!P0 IMAD.MOV.U32 R48, RZ, RZ, R46 ;  /* 0x000000ffff308224 */ /* 0x000fe200078e002e */
[----:B------:R-:W-:Y:S01]  /*2760*/  BSSY B0, `(.L_x_10283) ;  /* 0x000002f000007945 */ /* 0x000fe20003800000 */
[----:B------:R-:W-:-:S03]  /*2770*/  @!P0 IMAD.MOV.U32 R45, RZ, RZ, R47 ;  /* 0x000000ffff2d8224 */ /* 0x000fc600078e002f */
[----:B------:R-:W-:Y:S01]  /*2780*/  BSSY B1, `(.L_x_10284) ;  /* 0x0000026000017945 */ /* 0x000fe20003800000 */
[----:B------:R1:W-:Y:S01]  /*2790*/  @!P0 STG.E.64 desc[UR4][R32.64], R48 ;  /* 0x0000003020008986 */ /* 0x0003e2000c101b04 */
[----:B------:R-:W-:-:S13]  /*27a0*/  ISETP.GE.AND P0, PT, R45, R44, PT ;  /* 0x0000002c2d00720c */ /* 0x000fda0003f06270 */
[----:B-1----:R-:W-:Y:S05]  /*27b0*/  @P0 BRA `(.L_x_10285) ;  /* 0x0000000000300947 */ /* 0x002fea0003800000 */
[----:B------:R-:W1:Y:S01]  /*27c0*/  LDC.64 R4, c[0x0][0x218] ;  /* 0x00008600ff047b82 */ /* 0x000e620000000a00 */
[----:B------:R-:W-:Y:S02]  /*27d0*/  IMAD.IADD R7, R0, 0x1, R45 ;  /* 0x0000000100077824 */ /* 0x000fe400078e022d */
[----:B------:R-:W-:-:S05]  /*27e0*/  VIADD R45, R45, 0x80 ;  /* 0x000000802d2d7836 */ /* 0x000fca0000000000 */
[----:B------:R-:W-:Y:S01]  /*27f0*/  ISETP.GE.AND P0, PT, R45, R44, PT ;  /* 0x0000002c2d00720c */ /* 0x000fe20003f06270 */
[----:B-1----:R-:W-:-:S05]  /*2800*/  IMAD.WIDE.U32 R4, R7, 0x8, R4 ;  /* 0x0000000807047825 */ /* 0x002fca00078e0004 */
[----:B------:R1:W-:Y:S07]  /*2810*/  STG.E.64 desc[UR4][R4.64], R38 ;  /* 0x0000002604007986 */ /* 0x0003ee000c101b04 */
[----:B------:R-:W-:Y:S05]  /*2820*/  @P0 BRA `(.L_x_10286) ;  /* 0x0000000000300947 */ /* 0x000fea0003800000 */
[----:B-1----:R-:W1:Y:S01]  /*2830*/  LDC.64 R4, c[0x0][0x218] ;  /* 0x00008600ff047b82 */ /* 0x002e620000000a00 */
[----:B------:R-:W-:Y:S02]  /*2840*/  IMAD.IADD R7, R0, 0x1, R45 ;  /* 0x0000000100077824 */ /* 0x000fe400078e022d */
[----:B------:R-:W-:Y:S02]  /*2850*/  VIADD R45, R45, 0x80 ;  /* 0x000000802d2d7836 */ /* 0x000fe40000000000 */
[----:B-1----:R-:W-:-:S05]  /*2860*/  IMAD.WIDE.U32 R4, R7, 0x8, R4 ;  /* 0x0000000807047825 */ /* 0x002fca00078e0004 */
[----:B------:R1:W-:Y:S02]  /*2870*/  STG.E.64 desc[UR4][R4.64], R34 ;  /* 0x0000002204007986 */ /* 0x0003e4000c101b04 */
.L_x_10285:
[----:B------:R-:W-:-:S13]  /*2880*/  ISETP.GE.AND P0, PT, R45, R44, PT ;  /* 0x0000002c2d00720c */ /* 0x000fda0003f06270 */
[----:B------:R-:W-:Y:S05]  /*2890*/  @P0 BRA `(.L_x_10287) ;  /* 0x0000000000300947 */ /* 0x000fea0003800000 */
[----:B-1----:R-:W1:Y:S01]  /*28a0*/  LDC.64 R4, c[0x0][0x218] ;  /* 0x00008600ff047b82 */ /* 0x002e620000000a00 */
[----:B------:R-:W-:Y:S02]  /*28b0*/  IMAD.IADD R7, R0, 0x1, R45 ;  /* 0x0000000100077824 */ /* 0x000fe400078e022d */
[----:B------:R-:W-:Y:S02]  /*28c0*/  VIADD R45, R45, 0x80 ;  /* 0x000000802d2d7836 */ /* 0x000fe40000000000 */
[----:B-1----:R-:W-:-:S05]  /*28d0*/  IMAD.WIDE.U32 R4, R7, 0x8, R4 ;  /* 0x0000000807047825 */ /* 0x002fca00078e0004 */
[----:B------:R2:W-:Y:S02]  /*28e0*/  STG.E.64 desc[UR4][R4.64], R26 ;  /* 0x0000001a04007986 */ /* 0x0005e4000c101b04 */
.L_x_10286:
[----:B------:R-:W-:-:S13]  /*28f0*/  ISETP.GE.AND P0, PT, R45, R44, PT ;  /* 0x0000002c2d00720c */ /* 0x000fda0003f06270 */
[----:B------:R-:W-:Y:S05]  /*2900*/  @P0 BRA `(.L_x_10288) ;  /* 0x0000000000340947 */ /* 0x000fea0003800000 */
[----:B-12---:R-:W1:Y:S01]  /*2910*/  LDC.64 R4, c[0x0][0x218] ;  /* 0x00008600ff047b82 */ /* 0x006e620000000a00 */
[----:B------:R-:W-:Y:S02]  /*2920*/  IMAD.IADD R7, R0, 0x1, R45 ;  /* 0x0000000100077824 */ /* 0x000fe400078e022d */
[----:B------:R-:W-:Y:S02]  /*2930*/  VIADD R45, R45, 0x80 ;  /* 0x000000802d2d7836 */ /* 0x000fe40000000000 */
[----:B-1----:R-:W-:-:S05]  /*2940*/  IMAD.WIDE.U32 R4, R7, 0x8, R4 ;  /* 0x0000000807047825 */ /* 0x002fca00078e0004 */
[----:B------:R2:W-:Y:S02]  /*2950*/  STG.E.64 desc[UR4][R4.64], R20 ;  /* 0x0000001404007986 */ /* 0x0005e4000c101b04 */
.L_x_10287:
[----:B------:R-:W-:-:S13]  /*2960*/  ISETP.GE.AND P0, PT, R45, R44, PT ;  /* 0x0000002c2d00720c */ /* 0x000fda0003f06270 */
[----:B------:R-:W-:Y:S05]  /*2970*/  @P0 BREAK B1 ;  /* 0x0000000000010942 */ /* 0x000fea0003800000 */
[----:B------:R-:W-:Y:S05]  /*2980*/  @P0 BRA `(.L_x_10289) ;  /* 0x0000000000300947 */ /* 0x000fea0003800000 */
[----:B-12---:R-:W1:Y:S01]  /*2990*/  LDC.64 R4, c[0x0][0x218] ;  /* 0x00008600ff047b82 */ /* 0x006e620000000a00 */
[----:B------:R-:W-:Y:S02]  /*29a0*/  IMAD.IADD R7, R0, 0x1, R45 ;  /* 0x0000000100077824 */ /* 0x000fe400078e022d */
[----:B------:R-:W-:Y:S02]  /*29b0*/  VIADD R45, R45, 0x80 ;  /* 0x000000802d2d7836 */ /* 0x000fe40000000000 */
[----:B-1----:R-:W-:-:S05]  /*29c0*/  IMAD.WIDE.U32 R4, R7, 0x8, R4 ;  /* 0x0000000807047825 */ /* 0x002fca00078e0004 */
[----:B------:R3:W-:Y:S02]  /*29d0*/  STG.E.64 desc[UR4][R4.64], R14 ;  /* 0x0000000e04007986 */ /* 0x0007e4000c101b04 */
.L_x_10288:
[----:B------:R-:W-:Y:S05]  /*29e0*/  BSYNC B1 ;  /* 0x0000000000017941 */ /* 0x000fea0003800000 */
.L_x_10284:
[----:B------:R-:W-:-:S13]  /*29f0*/  ISETP.GE.AND P0, PT, R45, R44, PT ;  /* 0x0000002c2d00720c */ /* 0x000fda0003f06270 */
[----:B-123--:R-:W1:Y:S01]  /*2a00*/  @!P0 LDC.64 R4, c[0x0][0x218] ;  /* 0x00008600ff048b82 */ /* 0x00ee620000000a00 */
[----:B------:R-:W-:Y:S02]  /*2a10*/  @!P0 IMAD.IADD R7, R0, 0x1, R45 ;  /* 0x0000000100078824 */ /* 0x000fe400078e022d */
[----:B------:R-:W-:Y:S02]  /*2a20*/  @!P0 VIADD R45, R45, 0x80 ;  /* 0x000000802d2d8836 */ /* 0x000fe40000000000 */
[----:B-1----:R-:W-:-:S05]  /*2a30*/  @!P0 IMAD.WIDE.U32 R4, R7, 0x8, R4 ;  /* 0x0000000807048825 */ /* 0x002fca00078e0004 */
[----:B------:R3:W-:Y:S02]  /*2a40*/  @!P0 STG.E.64 desc[UR4][R4.64], R8 ;  /* 0x0000000804008986 */ /* 0x0007e4000c101b04 */
.L_x_10289:
[----:B------:R-:W-:Y:S05]  /*2a50*/  BSYNC B0 ;  /* 0x0000000000007941 */ /* 0x000fea0003800000 */
.L_x_10283:
[----:B------:R-:W-:Y:S05]  /*2a60*/  WARPSYNC.ALL ;  /* 0x0000000000007948 */ /* 0x000fea0003800000 */
[----:B------:R-:W-:-:S13]  /*2a70*/  ISETP.GE.AND P0, PT, R45, R44, PT ;  /* 0x0000002c2d00720c */ /* 0x000fda0003f06270 */
[----:B------:R-:W-:Y:S05]  /*2a80*/  @P0 EXIT ;  /* 0x000000000000094d */ /* 0x000fea0003800000 */
[----:B-123--:R-:W1:Y:S01]  /*2a90*/  LDC.64 R4, c[0x0][0x218] ;  /* 0x00008600ff047b82 */ /* 0x00ee620000000a00 */
[----:B------:R-:W-:-:S04]  /*2aa0*/  IMAD.IADD R45, R0, 0x1, R45 ;  /* 0x00000001002d7824 */ /* 0x000fc800078e022d */
[----:B-1----:R-:W-:-:S05]  /*2ab0*/  IMAD.WIDE.U32 R4, R45, 0x8, R4 ;  /* 0x000000082d047825 */ /* 0x002fca00078e0004 */
[----:B------:R-:W-:Y:S01]  /*2ac0*/  STG.E.64 desc[UR4][R4.64], R2 ;  /* 0x0000000204007986 */ /* 0x000fe2000c101b04 */
[----:B------:R-:W-:Y:S05]  /*2ad0*/  EXIT ;  /* 0x000000000000794d */ /* 0x000fea0003800000 */
.L_x_10290:
        /* <DEDUP_REMOVED lines=10> */
.L_x_44463:


//--------------------- .text._ZN2at6native29vectorized_elementwise_kernelILi4EZZZNS0_49_GLOBAL__N__657f93f7_16_TensorCompare_cu_71e06f4e17clamp_kernel_implERNS_18TensorIteratorBaseEENKUlvE_clEvENKUlvE4_clEvEUldddE_St5arrayIPcLm4EEEEviT0_T1_ --------------------------
	.section	.text._ZN2at6native29vectorized_elementwise_kernelILi4EZZZNS0_49_GLOBAL__N__657f93f7_16_TensorCompare_cu_71e06f4e17clamp_kernel_implERNS_18TensorIteratorBaseEENKUlvE_clEvENKUlvE4_clEvEUldddE_St5arrayIPcLm4EEEEviT0_T1_,"ax",@progbits
	.align	128
        .global         _ZN2at6native29vectorized_elementwise_kernelILi4EZZZNS0_49_GLOBAL__N__657f93f7_16_TensorCompare_cu_71e06f4e17clamp_kernel_implERNS_18TensorIteratorBaseEENKUlvE_clEvENKUlvE4_clEvEUldddE_St5arrayIPcLm4EEEEviT0_T1_
        .type           _ZN2at6native29vectorized_elementwise_kernelILi4EZZZNS0_49_GLOBAL__N__657f93f7_16_TensorCompare_cu_71e06f4e17clamp_kernel_implERNS_18TensorIteratorBaseEENKUlvE_clEvENKUlvE4_clEvEUldddE_St5arrayIPcLm4EEEEviT0_T1_,@function
        .size           _ZN2at6native29vectorized_elementwise_kernelILi4EZZZNS0_49_GLOBAL__N__657f93f7_16_TensorCompare_cu_71e06f4e17clamp_kernel_implERNS_18TensorIteratorBaseEENKUlvE_clEvENKUlvE4_clEvEUldddE_St5arrayIPcLm4EEEEviT0_T1_,(.L_x_44464 - _ZN2at6native29vectorized_elementwise_kernelILi4EZZZNS0_49_GLOBAL__N__657f93f7_16_TensorCompare_cu_71e06f4e17clamp_kernel_implERNS_18TensorIteratorBaseEENKUlvE_clEvENKUlvE4_clEvEUldddE_St5arrayIPcLm4EEEEviT0_T1_)
        .other          _ZN2at6native29vectorized_elementwise_kernelILi4EZZZNS0_49_GLOBAL__N__657f93f7_16_TensorCompare_cu_71e06f4e17clamp_kernel_implERNS_18TensorIteratorBaseEENKUlvE_clEvENKUlvE4_clEvEUldddE_St5arrayIPcLm4EEEEviT0_T1_,@"STO_CUDA_ENTRY STV_DEFAULT"
_ZN2at6native29vectorized_elementwise_kernelILi4EZZZNS0_49_GLOBAL__N__657f93f7_16_TensorCompare_cu_71e06f4e17clamp_kernel_implERNS_18TensorIteratorBaseEENKUlvE_clEvENKUlvE4_clEvEUldddE_St5arrayIPcLm4EEEEviT0_T1_:
.text._ZN2at6native29vectorized_elementwise_kernelILi4EZZZNS0_49_GLOBAL__N__657f93f7_16_TensorCompare_cu_71e06f4e17clamp_kernel_implERNS_18TensorIteratorBaseEENKUlvE_clEvENKUlvE4_clEvEUldddE_St5arrayIPcLm4EEEEviT0_T1_:
        /* <DEDUP_REMOVED lines=260> */
.L_x_10291:
        /* <DEDUP_REMOVED lines=148> */
.L_x_10293:
[----:B------:R-:W-:Y:S05]  /*1980*/  BSYNC B0 ;  /* 0x0000000000007941 */ /* 0x000fea0003800000 */
.L_x_10292:
        /* <DEDUP_REMOVED lines=30> */
.L_x_10295:
[----:B------:R-:W-:Y:S05]  /*1b70*/  BSYNC B0 ;  /* 0x0000000000007941 */ /* 0x000fea0003800000 */
.L_x_10294:
        /* <DEDUP_REMOVED lines=30> */
.L_x_10297:
[----:B------:R-:W-:Y:S05]  /*1d60*/  BSYNC B0 ;  /* 0x0000000000007941 */ /* 0x000fea0003800000 */
.L_x_10296:
        /* <DEDUP_REMOVED lines=36> */
.L_x_10299:
[----:B------:R-:W-:Y:S05]  /*1fb0*/  BSYNC B0 ;  /* 0x0000000000007941 */ /* 0x000fea0003800000 */
.L_x_10298:
        /* <DEDUP_REMOVED lines=30> */
.L_x_10301:
[----:B------:R-:W-:Y:S05]  /*21a0*/  BSYNC B0 ;  /* 0x0000000000007941 */ /* 0x000fea0003800000 */
.L_x_10300:
        /* <DEDUP_REMOVED lines=31> */
.L_x_10303:
[----:B------:R-:W-:Y:S05]  /*23a0*/  BSYNC B0 ;  /* 0x0000000000007941 */ /* 0x000fea0003800000 */
.L_x_10302:
        /* <DEDUP_REMOVED lines=28> */
.L_x_10305:
[----:B------:R-:W-:Y:S05]  /*2570*/  BSYNC B0 ;  /* 0x0000000000007941 */ /* 0x000fea0003800000 */
.L_x_10304:
        /* <DEDUP_REMOVED lines=28> */
.L_x_10307:
[----:B------:R-:W-:Y:S05]  /*2740*/  BSYNC B0 ;  /* 0x0000000000007941 */ /* 0x000fea0003800000 */
.L_x_10306:
        /* <DEDUP_REMOVED lines=19> */
.L_x_10310:
[----:B------:R-:W-:-:S13]  /*2880*/  ISETP.GE.AND P0, PT, R45, R44, PT ;  /* 0x0000002c2d00720c */ /* 0x000fda0003f06270 */
[----:B------:R-:W-:Y:S05]  /*2890*/  @P0 BRA `(.L_x_10312) ;  /* 0x0000000000300947 */ /* 0x000fea0003800000 */
[----:B-1----:R-:W1:Y:S01]  /*28a0*/  LDC.64 R4, c[0x0][0x218] ;  /* 0x00008600ff047b82 */ /* 0x002e620000000a00 */
[----:B------:R-:W-:Y:S02]  /*28b0*/  IMAD.IADD R7, R0, 0x1, R45 ;  /* 0x0000000100077824 */ /* 0x000fe400078e022d */
[----:B------:R-:W-:Y:S02]  /*28c0*/  VIADD R45, R45, 0x80 ;  /* 0x000000802d2d7836 */ /* 0x000fe40000000000 */
[----:B-1----:R-:W-:-:S05]  /*28d0*/  IMAD.WIDE.U32 R4, R7, 0x8, R4 ;  /* 0x0000000807047825 */ /* 0x002fca00078e0004 */
[----:B------:R2:W-:Y:S02]  /*28e0*/  STG.E.64 desc[UR4][R4.64], R26 ;  /* 0x0000001a04007986 */ /* 0x0005e4000c101b04 */
.L_x_10311:
[----:B------:R-:W-:-:S13]  /*28f0*/  ISETP.GE.AND P0, PT, R45, R44, PT ;  /* 0x0000002c2d00720c */ /* 0x000fda0003f06270 */
[----:B------:R-:W-:Y:S05]  /*2900*/  @P0 BRA `(.L_x_10313) ;  /* 0x0000000000340947 */ /* 0x000fea0003800000 */
[----:B-12---:R-:W1:Y:S01]  /*2910*/  LDC.64 R4, c[0x0][0x218] ;  /* 0x00008600ff047b82 */ /* 0x006e620000000a00 */
[----:B------:R-:W-:Y:S02]  /*2920*/  IMAD.IADD R7, R0, 0x1, R45 ;  /* 0x0000000100077824 */ /* 0x000fe400078e022d */
[----:B------:R-:W-:Y:S02]  /*2930*/  VIADD R45, R45, 0x80 ;  /* 0x000000802d2d7836 */ /* 0x000fe40000000000 */
[----:B-1----:R-:W-:-:S05]  /*2940*/  IMAD.WIDE.U32 R4, R7, 0x8, R4 ;  /* 0x0000000807047825 */ /* 0x002fca00078e0004 */
[----:B------:R2:W-:Y:S02]  /*2950*/  STG.E.64 desc[UR4][R4.64], R20 ;  /* 0x0000001404007986 */ /* 0x0005e4000c101b04 */
.L_x_10312:
        /* <DEDUP_REMOVED lines=8> */
.L_x_10313:
[----:B------:R-:W-:Y:S05]  /*29e0*/  BSYNC B1 ;  /* 0x0000000000017941 */ /* 0x000fea0003800000 */
.L_x_10309:
[----:B------:R-:W-:-:S13]  /*29f0*/  ISETP.GE.AND P0, PT, R45, R44, PT ;  /* 0x0000002c2d00720c */ /* 0x000fda0003f06270 */
[----:B-123--:R-:W1:Y:S01]  /*2a00*/  @!P0 LDC.64 R4, c[0x0][0x218] ;  /* 0x00008600ff048b82 */ /* 0x00ee620000000a00 */
[----:B------:R-:W-:Y:S02]  /*2a10*/  @!P0 IMAD.IADD R7, R0, 0x1, R45 ;  /* 0x0000000100078824 */ /* 0x000fe400078e022d */
[----:B------:R-:W-:Y:S02]  /*2a20*/  @!P0 VIADD R45, R45, 0x80 ;  /* 0x000000802d2d8836 */ /* 0x000fe40000000000 */
[----:B-1----:R-:W-:-:S05]  /*2a30*/  @!P0 IMAD.WIDE.U32 R4, R7, 0x8, R4 ;  /* 0x0000000807048825 */ /* 0x002fca00078e0004 */
[----:B------:R3:W-:Y:S02]  /*2a40*/  @!P0 STG.E.64 desc[UR4][R4.64], R8 ;  /* 0x0000000804008986 */ /* 0x0007e4000c101b04 */
.L_x_10314:
[----:B------:R-:W-:Y:S05]  /*2a50*/  BSYNC B0 ;  /* 0x0000000000007941 */ /* 0x000fea0003800000 */
.L_x_10308:
        /* <DEDUP_REMOVED lines=8> */
.L_x_10315:
        /* <DEDUP_REMOVED lines=10> */
.L_x_44464:


//--------------------- .text._ZN2at6native29vectorized_elementwise_kernelILi8EZZZNS0_49_GLOBAL__N__657f93f7_16_TensorCompare_cu_71e06f4e17clamp_kernel_implERNS_18TensorIteratorBaseEENKUlvE_clEvENKUlvE4_clEvEUldddE_St5arrayIPcLm4EEEEviT0_T1_ --------------------------
	.section	.text._ZN2at6native29vectorized_elementwise_kernelILi8EZZZNS0_49_GLOBAL__N__657f93f7_16_TensorCompare_cu_71e06f4e17clamp_kernel_implERNS_18TensorIteratorBaseEENKUlvE_clEvENKUlvE4_clEvEUldddE_St5arrayIPcLm4EEEEviT0_T1_,"ax",@progbits
	.align	128
        .global         _ZN2at6native29vectorized_elementwise_kernelILi8EZZZNS0_49_GLOBAL__N__657f93f7_16_TensorCompare_cu_71e06f4e17clamp_kernel_implERNS_18TensorIteratorBaseEENKUlvE_clEvENKUlvE4_clEvEUldddE_St5arrayIPcLm4EEEEviT0_T1_
        .type           _ZN2at6native29vectorized_elementwise_kernelILi8EZZZNS0_49_GLOBAL__N__657f93f7_16_TensorCompare_cu_71e06f4e17clamp_kernel_implERNS_18TensorIteratorBaseEENKUlvE_clEvENKUlvE4_clEvEUldddE_St5arrayIPcLm4EEEEviT0_T1_,@function
        .size           _ZN2at6native29vectorized_elementwise_kernelILi8EZZZNS0_49_GLOBAL__N__657f93f7_16_TensorCompare_cu_71e06f4e17clamp_kernel_implERNS_18TensorIteratorBaseEENKUlvE_clEvENKUlvE4_clEvEUldddE_St5arrayIPcLm4EEEEviT0_T1_,(.L_x_44465 - _ZN2at6native29vectorized_elementwise_kernelILi8EZZZNS0_49_GLOBAL__N__657f93f7_16_TensorCompare_cu_71e06f4e17clamp_kernel_implERNS_18TensorIteratorBaseEENKUlvE_clEvENKUlvE4_clEvEUldddE_St5arrayIPcLm4EEEEviT0_T1_)
        .other          _ZN2at6native29vectorized_elementwise_kernelILi8EZZZNS0_49_GLOBAL__N__657f93f7_16_TensorCompare_cu_71e06f4e17clamp_kernel_implERNS_18TensorIteratorBaseEENKUlvE_clEvENKUlvE4_clEvEUldddE_St5arrayIPcLm4EEEEviT0_T1_,@"STO_CUDA_ENTRY STV_DEFAULT"
_ZN2at6native29vectorized_elementwise_kernelILi8EZZZNS0_49_GLOBAL__N__657f93f7_16_TensorCompare_cu_71e06f4e17clamp_kernel_implERNS_18TensorIteratorBaseEENKUlvE_clEvENKUlvE4_clEvEUldddE_St5arrayIPcLm4EEEEviT0_T1_:
.text._ZN2at6native29vectorized_elementwise_kernelILi8EZZZNS0_49_GLOBAL__N__657f93f7_16_TensorCompare_cu_71e06f4e17clamp_kernel_implERNS_18TensorIteratorBaseEENKUlvE_clEvENKUlvE4_clEvEUldddE_St5arrayIPcLm4EEEEviT0_T1_:
        /* <DEDUP_REMOVED lines=260> */
.L_x_10316:
        /* <DEDUP_REMOVED lines=148> */
.L_x_10318:
[----:B------:R-:W-:Y:S05]  /*1980*/  BSYNC B0 ;  /* 0x0000000000007941 */ /* 0x000fea0003800000 */
.L_x_10317:
        /* <DEDUP_REMOVED lines=30> */
.L_x_10320:
[----:B------:R-:W-:Y:S05]  /*1b70*/  BSYNC B0 ;  /* 0x0000000000007941 */ /* 0x000fea0003800000 */
.L_x_10319:
        /* <DEDUP_REMOVED lines=30> */
.L_x_10322:
[----:B------:R-:W-:Y:S05]  /*1d60*/  BSYNC B0 ;  /* 0x0000000000007941 */ /* 0x000fea0003800000 */
.L_x_10321:
        /* <DEDUP_REMOVED lines=36> */
.L_x_10324:
[----:B------:R-:W-:Y:S05]  /*1fb0*/  BSYNC B0 ;  /* 0x0000000000007941 */ /* 0x000fea0003800000 */
.L_x_10323:
        /* <DEDUP_REMOVED lines=30> */
.L_x_10326:
[----:B------:R-:W-:Y:S05]  /*21a0*/  BSYNC B0 ;  /* 0x0000000000007941 */ /* 0x000fea0003800000 */
.L_x_10325:
        /* <DEDUP_REMOVED lines=31> */
.L_x_10328:
[----:B------:R-:W-:Y:S05]  /*23a0*/  BSYNC B0 ;  /* 0x0000000000007941 */ /* 0x000fea0003800000 */
.L_x_10327:
        /* <DEDUP_REMOVED lines=28> */
.L_x_10330:
[----:B------:R-:W-:Y:S05]  /*2570*/  BSYNC B0 ;  /* 0x0000000000007941 */ /* 0x000fea0003800000 */
.L_x_10329:
        /* <DEDUP_REMOVED lines=28> */
.L_x_10332:
[----:B------:R-:W-:Y:S05]  /*2740*/  BSYNC B0 ;  /* 0x0000000000007941 */ /* 0x000fea0003800000 */
.L_x_10331:
        /* <DEDUP_REMOVED lines=19> */
.L_x_10335:
[----:B------:R-:W-:-:S13]  /*2880*/  ISETP.GE.AND P0, PT, R45, R44, PT ;  /* 0x0000002c2d00720c */ /* 0x000fda0003f06270 */
[----:B------:R-:W-:Y:S05]  /*2890*/  @P0 BRA `(.L_x_10337) ;  /* 0x0000000000300947 */ /* 0x000fea0003800000 */
[----:B-1----:R-:W1:Y:S01]  /*28a0*/  LDC.64 R4, c[0x0][0x218] ;  /* 0x00008600ff047b82 */ /* 0x002e620000000a00 */
[----:B------:R-:W-:Y:S02]  /*28b0*/  IMAD.IADD R7, R0, 0x1, R45 ;  /* 0x0000000100077824 */ /* 0x000fe400078e022d */
[----:B------:R-:W-:Y:S02]  /*28c0*/  VIADD R45, R45, 0x80 ;  /* 0x000000802d2d7836 */ /* 0x000fe40000000000 */
[----:B-1----:R-:W-:-:S05]  /*28d0*/  IMAD.WIDE.U32 R4, R7, 0x8, R4 ;  /* 0x0000000807047825 */ /* 0x002fca00078e0004 */
[----:B------:R2:W-:Y:S02]  /*28e0*/  STG.E.64 desc[UR4][R4.64], R26 ;  /* 0x0000001a04007986 */ /* 0x0005e4000c101b04 */
.L_x_10336:
[----:B------:R-:W-:-:S13]  /*28f0*/  ISETP.GE.AND P0, PT, R45, R44, PT ;  /* 0x0000002c2d00720c */ /* 0x000fda0003f06270 */
[----:B------:R-:W-:Y:S05]  /*2900*/  @P0 BRA `(.L_x_10338) ;  /* 0x0000000000340947 */ /* 0x000fea0003800000 */
[----:B-12---:R-:W1:Y:S01]  /*2910*/  LDC.64 R4, c[0x0][0x218] ;  /* 0x00008600ff047b82 */ /* 0x006e620000000a00 */
[----:B------:R-:W-:Y:S02]  /*2920*/  IMAD.IADD R7, R0, 0x1, R45 ;  /* 0x0000000100077824 */ /* 0x000fe400078e022d */
[----:B------:R-:W-:Y:S02]  /*2930*/  VIADD R45, R45, 0x80 ;  /* 0x000000802d2d7836 */ /* 0x000fe40000000000 */
[----:B-1----:R-:W-:-:S05]  /*2940*/  IMAD.WIDE.U32 R4, R7, 0x8, R4 ;  /* 0x0000000807047825 */ /* 0x002fca00078e0004 */
[----:B------:R2:W-:Y:S02]  /*2950*/  STG.E.64 desc[UR4][R4.64], R20 ;  /* 0x0000001404007986 */ /* 0x0005e4000c101b04 */
.L_x_10337:
        /* <DEDUP_REMOVED lines=8> */
.L_x_10338:
[----:B------:R-:W-:Y:S05]  /*29e0*/  BSYNC B1 ;  /* 0x0000000000017941 */ /* 0x000fea0003800000 */
.L_x_10334:
[----:B------:R-:W-:-:S13]  /*29f0*/  ISETP.GE.AND P0, PT, R45, R44, PT ;  /* 0x0000002c2d00720c */ /* 0x000fda0003f06270 */
[----:B-123--:R-:W1:Y:S01]  /*2a00*/  @!P0 LDC.64 R4, c[0x0][0x218] ;  /* 0x00008600ff048b82 */ /* 0x00ee620000000a00 */
[----:B------:R-:W-:Y:S02]  /*2a10*/  @!P0 IMAD.IADD R7, R0, 0x1, R45 ;  /* 0x0000000100078824 */ /* 0x000fe400078e022d */
[----:B------:R-:W-:Y:S02]  /*2a20*/  @!P0 VIADD R45, R45, 0x80 ;  /* 0x000000802d2d8836 */ /* 0x000fe40000000000 */
[----:B-1----:R-:W-:-:S05]  /*2a30*/  @!P0 IMAD.WIDE.U32 R4, R7, 0x8, R4 ;  /* 0x0000000807048825 */ /* 0x002fca00078e0004 */
[----:B------:R3:W-:Y:S02]  /*2a40*/  @!P0 STG.E.64 desc[UR4][R4.64], R8 ;  /* 0x0000000804008986 */ /* 0x0007e4000c101b04 */
.L_x_10339:
[----:B------:R-:W-:Y:S05]  /*2a50*/  BSYNC B0 ;  /* 0x0000000000007941 */ /* 0x000fea0003800000 */
.L_x_10333:
        /* <DEDUP_REMOVED lines=8> */
.L_x_10340:
        /* <DEDUP_REMOVED lines=10> */
.L_x_44465:


//--------------------- .text._ZN2at6native18elementwise_kernelILi128ELi4EZNS0_15gpu_kernel_implIZZZNS0_49_GLOBAL__N__657f93f7_16_TensorCompare_cu_71e06f4e17clamp_kernel_implERNS_18TensorIteratorBaseEENKUlvE_clEvENKUlvE3_clEvEUlsssE_EEvS5_RKT_EUliE_EEviT1_ --------------------------
	.section	.text._ZN2at6native18elementwise_kernelILi128ELi4EZNS0_15gpu_kernel_implIZZZNS0_49_GLOBAL__N__657f93f7_16_TensorCompare_cu_71e06f4e17clamp_kernel_implERNS_18TensorIteratorBaseEENKUlvE_clEvENKUlvE3_clEvEUlsssE_EEvS5_RKT_EUliE_EEviT1_,"ax",@progbits
	.align	128
        .global         _ZN2at6native18elementwise_kernelILi128ELi4EZNS0_15gpu_kernel_implIZZZNS0_49_GLOBAL__N__657f93f7_16_TensorCompare_cu_71e06f4e17clamp_kernel_implERNS_18TensorIteratorBaseEENKUlvE_clEvENKUlvE3_clEvEUlsssE_EEvS5_RKT_EUliE_EEviT1_
        .type           _ZN2at6native18elementwise_kernelILi128ELi4EZNS0_15gpu_kernel_implIZZZNS0_49_GLOBAL__N__657f93f7_16_TensorCompare_cu_71e06f4e17clamp_kernel_implERNS_18TensorIteratorBaseEENKUlvE_clEvENKUlvE3_clEvEUlsssE_EEvS5_RKT_EUliE_EEviT1_,@function
        .size           _ZN2at6native18elementwise_kernelILi128ELi4EZNS0_15gpu_kernel_implIZZZNS0_49_GLOBAL__N__657f93f7_16_TensorCompare_cu_71e06f4e17clamp_kernel_implERNS_18TensorIteratorBaseEENKUlvE_clEvENKUlvE3_clEvEUlsssE_EEvS5_RKT_EUliE_EEviT1_,(.L_x_44466 - _ZN2at6native18elementwise_kernelILi128ELi4EZNS0_15gpu_kernel_implIZZZNS0_49_GLOBAL__N__657f93f7_16_TensorCompare_cu_71e06f4e17clamp_kernel_implERNS_18TensorIteratorBaseEENKUlvE_clEvENKUlvE3_clEvEUlsssE_EEvS5_RKT_EUliE_EEviT1_)
        .other          _ZN2at6native18elementwise_kernelILi128ELi4EZNS0_15gpu_kernel_implIZZZNS0_49_GLOBAL__N__657f93f7_16_TensorCompare_cu_71e06f4e17clamp_kernel_implERNS_18TensorIteratorBaseEENKUlvE_clEvENKUlvE3_clEvEUlsssE_EEvS5_RKT_EUliE_EEviT1_,@"STO_CUDA_ENTRY STV_DEFAULT"
_ZN2at6native18elementwise_kernelILi128ELi4EZNS0_15gpu_kernel_implIZZZNS0_49_GLOBAL__N__657f93f7_16_TensorCompare_cu_71e06f4e17clamp_kernel_implERNS_18TensorIteratorBaseEENKUlvE_clEvENKUlvE3_clEvEUlsssE_EEvS5_RKT_EUliE_EEviT1_:
.text._ZN2at6native18elementwise_kernelILi128ELi4EZNS0_15gpu_kernel_implIZZZNS0_49_GLOBAL__N__657f93f7_16_TensorCompare_cu_71e06f4e17clamp_kernel_implERNS_18TensorIteratorBaseEENKUlvE_clEvENKUlvE3_clEvEUlsssE_EEvS5_RKT_EUliE_EEviT1_:
        /* <DEDUP_REMOVED lines=43> */
[C---:B------:R-:W-:Y:S02]  /*02b0*/  IMAD R0, R5.reuse, UR9, RZ ;  /* 0x0000000905007c24 */ /* 0x040fe4000f8e02ff */
[C---:B------:R-:W-:Y:S02]  /*02c0*/  IMAD R24, R5.reuse, UR10, RZ ;  /* 0x0000000a05187c24 */ /* 0x040fe4000f8e02ff */
[----:B------:R-:W-:Y:S02]  /*02d0*/  IMAD R22, R5, UR11, R22 ;  /* 0x0000000b05167c24 */ /* 0x000fe4000f8e0216 */
[C---:B------:R-:W-:Y:S02]  /*02e0*/  IMAD R16, R19.reuse, UR4, R16 ;  /* 0x0000000413107c24 */ /* 0x040fe4000f8e0210 */
[----:B------:R-:W-:-:S02]  /*02f0*/  IMAD R0, R19, UR5, R0 ;  /* 0x0000000513007c24 */ /* 0x000fc4000f8e0200 */
        /* <DEDUP_REMOVED lines=345> */
.L_x_10343:
        /* <DEDUP_REMOVED lines=20> */
.L_x_10347:
[----:B------:R0:W5:Y:S01]  /*19d0*/  LDG.E.U8 R19, desc[UR36][R2.64] ;  /* 0x0000002402137981 */ /* 0x000162000c1e1100 */
[----:B------:R-:W-:Y:S05]  /*19e0*/  BRA `(.L_x_10349) ;  /* 0x0000000c00547947 */ /* 0x000fea0003800000 */
.L_x_10346:
        /* <DEDUP_REMOVED lines=8> */
.L_x_10351:
[----:B------:R0:W5:Y:S01]  /*1a70*/  LDG.E.U16 R19, desc[UR36][R2.64] ;  /* 0x0000002402137981 */ /* 0x000162000c1e1500 */
[----:B------:R-:W-:Y:S05]  /*1a80*/  BRA `(.L_x_10349) ;  /* 0x0000000c002c7947 */ /* 0x000fea0003800000 */
.L_x_10350:
[----:B------:R0:W5:Y:S01]  /*1a90*/  LDG.E.U16 R19, desc[UR36][R2.64] ;  /* 0x0000002402137981 */ /* 0x000162000c1e1500 */
[----:B------:R-:W-:Y:S05]  /*1aa0*/  BRA `(.L_x_10349) ;  /* 0x0000000c00247947 */ /* 0x000fea0003800000 */
.L_x_10345:
        /* <DEDUP_REMOVED lines=9> */
.L_x_10353:
[----:B------:R-:W2:Y:S02]  /*1b40*/  LDG.E.U16 R0, desc[UR36][R2.64] ;  /* 0x0000002402007981 */ /* 0x000ea4000c1e1500 */
[----:B--2---:R-:W-:-:S06]  /*1b50*/  HADD2.F32 R0, -RZ, R0.H0_H0 ;  /* 0x20000000ff007230 */ /* 0x004fcc0000004100 */
[----:B------:R-:W0:Y:S02]  /*1b60*/  F2I.FTZ.TRUNC.NTZ R0, R0 ;  /* 0x0000000000007305 */ /* 0x000e24000021f100 */
[----:B0-----:R-:W-:Y:S01]  /*1b70*/  PRMT R19, R0, 0x7610, R19 ;  /* 0x0000761000137816 */ /* 0x001fe20000000013 */
[----:B------:R-:W-:Y:S06]  /*1b80*/  BRA `(.L_x_10349) ;  /* 0x0000000800ec7947 */ /* 0x000fec0003800000 */
.L_x_10352:
        /* <DEDUP_REMOVED lines=9> */
.L_x_10355:
[----:B------:R-:W2:Y:S02]  /*1c20*/  LDG.E.U16 R2, desc[UR36][R2.64] ;  /* 0x0000002402027981 */ /* 0x000ea4000c1e1500 */
[----:B--2---:R-:W-:-:S06]  /*1c30*/  HADD2.F32 R0, -RZ, R2.H0_H0 ;  /* 0x20000002ff007230 */ /* 0x004fcc0000004100 */
[----:B------:R-:W0:Y:S02]  /*1c40*/  F2I.FTZ.TRUNC.NTZ R0, R0 ;  /* 0x0000000000007305 */ /* 0x000e24000021f100 */
[----:B0-----:R-:W-:Y:S01]  /*1c50*/  PRMT R19, R0, 0x7610, R19 ;  /* 0x0000761000137816 */ /* 0x001fe20000000013 */
[----:B------:R-:W-:Y:S06]  /*1c60*/  BRA `(.L_x_10349) ;  /* 0x0000000800b47947 */ /* 0x000fec0003800000 */
.L_x_10354:
[----:B------:R-:W2:Y:S02]  /*1c70*/  LDG.E.64 R2, desc[UR36][R2.64] ;  /* 0x0000002402027981 */ /* 0x000ea4000c1e1b00 */
[----:B--2---:R0:W1:Y:S01]  /*1c80*/  F2I.F64.TRUNC R19, R2 ;  /* 0x0000000200137311 */ /* 0x004062000030d100 */
[----:B------:R-:W-:Y:S05]  /*1c90*/  BRA `(.L_x_10349) ;  /* 0x0000000800a87947 */ /* 0x000fea0003800000 */
.L_x_10344:
        /* <DEDUP_REMOVED lines=12> */
.L_x_10358:
[----:B------:R-:W2:Y:S02]  /*1d60*/  LDG.E.64 R2, desc[UR36][R2.64] ;  /* 0x0000002402027981 */ /* 0x000ea4000c1e1b00 */
[----:B--2---:R3:W4:Y:S01]  /*1d70*/  F2I.F64.TRUNC R19, R2 ;  /* 0x0000000200137311 */ /* 0x004722000030d100 */
[----:B------:R-:W-:Y:S05]  /*1d80*/  BRA `(.L_x_10349) ;  /* 0x00000008006c7947 */ /* 0x000fea0003800000 */
.L_x_10357:
        /* <DEDUP_REMOVED lines=28> */
.L_x_10360:
        /* <DEDUP_REMOVED lines=15> */
.L_x_10359:
[----:B------:R-:W2:Y:S02]  /*2040*/  LDG.E.U16 R0, desc[UR36][R2.64] ;  /* 0x0000002402007981 */ /* 0x000ea4000c1e1500 */
[----:B--2---:R-:W-:-:S06]  /*2050*/  IMAD.U32 R0, R0, 0x10000, RZ ;  /* 0x0001000000007824 */ /* 0x004fcc00078e00ff */
[----:B------:R-:W0:Y:S02]  /*2060*/  F2I.FTZ.TRUNC.NTZ R0, R0 ;  /* 0x0000000000007305 */ /* 0x000e24000021f100 */
[----:B0-----:R-:W-:Y:S01]  /*2070*/  PRMT R19, R0, 0x7610, R19 ;  /* 0x0000761000137816 */ /* 0x001fe20000000013 */
[----:B------:R-:W-:Y:S06]  /*2080*/  BRA `(.L_x_10349) ;  /* 0x0000000400ac7947 */ /* 0x000fec0003800000 */
.L_x_10356:
        /* <DEDUP_REMOVED lines=10> */
.L_x_10363:
        /* <DEDUP_REMOVED lines=21> */
.L_x_10367:
[----:B------:R-:W-:Y:S05]  /*2280*/  BSYNC B1 ;  /* 0x0000000000017941 */ /* 0x000fea0003800000 */
.L_x_10366:
[----:B------:R-:W-:Y:S01]  /*2290*/  LEA R3, R0, 0x3b800000, 0x17 ;  /* 0x3b80000000037811 */ /* 0x000fe200078eb8ff */
[----:B------:R-:W-:-:S05]  /*22a0*/  IMAD.SHL.U32 R0, R2, 0x100000, RZ ;  /* 0x0010000002007824 */ /* 0x000fca00078e00ff */
[----:B------:R-:W-:-:S07]  /*22b0*/  LOP3.LUT R0, R3, R0, R4, 0xfe, !PT ;  /* 0x0000000003007212 */ /* 0x000fce00078efe04 */
.L_x_10365:
[----:B------:R-:W-:Y:S05]  /*22c0*/  BSYNC B0 ;  /* 0x0000000000007941 */ /* 0x000fea0003800000 */
.L_x_10364:
[----:B------:R-:W0:Y:S02]  /*22d0*/  F2I.FTZ.TRUNC.NTZ R0, R0 ;  /* 0x0000000000007305 */ /* 0x000e24000021f100 */
[----:B0-----:R-:W-:Y:S01]  /*22e0*/  PRMT R19, R0, 0x7610, R19 ;  /* 0x0000761000137816 */ /* 0x001fe20000000013 */
[----:B------:R-:W-:Y:S06]  /*22f0*/  BRA `(.L_x_10349) ;  /* 0x0000000400107947 */ /* 0x000fec0003800000 */
.L_x_10362:
        /* <DEDUP_REMOVED lines=21> */
.L_x_10371:
[----:B------:R-:W-:Y:S05]  /*2450*/  BSYNC B1 ;  /* 0x0000000000017941 */ /* 0x000fea0003800000 */
.L_x_10370:
[----:B------:R-:W-:Y:S01]  /*2460*/  LEA R3, R0, 0x37800000, 0x17 ;  /* 0x3780000000037811 */ /* 0x000fe200078eb8ff */
[----:B------:R-:W-:-:S05]  /*2470*/  IMAD.SHL.U32 R0, R2, 0x200000, RZ ;  /* 0x0020000002007824 */ /* 0x000fca00078e00ff */
[----:B------:R-:W-:-:S07]  /*2480*/  LOP3.LUT R0, R3, R0, R4, 0xfe, !PT ;  /* 0x0000000003007212 */ /* 0x000fce00078efe04 */
.L_x_10369:
[----:B------:R-:W-:Y:S05]  /*2490*/  BSYNC B0 ;  /* 0x0000000000007941 */ /* 0x000fea0003800000 */
.L_x_10368:
[----:B------:R-:W0:Y:S02]  /*24a0*/  F2I.FTZ.TRUNC.NTZ R0, R0 ;  /* 0x0000000000007305 */ /* 0x000e24000021f100 */
[----:B0-----:R-:W-:Y:S01]  /*24b0*/  PRMT R19, R0, 0x7610, R19 ;  /* 0x0000761000137816 */ /* 0x001fe20000000013 */
[----:B------:R-:W-:Y:S06]  /*24c0*/  BRA `(.L_x_10349) ;  /* 0x00000000009c7947 */ /* 0x000fec0003800000 */
.L_x_10361:
        /* <DEDUP_REMOVED lines=14> */
.L_x_10375:
[----:B------:R-:W-:Y:S05]  /*25b0*/  BSYNC B0 ;  /* 0x0000000000007941 */ /* 0x000fea0003800000 */
.L_x_10374:
[----:B------:R-:W0:Y:S02]  /*25c0*/  F2I.FTZ.TRUNC.NTZ R0, R0 ;  /* 0x0000000000007305 */ /* 0x000e24000021f100 */
[----:B0-----:R-:W-:Y:S01]  /*25d0*/  PRMT R19, R0, 0x7610, R19 ;  /* 0x0000761000137816 */ /* 0x001fe20000000013 */
[----:B------:R-:W-:Y:S06]  /*25e0*/  BRA `(.L_x_10349) ;  /* 0x0000000000547947 */ /* 0x000fec0003800000 */
.L_x_10348:
        /* <DEDUP_REMOVED lines=16> */
.L_x_10376:
[----:B------:R-:W-:Y:S01]  /*26f0*/  PRMT R19, RZ, 0x7610, R19 ;  /* 0x00007610ff137816 */ /* 0x000fe20000000013 */
[----:B------:R-:W-:Y:S06]  /*2700*/  BRA `(.L_x_10349) ;  /* 0x00000000000c7947 */ /* 0x000fec0003800000 */
.L_x_10373:
[----:B------:R2:W5:Y:S01]  /*2710*/  LDG.E.U16 R19, desc[UR36][R2.64] ;  /* 0x0000002402137981 */ /* 0x000562000c1e1500 */
[----:B------:R-:W-:Y:S05]  /*2720*/  BRA `(.L_x_10349) ;  /* 0x0000000000047947 */ /* 0x000fea0003800000 */
.L_x_10372:
[----:B------:R1:W5:Y:S02]  /*2730*/  LDG.E.U16 R19, desc[UR36][R2.64] ;  /* 0x0000002402137981 */ /* 0x000364000c1e1500 */
.L_x_10349:
[----:B------:R-:W4:Y:S01]  /*2740*/  LDC.U8 R4, c[0x0][0x4fb] ;  /* 0x00013ec0ff047b82 */ /* 0x000f220000000000 */
[----:B------:R-:W-:Y:S02]  /*2750*/  ULDC.64 UR4, c[0x0][0x4e8] ;  /* 0x00013a0000047ab9 */ /* 0x000fe40000000a00 */
[----:B0123--:R-:W-:-:S05]  /*2760*/  IADD3 R2, P1, R24, UR4, RZ ;  /* 0x0000000418027c10 */ /* 0x00ffca000ff3e0ff */
        /* <DEDUP_REMOVED lines=14> */
.L_x_10380:
[----:B------:R3:W5:Y:S01]  /*2850*/  LDG.E.U8 R24, desc[UR36][R2.64] ;  /* 0x0000002402187981 */ /* 0x000762000c1e1100 */
[----:B------:R-:W-:Y:S05]  /*2860*/  BRA `(.L_x_10382) ;  /* 0x0000000c00547947 */ /* 0x000fea0003800000 */
.L_x_10379:
        /* <DEDUP_REMOVED lines=8> */
.L_x_10384:
[----:B------:R1:W5:Y:S01]  /*28f0*/  LDG.E.U16 R24, desc[UR36][R2.64] ;  /* 0x0000002402187981 */ /* 0x000362000c1e1500 */
[----:B------:R-:W-:Y:S05]  /*2900*/  BRA `(.L_x_10382) ;  /* 0x0000000c002c7947 */ /* 0x000fea0003800000 */
.L_x_10383:
[----:B------:R2:W5:Y:S01]  /*2910*/  LDG.E.U16 R24, desc[UR36][R2.64] ;  /* 0x0000002402187981 */ /* 0x000562000c1e1500 */
[----:B------:R-:W-:Y:S05]  /*2920*/  BRA `(.L_x_10382) ;  /* 0x0000000c00247947 */ /* 0x000fea0003800000 */
.L_x_10378:
        /* <DEDUP_REMOVED lines=9> */
.L_x_10386:
[----:B------:R-:W2:Y:S02]  /*29c0*/  LDG.E.U16 R0, desc[UR36][R2.64] ;  /* 0x0000002402007981 */ /* 0x000ea4000c1e1500 */
[----:B--2---:R-:W-:-:S06]  /*29d0*/  HADD2.F32 R0, -RZ, R0.H0_H0 ;  /* 0x20000000ff007230 */ /* 0x004fcc0000004100 */
[----:B------:R-:W0:Y:S02]  /*29e0*/  F2I.FTZ.TRUNC.NTZ R0, R0 ;  /* 0x0000000000007305 */ /* 0x000e24000021f100 */
[----:B0-----:R-:W-:Y:S01]  /*29f0*/  PRMT R24, R0, 0x7610, R24 ;  /* 0x0000761000187816 */ /* 0x001fe20000000018 */
[----:B------:R-:W-:Y:S06]  /*2a00*/  BRA `(.L_x_10382) ;  /* 0x0000000800ec7947 */ /* 0x000fec0003800000 */
.L_x_10385:
        /* <DEDUP_REMOVED lines=9> */
.L_x_10388:
[----:B------:R-:W2:Y:S02]  /*2aa0*/  LDG.E.U16 R2, desc[UR36][R2.64] ;  /* 0x0000002402027981 */ /* 0x000ea4000c1e1500 */
[----:B--2---:R-:W-:-:S06]  /*2ab0*/  HADD2.F32 R0, -RZ, R2.H0_H0 ;  /* 0x20000002ff007230 */ /* 0x004fcc0000004100 */
[----:B------:R-:W0:Y:S02]  /*2ac0*/  F2I.FTZ.TRUNC.NTZ R0, R0 ;  /* 0x0000000000007305 */ /* 0x000e24000021f100 */
[----:B0-----:R-:W-:Y:S01]  /*2ad0*/  PRMT R24, R0, 0x7610, R24 ;  /* 0x0000761000187816 */ /* 0x001fe20000000018 */
[----:B------:R-:W-:Y:S06]  /*2ae0*/  BRA `(.L_x_10382) ;  /* 0x0000000800b47947 */ /* 0x000fec0003800000 */
.L_x_10387:
[----:B------:R-:W2:Y:S02]  /*2af0*/  LDG.E.64 R2, desc[UR36][R2.64] ;  /* 0x0000002402027981 */ /* 0x000ea4000c1e1b00 */
[----:B--2---:R0:W1:Y:S01]  /*2b00*/  F2I.F64.TRUNC R24, R2 ;  /* 0x0000000200187311 */ /* 0x004062000030d100 */
[----:B------:R-:W-:Y:S05]  /*2b10*/  BRA `(.L_x_10382) ;  /* 0x0000000800a87947 */ /* 0x000fea0003800000 */
.L_x_10377:
        /* <DEDUP_REMOVED lines=12> */
.L_x_10391:
[----:B------:R-:W2:Y:S02]  /*2be0*/  LDG.E.64 R2, desc[UR36][R2.64] ;  /* 0x0000002402027981 */ /* 0x000ea4000c1e1b00 */
[----:B--2---:R0:W1:Y:S01]  /*2bf0*/  F2I.F64.TRUNC R24, R2 ;  /* 0x0000000200187311 */ /* 0x004062000030d100 */
[----:B------:R-:W-:Y:S05]  /*2c00*/  BRA `(.L_x_10382) ;  /* 0x00000008006c7947 */ /* 0x000fea0003800000 */
.L_x_10390:
        /* <DEDUP_REMOVED lines=28> */
.L_x_10393:
        /* <DEDUP_REMOVED lines=15> */
.L_x_10392:
[----:B------:R-:W2:Y:S02]  /*2ec0*/  LDG.E.U16 R0, desc[UR36][R2.64] ;  /* 0x0000002402007981 */ /* 0x000ea4000c1e1500 */
[----:B--2---:R-:W-:-:S06]  /*2ed0*/  IMAD.U32 R0, R0, 0x10000, RZ ;  /* 0x0001000000007824 */ /* 0x004fcc00078e00ff */
[----:B------:R-:W0:Y:S02]  /*2ee0*/  F2I.FTZ.TRUNC.NTZ R0, R0 ;  /* 0x0000000000007305 */ /* 0x000e24000021f100 */
[----:B0-----:R-:W-:Y:S01]  /*2ef0*/  PRMT R24, R0, 0x7610, R24 ;  /* 0x0000761000187816 */ /* 0x001fe20000000018 */
[----:B------:R-:W-:Y:S06]  /*2f00*/  BRA `(.L_x_10382) ;  /* 0x0000000400ac7947 */ /* 0x000fec0003800000 */
.L_x_10389:
        /* <DEDUP_REMOVED lines=10> */
.L_x_10396:
        /* <DEDUP_REMOVED lines=21> */
.L_x_10400:
[----:B------:R-:W-:Y:S05]  /*3100*/  BSYNC B1 ;  /* 0x0000000000017941 */ /* 0x000fea0003800000 */
.L_x_10399:
[----:B------:R-:W-:Y:S01]  /*3110*/  LEA R3, R0, 0x3b800000, 0x17 ;  /* 0x3b80000000037811 */ /* 0x000fe200078eb8ff */
[----:B------:R-:W-:-:S05]  /*3120*/  IMAD.SHL.U32 R0, R2, 0x100000, RZ ;  /* 0x0010000002007824 */ /* 0x000fca00078e00ff */
[----:B------:R-:W-:-:S07]  /*3130*/  LOP3.LUT R0, R3, R0, R4, 0xfe, !PT ;  /* 0x0000000003007212 */ /* 0x000fce00078efe04 */
.L_x_10398:
[----:B------:R-:W-:Y:S05]  /*3140*/  BSYNC B0 ;  /* 0x0000000000007941 */ /* 0x000fea0003800000 */
.L_x_10397:
[----:B------:R-:W0:Y:S02]  /*3150*/  F2I.FTZ.TRUNC.NTZ R0, R0 ;  /* 0x0000000000007305 */ /* 0x000e24000021f100 */
[----:B0-----:R-:W-:Y:S01]  /*3160*/  PRMT R24, R0, 0x7610, R24 ;  /* 0x0000761000187816 */ /* 0x001fe20000000018 */
[----:B------:R-:W-:Y:S06]  /*3170*/  BRA `(.L_x_10382) ;  /* 0x0000000400107947 */ /* 0x000fec0003800000 */
.L_x_10395:
        /* <DEDUP_REMOVED lines=21> */
.L_x_10404:
[----:B------:R-:W-:Y:S05]  /*32d0*/  BSYNC B1 ;  /* 0x0000000000017941 */ /* 0x000fea0003800000 */
.L_x_10403:
[----:B------:R-:W-:Y:S01]  /*32e0*/  LEA R3, R0, 0x37800000, 0x17 ;  /* 0x3780000000037811 */ /* 0x000fe200078eb8ff */
[----:B------:R-:W-:-:S05]  /*32f0*/  IMAD.SHL.U32 R0, R2, 0x200000, RZ ;  /* 0x0020000002007824 */ /* 0x000fca00078e00ff */
[----:B------:R-:W-:-:S07]  /*3300*/  LOP3.LUT R0, R3, R0, R4, 0xfe, !PT ;  /* 0x0000000003007212 */ /* 0x000fce00078efe04 */
.L_x_10402:
[----:B------:R-:W-:Y:S05]  /*3310*/  BSYNC B0 ;  /* 0x0000000000007941 */ /* 0x000fea0003800000 */
.L_x_10401:
[----:B------:R-:W0:Y:S02]  /*3320*/  F2I.FTZ.TRUNC.NTZ R0, R0 ;  /* 0x0000000000007305 */ /* 0x000e24000021f100 */
[----:B0-----:R-:W-:Y:S01]  /*3330*/  PRMT R24, R0, 0x7610, R24 ;  /* 0x0000761000187816 */ /* 0x001fe20000000018 */
[----:B------:R-:W-:Y:S06]  /*3340*/  BRA `(.L_x_10382) ;  /* 0x00000000009c7947 */ /* 0x000fec0003800000 */
.L_x_10394:
        /* <DEDUP_REMOVED lines=14> */
.L_x_10408:
[----:B------:R-:W-:Y:S05]  /*3430*/  BSYNC B0 ;  /* 0x0000000000007941 */ /* 0x000fea0003800000 */
.L_x_10407:
[----:B------:R-:W0:Y:S02]  /*3440*/  F2I.FTZ.TRUNC.NTZ R0, R0 ;  /* 0x0000000000007305 */ /* 0x000e24000021f100 */
[----:B0-----:R-:W-:Y:S01]  /*3450*/  PRMT R24, R0, 0x7610, R24 ;  /* 0x0000761000187816 */ /* 0x001fe20000000018 */
[----:B------:R-:W-:Y:S06]  /*3460*/  BRA `(.L_x_10382) ;  /* 0x0000000000547947 */ /* 0x000fec0003800000 */
.L_x_10381:
        /* <DEDUP_REMOVED lines=16> */
.L_x_10409:
[----:B------:R-:W-:Y:S01]  /*3570*/  PRMT R24, RZ, 0x7610, R24 ;  /* 0x00007610ff187816 */ /* 0x000fe20000000018 */
[----:B------:R-:W-:Y:S06]  /*3580*/  BRA `(.L_x_10382) ;  /* 0x00000000000c7947 */ /* 0x000fec0003800000 */
.L_x_10406:
[----:B------:R0:W5:Y:S01]  /*3590*/  LDG.E.U16 R24, desc[UR36][R2.64] ;  /* 0x0000002402187981 */ /* 0x000162000c1e1500 */
[----:B------:R-:W-:Y:S05]  /*35a0*/  BRA `(.L_x_10382) ;  /* 0x0000000000047947 */ /* 0x000fea0003800000 */
.L_x_10405:
[----:B------:R0:W5:Y:S02]  /*35b0*/  LDG.E.U16 R24, desc[UR36][R2.64] ;  /* 0x0000002402187981 */ /* 0x000164000c1e1500 */
.L_x_10382:
[----:B------:R-:W0:Y:S01]  /*35c0*/  LDC.U8 R4, c[0x0][0x4fc] ;  /* 0x00013f00ff047b82 */ /* 0x000e220000000000 */
[----:B------:R-:W-:Y:S02]  /*35d0*/  ULDC.64 UR4, c[0x0][0x4f0] ;  /* 0x00013c0000047ab9 */ /* 0x000fe40000000a00 */
[----:B01234-:R-:W-:-:S05]  /*35e0*/  IADD3 R2, P1, R22, UR4, RZ ;  /* 0x0000000416027c10 */ /* 0x01ffca000ff3e0ff */
        /* <DEDUP_REMOVED lines=14> */
.L_x_10413:
[----:B------:R1:W5:Y:S01]  /*36d0*/  LDG.E.U8 R0, desc[UR36][R2.64] ;  /* 0x0000002402007981 */ /* 0x000362000c1e1100 */
[----:B------:R-:W-:Y:S05]  /*36e0*/  BRA `(.L_x_10415) ;  /* 0x0000000c00547947 */ /* 0x000fea0003800000 */
.L_x_10412:
        /* <DEDUP_REMOVED lines=8> */
.L_x_10417:
[----:B------:R3:W5:Y:S01]  /*3770*/  LDG.E.U16 R0, desc[UR36][R2.64] ;  /* 0x0000002402007981 */ /* 0x000762000c1e1500 */
[----:B------:R-:W-:Y:S05]  /*3780*/  BRA `(.L_x_10415) ;  /* 0x0000000c002c7947 */ /* 0x000fea0003800000 */
.L_x_10416:
[----:B------:R2:W5:Y:S01]  /*3790*/  LDG.E.U16 R0, desc[UR36][R2.64] ;  /* 0x0000002402007981 */ /* 0x000562000c1e1500 */
[----:B------:R-:W-:Y:S05]  /*37a0*/  BRA `(.L_x_10415) ;  /* 0x0000000c00247947 */ /* 0x000fea0003800000 */
.L_x_10411:
        /* <DEDUP_REMOVED lines=9> */
.L_x_10419:
[----:B------:R-:W2:Y:S02]  /*3840*/  LDG.E.U16 R4, desc[UR36][R2.64] ;  /* 0x0000002402047981 */ /* 0x000ea4000c1e1500 */
[----:B--2---:R-:W-:-:S06]  /*3850*/  HADD2.F32 R4, -RZ, R4.H0_H0 ;  /* 0x20000004ff047230 */ /* 0x004fcc0000004100 */
[----:B------:R-:W0:Y:S02]  /*3860*/  F2I.FTZ.TRUNC.NTZ R4, R4 ;  /* 0x0000000400047305 */ /* 0x000e24000021f100 */
[----:B0-----:R-:W-:Y:S01]  /*3870*/  PRMT R0, R4, 0x7610, R0 ;  /* 0x0000761004007816 */ /* 0x001fe20000000000 */
[----:B------:R-:W-:Y:S06]  /*3880*/  BRA `(.L_x_10415) ;  /* 0x0000000800ec7947 */ /* 0x000fec0003800000 */
.L_x_10418:
        /* <DEDUP_REMOVED lines=9> */
.L_x_10421:
[----:B------:R-:W2:Y:S02]  /*3920*/  LDG.E.U16 R2, desc[UR36][R2.64] ;  /* 0x0000002402027981 */ /* 0x000ea4000c1e1500 */
[----:B--2---:R-:W-:-:S06]  /*3930*/  HADD2.F32 R4, -RZ, R2.H0_H0 ;  /* 0x20000002ff047230 */ /* 0x004fcc0000004100 */
[----:B------:R-:W0:Y:S02]  /*3940*/  F2I.FTZ.TRUNC.NTZ R4, R4 ;  /* 0x0000000400047305 */ /* 0x000e24000021f100 */
[----:B0-----:R-:W-:Y:S01]  /*3950*/  PRMT R0, R4, 0x7610, R0 ;  /* 0x0000761004007816 */ /* 0x001fe20000000000 */
[----:B------:R-:W-:Y:S06]  /*3960*/  BRA `(.L_x_10415) ;  /* 0x0000000800b47947 */ /* 0x000fec0003800000 */
.L_x_10420:
[----:B------:R-:W2:Y:S02]  /*3970*/  LDG.E.64 R2, desc[UR36][R2.64] ;  /* 0x0000002402027981 */ /* 0x000ea4000c1e1b00 */
[----:B--2---:R0:W1:Y:S01]  /*3980*/  F2I.F64.TRUNC R0, R2 ;  /* 0x0000000200007311 */ /* 0x004062000030d100 */
[----:B------:R-:W-:Y:S05]  /*3990*/  BRA `(.L_x_10415) ;  /* 0x0000000800a87947 */ /* 0x000fea0003800000 */
.L_x_10410:
        /* <DEDUP_REMOVED lines=12> */
.L_x_10424:
[----:B------:R-:W2:Y:S02]  /*3a60*/  LDG.E.64 R2, desc[UR36][R2.64] ;  /* 0x0000002402027981 */ /* 0x000ea4000c1e1b00 */
[----:B--2---:R0:W1:Y:S01]  /*3a70*/  F2I.F64.TRUNC R0, R2 ;  /* 0x0000000200007311 */ /* 0x004062000030d100 */
[----:B------:R-:W-:Y:S05]  /*3a80*/  BRA `(.L_x_10415) ;  /* 0x00000008006c7947 */ /* 0x000fea0003800000 */
.L_x_10423:
        /* <DEDUP_REMOVED lines=28> */
.L_x_10426:
        /* <DEDUP_REMOVED lines=15> */
.L_x_10425:
[----:B------:R-:W2:Y:S02]  /*3d40*/  LDG.E.U16 R4, desc[UR36][R2.64] ;  /* 0x0000002402047981 */ /* 0x000ea4000c1e1500 */
[----:B--2---:R-:W-:-:S06]  /*3d50*/  IMAD.U32 R4, R4, 0x10000, RZ ;  /* 0x0001000004047824 */ /* 0x004fcc00078e00ff */
[----:B------:R-:W0:Y:S02]  /*3d60*/  F2I.FTZ.TRUNC.NTZ R4, R4 ;  /* 0x0000000400047305 */ /* 0x000e24000021f100 */
[----:B0-----:R-:W-:Y:S01]  /*3d70*/  PRMT R0, R4, 0x7610, R0 ;  /* 0x0000761004007816 */ /* 0x001fe20000000000 */
[----:B------:R-:W-:Y:S06]  /*3d80*/  BRA `(.L_x_10415) ;  /* 0x0000000400ac7947 */ /* 0x000fec0003800000 */
.L_x_10422:
        /* <DEDUP_REMOVED lines=10> */
.L_x_10429:
        /* <DEDUP_REMOVED lines=21> */
.L_x_10433:
[----:B------:R-:W-:Y:S05]  /*3f80*/  BSYNC B1 ;  /* 0x0000000000017941 */ /* 0x000fea0003800000 */
.L_x_10432:
[----:B------:R-:W-:Y:S01]  /*3f90*/  IMAD.SHL.U32 R2, R2, 0x100000, RZ ;  /* 0x0010000002027824 */ /* 0x000fe200078e00ff */
[----:B------:R-:W-:-:S04]  /*3fa0*/  LEA R3, R0, 0x3b800000, 0x17 ;  /* 0x3b80000000037811 */ /* 0x000fc800078eb8ff */
[----:B------:R-:W-:-:S07]  /*3fb0*/  LOP3.LUT R4, R3, R2, R4, 0xfe, !PT ;  /* 0x0000000203047212 */ /* 0x000fce00078efe04 */
.L_x_10431:
[----:B------:R-:W-:Y:S05]  /*3fc0*/  BSYNC B0 ;  /* 0x0000000000007941 */ /* 0x000fea0003800000 */
.L_x_10430:
[----:B------:R-:W0:Y:S02]  /*3fd0*/  F2I.FTZ.TRUNC.NTZ R4, R4 ;  /* 0x0000000400047305 */ /* 0x000e24000021f100 */
[----:B0-----:R-:W-:Y:S01]  /*3fe0*/  PRMT R0, R4, 0x7610, R0 ;  /* 0x0000761004007816 */ /* 0x001fe20000000000 */
[----:B------:R-:W-:Y:S06]  /*3ff0*/  BRA `(.L_x_10415) ;  /* 0x0000000400107947 */ /* 0x000fec0003800000 */
.L_x_10428:
        /* <DEDUP_REMOVED lines=21> */
.L_x_10437:
[----:B------:R-:W-:Y:S05]  /*4150*/  BSYNC B1 ;  /* 0x0000000000017941 */ /* 0x000fea0003800000 */
.L_x_10436:
[----:B------:R-:W-:Y:S01]  /*4160*/  IMAD.SHL.U32 R2, R2, 0x200000, RZ ;  /* 0x0020000002027824 */ /* 0x000fe200078e00ff */
[----:B------:R-:W-:-:S04]  /*4170*/  LEA R3, R0, 0x37800000, 0x17 ;  /* 0x3780000000037811 */ /* 0x000fc800078eb8ff */
[----:B------:R-:W-:-:S07]  /*4180*/  LOP3.LUT R4, R3, R2, R4, 0xfe, !PT ;  /* 0x0000000203047212 */ /* 0x000fce00078efe04 */
.L_x_10435:
[----:B------:R-:W-:Y:S05]  /*4190*/  BSYNC B0 ;  /* 0x0000000000007941 */ /* 0x000fea0003800000 */
.L_x_10434:
[----:B------:R-:W0:Y:S02]  /*41a0*/  F2I.FTZ.TRUNC.NTZ R4, R4 ;  /* 0x0000000400047305 */ /* 0x000e24000021f100 */
[----:B0-----:R-:W-:Y:S01]  /*41b0*/  PRMT R0, R4, 0x7610, R0 ;  /* 0x0000761004007816 */ /* 0x001fe20000000000 */
[----:B------:R-:W-:Y:S06]  /*41c0*/  BRA `(.L_x_10415) ;  /* 0x00000000009c7947 */ /* 0x000fec0003800000 */
.L_x_10427:
        /* <DEDUP_REMOVED lines=14> */
.L_x_10441:
[----:B------:R-:W-:Y:S05]  /*42b0*/  BSYNC B0 ;  /* 0x0000000000007941 */ /* 0x000fea0003800000 */
.L_x_10440:
[----:B------:R-:W0:Y:S02]  /*42c0*/  F2I.FTZ.TRUNC.NTZ R4, R4 ;  /* 0x0000000400047305 */ /* 0x000e24000021f100 */
[----:B0-----:R-:W-:Y:S01]  /*42d0*/  PRMT R0, R4, 0x7610, R0 ;  /* 0x0000761004007816 */ /* 0x001fe20000000000 */
[----:B------:R-:W-:Y:S06]  /*42e0*/  BRA `(.L_x_10415) ;  /* 0x0000000000547947 */ /* 0x000fec0003800000 */
.L_x_10414:
        /* <DEDUP_REMOVED lines=16> */
.L_x_10442:
[----:B------:R-:W-:Y:S01]  /*43f0*/  PRMT R0, RZ, 0x7610, R0 ;  /* 0x00007610ff007816 */ /* 0x000fe20000000000 */
[----:B------:R-:W-:Y:S06]  /*4400*/  BRA `(.L_x_10415) ;  /* 0x00000000000c7947 */ /* 0x000fec0003800000 */
.L_x_10439:
[----:B------:R0:W5:Y:S01]  /*4410*/  LDG.E.U16 R0, desc[UR36][R2.64] ;  /* 0x0000002402007981 */ /* 0x000162000c1e1500 */
[----:B------:R-:W-:Y:S05]  /*4420*/  BRA `(.L_x_10415) ;  /* 0x0000000000047947 */ /* 0x000fea0003800000 */
.L_x_10438:
[----:B------:R0:W5:Y:S02]  /*4430*/  LDG.E.U16 R0, desc[UR36][R2.64] ;  /* 0x0000002402007981 */ /* 0x000164000c1e1500 */
.L_x_10415:
[----:B------:R-:W0:Y:S01]  /*4440*/  LDC.U8 R4, c[0x0][0x4f9] ;  /* 0x00013e40ff047b82 */ /* 0x000e220000000000 */
[----:B-----5:R-:W-:Y:S02]  /*4450*/  PRMT R24, R24, 0x9910, RZ ;  /* 0x0000991018187816 */ /* 0x020fe400000000ff */
[----:B-1----:R-:W-:Y:S02]  /*4460*/  PRMT R5, R0, 0x9910, RZ ;  /* 0x0000991000057816 */ /* 0x002fe400000000ff */
[----:B0-234-:R-:W-:Y:S01]  /*4470*/  PRMT R3, R19, 0x9910, RZ ;  /* 0x0000991013037816 */ /* 0x01dfe200000000ff */
[----:B------:R-:W-:-:S05]  /*4480*/  IMAD.MOV.U32 R0, RZ, RZ, R24 ;  /* 0x000000ffff007224 */ /* 0x000fca00078e0018 */
[----:B------:R-:W-:-:S04]  /*4490*/  VIMNMX R0, R0, R3, !PT ;  /* 0x0000000300007248 */ /* 0x000fc80007fe0100 */
[----:B------:R-:W-:Y:S02]  /*44a0*/  VIMNMX R5, R0, R5, PT ;  /* 0x0000000500057248 */ /* 0x000fe40003fe0100 */
        /* <DEDUP_REMOVED lines=13> */
.L_x_10446:
[----:B------:R0:W-:Y:S01]  /*4580*/  STG.E.U8 desc[UR36][R16.64], R5 ;  /* 0x0000000510007986 */ /* 0x0001e2000c101124 */
[----:B------:R-:W-:Y:S05]  /*4590*/  BRA `(.L_x_10448) ;  /* 0x0000000c005c7947 */ /* 0x000fea0003800000 */
.L_x_10445:
        /* <DEDUP_REMOVED lines=10> */
.L_x_10450:
[----:B------:R0:W-:Y:S01]  /*4640*/  STG.E desc[UR36][R16.64], R5 ;  /* 0x0000000510007986 */ /* 0x0001e2000c101924 */
[----:B------:R-:W-:Y:S05]  /*4650*/  BRA `(.L_x_10448) ;  /* 0x0000000c002c7947 */ /* 0x000fea0003800000 */
.L_x_10449:
[----:B------:R0:W-:Y:S01]  /*4660*/  STG.E.U16 desc[UR36][R16.64], R5 ;  /* 0x0000000510007986 */ /* 0x0001e2000c101524 */
[----:B------:R-:W-:Y:S05]  /*4670*/  BRA `(.L_x_10448) ;  /* 0x0000000c00247947 */ /* 0x000fea0003800000 */
.L_x_10444:
        /* <DEDUP_REMOVED lines=9> */
.L_x_10452:
[----:B------:R-:W0:Y:S02]  /*4710*/  I2F.S16 R0, R5 ;  /* 0x0000000500007306 */ /* 0x000e240000101400 */
[----:B0-----:R-:W-:-:S05]  /*4720*/  F2FP.F16.F32.PACK_AB R0, RZ, R0 ;  /* 0x00000000ff00723e */ /* 0x001fca00000000ff */
[----:B------:R0:W-:Y:S01]  /*4730*/  STG.E.U16 desc[UR36][R16.64], R0 ;  /* 0x0000000010007986 */ /* 0x0001e2000c101524 */
[----:B------:R-:W-:Y:S05]  /*4740*/  BRA `(.L_x_10448) ;  /* 0x0000000800f07947 */ /* 0x000fea0003800000 */
.L_x_10451:
        /* <DEDUP_REMOVED lines=10> */
.L_x_10454:
[----:B------:R-:W0:Y:S02]  /*47f0*/  I2F.S16 R5, R5 ;  /* 0x0000000500057306 */ /* 0x000e240000101400 */
[----:B0-----:R-:W-:-:S04]  /*4800*/  F2FP.F16.F32.PACK_AB R3, RZ, R5 ;  /* 0x00000005ff03723e */ /* 0x001fc800000000ff */
[----:B------:R-:W-:-:S05]  /*4810*/  PRMT R3, R3, 0x5410, RZ ;  /* 0x0000541003037816 */ /* 0x000fca00000000ff */
[----:B------:R0:W-:Y:S01]  /*4820*/  STG.E desc[UR36][R16.64], R3 ;  /* 0x0000000310007986 */ /* 0x0001e2000c101924 */
[----:B------:R-:W-:Y:S05]  /*4830*/  BRA `(.L_x_10448) ;  /* 0x0000000800b47947 */ /* 0x000fea0003800000 */
.L_x_10453:
[----:B------:R-:W0:Y:S02]  /*4840*/  I2F.F64.S16 R2, R5 ;  /* 0x0000000500027312 */ /* 0x000e240000101c00 */
[----:B0-----:R0:W-:Y:S01]  /*4850*/  STG.E.64 desc[UR36][R16.64], R2 ;  /* 0x0000000210007986 */ /* 0x0011e2000c101b24 */
[----:B------:R-:W-:Y:S05]  /*4860*/  BRA `(.L_x_10448) ;  /* 0x0000000800a87947 */ /* 0x000fea0003800000 */
.L_x_10443:
        /* <DEDUP_REMOVED lines=13> */
.L_x_10457:
[----:B------:R-:W0:Y:S01]  /*4940*/  I2F.F64.S16 R4, R5 ;  /* 0x0000000500047312 */ /* 0x000e220000101c00 */
[----:B------:R-:W-:-:S05]  /*4950*/  CS2R R6, SRZ ;  /* 0x0000000000067805 */ /* 0x000fca000001ff00 */
[----:B0-----:R0:W-:Y:S01]  /*4960*/  STG.E.128 desc[UR36][R16.64], R4 ;  /* 0x0000000410007986 */ /* 0x0011e2000c101d24 */
[----:B------:R-:W-:Y:S05]  /*4970*/  BRA `(.L_x_10448) ;  /* 0x0000000800647947 */ /* 0x000fea0003800000 */
.L_x_10456:
        /* <DEDUP_REMOVED lines=21> */
.L_x_10461:
[----:B------:R-:W-:Y:S05]  /*4ad0*/  BSYNC B0 ;  /* 0x0000000000007941 */ /* 0x000fea0003800000 */
.L_x_10460:
[----:B------:R-:W-:-:S05]  /*4ae0*/  LOP3.LUT R3, R0, R3, RZ, 0xfc, !PT ;  /* 0x0000000300037212 */ /* 0x000fca00078efcff */
[----:B------:R0:W-:Y:S01]  /*4af0*/  STG.E.U8 desc[UR36][R16.64], R3 ;  /* 0x0000000310007986 */ /* 0x0001e2000c101124 */
[----:B------:R-:W-:Y:S05]  /*4b00*/  BRA `(.L_x_10448) ;  /* 0x0000000800007947 */ /* 0x000fea0003800000 */
.L_x_10459:
        /* <DEDUP_REMOVED lines=13> */
.L_x_10463:
[----:B------:R-:W-:Y:S01]  /*4be0*/  IMAD.MOV.U32 R0, RZ, RZ, 0x7f ;  /* 0x0000007fff007424 */ /* 0x000fe200078e00ff */
[----:B------:R-:W-:-:S04]  /*4bf0*/  ISETP.GT.U32.AND P0, PT, R2, 0x7f800000, PT ;  /* 0x7f8000000200780c */ /* 0x000fc80003f04070 */
[----:B------:R-:W-:-:S09]  /*4c00*/  SEL R0, R0, 0x7c, P0 ;  /* 0x0000007c00007807 */ /* 0x000fd20000000000 */
.L_x_10464:
[----:B------:R-:W-:Y:S05]  /*4c10*/  BSYNC B0 ;  /* 0x0000000000007941 */ /* 0x000fea0003800000 */
.L_x_10462:
[----:B------:R-:W-:-:S04]  /*4c20*/  LOP3.LUT R2, R5, 0x80000000, RZ, 0xc0, !PT ;  /* 0x8000000005027812 */ /* 0x000fc800078ec0ff */
[----:B------:R-:W-:-:S04]  /*4c30*/  SHF.R.U32.HI R3, RZ, 0x18, R2 ;  /* 0x00000018ff037819 */ /* 0x000fc80000011602 */
[----:B------:R-:W-:-:S05]  /*4c40*/  LOP3.LUT R3, R0, R3, RZ, 0xfc, !PT ;  /* 0x0000000300037212 */ /* 0x000fca00078efcff */
[----:B------:R0:W-:Y:S01]  /*4c50*/  STG.E.U8 desc[UR36][R16.64], R3 ;  /* 0x0000000310007986 */ /* 0x0001e2000c101124 */
[----:B------:R-:W-:Y:S05]  /*4c60*/  BRA `(.L_x_10448) ;  /* 0x0000000400a87947 */ /* 0x000fea0003800000 */
.L_x_10458:
[----:B------:R-:W0:Y:S02]  /*4c70*/  I2F.S16 R0, R5 ;  /* 0x0000000500007306 */ /* 0x000e240000101400 */
[----:B0-----:R-:W-:-:S05]  /*4c80*/  F2FP.BF16.F32.PACK_AB R0, RZ, R0 ;  /* 0x00000000ff00723e */ /* 0x001fca00000010ff */
[----:B------:R0:W-:Y:S01]  /*4c90*/  STG.E.U16 desc[UR36][R16.64], R0 ;  /* 0x0000000010007986 */ /* 0x0001e2000c101524 */
[----:B------:R-:W-:Y:S05]  /*4ca0*/  BRA `(.L_x_10448) ;  /* 0x0000000400987947 */ /* 0x000fea0003800000 */
.L_x_10455:
        /* <DEDUP_REMOVED lines=10> */
.L_x_10467:
        /* <DEDUP_REMOVED lines=17> */
.L_x_10470:
[----:B------:R-:W-:-:S04]  /*4e60*/  LOP3.LUT R2, R5, 0x80000000, RZ, 0xc0, !PT ;  /* 0x8000000005027812 */ /* 0x000fc800078ec0ff */
[----:B------:R-:W-:-:S04]  /*4e70*/  SHF.R.U32.HI R3, RZ, 0x18, R2 ;  /* 0x00000018ff037819 */ /* 0x000fc80000011602 */
[----:B------:R-:W-:-:S04]  /*4e80*/  LOP3.LUT R0, R0, R3, RZ, 0xfc, !PT ;  /* 0x0000000300007212 */ /* 0x000fc800078efcff */
[----:B------:R-:W-:-:S07]  /*4e90*/  PRMT R8, R0, 0x7610, R8 ;  /* 0x0000761000087816 */ /* 0x000fce0000000008 */
.L_x_10469:
[----:B------:R-:W-:Y:S05]  /*4ea0*/  BSYNC B0 ;  /* 0x0000000000007941 */ /* 0x000fea0003800000 */
.L_x_10468:
[----:B------:R3:W-:Y:S01]  /*4eb0*/  STG.E.U8 desc[UR36][R16.64], R8 ;  /* 0x0000000810007986 */ /* 0x0007e2000c101124 */
[----:B------:R-:W-:Y:S05]  /*4ec0*/  BRA `(.L_x_10448) ;  /* 0x0000000400107947 */ /* 0x000fea0003800000 */
.L_x_10466:
        /* <DEDUP_REMOVED lines=17> */
.L_x_10473:
[----:B------:R-:W-:-:S04]  /*4fe0*/  LOP3.LUT R2, R5, 0x80000000, RZ, 0xc0, !PT ;  /* 0x8000000005027812 */ /* 0x000fc800078ec0ff */
[----:B------:R-:W-:-:S04]  /*4ff0*/  SHF.R.U32.HI R3, RZ, 0x18, R2 ;  /* 0x00000018ff037819 */ /* 0x000fc80000011602 */
[----:B------:R-:W-:-:S04]  /*5000*/  LOP3.LUT R0, R0, R3, RZ, 0xfc, !PT ;  /* 0x0000000300007212 */ /* 0x000fc800078efcff */
[----:B------:R-:W-:-:S07]  /*5010*/  PRMT R8, R0, 0x7610, R8 ;  /* 0x0000761000087816 */ /* 0x000fce0000000008 */
.L_x_10472:
[----:B------:R-:W-:Y:S05]  /*5020*/  BSYNC B0 ;  /* 0x0000000000007941 */ /* 0x000fea0003800000 */
.L_x_10471:
[----:B------:R0:W-:Y:S01]  /*5030*/  STG.E.U8 desc[UR36][R16.64], R8 ;  /* 0x0000000810007986 */ /* 0x0001e2000c101124 */
[----:B------:R-:W-:Y:S05]  /*5040*/  BRA `(.L_x_10448) ;  /* 0x0000000000b07947 */ /* 0x000fea0003800000 */
.L_x_10465:
        /* <DEDUP_REMOVED lines=22> */
.L_x_10447:
        /* <DEDUP_REMOVED lines=16> */
.L_x_10476:
[----:B------:R-:W-:Y:S05]  /*52b0*/  BRA `(.L_x_10448) ;  /* 0x0000000000147947 */ /* 0x000fea0003800000 */
.L_x_10475:
[----:B------:R-:W-:-:S04]  /*52c0*/  PRMT R2, R5, 0x9910, RZ ;  /* 0x0000991005027816 */ /* 0x000fc800000000ff */
[----:B------:R-:W-:-:S05]  /*52d0*/  SHF.R.S32.HI R3, RZ, 0x1f, R2 ;  /* 0x0000001fff037819 */ /* 0x000fca0000011402 */
[----:B------:R1:W-:Y:S01]  /*52e0*/  STG.E.64 desc[UR36][R16.64], R2 ;  /* 0x0000000210007986 */ /* 0x0003e2000c101b24 */
[----:B------:R-:W-:Y:S05]  /*52f0*/  BRA `(.L_x_10448) ;  /* 0x0000000000047947 */ /* 0x000fea0003800000 */
.L_x_10474:
[----:B------:R0:W-:Y:S02]  /*5300*/  STG.E desc[UR36][R16.64], R5 ;  /* 0x0000000510007986 */ /* 0x0001e4000c101924 */
.L_x_10448:
[----:B------:R-:W-:-:S04]  /*5310*/  IMAD R18, R23, 0x200, R18 ;  /* 0x0000020017127824 */ /* 0x000fc800078e0212 */
[----:B------:R-:W-:-:S07]  /*5320*/  VIADD R19, R18, 0x80 ;  /* 0x0000008012137836 */ /* 0x000fce0000000000 */
.L_x_10342:
[----:B------:R-:W-:Y:S05]  /*5330*/  BSYNC B6 ;  /* 0x0000000000067941 */ /* 0x000fea0003800000 */
.L_x_10341:
        /* <DEDUP_REMOVED lines=384> */
.L_x_10479:
        /* <DEDUP_REMOVED lines=20> */
.L_x_10483:
[----:B------:R4:W5:Y:S01]  /*6c80*/  LDG.E.U8 R22, desc[UR36][R2.64] ;  /* 0x0000002402167981 */ /* 0x000962000c1e1100 */
[----:B------:R-:W-:Y:S05]  /*6c90*/  BRA `(.L_x_10485) ;  /* 0x0000000c00547947 */ /* 0x000fea0003800000 */
.L_x_10482:
        /* <DEDUP_REMOVED lines=8> */
.L_x_10487:
[----:B------:R2:W5:Y:S01]  /*6d20*/  LDG.E.U16 R22, desc[UR36][R2.64] ;  /* 0x0000002402167981 */ /* 0x000562000c1e1500 */
[----:B------:R-:W-:Y:S05]  /*6d30*/  BRA `(.L_x_10485) ;  /* 0x0000000c002c7947 */ /* 0x000fea0003800000 */
.L_x_10486:
[----:B------:R0:W5:Y:S01]  /*6d40*/  LDG.E.U16 R22, desc[UR36][R2.64] ;  /* 0x0000002402167981 */ /* 0x000162000c1e1500 */
[----:B------:R-:W-:Y:S05]  /*6d50*/  BRA `(.L_x_10485) ;  /* 0x0000000c00247947 */ /* 0x000fea0003800000 */
.L_x_10481:
        /* <DEDUP_REMOVED lines=9> */
.L_x_10489:
[----:B------:R-:W2:Y:S02]  /*6df0*/  LDG.E.U16 R0, desc[UR36][R2.64] ;  /* 0x0000002402007981 */ /* 0x000ea4000c1e1500 */
[----:B--2---:R-:W-:-:S06]  /*6e00*/  HADD2.F32 R0, -RZ, R0.H0_H0 ;  /* 0x20000000ff007230 */ /* 0x004fcc0000004100 */
[----:B------:R-:W0:Y:S02]  /*6e10*/  F2I.FTZ.TRUNC.NTZ R0, R0 ;  /* 0x0000000000007305 */ /* 0x000e24000021f100 */
[----:B0-----:R-:W-:Y:S01]  /*6e20*/  PRMT R22, R0, 0x7610, R22 ;  /* 0x0000761000167816 */ /* 0x001fe20000000016 */
[----:B------:R-:W-:Y:S06]  /*6e30*/  BRA `(.L_x_10485) ;  /* 0x0000000800ec7947 */ /* 0x000fec0003800000 */
.L_x_10488:
        /* <DEDUP_REMOVED lines=9> */
.L_x_10491:
[----:B------:R-:W2:Y:S02]  /*6ed0*/  LDG.E.U16 R2, desc[UR36][R2.64] ;  /* 0x0000002402027981 */ /* 0x000ea4000c1e1500 */
[----:B--2---:R-:W-:-:S06]  /*6ee0*/  HADD2.F32 R0, -RZ, R2.H0_H0 ;  /* 0x20000002ff007230 */ /* 0x004fcc0000004100 */
[----:B------:R-:W0:Y:S02]  /*6ef0*/  F2I.FTZ.TRUNC.NTZ R0, R0 ;  /* 0x0000000000007305 */ /* 0x000e24000021f100 */
[----:B0-----:R-:W-:Y:S01]  /*6f00*/  PRMT R22, R0, 0x7610, R22 ;  /* 0x0000761000167816 */ /* 0x001fe20000000016 */
[----:B------:R-:W-:Y:S06]  /*6f10*/  BRA `(.L_x_10485) ;  /* 0x0000000800b47947 */ /* 0x000fec0003800000 */
.L_x_10490:
[----:B------:R-:W2:Y:S02]  /*6f20*/  LDG.E.64 R2, desc[UR36][R2.64] ;  /* 0x0000002402027981 */ /* 0x000ea4000c1e1b00 */
[----:B--2---:R0:W1:Y:S01]  /*6f30*/  F2I.F64.TRUNC R22, R2 ;  /* 0x0000000200167311 */ /* 0x004062000030d100 */
[----:B------:R-:W-:Y:S05]  /*6f40*/  BRA `(.L_x_10485) ;  /* 0x0000000800a87947 */ /* 0x000fea0003800000 */
.L_x_10480:
        /* <DEDUP_REMOVED lines=12> */
.L_x_10494:
[----:B------:R-:W2:Y:S02]  /*7010*/  LDG.E.64 R2, desc[UR36][R2.64] ;  /* 0x0000002402027981 */ /* 0x000ea4000c1e1b00 */
[----:B--2---:R0:W1:Y:S01]  /*7020*/  F2I.F64.TRUNC R22, R2 ;  /* 0x0000000200167311 */ /* 0x004062000030d100 */
[----:B------:R-:W-:Y:S05]  /*7030*/  BRA `(.L_x_10485) ;  /* 0x00000008006c7947 */ /* 0x000fea0003800000 */
.L_x_10493:
        /* <DEDUP_REMOVED lines=28> */
.L_x_10496:
        /* <DEDUP_REMOVED lines=15> */
.L_x_10495:
[----:B------:R-:W2:Y:S02]  /*72f0*/  LDG.E.U16 R0, desc[UR36][R2.64] ;  /* 0x0000002402007981 */ /* 0x000ea4000c1e1500 */
[----:B--2---:R-:W-:-:S06]  /*7300*/  IMAD.U32 R0, R0, 0x10000, RZ ;  /* 0x0001000000007824 */ /* 0x004fcc00078e00ff */
[----:B------:R-:W0:Y:S02]  /*7310*/  F2I.FTZ.TRUNC.NTZ R0, R0 ;  /* 0x0000000000007305 */ /* 0x000e24000021f100 */
[----:B0-----:R-:W-:Y:S01]  /*7320*/  PRMT R22, R0, 0x7610, R22 ;  /* 0x0000761000167816 */ /* 0x001fe20000000016 */
[----:B------:R-:W-:Y:S06]  /*7330*/  BRA `(.L_x_10485) ;  /* 0x0000000400ac7947 */ /* 0x000fec0003800000 */
.L_x_10492:
        /* <DEDUP_REMOVED lines=10> */
.L_x_10499:
        /* <DEDUP_REMOVED lines=21> */
.L_x_10503:
[----:B------:R-:W-:Y:S05]  /*7530*/  BSYNC B1 ;  /* 0x0000000000017941 */ /* 0x000fea0003800000 */
.L_x_10502:
[----:B------:R-:W-:Y:S01]  /*7540*/  LEA R3, R0, 0x3b800000, 0x17 ;  /* 0x3b80000000037811 */ /* 0x000fe200078eb8ff */
[----:B------:R-:W-:-:S05]  /*7550*/  IMAD.SHL.U32 R0, R2, 0x100000, RZ ;  /* 0x0010000002007824 */ /* 0x000fca00078e00ff */
[----:B------:R-:W-:-:S07]  /*7560*/  LOP3.LUT R0, R3, R0, R4, 0xfe, !PT ;  /* 0x0000000003007212 */ /* 0x000fce00078efe04 */
.L_x_10501:
[----:B------:R-:W-:Y:S05]  /*7570*/  BSYNC B0 ;  /* 0x0000000000007941 */ /* 0x000fea0003800000 */
.L_x_10500:
[----:B------:R-:W0:Y:S02]  /*7580*/  F2I.FTZ.TRUNC.NTZ R0, R0 ;  /* 0x0000000000007305 */ /* 0x000e24000021f100 */
[----:B0-----:R-:W-:Y:S01]  /*7590*/  PRMT R22, R0, 0x7610, R22 ;  /* 0x0000761000167816 */ /* 0x001fe20000000016 */
[----:B------:R-:W-:Y:S06]  /*75a0*/  BRA `(.L_x_10485) ;  /* 0x0000000400107947 */ /* 0x000fec0003800000 */
.L_x_10498:
        /* <DEDUP_REMOVED lines=21> */
.L_x_10507:
[----:B------:R-:W-:Y:S05]  /*7700*/  BSYNC B1 ;  /* 0x0000000000017941 */ /* 0x000fea0003800000 */
.L_x_10506:
[----:B------:R-:W-:Y:S01]  /*7710*/  LEA R3, R0, 0x37800000, 0x17 ;  /* 0x3780000000037811 */ /* 0x000fe200078eb8ff */
[----:B------:R-:W-:-:S05]  /*7720*/  IMAD.SHL.U32 R0, R2, 0x200000, RZ ;  /* 0x0020000002007824 */ /* 0x000fca00078e00ff */
[----:B------:R-:W-:-:S07]  /*7730*/  LOP3.LUT R0, R3, R0, R4, 0xfe, !PT ;  /* 0x0000000003007212 */ /* 0x000fce00078efe04 */
.L_x_10505:
[----:B------:R-:W-:Y:S05]  /*7740*/  BSYNC B0 ;  /* 0x0000000000007941 */ /* 0x000fea0003800000 */
.L_x_10504:
[----:B------:R-:W0:Y:S02]  /*7750*/  F2I.FTZ.TRUNC.NTZ R0, R0 ;  /* 0x0000000000007305 */ /* 0x000e24000021f100 */
[----:B0-----:R-:W-:Y:S01]  /*7760*/  PRMT R22, R0, 0x7610, R22 ;  /* 0x0000761000167816 */ /* 0x001fe20000000016 */
[----:B------:R-:W-:Y:S06]  /*7770*/  BRA `(.L_x_10485) ;  /* 0x00000000009c7947 */ /* 0x000fec0003800000 */
.L_x_10497:
        /* <DEDUP_REMOVED lines=14> */
.L_x_10511:
[----:B------:R-:W-:Y:S05]  /*7860*/  BSYNC B0 ;  /* 0x0000000000007941 */ /* 0x000fea0003800000 */
.L_x_10510:
[----:B------:R-:W0:Y:S02]  /*7870*/  F2I.FTZ.TRUNC.NTZ R0, R0 ;  /* 0x0000000000007305 */ /* 0x000e24000021f100 */
[----:B0-----:R-:W-:Y:S01]  /*7880*/  PRMT R22, R0, 0x7610, R22 ;  /* 0x0000761000167816 */ /* 0x001fe20000000016 */
[----:B------:R-:W-:Y:S06]  /*7890*/  BRA `(.L_x_10485) ;  /* 0x0000000000547947 */ /* 0x000fec0003800000 */
.L_x_10484:
        /* <DEDUP_REMOVED lines=16> */
.L_x_10512:
[----:B------:R-:W-:Y:S01]  /*79a0*/  PRMT R22, RZ, 0x7610, R22 ;  /* 0x00007610ff167816 */ /* 0x000fe20000000016 */
[----:B------:R-:W-:Y:S06]  /*79b0*/  BRA `(.L_x_10485) ;  /* 0x00000000000c7947 */ /* 0x000fec0003800000 */
.L_x_10509:
[----:B------:R0:W5:Y:S01]  /*79c0*/  LDG.E.U16 R22, desc[UR36][R2.64] ;  /* 0x0000002402167981 */ /* 0x000162000c1e1500 */
[----:B------:R-:W-:Y:S05]  /*79d0*/  BRA `(.L_x_10485) ;  /* 0x0000000000047947 */ /* 0x000fea0003800000 */
.L_x_10508:
[----:B------:R0:W5:Y:S02]  /*79e0*/  LDG.E.U16 R22, desc[UR36][R2.64] ;  /* 0x0000002402167981 */ /* 0x000164000c1e1500 */
.L_x_10485:
        /* <DEDUP_REMOVED lines=17> */
.L_x_10516:
[----:B------:R0:W5:Y:S01]  /*7b00*/  LDG.E.U8 R23, desc[UR36][R2.64] ;  /* 0x0000002402177981 */ /* 0x000162000c1e1100 */
[----:B------:R-:W-:Y:S05]  /*7b10*/  BRA `(.L_x_10518) ;  /* 0x0000000c00547947 */ /* 0x000fea0003800000 */
.L_x_10515:
        /* <DEDUP_REMOVED lines=8> */
.L_x_10520:
[----:B------:R3:W5:Y:S01]  /*7ba0*/  LDG.E.U16 R23, desc[UR36][R2.64] ;  /* 0x0000002402177981 */ /* 0x000762000c1e1500 */
[----:B------:R-:W-:Y:S05]  /*7bb0*/  BRA `(.L_x_10518) ;  /* 0x0000000c002c7947 */ /* 0x000fea0003800000 */
.L_x_10519:
[----:B------:R2:W5:Y:S01]  /*7bc0*/  LDG.E.U16 R23, desc[UR36][R2.64] ;  /* 0x0000002402177981 */ /* 0x000562000c1e1500 */
[----:B------:R-:W-:Y:S05]  /*7bd0*/  BRA `(.L_x_10518) ;  /* 0x0000000c00247947 */ /* 0x000fea0003800000 */
.L_x_10514:
        /* <DEDUP_REMOVED lines=9> */
.L_x_10522:
[----:B------:R-:W2:Y:S02]  /*7c70*/  LDG.E.U16 R0, desc[UR36][R2.64] ;  /* 0x0000002402007981 */ /* 0x000ea4000c1e1500 */
[----:B--2---:R-:W-:-:S06]  /*7c80*/  HADD2.F32 R0, -RZ, R0.H0_H0 ;  /* 0x20000000ff007230 */ /* 0x004fcc0000004100 */
[----:B------:R-:W0:Y:S02]  /*7c90*/  F2I.FTZ.TRUNC.NTZ R0, R0 ;  /* 0x0000000000007305 */ /* 0x000e24000021f100 */
[----:B0-----:R-:W-:Y:S01]  /*7ca0*/  PRMT R23, R0, 0x7610, R23 ;  /* 0x0000761000177816 */ /* 0x001fe20000000017 */
[----:B------:R-:W-:Y:S06]  /*7cb0*/  BRA `(.L_x_10518) ;  /* 0x0000000800ec7947 */ /* 0x000fec0003800000 */
.L_x_10521:
        /* <DEDUP_REMOVED lines=9> */
.L_x_10524:
[----:B------:R-:W2:Y:S02]  /*7d50*/  LDG.E.U16 R2, desc[UR36][R2.64] ;  /* 0x0000002402027981 */ /* 0x000ea4000c1e1500 */
[----:B--2---:R-:W-:-:S06]  /*7d60*/  HADD2.F32 R0, -RZ, R2.H0_H0 ;  /* 0x20000002ff007230 */ /* 0x004fcc0000004100 */
[----:B------:R-:W0:Y:S02]  /*7d70*/  F2I.FTZ.TRUNC.NTZ R0, R0 ;  /* 0x0000000000007305 */ /* 0x000e24000021f100 */
[----:B0-----:R-:W-:Y:S01]  /*7d80*/  PRMT R23, R0, 0x7610, R23 ;  /* 0x0000761000177816 */ /* 0x001fe20000000017 */
[----:B------:R-:W-:Y:S06]  /*7d90*/  BRA `(.L_x_10518) ;  /* 0x0000000800b47947 */ /* 0x000fec0003800000 */
.L_x_10523:
[----:B------:R-:W2:Y:S02]  /*7da0*/  LDG.E.64 R2, desc[UR36][R2.64] ;  /* 0x0000002402027981 */ /* 0x000ea4000c1e1b00 */
[----:B--2---:R0:W1:Y:S01]  /*7db0*/  F2I.F64.TRUNC R23, R2 ;  /* 0x0000000200177311 */ /* 0x004062000030d100 */
[----:B------:R-:W-:Y:S05]  /*7dc0*/  BRA `(.L_x_10518) ;  /* 0x0000000800a87947 */ /* 0x000fea0003800000 */
.L_x_10513:
        /* <DEDUP_REMOVED lines=12> */
.L_x_10527:
[----:B------:R-:W2:Y:S02]  /*7e90*/  LDG.E.64 R2, desc[UR36][R2.64] ;  /* 0x0000002402027981 */ /* 0x000ea4000c1e1b00 */
[----:B--2---:R0:W1:Y:S01]  /*7ea0*/  F2I.F64.TRUNC R23, R2 ;  /* 0x0000000200177311 */ /* 0x004062000030d100 */
[----:B------:R-:W-:Y:S05]  /*7eb0*/  BRA `(.L_x_10518) ;  /* 0x00000008006c7947 */ /* 0x000fea0003800000 */
.L_x_10526:
        /* <DEDUP_REMOVED lines=28> */
.L_x_10529:
        /* <DEDUP_REMOVED lines=15> */
.L_x_10528:
[----:B------:R-:W2:Y:S02]  /*8170*/  LDG.E.U16 R0, desc[UR36][R2.64] ;  /* 0x0000002402007981 */ /* 0x000ea4000c1e1500 */
[----:B--2---:R-:W-:-:S06]  /*8180*/  IMAD.U32 R0, R0, 0x10000, RZ ;  /* 0x0001000000007824 */ /* 0x004fcc00078e00ff */
[----:B------:R-:W0:Y:S02]  /*8190*/  F2I.FTZ.TRUNC.NTZ R0, R0 ;  /* 0x0000000000007305 */ /* 0x000e24000021f100 */
[----:B0-----:R-:W-:Y:S01]  /*81a0*/  PRMT R23, R0, 0x7610, R23 ;  /* 0x0000761000177816 */ /* 0x001fe20000000017 */
[----:B------:R-:W-:Y:S06]  /*81b0*/  BRA `(.L_x_10518) ;  /* 0x0000000400ac7947 */ /* 0x000fec0003800000 */
.L_x_10525:
        /* <DEDUP_REMOVED lines=10> */
.L_x_10532:
        /* <DEDUP_REMOVED lines=21> */
.L_x_10536:
[----:B------:R-:W-:Y:S05]  /*83b0*/  BSYNC B1 ;  /* 0x0000000000017941 */ /* 0x000fea0003800000 */
.L_x_10535:
[----:B------:R-:W-:Y:S01]  /*83c0*/  LEA R3, R0, 0x3b800000, 0x17 ;  /* 0x3b80000000037811 */ /* 0x000fe200078eb8ff */
[----:B------:R-:W-:-:S05]  /*83d0*/  IMAD.SHL.U32 R0, R2, 0x100000, RZ ;  /* 0x0010000002007824 */ /* 0x000fca00078e00ff */
[----:B------:R-:W-:-:S07]  /*83e0*/  LOP3.LUT R0, R3, R0, R4, 0xfe, !PT ;  /* 0x0000000003007212 */ /* 0x000fce00078efe04 */
.L_x_10534:
[----:B------:R-:W-:Y:S05]  /*83f0*/  BSYNC B0 ;  /* 0x0000000000007941 */ /* 0x000fea0003800000 */
.L_x_10533:
[----:B------:R-:W0:Y:S02]  /*8400*/  F2I.FTZ.TRUNC.NTZ R0, R0 ;  /* 0x0000000000007305 */ /* 0x000e24000021f100 */
[----:B0-----:R-:W-:Y:S01]  /*8410*/  PRMT R23, R0, 0x7610, R23 ;  /* 0x0000761000177816 */ /* 0x001fe20000000017 */
[----:B------:R-:W-:Y:S06]  /*8420*/  BRA `(.L_x_10518) ;  /* 0x0000000400107947 */ /* 0x000fec0003800000 */
.L_x_10531:
        /* <DEDUP_REMOVED lines=21> */
.L_x_10540:
[----:B------:R-:W-:Y:S05]  /*8580*/  BSYNC B1 ;  /* 0x0000000000017941 */ /* 0x000fea0003800000 */
.L_x_10539:
[----:B------:R-:W-:Y:S01]  /*8590*/  LEA R3, R0, 0x37800000, 0x17 ;  /* 0x3780000000037811 */ /* 0x000fe200078eb8ff */
[----:B------:R-:W-:-:S05]  /*85a0*/  IMAD.SHL.U32 R0, R2, 0x200000, RZ ;  /* 0x0020000002007824 */ /* 0x000fca00078e00ff */
[----:B------:R-:W-:-:S07]  /*85b0*/  LOP3.LUT R0, R3, R0, R4, 0xfe, !PT ;  /* 0x0000000003007212 */ /* 0x000fce00078efe04 */
.L_x_10538:
[----:B------:R-:W-:Y:S05]  /*85c0*/  BSYNC B0 ;  /* 0x0000000000007941 */ /* 0x000fea0003800000 */
.L_x_10537:
[----:B------:R-:W0:Y:S02]  /*85d0*/  F2I.FTZ.TRUNC.NTZ R0, R0 ;  /* 0x0000000000007305 */ /* 0x000e24000021f100 */
[----:B0-----:R-:W-:Y:S01]  /*85e0*/  PRMT R23, R0, 0x7610, R23 ;  /* 0x0000761000177816 */ /* 0x001fe20000000017 */
[----:B------:R-:W-:Y:S06]  /*85f0*/  BRA `(.L_x_10518) ;  /* 0x00000000009c7947 */ /* 0x000fec0003800000 */
.L_x_10530:
        /* <DEDUP_REMOVED lines=14> */
.L_x_10544:
[----:B------:R-:W-:Y:S05]  /*86e0*/  BSYNC B0 ;  /* 0x0000000000007941 */ /* 0x000fea0003800000 */
.L_x_10543:
[----:B------:R-:W0:Y:S02]  /*86f0*/  F2I.FTZ.TRUNC.NTZ R0, R0 ;  /* 0x0000000000007305 */ /* 0x000e24000021f100 */
[----:B0-----:R-:W-:Y:S01]  /*8700*/  PRMT R23, R0, 0x7610, R23 ;  /* 0x0000761000177816 */ /* 0x001fe20000000017 */
[----:B------:R-:W-:Y:S06]  /*8710*/  BRA `(.L_x_10518) ;  /* 0x0000000000547947 */ /* 0x000fec0003800000 */
.L_x_10517:
        /* <DEDUP_REMOVED lines=16> */
.L_x_10545:
[----:B------:R-:W-:Y:S01]  /*8820*/  PRMT R23, RZ, 0x7610, R23 ;  /* 0x00007610ff177816 */ /* 0x000fe20000000017 */
[----:B------:R-:W-:Y:S06]  /*8830*/  BRA `(.L_x_10518) ;  /* 0x00000000000c7947 */ /* 0x000fec0003800000 */
.L_x_10542:
[----:B------:R0:W5:Y:S01]  /*8840*/  LDG.E.U16 R23, desc[UR36][R2.64] ;  /* 0x0000002402177981 */ /* 0x000162000c1e1500 */
[----:B------:R-:W-:Y:S05]  /*8850*/  BRA `(.L_x_10518) ;  /* 0x0000000000047947 */ /* 0x000fea0003800000 */
.L_x_10541:
[----:B------:R0:W5:Y:S02]  /*8860*/  LDG.E.U16 R23, desc[UR36][R2.64] ;  /* 0x0000002402177981 */ /* 0x000164000c1e1500 */
.L_x_10518:
        /* <DEDUP_REMOVED lines=17> */
.L_x_10549:
[----:B------:R0:W5:Y:S01]  /*8980*/  LDG.E.U8 R0, desc[UR36][R2.64] ;  /* 0x0000002402007981 */ /* 0x000162000c1e1100 */
[----:B------:R-:W-:Y:S05]  /*8990*/  BRA `(.L_x_10551) ;  /* 0x0000000c00547947 */ /* 0x000fea0003800000 */
.L_x_10548:
        /* <DEDUP_REMOVED lines=8> */
.L_x_10553:
[----:B------:R0:W5:Y:S01]  /*8a20*/  LDG.E.U16 R0, desc[UR36][R2.64] ;  /* 0x0000002402007981 */ /* 0x000162000c1e1500 */
[----:B------:R-:W-:Y:S05]  /*8a30*/  BRA `(.L_x_10551) ;  /* 0x0000000c002c7947 */ /* 0x000fea0003800000 */
.L_x_10552:
[----:B------:R0:W5:Y:S01]  /*8a40*/  LDG.E.U16 R0, desc[UR36][R2.64] ;  /* 0x0000002402007981 */ /* 0x000162000c1e1500 */
[----:B------:R-:W-:Y:S05]  /*8a50*/  BRA `(.L_x_10551) ;  /* 0x0000000c00247947 */ /* 0x000fea0003800000 */
.L_x_10547:
        /* <DEDUP_REMOVED lines=9> */
.L_x_10555:
[----:B------:R-:W2:Y:S02]  /*8af0*/  LDG.E.U16 R4, desc[UR36][R2.64] ;  /* 0x0000002402047981 */ /* 0x000ea4000c1e1500 */
[----:B--2---:R-:W-:-:S06]  /*8b00*/  HADD2.F32 R4, -RZ, R4.H0_H0 ;  /* 0x20000004ff047230 */ /* 0x004fcc0000004100 */
[----:B------:R-:W0:Y:S02]  /*8b10*/  F2I.FTZ.TRUNC.NTZ R4, R4 ;  /* 0x0000000400047305 */ /* 0x000e24000021f100 */
[----:B0-----:R-:W-:Y:S01]  /*8b20*/  PRMT R0, R4, 0x7610, R0 ;  /* 0x0000761004007816 */ /* 0x001fe20000000000 */
[----:B------:R-:W-:Y:S06]  /*8b30*/  BRA `(.L_x_10551) ;  /* 0x0000000800ec7947 */ /* 0x000fec0003800000 */
.L_x_10554:
        /* <DEDUP_REMOVED lines=9> */
.L_x_10557:
[----:B------:R-:W2:Y:S02]  /*8bd0*/  LDG.E.U16 R2, desc[UR36][R2.64] ;  /* 0x0000002402027981 */ /* 0x000ea4000c1e1500 */
[----:B--2---:R-:W-:-:S06]  /*8be0*/  HADD2.F32 R4, -RZ, R2.H0_H0 ;  /* 0x20000002ff047230 */ /* 0x004fcc0000004100 */
[----:B------:R-:W0:Y:S02]  /*8bf0*/  F2I.FTZ.TRUNC.NTZ R4, R4 ;  /* 0x0000000400047305 */ /* 0x000e24000021f100 */
[----:B0-----:R-:W-:Y:S01]  /*8c00*/  PRMT R0, R4, 0x7610, R0 ;  /* 0x0000761004007816 */ /* 0x001fe20000000000 */
[----:B------:R-:W-:Y:S06]  /*8c10*/  BRA `(.L_x_10551) ;  /* 0x0000000800b47947 */ /* 0x000fec0003800000 */
.L_x_10556:
[----:B------:R-:W2:Y:S02]  /*8c20*/  LDG.E.64 R2, desc[UR36][R2.64] ;  /* 0x0000002402027981 */ /* 0x000ea4000c1e1b00 */
[----:B--2---:R0:W1:Y:S01]  /*8c30*/  F2I.F64.TRUNC R0, R2 ;  /* 0x0000000200007311 */ /* 0x004062000030d100 */
[----:B------:R-:W-:Y:S05]  /*8c40*/  BRA `(.L_x_10551) ;  /* 0x0000000800a87947 */ /* 0x000fea0003800000 */
.L_x_10546:
        /* <DEDUP_REMOVED lines=12> */
.L_x_10560:
[----:B------:R-:W2:Y:S02]  /*8d10*/  LDG.E.64 R2, desc[UR36][R2.64] ;  /* 0x0000002402027981 */ /* 0x000ea4000c1e1b00 */
[----:B--2---:R3:W4:Y:S01]  /*8d20*/  F2I.F64.TRUNC R0, R2 ;  /* 0x0000000200007311 */ /* 0x004722000030d100 */
[----:B------:R-:W-:Y:S05]  /*8d30*/  BRA `(.L_x_10551) ;  /* 0x00000008006c7947 */ /* 0x000fea0003800000 */
.L_x_10559:
        /* <DEDUP_REMOVED lines=28> */
.L_x_10562:
        /* <DEDUP_REMOVED lines=15> */
.L_x_10561:
[----:B------:R-:W2:Y:S02]  /*8ff0*/  LDG.E.U16 R4, desc[UR36][R2.64] ;  /* 0x0000002402047981 */ /* 0x000ea4000c1e1500 */
[----:B--2---:R-:W-:-:S06]  /*9000*/  IMAD.U32 R4, R4, 0x10000, RZ ;  /* 0x0001000004047824 */ /* 0x004fcc00078e00ff */
[----:B------:R-:W0:Y:S02]  /*9010*/  F2I.FTZ.TRUNC.NTZ R4, R4 ;  /* 0x0000000400047305 */ /* 0x000e24000021f100 */
[----:B0-----:R-:W-:Y:S01]  /*9020*/  PRMT R0, R4, 0x7610, R0 ;  /* 0x0000761004007816 */ /* 0x001fe20000000000 */
[----:B------:R-:W-:Y:S06]  /*9030*/  BRA `(.L_x_10551) ;  /* 0x0000000400ac7947 */ /* 0x000fec0003800000 */
.L_x_10558:
        /* <DEDUP_REMOVED lines=10> */
.L_x_10565:
        /* <DEDUP_REMOVED lines=21> */
.L_x_10569:
[----:B------:R-:W-:Y:S05]  /*9230*/  BSYNC B1 ;  /* 0x0000000000017941 */ /* 0x000fea0003800000 */
.L_x_10568:
[----:B------:R-:W-:Y:S01]  /*9240*/  IMAD.SHL.U32 R2, R2, 0x100000, RZ ;  /* 0x0010000002027824 */ /* 0x000fe200078e00ff */
[----:B------:R-:W-:-:S04]  /*9250*/  LEA R3, R0, 0x3b800000, 0x17 ;  /* 0x3b80000000037811 */ /* 0x000fc800078eb8ff */
[----:B------:R-:W-:-:S07]  /*9260*/  LOP3.LUT R4, R3, R2, R4, 0xfe, !PT ;  /* 0x0000000203047212 */ /* 0x000fce00078efe04 */
.L_x_10567:
[----:B------:R-:W-:Y:S05]  /*9270*/  BSYNC B0 ;  /* 0x0000000000007941 */ /* 0x000fea0003800000 */
.L_x_10566:
[----:B------:R-:W0:Y:S02]  /*9280*/  F2I.FTZ.TRUNC.NTZ R4, R4 ;  /* 0x0000000400047305 */ /* 0x000e24000021f100 */
[----:B0-----:R-:W-:Y:S01]  /*9290*/  PRMT R0, R4, 0x7610, R0 ;  /* 0x0000761004007816 */ /* 0x001fe20000000000 */
[----:B------:R-:W-:Y:S06]  /*92a0*/  BRA `(.L_x_10551) ;  /* 0x0000000400107947 */ /* 0x000fec0003800000 */
.L_x_10564:
        /* <DEDUP_REMOVED lines=21> */
.L_x_10573:
[----:B------:R-:W-:Y:S05]  /*9400*/  BSYNC B1 ;  /* 0x0000000000017941 */ /* 0x000fea0003800000 */
.L_x_10572:
[----:B------:R-:W-:Y:S01]  /*9410*/  IMAD.SHL.U32 R2, R2, 0x200000, RZ ;  /* 0x0020000002027824 */ /* 0x000fe200078e00ff */
[----:B------:R-:W-:-:S04]  /*9420*/  LEA R3, R0, 0x37800000, 0x17 ;  /* 0x3780000000037811 */ /* 0x000fc800078eb8ff */
[----:B------:R-:W-:-:S07]  /*9430*/  LOP3.LUT R4, R3, R2, R4, 0xfe, !PT ;  /* 0x0000000203047212 */ /* 0x000fce00078efe04 */
.L_x_10571:
[----:B------:R-:W-:Y:S05]  /*9440*/  BSYNC B0 ;  /* 0x0000000000007941 */ /* 0x000fea0003800000 */
.L_x_10570:
[----:B------:R-:W0:Y:S02]  /*9450*/  F2I.FTZ.TRUNC.NTZ R4, R4 ;  /* 0x0000000400047305 */ /* 0x000e24000021f100 */
[----:B0-----:R-:W-:Y:S01]  /*9460*/  PRMT R0, R4, 0x7610, R0 ;  /* 0x0000761004007816 */ /* 0x001fe20000000000 */
[----:B------:R-:W-:Y:S06]  /*9470*/  BRA `(.L_x_10551) ;  /* 0x00000000009c7947 */ /* 0x000fec0003800000 */
.L_x_10563:
        /* <DEDUP_REMOVED lines=14> */
.L_x_10577:
[----:B------:R-:W-:Y:S05]  /*9560*/  BSYNC B0 ;  /* 0x0000000000007941 */ /* 0x000fea0003800000 */
.L_x_10576:
[----:B------:R-:W0:Y:S02]  /*9570*/  F2I.FTZ.TRUNC.NTZ R4, R4 ;  /* 0x0000000400047305 */ /* 0x000e24000021f100 */
[----:B0-----:R-:W-:Y:S01]  /*9580*/  PRMT R0, R4, 0x7610, R0 ;  /* 0x0000761004007816 */ /* 0x001fe20000000000 */
[----:B------:R-:W-:Y:S06]  /*9590*/  BRA `(.L_x_10551) ;  /* 0x0000000000547947 */ /* 0x000fec0003800000 */
.L_x_10550:
        /* <DEDUP_REMOVED lines=16> */
.L_x_10578:
[----:B------:R-:W-:Y:S01]  /*96a0*/  PRMT R0, RZ, 0x7610, R0 ;  /* 0x00007610ff007816 */ /* 0x000fe20000000000 */
[----:B------:R-:W-:Y:S06]  /*96b0*/  BRA `(.L_x_10551) ;  /* 0x00000000000c7947 */ /* 0x000fec0003800000 */
.L_x_10575:
[----:B------:R1:W5:Y:S01]  /*96c0*/  LDG.E.U16 R0, desc[UR36][R2.64] ;  /* 0x0000002402007981 */ /* 0x000362000c1e1500 */
[----:B------:R-:W-:Y:S05]  /*96d0*/  BRA `(.L_x_10551) ;  /* 0x0000000000047947 */ /* 0x000fea0003800000 */
.L_x_10574:
[----:B------:R0:W5:Y:S02]  /*96e0*/  LDG.E.U16 R0, desc[UR36][R2.64] ;  /* 0x0000002402007981 */ /* 0x000164000c1e1500 */
.L_x_10551:
[----:B------:R-:W0:Y:S01]  /*96f0*/  LDC.U8 R4, c[0x0][0x4f9] ;  /* 0x00013e40ff047b82 */ /* 0x000e220000000000 */
[----:B-----5:R-:W-:Y:S02]  /*9700*/  PRMT R23, R23, 0x9910, RZ ;  /* 0x0000991017177816 */ /* 0x020fe400000000ff */
[----:B-1--4-:R-:W-:Y:S02]  /*9710*/  PRMT R5, R0, 0x9910, RZ ;  /* 0x0000991000057816 */ /* 0x012fe400000000ff */
[----:B0-23--:R-:W-:Y:S01]  /*9720*/  PRMT R3, R22, 0x9910, RZ ;  /* 0x0000991016037816 */ /* 0x00dfe200000000ff */
        /* <DEDUP_REMOVED lines=16> */
.L_x_10582:
[----:B------:R0:W-:Y:S01]  /*9830*/  STG.E.U8 desc[UR36][R16.64], R5 ;  /* 0x0000000510007986 */ /* 0x0001e2000c101124 */
[----:B------:R-:W-:Y:S05]  /*9840*/  BRA `(.L_x_10584) ;  /* 0x0000000c005c7947 */ /* 0x000fea0003800000 */
.L_x_10581:
        /* <DEDUP_REMOVED lines=10> */
.L_x_10586:
[----:B------:R0:W-:Y:S01]  /*98f0*/  STG.E desc[UR36][R16.64], R5 ;  /* 0x0000000510007986 */ /* 0x0001e2000c101924 */
[----:B------:R-:W-:Y:S05]  /*9900*/  BRA `(.L_x_10584) ;  /* 0x0000000c002c7947 */ /* 0x000fea0003800000 */
.L_x_10585:
[----:B------:R0:W-:Y:S01]  /*9910*/  STG.E.U16 desc[UR36][R16.64], R5 ;  /* 0x0000000510007986 */ /* 0x0001e2000c101524 */
[----:B------:R-:W-:Y:S05]  /*9920*/  BRA `(.L_x_10584) ;  /* 0x0000000c00247947 */ /* 0x000fea0003800000 */
.L_x_10580:
        /* <DEDUP_REMOVED lines=9> */
.L_x_10588:
[----:B------:R-:W0:Y:S02]  /*99c0*/  I2F.S16 R0, R5 ;  /* 0x0000000500007306 */ /* 0x000e240000101400 */
[----:B0-----:R-:W-:-:S05]  /*99d0*/  F2FP.F16.F32.PACK_AB R0, RZ, R0 ;  /* 0x00000000ff00723e */ /* 0x001fca00000000ff */
[----:B------:R0:W-:Y:S01]  /*99e0*/  STG.E.U16 desc[UR36][R16.64], R0 ;  /* 0x0000000010007986 */ /* 0x0001e2000c101524 */
[----:B------:R-:W-:Y:S05]  /*99f0*/  BRA `(.L_x_10584) ;  /* 0x0000000800f07947 */ /* 0x000fea0003800000 */
.L_x_10587:
        /* <DEDUP_REMOVED lines=10> */
.L_x_10590:
[----:B------:R-:W0:Y:S02]  /*9aa0*/  I2F.S16 R5, R5 ;  /* 0x0000000500057306 */ /* 0x000e240000101400 */
[----:B0-----:R-:W-:-:S04]  /*9ab0*/  F2FP.F16.F32.PACK_AB R3, RZ, R5 ;  /* 0x00000005ff03723e */ /* 0x001fc800000000ff */
[----:B------:R-:W-:-:S05]  /*9ac0*/  PRMT R3, R3, 0x5410, RZ ;  /* 0x0000541003037816 */ /* 0x000fca00000000ff */
[----:B------:R0:W-:Y:S01]  /*9ad0*/  STG.E desc[UR36][R16.64], R3 ;  /* 0x0000000310007986 */ /* 0x0001e2000c101924 */
[----:B------:R-:W-:Y:S05]  /*9ae0*/  BRA `(.L_x_10584) ;  /* 0x0000000800b47947 */ /* 0x000fea0003800000 */
.L_x_10589:
[----:B------:R-:W0:Y:S02]  /*9af0*/  I2F.F64.S16 R2, R5 ;  /* 0x0000000500027312 */ /* 0x000e240000101c00 */
[----:B0-----:R0:W-:Y:S01]  /*9b00*/  STG.E.64 desc[UR36][R16.64], R2 ;  /* 0x0000000210007986 */ /* 0x0011e2000c101b24 */
[----:B------:R-:W-:Y:S05]  /*9b10*/  BRA `(.L_x_10584) ;  /* 0x0000000800a87947 */ /* 0x000fea0003800000 */
.L_x_10579:
        /* <DEDUP_REMOVED lines=13> */
.L_x_10593:
[----:B------:R-:W0:Y:S01]  /*9bf0*/  I2F.F64.S16 R4, R5 ;  /* 0x0000000500047312 */ /* 0x000e220000101c00 */
[----:B------:R-:W-:-:S05]  /*9c00*/  CS2R R6, SRZ ;  /* 0x0000000000067805 */ /* 0x000fca000001ff00 */
[----:B0-----:R0:W-:Y:S01]  /*9c10*/  STG.E.128 desc[UR36][R16.64], R4 ;  /* 0x0000000410007986 */ /* 0x0011e2000c101d24 */
[----:B------:R-:W-:Y:S05]  /*9c20*/  BRA `(.L_x_10584) ;  /* 0x0000000800647947 */ /* 0x000fea0003800000 */
.L_x_10592:
        /* <DEDUP_REMOVED lines=21> */
.L_x_10597:
[----:B------:R-:W-:Y:S05]  /*9d80*/  BSYNC B0 ;  /* 0x0000000000007941 */ /* 0x000fea0003800000 */
.L_x_10596:
[----:B------:R-:W-:-:S05]  /*9d90*/  LOP3.LUT R3, R0, R3, RZ, 0xfc, !PT ;  /* 0x0000000300037212 */ /* 0x000fca00078efcff */
[----:B------:R0:W-:Y:S01]  /*9da0*/  STG.E.U8 desc[UR36][R16.64], R3 ;  /* 0x0000000310007986 */ /* 0x0001e2000c101124 */
[----:B------:R-:W-:Y:S05]  /*9db0*/  BRA `(.L_x_10584) ;  /* 0x0000000800007947 */ /* 0x000fea0003800000 */
.L_x_10595:
        /* <DEDUP_REMOVED lines=13> */
.L_x_10599:
[----:B------:R-:W-:Y:S01]  /*9e90*/  IMAD.MOV.U32 R0, RZ, RZ, 0x7f ;  /* 0x0000007fff007424 */ /* 0x000fe200078e00ff */
[----:B------:R-:W-:-:S04]  /*9ea0*/  ISETP.GT.U32.AND P0, PT, R2, 0x7f800000, PT ;  /* 0x7f8000000200780c */ /* 0x000fc80003f04070 */
[----:B------:R-:W-:-:S09]  /*9eb0*/  SEL R0, R0, 0x7c, P0 ;  /* 0x0000007c00007807 */ /* 0x000fd20000000000 */
.L_x_10600:
[----:B------:R-:W-:Y:S05]  /*9ec0*/  BSYNC B0 ;  /* 0x0000000000007941 */ /* 0x000fea0003800000 */
.L_x_10598:
[----:B------:R-:W-:-:S04]  /*9ed0*/  LOP3.LUT R2, R5, 0x80000000, RZ, 0xc0, !PT ;  /* 0x8000000005027812 */ /* 0x000fc800078ec0ff */
[----:B------:R-:W-:-:S04]  /*9ee0*/  SHF.R.U32.HI R3, RZ, 0x18, R2 ;  /* 0x00000018ff037819 */ /* 0x000fc80000011602 */
[----:B------:R-:W-:-:S05]  /*9ef0*/  LOP3.LUT R3, R0, R3, RZ, 0xfc, !PT ;  /* 0x0000000300037212 */ /* 0x000fca00078efcff */
[----:B------:R0:W-:Y:S01]  /*9f00*/  STG.E.U8 desc[UR36][R16.64], R3 ;  /* 0x0000000310007986 */ /* 0x0001e2000c101124 */
[----:B------:R-:W-:Y:S05]  /*9f10*/  BRA `(.L_x_10584) ;  /* 0x0000000400a87947 */ /* 0x000fea0003800000 */
.L_x_10594:
[----:B------:R-:W0:Y:S02]  /*9f20*/  I2F.S16 R0, R5 ;  /* 0x0000000500007306 */ /* 0x000e240000101400 */
[----:B0-----:R-:W-:-:S05]  /*9f30*/  F2FP.BF16.F32.PACK_AB R0, RZ, R0 ;  /* 0x00000000ff00723e */ /* 0x001fca00000010ff */
[----:B------:R0:W-:Y:S01]  /*9f40*/  STG.E.U16 desc[UR36][R16.64], R0 ;  /* 0x0000000010007986 */ /* 0x0001e2000c101524 */
[----:B------:R-:W-:Y:S05]  /*9f50*/  BRA `(.L_x_10584) ;  /* 0x0000000400987947 */ /* 0x000fea0003800000 */
.L_x_10591:
        /* <DEDUP_REMOVED lines=10> */
.L_x_10603:
        /* <DEDUP_REMOVED lines=17> */
.L_x_10606:
[----:B------:R-:W-:-:S04]  /*a110*/  LOP3.LUT R2, R5, 0x80000000, RZ, 0xc0, !PT ;  /* 0x8000000005027812 */ /* 0x000fc800078ec0ff */
[----:B------:R-:W-:-:S04]  /*a120*/  SHF.R.U32.HI R3, RZ, 0x18, R2 ;  /* 0x00000018ff037819 */ /* 0x000fc80000011602 */
[----:B------:R-:W-:-:S04]  /*a130*/  LOP3.LUT R0, R0, R3, RZ, 0xfc, !PT ;  /* 0x0000000300007212 */ /* 0x000fc800078efcff */
[----:B------:R-:W-:-:S07]  /*a140*/  PRMT R8, R0, 0x7610, R8 ;  /* 0x0000761000087816 */ /* 0x000fce0000000008 */
.L_x_10605:
[----:B------:R-:W-:Y:S05]  /*a150*/  BSYNC B0 ;  /* 0x0000000000007941 */ /* 0x000fea0003800000 */
.L_x_10604:
[----:B------:R0:W-:Y:S01]  /*a160*/  STG.E.U8 desc[UR36][R16.64], R8 ;  /* 0x0000000810007986 */ /* 0x0001e2000c101124 */
[----:B------:R-:W-:Y:S05]  /*a170*/  BRA `(.L_x_10584) ;  /* 0x0000000400107947 */ /* 0x000fea0003800000 */
.L_x_10602:
        /* <DEDUP_REMOVED lines=17> */
.L_x_10609:
[----:B------:R-:W-:-:S04]  /*a290*/  LOP3.LUT R2, R5, 0x80000000, RZ, 0xc0, !PT ;  /* 0x8000000005027812 */ /* 0x000fc800078ec0ff */
[----:B------:R-:W-:-:S04]  /*a2a0*/  SHF.R.U32.HI R3, RZ, 0x18, R2 ;  /* 0x00000018ff037819 */ /* 0x000fc80000011602 */
[----:B------:R-:W-:-:S04]  /*a2b0*/  LOP3.LUT R0, R0, R3, RZ, 0xfc, !PT ;  /* 0x0000000300007212 */ /* 0x000fc800078efcff */
[----:B------:R-:W-:-:S07]  /*a2c0*/  PRMT R8, R0, 0x7610, R8 ;  /* 0x0000761000087816 */ /* 0x000fce0000000008 */
.L_x_10608:
[----:B------:R-:W-:Y:S05]  /*a2d0*/  BSYNC B0 ;  /* 0x0000000000007941 */ /* 0x000fea0003800000 */
.L_x_10607:
[----:B------:R3:W-:Y:S01]  /*a2e0*/  STG.E.U8 desc[UR36][R16.64], R8 ;  /* 0x0000000810007986 */ /* 0x0007e2000c101124 */
[----:B------:R-:W-:Y:S05]  /*a2f0*/  BRA `(.L_x_10584) ;  /* 0x0000000000b07947 */ /* 0x000fea0003800000 */
.L_x_10601:
        /* <DEDUP_REMOVED lines=22> */
.L_x_10583:
        /* <DEDUP_REMOVED lines=16> */
.L_x_10612:
[----:B------:R-:W-:Y:S05]  /*a560*/  BRA `(.L_x_10584) ;  /* 0x0000000000147947 */ /* 0x000fea0003800000 */
.L_x_10611:
[----:B------:R-:W-:-:S04]  /*a570*/  PRMT R2, R5, 0x9910, RZ ;  /* 0x0000991005027816 */ /* 0x000fc800000000ff */
[----:B------:R-:W-:-:S05]  /*a580*/  SHF.R.S32.HI R3, RZ, 0x1f, R2 ;  /* 0x0000001fff037819 */ /* 0x000fca0000011402 */
[----:B------:R2:W-:Y:S01]  /*a590*/  STG.E.64 desc[UR36][R16.64], R2 ;  /* 0x0000000210007986 */ /* 0x0005e2000c101b24 */
[----:B------:R-:W-:Y:S05]  /*a5a0*/  BRA `(.L_x_10584) ;  /* 0x0000000000047947 */ /* 0x000fea0003800000 */
.L_x_10610:
[----:B------:R0:W-:Y:S02]  /*a5b0*/  STG.E desc[UR36][R16.64], R5 ;  /* 0x0000000510007986 */ /* 0x0001e4000c101924 */
.L_x_10584:
[----:B------:R-:W-:-:S07]  /*a5c0*/  VIADD R19, R19, 0x80 ;  /* 0x0000008013137836 */ /* 0x000fce0000000000 */
.L_x_10478:
[----:B------:R-:W-:Y:S05]  /*a5d0*/  BSYNC B6 ;  /* 0x0000000000067941 */ /* 0x000fea0003800000 */
.L_x_10477:
        /* <DEDUP_REMOVED lines=384> */
.L_x_10615:
        /* <DEDUP_REMOVED lines=20> */
.L_x_10619:
[----:B------:R0:W5:Y:S01]  /*bf20*/  LDG.E.U8 R22, desc[UR36][R2.64] ;  /* 0x0000002402167981 */ /* 0x000162000c1e1100 */
[----:B------:R-:W-:Y:S05]  /*bf30*/  BRA `(.L_x_10621) ;  /* 0x0000000c00547947 */ /* 0x000fea0003800000 */
.L_x_10618:
        /* <DEDUP_REMOVED lines=8> */
.L_x_10623:
[----:B------:R0:W5:Y:S01]  /*bfc0*/  LDG.E.U16 R22, desc[UR36][R2.64] ;  /* 0x0000002402167981 */ /* 0x000162000c1e1500 */
[----:B------:R-:W-:Y:S05]  /*bfd0*/  BRA `(.L_x_10621) ;  /* 0x0000000c002c7947 */ /* 0x000fea0003800000 */
.L_x_10622:
[----:B------:R0:W5:Y:S01]  /*bfe0*/  LDG.E.U16 R22, desc[UR36][R2.64] ;  /* 0x0000002402167981 */ /* 0x000162000c1e1500 */
[----:B------:R-:W-:Y:S05]  /*bff0*/  BRA `(.L_x_10621) ;  /* 0x0000000c00247947 */ /* 0x000fea0003800000 */
.L_x_10617:
        /* <DEDUP_REMOVED lines=9> */
.L_x_10625:
[----:B------:R-:W2:Y:S02]  /*c090*/  LDG.E.U16 R0, desc[UR36][R2.64] ;  /* 0x0000002402007981 */ /* 0x000ea4000c1e1500 */
[----:B--2---:R-:W-:-:S06]  /*c0a0*/  HADD2.F32 R0, -RZ, R0.H0_H0 ;  /* 0x20000000ff007230 */ /* 0x004fcc0000004100 */
[----:B------:R-:W0:Y:S02]  /*c0b0*/  F2I.FTZ.TRUNC.NTZ R0, R0 ;  /* 0x0000000000007305 */ /* 0x000e24000021f100 */
[----:B0-----:R-:W-:Y:S01]  /*c0c0*/  PRMT R22, R0, 0x7610, R22 ;  /* 0x0000761000167816 */ /* 0x001fe20000000016 */
[----:B------:R-:W-:Y:S06]  /*c0d0*/  BRA `(.L_x_10621) ;  /* 0x0000000800ec7947 */ /* 0x000fec0003800000 */
.L_x_10624:
        /* <DEDUP_REMOVED lines=9> */
.L_x_10627:
[----:B------:R-:W2:Y:S02]  /*c170*/  LDG.E.U16 R2, desc[UR36][R2.64] ;  /* 0x0000002402027981 */ /* 0x000ea4000c1e1500 */
[----:B--2---:R-:W-:-:S06]  /*c180*/  HADD2.F32 R0, -RZ, R2.H0_H0 ;  /* 0x20000002ff007230 */ /* 0x004fcc0000004100 */
[----:B------:R-:W0:Y:S02]  /*c190*/  F2I.FTZ.TRUNC.NTZ R0, R0 ;  /* 0x0000000000007305 */ /* 0x000e24000021f100 */
[----:B0-----:R-:W-:Y:S01]  /*c1a0*/  PRMT R22, R0, 0x7610, R22 ;  /* 0x0000761000167816 */ /* 0x001fe20000000016 */
[----:B------:R-:W-:Y:S06]  /*c1b0*/  BRA `(.L_x_10621) ;  /* 0x0000000800b47947 */ /* 0x000fec0003800000 */
.L_x_10626:
[----:B------:R-:W2:Y:S02]  /*c1c0*/  LDG.E.64 R2, desc[UR36][R2.64] ;  /* 0x0000002402027981 */ /* 0x000ea4000c1e1b00 */
[----:B--2---:R0:W1:Y:S01]  /*c1d0*/  F2I.F64.TRUNC R22, R2 ;  /* 0x0000000200167311 */ /* 0x004062000030d100 */
[----:B------:R-:W-:Y:S05]  /*c1e0*/  BRA `(.L_x_10621) ;  /* 0x0000000800a87947 */ /* 0x000fea0003800000 */
.L_x_10616:
        /* <DEDUP_REMOVED lines=12> */
.L_x_10630:
[----:B------:R-:W2:Y:S02]  /*c2b0*/  LDG.E.64 R2, desc[UR36][R2.64] ;  /* 0x0000002402027981 */ /* 0x000ea4000c1e1b00 */
[----:B--2---:R3:W4:Y:S01]  /*c2c0*/  F2I.F64.TRUNC R22, R2 ;  /* 0x0000000200167311 */ /* 0x004722000030d100 */
[----:B------:R-:W-:Y:S05]  /*c2d0*/  BRA `(.L_x_10621) ;  /* 0x00000008006c7947 */ /* 0x000fea0003800000 */
.L_x_10629:
        /* <DEDUP_REMOVED lines=28> */
.L_x_10632:
        /* <DEDUP_REMOVED lines=15> */
.L_x_10631:
[----:B------:R-:W2:Y:S02]  /*c590*/  LDG.E.U16 R0, desc[UR36][R2.64] ;  /* 0x0000002402007981 */ /* 0x000ea4000c1e1500 */
[----:B--2---:R-:W-:-:S06]  /*c5a0*/  IMAD.U32 R0, R0, 0x10000, RZ ;  /* 0x0001000000007824 */ /* 0x004fcc00078e00ff */
[----:B------:R-:W0:Y:S02]  /*c5b0*/  F2I.FTZ.TRUNC.NTZ R0, R0 ;  /* 0x0000000000007305 */ /* 0x000e24000021f100 */
[----:B0-----:R-:W-:Y:S01]  /*c5c0*/  PRMT R22, R0, 0x7610, R22 ;  /* 0x0000761000167816 */ /* 0x001fe20000000016 */
[----:B------:R-:W-:Y:S06]  /*c5d0*/  BRA `(.L_x_10621) ;  /* 0x0000000400ac7947 */ /* 0x000fec0003800000 */
.L_x_10628:
        /* <DEDUP_REMOVED lines=10> */
.L_x_10635:
        /* <DEDUP_REMOVED lines=21> */
.L_x_10639:
[----:B------:R-:W-:Y:S05]  /*c7d0*/  BSYNC B1 ;  /* 0x0000000000017941 */ /* 0x000fea0003800000 */
.L_x_10638:
[----:B------:R-:W-:Y:S01]  /*c7e0*/  LEA R3, R0, 0x3b800000, 0x17 ;  /* 0x3b80000000037811 */ /* 0x000fe200078eb8ff */
[----:B------:R-:W-:-:S05]  /*c7f0*/  IMAD.SHL.U32 R0, R2, 0x100000, RZ ;  /* 0x0010000002007824 */ /* 0x000fca00078e00ff */
[----:B------:R-:W-:-:S07]  /*c800*/  LOP3.LUT R0, R3, R0, R4, 0xfe, !PT ;  /* 0x0000000003007212 */ /* 0x000fce00078efe04 */
.L_x_10637:
[----:B------:R-:W-:Y:S05]  /*c810*/  BSYNC B0 ;  /* 0x0000000000007941 */ /* 0x000fea0003800000 */
.L_x_10636:
[----:B------:R-:W0:Y:S02]  /*c820*/  F2I.FTZ.TRUNC.NTZ R0, R0 ;  /* 0x0000000000007305 */ /* 0x000e24000021f100 */
[----:B0-----:R-:W-:Y:S01]  /*c830*/  PRMT R22, R0, 0x7610, R22 ;  /* 0x0000761000167816 */ /* 0x001fe20000000016 */
[----:B------:R-:W-:Y:S06]  /*c840*/  BRA `(.L_x_10621) ;  /* 0x0000000400107947 */ /* 0x000fec0003800000 */
.L_x_10634:
        /* <DEDUP_REMOVED lines=21> */
.L_x_10643:
[----:B------:R-:W-:Y:S05]  /*c9a0*/  BSYNC B1 ;  /* 0x0000000000017941 */ /* 0x000fea0003800000 */
.L_x_10642:
[----:B------:R-:W-:Y:S01]  /*c9b0*/  LEA R3, R0, 0x37800000, 0x17 ;  /* 0x3780000000037811 */ /* 0x000fe200078eb8ff */
[----:B------:R-:W-:-:S05]  /*c9c0*/  IMAD.SHL.U32 R0, R2, 0x200000, RZ ;  /* 0x0020000002007824 */ /* 0x000fca00078e00ff */
[----:B------:R-:W-:-:S07]  /*c9d0*/  LOP3.LUT R0, R3, R0, R4, 0xfe, !PT ;  /* 0x0000000003007212 */ /* 0x000fce00078efe04 */
.L_x_10641:
[----:B------:R-:W-:Y:S05]  /*c9e0*/  BSYNC B0 ;  /* 0x0000000000007941 */ /* 0x000fea0003800000 */
.L_x_10640:
[----:B------:R-:W0:Y:S02]  /*c9f0*/  F2I.FTZ.TRUNC.NTZ R0, R0 ;  /* 0x0000000000007305 */ /* 0x000e24000021f100 */
[----:B0-----:R-:W-:Y:S01]  /*ca00*/  PRMT R22, R0, 0x7610, R22 ;  /* 0x0000761000167816 */ /* 0x001fe20000000016 */
[----:B------:R-:W-:Y:S06]  /*ca10*/  BRA `(.L_x_10621) ;  /* 0x00000000009c7947 */ /* 0x000fec0003800000 */
.L_x_10633:
        /* <DEDUP_REMOVED lines=14> */
.L_x_10647:
[----:B------:R-:W-:Y:S05]  /*cb00*/  BSYNC B0 ;  /* 0x0000000000007941 */ /* 0x000fea0003800000 */
.L_x_10646:
[----:B------:R-:W0:Y:S02]  /*cb10*/  F2I.FTZ.TRUNC.NTZ R0, R0 ;  /* 0x0000000000007305 */ /* 0x000e24000021f100 */
[----:B0-----:R-:W-:Y:S01]  /*cb20*/  PRMT R22, R0, 0x7610, R22 ;  /* 0x0000761000167816 */ /* 0x001fe20000000016 */
[----:B------:R-:W-:Y:S06]  /*cb30*/  BRA `(.L_x_10621) ;  /* 0x0000000000547947 */ /* 0x000fec0003800000 */
.L_x_10620:
        /* <DEDUP_REMOVED lines=16> */
.L_x_10648:
[----:B------:R-:W-:Y:S01]  /*cc40*/  PRMT R22, RZ, 0x7610, R22 ;  /* 0x00007610ff167816 */ /* 0x000fe20000000016 */
[----:B------:R-:W-:Y:S06]  /*cc50*/  BRA `(.L_x_10621) ;  /* 0x00000000000c7947 */ /* 0x000fec0003800000 */
.L_x_10645:
[----:B------:R2:W5:Y:S01]  /*cc60*/  LDG.E.U16 R22, desc[UR36][R2.64] ;  /* 0x0000002402167981 */ /* 0x000562000c1e1500 */
[----:B------:R-:W-:Y:S05]  /*cc70*/  BRA `(.L_x_10621) ;  /* 0x0000000000047947 */ /* 0x000fea0003800000 */
.L_x_10644:
[----:B------:R1:W5:Y:S02]  /*cc80*/  LDG.E.U16 R22, desc[UR36][R2.64] ;  /* 0x0000002402167981 */ /* 0x000364000c1e1500 */
.L_x_10621:
        /* <DEDUP_REMOVED lines=17> */
.L_x_10652:
[----:B------:R0:W5:Y:S01]  /*cda0*/  LDG.E.U8 R23, desc[UR36][R2.64] ;  /* 0x0000002402177981 */ /* 0x000162000c1e1100 */
[----:B------:R-:W-:Y:S05]  /*cdb0*/  BRA `(.L_x_10654) ;  /* 0x0000000c00547947 */ /* 0x000fea0003800000 */
.L_x_10651:
        /* <DEDUP_REMOVED lines=8> */
.L_x_10656:
[----:B------:R0:W5:Y:S01]  /*ce40*/  LDG.E.U16 R23, desc[UR36][R2.64] ;  /* 0x0000002402177981 */ /* 0x000162000c1e1500 */
[----:B------:R-:W-:Y:S05]  /*ce50*/  BRA `(.L_x_10654) ;  /* 0x0000000c002c7947 */ /* 0x000fea0003800000 */
.L_x_10655:
[----:B------:R0:W5:Y:S01]  /*ce60*/  LDG.E.U16 R23, desc[UR36][R2.64] ;  /* 0x0000002402177981 */ /* 0x000162000c1e1500 */
[----:B------:R-:W-:Y:S05]  /*ce70*/  BRA `(.L_x_10654) ;  /* 0x0000000c00247947 */ /* 0x000fea0003800000 */
.L_x_10650:
[----:B------:R-:W-:-:S13]  /*ce80*/  ISETP.GT.AND P0, PT, R0, 0x6, PT ;  /* 0x000000060000780c */ /* 0x000fda0003f04270 */
[----:B------:R-:W-:Y:S05]  /*ce90*/  @P0 BRA `(.L_x_10657) ;  /* 0x0000000000300947 */ /* 0x000fea0003800000 */
[----:B------:R-:W-:-:S13]  /*cea0*/  ISETP.NE.AND P0, PT, R0, 0x5, PT ;  /* 0x000000050000780c */ /* 0x000fda0003f05270 */
[----:B------:R-:W-:Y:S05]  /*ceb0*/  @!P0 BRA `(.L_x_10658) ;  /* 0x0000000000148947 */ /* 0x000fea0003800000 */
[----:B------:R-:W-:-:S13]  /*cec0*/  ISETP.NE.AND P0, PT, R0, 0x6, PT ;  /* 0x000000060000780c */ /* 0x000fda0003f05270 */
[----:B------:R-:W-:Y:S05]  /*ced0*/  @P0 BRA `(.L_x_10653) ;  /* 0x0000000800b80947 */ /* 0x000fea0003800000 */
[----:B------:R-:W2:Y:S02]  /*cee0*/  LDG.E R2, desc[UR36][R2.64] ;  /* 0x0000002402027981 */ /* 0x000ea4000c1e1900 */
[----:B--2---:R4:W0:Y:S01]  /*cef0*/  F2I.FTZ.TRUNC.NTZ R23, R2 ;  /* 0x0000000200177305 */ /* 0x004822000021f100 */
[----:B------:R-:W-:Y:S05]  /*cf00*/  BRA `(.L_x_10654) ;  /* 0x0000000c00007947 */ /* 0x000fea0003800000 */
.L_x_10658:
[----:B------:R-:W2:Y:S02]  /*cf10*/  LDG.E.U16 R0, desc[UR36][R2.64] ;  /* 0x0000002402007981 */ /* 0x000ea4000c1e1500 */
[----:B--2---:R-:W-:-:S06]  /*cf20*/  HADD2.F32 R0, -RZ, R0.H0_H0 ;  /* 0x20000000ff007230 */ /* 0x004fcc0000004100 */
[----:B------:R-:W0:Y:S02]  /*cf30*/  F2I.FTZ.TRUNC.NTZ R0, R0 ;  /* 0x0000000000007305 */ /* 0x000e24000021f100 */
[----:B0-----:R-:W-:Y:S01]  /*cf40*/  PRMT R23, R0, 0x7610, R23 ;  /* 0x0000761000177816 */ /* 0x001fe20000000017 */
[----:B------:R-:W-:Y:S06]  /*cf50*/  BRA `(.L_x_10654) ;  /* 0x0000000800ec7947 */ /* 0x000fec0003800000 */
.L_x_10657:
        /* <DEDUP_REMOVED lines=9> */
.L_x_10660:
[----:B------:R-:W2:Y:S02]  /*cff0*/  LDG.E.U16 R2, desc[UR36][R2.64] ;  /* 0x0000002402027981 */ /* 0x000ea4000c1e1500 */
[----:B--2---:R-:W-:-:S06]  /*d000*/  HADD2.F32 R0, -RZ, R2.H0_H0 ;  /* 0x20000002ff007230 */ /* 0x004fcc0000004100 */
[----:B------:R-:W0:Y:S02]  /*d010*/  F2I.FTZ.TRUNC.NTZ R0, R0 ;  /* 0x0000000000007305 */ /* 0x000e24000021f100 */
[----:B0-----:R-:W-:Y:S01]  /*d020*/  PRMT R23, R0, 0x7610, R23 ;  /* 0x0000761000177816 */ /* 0x001fe20000000017 */
[----:B------:R-:W-:Y:S06]  /*d030*/  BRA `(.L_x_10654) ;  /* 0x0000000800b47947 */ /* 0x000fec0003800000 */
.L_x_10659:
[----:B------:R-:W2:Y:S02]  /*d040*/  LDG.E.64 R2, desc[UR36][R2.64] ;  /* 0x0000002402027981 */ /* 0x000ea4000c1e1b00 */
[----:B--2---:R0:W1:Y:S01]  /*d050*/  F2I.F64.TRUNC R23, R2 ;  /* 0x0000000200177311 */ /* 0x004062000030d100 */
[----:B------:R-:W-:Y:S05]  /*d060*/  BRA `(.L_x_10654) ;  /* 0x0000000800a87947 */ /* 0x000fea0003800000 */
.L_x_10649:
        /* <DEDUP_REMOVED lines=12> */
.L_x_10663:
[----:B------:R-:W2:Y:S02]  /*d130*/  LDG.E.64 R2, desc[UR36][R2.64] ;  /* 0x0000002402027981 */ /* 0x000ea4000c1e1b00 */
[----:B--2---:R0:W1:Y:S01]  /*d140*/  F2I.F64.TRUNC R23, R2 ;  /* 0x0000000200177311 */ /* 0x004062000030d100 */
[----:B------:R-:W-:Y:S05]  /*d150*/  BRA `(.L_x_10654) ;  /* 0x00000008006c7947 */ /* 0x000fea0003800000 */
.L_x_10662:
        /* <DEDUP_REMOVED lines=28> */
.L_x_10665:
        /* <DEDUP_REMOVED lines=15> */
.L_x_10664:
[----:B------:R-:W2:Y:S02]  /*d410*/  LDG.E.U16 R0, desc[UR36][R2.64] ;  /* 0x0000002402007981 */ /* 0x000ea4000c1e1500 */
[----:B--2---:R-:W-:-:S06]  /*d420*/  IMAD.U32 R0, R0, 0x10000, RZ ;  /* 0x0001000000007824 */ /* 0x004fcc00078e00ff */
[----:B------:R-:W0:Y:S02]  /*d430*/  F2I.FTZ.TRUNC.NTZ R0, R0 ;  /* 0x0000000000007305 */ /* 0x000e24000021f100 */
[----:B0-----:R-:W-:Y:S01]  /*d440*/  PRMT R23, R0, 0x7610, R23 ;  /* 0x0000761000177816 */ /* 0x001fe20000000017 */
[----:B------:R-:W-:Y:S06]  /*d450*/  BRA `(.L_x_10654) ;  /* 0x0000000400ac7947 */ /* 0x000fec0003800000 */
.L_x_10661:
        /* <DEDUP_REMOVED lines=10> */
.L_x_10668:
        /* <DEDUP_REMOVED lines=21> */
.L_x_10672:
[----:B------:R-:W-:Y:S05]  /*d650*/  BSYNC B1 ;  /* 0x0000000000017941 */ /* 0x000fea0003800000 */
.L_x_10671:
[----:B------:R-:W-:Y:S01]  /*d660*/  LEA R3, R0, 0x3b800000, 0x17 ;  /* 0x3b80000000037811 */ /* 0x000fe200078eb8ff */
[----:B------:R-:W-:-:S05]  /*d670*/  IMAD.SHL.U32 R0, R2, 0x100000, RZ ;  /* 0x0010000002007824 */ /* 0x000fca00078e00ff */
[----:B------:R-:W-:-:S07]  /*d680*/  LOP3.LUT R0, R3, R0, R4, 0xfe, !PT ;  /* 0x0000000003007212 */ /* 0x000fce00078efe04 */
.L_x_10670:
[----:B------:R-:W-:Y:S05]  /*d690*/  BSYNC B0 ;  /* 0x0000000000007941 */ /* 0x000fea0003800000 */
.L_x_10669:
[----:B------:R-:W0:Y:S02]  /*d6a0*/  F2I.FTZ.TRUNC.NTZ R0, R0 ;  /* 0x0000000000007305 */ /* 0x000e24000021f100 */
[----:B0-----:R-:W-:Y:S01]  /*d6b0*/  PRMT R23, R0, 0x7610, R23 ;  /* 0x0000761000177816 */ /* 0x001fe20000000017 */
[----:B------:R-:W-:Y:S06]  /*d6c0*/  BRA `(.L_x_10654) ;  /* 0x0000000400107947 */ /* 0x000fec0003800000 */
.L_x_10667:
        /* <DEDUP_REMOVED lines=21> */
.L_x_10676:
[----:B------:R-:W-:Y:S05]  /*d820*/  BSYNC B1 ;  /* 0x0000000000017941 */ /* 0x000fea0003800000 */
.L_x_10675:
[----:B------:R-:W-:Y:S01]  /*d830*/  LEA R3, R0, 0x37800000, 0x17 ;  /* 0x3780000000037811 */ /* 0x000fe200078eb8ff */
[----:B------:R-:W-:-:S05]  /*d840*/  IMAD.SHL.U32 R0, R2, 0x200000, RZ ;  /* 0x0020000002007824 */ /* 0x000fca00078e00ff */
[----:B------:R-:W-:-:S07]  /*d850*/  LOP3.LUT R0, R3, R0, R4, 0xfe, !PT ;  /* 0x0000000003007212 */ /* 0x000fce00078efe04 */
.L_x_10674:
[----:B------:R-:W-:Y:S05]  /*d860*/  BSYNC B0 ;  /* 0x0000000000007941 */ /* 0x000fea0003800000 */
.L_x_10673:
[----:B------:R-:W0:Y:S02]  /*d870*/  F2I.FTZ.TRUNC.NTZ R0, R0 ;  /* 0x0000000000007305 */ /* 0x000e24000021f100 */
[----:B0-----:R-:W-:Y:S01]  /*d880*/  PRMT R23, R0, 0x7610, R23 ;  /* 0x0000761000177816 */ /* 0x001fe20000000017 */
[----:B------:R-:W-:Y:S06]  /*d890*/  BRA `(.L_x_10654) ;  /* 0x00000000009c7947 */ /* 0x000fec0003800000 */
.L_x_10666:
        /* <DEDUP_REMOVED lines=14> */
.L_x_10680:
[----:B------:R-:W-:Y:S05]  /*d980*/  BSYNC B0 ;  /* 0x0000000000007941 */ /* 0x000fea0003800000 */
.L_x_10679:
[----:B------:R-:W0:Y:S02]  /*d990*/  F2I.FTZ.TRUNC.NTZ R0, R0 ;  /* 0x0000000000007305 */ /* 0x000e24000021f100 */
[----:B0-----:R-:W-:Y:S01]  /*d9a0*/  PRMT R23, R0, 0x7610, R23 ;  /* 0x0000761000177816 */ /* 0x001fe20000000017 */
[----:B------:R-:W-:Y:S06]  /*d9b0*/  BRA `(.L_x_10654) ;  /* 0x0000000000547947 */ /* 0x000fec0003800000 */
.L_x_10653:
        /* <DEDUP_REMOVED lines=16> */
.L_x_10681:
[----:B------:R-:W-:Y:S01]  /*dac0*/  PRMT R23, RZ, 0x7610, R23 ;  /* 0x00007610ff177816 */ /* 0x000fe20000000017 */
[----:B------:R-:W-:Y:S06]  /*dad0*/  BRA `(.L_x_10654) ;  /* 0x00000000000c7947 */ /* 0x000fec0003800000 */
.L_x_10678:
[----:B------:R0:W5:Y:S01]  /*dae0*/  LDG.E.U16 R23, desc[UR36][R2.64] ;  /* 0x0000002402177981 */ /* 0x000162000c1e1500 */
[----:B------:R-:W-:Y:S05]  /*daf0*/  BRA `(.L_x_10654) ;  /* 0x0000000000047947 */ /* 0x000fea0003800000 */
.L_x_10677:
[----:B------:R0:W5:Y:S02]  /*db00*/  LDG.E.U16 R23, desc[UR36][R2.64] ;  /* 0x0000002402177981 */ /* 0x000164000c1e1500 */
.L_x_10654:
[----:B------:R-:W1:Y:S01]  /*db10*/  LDC.U8 R4, c[0x0][0x4fc] ;  /* 0x00013f00ff047b82 */ /* 0x000e620000000000 */
[----:B------:R-:W-:Y:S02]  /*db20*/  ULDC.64 UR4, c[0x0][0x4f0] ;  /* 0x00013c0000047ab9 */ /* 0x000fe40000000a00 */
        /* <DEDUP_REMOVED lines=15> */
.L_x_10685:
[----:B------:R0:W5:Y:S01]  /*dc20*/  LDG.E.U8 R0, desc[UR36][R2.64] ;  /* 0x0000002402007981 */ /* 0x000162000c1e1100 */
[----:B------:R-:W-:Y:S05]  /*dc30*/  BRA `(.L_x_10687) ;  /* 0x0000000c00547947 */ /* 0x000fea0003800000 */
.L_x_10684:
        /* <DEDUP_REMOVED lines=8> */
.L_x_10689:
[----:B------:R0:W5:Y:S01]  /*dcc0*/  LDG.E.U16 R0, desc[UR36][R2.64] ;  /* 0x0000002402007981 */ /* 0x000162000c1e1500 */
[----:B------:R-:W-:Y:S05]  /*dcd0*/  BRA `(.L_x_10687) ;  /* 0x0000000c002c7947 */ /* 0x000fea0003800000 */
.L_x_10688:
[----:B------:R0:W5:Y:S01]  /*dce0*/  LDG.E.U16 R0, desc[UR36][R2.64] ;  /* 0x0000002402007981 */ /* 0x000162000c1e1500 */
[----:B------:R-:W-:Y:S05]  /*dcf0*/  BRA `(.L_x_10687) ;  /* 0x0000000c00247947 */ /* 0x000fea0003800000 */
.L_x_10683:
        /* <DEDUP_REMOVED lines=9> */
.L_x_10691:
[----:B------:R-:W2:Y:S02]  /*dd90*/  LDG.E.U16 R4, desc[UR36][R2.64] ;  /* 0x0000002402047981 */ /* 0x000ea4000c1e1500 */
[----:B--2---:R-:W-:-:S06]  /*dda0*/  HADD2.F32 R4, -RZ, R4.H0_H0 ;  /* 0x20000004ff047230 */ /* 0x004fcc0000004100 */
[----:B------:R-:W0:Y:S02]  /*ddb0*/  F2I.FTZ.TRUNC.NTZ R4, R4 ;  /* 0x0000000400047305 */ /* 0x000e24000021f100 */
[----:B0-----:R-:W-:Y:S01]  /*ddc0*/  PRMT R0, R4, 0x7610, R0 ;  /* 0x0000761004007816 */ /* 0x001fe20000000000 */
[----:B------:R-:W-:Y:S06]  /*ddd0*/  BRA `(.L_x_10687) ;  /* 0x0000000800ec7947 */ /* 0x000fec0003800000 */
.L_x_10690:
        /* <DEDUP_REMOVED lines=9> */
.L_x_10693:
[----:B------:R-:W2:Y:S02]  /*de70*/  LDG.E.U16 R2, desc[UR36][R2.64] ;  /* 0x0000002402027981 */ /* 0x000ea4000c1e1500 */
[----:B--2---:R-:W-:-:S06]  /*de80*/  HADD2.F32 R4, -RZ, R2.H0_H0 ;  /* 0x20000002ff047230 */ /* 0x004fcc0000004100 */
[----:B------:R-:W0:Y:S02]  /*de90*/  F2I.FTZ.TRUNC.NTZ R4, R4 ;  /* 0x0000000400047305 */ /* 0x000e24000021f100 */
[----:B0-----:R-:W-:Y:S01]  /*dea0*/  PRMT R0, R4, 0x7610, R0 ;  /* 0x0000761004007816 */ /* 0x001fe20000000000 */
[----:B------:R-:W-:Y:S06]  /*deb0*/  BRA `(.L_x_10687) ;  /* 0x0000000800b47947 */ /* 0x000fec0003800000 */
.L_x_10692:
[----:B------:R-:W2:Y:S02]  /*dec0*/  LDG.E.64 R2, desc[UR36][R2.64] ;  /* 0x0000002402027981 */ /* 0x000ea4000c1e1b00 */
[----:B--2---:R0:W1:Y:S01]  /*ded0*/  F2I.F64.TRUNC R0, R2 ;  /* 0x0000000200007311 */ /* 0x004062000030d100 */
[----:B------:R-:W-:Y:S05]  /*dee0*/  BRA `(.L_x_10687) ;  /* 0x0000000800a87947 */ /* 0x000fea0003800000 */
.L_x_10682:
        /* <DEDUP_REMOVED lines=12> */
.L_x_10696:
[----:B------:R-:W2:Y:S02]  /*dfb0*/  LDG.E.64 R2, desc[UR36][R2.64] ;  /* 0x0000002402027981 */ /* 0x000ea4000c1e1b00 */
[----:B--2---:R0:W1:Y:S01]  /*dfc0*/  F2I.F64.TRUNC R0, R2 ;  /* 0x0000000200007311 */ /* 0x004062000030d100 */
[----:B------:R-:W-:Y:S05]  /*dfd0*/  BRA `(.L_x_10687) ;  /* 0x00000008006c7947 */ /* 0x000fea0003800000 */
.L_x_10695:
        /* <DEDUP_REMOVED lines=28> */
.L_x_10698:
        /* <DEDUP_REMOVED lines=15> */
.L_x_10697:
[----:B------:R-:W2:Y:S02]  /*e290*/  LDG.E.U16 R4, desc[UR36][R2.64] ;  /* 0x0000002402047981 */ /* 0x000ea4000c1e1500 */
[----:B--2---:R-:W-:-:S06]  /*e2a0*/  IMAD.U32 R4, R4, 0x10000, RZ ;  /* 0x0001000004047824 */ /* 0x004fcc00078e00ff */
[----:B------:R-:W0:Y:S02]  /*e2b0*/  F2I.FTZ.TRUNC.NTZ R4, R4 ;  /* 0x0000000400047305 */ /* 0x000e24000021f100 */
[----:B0-----:R-:W-:Y:S01]  /*e2c0*/  PRMT R0, R4, 0x7610, R0 ;  /* 0x0000761004007816 */ /* 0x001fe20000000000 */
[----:B------:R-:W-:Y:S06]  /*e2d0*/  BRA `(.L_x_10687) ;  /* 0x0000000400ac7947 */ /* 0x000fec0003800000 */
.L_x_10694:
        /* <DEDUP_REMOVED lines=10> */
.L_x_10701:
        /* <DEDUP_REMOVED lines=21> */
.L_x_10705:
[----:B------:R-:W-:Y:S05]  /*e4d0*/  BSYNC B1 ;  /* 0x0000000000017941 */ /* 0x000fea0003800000 */
.L_x_10704:
[----:B------:R-:W-:Y:S01]  /*e4e0*/  IMAD.SHL.U32 R2, R2, 0x100000, RZ ;  /* 0x0010000002027824 */ /* 0x000fe200078e00ff */
[----:B------:R-:W-:-:S04]  /*e4f0*/  LEA R3, R0, 0x3b800000, 0x17 ;  /* 0x3b80000000037811 */ /* 0x000fc800078eb8ff */
[----:B------:R-:W-:-:S07]  /*e500*/  LOP3.LUT R4, R3, R2, R4, 0xfe, !PT ;  /* 0x0000000203047212 */ /* 0x000fce00078efe04 */
.L_x_10703:
[----:B------:R-:W-:Y:S05]  /*e510*/  BSYNC B0 ;  /* 0x0000000000007941 */ /* 0x000fea0003800000 */
.L_x_10702:
[----:B------:R-:W0:Y:S02]  /*e520*/  F2I.FTZ.TRUNC.NTZ R4, R4 ;  /* 0x0000000400047305 */ /* 0x000e24000021f100 */
[----:B0-----:R-:W-:Y:S01]  /*e530*/  PRMT R0, R4, 0x7610, R0 ;  /* 0x0000761004007816 */ /* 0x001fe20000000000 */
[----:B------:R-:W-:Y:S06]  /*e540*/  BRA `(.L_x_10687) ;  /* 0x0000000400107947 */ /* 0x000fec0003800000 */
.L_x_10700:
        /* <DEDUP_REMOVED lines=21> */
.L_x_10709:
[----:B------:R-:W-:Y:S05]  /*e6a0*/  BSYNC B1 ;  /* 0x0000000000017941 */ /* 0x000fea0003800000 */
.L_x_10708:
[----:B------:R-:W-:Y:S01]  /*e6b0*/  IMAD.SHL.U32 R2, R2, 0x200000, RZ ;  /* 0x0020000002027824 */ /* 0x000fe200078e00ff */
[----:B------:R-:W-:-:S04]  /*e6c0*/  LEA R3, R0, 0x37800000, 0x17 ;  /* 0x3780000000037811 */ /* 0x000fc800078eb8ff */
[----:B------:R-:W-:-:S07]  /*e6d0*/  LOP3.LUT R4, R3, R2, R4, 0xfe, !PT ;  /* 0x0000000203047212 */ /* 0x000fce00078efe04 */
.L_x_10707:
[----:B------:R-:W-:Y:S05]  /*e6e0*/  BSYNC B0 ;  /* 0x0000000000007941 */ /* 0x000fea0003800000 */
.L_x_10706:
[----:B------:R-:W0:Y:S02]  /*e6f0*/  F2I.FTZ.TRUNC.NTZ R4, R4 ;  /* 0x0000000400047305 */ /* 0x000e24000021f100 */
[----:B0-----:R-:W-:Y:S01]  /*e700*/  PRMT R0, R4, 0x7610, R0 ;  /* 0x0000761004007816 */ /* 0x001fe20000000000 */
[----:B------:R-:W-:Y:S06]  /*e710*/  BRA `(.L_x_10687) ;  /* 0x00000000009c7947 */ /* 0x000fec0003800000 */
.L_x_10699:
        /* <DEDUP_REMOVED lines=14> */
.L_x_10713:
[----:B------:R-:W-:Y:S05]  /*e800*/  BSYNC B0 ;  /* 0x0000000000007941 */ /* 0x000fea0003800000 */
.L_x_10712:
[----:B------:R-:W0:Y:S02]  /*e810*/  F2I.FTZ.TRUNC.NTZ R4, R4 ;  /* 0x0000000400047305 */ /* 0x000e24000021f100 */
[----:B0-----:R-:W-:Y:S01]  /*e820*/  PRMT R0, R4, 0x7610, R0 ;  /* 0x0000761004007816 */ /* 0x001fe20000000000 */
[----:B------:R-:W-:Y:S06]  /*e830*/  BRA `(.L_x_10687) ;  /* 0x0000000000547947 */ /* 0x000fec0003800000 */
.L_x_10686:
        /* <DEDUP_REMOVED lines=16> */
.L_x_10714:
[----:B------:R-:W-:Y:S01]  /*e940*/  PRMT R0, RZ, 0x7610, R0 ;  /* 0x00007610ff007816 */ /* 0x000fe20000000000 */
[----:B------:R-:W-:Y:S06]  /*e950*/  BRA `(.L_x_10687) ;  /* 0x00000000000c7947 */ /* 0x000fec0003800000 */
.L_x_10711:
[----:B------:R0:W5:Y:S01]  /*e960*/  LDG.E.U16 R0, desc[UR36][R2.64] ;  /* 0x0000002402007981 */ /* 0x000162000c1e1500 */
[----:B------:R-:W-:Y:S05]  /*e970*/  BRA `(.L_x_10687) ;  /* 0x0000000000047947 */ /* 0x000fea0003800000 */
.L_x_10710:
[----:B------:R4:W5:Y:S02]  /*e980*/  LDG.E.U16 R0, desc[UR36][R2.64] ;  /* 0x0000002402007981 */ /* 0x000964000c1e1500 */
.L_x_10687:
[----:B------:R-:W0:Y:S01]  /*e990*/  LDC.U8 R4, c[0x0][0x4f9] ;  /* 0x00013e40ff047b82 */ /* 0x000e220000000000 */
[----:B---3-5:R-:W-:Y:S02]  /*e9a0*/  PRMT R23, R23, 0x9910, RZ ;  /* 0x0000991017177816 */ /* 0x028fe400000000ff */
[----:B-1----:R-:W-:Y:S02]  /*e9b0*/  PRMT R5, R0, 0x9910, RZ ;  /* 0x0000991000057816 */ /* 0x002fe400000000ff */
[----:B0-2-4-:R-:W-:Y:S01]  /*e9c0*/  PRMT R3, R22, 0x9910, RZ ;  /* 0x0000991016037816 */ /* 0x015fe200000000ff */
        /* <DEDUP_REMOVED lines=16> */
.L_x_10718:
[----:B------:R0:W-:Y:S01]  /*ead0*/  STG.E.U8 desc[UR36][R16.64], R5 ;  /* 0x0000000510007986 */ /* 0x0001e2000c101124 */
[----:B------:R-:W-:Y:S05]  /*eae0*/  BRA `(.L_x_10720) ;  /* 0x0000000c005c7947 */ /* 0x000fea0003800000 */
.L_x_10717:
        /* <DEDUP_REMOVED lines=10> */
.L_x_10722:
[----:B------:R0:W-:Y:S01]  /*eb90*/  STG.E desc[UR36][R16.64], R5 ;  /* 0x0000000510007986 */ /* 0x0001e2000c101924 */
[----:B------:R-:W-:Y:S05]  /*eba0*/  BRA `(.L_x_10720) ;  /* 0x0000000c002c7947 */ /* 0x000fea0003800000 */
.L_x_10721:
[----:B------:R0:W-:Y:S01]  /*ebb0*/  STG.E.U16 desc[UR36][R16.64], R5 ;  /* 0x0000000510007986 */ /* 0x0001e2000c101524 */
[----:B------:R-:W-:Y:S05]  /*ebc0*/  BRA `(.L_x_10720) ;  /* 0x0000000c00247947 */ /* 0x000fea0003800000 */
.L_x_10716:
        /* <DEDUP_REMOVED lines=9> */
.L_x_10724:
[----:B------:R-:W0:Y:S02]  /*ec60*/  I2F.S16 R0, R5 ;  /* 0x0000000500007306 */ /* 0x000e240000101400 */
[----:B0-----:R-:W-:-:S05]  /*ec70*/  F2FP.F16.F32.PACK_AB R0, RZ, R0 ;  /* 0x00000000ff00723e */ /* 0x001fca00000000ff */
[----:B------:R0:W-:Y:S01]  /*ec80*/  STG.E.U16 desc[UR36][R16.64], R0 ;  /* 0x0000000010007986 */ /* 0x0001e2000c101524 */
[----:B------:R-:W-:Y:S05]  /*ec90*/  BRA `(.L_x_10720) ;  /* 0x0000000800f07947 */ /* 0x000fea0003800000 */
.L_x_10723:
        /* <DEDUP_REMOVED lines=10> */
.L_x_10726:
[----:B------:R-:W0:Y:S02]  /*ed40*/  I2F.S16 R5, R5 ;  /* 0x0000000500057306 */ /* 0x000e240000101400 */
[----:B0-----:R-:W-:-:S04]  /*ed50*/  F2FP.F16.F32.PACK_AB R3, RZ, R5 ;  /* 0x00000005ff03723e */ /* 0x001fc800000000ff */
[----:B------:R-:W-:-:S05]  /*ed60*/  PRMT R3, R3, 0x5410, RZ ;  /* 0x0000541003037816 */ /* 0x000fca00000000ff */
[----:B------:R0:W-:Y:S01]  /*ed70*/  STG.E desc[UR36][R16.64], R3 ;  /* 0x0000000310007986 */ /* 0x0001e2000c101924 */
[----:B------:R-:W-:Y:S05]  /*ed80*/  BRA `(.L_x_10720) ;  /* 0x0000000800b47947 */ /* 0x000fea0003800000 */
.L_x_10725:
[----:B------:R-:W0:Y:S02]  /*ed90*/  I2F.F64.S16 R2, R5 ;  /* 0x0000000500027312 */ /* 0x000e240000101c00 */
[----:B0-----:R0:W-:Y:S01]  /*eda0*/  STG.E.64 desc[UR36][R16.64], R2 ;  /* 0x0000000210007986 */ /* 0x0011e2000c101b24 */
[----:B------:R-:W-:Y:S05]  /*edb0*/  BRA `(.L_x_10720) ;  /* 0x0000000800a87947 */ /* 0x000fea0003800000 */
.L_x_10715:
        /* <DEDUP_REMOVED lines=13> */
.L_x_10729:
[----:B------:R-:W0:Y:S01]  /*ee90*/  I2F.F64.S16 R4, R5 ;  /* 0x0000000500047312 */ /* 0x000e220000101c00 */
[----:B------:R-:W-:-:S05]  /*eea0*/  CS2R R6, SRZ ;  /* 0x0000000000067805 */ /* 0x000fca000001ff00 */
[----:B0-----:R1:W-:Y:S01]  /*eeb0*/  STG.E.128 desc[UR36][R16.64], R4 ;  /* 0x0000000410007986 */ /* 0x0013e2000c101d24 */
[----:B------:R-:W-:Y:S05]  /*eec0*/  BRA `(.L_x_10720) ;  /* 0x0000000800647947 */ /* 0x000fea0003800000 */
.L_x_10728:
        /* <DEDUP_REMOVED lines=21> */
.L_x_10733:
[----:B------:R-:W-:Y:S05]  /*f020*/  BSYNC B0 ;  /* 0x0000000000007941 */ /* 0x000fea0003800000 */
.L_x_10732:
[----:B------:R-:W-:-:S05]  /*f030*/  LOP3.LUT R3, R0, R3, RZ, 0xfc, !PT ;  /* 0x0000000300037212 */ /* 0x000fca00078efcff */
[----:B------:R2:W-:Y:S01]  /*f040*/  STG.E.U8 desc[UR36][R16.64], R3 ;  /* 0x0000000310007986 */ /* 0x0005e2000c101124 */
[----:B------:R-:W-:Y:S05]  /*f050*/  BRA `(.L_x_10720) ;  /* 0x0000000800007947 */ /* 0x000fea0003800000 */
.L_x_10731:
        /* <DEDUP_REMOVED lines=13> */
.L_x_10735:
[----:B------:R-:W-:Y:S01]  /*f130*/  IMAD.MOV.U32 R0, RZ, RZ, 0x7f ;  /* 0x0000007fff007424 */ /* 0x000fe200078e00ff */
[----:B------:R-:W-:-:S04]  /*f140*/  ISETP.GT.U32.AND P0, PT, R2, 0x7f800000, PT ;  /* 0x7f8000000200780c */ /* 0x000fc80003f04070 */
[----:B------:R-:W-:-:S09]  /*f150*/  SEL R0, R0, 0x7c, P0 ;  /* 0x0000007c00007807 */ /* 0x000fd20000000000 */
.L_x_10736:
[----:B------:R-:W-:Y:S05]  /*f160*/  BSYNC B0 ;  /* 0x0000000000007941 */ /* 0x000fea0003800000 */
.L_x_10734:
[----:B------:R-:W-:-:S04]  /*f170*/  LOP3.LUT R2, R5, 0x80000000, RZ, 0xc0, !PT ;  /* 0x8000000005027812 */ /* 0x000fc800078ec0ff */
[----:B------:R-:W-:-:S04]  /*f180*/  SHF.R.U32.HI R3, RZ, 0x18, R2 ;  /* 0x00000018ff037819 */ /* 0x000fc80000011602 */
[----:B------:R-:W-:-:S05]  /*f190*/  LOP3.LUT R3, R0, R3, RZ, 0xfc, !PT ;  /* 0x0000000300037212 */ /* 0x000fca00078efcff */
[----:B------:R3:W-:Y:S01]  /*f1a0*/  STG.E.U8 desc[UR36][R16.64], R3 ;  /* 0x0000000310007986 */ /* 0x0007e2000c101124 */
[----:B------:R-:W-:Y:S05]  /*f1b0*/  BRA `(.L_x_10720) ;  /* 0x0000000400a87947 */ /* 0x000fea0003800000 */
.L_x_10730:
[----:B------:R-:W0:Y:S02]  /*f1c0*/  I2F.S16 R0, R5 ;  /* 0x0000000500007306 */ /* 0x000e240000101400 */
[----:B0-----:R-:W-:-:S05]  /*f1d0*/  F2FP.BF16.F32.PACK_AB R0, RZ, R0 ;  /* 0x00000000ff00723e */ /* 0x001fca00000010ff */
[----:B------:R4:W-:Y:S01]  /*f1e0*/  STG.E.U16 desc[UR36][R16.64], R0 ;  /* 0x0000000010007986 */ /* 0x0009e2000c101524 */
[----:B------:R-:W-:Y:S05]  /*f1f0*/  BRA `(.L_x_10720) ;  /* 0x0000000400987947 */ /* 0x000fea0003800000 */
.L_x_10727:
        /* <DEDUP_REMOVED lines=10> */
.L_x_10739:
        /* <DEDUP_REMOVED lines=17> */
.L_x_10742:
[----:B------:R-:W-:-:S04]  /*f3b0*/  LOP3.LUT R2, R5, 0x80000000, RZ, 0xc0, !PT ;  /* 0x8000000005027812 */ /* 0x000fc800078ec0ff */
[----:B------:R-:W-:-:S04]  /*f3c0*/  SHF.R.U32.HI R3, RZ, 0x18, R2 ;  /* 0x00000018ff037819 */ /* 0x000fc80000011602 */
[----:B------:R-:W-:-:S04]  /*f3d0*/  LOP3.LUT R0, R0, R3, RZ, 0xfc, !PT ;  /* 0x0000000300007212 */ /* 0x000fc800078efcff */
[----:B------:R-:W-:-:S07]  /*f3e0*/  PRMT R8, R0, 0x7610, R8 ;  /* 0x0000761000087816 */ /* 0x000fce0000000008 */
.L_x_10741:
[----:B------:R-:W-:Y:S05]  /*f3f0*/  BSYNC B0 ;  /* 0x0000000000007941 */ /* 0x000fea0003800000 */
.L_x_10740:
[----:B------:R0:W-:Y:S01]  /*f400*/  STG.E.U8 desc[UR36][R16.64], R8 ;  /* 0x0000000810007986 */ /* 0x0001e2000c101124 */
[----:B------:R-:W-:Y:S05]  /*f410*/  BRA `(.L_x_10720) ;  /* 0x0000000400107947 */ /* 0x000fea0003800000 */
.L_x_10738:
        /* <DEDUP_REMOVED lines=17> */
.L_x_10745:
[----:B------:R-:W-:-:S04]  /*f530*/  LOP3.LUT R2, R5, 0x80000000, RZ, 0xc0, !PT ;  /* 0x8000000005027812 */ /* 0x000fc800078ec0ff */
[----:B------:R-:W-:-:S04]  /*f540*/  SHF.R.U32.HI R3, RZ, 0x18, R2 ;  /* 0x00000018ff037819 */ /* 0x000fc80000011602 */
[----:B------:R-:W-:-:S04]  /*f550*/  LOP3.LUT R0, R0, R3, RZ, 0xfc, !PT ;  /* 0x0000000300007212 */ /* 0x000fc800078efcff */
[----:B------:R-:W-:-:S07]  /*f560*/  PRMT R8, R0, 0x7610, R8 ;  /* 0x0000761000087816 */ /* 0x000fce0000000008 */
.L_x_10744:
[----:B------:R-:W-:Y:S05]  /*f570*/  BSYNC B0 ;  /* 0x0000000000007941 */ /* 0x000fea0003800000 */
.L_x_10743:
[----:B------:R0:W-:Y:S01]  /*f580*/  STG.E.U8 desc[UR36][R16.64], R8 ;  /* 0x0000000810007986 */ /* 0x0001e2000c101124 */
[----:B------:R-:W-:Y:S05]  /*f590*/  BRA `(.L_x_10720) ;  /* 0x0000000000b07947 */ /* 0x000fea0003800000 */
.L_x_10737:
        /* <DEDUP_REMOVED lines=22> */
.L_x_10719:
        /* <DEDUP_REMOVED lines=16> */
.L_x_10748:
[----:B------:R-:W-:Y:S05]  /*f800*/  BRA `(.L_x_10720) ;  /* 0x0000000000147947 */ /* 0x000fea0003800000 */
.L_x_10747:
[----:B------:R-:W-:-:S04]  /*f810*/  PRMT R2, R5, 0x9910, RZ ;  /* 0x0000991005027816 */ /* 0x000fc800000000ff */
[----:B------:R-:W-:-:S05]  /*f820*/  SHF.R.S32.HI R3, RZ, 0x1f, R2 ;  /* 0x0000001fff037819 */ /* 0x000fca0000011402 */
[----:B------:R0:W-:Y:S01]  /*f830*/  STG.E.64 desc[UR36][R16.64], R2 ;  /* 0x0000000210007986 */ /* 0x0001e2000c101b24 */
[----:B------:R-:W-:Y:S05]  /*f840*/  BRA `(.L_x_10720) ;  /* 0x0000000000047947 */ /* 0x000fea0003800000 */
.L_x_10746:
[----:B------:R0:W-:Y:S02]  /*f850*/  STG.E desc[UR36][R16.64], R5 ;  /* 0x0000000510007986 */ /* 0x0001e4000c101924 */
.L_x_10720:
[----:B------:R-:W-:-:S07]  /*f860*/  VIADD R19, R19, 0x80 ;  /* 0x0000008013137836 */ /* 0x000fce0000000000 */
.L_x_10614:
[----:B------:R-:W-:Y:S05]  /*f870*/  BSYNC B6 ;  /* 0x0000000000067941 */ /* 0x000fea0003800000 */
.L_x_10613:
        /* <DEDUP_REMOVED lines=383> */
.L_x_10749:
        /* <DEDUP_REMOVED lines=20> */
.L_x_10753:
[----:B------:R0:W5:Y:S01]  /*111b0*/  LDG.E.U8 R19, desc[UR36][R2.64] ;  /* 0x0000002402137981 */ /* 0x000162000c1e1100 */
[----:B------:R-:W-:Y:S05]  /*111c0*/  BRA `(.L_x_10755) ;  /* 0x0000000c00547947 */ /* 0x000fea0003800000 */
.L_x_10752:
        /* <DEDUP_REMOVED lines=8> */
.L_x_10757:
[----:B------:R0:W5:Y:S01]  /*11250*/  LDG.E.U16 R19, desc[UR36][R2.64] ;  /* 0x0000002402137981 */ /* 0x000162000c1e1500 */
[----:B------:R-:W-:Y:S05]  /*11260*/  BRA `(.L_x_10755) ;  /* 0x0000000c002c7947 */ /* 0x000fea0003800000 */
.L_x_10756:
[----:B------:R0:W5:Y:S01]  /*11270*/  LDG.E.U16 R19, desc[UR36][R2.64] ;  /* 0x0000002402137981 */ /* 0x000162000c1e1500 */
[----:B------:R-:W-:Y:S05]  /*11280*/  BRA `(.L_x_10755) ;  /* 0x0000000c00247947 */ /* 0x000fea0003800000 */
.L_x_10751:
        /* <DEDUP_REMOVED lines=9> */
.L_x_10759:
[----:B------:R-:W2:Y:S02]  /*11320*/  LDG.E.U16 R0, desc[UR36][R2.64] ;  /* 0x0000002402007981 */ /* 0x000ea4000c1e1500 */
[----:B--2---:R-:W-:-:S06]  /*11330*/  HADD2.F32 R0, -RZ, R0.H0_H0 ;  /* 0x20000000ff007230 */ /* 0x004fcc0000004100 */
[----:B------:R-:W0:Y:S02]  /*11340*/  F2I.FTZ.TRUNC.NTZ R0, R0 ;  /* 0x0000000000007305 */ /* 0x000e24000021f100 */
[----:B0-----:R-:W-:Y:S01]  /*11350*/  PRMT R19, R0, 0x7610, R19 ;  /* 0x0000761000137816 */ /* 0x001fe20000000013 */
[----:B------:R-:W-:Y:S06]  /*11360*/  BRA `(.L_x_10755) ;  /* 0x0000000800ec7947 */ /* 0x000fec0003800000 */
.L_x_10758:
        /* <DEDUP_REMOVED lines=9> */
.L_x_10761:
[----:B------:R-:W2:Y:S02]  /*11400*/  LDG.E.U16 R2, desc[UR36][R2.64] ;  /* 0x0000002402027981 */ /* 0x000ea4000c1e1500 */
[----:B--2---:R-:W-:-:S06]  /*11410*/  HADD2.F32 R0, -RZ, R2.H0_H0 ;  /* 0x20000002ff007230 */ /* 0x004fcc0000004100 */
[----:B------:R-:W0:Y:S02]  /*11420*/  F2I.FTZ.TRUNC.NTZ R0, R0 ;  /* 0x0000000000007305 */ /* 0x000e24000021f100 */
[----:B0-----:R-:W-:Y:S01]  /*11430*/  PRMT R19, R0, 0x7610, R19 ;  /* 0x0000761000137816 */ /* 0x001fe20000000013 */
[----:B------:R-:W-:Y:S06]  /*11440*/  BRA `(.L_x_10755) ;  /* 0x0000000800b47947 */ /* 0x000fec0003800000 */
.L_x_10760:
[----:B------:R-:W2:Y:S02]  /*11450*/  LDG.E.64 R2, desc[UR36][R2.64] ;  /* 0x0000002402027981 */ /* 0x000ea4000c1e1b00 */
[----:B--2---:R2:W3:Y:S01]  /*11460*/  F2I.F64.TRUNC R19, R2 ;  /* 0x0000000200137311 */ /* 0x0044e2000030d100 */
[----:B------:R-:W-:Y:S05]  /*11470*/  BRA `(.L_x_10755) ;  /* 0x0000000800a87947 */ /* 0x000fea0003800000 */
.L_x_10750:
        /* <DEDUP_REMOVED lines=12> */
.L_x_10764:
[----:B------:R-:W2:Y:S02]  /*11540*/  LDG.E.64 R2, desc[UR36][R2.64] ;  /* 0x0000002402027981 */ /* 0x000ea4000c1e1b00 */
[----:B--2---:R0:W1:Y:S01]  /*11550*/  F2I.F64.TRUNC R19, R2 ;  /* 0x0000000200137311 */ /* 0x004062000030d100 */
[----:B------:R-:W-:Y:S05]  /*11560*/  BRA `(.L_x_10755) ;  /* 0x00000008006c7947 */ /* 0x000fea0003800000 */
.L_x_10763:
        /* <DEDUP_REMOVED lines=28> */
.L_x_10766:
        /* <DEDUP_REMOVED lines=15> */
.L_x_10765:
[----:B------:R-:W2:Y:S02]  /*11820*/  LDG.E.U16 R0, desc[UR36][R2.64] ;  /* 0x0000002402007981 */ /* 0x000ea4000c1e1500 */
[----:B--2---:R-:W-:-:S06]  /*11830*/  IMAD.U32 R0, R0, 0x10000, RZ ;  /* 0x0001000000007824 */ /* 0x004fcc00078e00ff */
[----:B------:R-:W0:Y:S02]  /*11840*/  F2I.FTZ.TRUNC.NTZ R0, R0 ;  /* 0x0000000000007305 */ /* 0x000e24000021f100 */
[----:B0-----:R-:W-:Y:S01]  /*11850*/  PRMT R19, R0, 0x7610, R19 ;  /* 0x0000761000137816 */ /* 0x001fe20000000013 */
[----:B------:R-:W-:Y:S06]  /*11860*/  BRA `(.L_x_10755) ;  /* 0x0000000400ac7947 */ /* 0x000fec0003800000 */
.L_x_10762:
        /* <DEDUP_REMOVED lines=10> */
.L_x_10769:
        /* <DEDUP_REMOVED lines=21> */
.L_x_10773:
[----:B------:R-:W-:Y:S05]  /*11a60*/  BSYNC B1 ;  /* 0x0000000000017941 */ /* 0x000fea0003800000 */
.L_x_10772:
[----:B------:R-:W-:Y:S01]  /*11a70*/  LEA R3, R0, 0x3b800000, 0x17 ;  /* 0x3b80000000037811 */ /* 0x000fe200078eb8ff */
[----:B------:R-:W-:-:S05]  /*11a80*/  IMAD.SHL.U32 R0, R2, 0x100000, RZ ;  /* 0x0010000002007824 */ /* 0x000fca00078e00ff */
[----:B------:R-:W-:-:S07]  /*11a90*/  LOP3.LUT R0, R3, R0, R4, 0xfe, !PT ;  /* 0x0000000003007212 */ /* 0x000fce00078efe04 */
.L_x_10771:
[----:B------:R-:W-:Y:S05]  /*11aa0*/  BSYNC B0 ;  /* 0x0000000000007941 */ /* 0x000fea0003800000 */
.L_x_10770:
[----:B------:R-:W0:Y:S02]  /*11ab0*/  F2I.FTZ.TRUNC.NTZ R0, R0 ;  /* 0x0000000000007305 */ /* 0x000e24000021f100 */
[----:B0-----:R-:W-:Y:S01]  /*11ac0*/  PRMT R19, R0, 0x7610, R19 ;  /* 0x0000761000137816 */ /* 0x001fe20000000013 */
[----:B------:R-:W-:Y:S06]  /*11ad0*/  BRA `(.L_x_10755) ;  /* 0x0000000400107947 */ /* 0x000fec0003800000 */
.L_x_10768:
        /* <DEDUP_REMOVED lines=21> */
.L_x_10777:
[----:B------:R-:W-:Y:S05]  /*11c30*/  BSYNC B1 ;  /* 0x0000000000017941 */ /* 0x000fea0003800000 */
.L_x_10776:
[----:B------:R-:W-:Y:S01]  /*11c40*/  LEA R3, R0, 0x37800000, 0x17 ;  /* 0x3780000000037811 */ /* 0x000fe200078eb8ff */
[----:B------:R-:W-:-:S05]  /*11c50*/  IMAD.SHL.U32 R0, R2, 0x200000, RZ ;  /* 0x0020000002007824 */ /* 0x000fca00078e00ff */
[----:B------:R-:W-:-:S07]  /*11c60*/  LOP3.LUT R0, R3, R0, R4, 0xfe, !PT ;  /* 0x0000000003007212 */ /* 0x000fce00078efe04 */
.L_x_10775:
[----:B------:R-:W-:Y:S05]  /*11c70*/  BSYNC B0 ;  /* 0x0000000000007941 */ /* 0x000fea0003800000 */
.L_x_10774:
[----:B------:R-:W0:Y:S02]  /*11c80*/  F2I.FTZ.TRUNC.NTZ R0, R0 ;  /* 0x0000000000007305 */ /* 0x000e24000021f100 */
[----:B0-----:R-:W-:Y:S01]  /*11c90*/  PRMT R19, R0, 0x7610, R19 ;  /* 0x0000761000137816 */ /* 0x001fe20000000013 */
[----:B------:R-:W-:Y:S06]  /*11ca0*/  BRA `(.L_x_10755) ;  /* 0x00000000009c7947 */ /* 0x000fec0003800000 */
.L_x_10767:
        /* <DEDUP_REMOVED lines=14> */
.L_x_10781:
[----:B------:R-:W-:Y:S05]  /*11d90*/  BSYNC B0 ;  /* 0x0000000000007941 */ /* 0x000fea0003800000 */
.L_x_10780:
[----:B------:R-:W0:Y:S02]  /*11da0*/  F2I.FTZ.TRUNC.NTZ R0, R0 ;  /* 0x0000000000007305 */ /* 0x000e24000021f100 */
[----:B0-----:R-:W-:Y:S01]  /*11db0*/  PRMT R19, R0, 0x7610, R19 ;  /* 0x0000761000137816 */ /* 0x001fe20000000013 */
[----:B------:R-:W-:Y:S06]  /*11dc0*/  BRA `(.L_x_10755) ;  /* 0x0000000000547947 */ /* 0x000fec0003800000 */
.L_x_10754:
        /* <DEDUP_REMOVED lines=16> */
.L_x_10782:
[----:B------:R-:W-:Y:S01]  /*11ed0*/  PRMT R19, RZ, 0x7610, R19 ;  /* 0x00007610ff137816 */ /* 0x000fe20000000013 */
[----:B------:R-:W-:Y:S06]  /*11ee0*/  BRA `(.L_x_10755) ;  /* 0x00000000000c7947 */ /* 0x000fec0003800000 */
.L_x_10779:
[----:B------:R0:W5:Y:S01]  /*11ef0*/  LDG.E.U16 R19, desc[UR36][R2.64] ;  /* 0x0000002402137981 */ /* 0x000162000c1e1500 */
[----:B------:R-:W-:Y:S05]  /*11f00*/  BRA `(.L_x_10755) ;  /* 0x0000000000047947 */ /* 0x000fea0003800000 */
.L_x_10778:
[----:B------:R0:W5:Y:S02]  /*11f10*/  LDG.E.U16 R19, desc[UR36][R2.64] ;  /* 0x0000002402137981 */ /* 0x000164000c1e1500 */
.L_x_10755:
        /* <DEDUP_REMOVED lines=17> */
.L_x_10786:
[----:B------:R0:W5:Y:S01]  /*12030*/  LDG.E.U8 R22, desc[UR36][R2.64] ;  /* 0x0000002402167981 */ /* 0x000162000c1e1100 */
[----:B------:R-:W-:Y:S05]  /*12040*/  BRA `(.L_x_10788) ;  /* 0x0000000c00547947 */ /* 0x000fea0003800000 */
.L_x_10785:
        /* <DEDUP_REMOVED lines=8> */
.L_x_10790:
[----:B------:R0:W5:Y:S01]  /*120d0*/  LDG.E.U16 R22, desc[UR36][R2.64] ;  /* 0x0000002402167981 */ /* 0x000162000c1e1500 */
[----:B------:R-:W-:Y:S05]  /*120e0*/  BRA `(.L_x_10788) ;  /* 0x0000000c002c7947 */ /* 0x000fea0003800000 */
.L_x_10789:
[----:B------:R0:W5:Y:S01]  /*120f0*/  LDG.E.U16 R22, desc[UR36][R2.64] ;  /* 0x0000002402167981 */ /* 0x000162000c1e1500 */
[----:B------:R-:W-:Y:S05]  /*12100*/  BRA `(.L_x_10788) ;  /* 0x0000000c00247947 */ /* 0x000fea0003800000 */
.L_x_10784:
        /* <DEDUP_REMOVED lines=9> */
.L_x_10792:
[----:B------:R-:W2:Y:S02]  /*121a0*/  LDG.E.U16 R0, desc[UR36][R2.64] ;  /* 0x0000002402007981 */ /* 0x000ea4000c1e1500 */
[----:B--2---:R-:W-:-:S06]  /*121b0*/  HADD2.F32 R0, -RZ, R0.H0_H0 ;  /* 0x20000000ff007230 */ /* 0x004fcc0000004100 */
[----:B------:R-:W0:Y:S02]  /*121c0*/  F2I.FTZ.TRUNC.NTZ R0, R0 ;  /* 0x0000000000007305 */ /* 0x000e24000021f100 */
[----:B0-----:R-:W-:Y:S01]  /*121d0*/  PRMT R22, R0, 0x7610, R22 ;  /* 0x0000761000167816 */ /* 0x001fe20000000016 */
[----:B------:R-:W-:Y:S06]  /*121e0*/  BRA `(.L_x_10788) ;  /* 0x0000000800ec7947 */ /* 0x000fec0003800000 */
.L_x_10791:
        /* <DEDUP_REMOVED lines=9> */
.L_x_10794:
[----:B------:R-:W2:Y:S02]  /*12280*/  LDG.E.U16 R2, desc[UR36][R2.64] ;  /* 0x0000002402027981 */ /* 0x000ea4000c1e1500 */
[----:B--2---:R-:W-:-:S06]  /*12290*/  HADD2.F32 R0, -RZ, R2.H0_H0 ;  /* 0x20000002ff007230 */ /* 0x004fcc0000004100 */
[----:B------:R-:W0:Y:S02]  /*122a0*/  F2I.FTZ.TRUNC.NTZ R0, R0 ;  /* 0x0000000000007305 */ /* 0x000e24000021f100 */
[----:B0-----:R-:W-:Y:S01]  /*122b0*/  PRMT R22, R0, 0x7610, R22 ;  /* 0x0000761000167816 */ /* 0x001fe20000000016 */
[----:B------:R-:W-:Y:S06]  /*122c0*/  BRA `(.L_x_10788) ;  /* 0x0000000800b47947 */ /* 0x000fec0003800000 */
.L_x_10793:
[----:B------:R-:W2:Y:S02]  /*122d0*/  LDG.E.64 R2, desc[UR36][R2.64] ;  /* 0x0000002402027981 */ /* 0x000ea4000c1e1b00 */
[----:B--2---:R0:W1:Y:S01]  /*122e0*/  F2I.F64.TRUNC R22, R2 ;  /* 0x0000000200167311 */ /* 0x004062000030d100 */
[----:B------:R-:W-:Y:S05]  /*122f0*/  BRA `(.L_x_10788) ;  /* 0x0000000800a87947 */ /* 0x000fea0003800000 */
.L_x_10783:
        /* <DEDUP_REMOVED lines=12> */
.L_x_10797:
[----:B------:R-:W2:Y:S02]  /*123c0*/  LDG.E.64 R2, desc[UR36][R2.64] ;  /* 0x0000002402027981 */ /* 0x000ea4000c1e1b00 */
[----:B--2---:R4:W0:Y:S01]  /*123d0*/  F2I.F64.TRUNC R22, R2 ;  /* 0x0000000200167311 */ /* 0x004822000030d100 */
[----:B------:R-:W-:Y:S05]  /*123e0*/  BRA `(.L_x_10788) ;  /* 0x00000008006c7947 */ /* 0x000fea0003800000 */
.L_x_10796:
        /* <DEDUP_REMOVED lines=28> */
.L_x_10799:
        /* <DEDUP_REMOVED lines=15> */
.L_x_10798:
[----:B------:R-:W2:Y:S02]  /*126a0*/  LDG.E.U16 R0, desc[UR36][R2.64] ;  /* 0x0000002402007981 */ /* 0x000ea4000c1e1500 */
[----:B--2---:R-:W-:-:S06]  /*126b0*/  IMAD.U32 R0, R0, 0x10000, RZ ;  /* 0x0001000000007824 */ /* 0x004fcc00078e00ff */
[----:B------:R-:W0:Y:S02]  /*126c0*/  F2I.FTZ.TRUNC.NTZ R0, R0 ;  /* 0x0000000000007305 */ /* 0x000e24000021f100 */
[----:B0-----:R-:W-:Y:S01]  /*126d0*/  PRMT R22, R0, 0x7610, R22 ;  /* 0x0000761000167816 */ /* 0x001fe20000000016 */
[----:B------:R-:W-:Y:S06]  /*126e0*/  BRA `(.L_x_10788) ;  /* 0x0000000400ac7947 */ /* 0x000fec0003800000 */
.L_x_10795:
        /* <DEDUP_REMOVED lines=10> */
.L_x_10802:
        /* <DEDUP_REMOVED lines=21> */
.L_x_10806:
[----:B------:R-:W-:Y:S05]  /*128e0*/  BSYNC B1 ;  /* 0x0000000000017941 */ /* 0x000fea0003800000 */
.L_x_10805:
[----:B------:R-:W-:Y:S01]  /*128f0*/  LEA R3, R0, 0x3b800000, 0x17 ;  /* 0x3b80000000037811 */ /* 0x000fe200078eb8ff */
[----:B------:R-:W-:-:S05]  /*12900*/  IMAD.SHL.U32 R0, R2, 0x100000, RZ ;  /* 0x0010000002007824 */ /* 0x000fca00078e00ff */
[----:B------:R-:W-:-:S07]  /*12910*/  LOP3.LUT R0, R3, R0, R4, 0xfe, !PT ;  /* 0x0000000003007212 */ /* 0x000fce00078efe04 */
.L_x_10804:
[----:B------:R-:W-:Y:S05]  /*12920*/  BSYNC B0 ;  /* 0x0000000000007941 */ /* 0x000fea0003800000 */
.L_x_10803:
[----:B------:R-:W0:Y:S02]  /*12930*/  F2I.FTZ.TRUNC.NTZ R0, R0 ;  /* 0x0000000000007305 */ /* 0x000e24000021f100 */
[----:B0-----:R-:W-:Y:S01]  /*12940*/  PRMT R22, R0, 0x7610, R22 ;  /* 0x0000761000167816 */ /* 0x001fe20000000016 */
[----:B------:R-:W-:Y:S06]  /*12950*/  BRA `(.L_x_10788) ;  /* 0x0000000400107947 */ /* 0x000fec0003800000 */
.L_x_10801:
        /* <DEDUP_REMOVED lines=21> */
.L_x_10810:
[----:B------:R-:W-:Y:S05]  /*12ab0*/  BSYNC B1 ;  /* 0x0000000000017941 */ /* 0x000fea0003800000 */
.L_x_10809:
[----:B------:R-:W-:Y:S01]  /*12ac0*/  LEA R3, R0, 0x37800000, 0x17 ;  /* 0x3780000000037811 */ /* 0x000fe200078eb8ff */
[----:B------:R-:W-:-:S05]  /*12ad0*/  IMAD.SHL.U32 R0, R2, 0x200000, RZ ;  /* 0x0020000002007824 */ /* 0x000fca00078e00ff */
[----:B------:R-:W-:-:S07]  /*12ae0*/  LOP3.LUT R0, R3, R0, R4, 0xfe, !PT ;  /* 0x0000000003007212 */ /* 0x000fce00078efe04 */
.L_x_10808:
[----:B------:R-:W-:Y:S05]  /*12af0*/  BSYNC B0 ;  /* 0x0000000000007941 */ /* 0x000fea0003800000 */
.L_x_10807:
[----:B------:R-:W0:Y:S02]  /*12b00*/  F2I.FTZ.TRUNC.NTZ R0, R0 ;  /* 0x0000000000007305 */ /* 0x000e24000021f100 */
[----:B0-----:R-:W-:Y:S01]  /*12b10*/  PRMT R22, R0, 0x7610, R22 ;  /* 0x0000761000167816 */ /* 0x001fe20000000016 */
[----:B------:R-:W-:Y:S06]  /*12b20*/  BRA `(.L_x_10788) ;  /* 0x00000000009c7947 */ /* 0x000fec0003800000 */
.L_x_10800:
        /* <DEDUP_REMOVED lines=14> */
.L_x_10814:
[----:B------:R-:W-:Y:S05]  /*12c10*/  BSYNC B0 ;  /* 0x0000000000007941 */ /* 0x000fea0003800000 */
.L_x_10813:
[----:B------:R-:W0:Y:S02]  /*12c20*/  F2I.FTZ.TRUNC.NTZ R0, R0 ;  /* 0x0000000000007305 */ /* 0x000e24000021f100 */
[----:B0-----:R-:W-:Y:S01]  /*12c30*/  PRMT R22, R0, 0x7610, R22 ;  /* 0x0000761000167816 */ /* 0x001fe20000000016 */
[----:B------:R-:W-:Y:S06]  /*12c40*/  BRA `(.L_x_10788) ;  /* 0x0000000000547947 */ /* 0x000fec0003800000 */
.L_x_10787:
        /* <DEDUP_REMOVED lines=16> */
.L_x_10815:
[----:B------:R-:W-:Y:S01]  /*12d50*/  PRMT R22, RZ, 0x7610, R22 ;  /* 0x00007610ff167816 */ /* 0x000fe20000000016 */
[----:B------:R-:W-:Y:S06]  /*12d60*/  BRA `(.L_x_10788) ;  /* 0x00000000000c7947 */ /* 0x000fec0003800000 */
.L_x_10812:
[----:B------:R2:W5:Y:S01]  /*12d70*/  LDG.E.U16 R22, desc[UR36][R2.64] ;  /* 0x0000002402167981 */ /* 0x000562000c1e1500 */
[----:B------:R-:W-:Y:S05]  /*12d80*/  BRA `(.L_x_10788) ;  /* 0x0000000000047947 */ /* 0x000fea0003800000 */
.L_x_10811:
[----:B------:R1:W5:Y:S02]  /*12d90*/  LDG.E.U16 R22, desc[UR36][R2.64] ;  /* 0x0000002402167981 */ /* 0x000364000c1e1500 */
.L_x_10788:
[----:B------:R-:W3:Y:S01]  /*12da0*/  LDC.U8 R4, c[0x0][0x4fc] ;  /* 0x00013f00ff047b82 */ /* 0x000ee20000000000 */
[----:B------:R-:W-:Y:S02]  /*12db0*/  ULDC.64 UR4, c[0x0][0x4f0] ;  /* 0x00013c0000047ab9 */ /* 0x000fe40000000a00 */
[----:B012-4-:R-:W-:-:S05]  /*12dc0*/  IADD3 R2, P0, R18, UR4, RZ ;  /* 0x0000000412027c10 */ /* 0x017fca000ff1e0ff */
        /* <DEDUP_REMOVED lines=14> */
.L_x_10819:
[----:B------:R0:W5:Y:S01]  /*12eb0*/  LDG.E.U8 R0, desc[UR36][R2.64] ;  /* 0x0000002402007981 */ /* 0x000162000c1e1100 */
[----:B------:R-:W-:Y:S05]  /*12ec0*/  BRA `(.L_x_10821) ;  /* 0x0000000c00547947 */ /* 0x000fea0003800000 */
.L_x_10818:
        /* <DEDUP_REMOVED lines=8> */
.L_x_10823:
[----:B------:R0:W5:Y:S01]  /*12f50*/  LDG.E.U16 R0, desc[UR36][R2.64] ;  /* 0x0000002402007981 */ /* 0x000162000c1e1500 */
[----:B------:R-:W-:Y:S05]  /*12f60*/  BRA `(.L_x_10821) ;  /* 0x0000000c002c7947 */ /* 0x000fea0003800000 */
.L_x_10822:
[----:B------:R0:W5:Y:S01]  /*12f70*/  LDG.E.U16 R0, desc[UR36][R2.64] ;  /* 0x0000002402007981 */ /* 0x000162000c1e1500 */
[----:B------:R-:W-:Y:S05]  /*12f80*/  BRA `(.L_x_10821) ;  /* 0x0000000c00247947 */ /* 0x000fea0003800000 */
.L_x_10817:
        /* <DEDUP_REMOVED lines=9> */
.L_x_10825:
[----:B------:R-:W2:Y:S02]  /*13020*/  LDG.E.U16 R4, desc[UR36][R2.64] ;  /* 0x0000002402047981 */ /* 0x000ea4000c1e1500 */
[----:B--2---:R-:W-:-:S06]  /*13030*/  HADD2.F32 R4, -RZ, R4.H0_H0 ;  /* 0x20000004ff047230 */ /* 0x004fcc0000004100 */
[----:B------:R-:W0:Y:S02]  /*13040*/  F2I.FTZ.TRUNC.NTZ R4, R4 ;  /* 0x0000000400047305 */ /* 0x000e24000021f100 */
[----:B0-----:R-:W-:Y:S01]  /*13050*/  PRMT R0, R4, 0x7610, R0 ;  /* 0x0000761004007816 */ /* 0x001fe20000000000 */
[----:B------:R-:W-:Y:S06]  /*13060*/  BRA `(.L_x_10821) ;  /* 0x0000000800ec7947 */ /* 0x000fec0003800000 */
.L_x_10824:
        /* <DEDUP_REMOVED lines=9> */
.L_x_10827:
[----:B------:R-:W2:Y:S02]  /*13100*/  LDG.E.U16 R2, desc[UR36][R2.64] ;  /* 0x0000002402027981 */ /* 0x000ea4000c1e1500 */
[----:B--2---:R-:W-:-:S06]  /*13110*/  HADD2.F32 R4, -RZ, R2.H0_H0 ;  /* 0x20000002ff047230 */ /* 0x004fcc0000004100 */
[----:B------:R-:W0:Y:S02]  /*13120*/  F2I.FTZ.TRUNC.NTZ R4, R4 ;  /* 0x0000000400047305 */ /* 0x000e24000021f100 */
[----:B0-----:R-:W-:Y:S01]  /*13130*/  PRMT R0, R4, 0x7610, R0 ;  /* 0x0000761004007816 */ /* 0x001fe20000000000 */
[----:B------:R-:W-:Y:S06]  /*13140*/  BRA `(.L_x_10821) ;  /* 0x0000000800b47947 */ /* 0x000fec0003800000 */
.L_x_10826:
[----:B------:R-:W2:Y:S02]  /*13150*/  LDG.E.64 R2, desc[UR36][R2.64] ;  /* 0x0000002402027981 */ /* 0x000ea4000c1e1b00 */
[----:B--2---:R0:W1:Y:S01]  /*13160*/  F2I.F64.TRUNC R0, R2 ;  /* 0x0000000200007311 */ /* 0x004062000030d100 */
[----:B------:R-:W-:Y:S05]  /*13170*/  BRA `(.L_x_10821) ;  /* 0x0000000800a87947 */ /* 0x000fea0003800000 */
.L_x_10816:
        /* <DEDUP_REMOVED lines=12> */
.L_x_10830:
[----:B------:R-:W2:Y:S02]  /*13240*/  LDG.E.64 R2, desc[UR36][R2.64] ;  /* 0x0000002402027981 */ /* 0x000ea4000c1e1b00 */
[----:B--2---:R0:W1:Y:S01]  /*13250*/  F2I.F64.TRUNC R0, R2 ;  /* 0x0000000200007311 */ /* 0x004062000030d100 */
[----:B------:R-:W-:Y:S05]  /*13260*/  BRA `(.L_x_10821) ;  /* 0x00000008006c7947 */ /* 0x000fea0003800000 */
.L_x_10829:
        /* <DEDUP_REMOVED lines=28> */
.L_x_10832:
        /* <DEDUP_REMOVED lines=15> */
.L_x_10831:
[----:B------:R-:W2:Y:S02]  /*13520*/  LDG.E.U16 R4, desc[UR36][R2.64] ;  /* 0x0000002402047981 */ /* 0x000ea4000c1e1500 */
[----:B--2---:R-:W-:-:S06]  /*13530*/  IMAD.U32 R4, R4, 0x10000, RZ ;  /* 0x0001000004047824 */ /* 0x004fcc00078e00ff */
[----:B------:R-:W0:Y:S02]  /*13540*/  F2I.FTZ.TRUNC.NTZ R4, R4 ;  /* 0x0000000400047305 */ /* 0x000e24000021f100 */
[----:B0-----:R-:W-:Y:S01]  /*13550*/  PRMT R0, R4, 0x7610, R0 ;  /* 0x0000761004007816 */ /* 0x001fe20000000000 */
[----:B------:R-:W-:Y:S06]  /*13560*/  BRA `(.L_x_10821) ;  /* 0x0000000400ac7947 */ /* 0x000fec0003800000 */
.L_x_10828:
        /* <DEDUP_REMOVED lines=10> */
.L_x_10835:
        /* <DEDUP_REMOVED lines=21> */
.L_x_10839:
[----:B------:R-:W-:Y:S05]  /*13760*/  BSYNC B1 ;  /* 0x0000000000017941 */ /* 0x000fea0003800000 */
.L_x_10838:
[----:B------:R-:W-:Y:S01]  /*13770*/  IMAD.SHL.U32 R2, R2, 0x100000, RZ ;  /* 0x0010000002027824 */ /* 0x000fe200078e00ff */
[----:B------:R-:W-:-:S04]  /*13780*/  LEA R3, R0, 0x3b800000, 0x17 ;  /* 0x3b80000000037811 */ /* 0x000fc800078eb8ff */
[----:B------:R-:W-:-:S07]  /*13790*/  LOP3.LUT R4, R3, R2, R4, 0xfe, !PT ;  /* 0x0000000203047212 */ /* 0x000fce00078efe04 */
.L_x_10837:
[----:B------:R-:W-:Y:S05]  /*137a0*/  BSYNC B0 ;  /* 0x0000000000007941 */ /* 0x000fea0003800000 */
.L_x_10836:
[----:B------:R-:W0:Y:S02]  /*137b0*/  F2I.FTZ.TRUNC.NTZ R4, R4 ;  /* 0x0000000400047305 */ /* 0x000e24000021f100 */
[----:B0-----:R-:W-:Y:S01]  /*137c0*/  PRMT R0, R4, 0x7610, R0 ;  /* 0x0000761004007816 */ /* 0x001fe20000000000 */
[----:B------:R-:W-:Y:S06]  /*137d0*/  BRA `(.L_x_10821) ;  /* 0x0000000400107947 */ /* 0x000fec0003800000 */
.L_x_10834:
        /* <DEDUP_REMOVED lines=21> */
.L_x_10843:
[----:B------:R-:W-:Y:S05]  /*13930*/  BSYNC B1 ;  /* 0x0000000000017941 */ /* 0x000fea0003800000 */
.L_x_10842:
[----:B------:R-:W-:Y:S01]  /*13940*/  IMAD.SHL.U32 R2, R2, 0x200000, RZ ;  /* 0x0020000002027824 */ /* 0x000fe200078e00ff */
[----:B------:R-:W-:-:S04]  /*13950*/  LEA R3, R0, 0x37800000, 0x17 ;  /* 0x3780000000037811 */ /* 0x000fc800078eb8ff */
[----:B------:R-:W-:-:S07]  /*13960*/  LOP3.LUT R4, R3, R2, R4, 0xfe, !PT ;  /* 0x0000000203047212 */ /* 0x000fce00078efe04 */
.L_x_10841:
[----:B------:R-:W-:Y:S05]  /*13970*/  BSYNC B0 ;  /* 0x0000000000007941 */ /* 0x000fea0003800000 */
.L_x_10840:
[----:B------:R-:W0:Y:S02]  /*13980*/  F2I.FTZ.TRUNC.NTZ R4, R4 ;  /* 0x0000000400047305 */ /* 0x000e24000021f100 */
[----:B0-----:R-:W-:Y:S01]  /*13990*/  PRMT R0, R4, 0x7610, R0 ;  /* 0x0000761004007816 */ /* 0x001fe20000000000 */
[----:B------:R-:W-:Y:S06]  /*139a0*/  BRA `(.L_x_10821) ;  /* 0x00000000009c7947 */ /* 0x000fec0003800000 */
.L_x_10833:
        /* <DEDUP_REMOVED lines=14> */
.L_x_10847:
[----:B------:R-:W-:Y:S05]  /*13a90*/  BSYNC B0 ;  /* 0x0000000000007941 */ /* 0x000fea0003800000 */
.L_x_10846:
[----:B------:R-:W0:Y:S02]  /*13aa0*/  F2I.FTZ.TRUNC.NTZ R4, R4 ;  /* 0x0000000400047305 */ /* 0x000e24000021f100 */
[----:B0-----:R-:W-:Y:S01]  /*13ab0*/  PRMT R0, R4, 0x7610, R0 ;  /* 0x0000761004007816 */ /* 0x001fe20000000000 */
[----:B------:R-:W-:Y:S06]  /*13ac0*/  BRA `(.L_x_10821) ;  /* 0x0000000000547947 */ /* 0x000fec0003800000 */
.L_x_10820:
        /* <DEDUP_REMOVED lines=16> */
.L_x_10848:
[----:B------:R-:W-:Y:S01]  /*13bd0*/  PRMT R0, RZ, 0x7610, R0 ;  /* 0x00007610ff007816 */ /* 0x000fe20000000000 */
[----:B------:R-:W-:Y:S06]  /*13be0*/  BRA `(.L_x_10821) ;  /* 0x00000000000c7947 */ /* 0x000fec0003800000 */
.L_x_10845:
[----:B------:R3:W5:Y:S01]  /*13bf0*/  LDG.E.U16 R0, desc[UR36][R2.64] ;  /* 0x0000002402007981 */ /* 0x000762000c1e1500 */
[----:B------:R-:W-:Y:S05]  /*13c00*/  BRA `(.L_x_10821) ;  /* 0x0000000000047947 */ /* 0x000fea0003800000 */
.L_x_10844:
[----:B------:R2:W5:Y:S02]  /*13c10*/  LDG.E.U16 R0, desc[UR36][R2.64] ;  /* 0x0000002402007981 */ /* 0x000564000c1e1500 */
.L_x_10821:
        /* <DEDUP_REMOVED lines=20> */
.L_x_10852:
[----:B------:R-:W-:Y:S01]  /*13d60*/  STG.E.U8 desc[UR36][R16.64], R5 ;  /* 0x0000000510007986 */ /* 0x000fe2000c101124 */
[----:B------:R-:W-:Y:S05]  /*13d70*/  EXIT ;  /* 0x000000000000794d */ /* 0x000fea0003800000 */
.L_x_10851:
        /* <DEDUP_REMOVED lines=10> */
.L_x_10855:
[----:B------:R-:W-:Y:S01]  /*13e20*/  STG.E desc[UR36][R16.64], R5 ;  /* 0x0000000510007986 */ /* 0x000fe2000c101924 */
[----:B------:R-:W-:Y:S05]  /*13e30*/  EXIT ;  /* 0x000000000000794d */ /* 0x000fea0003800000 */
.L_x_10854:
[----:B------:R-:W-:Y:S01]  /*13e40*/  STG.E.U16 desc[UR36][R16.64], R5 ;  /* 0x0000000510007986 */ /* 0x000fe2000c101524 */
[----:B------:R-:W-:Y:S05]  /*13e50*/  EXIT ;  /* 0x000000000000794d */ /* 0x000fea0003800000 */
.L_x_10850:
        /* <DEDUP_REMOVED lines=9> */
.L_x_10857:
[----:B------:R-:W0:Y:S02]  /*13ef0*/  I2F.S16 R0, R5 ;  /* 0x0000000500007306 */ /* 0x000e240000101400 */
[----:B0-----:R-:W-:-:S05]  /*13f00*/  F2FP.F16.F32.PACK_AB R0, RZ, R0 ;  /* 0x00000000ff00723e */ /* 0x001fca00000000ff */
[----:B------:R-:W-:Y:S01]  /*13f10*/  STG.E.U16 desc[UR36][R16.64], R0 ;  /* 0x0000000010007986 */ /* 0x000fe2000c101524 */
[----:B------:R-:W-:Y:S05]  /*13f20*/  EXIT ;  /* 0x000000000000794d */ /* 0x000fea0003800000 */
.L_x_10856:
        /* <DEDUP_REMOVED lines=10> */
.L_x_10859:
[----:B------:R-:W0:Y:S02]  /*13fd0*/  I2F.S16 R5, R5 ;  /* 0x0000000500057306 */ /* 0x000e240000101400 */
[----:B0-----:R-:W-:-:S04]  /*13fe0*/  F2FP.F16.F32.PACK_AB R3, RZ, R5 ;  /* 0x00000005ff03723e */ /* 0x001fc800000000ff */
[----:B------:R-:W-:-:S05]  /*13ff0*/  PRMT R3, R3, 0x5410, RZ ;  /* 0x0000541003037816 */ /* 0x000fca00000000ff */
[----:B------:R-:W-:Y:S01]  /*14000*/  STG.E desc[UR36][R16.64], R3 ;  /* 0x0000000310007986 */ /* 0x000fe2000c101924 */
[----:B------:R-:W-:Y:S05]  /*14010*/  EXIT ;  /* 0x000000000000794d */ /* 0x000fea0003800000 */
.L_x_10858:
[----:B------:R-:W0:Y:S02]  /*14020*/  I2F.F64.S16 R2, R5 ;  /* 0x0000000500027312 */ /* 0x000e240000101c00 */
[----:B0-----:R-:W-:Y:S01]  /*14030*/  STG.E.64 desc[UR36][R16.64], R2 ;  /* 0x0000000210007986 */ /* 0x001fe2000c101b24 */
[----:B------:R-:W-:Y:S05]  /*14040*/  EXIT ;  /* 0x000000000000794d */ /* 0x000fea0003800000 */
.L_x_10849:
        /* <DEDUP_REMOVED lines=13> */
.L_x_10862:
[----:B------:R-:W0:Y:S01]  /*14120*/  I2F.F64.S16 R4, R5 ;  /* 0x0000000500047312 */ /* 0x000e220000101c00 */
[----:B------:R-:W-:-:S05]  /*14130*/  CS2R R6, SRZ ;  /* 0x0000000000067805 */ /* 0x000fca000001ff00 */
[----:B0-----:R-:W-:Y:S01]  /*14140*/  STG.E.128 desc[UR36][R16.64], R4 ;  /* 0x0000000410007986 */ /* 0x001fe2000c101d24 */
[----:B------:R-:W-:Y:S05]  /*14150*/  EXIT ;  /* 0x000000000000794d */ /* 0x000fea0003800000 */
.L_x_10861:
        /* <DEDUP_REMOVED lines=21> */
.L_x_10866:
[----:B------:R-:W-:Y:S05]  /*142b0*/  BSYNC B0 ;  /* 0x0000000000007941 */ /* 0x000fea0003800000 */
.L_x_10865:
[----:B------:R-:W-:-:S05]  /*142c0*/  LOP3.LUT R3, R0, R3, RZ, 0xfc, !PT ;  /* 0x0000000300037212 */ /* 0x000fca00078efcff */
[----:B------:R-:W-:Y:S01]  /*142d0*/  STG.E.U8 desc[UR36][R16.64], R3 ;  /* 0x0000000310007986 */ /* 0x000fe2000c101124 */
[----:B------:R-:W-:Y:S05]  /*142e0*/  EXIT ;  /* 0x000000000000794d */ /* 0x000fea0003800000 */
.L_x_10864:
        /* <DEDUP_REMOVED lines=13> */
.L_x_10868:
[----:B------:R-:W-:Y:S01]  /*143c0*/  IMAD.MOV.U32 R0, RZ, RZ, 0x7f ;  /* 0x0000007fff007424 */ /* 0x000fe200078e00ff */
[----:B------:R-:W-:-:S04]  /*143d0*/  ISETP.GT.U32.AND P0, PT, R2, 0x7f800000, PT ;  /* 0x7f8000000200780c */ /* 0x000fc80003f04070 */
[----:B------:R-:W-:-:S09]  /*143e0*/  SEL R0, R0, 0x7c, P0 ;  /* 0x0000007c00007807 */ /* 0x000fd20000000000 */
.L_x_10869:
[----:B------:R-:W-:Y:S05]  /*143f0*/  BSYNC B0 ;  /* 0x0000000000007941 */ /* 0x000fea0003800000 */
.L_x_10867:
[----:B------:R-:W-:-:S04]  /*14400*/  LOP3.LUT R2, R5, 0x80000000, RZ, 0xc0, !PT ;  /* 0x8000000005027812 */ /* 0x000fc800078ec0ff */
[----:B------:R-:W-:-:S04]  /*14410*/  SHF.R.U32.HI R3, RZ, 0x18, R2 ;  /* 0x00000018ff037819 */ /* 0x000fc80000011602 */
[----:B------:R-:W-:-:S05]  /*14420*/  LOP3.LUT R3, R0, R3, RZ, 0xfc, !PT ;  /* 0x0000000300037212 */ /* 0x000fca00078efcff */
[----:B------:R-:W-:Y:S01]  /*14430*/  STG.E.U8 desc[UR36][R16.64], R3 ;  /* 0x0000000310007986 */ /* 0x000fe2000c101124 */
[----:B------:R-:W-:Y:S05]  /*14440*/  EXIT ;  /* 0x000000000000794d */ /* 0x000fea0003800000 */
.L_x_10863:
[----:B------:R-:W0:Y:S02]  /*14450*/  I2F.S16 R0, R5 ;  /* 0x0000000500007306 */ /* 0x000e240000101400 */
[----:B0-----:R-:W-:-:S05]  /*14460*/  F2FP.BF16.F32.PACK_AB R0, RZ, R0 ;  /* 0x00000000ff00723e */ /* 0x001fca00000010ff */
[----:B------:R-:W-:Y:S01]  /*14470*/  STG.E.U16 desc[UR36][R16.64], R0 ;  /* 0x0000000010007986 */ /* 0x000fe2000c101524 */
[----:B------:R-:W-:Y:S05]  /*14480*/  EXIT ;  /* 0x000000000000794d */ /* 0x000fea0003800000 */
.L_x_10860:
        /* <DEDUP_REMOVED lines=10> */
.L_x_10872:
        /* <DEDUP_REMOVED lines=17> */
.L_x_10875:
[----:B------:R-:W-:-:S04]  /*14640*/  LOP3.LUT R2, R5, 0x80000000, RZ, 0xc0, !PT ;  /* 0x8000000005027812 */ /* 0x000fc800078ec0ff */
[----:B------:R-:W-:-:S04]  /*14650*/  SHF.R.U32.HI R3, RZ, 0x18, R2 ;  /* 0x00000018ff037819 */ /* 0x000fc80000011602 */
[----:B------:R-:W-:-:S04]  /*14660*/  LOP3.LUT R0, R0, R3, RZ, 0xfc, !PT ;  /* 0x0000000300007212 */ /* 0x000fc800078efcff */
[----:B------:R-:W-:-:S07]  /*14670*/  PRMT R8, R0, 0x7610, R8 ;  /* 0x0000761000087816 */ /* 0x000fce0000000008 */
.L_x_10874:
[----:B------:R-:W-:Y:S05]  /*14680*/  BSYNC B0 ;  /* 0x0000000000007941 */ /* 0x000fea0003800000 */
.L_x_10873:
[----:B------:R-:W-:Y:S01]  /*14690*/  STG.E.U8 desc[UR36][R16.64], R8 ;  /* 0x0000000810007986 */ /* 0x000fe2000c101124 */
[----:B------:R-:W-:Y:S05]  /*146a0*/  EXIT ;  /* 0x000000000000794d */ /* 0x000fea0003800000 */
.L_x_10871:
        /* <DEDUP_REMOVED lines=17> */
.L_x_10878:
[----:B------:R-:W-:-:S04]  /*147c0*/  LOP3.LUT R2, R5, 0x80000000, RZ, 0xc0, !PT ;  /* 0x8000000005027812 */ /* 0x000fc800078ec0ff */
[----:B------:R-:W-:-:S04]  /*147d0*/  SHF.R.U32.HI R3, RZ, 0x18, R2 ;  /* 0x00000018ff037819 */ /* 0x000fc80000011602 */
[----:B------:R-:W-:-:S04]  /*147e0*/  LOP3.LUT R0, R0, R3, RZ, 0xfc, !PT ;  /* 0x0000000300007212 */ /* 0x000fc800078efcff */
[----:B------:R-:W-:-:S07]  /*147f0*/  PRMT R8, R0, 0x7610, R8 ;  /* 0x0000761000087816 */ /* 0x000fce0000000008 */
.L_x_10877:
[----:B------:R-:W-:Y:S05]  /*14800*/  BSYNC B0 ;  /* 0x0000000000007941 */ /* 0x000fea0003800000 */
.L_x_10876:
[----:B------:R-:W-:Y:S01]  /*14810*/  STG.E.U8 desc[UR36][R16.64], R8 ;  /* 0x0000000810007986 */ /* 0x000fe2000c101124 */
[----:B------:R-:W-:Y:S05]  /*14820*/  EXIT ;  /* 0x000000000000794d */ /* 0x000fea0003800000 */
.L_x_10870:
        /* <DEDUP_REMOVED lines=22> */
.L_x_10853:
        /* <DEDUP_REMOVED lines=16> */
.L_x_10881:
[----:B------:R-:W-:Y:S05]  /*14a90*/  EXIT ;  /* 0x000000000000794d */ /* 0x000fea0003800000 */
.L_x_10880:
[----:B------:R-:W-:-:S04]  /*14aa0*/  PRMT R2, R5, 0x9910, RZ ;  /* 0x0000991005027816 */ /* 0x000fc800000000ff */
[----:B------:R-:W-:-:S05]  /*14ab0*/  SHF.R.S32.HI R3, RZ, 0x1f, R2 ;  /* 0x0000001fff037819 */ /* 0x000fca0000011402 */
[----:B------:R-:W-:Y:S01]  /*14ac0*/  STG.E.64 desc[UR36][R16.64], R2 ;  /* 0x0000000210007986 */ /* 0x000fe2000c101b24 */
[----:B------:R-:W-:Y:S05]  /*14ad0*/  EXIT ;  /* 0x000000000000794d */ /* 0x000fea0003800000 */
.L_x_10879:
[----:B------:R-:W-:Y:S01]  /*14ae0*/  STG.E desc[UR36][R16.64], R5 ;  /* 0x0000000510007986 */ /* 0x000fe2000c101924 */
[----:B------:R-:W-:Y:S05]  /*14af0*/  EXIT ;  /* 0x000000000000794d */ /* 0x000fea0003800000 */
.L_x_10882:
        /* <DEDUP_REMOVED lines=16> */
.L_x_44466:


//--------------------- .text._ZN2at6native27unrolled_elementwise_kernelIZZZNS0_49_GLOBAL__N__657f93f7_16_TensorCompare_cu_71e06f4e17clamp_kernel_implERNS_18TensorIteratorBaseEENKUlvE_clEvENKUlvE3_clEvEUlsssE_St5arrayIPcLm4EELi4E23TrivialOffsetCalculatorILi3EjESB_ILi1EjENS0_6memory12LoadWithCastILi3EEENSE_13StoreWithCastILi1EEEEEviT_T0_T2_T3_T4_T5_ --------------------------
	.section	.text._ZN2at6native27unrolled_elementwise_kernelIZZZNS0_49_GLOBAL__N__657f93f7_16_TensorCompare_cu_71e06f4e17clamp_kernel_implERNS_18TensorIteratorBaseEENKUlvE_clEvENKUlvE3_clEvEUlsssE_St5arrayIPcLm4EELi4E23TrivialOffsetCalculatorILi3EjESB_ILi1EjENS0_6memory12LoadWithCastILi3EEENSE_13StoreWithCastILi1EEEEEviT_T0_T2_T3_T4_T5_,"ax",@progbits
	.align	128
        .global         _ZN2at6native27unrolled_elementwise_kernelIZZZNS0_49_GLOBAL__N__657f93f7_16_TensorCompare_cu_71e06f4e17clamp_kernel_implERNS_18TensorIteratorBaseEENKUlvE_clEvENKUlvE3_clEvEUlsssE_St5arrayIPcLm4EELi4E23TrivialOffsetCalculatorILi3EjESB_ILi1EjENS0_6memory12LoadWithCastILi3EEENSE_13StoreWithCastILi1EEEEEviT_T0_T2_T3_T4_T5_
        .type           _ZN2at6native27unrolled_elementwise_kernelIZZZNS0_49_GLOBAL__N__657f93f7_16_TensorCompare_cu_71e06f4e17clamp_kernel_implERNS_18TensorIteratorBaseEENKUlvE_clEvENKUlvE3_clEvEUlsssE_St5arrayIPcLm4EELi4E23TrivialOffsetCalculatorILi3EjESB_ILi1EjENS0_6memory12LoadWithCastILi3EEENSE_13StoreWithCastILi1EEEEEviT_T0_T2_T3_T4_T5_,@function
        .size           _ZN2at6native27unrolled_elementwise_kernelIZZZNS0_49_GLOBAL__N__657f93f7_16_TensorCompare_cu_71e06f4e17clamp_kernel_implERNS_18TensorIteratorBaseEENKUlvE_clEvENKUlvE3_clEvEUlsssE_St5arrayIPcLm4EELi4E23TrivialOffsetCalculatorILi3EjESB_ILi1EjENS0_6memory12LoadWithCastILi3EEENSE_13StoreWithCastILi1EEEEEviT_T0_T2_T3_T4_T5_,(.L_x_44467 - _ZN2at6native27unrolled_elementwise_kernelIZZZNS0_49_GLOBAL__N__657f93f7_16_TensorCompare_cu_71e06f4e17clamp_kernel_implERNS_18TensorIteratorBaseEENKUlvE_clEvENKUlvE3_clEvEUlsssE_St5arrayIPcLm4EELi4E23TrivialOffsetCalculatorILi3EjESB_ILi1EjENS0_6memory12LoadWithCastILi3EEENSE_13StoreWithCastILi1EEEEEviT_T0_T2_T3_T4_T5_)
        .other          _ZN2at6native27unrolled_elementwise_kernelIZZZNS0_49_GLOBAL__N__657f93f7_16_TensorCompare_cu_71e06f4e17clamp_kernel_implERNS_18TensorIteratorBaseEENKUlvE_clEvENKUlvE3_clEvEUlsssE_St5arrayIPcLm4EELi4E23TrivialOffsetCalculatorILi3EjESB_ILi1EjENS0_6memory12LoadWithCastILi3EEENSE_13StoreWithCastILi1EEEEEviT_T0_T2_T3_T4_T5_,@"STO_CUDA_ENTRY STV_DEFAULT"
_ZN2at6native27unrolled_elementwise_kernelIZZZNS0_49_GLOBAL__N__657f93f7_16_TensorCompare_cu_71e06f4e17clamp_kernel_implERNS_18TensorIteratorBaseEENKUlvE_clEvENKUlvE3_clEvEUlsssE_St5arrayIPcLm4EELi4E23TrivialOffsetCalculatorILi3EjESB_ILi1EjENS0_6memory12LoadWithCastILi3EEENSE_13StoreWithCastILi1EEEEEviT_T0_T2_T3_T4_T5_:
.text._ZN2at6native27unrolled_elementwise_kernelIZZZNS0_49_GLOBAL__N__657f93f7_16_TensorCompare_cu_71e06f4e17clamp_kernel_implERNS_18TensorIteratorBaseEENKUlvE_clEvENKUlvE3_clEvEUlsssE_St5arrayIPcLm4EELi4E23TrivialOffsetCalculatorILi3EjESB_ILi1EjENS0_6memory12LoadWithCastILi3EEENSE_13StoreWithCastILi1EEEEEviT_T0_T2_T3_T4_T5_:
        /* <DEDUP_REMOVED lines=35> */
.L_x_10888:
[----:B------:R4:W5:Y:S01]  /*0230*/  LDG.E.U8 R29, desc[UR36][R4.64] ;  /* 0x00000024041d7981 */ /* 0x000962000c1e1100 */
[----:B------:R-:W-:Y:S05]  /*0240*/  BRA `(.L_x_10890) ;  /* 0x0000000c00547947 */ /* 0x000fea0003800000 */
.L_x_10887:
        /* <DEDUP_REMOVED lines=8> */
.L_x_10892:
[----:B------:R2:W5:Y:S01]  /*02d0*/  LDG.E.U16 R29, desc[UR36][R4.64] ;  /* 0x00000024041d7981 */ /* 0x000562000c1e1500 */
[----:B------:R-:W-:Y:S05]  /*02e0*/  BRA `(.L_x_10890) ;  /* 0x0000000c002c7947 */ /* 0x000fea0003800000 */
.L_x_10891:
[----:B------:R3:W5:Y:S01]  /*02f0*/  LDG.E.U16 R29, desc[UR36][R4.64] ;  /* 0x00000024041d7981 */ /* 0x000762000c1e1500 */
[----:B------:R-:W-:Y:S05]  /*0300*/  BRA `(.L_x_10890) ;  /* 0x0000000c00247947 */ /* 0x000fea0003800000 */
.L_x_10886:
        /* <DEDUP_REMOVED lines=9> */
.L_x_10894:
[----:B------:R-:W2:Y:S02]  /*03a0*/  LDG.E.U16 R0, desc[UR36][R4.64] ;  /* 0x0000002404007981 */ /* 0x000ea4000c1e1500 */
[----:B--2---:R-:W-:-:S06]  /*03b0*/  HADD2.F32 R0, -RZ, R0.H0_H0 ;  /* 0x20000000ff007230 */ /* 0x004fcc0000004100 */
[----:B------:R-:W1:Y:S02]  /*03c0*/  F2I.FTZ.TRUNC.NTZ R0, R0 ;  /* 0x0000000000007305 */ /* 0x000e64000021f100 */
[----:B-1----:R-:W-:Y:S01]  /*03d0*/  PRMT R29, R0, 0x7610, R29 ;  /* 0x00007610001d7816 */ /* 0x002fe2000000001d */
[----:B------:R-:W-:Y:S06]  /*03e0*/  BRA `(.L_x_10890) ;  /* 0x0000000800ec7947 */ /* 0x000fec0003800000 */
.L_x_10893:
[----:B------:R-:W-:-:S13]  /*03f0*/  ISETP.NE.AND P0, PT, R0, 0x7, PT ;  /* 0x000000070000780c */ /* 0x000fda0003f05270 */
[----:B------:R-:W-:Y:S05]  /*0400*/  @!P0 BRA `(.L_x_10895) ;  /* 0x0000000000308947 */ /* 0x000fea0003800000 */
[----:B------:R-:W-:-:S13]  /*0410*/  ISETP.NE.AND P0, PT, R0, 0x8, PT ;  /* 0x000000080000780c */ /* 0x000fda0003f05270 */
[----:B------:R-:W-:Y:S05]  /*0420*/  @!P0 BRA `(.L_x_10896) ;  /* 0x0000000000148947 */ /* 0x000fea0003800000 */
[----:B------:R-:W-:-:S13]  /*0430*/  ISETP.NE.AND P0, PT, R0, 0x9, PT ;  /* 0x000000090000780c */ /* 0x000fda0003f05270 */
[----:B------:R-:W-:Y:S05]  /*0440*/  @P0 BRA `(.L_x_10889) ;  /* 0x0000000800800947 */ /* 0x000fea0003800000 */
[----:B------:R-:W2:Y:S02]  /*0450*/  LDG.E R4, desc[UR36][R4.64] ;  /* 0x0000002404047981 */ /* 0x000ea4000c1e1900 */
[----:B--2---:R1:W2:Y:S01]  /*0460*/  F2I.FTZ.TRUNC.NTZ R29, R4 ;  /* 0x00000004001d7305 */ /* 0x0042a2000021f100 */
[----:B------:R-:W-:Y:S05]  /*0470*/  BRA `(.L_x_10890) ;  /* 0x0000000800c87947 */ /* 0x000fea0003800000 */
.L_x_10896:
[----:B------:R-:W2:Y:S02]  /*0480*/  LDG.E.U16 R4, desc[UR36][R4.64] ;  /* 0x0000002404047981 */ /* 0x000ea4000c1e1500 */
[----:B--2---:R-:W-:-:S06]  /*0490*/  HADD2.F32 R0, -RZ, R4.H0_H0 ;  /* 0x20000004ff007230 */ /* 0x004fcc0000004100 */
[----:B------:R-:W1:Y:S02]  /*04a0*/  F2I.FTZ.TRUNC.NTZ R0, R0 ;  /* 0x0000000000007305 */ /* 0x000e64000021f100 */
[----:B-1----:R-:W-:Y:S01]  /*04b0*/  PRMT R29, R0, 0x7610, R29 ;  /* 0x00007610001d7816 */ /* 0x002fe2000000001d */
[----:B------:R-:W-:Y:S06]  /*04c0*/  BRA `(.L_x_10890) ;  /* 0x0000000800b47947 */ /* 0x000fec0003800000 */
.L_x_10895:
[----:B------:R-:W2:Y:S02]  /*04d0*/  LDG.E.64 R4, desc[UR36][R4.64] ;  /* 0x0000002404047981 */ /* 0x000ea4000c1e1b00 */
[----:B--2---:R1:W2:Y:S01]  /*04e0*/  F2I.F64.TRUNC R29, R4 ;  /* 0x00000004001d7311 */ /* 0x0042a2000030d100 */
[----:B------:R-:W-:Y:S05]  /*04f0*/  BRA `(.L_x_10890) ;  /* 0x0000000800a87947 */ /* 0x000fea0003800000 */
.L_x_10885:
        /* <DEDUP_REMOVED lines=12> */
.L_x_10899:
[----:B------:R-:W2:Y:S02]  /*05c0*/  LDG.E.64 R4, desc[UR36][R4.64] ;  /* 0x0000002404047981 */ /* 0x000ea4000c1e1b00 */
[----:B--2---:R1:W2:Y:S01]  /*05d0*/  F2I.F64.TRUNC R29, R4 ;  /* 0x00000004001d7311 */ /* 0x0042a2000030d100 */
[----:B------:R-:W-:Y:S05]  /*05e0*/  BRA `(.L_x_10890) ;  /* 0x00000008006c7947 */ /* 0x000fea0003800000 */
.L_x_10898:
        /* <DEDUP_REMOVED lines=25> */
[----:B------:R-:W1:Y:S02]  /*0780*/  F2I.FTZ.TRUNC.NTZ R7, R7 ;  /* 0x0000000700077305 */ /* 0x000e64000021f100 */
[----:B-1----:R-:W-:Y:S01]  /*0790*/  PRMT R29, R7, 0x7610, R29 ;  /* 0x00007610071d7816 */ /* 0x002fe2000000001d */
[----:B------:R-:W-:Y:S06]  /*07a0*/  BRA `(.L_x_10890) ;  /* 0x0000000400fc7947 */ /* 0x000fec0003800000 */
.L_x_10901:
        /* <DEDUP_REMOVED lines=11> */
[----:B------:R-:W-:-:S06]  /*0860*/  LOP3.LUT R0, R3, 0x80000000, R0, 0xf8, !PT ;  /* 0x8000000003007812 */ /* 0x000fcc00078ef800 */
[----:B------:R-:W1:Y:S02]  /*0870*/  F2I.FTZ.TRUNC.NTZ R0, R0 ;  /* 0x0000000000007305 */ /* 0x000e64000021f100 */
[----:B-1----:R-:W-:Y:S01]  /*0880*/  PRMT R29, R0, 0x7610, R29 ;  /* 0x00007610001d7816 */ /* 0x002fe2000000001d */
[----:B------:R-:W-:Y:S06]  /*0890*/  BRA `(.L_x_10890) ;  /* 0x0000000400c07947 */ /* 0x000fec0003800000 */
.L_x_10900:
[----:B------:R-:W2:Y:S02]  /*08a0*/  LDG.E.U16 R0, desc[UR36][R4.64] ;  /* 0x0000002404007981 */ /* 0x000ea4000c1e1500 */
[----:B--2---:R-:W-:-:S06]  /*08b0*/  IMAD.U32 R0, R0, 0x10000, RZ ;  /* 0x0001000000007824 */ /* 0x004fcc00078e00ff */
[----:B------:R-:W1:Y:S02]  /*08c0*/  F2I.FTZ.TRUNC.NTZ R0, R0 ;  /* 0x0000000000007305 */ /* 0x000e64000021f100 */
[----:B-1----:R-:W-:Y:S01]  /*08d0*/  PRMT R29, R0, 0x7610, R29 ;  /* 0x00007610001d7816 */ /* 0x002fe2000000001d */
[----:B------:R-:W-:Y:S06]  /*08e0*/  BRA `(.L_x_10890) ;  /* 0x0000000400ac7947 */ /* 0x000fec0003800000 */
.L_x_10897:
        /* <DEDUP_REMOVED lines=10> */
.L_x_10904:
        /* <DEDUP_REMOVED lines=21> */
.L_x_10908:
[----:B------:R-:W-:Y:S05]  /*0ae0*/  BSYNC B1 ;  /* 0x0000000000017941 */ /* 0x000fea0003800000 */
.L_x_10907:
[----:B------:R-:W-:Y:S01]  /*0af0*/  LEA R5, R0, 0x3b800000, 0x17 ;  /* 0x3b80000000057811 */ /* 0x000fe200078eb8ff */
[----:B------:R-:W-:-:S05]  /*0b00*/  IMAD.SHL.U32 R0, R3, 0x100000, RZ ;  /* 0x0010000003007824 */ /* 0x000fca00078e00ff */
[----:B------:R-:W-:-:S07]  /*0b10*/  LOP3.LUT R0, R5, R0, R6, 0xfe, !PT ;  /* 0x0000000005007212 */ /* 0x000fce00078efe06 */
.L_x_10906:
[----:B------:R-:W-:Y:S05]  /*0b20*/  BSYNC B0 ;  /* 0x0000000000007941 */ /* 0x000fea0003800000 */
.L_x_10905:
[----:B------:R-:W1:Y:S02]  /*0b30*/  F2I.FTZ.TRUNC.NTZ R0, R0 ;  /* 0x0000000000007305 */ /* 0x000e64000021f100 */
[----:B-1----:R-:W-:Y:S01]  /*0b40*/  PRMT R29, R0, 0x7610, R29 ;  /* 0x00007610001d7816 */ /* 0x002fe2000000001d */
[----:B------:R-:W-:Y:S06]  /*0b50*/  BRA `(.L_x_10890) ;  /* 0x0000000400107947 */ /* 0x000fec0003800000 */
.L_x_10903:
        /* <DEDUP_REMOVED lines=21> */
.L_x_10912:
[----:B------:R-:W-:Y:S05]  /*0cb0*/  BSYNC B1 ;  /* 0x0000000000017941 */ /* 0x000fea0003800000 */
.L_x_10911:
[----:B------:R-:W-:Y:S01]  /*0cc0*/  LEA R5, R0, 0x37800000, 0x17 ;  /* 0x3780000000057811 */ /* 0x000fe200078eb8ff */
[----:B------:R-:W-:-:S05]  /*0cd0*/  IMAD.SHL.U32 R0, R3, 0x200000, RZ ;  /* 0x0020000003007824 */ /* 0x000fca00078e00ff */
[----:B------:R-:W-:-:S07]  /*0ce0*/  LOP3.LUT R0, R5, R0, R6, 0xfe, !PT ;  /* 0x0000000005007212 */ /* 0x000fce00078efe06 */
.L_x_10910:
[----:B------:R-:W-:Y:S05]  /*0cf0*/  BSYNC B0 ;  /* 0x0000000000007941 */ /* 0x000fea0003800000 */
.L_x_10909:
[----:B------:R-:W1:Y:S02]  /*0d00*/  F2I.FTZ.TRUNC.NTZ R0, R0 ;  /* 0x0000000000007305 */ /* 0x000e64000021f100 */
[----:B-1----:R-:W-:Y:S01]  /*0d10*/  PRMT R29, R0, 0x7610, R29 ;  /* 0x00007610001d7816 */ /* 0x002fe2000000001d */
[----:B------:R-:W-:Y:S06]  /*0d20*/  BRA `(.L_x_10890) ;  /* 0x00000000009c7947 */ /* 0x000fec0003800000 */
.L_x_10902:
        /* <DEDUP_REMOVED lines=14> */
.L_x_10916:
[----:B------:R-:W-:Y:S05]  /*0e10*/  BSYNC B0 ;  /* 0x0000000000007941 */ /* 0x000fea0003800000 */
.L_x_10915:
[----:B------:R-:W1:Y:S02]  /*0e20*/  F2I.FTZ.TRUNC.NTZ R0, R0 ;  /* 0x0000000000007305 */ /* 0x000e64000021f100 */
[----:B-1----:R-:W-:Y:S01]  /*0e30*/  PRMT R29, R0, 0x7610, R29 ;  /* 0x00007610001d7816 */ /* 0x002fe2000000001d */
[----:B------:R-:W-:Y:S06]  /*0e40*/  BRA `(.L_x_10890) ;  /* 0x0000000000547947 */ /* 0x000fec0003800000 */
.L_x_10889:
        /* <DEDUP_REMOVED lines=16> */
.L_x_10917:
[----:B------:R-:W-:Y:S01]  /*0f50*/  PRMT R29, RZ, 0x7610, R29 ;  /* 0x00007610ff1d7816 */ /* 0x000fe2000000001d */
[----:B------:R-:W-:Y:S06]  /*0f60*/  BRA `(.L_x_10890) ;  /* 0x00000000000c7947 */ /* 0x000fec0003800000 */
.L_x_10914:
[----:B------:R1:W5:Y:S01]  /*0f70*/  LDG.E.U16 R29, desc[UR36][R4.64] ;  /* 0x00000024041d7981 */ /* 0x000362000c1e1500 */
[----:B------:R-:W-:Y:S05]  /*0f80*/  BRA `(.L_x_10890) ;  /* 0x0000000000047947 */ /* 0x000fea0003800000 */
.L_x_10913:
[----:B------:R1:W5:Y:S02]  /*0f90*/  LDG.E.U16 R29, desc[UR36][R4.64] ;  /* 0x00000024041d7981 */ /* 0x000364000c1e1500 */
.L_x_10890:
[----:B-1234-:R-:W1:Y:S01]  /*0fa0*/  LDC.64 R4, c[0x0][0x228] ;  /* 0x00008a00ff047b82 */ /* 0x01ee620000000a00 */
        /* <DEDUP_REMOVED lines=17> */
.L_x_10921:
[----:B------:R2:W5:Y:S01]  /*10c0*/  LDG.E.U8 R28, desc[UR36][R4.64] ;  /* 0x00000024041c7981 */ /* 0x000562000c1e1100 */
[----:B------:R-:W-:Y:S05]  /*10d0*/  BRA `(.L_x_10923) ;  /* 0x0000000c00547947 */ /* 0x000fea0003800000 */
.L_x_10920:
        /* <DEDUP_REMOVED lines=8> */
.L_x_10925:
[----:B------:R4:W5:Y:S01]  /*1160*/  LDG.E.U16 R28, desc[UR36][R4.64] ;  /* 0x00000024041c7981 */ /* 0x000962000c1e1500 */
[----:B------:R-:W-:Y:S05]  /*1170*/  BRA `(.L_x_10923) ;  /* 0x0000000c002c7947 */ /* 0x000fea0003800000 */
.L_x_10924:
[----:B------:R3:W5:Y:S01]  /*1180*/  LDG.E.U16 R28, desc[UR36][R4.64] ;  /* 0x00000024041c7981 */ /* 0x000762000c1e1500 */
[----:B------:R-:W-:Y:S05]  /*1190*/  BRA `(.L_x_10923) ;  /* 0x0000000c00247947 */ /* 0x000fea0003800000 */
.L_x_10919:
        /* <DEDUP_REMOVED lines=9> */
.L_x_10927:
[----:B------:R-:W2:Y:S02]  /*1230*/  LDG.E.U16 R0, desc[UR36][R4.64] ;  /* 0x0000002404007981 */ /* 0x000ea4000c1e1500 */
[----:B--2---:R-:W-:-:S06]  /*1240*/  HADD2.F32 R0, -RZ, R0.H0_H0 ;  /* 0x20000000ff007230 */ /* 0x004fcc0000004100 */
[----:B------:R-:W1:Y:S02]  /*1250*/  F2I.FTZ.TRUNC.NTZ R0, R0 ;  /* 0x0000000000007305 */ /* 0x000e64000021f100 */
[----:B-1----:R-:W-:Y:S01]  /*1260*/  PRMT R28, R0, 0x7610, R28 ;  /* 0x00007610001c7816 */ /* 0x002fe2000000001c */
[----:B------:R-:W-:Y:S06]  /*1270*/  BRA `(.L_x_10923) ;  /* 0x0000000800ec7947 */ /* 0x000fec0003800000 */
.L_x_10926:
        /* <DEDUP_REMOVED lines=9> */
.L_x_10929:
[----:B------:R-:W2:Y:S02]  /*1310*/  LDG.E.U16 R4, desc[UR36][R4.64] ;  /* 0x0000002404047981 */ /* 0x000ea4000c1e1500 */
[----:B--2---:R-:W-:-:S06]  /*1320*/  HADD2.F32 R0, -RZ, R4.H0_H0 ;  /* 0x20000004ff007230 */ /* 0x004fcc0000004100 */
[----:B------:R-:W1:Y:S02]  /*1330*/  F2I.FTZ.TRUNC.NTZ R0, R0 ;  /* 0x0000000000007305 */ /* 0x000e64000021f100 */
[----:B-1----:R-:W-:Y:S01]  /*1340*/  PRMT R28, R0, 0x7610, R28 ;  /* 0x00007610001c7816 */ /* 0x002fe2000000001c */
[----:B------:R-:W-:Y:S06]  /*1350*/  BRA `(.L_x_10923) ;  /* 0x0000000800b47947 */ /* 0x000fec0003800000 */
.L_x_10928:
[----:B------:R-:W2:Y:S02]  /*1360*/  LDG.E.64 R4, desc[UR36][R4.64] ;  /* 0x0000002404047981 */ /* 0x000ea4000c1e1b00 */
[----:B--2---:R1:W2:Y:S01]  /*1370*/  F2I.F64.TRUNC R28, R4 ;  /* 0x00000004001c7311 */ /* 0x0042a2000030d100 */
[----:B------:R-:W-:Y:S05]  /*1380*/  BRA `(.L_x_10923) ;  /* 0x0000000800a87947 */ /* 0x000fea0003800000 */
.L_x_10918:
        /* <DEDUP_REMOVED lines=12> */
.L_x_10932:
[----:B------:R-:W2:Y:S02]  /*1450*/  LDG.E.64 R4, desc[UR36][R4.64] ;  /* 0x0000002404047981 */ /* 0x000ea4000c1e1b00 */
[----:B--2---:R1:W2:Y:S01]  /*1460*/  F2I.F64.TRUNC R28, R4 ;  /* 0x00000004001c7311 */ /* 0x0042a2000030d100 */
[----:B------:R-:W-:Y:S05]  /*1470*/  BRA `(.L_x_10923) ;  /* 0x00000008006c7947 */ /* 0x000fea0003800000 */
.L_x_10931:
        /* <DEDUP_REMOVED lines=28> */
.L_x_10934:
        /* <DEDUP_REMOVED lines=15> */
.L_x_10933:
[----:B------:R-:W2:Y:S02]  /*1730*/  LDG.E.U16 R0, desc[UR36][R4.64] ;  /* 0x0000002404007981 */ /* 0x000ea4000c1e1500 */
[----:B--2---:R-:W-:-:S06]  /*1740*/  IMAD.U32 R0, R0, 0x10000, RZ ;  /* 0x0001000000007824 */ /* 0x004fcc00078e00ff */
[----:B------:R-:W1:Y:S02]  /*1750*/  F2I.FTZ.TRUNC.NTZ R0, R0 ;  /* 0x0000000000007305 */ /* 0x000e64000021f100 */
[----:B-1----:R-:W-:Y:S01]  /*1760*/  PRMT R28, R0, 0x7610, R28 ;  /* 0x00007610001c7816 */ /* 0x002fe2000000001c */
[----:B------:R-:W-:Y:S06]  /*1770*/  BRA `(.L_x_10923) ;  /* 0x0000000400ac7947 */ /* 0x000fec0003800000 */
.L_x_10930:
        /* <DEDUP_REMOVED lines=10> */
.L_x_10937:
        /* <DEDUP_REMOVED lines=21> */
.L_x_10941:
[----:B------:R-:W-:Y:S05]  /*1970*/  BSYNC B1 ;  /* 0x0000000000017941 */ /* 0x000fea0003800000 */
.L_x_10940:
[----:B------:R-:W-:Y:S01]  /*1980*/  LEA R5, R0, 0x3b800000, 0x17 ;  /* 0x3b80000000057811 */ /* 0x000fe200078eb8ff */
[----:B------:R-:W-:-:S05]  /*1990*/  IMAD.SHL.U32 R0, R3, 0x100000, RZ ;  /* 0x0010000003007824 */ /* 0x000fca00078e00ff */
[----:B------:R-:W-:-:S07]  /*19a0*/  LOP3.LUT R0, R5, R0, R6, 0xfe, !PT ;  /* 0x0000000005007212 */ /* 0x000fce00078efe06 */
.L_x_10939:
[----:B------:R-:W-:Y:S05]  /*19b0*/  BSYNC B0 ;  /* 0x0000000000007941 */ /* 0x000fea0003800000 */
.L_x_10938:
[----:B------:R-:W1:Y:S02]  /*19c0*/  F2I.FTZ.TRUNC.NTZ R0, R0 ;  /* 0x0000000000007305 */ /* 0x000e64000021f100 */
[----:B-1----:R-:W-:Y:S01]  /*19d0*/  PRMT R28, R0, 0x7610, R28 ;  /* 0x00007610001c7816 */ /* 0x002fe2000000001c */
[----:B------:R-:W-:Y:S06]  /*19e0*/  BRA `(.L_x_10923) ;  /* 0x0000000400107947 */ /* 0x000fec0003800000 */
.L_x_10936:
        /* <DEDUP_REMOVED lines=21> */
.L_x_10945:
[----:B------:R-:W-:Y:S05]  /*1b40*/  BSYNC B1 ;  /* 0x0000000000017941 */ /* 0x000fea0003800000 */
.L_x_10944:
[----:B------:R-:W-:Y:S01]  /*1b50*/  LEA R5, R0, 0x37800000, 0x17 ;  /* 0x3780000000057811 */ /* 0x000fe200078eb8ff */
[----:B------:R-:W-:-:S05]  /*1b60*/  IMAD.SHL.U32 R0, R3, 0x200000, RZ ;  /* 0x0020000003007824 */ /* 0x000fca00078e00ff */
[----:B------:R-:W-:-:S07]  /*1b70*/  LOP3.LUT R0, R5, R0, R6, 0xfe, !PT ;  /* 0x0000000005007212 */ /* 0x000fce00078efe06 */
.L_x_10943:
[----:B------:R-:W-:Y:S05]  /*1b80*/  BSYNC B0 ;  /* 0x0000000000007941 */ /* 0x000fea0003800000 */
.L_x_10942:
[----:B------:R-:W1:Y:S02]  /*1b90*/  F2I.FTZ.TRUNC.NTZ R0, R0 ;  /* 0x0000000000007305 */ /* 0x000e64000021f100 */
[----:B-1----:R-:W-:Y:S01]  /*1ba0*/  PRMT R28, R0, 0x7610, R28 ;  /* 0x00007610001c7816 */ /* 0x002fe2000000001c */
[----:B------:R-:W-:Y:S06]  /*1bb0*/  BRA `(.L_x_10923) ;  /* 0x00000000009c7947 */ /* 0x000fec0003800000 */
.L_x_10935:
        /* <DEDUP_REMOVED lines=14> */
.L_x_10949:
[----:B------:R-:W-:Y:S05]  /*1ca0*/  BSYNC B0 ;  /* 0x0000000000007941 */ /* 0x000fea0003800000 */
.L_x_10948:
[----:B------:R-:W1:Y:S02]  /*1cb0*/  F2I.FTZ.TRUNC.NTZ R0, R0 ;  /* 0x0000000000007305 */ /* 0x000e64000021f100 */
[----:B-1----:R-:W-:Y:S01]  /*1cc0*/  PRMT R28, R0, 0x7610, R28 ;  /* 0x00007610001c7816 */ /* 0x002fe2000000001c */
[----:B------:R-:W-:Y:S06]  /*1cd0*/  BRA `(.L_x_10923) ;  /* 0x0000000000547947 */ /* 0x000fec0003800000 */
.L_x_10922:
        /* <DEDUP_REMOVED lines=16> */
.L_x_10950:
[----:B------:R-:W-:Y:S01]  /*1de0*/  PRMT R28, RZ, 0x7610, R28 ;  /* 0x00007610ff1c7816 */ /* 0x000fe2000000001c */
[----:B------:R-:W-:Y:S06]  /*1df0*/  BRA `(.L_x_10923) ;  /* 0x00000000000c7947 */ /* 0x000fec0003800000 */
.L_x_10947:
[----:B------:R1:W5:Y:S01]  /*1e00*/  LDG.E.U16 R28, desc[UR36][R4.64] ;  /* 0x00000024041c7981 */ /* 0x000362000c1e1500 */
[----:B------:R-:W-:Y:S05]  /*1e10*/  BRA `(.L_x_10923) ;  /* 0x0000000000047947 */ /* 0x000fea0003800000 */
.L_x_10946:
[----:B------:R1:W5:Y:S02]  /*1e20*/  LDG.E.U16 R28, desc[UR36][R4.64] ;  /* 0x00000024041c7981 */ /* 0x000364000c1e1500 */
.L_x_10923:
[----:B-1234-:R-:W1:Y:S01]  /*1e30*/  LDC.64 R4, c[0x0][0x230] ;  /* 0x00008c00ff047b82 */ /* 0x01ee620000000a00 */
        /* <DEDUP_REMOVED lines=17> */
.L_x_10954:
[----:B------:R0:W5:Y:S01]  /*1f50*/  LDG.E.U8 R16, desc[UR36][R4.64] ;  /* 0x0000002404107981 */ /* 0x000162000c1e1100 */
[----:B------:R-:W-:Y:S05]  /*1f60*/  BRA `(.L_x_10956) ;  /* 0x0000000c00547947 */ /* 0x000fea0003800000 */
.L_x_10953:
        /* <DEDUP_REMOVED lines=8> */
.L_x_10958:
[----:B------:R0:W5:Y:S01]  /*1ff0*/  LDG.E.U16 R16, desc[UR36][R4.64] ;  /* 0x0000002404107981 */ /* 0x000162000c1e1500 */
[----:B------:R-:W-:Y:S05]  /*2000*/  BRA `(.L_x_10956) ;  /* 0x0000000c002c7947 */ /* 0x000fea0003800000 */
.L_x_10957:
[----:B------:R0:W5:Y:S01]  /*2010*/  LDG.E.U16 R16, desc[UR36][R4.64] ;  /* 0x0000002404107981 */ /* 0x000162000c1e1500 */
[----:B------:R-:W-:Y:S05]  /*2020*/  BRA `(.L_x_10956) ;  /* 0x0000000c00247947 */ /* 0x000fea0003800000 */
.L_x_10952:
        /* <DEDUP_REMOVED lines=9> */
.L_x_10960:
[----:B------:R-:W2:Y:S02]  /*20c0*/  LDG.E.U16 R0, desc[UR36][R4.64] ;  /* 0x0000002404007981 */ /* 0x000ea4000c1e1500 */
[----:B--2---:R-:W-:-:S06]  /*20d0*/  HADD2.F32 R0, -RZ, R0.H0_H0 ;  /* 0x20000000ff007230 */ /* 0x004fcc0000004100 */
[----:B------:R-:W0:Y:S02]  /*20e0*/  F2I.FTZ.TRUNC.NTZ R0, R0 ;  /* 0x0000000000007305 */ /* 0x000e24000021f100 */
[----:B0-----:R-:W-:Y:S01]  /*20f0*/  PRMT R16, R0, 0x7610, R16 ;  /* 0x0000761000107816 */ /* 0x001fe20000000010 */
[----:B------:R-:W-:Y:S06]  /*2100*/  BRA `(.L_x_10956) ;  /* 0x0000000800ec7947 */ /* 0x000fec0003800000 */
.L_x_10959:
        /* <DEDUP_REMOVED lines=9> */
.L_x_10962:
[----:B------:R-:W2:Y:S02]  /*21a0*/  LDG.E.U16 R4, desc[UR36][R4.64] ;  /* 0x0000002404047981 */ /* 0x000ea4000c1e1500 */
[----:B--2---:R-:W-:-:S06]  /*21b0*/  HADD2.F32 R0, -RZ, R4.H0_H0 ;  /* 0x20000004ff007230 */ /* 0x004fcc0000004100 */
[----:B------:R-:W0:Y:S02]  /*21c0*/  F2I.FTZ.TRUNC.NTZ R0, R0 ;  /* 0x0000000000007305 */ /* 0x000e24000021f100 */
[----:B0-----:R-:W-:Y:S01]  /*21d0*/  PRMT R16, R0, 0x7610, R16 ;  /* 0x0000761000107816 */ /* 0x001fe20000000010 */
[----:B------:R-:W-:Y:S06]  /*21e0*/  BRA `(.L_x_10956) ;  /* 0x0000000800b47947 */ /* 0x000fec0003800000 */
.L_x_10961:
[----:B------:R-:W2:Y:S02]  /*21f0*/  LDG.E.64 R4, desc[UR36][R4.64] ;  /* 0x0000002404047981 */ /* 0x000ea4000c1e1b00 */
[----:B--2---:R4:W0:Y:S01]  /*2200*/  F2I.F64.TRUNC R16, R4 ;  /* 0x0000000400107311 */ /* 0x004822000030d100 */
[----:B------:R-:W-:Y:S05]  /*2210*/  BRA `(.L_x_10956) ;  /* 0x0000000800a87947 */ /* 0x000fea0003800000 */
.L_x_10951:
        /* <DEDUP_REMOVED lines=12> */
.L_x_10965:
[----:B------:R-:W2:Y:S02]  /*22e0*/  LDG.E.64 R4, desc[UR36][R4.64] ;  /* 0x0000002404047981 */ /* 0x000ea4000c1e1b00 */
[----:B--2---:R0:W1:Y:S01]  /*22f0*/  F2I.F64.TRUNC R16, R4 ;  /* 0x0000000400107311 */ /* 0x004062000030d100 */
[----:B------:R-:W-:Y:S05]  /*2300*/  BRA `(.L_x_10956) ;  /* 0x00000008006c7947 */ /* 0x000fea0003800000 */
.L_x_10964:
        /* <DEDUP_REMOVED lines=28> */
.L_x_10967:
        /* <DEDUP_REMOVED lines=12> */
[----:B------:R-:W0:Y:S02]  /*2590*/  F2I.FTZ.TRUNC.NTZ R0, R0 ;  /* 0x0000000000007305 */ /* 0x000e24000021f100 */
[----:B0-----:R-:W-:Y:S01]  /*25a0*/  PRMT R16, R0, 0x7610, R16 ;  /* 0x0000761000107816 */ /* 0x001fe20000000010 */
[----:B------:R-:W-:Y:S06]  /*25b0*/  BRA `(.L_x_10956) ;  /* 0x0000000400c07947 */ /* 0x000fec0003800000 */
.L_x_10966:
[----:B------:R-:W2:Y:S02]  /*25c0*/  LDG.E.U16 R0, desc[UR36][R4.64] ;  /* 0x0000002404007981 */ /* 0x000ea4000c1e1500 */
[----:B--2---:R-:W-:-:S06]  /*25d0*/  IMAD.U32 R0, R0, 0x10000, RZ ;  /* 0x0001000000007824 */ /* 0x004fcc00078e00ff */
[----:B------:R-:W0:Y:S02]  /*25e0*/  F2I.FTZ.TRUNC.NTZ R0, R0 ;  /* 0x0000000000007305 */ /* 0x000e24000021f100 */
[----:B0-----:R-:W-:Y:S01]  /*25f0*/  PRMT R16, R0, 0x7610, R16 ;  /* 0x0000761000107816 */ /* 0x001fe20000000010 */
[----:B------:R-:W-:Y:S06]  /*2600*/  BRA `(.L_x_10956) ;  /* 0x0000000400ac7947 */ /* 0x000fec0003800000 */
.L_x_10963:
        /* <DEDUP_REMOVED lines=10> */
.L_x_10970:
        /* <DEDUP_REMOVED lines=21> */
.L_x_10974:
[----:B------:R-:W-:Y:S05]  /*2800*/  BSYNC B1 ;  /* 0x0000000000017941 */ /* 0x000fea0003800000 */
.L_x_10973:
[----:B------:R-:W-:Y:S01]  /*2810*/  LEA R5, R0, 0x3b800000, 0x17 ;  /* 0x3b80000000057811 */ /* 0x000fe200078eb8ff */
[----:B------:R-:W-:-:S05]  /*2820*/  IMAD.SHL.U32 R0, R3, 0x100000, RZ ;  /* 0x0010000003007824 */ /* 0x000fca00078e00ff */
[----:B------:R-:W-:-:S07]  /*2830*/  LOP3.LUT R0, R5, R0, R6, 0xfe, !PT ;  /* 0x0000000005007212 */ /* 0x000fce00078efe06 */
.L_x_10972:
[----:B------:R-:W-:Y:S05]  /*2840*/  BSYNC B0 ;  /* 0x0000000000007941 */ /* 0x000fea0003800000 */
.L_x_10971:
[----:B------:R-:W0:Y:S02]  /*2850*/  F2I.FTZ.TRUNC.NTZ R0, R0 ;  /* 0x0000000000007305 */ /* 0x000e24000021f100 */
[----:B0-----:R-:W-:Y:S01]  /*2860*/  PRMT R16, R0, 0x7610, R16 ;  /* 0x0000761000107816 */ /* 0x001fe20000000010 */
[----:B------:R-:W-:Y:S06]  /*2870*/  BRA `(.L_x_10956) ;  /* 0x0000000400107947 */ /* 0x000fec0003800000 */
.L_x_10969:
        /* <DEDUP_REMOVED lines=21> */
.L_x_10978:
[----:B------:R-:W-:Y:S05]  /*29d0*/  BSYNC B1 ;  /* 0x0000000000017941 */ /* 0x000fea0003800000 */
.L_x_10977:
[----:B------:R-:W-:Y:S01]  /*29e0*/  LEA R5, R0, 0x37800000, 0x17 ;  /* 0x3780000000057811 */ /* 0x000fe200078eb8ff */
[----:B------:R-:W-:-:S05]  /*29f0*/  IMAD.SHL.U32 R0, R3, 0x200000, RZ ;  /* 0x0020000003007824 */ /* 0x000fca00078e00ff */
[----:B------:R-:W-:-:S07]  /*2a00*/  LOP3.LUT R0, R5, R0, R6, 0xfe, !PT ;  /* 0x0000000005007212 */ /* 0x000fce00078efe06 */
.L_x_10976:
[----:B------:R-:W-:Y:S05]  /*2a10*/  BSYNC B0 ;  /* 0x0000000000007941 */ /* 0x000fea0003800000 */
.L_x_10975:
[----:B------:R-:W0:Y:S02]  /*2a20*/  F2I.FTZ.TRUNC.NTZ R0, R0 ;  /* 0x0000000000007305 */ /* 0x000e24000021f100 */
[----:B0-----:R-:W-:Y:S01]  /*2a30*/  PRMT R16, R0, 0x7610, R16 ;  /* 0x0000761000107816 */ /* 0x001fe20000000010 */
[----:B------:R-:W-:Y:S06]  /*2a40*/  BRA `(.L_x_10956) ;  /* 0x00000000009c7947 */ /* 0x000fec0003800000 */
.L_x_10968:
        /* <DEDUP_REMOVED lines=14> */
.L_x_10982:
[----:B------:R-:W-:Y:S05]  /*2b30*/  BSYNC B0 ;  /* 0x0000000000007941 */ /* 0x000fea0003800000 */
.L_x_10981:
[----:B------:R-:W0:Y:S02]  /*2b40*/  F2I.FTZ.TRUNC.NTZ R0, R0 ;  /* 0x0000000000007305 */ /* 0x000e24000021f100 */
[----:B0-----:R-:W-:Y:S01]  /*2b50*/  PRMT R16, R0, 0x7610, R16 ;  /* 0x0000761000107816 */ /* 0x001fe20000000010 */
[----:B------:R-:W-:Y:S06]  /*2b60*/  BRA `(.L_x_10956) ;  /* 0x0000000000547947 */ /* 0x000fec0003800000 */
.L_x_10955:
        /* <DEDUP_REMOVED lines=16> */
.L_x_10983:
[----:B------:R-:W-:Y:S01]  /*2c70*/  PRMT R16, RZ, 0x7610, R16 ;  /* 0x00007610ff107816 */ /* 0x000fe20000000010 */
[----:B------:R-:W-:Y:S06]  /*2c80*/  BRA `(.L_x_10956) ;  /* 0x00000000000c7947 */ /* 0x000fec0003800000 */
.L_x_10980:
[----:B------:R0:W5:Y:S01]  /*2c90*/  LDG.E.U16 R16, desc[UR36][R4.64] ;  /* 0x0000002404107981 */ /* 0x000162000c1e1500 */
[----:B------:R-:W-:Y:S05]  /*2ca0*/  BRA `(.L_x_10956) ;  /* 0x0000000000047947 */ /* 0x000fea0003800000 */
.L_x_10979:
[----:B------:R0:W5:Y:S02]  /*2cb0*/  LDG.E.U16 R16, desc[UR36][R4.64] ;  /* 0x0000002404107981 */ /* 0x000164000c1e1500 */
.L_x_10956:
[----:B------:R-:W-:-:S07]  /*2cc0*/  VIADD R27, R27, 0x80 ;  /* 0x000000801b1b7836 */ /* 0x000fce0000000000 */
.L_x_10884:
[----:B------:R-:W-:Y:S05]  /*2cd0*/  BSYNC B6 ;  /* 0x0000000000067941 */ /* 0x000fea0003800000 */
.L_x_10883:
[----:B------:R-:W-:Y:S01]  /*2ce0*/  ISETP.GE.AND P0, PT, R27, R26, PT ;  /* 0x0000001a1b00720c */ /* 0x000fe20003f06270 */
[----:B------:R-:W-:Y:S01]  /*2cf0*/  BSSY B6, `(.L_x_10984) ;  /* 0x00002c1000067945 */ /* 0x000fe20003800000 */
[----:B------:R-:W-:Y:S02]  /*2d00*/  PRMT R17, RZ, 0x7610, R17 ;  /* 0x00007610ff117816 */ /* 0x000fe40000000011 */
[----:B------:R-:W-:-:S09]  /*2d10*/  PRMT R18, RZ, 0x7610, R18 ;  /* 0x00007610ff127816 */ /* 0x000fd20000000012 */
        /* <DEDUP_REMOVED lines=20> */
.L_x_10989:
[----:B------:R0:W5:Y:S01]  /*2e60*/  LDG.E.U8 R30, desc[UR36][R4.64] ;  /* 0x00000024041e7981 */ /* 0x000162000c1e1100 */
[----:B------:R-:W-:Y:S05]  /*2e70*/  BRA `(.L_x_10991) ;  /* 0x0000000c00547947 */ /* 0x000fea0003800000 */
.L_x_10988:
        /* <DEDUP_REMOVED lines=8> */
.L_x_10993:
[----:B------:R0:W5:Y:S01]  /*2f00*/  LDG.E.U16 R30, desc[UR36][R4.64] ;  /* 0x00000024041e7981 */ /* 0x000162000c1e1500 */
[----:B------:R-:W-:Y:S05]  /*2f10*/  BRA `(.L_x_10991) ;  /* 0x0000000c002c7947 */ /* 0x000fea0003800000 */
.L_x_10992:
[----:B------:R0:W5:Y:S01]  /*2f20*/  LDG.E.U16 R30, desc[UR36][R4.64] ;  /* 0x00000024041e7981 */ /* 0x000162000c1e1500 */
[----:B------:R-:W-:Y:S05]  /*2f30*/  BRA `(.L_x_10991) ;  /* 0x0000000c00247947 */ /* 0x000fea0003800000 */
.L_x_10987:
        /* <DEDUP_REMOVED lines=9> */
.L_x_10995:
[----:B------:R-:W2:Y:S02]  /*2fd0*/  LDG.E.U16 R0, desc[UR36][R4.64] ;  /* 0x0000002404007981 */ /* 0x000ea4000c1e1500 */
[----:B--2---:R-:W-:-:S06]  /*2fe0*/  HADD2.F32 R0, -RZ, R0.H0_H0 ;  /* 0x20000000ff007230 */ /* 0x004fcc0000004100 */
[----:B------:R-:W0:Y:S02]  /*2ff0*/  F2I.FTZ.TRUNC.NTZ R0, R0 ;  /* 0x0000000000007305 */ /* 0x000e24000021f100 */
[----:B0-----:R-:W-:Y:S01]  /*3000*/  PRMT R30, R0, 0x7610, R30 ;  /* 0x00007610001e7816 */ /* 0x001fe2000000001e */
[----:B------:R-:W-:Y:S06]  /*3010*/  BRA `(.L_x_10991) ;  /* 0x0000000800ec7947 */ /* 0x000fec0003800000 */
.L_x_10994:
        /* <DEDUP_REMOVED lines=9> */
.L_x_10997:
[----:B------:R-:W2:Y:S02]  /*30b0*/  LDG.E.U16 R4, desc[UR36][R4.64] ;  /* 0x0000002404047981 */ /* 0x000ea4000c1e1500 */
[----:B--2---:R-:W-:-:S06]  /*30c0*/  HADD2.F32 R0, -RZ, R4.H0_H0 ;  /* 0x20000004ff007230 */ /* 0x004fcc0000004100 */
[----:B------:R-:W0:Y:S02]  /*30d0*/  F2I.FTZ.TRUNC.NTZ R0, R0 ;  /* 0x0000000000007305 */ /* 0x000e24000021f100 */
[----:B0-----:R-:W-:Y:S01]  /*30e0*/  PRMT R30, R0, 0x7610, R30 ;  /* 0x00007610001e7816 */ /* 0x001fe2000000001e */
[----:B------:R-:W-:Y:S06]  /*30f0*/  BRA `(.L_x_10991) ;  /* 0x0000000800b47947 */ /* 0x000fec0003800000 */
.L_x_10996:
[----:B------:R-:W2:Y:S02]  /*3100*/  LDG.E.64 R4, desc[UR36][R4.64] ;  /* 0x0000002404047981 */ /* 0x000ea4000c1e1b00 */
[----:B--2---:R0:W2:Y:S01]  /*3110*/  F2I.F64.TRUNC R30, R4 ;  /* 0x00000004001e7311 */ /* 0x0040a2000030d100 */
[----:B------:R-:W-:Y:S05]  /*3120*/  BRA `(.L_x_10991) ;  /* 0x0000000800a87947 */ /* 0x000fea0003800000 */
.L_x_10986:
        /* <DEDUP_REMOVED lines=12> */
.L_x_11000:
[----:B------:R-:W2:Y:S02]  /*31f0*/  LDG.E.64 R4, desc[UR36][R4.64] ;  /* 0x0000002404047981 */ /* 0x000ea4000c1e1b00 */
[----:B--2---:R0:W2:Y:S01]  /*3200*/  F2I.F64.TRUNC R30, R4 ;  /* 0x00000004001e7311 */ /* 0x0040a2000030d100 */
[----:B------:R-:W-:Y:S05]  /*3210*/  BRA `(.L_x_10991) ;  /* 0x00000008006c7947 */ /* 0x000fea0003800000 */
.L_x_10999:
        /* <DEDUP_REMOVED lines=28> */
.L_x_11002:
        /* <DEDUP_REMOVED lines=15> */
.L_x_11001:
[----:B------:R-:W2:Y:S02]  /*34d0*/  LDG.E.U16 R0, desc[UR36][R4.64] ;  /* 0x0000002404007981 */ /* 0x000ea4000c1e1500 */
[----:B--2---:R-:W-:-:S06]  /*34e0*/  IMAD.U32 R0, R0, 0x10000, RZ ;  /* 0x0001000000007824 */ /* 0x004fcc00078e00ff */
[----:B------:R-:W0:Y:S02]  /*34f0*/  F2I.FTZ.TRUNC.NTZ R0, R0 ;  /* 0x0000000000007305 */ /* 0x000e24000021f100 */
[----:B0-----:R-:W-:Y:S01]  /*3500*/  PRMT R30, R0, 0x7610, R30 ;  /* 0x00007610001e7816 */ /* 0x001fe2000000001e */
[----:B------:R-:W-:Y:S06]  /*3510*/  BRA `(.L_x_10991) ;  /* 0x0000000400ac7947 */ /* 0x000fec0003800000 */
.L_x_10998:
        /* <DEDUP_REMOVED lines=10> */
.L_x_11005:
        /* <DEDUP_REMOVED lines=21> */
.L_x_11009:
[----:B------:R-:W-:Y:S05]  /*3710*/  BSYNC B1 ;  /* 0x0000000000017941 */ /* 0x000fea0003800000 */
.L_x_11008:
[----:B------:R-:W-:Y:S01]  /*3720*/  LEA R5, R0, 0x3b800000, 0x17 ;  /* 0x3b80000000057811 */ /* 0x000fe200078eb8ff */
[----:B------:R-:W-:-:S05]  /*3730*/  IMAD.SHL.U32 R0, R3, 0x100000, RZ ;  /* 0x0010000003007824 */ /* 0x000fca00078e00ff */
[----:B------:R-:W-:-:S07]  /*3740*/  LOP3.LUT R0, R5, R0, R6, 0xfe, !PT ;  /* 0x0000000005007212 */ /* 0x000fce00078efe06 */
.L_x_11007:
[----:B------:R-:W-:Y:S05]  /*3750*/  BSYNC B0 ;  /* 0x0000000000007941 */ /* 0x000fea0003800000 */
.L_x_11006:
[----:B------:R-:W0:Y:S02]  /*3760*/  F2I.FTZ.TRUNC.NTZ R0, R0 ;  /* 0x0000000000007305 */ /* 0x000e24000021f100 */
[----:B0-----:R-:W-:Y:S01]  /*3770*/  PRMT R30, R0, 0x7610, R30 ;  /* 0x00007610001e7816 */ /* 0x001fe2000000001e */
[----:B------:R-:W-:Y:S06]  /*3780*/  BRA `(.L_x_10991) ;  /* 0x0000000400107947 */ /* 0x000fec0003800000 */
.L_x_11004:
        /* <DEDUP_REMOVED lines=21> */
.L_x_11013:
[----:B------:R-:W-:Y:S05]  /*38e0*/  BSYNC B1 ;  /* 0x0000000000017941 */ /* 0x000fea0003800000 */
.L_x_11012:
[----:B------:R-:W-:Y:S01]  /*38f0*/  LEA R5, R0, 0x37800000, 0x17 ;  /* 0x3780000000057811 */ /* 0x000fe200078eb8ff */
[----:B------:R-:W-:-:S05]  /*3900*/  IMAD.SHL.U32 R0, R3, 0x200000, RZ ;  /* 0x0020000003007824 */ /* 0x000fca00078e00ff */
[----:B------:R-:W-:-:S07]  /*3910*/  LOP3.LUT R0, R5, R0, R6, 0xfe, !PT ;  /* 0x0000000005007212 */ /* 0x000fce00078efe06 */
.L_x_11011:
[----:B------:R-:W-:Y:S05]  /*3920*/  BSYNC B0 ;  /* 0x0000000000007941 */ /* 0x000fea0003800000 */
.L_x_11010:
[----:B------:R-:W0:Y:S02]  /*3930*/  F2I.FTZ.TRUNC.NTZ R0, R0 ;  /* 0x0000000000007305 */ /* 0x000e24000021f100 */
[----:B0-----:R-:W-:Y:S01]  /*3940*/  PRMT R30, R0, 0x7610, R30 ;  /* 0x00007610001e7816 */ /* 0x001fe2000000001e */
[----:B------:R-:W-:Y:S06]  /*3950*/  BRA `(.L_x_10991) ;  /* 0x00000000009c7947 */ /* 0x000fec0003800000 */
.L_x_11003:
        /* <DEDUP_REMOVED lines=14> */
.L_x_11017:
[----:B------:R-:W-:Y:S05]  /*3a40*/  BSYNC B0 ;  /* 0x0000000000007941 */ /* 0x000fea0003800000 */
.L_x_11016:
[----:B------:R-:W0:Y:S02]  /*3a50*/  F2I.FTZ.TRUNC.NTZ R0, R0 ;  /* 0x0000000000007305 */ /* 0x000e24000021f100 */
[----:B0-----:R-:W-:Y:S01]  /*3a60*/  PRMT R30, R0, 0x7610, R30 ;  /* 0x00007610001e7816 */ /* 0x001fe2000000001e */
[----:B------:R-:W-:Y:S06]  /*3a70*/  BRA `(.L_x_10991) ;  /* 0x0000000000547947 */ /* 0x000fec0003800000 */
.L_x_10990:
        /* <DEDUP_REMOVED lines=16> */
.L_x_11018:
[----:B------:R-:W-:Y:S01]  /*3b80*/  PRMT R30, RZ, 0x7610, R30 ;  /* 0x00007610ff1e7816 */ /* 0x000fe2000000001e */
[----:B------:R-:W-:Y:S06]  /*3b90*/  BRA `(.L_x_10991) ;  /* 0x00000000000c7947 */ /* 0x000fec0003800000 */
.L_x_11015:
[----:B------:R2:W5:Y:S01]  /*3ba0*/  LDG.E.U16 R30, desc[UR36][R4.64] ;  /* 0x00000024041e7981 */ /* 0x000562000c1e1500 */
[----:B------:R-:W-:Y:S05]  /*3bb0*/  BRA `(.L_x_10991) ;  /* 0x0000000000047947 */ /* 0x000fea0003800000 */
.L_x_11014:
[----:B------:R4:W5:Y:S02]  /*3bc0*/  LDG.E.U16 R30, desc[UR36][R4.64] ;  /* 0x00000024041e7981 */ /* 0x000964000c1e1500 */
.L_x_10991:
[----:B0-2-4-:R-:W0:Y:S01]  /*3bd0*/  LDC.64 R4, c[0x0][0x228] ;  /* 0x00008a00ff047b82 */ /* 0x015e220000000a00 */
        /* <DEDUP_REMOVED lines=17> */
.L_x_11022:
[----:B------:R0:W5:Y:S01]  /*3cf0*/  LDG.E.U8 R17, desc[UR36][R4.64] ;  /* 0x0000002404117981 */ /* 0x000162000c1e1100 */
[----:B------:R-:W-:Y:S05]  /*3d00*/  BRA `(.L_x_11024) ;  /* 0x0000000c00547947 */ /* 0x000fea0003800000 */
.L_x_11021:
        /* <DEDUP_REMOVED lines=8> */
.L_x_11026:
[----:B------:R0:W5:Y:S01]  /*3d90*/  LDG.E.U16 R17, desc[UR36][R4.64] ;  /* 0x0000002404117981 */ /* 0x000162000c1e1500 */
[----:B------:R-:W-:Y:S05]  /*3da0*/  BRA `(.L_x_11024) ;  /* 0x0000000c002c7947 */ /* 0x000fea0003800000 */
.L_x_11025:
[----:B------:R0:W5:Y:S01]  /*3db0*/  LDG.E.U16 R17, desc[UR36][R4.64] ;  /* 0x0000002404117981 */ /* 0x000162000c1e1500 */
[----:B------:R-:W-:Y:S05]  /*3dc0*/  BRA `(.L_x_11024) ;  /* 0x0000000c00247947 */ /* 0x000fea0003800000 */
.L_x_11020:
        /* <DEDUP_REMOVED lines=9> */
.L_x_11028:
[----:B------:R-:W2:Y:S02]  /*3e60*/  LDG.E.U16 R0, desc[UR36][R4.64] ;  /* 0x0000002404007981 */ /* 0x000ea4000c1e1500 */
[----:B--2---:R-:W-:-:S06]  /*3e70*/  HADD2.F32 R0, -RZ, R0.H0_H0 ;  /* 0x20000000ff007230 */ /* 0x004fcc0000004100 */
[----:B------:R-:W0:Y:S02]  /*3e80*/  F2I.FTZ.TRUNC.NTZ R0, R0 ;  /* 0x0000000000007305 */ /* 0x000e24000021f100 */
[----:B0-----:R-:W-:Y:S01]  /*3e90*/  PRMT R17, R0, 0x7610, R17 ;  /* 0x0000761000117816 */ /* 0x001fe20000000011 */
[----:B------:R-:W-:Y:S06]  /*3ea0*/  BRA `(.L_x_11024) ;  /* 0x0000000800ec7947 */ /* 0x000fec0003800000 */
.L_x_11027:
        /* <DEDUP_REMOVED lines=9> */
.L_x_11030:
[----:B------:R-:W2:Y:S02]  /*3f40*/  LDG.E.U16 R4, desc[UR36][R4.64] ;  /* 0x0000002404047981 */ /* 0x000ea4000c1e1500 */
[----:B--2---:R-:W-:-:S06]  /*3f50*/  HADD2.F32 R0, -RZ, R4.H0_H0 ;  /* 0x20000004ff007230 */ /* 0x004fcc0000004100 */
[----:B------:R-:W0:Y:S02]  /*3f60*/  F2I.FTZ.TRUNC.NTZ R0, R0 ;  /* 0x0000000000007305 */ /* 0x000e24000021f100 */
[----:B0-----:R-:W-:Y:S01]  /*3f70*/  PRMT R17, R0, 0x7610, R17 ;  /* 0x0000761000117816 */ /* 0x001fe20000000011 */
[----:B------:R-:W-:Y:S06]  /*3f80*/  BRA `(.L_x_11024) ;  /* 0x0000000800b47947 */ /* 0x000fec0003800000 */
.L_x_11029:
[----:B------:R-:W2:Y:S02]  /*3f90*/  LDG.E.64 R4, desc[UR36][R4.64] ;  /* 0x0000002404047981 */ /* 0x000ea4000c1e1b00 */
[----:B--2---:R0:W2:Y:S01]  /*3fa0*/  F2I.F64.TRUNC R17, R4 ;  /* 0x0000000400117311 */ /* 0x0040a2000030d100 */
[----:B------:R-:W-:Y:S05]  /*3fb0*/  BRA `(.L_x_11024) ;  /* 0x0000000800a87947 */ /* 0x000fea0003800000 */
.L_x_11019:
        /* <DEDUP_REMOVED lines=12> */
.L_x_11033:
[----:B------:R-:W2:Y:S02]  /*4080*/  LDG.E.64 R4, desc[UR36][R4.64] ;  /* 0x0000002404047981 */ /* 0x000ea4000c1e1b00 */
[----:B--2---:R0:W2:Y:S01]  /*4090*/  F2I.F64.TRUNC R17, R4 ;  /* 0x0000000400117311 */ /* 0x0040a2000030d100 */
[----:B------:R-:W-:Y:S05]  /*40a0*/  BRA `(.L_x_11024) ;  /* 0x00000008006c7947 */ /* 0x000fea0003800000 */
.L_x_11032:
        /* <DEDUP_REMOVED lines=28> */
.L_x_11035:
        /* <DEDUP_REMOVED lines=15> */
.L_x_11034:
[----:B------:R-:W2:Y:S02]  /*4360*/  LDG.E.U16 R0, desc[UR36][R4.64] ;  /* 0x0000002404007981 */ /* 0x000ea4000c1e1500 */
[----:B--2---:R-:W-:-:S06]  /*4370*/  IMAD.U32 R0, R0, 0x10000, RZ ;  /* 0x0001000000007824 */ /* 0x004fcc00078e00ff */
[----:B------:R-:W0:Y:S02]  /*4380*/  F2I.FTZ.TRUNC.NTZ R0, R0 ;  /* 0x0000000000007305 */ /* 0x000e24000021f100 */
[----:B0-----:R-:W-:Y:S01]  /*4390*/  PRMT R17, R0, 0x7610, R17 ;  /* 0x0000761000117816 */ /* 0x001fe20000000011 */
[----:B------:R-:W-:Y:S06]  /*43a0*/  BRA `(.L_x_11024) ;  /* 0x0000000400ac7947 */ /* 0x000fec0003800000 */
.L_x_11031:
        /* <DEDUP_REMOVED lines=10> */
.L_x_11038:
        /* <DEDUP_REMOVED lines=21> */
.L_x_11042:
[----:B------:R-:W-:Y:S05]  /*45a0*/  BSYNC B1 ;  /* 0x0000000000017941 */ /* 0x000fea0003800000 */
.L_x_11041:
[----:B------:R-:W-:Y:S01]  /*45b0*/  LEA R5, R0, 0x3b800000, 0x17 ;  /* 0x3b80000000057811 */ /* 0x000fe200078eb8ff */
[----:B------:R-:W-:-:S05]  /*45c0*/  IMAD.SHL.U32 R0, R3, 0x100000, RZ ;  /* 0x0010000003007824 */ /* 0x000fca00078e00ff */
[----:B------:R-:W-:-:S07]  /*45d0*/  LOP3.LUT R0, R5, R0, R6, 0xfe, !PT ;  /* 0x0000000005007212 */ /* 0x000fce00078efe06 */
.L_x_11040:
[----:B------:R-:W-:Y:S05]  /*45e0*/  BSYNC B0 ;  /* 0x0000000000007941 */ /* 0x000fea0003800000 */
.L_x_11039:
[----:B------:R-:W0:Y:S02]  /*45f0*/  F2I.FTZ.TRUNC.NTZ R0, R0 ;  /* 0x0000000000007305 */ /* 0x000e24000021f100 */
[----:B0-----:R-:W-:Y:S01]  /*4600*/  PRMT R17, R0, 0x7610, R17 ;  /* 0x0000761000117816 */ /* 0x001fe20000000011 */
[----:B------:R-:W-:Y:S06]  /*4610*/  BRA `(.L_x_11024) ;  /* 0x0000000400107947 */ /* 0x000fec0003800000 */
.L_x_11037:
        /* <DEDUP_REMOVED lines=21> */
.L_x_11046:
[----:B------:R-:W-:Y:S05]  /*4770*/  BSYNC B1 ;  /* 0x0000000000017941 */ /* 0x000fea0003800000 */
.L_x_11045:
[----:B------:R-:W-:Y:S01]  /*4780*/  LEA R5, R0, 0x37800000, 0x17 ;  /* 0x3780000000057811 */ /* 0x000fe200078eb8ff */
[----:B------:R-:W-:-:S05]  /*4790*/  IMAD.SHL.U32 R0, R3, 0x200000, RZ ;  /* 0x0020000003007824 */ /* 0x000fca00078e00ff */
[----:B------:R-:W-:-:S07]  /*47a0*/  LOP3.LUT R0, R5, R0, R6, 0xfe, !PT ;  /* 0x0000000005007212 */ /* 0x000fce00078efe06 */
.L_x_11044:
[----:B------:R-:W-:Y:S05]  /*47b0*/  BSYNC B0 ;  /* 0x0000000000007941 */ /* 0x000fea0003800000 */
.L_x_11043:
[----:B------:R-:W0:Y:S02]  /*47c0*/  F2I.FTZ.TRUNC.NTZ R0, R0 ;  /* 0x0000000000007305 */ /* 0x000e24000021f100 */
[----:B0-----:R-:W-:Y:S01]  /*47d0*/  PRMT R17, R0, 0x7610, R17 ;  /* 0x0000761000117816 */ /* 0x001fe20000000011 */
[----:B------:R-:W-:Y:S06]  /*47e0*/  BRA `(.L_x_11024) ;  /* 0x00000000009c7947 */ /* 0x000fec0003800000 */
.L_x_11036:
        /* <DEDUP_REMOVED lines=14> */
.L_x_11050:
[----:B------:R-:W-:Y:S05]  /*48d0*/  BSYNC B0 ;  /* 0x0000000000007941 */ /* 0x000fea0003800000 */
.L_x_11049:
[----:B------:R-:W0:Y:S02]  /*48e0*/  F2I.FTZ.TRUNC.NTZ R0, R0 ;  /* 0x0000000000007305 */ /* 0x000e24000021f100 */
[----:B0-----:R-:W-:Y:S01]  /*48f0*/  PRMT R17, R0, 0x7610, R17 ;  /* 0x0000761000117816 */ /* 0x001fe20000000011 */
[----:B------:R-:W-:Y:S06]  /*4900*/  BRA `(.L_x_11024) ;  /* 0x0000000000547947 */ /* 0x000fec0003800000 */
.L_x_11023:
        /* <DEDUP_REMOVED lines=16> */
.L_x_11051:
[----:B------:R-:W-:Y:S01]  /*4a10*/  PRMT R17, RZ, 0x7610, R17 ;  /* 0x00007610ff117816 */ /* 0x000fe20000000011 */
[----:B------:R-:W-:Y:S06]  /*4a20*/  BRA `(.L_x_11024) ;  /* 0x00000000000c7947 */ /* 0x000fec0003800000 */
.L_x_11048:
[----:B------:R0:W5:Y:S01]  /*4a30*/  LDG.E.U16 R17, desc[UR36][R4.64] ;  /* 0x0000002404117981 */ /* 0x000162000c1e1500 */
[----:B------:R-:W-:Y:S05]  /*4a40*/  BRA `(.L_x_11024) ;  /* 0x0000000000047947 */ /* 0x000fea0003800000 */
.L_x_11047:
[----:B------:R0:W5:Y:S02]  /*4a50*/  LDG.E.U16 R17, desc[UR36][R4.64] ;  /* 0x0000002404117981 */ /* 0x000164000c1e1500 */
.L_x_11024:
[----:B0---4-:R-:W0:Y:S01]  /*4a60*/  LDC.64 R4, c[0x0][0x230] ;  /* 0x00008c00ff047b82 */ /* 0x011e220000000a00 */
        /* <DEDUP_REMOVED lines=17> */
.L_x_11055:
[----:B------:R0:W5:Y:S01]  /*4b80*/  LDG.E.U8 R18, desc[UR36][R4.64] ;  /* 0x0000002404127981 */ /* 0x000162000c1e1100 */
[----:B------:R-:W-:Y:S05]  /*4b90*/  BRA `(.L_x_11057) ;  /* 0x0000000c00547947 */ /* 0x000fea0003800000 */
.L_x_11054:
        /* <DEDUP_REMOVED lines=8> */
.L_x_11059:
[----:B------:R0:W5:Y:S01]  /*4c20*/  LDG.E.U16 R18, desc[UR36][R4.64] ;  /* 0x0000002404127981 */ /* 0x000162000c1e1500 */
[----:B------:R-:W-:Y:S05]  /*4c30*/  BRA `(.L_x_11057) ;  /* 0x0000000c002c7947 */ /* 0x000fea0003800000 */
.L_x_11058:
[----:B------:R0:W5:Y:S01]  /*4c40*/  LDG.E.U16 R18, desc[UR36][R4.64] ;  /* 0x0000002404127981 */ /* 0x000162000c1e1500 */
[----:B------:R-:W-:Y:S05]  /*4c50*/  BRA `(.L_x_11057) ;  /* 0x0000000c00247947 */ /* 0x000fea0003800000 */
.L_x_11053:
[----:B------:R-:W-:-:S13]  /*4c60*/  ISETP.GT.AND P0, PT, R0, 0x6, PT ;  /* 0x000000060000780c */ /* 0x000fda0003f04270 */
[----:B------:R-:W-:Y:S05]  /*4c70*/  @P0 BRA `(.L_x_11060) ;  /* 0x0000000000300947 */ /* 0x000fea0003800000 */
[----:B------:R-:W-:-:S13]  /*4c80*/  ISETP.NE.AND P0, PT, R0, 0x5, PT ;  /* 0x000000050000780c */ /* 0x000fda0003f05270 */
[----:B------:R-:W-:Y:S05]  /*4c90*/  @!P0 BRA `(.L_x_11061) ;  /* 0x0000000000148947 */ /* 0x000fea0003800000 */
[----:B------:R-:W-:-:S13]  /*4ca0*/  ISETP.NE.AND P0, PT, R0, 0x6, PT ;  /* 0x000000060000780c */ /* 0x000fda0003f05270 */
[----:B------:R-:W-:Y:S05]  /*4cb0*/  @P0 BRA `(.L_x_11056) ;  /* 0x0000000800b80947 */ /* 0x000fea0003800000 */
[----:B------:R-:W4:Y:S02]  /*4cc0*/  LDG.E R4, desc[UR36][R4.64] ;  /* 0x0000002404047981 */ /* 0x000f24000c1e1900 */
[----:B----4-:R0:W4:Y:S01]  /*4cd0*/  F2I.FTZ.TRUNC.NTZ R18, R4 ;  /* 0x0000000400127305 */ /* 0x010122000021f100 */
[----:B------:R-:W-:Y:S05]  /*4ce0*/  BRA `(.L_x_11057) ;  /* 0x0000000c00007947 */ /* 0x000fea0003800000 */
.L_x_11061:
[----:B------:R-:W4:Y:S02]  /*4cf0*/  LDG.E.U16 R0, desc[UR36][R4.64] ;  /* 0x0000002404007981 */ /* 0x000f24000c1e1500 */
[----:B----4-:R-:W-:-:S06]  /*4d00*/  HADD2.F32 R0, -RZ, R0.H0_H0 ;  /* 0x20000000ff007230 */ /* 0x010fcc0000004100 */
[----:B------:R-:W0:Y:S02]  /*4d10*/  F2I.FTZ.TRUNC.NTZ R0, R0 ;  /* 0x0000000000007305 */ /* 0x000e24000021f100 */
[----:B0-----:R-:W-:Y:S01]  /*4d20*/  PRMT R18, R0, 0x7610, R18 ;  /* 0x0000761000127816 */ /* 0x001fe20000000012 */
[----:B------:R-:W-:Y:S06]  /*4d30*/  BRA `(.L_x_11057) ;  /* 0x0000000800ec7947 */ /* 0x000fec0003800000 */
.L_x_11060:
[----:B------:R-:W-:-:S13]  /*4d40*/  ISETP.NE.AND P0, PT, R0, 0x7, PT ;  /* 0x000000070000780c */ /* 0x000fda0003f05270 */
[----:B------:R-:W-:Y:S05]  /*4d50*/  @!P0 BRA `(.L_x_11062) ;  /* 0x0000000000308947 */ /* 0x000fea0003800000 */
[----:B------:R-:W-:-:S13]  /*4d60*/  ISETP.NE.AND P0, PT, R0, 0x8, PT ;  /* 0x000000080000780c */ /* 0x000fda0003f05270 */
[----:B------:R-:W-:Y:S05]  /*4d70*/  @!P0 BRA `(.L_x_11063) ;  /* 0x0000000000148947 */ /* 0x000fea0003800000 */
[----:B------:R-:W-:-:S13]  /*4d80*/  ISETP.NE.AND P0, PT, R0, 0x9, PT ;  /* 0x000000090000780c */ /* 0x000fda0003f05270 */
[----:B------:R-:W-:Y:S05]  /*4d90*/  @P0 BRA `(.L_x_11056) ;  /* 0x0000000800800947 */ /* 0x000fea0003800000 */
[----:B------:R-:W4:Y:S02]  /*4da0*/  LDG.E R4, desc[UR36][R4.64] ;  /* 0x0000002404047981 */ /* 0x000f24000c1e1900 */
[----:B----4-:R0:W4:Y:S01]  /*4db0*/  F2I.FTZ.TRUNC.NTZ R18, R4 ;  /* 0x0000000400127305 */ /* 0x010122000021f100 */
[----:B------:R-:W-:Y:S05]  /*4dc0*/  BRA `(.L_x_11057) ;  /* 0x0000000800c87947 */ /* 0x000fea0003800000 */
.L_x_11063:
[----:B------:R-:W4:Y:S02]  /*4dd0*/  LDG.E.U16 R4, desc[UR36][R4.64] ;  /* 0x0000002404047981 */ /* 0x000f24000c1e1500 */
[----:B----4-:R-:W-:-:S06]  /*4de0*/  HADD2.F32 R0, -RZ, R4.H0_H0 ;  /* 0x20000004ff007230 */ /* 0x010fcc0000004100 */
[----:B------:R-:W0:Y:S02]  /*4df0*/  F2I.FTZ.TRUNC.NTZ R0, R0 ;  /* 0x0000000000007305 */ /* 0x000e24000021f100 */
[----:B0-----:R-:W-:Y:S01]  /*4e00*/  PRMT R18, R0, 0x7610, R18 ;  /* 0x0000761000127816 */ /* 0x001fe20000000012 */
[----:B------:R-:W-:Y:S06]  /*4e10*/  BRA `(.L_x_11057) ;  /* 0x0000000800b47947 */ /* 0x000fec0003800000 */
.L_x_11062:
[----:B------:R-:W4:Y:S02]  /*4e20*/  LDG.E.64 R4, desc[UR36][R4.64] ;  /* 0x0000002404047981 */ /* 0x000f24000c1e1b00 */
[----:B----4-:R0:W4:Y:S01]  /*4e30*/  F2I.F64.TRUNC R18, R4 ;  /* 0x0000000400127311 */ /* 0x010122000030d100 */
[----:B------:R-:W-:Y:S05]  /*4e40*/  BRA `(.L_x_11057) ;  /* 0x0000000800a87947 */ /* 0x000fea0003800000 */
.L_x_11052:
        /* <DEDUP_REMOVED lines=10> */
[----:B------:R-:W-:Y:S01]  /*4ef0*/  SEL R18, RZ, 0x1, !P0 ;  /* 0x00000001ff127807 */ /* 0x000fe20004000000 */
[----:B------:R-:W-:Y:S08]  /*4f00*/  BRA `(.L_x_11057) ;  /* 0x0000000800787947 */ /* 0x000ff00003800000 */
.L_x_11066:
[----:B------:R-:W4:Y:S02]  /*4f10*/  LDG.E.64 R4, desc[UR36][R4.64] ;  /* 0x0000002404047981 */ /* 0x000f24000c1e1b00 */
[----:B----4-:R0:W4:Y:S01]  /*4f20*/  F2I.F64.TRUNC R18, R4 ;  /* 0x0000000400127311 */ /* 0x010122000030d100 */
[----:B------:R-:W-:Y:S05]  /*4f30*/  BRA `(.L_x_11057) ;  /* 0x00000008006c7947 */ /* 0x000fea0003800000 */
.L_x_11065:
        /* <DEDUP_REMOVED lines=28> */
.L_x_11068:
        /* <DEDUP_REMOVED lines=15> */
.L_x_11067:
[----:B------:R-:W4:Y:S02]  /*51f0*/  LDG.E.U16 R0, desc[UR36][R4.64] ;  /* 0x0000002404007981 */ /* 0x000f24000c1e1500 */
[----:B----4-:R-:W-:-:S06]  /*5200*/  IMAD.U32 R0, R0, 0x10000, RZ ;  /* 0x0001000000007824 */ /* 0x010fcc00078e00ff */
[----:B------:R-:W0:Y:S02]  /*5210*/  F2I.FTZ.TRUNC.NTZ R0, R0 ;  /* 0x0000000000007305 */ /* 0x000e24000021f100 */
[----:B0-----:R-:W-:Y:S01]  /*5220*/  PRMT R18, R0, 0x7610, R18 ;  /* 0x0000761000127816 */ /* 0x001fe20000000012 */
[----:B------:R-:W-:Y:S06]  /*5230*/  BRA `(.L_x_11057) ;  /* 0x0000000400ac7947 */ /* 0x000fec0003800000 */
.L_x_11064:
        /* <DEDUP_REMOVED lines=10> */
.L_x_11071:
        /* <DEDUP_REMOVED lines=21> */
.L_x_11075:
[----:B------:R-:W-:Y:S05]  /*5430*/  BSYNC B1 ;  /* 0x0000000000017941 */ /* 0x000fea0003800000 */
.L_x_11074:
[----:B------:R-:W-:Y:S01]  /*5440*/  LEA R5, R0, 0x3b800000, 0x17 ;  /* 0x3b80000000057811 */ /* 0x000fe200078eb8ff */
[----:B------:R-:W-:-:S05]  /*5450*/  IMAD.SHL.U32 R0, R3, 0x100000, RZ ;  /* 0x0010000003007824 */ /* 0x000fca00078e00ff */
[----:B------:R-:W-:-:S07]  /*5460*/  LOP3.LUT R0, R5, R0, R6, 0xfe, !PT ;  /* 0x0000000005007212 */ /* 0x000fce00078efe06 */
.L_x_11073:
[----:B------:R-:W-:Y:S05]  /*5470*/  BSYNC B0 ;  /* 0x0000000000007941 */ /* 0x000fea0003800000 */
.L_x_11072:
[----:B------:R-:W0:Y:S02]  /*5480*/  F2I.FTZ.TRUNC.NTZ R0, R0 ;  /* 0x0000000000007305 */ /* 0x000e24000021f100 */
[----:B0-----:R-:W-:Y:S01]  /*5490*/  PRMT R18, R0, 0x7610, R18 ;  /* 0x0000761000127816 */ /* 0x001fe20000000012 */
[----:B------:R-:W-:Y:S06]  /*54a0*/  BRA `(.L_x_11057) ;  /* 0x0000000400107947 */ /* 0x000fec0003800000 */
.L_x_11070:
        /* <DEDUP_REMOVED lines=21> */
.L_x_11079:
[----:B------:R-:W-:Y:S05]  /*5600*/  BSYNC B1 ;  /* 0x0000000000017941 */ /* 0x000fea0003800000 */
.L_x_11078:
[----:B------:R-:W-:Y:S01]  /*5610*/  LEA R5, R0, 0x37800000, 0x17 ;  /* 0x3780000000057811 */ /* 0x000fe200078eb8ff */
[----:B------:R-:W-:-:S05]  /*5620*/  IMAD.SHL.U32 R0, R3, 0x200000, RZ ;  /* 0x0020000003007824 */ /* 0x000fca00078e00ff */
[----:B------:R-:W-:-:S07]  /*5630*/  LOP3.LUT R0, R5, R0, R6, 0xfe, !PT ;  /* 0x0000000005007212 */ /* 0x000fce00078efe06 */
.L_x_11077:
[----:B------:R-:W-:Y:S05]  /*5640*/  BSYNC B0 ;  /* 0x0000000000007941 */ /* 0x000fea0003800000 */
.L_x_11076:
[----:B------:R-:W0:Y:S02]  /*5650*/  F2I.FTZ.TRUNC.NTZ R0, R0 ;  /* 0x0000000000007305 */ /* 0x000e24000021f100 */
[----:B0-----:R-:W-:Y:S01]  /*5660*/  PRMT R18, R0, 0x7610, R18 ;  /* 0x0000761000127816 */ /* 0x001fe20000000012 */
[----:B------:R-:W-:Y:S06]  /*5670*/  BRA `(.L_x_11057) ;  /* 0x00000000009c7947 */ /* 0x000fec0003800000 */
.L_x_11069:
        /* <DEDUP_REMOVED lines=14> */
.L_x_11083:
[----:B------:R-:W-:Y:S05]  /*5760*/  BSYNC B0 ;  /* 0x0000000000007941 */ /* 0x000fea0003800000 */
.L_x_11082:
[----:B------:R-:W0:Y:S02]  /*5770*/  F2I.FTZ.TRUNC.NTZ R0, R0 ;  /* 0x0000000000007305 */ /* 0x000e24000021f100 */
[----:B0-----:R-:W-:Y:S01]  /*5780*/  PRMT R18, R0, 0x7610, R18 ;  /* 0x0000761000127816 */ /* 0x001fe20000000012 */
[----:B------:R-:W-:Y:S06]  /*5790*/  BRA `(.L_x_11057) ;  /* 0x0000000000547947 */ /* 0x000fec0003800000 */
.L_x_11056:
        /* <DEDUP_REMOVED lines=16> */
.L_x_11084:
[----:B------:R-:W-:Y:S01]  /*58a0*/  PRMT R18, RZ, 0x7610, R18 ;  /* 0x00007610ff127816 */ /* 0x000fe20000000012 */
[----:B------:R-:W-:Y:S06]  /*58b0*/  BRA `(.L_x_11057) ;  /* 0x00000000000c7947 */ /* 0x000fec0003800000 */
.L_x_11081:
[----:B------:R0:W5:Y:S01]  /*58c0*/  LDG.E.U16 R18, desc[UR36][R4.64] ;  /* 0x0000002404127981 */ /* 0x000162000c1e1500 */
[----:B------:R-:W-:Y:S05]  /*58d0*/  BRA `(.L_x_11057) ;  /* 0x0000000000047947 */ /* 0x000fea0003800000 */
.L_x_11080:
[----:B------:R0:W5:Y:S02]  /*58e0*/  LDG.E.U16 R18, desc[UR36][R4.64] ;  /* 0x0000002404127981 */ /* 0x000164000c1e1500 */
.L_x_11057:
[----:B------:R-:W-:-:S07]  /*58f0*/  VIADD R27, R27, 0x80 ;  /* 0x000000801b1b7836 */ /* 0x000fce0000000000 */
.L_x_10985:
[----:B------:R-:W-:Y:S05]  /*5900*/  BSYNC B6 ;  /* 0x0000000000067941 */ /* 0x000fea0003800000 */
.L_x_10984:
[----:B------:R-:W-:Y:S01]  /*5910*/  ISETP.GE.AND P0, PT, R27, R26, PT ;  /* 0x0000001a1b00720c */ /* 0x000fe20003f06270 */
[----:B------:R-:W-:Y:S01]  /*5920*/  BSSY B6, `(.L_x_11085) ;  /* 0x00002c5000067945 */ /* 0x000fe20003800000 */
[----:B0-----:R-:W-:Y:S02]  /*5930*/  PRMT R19, RZ, 0x7610, R19 ;  /* 0x00007610ff137816 */ /* 0x001fe40000000013 */
[----:B------:R-:W-:Y:S02]  /*5940*/  PRMT R22, RZ, 0x7610, R22 ;  /* 0x00007610ff167816 */ /* 0x000fe40000000016 */
[----:B------:R-:W-:Y:S02]  /*5950*/  PRMT R23, RZ, 0x7610, R23 ;  /* 0x00007610ff177816 */ /* 0x000fe40000000017 */
[----:B------:R-:W-:-:S05]  /*5960*/  PRMT R24, RZ, 0x7610, R24 ;  /* 0x00007610ff187816 */ /* 0x000fca0000000018 */
[----:B------:R-:W-:Y:S05]  /*5970*/  @P0 BRA `(.L_x_11086) ;  /* 0x0000002800fc0947 */ /* 0x000fea0003800000 */
[----:B--2-4-:R-:W0:Y:S01]  /*5980*/  LDC.64 R4, c[0x0][0x220] ;  /* 0x00008800ff047b82 */ /* 0x014e220000000a00 */
        /* <DEDUP_REMOVED lines=18> */
.L_x_11090:
[----:B------:R0:W5:Y:S01]  /*5ab0*/  LDG.E.U8 R22, desc[UR36][R4.64] ;  /* 0x0000002404167981 */ /* 0x000162000c1e1100 */
[----:B------:R-:W-:Y:S05]  /*5ac0*/  BRA `(.L_x_11092) ;  /* 0x0000000c00547947 */ /* 0x000fea0003800000 */
.L_x_11089:
        /* <DEDUP_REMOVED lines=8> */
.L_x_11094:
[----:B------:R4:W5:Y:S01]  /*5b50*/  LDG.E.U16 R22, desc[UR36][R4.64] ;  /* 0x0000002404167981 */ /* 0x000962000c1e1500 */
[----:B------:R-:W-:Y:S05]  /*5b60*/  BRA `(.L_x_11092) ;  /* 0x0000000c002c7947 */ /* 0x000fea0003800000 */
.L_x_11093:
[----:B------:R0:W5:Y:S01]  /*5b70*/  LDG.E.U16 R22, desc[UR36][R4.64] ;  /* 0x0000002404167981 */ /* 0x000162000c1e1500 */
[----:B------:R-:W-:Y:S05]  /*5b80*/  BRA `(.L_x_11092) ;  /* 0x0000000c00247947 */ /* 0x000fea0003800000 */
.L_x_11088:
        /* <DEDUP_REMOVED lines=9> */
.L_x_11096:
[----:B------:R-:W2:Y:S02]  /*5c20*/  LDG.E.U16 R0, desc[UR36][R4.64] ;  /* 0x0000002404007981 */ /* 0x000ea4000c1e1500 */
[----:B--2---:R-:W-:-:S06]  /*5c30*/  HADD2.F32 R0, -RZ, R0.H0_H0 ;  /* 0x20000000ff007230 */ /* 0x004fcc0000004100 */
[----:B------:R-:W0:Y:S02]  /*5c40*/  F2I.FTZ.TRUNC.NTZ R0, R0 ;  /* 0x0000000000007305 */ /* 0x000e24000021f100 */
[----:B0-----:R-:W-:Y:S01]  /*5c50*/  PRMT R22, R0, 0x7610, R22 ;  /* 0x0000761000167816 */ /* 0x001fe20000000016 */
[----:B------:R-:W-:Y:S06]  /*5c60*/  BRA `(.L_x_11092) ;  /* 0x0000000800ec7947 */ /* 0x000fec0003800000 */
.L_x_11095:
        /* <DEDUP_REMOVED lines=9> */
.L_x_11098:
[----:B------:R-:W2:Y:S02]  /*5d00*/  LDG.E.U16 R4, desc[UR36][R4.64] ;  /* 0x0000002404047981 */ /* 0x000ea4000c1e1500 */
[----:B--2---:R-:W-:-:S06]  /*5d10*/  HADD2.F32 R0, -RZ, R4.H0_H0 ;  /* 0x20000004ff007230 */ /* 0x004fcc0000004100 */
[----:B------:R-:W0:Y:S02]  /*5d20*/  F2I.FTZ.TRUNC.NTZ R0, R0 ;  /* 0x0000000000007305 */ /* 0x000e24000021f100 */
[----:B0-----:R-:W-:Y:S01]  /*5d30*/  PRMT R22, R0, 0x7610, R22 ;  /* 0x0000761000167816 */ /* 0x001fe20000000016 */
[----:B------:R-:W-:Y:S06]  /*5d40*/  BRA `(.L_x_11092) ;  /* 0x0000000800b47947 */ /* 0x000fec0003800000 */
.L_x_11097:
[----:B------:R-:W2:Y:S02]  /*5d50*/  LDG.E.64 R4, desc[UR36][R4.64] ;  /* 0x0000002404047981 */ /* 0x000ea4000c1e1b00 */
[----:B--2---:R0:W2:Y:S01]  /*5d60*/  F2I.F64.TRUNC R22, R4 ;  /* 0x0000000400167311 */ /* 0x0040a2000030d100 */
[----:B------:R-:W-:Y:S05]  /*5d70*/  BRA `(.L_x_11092) ;  /* 0x0000000800a87947 */ /* 0x000fea0003800000 */
.L_x_11087:
        /* <DEDUP_REMOVED lines=12> */
.L_x_11101:
[----:B------:R-:W2:Y:S02]  /*5e40*/  LDG.E.64 R4, desc[UR36][R4.64] ;  /* 0x0000002404047981 */ /* 0x000ea4000c1e1b00 */
[----:B--2---:R0:W2:Y:S01]  /*5e50*/  F2I.F64.TRUNC R22, R4 ;  /* 0x0000000400167311 */ /* 0x0040a2000030d100 */
[----:B------:R-:W-:Y:S05]  /*5e60*/  BRA `(.L_x_11092) ;  /* 0x00000008006c7947 */ /* 0x000fea0003800000 */
.L_x_11100:
        /* <DEDUP_REMOVED lines=28> */
.L_x_11103:
        /* <DEDUP_REMOVED lines=15> */
.L_x_11102:
[----:B------:R-:W2:Y:S02]  /*6120*/  LDG.E.U16 R0, desc[UR36][R4.64] ;  /* 0x0000002404007981 */ /* 0x000ea4000c1e1500 */
[----:B--2---:R-:W-:-:S06]  /*6130*/  IMAD.U32 R0, R0, 0x10000, RZ ;  /* 0x0001000000007824 */ /* 0x004fcc00078e00ff */
[----:B------:R-:W0:Y:S02]  /*6140*/  F2I.FTZ.TRUNC.NTZ R0, R0 ;  /* 0x0000000000007305 */ /* 0x000e24000021f100 */
[----:B0-----:R-:W-:Y:S01]  /*6150*/  PRMT R22, R0, 0x7610, R22 ;  /* 0x0000761000167816 */ /* 0x001fe20000000016 */
[----:B------:R-:W-:Y:S06]  /*6160*/  BRA `(.L_x_11092) ;  /* 0x0000000400ac7947 */ /* 0x000fec0003800000 */
.L_x_11099:
        /* <DEDUP_REMOVED lines=10> */
.L_x_11106:
        /* <DEDUP_REMOVED lines=21> */
.L_x_11110:
[----:B------:R-:W-:Y:S05]  /*6360*/  BSYNC B1 ;  /* 0x0000000000017941 */ /* 0x000fea0003800000 */
.L_x_11109:
[----:B------:R-:W-:Y:S01]  /*6370*/  LEA R5, R0, 0x3b800000, 0x17 ;  /* 0x3b80000000057811 */ /* 0x000fe200078eb8ff */
[----:B------:R-:W-:-:S05]  /*6380*/  IMAD.SHL.U32 R0, R3, 0x100000, RZ ;  /* 0x0010000003007824 */ /* 0x000fca00078e00ff */
[----:B------:R-:W-:-:S07]  /*6390*/  LOP3.LUT R0, R5, R0, R6, 0xfe, !PT ;  /* 0x0000000005007212 */ /* 0x000fce00078efe06 */
.L_x_11108:
[----:B------:R-:W-:Y:S05]  /*63a0*/  BSYNC B0 ;  /* 0x0000000000007941 */ /* 0x000fea0003800000 */
.L_x_11107:
[----:B------:R-:W0:Y:S02]  /*63b0*/  F2I.FTZ.TRUNC.NTZ R0, R0 ;  /* 0x0000000000007305 */ /* 0x000e24000021f100 */
[----:B0-----:R-:W-:Y:S01]  /*63c0*/  PRMT R22, R0, 0x7610, R22 ;  /* 0x0000761000167816 */ /* 0x001fe20000000016 */
[----:B------:R-:W-:Y:S06]  /*63d0*/  BRA `(.L_x_11092) ;  /* 0x0000000400107947 */ /* 0x000fec0003800000 */
.L_x_11105:
        /* <DEDUP_REMOVED lines=21> */
.L_x_11114:
[----:B------:R-:W-:Y:S05]  /*6530*/  BSYNC B1 ;  /* 0x0000000000017941 */ /* 0x000fea0003800000 */
.L_x_11113:
[----:B------:R-:W-:Y:S01]  /*6540*/  LEA R5, R0, 0x37800000, 0x17 ;  /* 0x3780000000057811 */ /* 0x000fe200078eb8ff */
[----:B------:R-:W-:-:S05]  /*6550*/  IMAD.SHL.U32 R0, R3, 0x200000, RZ ;  /* 0x0020000003007824 */ /* 0x000fca00078e00ff */
[----:B------:R-:W-:-:S07]  /*6560*/  LOP3.LUT R0, R5, R0, R6, 0xfe, !PT ;  /* 0x0000000005007212 */ /* 0x000fce00078efe06 */
.L_x_11112:
[----:B------:R-:W-:Y:S05]  /*6570*/  BSYNC B0 ;  /* 0x0000000000007941 */ /* 0x000fea0003800000 */
.L_x_11111:
[----:B------:R-:W0:Y:S02]  /*6580*/  F2I.FTZ.TRUNC.NTZ R0, R0 ;  /* 0x0000000000007305 */ /* 0x000e24000021f100 */
[----:B0-----:R-:W-:Y:S01]  /*6590*/  PRMT R22, R0, 0x7610, R22 ;  /* 0x0000761000167816 */ /* 0x001fe20000000016 */
[----:B------:R-:W-:Y:S06]  /*65a0*/  BRA `(.L_x_11092) ;  /* 0x00000000009c7947 */ /* 0x000fec0003800000 */
.L_x_11104:
        /* <DEDUP_REMOVED lines=14> */
.L_x_11118:
[----:B------:R-:W-:Y:S05]  /*6690*/  BSYNC B0 ;  /* 0x0000000000007941 */ /* 0x000fea0003800000 */
.L_x_11117:
[----:B------:R-:W0:Y:S02]  /*66a0*/  F2I.FTZ.TRUNC.NTZ R0, R0 ;  /* 0x0000000000007305 */ /* 0x000e24000021f100 */
[----:B0-----:R-:W-:Y:S01]  /*66b0*/  PRMT R22, R0, 0x7610, R22 ;  /* 0x0000761000167816 */ /* 0x001fe20000000016 */
[----:B------:R-:W-:Y:S06]  /*66c0*/  BRA `(.L_x_11092) ;  /* 0x0000000000547947 */ /* 0x000fec0003800000 */
.L_x_11091:
        /* <DEDUP_REMOVED lines=16> */
.L_x_11119:
[----:B------:R-:W-:Y:S01]  /*67d0*/  PRMT R22, RZ, 0x7610, R22 ;  /* 0x00007610ff167816 */ /* 0x000fe20000000016 */
[----:B------:R-:W-:Y:S06]  /*67e0*/  BRA `(.L_x_11092) ;  /* 0x00000000000c7947 */ /* 0x000fec0003800000 */
.L_x_11116:
[----:B------:R0:W5:Y:S01]  /*67f0*/  LDG.E.U16 R22, desc[UR36][R4.64] ;  /* 0x0000002404167981 */ /* 0x000162000c1e1500 */
[----:B------:R-:W-:Y:S05]  /*6800*/  BRA `(.L_x_11092) ;  /* 0x0000000000047947 */ /* 0x000fea0003800000 */
.L_x_11115:
[----:B------:R0:W5:Y:S02]  /*6810*/  LDG.E.U16 R22, desc[UR36][R4.64] ;  /* 0x0000002404167981 */ /* 0x000164000c1e1500 */
.L_x_11092:
[----:B------:R-:W1:Y:S01]  /*6820*/  LDC.U8 R6, c[0x0][0x23d] ;  /* 0x00008f40ff067b82 */ /* 0x000e620000000000 */
[----:B------:R-:W-:Y:S02]  /*6830*/  ULDC UR4, c[0x0][0x244] ;  /* 0x0000910000047ab9 */ /* 0x000fe40000000800 */
[----:B------:R-:W-:-:S05]  /*6840*/  IMAD R3, R24, UR4, RZ ;  /* 0x0000000418037c24 */ /* 0x000fca000f8e02ff */
[----:B0-2-4-:R-:W0:Y:S01]  /*6850*/  LDC.64 R4, c[0x0][0x228] ;  /* 0x00008a00ff047b82 */ /* 0x015e220000000a00 */
        /* <DEDUP_REMOVED lines=15> */
.L_x_11123:
[----:B------:R0:W5:Y:S01]  /*6950*/  LDG.E.U8 R23, desc[UR36][R4.64] ;  /* 0x0000002404177981 */ /* 0x000162000c1e1100 */
[----:B------:R-:W-:Y:S05]  /*6960*/  BRA `(.L_x_11125) ;  /* 0x0000000c00547947 */ /* 0x000fea0003800000 */
.L_x_11122:
        /* <DEDUP_REMOVED lines=8> */
.L_x_11127:
[----:B------:R2:W5:Y:S01]  /*69f0*/  LDG.E.U16 R23, desc[UR36][R4.64] ;  /* 0x0000002404177981 */ /* 0x000562000c1e1500 */
[----:B------:R-:W-:Y:S05]  /*6a00*/  BRA `(.L_x_11125) ;  /* 0x0000000c002c7947 */ /* 0x000fea0003800000 */
.L_x_11126:
[----:B------:R0:W5:Y:S01]  /*6a10*/  LDG.E.U16 R23, desc[UR36][R4.64] ;  /* 0x0000002404177981 */ /* 0x000162000c1e1500 */
[----:B------:R-:W-:Y:S05]  /*6a20*/  BRA `(.L_x_11125) ;  /* 0x0000000c00247947 */ /* 0x000fea0003800000 */
.L_x_11121:
        /* <DEDUP_REMOVED lines=9> */
.L_x_11129:
[----:B------:R-:W2:Y:S02]  /*6ac0*/  LDG.E.U16 R0, desc[UR36][R4.64] ;  /* 0x0000002404007981 */ /* 0x000ea4000c1e1500 */
[----:B--2---:R-:W-:-:S06]  /*6ad0*/  HADD2.F32 R0, -RZ, R0.H0_H0 ;  /* 0x20000000ff007230 */ /* 0x004fcc0000004100 */
[----:B------:R-:W0:Y:S02]  /*6ae0*/  F2I.FTZ.TRUNC.NTZ R0, R0 ;  /* 0x0000000000007305 */ /* 0x000e24000021f100 */
[----:B0-----:R-:W-:Y:S01]  /*6af0*/  PRMT R23, R0, 0x7610, R23 ;  /* 0x0000761000177816 */ /* 0x001fe20000000017 */
[----:B------:R-:W-:Y:S06]  /*6b00*/  BRA `(.L_x_11125) ;  /* 0x0000000800ec7947 */ /* 0x000fec0003800000 */
.L_x_11128:
        /* <DEDUP_REMOVED lines=9> */
.L_x_11131:
[----:B------:R-:W2:Y:S02]  /*6ba0*/  LDG.E.U16 R4, desc[UR36][R4.64] ;  /* 0x0000002404047981 */ /* 0x000ea4000c1e1500 */
[----:B--2---:R-:W-:-:S06]  /*6bb0*/  HADD2.F32 R0, -RZ, R4.H0_H0 ;  /* 0x20000004ff007230 */ /* 0x004fcc0000004100 */
[----:B------:R-:W0:Y:S02]  /*6bc0*/  F2I.FTZ.TRUNC.NTZ R0, R0 ;  /* 0x0000000000007305 */ /* 0x000e24000021f100 */
[----:B0-----:R-:W-:Y:S01]  /*6bd0*/  PRMT R23, R0, 0x7610, R23 ;  /* 0x0000761000177816 */ /* 0x001fe20000000017 */
[----:B------:R-:W-:Y:S06]  /*6be0*/  BRA `(.L_x_11125) ;  /* 0x0000000800b47947 */ /* 0x000fec0003800000 */
.L_x_11130:
[----:B------:R-:W2:Y:S02]  /*6bf0*/  LDG.E.64 R4, desc[UR36][R4.64] ;  /* 0x0000002404047981 */ /* 0x000ea4000c1e1b00 */
[----:B--2---:R0:W1:Y:S01]  /*6c00*/  F2I.F64.TRUNC R23, R4 ;  /* 0x0000000400177311 */ /* 0x004062000030d100 */
[----:B------:R-:W-:Y:S05]  /*6c10*/  BRA `(.L_x_11125) ;  /* 0x0000000800a87947 */ /* 0x000fea0003800000 */
.L_x_11120:
        /* <DEDUP_REMOVED lines=12> */
.L_x_11134:
[----:B------:R-:W2:Y:S02]  /*6ce0*/  LDG.E.64 R4, desc[UR36][R4.64] ;  /* 0x0000002404047981 */ /* 0x000ea4000c1e1b00 */
[----:B--2---:R0:W1:Y:S01]  /*6cf0*/  F2I.F64.TRUNC R23, R4 ;  /* 0x0000000400177311 */ /* 0x004062000030d100 */
[----:B------:R-:W-:Y:S05]  /*6d00*/  BRA `(.L_x_11125) ;  /* 0x00000008006c7947 */ /* 0x000fea0003800000 */
.L_x_11133:
        /* <DEDUP_REMOVED lines=28> */
.L_x_11136:
        /* <DEDUP_REMOVED lines=15> */
.L_x_11135:
[----:B------:R-:W2:Y:S02]  /*6fc0*/  LDG.E.U16 R0, desc[UR36][R4.64] ;  /* 0x0000002404007981 */ /* 0x000ea4000c1e1500 */
[----:B--2---:R-:W-:-:S06]  /*6fd0*/  IMAD.U32 R0, R0, 0x10000, RZ ;  /* 0x0001000000007824 */ /* 0x004fcc00078e00ff */
[----:B------:R-:W0:Y:S02]  /*6fe0*/  F2I.FTZ.TRUNC.NTZ R0, R0 ;  /* 0x0000000000007305 */ /* 0x000e24000021f100 */
[----:B0-----:R-:W-:Y:S01]  /*6ff0*/  PRMT R23, R0, 0x7610, R23 ;  /* 0x0000761000177816 */ /* 0x001fe20000000017 */
[----:B------:R-:W-:Y:S06]  /*7000*/  BRA `(.L_x_11125) ;  /* 0x0000000400ac7947 */ /* 0x000fec0003800000 */
.L_x_11132:
        /* <DEDUP_REMOVED lines=10> */
.L_x_11139:
        /* <DEDUP_REMOVED lines=21> */
.L_x_11143:
[----:B------:R-:W-:Y:S05]  /*7200*/  BSYNC B1 ;  /* 0x0000000000017941 */ /* 0x000fea0003800000 */
.L_x_11142:
[----:B------:R-:W-:Y:S01]  /*7210*/  LEA R5, R0, 0x3b800000, 0x17 ;  /* 0x3b80000000057811 */ /* 0x000fe200078eb8ff */
[----:B------:R-:W-:-:S05]  /*7220*/  IMAD.SHL.U32 R0, R3, 0x100000, RZ ;  /* 0x0010000003007824 */ /* 0x000fca00078e00ff */
[----:B------:R-:W-:-:S07]  /*7230*/  LOP3.LUT R0, R5, R0, R6, 0xfe, !PT ;  /* 0x0000000005007212 */ /* 0x000fce00078efe06 */
.L_x_11141:
[----:B------:R-:W-:Y:S05]  /*7240*/  BSYNC B0 ;  /* 0x0000000000007941 */ /* 0x000fea0003800000 */
.L_x_11140:
[----:B------:R-:W0:Y:S02]  /*7250*/  F2I.FTZ.TRUNC.NTZ R0, R0 ;  /* 0x0000000000007305 */ /* 0x000e24000021f100 */
[----:B0-----:R-:W-:Y:S01]  /*7260*/  PRMT R23, R0, 0x7610, R23 ;  /* 0x0000761000177816 */ /* 0x001fe20000000017 */
[----:B------:R-:W-:Y:S06]  /*7270*/  BRA `(.L_x_11125) ;  /* 0x0000000400107947 */ /* 0x000fec0003800000 */
.L_x_11138:
        /* <DEDUP_REMOVED lines=21> */
.L_x_11147:
[----:B------:R-:W-:Y:S05]  /*73d0*/  BSYNC B1 ;  /* 0x0000000000017941 */ /* 0x000fea0003800000 */
.L_x_11146:
[----:B------:R-:W-:Y:S01]  /*73e0*/  LEA R5, R0, 0x37800000, 0x17 ;  /* 0x3780000000057811 */ /* 0x000fe200078eb8ff */
[----:B------:R-:W-:-:S05]  /*73f0*/  IMAD.SHL.U32 R0, R3, 0x200000, RZ ;  /* 0x0020000003007824 */ /* 0x000fca00078e00ff */
[----:B------:R-:W-:-:S07]  /*7400*/  LOP3.LUT R0, R5, R0, R6, 0xfe, !PT ;  /* 0x0000000005007212 */ /* 0x000fce00078efe06 */
.L_x_11145:
[----:B------:R-:W-:Y:S05]  /*7410*/  BSYNC B0 ;  /* 0x0000000000007941 */ /* 0x000fea0003800000 */
.L_x_11144:
[----:B------:R-:W0:Y:S02]  /*7420*/  F2I.FTZ.TRUNC.NTZ R0, R0 ;  /* 0x0000000000007305 */ /* 0x000e24000021f100 */
[----:B0-----:R-:W-:Y:S01]  /*7430*/  PRMT R23, R0, 0x7610, R23 ;  /* 0x0000761000177816 */ /* 0x001fe20000000017 */
[----:B------:R-:W-:Y:S06]  /*7440*/  BRA `(.L_x_11125) ;  /* 0x00000000009c7947 */ /* 0x000fec0003800000 */
.L_x_11137:
        /* <DEDUP_REMOVED lines=14> */
.L_x_11151:
[----:B------:R-:W-:Y:S05]  /*7530*/  BSYNC B0 ;  /* 0x0000000000007941 */ /* 0x000fea0003800000 */
.L_x_11150:
[----:B------:R-:W0:Y:S02]  /*7540*/  F2I.FTZ.TRUNC.NTZ R0, R0 ;  /* 0x0000000000007305 */ /* 0x000e24000021f100 */
[----:B0-----:R-:W-:Y:S01]  /*7550*/  PRMT R23, R0, 0x7610, R23 ;  /* 0x0000761000177816 */ /* 0x001fe20000000017 */
[----:B------:R-:W-:Y:S06]  /*7560*/  BRA `(.L_x_11125) ;  /* 0x0000000000547947 */ /* 0x000fec0003800000 */
.L_x_11124:
        /* <DEDUP_REMOVED lines=16> */
.L_x_11152:
[----:B------:R-:W-:Y:S01]  /*7670*/  PRMT R23, RZ, 0x7610, R23 ;  /* 0x00007610ff177816 */ /* 0x000fe20000000017 */
[----:B------:R-:W-:Y:S06]  /*7680*/  BRA `(.L_x_11125) ;  /* 0x00000000000c7947 */ /* 0x000fec0003800000 */
.L_x_11149:
[----:B------:R0:W5:Y:S01]  /*7690*/  LDG.E.U16 R23, desc[UR36][R4.64] ;  /* 0x0000002404177981 */ /* 0x000162000c1e1500 */
[----:B------:R-:W-:Y:S05]  /*76a0*/  BRA `(.L_x_11125) ;  /* 0x0000000000047947 */ /* 0x000fea0003800000 */
.L_x_11148:
[----:B------:R0:W5:Y:S02]  /*76b0*/  LDG.E.U16 R23, desc[UR36][R4.64] ;  /* 0x0000002404177981 */ /* 0x000164000c1e1500 */
.L_x_11125:
[----:B------:R-:W3:Y:S01]  /*76c0*/  LDC.U8 R6, c[0x0][0x23e] ;  /* 0x00008f80ff067b82 */ /* 0x000ee20000000000 */
[----:B------:R-:W-:Y:S02]  /*76d0*/  ULDC UR4, c[0x0][0x248] ;  /* 0x0000920000047ab9 */ /* 0x000fe40000000800 */
[----:B------:R-:W-:-:S05]  /*76e0*/  IMAD R3, R24, UR4, RZ ;  /* 0x0000000418037c24 */ /* 0x000fca000f8e02ff */
[----:B012-4-:R-:W0:Y:S01]  /*76f0*/  LDC.64 R4, c[0x0][0x230] ;  /* 0x00008c00ff047b82 */ /* 0x017e220000000a00 */
        /* <DEDUP_REMOVED lines=15> */
.L_x_11156:
[----:B------:R0:W5:Y:S01]  /*77f0*/  LDG.E.U8 R24, desc[UR36][R4.64] ;  /* 0x0000002404187981 */ /* 0x000162000c1e1100 */
[----:B------:R-:W-:Y:S05]  /*7800*/  BRA `(.L_x_11158) ;  /* 0x0000000c00547947 */ /* 0x000fea0003800000 */
.L_x_11155:
        /* <DEDUP_REMOVED lines=8> */
.L_x_11160:
[----:B------:R0:W5:Y:S01]  /*7890*/  LDG.E.U16 R24, desc[UR36][R4.64] ;  /* 0x0000002404187981 */ /* 0x000162000c1e1500 */
[----:B------:R-:W-:Y:S05]  /*78a0*/  BRA `(.L_x_11158) ;  /* 0x0000000c002c7947 */ /* 0x000fea0003800000 */
.L_x_11159:
[----:B------:R0:W5:Y:S01]  /*78b0*/  LDG.E.U16 R24, desc[UR36][R4.64] ;  /* 0x0000002404187981 */ /* 0x000162000c1e1500 */
[----:B------:R-:W-:Y:S05]  /*78c0*/  BRA `(.L_x_11158) ;  /* 0x0000000c00247947 */ /* 0x000fea0003800000 */
.L_x_11154:
        /* <DEDUP_REMOVED lines=9> */
.L_x_11162:
[----:B------:R-:W2:Y:S02]  /*7960*/  LDG.E.U16 R0, desc[UR36][R4.64] ;  /* 0x0000002404007981 */ /* 0x000ea4000c1e1500 */
[----:B--2---:R-:W-:-:S06]  /*7970*/  HADD2.F32 R0, -RZ, R0.H0_H0 ;  /* 0x20000000ff007230 */ /* 0x004fcc0000004100 */
[----:B------:R-:W0:Y:S02]  /*7980*/  F2I.FTZ.TRUNC.NTZ R0, R0 ;  /* 0x0000000000007305 */ /* 0x000e24000021f100 */
[----:B0-----:R-:W-:Y:S01]  /*7990*/  PRMT R24, R0, 0x7610, R24 ;  /* 0x0000761000187816 */ /* 0x001fe20000000018 */
[----:B------:R-:W-:Y:S06]  /*79a0*/  BRA `(.L_x_11158) ;  /* 0x0000000800ec7947 */ /* 0x000fec0003800000 */
.L_x_11161:
        /* <DEDUP_REMOVED lines=9> */
.L_x_11164:
[----:B------:R-:W2:Y:S02]  /*7a40*/  LDG.E.U16 R4, desc[UR36][R4.64] ;  /* 0x0000002404047981 */ /* 0x000ea4000c1e1500 */
[----:B--2---:R-:W-:-:S06]  /*7a50*/  HADD2.F32 R0, -RZ, R4.H0_H0 ;  /* 0x20000004ff007230 */ /* 0x004fcc0000004100 */
[----:B------:R-:W0:Y:S02]  /*7a60*/  F2I.FTZ.TRUNC.NTZ R0, R0 ;  /* 0x0000000000007305 */ /* 0x000e24000021f100 */
[----:B0-----:R-:W-:Y:S01]  /*7a70*/  PRMT R24, R0, 0x7610, R24 ;  /* 0x0000761000187816 */ /* 0x001fe20000000018 */
[----:B------:R-:W-:Y:S06]  /*7a80*/  BRA `(.L_x_11158) ;  /* 0x0000000800b47947 */ /* 0x000fec0003800000 */
.L_x_11163:
[----:B------:R-:W2:Y:S02]  /*7a90*/  LDG.E.64 R4, desc[UR36][R4.64] ;  /* 0x0000002404047981 */ /* 0x000ea4000c1e1b00 */
[----:B--2---:R4:W0:Y:S01]  /*7aa0*/  F2I.F64.TRUNC R24, R4 ;  /* 0x0000000400187311 */ /* 0x004822000030d100 */
[----:B------:R-:W-:Y:S05]  /*7ab0*/  BRA `(.L_x_11158) ;  /* 0x0000000800a87947 */ /* 0x000fea0003800000 */
.L_x_11153:
        /* <DEDUP_REMOVED lines=12> */
.L_x_11167:
[----:B------:R-:W2:Y:S02]  /*7b80*/  LDG.E.64 R4, desc[UR36][R4.64] ;  /* 0x0000002404047981 */ /* 0x000ea4000c1e1b00 */
[----:B--2---:R0:W1:Y:S01]  /*7b90*/  F2I.F64.TRUNC R24, R4 ;  /* 0x0000000400187311 */ /* 0x004062000030d100 */
[----:B------:R-:W-:Y:S05]  /*7ba0*/  BRA `(.L_x_11158) ;  /* 0x00000008006c7947 */ /* 0x000fea0003800000 */
.L_x_11166:
        /* <DEDUP_REMOVED lines=28> */
.L_x_11169:
        /* <DEDUP_REMOVED lines=15> */
.L_x_11168:
[----:B------:R-:W2:Y:S02]  /*7e60*/  LDG.E.U16 R0, desc[UR36][R4.64] ;  /* 0x0000002404007981 */ /* 0x000ea4000c1e1500 */
[----:B--2---:R-:W-:-:S06]  /*7e70*/  IMAD.U32 R0, R0, 0x10000, RZ ;  /* 0x0001000000007824 */ /* 0x004fcc00078e00ff */
[----:B------:R-:W0:Y:S02]  /*7e80*/  F2I.FTZ.TRUNC.NTZ R0, R0 ;  /* 0x0000000000007305 */ /* 0x000e24000021f100 */
[----:B0-----:R-:W-:Y:S01]  /*7e90*/  PRMT R24, R0, 0x7610, R24 ;  /* 0x0000761000187816 */ /* 0x001fe20000000018 */
[----:B------:R-:W-:Y:S06]  /*7ea0*/  BRA `(.L_x_11158) ;  /* 0x0000000400ac7947 */ /* 0x000fec0003800000 */
.L_x_11165:
        /* <DEDUP_REMOVED lines=10> */
.L_x_11172:
        /* <DEDUP_REMOVED lines=21> */
.L_x_11176:
[----:B------:R-:W-:Y:S05]  /*80a0*/  BSYNC B1 ;  /* 0x0000000000017941 */ /* 0x000fea0003800000 */
.L_x_11175:
[----:B------:R-:W-:Y:S01]  /*80b0*/  LEA R5, R0, 0x3b800000, 0x17 ;  /* 0x3b80000000057811 */ /* 0x000fe200078eb8ff */
[----:B------:R-:W-:-:S05]  /*80c0*/  IMAD.SHL.U32 R0, R3, 0x100000, RZ ;  /* 0x0010000003007824 */ /* 0x000fca00078e00ff */
[----:B------:R-:W-:-:S07]  /*80d0*/  LOP3.LUT R0, R5, R0, R6, 0xfe, !PT ;  /* 0x0000000005007212 */ /* 0x000fce00078efe06 */
.L_x_11174:
[----:B------:R-:W-:Y:S05]  /*80e0*/  BSYNC B0 ;  /* 0x0000000000007941 */ /* 0x000fea0003800000 */
.L_x_11173:
[----:B------:R-:W0:Y:S02]  /*80f0*/  F2I.FTZ.TRUNC.NTZ R0, R0 ;  /* 0x0000000000007305 */ /* 0x000e24000021f100 */
[----:B0-----:R-:W-:Y:S01]  /*8100*/  PRMT R24, R0, 0x7610, R24 ;  /* 0x0000761000187816 */ /* 0x001fe20000000018 */
[----:B------:R-:W-:Y:S06]  /*8110*/  BRA `(.L_x_11158) ;  /* 0x0000000400107947 */ /* 0x000fec0003800000 */
.L_x_11171:
        /* <DEDUP_REMOVED lines=21> */
.L_x_11180:
[----:B------:R-:W-:Y:S05]  /*8270*/  BSYNC B1 ;  /* 0x0000000000017941 */ /* 0x000fea0003800000 */
.L_x_11179:
[----:B------:R-:W-:Y:S01]  /*8280*/  LEA R5, R0, 0x37800000, 0x17 ;  /* 0x3780000000057811 */ /* 0x000fe200078eb8ff */
[----:B------:R-:W-:-:S05]  /*8290*/  IMAD.SHL.U32 R0, R3, 0x200000, RZ ;  /* 0x0020000003007824 */ /* 0x000fca00078e00ff */
[----:B------:R-:W-:-:S07]  /*82a0*/  LOP3.LUT R0, R5, R0, R6, 0xfe, !PT ;  /* 0x0000000005007212 */ /* 0x000fce00078efe06 */
.L_x_11178:
[----:B------:R-:W-:Y:S05]  /*82b0*/  BSYNC B0 ;  /* 0x0000000000007941 */ /* 0x000fea0003800000 */
.L_x_11177:
[----:B------:R-:W0:Y:S02]  /*82c0*/  F2I.FTZ.TRUNC.NTZ R0, R0 ;  /* 0x0000000000007305 */ /* 0x000e24000021f100 */
[----:B0-----:R-:W-:Y:S01]  /*82d0*/  PRMT R24, R0, 0x7610, R24 ;  /* 0x0000761000187816 */ /* 0x001fe20000000018 */
[----:B------:R-:W-:Y:S06]  /*82e0*/  BRA `(.L_x_11158) ;  /* 0x00000000009c7947 */ /* 0x000fec0003800000 */
.L_x_11170:
        /* <DEDUP_REMOVED lines=14> */
.L_x_11184:
[----:B------:R-:W-:Y:S05]  /*83d0*/  BSYNC B0 ;  /* 0x0000000000007941 */ /* 0x000fea0003800000 */
.L_x_11183:
[----:B------:R-:W0:Y:S02]  /*83e0*/  F2I.FTZ.TRUNC.NTZ R0, R0 ;  /* 0x0000000000007305 */ /* 0x000e24000021f100 */
[----:B0-----:R-:W-:Y:S01]  /*83f0*/  PRMT R24, R0, 0x7610, R24 ;  /* 0x0000761000187816 */ /* 0x001fe20000000018 */
[----:B------:R-:W-:Y:S06]  /*8400*/  BRA `(.L_x_11158) ;  /* 0x0000000000547947 */ /* 0x000fec0003800000 */
.L_x_11157:
        /* <DEDUP_REMOVED lines=16> */
.L_x_11185:
[----:B------:R-:W-:Y:S01]  /*8510*/  PRMT R24, RZ, 0x7610, R24 ;  /* 0x00007610ff187816 */ /* 0x000fe20000000018 */
[----:B------:R-:W-:Y:S06]  /*8520*/  BRA `(.L_x_11158) ;  /* 0x00000000000c7947 */ /* 0x000fec0003800000 */
.L_x_11182:
[----:B------:R0:W5:Y:S01]  /*8530*/  LDG.E.U16 R24, desc[UR36][R4.64] ;  /* 0x0000002404187981 */ /* 0x000162000c1e1500 */
[----:B------:R-:W-:Y:S05]  /*8540*/  BRA `(.L_x_11158) ;  /* 0x0000000000047947 */ /* 0x000fea0003800000 */
.L_x_11181:
[----:B------:R0:W5:Y:S02]  /*8550*/  LDG.E.U16 R24, desc[UR36][R4.64] ;  /* 0x0000002404187981 */ /* 0x000164000c1e1500 */
.L_x_11158:
[----:B------:R-:W-:-:S07]  /*8560*/  VIADD R27, R27, 0x80 ;  /* 0x000000801b1b7836 */ /* 0x000fce0000000000 */
.L_x_11086:
[----:B------:R-:W-:Y:S05]  /*8570*/  BSYNC B6 ;  /* 0x0000000000067941 */ /* 0x000fea0003800000 */
.L_x_11085:
        /* <DEDUP_REMOVED lines=24> */
.L_x_11191:
[----:B------:R0:W5:Y:S01]  /*8700*/  LDG.E.U8 R25, desc[UR36][R4.64] ;  /* 0x0000002404197981 */ /* 0x000162000c1e1100 */
[----:B------:R-:W-:Y:S05]  /*8710*/  BRA `(.L_x_11193) ;  /* 0x0000000c00547947 */ /* 0x000fea0003800000 */
.L_x_11190:
        /* <DEDUP_REMOVED lines=8> */
.L_x_11195:
[----:B------:R0:W5:Y:S01]  /*87a0*/  LDG.E.U16 R25, desc[UR36][R4.64] ;  /* 0x0000002404197981 */ /* 0x000162000c1e1500 */
[----:B------:R-:W-:Y:S05]  /*87b0*/  BRA `(.L_x_11193) ;  /* 0x0000000c002c7947 */ /* 0x000fea0003800000 */
.L_x_11194:
[----:B------:R0:W5:Y:S01]  /*87c0*/  LDG.E.U16 R25, desc[UR36][R4.64] ;  /* 0x0000002404197981 */ /* 0x000162000c1e1500 */
[----:B------:R-:W-:Y:S05]  /*87d0*/  BRA `(.L_x_11193) ;  /* 0x0000000c00247947 */ /* 0x000fea0003800000 */
.L_x_11189:
        /* <DEDUP_REMOVED lines=9> */
.L_x_11197:
[----:B------:R-:W2:Y:S02]  /*8870*/  LDG.E.U16 R0, desc[UR36][R4.64] ;  /* 0x0000002404007981 */ /* 0x000ea4000c1e1500 */
[----:B--2---:R-:W-:-:S06]  /*8880*/  HADD2.F32 R0, -RZ, R0.H0_H0 ;  /* 0x20000000ff007230 */ /* 0x004fcc0000004100 */
[----:B------:R-:W0:Y:S02]  /*8890*/  F2I.FTZ.TRUNC.NTZ R0, R0 ;  /* 0x0000000000007305 */ /* 0x000e24000021f100 */
[----:B0-----:R-:W-:Y:S01]  /*88a0*/  PRMT R25, R0, 0x7610, R25 ;  /* 0x0000761000197816 */ /* 0x001fe20000000019 */
[----:B------:R-:W-:Y:S06]  /*88b0*/  BRA `(.L_x_11193) ;  /* 0x0000000800ec7947 */ /* 0x000fec0003800000 */
.L_x_11196:
        /* <DEDUP_REMOVED lines=9> */
.L_x_11199:
[----:B------:R-:W2:Y:S02]  /*8950*/  LDG.E.U16 R4, desc[UR36][R4.64] ;  /* 0x0000002404047981 */ /* 0x000ea4000c1e1500 */
[----:B--2---:R-:W-:-:S06]  /*8960*/  HADD2.F32 R0, -RZ, R4.H0_H0 ;  /* 0x20000004ff007230 */ /* 0x004fcc0000004100 */
[----:B------:R-:W0:Y:S02]  /*8970*/  F2I.FTZ.TRUNC.NTZ R0, R0 ;  /* 0x0000000000007305 */ /* 0x000e24000021f100 */
[----:B0-----:R-:W-:Y:S01]  /*8980*/  PRMT R25, R0, 0x7610, R25 ;  /* 0x0000761000197816 */ /* 0x001fe20000000019 */
[----:B------:R-:W-:Y:S06]  /*8990*/  BRA `(.L_x_11193) ;  /* 0x0000000800b47947 */ /* 0x000fec0003800000 */
.L_x_11198:
[----:B------:R-:W2:Y:S02]  /*89a0*/  LDG.E.64 R4, desc[UR36][R4.64] ;  /* 0x0000002404047981 */ /* 0x000ea4000c1e1b00 */
[----:B--2---:R0:W2:Y:S01]  /*89b0*/  F2I.F64.TRUNC R25, R4 ;  /* 0x0000000400197311 */ /* 0x0040a2000030d100 */
[----:B------:R-:W-:Y:S05]  /*89c0*/  BRA `(.L_x_11193) ;  /* 0x0000000800a87947 */ /* 0x000fea0003800000 */
.L_x_11188:
        /* <DEDUP_REMOVED lines=12> */
.L_x_11202:
[----:B------:R-:W2:Y:S02]  /*8a90*/  LDG.E.64 R4, desc[UR36][R4.64] ;  /* 0x0000002404047981 */ /* 0x000ea4000c1e1b00 */
[----:B--2---:R0:W2:Y:S01]  /*8aa0*/  F2I.F64.TRUNC R25, R4 ;  /* 0x0000000400197311 */ /* 0x0040a2000030d100 */
[----:B------:R-:W-:Y:S05]  /*8ab0*/  BRA `(.L_x_11193) ;  /* 0x00000008006c7947 */ /* 0x000fea0003800000 */
.L_x_11201:
        /* <DEDUP_REMOVED lines=28> */
.L_x_11204:
        /* <DEDUP_REMOVED lines=15> */
.L_x_11203:
[----:B------:R-:W2:Y:S02]  /*8d70*/  LDG.E.U16 R0, desc[UR36][R4.64] ;  /* 0x0000002404007981 */ /* 0x000ea4000c1e1500 */
[----:B--2---:R-:W-:-:S06]  /*8d80*/  IMAD.U32 R0, R0, 0x10000, RZ ;  /* 0x0001000000007824 */ /* 0x004fcc00078e00ff */
[----:B------:R-:W0:Y:S02]  /*8d90*/  F2I.FTZ.TRUNC.NTZ R0, R0 ;  /* 0x0000000000007305 */ /* 0x000e24000021f100 */
[----:B0-----:R-:W-:Y:S01]  /*8da0*/  PRMT R25, R0, 0x7610, R25 ;  /* 0x0000761000197816 */ /* 0x001fe20000000019 */
[----:B------:R-:W-:Y:S06]  /*8db0*/  BRA `(.L_x_11193) ;  /* 0x0000000400ac7947 */ /* 0x000fec0003800000 */
.L_x_11200:
        /* <DEDUP_REMOVED lines=10> */
.L_x_11207:
        /* <DEDUP_REMOVED lines=21> */
.L_x_11211:
[----:B------:R-:W-:Y:S05]  /*8fb0*/  BSYNC B1 ;  /* 0x0000000000017941 */ /* 0x000fea0003800000 */
.L_x_11210:
[----:B------:R-:W-:Y:S01]  /*8fc0*/  LEA R5, R0, 0x3b800000, 0x17 ;  /* 0x3b80000000057811 */ /* 0x000fe200078eb8ff */
[----:B------:R-:W-:-:S05]  /*8fd0*/  IMAD.SHL.U32 R0, R3, 0x100000, RZ ;  /* 0x0010000003007824 */ /* 0x000fca00078e00ff */
[----:B------:R-:W-:-:S07]  /*8fe0*/  LOP3.LUT R0, R5, R0, R6, 0xfe, !PT ;  /* 0x0000000005007212 */ /* 0x000fce00078efe06 */
.L_x_11209:
[----:B------:R-:W-:Y:S05]  /*8ff0*/  BSYNC B0 ;  /* 0x0000000000007941 */ /* 0x000fea0003800000 */
.L_x_11208:
[----:B------:R-:W0:Y:S02]  /*9000*/  F2I.FTZ.TRUNC.NTZ R0, R0 ;  /* 0x0000000000007305 */ /* 0x000e24000021f100 */
[----:B0-----:R-:W-:Y:S01]  /*9010*/  PRMT R25, R0, 0x7610, R25 ;  /* 0x0000761000197816 */ /* 0x001fe20000000019 */
[----:B------:R-:W-:Y:S06]  /*9020*/  BRA `(.L_x_11193) ;  /* 0x0000000400107947 */ /* 0x000fec0003800000 */
.L_x_11206:
        /* <DEDUP_REMOVED lines=21> */
.L_x_11215:
[----:B------:R-:W-:Y:S05]  /*9180*/  BSYNC B1 ;  /* 0x0000000000017941 */ /* 0x000fea0003800000 */
.L_x_11214:
[----:B------:R-:W-:Y:S01]  /*9190*/  LEA R5, R0, 0x37800000, 0x17 ;  /* 0x3780000000057811 */ /* 0x000fe200078eb8ff */
[----:B------:R-:W-:-:S05]  /*91a0*/  IMAD.SHL.U32 R0, R3, 0x200000, RZ ;  /* 0x0020000003007824 */ /* 0x000fca00078e00ff */
[----:B------:R-:W-:-:S07]  /*91b0*/  LOP3.LUT R0, R5, R0, R6, 0xfe, !PT ;  /* 0x0000000005007212 */ /* 0x000fce00078efe06 */
.L_x_11213:
[----:B------:R-:W-:Y:S05]  /*91c0*/  BSYNC B0 ;  /* 0x0000000000007941 */ /* 0x000fea0003800000 */
.L_x_11212:
[----:B------:R-:W0:Y:S02]  /*91d0*/  F2I.FTZ.TRUNC.NTZ R0, R0 ;  /* 0x0000000000007305 */ /* 0x000e24000021f100 */
[----:B0-----:R-:W-:Y:S01]  /*91e0*/  PRMT R25, R0, 0x7610, R25 ;  /* 0x0000761000197816 */ /* 0x001fe20000000019 */
[----:B------:R-:W-:Y:S06]  /*91f0*/  BRA `(.L_x_11193) ;  /* 0x00000000009c7947 */ /* 0x000fec0003800000 */
.L_x_11205:
        /* <DEDUP_REMOVED lines=14> */
.L_x_11219:
[----:B------:R-:W-:Y:S05]  /*92e0*/  BSYNC B0 ;  /* 0x0000000000007941 */ /* 0x000fea0003800000 */
.L_x_11218:
[----:B------:R-:W0:Y:S02]  /*92f0*/  F2I.FTZ.TRUNC.NTZ R0, R0 ;  /* 0x0000000000007305 */ /* 0x000e24000021f100 */
[----:B0-----:R-:W-:Y:S01]  /*9300*/  PRMT R25, R0, 0x7610, R25 ;  /* 0x0000761000197816 */ /* 0x001fe20000000019 */
[----:B------:R-:W-:Y:S06]  /*9310*/  BRA `(.L_x_11193) ;  /* 0x0000000000547947 */ /* 0x000fec0003800000 */
.L_x_11192:
        /* <DEDUP_REMOVED lines=16> */
.L_x_11220:
[----:B------:R-:W-:Y:S01]  /*9420*/  PRMT R25, RZ, 0x7610, R25 ;  /* 0x00007610ff197816 */ /* 0x000fe20000000019 */
[----:B------:R-:W-:Y:S06]  /*9430*/  BRA `(.L_x_11193) ;  /* 0x00000000000c7947 */ /* 0x000fec0003800000 */
.L_x_11217:
[----:B------:R4:W5:Y:S01]  /*9440*/  LDG.E.U16 R25, desc[UR36][R4.64] ;  /* 0x0000002404197981 */ /* 0x000962000c1e1500 */
[----:B------:R-:W-:Y:S05]  /*9450*/  BRA `(.L_x_11193) ;  /* 0x0000000000047947 */ /* 0x000fea0003800000 */
.L_x_11216:
[----:B------:R2:W5:Y:S02]  /*9460*/  LDG.E.U16 R25, desc[UR36][R4.64] ;  /* 0x0000002404197981 */ /* 0x000564000c1e1500 */
.L_x_11193:
        /* <DEDUP_REMOVED lines=19> */
.L_x_11224:
[----:B------:R0:W5:Y:S01]  /*95a0*/  LDG.E.U8 R26, desc[UR36][R4.64] ;  /* 0x00000024041a7981 */ /* 0x000162000c1e1100 */
[----:B------:R-:W-:Y:S05]  /*95b0*/  BRA `(.L_x_11226) ;  /* 0x0000000c00547947 */ /* 0x000fea0003800000 */
.L_x_11223:
        /* <DEDUP_REMOVED lines=8> */
.L_x_11228:
[----:B------:R2:W5:Y:S01]  /*9640*/  LDG.E.U16 R26, desc[UR36][R4.64] ;  /* 0x00000024041a7981 */ /* 0x000562000c1e1500 */
[----:B------:R-:W-:Y:S05]  /*9650*/  BRA `(.L_x_11226) ;  /* 0x0000000c002c7947 */ /* 0x000fea0003800000 */
.L_x_11227:
[----:B------:R0:W5:Y:S01]  /*9660*/  LDG.E.U16 R26, desc[UR36][R4.64] ;  /* 0x00000024041a7981 */ /* 0x000162000c1e1500 */
[----:B------:R-:W-:Y:S05]  /*9670*/  BRA `(.L_x_11226) ;  /* 0x0000000c00247947 */ /* 0x000fea0003800000 */
.L_x_11222:
        /* <DEDUP_REMOVED lines=9> */
.L_x_11230:
[----:B------:R-:W2:Y:S02]  /*9710*/  LDG.E.U16 R0, desc[UR36][R4.64] ;  /* 0x0000002404007981 */ /* 0x000ea4000c1e1500 */
[----:B--2---:R-:W-:-:S06]  /*9720*/  HADD2.F32 R0, -RZ, R0.H0_H0 ;  /* 0x20000000ff007230 */ /* 0x004fcc0000004100 */
[----:B------:R-:W0:Y:S02]  /*9730*/  F2I.FTZ.TRUNC.NTZ R0, R0 ;  /* 0x0000000000007305 */ /* 0x000e24000021f100 */
[----:B0-----:R-:W-:Y:S01]  /*9740*/  PRMT R26, R0, 0x7610, R26 ;  /* 0x00007610001a7816 */ /* 0x001fe2000000001a */
[----:B------:R-:W-:Y:S06]  /*9750*/  BRA `(.L_x_11226) ;  /* 0x0000000800ec7947 */ /* 0x000fec0003800000 */
.L_x_11229:
        /* <DEDUP_REMOVED lines=9> */
.L_x_11232:
[----:B------:R-:W2:Y:S02]  /*97f0*/  LDG.E.U16 R4, desc[UR36][R4.64] ;  /* 0x0000002404047981 */ /* 0x000ea4000c1e1500 */
[----:B--2---:R-:W-:-:S06]  /*9800*/  HADD2.F32 R0, -RZ, R4.H0_H0 ;  /* 0x20000004ff007230 */ /* 0x004fcc0000004100 */
[----:B------:R-:W0:Y:S02]  /*9810*/  F2I.FTZ.TRUNC.NTZ R0, R0 ;  /* 0x0000000000007305 */ /* 0x000e24000021f100 */
[----:B0-----:R-:W-:Y:S01]  /*9820*/  PRMT R26, R0, 0x7610, R26 ;  /* 0x00007610001a7816 */ /* 0x001fe2000000001a */
[----:B------:R-:W-:Y:S06]  /*9830*/  BRA `(.L_x_11226) ;  /* 0x0000000800b47947 */ /* 0x000fec0003800000 */
.L_x_11231:
[----:B------:R-:W2:Y:S02]  /*9840*/  LDG.E.64 R4, desc[UR36][R4.64] ;  /* 0x0000002404047981 */ /* 0x000ea4000c1e1b00 */
[----:B--2---:R0:W1:Y:S01]  /*9850*/  F2I.F64.TRUNC R26, R4 ;  /* 0x00000004001a7311 */ /* 0x004062000030d100 */
[----:B------:R-:W-:Y:S05]  /*9860*/  BRA `(.L_x_11226) ;  /* 0x0000000800a87947 */ /* 0x000fea0003800000 */
.L_x_11221:
        /* <DEDUP_REMOVED lines=12> */
.L_x_11235:
[----:B------:R-:W2:Y:S02]  /*9930*/  LDG.E.64 R4, desc[UR36][R4.64] ;  /* 0x0000002404047981 */ /* 0x000ea4000c1e1b00 */
[----:B--2---:R0:W1:Y:S01]  /*9940*/  F2I.F64.TRUNC R26, R4 ;  /* 0x00000004001a7311 */ /* 0x004062000030d100 */
[----:B------:R-:W-:Y:S05]  /*9950*/  BRA `(.L_x_11226) ;  /* 0x00000008006c7947 */ /* 0x000fea0003800000 */
.L_x_11234:
        /* <DEDUP_REMOVED lines=28> */
.L_x_11237:
        /* <DEDUP_REMOVED lines=15> */
.L_x_11236:
[----:B------:R-:W2:Y:S02]  /*9c10*/  LDG.E.U16 R0, desc[UR36][R4.64] ;  /* 0x0000002404007981 */ /* 0x000ea4000c1e1500 */
[----:B--2---:R-:W-:-:S06]  /*9c20*/  IMAD.U32 R0, R0, 0x10000, RZ ;  /* 0x0001000000007824 */ /* 0x004fcc00078e00ff */
[----:B------:R-:W0:Y:S02]  /*9c30*/  F2I.FTZ.TRUNC.NTZ R0, R0 ;  /* 0x0000000000007305 */ /* 0x000e24000021f100 */
[----:B0-----:R-:W-:Y:S01]  /*9c40*/  PRMT R26, R0, 0x7610, R26 ;  /* 0x00007610001a7816 */ /* 0x001fe2000000001a */
[----:B------:R-:W-:Y:S06]  /*9c50*/  BRA `(.L_x_11226) ;  /* 0x0000000400ac7947 */ /* 0x000fec0003800000 */
.L_x_11233:
        /* <DEDUP_REMOVED lines=10> */
.L_x_11240:
        /* <DEDUP_REMOVED lines=21> */
.L_x_11244:
[----:B------:R-:W-:Y:S05]  /*9e50*/  BSYNC B1 ;  /* 0x0000000000017941 */ /* 0x000fea0003800000 */
.L_x_11243:
[----:B------:R-:W-:Y:S01]  /*9e60*/  LEA R5, R0, 0x3b800000, 0x17 ;  /* 0x3b80000000057811 */ /* 0x000fe200078eb8ff */
[----:B------:R-:W-:-:S05]  /*9e70*/  IMAD.SHL.U32 R0, R3, 0x100000, RZ ;  /* 0x0010000003007824 */ /* 0x000fca00078e00ff */
[----:B------:R-:W-:-:S07]  /*9e80*/  LOP3.LUT R0, R5, R0, R6, 0xfe, !PT ;  /* 0x0000000005007212 */ /* 0x000fce00078efe06 */
.L_x_11242:
[----:B------:R-:W-:Y:S05]  /*9e90*/  BSYNC B0 ;  /* 0x0000000000007941 */ /* 0x000fea0003800000 */
.L_x_11241:
[----:B------:R-:W0:Y:S02]  /*9ea0*/  F2I.FTZ.TRUNC.NTZ R0, R0 ;  /* 0x0000000000007305 */ /* 0x000e24000021f100 */
[----:B0-----:R-:W-:Y:S01]  /*9eb0*/  PRMT R26, R0, 0x7610, R26 ;  /* 0x00007610001a7816 */ /* 0x001fe2000000001a */
[----:B------:R-:W-:Y:S06]  /*9ec0*/  BRA `(.L_x_11226) ;  /* 0x0000000400107947 */ /* 0x000fec0003800000 */
.L_x_11239:
        /* <DEDUP_REMOVED lines=21> */
.L_x_11248:
[----:B------:R-:W-:Y:S05]  /*a020*/  BSYNC B1 ;  /* 0x0000000000017941 */ /* 0x000fea0003800000 */
.L_x_11247:
[----:B------:R-:W-:Y:S01]  /*a030*/  LEA R5, R0, 0x37800000, 0x17 ;  /* 0x3780000000057811 */ /* 0x000fe200078eb8ff */
[----:B------:R-:W-:-:S05]  /*a040*/  IMAD.SHL.U32 R0, R3, 0x200000, RZ ;  /* 0x0020000003007824 */ /* 0x000fca00078e00ff */
[----:B------:R-:W-:-:S07]  /*a050*/  LOP3.LUT R0, R5, R0, R6, 0xfe, !PT ;  /* 0x0000000005007212 */ /* 0x000fce00078efe06 */
.L_x_11246:
[----:B------:R-:W-:Y:S05]  /*a060*/  BSYNC B0 ;  /* 0x0000000000007941 */ /* 0x000fea0003800000 */
.L_x_11245:
[----:B------:R-:W0:Y:S02]  /*a070*/  F2I.FTZ.TRUNC.NTZ R0, R0 ;  /* 0x0000000000007305 */ /* 0x000e24000021f100 */
[----:B0-----:R-:W-:Y:S01]  /*a080*/  PRMT R26, R0, 0x7610, R26 ;  /* 0x00007610001a7816 */ /* 0x001fe2000000001a */
[----:B------:R-:W-:Y:S06]  /*a090*/  BRA `(.L_x_11226) ;  /* 0x00000000009c7947 */ /* 0x000fec0003800000 */
.L_x_11238:
        /* <DEDUP_REMOVED lines=14> */
.L_x_11252:
[----:B------:R-:W-:Y:S05]  /*a180*/  BSYNC B0 ;  /* 0x0000000000007941 */ /* 0x000fea0003800000 */
.L_x_11251:
[----:B------:R-:W0:Y:S02]  /*a190*/  F2I.FTZ.TRUNC.NTZ R0, R0 ;  /* 0x0000000000007305 */ /* 0x000e24000021f100 */
[----:B0-----:R-:W-:Y:S01]  /*a1a0*/  PRMT R26, R0, 0x7610, R26 ;  /* 0x00007610001a7816 */ /* 0x001fe2000000001a */
[----:B------:R-:W-:Y:S06]  /*a1b0*/  BRA `(.L_x_11226) ;  /* 0x0000000000547947 */ /* 0x000fec0003800000 */
.L_x_11225:
        /* <DEDUP_REMOVED lines=16> */
.L_x_11253:
[----:B------:R-:W-:Y:S01]  /*a2c0*/  PRMT R26, RZ, 0x7610, R26 ;  /* 0x00007610ff1a7816 */ /* 0x000fe2000000001a */
[----:B------:R-:W-:Y:S06]  /*a2d0*/  BRA `(.L_x_11226) ;  /* 0x00000000000c7947 */ /* 0x000fec0003800000 */
.L_x_11250:
[----:B------:R0:W5:Y:S01]  /*a2e0*/  LDG.E.U16 R26, desc[UR36][R4.64] ;  /* 0x00000024041a7981 */ /* 0x000162000c1e1500 */
[----:B------:R-:W-:Y:S05]  /*a2f0*/  BRA `(.L_x_11226) ;  /* 0x0000000000047947 */ /* 0x000fea0003800000 */
.L_x_11249:
[----:B------:R0:W5:Y:S02]  /*a300*/  LDG.E.U16 R26, desc[UR36][R4.64] ;  /* 0x00000024041a7981 */ /* 0x000164000c1e1500 */
.L_x_11226:
        /* <DEDUP_REMOVED lines=19> */
.L_x_11257:
[----:B------:R0:W5:Y:S01]  /*a440*/  LDG.E.U8 R19, desc[UR36][R4.64] ;  /* 0x0000002404137981 */ /* 0x000162000c1e1100 */
[----:B------:R-:W-:Y:S05]  /*a450*/  BRA `(.L_x_11187) ;  /* 0x0000000c00507947 */ /* 0x000fea0003800000 */
.L_x_11256:
        /* <DEDUP_REMOVED lines=8> */
.L_x_11260:
[----:B------:R0:W5:Y:S01]  /*a4e0*/  LDG.E.U16 R19, desc[UR36][R4.64] ;  /* 0x0000002404137981 */ /* 0x000162000c1e1500 */
[----:B------:R-:W-:Y:S05]  /*a4f0*/  BRA `(.L_x_11187) ;  /* 0x0000000c00287947 */ /* 0x000fea0003800000 */
.L_x_11259:
[----:B------:R0:W5:Y:S01]  /*a500*/  LDG.E.U16 R19, desc[UR36][R4.64] ;  /* 0x0000002404137981 */ /* 0x000162000c1e1500 */
[----:B------:R-:W-:Y:S05]  /*a510*/  BRA `(.L_x_11187) ;  /* 0x0000000c00207947 */ /* 0x000fea0003800000 */
.L_x_11255:
        /* <DEDUP_REMOVED lines=9> */
.L_x_11262:
[----:B------:R-:W2:Y:S02]  /*a5b0*/  LDG.E.U16 R0, desc[UR36][R4.64] ;  /* 0x0000002404007981 */ /* 0x000ea4000c1e1500 */
[----:B--2---:R-:W-:-:S06]  /*a5c0*/  HADD2.F32 R0, -RZ, R0.H0_H0 ;  /* 0x20000000ff007230 */ /* 0x004fcc0000004100 */
[----:B------:R-:W0:Y:S02]  /*a5d0*/  F2I.FTZ.TRUNC.NTZ R0, R0 ;  /* 0x0000000000007305 */ /* 0x000e24000021f100 */
[----:B0-----:R-:W-:Y:S01]  /*a5e0*/  PRMT R19, R0, 0x7610, R19 ;  /* 0x0000761000137816 */ /* 0x001fe20000000013 */
[----:B------:R-:W-:Y:S06]  /*a5f0*/  BRA `(.L_x_11187) ;  /* 0x0000000800e87947 */ /* 0x000fec0003800000 */
.L_x_11261:
        /* <DEDUP_REMOVED lines=9> */
.L_x_11264:
[----:B------:R-:W2:Y:S02]  /*a690*/  LDG.E.U16 R4, desc[UR36][R4.64] ;  /* 0x0000002404047981 */ /* 0x000ea4000c1e1500 */
[----:B--2---:R-:W-:-:S06]  /*a6a0*/  HADD2.F32 R0, -RZ, R4.H0_H0 ;  /* 0x20000004ff007230 */ /* 0x004fcc0000004100 */
[----:B------:R-:W0:Y:S02]  /*a6b0*/  F2I.FTZ.TRUNC.NTZ R0, R0 ;  /* 0x0000000000007305 */ /* 0x000e24000021f100 */
[----:B0-----:R-:W-:Y:S01]  /*a6c0*/  PRMT R19, R0, 0x7610, R19 ;  /* 0x0000761000137816 */ /* 0x001fe20000000013 */
[----:B------:R-:W-:Y:S06]  /*a6d0*/  BRA `(.L_x_11187) ;  /* 0x0000000800b07947 */ /* 0x000fec0003800000 */
.L_x_11263:
[----:B------:R-:W2:Y:S02]  /*a6e0*/  LDG.E.64 R4, desc[UR36][R4.64] ;  /* 0x0000002404047981 */ /* 0x000ea4000c1e1b00 */
[----:B--2---:R0:W1:Y:S01]  /*a6f0*/  F2I.F64.TRUNC R19, R4 ;  /* 0x0000000400137311 */ /* 0x004062000030d100 */
[----:B------:R-:W-:Y:S05]  /*a700*/  BRA `(.L_x_11187) ;  /* 0x0000000800a47947 */ /* 0x000fea0003800000 */
.L_x_11254:
        /* <DEDUP_REMOVED lines=12> */
.L_x_11267:
[----:B------:R-:W2:Y:S02]  /*a7d0*/  LDG.E.64 R4, desc[UR36][R4.64] ;  /* 0x0000002404047981 */ /* 0x000ea4000c1e1b00 */
[----:B--2---:R0:W1:Y:S01]  /*a7e0*/  F2I.F64.TRUNC R19, R4 ;  /* 0x0000000400137311 */ /* 0x004062000030d100 */
[----:B------:R-:W-:Y:S05]  /*a7f0*/  BRA `(.L_x_11187) ;  /* 0x0000000800687947 */ /* 0x000fea0003800000 */
.L_x_11266:
        /* <DEDUP_REMOVED lines=28> */
.L_x_11269:
        /* <DEDUP_REMOVED lines=15> */
.L_x_11268:
[----:B------:R-:W2:Y:S02]  /*aab0*/  LDG.E.U16 R0, desc[UR36][R4.64] ;  /* 0x0000002404007981 */ /* 0x000ea4000c1e1500 */
[----:B--2---:R-:W-:-:S06]  /*aac0*/  IMAD.U32 R0, R0, 0x10000, RZ ;  /* 0x0001000000007824 */ /* 0x004fcc00078e00ff */
[----:B------:R-:W0:Y:S02]  /*aad0*/  F2I.FTZ.TRUNC.NTZ R0, R0 ;  /* 0x0000000000007305 */ /* 0x000e24000021f100 */
[----:B0-----:R-:W-:Y:S01]  /*aae0*/  PRMT R19, R0, 0x7610, R19 ;  /* 0x0000761000137816 */ /* 0x001fe20000000013 */
[----:B------:R-:W-:Y:S06]  /*aaf0*/  BRA `(.L_x_11187) ;  /* 0x0000000400a87947 */ /* 0x000fec0003800000 */
.L_x_11265:
        /* <DEDUP_REMOVED lines=10> */
.L_x_11272:
        /* <DEDUP_REMOVED lines=21> */
.L_x_11276:
[----:B------:R-:W-:Y:S05]  /*acf0*/  BSYNC B1 ;  /* 0x0000000000017941 */ /* 0x000fea0003800000 */
.L_x_11275:
[----:B------:R-:W-:Y:S01]  /*ad00*/  LEA R5, R0, 0x3b800000, 0x17 ;  /* 0x3b80000000057811 */ /* 0x000fe200078eb8ff */
[----:B------:R-:W-:-:S05]  /*ad10*/  IMAD.SHL.U32 R0, R3, 0x100000, RZ ;  /* 0x0010000003007824 */ /* 0x000fca00078e00ff */
[----:B------:R-:W-:-:S07]  /*ad20*/  LOP3.LUT R0, R5, R0, R6, 0xfe, !PT ;  /* 0x0000000005007212 */ /* 0x000fce00078efe06 */
.L_x_11274:
[----:B------:R-:W-:Y:S05]  /*ad30*/  BSYNC B0 ;  /* 0x0000000000007941 */ /* 0x000fea0003800000 */
.L_x_11273:
[----:B------:R-:W0:Y:S02]  /*ad40*/  F2I.FTZ.TRUNC.NTZ R0, R0 ;  /* 0x0000000000007305 */ /* 0x000e24000021f100 */
[----:B0-----:R-:W-:Y:S01]  /*ad50*/  PRMT R19, R0, 0x7610, R19 ;  /* 0x0000761000137816 */ /* 0x001fe20000000013 */
[----:B------:R-:W-:Y:S06]  /*ad60*/  BRA `(.L_x_11187) ;  /* 0x00000004000c7947 */ /* 0x000fec0003800000 */
.L_x_11271:
        /* <DEDUP_REMOVED lines=21> */
.L_x_11280:
[----:B------:R-:W-:Y:S05]  /*aec0*/  BSYNC B1 ;  /* 0x0000000000017941 */ /* 0x000fea0003800000 */
.L_x_11279:
[----:B------:R-:W-:Y:S01]  /*aed0*/  LEA R5, R0, 0x37800000, 0x17 ;  /* 0x3780000000057811 */ /* 0x000fe200078eb8ff */
[----:B------:R-:W-:-:S05]  /*aee0*/  IMAD.SHL.U32 R0, R3, 0x200000, RZ ;  /* 0x0020000003007824 */ /* 0x000fca00078e00ff */
[----:B------:R-:W-:-:S07]  /*aef0*/  LOP3.LUT R0, R5, R0, R6, 0xfe, !PT ;  /* 0x0000000005007212 */ /* 0x000fce00078efe06 */
.L_x_11278:
[----:B------:R-:W-:Y:S05]  /*af00*/  BSYNC B0 ;  /* 0x0000000000007941 */ /* 0x000fea0003800000 */
.L_x_11277:
[----:B------:R-:W0:Y:S02]  /*af10*/  F2I.FTZ.TRUNC.NTZ R0, R0 ;  /* 0x0000000000007305 */ /* 0x000e24000021f100 */
[----:B0-----:R-:W-:Y:S01]  /*af20*/  PRMT R19, R0, 0x7610, R19 ;  /* 0x0000761000137816 */ /* 0x001fe20000000013 */
[----:B------:R-:W-:Y:S06]  /*af30*/  BRA `(.L_x_11187) ;  /* 0x0000000000987947 */ /* 0x000fec0003800000 */
.L_x_11270:
        /* <DEDUP_REMOVED lines=14> */
.L_x_11284:
[----:B------:R-:W-:Y:S05]  /*b020*/  BSYNC B0 ;  /* 0x0000000000007941 */ /* 0x000fea0003800000 */
.L_x_11283:
[----:B------:R-:W0:Y:S02]  /*b030*/  F2I.FTZ.TRUNC.NTZ R0, R0 ;  /* 0x0000000000007305 */ /* 0x000e24000021f100 */
[----:B0-----:R-:W-:Y:S01]  /*b040*/  PRMT R19, R0, 0x7610, R19 ;  /* 0x0000761000137816 */ /* 0x001fe20000000013 */
[----:B------:R-:W-:Y:S06]  /*b050*/  BRA `(.L_x_11187) ;  /* 0x0000000000507947 */ /* 0x000fec0003800000 */
.L_x_11258:
        /* <DEDUP_REMOVED lines=16> */
.L_x_11285:
[----:B------:R-:W-:Y:S05]  /*b160*/  BRA `(.L_x_11187) ;  /* 0x00000000000c7947 */ /* 0x000fea0003800000 */
.L_x_11282:
[----:B------:R0:W5:Y:S01]  /*b170*/  LDG.E.U16 R19, desc[UR36][R4.64] ;  /* 0x0000002404137981 */ /* 0x000162000c1e1500 */
[----:B------:R-:W-:Y:S05]  /*b180*/  BRA `(.L_x_11187) ;  /* 0x0000000000047947 */ /* 0x000fea0003800000 */
.L_x_11281:
[----:B------:R0:W5:Y:S02]  /*b190*/  LDG.E.U16 R19, desc[UR36][R4.64] ;  /* 0x0000002404137981 */ /* 0x000164000c1e1500 */
.L_x_11187:
[----:B------:R-:W-:Y:S05]  /*b1a0*/  BSYNC B6 ;  /* 0x0000000000067941 */ /* 0x000fea0003800000 */
.L_x_11186:
[----:B------:R-:W2:Y:S01]  /*b1b0*/  S2R R31, SR_TID.X ;  /* 0x00000000001f7919 */ /* 0x000ea20000002100 */
[----:B------:R-:W3:Y:S01]  /*b1c0*/  LDC R27, c[0x0][0x210] ;  /* 0x00008400ff1b7b82 */ /* 0x000ee20000000800 */
[----:B------:R-:W-:Y:S01]  /*b1d0*/  BSSY B6, `(.L_x_11286) ;  /* 0x0000125000067945 */ /* 0x000fe20003800000 */
[----:B---3--:R-:W-:-:S05]  /*b1e0*/  IMAD R27, R2, -0x200, R27 ;  /* 0xfffffe00021b7824 */ /* 0x008fca00078e021b */
[CC--:B--2---:R-:W-:Y:S01]  /*b1f0*/  ISETP.GE.AND P3, PT, R31.reuse, R27.reuse, PT ;  /* 0x0000001b1f00720c */ /* 0x0c4fe20003f66270 */
[C---:B------:R-:W-:Y:S02]  /*b200*/  VIADD R0, R31.reuse, 0x100 ;  /* 0x000001001f007836 */ /* 0x040fe40000000000 */
[C---:B0---4-:R-:W-:Y:S02]  /*b210*/  VIADD R4, R31.reuse, 0x180 ;  /* 0x000001801f047836 */ /* 0x051fe40000000000 */
[----:B------:R-:W-:Y:S01]  /*b220*/  VIADD R32, R31, 0x80 ;  /* 0x000000801f207836 */ /* 0x000fe20000000000 */
[-C--:B------:R-:W-:Y:S02]  /*b230*/  ISETP.GE.AND P1, PT, R0, R27.reuse, PT ;  /* 0x0000001b0000720c */ /* 0x080fe40003f26270 */
[-C--:B------:R-:W-:Y:S02]  /*b240*/  ISETP.GE.AND P2, PT, R4, R27.reuse, PT ;  /* 0x0000001b0400720c */ /* 0x080fe40003f46270 */
[----:B------:R-:W-:-:S03]  /*b250*/  ISETP.GE.AND P0, PT, R32, R27, PT ;  /* 0x0000001b2000720c */ /* 0x000fc60003f06270 */
[----:B-----5:R-:W-:Y:S02]  /*b260*/  @!P3 PRMT R3, R28, 0x9910, RZ ;  /* 0x000099101c03b816 */ /* 0x020fe400000000ff */
[----:B------:R-:W0:Y:S01]  /*b270*/  LDC.U8 R28, c[0x0][0x24c] ;  /* 0x00009300ff1c7b82 */ /* 0x000e220000000000 */
[----:B------:R-:W-:-:S03]  /*b280*/  @!P3 PRMT R0, R29, 0x9910, RZ ;  /* 0x000099101d00b816 */ /* 0x000fc600000000ff */
[----:B------:R-:W-:Y:S02]  /*b290*/  @!P1 PRMT R6, R22, 0x9910, RZ ;  /* 0x0000991016069816 */ /* 0x000fe400000000ff */
[----:B------:R-:W-:Y:S02]  /*b2a0*/  @!P1 PRMT R9, R23, 0x9910, RZ ;  /* 0x0000991017099816 */ /* 0x000fe400000000ff */
[----:B------:R-:W-:Y:S02]  /*b2b0*/  @!P2 PRMT R8, R25, 0x9910, RZ ;  /* 0x000099101908a816 */ /* 0x000fe400000000ff */
[----:B------:R-:W-:Y:S02]  /*b2c0*/  @!P2 PRMT R11, R26, 0x9910, RZ ;  /* 0x000099101a0ba816 */ /* 0x000fe400000000ff */
[----:B------:R-:W-:Y:S02]  /*b2d0*/  @!P0 PRMT R4, R30, 0x9910, RZ ;  /* 0x000099101e048816 */ /* 0x000fe400000000ff */
[----:B------:R-:W-:-:S02]  /*b2e0*/  @!P0 PRMT R7, R17, 0x9910, RZ ;  /* 0x0000991011078816 */ /* 0x000fc400000000ff */
[----:B------:R-:W-:Y:S02]  /*b2f0*/  @!P3 VIMNMX R0, R0, R3, !PT ;  /* 0x000000030000b248 */ /* 0x000fe40007fe0100 */
[----:B------:R-:W-:Y:S02]  /*b300*/  @!P1 VIMNMX R3, R6, R9, !PT ;  /* 0x0000000906039248 */ /* 0x000fe40007fe0100 */
[----:B------:R-:W-:Y:S02]  /*b310*/  @!P2 VIMNMX R8, R8, R11, !PT ;  /* 0x0000000b0808a248 */ /* 0x000fe40007fe0100 */
[----:B------:R-:W-:Y:S02]  /*b320*/  @!P0 VIMNMX R4, R4, R7, !PT ;  /* 0x0000000704048248 */ /* 0x000fe40007fe0100 */
[----:B-1----:R-:W-:Y:S02]  /*b330*/  @!P3 PRMT R7, R16, 0x9910, RZ ;  /* 0x000099101007b816 */ /* 0x002fe400000000ff */
[----:B------:R-:W-:-:S02]  /*b340*/  @!P1 PRMT R6, R24, 0x9910, RZ ;  /* 0x0000991018069816 */ /* 0x000fc400000000ff */
[----:B------:R-:W-:Y:S02]  /*b350*/  @!P2 PRMT R11, R19, 0x9910, RZ ;  /* 0x00009910130ba816 */ /* 0x000fe400000000ff */
[----:B------:R-:W-:Y:S02]  /*b360*/  @!P0 PRMT R9, R18, 0x9910, RZ ;  /* 0x0000991012098816 */ /* 0x000fe400000000ff */
[----:B------:R-:W-:Y:S02]  /*b370*/  @!P3 VIMNMX R5, R0, R7, PT ;  /* 0x000000070005b248 */ /* 0x000fe40003fe0100 */
[----:B------:R-:W-:Y:S02]  /*b380*/  @!P1 VIMNMX R17, R3, R6, PT ;  /* 0x0000000603119248 */ /* 0x000fe40003fe0100 */
[----:B------:R-:W-:Y:S02]  /*b390*/  @!P2 VIMNMX R16, R8, R11, PT ;  /* 0x0000000b0810a248 */ /* 0x000fe40003fe0100 */
[----:B------:R-:W-:Y:S01]  /*b3a0*/  @!P0 VIMNMX R18, R4, R9, PT ;  /* 0x0000000904128248 */ /* 0x000fe20003fe0100 */
[----:B------:R-:W-:Y:S06]  /*b3b0*/  @P3 BRA `(.L_x_11287) ;  /* 0x0000001000183947 */ /* 0x000fec0003800000 */
        /* <DEDUP_REMOVED lines=18> */
[----:B------:R-:W-:Y:S01]  /*b4e0*/  IMAD.MOV.U32 R31, RZ, RZ, R32 ;  /* 0x000000ffff1f7224 */ /* 0x000fe200078e0020 */
[----:B------:R-:W-:Y:S06]  /*b4f0*/  BRA `(.L_x_11287) ;  /* 0x0000000c00c87947 */ /* 0x000fec0003800000 */
.L_x_11291:
[----:B------:R2:W-:Y:S01]  /*b500*/  STG.E.U8 desc[UR36][R8.64], R5 ;  /* 0x0000000508007986 */ /* 0x0005e2000c101124 */
[----:B------:R-:W-:Y:S01]  /*b510*/  IMAD.MOV.U32 R31, RZ, RZ, R32 ;  /* 0x000000ffff1f7224 */ /* 0x000fe200078e0020 */
[----:B------:R-:W-:Y:S06]  /*b520*/  BRA `(.L_x_11287) ;  /* 0x0000000c00bc7947 */ /* 0x000fec0003800000 */
.L_x_11290:
[----:B------:R-:W-:-:S13]  /*b530*/  ISETP.NE.AND P0, PT, R0, 0x2, PT ;  /* 0x000000020000780c */ /* 0x000fda0003f05270 */
[----:B------:R-:W-:Y:S05]  /*b540*/  @!P0 BRA `(.L_x_11293) ;  /* 0x0000000000388947 */ /* 0x000fea0003800000 */
[----:B------:R-:W-:-:S13]  /*b550*/  ISETP.NE.AND P0, PT, R0, 0x3, PT ;  /* 0x000000030000780c */ /* 0x000fda0003f05270 */
[----:B------:R-:W-:Y:S05]  /*b560*/  @!P0 BRA `(.L_x_11294) ;  /* 0x0000000000208947 */ /* 0x000fea0003800000 */
[----:B------:R-:W-:-:S13]  /*b570*/  ISETP.NE.AND P0, PT, R0, 0x4, PT ;  /* 0x000000040000780c */ /* 0x000fda0003f05270 */
[----:B------:R-:W-:Y:S05]  /*b580*/  @P0 BRA `(.L_x_11292) ;  /* 0x0000000c00380947 */ /* 0x000fea0003800000 */
[----:B------:R-:W-:Y:S01]  /*b590*/  PRMT R5, R5, 0x9910, RZ ;  /* 0x0000991005057816 */ /* 0x000fe200000000ff */
[----:B------:R-:W-:-:S04]  /*b5a0*/  IMAD.MOV.U32 R31, RZ, RZ, R32 ;  /* 0x000000ffff1f7224 */ /* 0x000fc800078e0020 */
[----:B------:R-:W-:-:S05]  /*b5b0*/  IMAD.MOV.U32 R4, RZ, RZ, R5 ;  /* 0x000000ffff047224 */ /* 0x000fca00078e0005 */
[----:B------:R-:W-:-:S05]  /*b5c0*/  SHF.R.S32.HI R5, RZ, 0x1f, R4 ;  /* 0x0000001fff057819 */ /* 0x000fca0000011404 */
[----:B------:R0:W-:Y:S01]  /*b5d0*/  STG.E.64 desc[UR36][R8.64], R4 ;  /* 0x0000000408007986 */ /* 0x0001e2000c101b24 */
[----:B------:R-:W-:Y:S05]  /*b5e0*/  BRA `(.L_x_11287) ;  /* 0x0000000c008c7947 */ /* 0x000fea0003800000 */
.L_x_11294:
[----:B------:R-:W-:Y:S01]  /*b5f0*/  PRMT R3, R5, 0x9910, RZ ;  /* 0x0000991005037816 */ /* 0x000fe200000000ff */
[----:B------:R-:W-:-:S04]  /*b600*/  IMAD.MOV.U32 R31, RZ, RZ, R32 ;  /* 0x000000ffff1f7224 */ /* 0x000fc800078e0020 */
[----:B------:R4:W-:Y:S01]  /*b610*/  STG.E desc[UR36][R8.64], R3 ;  /* 0x0000000308007986 */ /* 0x0009e2000c101924 */
[----:B------:R-:W-:Y:S05]  /*b620*/  BRA `(.L_x_11287) ;  /* 0x0000000c007c7947 */ /* 0x000fea0003800000 */
.L_x_11293:
[----:B------:R3:W-:Y:S01]  /*b630*/  STG.E.U16 desc[UR36][R8.64], R5 ;  /* 0x0000000508007986 */ /* 0x0007e2000c101524 */
[----:B------:R-:W-:Y:S01]  /*b640*/  IMAD.MOV.U32 R31, RZ, RZ, R32 ;  /* 0x000000ffff1f7224 */ /* 0x000fe200078e0020 */
[----:B------:R-:W-:Y:S06]  /*b650*/  BRA `(.L_x_11287) ;  /* 0x0000000c00707947 */ /* 0x000fec0003800000 */
.L_x_11289:
[----:B------:R-:W-:-:S13]  /*b660*/  ISETP.GT.AND P0, PT, R0, 0x6, PT ;  /* 0x000000060000780c */ /* 0x000fda0003f04270 */
[----:B------:R-:W-:Y:S05]  /*b670*/  @P0 BRA `(.L_x_11295) ;  /* 0x0000000000340947 */ /* 0x000fea0003800000 */
[----:B------:R-:W-:-:S13]  /*b680*/  ISETP.NE.AND P0, PT, R0, 0x5, PT ;  /* 0x000000050000780c */ /* 0x000fda0003f05270 */
[----:B------:R-:W-:Y:S05]  /*b690*/  @!P0 BRA `(.L_x_11296) ;  /* 0x0000000000188947 */ /* 0x000fea0003800000 */
[----:B------:R-:W-:-:S13]  /*b6a0*/  ISETP.NE.AND P0, PT, R0, 0x6, PT ;  /* 0x000000060000780c */ /* 0x000fda0003f05270 */
[----:B------:R-:W-:Y:S05]  /*b6b0*/  @P0 BRA `(.L_x_11292) ;  /* 0x0000000800ec0947 */ /* 0x000fea0003800000 */
[----:B------:R-:W0:Y:S01]  /*b6c0*/  I2F.S16 R5, R5 ;  /* 0x0000000500057306 */ /* 0x000e220000101400 */
[----:B------:R-:W-:Y:S01]  /*b6d0*/  IMAD.MOV.U32 R31, RZ, RZ, R32 ;  /* 0x000000ffff1f7224 */ /* 0x000fe200078e0020 */
[----:B0-----:R0:W-:Y:S01]  /*b6e0*/  STG.E desc[UR36][R8.64], R5 ;  /* 0x0000000508007986 */ /* 0x0011e2000c101924 */
[----:B------:R-:W-:Y:S05]  /*b6f0*/  BRA `(.L_x_11287) ;  /* 0x0000000c00487947 */ /* 0x000fea0003800000 */
.L_x_11296:
[----:B------:R-:W0:Y:S01]  /*b700*/  I2F.S16 R0, R5 ;  /* 0x0000000500007306 */ /* 0x000e220000101400 */
[----:B------:R-:W-:Y:S01]  /*b710*/  IMAD.MOV.U32 R31, RZ, RZ, R32 ;  /* 0x000000ffff1f7224 */ /* 0x000fe200078e0020 */
[----:B0-----:R-:W-:-:S05]  /*b720*/  F2FP.F16.F32.PACK_AB R0, RZ, R0 ;  /* 0x00000000ff00723e */ /* 0x001fca00000000ff */
[----:B------:R0:W-:Y:S01]  /*b730*/  STG.E.U16 desc[UR36][R8.64], R0 ;  /* 0x0000000008007986 */ /* 0x0001e2000c101524 */
[----:B------:R-:W-:Y:S05]  /*b740*/  BRA `(.L_x_11287) ;  /* 0x0000000c00347947 */ /* 0x000fea0003800000 */
.L_x_11295:
[----:B------:R-:W-:-:S13]  /*b750*/  ISETP.NE.AND P0, PT, R0, 0x7, PT ;  /* 0x000000070000780c */ /* 0x000fda0003f05270 */
[----:B------:R-:W-:Y:S05]  /*b760*/  @!P0 BRA `(.L_x_11297) ;  /* 0x00000000003c8947 */ /* 0x000fea0003800000 */
[----:B------:R-:W-:-:S13]  /*b770*/  ISETP.NE.AND P0, PT, R0, 0x8, PT ;  /* 0x000000080000780c */ /* 0x000fda0003f05270 */
[----:B------:R-:W-:Y:S05]  /*b780*/  @!P0 BRA `(.L_x_11298) ;  /* 0x00000000001c8947 */ /* 0x000fea0003800000 */
[----:B------:R-:W-:-:S13]  /*b790*/  ISETP.NE.AND P0, PT, R0, 0x9, PT ;  /* 0x000000090000780c */ /* 0x000fda0003f05270 */
[----:B------:R-:W-:Y:S05]  /*b7a0*/  @P0 BRA `(.L_x_11292) ;  /* 0x0000000800b00947 */ /* 0x000fea0003800000 */
[----:B------:R-:W0:Y:S01]  /*b7b0*/  I2F.S16 R6, R5 ;  /* 0x0000000500067306 */ /* 0x000e220000101400 */
[----:B------:R-:W-:Y:S02]  /*b7c0*/  IMAD.MOV.U32 R7, RZ, RZ, RZ ;  /* 0x000000ffff077224 */ /* 0x000fe400078e00ff */
[----:B------:R-:W-:-:S03]  /*b7d0*/  IMAD.MOV.U32 R31, RZ, RZ, R32 ;  /* 0x000000ffff1f7224 */ /* 0x000fc600078e0020 */
[----:B0-----:R0:W-:Y:S01]  /*b7e0*/  STG.E.64 desc[UR36][R8.64], R6 ;  /* 0x0000000608007986 */ /* 0x0011e2000c101b24 */
[----:B------:R-:W-:Y:S05]  /*b7f0*/  BRA `(.L_x_11287) ;  /* 0x0000000c00087947 */ /* 0x000fea0003800000 */
.L_x_11298:
[----:B------:R-:W0:Y:S01]  /*b800*/  I2F.S16 R5, R5 ;  /* 0x0000000500057306 */ /* 0x000e220000101400 */
[----:B------:R-:W-:Y:S01]  /*b810*/  IMAD.MOV.U32 R31, RZ, RZ, R32 ;  /* 0x000000ffff1f7224 */ /* 0x000fe200078e0020 */
[----:B0-----:R-:W-:-:S04]  /*b820*/  F2FP.F16.F32.PACK_AB R3, RZ, R5 ;  /* 0x00000005ff03723e */ /* 0x001fc800000000ff */
[----:B------:R-:W-:-:S05]  /*b830*/  PRMT R3, R3, 0x5410, RZ ;  /* 0x0000541003037816 */ /* 0x000fca00000000ff */
[----:B------:R0:W-:Y:S01]  /*b840*/  STG.E desc[UR36][R8.64], R3 ;  /* 0x0000000308007986 */ /* 0x0001e2000c101924 */
[----:B------:R-:W-:Y:S05]  /*b850*/  BRA `(.L_x_11287) ;  /* 0x0000000800f07947 */ /* 0x000fea0003800000 */
.L_x_11297:
[----:B------:R-:W0:Y:S01]  /*b860*/  I2F.F64.S16 R4, R5 ;  /* 0x0000000500047312 */ /* 0x000e220000101c00 */
[----:B------:R-:W-:Y:S01]  /*b870*/  IMAD.MOV.U32 R31, RZ, RZ, R32 ;  /* 0x000000ffff1f7224 */ /* 0x000fe200078e0020 */
[----:B0-----:R0:W-:Y:S01]  /*b880*/  STG.E.64 desc[UR36][R8.64], R4 ;  /* 0x0000000408007986 */ /* 0x0011e2000c101b24 */
[----:B------:R-:W-:Y:S05]  /*b890*/  BRA `(.L_x_11287) ;  /* 0x0000000800e07947 */ /* 0x000fea0003800000 */
.L_x_11288:
        /* <DEDUP_REMOVED lines=8> */
[----:B------:R-:W-:Y:S01]  /*b920*/  PRMT R0, R5, 0x9910, RZ ;  /* 0x0000991005007816 */ /* 0x000fe200000000ff */
[----:B------:R-:W-:-:S03]  /*b930*/  IMAD.MOV.U32 R31, RZ, RZ, R32 ;  /* 0x000000ffff1f7224 */ /* 0x000fc600078e0020 */
[----:B------:R-:W-:-:S04]  /*b940*/  ISETP.NE.AND P0, PT, R0, RZ, PT ;  /* 0x000000ff0000720c */ /* 0x000fc80003f05270 */
[----:B------:R-:W-:-:S05]  /*b950*/  SEL R3, RZ, 0x1, !P0 ;  /* 0x00000001ff037807 */ /* 0x000fca0004000000 */
[----:B------:R0:W-:Y:S01]  /*b960*/  STG.E.U8 desc[UR36][R8.64], R3 ;  /* 0x0000000308007986 */ /* 0x0001e2000c101124 */
[----:B------:R-:W-:Y:S05]  /*b970*/  BRA `(.L_x_11287) ;  /* 0x0000000800a87947 */ /* 0x000fea0003800000 */
.L_x_11301:
[----:B------:R-:W0:Y:S01]  /*b980*/  I2F.F64.S16 R4, R5 ;  /* 0x0000000500047312 */ /* 0x000e220000101c00 */
[----:B------:R-:W-:Y:S01]  /*b990*/  CS2R R6, SRZ ;  /* 0x0000000000067805 */ /* 0x000fe2000001ff00 */
[----:B------:R-:W-:-:S04]  /*b9a0*/  IMAD.MOV.U32 R31, RZ, RZ, R32 ;  /* 0x000000ffff1f7224 */ /* 0x000fc800078e0020 */
[----:B0-----:R0:W-:Y:S01]  /*b9b0*/  STG.E.128 desc[UR36][R8.64], R4 ;  /* 0x0000000408007986 */ /* 0x0011e2000c101d24 */
[----:B------:R-:W-:Y:S05]  /*b9c0*/  BRA `(.L_x_11287) ;  /* 0x0000000800947947 */ /* 0x000fea0003800000 */
.L_x_11300:
        /* <DEDUP_REMOVED lines=21> */
.L_x_11305:
[----:B------:R-:W-:Y:S05]  /*bb20*/  BSYNC B0 ;  /* 0x0000000000007941 */ /* 0x000fea0003800000 */
.L_x_11304:
[----:B------:R-:W-:Y:S01]  /*bb30*/  LOP3.LUT R7, R0, R7, RZ, 0xfc, !PT ;  /* 0x0000000700077212 */ /* 0x000fe200078efcff */
[----:B------:R-:W-:-:S04]  /*bb40*/  IMAD.MOV.U32 R31, RZ, RZ, R32 ;  /* 0x000000ffff1f7224 */ /* 0x000fc800078e0020 */
[----:B------:R0:W-:Y:S01]  /*bb50*/  STG.E.U8 desc[UR36][R8.64], R7 ;  /* 0x0000000708007986 */ /* 0x0001e2000c101124 */
[----:B------:R-:W-:Y:S05]  /*bb60*/  BRA `(.L_x_11287) ;  /* 0x00000008002c7947 */ /* 0x000fea0003800000 */
.L_x_11303:
        /* <DEDUP_REMOVED lines=13> */
.L_x_11307:
[----:B------:R-:W-:Y:S01]  /*bc40*/  IMAD.MOV.U32 R0, RZ, RZ, 0x7f ;  /* 0x0000007fff007424 */ /* 0x000fe200078e00ff */
[----:B------:R-:W-:-:S04]  /*bc50*/  ISETP.GT.U32.AND P0, PT, R3, 0x7f800000, PT ;  /* 0x7f8000000300780c */ /* 0x000fc80003f04070 */
[----:B------:R-:W-:-:S09]  /*bc60*/  SEL R0, R0, 0x7c, P0 ;  /* 0x0000007c00007807 */ /* 0x000fd20000000000 */
.L_x_11308:
[----:B------:R-:W-:Y:S05]  /*bc70*/  BSYNC B0 ;  /* 0x0000000000007941 */ /* 0x000fea0003800000 */
.L_x_11306:
[----:B------:R-:W-:Y:S01]  /*bc80*/  LOP3.LUT R3, R5, 0x80000000, RZ, 0xc0, !PT ;  /* 0x8000000005037812 */ /* 0x000fe200078ec0ff */
[----:B------:R-:W-:-:S03]  /*bc90*/  IMAD.MOV.U32 R31, RZ, RZ, R32 ;  /* 0x000000ffff1f7224 */ /* 0x000fc600078e0020 */
[----:B------:R-:W-:-:S04]  /*bca0*/  SHF.R.U32.HI R3, RZ, 0x18, R3 ;  /* 0x00000018ff037819 */ /* 0x000fc80000011603 */
[----:B------:R-:W-:-:S05]  /*bcb0*/  LOP3.LUT R3, R0, R3, RZ, 0xfc, !PT ;  /* 0x0000000300037212 */ /* 0x000fca00078efcff */
[----:B------:R0:W-:Y:S01]  /*bcc0*/  STG.E.U8 desc[UR36][R8.64], R3 ;  /* 0x0000000308007986 */ /* 0x0001e2000c101124 */
[----:B------:R-:W-:Y:S05]  /*bcd0*/  BRA `(.L_x_11287) ;  /* 0x0000000400d07947 */ /* 0x000fea0003800000 */
.L_x_11302:
[----:B------:R-:W0:Y:S01]  /*bce0*/  I2F.S16 R0, R5 ;  /* 0x0000000500007306 */ /* 0x000e220000101400 */
[----:B------:R-:W-:Y:S01]  /*bcf0*/  IMAD.MOV.U32 R31, RZ, RZ, R32 ;  /* 0x000000ffff1f7224 */ /* 0x000fe200078e0020 */
[----:B0-----:R-:W-:-:S05]  /*bd00*/  F2FP.BF16.F32.PACK_AB R0, RZ, R0 ;  /* 0x00000000ff00723e */ /* 0x001fca00000010ff */
[----:B------:R0:W-:Y:S01]  /*bd10*/  STG.E.U16 desc[UR36][R8.64], R0 ;  /* 0x0000000008007986 */ /* 0x0001e2000c101524 */
[----:B------:R-:W-:Y:S05]  /*bd20*/  BRA `(.L_x_11287) ;  /* 0x0000000400bc7947 */ /* 0x000fea0003800000 */
.L_x_11299:
        /* <DEDUP_REMOVED lines=9> */
[----:B------:R-:W-:Y:S01]  /*bdc0*/  IMAD.MOV.U32 R31, RZ, RZ, R32 ;  /* 0x000000ffff1f7224 */ /* 0x000fe200078e0020 */
[----:B------:R-:W-:Y:S06]  /*bdd0*/  BRA `(.L_x_11287) ;  /* 0x0000000400907947 */ /* 0x000fec0003800000 */
.L_x_11311:
        /* <DEDUP_REMOVED lines=17> */
.L_x_11314:
[----:B------:R-:W-:-:S04]  /*bef0*/  LOP3.LUT R3, R5, 0x80000000, RZ, 0xc0, !PT ;  /* 0x8000000005037812 */ /* 0x000fc800078ec0ff */
[----:B------:R-:W-:-:S04]  /*bf00*/  SHF.R.U32.HI R3, RZ, 0x18, R3 ;  /* 0x00000018ff037819 */ /* 0x000fc80000011603 */
[----:B------:R-:W-:-:S04]  /*bf10*/  LOP3.LUT R0, R0, R3, RZ, 0xfc, !PT ;  /* 0x0000000300007212 */ /* 0x000fc800078efcff */
[----:B------:R-:W-:-:S07]  /*bf20*/  PRMT R4, R0, 0x7610, R4 ;  /* 0x0000761000047816 */ /* 0x000fce0000000004 */
.L_x_11313:
[----:B------:R-:W-:Y:S05]  /*bf30*/  BSYNC B0 ;  /* 0x0000000000007941 */ /* 0x000fea0003800000 */
.L_x_11312:
[----:B------:R0:W-:Y:S01]  /*bf40*/  STG.E.U8 desc[UR36][R8.64], R4 ;  /* 0x0000000408007986 */ /* 0x0001e2000c101124 */
[----:B------:R-:W-:Y:S01]  /*bf50*/  IMAD.MOV.U32 R31, RZ, RZ, R32 ;  /* 0x000000ffff1f7224 */ /* 0x000fe200078e0020 */
[----:B------:R-:W-:Y:S06]  /*bf60*/  BRA `(.L_x_11287) ;  /* 0x00000004002c7947 */ /* 0x000fec0003800000 */
.L_x_11310:
        /* <DEDUP_REMOVED lines=17> */
.L_x_11317:
[----:B------:R-:W-:-:S04]  /*c080*/  LOP3.LUT R3, R5, 0x80000000, RZ, 0xc0, !PT ;  /* 0x8000000005037812 */ /* 0x000fc800078ec0ff */
[----:B------:R-:W-:-:S04]  /*c090*/  SHF.R.U32.HI R3, RZ, 0x18, R3 ;  /* 0x00000018ff037819 */ /* 0x000fc80000011603 */
[----:B------:R-:W-:-:S04]  /*c0a0*/  LOP3.LUT R0, R0, R3, RZ, 0xfc, !PT ;  /* 0x0000000300007212 */ /* 0x000fc800078efcff */
[----:B------:R-:W-:-:S07]  /*c0b0*/  PRMT R4, R0, 0x7610, R4 ;  /* 0x0000761000047816 */ /* 0x000fce0000000004 */
.L_x_11316:
[----:B------:R-:W-:Y:S05]  /*c0c0*/  BSYNC B0 ;  /* 0x0000000000007941 */ /* 0x000fea0003800000 */
.L_x_11315:
[----:B------:R0:W-:Y:S01]  /*c0d0*/  STG.E.U8 desc[UR36][R8.64], R4 ;  /* 0x0000000408007986 */ /* 0x0001e2000c101124 */
[----:B------:R-:W-:Y:S01]  /*c0e0*/  IMAD.MOV.U32 R31, RZ, RZ, R32 ;  /* 0x000000ffff1f7224 */ /* 0x000fe200078e0020 */
[----:B------:R-:W-:Y:S06]  /*c0f0*/  BRA `(.L_x_11287) ;  /* 0x0000000000c87947 */ /* 0x000fec0003800000 */
.L_x_11309:
[----:B------:R-:W-:-:S13]  /*c100*/  ISETP.NE.AND P0, PT, R0, 0x1c, PT ;  /* 0x0000001c0000780c */ /* 0x000fda0003f05270 */
[----:B------:R-:W-:Y:S05]  /*c110*/  @!P0 BRA `(.L_x_11318) ;  /* 0x0000000000b48947 */ /* 0x000fea0003800000 */
[----:B------:R-:W-:-:S13]  /*c120*/  ISETP.NE.AND P0, PT, R0, 0x1d, PT ;  /* 0x0000001d0000780c */ /* 0x000fda0003f05270 */
[----:B------:R-:W-:Y:S05]  /*c130*/  @!P0 BRA `(.L_x_11319) ;  /* 0x0000000000948947 */ /* 0x000fea0003800000 */
[----:B------:R-:W-:-:S13]  /*c140*/  ISETP.NE.AND P0, PT, R0, 0x2c, PT ;  /* 0x0000002c0000780c */ /* 0x000fda0003f05270 */
[----:B------:R-:W-:Y:S05]  /*c150*/  @P0 BRA `(.L_x_11292) ;  /* 0x0000000000440947 */ /* 0x000fea0003800000 */
[----:B------:R-:W0:Y:S01]  /*c160*/  I2F.S16 R6, R5 ;  /* 0x0000000500067306 */ /* 0x000e220000101400 */
[----:B------:R-:W-:Y:S01]  /*c170*/  IMAD.MOV.U32 R31, RZ, RZ, R32 ;  /* 0x000000ffff1f7224 */ /* 0x000fe200078e0020 */
        /* <DEDUP_REMOVED lines=15> */
.L_x_11292:
        /* <DEDUP_REMOVED lines=16> */
.L_x_11320:
[----:B------:R-:W-:Y:S01]  /*c370*/  IMAD.MOV.U32 R31, RZ, RZ, R32 ;  /* 0x000000ffff1f7224 */ /* 0x000fe200078e0020 */
[----:B------:R-:W-:Y:S06]  /*c380*/  BRA `(.L_x_11287) ;  /* 0x0000000000247947 */ /* 0x000fec0003800000 */
.L_x_11319:
[----:B------:R-:W-:Y:S01]  /*c390*/  PRMT R5, R5, 0x9910, RZ ;  /* 0x0000991005057816 */ /* 0x000fe200000000ff */
[----:B------:R-:W-:-:S04]  /*c3a0*/  IMAD.MOV.U32 R31, RZ, RZ, R32 ;  /* 0x000000ffff1f7224 */ /* 0x000fc800078e0020 */
[----:B------:R-:W-:-:S05]  /*c3b0*/  IMAD.MOV.U32 R4, RZ, RZ, R5 ;  /* 0x000000ffff047224 */ /* 0x000fca00078e0005 */
[----:B------:R-:W-:-:S05]  /*c3c0*/  SHF.R.S32.HI R5, RZ, 0x1f, R4 ;  /* 0x0000001fff057819 */ /* 0x000fca0000011404 */
[----:B------:R0:W-:Y:S01]  /*c3d0*/  STG.E.64 desc[UR36][R8.64], R4 ;  /* 0x0000000408007986 */ /* 0x0001e2000c101b24 */
[----:B------:R-:W-:Y:S05]  /*c3e0*/  BRA `(.L_x_11287) ;  /* 0x00000000000c7947 */ /* 0x000fea0003800000 */
.L_x_11318:
[----:B------:R-:W-:Y:S01]  /*c3f0*/  PRMT R3, R5, 0x9910, RZ ;  /* 0x0000991005037816 */ /* 0x000fe200000000ff */
[----:B------:R-:W-:-:S04]  /*c400*/  IMAD.MOV.U32 R31, RZ, RZ, R32 ;  /* 0x000000ffff1f7224 */ /* 0x000fc800078e0020 */
[----:B------:R0:W-:Y:S03]  /*c410*/  STG.E desc[UR36][R8.64], R3 ;  /* 0x0000000308007986 */ /* 0x0001e6000c101924 */
.L_x_11287:
[----:B------:R-:W-:Y:S05]  /*c420*/  BSYNC B6 ;  /* 0x0000000000067941 */ /* 0x000fea0003800000 */
.L_x_11286:
        /* <DEDUP_REMOVED lines=23> */
.L_x_11326:
[----:B------:R1:W-:Y:S01]  /*c5a0*/  STG.E.U8 desc[UR36][R8.64], R18 ;  /* 0x0000001208007986 */ /* 0x0003e2000c101124 */
[----:B------:R-:W-:Y:S05]  /*c5b0*/  BRA `(.L_x_11328) ;  /* 0x0000000c00647947 */ /* 0x000fea0003800000 */
.L_x_11325:
        /* <DEDUP_REMOVED lines=10> */
.L_x_11330:
[----:B------:R-:W-:-:S05]  /*c660*/  PRMT R3, R18, 0x9910, RZ ;  /* 0x0000991012037816 */ /* 0x000fca00000000ff */
[----:B------:R3:W-:Y:S01]  /*c670*/  STG.E desc[UR36][R8.64], R3 ;  /* 0x0000000308007986 */ /* 0x0007e2000c101924 */
[----:B------:R-:W-:Y:S05]  /*c680*/  BRA `(.L_x_11328) ;  /* 0x0000000c00307947 */ /* 0x000fea0003800000 */
.L_x_11329:
[----:B------:R2:W-:Y:S01]  /*c690*/  STG.E.U16 desc[UR36][R8.64], R18 ;  /* 0x0000001208007986 */ /* 0x0005e2000c101524 */
[----:B------:R-:W-:Y:S05]  /*c6a0*/  BRA `(.L_x_11328) ;  /* 0x0000000c00287947 */ /* 0x000fea0003800000 */
.L_x_11324:
        /* <DEDUP_REMOVED lines=9> */
.L_x_11332:
[----:B------:R-:W0:Y:S02]  /*c740*/  I2F.S16 R0, R18 ;  /* 0x0000001200007306 */ /* 0x000e240000101400 */
[----:B0-----:R-:W-:-:S05]  /*c750*/  F2FP.F16.F32.PACK_AB R0, RZ, R0 ;  /* 0x00000000ff00723e */ /* 0x001fca00000000ff */
[----:B------:R0:W-:Y:S01]  /*c760*/  STG.E.U16 desc[UR36][R8.64], R0 ;  /* 0x0000000008007986 */ /* 0x0001e2000c101524 */
[----:B------:R-:W-:Y:S05]  /*c770*/  BRA `(.L_x_11328) ;  /* 0x0000000800f47947 */ /* 0x000fea0003800000 */
.L_x_11331:
        /* <DEDUP_REMOVED lines=10> */
.L_x_11334:
[----:B------:R-:W0:Y:S02]  /*c820*/  I2F.S16 R18, R18 ;  /* 0x0000001200127306 */ /* 0x000e240000101400 */
[----:B0-----:R-:W-:-:S04]  /*c830*/  F2FP.F16.F32.PACK_AB R3, RZ, R18 ;  /* 0x00000012ff03723e */ /* 0x001fc800000000ff */
[----:B------:R-:W-:-:S05]  /*c840*/  PRMT R3, R3, 0x5410, RZ ;  /* 0x0000541003037816 */ /* 0x000fca00000000ff */
[----:B------:R0:W-:Y:S01]  /*c850*/  STG.E desc[UR36][R8.64], R3 ;  /* 0x0000000308007986 */ /* 0x0001e2000c101924 */
[----:B------:R-:W-:Y:S05]  /*c860*/  BRA `(.L_x_11328) ;  /* 0x0000000800b87947 */ /* 0x000fea0003800000 */
.L_x_11333:
[----:B------:R-:W0:Y:S02]  /*c870*/  I2F.F64.S16 R18, R18 ;  /* 0x0000001200127312 */ /* 0x000e240000101c00 */
[----:B0-----:R0:W-:Y:S01]  /*c880*/  STG.E.64 desc[UR36][R8.64], R18 ;  /* 0x0000001208007986 */ /* 0x0011e2000c101b24 */
[----:B------:R-:W-:Y:S05]  /*c890*/  BRA `(.L_x_11328) ;  /* 0x0000000800ac7947 */ /* 0x000fea0003800000 */
.L_x_11323:
        /* <DEDUP_REMOVED lines=13> */
.L_x_11337:
[----:B------:R-:W0:Y:S01]  /*c970*/  I2F.F64.S16 R4, R18 ;  /* 0x0000001200047312 */ /* 0x000e220000101c00 */
[----:B------:R-:W-:-:S05]  /*c980*/  CS2R R6, SRZ ;  /* 0x0000000000067805 */ /* 0x000fca000001ff00 */
[----:B0-----:R0:W-:Y:S01]  /*c990*/  STG.E.128 desc[UR36][R8.64], R4 ;  /* 0x0000000408007986 */ /* 0x0011e2000c101d24 */
[----:B------:R-:W-:Y:S05]  /*c9a0*/  BRA `(.L_x_11328) ;  /* 0x0000000800687947 */ /* 0x000fea0003800000 */
.L_x_11336:
        /* <DEDUP_REMOVED lines=21> */
.L_x_11341:
[----:B------:R-:W-:Y:S05]  /*cb00*/  BSYNC B0 ;  /* 0x0000000000007941 */ /* 0x000fea0003800000 */
.L_x_11340:
[----:B------:R-:W-:-:S05]  /*cb10*/  LOP3.LUT R5, R0, R5, RZ, 0xfc, !PT ;  /* 0x0000000500057212 */ /* 0x000fca00078efcff */
[----:B------:R0:W-:Y:S01]  /*cb20*/  STG.E.U8 desc[UR36][R8.64], R5 ;  /* 0x0000000508007986 */ /* 0x0001e2000c101124 */
[----:B------:R-:W-:Y:S05]  /*cb30*/  BRA `(.L_x_11328) ;  /* 0x0000000800047947 */ /* 0x000fea0003800000 */
.L_x_11339:
        /* <DEDUP_REMOVED lines=13> */
.L_x_11343:
[----:B------:R-:W-:Y:S01]  /*cc10*/  IMAD.MOV.U32 R0, RZ, RZ, 0x7f ;  /* 0x0000007fff007424 */ /* 0x000fe200078e00ff */
[----:B------:R-:W-:-:S04]  /*cc20*/  ISETP.GT.U32.AND P0, PT, R3, 0x7f800000, PT ;  /* 0x7f8000000300780c */ /* 0x000fc80003f04070 */
[----:B------:R-:W-:-:S09]  /*cc30*/  SEL R0, R0, 0x7c, P0 ;  /* 0x0000007c00007807 */ /* 0x000fd20000000000 */
.L_x_11344:
[----:B------:R-:W-:Y:S05]  /*cc40*/  BSYNC B0 ;  /* 0x0000000000007941 */ /* 0x000fea0003800000 */
.L_x_11342:
[----:B------:R-:W-:-:S04]  /*cc50*/  LOP3.LUT R3, R5, 0x80000000, RZ, 0xc0, !PT ;  /* 0x8000000005037812 */ /* 0x000fc800078ec0ff */
[----:B------:R-:W-:-:S04]  /*cc60*/  SHF.R.U32.HI R3, RZ, 0x18, R3 ;  /* 0x00000018ff037819 */ /* 0x000fc80000011603 */
[----:B------:R-:W-:-:S05]  /*cc70*/  LOP3.LUT R3, R0, R3, RZ, 0xfc, !PT ;  /* 0x0000000300037212 */ /* 0x000fca00078efcff */
[----:B------:R0:W-:Y:S01]  /*cc80*/  STG.E.U8 desc[UR36][R8.64], R3 ;  /* 0x0000000308007986 */ /* 0x0001e2000c101124 */
[----:B------:R-:W-:Y:S05]  /*cc90*/  BRA `(.L_x_11328) ;  /* 0x0000000400ac7947 */ /* 0x000fea0003800000 */
.L_x_11338:
[----:B------:R-:W0:Y:S02]  /*cca0*/  I2F.S16 R0, R18 ;  /* 0x0000001200007306 */ /* 0x000e240000101400 */
[----:B0-----:R-:W-:-:S05]  /*ccb0*/  F2FP.BF16.F32.PACK_AB R0, RZ, R0 ;  /* 0x00000000ff00723e */ /* 0x001fca00000010ff */
[----:B------:R0:W-:Y:S01]  /*ccc0*/  STG.E.U16 desc[UR36][R8.64], R0 ;  /* 0x0000000008007986 */ /* 0x0001e2000c101524 */
[----:B------:R-:W-:Y:S05]  /*ccd0*/  BRA `(.L_x_11328) ;  /* 0x00000004009c7947 */ /* 0x000fea0003800000 */
.L_x_11335:
        /* <DEDUP_REMOVED lines=10> */
.L_x_11347:
        /* <DEDUP_REMOVED lines=17> */
.L_x_11350:
[----:B------:R-:W-:-:S04]  /*ce90*/  LOP3.LUT R3, R5, 0x80000000, RZ, 0xc0, !PT ;  /* 0x8000000005037812 */ /* 0x000fc800078ec0ff */
[----:B------:R-:W-:-:S04]  /*cea0*/  SHF.R.U32.HI R3, RZ, 0x18, R3 ;  /* 0x00000018ff037819 */ /* 0x000fc80000011603 */
[----:B------:R-:W-:-:S04]  /*ceb0*/  LOP3.LUT R0, R0, R3, RZ, 0xfc, !PT ;  /* 0x0000000300007212 */ /* 0x000fc800078efcff */
[----:B------:R-:W-:-:S07]  /*cec0*/  PRMT R4, R0, 0x7610, R4 ;  /* 0x0000761000047816 */ /* 0x000fce0000000004 */
.L_x_11349:
[----:B------:R-:W-:Y:S05]  /*ced0*/  BSYNC B0 ;  /* 0x0000000000007941 */ /* 0x000fea0003800000 */
.L_x_11348:
[----:B------:R0:W-:Y:S01]  /*cee0*/  STG.E.U8 desc[UR36][R8.64], R4 ;  /* 0x0000000408007986 */ /* 0x0001e2000c101124 */
[----:B------:R-:W-:Y:S05]  /*cef0*/  BRA `(.L_x_11328) ;  /* 0x0000000400147947 */ /* 0x000fea0003800000 */
.L_x_11346:
        /* <DEDUP_REMOVED lines=17> */
.L_x_11353:
[----:B------:R-:W-:-:S04]  /*d010*/  LOP3.LUT R3, R5, 0x80000000, RZ, 0xc0, !PT ;  /* 0x8000000005037812 */ /* 0x000fc800078ec0ff */
[----:B------:R-:W-:-:S04]  /*d020*/  SHF.R.U32.HI R3, RZ, 0x18, R3 ;  /* 0x00000018ff037819 */ /* 0x000fc80000011603 */
[----:B------:R-:W-:-:S04]  /*d030*/  LOP3.LUT R0, R0, R3, RZ, 0xfc, !PT ;  /* 0x0000000300007212 */ /* 0x000fc800078efcff */
[----:B------:R-:W-:-:S07]  /*d040*/  PRMT R4, R0, 0x7610, R4 ;  /* 0x0000761000047816 */ /* 0x000fce0000000004 */
.L_x_11352:
[----:B------:R-:W-:Y:S05]  /*d050*/  BSYNC B0 ;  /* 0x0000000000007941 */ /* 0x000fea0003800000 */
.L_x_11351:
[----:B------:R0:W-:Y:S01]  /*d060*/  STG.E.U8 desc[UR36][R8.64], R4 ;  /* 0x0000000408007986 */ /* 0x0001e2000c101124 */
[----:B------:R-:W-:Y:S05]  /*d070*/  BRA `(.L_x_11328) ;  /* 0x0000000000b47947 */ /* 0x000fea0003800000 */
.L_x_11345:
        /* <DEDUP_REMOVED lines=22> */
.L_x_11327:
        /* <DEDUP_REMOVED lines=16> */
.L_x_11356:
[----:B------:R-:W-:Y:S05]  /*d2e0*/  BRA `(.L_x_11328) ;  /* 0x0000000000187947 */ /* 0x000fea0003800000 */
.L_x_11355:
[----:B------:R-:W-:-:S04]  /*d2f0*/  PRMT R4, R18, 0x9910, RZ ;  /* 0x0000991012047816 */ /* 0x000fc800000000ff */
[----:B------:R-:W-:-:S05]  /*d300*/  SHF.R.S32.HI R5, RZ, 0x1f, R4 ;  /* 0x0000001fff057819 */ /* 0x000fca0000011404 */
[----:B------:R0:W-:Y:S01]  /*d310*/  STG.E.64 desc[UR36][R8.64], R4 ;  /* 0x0000000408007986 */ /* 0x0001e2000c101b24 */
[----:B------:R-:W-:Y:S05]  /*d320*/  BRA `(.L_x_11328) ;  /* 0x0000000000087947 */ /* 0x000fea0003800000 */
.L_x_11354:
[----:B------:R-:W-:-:S05]  /*d330*/  PRMT R3, R18, 0x9910, RZ ;  /* 0x0000991012037816 */ /* 0x000fca00000000ff */
[----:B------:R0:W-:Y:S02]  /*d340*/  STG.E desc[UR36][R8.64], R3 ;  /* 0x0000000308007986 */ /* 0x0001e4000c101924 */
.L_x_11328:
        /* <DEDUP_REMOVED lines=23> */
.L_x_11360:
[----:B------:R0:W-:Y:S01]  /*d4c0*/  STG.E.U8 desc[UR36][R8.64], R17 ;  /* 0x0000001108007986 */ /* 0x0001e2000c101124 */
[----:B------:R-:W-:Y:S05]  /*d4d0*/  BRA `(.L_x_11362) ;  /* 0x0000000c00647947 */ /* 0x000fea0003800000 */
.L_x_11359:
        /* <DEDUP_REMOVED lines=10> */
.L_x_11364:
[----:B------:R-:W-:-:S05]  /*d580*/  PRMT R3, R17, 0x9910, RZ ;  /* 0x0000991011037816 */ /* 0x000fca00000000ff */
[----:B------:R0:W-:Y:S01]  /*d590*/  STG.E desc[UR36][R8.64], R3 ;  /* 0x0000000308007986 */ /* 0x0001e2000c101924 */
[----:B------:R-:W-:Y:S05]  /*d5a0*/  BRA `(.L_x_11362) ;  /* 0x0000000c00307947 */ /* 0x000fea0003800000 */
.L_x_11363:
[----:B------:R0:W-:Y:S01]  /*d5b0*/  STG.E.U16 desc[UR36][R8.64], R17 ;  /* 0x0000001108007986 */ /* 0x0001e2000c101524 */
[----:B------:R-:W-:Y:S05]  /*d5c0*/  BRA `(.L_x_11362) ;  /* 0x0000000c00287947 */ /* 0x000fea0003800000 */
.L_x_11358:
        /* <DEDUP_REMOVED lines=9> */
.L_x_11366:
[----:B------:R-:W0:Y:S02]  /*d660*/  I2F.S16 R0, R17 ;  /* 0x0000001100007306 */ /* 0x000e240000101400 */
[----:B0-----:R-:W-:-:S05]  /*d670*/  F2FP.F16.F32.PACK_AB R0, RZ, R0 ;  /* 0x00000000ff00723e */ /* 0x001fca00000000ff */
[----:B------:R0:W-:Y:S01]  /*d680*/  STG.E.U16 desc[UR36][R8.64], R0 ;  /* 0x0000000008007986 */ /* 0x0001e2000c101524 */
[----:B------:R-:W-:Y:S05]  /*d690*/  BRA `(.L_x_11362) ;  /* 0x0000000800f47947 */ /* 0x000fea0003800000 */
.L_x_11365:
        /* <DEDUP_REMOVED lines=10> */
.L_x_11368:
[----:B------:R-:W0:Y:S02]  /*d740*/  I2F.S16 R17, R17 ;  /* 0x0000001100117306 */ /* 0x000e240000101400 */
[----:B0-----:R-:W-:-:S04]  /*d750*/  F2FP.F16.F32.PACK_AB R3, RZ, R17 ;  /* 0x00000011ff03723e */ /* 0x001fc800000000ff */
[----:B------:R-:W-:-:S05]  /*d760*/  PRMT R3, R3, 0x5410, RZ ;  /* 0x0000541003037816 */ /* 0x000fca00000000ff */
[----:B------:R0:W-:Y:S01]  /*d770*/  STG.E desc[UR36][R8.64], R3 ;  /* 0x0000000308007986 */ /* 0x0001e2000c101924 */
[----:B------:R-:W-:Y:S05]  /*d780*/  BRA `(.L_x_11362) ;  /* 0x0000000800b87947 */ /* 0x000fea0003800000 */
.L_x_11367:
[----:B------:R-:W0:Y:S02]  /*d790*/  I2F.F64.S16 R4, R17 ;  /* 0x0000001100047312 */ /* 0x000e240000101c00 */
[----:B0-----:R0:W-:Y:S01]  /*d7a0*/  STG.E.64 desc[UR36][R8.64], R4 ;  /* 0x0000000408007986 */ /* 0x0011e2000c101b24 */
[----:B------:R-:W-:Y:S05]  /*d7b0*/  BRA `(.L_x_11362) ;  /* 0x0000000800ac7947 */ /* 0x000fea0003800000 */
.L_x_11357:
        /* <DEDUP_REMOVED lines=13> */
.L_x_11371:
[----:B------:R-:W0:Y:S01]  /*d890*/  I2F.F64.S16 R4, R17 ;  /* 0x0000001100047312 */ /* 0x000e220000101c00 */
[----:B------:R-:W-:-:S05]  /*d8a0*/  CS2R R6, SRZ ;  /* 0x0000000000067805 */ /* 0x000fca000001ff00 */
[----:B0-----:R0:W-:Y:S01]  /*d8b0*/  STG.E.128 desc[UR36][R8.64], R4 ;  /* 0x0000000408007986 */ /* 0x0011e2000c101d24 */
[----:B------:R-:W-:Y:S05]  /*d8c0*/  BRA `(.L_x_11362) ;  /* 0x0000000800687947 */ /* 0x000fea0003800000 */
.L_x_11370:
        /* <DEDUP_REMOVED lines=21> */
.L_x_11375:
[----:B------:R-:W-:Y:S05]  /*da20*/  BSYNC B0 ;  /* 0x0000000000007941 */ /* 0x000fea0003800000 */
.L_x_11374:
[----:B------:R-:W-:-:S05]  /*da30*/  LOP3.LUT R5, R0, R5, RZ, 0xfc, !PT ;  /* 0x0000000500057212 */ /* 0x000fca00078efcff */
[----:B------:R0:W-:Y:S01]  /*da40*/  STG.E.U8 desc[UR36][R8.64], R5 ;  /* 0x0000000508007986 */ /* 0x0001e2000c101124 */
[----:B------:R-:W-:Y:S05]  /*da50*/  BRA `(.L_x_11362) ;  /* 0x0000000800047947 */ /* 0x000fea0003800000 */
.L_x_11373:
        /* <DEDUP_REMOVED lines=13> */
.L_x_11377:
[----:B------:R-:W-:Y:S01]  /*db30*/  IMAD.MOV.U32 R0, RZ, RZ, 0x7f ;  /* 0x0000007fff007424 */ /* 0x000fe200078e00ff */
[----:B------:R-:W-:-:S04]  /*db40*/  ISETP.GT.U32.AND P0, PT, R3, 0x7f800000, PT ;  /* 0x7f8000000300780c */ /* 0x000fc80003f04070 */
[----:B------:R-:W-:-:S09]  /*db50*/  SEL R0, R0, 0x7c, P0 ;  /* 0x0000007c00007807 */ /* 0x000fd20000000000 */
.L_x_11378:
[----:B------:R-:W-:Y:S05]  /*db60*/  BSYNC B0 ;  /* 0x0000000000007941 */ /* 0x000fea0003800000 */
.L_x_11376:
[----:B------:R-:W-:-:S04]  /*db70*/  LOP3.LUT R3, R17, 0x80000000, RZ, 0xc0, !PT ;  /* 0x8000000011037812 */ /* 0x000fc800078ec0ff */
[----:B------:R-:W-:-:S04]  /*db80*/  SHF.R.U32.HI R3, RZ, 0x18, R3 ;  /* 0x00000018ff037819 */ /* 0x000fc80000011603 */
[----:B------:R-:W-:-:S05]  /*db90*/  LOP3.LUT R3, R0, R3, RZ, 0xfc, !PT ;  /* 0x0000000300037212 */ /* 0x000fca00078efcff */
[----:B------:R0:W-:Y:S01]  /*dba0*/  STG.E.U8 desc[UR36][R8.64], R3 ;  /* 0x0000000308007986 */ /* 0x0001e2000c101124 */
[----:B------:R-:W-:Y:S05]  /*dbb0*/  BRA `(.L_x_11362) ;  /* 0x0000000400ac7947 */ /* 0x000fea0003800000 */
.L_x_11372:
[----:B------:R-:W0:Y:S02]  /*dbc0*/  I2F.S16 R0, R17 ;  /* 0x0000001100007306 */ /* 0x000e240000101400 */
[----:B0-----:R-:W-:-:S05]  /*dbd0*/  F2FP.BF16.F32.PACK_AB R0, RZ, R0 ;  /* 0x00000000ff00723e */ /* 0x001fca00000010ff */
[----:B------:R0:W-:Y:S01]  /*dbe0*/  STG.E.U16 desc[UR36][R8.64], R0 ;  /* 0x0000000008007986 */ /* 0x0001e2000c101524 */
[----:B------:R-:W-:Y:S05]  /*dbf0*/  BRA `(.L_x_11362) ;  /* 0x00000004009c7947 */ /* 0x000fea0003800000 */
.L_x_11369:
        /* <DEDUP_REMOVED lines=10> */
.L_x_11381:
        /* <DEDUP_REMOVED lines=17> */
.L_x_11384:
[----:B------:R-:W-:-:S04]  /*ddb0*/  LOP3.LUT R3, R17, 0x80000000, RZ, 0xc0, !PT ;  /* 0x8000000011037812 */ /* 0x000fc800078ec0ff */
[----:B------:R-:W-:-:S04]  /*ddc0*/  SHF.R.U32.HI R3, RZ, 0x18, R3 ;  /* 0x00000018ff037819 */ /* 0x000fc80000011603 */
[----:B------:R-:W-:-:S04]  /*ddd0*/  LOP3.LUT R0, R0, R3, RZ, 0xfc, !PT ;  /* 0x0000000300007212 */ /* 0x000fc800078efcff */
[----:B------:R-:W-:-:S07]  /*dde0*/  PRMT R4, R0, 0x7610, R4 ;  /* 0x0000761000047816 */ /* 0x000fce0000000004 */
.L_x_11383:
[----:B------:R-:W-:Y:S05]  /*ddf0*/  BSYNC B0 ;  /* 0x0000000000007941 */ /* 0x000fea0003800000 */
.L_x_11382:
[----:B------:R3:W-:Y:S01]  /*de00*/  STG.E.U8 desc[UR36][R8.64], R4 ;  /* 0x0000000408007986 */ /* 0x0007e2000c101124 */
[----:B------:R-:W-:Y:S05]  /*de10*/  BRA `(.L_x_11362) ;  /* 0x0000000400147947 */ /* 0x000fea0003800000 */
.L_x_11380:
        /* <DEDUP_REMOVED lines=17> */
.L_x_11387:
[----:B------:R-:W-:-:S04]  /*df30*/  LOP3.LUT R3, R17, 0x80000000, RZ, 0xc0, !PT ;  /* 0x8000000011037812 */ /* 0x000fc800078ec0ff */
[----:B------:R-:W-:-:S04]  /*df40*/  SHF.R.U32.HI R3, RZ, 0x18, R3 ;  /* 0x00000018ff037819 */ /* 0x000fc80000011603 */
[----:B------:R-:W-:-:S04]  /*df50*/  LOP3.LUT R0, R0, R3, RZ, 0xfc, !PT ;  /* 0x0000000300007212 */ /* 0x000fc800078efcff */
[----:B------:R-:W-:-:S07]  /*df60*/  PRMT R4, R0, 0x7610, R4 ;  /* 0x0000761000047816 */ /* 0x000fce0000000004 */
.L_x_11386:
[----:B------:R-:W-:Y:S05]  /*df70*/  BSYNC B0 ;  /* 0x0000000000007941 */ /* 0x000fea0003800000 */
.L_x_11385:
[----:B------:R0:W-:Y:S01]  /*df80*/  STG.E.U8 desc[UR36][R8.64], R4 ;  /* 0x0000000408007986 */ /* 0x0001e2000c101124 */
[----:B------:R-:W-:Y:S05]  /*df90*/  BRA `(.L_x_11362) ;  /* 0x0000000000b47947 */ /* 0x000fea0003800000 */
.L_x_11379:
        /* <DEDUP_REMOVED lines=22> */
.L_x_11361:
        /* <DEDUP_REMOVED lines=16> */
.L_x_11390:
[----:B------:R-:W-:Y:S05]  /*e200*/  BRA `(.L_x_11362) ;  /* 0x0000000000187947 */ /* 0x000fea0003800000 */
.L_x_11389:
[----:B------:R-:W-:-:S04]  /*e210*/  PRMT R4, R17, 0x9910, RZ ;  /* 0x0000991011047816 */ /* 0x000fc800000000ff */
[----:B------:R-:W-:-:S05]  /*e220*/  SHF.R.S32.HI R5, RZ, 0x1f, R4 ;  /* 0x0000001fff057819 */ /* 0x000fca0000011404 */
[----:B------:R1:W-:Y:S01]  /*e230*/  STG.E.64 desc[UR36][R8.64], R4 ;  /* 0x0000000408007986 */ /* 0x0003e2000c101b24 */
[----:B------:R-:W-:Y:S05]  /*e240*/  BRA `(.L_x_11362) ;  /* 0x0000000000087947 */ /* 0x000fea0003800000 */
.L_x_11388:
[----:B------:R-:W-:-:S05]  /*e250*/  PRMT R3, R17, 0x9910, RZ ;  /* 0x0000991011037816 */ /* 0x000fca00000000ff */
[----:B------:R0:W-:Y:S02]  /*e260*/  STG.E desc[UR36][R8.64], R3 ;  /* 0x0000000308007986 */ /* 0x0001e4000c101924 */
.L_x_11362:
[----:B------:R-:W-:-:S07]  /*e270*/  VIADD R31, R31, 0x80 ;  /* 0x000000801f1f7836 */ /* 0x000fce0000000000 */
.L_x_11322:
[----:B------:R-:W-:Y:S05]  /*e280*/  BSYNC B6 ;  /* 0x0000000000067941 */ /* 0x000fea0003800000 */
.L_x_11321:
        /* <DEDUP_REMOVED lines=21> */
.L_x_11394:
[----:B------:R-:W-:Y:S01]  /*e3e0*/  STG.E.U8 desc[UR36][R2.64], R16 ;  /* 0x0000001002007986 */ /* 0x000fe2000c101124 */
[----:B------:R-:W-:Y:S05]  /*e3f0*/  EXIT ;  /* 0x000000000000794d */ /* 0x000fea0003800000 */
.L_x_11393:
        /* <DEDUP_REMOVED lines=10> */
.L_x_11397:
[----:B------:R-:W-:-:S05]  /*e4a0*/  PRMT R5, R16, 0x9910, RZ ;  /* 0x0000991010057816 */ /* 0x000fca00000000ff */
[----:B------:R-:W-:Y:S01]  /*e4b0*/  STG.E desc[UR36][R2.64], R5 ;  /* 0x0000000502007986 */ /* 0x000fe2000c101924 */
[----:B------:R-:W-:Y:S05]  /*e4c0*/  EXIT ;  /* 0x000000000000794d */ /* 0x000fea0003800000 */
.L_x_11396:
[----:B------:R-:W-:Y:S01]  /*e4d0*/  STG.E.U16 desc[UR36][R2.64], R16 ;  /* 0x0000001002007986 */ /* 0x000fe2000c101524 */
[----:B------:R-:W-:Y:S05]  /*e4e0*/  EXIT ;  /* 0x000000000000794d */ /* 0x000fea0003800000 */
.L_x_11392:
        /* <DEDUP_REMOVED lines=9> */
.L_x_11399:
[----:B------:R-:W0:Y:S02]  /*e580*/  I2F.S16 R0, R16 ;  /* 0x0000001000007306 */ /* 0x000e240000101400 */
[----:B0-----:R-:W-:-:S05]  /*e590*/  F2FP.F16.F32.PACK_AB R0, RZ, R0 ;  /* 0x00000000ff00723e */ /* 0x001fca00000000ff */
[----:B------:R-:W-:Y:S01]  /*e5a0*/  STG.E.U16 desc[UR36][R2.64], R0 ;  /* 0x0000000002007986 */ /* 0x000fe2000c101524 */
[----:B------:R-:W-:Y:S05]  /*e5b0*/  EXIT ;  /* 0x000000000000794d */ /* 0x000fea0003800000 */
.L_x_11398:
        /* <DEDUP_REMOVED lines=10> */
.L_x_11401:
[----:B------:R-:W0:Y:S02]  /*e660*/  I2F.S16 R16, R16 ;  /* 0x0000001000107306 */ /* 0x000e240000101400 */
[----:B0-----:R-:W-:-:S04]  /*e670*/  F2FP.F16.F32.PACK_AB R5, RZ, R16 ;  /* 0x00000010ff05723e */ /* 0x001fc800000000ff */
[----:B------:R-:W-:-:S05]  /*e680*/  PRMT R5, R5, 0x5410, RZ ;  /* 0x0000541005057816 */ /* 0x000fca00000000ff */
[----:B------:R-:W-:Y:S01]  /*e690*/  STG.E desc[UR36][R2.64], R5 ;  /* 0x0000000502007986 */ /* 0x000fe2000c101924 */
[----:B------:R-:W-:Y:S05]  /*e6a0*/  EXIT ;  /* 0x000000000000794d */ /* 0x000fea0003800000 */
.L_x_11400:
[----:B------:R-:W0:Y:S02]  /*e6b0*/  I2F.F64.S16 R16, R16 ;  /* 0x0000001000107312 */ /* 0x000e240000101c00 */
[----:B0-----:R-:W-:Y:S01]  /*e6c0*/  STG.E.64 desc[UR36][R2.64], R16 ;  /* 0x0000001002007986 */ /* 0x001fe2000c101b24 */
[----:B------:R-:W-:Y:S05]  /*e6d0*/  EXIT ;  /* 0x000000000000794d */ /* 0x000fea0003800000 */
.L_x_11391:
        /* <DEDUP_REMOVED lines=13> */
.L_x_11404:
[----:B------:R-:W0:Y:S01]  /*e7b0*/  I2F.F64.S16 R16, R16 ;  /* 0x0000001000107312 */ /* 0x000e220000101c00 */
[----:B------:R-:W-:-:S05]  /*e7c0*/  CS2R R18, SRZ ;  /* 0x0000000000127805 */ /* 0x000fca000001ff00 */
[----:B0-----:R-:W-:Y:S01]  /*e7d0*/  STG.E.128 desc[UR36][R2.64], R16 ;  /* 0x0000001002007986 */ /* 0x001fe2000c101d24 */
[----:B------:R-:W-:Y:S05]  /*e7e0*/  EXIT ;  /* 0x000000000000794d */ /* 0x000fea0003800000 */
.L_x_11403:
        /* <DEDUP_REMOVED lines=21> */
.L_x_11408:
[----:B------:R-:W-:Y:S05]  /*e940*/  BSYNC B0 ;  /* 0x0000000000007941 */ /* 0x000fea0003800000 */
.L_x_11407:
[----:B------:R-:W-:-:S05]  /*e950*/  LOP3.LUT R5, R0, R5, RZ, 0xfc, !PT ;  /* 0x0000000500057212 */ /* 0x000fca00078efcff */
[----:B------:R-:W-:Y:S01]  /*e960*/  STG.E.U8 desc[UR36][R2.64], R5 ;  /* 0x0000000502007986 */ /* 0x000fe2000c101124 */
[----:B------:R-:W-:Y:S05]  /*e970*/  EXIT ;  /* 0x000000000000794d */ /* 0x000fea0003800000 */
.L_x_11406:
        /* <DEDUP_REMOVED lines=13> */
.L_x_11410:
[----:B------:R-:W-:Y:S01]  /*ea50*/  IMAD.MOV.U32 R0, RZ, RZ, 0x7f ;  /* 0x0000007fff007424 */ /* 0x000fe200078e00ff */
[----:B------:R-:W-:-:S04]  /*ea60*/  ISETP.GT.U32.AND P0, PT, R4, 0x7f800000, PT ;  /* 0x7f8000000400780c */ /* 0x000fc80003f04070 */
[----:B------:R-:W-:-:S09]  /*ea70*/  SEL R0, R0, 0x7c, P0 ;  /* 0x0000007c00007807 */ /* 0x000fd20000000000 */
.L_x_11411:
[----:B------:R-:W-:Y:S05]  /*ea80*/  BSYNC B0 ;  /* 0x0000000000007941 */ /* 0x000fea0003800000 */
.L_x_11409:
[----:B------:R-:W-:-:S04]  /*ea90*/  LOP3.LUT R4, R5, 0x80000000, RZ, 0xc0, !PT ;  /* 0x8000000005047812 */ /* 0x000fc800078ec0ff */
[----:B------:R-:W-:-:S04]  /*eaa0*/  SHF.R.U32.HI R5, RZ, 0x18, R4 ;  /* 0x00000018ff057819 */ /* 0x000fc80000011604 */
[----:B------:R-:W-:-:S05]  /*eab0*/  LOP3.LUT R5, R0, R5, RZ, 0xfc, !PT ;  /* 0x0000000500057212 */ /* 0x000fca00078efcff */
[----:B------:R-:W-:Y:S01]  /*eac0*/  STG.E.U8 desc[UR36][R2.64], R5 ;  /* 0x0000000502007986 */ /* 0x000fe2000c101124 */
[----:B------:R-:W-:Y:S05]  /*ead0*/  EXIT ;  /* 0x000000000000794d */ /* 0x000fea0003800000 */
.L_x_11405:
[----:B------:R-:W0:Y:S02]  /*eae0*/  I2F.S16 R0, R16 ;  /* 0x0000001000007306 */ /* 0x000e240000101400 */
[----:B0-----:R-:W-:-:S05]  /*eaf0*/  F2FP.BF16.F32.PACK_AB R0, RZ, R0 ;  /* 0x00000000ff00723e */ /* 0x001fca00000010ff */
[----:B------:R-:W-:Y:S01]  /*eb00*/  STG.E.U16 desc[UR36][R2.64], R0 ;  /* 0x0000000002007986 */ /* 0x000fe2000c101524 */
[----:B------:R-:W-:Y:S05]  /*eb10*/  EXIT ;  /* 0x000000000000794d */ /* 0x000fea0003800000 */
.L_x_11402:
        /* <DEDUP_REMOVED lines=10> */
.L_x_11414:
        /* <DEDUP_REMOVED lines=17> */
.L_x_11417:
[----:B------:R-:W-:-:S04]  /*ecd0*/  LOP3.LUT R0, R7, 0x80000000, RZ, 0xc0, !PT ;  /* 0x8000000007007812 */ /* 0x000fc800078ec0ff */
[----:B------:R-:W-:-:S04]  /*ece0*/  SHF.R.U32.HI R5, RZ, 0x18, R0 ;  /* 0x00000018ff057819 */ /* 0x000fc80000011600 */
[----:B------:R-:W-:-:S04]  /*ecf0*/  LOP3.LUT R4, R4, R5, RZ, 0xfc, !PT ;  /* 0x0000000504047212 */ /* 0x000fc800078efcff */
[----:B------:R-:W-:-:S07]  /*ed00*/  PRMT R0, R4, 0x7610, R0 ;  /* 0x0000761004007816 */ /* 0x000fce0000000000 */
.L_x_11416:
[----:B------:R-:W-:Y:S05]  /*ed10*/  BSYNC B0 ;  /* 0x0000000000007941 */ /* 0x000fea0003800000 */
.L_x_11415:
[----:B------:R-:W-:Y:S01]  /*ed20*/  STG.E.U8 desc[UR36][R2.64], R0 ;  /* 0x0000000002007986 */ /* 0x000fe2000c101124 */
[----:B------:R-:W-:Y:S05]  /*ed30*/  EXIT ;  /* 0x000000000000794d */ /* 0x000fea0003800000 */
.L_x_11413:
        /* <DEDUP_REMOVED lines=17> */
.L_x_11420:
[----:B------:R-:W-:-:S04]  /*ee50*/  LOP3.LUT R0, R7, 0x80000000, RZ, 0xc0, !PT ;  /* 0x8000000007007812 */ /* 0x000fc800078ec0ff */
[----:B------:R-:W-:-:S04]  /*ee60*/  SHF.R.U32.HI R5, RZ, 0x18, R0 ;  /* 0x00000018ff057819 */ /* 0x000fc80000011600 */
[----:B------:R-:W-:-:S04]  /*ee70*/  LOP3.LUT R4, R4, R5, RZ, 0xfc, !PT ;  /* 0x0000000504047212 */ /* 0x000fc800078efcff */
[----:B------:R-:W-:-:S07]  /*ee80*/  PRMT R0, R4, 0x7610, R0 ;  /* 0x0000761004007816 */ /* 0x000fce0000000000 */
.L_x_11419:
[----:B------:R-:W-:Y:S05]  /*ee90*/  BSYNC B0 ;  /* 0x0000000000007941 */ /* 0x000fea0003800000 */
.L_x_11418:
[----:B------:R-:W-:Y:S01]  /*eea0*/  STG.E.U8 desc[UR36][R2.64], R0 ;  /* 0x0000000002007986 */ /* 0x000fe2000c101124 */
[----:B------:R-:W-:Y:S05]  /*eeb0*/  EXIT ;  /* 0x000000000000794d */ /* 0x000fea0003800000 */
.L_x_11412:
        /* <DEDUP_REMOVED lines=22> */
.L_x_11395:
        /* <DEDUP_REMOVED lines=16> */
.L_x_11423:
[----:B------:R-:W-:Y:S05]  /*f120*/  EXIT ;  /* 0x000000000000794d */ /* 0x000fea0003800000 */
.L_x_11422:
[----:B------:R-:W-:-:S04]  /*f130*/  PRMT R4, R16, 0x9910, RZ ;  /* 0x0000991010047816 */ /* 0x000fc800000000ff */
[----:B------:R-:W-:-:S05]  /*f140*/  SHF.R.S32.HI R5, RZ, 0x1f, R4 ;  /* 0x0000001fff057819 */ /* 0x000fca0000011404 */
[----:B------:R-:W-:Y:S01]  /*f150*/  STG.E.64 desc[UR36][R2.64], R4 ;  /* 0x0000000402007986 */ /* 0x000fe2000c101b24 */
[----:B------:R-:W-:Y:S05]  /*f160*/  EXIT ;  /* 0x000000000000794d */ /* 0x000fea0003800000 */
.L_x_11421:
[----:B------:R-:W-:-:S05]  /*f170*/  PRMT R5, R16, 0x9910, RZ ;  /* 0x0000991010057816 */ /* 0x000fca00000000ff */
[----:B------:R-:W-:Y:S01]  /*f180*/  STG.E desc[UR36][R2.64], R5 ;  /* 0x0000000502007986 */ /* 0x000fe2000c101924 */
[----:B------:R-:W-:Y:S05]  /*f190*/  EXIT ;  /* 0x000000000000794d */ /* 0x000fea0003800000 */
.L_x_11424:
        /* <DEDUP_REMOVED lines=14> */
.L_x_44467:


//--------------------- .text._ZN2at6native18elementwise_kernelILi128ELi4EZNS0_22gpu_kernel_impl_nocastIZZZNS0_49_GLOBAL__N__657f93f7_16_TensorCompare_cu_71e06f4e17clamp_kernel_implERNS_18TensorIteratorBaseEENKUlvE_clEvENKUlvE3_clEvEUlsssE_EEvS5_RKT_EUliE_EEviT1_ --------------------------
	.section	.text._ZN2at6native18elementwise_kernelILi128ELi4EZNS0_22gpu_kernel_impl_nocastIZZZNS0_49_GLOBAL__N__657f93f7_16_TensorCompare_cu_71e06f4e17clamp_kernel_implERNS_18TensorIteratorBaseEENKUlvE_clEvENKUlvE3_clEvEUlsssE_EEvS5_RKT_EUliE_EEviT1_,"ax",@progbits
	.align	128
        .global         _ZN2at6native18elementwise_kernelILi128ELi4EZNS0_22gpu_kernel_impl_nocastIZZZNS0_49_GLOBAL__N__657f93f7_16_TensorCompare_cu_71e06f4e17clamp_kernel_implERNS_18TensorIteratorBaseEENKUlvE_clEvENKUlvE3_clEvEUlsssE_EEvS5_RKT_EUliE_EEviT1_
        .type           _ZN2at6native18elementwise_kernelILi128ELi4EZNS0_22gpu_kernel_impl_nocastIZZZNS0_49_GLOBAL__N__657f93f7_16_TensorCompare_cu_71e06f4e17clamp_kernel_implERNS_18TensorIteratorBaseEENKUlvE_clEvENKUlvE3_clEvEUlsssE_EEvS5_RKT_EUliE_EEviT1_,@function
        .size           _ZN2at6native18elementwise_kernelILi128ELi4EZNS0_22gpu_kernel_impl_nocastIZZZNS0_49_GLOBAL__N__657f93f7_16_TensorCompare_cu_71e06f4e17clamp_kernel_implERNS_18TensorIteratorBaseEENKUlvE_clEvENKUlvE3_clEvEUlsssE_EEvS5_RKT_EUliE_EEviT1_,(.L_x_44468 - _ZN2at6native18elementwise_kernelILi128ELi4EZNS0_22gpu_kernel_impl_nocastIZZZNS0_49_GLOBAL__N__657f93f7_16_TensorCompare_cu_71e06f4e17clamp_kernel_implERNS_18TensorIteratorBaseEENKUlvE_clEvENKUlvE3_clEvEUlsssE_EEvS5_RKT_EUliE_EEviT1_)
        .other          _ZN2at6native18elementwise_kernelILi128ELi4EZNS0_22gpu_kernel_impl_nocastIZZZNS0_49_GLOBAL__N__657f93f7_16_TensorCompare_cu_71e06f4e17clamp_kernel_implERNS_18TensorIteratorBaseEENKUlvE_clEvENKUlvE3_clEvEUlsssE_EEvS5_RKT_EUliE_EEviT1_,@"STO_CUDA_ENTRY STV_DEFAULT"
_ZN2at6native18elementwise_kernelILi128ELi4EZNS0_22gpu_kernel_impl_nocastIZZZNS0_49_GLOBAL__N__657f93f7_16_TensorCompare_cu_71e06f4e17clamp_kernel_implERNS_18TensorIteratorBaseEENKUlvE_clEvENKUlvE3_clEvEUlsssE_EEvS5_RKT_EUliE_EEviT1_:
.text._ZN2at6native18elementwise_kernelILi128ELi4EZNS0_22gpu_kernel_impl_nocastIZZZNS0_49_GLOBAL__N__657f93f7_16_TensorCompare_cu_71e06f4e17clamp_kernel_implERNS_18TensorIteratorBaseEENKUlvE_clEvENKUlvE3_clEvEUlsssE_EEvS5_RKT_EUliE_EEviT1_:
        /* <DEDUP_REMOVED lines=389> */
.L_x_11427:
[----:B------:R-:W-:Y:S01]  /*1850*/  ULDC.64 UR10, c[0x0][0x4e8] ;  /* 0x00013a00000a7ab9 */ /* 0x000fe20000000a00 */
[----:B------:R-:W-:Y:S01]  /*1860*/  ULDC.64 UR8, c[0x0][0x4e0] ;  /* 0x0001380000087ab9 */ /* 0x000fe20000000a00 */
[----:B------:R-:W-:Y:S01]  /*1870*/  IADD3 R8, P1, R7, UR10, RZ ;  /* 0x0000000a07087c10 */ /* 0x000fe2000ff3e0ff */
[----:B------:R-:W-:Y:S01]  /*1880*/  ULDC.64 UR12, c[0x0][0x4f0] ;  /* 0x00013c00000c7ab9 */ /* 0x000fe20000000a00 */
[----:B------:R-:W-:Y:S02]  /*1890*/  IADD3 R6, P0, R2, UR8, RZ ;  /* 0x0000000802067c10 */ /* 0x000fe4000ff1e0ff */
[----:B------:R-:W-:Y:S02]  /*18a0*/  IADD3 R10, P2, R0, UR12, RZ ;  /* 0x0000000c000a7c10 */ /* 0x000fe4000ff5e0ff */
[----:B------:R-:W-:Y:S02]  /*18b0*/  IADD3.X R9, RZ, UR11, RZ, P1, !PT ;  /* 0x0000000bff097c10 */ /* 0x000fe40008ffe4ff */
[----:B------:R-:W-:Y:S01]  /*18c0*/  IADD3.X R7, RZ, UR9, RZ, P0, !PT ;  /* 0x00000009ff077c10 */ /* 0x000fe200087fe4ff */
[----:B------:R-:W-:Y:S01]  /*18d0*/  ULDC.64 UR8, c[0x0][0x4d8] ;  /* 0x0001360000087ab9 */ /* 0x000fe20000000a00 */
[----:B------:R-:W-:-:S02]  /*18e0*/  IADD3.X R11, RZ, UR13, RZ, P2, !PT ;  /* 0x0000000dff0b7c10 */ /* 0x000fc400097fe4ff */
[----:B------:R-:W2:Y:S04]  /*18f0*/  LDG.E.S16 R9, desc[UR4][R8.64] ;  /* 0x0000000408097981 */ /* 0x000ea8000c1e1700 */
[----:B------:R-:W2:Y:S04]  /*1900*/  LDG.E.S16 R6, desc[UR4][R6.64] ;  /* 0x0000000406067981 */ /* 0x000ea8000c1e1700 */
[----:B------:R-:W3:Y:S01]  /*1910*/  LDG.E.S16 R11, desc[UR4][R10.64] ;  /* 0x000000040a0b7981 */ /* 0x000ee2000c1e1700 */
[----:B------:R-:W-:-:S04]  /*1920*/  IADD3 R4, P0, R5, UR8, RZ ;  /* 0x0000000805047c10 */ /* 0x000fc8000ff1e0ff */
[----:B------:R-:W-:Y:S02]  /*1930*/  IADD3.X R5, RZ, UR9, RZ, P0, !PT ;  /* 0x00000009ff057c10 */ /* 0x000fe400087fe4ff */
[----:B------:R-:W-:Y:S02]  /*1940*/  IADD3 R3, R3, 0x80, RZ ;  /* 0x0000008003037810 */ /* 0x000fe40007ffe0ff */
[----:B--2---:R-:W-:-:S04]  /*1950*/  VIMNMX R0, R6, R9, !PT ;  /* 0x0000000906007248 */ /* 0x004fc80007fe0100 */
[----:B---3--:R-:W-:-:S05]  /*1960*/  VIMNMX R13, R0, R11, PT ;  /* 0x0000000b000d7248 */ /* 0x008fca0003fe0100 */
[----:B------:R0:W-:Y:S02]  /*1970*/  STG.E.U16 desc[UR4][R4.64], R13 ;  /* 0x0000000d04007986 */ /* 0x0001e4000c101504 */
.L_x_11426:
[----:B------:R-:W-:Y:S05]  /*1980*/  BSYNC B0 ;  /* 0x0000000000007941 */ /* 0x000fea0003800000 */
.L_x_11425:
        /* <DEDUP_REMOVED lines=382> */
.L_x_11430:
        /* <DEDUP_REMOVED lines=15> */
[----:B------:R-:W-:-:S04]  /*3260*/  IADD3 R3, R3, 0x80, RZ ;  /* 0x0000008003037810 */ /* 0x000fc80007ffe0ff */
[----:B------:R-:W-:Y:S02]  /*3270*/  ISETP.GE.AND P0, PT, R3, UR6, PT ;  /* 0x0000000603007c0c */ /* 0x000fe4000bf06270 */
[----:B--2---:R-:W-:-:S04]  /*3280*/  VIMNMX R0, R6, R9, !PT ;  /* 0x0000000906007248 */ /* 0x004fc80007fe0100 */
[----:B---3--:R-:W-:-:S05]  /*3290*/  VIMNMX R13, R0, R11, PT ;  /* 0x0000000b000d7248 */ /* 0x008fca0003fe0100 */
[----:B------:R1:W-:Y:S02]  /*32a0*/  STG.E.U16 desc[UR4][R4.64], R13 ;  /* 0x0000000d04007986 */ /* 0x0003e4000c101504 */
[----:B------:R-:W-:Y:S05]  /*32b0*/  @P0 BRA `(.L_x_11429) ;  /* 0x0000001800380947 */ /* 0x000fea0003800000 */
[----:B-1----:R-:W0:Y:S01]  /*32c0*/  LDC R4, c[0x0][0x218] ;  /* 0x00008600ff047b82 */ /* 0x002e220000000800 */
        /* <DEDUP_REMOVED lines=378> */
.L_x_11431:
        /* <DEDUP_REMOVED lines=19> */
.L_x_11429:
[----:B------:R-:W-:Y:S05]  /*4ba0*/  BSYNC B0 ;  /* 0x0000000000007941 */ /* 0x000fea0003800000 */
.L_x_11428:
[----:B------:R-:W-:-:S13]  /*4bb0*/  ISETP.GE.AND P0, PT, R3, UR6, PT ;  /* 0x0000000603007c0c */ /* 0x000fda000bf06270 */
[----:B------:R-:W-:Y:S05]  /*4bc0*/  @P0 EXIT ;  /* 0x000000000000094d */ /* 0x000fea0003800000 */
[----:B012---:R-:W0:Y:S01]  /*4bd0*/  LDC R4, c[0x0][0x218] ;  /* 0x00008600ff047b82 */ /* 0x007e220000000800 */
        /* <DEDUP_REMOVED lines=378> */
.L_x_11432:
        /* <DEDUP_REMOVED lines=15> */
[----:B--2---:R-:W-:-:S04]  /*6470*/  VIMNMX R0, R2, R7, !PT ;  /* 0x0000000702007248 */ /* 0x004fc80007fe0100 */
[----:B---3--:R-:W-:-:S05]  /*6480*/  VIMNMX R11, R0, R9, PT ;  /* 0x00000009000b7248 */ /* 0x008fca0003fe0100 */
[----:B------:R-:W-:Y:S01]  /*6490*/  STG.E.U16 desc[UR4][R4.64], R11 ;  /* 0x0000000b04007986 */ /* 0x000fe2000c101504 */
[----:B------:R-:W-:Y:S05]  /*64a0*/  EXIT ;  /* 0x000000000000794d */ /* 0x000fea0003800000 */
.L_x_11433:
        /* <DEDUP_REMOVED lines=13> */
.L_x_44468:


//--------------------- .text._ZN2at6native27unrolled_elementwise_kernelIZZZNS0_49_GLOBAL__N__657f93f7_16_TensorCompare_cu_71e06f4e17clamp_kernel_implERNS_18TensorIteratorBaseEENKUlvE_clEvENKUlvE3_clEvEUlsssE_St5arrayIPcLm4EELi4E23TrivialOffsetCalculatorILi3EjESB_ILi1EjENS0_6memory15LoadWithoutCastENSE_16StoreWithoutCastEEEviT_T0_T2_T3_T4_T5_ --------------------------
	.section	.text._ZN2at6native27unrolled_elementwise_kernelIZZZNS0_49_GLOBAL__N__657f93f7_16_TensorCompare_cu_71e06f4e17clamp_kernel_implERNS_18TensorIteratorBaseEENKUlvE_clEvENKUlvE3_clEvEUlsssE_St5arrayIPcLm4EELi4E23TrivialOffsetCalculatorILi3EjESB_ILi1EjENS0_6memory15LoadWithoutCastENSE_16StoreWithoutCastEEEviT_T0_T2_T3_T4_T5_,"ax",@progbits
	.align	128
        .global         _ZN2at6native27unrolled_elementwise_kernelIZZZNS0_49_GLOBAL__N__657f93f7_16_TensorCompare_cu_71e06f4e17clamp_kernel_implERNS_18TensorIteratorBaseEENKUlvE_clEvENKUlvE3_clEvEUlsssE_St5arrayIPcLm4EELi4E23TrivialOffsetCalculatorILi3EjESB_ILi1EjENS0_6memory15LoadWithoutCastENSE_16StoreWithoutCastEEEviT_T0_T2_T3_T4_T5_
        .type           _ZN2at6native27unrolled_elementwise_kernelIZZZNS0_49_GLOBAL__N__657f93f7_16_TensorCompare_cu_71e06f4e17clamp_kernel_implERNS_18TensorIteratorBaseEENKUlvE_clEvENKUlvE3_clEvEUlsssE_St5arrayIPcLm4EELi4E23TrivialOffsetCalculatorILi3EjESB_ILi1EjENS0_6memory15LoadWithoutCastENSE_16StoreWithoutCastEEEviT_T0_T2_T3_T4_T5_,@function
        .size           _ZN2at6native27unrolled_elementwise_kernelIZZZNS0_49_GLOBAL__N__657f93f7_16_TensorCompare_cu_71e06f4e17clamp_kernel_implERNS_18TensorIteratorBaseEENKUlvE_clEvENKUlvE3_clEvEUlsssE_St5arrayIPcLm4EELi4E23TrivialOffsetCalculatorILi3EjESB_ILi1EjENS0_6memory15LoadWithoutCastENSE_16StoreWithoutCastEEEviT_T0_T2_T3_T4_T5_,(.L_x_44469 - _ZN2at6native27unrolled_elementwise_kernelIZZZNS0_49_GLOBAL__N__657f93f7_16_TensorCompare_cu_71e06f4e17clamp_kernel_implERNS_18TensorIteratorBaseEENKUlvE_clEvENKUlvE3_clEvEUlsssE_St5arrayIPcLm4EELi4E23TrivialOffsetCalculatorILi3EjESB_ILi1EjENS0_6memory15LoadWithoutCastENSE_16StoreWithoutCastEEEviT_T0_T2_T3_T4_T5_)
        .other          _ZN2at6native27unrolled_elementwise_kernelIZZZNS0_49_GLOBAL__N__657f93f7_16_TensorCompare_cu_71e06f4e17clamp_kernel_implERNS_18TensorIteratorBaseEENKUlvE_clEvENKUlvE3_clEvEUlsssE_St5arrayIPcLm4EELi4E23TrivialOffsetCalculatorILi3EjESB_ILi1EjENS0_6memory15LoadWithoutCastENSE_16StoreWithoutCastEEEviT_T0_T2_T3_T4_T5_,@"STO_CUDA_ENTRY STV_DEFAULT"
_ZN2at6native27unrolled_elementwise_kernelIZZZNS0_49_GLOBAL__N__657f93f7_16_TensorCompare_cu_71e06f4e17clamp_kernel_implERNS_18TensorIteratorBaseEENKUlvE_clEvENKUlvE3_clEvEUlsssE_St5arrayIPcLm4EELi4E23TrivialOffsetCalculatorILi3EjESB_ILi1EjENS0_6memory15LoadWithoutCastENSE_16StoreWithoutCastEEEviT_T0_T2_T3_T4_T5_:
.text._ZN2at6native27unrolled_elementwise_kernelIZZZNS0_49_GLOBAL__N__657f93f7_16_TensorCompare_cu_71e06f4e17clamp_kernel_implERNS_18TensorIteratorBaseEENKUlvE_clEvENKUlvE3_clEvEUlsssE_St5arrayIPcLm4EELi4E23TrivialOffsetCalculatorILi3EjESB_ILi1EjENS0_6memory15LoadWithoutCastENSE_16StoreWithoutCastEEEviT_T0_T2_T3_T4_T5_:
[----:B------:R-:W-:Y:S01]  /*0000*/  LDC R1, c[0x0][0x28] ;  /* 0x00000a00ff017b82 */ /* 0x000fe20000000800 */
[----:B------:R-:W0:Y:S07]  /*0010*/  S2R R0, SR_CTAID.X ;  /* 0x0000000000007919 */ /* 0x000e2e0000002500 */
[----:B------:R-:W0:Y:S01]  /*0020*/  LDC R3, c[0x0][0x210] ;  /* 0x00008400ff037b82 */ /* 0x000e220000000800 */
[----:B------:R-:W-:Y:S01]  /*0030*/  CS2R R20, SRZ ;  /* 0x0000000000147805 */ /* 0x000fe2000001ff00 */
[----:B------:R-:W-:Y:S01]  /*0040*/  ULDC.64 UR4, c[0x0][0x208] ;  /* 0x0000820000047ab9 */ /* 0x000fe20000000a00 */
[----:B------:R-:W1:Y:S01]  /*0050*/  S2R R23, SR_TID.X ;  /* 0x0000000000177919 */ /* 0x000e620000002100 */
[----:B0-----:R-:W-:-:S02]  /*0060*/  IMAD R18, R0, -0x200, R3 ;  /* 0xfffffe0000127824 */ /* 0x001fc400078e0203 */
[----:B-1----:R-:W-:-:S03]  /*0070*/  IMAD.MOV.U32 R19, RZ, RZ, R23 ;  /* 0x000000ffff137224 */ /* 0x002fc600078e0017 */
[----:B------:R-:W-:-:S13]  /*0080*/  ISETP.GE.AND P0, PT, R23, R18, PT ;  /* 0x000000121700720c */ /* 0x000fda0003f06270 */
[----:B------:R-:W-:Y:S01]  /*0090*/  @!P0 LEA R29, R0, R19, 0x9 ;  /* 0x00000013001d8211 */ /* 0x000fe200078e48ff */
[----:B------:R-:W-:Y:S01]  /*00a0*/  @!P0 VIADD R19, R19, 0x80 ;  /* 0x0000008013138836 */ /* 0x000fe20000000000 */
[----:B------:R-:W0:Y:S04]  /*00b0*/  @!P0 LDC.64 R26, c[0x0][0x220] ;  /* 0x00008800ff1a8b82 */ /* 0x000e280000000a00 */
[----:B------:R-:W-:-:S04]  /*00c0*/  ISETP.GE.AND P1, PT, R19, R18, PT ;  /* 0x000000121300720c */ /* 0x000fc80003f26270 */
[----:B------:R-:W1:Y:S08]  /*00d0*/  @!P0 LDC.64 R10, c[0x0][0x228] ;  /* 0x00008a00ff0a8b82 */ /* 0x000e700000000a00 */
[----:B------:R-:W2:Y:S01]  /*00e0*/  @!P0 LDC.64 R14, c[0x0][0x230] ;  /* 0x00008c00ff0e8b82 */ /* 0x000ea20000000a00 */
[----:B------:R-:W-:Y:S01]  /*00f0*/  @!P1 LEA R25, R0, R19, 0x9 ;  /* 0x0000001300199211 */ /* 0x000fe200078e48ff */
[----:B------:R-:W-:-:S05]  /*0100*/  @!P1 VIADD R19, R19, 0x80 ;  /* 0x0000008013139836 */ /* 0x000fca0000000000 */
[----:B------:R-:W-:Y:S01]  /*0110*/  ISETP.GE.AND P3, PT, R19, R18, PT ;  /* 0x000000121300720c */ /* 0x000fe20003f66270 */
[----:B------:R-:W3:Y:S01]  /*0120*/  @!P1 LDC.64 R16, c[0x0][0x220] ;  /* 0x00008800ff109b82 */ /* 0x000ee20000000a00 */
[----:B------:R-:W-:Y:S01]  /*0130*/  HFMA2.MMA R22, -RZ, RZ, 0, 0 ;  /* 0x00000000ff167435 */ /* 0x000fe200000001ff */
[----:B0-----:R-:W-:-:S05]  /*0140*/  @!P0 IMAD.WIDE.U32 R26, R29, 0x2, R26 ;  /* 0x000000021d1a8825 */ /* 0x001fca00078e001a */
[----:B------:R0:W4:Y:S01]  /*0150*/  @!P0 LDG.E.S16 R21, desc[UR4][R26.64] ;  /* 0x000000041a158981 */ /* 0x000122000c1e1700 */
[C---:B-1----:R-:W-:Y:S01]  /*0160*/  @!P0 IMAD.WIDE.U32 R10, R29.reuse, 0x2, R10 ;  /* 0x000000021d0a8825 */ /* 0x042fe200078e000a */
[----:B------:R-:W1:Y:S04]  /*0170*/  @!P1 LDC.64 R2, c[0x0][0x228] ;  /* 0x00008a00ff029b82 */ /* 0x000e680000000a00 */
[----:B------:R-:W4:Y:S04]  /*0180*/  @!P0 LDG.E.S16 R20, desc[UR4][R10.64] ;  /* 0x000000040a148981 */ /* 0x000f28000c1e1700 */
[----:B------:R-:W1:Y:S01]  /*0190*/  @!P3 LDC.64 R4, c[0x0][0x220] ;  /* 0x00008800ff04bb82 */ /* 0x000e620000000a00 */
[----:B--2---:R-:W-:-:S05]  /*01a0*/  @!P0 IMAD.WIDE.U32 R14, R29, 0x2, R14 ;  /* 0x000000021d0e8825 */ /* 0x004fca00078e000e */
[----:B------:R-:W2:Y:S02]  /*01b0*/  @!P0 LDG.E.S16 R22, desc[UR4][R14.64] ;  /* 0x000000040e168981 */ /* 0x000ea4000c1e1700 */
[----:B------:R-:W1:Y:S08]  /*01c0*/  @!P3 LDC.64 R6, c[0x0][0x228] ;  /* 0x00008a00ff06bb82 */ /* 0x000e700000000a00 */
[----:B------:R-:W1:Y:S08]  /*01d0*/  @!P1 LDC.64 R8, c[0x0][0x230] ;  /* 0x00008c00ff089b82 */ /* 0x000e700000000a00 */
[----:B------:R-:W1:Y:S01]  /*01e0*/  @!P3 LDC.64 R12, c[0x0][0x230] ;  /* 0x00008c00ff0cbb82 */ /* 0x000e620000000a00 */
[----:B------:R-:W-:Y:S01]  /*01f0*/  @!P3 LEA R29, R0, R19, 0x9 ;  /* 0x00000013001db211 */ /* 0x000fe200078e48ff */
[----:B------:R-:W-:-:S02]  /*0200*/  IMAD.MOV.U32 R24, RZ, RZ, RZ ;  /* 0x000000ffff187224 */ /* 0x000fc400078e00ff */
[----:B---3--:R-:W-:Y:S01]  /*0210*/  @!P1 IMAD.WIDE.U32 R16, R25, 0x2, R16 ;  /* 0x0000000219109825 */ /* 0x008fe200078e0010 */
[----:B0-----:R-:W-:-:S03]  /*0220*/  CS2R R26, SRZ ;  /* 0x00000000001a7805 */ /* 0x001fc6000001ff00 */
[----:B------:R-:W-:Y:S01]  /*0230*/  IMAD.MOV.U32 R28, RZ, RZ, RZ ;  /* 0x000000ffff1c7224 */ /* 0x000fe200078e00ff */
[----:B------:R0:W3:Y:S01]  /*0240*/  @!P1 LDG.E.S16 R24, desc[UR4][R16.64] ;  /* 0x0000000410189981 */ /* 0x0000e2000c1e1700 */
[----:B-1----:R-:W-:-:S04]  /*0250*/  @!P1 IMAD.WIDE.U32 R2, R25, 0x2, R2 ;  /* 0x0000000219029825 */ /* 0x002fc800078e0002 */
[C---:B------:R-:W-:Y:S01]  /*0260*/  @!P3 IMAD.WIDE.U32 R4, R29.reuse, 0x2, R4 ;  /* 0x000000021d04b825 */ /* 0x040fe200078e0004 */
[----:B------:R1:W3:Y:S03]  /*0270*/  @!P1 LDG.E.S16 R27, desc[UR4][R2.64] ;  /* 0x00000004021b9981 */ /* 0x0002e6000c1e1700 */
[----:B------:R-:W-:Y:S01]  /*0280*/  @!P3 IMAD.WIDE.U32 R6, R29, 0x2, R6 ;  /* 0x000000021d06b825 */ /* 0x000fe200078e0006 */
[----:B0-----:R-:W-:Y:S01]  /*0290*/  CS2R R16, SRZ ;  /* 0x0000000000107805 */ /* 0x001fe2000001ff00 */
[----:B------:R0:W3:Y:S02]  /*02a0*/  @!P3 LDG.E.S16 R26, desc[UR4][R4.64] ;  /* 0x00000004041ab981 */ /* 0x0000e4000c1e1700 */
[----:B------:R-:W-:Y:S02]  /*02b0*/  @!P1 IMAD.WIDE.U32 R8, R25, 0x2, R8 ;  /* 0x0000000219089825 */ /* 0x000fe400078e0008 */
[----:B------:R-:W3:Y:S02]  /*02c0*/  @!P3 LDG.E.S16 R28, desc[UR4][R6.64] ;  /* 0x00000004061cb981 */ /* 0x000ee4000c1e1700 */
[----:B------:R-:W-:-:S02]  /*02d0*/  @!P3 IMAD.WIDE.U32 R14, R29, 0x2, R12 ;  /* 0x000000021d0eb825 */ /* 0x000fc400078e000c */
[----:B------:R-:W3:Y:S04]  /*02e0*/  @!P1 LDG.E.S16 R17, desc[UR4][R8.64] ;  /* 0x0000000408119981 */ /* 0x000ee8000c1e1700 */
[----:B------:R0:W3:Y:S01]  /*02f0*/  @!P3 LDG.E.S16 R16, desc[UR4][R14.64] ;  /* 0x000000040e10b981 */ /* 0x0000e2000c1e1700 */
[----:B------:R-:W-:-:S04]  /*0300*/  @!P3 IADD3 R19, R19, 0x80, RZ ;  /* 0x000000801313b810 */ /* 0x000fc80007ffe0ff */
[----:B------:R-:W-:-:S13]  /*0310*/  ISETP.GE.AND P2, PT, R19, R18, PT ;  /* 0x000000121300720c */ /* 0x000fda0003f46270 */
[----:B------:R-:W0:Y:S08]  /*0320*/  @!P2 LDC.64 R12, c[0x0][0x220] ;  /* 0x00008800ff0cab82 */ /* 0x000e300000000a00 */
[----:B------:R-:W0:Y:S08]  /*0330*/  @!P2 LDC.64 R10, c[0x0][0x228] ;  /* 0x00008a00ff0aab82 */ /* 0x000e300000000a00 */
[----:B-1----:R-:W1:Y:S01]  /*0340*/  @!P2 LDC.64 R2, c[0x0][0x230] ;  /* 0x00008c00ff02ab82 */ /* 0x002e620000000a00 */
[----:B0-----:R-:W-:-:S04]  /*0350*/  @!P2 IMAD R5, R0, 0x200, R19 ;  /* 0x000002000005a824 */ /* 0x001fc800078e0213 */
[----:B------:R-:W-:-:S04]  /*0360*/  @!P2 IMAD.WIDE.U32 R12, R5, 0x2, R12 ;  /* 0x00000002050ca825 */ /* 0x000fc800078e000c */
[----:B------:R-:W-:-:S04]  /*0370*/  @!P2 IMAD.WIDE.U32 R10, R5, 0x2, R10 ;  /* 0x00000002050aa825 */ /* 0x000fc800078e000a */
[----:B-1----:R-:W-:Y:S02]  /*0380*/  @!P2 IMAD.WIDE.U32 R2, R5, 0x2, R2 ;  /* 0x000000020502a825 */ /* 0x002fe400078e0002 */
[----:B------:R-:W0:Y:S01]  /*0390*/  @!P0 LDC.64 R4, c[0x0][0x218] ;  /* 0x00008600ff048b82 */ /* 0x000e220000000a00 */
[-C--:B------:R-:W-:Y:S02]  /*03a0*/  @!P0 LEA R15, R0, R23.reuse, 0x9 ;  /* 0x00000017000f8211 */ /* 0x080fe400078e48ff */
[----:B------:R-:W-:Y:S02]  /*03b0*/  CS2R R6, SRZ ;  /* 0x0000000000067805 */ /* 0x000fe4000001ff00 */
[----:B------:R-:W-:Y:S01]  /*03c0*/  MOV R8, RZ ;  /* 0x000000ff00087202 */ /* 0x000fe20000000f00 */
[----:B------:R-:W-:Y:S01]  /*03d0*/  VIADD R14, R23, 0x80 ;  /* 0x00000080170e7836 */ /* 0x000fe20000000000 */
[----:B------:R-:W-:Y:S02]  /*03e0*/  MOV R9, R23 ;  /* 0x0000001700097202 */ /* 0x000fe40000000f00 */
[----:B------:R-:W5:Y:S01]  /*03f0*/  @!P2 LDG.E.S16 R7, desc[UR4][R12.64] ;  /* 0x000000040c07a981 */ /* 0x000f62000c1e1700 */
[----:B------:R-:W-:-:S03]  /*0400*/  @!P0 IMAD.MOV.U32 R9, RZ, RZ, R14 ;  /* 0x000000ffff098224 */ /* 0x000fc600078e000e */
[----:B------:R1:W5:Y:S04]  /*0410*/  @!P2 LDG.E.S16 R6, desc[UR4][R10.64] ;  /* 0x000000040a06a981 */ /* 0x000368000c1e1700 */
[----:B------:R0:W5:Y:S02]  /*0420*/  @!P2 LDG.E.S16 R8, desc[UR4][R2.64] ;  /* 0x000000040208a981 */ /* 0x000164000c1e1700 */
[----:B0-----:R-:W-:Y:S01]  /*0430*/  @!P0 IMAD.WIDE.U32 R4, R15, 0x2, R4 ;  /* 0x000000020f048825 */ /* 0x001fe200078e0004 */
[----:B------:R-:W-:Y:S01]  /*0440*/  ISETP.GE.AND P1, PT, R9, R18, PT ;  /* 0x000000120900720c */ /* 0x000fe20003f26270 */
[----:B------:R-:W-:Y:S01]  /*0450*/  BSSY B0, `(.L_x_11434) ;  /* 0x0000013000007945 */ /* 0x000fe20003800000 */
[----:B----4-:R-:W-:-:S04]  /*0460*/  VIMNMX R21, R20, R21, !PT ;  /* 0x0000001514157248 */ /* 0x010fc80007fe0100 */
[----:B--2---:R-:W-:-:S05]  /*0470*/  VIMNMX R21, R21, R22, PT ;  /* 0x0000001615157248 */ /* 0x004fca0003fe0100 */
[----:B------:R0:W-:Y:S01]  /*0480*/  @!P0 STG.E.U16 desc[UR4][R4.64], R21 ;  /* 0x0000001504008986 */ /* 0x0001e2000c101504 */
[----:B---3--:R-:W-:Y:S02]  /*0490*/  VIMNMX R24, R27, R24, !PT ;  /* 0x000000181b187248 */ /* 0x008fe40007fe0100 */
[----:B-1----:R-:W-:Y:S02]  /*04a0*/  VIMNMX R11, R28, R26, !PT ;  /* 0x0000001a1c0b7248 */ /* 0x002fe40007fe0100 */
[----:B------:R-:W-:Y:S02]  /*04b0*/  VIMNMX R17, R24, R17, PT ;  /* 0x0000001118117248 */ /* 0x000fe40003fe0100 */
[----:B------:R-:W-:Y:S01]  /*04c0*/  VIMNMX R11, R11, R16, PT ;  /* 0x000000100b0b7248 */ /* 0x000fe20003fe0100 */
[----:B0-----:R-:W-:Y:S06]  /*04d0*/  @P1 BRA `(.L_x_11435) ;  /* 0x0000000000281947 */ /* 0x001fec0003800000 */
[----:B------:R-:W0:Y:S01]  /*04e0*/  LDC.64 R4, c[0x0][0x218] ;  /* 0x00008600ff047b82 */ /* 0x000e220000000a00 */
[----:B------:R-:W-:Y:S01]  /*04f0*/  IMAD R3, R0, 0x200, R9 ;  /* 0x0000020000037824 */ /* 0x000fe200078e0209 */
[----:B------:R-:W-:-:S04]  /*0500*/  IADD3 R9, R9, 0x80, RZ ;  /* 0x0000008009097810 */ /* 0x000fc80007ffe0ff */
[----:B------:R-:W-:-:S13]  /*0510*/  ISETP.GE.AND P0, PT, R9, R18, PT ;  /* 0x000000120900720c */ /* 0x000fda0003f06270 */
[----:B------:R-:W-:Y:S01]  /*0520*/  @!P0 IMAD R13, R0, 0x200, R9 ;  /* 0x00000200000d8824 */ /* 0x000fe200078e0209 */
[----:B------:R-:W-:Y:S01]  /*0530*/  @!P0 IADD3 R9, R9, 0x80, RZ ;  /* 0x0000008009098810 */ /* 0x000fe20007ffe0ff */
[----:B0-----:R-:W-:-:S04]  /*0540*/  IMAD.WIDE.U32 R2, R3, 0x2, R4 ;  /* 0x0000000203027825 */ /* 0x001fc800078e0004 */
[----:B------:R-:W-:Y:S01]  /*0550*/  @!P0 IMAD.WIDE.U32 R4, R13, 0x2, R4 ;  /* 0x000000020d048825 */ /* 0x000fe200078e0004 */
[----:B------:R0:W-:Y:S04]  /*0560*/  STG.E.U16 desc[UR4][R2.64], R17 ;  /* 0x0000001102007986 */ /* 0x0001e8000c101504 */
[----:B------:R0:W-:Y:S02]  /*0570*/  @!P0 STG.E.U16 desc[UR4][R4.64], R11 ;  /* 0x0000000b04008986 */ /* 0x0001e4000c101504 */
.L_x_11435:
[----:B------:R-:W-:Y:S05]  /*0580*/  BSYNC B0 ;  /* 0x0000000000007941 */ /* 0x000fea0003800000 */
.L_x_11434:
[----:B------:R-:W-:-:S13]  /*0590*/  ISETP.GE.AND P0, PT, R9, R18, PT ;  /* 0x000000120900720c */ /* 0x000fda0003f06270 */
[----:B------:R-:W-:Y:S05]  /*05a0*/  @P0 EXIT ;  /* 0x000000000000094d */ /* 0x000fea0003800000 */
[----:B0-----:R-:W0:Y:S01]  /*05b0*/  LDC.64 R2, c[0x0][0x218] ;  /* 0x00008600ff027b82 */ /* 0x001e220000000a00 */
[----:B-----5:R-:W-:Y:S01]  /*05c0*/  VIMNMX R7, R6, R7, !PT ;  /* 0x0000000706077248 */ /* 0x020fe20007fe0100 */
[----:B------:R-:W-:-:S03]  /*05d0*/  IMAD R9, R0, 0x200, R9 ;  /* 0x0000020000097824 */ /* 0x000fc600078e0209 */
[----:B------:R-:W-:Y:S01]  /*05e0*/  VIMNMX R7, R7, R8, PT ;  /* 0x0000000807077248 */ /* 0x000fe20003fe0100 */
[----:B0-----:R-:W-:-:S05]  /*05f0*/  IMAD.WIDE.U32 R2, R9, 0x2, R2 ;  /* 0x0000000209027825 */ /* 0x001fca00078e0002 */
[----:B------:R-:W-:Y:S01]  /*0600*/  STG.E.U16 desc[UR4][R2.64], R7 ;  /* 0x0000000702007986 */ /* 0x000fe2000c101504 */
[----:B------:R-:W-:Y:S05]  /*0610*/  EXIT ;  /* 0x000000000000794d */ /* 0x000fea0003800000 */
.L_x_11436:
        /* <DEDUP_REMOVED lines=14> */
.L_x_44469:


//--------------------- .text._ZN2at6native29vectorized_elementwise_kernelILi2EZZZNS0_49_GLOBAL__N__657f93f7_16_TensorCompare_cu_71e06f4e17clamp_kernel_implERNS_18TensorIteratorBaseEENKUlvE_clEvENKUlvE3_clEvEUlsssE_St5arrayIPcLm4EEEEviT0_T1_ --------------------------
	.section	.text._ZN2at6native29vectorized_elementwise_kernelILi2EZZZNS0_49_GLOBAL__N__657f93f7_16_TensorCompare_cu_71e06f4e17clamp_kernel_implERNS_18TensorIteratorBaseEENKUlvE_clEvENKUlvE3_clEvEUlsssE_St5arrayIPcLm4EEEEviT0_T1_,"ax",@progbits
	.align	128
        .global         _ZN2at6native29vectorized_elementwise_kernelILi2EZZZNS0_49_GLOBAL__N__657f93f7_16_TensorCompare_cu_71e06f4e17clamp_kernel_implERNS_18TensorIteratorBaseEENKUlvE_clEvENKUlvE3_clEvEUlsssE_St5arrayIPcLm4EEEEviT0_T1_
        .type           _ZN2at6native29vectorized_elementwise_kernelILi2EZZZNS0_49_GLOBAL__N__657f93f7_16_TensorCompare_cu_71e06f4e17clamp_kernel_implERNS_18TensorIteratorBaseEENKUlvE_clEvENKUlvE3_clEvEUlsssE_St5arrayIPcLm4EEEEviT0_T1_,@function
        .size           _ZN2at6native29vectorized_elementwise_kernelILi2EZZZNS0_49_GLOBAL__N__657f93f7_16_TensorCompare_cu_71e06f4e17clamp_kernel_implERNS_18TensorIteratorBaseEENKUlvE_clEvENKUlvE3_clEvEUlsssE_St5arrayIPcLm4EEEEviT0_T1_,(.L_x_44470 - _ZN2at6native29vectorized_elementwise_kernelILi2EZZZNS0_49_GLOBAL__N__657f93f7_16_TensorCompare_cu_71e06f4e17clamp_kernel_implERNS_18TensorIteratorBaseEENKUlvE_clEvENKUlvE3_clEvEUlsssE_St5arrayIPcLm4EEEEviT0_T1_)
        .other          _ZN2at6native29vectorized_elementwise_kernelILi2EZZZNS0_49_GLOBAL__N__657f93f7_16_TensorCompare_cu_71e06f4e17clamp_kernel_implERNS_18TensorIteratorBaseEENKUlvE_clEvENKUlvE3_clEvEUlsssE_St5arrayIPcLm4EEEEviT0_T1_,@"STO_CUDA_ENTRY STV_DEFAULT"
_ZN2at6native29vectorized_elementwise_kernelILi2EZZZNS0_49_GLOBAL__N__657f93f7_16_TensorCompare_cu_71e06f4e17clamp_kernel_implERNS_18TensorIteratorBaseEENKUlvE_clEvENKUlvE3_clEvEUlsssE_St5arrayIPcLm4EEEEviT0_T1_:
.text._ZN2at6native29vectorized_elementwise_kernelILi2EZZZNS0_49_GLOBAL__N__657f93f7_16_TensorCompare_cu_71e06f4e17clamp_kernel_implERNS_18TensorIteratorBaseEENKUlvE_clEvENKUlvE3_clEvEUlsssE_St5arrayIPcLm4EEEEviT0_T1_:
        /* <DEDUP_REMOVED lines=12> */
[----:B-1----:R-:W-:-:S07]  /*00c0*/  IMAD.WIDE R18, R0, 0x2, R18 ;  /* 0x0000000200127825 */ /* 0x002fce00078e0212 */
[----:B------:R-:W1:Y:S01]  /*00d0*/  LDC.64 R2, c[0x0][0x218] ;  /* 0x00008600ff027b82 */ /* 0x000e620000000a00 */
[----:B0-----:R-:W-:-:S04]  /*00e0*/  IMAD.WIDE.U32 R18, R4, 0x4, R18 ;  /* 0x0000000404127825 */ /* 0x001fc800078e0012 */
[C---:B--2---:R-:W-:Y:S01]  /*00f0*/  IMAD.WIDE R14, R0.reuse, 0x2, R14 ;  /* 0x00000002000e7825 */ /* 0x044fe200078e020e */
[----:B------:R-:W2:Y:S03]  /*0100*/  LDG.E R21, desc[UR4][R18.64] ;  /* 0x0000000412157981 */ /* 0x000ea6000c1e1900 */
[----:B---3--:R-:W-:Y:S01]  /*0110*/  IMAD.WIDE R16, R0, 0x2, R16 ;  /* 0x0000000200107825 */ /* 0x008fe200078e0210 */
[----:B------:R-:W3:Y:S03]  /*0120*/  LDG.E R13, desc[UR4][R18.64+0x200] ;  /* 0x00020004120d7981 */ /* 0x000ee6000c1e1900 */
[C---:B------:R-:W-:Y:S01]  /*0130*/  IMAD.WIDE.U32 R14, R4.reuse, 0x4, R14 ;  /* 0x00000004040e7825 */ /* 0x040fe200078e000e */
[----:B------:R-:W4:Y:S04]  /*0140*/  LDG.E R5, desc[UR4][R18.64+0x400] ;  /* 0x0004000412057981 */ /* 0x000f28000c1e1900 */
[----:B------:R-:W5:Y:S01]  /*0150*/  LDG.E R22, desc[UR4][R14.64] ;  /* 0x000000040e167981 */ /* 0x000f62000c1e1900 */
[----:B------:R-:W-:-:S03]  /*0160*/  IMAD.WIDE.U32 R16, R4, 0x4, R16 ;  /* 0x0000000404107825 */ /* 0x000fc600078e0010 */
[----:B------:R-:W4:Y:S04]  /*0170*/  LDG.E R20, desc[UR4][R14.64+0x200] ;  /* 0x000200040e147981 */ /* 0x000f28000c1e1900 */
[----:B------:R-:W4:Y:S04]  /*0180*/  LDG.E R11, desc[UR4][R16.64] ;  /* 0x00000004100b7981 */ /* 0x000f28000c1e1900 */
[----:B------:R-:W4:Y:S04]  /*0190*/  LDG.E R12, desc[UR4][R16.64+0x200] ;  /* 0x00020004100c7981 */ /* 0x000f28000c1e1900 */
[----:B------:R0:W4:Y:S04]  /*01a0*/  LDG.E R7, desc[UR4][R18.64+0x600] ;  /* 0x0006000412077981 */ /* 0x000128000c1e1900 */
[----:B------:R-:W4:Y:S04]  /*01b0*/  LDG.E R9, desc[UR4][R14.64+0x600] ;  /* 0x000600040e097981 */ /* 0x000f28000c1e1900 */
[----:B------:R5:W4:Y:S04]  /*01c0*/  LDG.E R6, desc[UR4][R14.64+0x400] ;  /* 0x000400040e067981 */ /* 0x000b28000c1e1900 */
[----:B------:R-:W4:Y:S04]  /*01d0*/  LDG.E R8, desc[UR4][R16.64+0x400] ;  /* 0x0004000410087981 */ /* 0x000f28000c1e1900 */
[----:B------:R4:W4:Y:S01]  /*01e0*/  LDG.E R10, desc[UR4][R16.64+0x600] ;  /* 0x00060004100a7981 */ /* 0x000922000c1e1900 */
[----:B-1----:R-:W-:-:S04]  /*01f0*/  IMAD.WIDE.U32 R2, R0, 0x2, R2 ;  /* 0x0000000200027825 */ /* 0x002fc800078e0002 */
[----:B------:R-:W-:Y:S01]  /*0200*/  IMAD.WIDE R2, R4, 0x4, R2 ;  /* 0x0000000404027825 */ /* 0x000fe200078e0202 */
[C---:B--2---:R-:W-:Y:S02]  /*0210*/  PRMT R23, R21.reuse, 0x9910, RZ ;  /* 0x0000991015177816 */ /* 0x044fe400000000ff */
[----:B------:R-:W-:Y:S02]  /*0220*/  PRMT R24, R21, 0xbb32, RZ ;  /* 0x0000bb3215187816 */ /* 0x000fe400000000ff */
[C---:B---3--:R-:W-:Y:S02]  /*0230*/  PRMT R25, R13.reuse, 0x9910, RZ ;  /* 0x000099100d197816 */ /* 0x048fe400000000ff */
[----:B0-----:R-:W-:Y:S01]  /*0240*/  PRMT R19, R13, 0xbb32, RZ ;  /* 0x0000bb320d137816 */ /* 0x001fe200000000ff */
[----:B------:R-:W-:Y:S01]  /*0250*/  IMAD.MOV.U32 R13, RZ, RZ, R23 ;  /* 0x000000ffff0d7224 */ /* 0x000fe200078e0017 */
[C---:B-----5:R-:W-:Y:S02]  /*0260*/  PRMT R21, R22.reuse, 0x9910, RZ ;  /* 0x0000991016157816 */ /* 0x060fe400000000ff */
[----:B------:R-:W-:-:S03]  /*0270*/  PRMT R22, R22, 0xbb32, RZ ;  /* 0x0000bb3216167816 */ /* 0x000fc600000000ff */
[----:B------:R-:W-:Y:S01]  /*0280*/  IMAD.MOV.U32 R14, RZ, RZ, R21 ;  /* 0x000000ffff0e7224 */ /* 0x000fe200078e0015 */
[----:B----4-:R-:W-:Y:S01]  /*0290*/  PRMT R18, R20, 0x9910, RZ ;  /* 0x0000991014127816 */ /* 0x010fe200000000ff */
[----:B------:R-:W-:Y:S02]  /*02a0*/  IMAD.MOV.U32 R15, RZ, RZ, R24 ;  /* 0x000000ffff0f7224 */ /* 0x000fe400078e0018 */
[----:B------:R-:W-:Y:S01]  /*02b0*/  IMAD.MOV.U32 R16, RZ, RZ, R22 ;  /* 0x000000ffff107224 */ /* 0x000fe200078e0016 */
[----:B------:R-:W-:Y:S01]  /*02c0*/  VIMNMX R13, R13, R14, !PT ;  /* 0x0000000e0d0d7248 */ /* 0x000fe20007fe0100 */
[----:B------:R-:W-:Y:S01]  /*02d0*/  IMAD.MOV.U32 R17, RZ, RZ, R25 ;  /* 0x000000ffff117224 */ /* 0x000fe200078e0019 */
[----:B------:R-:W-:Y:S02]  /*02e0*/  PRMT R14, R11, 0x9910, RZ ;  /* 0x000099100b0e7816 */ /* 0x000fe400000000ff */
[----:B------:R-:W-:Y:S02]  /*02f0*/  VIMNMX R15, R15, R16, !PT ;  /* 0x000000100f0f7248 */ /* 0x000fe40007fe0100 */
[----:B------:R-:W-:-:S02]  /*0300*/  VIMNMX R17, R17, R18, !PT ;  /* 0x0000001211117248 */ /* 0x000fc40007fe0100 */
[----:B------:R-:W-:Y:S02]  /*0310*/  PRMT R11, R11, 0xbb32, RZ ;  /* 0x0000bb320b0b7816 */ /* 0x000fe400000000ff */
[C---:B------:R-:W-:Y:S02]  /*0320*/  PRMT R16, R12.reuse, 0x9910, RZ ;  /* 0x000099100c107816 */ /* 0x040fe400000000ff */
[----:B------:R-:W-:Y:S01]  /*0330*/  PRMT R18, R12, 0xbb32, RZ ;  /* 0x0000bb320c127816 */ /* 0x000fe200000000ff */
[----:B------:R-:W-:Y:S01]  /*0340*/  IMAD.MOV.U32 R12, RZ, RZ, R14 ;  /* 0x000000ffff0c7224 */ /* 0x000fe200078e000e */
[----:B------:R-:W-:Y:S02]  /*0350*/  PRMT R20, R20, 0xbb32, RZ ;  /* 0x0000bb3214147816 */ /* 0x000fe400000000ff */
[----:B------:R-:W-:Y:S02]  /*0360*/  MOV R14, R11 ;  /* 0x0000000b000e7202 */ /* 0x000fe40000000f00 */
[----:B------:R-:W-:-:S02]  /*0370*/  VIMNMX R19, R19, R20, !PT ;  /* 0x0000001413137248 */ /* 0x000fc40007fe0100 */
[----:B------:R-:W-:Y:S02]  /*0380*/  VIMNMX R11, R13, R12, PT ;  /* 0x0000000c0d0b7248 */ /* 0x000fe40003fe0100 */
[----:B------:R-:W-:Y:S02]  /*0390*/  VIMNMX R12, R15, R14, PT ;  /* 0x0000000e0f0c7248 */ /* 0x000fe40003fe0100 */
[----:B------:R-:W-:Y:S02]  /*03a0*/  PRMT R15, R5, 0xbb32, RZ ;  /* 0x0000bb32050f7816 */ /* 0x000fe400000000ff */
[----:B------:R-:W-:Y:S02]  /*03b0*/  VIMNMX R13, R17, R16, PT ;  /* 0x00000010110d7248 */ /* 0x000fe40003fe0100 */
[----:B------:R-:W-:Y:S02]  /*03c0*/  VIMNMX R14, R19, R18, PT ;  /* 0x00000012130e7248 */ /* 0x000fe40003fe0100 */
[----:B------:R-:W-:-:S02]  /*03d0*/  PRMT R16, R7, 0x9910, RZ ;  /* 0x0000991007107816 */ /* 0x000fc400000000ff */
[----:B------:R-:W-:Y:S02]  /*03e0*/  PRMT R18, R7, 0xbb32, RZ ;  /* 0x0000bb3207127816 */ /* 0x000fe400000000ff */
[----:B------:R-:W-:Y:S02]  /*03f0*/  PRMT R0, R5, 0x9910, RZ ;  /* 0x0000991005007816 */ /* 0x000fe400000000ff */
[C---:B------:R-:W-:Y:S02]  /*0400*/  PRMT R17, R9.reuse, 0x9910, RZ ;  /* 0x0000991009117816 */ /* 0x040fe400000000ff */
[----:B------:R-:W-:Y:S02]  /*0410*/  PRMT R19, R9, 0xbb32, RZ ;  /* 0x0000bb3209137816 */ /* 0x000fe400000000ff */
[C---:B------:R-:W-:Y:S02]  /*0420*/  PRMT R5, R6.reuse, 0x9910, RZ ;  /* 0x0000991006057816 */ /* 0x040fe400000000ff */
[----:B------:R-:W-:Y:S01]  /*0430*/  PRMT R7, R6, 0xbb32, RZ ;  /* 0x0000bb3206077816 */ /* 0x000fe200000000ff */
[----:B------:R-:W-:-:S02]  /*0440*/  IMAD.MOV.U32 R6, RZ, RZ, R15 ;  /* 0x000000ffff067224 */ /* 0x000fc400078e000f */
[----:B------:R-:W-:Y:S02]  /*0450*/  IMAD.MOV.U32 R9, RZ, RZ, R16 ;  /* 0x000000ffff097224 */ /* 0x000fe400078e0010 */
[----:B------:R-:W-:Y:S02]  /*0460*/  IMAD.MOV.U32 R15, RZ, RZ, R18 ;  /* 0x000000ffff0f7224 */ /* 0x000fe400078e0012 */
[----:B------:R-:W-:Y:S02]  /*0470*/  IMAD.MOV.U32 R16, RZ, RZ, R17 ;  /* 0x000000ffff107224 */ /* 0x000fe400078e0011 */
[----:B------:R-:W-:Y:S01]  /*0480*/  IMAD.MOV.U32 R18, RZ, RZ, R19 ;  /* 0x000000ffff127224 */ /* 0x000fe200078e0013 */
[----:B------:R-:W-:Y:S02]  /*0490*/  VIMNMX R0, R0, R5, !PT ;  /* 0x0000000500007248 */ /* 0x000fe40007fe0100 */
[----:B------:R-:W-:Y:S02]  /*04a0*/  VIMNMX R6, R6, R7, !PT ;  /* 0x0000000706067248 */ /* 0x000fe40007fe0100 */
[----:B------:R-:W-:-:S02]  /*04b0*/  PRMT R5, R8, 0x9910, RZ ;  /* 0x0000991008057816 */ /* 0x000fc400000000ff */
[----:B------:R-:W-:Y:S02]  /*04c0*/  PRMT R7, R8, 0xbb32, RZ ;  /* 0x0000bb3208077816 */ /* 0x000fe400000000ff */
[C---:B------:R-:W-:Y:S02]  /*04d0*/  PRMT R8, R10.reuse, 0x9910, RZ ;  /* 0x000099100a087816 */ /* 0x040fe400000000ff */
[----:B------:R-:W-:Y:S02]  /*04e0*/  VIMNMX R9, R9, R16, !PT ;  /* 0x0000001009097248 */ /* 0x000fe40007fe0100 */
[----:B------:R-:W-:Y:S02]  /*04f0*/  VIMNMX R15, R15, R18, !PT ;  /* 0x000000120f0f7248 */ /* 0x000fe40007fe0100 */
[----:B------:R-:W-:Y:S02]  /*0500*/  PRMT R10, R10, 0xbb32, RZ ;  /* 0x0000bb320a0a7816 */ /* 0x000fe400000000ff */
[----:B------:R-:W-:-:S02]  /*0510*/  VIMNMX R0, R0, R5, PT ;  /* 0x0000000500007248 */ /* 0x000fc40003fe0100 */
[----:B------:R-:W-:Y:S02]  /*0520*/  VIMNMX R7, R6, R7, PT ;  /* 0x0000000706077248 */ /* 0x000fe40003fe0100 */
[----:B------:R-:W-:Y:S02]  /*0530*/  VIMNMX R8, R9, R8, PT ;  /* 0x0000000809087248 */ /* 0x000fe40003fe0100 */
[----:B------:R-:W-:Y:S02]  /*0540*/  VIMNMX R15, R15, R10, PT ;  /* 0x0000000a0f0f7248 */ /* 0x000fe40003fe0100 */
[----:B------:R-:W-:Y:S02]  /*0550*/  PRMT R11, R11, 0x5410, R12 ;  /* 0x000054100b0b7816 */ /* 0x000fe4000000000c */
[----:B------:R-:W-:Y:S02]  /*0560*/  PRMT R13, R13, 0x5410, R14 ;  /* 0x000054100d0d7816 */ /* 0x000fe4000000000e */
[----:B------:R-:W-:-:S02]  /*0570*/  PRMT R7, R0, 0x5410, R7 ;  /* 0x0000541000077816 */ /* 0x000fc40000000007 */
[----:B------:R-:W-:Y:S01]  /*0580*/  PRMT R15, R8, 0x5410, R15 ;  /* 0x00005410080f7816 */ /* 0x000fe2000000000f */
[----:B------:R-:W-:Y:S04]  /*0590*/  STG.E desc[UR4][R2.64], R11 ;  /* 0x0000000b02007986 */ /* 0x000fe8000c101904 */
[----:B------:R-:W-:Y:S04]  /*05a0*/  STG.E desc[UR4][R2.64+0x200], R13 ;  /* 0x0002000d02007986 */ /* 0x000fe8000c101904 */
[----:B------:R-:W-:Y:S04]  /*05b0*/  STG.E desc[UR4][R2.64+0x400], R7 ;  /* 0x0004000702007986 */ /* 0x000fe8000c101904 */
[----:B------:R-:W-:Y:S01]  /*05c0*/  STG.E desc[UR4][R2.64+0x600], R15 ;  /* 0x0006000f02007986 */ /* 0x000fe2000c101904 */
[----:B------:R-:W-:Y:S05]  /*05d0*/  EXIT ;  /* 0x000000000000794d */ /* 0x000fea0003800000 */
.L_x_11437:
[----:B------:R-:W0:Y:S01]  /*05e0*/  S2R R13, SR_TID.X ;  /* 0x00000000000d7919 */ /* 0x000e220000002100 */
[----:B------:R-:W-:Y:S01]  /*05f0*/  HFMA2.MMA R3, -RZ, RZ, 0, 0 ;  /* 0x00000000ff037435 */ /* 0x000fe200000001ff */
[----:B------:R-:W-:Y:S02]  /*0600*/  CS2R R6, SRZ ;  /* 0x0000000000067805 */ /* 0x000fe4000001ff00 */
[----:B0-----:R-:W-:-:S13]  /*0610*/  ISETP.GE.AND P0, PT, R13, R2, PT ;  /* 0x000000020d00720c */ /* 0x001fda0003f06270 */
[----:B------:R-:W0:Y:S01]  /*0620*/  @!P0 LDC.64 R8, c[0x0][0x220] ;  /* 0x00008800ff088b82 */ /* 0x000e220000000a00 */
[----:B------:R-:W-:-:S07]  /*0630*/  @!P0 IMAD.IADD R5, R0, 0x1, R13 ;  /* 0x0000000100058824 */ /* 0x000fce00078e020d */
[----:B------:R-:W1:Y:S08]  /*0640*/  @!P0 LDC.64 R10, c[0x0][0x228] ;  /* 0x00008a00ff0a8b82 */ /* 0x000e700000000a00 */
[----:B------:R-:W2:Y:S01]  /*0650*/  @!P0 LDC.64 R14, c[0x0][0x230] ;  /* 0x00008c00ff0e8b82 */ /* 0x000ea20000000a00 */
[----:B0-----:R-:W-:-:S05]  /*0660*/  @!P0 IMAD.WIDE.U32 R8, R5, 0x2, R8 ;  /* 0x0000000205088825 */ /* 0x001fca00078e0008 */
[----:B------:R-:W3:Y:S01]  /*0670*/  @!P0 LDG.E.S16 R3, desc[UR4][R8.64] ;  /* 0x0000000408038981 */ /* 0x000ee2000c1e1700 */
[----:B-1----:R-:W-:-:S05]  /*0680*/  @!P0 IMAD.WIDE.U32 R10, R5, 0x2, R10 ;  /* 0x00000002050a8825 */ /* 0x002fca00078e000a */
[----:B------:R0:W3:Y:S01]  /*0690*/  @!P0 LDG.E.S16 R6, desc[UR4][R10.64] ;  /* 0x000000040a068981 */ /* 0x0000e2000c1e1700 */
[----:B--2---:R-:W-:-:S05]  /*06a0*/  @!P0 IMAD.WIDE.U32 R14, R5, 0x2, R14 ;  /* 0x00000002050e8825 */ /* 0x004fca00078e000e */
[----:B------:R1:W2:Y:S01]  /*06b0*/  @!P0 LDG.E.S16 R7, desc[UR4][R14.64] ;  /* 0x000000040e078981 */ /* 0x0002a2000c1e1700 */
[----:B------:R-:W-:-:S05]  /*06c0*/  @!P0 VIADD R13, R13, 0x80 ;  /* 0x000000800d0d8836 */ /* 0x000fca0000000000 */
[----:B------:R-:W-:-:S13]  /*06d0*/  ISETP.GE.AND P4, PT, R13, R2, PT ;  /* 0x000000020d00720c */ /* 0x000fda0003f86270 */
[----:B------:R-:W-:Y:S01]  /*06e0*/  @!P4 IMAD.IADD R21, R0, 0x1, R13 ;  /* 0x000000010015c824 */ /* 0x000fe200078e020d */
[----:B------:R-:W4:Y:S01]  /*06f0*/  @!P4 LDC.64 R4, c[0x0][0x220] ;  /* 0x00008800ff04cb82 */ /* 0x000f220000000a00 */
[----:B------:R-:W-:-:S05]  /*0700*/  @!P4 VIADD R13, R13, 0x80 ;  /* 0x000000800d0dc836 */ /* 0x000fca0000000000 */
[----:B------:R-:W-:Y:S02]  /*0710*/  ISETP.GE.AND P1, PT, R13, R2, PT ;  /* 0x000000020d00720c */ /* 0x000fe40003f26270 */
[----:B------:R-:W5:Y:S08]  /*0720*/  @!P4 LDC.64 R28, c[0x0][0x228] ;  /* 0x00008a00ff1ccb82 */ /* 0x000f700000000a00 */
[----:B------:R-:W5:Y:S03]  /*0730*/  @!P4 LDC.64 R24, c[0x0][0x230] ;  /* 0x00008c00ff18cb82 */ /* 0x000f660000000a00 */
[----:B------:R-:W-:-:S02]  /*0740*/  @!P1 IMAD.IADD R23, R0, 0x1, R13 ;  /* 0x0000000100179824 */ /* 0x000fc400078e020d */
[----:B------:R-:W-:-:S03]  /*0750*/  @!P1 VIADD R13, R13, 0x80 ;  /* 0x000000800d0d9836 */ /* 0x000fc60000000000 */
[----:B------:R-:W5:Y:S02]  /*0760*/  @!P1 LDC.64 R16, c[0x0][0x220] ;  /* 0x00008800ff109b82 */ /* 0x000f640000000a00 */
[----:B------:R-:W-:Y:S01]  /*0770*/  ISETP.GE.AND P2, PT, R13, R2, PT ;  /* 0x000000020d00720c */ /* 0x000fe20003f46270 */
[----:B----4-:R-:W-:-:S05]  /*0780*/  @!P4 IMAD.WIDE.U32 R4, R21, 0x2, R4 ;  /* 0x000000021504c825 */ /* 0x010fca00078e0004 */
[----:B0-----:R-:W0:Y:S01]  /*0790*/  @!P1 LDC.64 R10, c[0x0][0x230] ;  /* 0x00008c00ff0a9b82 */ /* 0x001e220000000a00 */
[----:B------:R-:W-:-:S07]  /*07a0*/  IMAD.MOV.U32 R22, RZ, RZ, RZ ;  /* 0x000000ffff167224 */ /* 0x000fce00078e00ff */
[----:B------:R-:W4:Y:S08]  /*07b0*/  @!P1 LDC.64 R18, c[0x0][0x228] ;  /* 0x00008a00ff129b82 */ /* 0x000f300000000a00 */
[----:B-1----:R-:W1:Y:S01]  /*07c0*/  @!P2 LDC.64 R14, c[0x0][0x220] ;  /* 0x00008800ff0eab82 */ /* 0x002e620000000a00 */
[----:B-----5:R-:W-:-:S05]  /*07d0*/  @!P1 IMAD.WIDE.U32 R16, R23, 0x2, R16 ;  /* 0x0000000217109825 */ /* 0x020fca00078e0010 */
[----:B------:R5:W2:Y:S01]  /*07e0*/  @!P1 LDG.E.S16 R22, desc[UR4][R16.64] ;  /* 0x0000000410169981 */ /* 0x000aa2000c1e1700 */
[----:B------:R-:W-:Y:S01]  /*07f0*/  @!P4 IMAD.WIDE.U32 R28, R21, 0x2, R28 ;  /* 0x00000002151cc825 */ /* 0x000fe200078e001c */
[----:B------:R-:W-:-:S03]  /*0800*/  MOV R9, RZ ;  /* 0x000000ff00097202 */ /* 0x000fc60000000f00 */
[----:B------:R-:W-:Y:S01]  /*0810*/  @!P4 IMAD.WIDE.U32 R24, R21, 0x2, R24 ;  /* 0x000000021518c825 */ /* 0x000fe200078e0018 */
[----:B------:R-:W-:Y:S02]  /*0820*/  CS2R R20, SRZ ;  /* 0x0000000000147805 */ /* 0x000fe4000001ff00 */
[----:B------:R-:W2:Y:S01]  /*0830*/  @!P4 LDG.E.S16 R9, desc[UR4][R28.64] ;  /* 0x000000041c09c981 */ /* 0x000ea2000c1e1700 */
[----:B-----5:R-:W5:Y:S03]  /*0840*/  @!P2 LDC.64 R16, c[0x0][0x230] ;  /* 0x00008c00ff10ab82 */ /* 0x020f660000000a00 */
[----:B------:R4:W5:Y:S01]  /*0850*/  @!P4 LDG.E.S16 R21, desc[UR4][R24.64] ;  /* 0x000000041815c981 */ /* 0x000962000c1e1700 */
[----:B0-----:R-:W-:-:S04]  /*0860*/  @!P1 IMAD.WIDE.U32 R10, R23, 0x2, R10 ;  /* 0x00000002170a9825 */ /* 0x001fc800078e000a */
[----:B----4-:R-:W-:-:S04]  /*0870*/  @!P1 IMAD.WIDE.U32 R18, R23, 0x2, R18 ;  /* 0x0000000217129825 */ /* 0x010fc800078e0012 */
[----:B------:R-:W-:Y:S01]  /*0880*/  IMAD.MOV.U32 R23, RZ, RZ, RZ ;  /* 0x000000ffff177224 */ /* 0x000fe200078e00ff */
[----:B------:R-:W-:-:S05]  /*0890*/  CS2R R24, SRZ ;  /* 0x0000000000187805 */ /* 0x000fca000001ff00 */
[----:B------:R-:W4:Y:S01]  /*08a0*/  @!P1 LDG.E.S16 R23, desc[UR4][R18.64] ;  /* 0x0000000412179981 */ /* 0x000f22000c1e1700 */
[----:B------:R-:W-:Y:S01]  /*08b0*/  IMAD.MOV.U32 R12, RZ, RZ, RZ ;  /* 0x000000ffff0c7224 */ /* 0x000fe200078e00ff */
[----:B---3--:R-:W-:Y:S01]  /*08c0*/  @!P0 VIMNMX R6, R6, R3, !PT ;  /* 0x0000000306068248 */ /* 0x008fe20007fe0100 */
[----:B------:R-:W-:-:S06]  /*08d0*/  IMAD.MOV.U32 R3, RZ, RZ, RZ ;  /* 0x000000ffff037224 */ /* 0x000fcc00078e00ff */
[----:B------:R0:W3:Y:S02]  /*08e0*/  @!P4 LDG.E.S16 R3, desc[UR4][R4.64] ;  /* 0x000000040403c981 */ /* 0x0000e4000c1e1700 */
[----:B0-----:R-:W-:Y:S02]  /*08f0*/  @!P2 IMAD.IADD R5, R0, 0x1, R13 ;  /* 0x000000010005a824 */ /* 0x001fe400078e020d */
[----:B------:R-:W-:-:S05]  /*0900*/  @!P2 VIADD R13, R13, 0x80 ;  /* 0x000000800d0da836 */ /* 0x000fca0000000000 */
[----:B------:R-:W-:Y:S02]  /*0910*/  ISETP.GE.AND P3, PT, R13, R2, PT ;  /* 0x000000020d00720c */ /* 0x000fe40003f66270 */
[----:B--2---:R-:W-:Y:S02]  /*0920*/  @!P0 VIMNMX R26, R6, R7, PT ;  /* 0x00000007061a8248 */ /* 0x004fe40003fe0100 */
[----:B------:R-:W0:Y:S01]  /*0930*/  @!P2 LDC.64 R6, c[0x0][0x228] ;  /* 0x00008a00ff06ab82 */ /* 0x000e220000000a00 */
[----:B------:R-:W-:Y:S02]  /*0940*/  IMAD.MOV.U32 R4, RZ, RZ, RZ ;  /* 0x000000ffff047224 */ /* 0x000fe400078e00ff */
[----:B-1----:R-:W-:-:S04]  /*0950*/  @!P2 IMAD.WIDE.U32 R14, R5, 0x2, R14 ;  /* 0x00000002050ea825 */ /* 0x002fc800078e000e */
[----:B------:R1:W2:Y:S02]  /*0960*/  @!P1 LDG.E.S16 R4, desc[UR4][R10.64] ;  /* 0x000000040a049981 */ /* 0x0002a4000c1e1700 */
[----:B------:R-:W-:Y:S01]  /*0970*/  @!P3 IMAD.IADD R8, R0, 0x1, R13 ;  /* 0x000000010008b824 */ /* 0x000fe200078e020d */
[----:B------:R-:W-:Y:S01]  /*0980*/  @!P3 IADD3 R13, R13, 0x80, RZ ;  /* 0x000000800d0db810 */ /* 0x000fe20007ffe0ff */
[----:B------:R0:W2:Y:S01]  /*0990*/  @!P2 LDG.E.S16 R25, desc[UR4][R14.64] ;  /* 0x000000040e19a981 */ /* 0x0000a2000c1e1700 */
[----:B-----5:R-:W-:Y:S01]  /*09a0*/  @!P2 IMAD.WIDE.U32 R16, R5, 0x2, R16 ;  /* 0x000000020510a825 */ /* 0x020fe200078e0010 */
[----:B------:R-:W5:Y:S01]  /*09b0*/  @!P3 LDC.64 R18, c[0x0][0x230] ;  /* 0x00008c00ff12bb82 */ /* 0x000f620000000a00 */
[----:B------:R-:W-:-:S07]  /*09c0*/  ISETP.GE.AND P4, PT, R13, R2, PT ;  /* 0x000000020d00720c */ /* 0x000fce0003f86270 */
[----:B-1----:R-:W1:Y:S01]  /*09d0*/  @!P3 LDC.64 R10, c[0x0][0x228] ;  /* 0x00008a00ff0abb82 */ /* 0x002e620000000a00 */
[----:B0-----:R-:W-:-:S04]  /*09e0*/  @!P2 IMAD.WIDE.U32 R6, R5, 0x2, R6 ;  /* 0x000000020506a825 */ /* 0x001fc800078e0006 */
[----:B------:R-:W-:-:S03]  /*09f0*/  IMAD.MOV.U32 R5, RZ, RZ, RZ ;  /* 0x000000ffff057224 */ /* 0x000fc600078e00ff */
[----:B------:R-:W0:Y:S01]  /*0a00*/  @!P4 LDC.64 R14, c[0x0][0x220] ;  /* 0x00008800ff0ecb82 */ /* 0x000e220000000a00 */
[----:B------:R1:W2:Y:S04]  /*0a10*/  @!P2 LDG.E.S16 R24, desc[UR4][R6.64] ;  /* 0x000000040618a981 */ /* 0x0002a8000c1e1700 */
[----:B------:R1:W2:Y:S03]  /*0a20*/  @!P2 LDG.E.S16 R5, desc[UR4][R16.64] ;  /* 0x000000041005a981 */ /* 0x0002a6000c1e1700 */
[----:B------:R-:W4:Y:S01]  /*0a30*/  @!P3 LDC.64 R28, c[0x0][0x220] ;  /* 0x00008800ff1cbb82 */ /* 0x000f220000000a00 */
[----:B-1----:R-:W-:-:S07]  /*0a40*/  @!P4 IMAD.IADD R7, R0, 0x1, R13 ;  /* 0x000000010007c824 */ /* 0x002fce00078e020d */
[----:B------:R-:W1:Y:S01]  /*0a50*/  @!P4 LDC.64 R16, c[0x0][0x228] ;  /* 0x00008a00ff10cb82 */ /* 0x000e620000000a00 */
[----:B------:R-:W-:Y:S02]  /*0a60*/  @!P4 VIADD R13, R13, 0x80 ;  /* 0x000000800d0dc836 */ /* 0x000fe40000000000 */
[----:B------:R-:W-:-:S03]  /*0a70*/  @!P3 IMAD.WIDE.U32 R10, R8, 0x2, R10 ;  /* 0x00000002080ab825 */ /* 0x000fc600078e000a */
[----:B------:R-:W-:Y:S02]  /*0a80*/  ISETP.GE.AND P2, PT, R13, R2, PT ;  /* 0x000000020d00720c */ /* 0x000fe40003f46270 */
[----:B------:R5:W2:Y:S01]  /*0a90*/  @!P3 LDG.E.S16 R20, desc[UR4][R10.64] ;  /* 0x000000040a14b981 */ /* 0x000aa2000c1e1700 */
[----:B0-----:R-:W-:-:S04]  /*0aa0*/  @!P4 IMAD.WIDE.U32 R14, R7, 0x2, R14 ;  /* 0x00000002070ec825 */ /* 0x001fc800078e000e */
[----:B-----5:R-:W-:Y:S01]  /*0ab0*/  @!P3 IMAD.WIDE.U32 R18, R8, 0x2, R18 ;  /* 0x000000020812b825 */ /* 0x020fe200078e0012 */
[----:B------:R0:W5:Y:S01]  /*0ac0*/  @!P4 LDG.E.S16 R12, desc[UR4][R14.64] ;  /* 0x000000040e0cc981 */ /* 0x000162000c1e1700 */
[----:B------:R-:W-:-:S06]  /*0ad0*/  CS2R R10, SRZ ;  /* 0x00000000000a7805 */ /* 0x000fcc000001ff00 */
[----:B------:R4:W5:Y:S01]  /*0ae0*/  @!P3 LDG.E.S16 R10, desc[UR4][R18.64] ;  /* 0x00000004120ab981 */ /* 0x000962000c1e1700 */
[----:B0-----:R-:W0:Y:S01]  /*0af0*/  @!P2 LDC.64 R14, c[0x0][0x220] ;  /* 0x00008800ff0eab82 */ /* 0x001e220000000a00 */
[----:B-1----:R-:W-:Y:S01]  /*0b00*/  @!P4 IMAD.WIDE.U32 R16, R7, 0x2, R16 ;  /* 0x000000020710c825 */ /* 0x002fe200078e0010 */
[----:B----4-:R-:W-:-:S06]  /*0b10*/  CS2R R18, SRZ ;  /* 0x0000000000127805 */ /* 0x010fcc000001ff00 */
[----:B------:R1:W5:Y:S02]  /*0b20*/  @!P4 LDG.E.S16 R19, desc[UR4][R16.64] ;  /* 0x000000041013c981 */ /* 0x000364000c1e1700 */
[----:B-1----:R-:W1:Y:S01]  /*0b30*/  @!P2 LDC.64 R16, c[0x0][0x228] ;  /* 0x00008a00ff10ab82 */ /* 0x002e620000000a00 */
[----:B------:R-:W-:Y:S01]  /*0b40*/  @!P3 IMAD.WIDE.U32 R28, R8, 0x2, R28 ;  /* 0x00000002081cb825 */ /* 0x000fe200078e001c */
[----:B------:R-:W-:-:S03]  /*0b50*/  @!P2 IADD3 R8, R0, R13, RZ ;  /* 0x0000000d0008a210 */ /* 0x000fc60007ffe0ff */
[----:B------:R-:W-:Y:S02]  /*0b60*/  @!P2 VIADD R13, R13, 0x80 ;  /* 0x000000800d0da836 */ /* 0x000fe40000000000 */
[----:B0-----:R-:W-:-:S03]  /*0b70*/  @!P2 IMAD.WIDE.U32 R14, R8, 0x2, R14 ;  /* 0x00000002080ea825 */ /* 0x001fc600078e000e */
[----:B------:R-:W-:Y:S02]  /*0b80*/  ISETP.GE.AND P1, PT, R13, R2, PT ;  /* 0x000000020d00720c */ /* 0x000fe40003f26270 */
[----:B------:R0:W4:Y:S02]  /*0b90*/  @!P2 LDG.E.S16 R11, desc[UR4][R14.64] ;  /* 0x000000040e0ba981 */ /* 0x000124000c1e1700 */
[----:B0-----:R-:W0:Y:S01]  /*0ba0*/  @!P2 LDC.64 R14, c[0x0][0x230] ;  /* 0x00008c00ff0eab82 */ /* 0x001e220000000a00 */
[----:B-1----:R-:W-:-:S05]  /*0bb0*/  @!P2 IMAD.WIDE.U32 R16, R8, 0x2, R16 ;  /* 0x000000020810a825 */ /* 0x002fca00078e0010 */
[----:B------:R1:W4:Y:S03]  /*0bc0*/  @!P2 LDG.E.S16 R18, desc[UR4][R16.64] ;  /* 0x000000041012a981 */ /* 0x000326000c1e1700 */
[----:B-1----:R-:W1:Y:S01]  /*0bd0*/  @!P1 LDC.64 R16, c[0x0][0x220] ;  /* 0x00008800ff109b82 */ /* 0x002e620000000a00 */
[----:B------:R-:W-:Y:S02]  /*0be0*/  @!P1 IMAD.IADD R13, R0, 0x1, R13 ;  /* 0x00000001000d9824 */ /* 0x000fe400078e020d */
[----:B0-----:R-:W-:-:S04]  /*0bf0*/  @!P2 IMAD.WIDE.U32 R14, R8, 0x2, R14 ;  /* 0x00000002080ea825 */ /* 0x001fc800078e000e */
[----:B------:R-:W-:-:S06]  /*0c00*/  IMAD.MOV.U32 R8, RZ, RZ, RZ ;  /* 0x000000ffff087224 */ /* 0x000fcc00078e00ff */
[----:B------:R1:W4:Y:S02]  /*0c10*/  @!P2 LDG.E.S16 R8, desc[UR4][R14.64] ;  /* 0x000000040e08a981 */ /* 0x000324000c1e1700 */
[----:B-1----:R-:W-:Y:S01]  /*0c20*/  @!P1 IMAD.WIDE.U32 R14, R13, 0x2, R16 ;  /* 0x000000020d0e9825 */ /* 0x002fe200078e0010 */
[----:B------:R-:W-:-:S06]  /*0c30*/  CS2R R16, SRZ ;  /* 0x0000000000107805 */ /* 0x000fcc000001ff00 */
[----:B------:R0:W4:Y:S02]  /*0c40*/  @!P1 LDG.E.S16 R16, desc[UR4][R14.64] ;  /* 0x000000040e109981 */ /* 0x000124000c1e1700 */
[----:B0-----:R-:W0:Y:S01]  /*0c50*/  @!P1 LDC.64 R14, c[0x0][0x228] ;  /* 0x00008a00ff0e9b82 */ /* 0x001e220000000a00 */
[----:B------:R-:W-:-:S06]  /*0c60*/  IMAD.MOV.U32 R6, RZ, RZ, RZ ;  /* 0x000000ffff067224 */ /* 0x000fcc00078e00ff */
[----:B------:R1:W4:Y:S02]  /*0c70*/  @!P3 LDG.E.S16 R6, desc[UR4][R28.64] ;  /* 0x000000041c06b981 */ /* 0x000324000c1e1700 */
[----:B-1----:R-:W1:Y:S01]  /*0c80*/  @!P4 LDC.64 R28, c[0x0][0x230] ;  /* 0x00008c00ff1ccb82 */ /* 0x002e620000000a00 */
[----:B0-----:R-:W-:-:S05]  /*0c90*/  @!P1 IMAD.WIDE.U32 R14, R13, 0x2, R14 ;  /* 0x000000020d0e9825 */ /* 0x001fca00078e000e */
[----:B------:R0:W4:Y:S02]  /*0ca0*/  @!P1 LDG.E.S16 R17, desc[UR4][R14.64] ;  /* 0x000000040e119981 */ /* 0x000124000c1e1700 */
[----:B0-----:R-:W0:Y:S01]  /*0cb0*/  @!P1 LDC.64 R14, c[0x0][0x230] ;  /* 0x00008c00ff0e9b82 */ /* 0x001e220000000a00 */
[----:B-1----:R-:W-:-:S04]  /*0cc0*/  @!P4 IMAD.WIDE.U32 R28, R7, 0x2, R28 ;  /* 0x00000002071cc825 */ /* 0x002fc800078e001c */
[----:B------:R-:W-:-:S06]  /*0cd0*/  IMAD.MOV.U32 R7, RZ, RZ, RZ ;  /* 0x000000ffff077224 */ /* 0x000fcc00078e00ff */
[----:B------:R-:W4:Y:S01]  /*0ce0*/  @!P4 LDG.E.S16 R7, desc[UR4][R28.64] ;  /* 0x000000041c07c981 */ /* 0x000f22000c1e1700 */
[----:B0-----:R-:W-:-:S04]  /*0cf0*/  @!P1 IMAD.WIDE.U32 R14, R13, 0x2, R14 ;  /* 0x000000020d0e9825 */ /* 0x001fc800078e000e */
[----:B------:R-:W-:-:S06]  /*0d00*/  IMAD.MOV.U32 R13, RZ, RZ, RZ ;  /* 0x000000ffff0d7224 */ /* 0x000fcc00078e00ff */
[----:B------:R0:W4:Y:S01]  /*0d10*/  @!P1 LDG.E.S16 R13, desc[UR4][R14.64] ;  /* 0x000000040e0d9981 */ /* 0x000122000c1e1700 */
[----:B------:R-:W1:Y:S01]  /*0d20*/  S2R R27, SR_TID.X ;  /* 0x00000000001b7919 */ /* 0x000e620000002100 */
[----:B0-----:R-:W0:Y:S01]  /*0d30*/  @!P0 LDC.64 R14, c[0x0][0x218] ;  /* 0x00008600ff0e8b82 */ /* 0x001e220000000a00 */
[----:B---3--:R-:W-:Y:S01]  /*0d40*/  VIMNMX R28, R9, R3, !PT ;  /* 0x00000003091c7248 */ /* 0x008fe20007fe0100 */
[----:B-1----:R-:W-:Y:S02]  /*0d50*/  @!P0 IMAD.IADD R3, R0, 0x1, R27 ;  /* 0x0000000100038824 */ /* 0x002fe400078e021b */
[----:B------:R-:W-:Y:S02]  /*0d60*/  @!P0 VIADD R27, R27, 0x80 ;  /* 0x000000801b1b8836 */ /* 0x000fe40000000000 */
[----:B0-----:R-:W-:-:S05]  /*0d70*/  @!P0 IMAD.WIDE.U32 R14, R3, 0x2, R14 ;  /* 0x00000002030e8825 */ /* 0x001fca00078e000e */
[----:B------:R0:W-:Y:S01]  /*0d80*/  @!P0 STG.E.U16 desc[UR4][R14.64], R26 ;  /* 0x0000001a0e008986 */ /* 0x0001e2000c101504 */
[----:B------:R-:W-:Y:S01]  /*0d90*/  ISETP.GE.AND P0, PT, R27, R2, PT ;  /* 0x000000021b00720c */ /* 0x000fe20003f06270 */
[----:B------:R-:W-:Y:S01]  /*0da0*/  BSSY B0, `(.L_x_11438) ;  /* 0x0000039000007945 */ /* 0x000fe20003800000 */
[----:B------:R-:W-:-:S03]  /*0db0*/  VIMNMX R23, R23, R22, !PT ;  /* 0x0000001617177248 */ /* 0x000fc60007fe0100 */
[----:B------:R-:W-:Y:S01]  /*0dc0*/  BSSY B1, `(.L_x_11439) ;  /* 0x0000030000017945 */ /* 0x000fe20003800000 */
[----:B------:R-:W-:Y:S02]  /*0dd0*/  VIMNMX R21, R28, R21, PT ;  /* 0x000000151c157248 */ /* 0x000fe40003fe0100 */
[----:B--2---:R-:W-:Y:S02]  /*0de0*/  VIMNMX R4, R23, R4, PT ;  /* 0x0000000417047248 */ /* 0x004fe40003fe0100 */
[----:B------:R-:W-:-:S04]  /*0df0*/  VIMNMX R24, R24, R25, !PT ;  /* 0x0000001918187248 */ /* 0x000fc80007fe0100 */
[----:B------:R-:W-:Y:S02]  /*0e00*/  VIMNMX R5, R24, R5, PT ;  /* 0x0000000518057248 */ /* 0x000fe40003fe0100 */
[----:B-----5:R-:W-:Y:S02]  /*0e10*/  VIMNMX R12, R19, R12, !PT ;  /* 0x0000000c130c7248 */ /* 0x020fe40007fe0100 */
[----:B----4-:R-:W-:-:S04]  /*0e20*/  VIMNMX R11, R18, R11, !PT ;  /* 0x0000000b120b7248 */ /* 0x010fc80007fe0100 */
[----:B------:R-:W-:Y:S02]  /*0e30*/  VIMNMX R8, R11, R8, PT ;  /* 0x000000080b087248 */ /* 0x000fe40003fe0100 */
[----:B------:R-:W-:-:S04]  /*0e40*/  VIMNMX R3, R20, R6, !PT ;  /* 0x0000000614037248 */ /* 0x000fc80007fe0100 */
[----:B------:R-:W-:Y:S02]  /*0e50*/  VIMNMX R10, R3, R10, PT ;  /* 0x0000000a030a7248 */ /* 0x000fe40003fe0100 */
[----:B------:R-:W-:Y:S02]  /*0e60*/  VIMNMX R16, R17, R16, !PT ;  /* 0x0000001011107248 */ /* 0x000fe40007fe0100 */
[----:B------:R-:W-:Y:S02]  /*0e70*/  VIMNMX R7, R12, R7, PT ;  /* 0x000000070c077248 */ /* 0x000fe40003fe0100 */
[----:B------:R-:W-:Y:S01]  /*0e80*/  VIMNMX R13, R16, R13, PT ;  /* 0x0000000d100d7248 */ /* 0x000fe20003fe0100 */
[----:B0-----:R-:W-:Y:S06]  /*0e90*/  @P0 BRA `(.L_x_11440) ;  /* 0x0000000000300947 */ /* 0x001fec0003800000 */
[----:B------:R-:W0:Y:S01]  /*0ea0*/  LDC.64 R14, c[0x0][0x218] ;  /* 0x00008600ff0e7b82 */ /* 0x000e220000000a00 */
[----:B------:R-:W-:Y:S01]  /*0eb0*/  IADD3 R3, R0, R27, RZ ;  /* 0x0000001b00037210 */ /* 0x000fe20007ffe0ff */
        /* <DEDUP_REMOVED lines=10> */
.L_x_11440:
[----:B------:R-:W-:-:S13]  /*0f60*/  ISETP.GE.AND P0, PT, R27, R2, PT ;  /* 0x000000021b00720c */ /* 0x000fda0003f06270 */
[----:B------:R-:W-:Y:S05]  /*0f70*/  @P0 BRA `(.L_x_11442) ;  /* 0x0000000000300947 */ /* 0x000fea0003800000 */
[----:B0-----:R-:W0:Y:S01]  /*0f80*/  LDC.64 R14, c[0x0][0x218] ;  /* 0x00008600ff0e7b82 */ /* 0x001e220000000a00 */
[----:B------:R-:W-:Y:S02]  /*0f90*/  IMAD.IADD R3, R0, 0x1, R27 ;  /* 0x0000000100037824 */ /* 0x000fe400078e021b */
[----:B------:R-:W-:Y:S02]  /*0fa0*/  VIADD R27, R27, 0x80 ;  /* 0x000000801b1b7836 */ /* 0x000fe40000000000 */
[----:B0-----:R-:W-:-:S05]  /*0fb0*/  IMAD.WIDE.U32 R14, R3, 0x2, R14 ;  /* 0x00000002030e7825 */ /* 0x001fca00078e000e */
[----:B------:R1:W-:Y:S02]  /*0fc0*/  STG.E.U16 desc[UR4][R14.64], R5 ;  /* 0x000000050e007986 */ /* 0x0003e4000c101504 */
.L_x_11441:
[----:B------:R-:W-:-:S13]  /*0fd0*/  ISETP.GE.AND P0, PT, R27, R2, PT ;  /* 0x000000021b00720c */ /* 0x000fda0003f06270 */
[----:B------:R-:W-:Y:S05]  /*0fe0*/  @P0 BRA `(.L_x_11443) ;  /* 0x0000000000340947 */ /* 0x000fea0003800000 */
[----:B-1----:R-:W1:Y:S01]  /*0ff0*/  LDC.64 R4, c[0x0][0x218] ;  /* 0x00008600ff047b82 */ /* 0x002e620000000a00 */
[----:B------:R-:W-:Y:S01]  /*1000*/  IMAD.IADD R3, R0, 0x1, R27 ;  /* 0x0000000100037824 */ /* 0x000fe200078e021b */
[----:B------:R-:W-:-:S03]  /*1010*/  IADD3 R27, R27, 0x80, RZ ;  /* 0x000000801b1b7810 */ /* 0x000fc60007ffe0ff */
[----:B-1----:R-:W-:-:S05]  /*1020*/  IMAD.WIDE.U32 R4, R3, 0x2, R4 ;  /* 0x0000000203047825 */ /* 0x002fca00078e0004 */
[----:B------:R1:W-:Y:S02]  /*1030*/  STG.E.U16 desc[UR4][R4.64], R10 ;  /* 0x0000000a04007986 */ /* 0x0003e4000c101504 */
.L_x_11442:
        /* <DEDUP_REMOVED lines=8> */
.L_x_11443:
[----:B------:R-:W-:Y:S05]  /*10c0*/  BSYNC B1 ;  /* 0x0000000000017941 */ /* 0x000fea0003800000 */
.L_x_11439:
[----:B------:R-:W-:-:S13]  /*10d0*/  ISETP.GE.AND P0, PT, R27, R2, PT ;  /* 0x000000021b00720c */ /* 0x000fda0003f06270 */
[----:B-12---:R-:W1:Y:S01]  /*10e0*/  @!P0 LDC.64 R4, c[0x0][0x218] ;  /* 0x00008600ff048b82 */ /* 0x006e620000000a00 */
[----:B------:R-:W-:Y:S02]  /*10f0*/  @!P0 IMAD.IADD R3, R0, 0x1, R27 ;  /* 0x0000000100038824 */ /* 0x000fe400078e021b */
[----:B------:R-:W-:Y:S02]  /*1100*/  @!P0 VIADD R27, R27, 0x80 ;  /* 0x000000801b1b8836 */ /* 0x000fe40000000000 */
[----:B-1----:R-:W-:-:S05]  /*1110*/  @!P0 IMAD.WIDE.U32 R4, R3, 0x2, R4 ;  /* 0x0000000203048825 */ /* 0x002fca00078e0004 */
[----:B------:R2:W-:Y:S02]  /*1120*/  @!P0 STG.E.U16 desc[UR4][R4.64], R8 ;  /* 0x0000000804008986 */ /* 0x0005e4000c101504 */
.L_x_11444:
[----:B------:R-:W-:Y:S05]  /*1130*/  BSYNC B0 ;  /* 0x0000000000007941 */ /* 0x000fea0003800000 */
.L_x_11438:
[----:B------:R-:W-:Y:S05]  /*1140*/  WARPSYNC.ALL ;  /* 0x0000000000007948 */ /* 0x000fea0003800000 */
[----:B------:R-:W-:-:S13]  /*1150*/  ISETP.GE.AND P0, PT, R27, R2, PT ;  /* 0x000000021b00720c */ /* 0x000fda0003f06270 */
[----:B------:R-:W-:Y:S05]  /*1160*/  @P0 EXIT ;  /* 0x000000000000094d */ /* 0x000fea0003800000 */
[----:B------:R-:W3:Y:S01]  /*1170*/  LDC.64 R2, c[0x0][0x218] ;  /* 0x00008600ff027b82 */ /* 0x000ee20000000a00 */
[----:B------:R-:W-:-:S04]  /*1180*/  IMAD.IADD R27, R0, 0x1, R27 ;  /* 0x00000001001b7824 */ /* 0x000fc800078e021b */
[----:B---3--:R-:W-:-:S05]  /*1190*/  IMAD.WIDE.U32 R2, R27, 0x2, R2 ;  /* 0x000000021b027825 */ /* 0x008fca00078e0002 */
[----:B------:R-:W-:Y:S01]  /*11a0*/  STG.E.U16 desc[UR4][R2.64], R13 ;  /* 0x0000000d02007986 */ /* 0x000fe2000c101504 */
[----:B------:R-:W-:Y:S05]  /*11b0*/  EXIT ;  /* 0x000000000000794d */ /* 0x000fea0003800000 */
.L_x_11445:
        /* <DEDUP_REMOVED lines=12> */
.L_x_44470:


//--------------------- .text._ZN2at6native29vectorized_elementwise_kernelILi4EZZZNS0_49_GLOBAL__N__657f93f7_16_TensorCompare_cu_71e06f4e17clamp_kernel_implERNS_18TensorIteratorBaseEENKUlvE_clEvENKUlvE3_clEvEUlsssE_St5arrayIPcLm4EEEEviT0_T1_ --------------------------
	.section	.text._ZN2at6native29vectorized_elementwise_kernelILi4EZZZNS0_49_GLOBAL__N__657f93f7_16_TensorCompare_cu_71e06f4e17clamp_kernel_implERNS_18TensorIteratorBaseEENKUlvE_clEvENKUlvE3_clEvEUlsssE_St5arrayIPcLm4EEEEviT0_T1_,"ax",@progbits
	.align	128
        .global         _ZN2at6native29vectorized_elementwise_kernelILi4EZZZNS0_49_GLOBAL__N__657f93f7_16_TensorCompare_cu_71e06f4e17clamp_kernel_implERNS_18TensorIteratorBaseEENKUlvE_clEvENKUlvE3_clEvEUlsssE_St5arrayIPcLm4EEEEviT0_T1_
        .type           _ZN2at6native29vectorized_elementwise_kernelILi4EZZZNS0_49_GLOBAL__N__657f93f7_16_TensorCompare_cu_71e06f4e17clamp_kernel_implERNS_18TensorIteratorBaseEENKUlvE_clEvENKUlvE3_clEvEUlsssE_St5arrayIPcLm4EEEEviT0_T1_,@function
        .size           _ZN2at6native29vectorized_elementwise_kernelILi4EZZZNS0_49_GLOBAL__N__657f93f7_16_TensorCompare_cu_71e06f4e17clamp_kernel_implERNS_18TensorIteratorBaseEENKUlvE_clEvENKUlvE3_clEvEUlsssE_St5arrayIPcLm4EEEEviT0_T1_,(.L_x_44471 - _ZN2at6native29vectorized_elementwise_kernelILi4EZZZNS0_49_GLOBAL__N__657f93f7_16_TensorCompare_cu_71e06f4e17clamp_kernel_implERNS_18TensorIteratorBaseEENKUlvE_clEvENKUlvE3_clEvEUlsssE_St5arrayIPcLm4EEEEviT0_T1_)
        .other          _ZN2at6native29vectorized_elementwise_kernelILi4EZZZNS0_49_GLOBAL__N__657f93f7_16_TensorCompare_cu_71e06f4e17clamp_kernel_implERNS_18TensorIteratorBaseEENKUlvE_clEvENKUlvE3_clEvEUlsssE_St5arrayIPcLm4EEEEviT0_T1_,@"STO_CUDA_ENTRY STV_DEFAULT"
_ZN2at6native29vectorized_elementwise_kernelILi4EZZZNS0_49_GLOBAL__N__657f93f7_16_TensorCompare_cu_71e06f4e17clamp_kernel_implERNS_18TensorIteratorBaseEENKUlvE_clEvENKUlvE3_clEvEUlsssE_St5arrayIPcLm4EEEEviT0_T1_:
.text._ZN2at6native29vectorized_elementwise_kernelILi4EZZZNS0_49_GLOBAL__N__657f93f7_16_TensorCompare_cu_71e06f4e17clamp_kernel_implERNS_18TensorIteratorBaseEENKUlvE_clEvENKUlvE3_clEvEUlsssE_St5arrayIPcLm4EEEEviT0_T1_:
        /* <DEDUP_REMOVED lines=10> */
[----:B------:R-:W2:Y:S01]  /*00a0*/  LDC.64 R4, c[0x0][0x228] ;  /* 0x00008a00ff047b82 */ /* 0x000ea20000000a00 */
[----:B-1----:R-:W-:-:S04]  /*00b0*/  IMAD.WIDE R2, R0, 0x2, R2 ;  /* 0x0000000200027825 */ /* 0x002fc800078e0202 */
[----:B0-----:R-:W-:-:S03]  /*00c0*/  IMAD.WIDE.U32 R16, R8, 0x8, R2 ;  /* 0x0000000808107825 */ /* 0x001fc600078e0002 */
[----:B------:R-:W0:Y:S01]  /*00d0*/  LDC.64 R2, c[0x0][0x230] ;  /* 0x00008c00ff027b82 */ /* 0x000e220000000a00 */
[----:B--2---:R-:W-:Y:S01]  /*00e0*/  IMAD.WIDE R4, R0, 0x2, R4 ;  /* 0x0000000200047825 */ /* 0x004fe200078e0204 */
[----:B------:R-:W2:Y:S04]  /*00f0*/  LDG.E.64 R14, desc[UR4][R16.64] ;  /* 0x00000004100e7981 */ /* 0x000ea8000c1e1b00 */
[----:B------:R1:W3:Y:S01]  /*0100*/  LDG.E.64 R6, desc[UR4][R16.64+0x400] ;  /* 0x0004000410067981 */ /* 0x0002e2000c1e1b00 */
[----:B------:R-:W-:-:S05]  /*0110*/  IMAD.WIDE.U32 R18, R8, 0x8, R4 ;  /* 0x0000000808127825 */ /* 0x000fca00078e0004 */
[----:B------:R-:W4:Y:S04]  /*0120*/  LDG.E.64 R12, desc[UR4][R18.64] ;  /* 0x00000004120c7981 */ /* 0x000f28000c1e1b00 */
[----:B------:R5:W3:Y:S01]  /*0130*/  LDG.E.64 R10, desc[UR4][R18.64+0x400] ;  /* 0x00040004120a7981 */ /* 0x000ae2000c1e1b00 */
[----:B0-----:R-:W-:-:S04]  /*0140*/  IMAD.WIDE R2, R0, 0x2, R2 ;  /* 0x0000000200027825 */ /* 0x001fc800078e0202 */
[----:B------:R-:W-:-:S05]  /*0150*/  IMAD.WIDE.U32 R20, R8, 0x8, R2 ;  /* 0x0000000808147825 */ /* 0x000fca00078e0002 */
[----:B------:R-:W3:Y:S04]  /*0160*/  LDG.E.64 R4, desc[UR4][R20.64] ;  /* 0x0000000414047981 */ /* 0x000ee8000c1e1b00 */
[----:B------:R0:W3:Y:S01]  /*0170*/  LDG.E.64 R2, desc[UR4][R20.64+0x400] ;  /* 0x0004000414027981 */ /* 0x0000e2000c1e1b00 */
[C---:B--2---:R-:W-:Y:S02]  /*0180*/  PRMT R9, R14.reuse, 0x9910, RZ ;  /* 0x000099100e097816 */ /* 0x044fe400000000ff */
[----:B------:R-:W-:Y:S02]  /*0190*/  PRMT R22, R14, 0xbb32, RZ ;  /* 0x0000bb320e167816 */ /* 0x000fe400000000ff */
[----:B------:R-:W-:Y:S02]  /*01a0*/  PRMT R23, R15, 0x9910, RZ ;  /* 0x000099100f177816 */ /* 0x000fe400000000ff */
[----:B----4-:R-:W-:-:S02]  /*01b0*/  PRMT R14, R12, 0x9910, RZ ;  /* 0x000099100c0e7816 */ /* 0x010fc400000000ff */
[----:B-1----:R-:W-:Y:S02]  /*01c0*/  PRMT R16, R12, 0xbb32, RZ ;  /* 0x0000bb320c107816 */ /* 0x002fe400000000ff */
[C---:B-----5:R-:W-:Y:S01]  /*01d0*/  PRMT R18, R13.reuse, 0x9910, RZ ;  /* 0x000099100d127816 */ /* 0x060fe200000000ff */
[----:B------:R-:W-:Y:S01]  /*01e0*/  IMAD.MOV.U32 R12, RZ, RZ, R14 ;  /* 0x000000ffff0c7224 */ /* 0x000fe200078e000e */
[----:B------:R-:W-:Y:S01]  /*01f0*/  PRMT R19, R13, 0xbb32, RZ ;  /* 0x0000bb320d137816 */ /* 0x000fe200000000ff */
[----:B------:R-:W-:Y:S01]  /*0200*/  IMAD.MOV.U32 R13, RZ, RZ, R22 ;  /* 0x000000ffff0d7224 */ /* 0x000fe200078e0016 */
[----:B------:R-:W-:Y:S01]  /*0210*/  PRMT R17, R15, 0xbb32, RZ ;  /* 0x0000bb320f117816 */ /* 0x000fe200000000ff */
[----:B------:R-:W-:Y:S02]  /*0220*/  IMAD.MOV.U32 R14, RZ, RZ, R16 ;  /* 0x000000ffff0e7224 */ /* 0x000fe400078e0010 */
[----:B------:R-:W-:Y:S02]  /*0230*/  IMAD.MOV.U32 R15, RZ, RZ, R23 ;  /* 0x000000ffff0f7224 */ /* 0x000fe400078e0017 */
[----:B------:R-:W-:Y:S01]  /*0240*/  IMAD.MOV.U32 R16, RZ, RZ, R18 ;  /* 0x000000ffff107224 */ /* 0x000fe200078e0012 */
[----:B------:R-:W-:-:S02]  /*0250*/  MOV R18, R19 ;  /* 0x0000001300127202 */ /* 0x000fc40000000f00 */
[----:B------:R-:W-:Y:S02]  /*0260*/  VIMNMX R9, R9, R12, !PT ;  /* 0x0000000c09097248 */ /* 0x000fe40007fe0100 */
[----:B------:R-:W-:Y:S02]  /*0270*/  VIMNMX R12, R13, R14, !PT ;  /* 0x0000000e0d0c7248 */ /* 0x000fe40007fe0100 */
[----:B------:R-:W-:Y:S02]  /*0280*/  VIMNMX R13, R15, R16, !PT ;  /* 0x000000100f0d7248 */ /* 0x000fe40007fe0100 */
[----:B------:R-:W-:Y:S02]  /*0290*/  VIMNMX R14, R17, R18, !PT ;  /* 0x00000012110e7248 */ /* 0x000fe40007fe0100 */
[C---:B---3--:R-:W-:Y:S02]  /*02a0*/  PRMT R15, R6.reuse, 0x9910, RZ ;  /* 0x00009910060f7816 */ /* 0x048fe400000000ff */
[----:B------:R-:W-:-:S02]  /*02b0*/  PRMT R16, R6, 0xbb32, RZ ;  /* 0x0000bb3206107816 */ /* 0x000fc400000000ff */
[C---:B------:R-:W-:Y:S02]  /*02c0*/  PRMT R17, R7.reuse, 0x9910, RZ ;  /* 0x0000991007117816 */ /* 0x040fe400000000ff */
[----:B------:R-:W-:Y:S02]  /*02d0*/  PRMT R19, R7, 0xbb32, RZ ;  /* 0x0000bb3207137816 */ /* 0x000fe400000000ff */
[----:B------:R-:W1:Y:S01]  /*02e0*/  LDC.64 R6, c[0x0][0x218] ;  /* 0x00008600ff067b82 */ /* 0x000e620000000a00 */
[C---:B------:R-:W-:Y:S02]  /*02f0*/  PRMT R18, R10.reuse, 0x9910, RZ ;  /* 0x000099100a127816 */ /* 0x040fe400000000ff */
[----:B0-----:R-:W-:Y:S02]  /*0300*/  PRMT R20, R10, 0xbb32, RZ ;  /* 0x0000bb320a147816 */ /* 0x001fe400000000ff */
[C---:B------:R-:W-:Y:S01]  /*0310*/  PRMT R21, R11.reuse, 0x9910, RZ ;  /* 0x000099100b157816 */ /* 0x040fe200000000ff */
[----:B------:R-:W-:Y:S01]  /*0320*/  IMAD.MOV.U32 R10, RZ, RZ, R15 ;  /* 0x000000ffff0a7224 */ /* 0x000fe200078e000f */
[----:B------:R-:W-:Y:S01]  /*0330*/  PRMT R22, R11, 0xbb32, RZ ;  /* 0x0000bb320b167816 */ /* 0x000fe200000000ff */
[----:B------:R-:W-:-:S02]  /*0340*/  IMAD.MOV.U32 R11, RZ, RZ, R18 ;  /* 0x000000ffff0b7224 */ /* 0x000fc400078e0012 */
[----:B------:R-:W-:Y:S02]  /*0350*/  IMAD.MOV.U32 R15, RZ, RZ, R20 ;  /* 0x000000ffff0f7224 */ /* 0x000fe400078e0014 */
[----:B------:R-:W-:Y:S02]  /*0360*/  IMAD.MOV.U32 R18, RZ, RZ, R21 ;  /* 0x000000ffff127224 */ /* 0x000fe400078e0015 */
[----:B------:R-:W-:Y:S01]  /*0370*/  IMAD.MOV.U32 R20, RZ, RZ, R22 ;  /* 0x000000ffff147224 */ /* 0x000fe200078e0016 */
[----:B------:R-:W-:Y:S02]  /*0380*/  VIMNMX R16, R16, R15, !PT ;  /* 0x0000000f10107248 */ /* 0x000fe40007fe0100 */
[----:B------:R-:W-:Y:S02]  /*0390*/  VIMNMX R15, R17, R18, !PT ;  /* 0x00000012110f7248 */ /* 0x000fe40007fe0100 */
[----:B------:R-:W-:Y:S02]  /*03a0*/  PRMT R18, R4, 0xbb32, RZ ;  /* 0x0000bb3204127816 */ /* 0x000fe400000000ff */
[----:B------:R-:W-:-:S02]  /*03b0*/  VIMNMX R10, R10, R11, !PT ;  /* 0x0000000b0a0a7248 */ /* 0x000fc40007fe0100 */
[----:B------:R-:W-:Y:S02]  /*03c0*/  VIMNMX R11, R19, R20, !PT ;  /* 0x00000014130b7248 */ /* 0x000fe40007fe0100 */
[C---:B------:R-:W-:Y:S02]  /*03d0*/  PRMT R19, R5.reuse, 0x9910, RZ ;  /* 0x0000991005137816 */ /* 0x040fe400000000ff */
[----:B------:R-:W-:Y:S01]  /*03e0*/  PRMT R20, R5, 0xbb32, RZ ;  /* 0x0000bb3205147816 */ /* 0x000fe200000000ff */
[----:B------:R-:W-:Y:S01]  /*03f0*/  IMAD.MOV.U32 R5, RZ, RZ, R18 ;  /* 0x000000ffff057224 */ /* 0x000fe200078e0012 */
[----:B------:R-:W-:Y:S01]  /*0400*/  PRMT R17, R4, 0x9910, RZ ;  /* 0x0000991004117816 */ /* 0x000fe200000000ff */
[----:B-1----:R-:W-:Y:S01]  /*0410*/  IMAD.WIDE.U32 R6, R0, 0x2, R6 ;  /* 0x0000000200067825 */ /* 0x002fe200078e0006 */
[----:B------:R-:W-:Y:S02]  /*0420*/  PRMT R0, R2, 0x9910, RZ ;  /* 0x0000991002007816 */ /* 0x000fe400000000ff */
[----:B------:R-:W-:-:S02]  /*0430*/  MOV R4, R17 ;  /* 0x0000001100047202 */ /* 0x000fc40000000f00 */
[----:B------:R-:W-:Y:S02]  /*0440*/  VIMNMX R12, R12, R5, PT ;  /* 0x000000050c0c7248 */ /* 0x000fe40003fe0100 */
[----:B------:R-:W-:Y:S02]  /*0450*/  PRMT R5, R2, 0xbb32, RZ ;  /* 0x0000bb3202057816 */ /* 0x000fe400000000ff */
[----:B------:R-:W-:Y:S02]  /*0460*/  PRMT R2, R3, 0x9910, RZ ;  /* 0x0000991003027816 */ /* 0x000fe400000000ff */
[----:B------:R-:W-:Y:S02]  /*0470*/  VIMNMX R9, R9, R4, PT ;  /* 0x0000000409097248 */ /* 0x000fe40003fe0100 */
[----:B------:R-:W-:Y:S01]  /*0480*/  PRMT R4, R3, 0xbb32, RZ ;  /* 0x0000bb3203047816 */ /* 0x000fe200000000ff */
[----:B------:R-:W-:Y:S02]  /*0490*/  IMAD.MOV.U32 R3, RZ, RZ, R0 ;  /* 0x000000ffff037224 */ /* 0x000fe400078e0000 */
[----:B------:R-:W-:-:S02]  /*04a0*/  IMAD.MOV.U32 R18, RZ, RZ, R19 ;  /* 0x000000ffff127224 */ /* 0x000fc400078e0013 */
[----:B------:R-:W-:Y:S02]  /*04b0*/  IMAD.MOV.U32 R17, RZ, RZ, R20 ;  /* 0x000000ffff117224 */ /* 0x000fe400078e0014 */
[----:B------:R-:W-:Y:S01]  /*04c0*/  IMAD.MOV.U32 R0, RZ, RZ, R2 ;  /* 0x000000ffff007224 */ /* 0x000fe200078e0002 */
[----:B------:R-:W-:Y:S02]  /*04d0*/  MOV R2, R4 ;  /* 0x0000000400027202 */ /* 0x000fe40000000f00 */
[----:B------:R-:W-:Y:S02]  /*04e0*/  VIMNMX R13, R13, R18, PT ;  /* 0x000000120d0d7248 */ /* 0x000fe40003fe0100 */
[----:B------:R-:W-:Y:S02]  /*04f0*/  VIMNMX R14, R14, R17, PT ;  /* 0x000000110e0e7248 */ /* 0x000fe40003fe0100 */
[----:B------:R-:W-:Y:S02]  /*0500*/  VIMNMX R3, R10, R3, PT ;  /* 0x000000030a037248 */ /* 0x000fe40003fe0100 */
[----:B------:R-:W-:-:S02]  /*0510*/  VIMNMX R16, R16, R5, PT ;  /* 0x0000000510107248 */ /* 0x000fc40003fe0100 */
[----:B------:R-:W-:Y:S02]  /*0520*/  VIMNMX R0, R15, R0, PT ;  /* 0x000000000f007248 */ /* 0x000fe40003fe0100 */
[----:B------:R-:W-:Y:S01]  /*0530*/  VIMNMX R11, R11, R2, PT ;  /* 0x000000020b0b7248 */ /* 0x000fe20003fe0100 */
        /* <DEDUP_REMOVED lines=8> */
.L_x_11446:
[----:B------:R-:W0:Y:S01]  /*05c0*/  S2R R13, SR_TID.X ;  /* 0x00000000000d7919 */ /* 0x000e220000002100 */
[----:B------:R-:W-:Y:S01]  /*05d0*/  IMAD.MOV.U32 R3, RZ, RZ, RZ ;  /* 0x000000ffff037224 */ /* 0x000fe200078e00ff */
        /* <DEDUP_REMOVED lines=17> */
[C---:B------:R-:W-:Y:S02]  /*06f0*/  ISETP.GE.AND P1, PT, R13.reuse, R2, PT ;  /* 0x000000020d00720c */ /* 0x040fe40003f26270 */
[----:B------:R-:W5:Y:S08]  /*0700*/  @!P4 LDC.64 R28, c[0x0][0x228] ;  /* 0x00008a00ff1ccb82 */ /* 0x000f700000000a00 */
[----:B------:R-:W5:Y:S03]  /*0710*/  @!P4 LDC.64 R24, c[0x0][0x230] ;  /* 0x00008c00ff18cb82 */ /* 0x000f660000000a00 */
[----:B------:R-:W-:Y:S01]  /*0720*/  @!P1 IADD3 R23, R0, R13, RZ ;  /* 0x0000000d00179210 */ /* 0x000fe20007ffe0ff */
[----:B------:R-:W-:-:S04]  /*0730*/  @!P1 VIADD R13, R13, 0x80 ;  /* 0x000000800d0d9836 */ /* 0x000fc80000000000 */
[----:B------:R-:W5:Y:S01]  /*0740*/  @!P1 LDC.64 R16, c[0x0][0x220] ;  /* 0x00008800ff109b82 */ /* 0x000f620000000a00 */
[----:B------:R-:W-:Y:S01]  /*0750*/  ISETP.GE.AND P2, PT, R13, R2, PT ;  /* 0x000000020d00720c */ /* 0x000fe20003f46270 */
[----:B----4-:R-:W-:Y:S01]  /*0760*/  @!P4 IMAD.WIDE.U32 R4, R21, 0x2, R4 ;  /* 0x000000021504c825 */ /* 0x010fe200078e0004 */
[----:B------:R-:W-:-:S05]  /*0770*/  HFMA2.MMA R22, -RZ, RZ, 0, 0 ;  /* 0x00000000ff167435 */ /* 0x000fca00000001ff */
[----:B0-----:R-:W0:Y:S08]  /*0780*/  @!P1 LDC.64 R10, c[0x0][0x230] ;  /* 0x00008c00ff0a9b82 */ /* 0x001e300000000a00 */
[----:B------:R-:W4:Y:S08]  /*0790*/  @!P1 LDC.64 R18, c[0x0][0x228] ;  /* 0x00008a00ff129b82 */ /* 0x000f300000000a00 */
[----:B-1----:R-:W1:Y:S01]  /*07a0*/  @!P2 LDC.64 R14, c[0x0][0x220] ;  /* 0x00008800ff0eab82 */ /* 0x002e620000000a00 */
[----:B-----5:R-:W-:-:S05]  /*07b0*/  @!P1 IMAD.WIDE.U32 R16, R23, 0x2, R16 ;  /* 0x0000000217109825 */ /* 0x020fca00078e0010 */
[----:B------:R5:W2:Y:S01]  /*07c0*/  @!P1 LDG.E.S16 R22, desc[UR4][R16.64] ;  /* 0x0000000410169981 */ /* 0x000aa2000c1e1700 */
[----:B------:R-:W-:-:S04]  /*07d0*/  @!P4 IMAD.WIDE.U32 R28, R21, 0x2, R28 ;  /* 0x00000002151cc825 */ /* 0x000fc800078e001c */
[----:B------:R-:W-:Y:S01]  /*07e0*/  @!P4 IMAD.WIDE.U32 R24, R21, 0x2, R24 ;  /* 0x000000021518c825 */ /* 0x000fe200078e0018 */
[----:B------:R-:W-:Y:S01]  /*07f0*/  CS2R R20, SRZ ;  /* 0x0000000000147805 */ /* 0x000fe2000001ff00 */
[----:B-----5:R-:W5:Y:S02]  /*0800*/  @!P2 LDC.64 R16, c[0x0][0x230] ;  /* 0x00008c00ff10ab82 */ /* 0x020f640000000a00 */
[----:B------:R-:W-:-:S03]  /*0810*/  IMAD.MOV.U32 R9, RZ, RZ, RZ ;  /* 0x000000ffff097224 */ /* 0x000fc600078e00ff */
[----:B------:R4:W5:Y:S01]  /*0820*/  @!P4 LDG.E.S16 R21, desc[UR4][R24.64] ;  /* 0x000000041815c981 */ /* 0x000962000c1e1700 */
[----:B0-----:R-:W-:-:S03]  /*0830*/  @!P1 IMAD.WIDE.U32 R10, R23, 0x2, R10 ;  /* 0x00000002170a9825 */ /* 0x001fc600078e000a */
[----:B------:R-:W5:Y:S01]  /*0840*/  @!P4 LDG.E.S16 R9, desc[UR4][R28.64] ;  /* 0x000000041c09c981 */ /* 0x000f62000c1e1700 */
[----:B----4-:R-:W-:Y:S01]  /*0850*/  @!P1 IMAD.WIDE.U32 R18, R23, 0x2, R18 ;  /* 0x0000000217129825 */ /* 0x010fe200078e0012 */
[----:B------:R-:W-:-:S03]  /*0860*/  CS2R R24, SRZ ;  /* 0x0000000000187805 */ /* 0x000fc6000001ff00 */
[----:B------:R-:W-:-:S06]  /*0870*/  IMAD.MOV.U32 R23, RZ, RZ, RZ ;  /* 0x000000ffff177224 */ /* 0x000fcc00078e00ff */
        /* <DEDUP_REMOVED lines=14> */
[----:B------:R-:W0:Y:S01]  /*0960*/  @!P3 LDC.64 R18, c[0x0][0x230] ;  /* 0x00008c00ff12bb82 */ /* 0x000e220000000a00 */
[----:B------:R-:W-:Y:S01]  /*0970*/  @!P3 VIADD R13, R13, 0x80 ;  /* 0x000000800d0db836 */ /* 0x000fe20000000000 */
[----:B------:R0:W2:Y:S04]  /*0980*/  @!P2 LDG.E.S16 R25, desc[UR4][R14.64] ;  /* 0x000000040e19a981 */ /* 0x0000a8000c1e1700 */
[----:B------:R-:W-:Y:S02]  /*0990*/  ISETP.GE.AND P4, PT, R13, R2, PT ;  /* 0x000000020d00720c */ /* 0x000fe40003f86270 */
[----:B-1----:R-:W1:Y:S01]  /*09a0*/  @!P3 LDC.64 R10, c[0x0][0x228] ;  /* 0x00008a00ff0abb82 */ /* 0x002e620000000a00 */
[----:B-----5:R-:W-:-:S04]  /*09b0*/  @!P2 IMAD.WIDE.U32 R16, R5, 0x2, R16 ;  /* 0x000000020510a825 */ /* 0x020fc800078e0010 */
[----:B0-----:R-:W-:-:S03]  /*09c0*/  @!P2 IMAD.WIDE.U32 R6, R5, 0x2, R6 ;  /* 0x000000020506a825 */ /* 0x001fc600078e0006 */
[----:B------:R-:W0:Y:S01]  /*09d0*/  @!P3 LDC.64 R28, c[0x0][0x220] ;  /* 0x00008800ff1cbb82 */ /* 0x000e220000000a00 */
[----:B------:R-:W-:Y:S01]  /*09e0*/  IMAD.MOV.U32 R5, RZ, RZ, RZ ;  /* 0x000000ffff057224 */ /* 0x000fe200078e00ff */
[----:B------:R5:W2:Y:S06]  /*09f0*/  @!P2 LDG.E.S16 R24, desc[UR4][R6.64] ;  /* 0x000000040618a981 */ /* 0x000aac000c1e1700 */
[----:B------:R-:W0:Y:S01]  /*0a00*/  @!P4 LDC.64 R14, c[0x0][0x220] ;  /* 0x00008800ff0ecb82 */ /* 0x000e220000000a00 */
[----:B------:R1:W2:Y:S01]  /*0a10*/  @!P2 LDG.E.S16 R5, desc[UR4][R16.64] ;  /* 0x000000041005a981 */ /* 0x0002a2000c1e1700 */
[----:B-----5:R-:W-:-:S02]  /*0a20*/  @!P4 IMAD.IADD R7, R0, 0x1, R13 ;  /* 0x000000010007c824 */ /* 0x020fc400078e020d */
[----:B------:R-:W-:-:S04]  /*0a30*/  @!P4 VIADD R13, R13, 0x80 ;  /* 0x000000800d0dc836 */ /* 0x000fc80000000000 */
[----:B-1----:R-:W1:Y:S01]  /*0a40*/  @!P4 LDC.64 R16, c[0x0][0x228] ;  /* 0x00008a00ff10cb82 */ /* 0x002e620000000a00 */
[----:B------:R-:W-:Y:S01]  /*0a50*/  ISETP.GE.AND P2, PT, R13, R2, PT ;  /* 0x000000020d00720c */ /* 0x000fe20003f46270 */
[----:B------:R-:W-:-:S05]  /*0a60*/  @!P3 IMAD.WIDE.U32 R10, R8, 0x2, R10 ;  /* 0x00000002080ab825 */ /* 0x000fca00078e000a */
[----:B------:R5:W2:Y:S01]  /*0a70*/  @!P3 LDG.E.S16 R20, desc[UR4][R10.64] ;  /* 0x000000040a14b981 */ /* 0x000aa2000c1e1700 */
[----:B------:R-:W-:-:S04]  /*0a80*/  @!P3 IMAD.WIDE.U32 R18, R8, 0x2, R18 ;  /* 0x000000020812b825 */ /* 0x000fc800078e0012 */
[----:B0-----:R-:W-:Y:S01]  /*0a90*/  @!P4 IMAD.WIDE.U32 R14, R7, 0x2, R14 ;  /* 0x00000002070ec825 */ /* 0x001fe200078e000e */
[----:B-----5:R-:W-:-:S04]  /*0aa0*/  CS2R R10, SRZ ;  /* 0x00000000000a7805 */ /* 0x020fc8000001ff00 */
[----:B------:R0:W5:Y:S04]  /*0ab0*/  @!P4 LDG.E.S16 R12, desc[UR4][R14.64] ;  /* 0x000000040e0cc981 */ /* 0x000168000c1e1700 */
[----:B------:R4:W5:Y:S01]  /*0ac0*/  @!P3 LDG.E.S16 R10, desc[UR4][R18.64] ;  /* 0x00000004120ab981 */ /* 0x000962000c1e1700 */
[----:B-1----:R-:W-:Y:S01]  /*0ad0*/  @!P4 IMAD.WIDE.U32 R16, R7, 0x2, R16 ;  /* 0x000000020710c825 */ /* 0x002fe200078e0010 */
[----:B0-----:R-:W0:Y:S01]  /*0ae0*/  @!P2 LDC.64 R14, c[0x0][0x220] ;  /* 0x00008800ff0eab82 */ /* 0x001e220000000a00 */
[----:B----4-:R-:W-:-:S06]  /*0af0*/  CS2R R18, SRZ ;  /* 0x0000000000127805 */ /* 0x010fcc000001ff00 */
[----:B------:R1:W5:Y:S02]  /*0b00*/  @!P4 LDG.E.S16 R19, desc[UR4][R16.64] ;  /* 0x000000041013c981 */ /* 0x000364000c1e1700 */
[----:B-1----:R-:W1:Y:S01]  /*0b10*/  @!P2 LDC.64 R16, c[0x0][0x228] ;  /* 0x00008a00ff10ab82 */ /* 0x002e620000000a00 */
[----:B------:R-:W-:-:S04]  /*0b20*/  @!P3 IMAD.WIDE.U32 R28, R8, 0x2, R28 ;  /* 0x00000002081cb825 */ /* 0x000fc800078e001c */
[----:B------:R-:W-:Y:S01]  /*0b30*/  @!P2 IMAD.IADD R8, R0, 0x1, R13 ;  /* 0x000000010008a824 */ /* 0x000fe200078e020d */
[----:B------:R-:W-:-:S03]  /*0b40*/  @!P2 IADD3 R13, R13, 0x80, RZ ;  /* 0x000000800d0da810 */ /* 0x000fc60007ffe0ff */
[----:B0-----:R-:W-:Y:S01]  /*0b50*/  @!P2 IMAD.WIDE.U32 R14, R8, 0x2, R14 ;  /* 0x00000002080ea825 */ /* 0x001fe200078e000e */
[----:B------:R-:W-:-:S04]  /*0b60*/  ISETP.GE.AND P1, PT, R13, R2, PT ;  /* 0x000000020d00720c */ /* 0x000fc80003f26270 */
[----:B------:R0:W4:Y:S02]  /*0b70*/  @!P2 LDG.E.S16 R11, desc[UR4][R14.64] ;  /* 0x000000040e0ba981 */ /* 0x000124000c1e1700 */
[----:B0-----:R-:W0:Y:S01]  /*0b80*/  @!P2 LDC.64 R14, c[0x0][0x230] ;  /* 0x00008c00ff0eab82 */ /* 0x001e220000000a00 */
[----:B-1----:R-:W-:-:S05]  /*0b90*/  @!P2 IMAD.WIDE.U32 R16, R8, 0x2, R16 ;  /* 0x000000020810a825 */ /* 0x002fca00078e0010 */
[----:B------:R1:W4:Y:S02]  /*0ba0*/  @!P2 LDG.E.S16 R18, desc[UR4][R16.64] ;  /* 0x000000041012a981 */ /* 0x000324000c1e1700 */
        /* <DEDUP_REMOVED lines=9> */
[----:B------:R-:W-:-:S06]  /*0c40*/  MOV R6, RZ ;  /* 0x000000ff00067202 */ /* 0x000fcc0000000f00 */
        /* <DEDUP_REMOVED lines=14> */
[----:B-1----:R-:W-:Y:S01]  /*0d30*/  @!P0 IMAD.IADD R3, R0, 0x1, R27 ;  /* 0x0000000100038824 */ /* 0x002fe200078e021b */
[----:B------:R-:W-:-:S03]  /*0d40*/  @!P0 IADD3 R27, R27, 0x80, RZ ;  /* 0x000000801b1b8810 */ /* 0x000fc60007ffe0ff */
        /* <DEDUP_REMOVED lines=31> */
.L_x_11449:
[----:B------:R-:W-:-:S13]  /*0f40*/  ISETP.GE.AND P0, PT, R27, R2, PT ;  /* 0x000000021b00720c */ /* 0x000fda0003f06270 */
[----:B------:R-:W-:Y:S05]  /*0f50*/  @P0 BRA `(.L_x_11451) ;  /* 0x0000000000300947 */ /* 0x000fea0003800000 */
[----:B0-----:R-:W0:Y:S01]  /*0f60*/  LDC.64 R14, c[0x0][0x218] ;  /* 0x00008600ff0e7b82 */ /* 0x001e220000000a00 */
[----:B------:R-:W-:Y:S01]  /*0f70*/  IADD3 R3, R0, R27, RZ ;  /* 0x0000001b00037210 */ /* 0x000fe20007ffe0ff */
[----:B------:R-:W-:-:S04]  /*0f80*/  VIADD R27, R27, 0x80 ;  /* 0x000000801b1b7836 */ /* 0x000fc80000000000 */
[----:B0-----:R-:W-:-:S05]  /*0f90*/  IMAD.WIDE.U32 R14, R3, 0x2, R14 ;  /* 0x00000002030e7825 */ /* 0x001fca00078e000e */
[----:B------:R1:W-:Y:S02]  /*0fa0*/  STG.E.U16 desc[UR4][R14.64], R5 ;  /* 0x000000050e007986 */ /* 0x0003e4000c101504 */
.L_x_11450:
[----:B------:R-:W-:-:S13]  /*0fb0*/  ISETP.GE.AND P0, PT, R27, R2, PT ;  /* 0x000000021b00720c */ /* 0x000fda0003f06270 */
[----:B------:R-:W-:Y:S05]  /*0fc0*/  @P0 BRA `(.L_x_11452) ;  /* 0x0000000000340947 */ /* 0x000fea0003800000 */
[----:B-1----:R-:W1:Y:S01]  /*0fd0*/  LDC.64 R4, c[0x0][0x218] ;  /* 0x00008600ff047b82 */ /* 0x002e620000000a00 */
[----:B------:R-:W-:Y:S02]  /*0fe0*/  IMAD.IADD R3, R0, 0x1, R27 ;  /* 0x0000000100037824 */ /* 0x000fe400078e021b */
[----:B------:R-:W-:Y:S02]  /*0ff0*/  VIADD R27, R27, 0x80 ;  /* 0x000000801b1b7836 */ /* 0x000fe40000000000 */
[----:B-1----:R-:W-:-:S05]  /*1000*/  IMAD.WIDE.U32 R4, R3, 0x2, R4 ;  /* 0x0000000203047825 */ /* 0x002fca00078e0004 */
[----:B------:R1:W-:Y:S02]  /*1010*/  STG.E.U16 desc[UR4][R4.64], R10 ;  /* 0x0000000a04007986 */ /* 0x0003e4000c101504 */
.L_x_11451:
[----:B------:R-:W-:-:S13]  /*1020*/  ISETP.GE.AND P0, PT, R27, R2, PT ;  /* 0x000000021b00720c */ /* 0x000fda0003f06270 */
[----:B------:R-:W-:Y:S05]  /*1030*/  @P0 BREAK B1 ;  /* 0x0000000000010942 */ /* 0x000fea0003800000 */
[----:B------:R-:W-:Y:S05]  /*1040*/  @P0 BRA `(.L_x_11453) ;  /* 0x0000000000300947 */ /* 0x000fea0003800000 */
[----:B01----:R-:W0:Y:S01]  /*1050*/  LDC.64 R4, c[0x0][0x218] ;  /* 0x00008600ff047b82 */ /* 0x003e220000000a00 */
[----:B------:R-:W-:Y:S01]  /*1060*/  IMAD.IADD R3, R0, 0x1, R27 ;  /* 0x0000000100037824 */ /* 0x000fe200078e021b */
[----:B------:R-:W-:-:S03]  /*1070*/  IADD3 R27, R27, 0x80, RZ ;  /* 0x000000801b1b7810 */ /* 0x000fc60007ffe0ff */
[----:B0-----:R-:W-:-:S05]  /*1080*/  IMAD.WIDE.U32 R4, R3, 0x2, R4 ;  /* 0x0000000203047825 */ /* 0x001fca00078e0004 */
[----:B------:R2:W-:Y:S02]  /*1090*/  STG.E.U16 desc[UR4][R4.64], R7 ;  /* 0x0000000704007986 */ /* 0x0005e4000c101504 */
.L_x_11452:
[----:B------:R-:W-:Y:S05]  /*10a0*/  BSYNC B1 ;  /* 0x0000000000017941 */ /* 0x000fea0003800000 */
.L_x_11448:
[----:B------:R-:W-:-:S13]  /*10b0*/  ISETP.GE.AND P0, PT, R27, R2, PT ;  /* 0x000000021b00720c */ /* 0x000fda0003f06270 */
[----:B-12---:R-:W1:Y:S01]  /*10c0*/  @!P0 LDC.64 R4, c[0x0][0x218] ;  /* 0x00008600ff048b82 */ /* 0x006e620000000a00 */
[----:B------:R-:W-:Y:S02]  /*10d0*/  @!P0 IMAD.IADD R3, R0, 0x1, R27 ;  /* 0x0000000100038824 */ /* 0x000fe400078e021b */
[----:B------:R-:W-:Y:S02]  /*10e0*/  @!P0 VIADD R27, R27, 0x80 ;  /* 0x000000801b1b8836 */ /* 0x000fe40000000000 */
[----:B-1----:R-:W-:-:S05]  /*10f0*/  @!P0 IMAD.WIDE.U32 R4, R3, 0x2, R4 ;  /* 0x0000000203048825 */ /* 0x002fca00078e0004 */
[----:B------:R2:W-:Y:S02]  /*1100*/  @!P0 STG.E.U16 desc[UR4][R4.64], R8 ;  /* 0x0000000804008986 */ /* 0x0005e4000c101504 */
.L_x_11453:
[----:B------:R-:W-:Y:S05]  /*1110*/  BSYNC B0 ;  /* 0x0000000000007941 */ /* 0x000fea0003800000 */
.L_x_11447:
        /* <DEDUP_REMOVED lines=8> */
.L_x_11454:
        /* <DEDUP_REMOVED lines=14> */
.L_x_44471:


//--------------------- .text._ZN2at6native29vectorized_elementwise_kernelILi8EZZZNS0_49_GLOBAL__N__657f93f7_16_TensorCompare_cu_71e06f4e17clamp_kernel_implERNS_18TensorIteratorBaseEENKUlvE_clEvENKUlvE3_clEvEUlsssE_St5arrayIPcLm4EEEEviT0_T1_ --------------------------
	.section	.text._ZN2at6native29vectorized_elementwise_kernelILi8EZZZNS0_49_GLOBAL__N__657f93f7_16_TensorCompare_cu_71e06f4e17clamp_kernel_implERNS_18TensorIteratorBaseEENKUlvE_clEvENKUlvE3_clEvEUlsssE_St5arrayIPcLm4EEEEviT0_T1_,"ax",@progbits
	.align	128
        .global         _ZN2at6native29vectorized_elementwise_kernelILi8EZZZNS0_49_GLOBAL__N__657f93f7_16_TensorCompare_cu_71e06f4e17clamp_kernel_implERNS_18TensorIteratorBaseEENKUlvE_clEvENKUlvE3_clEvEUlsssE_St5arrayIPcLm4EEEEviT0_T1_
        .type           _ZN2at6native29vectorized_elementwise_kernelILi8EZZZNS0_49_GLOBAL__N__657f93f7_16_TensorCompare_cu_71e06f4e17clamp_kernel_implERNS_18TensorIteratorBaseEENKUlvE_clEvENKUlvE3_clEvEUlsssE_St5arrayIPcLm4EEEEviT0_T1_,@function
        .size           _ZN2at6native29vectorized_elementwise_kernelILi8EZZZNS0_49_GLOBAL__N__657f93f7_16_TensorCompare_cu_71e06f4e17clamp_kernel_implERNS_18TensorIteratorBaseEENKUlvE_clEvENKUlvE3_clEvEUlsssE_St5arrayIPcLm4EEEEviT0_T1_,(.L_x_44472 - _ZN2at6native29vectorized_elementwise_kernelILi8EZZZNS0_49_GLOBAL__N__657f93f7_16_TensorCompare_cu_71e06f4e17clamp_kernel_implERNS_18TensorIteratorBaseEENKUlvE_clEvENKUlvE3_clEvEUlsssE_St5arrayIPcLm4EEEEviT0_T1_)
        .other          _ZN2at6native29vectorized_elementwise_kernelILi8EZZZNS0_49_GLOBAL__N__657f93f7_16_TensorCompare_cu_71e06f4e17clamp_kernel_implERNS_18TensorIteratorBaseEENKUlvE_clEvENKUlvE3_clEvEUlsssE_St5arrayIPcLm4EEEEviT0_T1_,@"STO_CUDA_ENTRY STV_DEFAULT"
_ZN2at6native29vectorized_elementwise_kernelILi8EZZZNS0_49_GLOBAL__N__657f93f7_16_TensorCompare_cu_71e06f4e17clamp_kernel_implERNS_18TensorIteratorBaseEENKUlvE_clEvENKUlvE3_clEvEUlsssE_St5arrayIPcLm4EEEEviT0_T1_:
.text._ZN2at6native29vectorized_elementwise_kernelILi8EZZZNS0_49_GLOBAL__N__657f93f7_16_TensorCompare_cu_71e06f4e17clamp_kernel_implERNS_18TensorIteratorBaseEENKUlvE_clEvENKUlvE3_clEvEUlsssE_St5arrayIPcLm4EEEEviT0_T1_:
        /* <DEDUP_REMOVED lines=12> */
[----:B0-----:R-:W-:-:S04]  /*00c0*/  IMAD.WIDE.U32 R12, R16, 0x10, R2 ;  /* 0x00000010100c7825 */ /* 0x001fc800078e0002 */
[----:B--2---:R-:W-:Y:S02]  /*00d0*/  IMAD.WIDE R2, R0, 0x2, R4 ;  /* 0x0000000200027825 */ /* 0x004fe400078e0204 */
[----:B------:R-:W2:Y:S02]  /*00e0*/  LDG.E.128 R12, desc[UR4][R12.64] ;  /* 0x000000040c0c7981 */ /* 0x000ea4000c1e1d00 */
[----:B------:R-:W-:Y:S02]  /*00f0*/  IMAD.WIDE.U32 R8, R16, 0x10, R2 ;  /* 0x0000001010087825 */ /* 0x000fe400078e0002 */
[----:B------:R-:W0:Y:S04]  /*0100*/  LDC.64 R2, c[0x0][0x230] ;  /* 0x00008c00ff027b82 */ /* 0x000e280000000a00 */
[----:B------:R-:W3:Y:S01]  /*0110*/  LDG.E.128 R8, desc[UR4][R8.64] ;  /* 0x0000000408087981 */ /* 0x000ee2000c1e1d00 */
[----:B0-----:R-:W-:-:S04]  /*0120*/  IMAD.WIDE R2, R0, 0x2, R2 ;  /* 0x0000000200027825 */ /* 0x001fc800078e0202 */
[----:B------:R-:W-:-:S06]  /*0130*/  IMAD.WIDE.U32 R4, R16, 0x10, R2 ;  /* 0x0000001010047825 */ /* 0x000fcc00078e0002 */
[----:B------:R-:W4:Y:S01]  /*0140*/  LDG.E.128 R4, desc[UR4][R4.64] ;  /* 0x0000000404047981 */ /* 0x000f22000c1e1d00 */
[C---:B--2---:R-:W-:Y:S02]  /*0150*/  PRMT R20, R13.reuse, 0xbb32, RZ ;  /* 0x0000bb320d147816 */ /* 0x044fe400000000ff */
[C---:B------:R-:W-:Y:S02]  /*0160*/  PRMT R2, R12.reuse, 0x9910, RZ ;  /* 0x000099100c027816 */ /* 0x040fe400000000ff */
[----:B------:R-:W-:Y:S01]  /*0170*/  PRMT R3, R13, 0x9910, RZ ;  /* 0x000099100d037816 */ /* 0x000fe200000000ff */
[----:B------:R-:W-:Y:S01]  /*0180*/  IMAD.MOV.U32 R24, RZ, RZ, R20 ;  /* 0x000000ffff187224 */ /* 0x000fe200078e0014 */
[----:B------:R-:W-:Y:S02]  /*0190*/  PRMT R19, R12, 0xbb32, RZ ;  /* 0x0000bb320c137816 */ /* 0x000fe400000000ff */
[----:B------:R-:W-:Y:S02]  /*01a0*/  PRMT R13, R15, 0x9910, RZ ;  /* 0x000099100f0d7816 */ /* 0x000fe400000000ff */
[----:B---3--:R-:W-:-:S02]  /*01b0*/  PRMT R23, R8, 0x9910, RZ ;  /* 0x0000991008177816 */ /* 0x008fc400000000ff */
[----:B------:R-:W-:Y:S02]  /*01c0*/  PRMT R21, R9, 0x9910, RZ ;  /* 0x0000991009157816 */ /* 0x000fe400000000ff */
[----:B------:R-:W-:Y:S02]  /*01d0*/  PRMT R22, R8, 0xbb32, RZ ;  /* 0x0000bb3208167816 */ /* 0x000fe400000000ff */
[C---:B------:R-:W-:Y:S02]  /*01e0*/  PRMT R8, R10.reuse, 0x9910, RZ ;  /* 0x000099100a087816 */ /* 0x040fe400000000ff */
[----:B------:R-:W-:Y:S02]  /*01f0*/  PRMT R17, R10, 0xbb32, RZ ;  /* 0x0000bb320a117816 */ /* 0x000fe400000000ff */
[----:B------:R-:W-:Y:S02]  /*0200*/  VIMNMX R20, R2, R23, !PT ;  /* 0x0000001702147248 */ /* 0x000fe40007fe0100 */
[----:B------:R-:W-:Y:S01]  /*0210*/  VIMNMX R10, R3, R21, !PT ;  /* 0x00000015030a7248 */ /* 0x000fe20007fe0100 */
[----:B------:R-:W-:Y:S01]  /*0220*/  IMAD.MOV.U32 R21, RZ, RZ, R13 ;  /* 0x000000ffff157224 */ /* 0x000fe200078e000d */
[----:B------:R-:W0:Y:S01]  /*0230*/  LDC.64 R2, c[0x0][0x218] ;  /* 0x00008600ff027b82 */ /* 0x000e220000000a00 */
[----:B------:R-:W-:-:S02]  /*0240*/  PRMT R18, R11, 0x9910, RZ ;  /* 0x000099100b127816 */ /* 0x000fc400000000ff */
[----:B------:R-:W-:Y:S02]  /*0250*/  PRMT R11, R11, 0xbb32, RZ ;  /* 0x0000bb320b0b7816 */ /* 0x000fe400000000ff */
[----:B------:R-:W-:Y:S02]  /*0260*/  VIMNMX R19, R19, R22, !PT ;  /* 0x0000001613137248 */ /* 0x000fe40007fe0100 */
[C---:B------:R-:W-:Y:S01]  /*0270*/  PRMT R12, R14.reuse, 0x9910, RZ ;  /* 0x000099100e0c7816 */ /* 0x040fe200000000ff */
[----:B------:R-:W-:Y:S01]  /*0280*/  IMAD.MOV.U32 R22, RZ, RZ, R11 ;  /* 0x000000ffff167224 */ /* 0x000fe200078e000b */
[----:B------:R-:W-:Y:S02]  /*0290*/  PRMT R14, R14, 0xbb32, RZ ;  /* 0x0000bb320e0e7816 */ /* 0x000fe400000000ff */
[----:B------:R-:W-:Y:S02]  /*02a0*/  PRMT R15, R15, 0xbb32, RZ ;  /* 0x0000bb320f0f7816 */ /* 0x000fe400000000ff */
[----:B------:R-:W-:-:S02]  /*02b0*/  PRMT R9, R9, 0xbb32, RZ ;  /* 0x0000bb3209097816 */ /* 0x000fc400000000ff */
[----:B------:R-:W-:Y:S02]  /*02c0*/  VIMNMX R13, R12, R8, !PT ;  /* 0x000000080c0d7248 */ /* 0x000fe40007fe0100 */
[----:B------:R-:W-:Y:S02]  /*02d0*/  VIMNMX R12, R14, R17, !PT ;  /* 0x000000110e0c7248 */ /* 0x000fe40007fe0100 */
[----:B------:R-:W-:Y:S02]  /*02e0*/  VIMNMX R11, R21, R18, !PT ;  /* 0x00000012150b7248 */ /* 0x000fe40007fe0100 */
[----:B------:R-:W-:Y:S02]  /*02f0*/  VIMNMX R8, R15, R22, !PT ;  /* 0x000000160f087248 */ /* 0x000fe40007fe0100 */
[----:B----4-:R-:W-:Y:S01]  /*0300*/  PRMT R15, R4, 0x9910, RZ ;  /* 0x00009910040f7816 */ /* 0x010fe200000000ff */
[----:B0-----:R-:W-:Y:S01]  /*0310*/  IMAD.WIDE.U32 R2, R0, 0x2, R2 ;  /* 0x0000000200027825 */ /* 0x001fe200078e0002 */
[----:B------:R-:W-:-:S02]  /*0320*/  PRMT R14, R4, 0xbb32, RZ ;  /* 0x0000bb32040e7816 */ /* 0x000fc400000000ff */
[C---:B------:R-:W-:Y:S02]  /*0330*/  PRMT R17, R5.reuse, 0x9910, RZ ;  /* 0x0000991005117816 */ /* 0x040fe400000000ff */
[----:B------:R-:W-:Y:S01]  /*0340*/  PRMT R18, R5, 0xbb32, RZ ;  /* 0x0000bb3205127816 */ /* 0x000fe200000000ff */
[----:B------:R-:W-:Y:S01]  /*0350*/  IMAD.WIDE R2, R16, 0x10, R2 ;  /* 0x0000001010027825 */ /* 0x000fe200078e0202 */
[----:B------:R-:W-:Y:S02]  /*0360*/  PRMT R5, R6, 0x9910, RZ ;  /* 0x0000991006057816 */ /* 0x000fe400000000ff */
[----:B------:R-:W-:Y:S02]  /*0370*/  PRMT R4, R7, 0x9910, RZ ;  /* 0x0000991007047816 */ /* 0x000fe400000000ff */
[----:B------:R-:W-:Y:S02]  /*0380*/  VIMNMX R9, R24, R9, !PT ;  /* 0x0000000918097248 */ /* 0x000fe40007fe0100 */
[----:B------:R-:W-:-:S02]  /*0390*/  PRMT R6, R6, 0xbb32, RZ ;  /* 0x0000bb3206067816 */ /* 0x000fc400000000ff */
[----:B------:R-:W-:Y:S02]  /*03a0*/  PRMT R7, R7, 0xbb32, RZ ;  /* 0x0000bb3207077816 */ /* 0x000fe400000000ff */
[----:B------:R-:W-:Y:S02]  /*03b0*/  VIMNMX R20, R20, R15, PT ;  /* 0x0000000f14147248 */ /* 0x000fe40003fe0100 */
[----:B------:R-:W-:Y:S02]  /*03c0*/  VIMNMX R19, R19, R14, PT ;  /* 0x0000000e13137248 */ /* 0x000fe40003fe0100 */
[----:B------:R-:W-:Y:S02]  /*03d0*/  VIMNMX R10, R10, R17, PT ;  /* 0x000000110a0a7248 */ /* 0x000fe40003fe0100 */
[----:B------:R-:W-:Y:S02]  /*03e0*/  VIMNMX R9, R9, R18, PT ;  /* 0x0000001209097248 */ /* 0x000fe40003fe0100 */
[----:B------:R-:W-:-:S02]  /*03f0*/  VIMNMX R5, R13, R5, PT ;  /* 0x000000050d057248 */ /* 0x000fc40003fe0100 */
[----:B------:R-:W-:Y:S02]  /*0400*/  VIMNMX R6, R12, R6, PT ;  /* 0x000000060c067248 */ /* 0x000fe40003fe0100 */
[----:B------:R-:W-:Y:S02]  /*0410*/  VIMNMX R4, R11, R4, PT ;  /* 0x000000040b047248 */ /* 0x000fe40003fe0100 */
[----:B------:R-:W-:Y:S02]  /*0420*/  VIMNMX R7, R8, R7, PT ;  /* 0x0000000708077248 */ /* 0x000fe40003fe0100 */
[----:B------:R-:W-:Y:S02]  /*0430*/  PRMT R20, R19, 0x1054, R20 ;  /* 0x0000105413147816 */ /* 0x000fe40000000014 */
[----:B------:R-:W-:Y:S02]  /*0440*/  PRMT R21, R9, 0x1054, R10 ;  /* 0x0000105409157816 */ /* 0x000fe4000000000a */
[----:B------:R-:W-:-:S02]  /*0450*/  PRMT R22, R6, 0x1054, R5 ;  /* 0x0000105406167816 */ /* 0x000fc40000000005 */
[----:B------:R-:W-:-:S05]  /*0460*/  PRMT R23, R7, 0x1054, R4 ;  /* 0x0000105407177816 */ /* 0x000fca0000000004 */
[----:B------:R-:W-:Y:S01]  /*0470*/  STG.E.128 desc[UR4][R2.64], R20 ;  /* 0x0000001402007986 */ /* 0x000fe2000c101d04 */
[----:B------:R-:W-:Y:S05]  /*0480*/  EXIT ;  /* 0x000000000000794d */ /* 0x000fea0003800000 */
.L_x_11455:
        /* <DEDUP_REMOVED lines=26> */
[----:B----4-:R-:W-:Y:S01]  /*0630*/  @!P4 IMAD.WIDE.U32 R4, R21, 0x2, R4 ;  /* 0x000000021504c825 */ /* 0x010fe200078e0004 */
[----:B------:R-:W-:-:S04]  /*0640*/  HFMA2.MMA R22, -RZ, RZ, 0, 0 ;  /* 0x00000000ff167435 */ /* 0x000fc800000001ff */
        /* <DEDUP_REMOVED lines=124> */
.L_x_11458:
[----:B------:R-:W-:-:S13]  /*0e10*/  ISETP.GE.AND P0, PT, R27, R2, PT ;  /* 0x000000021b00720c */ /* 0x000fda0003f06270 */
[----:B------:R-:W-:Y:S05]  /*0e20*/  @P0 BRA `(.L_x_11460) ;  /* 0x0000000000300947 */ /* 0x000fea0003800000 */
[----:B0-----:R-:W0:Y:S01]  /*0e30*/  LDC.64 R14, c[0x0][0x218] ;  /* 0x00008600ff0e7b82 */ /* 0x001e220000000a00 */
[----:B------:R-:W-:Y:S01]  /*0e40*/  IADD3 R3, R0, R27, RZ ;  /* 0x0000001b00037210 */ /* 0x000fe20007ffe0ff */
[----:B------:R-:W-:-:S04]  /*0e50*/  VIADD R27, R27, 0x80 ;  /* 0x000000801b1b7836 */ /* 0x000fc80000000000 */
[----:B0-----:R-:W-:-:S05]  /*0e60*/  IMAD.WIDE.U32 R14, R3, 0x2, R14 ;  /* 0x00000002030e7825 */ /* 0x001fca00078e000e */
[----:B------:R1:W-:Y:S02]  /*0e70*/  STG.E.U16 desc[UR4][R14.64], R5 ;  /* 0x000000050e007986 */ /* 0x0003e4000c101504 */
.L_x_11459:
[----:B------:R-:W-:-:S13]  /*0e80*/  ISETP.GE.AND P0, PT, R27, R2, PT ;  /* 0x000000021b00720c */ /* 0x000fda0003f06270 */
[----:B------:R-:W-:Y:S05]  /*0e90*/  @P0 BRA `(.L_x_11461) ;  /* 0x0000000000340947 */ /* 0x000fea0003800000 */
[----:B-1----:R-:W1:Y:S01]  /*0ea0*/  LDC.64 R4, c[0x0][0x218] ;  /* 0x00008600ff047b82 */ /* 0x002e620000000a00 */
[----:B------:R-:W-:Y:S02]  /*0eb0*/  IMAD.IADD R3, R0, 0x1, R27 ;  /* 0x0000000100037824 */ /* 0x000fe400078e021b */
[----:B------:R-:W-:Y:S02]  /*0ec0*/  VIADD R27, R27, 0x80 ;  /* 0x000000801b1b7836 */ /* 0x000fe40000000000 */
[----:B-1----:R-:W-:-:S05]  /*0ed0*/  IMAD.WIDE.U32 R4, R3, 0x2, R4 ;  /* 0x0000000203047825 */ /* 0x002fca00078e0004 */
[----:B------:R1:W-:Y:S02]  /*0ee0*/  STG.E.U16 desc[UR4][R4.64], R10 ;  /* 0x0000000a04007986 */ /* 0x0003e4000c101504 */
.L_x_11460:
        /* <DEDUP_REMOVED lines=8> */
.L_x_11461:
[----:B------:R-:W-:Y:S05]  /*0f70*/  BSYNC B1 ;  /* 0x0000000000017941 */ /* 0x000fea0003800000 */
.L_x_11457:
[----:B------:R-:W-:-:S13]  /*0f80*/  ISETP.GE.AND P0, PT, R27, R2, PT ;  /* 0x000000021b00720c */ /* 0x000fda0003f06270 */
[----:B-12---:R-:W1:Y:S01]  /*0f90*/  @!P0 LDC.64 R4, c[0x0][0x218] ;  /* 0x00008600ff048b82 */ /* 0x006e620000000a00 */
[----:B------:R-:W-:Y:S02]  /*0fa0*/  @!P0 IMAD.IADD R3, R0, 0x1, R27 ;  /* 0x0000000100038824 */ /* 0x000fe400078e021b */
[----:B------:R-:W-:Y:S02]  /*0fb0*/  @!P0 VIADD R27, R27, 0x80 ;  /* 0x000000801b1b8836 */ /* 0x000fe40000000000 */
[----:B-1----:R-:W-:-:S05]  /*0fc0*/  @!P0 IMAD.WIDE.U32 R4, R3, 0x2, R4 ;  /* 0x0000000203048825 */ /* 0x002fca00078e0004 */
[----:B------:R2:W-:Y:S02]  /*0fd0*/  @!P0 STG.E.U16 desc[UR4][R4.64], R8 ;  /* 0x0000000804008986 */ /* 0x0005e4000c101504 */
.L_x_11462:
[----:B------:R-:W-:Y:S05]  /*0fe0*/  BSYNC B0 ;  /* 0x0000000000007941 */ /* 0x000fea0003800000 */
.L_x_11456:
        /* <DEDUP_REMOVED lines=8> */
.L_x_11463:
        /* <DEDUP_REMOVED lines=9> */
.L_x_44472:


//--------------------- .text._ZN2at6native18elementwise_kernelILi128ELi4EZNS0_15gpu_kernel_implIZZZNS0_49_GLOBAL__N__657f93f7_16_TensorCompare_cu_71e06f4e17clamp_kernel_implERNS_18TensorIteratorBaseEENKUlvE_clEvENKUlvE2_clEvEUllllE_EEvS5_RKT_EUliE_EEviT1_ --------------------------
	.section	.text._ZN2at6native18elementwise_kernelILi128ELi4EZNS0_15gpu_kernel_implIZZZNS0_49_GLOBAL__N__657f93f7_16_TensorCompare_cu_71e06f4e17clamp_kernel_implERNS_18TensorIteratorBaseEENKUlvE_clEvENKUlvE2_clEvEUllllE_EEvS5_RKT_EUliE_EEviT1_,"ax",@progbits
	.align	128
        .global         _ZN2at6native18elementwise_kernelILi128ELi4EZNS0_15gpu_kernel_implIZZZNS0_49_GLOBAL__N__657f93f7_16_TensorCompare_cu_71e06f4e17clamp_kernel_implERNS_18TensorIteratorBaseEENKUlvE_clEvENKUlvE2_clEvEUllllE_EEvS5_RKT_EUliE_EEviT1_
        .type           _ZN2at6native18elementwise_kernelILi128ELi4EZNS0_15gpu_kernel_implIZZZNS0_49_GLOBAL__N__657f93f7_16_TensorCompare_cu_71e06f4e17clamp_kernel_implERNS_18TensorIteratorBaseEENKUlvE_clEvENKUlvE2_clEvEUllllE_EEvS5_RKT_EUliE_EEviT1_,@function
        .size           _ZN2at6native18elementwise_kernelILi128ELi4EZNS0_15gpu_kernel_implIZZZNS0_49_GLOBAL__N__657f93f7_16_TensorCompare_cu_71e06f4e17clamp_kernel_implERNS_18TensorIteratorBaseEENKUlvE_clEvENKUlvE2_clEvEUllllE_EEvS5_RKT_EUliE_EEviT1_,(.L_x_44473 - _ZN2at6native18elementwise_kernelILi128ELi4EZNS0_15gpu_kernel_implIZZZNS0_49_GLOBAL__N__657f93f7_16_TensorCompare_cu_71e06f4e17clamp_kernel_implERNS_18TensorIteratorBaseEENKUlvE_clEvENKUlvE2_clEvEUllllE_EEvS5_RKT_EUliE_EEviT1_)
        .other          _ZN2at6native18elementwise_kernelILi128ELi4EZNS0_15gpu_kernel_implIZZZNS0_49_GLOBAL__N__657f93f7_16_TensorCompare_cu_71e06f4e17clamp_kernel_implERNS_18TensorIteratorBaseEENKUlvE_clEvENKUlvE2_clEvEUllllE_EEvS5_RKT_EUliE_EEviT1_,@"STO_CUDA_ENTRY STV_DEFAULT"
_ZN2at6native18elementwise_kernelILi128ELi4EZNS0_15gpu_kernel_implIZZZNS0_49_GLOBAL__N__657f93f7_16_TensorCompare_cu_71e06f4e17clamp_kernel_implERNS_18TensorIteratorBaseEENKUlvE_clEvENKUlvE2_clEvEUllllE_EEvS5_RKT_EUliE_EEviT1_:
.text._ZN2at6native18elementwise_kernelILi128ELi4EZNS0_15gpu_kernel_implIZZZNS0_49_GLOBAL__N__657f93f7_16_TensorCompare_cu_71e06f4e17clamp_kernel_implERNS_18TensorIteratorBaseEENKUlvE_clEvENKUlvE2_clEvEUllllE_EEvS5_RKT_EUliE_EEviT1_:
        /* <DEDUP_REMOVED lines=391> */
.L_x_11466:
        /* <DEDUP_REMOVED lines=21> */
.L_x_11470:
[----:B------:R0:W5:Y:S01]  /*19c0*/  LDG.E.U8 R22, desc[UR36][R4.64] ;  /* 0x0000002404167981 */ /* 0x000162000c1e1100 */
[----:B------:R-:W-:Y:S01]  /*19d0*/  IMAD.MOV.U32 R23, RZ, RZ, RZ ;  /* 0x000000ffff177224 */ /* 0x000fe200078e00ff */
[----:B------:R-:W-:Y:S06]  /*19e0*/  BRA `(.L_x_11472) ;  /* 0x0000000c00487947 */ /* 0x000fec0003800000 */
.L_x_11469:
        /* <DEDUP_REMOVED lines=8> */
.L_x_11474:
[----:B------:R-:W2:Y:S02]  /*1a70*/  LDG.E R22, desc[UR36][R4.64] ;  /* 0x0000002404167981 */ /* 0x000ea4000c1e1900 */
[----:B--2---:R-:W-:Y:S01]  /*1a80*/  SHF.R.S32.HI R23, RZ, 0x1f, R22 ;  /* 0x0000001fff177819 */ /* 0x004fe20000011416 */
[----:B------:R-:W-:Y:S06]  /*1a90*/  BRA `(.L_x_11472) ;  /* 0x0000000c001c7947 */ /* 0x000fec0003800000 */
.L_x_11473:
[----:B------:R-:W2:Y:S02]  /*1aa0*/  LDG.E.S16 R22, desc[UR36][R4.64] ;  /* 0x0000002404167981 */ /* 0x000ea4000c1e1700 */
[----:B--2---:R-:W-:Y:S01]  /*1ab0*/  SHF.R.S32.HI R23, RZ, 0x1f, R22 ;  /* 0x0000001fff177819 */ /* 0x004fe20000011416 */
[----:B------:R-:W-:Y:S06]  /*1ac0*/  BRA `(.L_x_11472) ;  /* 0x0000000c00107947 */ /* 0x000fec0003800000 */
.L_x_11468:
        /* <DEDUP_REMOVED lines=9> */
.L_x_11476:
[----:B------:R-:W2:Y:S02]  /*1b60*/  LDG.E.U16 R4, desc[UR36][R4.64] ;  /* 0x0000002404047981 */ /* 0x000ea4000c1e1500 */
[----:B--2---:R-:W-:-:S06]  /*1b70*/  HADD2.F32 R22, -RZ, R4.H0_H0 ;  /* 0x20000004ff167230 */ /* 0x004fcc0000004100 */
[----:B------:R-:W0:Y:S01]  /*1b80*/  F2I.S64.TRUNC R22, R22 ;  /* 0x0000001600167311 */ /* 0x000e22000020d900 */
[----:B------:R-:W-:Y:S05]  /*1b90*/  BRA `(.L_x_11472) ;  /* 0x0000000800dc7947 */ /* 0x000fea0003800000 */
.L_x_11475:
        /* <DEDUP_REMOVED lines=9> */
.L_x_11478:
[----:B------:R-:W2:Y:S02]  /*1c30*/  LDG.E.U16 R4, desc[UR36][R4.64] ;  /* 0x0000002404047981 */ /* 0x000ea4000c1e1500 */
[----:B--2---:R-:W-:-:S06]  /*1c40*/  HADD2.F32 R22, -RZ, R4.H0_H0 ;  /* 0x20000004ff167230 */ /* 0x004fcc0000004100 */
[----:B------:R-:W0:Y:S01]  /*1c50*/  F2I.S64.TRUNC R22, R22 ;  /* 0x0000001600167311 */ /* 0x000e22000020d900 */
[----:B------:R-:W-:Y:S05]  /*1c60*/  BRA `(.L_x_11472) ;  /* 0x0000000800a87947 */ /* 0x000fea0003800000 */
.L_x_11477:
[----:B------:R-:W2:Y:S02]  /*1c70*/  LDG.E.64 R4, desc[UR36][R4.64] ;  /* 0x0000002404047981 */ /* 0x000ea4000c1e1b00 */
[----:B--2---:R0:W1:Y:S01]  /*1c80*/  F2I.S64.F64.TRUNC R22, R4 ;  /* 0x0000000400167311 */ /* 0x004062000030d900 */
[----:B------:R-:W-:Y:S05]  /*1c90*/  BRA `(.L_x_11472) ;  /* 0x00000008009c7947 */ /* 0x000fea0003800000 */
.L_x_11467:
        /* <DEDUP_REMOVED lines=13> */
.L_x_11481:
[----:B------:R-:W2:Y:S02]  /*1d70*/  LDG.E.64 R4, desc[UR36][R4.64] ;  /* 0x0000002404047981 */ /* 0x000ea4000c1e1b00 */
[----:B--2---:R0:W1:Y:S01]  /*1d80*/  F2I.S64.F64.TRUNC R22, R4 ;  /* 0x0000000400167311 */ /* 0x004062000030d900 */
[----:B------:R-:W-:Y:S05]  /*1d90*/  BRA `(.L_x_11472) ;  /* 0x00000008005c7947 */ /* 0x000fea0003800000 */
.L_x_11480:
        /* <DEDUP_REMOVED lines=27> */
.L_x_11483:
        /* <DEDUP_REMOVED lines=14> */
.L_x_11482:
[----:B------:R-:W2:Y:S02]  /*2030*/  LDG.E.U16 R22, desc[UR36][R4.64] ;  /* 0x0000002404167981 */ /* 0x000ea4000c1e1500 */
[----:B--2---:R-:W-:-:S06]  /*2040*/  IMAD.U32 R22, R22, 0x10000, RZ ;  /* 0x0001000016167824 */ /* 0x004fcc00078e00ff */
[----:B------:R-:W0:Y:S01]  /*2050*/  F2I.S64.TRUNC R22, R22 ;  /* 0x0000001600167311 */ /* 0x000e22000020d900 */
[----:B------:R-:W-:Y:S05]  /*2060*/  BRA `(.L_x_11472) ;  /* 0x0000000400a87947 */ /* 0x000fea0003800000 */
.L_x_11479:
        /* <DEDUP_REMOVED lines=11> */
.L_x_11486:
        /* <DEDUP_REMOVED lines=21> */
.L_x_11490:
[----:B------:R-:W-:Y:S05]  /*2270*/  BSYNC B1 ;  /* 0x0000000000017941 */ /* 0x000fea0003800000 */
.L_x_11489:
[----:B------:R-:W-:Y:S01]  /*2280*/  IMAD.SHL.U32 R3, R3, 0x100000, RZ ;  /* 0x0010000003037824 */ /* 0x000fe200078e00ff */
[----:B------:R-:W-:-:S04]  /*2290*/  LEA R5, R0, 0x3b800000, 0x17 ;  /* 0x3b80000000057811 */ /* 0x000fc800078eb8ff */
[----:B------:R-:W-:-:S07]  /*22a0*/  LOP3.LUT R22, R5, R3, R22, 0xfe, !PT ;  /* 0x0000000305167212 */ /* 0x000fce00078efe16 */
.L_x_11488:
[----:B------:R-:W-:Y:S05]  /*22b0*/  BSYNC B0 ;  /* 0x0000000000007941 */ /* 0x000fea0003800000 */
.L_x_11487:
[----:B------:R-:W1:Y:S01]  /*22c0*/  F2I.S64.TRUNC R22, R22 ;  /* 0x0000001600167311 */ /* 0x000e62000020d900 */
[----:B------:R-:W-:Y:S05]  /*22d0*/  BRA `(.L_x_11472) ;  /* 0x00000004000c7947 */ /* 0x000fea0003800000 */
.L_x_11485:
        /* <DEDUP_REMOVED lines=21> */
.L_x_11494:
[----:B------:R-:W-:Y:S05]  /*2430*/  BSYNC B1 ;  /* 0x0000000000017941 */ /* 0x000fea0003800000 */
.L_x_11493:
[----:B------:R-:W-:Y:S01]  /*2440*/  IMAD.SHL.U32 R3, R3, 0x200000, RZ ;  /* 0x0020000003037824 */ /* 0x000fe200078e00ff */
[----:B------:R-:W-:-:S04]  /*2450*/  LEA R5, R0, 0x37800000, 0x17 ;  /* 0x3780000000057811 */ /* 0x000fc800078eb8ff */
[----:B------:R-:W-:-:S07]  /*2460*/  LOP3.LUT R22, R5, R3, R22, 0xfe, !PT ;  /* 0x0000000305167212 */ /* 0x000fce00078efe16 */
.L_x_11492:
[----:B------:R-:W-:Y:S05]  /*2470*/  BSYNC B0 ;  /* 0x0000000000007941 */ /* 0x000fea0003800000 */
.L_x_11491:
[----:B------:R-:W2:Y:S01]  /*2480*/  F2I.S64.TRUNC R22, R22 ;  /* 0x0000001600167311 */ /* 0x000ea2000020d900 */
[----:B------:R-:W-:Y:S05]  /*2490*/  BRA `(.L_x_11472) ;  /* 0x00000000009c7947 */ /* 0x000fea0003800000 */
.L_x_11484:
        /* <DEDUP_REMOVED lines=14> */
.L_x_11498:
[----:B------:R-:W-:Y:S05]  /*2580*/  BSYNC B0 ;  /* 0x0000000000007941 */ /* 0x000fea0003800000 */
.L_x_11497:
[----:B------:R-:W4:Y:S01]  /*2590*/  F2I.S64.TRUNC R22, R22 ;  /* 0x0000001600167311 */ /* 0x000f22000020d900 */
[----:B------:R-:W-:Y:S05]  /*25a0*/  BRA `(.L_x_11472) ;  /* 0x0000000000587947 */ /* 0x000fea0003800000 */
.L_x_11471:
        /* <DEDUP_REMOVED lines=16> */
.L_x_11499:
[----:B------:R-:W-:Y:S01]  /*26b0*/  CS2R R22, SRZ ;  /* 0x0000000000167805 */ /* 0x000fe2000001ff00 */
[----:B------:R-:W-:Y:S06]  /*26c0*/  BRA `(.L_x_11472) ;  /* 0x0000000000107947 */ /* 0x000fec0003800000 */
.L_x_11496:
[----:B------:R0:W5:Y:S01]  /*26d0*/  LDG.E.64 R22, desc[UR36][R4.64] ;  /* 0x0000002404167981 */ /* 0x000162000c1e1b00 */
[----:B------:R-:W-:Y:S05]  /*26e0*/  BRA `(.L_x_11472) ;  /* 0x0000000000087947 */ /* 0x000fea0003800000 */
.L_x_11495:
[----:B------:R3:W5:Y:S01]  /*26f0*/  LDG.E R22, desc[UR36][R4.64] ;  /* 0x0000002404167981 */ /* 0x000762000c1e1900 */
[----:B------:R-:W-:-:S07]  /*2700*/  IMAD.MOV.U32 R23, RZ, RZ, RZ ;  /* 0x000000ffff177224 */ /* 0x000fce00078e00ff */
.L_x_11472:
[----:B------:R-:W1:Y:S01]  /*2710*/  LDC.U8 R3, c[0x0][0x4fb] ;  /* 0x00013ec0ff037b82 */ /* 0x000e620000000000 */
[----:B------:R-:W-:Y:S02]  /*2720*/  ULDC.64 UR4, c[0x0][0x4e8] ;  /* 0x00013a0000047ab9 */ /* 0x000fe40000000a00 */
[----:B0--3--:R-:W-:-:S05]  /*2730*/  IADD3 R4, P1, R18, UR4, RZ ;  /* 0x0000000412047c10 */ /* 0x009fca000ff3e0ff */
        /* <DEDUP_REMOVED lines=13> */
[----:B---3--:R-:W-:Y:S01]  /*2810*/  SHF.R.S32.HI R19, RZ, 0x1f, R18 ;  /* 0x0000001fff137819 */ /* 0x008fe20000011412 */
[----:B------:R-:W-:Y:S06]  /*2820*/  BRA `(.L_x_11505) ;  /* 0x0000000c00547947 */ /* 0x000fec0003800000 */
.L_x_11503:
[----:B------:R1:W5:Y:S01]  /*2830*/  LDG.E.U8 R18, desc[UR36][R4.64] ;  /* 0x0000002404127981 */ /* 0x000362000c1e1100 */
[----:B------:R-:W-:Y:S01]  /*2840*/  IMAD.MOV.U32 R19, RZ, RZ, RZ ;  /* 0x000000ffff137224 */ /* 0x000fe200078e00ff */
[----:B------:R-:W-:Y:S06]  /*2850*/  BRA `(.L_x_11505) ;  /* 0x0000000c00487947 */ /* 0x000fec0003800000 */
.L_x_11502:
        /* <DEDUP_REMOVED lines=8> */
.L_x_11507:
[----:B------:R-:W3:Y:S02]  /*28e0*/  LDG.E R18, desc[UR36][R4.64] ;  /* 0x0000002404127981 */ /* 0x000ee4000c1e1900 */
[----:B---3--:R-:W-:Y:S01]  /*28f0*/  SHF.R.S32.HI R19, RZ, 0x1f, R18 ;  /* 0x0000001fff137819 */ /* 0x008fe20000011412 */
[----:B------:R-:W-:Y:S06]  /*2900*/  BRA `(.L_x_11505) ;  /* 0x0000000c001c7947 */ /* 0x000fec0003800000 */
.L_x_11506:
[----:B------:R-:W3:Y:S02]  /*2910*/  LDG.E.S16 R18, desc[UR36][R4.64] ;  /* 0x0000002404127981 */ /* 0x000ee4000c1e1700 */
[----:B---3--:R-:W-:Y:S01]  /*2920*/  SHF.R.S32.HI R19, RZ, 0x1f, R18 ;  /* 0x0000001fff137819 */ /* 0x008fe20000011412 */
[----:B------:R-:W-:Y:S06]  /*2930*/  BRA `(.L_x_11505) ;  /* 0x0000000c00107947 */ /* 0x000fec0003800000 */
.L_x_11501:
[----:B------:R-:W-:-:S13]  /*2940*/  ISETP.GT.AND P0, PT, R0, 0x6, PT ;  /* 0x000000060000780c */ /* 0x000fda0003f04270 */
[----:B------:R-:W-:Y:S05]  /*2950*/  @P0 BRA `(.L_x_11508) ;  /* 0x00000000002c0947 */ /* 0x000fea0003800000 */
[----:B------:R-:W-:-:S13]  /*2960*/  ISETP.NE.AND P0, PT, R0, 0x5, PT ;  /* 0x000000050000780c */ /* 0x000fda0003f05270 */
[----:B------:R-:W-:Y:S05]  /*2970*/  @!P0 BRA `(.L_x_11509) ;  /* 0x0000000000148947 */ /* 0x000fea0003800000 */
[----:B------:R-:W-:-:S13]  /*2980*/  ISETP.NE.AND P0, PT, R0, 0x6, PT ;  /* 0x000000060000780c */ /* 0x000fda0003f05270 */
[----:B------:R-:W-:Y:S05]  /*2990*/  @P0 BRA `(.L_x_11504) ;  /* 0x0000000800a00947 */ /* 0x000fea0003800000 */
[----:B------:R-:W3:Y:S02]  /*29a0*/  LDG.E R4, desc[UR36][R4.64] ;  /* 0x0000002404047981 */ /* 0x000ee4000c1e1900 */
[----:B---3--:R0:W1:Y:S01]  /*29b0*/  F2I.S64.TRUNC R18, R4 ;  /* 0x0000000400127311 */ /* 0x008062000020d900 */
[----:B------:R-:W-:Y:S05]  /*29c0*/  BRA `(.L_x_11505) ;  /* 0x0000000800ec7947 */ /* 0x000fea0003800000 */
.L_x_11509:
[----:B------:R-:W3:Y:S02]  /*29d0*/  LDG.E.U16 R4, desc[UR36][R4.64] ;  /* 0x0000002404047981 */ /* 0x000ee4000c1e1500 */
[----:B---3--:R-:W-:-:S06]  /*29e0*/  HADD2.F32 R18, -RZ, R4.H0_H0 ;  /* 0x20000004ff127230 */ /* 0x008fcc0000004100 */
[----:B------:R-:W0:Y:S01]  /*29f0*/  F2I.S64.TRUNC R18, R18 ;  /* 0x0000001200127311 */ /* 0x000e22000020d900 */
[----:B------:R-:W-:Y:S05]  /*2a00*/  BRA `(.L_x_11505) ;  /* 0x0000000800dc7947 */ /* 0x000fea0003800000 */
.L_x_11508:
[----:B------:R-:W-:-:S13]  /*2a10*/  ISETP.NE.AND P0, PT, R0, 0x7, PT ;  /* 0x000000070000780c */ /* 0x000fda0003f05270 */
[----:B------:R-:W-:Y:S05]  /*2a20*/  @!P0 BRA `(.L_x_11510) ;  /* 0x00000000002c8947 */ /* 0x000fea0003800000 */
[----:B------:R-:W-:-:S13]  /*2a30*/  ISETP.NE.AND P0, PT, R0, 0x8, PT ;  /* 0x000000080000780c */ /* 0x000fda0003f05270 */
[----:B------:R-:W-:Y:S05]  /*2a40*/  @!P0 BRA `(.L_x_11511) ;  /* 0x0000000000148947 */ /* 0x000fea0003800000 */
[----:B------:R-:W-:-:S13]  /*2a50*/  ISETP.NE.AND P0, PT, R0, 0x9, PT ;  /* 0x000000090000780c */ /* 0x000fda0003f05270 */
[----:B------:R-:W-:Y:S05]  /*2a60*/  @P0 BRA `(.L_x_11504) ;  /* 0x00000008006c0947 */ /* 0x000fea0003800000 */
[----:B------:R-:W3:Y:S02]  /*2a70*/  LDG.E R4, desc[UR36][R4.64] ;  /* 0x0000002404047981 */ /* 0x000ee4000c1e1900 */
[----:B---3--:R0:W1:Y:S01]  /*2a80*/  F2I.S64.TRUNC R18, R4 ;  /* 0x0000000400127311 */ /* 0x008062000020d900 */
[----:B------:R-:W-:Y:S05]  /*2a90*/  BRA `(.L_x_11505) ;  /* 0x0000000800b87947 */ /* 0x000fea0003800000 */
.L_x_11511:
[----:B------:R-:W3:Y:S02]  /*2aa0*/  LDG.E.U16 R4, desc[UR36][R4.64] ;  /* 0x0000002404047981 */ /* 0x000ee4000c1e1500 */
[----:B---3--:R-:W-:-:S06]  /*2ab0*/  HADD2.F32 R18, -RZ, R4.H0_H0 ;  /* 0x20000004ff127230 */ /* 0x008fcc0000004100 */
[----:B------:R-:W0:Y:S01]  /*2ac0*/  F2I.S64.TRUNC R18, R18 ;  /* 0x0000001200127311 */ /* 0x000e22000020d900 */
[----:B------:R-:W-:Y:S05]  /*2ad0*/  BRA `(.L_x_11505) ;  /* 0x0000000800a87947 */ /* 0x000fea0003800000 */
.L_x_11510:
[----:B------:R-:W3:Y:S02]  /*2ae0*/  LDG.E.64 R4, desc[UR36][R4.64] ;  /* 0x0000002404047981 */ /* 0x000ee4000c1e1b00 */
[----:B---3--:R3:W0:Y:S01]  /*2af0*/  F2I.S64.F64.TRUNC R18, R4 ;  /* 0x0000000400127311 */ /* 0x008622000030d900 */
[----:B------:R-:W-:Y:S05]  /*2b00*/  BRA `(.L_x_11505) ;  /* 0x00000008009c7947 */ /* 0x000fea0003800000 */
.L_x_11500:
        /* <DEDUP_REMOVED lines=11> */
[----:B------:R-:W-:Y:S01]  /*2bc0*/  SEL R18, RZ, 0x1, !P0 ;  /* 0x00000001ff127807 */ /* 0x000fe20004000000 */
[----:B------:R-:W-:Y:S08]  /*2bd0*/  BRA `(.L_x_11505) ;  /* 0x0000000800687947 */ /* 0x000ff00003800000 */
.L_x_11514:
[----:B------:R-:W3:Y:S02]  /*2be0*/  LDG.E.64 R4, desc[UR36][R4.64] ;  /* 0x0000002404047981 */ /* 0x000ee4000c1e1b00 */
[----:B---3--:R0:W1:Y:S01]  /*2bf0*/  F2I.S64.F64.TRUNC R18, R4 ;  /* 0x0000000400127311 */ /* 0x008062000030d900 */
[----:B------:R-:W-:Y:S05]  /*2c00*/  BRA `(.L_x_11505) ;  /* 0x00000008005c7947 */ /* 0x000fea0003800000 */
.L_x_11513:
        /* <DEDUP_REMOVED lines=27> */
.L_x_11516:
        /* <DEDUP_REMOVED lines=14> */
.L_x_11515:
[----:B------:R-:W3:Y:S02]  /*2ea0*/  LDG.E.U16 R18, desc[UR36][R4.64] ;  /* 0x0000002404127981 */ /* 0x000ee4000c1e1500 */
[----:B---3--:R-:W-:-:S06]  /*2eb0*/  IMAD.U32 R18, R18, 0x10000, RZ ;  /* 0x0001000012127824 */ /* 0x008fcc00078e00ff */
[----:B------:R-:W0:Y:S01]  /*2ec0*/  F2I.S64.TRUNC R18, R18 ;  /* 0x0000001200127311 */ /* 0x000e22000020d900 */
[----:B------:R-:W-:Y:S05]  /*2ed0*/  BRA `(.L_x_11505) ;  /* 0x0000000400a87947 */ /* 0x000fea0003800000 */
.L_x_11512:
        /* <DEDUP_REMOVED lines=11> */
.L_x_11519:
        /* <DEDUP_REMOVED lines=21> */
.L_x_11523:
[----:B------:R-:W-:Y:S05]  /*30e0*/  BSYNC B1 ;  /* 0x0000000000017941 */ /* 0x000fea0003800000 */
.L_x_11522:
[----:B------:R-:W-:Y:S01]  /*30f0*/  IMAD.SHL.U32 R3, R3, 0x100000, RZ ;  /* 0x0010000003037824 */ /* 0x000fe200078e00ff */
[----:B------:R-:W-:-:S04]  /*3100*/  LEA R5, R0, 0x3b800000, 0x17 ;  /* 0x3b80000000057811 */ /* 0x000fc800078eb8ff */
[----:B------:R-:W-:-:S07]  /*3110*/  LOP3.LUT R18, R5, R3, R18, 0xfe, !PT ;  /* 0x0000000305127212 */ /* 0x000fce00078efe12 */
.L_x_11521:
[----:B------:R-:W-:Y:S05]  /*3120*/  BSYNC B0 ;  /* 0x0000000000007941 */ /* 0x000fea0003800000 */
.L_x_11520:
[----:B------:R-:W0:Y:S01]  /*3130*/  F2I.S64.TRUNC R18, R18 ;  /* 0x0000001200127311 */ /* 0x000e22000020d900 */
[----:B------:R-:W-:Y:S05]  /*3140*/  BRA `(.L_x_11505) ;  /* 0x00000004000c7947 */ /* 0x000fea0003800000 */
.L_x_11518:
        /* <DEDUP_REMOVED lines=21> */
.L_x_11527:
[----:B------:R-:W-:Y:S05]  /*32a0*/  BSYNC B1 ;  /* 0x0000000000017941 */ /* 0x000fea0003800000 */
.L_x_11526:
[----:B------:R-:W-:Y:S01]  /*32b0*/  IMAD.SHL.U32 R3, R3, 0x200000, RZ ;  /* 0x0020000003037824 */ /* 0x000fe200078e00ff */
[----:B------:R-:W-:-:S04]  /*32c0*/  LEA R5, R0, 0x37800000, 0x17 ;  /* 0x3780000000057811 */ /* 0x000fc800078eb8ff */
[----:B------:R-:W-:-:S07]  /*32d0*/  LOP3.LUT R18, R5, R3, R18, 0xfe, !PT ;  /* 0x0000000305127212 */ /* 0x000fce00078efe12 */
.L_x_11525:
[----:B------:R-:W-:Y:S05]  /*32e0*/  BSYNC B0 ;  /* 0x0000000000007941 */ /* 0x000fea0003800000 */
.L_x_11524:
[----:B------:R-:W0:Y:S01]  /*32f0*/  F2I.S64.TRUNC R18, R18 ;  /* 0x0000001200127311 */ /* 0x000e22000020d900 */
[----:B------:R-:W-:Y:S05]  /*3300*/  BRA `(.L_x_11505) ;  /* 0x00000000009c7947 */ /* 0x000fea0003800000 */
.L_x_11517:
        /* <DEDUP_REMOVED lines=14> */
.L_x_11531:
[----:B------:R-:W-:Y:S05]  /*33f0*/  BSYNC B0 ;  /* 0x0000000000007941 */ /* 0x000fea0003800000 */
.L_x_11530:
[----:B------:R-:W0:Y:S01]  /*3400*/  F2I.S64.TRUNC R18, R18 ;  /* 0x0000001200127311 */ /* 0x000e22000020d900 */
[----:B------:R-:W-:Y:S05]  /*3410*/  BRA `(.L_x_11505) ;  /* 0x0000000000587947 */ /* 0x000fea0003800000 */
.L_x_11504:
        /* <DEDUP_REMOVED lines=16> */
.L_x_11532:
[----:B------:R-:W-:Y:S01]  /*3520*/  CS2R R18, SRZ ;  /* 0x0000000000127805 */ /* 0x000fe2000001ff00 */
[----:B------:R-:W-:Y:S06]  /*3530*/  BRA `(.L_x_11505) ;  /* 0x0000000000107947 */ /* 0x000fec0003800000 */
.L_x_11529:
[----:B------:R0:W5:Y:S01]  /*3540*/  LDG.E.64 R18, desc[UR36][R4.64] ;  /* 0x0000002404127981 */ /* 0x000162000c1e1b00 */
[----:B------:R-:W-:Y:S05]  /*3550*/  BRA `(.L_x_11505) ;  /* 0x0000000000087947 */ /* 0x000fea0003800000 */
.L_x_11528:
[----:B------:R0:W5:Y:S01]  /*3560*/  LDG.E R18, desc[UR36][R4.64] ;  /* 0x0000002404127981 */ /* 0x000162000c1e1900 */
[----:B------:R-:W-:-:S07]  /*3570*/  IMAD.MOV.U32 R19, RZ, RZ, RZ ;  /* 0x000000ffff137224 */ /* 0x000fce00078e00ff */
.L_x_11505:
[----:B------:R-:W2:Y:S01]  /*3580*/  LDC.U8 R3, c[0x0][0x4fc] ;  /* 0x00013f00ff037b82 */ /* 0x000ea20000000000 */
[----:B------:R-:W-:Y:S02]  /*3590*/  ULDC.64 UR4, c[0x0][0x4f0] ;  /* 0x00013c0000047ab9 */ /* 0x000fe40000000a00 */
[----:B01-3--:R-:W-:-:S05]  /*35a0*/  IADD3 R4, P1, R2, UR4, RZ ;  /* 0x0000000402047c10 */ /* 0x00bfca000ff3e0ff */
        /* <DEDUP_REMOVED lines=15> */
.L_x_11536:
[----:B------:R0:W5:Y:S01]  /*36a0*/  LDG.E.U8 R2, desc[UR36][R4.64] ;  /* 0x0000002404027981 */ /* 0x000162000c1e1100 */
[----:B------:R-:W-:Y:S01]  /*36b0*/  IMAD.MOV.U32 R3, RZ, RZ, RZ ;  /* 0x000000ffff037224 */ /* 0x000fe200078e00ff */
[----:B------:R-:W-:Y:S06]  /*36c0*/  BRA `(.L_x_11538) ;  /* 0x0000000c00487947 */ /* 0x000fec0003800000 */
.L_x_11535:
        /* <DEDUP_REMOVED lines=8> */
.L_x_11540:
[----:B------:R-:W2:Y:S02]  /*3750*/  LDG.E R2, desc[UR36][R4.64] ;  /* 0x0000002404027981 */ /* 0x000ea4000c1e1900 */
[----:B--2---:R-:W-:Y:S01]  /*3760*/  SHF.R.S32.HI R3, RZ, 0x1f, R2 ;  /* 0x0000001fff037819 */ /* 0x004fe20000011402 */
[----:B------:R-:W-:Y:S06]  /*3770*/  BRA `(.L_x_11538) ;  /* 0x0000000c001c7947 */ /* 0x000fec0003800000 */
.L_x_11539:
[----:B------:R-:W2:Y:S02]  /*3780*/  LDG.E.S16 R2, desc[UR36][R4.64] ;  /* 0x0000002404027981 */ /* 0x000ea4000c1e1700 */
[----:B--2---:R-:W-:Y:S01]  /*3790*/  SHF.R.S32.HI R3, RZ, 0x1f, R2 ;  /* 0x0000001fff037819 */ /* 0x004fe20000011402 */
[----:B------:R-:W-:Y:S06]  /*37a0*/  BRA `(.L_x_11538) ;  /* 0x0000000c00107947 */ /* 0x000fec0003800000 */
.L_x_11534:
        /* <DEDUP_REMOVED lines=9> */
.L_x_11542:
[----:B------:R-:W2:Y:S02]  /*3840*/  LDG.E.U16 R4, desc[UR36][R4.64] ;  /* 0x0000002404047981 */ /* 0x000ea4000c1e1500 */
[----:B--2---:R-:W-:-:S06]  /*3850*/  HADD2.F32 R2, -RZ, R4.H0_H0 ;  /* 0x20000004ff027230 */ /* 0x004fcc0000004100 */
[----:B------:R-:W0:Y:S01]  /*3860*/  F2I.S64.TRUNC R2, R2 ;  /* 0x0000000200027311 */ /* 0x000e22000020d900 */
[----:B------:R-:W-:Y:S05]  /*3870*/  BRA `(.L_x_11538) ;  /* 0x0000000800dc7947 */ /* 0x000fea0003800000 */
.L_x_11541:
[----:B------:R-:W-:-:S13]  /*3880*/  ISETP.NE.AND P0, PT, R0, 0x7, PT ;  /* 0x000000070000780c */ /* 0x000fda0003f05270 */
[----:B------:R-:W-:Y:S05]  /*3890*/  @!P0 BRA `(.L_x_11543) ;  /* 0x00000000002c8947 */ /* 0x000fea0003800000 */
[----:B------:R-:W-:-:S13]  /*38a0*/  ISETP.NE.AND P0, PT, R0, 0x8, PT ;  /* 0x000000080000780c */ /* 0x000fda0003f05270 */
[----:B------:R-:W-:Y:S05]  /*38b0*/  @!P0 BRA `(.L_x_11544) ;  /* 0x0000000000148947 */ /* 0x000fea0003800000 */
[----:B------:R-:W-:-:S13]  /*38c0*/  ISETP.NE.AND P0, PT, R0, 0x9, PT ;  /* 0x000000090000780c */ /* 0x000fda0003f05270 */
[----:B------:R-:W-:Y:S05]  /*38d0*/  @P0 BRA `(.L_x_11537) ;  /* 0x00000008006c0947 */ /* 0x000fea0003800000 */
[----:B------:R-:W2:Y:S02]  /*38e0*/  LDG.E R2, desc[UR36][R4.64] ;  /* 0x0000002404027981 */ /* 0x000ea4000c1e1900 */
[----:B--2---:R-:W2:Y:S01]  /*38f0*/  F2I.S64.TRUNC R2, R2 ;  /* 0x0000000200027311 */ /* 0x004ea2000020d900 */
[----:B------:R-:W-:Y:S05]  /*3900*/  BRA `(.L_x_11538) ;  /* 0x0000000800b87947 */ /* 0x000fea0003800000 */
.L_x_11544:
[----:B------:R-:W2:Y:S02]  /*3910*/  LDG.E.U16 R4, desc[UR36][R4.64] ;  /* 0x0000002404047981 */ /* 0x000ea4000c1e1500 */
[----:B--2---:R-:W-:-:S06]  /*3920*/  HADD2.F32 R2, -RZ, R4.H0_H0 ;  /* 0x20000004ff027230 */ /* 0x004fcc0000004100 */
[----:B------:R-:W3:Y:S01]  /*3930*/  F2I.S64.TRUNC R2, R2 ;  /* 0x0000000200027311 */ /* 0x000ee2000020d900 */
[----:B------:R-:W-:Y:S05]  /*3940*/  BRA `(.L_x_11538) ;  /* 0x0000000800a87947 */ /* 0x000fea0003800000 */
.L_x_11543:
[----:B------:R-:W2:Y:S02]  /*3950*/  LDG.E.64 R2, desc[UR36][R4.64] ;  /* 0x0000002404027981 */ /* 0x000ea4000c1e1b00 */
[----:B--2---:R-:W0:Y:S01]  /*3960*/  F2I.S64.F64.TRUNC R2, R2 ;  /* 0x0000000200027311 */ /* 0x004e22000030d900 */
[----:B------:R-:W-:Y:S05]  /*3970*/  BRA `(.L_x_11538) ;  /* 0x00000008009c7947 */ /* 0x000fea0003800000 */
.L_x_11533:
        /* <DEDUP_REMOVED lines=13> */
.L_x_11547:
[----:B------:R-:W2:Y:S02]  /*3a50*/  LDG.E.64 R2, desc[UR36][R4.64] ;  /* 0x0000002404027981 */ /* 0x000ea4000c1e1b00 */
[----:B--2---:R-:W0:Y:S01]  /*3a60*/  F2I.S64.F64.TRUNC R2, R2 ;  /* 0x0000000200027311 */ /* 0x004e22000030d900 */
[----:B------:R-:W-:Y:S05]  /*3a70*/  BRA `(.L_x_11538) ;  /* 0x00000008005c7947 */ /* 0x000fea0003800000 */
.L_x_11546:
        /* <DEDUP_REMOVED lines=27> */
.L_x_11549:
        /* <DEDUP_REMOVED lines=14> */
.L_x_11548:
[----:B------:R-:W2:Y:S02]  /*3d10*/  LDG.E.U16 R2, desc[UR36][R4.64] ;  /* 0x0000002404027981 */ /* 0x000ea4000c1e1500 */
[----:B--2---:R-:W-:-:S06]  /*3d20*/  IMAD.U32 R2, R2, 0x10000, RZ ;  /* 0x0001000002027824 */ /* 0x004fcc00078e00ff */
[----:B------:R-:W0:Y:S01]  /*3d30*/  F2I.S64.TRUNC R2, R2 ;  /* 0x0000000200027311 */ /* 0x000e22000020d900 */
[----:B------:R-:W-:Y:S05]  /*3d40*/  BRA `(.L_x_11538) ;  /* 0x0000000400a87947 */ /* 0x000fea0003800000 */
.L_x_11545:
        /* <DEDUP_REMOVED lines=11> */
.L_x_11552:
        /* <DEDUP_REMOVED lines=21> */
.L_x_11556:
[----:B------:R-:W-:Y:S05]  /*3f50*/  BSYNC B1 ;  /* 0x0000000000017941 */ /* 0x000fea0003800000 */
.L_x_11555:
[----:B------:R-:W-:Y:S01]  /*3f60*/  IMAD.SHL.U32 R2, R2, 0x100000, RZ ;  /* 0x0010000002027824 */ /* 0x000fe200078e00ff */
[----:B------:R-:W-:-:S04]  /*3f70*/  LEA R3, R0, 0x3b800000, 0x17 ;  /* 0x3b80000000037811 */ /* 0x000fc800078eb8ff */
[----:B------:R-:W-:-:S07]  /*3f80*/  LOP3.LUT R2, R3, R2, R4, 0xfe, !PT ;  /* 0x0000000203027212 */ /* 0x000fce00078efe04 */
.L_x_11554:
[----:B------:R-:W-:Y:S05]  /*3f90*/  BSYNC B0 ;  /* 0x0000000000007941 */ /* 0x000fea0003800000 */
.L_x_11553:
[----:B------:R-:W0:Y:S01]  /*3fa0*/  F2I.S64.TRUNC R2, R2 ;  /* 0x0000000200027311 */ /* 0x000e22000020d900 */
[----:B------:R-:W-:Y:S05]  /*3fb0*/  BRA `(.L_x_11538) ;  /* 0x00000004000c7947 */ /* 0x000fea0003800000 */
.L_x_11551:
        /* <DEDUP_REMOVED lines=21> */
.L_x_11560:
[----:B------:R-:W-:Y:S05]  /*4110*/  BSYNC B1 ;  /* 0x0000000000017941 */ /* 0x000fea0003800000 */
.L_x_11559:
[----:B------:R-:W-:Y:S01]  /*4120*/  IMAD.SHL.U32 R2, R2, 0x200000, RZ ;  /* 0x0020000002027824 */ /* 0x000fe200078e00ff */
[----:B------:R-:W-:-:S04]  /*4130*/  LEA R3, R0, 0x37800000, 0x17 ;  /* 0x3780000000037811 */ /* 0x000fc800078eb8ff */
[----:B------:R-:W-:-:S07]  /*4140*/  LOP3.LUT R2, R3, R2, R4, 0xfe, !PT ;  /* 0x0000000203027212 */ /* 0x000fce00078efe04 */
.L_x_11558:
[----:B------:R-:W-:Y:S05]  /*4150*/  BSYNC B0 ;  /* 0x0000000000007941 */ /* 0x000fea0003800000 */
.L_x_11557:
[----:B------:R-:W0:Y:S01]  /*4160*/  F2I.S64.TRUNC R2, R2 ;  /* 0x0000000200027311 */ /* 0x000e22000020d900 */
[----:B------:R-:W-:Y:S05]  /*4170*/  BRA `(.L_x_11538) ;  /* 0x00000000009c7947 */ /* 0x000fea0003800000 */
.L_x_11550:
        /* <DEDUP_REMOVED lines=14> */
.L_x_11564:
[----:B------:R-:W-:Y:S05]  /*4260*/  BSYNC B0 ;  /* 0x0000000000007941 */ /* 0x000fea0003800000 */
.L_x_11563:
[----:B------:R-:W0:Y:S01]  /*4270*/  F2I.S64.TRUNC R2, R2 ;  /* 0x0000000200027311 */ /* 0x000e22000020d900 */
[----:B------:R-:W-:Y:S05]  /*4280*/  BRA `(.L_x_11538) ;  /* 0x0000000000587947 */ /* 0x000fea0003800000 */
.L_x_11537:
        /* <DEDUP_REMOVED lines=16> */
.L_x_11565:
[----:B------:R-:W-:Y:S01]  /*4390*/  CS2R R2, SRZ ;  /* 0x0000000000027805 */ /* 0x000fe2000001ff00 */
[----:B------:R-:W-:Y:S06]  /*43a0*/  BRA `(.L_x_11538) ;  /* 0x0000000000107947 */ /* 0x000fec0003800000 */
.L_x_11562:
[----:B------:R0:W5:Y:S01]  /*43b0*/  LDG.E.64 R2, desc[UR36][R4.64] ;  /* 0x0000002404027981 */ /* 0x000162000c1e1b00 */
[----:B------:R-:W-:Y:S05]  /*43c0*/  BRA `(.L_x_11538) ;  /* 0x0000000000087947 */ /* 0x000fea0003800000 */
.L_x_11561:
[----:B------:R0:W5:Y:S01]  /*43d0*/  LDG.E R2, desc[UR36][R4.64] ;  /* 0x0000002404027981 */ /* 0x000162000c1e1900 */
[----:B------:R-:W-:-:S07]  /*43e0*/  IMAD.MOV.U32 R3, RZ, RZ, RZ ;  /* 0x000000ffff037224 */ /* 0x000fce00078e00ff */
.L_x_11538:
[----:B01----:R-:W0:Y:S01]  /*43f0*/  LDC.U8 R4, c[0x0][0x4f9] ;  /* 0x00013e40ff047b82 */ /* 0x003e220000000000 */
[----:B----45:R-:W-:-:S04]  /*4400*/  ISETP.GT.U32.AND P0, PT, R22, R18, PT ;  /* 0x000000121600720c */ /* 0x030fc80003f04070 */
[----:B------:R-:W-:-:S04]  /*4410*/  ISETP.GT.AND.EX P0, PT, R23, R19, PT, P0 ;  /* 0x000000131700720c */ /* 0x000fc80003f04300 */
[----:B------:R-:W-:Y:S02]  /*4420*/  SEL R5, R22, R18, P0 ;  /* 0x0000001216057207 */ /* 0x000fe40000000000 */
[----:B------:R-:W-:Y:S02]  /*4430*/  SEL R19, R23, R19, P0 ;  /* 0x0000001317137207 */ /* 0x000fe40000000000 */
[----:B--23--:R-:W-:-:S04]  /*4440*/  ISETP.LT.U32.AND P0, PT, R5, R2, PT ;  /* 0x000000020500720c */ /* 0x00cfc80003f01070 */
[----:B------:R-:W-:-:S04]  /*4450*/  ISETP.LT.AND.EX P0, PT, R19, R3, PT, P0 ;  /* 0x000000031300720c */ /* 0x000fc80003f01300 */
[----:B------:R-:W-:Y:S02]  /*4460*/  SEL R5, R5, R2, P0 ;  /* 0x0000000205057207 */ /* 0x000fe40000000000 */
[----:B------:R-:W-:Y:S02]  /*4470*/  SEL R3, R19, R3, P0 ;  /* 0x0000000313037207 */ /* 0x000fe40000000000 */
[----:B0-----:R-:W-:Y:S01]  /*4480*/  PRMT R0, R4, 0x9910, RZ ;  /* 0x0000991004007816 */ /* 0x001fe200000000ff */
[----:B------:R-:W-:-:S03]  /*4490*/  IMAD.MOV.U32 R2, RZ, RZ, R5 ;  /* 0x000000ffff027224 */ /* 0x000fc600078e0005 */
        /* <DEDUP_REMOVED lines=12> */
.L_x_11569:
[----:B------:R0:W-:Y:S01]  /*4560*/  STG.E.U8 desc[UR36][R16.64], R5 ;  /* 0x0000000510007986 */ /* 0x0001e2000c101124 */
[----:B------:R-:W-:Y:S05]  /*4570*/  BRA `(.L_x_11571) ;  /* 0x0000000c00507947 */ /* 0x000fea0003800000 */
.L_x_11568:
        /* <DEDUP_REMOVED lines=8> */
.L_x_11573:
[----:B------:R0:W-:Y:S01]  /*4600*/  STG.E desc[UR36][R16.64], R5 ;  /* 0x0000000510007986 */ /* 0x0001e2000c101924 */
[----:B------:R-:W-:Y:S05]  /*4610*/  BRA `(.L_x_11571) ;  /* 0x0000000c00287947 */ /* 0x000fea0003800000 */
.L_x_11572:
[----:B------:R0:W-:Y:S01]  /*4620*/  STG.E.U16 desc[UR36][R16.64], R5 ;  /* 0x0000000510007986 */ /* 0x0001e2000c101524 */
[----:B------:R-:W-:Y:S05]  /*4630*/  BRA `(.L_x_11571) ;  /* 0x0000000c00207947 */ /* 0x000fea0003800000 */
.L_x_11567:
        /* <DEDUP_REMOVED lines=9> */
.L_x_11575:
[----:B------:R-:W0:Y:S02]  /*46d0*/  I2F.S64 R0, R2 ;  /* 0x0000000200007312 */ /* 0x000e240000301400 */
[----:B0-----:R-:W-:-:S05]  /*46e0*/  F2FP.F16.F32.PACK_AB R0, RZ, R0 ;  /* 0x00000000ff00723e */ /* 0x001fca00000000ff */
[----:B------:R0:W-:Y:S01]  /*46f0*/  STG.E.U16 desc[UR36][R16.64], R0 ;  /* 0x0000000010007986 */ /* 0x0001e2000c101524 */
[----:B------:R-:W-:Y:S05]  /*4700*/  BRA `(.L_x_11571) ;  /* 0x0000000800ec7947 */ /* 0x000fea0003800000 */
.L_x_11574:
        /* <DEDUP_REMOVED lines=10> */
.L_x_11577:
[----:B------:R-:W0:Y:S02]  /*47b0*/  I2F.S64 R2, R2 ;  /* 0x0000000200027312 */ /* 0x000e240000301400 */
[----:B0-----:R-:W-:-:S04]  /*47c0*/  F2FP.F16.F32.PACK_AB R3, RZ, R2 ;  /* 0x00000002ff03723e */ /* 0x001fc800000000ff */
[----:B------:R-:W-:-:S05]  /*47d0*/  PRMT R3, R3, 0x5410, RZ ;  /* 0x0000541003037816 */ /* 0x000fca00000000ff */
[----:B------:R0:W-:Y:S01]  /*47e0*/  STG.E desc[UR36][R16.64], R3 ;  /* 0x0000000310007986 */ /* 0x0001e2000c101924 */
[----:B------:R-:W-:Y:S05]  /*47f0*/  BRA `(.L_x_11571) ;  /* 0x0000000800b07947 */ /* 0x000fea0003800000 */
.L_x_11576:
[----:B------:R-:W0:Y:S02]  /*4800*/  I2F.F64.S64 R2, R2 ;  /* 0x0000000200027312 */ /* 0x000e240000301c00 */
[----:B0-----:R0:W-:Y:S01]  /*4810*/  STG.E.64 desc[UR36][R16.64], R2 ;  /* 0x0000000210007986 */ /* 0x0011e2000c101b24 */
[----:B------:R-:W-:Y:S05]  /*4820*/  BRA `(.L_x_11571) ;  /* 0x0000000800a47947 */ /* 0x000fea0003800000 */
.L_x_11566:
        /* <DEDUP_REMOVED lines=13> */
.L_x_11580:
[----:B------:R-:W0:Y:S01]  /*4900*/  I2F.F64.S64 R4, R2 ;  /* 0x0000000200047312 */ /* 0x000e220000301c00 */
[----:B------:R-:W-:-:S05]  /*4910*/  CS2R R6, SRZ ;  /* 0x0000000000067805 */ /* 0x000fca000001ff00 */
[----:B0-----:R0:W-:Y:S01]  /*4920*/  STG.E.128 desc[UR36][R16.64], R4 ;  /* 0x0000000410007986 */ /* 0x0011e2000c101d24 */
[----:B------:R-:W-:Y:S05]  /*4930*/  BRA `(.L_x_11571) ;  /* 0x0000000800607947 */ /* 0x000fea0003800000 */
.L_x_11579:
        /* <DEDUP_REMOVED lines=21> */
.L_x_11584:
[----:B------:R-:W-:Y:S05]  /*4a90*/  BSYNC B0 ;  /* 0x0000000000007941 */ /* 0x000fea0003800000 */
.L_x_11583:
[----:B------:R-:W-:-:S05]  /*4aa0*/  LOP3.LUT R5, R0, R5, RZ, 0xfc, !PT ;  /* 0x0000000500057212 */ /* 0x000fca00078efcff */
[----:B------:R0:W-:Y:S01]  /*4ab0*/  STG.E.U8 desc[UR36][R16.64], R5 ;  /* 0x0000000510007986 */ /* 0x0001e2000c101124 */
[----:B------:R-:W-:Y:S05]  /*4ac0*/  BRA `(.L_x_11571) ;  /* 0x0000000400fc7947 */ /* 0x000fea0003800000 */
.L_x_11582:
        /* <DEDUP_REMOVED lines=13> */
.L_x_11586:
[----:B------:R-:W-:Y:S01]  /*4ba0*/  IMAD.MOV.U32 R0, RZ, RZ, 0x7f ;  /* 0x0000007fff007424 */ /* 0x000fe200078e00ff */
[----:B------:R-:W-:-:S04]  /*4bb0*/  ISETP.GT.U32.AND P0, PT, R4, 0x7f800000, PT ;  /* 0x7f8000000400780c */ /* 0x000fc80003f04070 */
[----:B------:R-:W-:-:S09]  /*4bc0*/  SEL R0, R0, 0x7c, P0 ;  /* 0x0000007c00007807 */ /* 0x000fd20000000000 */
.L_x_11587:
[----:B------:R-:W-:Y:S05]  /*4bd0*/  BSYNC B0 ;  /* 0x0000000000007941 */ /* 0x000fea0003800000 */
.L_x_11585:
[----:B------:R-:W-:-:S04]  /*4be0*/  LOP3.LUT R2, R3, 0x80000000, RZ, 0xc0, !PT ;  /* 0x8000000003027812 */ /* 0x000fc800078ec0ff */
[----:B------:R-:W-:-:S04]  /*4bf0*/  SHF.R.U32.HI R3, RZ, 0x18, R2 ;  /* 0x00000018ff037819 */ /* 0x000fc80000011602 */
[----:B------:R-:W-:-:S05]  /*4c00*/  LOP3.LUT R3, R0, R3, RZ, 0xfc, !PT ;  /* 0x0000000300037212 */ /* 0x000fca00078efcff */
[----:B------:R0:W-:Y:S01]  /*4c10*/  STG.E.U8 desc[UR36][R16.64], R3 ;  /* 0x0000000310007986 */ /* 0x0001e2000c101124 */
[----:B------:R-:W-:Y:S05]  /*4c20*/  BRA `(.L_x_11571) ;  /* 0x0000000400a47947 */ /* 0x000fea0003800000 */
.L_x_11581:
[----:B------:R-:W0:Y:S02]  /*4c30*/  I2F.S64 R0, R2 ;  /* 0x0000000200007312 */ /* 0x000e240000301400 */
[----:B0-----:R-:W-:-:S05]  /*4c40*/  F2FP.BF16.F32.PACK_AB R0, RZ, R0 ;  /* 0x00000000ff00723e */ /* 0x001fca00000010ff */
[----:B------:R0:W-:Y:S01]  /*4c50*/  STG.E.U16 desc[UR36][R16.64], R0 ;  /* 0x0000000010007986 */ /* 0x0001e2000c101524 */
[----:B------:R-:W-:Y:S05]  /*4c60*/  BRA `(.L_x_11571) ;  /* 0x0000000400947947 */ /* 0x000fea0003800000 */
.L_x_11578:
        /* <DEDUP_REMOVED lines=10> */
.L_x_11590:
        /* <DEDUP_REMOVED lines=17> */
.L_x_11593:
[----:B------:R-:W-:-:S04]  /*4e20*/  LOP3.LUT R2, R3, 0x80000000, RZ, 0xc0, !PT ;  /* 0x8000000003027812 */ /* 0x000fc800078ec0ff */
[----:B------:R-:W-:-:S04]  /*4e30*/  SHF.R.U32.HI R3, RZ, 0x18, R2 ;  /* 0x00000018ff037819 */ /* 0x000fc80000011602 */
[----:B------:R-:W-:-:S04]  /*4e40*/  LOP3.LUT R0, R0, R3, RZ, 0xfc, !PT ;  /* 0x0000000300007212 */ /* 0x000fc800078efcff */
[----:B------:R-:W-:-:S07]  /*4e50*/  PRMT R8, R0, 0x7610, R8 ;  /* 0x0000761000087816 */ /* 0x000fce0000000008 */
.L_x_11592:
[----:B------:R-:W-:Y:S05]  /*4e60*/  BSYNC B0 ;  /* 0x0000000000007941 */ /* 0x000fea0003800000 */
.L_x_11591:
[----:B------:R3:W-:Y:S01]  /*4e70*/  STG.E.U8 desc[UR36][R16.64], R8 ;  /* 0x0000000810007986 */ /* 0x0007e2000c101124 */
[----:B------:R-:W-:Y:S05]  /*4e80*/  BRA `(.L_x_11571) ;  /* 0x00000004000c7947 */ /* 0x000fea0003800000 */
.L_x_11589:
        /* <DEDUP_REMOVED lines=17> */
.L_x_11596:
[----:B------:R-:W-:-:S04]  /*4fa0*/  LOP3.LUT R2, R3, 0x80000000, RZ, 0xc0, !PT ;  /* 0x8000000003027812 */ /* 0x000fc800078ec0ff */
[----:B------:R-:W-:-:S04]  /*4fb0*/  SHF.R.U32.HI R3, RZ, 0x18, R2 ;  /* 0x00000018ff037819 */ /* 0x000fc80000011602 */
[----:B------:R-:W-:-:S04]  /*4fc0*/  LOP3.LUT R0, R0, R3, RZ, 0xfc, !PT ;  /* 0x0000000300007212 */ /* 0x000fc800078efcff */
[----:B------:R-:W-:-:S07]  /*4fd0*/  PRMT R8, R0, 0x7610, R8 ;  /* 0x0000761000087816 */ /* 0x000fce0000000008 */
.L_x_11595:
[----:B------:R-:W-:Y:S05]  /*4fe0*/  BSYNC B0 ;  /* 0x0000000000007941 */ /* 0x000fea0003800000 */
.L_x_11594:
[----:B------:R0:W-:Y:S01]  /*4ff0*/  STG.E.U8 desc[UR36][R16.64], R8 ;  /* 0x0000000810007986 */ /* 0x0001e2000c101124 */
[----:B------:R-:W-:Y:S05]  /*5000*/  BRA `(.L_x_11571) ;  /* 0x0000000000ac7947 */ /* 0x000fea0003800000 */
.L_x_11588:
        /* <DEDUP_REMOVED lines=23> */
.L_x_11570:
        /* <DEDUP_REMOVED lines=16> */
.L_x_11599:
[----:B------:R-:W-:Y:S05]  /*5280*/  BRA `(.L_x_11571) ;  /* 0x00000000000c7947 */ /* 0x000fea0003800000 */
.L_x_11598:
[----:B------:R1:W-:Y:S01]  /*5290*/  STG.E.64 desc[UR36][R16.64], R2 ;  /* 0x0000000210007986 */ /* 0x0003e2000c101b24 */
[----:B------:R-:W-:Y:S05]  /*52a0*/  BRA `(.L_x_11571) ;  /* 0x0000000000047947 */ /* 0x000fea0003800000 */
.L_x_11597:
[----:B------:R0:W-:Y:S02]  /*52b0*/  STG.E desc[UR36][R16.64], R5 ;  /* 0x0000000510007986 */ /* 0x0001e4000c101924 */
.L_x_11571:
[----:B------:R-:W-:-:S04]  /*52c0*/  IMAD R24, R27, 0x200, R24 ;  /* 0x000002001b187824 */ /* 0x000fc800078e0218 */
[----:B------:R-:W-:-:S07]  /*52d0*/  VIADD R25, R24, 0x80 ;  /* 0x0000008018197836 */ /* 0x000fce0000000000 */
.L_x_11465:
[----:B------:R-:W-:Y:S05]  /*52e0*/  BSYNC B6 ;  /* 0x0000000000067941 */ /* 0x000fea0003800000 */
.L_x_11464:
        /* <DEDUP_REMOVED lines=384> */
.L_x_11602:
        /* <DEDUP_REMOVED lines=21> */
.L_x_11606:
[----:B------:R1:W5:Y:S01]  /*6c40*/  LDG.E.U8 R22, desc[UR36][R2.64] ;  /* 0x0000002402167981 */ /* 0x000362000c1e1100 */
[----:B------:R-:W-:Y:S01]  /*6c50*/  IMAD.MOV.U32 R23, RZ, RZ, RZ ;  /* 0x000000ffff177224 */ /* 0x000fe200078e00ff */
[----:B------:R-:W-:Y:S06]  /*6c60*/  BRA `(.L_x_11608) ;  /* 0x0000000c00487947 */ /* 0x000fec0003800000 */
.L_x_11605:
        /* <DEDUP_REMOVED lines=8> */
.L_x_11610:
[----:B------:R-:W2:Y:S02]  /*6cf0*/  LDG.E R22, desc[UR36][R2.64] ;  /* 0x0000002402167981 */ /* 0x000ea4000c1e1900 */
[----:B--2---:R-:W-:Y:S01]  /*6d00*/  SHF.R.S32.HI R23, RZ, 0x1f, R22 ;  /* 0x0000001fff177819 */ /* 0x004fe20000011416 */
[----:B------:R-:W-:Y:S06]  /*6d10*/  BRA `(.L_x_11608) ;  /* 0x0000000c001c7947 */ /* 0x000fec0003800000 */
.L_x_11609:
[----:B------:R-:W2:Y:S02]  /*6d20*/  LDG.E.S16 R22, desc[UR36][R2.64] ;  /* 0x0000002402167981 */ /* 0x000ea4000c1e1700 */
[----:B--2---:R-:W-:Y:S01]  /*6d30*/  SHF.R.S32.HI R23, RZ, 0x1f, R22 ;  /* 0x0000001fff177819 */ /* 0x004fe20000011416 */
[----:B------:R-:W-:Y:S06]  /*6d40*/  BRA `(.L_x_11608) ;  /* 0x0000000c00107947 */ /* 0x000fec0003800000 */
.L_x_11604:
        /* <DEDUP_REMOVED lines=9> */
.L_x_11612:
[----:B------:R-:W2:Y:S02]  /*6de0*/  LDG.E.U16 R2, desc[UR36][R2.64] ;  /* 0x0000002402027981 */ /* 0x000ea4000c1e1500 */
[----:B--2---:R-:W-:-:S06]  /*6df0*/  HADD2.F32 R22, -RZ, R2.H0_H0 ;  /* 0x20000002ff167230 */ /* 0x004fcc0000004100 */
[----:B------:R-:W0:Y:S01]  /*6e00*/  F2I.S64.TRUNC R22, R22 ;  /* 0x0000001600167311 */ /* 0x000e22000020d900 */
[----:B------:R-:W-:Y:S05]  /*6e10*/  BRA `(.L_x_11608) ;  /* 0x0000000800dc7947 */ /* 0x000fea0003800000 */
.L_x_11611:
[----:B------:R-:W-:-:S13]  /*6e20*/  ISETP.NE.AND P0, PT, R4, 0x7, PT ;  /* 0x000000070400780c */ /* 0x000fda0003f05270 */
[----:B------:R-:W-:Y:S05]  /*6e30*/  @!P0 BRA `(.L_x_11613) ;  /* 0x00000000002c8947 */ /* 0x000fea0003800000 */
[----:B------:R-:W-:-:S13]  /*6e40*/  ISETP.NE.AND P0, PT, R4, 0x8, PT ;  /* 0x000000080400780c */ /* 0x000fda0003f05270 */
[----:B------:R-:W-:Y:S05]  /*6e50*/  @!P0 BRA `(.L_x_11614) ;  /* 0x0000000000148947 */ /* 0x000fea0003800000 */
[----:B------:R-:W-:-:S13]  /*6e60*/  ISETP.NE.AND P0, PT, R4, 0x9, PT ;  /* 0x000000090400780c */ /* 0x000fda0003f05270 */
[----:B------:R-:W-:Y:S05]  /*6e70*/  @P0 BRA `(.L_x_11607) ;  /* 0x00000008006c0947 */ /* 0x000fea0003800000 */
[----:B------:R-:W2:Y:S02]  /*6e80*/  LDG.E R2, desc[UR36][R2.64] ;  /* 0x0000002402027981 */ /* 0x000ea4000c1e1900 */
[----:B--2---:R4:W0:Y:S01]  /*6e90*/  F2I.S64.TRUNC R22, R2 ;  /* 0x0000000200167311 */ /* 0x004822000020d900 */
[----:B------:R-:W-:Y:S05]  /*6ea0*/  BRA `(.L_x_11608) ;  /* 0x0000000800b87947 */ /* 0x000fea0003800000 */
.L_x_11614:
[----:B------:R-:W2:Y:S02]  /*6eb0*/  LDG.E.U16 R2, desc[UR36][R2.64] ;  /* 0x0000002402027981 */ /* 0x000ea4000c1e1500 */
[----:B--2---:R-:W-:-:S06]  /*6ec0*/  HADD2.F32 R22, -RZ, R2.H0_H0 ;  /* 0x20000002ff167230 */ /* 0x004fcc0000004100 */
[----:B------:R-:W0:Y:S01]  /*6ed0*/  F2I.S64.TRUNC R22, R22 ;  /* 0x0000001600167311 */ /* 0x000e22000020d900 */
[----:B------:R-:W-:Y:S05]  /*6ee0*/  BRA `(.L_x_11608) ;  /* 0x0000000800a87947 */ /* 0x000fea0003800000 */
.L_x_11613:
[----:B------:R-:W2:Y:S02]  /*6ef0*/  LDG.E.64 R2, desc[UR36][R2.64] ;  /* 0x0000002402027981 */ /* 0x000ea4000c1e1b00 */
[----:B--2---:R2:W3:Y:S01]  /*6f00*/  F2I.S64.F64.TRUNC R22, R2 ;  /* 0x0000000200167311 */ /* 0x0044e2000030d900 */
[----:B------:R-:W-:Y:S05]  /*6f10*/  BRA `(.L_x_11608) ;  /* 0x00000008009c7947 */ /* 0x000fea0003800000 */
.L_x_11603:
        /* <DEDUP_REMOVED lines=13> */
.L_x_11617:
[----:B------:R-:W2:Y:S02]  /*6ff0*/  LDG.E.64 R2, desc[UR36][R2.64] ;  /* 0x0000002402027981 */ /* 0x000ea4000c1e1b00 */
[----:B--2---:R0:W1:Y:S01]  /*7000*/  F2I.S64.F64.TRUNC R22, R2 ;  /* 0x0000000200167311 */ /* 0x004062000030d900 */
[----:B------:R-:W-:Y:S05]  /*7010*/  BRA `(.L_x_11608) ;  /* 0x00000008005c7947 */ /* 0x000fea0003800000 */
.L_x_11616:
        /* <DEDUP_REMOVED lines=27> */
.L_x_11619:
        /* <DEDUP_REMOVED lines=12> */
[----:B------:R0:W1:Y:S01]  /*7290*/  F2I.S64.TRUNC R22, R4 ;  /* 0x0000000400167311 */ /* 0x000062000020d900 */
[----:B------:R-:W-:Y:S05]  /*72a0*/  BRA `(.L_x_11608) ;  /* 0x0000000400b87947 */ /* 0x000fea0003800000 */
.L_x_11618:
[----:B------:R-:W2:Y:S02]  /*72b0*/  LDG.E.U16 R22, desc[UR36][R2.64] ;  /* 0x0000002402167981 */ /* 0x000ea4000c1e1500 */
[----:B--2---:R-:W-:-:S06]  /*72c0*/  IMAD.U32 R22, R22, 0x10000, RZ ;  /* 0x0001000016167824 */ /* 0x004fcc00078e00ff */
[----:B------:R-:W0:Y:S01]  /*72d0*/  F2I.S64.TRUNC R22, R22 ;  /* 0x0000001600167311 */ /* 0x000e22000020d900 */
[----:B------:R-:W-:Y:S05]  /*72e0*/  BRA `(.L_x_11608) ;  /* 0x0000000400a87947 */ /* 0x000fea0003800000 */
.L_x_11615:
        /* <DEDUP_REMOVED lines=11> */
.L_x_11622:
        /* <DEDUP_REMOVED lines=21> */
.L_x_11626:
[----:B------:R-:W-:Y:S05]  /*74f0*/  BSYNC B1 ;  /* 0x0000000000017941 */ /* 0x000fea0003800000 */
.L_x_11625:
[----:B------:R-:W-:Y:S01]  /*7500*/  IMAD.SHL.U32 R2, R2, 0x100000, RZ ;  /* 0x0010000002027824 */ /* 0x000fe200078e00ff */
[----:B------:R-:W-:-:S04]  /*7510*/  LEA R3, R0, 0x3b800000, 0x17 ;  /* 0x3b80000000037811 */ /* 0x000fc800078eb8ff */
[----:B------:R-:W-:-:S07]  /*7520*/  LOP3.LUT R22, R3, R2, R22, 0xfe, !PT ;  /* 0x0000000203167212 */ /* 0x000fce00078efe16 */
.L_x_11624:
[----:B------:R-:W-:Y:S05]  /*7530*/  BSYNC B0 ;  /* 0x0000000000007941 */ /* 0x000fea0003800000 */
.L_x_11623:
[----:B------:R-:W0:Y:S01]  /*7540*/  F2I.S64.TRUNC R22, R22 ;  /* 0x0000001600167311 */ /* 0x000e22000020d900 */
[----:B------:R-:W-:Y:S05]  /*7550*/  BRA `(.L_x_11608) ;  /* 0x00000004000c7947 */ /* 0x000fea0003800000 */
.L_x_11621:
        /* <DEDUP_REMOVED lines=21> */
.L_x_11630:
[----:B------:R-:W-:Y:S05]  /*76b0*/  BSYNC B1 ;  /* 0x0000000000017941 */ /* 0x000fea0003800000 */
.L_x_11629:
[----:B------:R-:W-:Y:S01]  /*76c0*/  IMAD.SHL.U32 R2, R2, 0x200000, RZ ;  /* 0x0020000002027824 */ /* 0x000fe200078e00ff */
[----:B------:R-:W-:-:S04]  /*76d0*/  LEA R3, R0, 0x37800000, 0x17 ;  /* 0x3780000000037811 */ /* 0x000fc800078eb8ff */
[----:B------:R-:W-:-:S07]  /*76e0*/  LOP3.LUT R22, R3, R2, R22, 0xfe, !PT ;  /* 0x0000000203167212 */ /* 0x000fce00078efe16 */
.L_x_11628:
[----:B------:R-:W-:Y:S05]  /*76f0*/  BSYNC B0 ;  /* 0x0000000000007941 */ /* 0x000fea0003800000 */
.L_x_11627:
[----:B------:R-:W0:Y:S01]  /*7700*/  F2I.S64.TRUNC R22, R22 ;  /* 0x0000001600167311 */ /* 0x000e22000020d900 */
[----:B------:R-:W-:Y:S05]  /*7710*/  BRA `(.L_x_11608) ;  /* 0x00000000009c7947 */ /* 0x000fea0003800000 */
.L_x_11620:
        /* <DEDUP_REMOVED lines=14> */
.L_x_11634:
[----:B------:R-:W-:Y:S05]  /*7800*/  BSYNC B0 ;  /* 0x0000000000007941 */ /* 0x000fea0003800000 */
.L_x_11633:
[----:B------:R-:W0:Y:S01]  /*7810*/  F2I.S64.TRUNC R22, R22 ;  /* 0x0000001600167311 */ /* 0x000e22000020d900 */
[----:B------:R-:W-:Y:S05]  /*7820*/  BRA `(.L_x_11608) ;  /* 0x0000000000587947 */ /* 0x000fea0003800000 */
.L_x_11607:
        /* <DEDUP_REMOVED lines=16> */
.L_x_11635:
[----:B------:R-:W-:Y:S01]  /*7930*/  CS2R R22, SRZ ;  /* 0x0000000000167805 */ /* 0x000fe2000001ff00 */
[----:B------:R-:W-:Y:S06]  /*7940*/  BRA `(.L_x_11608) ;  /* 0x0000000000107947 */ /* 0x000fec0003800000 */
.L_x_11632:
[----:B------:R0:W5:Y:S01]  /*7950*/  LDG.E.64 R22, desc[UR36][R2.64] ;  /* 0x0000002402167981 */ /* 0x000162000c1e1b00 */
[----:B------:R-:W-:Y:S05]  /*7960*/  BRA `(.L_x_11608) ;  /* 0x0000000000087947 */ /* 0x000fea0003800000 */
.L_x_11631:
[----:B------:R0:W5:Y:S01]  /*7970*/  LDG.E R22, desc[UR36][R2.64] ;  /* 0x0000002402167981 */ /* 0x000162000c1e1900 */
[----:B------:R-:W-:-:S07]  /*7980*/  IMAD.MOV.U32 R23, RZ, RZ, RZ ;  /* 0x000000ffff177224 */ /* 0x000fce00078e00ff */
.L_x_11608:
[----:B0-----:R-:W0:Y:S01]  /*7990*/  LDC.U8 R4, c[0x0][0x4fb] ;  /* 0x00013ec0ff047b82 */ /* 0x001e220000000000 */
[----:B------:R-:W-:Y:S02]  /*79a0*/  ULDC.64 UR4, c[0x0][0x4e8] ;  /* 0x00013a0000047ab9 */ /* 0x000fe40000000a00 */
[----:B-12-4-:R-:W-:-:S05]  /*79b0*/  IADD3 R2, P0, R18, UR4, RZ ;  /* 0x0000000412027c10 */ /* 0x016fca000ff1e0ff */
        /* <DEDUP_REMOVED lines=15> */
.L_x_11639:
[----:B------:R0:W5:Y:S01]  /*7ab0*/  LDG.E.U8 R18, desc[UR36][R2.64] ;  /* 0x0000002402127981 */ /* 0x000162000c1e1100 */
[----:B------:R-:W-:Y:S01]  /*7ac0*/  IMAD.MOV.U32 R19, RZ, RZ, RZ ;  /* 0x000000ffff137224 */ /* 0x000fe200078e00ff */
[----:B------:R-:W-:Y:S06]  /*7ad0*/  BRA `(.L_x_11641) ;  /* 0x0000000c00487947 */ /* 0x000fec0003800000 */
.L_x_11638:
        /* <DEDUP_REMOVED lines=8> */
.L_x_11643:
[----:B------:R-:W2:Y:S02]  /*7b60*/  LDG.E R18, desc[UR36][R2.64] ;  /* 0x0000002402127981 */ /* 0x000ea4000c1e1900 */
[----:B--2---:R-:W-:Y:S01]  /*7b70*/  SHF.R.S32.HI R19, RZ, 0x1f, R18 ;  /* 0x0000001fff137819 */ /* 0x004fe20000011412 */
[----:B------:R-:W-:Y:S06]  /*7b80*/  BRA `(.L_x_11641) ;  /* 0x0000000c001c7947 */ /* 0x000fec0003800000 */
.L_x_11642:
[----:B------:R-:W2:Y:S02]  /*7b90*/  LDG.E.S16 R18, desc[UR36][R2.64] ;  /* 0x0000002402127981 */ /* 0x000ea4000c1e1700 */
[----:B--2---:R-:W-:Y:S01]  /*7ba0*/  SHF.R.S32.HI R19, RZ, 0x1f, R18 ;  /* 0x0000001fff137819 */ /* 0x004fe20000011412 */
[----:B------:R-:W-:Y:S06]  /*7bb0*/  BRA `(.L_x_11641) ;  /* 0x0000000c00107947 */ /* 0x000fec0003800000 */
.L_x_11637:
[----:B------:R-:W-:-:S13]  /*7bc0*/  ISETP.GT.AND P0, PT, R0, 0x6, PT ;  /* 0x000000060000780c */ /* 0x000fda0003f04270 */
[----:B------:R-:W-:Y:S05]  /*7bd0*/  @P0 BRA `(.L_x_11644) ;  /* 0x00000000002c0947 */ /* 0x000fea0003800000 */
[----:B------:R-:W-:-:S13]  /*7be0*/  ISETP.NE.AND P0, PT, R0, 0x5, PT ;  /* 0x000000050000780c */ /* 0x000fda0003f05270 */
[----:B------:R-:W-:Y:S05]  /*7bf0*/  @!P0 BRA `(.L_x_11645) ;  /* 0x0000000000148947 */ /* 0x000fea0003800000 */
[----:B------:R-:W-:-:S13]  /*7c00*/  ISETP.NE.AND P0, PT, R0, 0x6, PT ;  /* 0x000000060000780c */ /* 0x000fda0003f05270 */
[----:B------:R-:W-:Y:S05]  /*7c10*/  @P0 BRA `(.L_x_11640) ;  /* 0x0000000800a00947 */ /* 0x000fea0003800000 */
[----:B------:R-:W2:Y:S02]  /*7c20*/  LDG.E R2, desc[UR36][R2.64] ;  /* 0x0000002402027981 */ /* 0x000ea4000c1e1900 */
[----:B--2---:R4:W0:Y:S01]  /*7c30*/  F2I.S64.TRUNC R18, R2 ;  /* 0x0000000200127311 */ /* 0x004822000020d900 */
[----:B------:R-:W-:Y:S05]  /*7c40*/  BRA `(.L_x_11641) ;  /* 0x0000000800ec7947 */ /* 0x000fea0003800000 */
.L_x_11645:
[----:B------:R-:W2:Y:S02]  /*7c50*/  LDG.E.U16 R2, desc[UR36][R2.64] ;  /* 0x0000002402027981 */ /* 0x000ea4000c1e1500 */
[----:B--2---:R-:W-:-:S06]  /*7c60*/  HADD2.F32 R18, -RZ, R2.H0_H0 ;  /* 0x20000002ff127230 */ /* 0x004fcc0000004100 */
[----:B------:R-:W2:Y:S01]  /*7c70*/  F2I.S64.TRUNC R18, R18 ;  /* 0x0000001200127311 */ /* 0x000ea2000020d900 */
[----:B------:R-:W-:Y:S05]  /*7c80*/  BRA `(.L_x_11641) ;  /* 0x0000000800dc7947 */ /* 0x000fea0003800000 */
.L_x_11644:
        /* <DEDUP_REMOVED lines=9> */
.L_x_11647:
[----:B------:R-:W2:Y:S02]  /*7d20*/  LDG.E.U16 R2, desc[UR36][R2.64] ;  /* 0x0000002402027981 */ /* 0x000ea4000c1e1500 */
[----:B--2---:R-:W-:-:S06]  /*7d30*/  HADD2.F32 R18, -RZ, R2.H0_H0 ;  /* 0x20000002ff127230 */ /* 0x004fcc0000004100 */
[----:B------:R-:W0:Y:S01]  /*7d40*/  F2I.S64.TRUNC R18, R18 ;  /* 0x0000001200127311 */ /* 0x000e22000020d900 */
[----:B------:R-:W-:Y:S05]  /*7d50*/  BRA `(.L_x_11641) ;  /* 0x0000000800a87947 */ /* 0x000fea0003800000 */
.L_x_11646:
[----:B------:R-:W2:Y:S02]  /*7d60*/  LDG.E.64 R2, desc[UR36][R2.64] ;  /* 0x0000002402027981 */ /* 0x000ea4000c1e1b00 */
[----:B--2---:R0:W1:Y:S01]  /*7d70*/  F2I.S64.F64.TRUNC R18, R2 ;  /* 0x0000000200127311 */ /* 0x004062000030d900 */
[----:B------:R-:W-:Y:S05]  /*7d80*/  BRA `(.L_x_11641) ;  /* 0x00000008009c7947 */ /* 0x000fea0003800000 */
.L_x_11636:
        /* <DEDUP_REMOVED lines=13> */
.L_x_11650:
[----:B------:R-:W2:Y:S02]  /*7e60*/  LDG.E.64 R2, desc[UR36][R2.64] ;  /* 0x0000002402027981 */ /* 0x000ea4000c1e1b00 */
[----:B--2---:R0:W1:Y:S01]  /*7e70*/  F2I.S64.F64.TRUNC R18, R2 ;  /* 0x0000000200127311 */ /* 0x004062000030d900 */
[----:B------:R-:W-:Y:S05]  /*7e80*/  BRA `(.L_x_11641) ;  /* 0x00000008005c7947 */ /* 0x000fea0003800000 */
.L_x_11649:
        /* <DEDUP_REMOVED lines=27> */
.L_x_11652:
        /* <DEDUP_REMOVED lines=14> */
.L_x_11651:
[----:B------:R-:W2:Y:S02]  /*8120*/  LDG.E.U16 R18, desc[UR36][R2.64] ;  /* 0x0000002402127981 */ /* 0x000ea4000c1e1500 */
[----:B--2---:R-:W-:-:S06]  /*8130*/  IMAD.U32 R18, R18, 0x10000, RZ ;  /* 0x0001000012127824 */ /* 0x004fcc00078e00ff */
[----:B------:R-:W0:Y:S01]  /*8140*/  F2I.S64.TRUNC R18, R18 ;  /* 0x0000001200127311 */ /* 0x000e22000020d900 */
[----:B------:R-:W-:Y:S05]  /*8150*/  BRA `(.L_x_11641) ;  /* 0x0000000400a87947 */ /* 0x000fea0003800000 */
.L_x_11648:
        /* <DEDUP_REMOVED lines=11> */
.L_x_11655:
        /* <DEDUP_REMOVED lines=21> */
.L_x_11659:
[----:B------:R-:W-:Y:S05]  /*8360*/  BSYNC B1 ;  /* 0x0000000000017941 */ /* 0x000fea0003800000 */
.L_x_11658:
[----:B------:R-:W-:Y:S01]  /*8370*/  IMAD.SHL.U32 R2, R2, 0x100000, RZ ;  /* 0x0010000002027824 */ /* 0x000fe200078e00ff */
[----:B------:R-:W-:-:S04]  /*8380*/  LEA R3, R0, 0x3b800000, 0x17 ;  /* 0x3b80000000037811 */ /* 0x000fc800078eb8ff */
[----:B------:R-:W-:-:S07]  /*8390*/  LOP3.LUT R18, R3, R2, R18, 0xfe, !PT ;  /* 0x0000000203127212 */ /* 0x000fce00078efe12 */
.L_x_11657:
[----:B------:R-:W-:Y:S05]  /*83a0*/  BSYNC B0 ;  /* 0x0000000000007941 */ /* 0x000fea0003800000 */
.L_x_11656:
[----:B------:R-:W0:Y:S01]  /*83b0*/  F2I.S64.TRUNC R18, R18 ;  /* 0x0000001200127311 */ /* 0x000e22000020d900 */
[----:B------:R-:W-:Y:S05]  /*83c0*/  BRA `(.L_x_11641) ;  /* 0x00000004000c7947 */ /* 0x000fea0003800000 */
.L_x_11654:
        /* <DEDUP_REMOVED lines=21> */
.L_x_11663:
[----:B------:R-:W-:Y:S05]  /*8520*/  BSYNC B1 ;  /* 0x0000000000017941 */ /* 0x000fea0003800000 */
.L_x_11662:
[----:B------:R-:W-:Y:S01]  /*8530*/  IMAD.SHL.U32 R2, R2, 0x200000, RZ ;  /* 0x0020000002027824 */ /* 0x000fe200078e00ff */
[----:B------:R-:W-:-:S04]  /*8540*/  LEA R3, R0, 0x37800000, 0x17 ;  /* 0x3780000000037811 */ /* 0x000fc800078eb8ff */
[----:B------:R-:W-:-:S07]  /*8550*/  LOP3.LUT R18, R3, R2, R18, 0xfe, !PT ;  /* 0x0000000203127212 */ /* 0x000fce00078efe12 */
.L_x_11661:
[----:B------:R-:W-:Y:S05]  /*8560*/  BSYNC B0 ;  /* 0x0000000000007941 */ /* 0x000fea0003800000 */
.L_x_11660:
[----:B------:R-:W0:Y:S01]  /*8570*/  F2I.S64.TRUNC R18, R18 ;  /* 0x0000001200127311 */ /* 0x000e22000020d900 */
[----:B------:R-:W-:Y:S05]  /*8580*/  BRA `(.L_x_11641) ;  /* 0x00000000009c7947 */ /* 0x000fea0003800000 */
.L_x_11653:
        /* <DEDUP_REMOVED lines=14> */
.L_x_11667:
[----:B------:R-:W-:Y:S05]  /*8670*/  BSYNC B0 ;  /* 0x0000000000007941 */ /* 0x000fea0003800000 */
.L_x_11666:
[----:B------:R-:W0:Y:S01]  /*8680*/  F2I.S64.TRUNC R18, R18 ;  /* 0x0000001200127311 */ /* 0x000e22000020d900 */
[----:B------:R-:W-:Y:S05]  /*8690*/  BRA `(.L_x_11641) ;  /* 0x0000000000587947 */ /* 0x000fea0003800000 */
.L_x_11640:
        /* <DEDUP_REMOVED lines=16> */
.L_x_11668:
[----:B------:R-:W-:Y:S01]  /*87a0*/  CS2R R18, SRZ ;  /* 0x0000000000127805 */ /* 0x000fe2000001ff00 */
[----:B------:R-:W-:Y:S06]  /*87b0*/  BRA `(.L_x_11641) ;  /* 0x0000000000107947 */ /* 0x000fec0003800000 */
.L_x_11665:
[----:B------:R0:W5:Y:S01]  /*87c0*/  LDG.E.64 R18, desc[UR36][R2.64] ;  /* 0x0000002402127981 */ /* 0x000162000c1e1b00 */
[----:B------:R-:W-:Y:S05]  /*87d0*/  BRA `(.L_x_11641) ;  /* 0x0000000000087947 */ /* 0x000fea0003800000 */
.L_x_11664:
[----:B------:R0:W5:Y:S01]  /*87e0*/  LDG.E R18, desc[UR36][R2.64] ;  /* 0x0000002402127981 */ /* 0x000162000c1e1900 */
[----:B------:R-:W-:-:S07]  /*87f0*/  IMAD.MOV.U32 R19, RZ, RZ, RZ ;  /* 0x000000ffff137224 */ /* 0x000fce00078e00ff */
.L_x_11641:
[----:B01--4-:R-:W0:Y:S01]  /*8800*/  LDC.U8 R2, c[0x0][0x4fc] ;  /* 0x00013f00ff027b82 */ /* 0x013e220000000000 */
        /* <DEDUP_REMOVED lines=15> */
[----:B----4-:R-:W-:Y:S01]  /*8900*/  SHF.R.S32.HI R3, RZ, 0x1f, R2 ;  /* 0x0000001fff037819 */ /* 0x010fe20000011402 */
[----:B------:R-:W-:Y:S06]  /*8910*/  BRA `(.L_x_11674) ;  /* 0x0000000c00547947 */ /* 0x000fec0003800000 */
.L_x_11672:
[----:B------:R0:W5:Y:S01]  /*8920*/  LDG.E.U8 R2, desc[UR36][R4.64] ;  /* 0x0000002404027981 */ /* 0x000162000c1e1100 */
[----:B------:R-:W-:Y:S01]  /*8930*/  IMAD.MOV.U32 R3, RZ, RZ, RZ ;  /* 0x000000ffff037224 */ /* 0x000fe200078e00ff */
[----:B------:R-:W-:Y:S06]  /*8940*/  BRA `(.L_x_11674) ;  /* 0x0000000c00487947 */ /* 0x000fec0003800000 */
.L_x_11671:
        /* <DEDUP_REMOVED lines=8> */
.L_x_11676:
[----:B------:R-:W4:Y:S02]  /*89d0*/  LDG.E R2, desc[UR36][R4.64] ;  /* 0x0000002404027981 */ /* 0x000f24000c1e1900 */
[----:B----4-:R-:W-:Y:S01]  /*89e0*/  SHF.R.S32.HI R3, RZ, 0x1f, R2 ;  /* 0x0000001fff037819 */ /* 0x010fe20000011402 */
[----:B------:R-:W-:Y:S06]  /*89f0*/  BRA `(.L_x_11674) ;  /* 0x0000000c001c7947 */ /* 0x000fec0003800000 */
.L_x_11675:
[----:B------:R-:W4:Y:S02]  /*8a00*/  LDG.E.S16 R2, desc[UR36][R4.64] ;  /* 0x0000002404027981 */ /* 0x000f24000c1e1700 */
[----:B----4-:R-:W-:Y:S01]  /*8a10*/  SHF.R.S32.HI R3, RZ, 0x1f, R2 ;  /* 0x0000001fff037819 */ /* 0x010fe20000011402 */
[----:B------:R-:W-:Y:S06]  /*8a20*/  BRA `(.L_x_11674) ;  /* 0x0000000c00107947 */ /* 0x000fec0003800000 */
.L_x_11670:
[----:B------:R-:W-:-:S13]  /*8a30*/  ISETP.GT.AND P0, PT, R0, 0x6, PT ;  /* 0x000000060000780c */ /* 0x000fda0003f04270 */
[----:B------:R-:W-:Y:S05]  /*8a40*/  @P0 BRA `(.L_x_11677) ;  /* 0x00000000002c0947 */ /* 0x000fea0003800000 */
[----:B------:R-:W-:-:S13]  /*8a50*/  ISETP.NE.AND P0, PT, R0, 0x5, PT ;  /* 0x000000050000780c */ /* 0x000fda0003f05270 */
[----:B------:R-:W-:Y:S05]  /*8a60*/  @!P0 BRA `(.L_x_11678) ;  /* 0x0000000000148947 */ /* 0x000fea0003800000 */
[----:B------:R-:W-:-:S13]  /*8a70*/  ISETP.NE.AND P0, PT, R0, 0x6, PT ;  /* 0x000000060000780c */ /* 0x000fda0003f05270 */
[----:B------:R-:W-:Y:S05]  /*8a80*/  @P0 BRA `(.L_x_11673) ;  /* 0x0000000800a00947 */ /* 0x000fea0003800000 */
[----:B------:R-:W4:Y:S02]  /*8a90*/  LDG.E R2, desc[UR36][R4.64] ;  /* 0x0000002404027981 */ /* 0x000f24000c1e1900 */
[----:B----4-:R-:W0:Y:S01]  /*8aa0*/  F2I.S64.TRUNC R2, R2 ;  /* 0x0000000200027311 */ /* 0x010e22000020d900 */
[----:B------:R-:W-:Y:S05]  /*8ab0*/  BRA `(.L_x_11674) ;  /* 0x0000000800ec7947 */ /* 0x000fea0003800000 */
.L_x_11678:
[----:B------:R-:W4:Y:S02]  /*8ac0*/  LDG.E.U16 R4, desc[UR36][R4.64] ;  /* 0x0000002404047981 */ /* 0x000f24000c1e1500 */
[----:B----4-:R-:W-:-:S06]  /*8ad0*/  HADD2.F32 R2, -RZ, R4.H0_H0 ;  /* 0x20000004ff027230 */ /* 0x010fcc0000004100 */
[----:B------:R-:W0:Y:S01]  /*8ae0*/  F2I.S64.TRUNC R2, R2 ;  /* 0x0000000200027311 */ /* 0x000e22000020d900 */
[----:B------:R-:W-:Y:S05]  /*8af0*/  BRA `(.L_x_11674) ;  /* 0x0000000800dc7947 */ /* 0x000fea0003800000 */
.L_x_11677:
[----:B------:R-:W-:-:S13]  /*8b00*/  ISETP.NE.AND P0, PT, R0, 0x7, PT ;  /* 0x000000070000780c */ /* 0x000fda0003f05270 */
[----:B------:R-:W-:Y:S05]  /*8b10*/  @!P0 BRA `(.L_x_11679) ;  /* 0x00000000002c8947 */ /* 0x000fea0003800000 */
[----:B------:R-:W-:-:S13]  /*8b20*/  ISETP.NE.AND P0, PT, R0, 0x8, PT ;  /* 0x000000080000780c */ /* 0x000fda0003f05270 */
[----:B------:R-:W-:Y:S05]  /*8b30*/  @!P0 BRA `(.L_x_11680) ;  /* 0x0000000000148947 */ /* 0x000fea0003800000 */
[----:B------:R-:W-:-:S13]  /*8b40*/  ISETP.NE.AND P0, PT, R0, 0x9, PT ;  /* 0x000000090000780c */ /* 0x000fda0003f05270 */
[----:B------:R-:W-:Y:S05]  /*8b50*/  @P0 BRA `(.L_x_11673) ;  /* 0x00000008006c0947 */ /* 0x000fea0003800000 */
[----:B------:R-:W4:Y:S02]  /*8b60*/  LDG.E R2, desc[UR36][R4.64] ;  /* 0x0000002404027981 */ /* 0x000f24000c1e1900 */
[----:B----4-:R-:W0:Y:S01]  /*8b70*/  F2I.S64.TRUNC R2, R2 ;  /* 0x0000000200027311 */ /* 0x010e22000020d900 */
[----:B------:R-:W-:Y:S05]  /*8b80*/  BRA `(.L_x_11674) ;  /* 0x0000000800b87947 */ /* 0x000fea0003800000 */
.L_x_11680:
[----:B------:R-:W4:Y:S02]  /*8b90*/  LDG.E.U16 R4, desc[UR36][R4.64] ;  /* 0x0000002404047981 */ /* 0x000f24000c1e1500 */
[----:B----4-:R-:W-:-:S06]  /*8ba0*/  HADD2.F32 R2, -RZ, R4.H0_H0 ;  /* 0x20000004ff027230 */ /* 0x010fcc0000004100 */
[----:B------:R-:W0:Y:S01]  /*8bb0*/  F2I.S64.TRUNC R2, R2 ;  /* 0x0000000200027311 */ /* 0x000e22000020d900 */
[----:B------:R-:W-:Y:S05]  /*8bc0*/  BRA `(.L_x_11674) ;  /* 0x0000000800a87947 */ /* 0x000fea0003800000 */
.L_x_11679:
[----:B------:R-:W4:Y:S02]  /*8bd0*/  LDG.E.64 R2, desc[UR36][R4.64] ;  /* 0x0000002404027981 */ /* 0x000f24000c1e1b00 */
[----:B----4-:R-:W0:Y:S01]  /*8be0*/  F2I.S64.F64.TRUNC R2, R2 ;  /* 0x0000000200027311 */ /* 0x010e22000030d900 */
[----:B------:R-:W-:Y:S05]  /*8bf0*/  BRA `(.L_x_11674) ;  /* 0x00000008009c7947 */ /* 0x000fea0003800000 */
.L_x_11669:
        /* <DEDUP_REMOVED lines=11> */
[----:B------:R-:W-:Y:S01]  /*8cb0*/  SEL R2, RZ, 0x1, !P0 ;  /* 0x00000001ff027807 */ /* 0x000fe20004000000 */
[----:B------:R-:W-:Y:S08]  /*8cc0*/  BRA `(.L_x_11674) ;  /* 0x0000000800687947 */ /* 0x000ff00003800000 */
.L_x_11683:
[----:B------:R-:W4:Y:S02]  /*8cd0*/  LDG.E.64 R2, desc[UR36][R4.64] ;  /* 0x0000002404027981 */ /* 0x000f24000c1e1b00 */
[----:B----4-:R-:W0:Y:S01]  /*8ce0*/  F2I.S64.F64.TRUNC R2, R2 ;  /* 0x0000000200027311 */ /* 0x010e22000030d900 */
[----:B------:R-:W-:Y:S05]  /*8cf0*/  BRA `(.L_x_11674) ;  /* 0x00000008005c7947 */ /* 0x000fea0003800000 */
.L_x_11682:
        /* <DEDUP_REMOVED lines=27> */
.L_x_11685:
        /* <DEDUP_REMOVED lines=14> */
.L_x_11684:
[----:B------:R-:W4:Y:S02]  /*8f90*/  LDG.E.U16 R2, desc[UR36][R4.64] ;  /* 0x0000002404027981 */ /* 0x000f24000c1e1500 */
[----:B----4-:R-:W-:-:S06]  /*8fa0*/  IMAD.U32 R2, R2, 0x10000, RZ ;  /* 0x0001000002027824 */ /* 0x010fcc00078e00ff */
[----:B------:R-:W0:Y:S01]  /*8fb0*/  F2I.S64.TRUNC R2, R2 ;  /* 0x0000000200027311 */ /* 0x000e22000020d900 */
[----:B------:R-:W-:Y:S05]  /*8fc0*/  BRA `(.L_x_11674) ;  /* 0x0000000400a87947 */ /* 0x000fea0003800000 */
.L_x_11681:
        /* <DEDUP_REMOVED lines=11> */
.L_x_11688:
        /* <DEDUP_REMOVED lines=21> */
.L_x_11692:
[----:B------:R-:W-:Y:S05]  /*91d0*/  BSYNC B1 ;  /* 0x0000000000017941 */ /* 0x000fea0003800000 */
.L_x_11691:
[----:B------:R-:W-:Y:S01]  /*91e0*/  IMAD.SHL.U32 R2, R2, 0x100000, RZ ;  /* 0x0010000002027824 */ /* 0x000fe200078e00ff */
[----:B------:R-:W-:-:S04]  /*91f0*/  LEA R3, R0, 0x3b800000, 0x17 ;  /* 0x3b80000000037811 */ /* 0x000fc800078eb8ff */
[----:B------:R-:W-:-:S07]  /*9200*/  LOP3.LUT R2, R3, R2, R4, 0xfe, !PT ;  /* 0x0000000203027212 */ /* 0x000fce00078efe04 */
.L_x_11690:
[----:B------:R-:W-:Y:S05]  /*9210*/  BSYNC B0 ;  /* 0x0000000000007941 */ /* 0x000fea0003800000 */
.L_x_11689:
[----:B------:R-:W0:Y:S01]  /*9220*/  F2I.S64.TRUNC R2, R2 ;  /* 0x0000000200027311 */ /* 0x000e22000020d900 */
[----:B------:R-:W-:Y:S05]  /*9230*/  BRA `(.L_x_11674) ;  /* 0x00000004000c7947 */ /* 0x000fea0003800000 */
.L_x_11687:
        /* <DEDUP_REMOVED lines=21> */
.L_x_11696:
[----:B------:R-:W-:Y:S05]  /*9390*/  BSYNC B1 ;  /* 0x0000000000017941 */ /* 0x000fea0003800000 */
.L_x_11695:
[----:B------:R-:W-:Y:S01]  /*93a0*/  IMAD.SHL.U32 R2, R2, 0x200000, RZ ;  /* 0x0020000002027824 */ /* 0x000fe200078e00ff */
[----:B------:R-:W-:-:S04]  /*93b0*/  LEA R3, R0, 0x37800000, 0x17 ;  /* 0x3780000000037811 */ /* 0x000fc800078eb8ff */
[----:B------:R-:W-:-:S07]  /*93c0*/  LOP3.LUT R2, R3, R2, R4, 0xfe, !PT ;  /* 0x0000000203027212 */ /* 0x000fce00078efe04 */
.L_x_11694:
[----:B------:R-:W-:Y:S05]  /*93d0*/  BSYNC B0 ;  /* 0x0000000000007941 */ /* 0x000fea0003800000 */
.L_x_11693:
[----:B------:R-:W0:Y:S01]  /*93e0*/  F2I.S64.TRUNC R2, R2 ;  /* 0x0000000200027311 */ /* 0x000e22000020d900 */
[----:B------:R-:W-:Y:S05]  /*93f0*/  BRA `(.L_x_11674) ;  /* 0x00000000009c7947 */ /* 0x000fea0003800000 */
.L_x_11686:
        /* <DEDUP_REMOVED lines=14> */
.L_x_11700:
[----:B------:R-:W-:Y:S05]  /*94e0*/  BSYNC B0 ;  /* 0x0000000000007941 */ /* 0x000fea0003800000 */
.L_x_11699:
[----:B------:R-:W4:Y:S01]  /*94f0*/  F2I.S64.TRUNC R2, R2 ;  /* 0x0000000200027311 */ /* 0x000f22000020d900 */
[----:B------:R-:W-:Y:S05]  /*9500*/  BRA `(.L_x_11674) ;  /* 0x0000000000587947 */ /* 0x000fea0003800000 */
.L_x_11673:
        /* <DEDUP_REMOVED lines=16> */
.L_x_11701:
[----:B------:R-:W-:Y:S01]  /*9610*/  CS2R R2, SRZ ;  /* 0x0000000000027805 */ /* 0x000fe2000001ff00 */
[----:B------:R-:W-:Y:S06]  /*9620*/  BRA `(.L_x_11674) ;  /* 0x0000000000107947 */ /* 0x000fec0003800000 */
.L_x_11698:
[----:B------:R1:W5:Y:S01]  /*9630*/  LDG.E.64 R2, desc[UR36][R4.64] ;  /* 0x0000002404027981 */ /* 0x000362000c1e1b00 */
[----:B------:R-:W-:Y:S05]  /*9640*/  BRA `(.L_x_11674) ;  /* 0x0000000000087947 */ /* 0x000fea0003800000 */
.L_x_11697:
[----:B------:R0:W5:Y:S01]  /*9650*/  LDG.E R2, desc[UR36][R4.64] ;  /* 0x0000002404027981 */ /* 0x000162000c1e1900 */
[----:B------:R-:W-:-:S07]  /*9660*/  IMAD.MOV.U32 R3, RZ, RZ, RZ ;  /* 0x000000ffff037224 */ /* 0x000fce00078e00ff */
.L_x_11674:
[----:B01----:R-:W0:Y:S01]  /*9670*/  LDC.U8 R4, c[0x0][0x4f9] ;  /* 0x00013e40ff047b82 */ /* 0x003e220000000000 */
[----:B--23-5:R-:W-:-:S04]  /*9680*/  ISETP.GT.U32.AND P0, PT, R22, R18, PT ;  /* 0x000000121600720c */ /* 0x02cfc80003f04070 */
[----:B------:R-:W-:-:S04]  /*9690*/  ISETP.GT.AND.EX P0, PT, R23, R19, PT, P0 ;  /* 0x000000131700720c */ /* 0x000fc80003f04300 */
[----:B------:R-:W-:Y:S02]  /*96a0*/  SEL R5, R22, R18, P0 ;  /* 0x0000001216057207 */ /* 0x000fe40000000000 */
[----:B------:R-:W-:Y:S02]  /*96b0*/  SEL R19, R23, R19, P0 ;  /* 0x0000001317137207 */ /* 0x000fe40000000000 */
[----:B----4-:R-:W-:-:S04]  /*96c0*/  ISETP.LT.U32.AND P0, PT, R5, R2, PT ;  /* 0x000000020500720c */ /* 0x010fc80003f01070 */
        /* <DEDUP_REMOVED lines=17> */
.L_x_11705:
[----:B------:R0:W-:Y:S01]  /*97e0*/  STG.E.U8 desc[UR36][R16.64], R5 ;  /* 0x0000000510007986 */ /* 0x0001e2000c101124 */
[----:B------:R-:W-:Y:S05]  /*97f0*/  BRA `(.L_x_11707) ;  /* 0x0000000c00507947 */ /* 0x000fea0003800000 */
.L_x_11704:
        /* <DEDUP_REMOVED lines=8> */
.L_x_11709:
[----:B------:R0:W-:Y:S01]  /*9880*/  STG.E desc[UR36][R16.64], R5 ;  /* 0x0000000510007986 */ /* 0x0001e2000c101924 */
[----:B------:R-:W-:Y:S05]  /*9890*/  BRA `(.L_x_11707) ;  /* 0x0000000c00287947 */ /* 0x000fea0003800000 */
.L_x_11708:
[----:B------:R0:W-:Y:S01]  /*98a0*/  STG.E.U16 desc[UR36][R16.64], R5 ;  /* 0x0000000510007986 */ /* 0x0001e2000c101524 */
[----:B------:R-:W-:Y:S05]  /*98b0*/  BRA `(.L_x_11707) ;  /* 0x0000000c00207947 */ /* 0x000fea0003800000 */
.L_x_11703:
        /* <DEDUP_REMOVED lines=9> */
.L_x_11711:
[----:B------:R-:W0:Y:S02]  /*9950*/  I2F.S64 R0, R2 ;  /* 0x0000000200007312 */ /* 0x000e240000301400 */
[----:B0-----:R-:W-:-:S05]  /*9960*/  F2FP.F16.F32.PACK_AB R0, RZ, R0 ;  /* 0x00000000ff00723e */ /* 0x001fca00000000ff */
[----:B------:R0:W-:Y:S01]  /*9970*/  STG.E.U16 desc[UR36][R16.64], R0 ;  /* 0x0000000010007986 */ /* 0x0001e2000c101524 */
[----:B------:R-:W-:Y:S05]  /*9980*/  BRA `(.L_x_11707) ;  /* 0x0000000800ec7947 */ /* 0x000fea0003800000 */
.L_x_11710:
        /* <DEDUP_REMOVED lines=10> */
.L_x_11713:
[----:B------:R-:W0:Y:S02]  /*9a30*/  I2F.S64 R2, R2 ;  /* 0x0000000200027312 */ /* 0x000e240000301400 */
[----:B0-----:R-:W-:-:S04]  /*9a40*/  F2FP.F16.F32.PACK_AB R3, RZ, R2 ;  /* 0x00000002ff03723e */ /* 0x001fc800000000ff */
[----:B------:R-:W-:-:S05]  /*9a50*/  PRMT R3, R3, 0x5410, RZ ;  /* 0x0000541003037816 */ /* 0x000fca00000000ff */
[----:B------:R0:W-:Y:S01]  /*9a60*/  STG.E desc[UR36][R16.64], R3 ;  /* 0x0000000310007986 */ /* 0x0001e2000c101924 */
[----:B------:R-:W-:Y:S05]  /*9a70*/  BRA `(.L_x_11707) ;  /* 0x0000000800b07947 */ /* 0x000fea0003800000 */
.L_x_11712:
[----:B------:R-:W0:Y:S02]  /*9a80*/  I2F.F64.S64 R2, R2 ;  /* 0x0000000200027312 */ /* 0x000e240000301c00 */
[----:B0-----:R0:W-:Y:S01]  /*9a90*/  STG.E.64 desc[UR36][R16.64], R2 ;  /* 0x0000000210007986 */ /* 0x0011e2000c101b24 */
[----:B------:R-:W-:Y:S05]  /*9aa0*/  BRA `(.L_x_11707) ;  /* 0x0000000800a47947 */ /* 0x000fea0003800000 */
.L_x_11702:
        /* <DEDUP_REMOVED lines=13> */
.L_x_11716:
[----:B------:R-:W0:Y:S01]  /*9b80*/  I2F.F64.S64 R4, R2 ;  /* 0x0000000200047312 */ /* 0x000e220000301c00 */
[----:B------:R-:W-:-:S05]  /*9b90*/  CS2R R6, SRZ ;  /* 0x0000000000067805 */ /* 0x000fca000001ff00 */
[----:B0-----:R0:W-:Y:S01]  /*9ba0*/  STG.E.128 desc[UR36][R16.64], R4 ;  /* 0x0000000410007986 */ /* 0x0011e2000c101d24 */
[----:B------:R-:W-:Y:S05]  /*9bb0*/  BRA `(.L_x_11707) ;  /* 0x0000000800607947 */ /* 0x000fea0003800000 */
.L_x_11715:
        /* <DEDUP_REMOVED lines=21> */
.L_x_11720:
[----:B------:R-:W-:Y:S05]  /*9d10*/  BSYNC B0 ;  /* 0x0000000000007941 */ /* 0x000fea0003800000 */
.L_x_11719:
[----:B------:R-:W-:-:S05]  /*9d20*/  LOP3.LUT R5, R0, R5, RZ, 0xfc, !PT ;  /* 0x0000000500057212 */ /* 0x000fca00078efcff */
[----:B------:R0:W-:Y:S01]  /*9d30*/  STG.E.U8 desc[UR36][R16.64], R5 ;  /* 0x0000000510007986 */ /* 0x0001e2000c101124 */
[----:B------:R-:W-:Y:S05]  /*9d40*/  BRA `(.L_x_11707) ;  /* 0x0000000400fc7947 */ /* 0x000fea0003800000 */
.L_x_11718:
        /* <DEDUP_REMOVED lines=13> */
.L_x_11722:
[----:B------:R-:W-:Y:S01]  /*9e20*/  IMAD.MOV.U32 R0, RZ, RZ, 0x7f ;  /* 0x0000007fff007424 */ /* 0x000fe200078e00ff */
[----:B------:R-:W-:-:S04]  /*9e30*/  ISETP.GT.U32.AND P0, PT, R4, 0x7f800000, PT ;  /* 0x7f8000000400780c */ /* 0x000fc80003f04070 */
[----:B------:R-:W-:-:S09]  /*9e40*/  SEL R0, R0, 0x7c, P0 ;  /* 0x0000007c00007807 */ /* 0x000fd20000000000 */
.L_x_11723:
[----:B------:R-:W-:Y:S05]  /*9e50*/  BSYNC B0 ;  /* 0x0000000000007941 */ /* 0x000fea0003800000 */
.L_x_11721:
[----:B------:R-:W-:-:S04]  /*9e60*/  LOP3.LUT R2, R3, 0x80000000, RZ, 0xc0, !PT ;  /* 0x8000000003027812 */ /* 0x000fc800078ec0ff */
[----:B------:R-:W-:-:S04]  /*9e70*/  SHF.R.U32.HI R3, RZ, 0x18, R2 ;  /* 0x00000018ff037819 */ /* 0x000fc80000011602 */
[----:B------:R-:W-:-:S05]  /*9e80*/  LOP3.LUT R3, R0, R3, RZ, 0xfc, !PT ;  /* 0x0000000300037212 */ /* 0x000fca00078efcff */
[----:B------:R0:W-:Y:S01]  /*9e90*/  STG.E.U8 desc[UR36][R16.64], R3 ;  /* 0x0000000310007986 */ /* 0x0001e2000c101124 */
[----:B------:R-:W-:Y:S05]  /*9ea0*/  BRA `(.L_x_11707) ;  /* 0x0000000400a47947 */ /* 0x000fea0003800000 */
.L_x_11717:
[----:B------:R-:W0:Y:S02]  /*9eb0*/  I2F.S64 R0, R2 ;  /* 0x0000000200007312 */ /* 0x000e240000301400 */
[----:B0-----:R-:W-:-:S05]  /*9ec0*/  F2FP.BF16.F32.PACK_AB R0, RZ, R0 ;  /* 0x00000000ff00723e */ /* 0x001fca00000010ff */
[----:B------:R0:W-:Y:S01]  /*9ed0*/  STG.E.U16 desc[UR36][R16.64], R0 ;  /* 0x0000000010007986 */ /* 0x0001e2000c101524 */
[----:B------:R-:W-:Y:S05]  /*9ee0*/  BRA `(.L_x_11707) ;  /* 0x0000000400947947 */ /* 0x000fea0003800000 */
.L_x_11714:
        /* <DEDUP_REMOVED lines=10> */
.L_x_11726:
        /* <DEDUP_REMOVED lines=17> */
.L_x_11729:
[----:B------:R-:W-:-:S04]  /*a0a0*/  LOP3.LUT R2, R3, 0x80000000, RZ, 0xc0, !PT ;  /* 0x8000000003027812 */ /* 0x000fc800078ec0ff */
[----:B------:R-:W-:-:S04]  /*a0b0*/  SHF.R.U32.HI R3, RZ, 0x18, R2 ;  /* 0x00000018ff037819 */ /* 0x000fc80000011602 */
[----:B------:R-:W-:-:S04]  /*a0c0*/  LOP3.LUT R0, R0, R3, RZ, 0xfc, !PT ;  /* 0x0000000300007212 */ /* 0x000fc800078efcff */
[----:B------:R-:W-:-:S07]  /*a0d0*/  PRMT R8, R0, 0x7610, R8 ;  /* 0x0000761000087816 */ /* 0x000fce0000000008 */
.L_x_11728:
[----:B------:R-:W-:Y:S05]  /*a0e0*/  BSYNC B0 ;  /* 0x0000000000007941 */ /* 0x000fea0003800000 */
.L_x_11727:
[----:B------:R0:W-:Y:S01]  /*a0f0*/  STG.E.U8 desc[UR36][R16.64], R8 ;  /* 0x0000000810007986 */ /* 0x0001e2000c101124 */
[----:B------:R-:W-:Y:S05]  /*a100*/  BRA `(.L_x_11707) ;  /* 0x00000004000c7947 */ /* 0x000fea0003800000 */
.L_x_11725:
        /* <DEDUP_REMOVED lines=17> */
.L_x_11732:
[----:B------:R-:W-:-:S04]  /*a220*/  LOP3.LUT R2, R3, 0x80000000, RZ, 0xc0, !PT ;  /* 0x8000000003027812 */ /* 0x000fc800078ec0ff */
[----:B------:R-:W-:-:S04]  /*a230*/  SHF.R.U32.HI R3, RZ, 0x18, R2 ;  /* 0x00000018ff037819 */ /* 0x000fc80000011602 */
[----:B------:R-:W-:-:S04]  /*a240*/  LOP3.LUT R0, R0, R3, RZ, 0xfc, !PT ;  /* 0x0000000300007212 */ /* 0x000fc800078efcff */
[----:B------:R-:W-:-:S07]  /*a250*/  PRMT R8, R0, 0x7610, R8 ;  /* 0x0000761000087816 */ /* 0x000fce0000000008 */
.L_x_11731:
[----:B------:R-:W-:Y:S05]  /*a260*/  BSYNC B0 ;  /* 0x0000000000007941 */ /* 0x000fea0003800000 */
.L_x_11730:
[----:B------:R3:W-:Y:S01]  /*a270*/  STG.E.U8 desc[UR36][R16.64], R8 ;  /* 0x0000000810007986 */ /* 0x0007e2000c101124 */
[----:B------:R-:W-:Y:S05]  /*a280*/  BRA `(.L_x_11707) ;  /* 0x0000000000ac7947 */ /* 0x000fea0003800000 */
.L_x_11724:
        /* <DEDUP_REMOVED lines=23> */
.L_x_11706:
        /* <DEDUP_REMOVED lines=16> */
.L_x_11735:
[----:B------:R-:W-:Y:S05]  /*a500*/  BRA `(.L_x_11707) ;  /* 0x00000000000c7947 */ /* 0x000fea0003800000 */
.L_x_11734:
[----:B------:R2:W-:Y:S01]  /*a510*/  STG.E.64 desc[UR36][R16.64], R2 ;  /* 0x0000000210007986 */ /* 0x0005e2000c101b24 */
[----:B------:R-:W-:Y:S05]  /*a520*/  BRA `(.L_x_11707) ;  /* 0x0000000000047947 */ /* 0x000fea0003800000 */
.L_x_11733:
[----:B------:R0:W-:Y:S02]  /*a530*/  STG.E desc[UR36][R16.64], R5 ;  /* 0x0000000510007986 */ /* 0x0001e4000c101924 */
.L_x_11707:
[----:B------:R-:W-:-:S07]  /*a540*/  VIADD R25, R25, 0x80 ;  /* 0x0000008019197836 */ /* 0x000fce0000000000 */
.L_x_11601:
[----:B------:R-:W-:Y:S05]  /*a550*/  BSYNC B6 ;  /* 0x0000000000067941 */ /* 0x000fea0003800000 */
.L_x_11600:
        /* <DEDUP_REMOVED lines=384> */
.L_x_11738:
        /* <DEDUP_REMOVED lines=21> */
.L_x_11742:
[----:B------:R0:W5:Y:S01]  /*beb0*/  LDG.E.U8 R22, desc[UR36][R2.64] ;  /* 0x0000002402167981 */ /* 0x000162000c1e1100 */
[----:B------:R-:W-:Y:S01]  /*bec0*/  IMAD.MOV.U32 R23, RZ, RZ, RZ ;  /* 0x000000ffff177224 */ /* 0x000fe200078e00ff */
[----:B------:R-:W-:Y:S06]  /*bed0*/  BRA `(.L_x_11744) ;  /* 0x0000000c00487947 */ /* 0x000fec0003800000 */
.L_x_11741:
        /* <DEDUP_REMOVED lines=8> */
.L_x_11746:
[----:B------:R-:W2:Y:S02]  /*bf60*/  LDG.E R22, desc[UR36][R2.64] ;  /* 0x0000002402167981 */ /* 0x000ea4000c1e1900 */
[----:B--2---:R-:W-:Y:S01]  /*bf70*/  SHF.R.S32.HI R23, RZ, 0x1f, R22 ;  /* 0x0000001fff177819 */ /* 0x004fe20000011416 */
[----:B------:R-:W-:Y:S06]  /*bf80*/  BRA `(.L_x_11744) ;  /* 0x0000000c001c7947 */ /* 0x000fec0003800000 */
.L_x_11745:
[----:B------:R-:W2:Y:S02]  /*bf90*/  LDG.E.S16 R22, desc[UR36][R2.64] ;  /* 0x0000002402167981 */ /* 0x000ea4000c1e1700 */
[----:B--2---:R-:W-:Y:S01]  /*bfa0*/  SHF.R.S32.HI R23, RZ, 0x1f, R22 ;  /* 0x0000001fff177819 */ /* 0x004fe20000011416 */
[----:B------:R-:W-:Y:S06]  /*bfb0*/  BRA `(.L_x_11744) ;  /* 0x0000000c00107947 */ /* 0x000fec0003800000 */
.L_x_11740:
        /* <DEDUP_REMOVED lines=9> */
.L_x_11748:
[----:B------:R-:W2:Y:S02]  /*c050*/  LDG.E.U16 R2, desc[UR36][R2.64] ;  /* 0x0000002402027981 */ /* 0x000ea4000c1e1500 */
[----:B--2---:R-:W-:-:S06]  /*c060*/  HADD2.F32 R22, -RZ, R2.H0_H0 ;  /* 0x20000002ff167230 */ /* 0x004fcc0000004100 */
[----:B------:R-:W0:Y:S01]  /*c070*/  F2I.S64.TRUNC R22, R22 ;  /* 0x0000001600167311 */ /* 0x000e22000020d900 */
[----:B------:R-:W-:Y:S05]  /*c080*/  BRA `(.L_x_11744) ;  /* 0x0000000800dc7947 */ /* 0x000fea0003800000 */
.L_x_11747:
        /* <DEDUP_REMOVED lines=9> */
.L_x_11750:
[----:B------:R-:W2:Y:S02]  /*c120*/  LDG.E.U16 R2, desc[UR36][R2.64] ;  /* 0x0000002402027981 */ /* 0x000ea4000c1e1500 */
[----:B--2---:R-:W-:-:S06]  /*c130*/  HADD2.F32 R22, -RZ, R2.H0_H0 ;  /* 0x20000002ff167230 */ /* 0x004fcc0000004100 */
[----:B------:R-:W0:Y:S01]  /*c140*/  F2I.S64.TRUNC R22, R22 ;  /* 0x0000001600167311 */ /* 0x000e22000020d900 */
[----:B------:R-:W-:Y:S05]  /*c150*/  BRA `(.L_x_11744) ;  /* 0x0000000800a87947 */ /* 0x000fea0003800000 */
.L_x_11749:
[----:B------:R-:W2:Y:S02]  /*c160*/  LDG.E.64 R2, desc[UR36][R2.64] ;  /* 0x0000002402027981 */ /* 0x000ea4000c1e1b00 */
[----:B--2---:R0:W1:Y:S01]  /*c170*/  F2I.S64.F64.TRUNC R22, R2 ;  /* 0x0000000200167311 */ /* 0x004062000030d900 */
[----:B------:R-:W-:Y:S05]  /*c180*/  BRA `(.L_x_11744) ;  /* 0x00000008009c7947 */ /* 0x000fea0003800000 */
.L_x_11739:
        /* <DEDUP_REMOVED lines=13> */
.L_x_11753:
[----:B------:R-:W2:Y:S02]  /*c260*/  LDG.E.64 R2, desc[UR36][R2.64] ;  /* 0x0000002402027981 */ /* 0x000ea4000c1e1b00 */
[----:B--2---:R0:W1:Y:S01]  /*c270*/  F2I.S64.F64.TRUNC R22, R2 ;  /* 0x0000000200167311 */ /* 0x004062000030d900 */
[----:B------:R-:W-:Y:S05]  /*c280*/  BRA `(.L_x_11744) ;  /* 0x00000008005c7947 */ /* 0x000fea0003800000 */
.L_x_11752:
        /* <DEDUP_REMOVED lines=27> */
.L_x_11755:
        /* <DEDUP_REMOVED lines=14> */
.L_x_11754:
[----:B------:R-:W2:Y:S02]  /*c520*/  LDG.E.U16 R22, desc[UR36][R2.64] ;  /* 0x0000002402167981 */ /* 0x000ea4000c1e1500 */
[----:B--2---:R-:W-:-:S06]  /*c530*/  IMAD.U32 R22, R22, 0x10000, RZ ;  /* 0x0001000016167824 */ /* 0x004fcc00078e00ff */
[----:B------:R-:W0:Y:S01]  /*c540*/  F2I.S64.TRUNC R22, R22 ;  /* 0x0000001600167311 */ /* 0x000e22000020d900 */
[----:B------:R-:W-:Y:S05]  /*c550*/  BRA `(.L_x_11744) ;  /* 0x0000000400a87947 */ /* 0x000fea0003800000 */
.L_x_11751:
        /* <DEDUP_REMOVED lines=11> */
.L_x_11758:
        /* <DEDUP_REMOVED lines=21> */
.L_x_11762:
[----:B------:R-:W-:Y:S05]  /*c760*/  BSYNC B1 ;  /* 0x0000000000017941 */ /* 0x000fea0003800000 */
.L_x_11761:
[----:B------:R-:W-:Y:S01]  /*c770*/  IMAD.SHL.U32 R2, R2, 0x100000, RZ ;  /* 0x0010000002027824 */ /* 0x000fe200078e00ff */
[----:B------:R-:W-:-:S04]  /*c780*/  LEA R3, R0, 0x3b800000, 0x17 ;  /* 0x3b80000000037811 */ /* 0x000fc800078eb8ff */
[----:B------:R-:W-:-:S07]  /*c790*/  LOP3.LUT R22, R3, R2, R22, 0xfe, !PT ;  /* 0x0000000203167212 */ /* 0x000fce00078efe16 */
.L_x_11760:
[----:B------:R-:W-:Y:S05]  /*c7a0*/  BSYNC B0 ;  /* 0x0000000000007941 */ /* 0x000fea0003800000 */
.L_x_11759:
[----:B------:R-:W2:Y:S01]  /*c7b0*/  F2I.S64.TRUNC R22, R22 ;  /* 0x0000001600167311 */ /* 0x000ea2000020d900 */
[----:B------:R-:W-:Y:S05]  /*c7c0*/  BRA `(.L_x_11744) ;  /* 0x00000004000c7947 */ /* 0x000fea0003800000 */
.L_x_11757:
        /* <DEDUP_REMOVED lines=21> */
.L_x_11766:
[----:B------:R-:W-:Y:S05]  /*c920*/  BSYNC B1 ;  /* 0x0000000000017941 */ /* 0x000fea0003800000 */
.L_x_11765:
[----:B------:R-:W-:Y:S01]  /*c930*/  IMAD.SHL.U32 R2, R2, 0x200000, RZ ;  /* 0x0020000002027824 */ /* 0x000fe200078e00ff */
[----:B------:R-:W-:-:S04]  /*c940*/  LEA R3, R0, 0x37800000, 0x17 ;  /* 0x3780000000037811 */ /* 0x000fc800078eb8ff */
[----:B------:R-:W-:-:S07]  /*c950*/  LOP3.LUT R22, R3, R2, R22, 0xfe, !PT ;  /* 0x0000000203167212 */ /* 0x000fce00078efe16 */
.L_x_11764:
[----:B------:R-:W-:Y:S05]  /*c960*/  BSYNC B0 ;  /* 0x0000000000007941 */ /* 0x000fea0003800000 */
.L_x_11763:
[----:B------:R-:W0:Y:S01]  /*c970*/  F2I.S64.TRUNC R22, R22 ;  /* 0x0000001600167311 */ /* 0x000e22000020d900 */
[----:B------:R-:W-:Y:S05]  /*c980*/  BRA `(.L_x_11744) ;  /* 0x00000000009c7947 */ /* 0x000fea0003800000 */
.L_x_11756:
        /* <DEDUP_REMOVED lines=14> */
.L_x_11770:
[----:B------:R-:W-:Y:S05]  /*ca70*/  BSYNC B0 ;  /* 0x0000000000007941 */ /* 0x000fea0003800000 */
.L_x_11769:
[----:B------:R-:W4:Y:S01]  /*ca80*/  F2I.S64.TRUNC R22, R22 ;  /* 0x0000001600167311 */ /* 0x000f22000020d900 */
[----:B------:R-:W-:Y:S05]  /*ca90*/  BRA `(.L_x_11744) ;  /* 0x0000000000587947 */ /* 0x000fea0003800000 */
.L_x_11743:
        /* <DEDUP_REMOVED lines=16> */
.L_x_11771:
[----:B------:R-:W-:Y:S01]  /*cba0*/  CS2R R22, SRZ ;  /* 0x0000000000167805 */ /* 0x000fe2000001ff00 */
[----:B------:R-:W-:Y:S06]  /*cbb0*/  BRA `(.L_x_11744) ;  /* 0x0000000000107947 */ /* 0x000fec0003800000 */
.L_x_11768:
[----:B------:R0:W5:Y:S01]  /*cbc0*/  LDG.E.64 R22, desc[UR36][R2.64] ;  /* 0x0000002402167981 */ /* 0x000162000c1e1b00 */
[----:B------:R-:W-:Y:S05]  /*cbd0*/  BRA `(.L_x_11744) ;  /* 0x0000000000087947 */ /* 0x000fea0003800000 */
.L_x_11767:
[----:B------:R3:W5:Y:S01]  /*cbe0*/  LDG.E R22, desc[UR36][R2.64] ;  /* 0x0000002402167981 */ /* 0x000762000c1e1900 */
[----:B------:R-:W-:-:S07]  /*cbf0*/  IMAD.MOV.U32 R23, RZ, RZ, RZ ;  /* 0x000000ffff177224 */ /* 0x000fce00078e00ff */
.L_x_11744:
[----:B0-----:R-:W0:Y:S01]  /*cc00*/  LDC.U8 R4, c[0x0][0x4fb] ;  /* 0x00013ec0ff047b82 */ /* 0x001e220000000000 */
[----:B------:R-:W-:Y:S02]  /*cc10*/  ULDC.64 UR4, c[0x0][0x4e8] ;  /* 0x00013a0000047ab9 */ /* 0x000fe40000000a00 */
[----:B-1-3--:R-:W-:-:S05]  /*cc20*/  IADD3 R2, P0, R18, UR4, RZ ;  /* 0x0000000412027c10 */ /* 0x00afca000ff1e0ff */
        /* <DEDUP_REMOVED lines=15> */
.L_x_11775:
[----:B------:R0:W5:Y:S01]  /*cd20*/  LDG.E.U8 R18, desc[UR36][R2.64] ;  /* 0x0000002402127981 */ /* 0x000162000c1e1100 */
[----:B------:R-:W-:Y:S01]  /*cd30*/  IMAD.MOV.U32 R19, RZ, RZ, RZ ;  /* 0x000000ffff137224 */ /* 0x000fe200078e00ff */
[----:B------:R-:W-:Y:S06]  /*cd40*/  BRA `(.L_x_11777) ;  /* 0x0000000c00487947 */ /* 0x000fec0003800000 */
.L_x_11774:
        /* <DEDUP_REMOVED lines=8> */
.L_x_11779:
[----:B------:R-:W3:Y:S02]  /*cdd0*/  LDG.E R18, desc[UR36][R2.64] ;  /* 0x0000002402127981 */ /* 0x000ee4000c1e1900 */
[----:B---3--:R-:W-:Y:S01]  /*cde0*/  SHF.R.S32.HI R19, RZ, 0x1f, R18 ;  /* 0x0000001fff137819 */ /* 0x008fe20000011412 */
[----:B------:R-:W-:Y:S06]  /*cdf0*/  BRA `(.L_x_11777) ;  /* 0x0000000c001c7947 */ /* 0x000fec0003800000 */
.L_x_11778:
[----:B------:R-:W3:Y:S02]  /*ce00*/  LDG.E.S16 R18, desc[UR36][R2.64] ;  /* 0x0000002402127981 */ /* 0x000ee4000c1e1700 */
[----:B---3--:R-:W-:Y:S01]  /*ce10*/  SHF.R.S32.HI R19, RZ, 0x1f, R18 ;  /* 0x0000001fff137819 */ /* 0x008fe20000011412 */
[----:B------:R-:W-:Y:S06]  /*ce20*/  BRA `(.L_x_11777) ;  /* 0x0000000c00107947 */ /* 0x000fec0003800000 */
.L_x_11773:
        /* <DEDUP_REMOVED lines=9> */
.L_x_11781:
[----:B------:R-:W3:Y:S02]  /*cec0*/  LDG.E.U16 R2, desc[UR36][R2.64] ;  /* 0x0000002402027981 */ /* 0x000ee4000c1e1500 */
[----:B---3--:R-:W-:-:S06]  /*ced0*/  HADD2.F32 R18, -RZ, R2.H0_H0 ;  /* 0x20000002ff127230 */ /* 0x008fcc0000004100 */
[----:B------:R-:W0:Y:S01]  /*cee0*/  F2I.S64.TRUNC R18, R18 ;  /* 0x0000001200127311 */ /* 0x000e22000020d900 */
[----:B------:R-:W-:Y:S05]  /*cef0*/  BRA `(.L_x_11777) ;  /* 0x0000000800dc7947 */ /* 0x000fea0003800000 */
.L_x_11780:
[----:B------:R-:W-:-:S13]  /*cf00*/  ISETP.NE.AND P0, PT, R0, 0x7, PT ;  /* 0x000000070000780c */ /* 0x000fda0003f05270 */
[----:B------:R-:W-:Y:S05]  /*cf10*/  @!P0 BRA `(.L_x_11782) ;  /* 0x00000000002c8947 */ /* 0x000fea0003800000 */
[----:B------:R-:W-:-:S13]  /*cf20*/  ISETP.NE.AND P0, PT, R0, 0x8, PT ;  /* 0x000000080000780c */ /* 0x000fda0003f05270 */
[----:B------:R-:W-:Y:S05]  /*cf30*/  @!P0 BRA `(.L_x_11783) ;  /* 0x0000000000148947 */ /* 0x000fea0003800000 */
[----:B------:R-:W-:-:S13]  /*cf40*/  ISETP.NE.AND P0, PT, R0, 0x9, PT ;  /* 0x000000090000780c */ /* 0x000fda0003f05270 */
[----:B------:R-:W-:Y:S05]  /*cf50*/  @P0 BRA `(.L_x_11776) ;  /* 0x00000008006c0947 */ /* 0x000fea0003800000 */
[----:B------:R-:W3:Y:S02]  /*cf60*/  LDG.E R2, desc[UR36][R2.64] ;  /* 0x0000002402027981 */ /* 0x000ee4000c1e1900 */
[----:B---3--:R3:W0:Y:S01]  /*cf70*/  F2I.S64.TRUNC R18, R2 ;  /* 0x0000000200127311 */ /* 0x008622000020d900 */
[----:B------:R-:W-:Y:S05]  /*cf80*/  BRA `(.L_x_11777) ;  /* 0x0000000800b87947 */ /* 0x000fea0003800000 */
.L_x_11783:
[----:B------:R-:W3:Y:S02]  /*cf90*/  LDG.E.U16 R2, desc[UR36][R2.64] ;  /* 0x0000002402027981 */ /* 0x000ee4000c1e1500 */
[----:B---3--:R-:W-:-:S06]  /*cfa0*/  HADD2.F32 R18, -RZ, R2.H0_H0 ;  /* 0x20000002ff127230 */ /* 0x008fcc0000004100 */
[----:B------:R-:W0:Y:S01]  /*cfb0*/  F2I.S64.TRUNC R18, R18 ;  /* 0x0000001200127311 */ /* 0x000e22000020d900 */
[----:B------:R-:W-:Y:S05]  /*cfc0*/  BRA `(.L_x_11777) ;  /* 0x0000000800a87947 */ /* 0x000fea0003800000 */
.L_x_11782:
[----:B------:R-:W3:Y:S02]  /*cfd0*/  LDG.E.64 R2, desc[UR36][R2.64] ;  /* 0x0000002402027981 */ /* 0x000ee4000c1e1b00 */
[----:B---3--:R0:W1:Y:S01]  /*cfe0*/  F2I.S64.F64.TRUNC R18, R2 ;  /* 0x0000000200127311 */ /* 0x008062000030d900 */
[----:B------:R-:W-:Y:S05]  /*cff0*/  BRA `(.L_x_11777) ;  /* 0x00000008009c7947 */ /* 0x000fea0003800000 */
.L_x_11772:
        /* <DEDUP_REMOVED lines=13> */
.L_x_11786:
[----:B------:R-:W3:Y:S02]  /*d0d0*/  LDG.E.64 R2, desc[UR36][R2.64] ;  /* 0x0000002402027981 */ /* 0x000ee4000c1e1b00 */
[----:B---3--:R0:W1:Y:S01]  /*d0e0*/  F2I.S64.F64.TRUNC R18, R2 ;  /* 0x0000000200127311 */ /* 0x008062000030d900 */
[----:B------:R-:W-:Y:S05]  /*d0f0*/  BRA `(.L_x_11777) ;  /* 0x00000008005c7947 */ /* 0x000fea0003800000 */
.L_x_11785:
        /* <DEDUP_REMOVED lines=27> */
.L_x_11788:
        /* <DEDUP_REMOVED lines=14> */
.L_x_11787:
[----:B------:R-:W3:Y:S02]  /*d390*/  LDG.E.U16 R18, desc[UR36][R2.64] ;  /* 0x0000002402127981 */ /* 0x000ee4000c1e1500 */
[----:B---3--:R-:W-:-:S06]  /*d3a0*/  IMAD.U32 R18, R18, 0x10000, RZ ;  /* 0x0001000012127824 */ /* 0x008fcc00078e00ff */
[----:B------:R-:W0:Y:S01]  /*d3b0*/  F2I.S64.TRUNC R18, R18 ;  /* 0x0000001200127311 */ /* 0x000e22000020d900 */
[----:B------:R-:W-:Y:S05]  /*d3c0*/  BRA `(.L_x_11777) ;  /* 0x0000000400a87947 */ /* 0x000fea0003800000 */
.L_x_11784:
        /* <DEDUP_REMOVED lines=11> */
.L_x_11791:
        /* <DEDUP_REMOVED lines=21> */
.L_x_11795:
[----:B------:R-:W-:Y:S05]  /*d5d0*/  BSYNC B1 ;  /* 0x0000000000017941 */ /* 0x000fea0003800000 */
.L_x_11794:
[----:B------:R-:W-:Y:S01]  /*d5e0*/  IMAD.SHL.U32 R2, R2, 0x100000, RZ ;  /* 0x0010000002027824 */ /* 0x000fe200078e00ff */
[----:B------:R-:W-:-:S04]  /*d5f0*/  LEA R3, R0, 0x3b800000, 0x17 ;  /* 0x3b80000000037811 */ /* 0x000fc800078eb8ff */
[----:B------:R-:W-:-:S07]  /*d600*/  LOP3.LUT R18, R3, R2, R18, 0xfe, !PT ;  /* 0x0000000203127212 */ /* 0x000fce00078efe12 */
.L_x_11793:
[----:B------:R-:W-:Y:S05]  /*d610*/  BSYNC B0 ;  /* 0x0000000000007941 */ /* 0x000fea0003800000 */
.L_x_11792:
[----:B------:R-:W0:Y:S01]  /*d620*/  F2I.S64.TRUNC R18, R18 ;  /* 0x0000001200127311 */ /* 0x000e22000020d900 */
[----:B------:R-:W-:Y:S05]  /*d630*/  BRA `(.L_x_11777) ;  /* 0x00000004000c7947 */ /* 0x000fea0003800000 */
.L_x_11790:
        /* <DEDUP_REMOVED lines=21> */
.L_x_11799:
[----:B------:R-:W-:Y:S05]  /*d790*/  BSYNC B1 ;  /* 0x0000000000017941 */ /* 0x000fea0003800000 */
.L_x_11798:
[----:B------:R-:W-:Y:S01]  /*d7a0*/  IMAD.SHL.U32 R2, R2, 0x200000, RZ ;  /* 0x0020000002027824 */ /* 0x000fe200078e00ff */
[----:B------:R-:W-:-:S04]  /*d7b0*/  LEA R3, R0, 0x37800000, 0x17 ;  /* 0x3780000000037811 */ /* 0x000fc800078eb8ff */
[----:B------:R-:W-:-:S07]  /*d7c0*/  LOP3.LUT R18, R3, R2, R18, 0xfe, !PT ;  /* 0x0000000203127212 */ /* 0x000fce00078efe12 */
.L_x_11797:
[----:B------:R-:W-:Y:S05]  /*d7d0*/  BSYNC B0 ;  /* 0x0000000000007941 */ /* 0x000fea0003800000 */
.L_x_11796:
[----:B------:R-:W0:Y:S01]  /*d7e0*/  F2I.S64.TRUNC R18, R18 ;  /* 0x0000001200127311 */ /* 0x000e22000020d900 */
[----:B------:R-:W-:Y:S05]  /*d7f0*/  BRA `(.L_x_11777) ;  /* 0x00000000009c7947 */ /* 0x000fea0003800000 */
.L_x_11789:
        /* <DEDUP_REMOVED lines=14> */
.L_x_11803:
[----:B------:R-:W-:Y:S05]  /*d8e0*/  BSYNC B0 ;  /* 0x0000000000007941 */ /* 0x000fea0003800000 */
.L_x_11802:
[----:B------:R-:W0:Y:S01]  /*d8f0*/  F2I.S64.TRUNC R18, R18 ;  /* 0x0000001200127311 */ /* 0x000e22000020d900 */
[----:B------:R-:W-:Y:S05]  /*d900*/  BRA `(.L_x_11777) ;  /* 0x0000000000587947 */ /* 0x000fea0003800000 */
.L_x_11776:
        /* <DEDUP_REMOVED lines=16> */
.L_x_11804:
[----:B------:R-:W-:Y:S01]  /*da10*/  CS2R R18, SRZ ;  /* 0x0000000000127805 */ /* 0x000fe2000001ff00 */
[----:B------:R-:W-:Y:S06]  /*da20*/  BRA `(.L_x_11777) ;  /* 0x0000000000107947 */ /* 0x000fec0003800000 */
.L_x_11801:
[----:B------:R0:W5:Y:S01]  /*da30*/  LDG.E.64 R18, desc[UR36][R2.64] ;  /* 0x0000002402127981 */ /* 0x000162000c1e1b00 */
[----:B------:R-:W-:Y:S05]  /*da40*/  BRA `(.L_x_11777) ;  /* 0x0000000000087947 */ /* 0x000fea0003800000 */
.L_x_11800:
[----:B------:R0:W5:Y:S01]  /*da50*/  LDG.E R18, desc[UR36][R2.64] ;  /* 0x0000002402127981 */ /* 0x000162000c1e1900 */
[----:B------:R-:W-:-:S07]  /*da60*/  IMAD.MOV.U32 R19, RZ, RZ, RZ ;  /* 0x000000ffff137224 */ /* 0x000fce00078e00ff */
.L_x_11777:
[----:B0--3--:R-:W0:Y:S01]  /*da70*/  LDC.U8 R2, c[0x0][0x4fc] ;  /* 0x00013f00ff027b82 */ /* 0x009e220000000000 */
        /* <DEDUP_REMOVED lines=17> */
.L_x_11808:
[----:B------:R0:W5:Y:S01]  /*db90*/  LDG.E.U8 R2, desc[UR36][R4.64] ;  /* 0x0000002404027981 */ /* 0x000162000c1e1100 */
[----:B------:R-:W-:Y:S01]  /*dba0*/  IMAD.MOV.U32 R3, RZ, RZ, RZ ;  /* 0x000000ffff037224 */ /* 0x000fe200078e00ff */
[----:B------:R-:W-:Y:S06]  /*dbb0*/  BRA `(.L_x_11810) ;  /* 0x0000000c00487947 */ /* 0x000fec0003800000 */
.L_x_11807:
        /* <DEDUP_REMOVED lines=8> */
.L_x_11812:
[----:B------:R-:W3:Y:S02]  /*dc40*/  LDG.E R2, desc[UR36][R4.64] ;  /* 0x0000002404027981 */ /* 0x000ee4000c1e1900 */
[----:B---3--:R-:W-:Y:S01]  /*dc50*/  SHF.R.S32.HI R3, RZ, 0x1f, R2 ;  /* 0x0000001fff037819 */ /* 0x008fe20000011402 */
[----:B------:R-:W-:Y:S06]  /*dc60*/  BRA `(.L_x_11810) ;  /* 0x0000000c001c7947 */ /* 0x000fec0003800000 */
.L_x_11811:
[----:B------:R-:W3:Y:S02]  /*dc70*/  LDG.E.S16 R2, desc[UR36][R4.64] ;  /* 0x0000002404027981 */ /* 0x000ee4000c1e1700 */
[----:B---3--:R-:W-:Y:S01]  /*dc80*/  SHF.R.S32.HI R3, RZ, 0x1f, R2 ;  /* 0x0000001fff037819 */ /* 0x008fe20000011402 */
[----:B------:R-:W-:Y:S06]  /*dc90*/  BRA `(.L_x_11810) ;  /* 0x0000000c00107947 */ /* 0x000fec0003800000 */
.L_x_11806:
[----:B------:R-:W-:-:S13]  /*dca0*/  ISETP.GT.AND P0, PT, R0, 0x6, PT ;  /* 0x000000060000780c */ /* 0x000fda0003f04270 */
[----:B------:R-:W-:Y:S05]  /*dcb0*/  @P0 BRA `(.L_x_11813) ;  /* 0x00000000002c0947 */ /* 0x000fea0003800000 */
[----:B------:R-:W-:-:S13]  /*dcc0*/  ISETP.NE.AND P0, PT, R0, 0x5, PT ;  /* 0x000000050000780c */ /* 0x000fda0003f05270 */
[----:B------:R-:W-:Y:S05]  /*dcd0*/  @!P0 BRA `(.L_x_11814) ;  /* 0x0000000000148947 */ /* 0x000fea0003800000 */
[----:B------:R-:W-:-:S13]  /*dce0*/  ISETP.NE.AND P0, PT, R0, 0x6, PT ;  /* 0x000000060000780c */ /* 0x000fda0003f05270 */
[----:B------:R-:W-:Y:S05]  /*dcf0*/  @P0 BRA `(.L_x_11809) ;  /* 0x0000000800a00947 */ /* 0x000fea0003800000 */
[----:B------:R-:W3:Y:S02]  /*dd00*/  LDG.E R2, desc[UR36][R4.64] ;  /* 0x0000002404027981 */ /* 0x000ee4000c1e1900 */
[----:B---3--:R-:W0:Y:S01]  /*dd10*/  F2I.S64.TRUNC R2, R2 ;  /* 0x0000000200027311 */ /* 0x008e22000020d900 */
[----:B------:R-:W-:Y:S05]  /*dd20*/  BRA `(.L_x_11810) ;  /* 0x0000000800ec7947 */ /* 0x000fea0003800000 */
.L_x_11814:
[----:B------:R-:W3:Y:S02]  /*dd30*/  LDG.E.U16 R4, desc[UR36][R4.64] ;  /* 0x0000002404047981 */ /* 0x000ee4000c1e1500 */
[----:B---3--:R-:W-:-:S06]  /*dd40*/  HADD2.F32 R2, -RZ, R4.H0_H0 ;  /* 0x20000004ff027230 */ /* 0x008fcc0000004100 */
[----:B------:R-:W0:Y:S01]  /*dd50*/  F2I.S64.TRUNC R2, R2 ;  /* 0x0000000200027311 */ /* 0x000e22000020d900 */
[----:B------:R-:W-:Y:S05]  /*dd60*/  BRA `(.L_x_11810) ;  /* 0x0000000800dc7947 */ /* 0x000fea0003800000 */
.L_x_11813:
[----:B------:R-:W-:-:S13]  /*dd70*/  ISETP.NE.AND P0, PT, R0, 0x7, PT ;  /* 0x000000070000780c */ /* 0x000fda0003f05270 */
[----:B------:R-:W-:Y:S05]  /*dd80*/  @!P0 BRA `(.L_x_11815) ;  /* 0x00000000002c8947 */ /* 0x000fea0003800000 */
[----:B------:R-:W-:-:S13]  /*dd90*/  ISETP.NE.AND P0, PT, R0, 0x8, PT ;  /* 0x000000080000780c */ /* 0x000fda0003f05270 */
[----:B------:R-:W-:Y:S05]  /*dda0*/  @!P0 BRA `(.L_x_11816) ;  /* 0x0000000000148947 */ /* 0x000fea0003800000 */
[----:B------:R-:W-:-:S13]  /*ddb0*/  ISETP.NE.AND P0, PT, R0, 0x9, PT ;  /* 0x000000090000780c */ /* 0x000fda0003f05270 */
[----:B------:R-:W-:Y:S05]  /*ddc0*/  @P0 BRA `(.L_x_11809) ;  /* 0x00000008006c0947 */ /* 0x000fea0003800000 */
[----:B------:R-:W3:Y:S02]  /*ddd0*/  LDG.E R2, desc[UR36][R4.64] ;  /* 0x0000002404027981 */ /* 0x000ee4000c1e1900 */
[----:B---3--:R-:W0:Y:S01]  /*dde0*/  F2I.S64.TRUNC R2, R2 ;  /* 0x0000000200027311 */ /* 0x008e22000020d900 */
[----:B------:R-:W-:Y:S05]  /*ddf0*/  BRA `(.L_x_11810) ;  /* 0x0000000800b87947 */ /* 0x000fea0003800000 */
.L_x_11816:
[----:B------:R-:W3:Y:S02]  /*de00*/  LDG.E.U16 R4, desc[UR36][R4.64] ;  /* 0x0000002404047981 */ /* 0x000ee4000c1e1500 */
[----:B---3--:R-:W-:-:S06]  /*de10*/  HADD2.F32 R2, -RZ, R4.H0_H0 ;  /* 0x20000004ff027230 */ /* 0x008fcc0000004100 */
[----:B------:R-:W0:Y:S01]  /*de20*/  F2I.S64.TRUNC R2, R2 ;  /* 0x0000000200027311 */ /* 0x000e22000020d900 */
[----:B------:R-:W-:Y:S05]  /*de30*/  BRA `(.L_x_11810) ;  /* 0x0000000800a87947 */ /* 0x000fea0003800000 */
.L_x_11815:
[----:B------:R-:W3:Y:S02]  /*de40*/  LDG.E.64 R2, desc[UR36][R4.64] ;  /* 0x0000002404027981 */ /* 0x000ee4000c1e1b00 */
[----:B---3--:R-:W0:Y:S01]  /*de50*/  F2I.S64.F64.TRUNC R2, R2 ;  /* 0x0000000200027311 */ /* 0x008e22000030d900 */
[----:B------:R-:W-:Y:S05]  /*de60*/  BRA `(.L_x_11810) ;  /* 0x00000008009c7947 */ /* 0x000fea0003800000 */
.L_x_11805:
        /* <DEDUP_REMOVED lines=13> */
.L_x_11819:
[----:B------:R-:W3:Y:S02]  /*df40*/  LDG.E.64 R2, desc[UR36][R4.64] ;  /* 0x0000002404027981 */ /* 0x000ee4000c1e1b00 */
[----:B---3--:R-:W0:Y:S01]  /*df50*/  F2I.S64.F64.TRUNC R2, R2 ;  /* 0x0000000200027311 */ /* 0x008e22000030d900 */
[----:B------:R-:W-:Y:S05]  /*df60*/  BRA `(.L_x_11810) ;  /* 0x00000008005c7947 */ /* 0x000fea0003800000 */
.L_x_11818:
        /* <DEDUP_REMOVED lines=27> */
.L_x_11821:
        /* <DEDUP_REMOVED lines=12> */
[----:B------:R-:W3:Y:S01]  /*e1e0*/  F2I.S64.TRUNC R2, R2 ;  /* 0x0000000200027311 */ /* 0x000ee2000020d900 */
[----:B------:R-:W-:Y:S05]  /*e1f0*/  BRA `(.L_x_11810) ;  /* 0x0000000400b87947 */ /* 0x000fea0003800000 */
.L_x_11820:
[----:B------:R-:W3:Y:S02]  /*e200*/  LDG.E.U16 R2, desc[UR36][R4.64] ;  /* 0x0000002404027981 */ /* 0x000ee4000c1e1500 */
[----:B---3--:R-:W-:-:S06]  /*e210*/  IMAD.U32 R2, R2, 0x10000, RZ ;  /* 0x0001000002027824 */ /* 0x008fcc00078e00ff */
[----:B------:R-:W0:Y:S01]  /*e220*/  F2I.S64.TRUNC R2, R2 ;  /* 0x0000000200027311 */ /* 0x000e22000020d900 */
[----:B------:R-:W-:Y:S05]  /*e230*/  BRA `(.L_x_11810) ;  /* 0x0000000400a87947 */ /* 0x000fea0003800000 */
.L_x_11817:
        /* <DEDUP_REMOVED lines=11> */
.L_x_11824:
        /* <DEDUP_REMOVED lines=21> */
.L_x_11828:
[----:B------:R-:W-:Y:S05]  /*e440*/  BSYNC B1 ;  /* 0x0000000000017941 */ /* 0x000fea0003800000 */
.L_x_11827:
[----:B------:R-:W-:Y:S01]  /*e450*/  IMAD.SHL.U32 R2, R2, 0x100000, RZ ;  /* 0x0010000002027824 */ /* 0x000fe200078e00ff */
[----:B------:R-:W-:-:S04]  /*e460*/  LEA R3, R0, 0x3b800000, 0x17 ;  /* 0x3b80000000037811 */ /* 0x000fc800078eb8ff */
[----:B------:R-:W-:-:S07]  /*e470*/  LOP3.LUT R2, R3, R2, R4, 0xfe, !PT ;  /* 0x0000000203027212 */ /* 0x000fce00078efe04 */
.L_x_11826:
[----:B------:R-:W-:Y:S05]  /*e480*/  BSYNC B0 ;  /* 0x0000000000007941 */ /* 0x000fea0003800000 */
.L_x_11825:
[----:B------:R-:W0:Y:S01]  /*e490*/  F2I.S64.TRUNC R2, R2 ;  /* 0x0000000200027311 */ /* 0x000e22000020d900 */
[----:B------:R-:W-:Y:S05]  /*e4a0*/  BRA `(.L_x_11810) ;  /* 0x00000004000c7947 */ /* 0x000fea0003800000 */
.L_x_11823:
        /* <DEDUP_REMOVED lines=21> */
.L_x_11832:
[----:B------:R-:W-:Y:S05]  /*e600*/  BSYNC B1 ;  /* 0x0000000000017941 */ /* 0x000fea0003800000 */
.L_x_11831:
[----:B------:R-:W-:Y:S01]  /*e610*/  IMAD.SHL.U32 R2, R2, 0x200000, RZ ;  /* 0x0020000002027824 */ /* 0x000fe200078e00ff */
[----:B------:R-:W-:-:S04]  /*e620*/  LEA R3, R0, 0x37800000, 0x17 ;  /* 0x3780000000037811 */ /* 0x000fc800078eb8ff */
[----:B------:R-:W-:-:S07]  /*e630*/  LOP3.LUT R2, R3, R2, R4, 0xfe, !PT ;  /* 0x0000000203027212 */ /* 0x000fce00078efe04 */
.L_x_11830:
[----:B------:R-:W-:Y:S05]  /*e640*/  BSYNC B0 ;  /* 0x0000000000007941 */ /* 0x000fea0003800000 */
.L_x_11829:
[----:B------:R-:W0:Y:S01]  /*e650*/  F2I.S64.TRUNC R2, R2 ;  /* 0x0000000200027311 */ /* 0x000e22000020d900 */
[----:B------:R-:W-:Y:S05]  /*e660*/  BRA `(.L_x_11810) ;  /* 0x00000000009c7947 */ /* 0x000fea0003800000 */
.L_x_11822:
        /* <DEDUP_REMOVED lines=14> */
.L_x_11836:
[----:B------:R-:W-:Y:S05]  /*e750*/  BSYNC B0 ;  /* 0x0000000000007941 */ /* 0x000fea0003800000 */
.L_x_11835:
[----:B------:R-:W0:Y:S01]  /*e760*/  F2I.S64.TRUNC R2, R2 ;  /* 0x0000000200027311 */ /* 0x000e22000020d900 */
[----:B------:R-:W-:Y:S05]  /*e770*/  BRA `(.L_x_11810) ;  /* 0x0000000000587947 */ /* 0x000fea0003800000 */
.L_x_11809:
        /* <DEDUP_REMOVED lines=16> */
.L_x_11837:
[----:B------:R-:W-:Y:S01]  /*e880*/  CS2R R2, SRZ ;  /* 0x0000000000027805 */ /* 0x000fe2000001ff00 */
[----:B------:R-:W-:Y:S06]  /*e890*/  BRA `(.L_x_11810) ;  /* 0x0000000000107947 */ /* 0x000fec0003800000 */
.L_x_11834:
[----:B------:R0:W5:Y:S01]  /*e8a0*/  LDG.E.64 R2, desc[UR36][R4.64] ;  /* 0x0000002404027981 */ /* 0x000162000c1e1b00 */
[----:B------:R-:W-:Y:S05]  /*e8b0*/  BRA `(.L_x_11810) ;  /* 0x0000000000087947 */ /* 0x000fea0003800000 */
.L_x_11833:
[----:B------:R0:W5:Y:S01]  /*e8c0*/  LDG.E R2, desc[UR36][R4.64] ;  /* 0x0000002404027981 */ /* 0x000162000c1e1900 */
[----:B------:R-:W-:-:S07]  /*e8d0*/  IMAD.MOV.U32 R3, RZ, RZ, RZ ;  /* 0x000000ffff037224 */ /* 0x000fce00078e00ff */
.L_x_11810:
[----:B0-----:R-:W0:Y:S01]  /*e8e0*/  LDC.U8 R4, c[0x0][0x4f9] ;  /* 0x00013e40ff047b82 */ /* 0x001e220000000000 */
[----:B-12-45:R-:W-:-:S04]  /*e8f0*/  ISETP.GT.U32.AND P0, PT, R22, R18, PT ;  /* 0x000000121600720c */ /* 0x036fc80003f04070 */
[----:B------:R-:W-:-:S04]  /*e900*/  ISETP.GT.AND.EX P0, PT, R23, R19, PT, P0 ;  /* 0x000000131700720c */ /* 0x000fc80003f04300 */
[----:B------:R-:W-:Y:S02]  /*e910*/  SEL R5, R22, R18, P0 ;  /* 0x0000001216057207 */ /* 0x000fe40000000000 */
[----:B------:R-:W-:Y:S02]  /*e920*/  SEL R19, R23, R19, P0 ;  /* 0x0000001317137207 */ /* 0x000fe40000000000 */
[----:B---3--:R-:W-:-:S04]  /*e930*/  ISETP.LT.U32.AND P0, PT, R5, R2, PT ;  /* 0x000000020500720c */ /* 0x008fc80003f01070 */
        /* <DEDUP_REMOVED lines=17> */
.L_x_11841:
[----:B------:R0:W-:Y:S01]  /*ea50*/  STG.E.U8 desc[UR36][R16.64], R5 ;  /* 0x0000000510007986 */ /* 0x0001e2000c101124 */
[----:B------:R-:W-:Y:S05]  /*ea60*/  BRA `(.L_x_11843) ;  /* 0x0000000c00507947 */ /* 0x000fea0003800000 */
.L_x_11840:
        /* <DEDUP_REMOVED lines=8> */
.L_x_11845:
[----:B------:R0:W-:Y:S01]  /*eaf0*/  STG.E desc[UR36][R16.64], R5 ;  /* 0x0000000510007986 */ /* 0x0001e2000c101924 */
[----:B------:R-:W-:Y:S05]  /*eb00*/  BRA `(.L_x_11843) ;  /* 0x0000000c00287947 */ /* 0x000fea0003800000 */
.L_x_11844:
[----:B------:R0:W-:Y:S01]  /*eb10*/  STG.E.U16 desc[UR36][R16.64], R5 ;  /* 0x0000000510007986 */ /* 0x0001e2000c101524 */
[----:B------:R-:W-:Y:S05]  /*eb20*/  BRA `(.L_x_11843) ;  /* 0x0000000c00207947 */ /* 0x000fea0003800000 */
.L_x_11839:
        /* <DEDUP_REMOVED lines=9> */
.L_x_11847:
[----:B------:R-:W0:Y:S02]  /*ebc0*/  I2F.S64 R0, R2 ;  /* 0x0000000200007312 */ /* 0x000e240000301400 */
[----:B0-----:R-:W-:-:S05]  /*ebd0*/  F2FP.F16.F32.PACK_AB R0, RZ, R0 ;  /* 0x00000000ff00723e */ /* 0x001fca00000000ff */
[----:B------:R0:W-:Y:S01]  /*ebe0*/  STG.E.U16 desc[UR36][R16.64], R0 ;  /* 0x0000000010007986 */ /* 0x0001e2000c101524 */
[----:B------:R-:W-:Y:S05]  /*ebf0*/  BRA `(.L_x_11843) ;  /* 0x0000000800ec7947 */ /* 0x000fea0003800000 */
.L_x_11846:
        /* <DEDUP_REMOVED lines=10> */
.L_x_11849:
[----:B------:R-:W0:Y:S02]  /*eca0*/  I2F.S64 R2, R2 ;  /* 0x0000000200027312 */ /* 0x000e240000301400 */
[----:B0-----:R-:W-:-:S04]  /*ecb0*/  F2FP.F16.F32.PACK_AB R3, RZ, R2 ;  /* 0x00000002ff03723e */ /* 0x001fc800000000ff */
[----:B------:R-:W-:-:S05]  /*ecc0*/  PRMT R3, R3, 0x5410, RZ ;  /* 0x0000541003037816 */ /* 0x000fca00000000ff */
[----:B------:R0:W-:Y:S01]  /*ecd0*/  STG.E desc[UR36][R16.64], R3 ;  /* 0x0000000310007986 */ /* 0x0001e2000c101924 */
[----:B------:R-:W-:Y:S05]  /*ece0*/  BRA `(.L_x_11843) ;  /* 0x0000000800b07947 */ /* 0x000fea0003800000 */
.L_x_11848:
[----:B------:R-:W0:Y:S02]  /*ecf0*/  I2F.F64.S64 R2, R2 ;  /* 0x0000000200027312 */ /* 0x000e240000301c00 */
[----:B0-----:R0:W-:Y:S01]  /*ed00*/  STG.E.64 desc[UR36][R16.64], R2 ;  /* 0x0000000210007986 */ /* 0x0011e2000c101b24 */
[----:B------:R-:W-:Y:S05]  /*ed10*/  BRA `(.L_x_11843) ;  /* 0x0000000800a47947 */ /* 0x000fea0003800000 */
.L_x_11838:
        /* <DEDUP_REMOVED lines=13> */
.L_x_11852:
[----:B------:R-:W0:Y:S01]  /*edf0*/  I2F.F64.S64 R4, R2 ;  /* 0x0000000200047312 */ /* 0x000e220000301c00 */
[----:B------:R-:W-:-:S05]  /*ee00*/  CS2R R6, SRZ ;  /* 0x0000000000067805 */ /* 0x000fca000001ff00 */
[----:B0-----:R1:W-:Y:S01]  /*ee10*/  STG.E.128 desc[UR36][R16.64], R4 ;  /* 0x0000000410007986 */ /* 0x0013e2000c101d24 */
[----:B------:R-:W-:Y:S05]  /*ee20*/  BRA `(.L_x_11843) ;  /* 0x0000000800607947 */ /* 0x000fea0003800000 */
.L_x_11851:
        /* <DEDUP_REMOVED lines=21> */
.L_x_11856:
[----:B------:R-:W-:Y:S05]  /*ef80*/  BSYNC B0 ;  /* 0x0000000000007941 */ /* 0x000fea0003800000 */
.L_x_11855:
[----:B------:R-:W-:-:S05]  /*ef90*/  LOP3.LUT R5, R0, R5, RZ, 0xfc, !PT ;  /* 0x0000000500057212 */ /* 0x000fca00078efcff */
[----:B------:R2:W-:Y:S01]  /*efa0*/  STG.E.U8 desc[UR36][R16.64], R5 ;  /* 0x0000000510007986 */ /* 0x0005e2000c101124 */
[----:B------:R-:W-:Y:S05]  /*efb0*/  BRA `(.L_x_11843) ;  /* 0x0000000400fc7947 */ /* 0x000fea0003800000 */
.L_x_11854:
        /* <DEDUP_REMOVED lines=13> */
.L_x_11858:
[----:B------:R-:W-:Y:S01]  /*f090*/  IMAD.MOV.U32 R0, RZ, RZ, 0x7f ;  /* 0x0000007fff007424 */ /* 0x000fe200078e00ff */
[----:B------:R-:W-:-:S04]  /*f0a0*/  ISETP.GT.U32.AND P0, PT, R4, 0x7f800000, PT ;  /* 0x7f8000000400780c */ /* 0x000fc80003f04070 */
[----:B------:R-:W-:-:S09]  /*f0b0*/  SEL R0, R0, 0x7c, P0 ;  /* 0x0000007c00007807 */ /* 0x000fd20000000000 */
.L_x_11859:
[----:B------:R-:W-:Y:S05]  /*f0c0*/  BSYNC B0 ;  /* 0x0000000000007941 */ /* 0x000fea0003800000 */
.L_x_11857:
[----:B------:R-:W-:-:S04]  /*f0d0*/  LOP3.LUT R2, R3, 0x80000000, RZ, 0xc0, !PT ;  /* 0x8000000003027812 */ /* 0x000fc800078ec0ff */
[----:B------:R-:W-:-:S04]  /*f0e0*/  SHF.R.U32.HI R3, RZ, 0x18, R2 ;  /* 0x00000018ff037819 */ /* 0x000fc80000011602 */
[----:B------:R-:W-:-:S05]  /*f0f0*/  LOP3.LUT R3, R0, R3, RZ, 0xfc, !PT ;  /* 0x0000000300037212 */ /* 0x000fca00078efcff */
[----:B------:R3:W-:Y:S01]  /*f100*/  STG.E.U8 desc[UR36][R16.64], R3 ;  /* 0x0000000310007986 */ /* 0x0007e2000c101124 */
[----:B------:R-:W-:Y:S05]  /*f110*/  BRA `(.L_x_11843) ;  /* 0x0000000400a47947 */ /* 0x000fea0003800000 */
.L_x_11853:
[----:B------:R-:W0:Y:S02]  /*f120*/  I2F.S64 R0, R2 ;  /* 0x0000000200007312 */ /* 0x000e240000301400 */
[----:B0-----:R-:W-:-:S05]  /*f130*/  F2FP.BF16.F32.PACK_AB R0, RZ, R0 ;  /* 0x00000000ff00723e */ /* 0x001fca00000010ff */
[----:B------:R4:W-:Y:S01]  /*f140*/  STG.E.U16 desc[UR36][R16.64], R0 ;  /* 0x0000000010007986 */ /* 0x0009e2000c101524 */
[----:B------:R-:W-:Y:S05]  /*f150*/  BRA `(.L_x_11843) ;  /* 0x0000000400947947 */ /* 0x000fea0003800000 */
.L_x_11850:
        /* <DEDUP_REMOVED lines=10> */
.L_x_11862:
        /* <DEDUP_REMOVED lines=17> */
.L_x_11865:
[----:B------:R-:W-:-:S04]  /*f310*/  LOP3.LUT R2, R3, 0x80000000, RZ, 0xc0, !PT ;  /* 0x8000000003027812 */ /* 0x000fc800078ec0ff */
[----:B------:R-:W-:-:S04]  /*f320*/  SHF.R.U32.HI R3, RZ, 0x18, R2 ;  /* 0x00000018ff037819 */ /* 0x000fc80000011602 */
[----:B------:R-:W-:-:S04]  /*f330*/  LOP3.LUT R0, R0, R3, RZ, 0xfc, !PT ;  /* 0x0000000300007212 */ /* 0x000fc800078efcff */
[----:B------:R-:W-:-:S07]  /*f340*/  PRMT R8, R0, 0x7610, R8 ;  /* 0x0000761000087816 */ /* 0x000fce0000000008 */
.L_x_11864:
[----:B------:R-:W-:Y:S05]  /*f350*/  BSYNC B0 ;  /* 0x0000000000007941 */ /* 0x000fea0003800000 */
.L_x_11863:
[----:B------:R0:W-:Y:S01]  /*f360*/  STG.E.U8 desc[UR36][R16.64], R8 ;  /* 0x0000000810007986 */ /* 0x0001e2000c101124 */
[----:B------:R-:W-:Y:S05]  /*f370*/  BRA `(.L_x_11843) ;  /* 0x00000004000c7947 */ /* 0x000fea0003800000 */
.L_x_11861:
        /* <DEDUP_REMOVED lines=17> */
.L_x_11868:
[----:B------:R-:W-:-:S04]  /*f490*/  LOP3.LUT R2, R3, 0x80000000, RZ, 0xc0, !PT ;  /* 0x8000000003027812 */ /* 0x000fc800078ec0ff */
[----:B------:R-:W-:-:S04]  /*f4a0*/  SHF.R.U32.HI R3, RZ, 0x18, R2 ;  /* 0x00000018ff037819 */ /* 0x000fc80000011602 */
[----:B------:R-:W-:-:S04]  /*f4b0*/  LOP3.LUT R0, R0, R3, RZ, 0xfc, !PT ;  /* 0x0000000300007212 */ /* 0x000fc800078efcff */
[----:B------:R-:W-:-:S07]  /*f4c0*/  PRMT R8, R0, 0x7610, R8 ;  /* 0x0000761000087816 */ /* 0x000fce0000000008 */
.L_x_11867:
[----:B------:R-:W-:Y:S05]  /*f4d0*/  BSYNC B0 ;  /* 0x0000000000007941 */ /* 0x000fea0003800000 */
.L_x_11866:
[----:B------:R0:W-:Y:S01]  /*f4e0*/  STG.E.U8 desc[UR36][R16.64], R8 ;  /* 0x0000000810007986 */ /* 0x0001e2000c101124 */
[----:B------:R-:W-:Y:S05]  /*f4f0*/  BRA `(.L_x_11843) ;  /* 0x0000000000ac7947 */ /* 0x000fea0003800000 */
.L_x_11860:
        /* <DEDUP_REMOVED lines=23> */
.L_x_11842:
        /* <DEDUP_REMOVED lines=16> */
.L_x_11871:
[----:B------:R-:W-:Y:S05]  /*f770*/  BRA `(.L_x_11843) ;  /* 0x00000000000c7947 */ /* 0x000fea0003800000 */
.L_x_11870:
[----:B------:R0:W-:Y:S01]  /*f780*/  STG.E.64 desc[UR36][R16.64], R2 ;  /* 0x0000000210007986 */ /* 0x0001e2000c101b24 */
[----:B------:R-:W-:Y:S05]  /*f790*/  BRA `(.L_x_11843) ;  /* 0x0000000000047947 */ /* 0x000fea0003800000 */
.L_x_11869:
[----:B------:R0:W-:Y:S02]  /*f7a0*/  STG.E desc[UR36][R16.64], R5 ;  /* 0x0000000510007986 */ /* 0x0001e4000c101924 */
.L_x_11843:
[----:B------:R-:W-:-:S07]  /*f7b0*/  VIADD R25, R25, 0x80 ;  /* 0x0000008019197836 */ /* 0x000fce0000000000 */
.L_x_11737:
[----:B------:R-:W-:Y:S05]  /*f7c0*/  BSYNC B6 ;  /* 0x0000000000067941 */ /* 0x000fea0003800000 */
.L_x_11736:
        /* <DEDUP_REMOVED lines=383> */
.L_x_11872:
        /* <DEDUP_REMOVED lines=21> */
.L_x_11876:
[----:B------:R0:W5:Y:S01]  /*11110*/  LDG.E.U8 R22, desc[UR36][R2.64] ;  /* 0x0000002402167981 */ /* 0x000162000c1e1100 */
[----:B------:R-:W-:Y:S01]  /*11120*/  IMAD.MOV.U32 R23, RZ, RZ, RZ ;  /* 0x000000ffff177224 */ /* 0x000fe200078e00ff */
[----:B------:R-:W-:Y:S06]  /*11130*/  BRA `(.L_x_11878) ;  /* 0x0000000c00487947 */ /* 0x000fec0003800000 */
.L_x_11875:
        /* <DEDUP_REMOVED lines=8> */
.L_x_11880:
[----:B------:R-:W2:Y:S02]  /*111c0*/  LDG.E R22, desc[UR36][R2.64] ;  /* 0x0000002402167981 */ /* 0x000ea4000c1e1900 */
[----:B--2---:R-:W-:Y:S01]  /*111d0*/  SHF.R.S32.HI R23, RZ, 0x1f, R22 ;  /* 0x0000001fff177819 */ /* 0x004fe20000011416 */
[----:B------:R-:W-:Y:S06]  /*111e0*/  BRA `(.L_x_11878) ;  /* 0x0000000c001c7947 */ /* 0x000fec0003800000 */
.L_x_11879:
[----:B------:R-:W2:Y:S02]  /*111f0*/  LDG.E.S16 R22, desc[UR36][R2.64] ;  /* 0x0000002402167981 */ /* 0x000ea4000c1e1700 */
[----:B--2---:R-:W-:Y:S01]  /*11200*/  SHF.R.S32.HI R23, RZ, 0x1f, R22 ;  /* 0x0000001fff177819 */ /* 0x004fe20000011416 */
[----:B------:R-:W-:Y:S06]  /*11210*/  BRA `(.L_x_11878) ;  /* 0x0000000c00107947 */ /* 0x000fec0003800000 */
.L_x_11874:
        /* <DEDUP_REMOVED lines=9> */
.L_x_11882:
[----:B------:R-:W2:Y:S02]  /*112b0*/  LDG.E.U16 R2, desc[UR36][R2.64] ;  /* 0x0000002402027981 */ /* 0x000ea4000c1e1500 */
[----:B--2---:R-:W-:-:S06]  /*112c0*/  HADD2.F32 R22, -RZ, R2.H0_H0 ;  /* 0x20000002ff167230 */ /* 0x004fcc0000004100 */
[----:B------:R-:W2:Y:S01]  /*112d0*/  F2I.S64.TRUNC R22, R22 ;  /* 0x0000001600167311 */ /* 0x000ea2000020d900 */
[----:B------:R-:W-:Y:S05]  /*112e0*/  BRA `(.L_x_11878) ;  /* 0x0000000800dc7947 */ /* 0x000fea0003800000 */
.L_x_11881:
        /* <DEDUP_REMOVED lines=9> */
.L_x_11884:
[----:B------:R-:W2:Y:S02]  /*11380*/  LDG.E.U16 R2, desc[UR36][R2.64] ;  /* 0x0000002402027981 */ /* 0x000ea4000c1e1500 */
[----:B--2---:R-:W-:-:S06]  /*11390*/  HADD2.F32 R22, -RZ, R2.H0_H0 ;  /* 0x20000002ff167230 */ /* 0x004fcc0000004100 */
[----:B------:R-:W0:Y:S01]  /*113a0*/  F2I.S64.TRUNC R22, R22 ;  /* 0x0000001600167311 */ /* 0x000e22000020d900 */
[----:B------:R-:W-:Y:S05]  /*113b0*/  BRA `(.L_x_11878) ;  /* 0x0000000800a87947 */ /* 0x000fea0003800000 */
.L_x_11883:
[----:B------:R-:W2:Y:S02]  /*113c0*/  LDG.E.64 R2, desc[UR36][R2.64] ;  /* 0x0000002402027981 */ /* 0x000ea4000c1e1b00 */
[----:B--2---:R3:W4:Y:S01]  /*113d0*/  F2I.S64.F64.TRUNC R22, R2 ;  /* 0x0000000200167311 */ /* 0x004722000030d900 */
[----:B------:R-:W-:Y:S05]  /*113e0*/  BRA `(.L_x_11878) ;  /* 0x00000008009c7947 */ /* 0x000fea0003800000 */
.L_x_11873:
        /* <DEDUP_REMOVED lines=13> */
.L_x_11887:
[----:B------:R-:W2:Y:S02]  /*114c0*/  LDG.E.64 R2, desc[UR36][R2.64] ;  /* 0x0000002402027981 */ /* 0x000ea4000c1e1b00 */
[----:B--2---:R0:W1:Y:S01]  /*114d0*/  F2I.S64.F64.TRUNC R22, R2 ;  /* 0x0000000200167311 */ /* 0x004062000030d900 */
[----:B------:R-:W-:Y:S05]  /*114e0*/  BRA `(.L_x_11878) ;  /* 0x00000008005c7947 */ /* 0x000fea0003800000 */
.L_x_11886:
        /* <DEDUP_REMOVED lines=27> */
.L_x_11889:
        /* <DEDUP_REMOVED lines=14> */
.L_x_11888:
[----:B------:R-:W2:Y:S02]  /*11780*/  LDG.E.U16 R22, desc[UR36][R2.64] ;  /* 0x0000002402167981 */ /* 0x000ea4000c1e1500 */
[----:B--2---:R-:W-:-:S06]  /*11790*/  IMAD.U32 R22, R22, 0x10000, RZ ;  /* 0x0001000016167824 */ /* 0x004fcc00078e00ff */
[----:B------:R-:W0:Y:S01]  /*117a0*/  F2I.S64.TRUNC R22, R22 ;  /* 0x0000001600167311 */ /* 0x000e22000020d900 */
[----:B------:R-:W-:Y:S05]  /*117b0*/  BRA `(.L_x_11878) ;  /* 0x0000000400a87947 */ /* 0x000fea0003800000 */
.L_x_11885:
        /* <DEDUP_REMOVED lines=11> */
.L_x_11892:
        /* <DEDUP_REMOVED lines=21> */
.L_x_11896:
[----:B------:R-:W-:Y:S05]  /*119c0*/  BSYNC B1 ;  /* 0x0000000000017941 */ /* 0x000fea0003800000 */
.L_x_11895:
[----:B------:R-:W-:Y:S01]  /*119d0*/  IMAD.SHL.U32 R2, R2, 0x100000, RZ ;  /* 0x0010000002027824 */ /* 0x000fe200078e00ff */
[----:B------:R-:W-:-:S04]  /*119e0*/  LEA R3, R0, 0x3b800000, 0x17 ;  /* 0x3b80000000037811 */ /* 0x000fc800078eb8ff */
[----:B------:R-:W-:-:S07]  /*119f0*/  LOP3.LUT R22, R3, R2, R22, 0xfe, !PT ;  /* 0x0000000203167212 */ /* 0x000fce00078efe16 */
.L_x_11894:
[----:B------:R-:W-:Y:S05]  /*11a00*/  BSYNC B0 ;  /* 0x0000000000007941 */ /* 0x000fea0003800000 */
.L_x_11893:
[----:B------:R-:W0:Y:S01]  /*11a10*/  F2I.S64.TRUNC R22, R22 ;  /* 0x0000001600167311 */ /* 0x000e22000020d900 */
[----:B------:R-:W-:Y:S05]  /*11a20*/  BRA `(.L_x_11878) ;  /* 0x00000004000c7947 */ /* 0x000fea0003800000 */
.L_x_11891:
        /* <DEDUP_REMOVED lines=21> */
.L_x_11900:
[----:B------:R-:W-:Y:S05]  /*11b80*/  BSYNC B1 ;  /* 0x0000000000017941 */ /* 0x000fea0003800000 */
.L_x_11899:
[----:B------:R-:W-:Y:S01]  /*11b90*/  IMAD.SHL.U32 R2, R2, 0x200000, RZ ;  /* 0x0020000002027824 */ /* 0x000fe200078e00ff */
[----:B------:R-:W-:-:S04]  /*11ba0*/  LEA R3, R0, 0x37800000, 0x17 ;  /* 0x3780000000037811 */ /* 0x000fc800078eb8ff */
[----:B------:R-:W-:-:S07]  /*11bb0*/  LOP3.LUT R22, R3, R2, R22, 0xfe, !PT ;  /* 0x0000000203167212 */ /* 0x000fce00078efe16 */
.L_x_11898:
[----:B------:R-:W-:Y:S05]  /*11bc0*/  BSYNC B0 ;  /* 0x0000000000007941 */ /* 0x000fea0003800000 */
.L_x_11897:
[----:B------:R-:W0:Y:S01]  /*11bd0*/  F2I.S64.TRUNC R22, R22 ;  /* 0x0000001600167311 */ /* 0x000e22000020d900 */
[----:B------:R-:W-:Y:S05]  /*11be0*/  BRA `(.L_x_11878) ;  /* 0x00000000009c7947 */ /* 0x000fea0003800000 */
.L_x_11890:
        /* <DEDUP_REMOVED lines=14> */
.L_x_11904:
[----:B------:R-:W-:Y:S05]  /*11cd0*/  BSYNC B0 ;  /* 0x0000000000007941 */ /* 0x000fea0003800000 */
.L_x_11903:
[----:B------:R-:W0:Y:S01]  /*11ce0*/  F2I.S64.TRUNC R22, R22 ;  /* 0x0000001600167311 */ /* 0x000e22000020d900 */
[----:B------:R-:W-:Y:S05]  /*11cf0*/  BRA `(.L_x_11878) ;  /* 0x0000000000587947 */ /* 0x000fea0003800000 */
.L_x_11877:
        /* <DEDUP_REMOVED lines=16> */
.L_x_11905:
[----:B------:R-:W-:Y:S01]  /*11e00*/  CS2R R22, SRZ ;  /* 0x0000000000167805 */ /* 0x000fe2000001ff00 */
[----:B------:R-:W-:Y:S06]  /*11e10*/  BRA `(.L_x_11878) ;  /* 0x0000000000107947 */ /* 0x000fec0003800000 */
.L_x_11902:
[----:B------:R0:W5:Y:S01]  /*11e20*/  LDG.E.64 R22, desc[UR36][R2.64] ;  /* 0x0000002402167981 */ /* 0x000162000c1e1b00 */
[----:B------:R-:W-:Y:S05]  /*11e30*/  BRA `(.L_x_11878) ;  /* 0x0000000000087947 */ /* 0x000fea0003800000 */
.L_x_11901:
[----:B------:R0:W5:Y:S01]  /*11e40*/  LDG.E R22, desc[UR36][R2.64] ;  /* 0x0000002402167981 */ /* 0x000162000c1e1900 */
[----:B------:R-:W-:-:S07]  /*11e50*/  IMAD.MOV.U32 R23, RZ, RZ, RZ ;  /* 0x000000ffff177224 */ /* 0x000fce00078e00ff */
.L_x_11878:
        /* <DEDUP_REMOVED lines=18> */
.L_x_11909:
[----:B------:R0:W5:Y:S01]  /*11f80*/  LDG.E.U8 R18, desc[UR36][R2.64] ;  /* 0x0000002402127981 */ /* 0x000162000c1e1100 */
[----:B------:R-:W-:Y:S01]  /*11f90*/  IMAD.MOV.U32 R19, RZ, RZ, RZ ;  /* 0x000000ffff137224 */ /* 0x000fe200078e00ff */
[----:B------:R-:W-:Y:S06]  /*11fa0*/  BRA `(.L_x_11911) ;  /* 0x0000000c00487947 */ /* 0x000fec0003800000 */
.L_x_11908:
        /* <DEDUP_REMOVED lines=8> */
.L_x_11913:
[----:B------:R-:W3:Y:S02]  /*12030*/  LDG.E R18, desc[UR36][R2.64] ;  /* 0x0000002402127981 */ /* 0x000ee4000c1e1900 */
[----:B---3--:R-:W-:Y:S01]  /*12040*/  SHF.R.S32.HI R19, RZ, 0x1f, R18 ;  /* 0x0000001fff137819 */ /* 0x008fe20000011412 */
[----:B------:R-:W-:Y:S06]  /*12050*/  BRA `(.L_x_11911) ;  /* 0x0000000c001c7947 */ /* 0x000fec0003800000 */
.L_x_11912:
[----:B------:R-:W3:Y:S02]  /*12060*/  LDG.E.S16 R18, desc[UR36][R2.64] ;  /* 0x0000002402127981 */ /* 0x000ee4000c1e1700 */
[----:B---3--:R-:W-:Y:S01]  /*12070*/  SHF.R.S32.HI R19, RZ, 0x1f, R18 ;  /* 0x0000001fff137819 */ /* 0x008fe20000011412 */
[----:B------:R-:W-:Y:S06]  /*12080*/  BRA `(.L_x_11911) ;  /* 0x0000000c00107947 */ /* 0x000fec0003800000 */
.L_x_11907:
[----:B------:R-:W-:-:S13]  /*12090*/  ISETP.GT.AND P0, PT, R0, 0x6, PT ;  /* 0x000000060000780c */ /* 0x000fda0003f04270 */
[----:B------:R-:W-:Y:S05]  /*120a0*/  @P0 BRA `(.L_x_11914) ;  /* 0x00000000002c0947 */ /* 0x000fea0003800000 */
[----:B------:R-:W-:-:S13]  /*120b0*/  ISETP.NE.AND P0, PT, R0, 0x5, PT ;  /* 0x000000050000780c */ /* 0x000fda0003f05270 */
[----:B------:R-:W-:Y:S05]  /*120c0*/  @!P0 BRA `(.L_x_11915) ;  /* 0x0000000000148947 */ /* 0x000fea0003800000 */
[----:B------:R-:W-:-:S13]  /*120d0*/  ISETP.NE.AND P0, PT, R0, 0x6, PT ;  /* 0x000000060000780c */ /* 0x000fda0003f05270 */
[----:B------:R-:W-:Y:S05]  /*120e0*/  @P0 BRA `(.L_x_11910) ;  /* 0x0000000800a00947 */ /* 0x000fea0003800000 */
[----:B------:R-:W3:Y:S02]  /*120f0*/  LDG.E R2, desc[UR36][R2.64] ;  /* 0x0000002402027981 */ /* 0x000ee4000c1e1900 */
[----:B---3--:R0:W3:Y:S01]  /*12100*/  F2I.S64.TRUNC R18, R2 ;  /* 0x0000000200127311 */ /* 0x0080e2000020d900 */
[----:B------:R-:W-:Y:S05]  /*12110*/  BRA `(.L_x_11911) ;  /* 0x0000000800ec7947 */ /* 0x000fea0003800000 */
.L_x_11915:
[----:B------:R-:W3:Y:S02]  /*12120*/  LDG.E.U16 R2, desc[UR36][R2.64] ;  /* 0x0000002402027981 */ /* 0x000ee4000c1e1500 */
[----:B---3--:R-:W-:-:S06]  /*12130*/  HADD2.F32 R18, -RZ, R2.H0_H0 ;  /* 0x20000002ff127230 */ /* 0x008fcc0000004100 */
[----:B------:R-:W0:Y:S01]  /*12140*/  F2I.S64.TRUNC R18, R18 ;  /* 0x0000001200127311 */ /* 0x000e22000020d900 */
[----:B------:R-:W-:Y:S05]  /*12150*/  BRA `(.L_x_11911) ;  /* 0x0000000800dc7947 */ /* 0x000fea0003800000 */
.L_x_11914:
[----:B------:R-:W-:-:S13]  /*12160*/  ISETP.NE.AND P0, PT, R0, 0x7, PT ;  /* 0x000000070000780c */ /* 0x000fda0003f05270 */
[----:B------:R-:W-:Y:S05]  /*12170*/  @!P0 BRA `(.L_x_11916) ;  /* 0x00000000002c8947 */ /* 0x000fea0003800000 */
[----:B------:R-:W-:-:S13]  /*12180*/  ISETP.NE.AND P0, PT, R0, 0x8, PT ;  /* 0x000000080000780c */ /* 0x000fda0003f05270 */
[----:B------:R-:W-:Y:S05]  /*12190*/  @!P0 BRA `(.L_x_11917) ;  /* 0x0000000000148947 */ /* 0x000fea0003800000 */
[----:B------:R-:W-:-:S13]  /*121a0*/  ISETP.NE.AND P0, PT, R0, 0x9, PT ;  /* 0x000000090000780c */ /* 0x000fda0003f05270 */
[----:B------:R-:W-:Y:S05]  /*121b0*/  @P0 BRA `(.L_x_11910) ;  /* 0x00000008006c0947 */ /* 0x000fea0003800000 */
[----:B------:R-:W3:Y:S02]  /*121c0*/  LDG.E R2, desc[UR36][R2.64] ;  /* 0x0000002402027981 */ /* 0x000ee4000c1e1900 */
[----:B---3--:R0:W3:Y:S01]  /*121d0*/  F2I.S64.TRUNC R18, R2 ;  /* 0x0000000200127311 */ /* 0x0080e2000020d900 */
[----:B------:R-:W-:Y:S05]  /*121e0*/  BRA `(.L_x_11911) ;  /* 0x0000000800b87947 */ /* 0x000fea0003800000 */
.L_x_11917:
[----:B------:R-:W3:Y:S02]  /*121f0*/  LDG.E.U16 R2, desc[UR36][R2.64] ;  /* 0x0000002402027981 */ /* 0x000ee4000c1e1500 */
[----:B---3--:R-:W-:-:S06]  /*12200*/  HADD2.F32 R18, -RZ, R2.H0_H0 ;  /* 0x20000002ff127230 */ /* 0x008fcc0000004100 */
[----:B------:R-:W0:Y:S01]  /*12210*/  F2I.S64.TRUNC R18, R18 ;  /* 0x0000001200127311 */ /* 0x000e22000020d900 */
[----:B------:R-:W-:Y:S05]  /*12220*/  BRA `(.L_x_11911) ;  /* 0x0000000800a87947 */ /* 0x000fea0003800000 */
.L_x_11916:
[----:B------:R-:W3:Y:S02]  /*12230*/  LDG.E.64 R2, desc[UR36][R2.64] ;  /* 0x0000002402027981 */ /* 0x000ee4000c1e1b00 */
[----:B---3--:R0:W3:Y:S01]  /*12240*/  F2I.S64.F64.TRUNC R18, R2 ;  /* 0x0000000200127311 */ /* 0x0080e2000030d900 */
[----:B------:R-:W-:Y:S05]  /*12250*/  BRA `(.L_x_11911) ;  /* 0x00000008009c7947 */ /* 0x000fea0003800000 */
.L_x_11906:
        /* <DEDUP_REMOVED lines=13> */
.L_x_11920:
[----:B------:R-:W3:Y:S02]  /*12330*/  LDG.E.64 R2, desc[UR36][R2.64] ;  /* 0x0000002402027981 */ /* 0x000ee4000c1e1b00 */
[----:B---3--:R0:W3:Y:S01]  /*12340*/  F2I.S64.F64.TRUNC R18, R2 ;  /* 0x0000000200127311 */ /* 0x0080e2000030d900 */
[----:B------:R-:W-:Y:S05]  /*12350*/  BRA `(.L_x_11911) ;  /* 0x00000008005c7947 */ /* 0x000fea0003800000 */
.L_x_11919:
        /* <DEDUP_REMOVED lines=25> */
[----:B------:R0:W3:Y:S01]  /*124f0*/  F2I.S64.TRUNC R18, R5 ;  /* 0x0000000500127311 */ /* 0x0000e2000020d900 */
[----:B------:R-:W-:Y:S05]  /*12500*/  BRA `(.L_x_11911) ;  /* 0x0000000400f07947 */ /* 0x000fea0003800000 */
.L_x_11922:
        /* <DEDUP_REMOVED lines=12> */
[----:B------:R0:W3:Y:S01]  /*125d0*/  F2I.S64.TRUNC R18, R4 ;  /* 0x0000000400127311 */ /* 0x0000e2000020d900 */
[----:B------:R-:W-:Y:S05]  /*125e0*/  BRA `(.L_x_11911) ;  /* 0x0000000400b87947 */ /* 0x000fea0003800000 */
.L_x_11921:
[----:B------:R-:W3:Y:S02]  /*125f0*/  LDG.E.U16 R18, desc[UR36][R2.64] ;  /* 0x0000002402127981 */ /* 0x000ee4000c1e1500 */
[----:B---3--:R-:W-:-:S06]  /*12600*/  IMAD.U32 R18, R18, 0x10000, RZ ;  /* 0x0001000012127824 */ /* 0x008fcc00078e00ff */
[----:B------:R-:W0:Y:S01]  /*12610*/  F2I.S64.TRUNC R18, R18 ;  /* 0x0000001200127311 */ /* 0x000e22000020d900 */
[----:B------:R-:W-:Y:S05]  /*12620*/  BRA `(.L_x_11911) ;  /* 0x0000000400a87947 */ /* 0x000fea0003800000 */
.L_x_11918:
        /* <DEDUP_REMOVED lines=11> */
.L_x_11925:
        /* <DEDUP_REMOVED lines=21> */
.L_x_11929:
[----:B------:R-:W-:Y:S05]  /*12830*/  BSYNC B1 ;  /* 0x0000000000017941 */ /* 0x000fea0003800000 */
.L_x_11928:
[----:B------:R-:W-:Y:S01]  /*12840*/  IMAD.SHL.U32 R2, R2, 0x100000, RZ ;  /* 0x0010000002027824 */ /* 0x000fe200078e00ff */
[----:B------:R-:W-:-:S04]  /*12850*/  LEA R3, R0, 0x3b800000, 0x17 ;  /* 0x3b80000000037811 */ /* 0x000fc800078eb8ff */
[----:B------:R-:W-:-:S07]  /*12860*/  LOP3.LUT R18, R3, R2, R18, 0xfe, !PT ;  /* 0x0000000203127212 */ /* 0x000fce00078efe12 */
.L_x_11927:
[----:B------:R-:W-:Y:S05]  /*12870*/  BSYNC B0 ;  /* 0x0000000000007941 */ /* 0x000fea0003800000 */
.L_x_11926:
[----:B------:R-:W3:Y:S01]  /*12880*/  F2I.S64.TRUNC R18, R18 ;  /* 0x0000001200127311 */ /* 0x000ee2000020d900 */
[----:B------:R-:W-:Y:S05]  /*12890*/  BRA `(.L_x_11911) ;  /* 0x00000004000c7947 */ /* 0x000fea0003800000 */
.L_x_11924:
        /* <DEDUP_REMOVED lines=21> */
.L_x_11933:
[----:B------:R-:W-:Y:S05]  /*129f0*/  BSYNC B1 ;  /* 0x0000000000017941 */ /* 0x000fea0003800000 */
.L_x_11932:
[----:B------:R-:W-:Y:S01]  /*12a00*/  IMAD.SHL.U32 R2, R2, 0x200000, RZ ;  /* 0x0020000002027824 */ /* 0x000fe200078e00ff */
[----:B------:R-:W-:-:S04]  /*12a10*/  LEA R3, R0, 0x37800000, 0x17 ;  /* 0x3780000000037811 */ /* 0x000fc800078eb8ff */
[----:B------:R-:W-:-:S07]  /*12a20*/  LOP3.LUT R18, R3, R2, R18, 0xfe, !PT ;  /* 0x0000000203127212 */ /* 0x000fce00078efe12 */
.L_x_11931:
[----:B------:R-:W-:Y:S05]  /*12a30*/  BSYNC B0 ;  /* 0x0000000000007941 */ /* 0x000fea0003800000 */
.L_x_11930:
[----:B------:R-:W0:Y:S01]  /*12a40*/  F2I.S64.TRUNC R18, R18 ;  /* 0x0000001200127311 */ /* 0x000e22000020d900 */
[----:B------:R-:W-:Y:S05]  /*12a50*/  BRA `(.L_x_11911) ;  /* 0x00000000009c7947 */ /* 0x000fea0003800000 */
.L_x_11923:
        /* <DEDUP_REMOVED lines=14> */
.L_x_11937:
[----:B------:R-:W-:Y:S05]  /*12b40*/  BSYNC B0 ;  /* 0x0000000000007941 */ /* 0x000fea0003800000 */
.L_x_11936:
[----:B------:R-:W0:Y:S01]  /*12b50*/  F2I.S64.TRUNC R18, R18 ;  /* 0x0000001200127311 */ /* 0x000e22000020d900 */
[----:B------:R-:W-:Y:S05]  /*12b60*/  BRA `(.L_x_11911) ;  /* 0x0000000000587947 */ /* 0x000fea0003800000 */
.L_x_11910:
        /* <DEDUP_REMOVED lines=16> */
.L_x_11938:
[----:B------:R-:W-:Y:S01]  /*12c70*/  CS2R R18, SRZ ;  /* 0x0000000000127805 */ /* 0x000fe2000001ff00 */
[----:B------:R-:W-:Y:S06]  /*12c80*/  BRA `(.L_x_11911) ;  /* 0x0000000000107947 */ /* 0x000fec0003800000 */
.L_x_11935:
[----:B------:R0:W5:Y:S01]  /*12c90*/  LDG.E.64 R18, desc[UR36][R2.64] ;  /* 0x0000002402127981 */ /* 0x000162000c1e1b00 */
[----:B------:R-:W-:Y:S05]  /*12ca0*/  BRA `(.L_x_11911) ;  /* 0x0000000000087947 */ /* 0x000fea0003800000 */
.L_x_11934:
[----:B------:R0:W5:Y:S01]  /*12cb0*/  LDG.E R18, desc[UR36][R2.64] ;  /* 0x0000002402127981 */ /* 0x000162000c1e1900 */
[----:B------:R-:W-:-:S07]  /*12cc0*/  IMAD.MOV.U32 R19, RZ, RZ, RZ ;  /* 0x000000ffff137224 */ /* 0x000fce00078e00ff */
.L_x_11911:
        /* <DEDUP_REMOVED lines=18> */
.L_x_11942:
[----:B------:R0:W5:Y:S01]  /*12df0*/  LDG.E.U8 R2, desc[UR36][R24.64] ;  /* 0x0000002418027981 */ /* 0x000162000c1e1100 */
[----:B------:R-:W-:Y:S01]  /*12e00*/  IMAD.MOV.U32 R3, RZ, RZ, RZ ;  /* 0x000000ffff037224 */ /* 0x000fe200078e00ff */
[----:B------:R-:W-:Y:S06]  /*12e10*/  BRA `(.L_x_11944) ;  /* 0x0000000c00487947 */ /* 0x000fec0003800000 */
.L_x_11941:
        /* <DEDUP_REMOVED lines=8> */
.L_x_11946:
[----:B------:R-:W2:Y:S02]  /*12ea0*/  LDG.E R2, desc[UR36][R24.64] ;  /* 0x0000002418027981 */ /* 0x000ea4000c1e1900 */
[----:B--2---:R-:W-:Y:S01]  /*12eb0*/  SHF.R.S32.HI R3, RZ, 0x1f, R2 ;  /* 0x0000001fff037819 */ /* 0x004fe20000011402 */
[----:B------:R-:W-:Y:S06]  /*12ec0*/  BRA `(.L_x_11944) ;  /* 0x0000000c001c7947 */ /* 0x000fec0003800000 */
.L_x_11945:
[----:B------:R-:W2:Y:S02]  /*12ed0*/  LDG.E.S16 R2, desc[UR36][R24.64] ;  /* 0x0000002418027981 */ /* 0x000ea4000c1e1700 */
[----:B--2---:R-:W-:Y:S01]  /*12ee0*/  SHF.R.S32.HI R3, RZ, 0x1f, R2 ;  /* 0x0000001fff037819 */ /* 0x004fe20000011402 */
[----:B------:R-:W-:Y:S06]  /*12ef0*/  BRA `(.L_x_11944) ;  /* 0x0000000c00107947 */ /* 0x000fec0003800000 */
.L_x_11940:
        /* <DEDUP_REMOVED lines=9> */
.L_x_11948:
[----:B------:R-:W2:Y:S02]  /*12f90*/  LDG.E.U16 R24, desc[UR36][R24.64] ;  /* 0x0000002418187981 */ /* 0x000ea4000c1e1500 */
[----:B--2---:R-:W-:-:S06]  /*12fa0*/  HADD2.F32 R2, -RZ, R24.H0_H0 ;  /* 0x20000018ff027230 */ /* 0x004fcc0000004100 */
[----:B------:R-:W0:Y:S01]  /*12fb0*/  F2I.S64.TRUNC R2, R2 ;  /* 0x0000000200027311 */ /* 0x000e22000020d900 */
[----:B------:R-:W-:Y:S05]  /*12fc0*/  BRA `(.L_x_11944) ;  /* 0x0000000800dc7947 */ /* 0x000fea0003800000 */
.L_x_11947:
        /* <DEDUP_REMOVED lines=9> */
.L_x_11950:
[----:B------:R-:W2:Y:S02]  /*13060*/  LDG.E.U16 R24, desc[UR36][R24.64] ;  /* 0x0000002418187981 */ /* 0x000ea4000c1e1500 */
[----:B--2---:R-:W-:-:S06]  /*13070*/  HADD2.F32 R2, -RZ, R24.H0_H0 ;  /* 0x20000018ff027230 */ /* 0x004fcc0000004100 */
[----:B------:R-:W0:Y:S01]  /*13080*/  F2I.S64.TRUNC R2, R2 ;  /* 0x0000000200027311 */ /* 0x000e22000020d900 */
[----:B------:R-:W-:Y:S05]  /*13090*/  BRA `(.L_x_11944) ;  /* 0x0000000800a87947 */ /* 0x000fea0003800000 */
.L_x_11949:
[----:B------:R-:W2:Y:S02]  /*130a0*/  LDG.E.64 R2, desc[UR36][R24.64] ;  /* 0x0000002418027981 */ /* 0x000ea4000c1e1b00 */
[----:B--2---:R-:W0:Y:S01]  /*130b0*/  F2I.S64.F64.TRUNC R2, R2 ;  /* 0x0000000200027311 */ /* 0x004e22000030d900 */
[----:B------:R-:W-:Y:S05]  /*130c0*/  BRA `(.L_x_11944) ;  /* 0x00000008009c7947 */ /* 0x000fea0003800000 */
.L_x_11939:
        /* <DEDUP_REMOVED lines=13> */
.L_x_11953:
[----:B------:R-:W2:Y:S02]  /*131a0*/  LDG.E.64 R2, desc[UR36][R24.64] ;  /* 0x0000002418027981 */ /* 0x000ea4000c1e1b00 */
[----:B--2---:R-:W0:Y:S01]  /*131b0*/  F2I.S64.F64.TRUNC R2, R2 ;  /* 0x0000000200027311 */ /* 0x004e22000030d900 */
[----:B------:R-:W-:Y:S05]  /*131c0*/  BRA `(.L_x_11944) ;  /* 0x00000008005c7947 */ /* 0x000fea0003800000 */
.L_x_11952:
        /* <DEDUP_REMOVED lines=27> */
.L_x_11955:
        /* <DEDUP_REMOVED lines=14> */
.L_x_11954:
[----:B------:R-:W2:Y:S02]  /*13460*/  LDG.E.U16 R2, desc[UR36][R24.64] ;  /* 0x0000002418027981 */ /* 0x000ea4000c1e1500 */
[----:B--2---:R-:W-:-:S06]  /*13470*/  IMAD.U32 R2, R2, 0x10000, RZ ;  /* 0x0001000002027824 */ /* 0x004fcc00078e00ff */
[----:B------:R-:W0:Y:S01]  /*13480*/  F2I.S64.TRUNC R2, R2 ;  /* 0x0000000200027311 */ /* 0x000e22000020d900 */
[----:B------:R-:W-:Y:S05]  /*13490*/  BRA `(.L_x_11944) ;  /* 0x0000000400a87947 */ /* 0x000fea0003800000 */
.L_x_11951:
        /* <DEDUP_REMOVED lines=11> */
.L_x_11958:
        /* <DEDUP_REMOVED lines=21> */
.L_x_11962:
[----:B------:R-:W-:Y:S05]  /*136a0*/  BSYNC B1 ;  /* 0x0000000000017941 */ /* 0x000fea0003800000 */
.L_x_11961:
[----:B------:R-:W-:Y:S01]  /*136b0*/  IMAD.SHL.U32 R2, R2, 0x100000, RZ ;  /* 0x0010000002027824 */ /* 0x000fe200078e00ff */
[----:B------:R-:W-:-:S04]  /*136c0*/  LEA R3, R0, 0x3b800000, 0x17 ;  /* 0x3b80000000037811 */ /* 0x000fc800078eb8ff */
[----:B------:R-:W-:-:S07]  /*136d0*/  LOP3.LUT R2, R3, R2, R4, 0xfe, !PT ;  /* 0x0000000203027212 */ /* 0x000fce00078efe04 */
.L_x_11960:
[----:B------:R-:W-:Y:S05]  /*136e0*/  BSYNC B0 ;  /* 0x0000000000007941 */ /* 0x000fea0003800000 */
.L_x_11959:
[----:B------:R-:W0:Y:S01]  /*136f0*/  F2I.S64.TRUNC R2, R2 ;  /* 0x0000000200027311 */ /* 0x000e22000020d900 */
[----:B------:R-:W-:Y:S05]  /*13700*/  BRA `(.L_x_11944) ;  /* 0x00000004000c7947 */ /* 0x000fea0003800000 */
.L_x_11957:
        /* <DEDUP_REMOVED lines=21> */
.L_x_11966:
[----:B------:R-:W-:Y:S05]  /*13860*/  BSYNC B1 ;  /* 0x0000000000017941 */ /* 0x000fea0003800000 */
.L_x_11965:
[----:B------:R-:W-:Y:S01]  /*13870*/  IMAD.SHL.U32 R2, R2, 0x200000, RZ ;  /* 0x0020000002027824 */ /* 0x000fe200078e00ff */
[----:B------:R-:W-:-:S04]  /*13880*/  LEA R3, R0, 0x37800000, 0x17 ;  /* 0x3780000000037811 */ /* 0x000fc800078eb8ff */
[----:B------:R-:W-:-:S07]  /*13890*/  LOP3.LUT R2, R3, R2, R4, 0xfe, !PT ;  /* 0x0000000203027212 */ /* 0x000fce00078efe04 */
.L_x_11964:
[----:B------:R-:W-:Y:S05]  /*138a0*/  BSYNC B0 ;  /* 0x0000000000007941 */ /* 0x000fea0003800000 */
.L_x_11963:
[----:B------:R-:W0:Y:S01]  /*138b0*/  F2I.S64.TRUNC R2, R2 ;  /* 0x0000000200027311 */ /* 0x000e22000020d900 */
[----:B------:R-:W-:Y:S05]  /*138c0*/  BRA `(.L_x_11944) ;  /* 0x00000000009c7947 */ /* 0x000fea0003800000 */
.L_x_11956:
        /* <DEDUP_REMOVED lines=14> */
.L_x_11970:
[----:B------:R-:W-:Y:S05]  /*139b0*/  BSYNC B0 ;  /* 0x0000000000007941 */ /* 0x000fea0003800000 */
.L_x_11969:
[----:B------:R-:W0:Y:S01]  /*139c0*/  F2I.S64.TRUNC R2, R2 ;  /* 0x0000000200027311 */ /* 0x000e22000020d900 */
[----:B------:R-:W-:Y:S05]  /*139d0*/  BRA `(.L_x_11944) ;  /* 0x0000000000587947 */ /* 0x000fea0003800000 */
.L_x_11943:
        /* <DEDUP_REMOVED lines=16> */
.L_x_11971:
[----:B------:R-:W-:Y:S01]  /*13ae0*/  CS2R R2, SRZ ;  /* 0x0000000000027805 */ /* 0x000fe2000001ff00 */
[----:B------:R-:W-:Y:S06]  /*13af0*/  BRA `(.L_x_11944) ;  /* 0x0000000000107947 */ /* 0x000fec0003800000 */
.L_x_11968:
[----:B------:R0:W5:Y:S01]  /*13b00*/  LDG.E.64 R2, desc[UR36][R24.64] ;  /* 0x0000002418027981 */ /* 0x000162000c1e1b00 */
[----:B------:R-:W-:Y:S05]  /*13b10*/  BRA `(.L_x_11944) ;  /* 0x0000000000087947 */ /* 0x000fea0003800000 */
.L_x_11967:
[----:B------:R0:W5:Y:S01]  /*13b20*/  LDG.E R2, desc[UR36][R24.64] ;  /* 0x0000002418027981 */ /* 0x000162000c1e1900 */
[----:B------:R-:W-:-:S07]  /*13b30*/  IMAD.MOV.U32 R3, RZ, RZ, RZ ;  /* 0x000000ffff037224 */ /* 0x000fce00078e00ff */
.L_x_11944:
[----:B------:R-:W0:Y:S01]  /*13b40*/  LDC.U8 R4, c[0x0][0x4f9] ;  /* 0x00013e40ff047b82 */ /* 0x000e220000000000 */
[----:B-12345:R-:W-:-:S04]  /*13b50*/  ISETP.GT.U32.AND P0, PT, R22, R18, PT ;  /* 0x000000121600720c */ /* 0x03efc80003f04070 */
[----:B------:R-:W-:-:S04]  /*13b60*/  ISETP.GT.AND.EX P0, PT, R23, R19, PT, P0 ;  /* 0x000000131700720c */ /* 0x000fc80003f04300 */
[----:B------:R-:W-:Y:S02]  /*13b70*/  SEL R5, R22, R18, P0 ;  /* 0x0000001216057207 */ /* 0x000fe40000000000 */
[----:B------:R-:W-:Y:S02]  /*13b80*/  SEL R19, R23, R19, P0 ;  /* 0x0000001317137207 */ /* 0x000fe40000000000 */
[----:B0-----:R-:W-:-:S04]  /*13b90*/  ISETP.LT.U32.AND P0, PT, R5, R2, PT ;  /* 0x000000020500720c */ /* 0x001fc80003f01070 */
[----:B------:R-:W-:-:S04]  /*13ba0*/  ISETP.LT.AND.EX P0, PT, R19, R3, PT, P0 ;  /* 0x000000031300720c */ /* 0x000fc80003f01300 */
[----:B------:R-:W-:Y:S02]  /*13bb0*/  SEL R5, R5, R2, P0 ;  /* 0x0000000205057207 */ /* 0x000fe40000000000 */
[----:B------:R-:W-:Y:S02]  /*13bc0*/  SEL R3, R19, R3, P0 ;  /* 0x0000000313037207 */ /* 0x000fe40000000000 */
[----:B------:R-:W-:Y:S01]  /*13bd0*/  PRMT R0, R4, 0x9910, RZ ;  /* 0x0000991004007816 */ /* 0x000fe200000000ff */
        /* <DEDUP_REMOVED lines=13> */
.L_x_11975:
[----:B------:R-:W-:Y:S01]  /*13cb0*/  STG.E.U8 desc[UR36][R16.64], R5 ;  /* 0x0000000510007986 */ /* 0x000fe2000c101124 */
[----:B------:R-:W-:Y:S05]  /*13cc0*/  EXIT ;  /* 0x000000000000794d */ /* 0x000fea0003800000 */
.L_x_11974:
        /* <DEDUP_REMOVED lines=8> */
.L_x_11978:
[----:B------:R-:W-:Y:S01]  /*13d50*/  STG.E desc[UR36][R16.64], R5 ;  /* 0x0000000510007986 */ /* 0x000fe2000c101924 */
[----:B------:R-:W-:Y:S05]  /*13d60*/  EXIT ;  /* 0x000000000000794d */ /* 0x000fea0003800000 */
.L_x_11977:
[----:B------:R-:W-:Y:S01]  /*13d70*/  STG.E.U16 desc[UR36][R16.64], R5 ;  /* 0x0000000510007986 */ /* 0x000fe2000c101524 */
[----:B------:R-:W-:Y:S05]  /*13d80*/  EXIT ;  /* 0x000000000000794d */ /* 0x000fea0003800000 */
.L_x_11973:
        /* <DEDUP_REMOVED lines=9> */
.L_x_11980:
[----:B------:R-:W0:Y:S02]  /*13e20*/  I2F.S64 R0, R2 ;  /* 0x0000000200007312 */ /* 0x000e240000301400 */
[----:B0-----:R-:W-:-:S05]  /*13e30*/  F2FP.F16.F32.PACK_AB R0, RZ, R0 ;  /* 0x00000000ff00723e */ /* 0x001fca00000000ff */
[----:B------:R-:W-:Y:S01]  /*13e40*/  STG.E.U16 desc[UR36][R16.64], R0 ;  /* 0x0000000010007986 */ /* 0x000fe2000c101524 */
[----:B------:R-:W-:Y:S05]  /*13e50*/  EXIT ;  /* 0x000000000000794d */ /* 0x000fea0003800000 */
.L_x_11979:
        /* <DEDUP_REMOVED lines=10> */
.L_x_11982:
[----:B------:R-:W0:Y:S02]  /*13f00*/  I2F.S64 R2, R2 ;  /* 0x0000000200027312 */ /* 0x000e240000301400 */
[----:B0-----:R-:W-:-:S04]  /*13f10*/  F2FP.F16.F32.PACK_AB R3, RZ, R2 ;  /* 0x00000002ff03723e */ /* 0x001fc800000000ff */
[----:B------:R-:W-:-:S05]  /*13f20*/  PRMT R3, R3, 0x5410, RZ ;  /* 0x0000541003037816 */ /* 0x000fca00000000ff */
[----:B------:R-:W-:Y:S01]  /*13f30*/  STG.E desc[UR36][R16.64], R3 ;  /* 0x0000000310007986 */ /* 0x000fe2000c101924 */
[----:B------:R-:W-:Y:S05]  /*13f40*/  EXIT ;  /* 0x000000000000794d */ /* 0x000fea0003800000 */
.L_x_11981:
[----:B------:R-:W0:Y:S02]  /*13f50*/  I2F.F64.S64 R2, R2 ;  /* 0x0000000200027312 */ /* 0x000e240000301c00 */
[----:B0-----:R-:W-:Y:S01]  /*13f60*/  STG.E.64 desc[UR36][R16.64], R2 ;  /* 0x0000000210007986 */ /* 0x001fe2000c101b24 */
[----:B------:R-:W-:Y:S05]  /*13f70*/  EXIT ;  /* 0x000000000000794d */ /* 0x000fea0003800000 */
.L_x_11972:
        /* <DEDUP_REMOVED lines=13> */
.L_x_11985:
[----:B------:R-:W0:Y:S01]  /*14050*/  I2F.F64.S64 R4, R2 ;  /* 0x0000000200047312 */ /* 0x000e220000301c00 */
[----:B------:R-:W-:-:S05]  /*14060*/  CS2R R6, SRZ ;  /* 0x0000000000067805 */ /* 0x000fca000001ff00 */
[----:B0-----:R-:W-:Y:S01]  /*14070*/  STG.E.128 desc[UR36][R16.64], R4 ;  /* 0x0000000410007986 */ /* 0x001fe2000c101d24 */
[----:B------:R-:W-:Y:S05]  /*14080*/  EXIT ;  /* 0x000000000000794d */ /* 0x000fea0003800000 */
.L_x_11984:
        /* <DEDUP_REMOVED lines=21> */
.L_x_11989:
[----:B------:R-:W-:Y:S05]  /*141e0*/  BSYNC B0 ;  /* 0x0000000000007941 */ /* 0x000fea0003800000 */
.L_x_11988:
[----:B------:R-:W-:-:S05]  /*141f0*/  LOP3.LUT R5, R0, R5, RZ, 0xfc, !PT ;  /* 0x0000000500057212 */ /* 0x000fca00078efcff */
[----:B------:R-:W-:Y:S01]  /*14200*/  STG.E.U8 desc[UR36][R16.64], R5 ;  /* 0x0000000510007986 */ /* 0x000fe2000c101124 */
[----:B------:R-:W-:Y:S05]  /*14210*/  EXIT ;  /* 0x000000000000794d */ /* 0x000fea0003800000 */
.L_x_11987:
        /* <DEDUP_REMOVED lines=13> */
.L_x_11991:
[----:B------:R-:W-:Y:S01]  /*142f0*/  IMAD.MOV.U32 R0, RZ, RZ, 0x7f ;  /* 0x0000007fff007424 */ /* 0x000fe200078e00ff */
[----:B------:R-:W-:-:S04]  /*14300*/  ISETP.GT.U32.AND P0, PT, R4, 0x7f800000, PT ;  /* 0x7f8000000400780c */ /* 0x000fc80003f04070 */
[----:B------:R-:W-:-:S09]  /*14310*/  SEL R0, R0, 0x7c, P0 ;  /* 0x0000007c00007807 */ /* 0x000fd20000000000 */
.L_x_11992:
[----:B------:R-:W-:Y:S05]  /*14320*/  BSYNC B0 ;  /* 0x0000000000007941 */ /* 0x000fea0003800000 */
.L_x_11990:
[----:B------:R-:W-:-:S04]  /*14330*/  LOP3.LUT R2, R3, 0x80000000, RZ, 0xc0, !PT ;  /* 0x8000000003027812 */ /* 0x000fc800078ec0ff */
[----:B------:R-:W-:-:S04]  /*14340*/  SHF.R.U32.HI R3, RZ, 0x18, R2 ;  /* 0x00000018ff037819 */ /* 0x000fc80000011602 */
[----:B------:R-:W-:-:S05]  /*14350*/  LOP3.LUT R3, R0, R3, RZ, 0xfc, !PT ;  /* 0x0000000300037212 */ /* 0x000fca00078efcff */
[----:B------:R-:W-:Y:S01]  /*14360*/  STG.E.U8 desc[UR36][R16.64], R3 ;  /* 0x0000000310007986 */ /* 0x000fe2000c101124 */
[----:B------:R-:W-:Y:S05]  /*14370*/  EXIT ;  /* 0x000000000000794d */ /* 0x000fea0003800000 */
.L_x_11986:
[----:B------:R-:W0:Y:S02]  /*14380*/  I2F.S64 R0, R2 ;  /* 0x0000000200007312 */ /* 0x000e240000301400 */
[----:B0-----:R-:W-:-:S05]  /*14390*/  F2FP.BF16.F32.PACK_AB R0, RZ, R0 ;  /* 0x00000000ff00723e */ /* 0x001fca00000010ff */
[----:B------:R-:W-:Y:S01]  /*143a0*/  STG.E.U16 desc[UR36][R16.64], R0 ;  /* 0x0000000010007986 */ /* 0x000fe2000c101524 */
[----:B------:R-:W-:Y:S05]  /*143b0*/  EXIT ;  /* 0x000000000000794d */ /* 0x000fea0003800000 */
.L_x_11983:
        /* <DEDUP_REMOVED lines=10> */
.L_x_11995:
        /* <DEDUP_REMOVED lines=17> */
.L_x_11998:
[----:B------:R-:W-:-:S04]  /*14570*/  LOP3.LUT R2, R3, 0x80000000, RZ, 0xc0, !PT ;  /* 0x8000000003027812 */ /* 0x000fc800078ec0ff */
[----:B------:R-:W-:-:S04]  /*14580*/  SHF.R.U32.HI R3, RZ, 0x18, R2 ;  /* 0x00000018ff037819 */ /* 0x000fc80000011602 */
[----:B------:R-:W-:-:S04]  /*14590*/  LOP3.LUT R0, R0, R3, RZ, 0xfc, !PT ;  /* 0x0000000300007212 */ /* 0x000fc800078efcff */
[----:B------:R-:W-:-:S07]  /*145a0*/  PRMT R8, R0, 0x7610, R8 ;  /* 0x0000761000087816 */ /* 0x000fce0000000008 */
.L_x_11997:
[----:B------:R-:W-:Y:S05]  /*145b0*/  BSYNC B0 ;  /* 0x0000000000007941 */ /* 0x000fea0003800000 */
.L_x_11996:
[----:B------:R-:W-:Y:S01]  /*145c0*/  STG.E.U8 desc[UR36][R16.64], R8 ;  /* 0x0000000810007986 */ /* 0x000fe2000c101124 */
[----:B------:R-:W-:Y:S05]  /*145d0*/  EXIT ;  /* 0x000000000000794d */ /* 0x000fea0003800000 */
.L_x_11994:
        /* <DEDUP_REMOVED lines=17> */
.L_x_12001:
[----:B------:R-:W-:-:S04]  /*146f0*/  LOP3.LUT R2, R3, 0x80000000, RZ, 0xc0, !PT ;  /* 0x8000000003027812 */ /* 0x000fc800078ec0ff */
[----:B------:R-:W-:-:S04]  /*14700*/  SHF.R.U32.HI R3, RZ, 0x18, R2 ;  /* 0x00000018ff037819 */ /* 0x000fc80000011602 */
[----:B------:R-:W-:-:S04]  /*14710*/  LOP3.LUT R0, R0, R3, RZ, 0xfc, !PT ;  /* 0x0000000300007212 */ /* 0x000fc800078efcff */
[----:B------:R-:W-:-:S07]  /*14720*/  PRMT R8, R0, 0x7610, R8 ;  /* 0x0000761000087816 */ /* 0x000fce0000000008 */
.L_x_12000:
[----:B------:R-:W-:Y:S05]  /*14730*/  BSYNC B0 ;  /* 0x0000000000007941 */ /* 0x000fea0003800000 */
.L_x_11999:
[----:B------:R-:W-:Y:S01]  /*14740*/  STG.E.U8 desc[UR36][R16.64], R8 ;  /* 0x0000000810007986 */ /* 0x000fe2000c101124 */
[----:B------:R-:W-:Y:S05]  /*14750*/  EXIT ;  /* 0x000000000000794d */ /* 0x000fea0003800000 */
.L_x_11993:
        /* <DEDUP_REMOVED lines=23> */
.L_x_11976:
        /* <DEDUP_REMOVED lines=16> */
.L_x_12004:
[----:B------:R-:W-:Y:S05]  /*149d0*/  EXIT ;  /* 0x000000000000794d */ /* 0x000fea0003800000 */
.L_x_12003:
[----:B------:R-:W-:Y:S01]  /*149e0*/  STG.E.64 desc[UR36][R16.64], R2 ;  /* 0x0000000210007986 */ /* 0x000fe2000c101b24 */
[----:B------:R-:W-:Y:S05]  /*149f0*/  EXIT ;  /* 0x000000000000794d */ /* 0x000fea0003800000 */
.L_x_12002:
[----:B------:R-:W-:Y:S01]  /*14a00*/  STG.E desc[UR36][R16.64], R5 ;  /* 0x0000000510007986 */ /* 0x000fe2000c101924 */
[----:B------:R-:W-:Y:S05]  /*14a10*/  EXIT ;  /* 0x000000000000794d */ /* 0x000fea0003800000 */
.L_x_12005:
        /* <DEDUP_REMOVED lines=14> */
.L_x_44473:


//--------------------- .text._ZN2at6native27unrolled_elementwise_kernelIZZZNS0_49_GLOBAL__N__657f93f7_16_TensorCompare_cu_71e06f4e17clamp_kernel_implERNS_18TensorIteratorBaseEENKUlvE_clEvENKUlvE2_clEvEUllllE_St5arrayIPcLm4EELi4E23TrivialOffsetCalculatorILi3EjESB_ILi1EjENS0_6memory12LoadWithCastILi3EEENSE_13StoreWithCastILi1EEEEEviT_T0_T2_T3_T4_T5_ --------------------------
	.section	.text._ZN2at6native27unrolled_elementwise_kernelIZZZNS0_49_GLOBAL__N__657f93f7_16_TensorCompare_cu_71e06f4e17clamp_kernel_implERNS_18TensorIteratorBaseEENKUlvE_clEvENKUlvE2_clEvEUllllE_St5arrayIPcLm4EELi4E23TrivialOffsetCalculatorILi3EjESB_ILi1EjENS0_6memory12LoadWithCastILi3EEENSE_13StoreWithCastILi1EEEEEviT_T0_T2_T3_T4_T5_,"ax",@progbits
	.align	128
        .global         _ZN2at6native27unrolled_elementwise_kernelIZZZNS0_49_GLOBAL__N__657f93f7_16_TensorCompare_cu_71e06f4e17clamp_kernel_implERNS_18TensorIteratorBaseEENKUlvE_clEvENKUlvE2_clEvEUllllE_St5arrayIPcLm4EELi4E23TrivialOffsetCalculatorILi3EjESB_ILi1EjENS0_6memory12LoadWithCastILi3EEENSE_13StoreWithCastILi1EEEEEviT_T0_T2_T3_T4_T5_
        .type           _ZN2at6native27unrolled_elementwise_kernelIZZZNS0_49_GLOBAL__N__657f93f7_16_TensorCompare_cu_71e06f4e17clamp_kernel_implERNS_18TensorIteratorBaseEENKUlvE_clEvENKUlvE2_clEvEUllllE_St5arrayIPcLm4EELi4E23TrivialOffsetCalculatorILi3EjESB_ILi1EjENS0_6memory12LoadWithCastILi3EEENSE_13StoreWithCastILi1EEEEEviT_T0_T2_T3_T4_T5_,@function
        .size           _ZN2at6native27unrolled_elementwise_kernelIZZZNS0_49_GLOBAL__N__657f93f7_16_TensorCompare_cu_71e06f4e17clamp_kernel_implERNS_18TensorIteratorBaseEENKUlvE_clEvENKUlvE2_clEvEUllllE_St5arrayIPcLm4EELi4E23TrivialOffsetCalculatorILi3EjESB_ILi1EjENS0_6memory12LoadWithCastILi3EEENSE_13StoreWithCastILi1EEEEEviT_T0_T2_T3_T4_T5_,(.L_x_44474 - _ZN2at6native27unrolled_elementwise_kernelIZZZNS0_49_GLOBAL__N__657f93f7_16_TensorCompare_cu_71e06f4e17clamp_kernel_implERNS_18TensorIteratorBaseEENKUlvE_clEvENKUlvE2_clEvEUllllE_St5arrayIPcLm4EELi4E23TrivialOffsetCalculatorILi3EjESB_ILi1EjENS0_6memory12LoadWithCastILi3EEENSE_13StoreWithCastILi1EEEEEviT_T0_T2_T3_T4_T5_)
        .other          _ZN2at6native27unrolled_elementwise_kernelIZZZNS0_49_GLOBAL__N__657f93f7_16_TensorCompare_cu_71e06f4e17clamp_kernel_implERNS_18TensorIteratorBaseEENKUlvE_clEvENKUlvE2_clEvEUllllE_St5arrayIPcLm4EELi4E23TrivialOffsetCalculatorILi3EjESB_ILi1EjENS0_6memory12LoadWithCastILi3EEENSE_13StoreWithCastILi1EEEEEviT_T0_T2_T3_T4_T5_,@"STO_CUDA_ENTRY STV_DEFAULT"
_ZN2at6native27unrolled_elementwise_kernelIZZZNS0_49_GLOBAL__N__657f93f7_16_TensorCompare_cu_71e06f4e17clamp_kernel_implERNS_18TensorIteratorBaseEENKUlvE_clEvENKUlvE2_clEvEUllllE_St5arrayIPcLm4EELi4E23TrivialOffsetCalculatorILi3EjESB_ILi1EjENS0_6memory12LoadWithCastILi3EEENSE_13StoreWithCastILi1EEEEEviT_T0_T2_T3_T4_T5_:
.text._ZN2at6native27unrolled_elementwise_kernelIZZZNS0_49_GLOBAL__N__657f93f7_16_TensorCompare_cu_71e06f4e17clamp_kernel_implERNS_18TensorIteratorBaseEENKUlvE_clEvENKUlvE2_clEvEUllllE_St5arrayIPcLm4EELi4E23TrivialOffsetCalculatorILi3EjESB_ILi1EjENS0_6memory12LoadWithCastILi3EEENSE_13StoreWithCastILi1EEEEEviT_T0_T2_T3_T4_T5_:
        /* <DEDUP_REMOVED lines=36> */
.L_x_12011:
[----:B------:R2:W5:Y:S01]  /*0240*/  LDG.E.U8 R36, desc[UR36][R2.64] ;  /* 0x0000002402247981 */ /* 0x000562000c1e1100 */
[----:B------:R-:W-:Y:S01]  /*0250*/  IMAD.MOV.U32 R37, RZ, RZ, RZ ;  /* 0x000000ffff257224 */ /* 0x000fe200078e00ff */
[----:B------:R-:W-:Y:S06]  /*0260*/  BRA `(.L_x_12013) ;  /* 0x0000000c00487947 */ /* 0x000fec0003800000 */
.L_x_12010:
        /* <DEDUP_REMOVED lines=8> */
.L_x_12015:
[----:B------:R-:W2:Y:S02]  /*02f0*/  LDG.E R36, desc[UR36][R2.64] ;  /* 0x0000002402247981 */ /* 0x000ea4000c1e1900 */
[----:B--2---:R-:W-:Y:S01]  /*0300*/  SHF.R.S32.HI R37, RZ, 0x1f, R36 ;  /* 0x0000001fff257819 */ /* 0x004fe20000011424 */
[----:B------:R-:W-:Y:S06]  /*0310*/  BRA `(.L_x_12013) ;  /* 0x0000000c001c7947 */ /* 0x000fec0003800000 */
.L_x_12014:
[----:B------:R-:W2:Y:S02]  /*0320*/  LDG.E.S16 R36, desc[UR36][R2.64] ;  /* 0x0000002402247981 */ /* 0x000ea4000c1e1700 */
[----:B--2---:R-:W-:Y:S01]  /*0330*/  SHF.R.S32.HI R37, RZ, 0x1f, R36 ;  /* 0x0000001fff257819 */ /* 0x004fe20000011424 */
[----:B------:R-:W-:Y:S06]  /*0340*/  BRA `(.L_x_12013) ;  /* 0x0000000c00107947 */ /* 0x000fec0003800000 */
.L_x_12009:
[----:B------:R-:W-:-:S13]  /*0350*/  ISETP.GT.AND P0, PT, R0, 0x6, PT ;  /* 0x000000060000780c */ /* 0x000fda0003f04270 */
[----:B------:R-:W-:Y:S05]  /*0360*/  @P0 BRA `(.L_x_12016) ;  /* 0x00000000002c0947 */ /* 0x000fea0003800000 */
[----:B------:R-:W-:-:S13]  /*0370*/  ISETP.NE.AND P0, PT, R0, 0x5, PT ;  /* 0x000000050000780c */ /* 0x000fda0003f05270 */
[----:B------:R-:W-:Y:S05]  /*0380*/  @!P0 BRA `(.L_x_12017) ;  /* 0x0000000000148947 */ /* 0x000fea0003800000 */
[----:B------:R-:W-:-:S13]  /*0390*/  ISETP.NE.AND P0, PT, R0, 0x6, PT ;  /* 0x000000060000780c */ /* 0x000fda0003f05270 */
[----:B------:R-:W-:Y:S05]  /*03a0*/  @P0 BRA `(.L_x_12012) ;  /* 0x0000000800a00947 */ /* 0x000fea0003800000 */
[----:B------:R-:W2:Y:S02]  /*03b0*/  LDG.E R2, desc[UR36][R2.64] ;  /* 0x0000002402027981 */ /* 0x000ea4000c1e1900 */
[----:B--2---:R1:W2:Y:S01]  /*03c0*/  F2I.S64.TRUNC R36, R2 ;  /* 0x0000000200247311 */ /* 0x0042a2000020d900 */
[----:B------:R-:W-:Y:S05]  /*03d0*/  BRA `(.L_x_12013) ;  /* 0x0000000800ec7947 */ /* 0x000fea0003800000 */
.L_x_12017:
[----:B------:R-:W2:Y:S02]  /*03e0*/  LDG.E.U16 R2, desc[UR36][R2.64] ;  /* 0x0000002402027981 */ /* 0x000ea4000c1e1500 */
[----:B--2---:R-:W-:-:S06]  /*03f0*/  HADD2.F32 R36, -RZ, R2.H0_H0 ;  /* 0x20000002ff247230 */ /* 0x004fcc0000004100 */
[----:B------:R-:W1:Y:S01]  /*0400*/  F2I.S64.TRUNC R36, R36 ;  /* 0x0000002400247311 */ /* 0x000e62000020d900 */
[----:B------:R-:W-:Y:S05]  /*0410*/  BRA `(.L_x_12013) ;  /* 0x0000000800dc7947 */ /* 0x000fea0003800000 */
.L_x_12016:
[----:B------:R-:W-:-:S13]  /*0420*/  ISETP.NE.AND P0, PT, R0, 0x7, PT ;  /* 0x000000070000780c */ /* 0x000fda0003f05270 */
[----:B------:R-:W-:Y:S05]  /*0430*/  @!P0 BRA `(.L_x_12018) ;  /* 0x00000000002c8947 */ /* 0x000fea0003800000 */
[----:B------:R-:W-:-:S13]  /*0440*/  ISETP.NE.AND P0, PT, R0, 0x8, PT ;  /* 0x000000080000780c */ /* 0x000fda0003f05270 */
[----:B------:R-:W-:Y:S05]  /*0450*/  @!P0 BRA `(.L_x_12019) ;  /* 0x0000000000148947 */ /* 0x000fea0003800000 */
[----:B------:R-:W-:-:S13]  /*0460*/  ISETP.NE.AND P0, PT, R0, 0x9, PT ;  /* 0x000000090000780c */ /* 0x000fda0003f05270 */
[----:B------:R-:W-:Y:S05]  /*0470*/  @P0 BRA `(.L_x_12012) ;  /* 0x00000008006c0947 */ /* 0x000fea0003800000 */
[----:B------:R-:W2:Y:S02]  /*0480*/  LDG.E R2, desc[UR36][R2.64] ;  /* 0x0000002402027981 */ /* 0x000ea4000c1e1900 */
[----:B--2---:R1:W2:Y:S01]  /*0490*/  F2I.S64.TRUNC R36, R2 ;  /* 0x0000000200247311 */ /* 0x0042a2000020d900 */
[----:B------:R-:W-:Y:S05]  /*04a0*/  BRA `(.L_x_12013) ;  /* 0x0000000800b87947 */ /* 0x000fea0003800000 */
.L_x_12019:
[----:B------:R-:W2:Y:S02]  /*04b0*/  LDG.E.U16 R2, desc[UR36][R2.64] ;  /* 0x0000002402027981 */ /* 0x000ea4000c1e1500 */
[----:B--2---:R-:W-:-:S06]  /*04c0*/  HADD2.F32 R36, -RZ, R2.H0_H0 ;  /* 0x20000002ff247230 */ /* 0x004fcc0000004100 */
[----:B------:R-:W1:Y:S01]  /*04d0*/  F2I.S64.TRUNC R36, R36 ;  /* 0x0000002400247311 */ /* 0x000e62000020d900 */
[----:B------:R-:W-:Y:S05]  /*04e0*/  BRA `(.L_x_12013) ;  /* 0x0000000800a87947 */ /* 0x000fea0003800000 */
.L_x_12018:
[----:B------:R-:W2:Y:S02]  /*04f0*/  LDG.E.64 R2, desc[UR36][R2.64] ;  /* 0x0000002402027981 */ /* 0x000ea4000c1e1b00 */
[----:B--2---:R3:W1:Y:S01]  /*0500*/  F2I.S64.F64.TRUNC R36, R2 ;  /* 0x0000000200247311 */ /* 0x004662000030d900 */
[----:B------:R-:W-:Y:S05]  /*0510*/  BRA `(.L_x_12013) ;  /* 0x00000008009c7947 */ /* 0x000fea0003800000 */
.L_x_12008:
        /* <DEDUP_REMOVED lines=13> */
.L_x_12022:
[----:B------:R-:W2:Y:S02]  /*05f0*/  LDG.E.64 R2, desc[UR36][R2.64] ;  /* 0x0000002402027981 */ /* 0x000ea4000c1e1b00 */
[----:B--2---:R1:W2:Y:S01]  /*0600*/  F2I.S64.F64.TRUNC R36, R2 ;  /* 0x0000000200247311 */ /* 0x0042a2000030d900 */
[----:B------:R-:W-:Y:S05]  /*0610*/  BRA `(.L_x_12013) ;  /* 0x00000008005c7947 */ /* 0x000fea0003800000 */
.L_x_12021:
        /* <DEDUP_REMOVED lines=25> */
[----:B------:R1:W2:Y:S01]  /*07b0*/  F2I.S64.TRUNC R36, R5 ;  /* 0x0000000500247311 */ /* 0x0002a2000020d900 */
[----:B------:R-:W-:Y:S05]  /*07c0*/  BRA `(.L_x_12013) ;  /* 0x0000000400f07947 */ /* 0x000fea0003800000 */
.L_x_12024:
        /* <DEDUP_REMOVED lines=12> */
[----:B------:R1:W2:Y:S01]  /*0890*/  F2I.S64.TRUNC R36, R4 ;  /* 0x0000000400247311 */ /* 0x0002a2000020d900 */
[----:B------:R-:W-:Y:S05]  /*08a0*/  BRA `(.L_x_12013) ;  /* 0x0000000400b87947 */ /* 0x000fea0003800000 */
.L_x_12023:
[----:B------:R-:W2:Y:S02]  /*08b0*/  LDG.E.U16 R36, desc[UR36][R2.64] ;  /* 0x0000002402247981 */ /* 0x000ea4000c1e1500 */
[----:B--2---:R-:W-:-:S06]  /*08c0*/  IMAD.U32 R36, R36, 0x10000, RZ ;  /* 0x0001000024247824 */ /* 0x004fcc00078e00ff */
[----:B------:R-:W1:Y:S01]  /*08d0*/  F2I.S64.TRUNC R36, R36 ;  /* 0x0000002400247311 */ /* 0x000e62000020d900 */
[----:B------:R-:W-:Y:S05]  /*08e0*/  BRA `(.L_x_12013) ;  /* 0x0000000400a87947 */ /* 0x000fea0003800000 */
.L_x_12020:
        /* <DEDUP_REMOVED lines=11> */
.L_x_12027:
        /* <DEDUP_REMOVED lines=21> */
.L_x_12031:
[----:B------:R-:W-:Y:S05]  /*0af0*/  BSYNC B1 ;  /* 0x0000000000017941 */ /* 0x000fea0003800000 */
.L_x_12030:
[----:B------:R-:W-:Y:S01]  /*0b00*/  IMAD.SHL.U32 R2, R2, 0x100000, RZ ;  /* 0x0010000002027824 */ /* 0x000fe200078e00ff */
[----:B------:R-:W-:-:S04]  /*0b10*/  LEA R3, R0, 0x3b800000, 0x17 ;  /* 0x3b80000000037811 */ /* 0x000fc800078eb8ff */
[----:B------:R-:W-:-:S07]  /*0b20*/  LOP3.LUT R36, R3, R2, R36, 0xfe, !PT ;  /* 0x0000000203247212 */ /* 0x000fce00078efe24 */
.L_x_12029:
[----:B------:R-:W-:Y:S05]  /*0b30*/  BSYNC B0 ;  /* 0x0000000000007941 */ /* 0x000fea0003800000 */
.L_x_12028:
[----:B------:R-:W1:Y:S01]  /*0b40*/  F2I.S64.TRUNC R36, R36 ;  /* 0x0000002400247311 */ /* 0x000e62000020d900 */
[----:B------:R-:W-:Y:S05]  /*0b50*/  BRA `(.L_x_12013) ;  /* 0x00000004000c7947 */ /* 0x000fea0003800000 */
.L_x_12026:
        /* <DEDUP_REMOVED lines=21> */
.L_x_12035:
[----:B------:R-:W-:Y:S05]  /*0cb0*/  BSYNC B1 ;  /* 0x0000000000017941 */ /* 0x000fea0003800000 */
.L_x_12034:
[----:B------:R-:W-:Y:S01]  /*0cc0*/  IMAD.SHL.U32 R2, R2, 0x200000, RZ ;  /* 0x0020000002027824 */ /* 0x000fe200078e00ff */
[----:B------:R-:W-:-:S04]  /*0cd0*/  LEA R3, R0, 0x37800000, 0x17 ;  /* 0x3780000000037811 */ /* 0x000fc800078eb8ff */
[----:B------:R-:W-:-:S07]  /*0ce0*/  LOP3.LUT R36, R3, R2, R36, 0xfe, !PT ;  /* 0x0000000203247212 */ /* 0x000fce00078efe24 */
.L_x_12033:
[----:B------:R-:W-:Y:S05]  /*0cf0*/  BSYNC B0 ;  /* 0x0000000000007941 */ /* 0x000fea0003800000 */
.L_x_12032:
[----:B------:R-:W1:Y:S01]  /*0d00*/  F2I.S64.TRUNC R36, R36 ;  /* 0x0000002400247311 */ /* 0x000e62000020d900 */
[----:B------:R-:W-:Y:S05]  /*0d10*/  BRA `(.L_x_12013) ;  /* 0x00000000009c7947 */ /* 0x000fea0003800000 */
.L_x_12025:
        /* <DEDUP_REMOVED lines=14> */
.L_x_12039:
[----:B------:R-:W-:Y:S05]  /*0e00*/  BSYNC B0 ;  /* 0x0000000000007941 */ /* 0x000fea0003800000 */
.L_x_12038:
[----:B------:R-:W1:Y:S01]  /*0e10*/  F2I.S64.TRUNC R36, R36 ;  /* 0x0000002400247311 */ /* 0x000e62000020d900 */
[----:B------:R-:W-:Y:S05]  /*0e20*/  BRA `(.L_x_12013) ;  /* 0x0000000000587947 */ /* 0x000fea0003800000 */
.L_x_12012:
        /* <DEDUP_REMOVED lines=16> */
.L_x_12040:
[----:B------:R-:W-:Y:S01]  /*0f30*/  CS2R R36, SRZ ;  /* 0x0000000000247805 */ /* 0x000fe2000001ff00 */
[----:B------:R-:W-:Y:S06]  /*0f40*/  BRA `(.L_x_12013) ;  /* 0x0000000000107947 */ /* 0x000fec0003800000 */
.L_x_12037:
[----:B------:R1:W5:Y:S01]  /*0f50*/  LDG.E.64 R36, desc[UR36][R2.64] ;  /* 0x0000002402247981 */ /* 0x000362000c1e1b00 */
[----:B------:R-:W-:Y:S05]  /*0f60*/  BRA `(.L_x_12013) ;  /* 0x0000000000087947 */ /* 0x000fea0003800000 */
.L_x_12036:
[----:B------:R1:W5:Y:S01]  /*0f70*/  LDG.E R36, desc[UR36][R2.64] ;  /* 0x0000002402247981 */ /* 0x000362000c1e1900 */
[----:B------:R-:W-:-:S07]  /*0f80*/  IMAD.MOV.U32 R37, RZ, RZ, RZ ;  /* 0x000000ffff257224 */ /* 0x000fce00078e00ff */
.L_x_12013:
[----:B-123--:R-:W1:Y:S01]  /*0f90*/  LDC.64 R2, c[0x0][0x228] ;  /* 0x00008a00ff027b82 */ /* 0x00ee620000000a00 */
        /* <DEDUP_REMOVED lines=18> */
.L_x_12044:
[----:B------:R1:W5:Y:S01]  /*10c0*/  LDG.E.U8 R34, desc[UR36][R2.64] ;  /* 0x0000002402227981 */ /* 0x000362000c1e1100 */
[----:B------:R-:W-:Y:S01]  /*10d0*/  IMAD.MOV.U32 R35, RZ, RZ, RZ ;  /* 0x000000ffff237224 */ /* 0x000fe200078e00ff */
[----:B------:R-:W-:Y:S06]  /*10e0*/  BRA `(.L_x_12046) ;  /* 0x0000000c00487947 */ /* 0x000fec0003800000 */
.L_x_12043:
        /* <DEDUP_REMOVED lines=8> */
.L_x_12048:
[----:B------:R-:W2:Y:S02]  /*1170*/  LDG.E R34, desc[UR36][R2.64] ;  /* 0x0000002402227981 */ /* 0x000ea4000c1e1900 */
[----:B--2---:R-:W-:Y:S01]  /*1180*/  SHF.R.S32.HI R35, RZ, 0x1f, R34 ;  /* 0x0000001fff237819 */ /* 0x004fe20000011422 */
[----:B------:R-:W-:Y:S06]  /*1190*/  BRA `(.L_x_12046) ;  /* 0x0000000c001c7947 */ /* 0x000fec0003800000 */
.L_x_12047:
[----:B------:R-:W2:Y:S02]  /*11a0*/  LDG.E.S16 R34, desc[UR36][R2.64] ;  /* 0x0000002402227981 */ /* 0x000ea4000c1e1700 */
[----:B--2---:R-:W-:Y:S01]  /*11b0*/  SHF.R.S32.HI R35, RZ, 0x1f, R34 ;  /* 0x0000001fff237819 */ /* 0x004fe20000011422 */
[----:B------:R-:W-:Y:S06]  /*11c0*/  BRA `(.L_x_12046) ;  /* 0x0000000c00107947 */ /* 0x000fec0003800000 */
.L_x_12042:
        /* <DEDUP_REMOVED lines=9> */
.L_x_12050:
[----:B------:R-:W2:Y:S02]  /*1260*/  LDG.E.U16 R2, desc[UR36][R2.64] ;  /* 0x0000002402027981 */ /* 0x000ea4000c1e1500 */
[----:B--2---:R-:W-:-:S06]  /*1270*/  HADD2.F32 R34, -RZ, R2.H0_H0 ;  /* 0x20000002ff227230 */ /* 0x004fcc0000004100 */
[----:B------:R-:W1:Y:S01]  /*1280*/  F2I.S64.TRUNC R34, R34 ;  /* 0x0000002200227311 */ /* 0x000e62000020d900 */
[----:B------:R-:W-:Y:S05]  /*1290*/  BRA `(.L_x_12046) ;  /* 0x0000000800dc7947 */ /* 0x000fea0003800000 */
.L_x_12049:
[----:B------:R-:W-:-:S13]  /*12a0*/  ISETP.NE.AND P0, PT, R0, 0x7, PT ;  /* 0x000000070000780c */ /* 0x000fda0003f05270 */
[----:B------:R-:W-:Y:S05]  /*12b0*/  @!P0 BRA `(.L_x_12051) ;  /* 0x00000000002c8947 */ /* 0x000fea0003800000 */
[----:B------:R-:W-:-:S13]  /*12c0*/  ISETP.NE.AND P0, PT, R0, 0x8, PT ;  /* 0x000000080000780c */ /* 0x000fda0003f05270 */
[----:B------:R-:W-:Y:S05]  /*12d0*/  @!P0 BRA `(.L_x_12052) ;  /* 0x0000000000148947 */ /* 0x000fea0003800000 */
[----:B------:R-:W-:-:S13]  /*12e0*/  ISETP.NE.AND P0, PT, R0, 0x9, PT ;  /* 0x000000090000780c */ /* 0x000fda0003f05270 */
[----:B------:R-:W-:Y:S05]  /*12f0*/  @P0 BRA `(.L_x_12045) ;  /* 0x00000008006c0947 */ /* 0x000fea0003800000 */
[----:B------:R-:W2:Y:S02]  /*1300*/  LDG.E R2, desc[UR36][R2.64] ;  /* 0x0000002402027981 */ /* 0x000ea4000c1e1900 */
[----:B--2---:R3:W4:Y:S01]  /*1310*/  F2I.S64.TRUNC R34, R2 ;  /* 0x0000000200227311 */ /* 0x004722000020d900 */
[----:B------:R-:W-:Y:S05]  /*1320*/  BRA `(.L_x_12046) ;  /* 0x0000000800b87947 */ /* 0x000fea0003800000 */
.L_x_12052:
[----:B------:R-:W2:Y:S02]  /*1330*/  LDG.E.U16 R2, desc[UR36][R2.64] ;  /* 0x0000002402027981 */ /* 0x000ea4000c1e1500 */
[----:B--2---:R-:W-:-:S06]  /*1340*/  HADD2.F32 R34, -RZ, R2.H0_H0 ;  /* 0x20000002ff227230 */ /* 0x004fcc0000004100 */
[----:B------:R-:W1:Y:S01]  /*1350*/  F2I.S64.TRUNC R34, R34 ;  /* 0x0000002200227311 */ /* 0x000e62000020d900 */
[----:B------:R-:W-:Y:S05]  /*1360*/  BRA `(.L_x_12046) ;  /* 0x0000000800a87947 */ /* 0x000fea0003800000 */
.L_x_12051:
[----:B------:R-:W2:Y:S02]  /*1370*/  LDG.E.64 R2, desc[UR36][R2.64] ;  /* 0x0000002402027981 */ /* 0x000ea4000c1e1b00 */
[----:B--2---:R1:W2:Y:S01]  /*1380*/  F2I.S64.F64.TRUNC R34, R2 ;  /* 0x0000000200227311 */ /* 0x0042a2000030d900 */
[----:B------:R-:W-:Y:S05]  /*1390*/  BRA `(.L_x_12046) ;  /* 0x00000008009c7947 */ /* 0x000fea0003800000 */
.L_x_12041:
        /* <DEDUP_REMOVED lines=13> */
.L_x_12055:
[----:B------:R-:W2:Y:S02]  /*1470*/  LDG.E.64 R2, desc[UR36][R2.64] ;  /* 0x0000002402027981 */ /* 0x000ea4000c1e1b00 */
[----:B--2---:R1:W2:Y:S01]  /*1480*/  F2I.S64.F64.TRUNC R34, R2 ;  /* 0x0000000200227311 */ /* 0x0042a2000030d900 */
[----:B------:R-:W-:Y:S05]  /*1490*/  BRA `(.L_x_12046) ;  /* 0x00000008005c7947 */ /* 0x000fea0003800000 */
.L_x_12054:
        /* <DEDUP_REMOVED lines=27> */
.L_x_12057:
        /* <DEDUP_REMOVED lines=14> */
.L_x_12056:
[----:B------:R-:W2:Y:S02]  /*1730*/  LDG.E.U16 R34, desc[UR36][R2.64] ;  /* 0x0000002402227981 */ /* 0x000ea4000c1e1500 */
[----:B--2---:R-:W-:-:S06]  /*1740*/  IMAD.U32 R34, R34, 0x10000, RZ ;  /* 0x0001000022227824 */ /* 0x004fcc00078e00ff */
[----:B------:R-:W1:Y:S01]  /*1750*/  F2I.S64.TRUNC R34, R34 ;  /* 0x0000002200227311 */ /* 0x000e62000020d900 */
[----:B------:R-:W-:Y:S05]  /*1760*/  BRA `(.L_x_12046) ;  /* 0x0000000400a87947 */ /* 0x000fea0003800000 */
.L_x_12053:
        /* <DEDUP_REMOVED lines=11> */
.L_x_12060:
        /* <DEDUP_REMOVED lines=21> */
.L_x_12064:
[----:B------:R-:W-:Y:S05]  /*1970*/  BSYNC B1 ;  /* 0x0000000000017941 */ /* 0x000fea0003800000 */
.L_x_12063:
[----:B------:R-:W-:Y:S01]  /*1980*/  IMAD.SHL.U32 R2, R2, 0x100000, RZ ;  /* 0x0010000002027824 */ /* 0x000fe200078e00ff */
[----:B------:R-:W-:-:S04]  /*1990*/  LEA R3, R0, 0x3b800000, 0x17 ;  /* 0x3b80000000037811 */ /* 0x000fc800078eb8ff */
[----:B------:R-:W-:-:S07]  /*19a0*/  LOP3.LUT R34, R3, R2, R34, 0xfe, !PT ;  /* 0x0000000203227212 */ /* 0x000fce00078efe22 */
.L_x_12062:
[----:B------:R-:W-:Y:S05]  /*19b0*/  BSYNC B0 ;  /* 0x0000000000007941 */ /* 0x000fea0003800000 */
.L_x_12061:
[----:B------:R-:W1:Y:S01]  /*19c0*/  F2I.S64.TRUNC R34, R34 ;  /* 0x0000002200227311 */ /* 0x000e62000020d900 */
[----:B------:R-:W-:Y:S05]  /*19d0*/  BRA `(.L_x_12046) ;  /* 0x00000004000c7947 */ /* 0x000fea0003800000 */
.L_x_12059:
        /* <DEDUP_REMOVED lines=21> */
.L_x_12068:
[----:B------:R-:W-:Y:S05]  /*1b30*/  BSYNC B1 ;  /* 0x0000000000017941 */ /* 0x000fea0003800000 */
.L_x_12067:
[----:B------:R-:W-:Y:S01]  /*1b40*/  IMAD.SHL.U32 R2, R2, 0x200000, RZ ;  /* 0x0020000002027824 */ /* 0x000fe200078e00ff */
[----:B------:R-:W-:-:S04]  /*1b50*/  LEA R3, R0, 0x37800000, 0x17 ;  /* 0x3780000000037811 */ /* 0x000fc800078eb8ff */
[----:B------:R-:W-:-:S07]  /*1b60*/  LOP3.LUT R34, R3, R2, R34, 0xfe, !PT ;  /* 0x0000000203227212 */ /* 0x000fce00078efe22 */
.L_x_12066:
[----:B------:R-:W-:Y:S05]  /*1b70*/  BSYNC B0 ;  /* 0x0000000000007941 */ /* 0x000fea0003800000 */
.L_x_12065:
[----:B------:R-:W1:Y:S01]  /*1b80*/  F2I.S64.TRUNC R34, R34 ;  /* 0x0000002200227311 */ /* 0x000e62000020d900 */
[----:B------:R-:W-:Y:S05]  /*1b90*/  BRA `(.L_x_12046) ;  /* 0x00000000009c7947 */ /* 0x000fea0003800000 */
.L_x_12058:
        /* <DEDUP_REMOVED lines=14> */
.L_x_12072:
[----:B------:R-:W-:Y:S05]  /*1c80*/  BSYNC B0 ;  /* 0x0000000000007941 */ /* 0x000fea0003800000 */
.L_x_12071:
[----:B------:R-:W1:Y:S01]  /*1c90*/  F2I.S64.TRUNC R34, R34 ;  /* 0x0000002200227311 */ /* 0x000e62000020d900 */
[----:B------:R-:W-:Y:S05]  /*1ca0*/  BRA `(.L_x_12046) ;  /* 0x0000000000587947 */ /* 0x000fea0003800000 */
.L_x_12045:
        /* <DEDUP_REMOVED lines=15> */
[----:B0-2--5:R-:W-:Y:S05]  /*1da0*/  CALL.ABS.NOINC R2 ;  /* 0x0000000002007343 */ /* 0x025fea0003c00000 */
.L_x_12073:
[----:B------:R-:W-:Y:S01]  /*1db0*/  CS2R R34, SRZ ;  /* 0x0000000000227805 */ /* 0x000fe2000001ff00 */
[----:B------:R-:W-:Y:S06]  /*1dc0*/  BRA `(.L_x_12046) ;  /* 0x0000000000107947 */ /* 0x000fec0003800000 */
.L_x_12070:
[----:B------:R1:W5:Y:S01]  /*1dd0*/  LDG.E.64 R34, desc[UR36][R2.64] ;  /* 0x0000002402227981 */ /* 0x000362000c1e1b00 */
[----:B------:R-:W-:Y:S05]  /*1de0*/  BRA `(.L_x_12046) ;  /* 0x0000000000087947 */ /* 0x000fea0003800000 */
.L_x_12069:
[----:B------:R1:W5:Y:S01]  /*1df0*/  LDG.E R34, desc[UR36][R2.64] ;  /* 0x0000002402227981 */ /* 0x000362000c1e1900 */
[----:B------:R-:W-:-:S07]  /*1e00*/  IMAD.MOV.U32 R35, RZ, RZ, RZ ;  /* 0x000000ffff237224 */ /* 0x000fce00078e00ff */
.L_x_12046:
[----:B-123--:R-:W1:Y:S01]  /*1e10*/  LDC.64 R2, c[0x0][0x230] ;  /* 0x00008c00ff027b82 */ /* 0x00ee620000000a00 */
        /* <DEDUP_REMOVED lines=18> */
.L_x_12077:
[----:B------:R0:W5:Y:S01]  /*1f40*/  LDG.E.U8 R32, desc[UR36][R2.64] ;  /* 0x0000002402207981 */ /* 0x000162000c1e1100 */
[----:B------:R-:W-:Y:S01]  /*1f50*/  IMAD.MOV.U32 R33, RZ, RZ, RZ ;  /* 0x000000ffff217224 */ /* 0x000fe200078e00ff */
[----:B------:R-:W-:Y:S06]  /*1f60*/  BRA `(.L_x_12079) ;  /* 0x0000000c00487947 */ /* 0x000fec0003800000 */
.L_x_12076:
        /* <DEDUP_REMOVED lines=8> */
.L_x_12081:
[----:B------:R-:W2:Y:S02]  /*1ff0*/  LDG.E R32, desc[UR36][R2.64] ;  /* 0x0000002402207981 */ /* 0x000ea4000c1e1900 */
[----:B--2---:R-:W-:Y:S01]  /*2000*/  SHF.R.S32.HI R33, RZ, 0x1f, R32 ;  /* 0x0000001fff217819 */ /* 0x004fe20000011420 */
[----:B------:R-:W-:Y:S06]  /*2010*/  BRA `(.L_x_12079) ;  /* 0x0000000c001c7947 */ /* 0x000fec0003800000 */
.L_x_12080:
[----:B------:R-:W2:Y:S02]  /*2020*/  LDG.E.S16 R32, desc[UR36][R2.64] ;  /* 0x0000002402207981 */ /* 0x000ea4000c1e1700 */
[----:B--2---:R-:W-:Y:S01]  /*2030*/  SHF.R.S32.HI R33, RZ, 0x1f, R32 ;  /* 0x0000001fff217819 */ /* 0x004fe20000011420 */
[----:B------:R-:W-:Y:S06]  /*2040*/  BRA `(.L_x_12079) ;  /* 0x0000000c00107947 */ /* 0x000fec0003800000 */
.L_x_12075:
        /* <DEDUP_REMOVED lines=9> */
.L_x_12083:
[----:B------:R-:W2:Y:S02]  /*20e0*/  LDG.E.U16 R2, desc[UR36][R2.64] ;  /* 0x0000002402027981 */ /* 0x000ea4000c1e1500 */
[----:B--2---:R-:W-:-:S06]  /*20f0*/  HADD2.F32 R32, -RZ, R2.H0_H0 ;  /* 0x20000002ff207230 */ /* 0x004fcc0000004100 */
[----:B------:R-:W0:Y:S01]  /*2100*/  F2I.S64.TRUNC R32, R32 ;  /* 0x0000002000207311 */ /* 0x000e22000020d900 */
[----:B------:R-:W-:Y:S05]  /*2110*/  BRA `(.L_x_12079) ;  /* 0x0000000800dc7947 */ /* 0x000fea0003800000 */
.L_x_12082:
        /* <DEDUP_REMOVED lines=9> */
.L_x_12085:
[----:B------:R-:W2:Y:S02]  /*21b0*/  LDG.E.U16 R2, desc[UR36][R2.64] ;  /* 0x0000002402027981 */ /* 0x000ea4000c1e1500 */
[----:B--2---:R-:W-:-:S06]  /*21c0*/  HADD2.F32 R32, -RZ, R2.H0_H0 ;  /* 0x20000002ff207230 */ /* 0x004fcc0000004100 */
[----:B------:R-:W3:Y:S01]  /*21d0*/  F2I.S64.TRUNC R32, R32 ;  /* 0x0000002000207311 */ /* 0x000ee2000020d900 */
[----:B------:R-:W-:Y:S05]  /*21e0*/  BRA `(.L_x_12079) ;  /* 0x0000000800a87947 */ /* 0x000fea0003800000 */
.L_x_12084:
[----:B------:R-:W2:Y:S02]  /*21f0*/  LDG.E.64 R2, desc[UR36][R2.64] ;  /* 0x0000002402027981 */ /* 0x000ea4000c1e1b00 */
[----:B--2---:R0:W1:Y:S01]  /*2200*/  F2I.S64.F64.TRUNC R32, R2 ;  /* 0x0000000200207311 */ /* 0x004062000030d900 */
[----:B------:R-:W-:Y:S05]  /*2210*/  BRA `(.L_x_12079) ;  /* 0x00000008009c7947 */ /* 0x000fea0003800000 */
.L_x_12074:
        /* <DEDUP_REMOVED lines=13> */
.L_x_12088:
[----:B------:R-:W2:Y:S02]  /*22f0*/  LDG.E.64 R2, desc[UR36][R2.64] ;  /* 0x0000002402027981 */ /* 0x000ea4000c1e1b00 */
[----:B--2---:R0:W1:Y:S01]  /*2300*/  F2I.S64.F64.TRUNC R32, R2 ;  /* 0x0000000200207311 */ /* 0x004062000030d900 */
[----:B------:R-:W-:Y:S05]  /*2310*/  BRA `(.L_x_12079) ;  /* 0x00000008005c7947 */ /* 0x000fea0003800000 */
.L_x_12087:
        /* <DEDUP_REMOVED lines=27> */
.L_x_12090:
        /* <DEDUP_REMOVED lines=14> */
.L_x_12089:
[----:B------:R-:W2:Y:S02]  /*25b0*/  LDG.E.U16 R32, desc[UR36][R2.64] ;  /* 0x0000002402207981 */ /* 0x000ea4000c1e1500 */
[----:B--2---:R-:W-:-:S06]  /*25c0*/  IMAD.U32 R32, R32, 0x10000, RZ ;  /* 0x0001000020207824 */ /* 0x004fcc00078e00ff */
[----:B------:R-:W0:Y:S01]  /*25d0*/  F2I.S64.TRUNC R32, R32 ;  /* 0x0000002000207311 */ /* 0x000e22000020d900 */
[----:B------:R-:W-:Y:S05]  /*25e0*/  BRA `(.L_x_12079) ;  /* 0x0000000400a87947 */ /* 0x000fea0003800000 */
.L_x_12086:
        /* <DEDUP_REMOVED lines=11> */
.L_x_12093:
        /* <DEDUP_REMOVED lines=21> */
.L_x_12097:
[----:B------:R-:W-:Y:S05]  /*27f0*/  BSYNC B1 ;  /* 0x0000000000017941 */ /* 0x000fea0003800000 */
.L_x_12096:
[----:B------:R-:W-:Y:S01]  /*2800*/  IMAD.SHL.U32 R2, R2, 0x100000, RZ ;  /* 0x0010000002027824 */ /* 0x000fe200078e00ff */
[----:B------:R-:W-:-:S04]  /*2810*/  LEA R3, R0, 0x3b800000, 0x17 ;  /* 0x3b80000000037811 */ /* 0x000fc800078eb8ff */
[----:B------:R-:W-:-:S07]  /*2820*/  LOP3.LUT R32, R3, R2, R32, 0xfe, !PT ;  /* 0x0000000203207212 */ /* 0x000fce00078efe20 */
.L_x_12095:
[----:B------:R-:W-:Y:S05]  /*2830*/  BSYNC B0 ;  /* 0x0000000000007941 */ /* 0x000fea0003800000 */
.L_x_12094:
[----:B------:R-:W0:Y:S01]  /*2840*/  F2I.S64.TRUNC R32, R32 ;  /* 0x0000002000207311 */ /* 0x000e22000020d900 */
[----:B------:R-:W-:Y:S05]  /*2850*/  BRA `(.L_x_12079) ;  /* 0x00000004000c7947 */ /* 0x000fea0003800000 */
.L_x_12092:
        /* <DEDUP_REMOVED lines=21> */
.L_x_12101:
[----:B------:R-:W-:Y:S05]  /*29b0*/  BSYNC B1 ;  /* 0x0000000000017941 */ /* 0x000fea0003800000 */
.L_x_12100:
[----:B------:R-:W-:Y:S01]  /*29c0*/  IMAD.SHL.U32 R2, R2, 0x200000, RZ ;  /* 0x0020000002027824 */ /* 0x000fe200078e00ff */
[----:B------:R-:W-:-:S04]  /*29d0*/  LEA R3, R0, 0x37800000, 0x17 ;  /* 0x3780000000037811 */ /* 0x000fc800078eb8ff */
[----:B------:R-:W-:-:S07]  /*29e0*/  LOP3.LUT R32, R3, R2, R32, 0xfe, !PT ;  /* 0x0000000203207212 */ /* 0x000fce00078efe20 */
.L_x_12099:
[----:B------:R-:W-:Y:S05]  /*29f0*/  BSYNC B0 ;  /* 0x0000000000007941 */ /* 0x000fea0003800000 */
.L_x_12098:
[----:B------:R-:W0:Y:S01]  /*2a00*/  F2I.S64.TRUNC R32, R32 ;  /* 0x0000002000207311 */ /* 0x000e22000020d900 */
[----:B------:R-:W-:Y:S05]  /*2a10*/  BRA `(.L_x_12079) ;  /* 0x00000000009c7947 */ /* 0x000fea0003800000 */
.L_x_12091:
        /* <DEDUP_REMOVED lines=14> */
.L_x_12105:
[----:B------:R-:W-:Y:S05]  /*2b00*/  BSYNC B0 ;  /* 0x0000000000007941 */ /* 0x000fea0003800000 */
.L_x_12104:
[----:B------:R-:W0:Y:S01]  /*2b10*/  F2I.S64.TRUNC R32, R32 ;  /* 0x0000002000207311 */ /* 0x000e22000020d900 */
[----:B------:R-:W-:Y:S05]  /*2b20*/  BRA `(.L_x_12079) ;  /* 0x0000000000587947 */ /* 0x000fea0003800000 */
.L_x_12078:
        /* <DEDUP_REMOVED lines=15> */
[----:B-1--45:R-:W-:Y:S05]  /*2c20*/  CALL.ABS.NOINC R2 ;  /* 0x0000000002007343 */ /* 0x032fea0003c00000 */
.L_x_12106:
[----:B------:R-:W-:Y:S01]  /*2c30*/  CS2R R32, SRZ ;  /* 0x0000000000207805 */ /* 0x000fe2000001ff00 */
[----:B------:R-:W-:Y:S06]  /*2c40*/  BRA `(.L_x_12079) ;  /* 0x0000000000107947 */ /* 0x000fec0003800000 */
.L_x_12103:
[----:B------:R0:W5:Y:S01]  /*2c50*/  LDG.E.64 R32, desc[UR36][R2.64] ;  /* 0x0000002402207981 */ /* 0x000162000c1e1b00 */
[----:B------:R-:W-:Y:S05]  /*2c60*/  BRA `(.L_x_12079) ;  /* 0x0000000000087947 */ /* 0x000fea0003800000 */
.L_x_12102:
[----:B------:R0:W5:Y:S01]  /*2c70*/  LDG.E R32, desc[UR36][R2.64] ;  /* 0x0000002402207981 */ /* 0x000162000c1e1900 */
[----:B------:R-:W-:-:S07]  /*2c80*/  IMAD.MOV.U32 R33, RZ, RZ, RZ ;  /* 0x000000ffff217224 */ /* 0x000fce00078e00ff */
.L_x_12079:
[----:B------:R-:W-:-:S07]  /*2c90*/  VIADD R42, R42, 0x80 ;  /* 0x000000802a2a7836 */ /* 0x000fce0000000000 */
.L_x_12007:
[----:B------:R-:W-:Y:S05]  /*2ca0*/  BSYNC B6 ;  /* 0x0000000000067941 */ /* 0x000fea0003800000 */
.L_x_12006:
[----:B------:R-:W-:Y:S01]  /*2cb0*/  ISETP.GE.AND P0, PT, R42, R43, PT ;  /* 0x0000002b2a00720c */ /* 0x000fe20003f06270 */
[----:B------:R-:W-:Y:S01]  /*2cc0*/  BSSY B6, `(.L_x_12107) ;  /* 0x00002be000067945 */ /* 0x000fe20003800000 */
[----:B------:R-:W-:Y:S02]  /*2cd0*/  CS2R R30, SRZ ;  /* 0x00000000001e7805 */ /* 0x000fe4000001ff00 */
[----:B------:R-:W-:-:S09]  /*2ce0*/  CS2R R28, SRZ ;  /* 0x00000000001c7805 */ /* 0x000fd2000001ff00 */
        /* <DEDUP_REMOVED lines=21> */
.L_x_12112:
[----:B------:R0:W5:Y:S01]  /*2e40*/  LDG.E.U8 R38, desc[UR36][R2.64] ;  /* 0x0000002402267981 */ /* 0x000162000c1e1100 */
[----:B------:R-:W-:Y:S01]  /*2e50*/  IMAD.MOV.U32 R39, RZ, RZ, RZ ;  /* 0x000000ffff277224 */ /* 0x000fe200078e00ff */
[----:B------:R-:W-:Y:S06]  /*2e60*/  BRA `(.L_x_12114) ;  /* 0x0000000c00487947 */ /* 0x000fec0003800000 */
.L_x_12111:
        /* <DEDUP_REMOVED lines=8> */
.L_x_12116:
[----:B------:R-:W2:Y:S02]  /*2ef0*/  LDG.E R38, desc[UR36][R2.64] ;  /* 0x0000002402267981 */ /* 0x000ea4000c1e1900 */
[----:B--2---:R-:W-:Y:S01]  /*2f00*/  SHF.R.S32.HI R39, RZ, 0x1f, R38 ;  /* 0x0000001fff277819 */ /* 0x004fe20000011426 */
[----:B------:R-:W-:Y:S06]  /*2f10*/  BRA `(.L_x_12114) ;  /* 0x0000000c001c7947 */ /* 0x000fec0003800000 */
.L_x_12115:
[----:B------:R-:W2:Y:S02]  /*2f20*/  LDG.E.S16 R38, desc[UR36][R2.64] ;  /* 0x0000002402267981 */ /* 0x000ea4000c1e1700 */
[----:B--2---:R-:W-:Y:S01]  /*2f30*/  SHF.R.S32.HI R39, RZ, 0x1f, R38 ;  /* 0x0000001fff277819 */ /* 0x004fe20000011426 */
[----:B------:R-:W-:Y:S06]  /*2f40*/  BRA `(.L_x_12114) ;  /* 0x0000000c00107947 */ /* 0x000fec0003800000 */
.L_x_12110:
        /* <DEDUP_REMOVED lines=9> */
.L_x_12118:
[----:B------:R-:W2:Y:S02]  /*2fe0*/  LDG.E.U16 R2, desc[UR36][R2.64] ;  /* 0x0000002402027981 */ /* 0x000ea4000c1e1500 */
[----:B--2---:R-:W-:-:S06]  /*2ff0*/  HADD2.F32 R38, -RZ, R2.H0_H0 ;  /* 0x20000002ff267230 */ /* 0x004fcc0000004100 */
[----:B------:R-:W0:Y:S01]  /*3000*/  F2I.S64.TRUNC R38, R38 ;  /* 0x0000002600267311 */ /* 0x000e22000020d900 */
[----:B------:R-:W-:Y:S05]  /*3010*/  BRA `(.L_x_12114) ;  /* 0x0000000800dc7947 */ /* 0x000fea0003800000 */
.L_x_12117:
        /* <DEDUP_REMOVED lines=9> */
.L_x_12120:
[----:B------:R-:W2:Y:S02]  /*30b0*/  LDG.E.U16 R2, desc[UR36][R2.64] ;  /* 0x0000002402027981 */ /* 0x000ea4000c1e1500 */
[----:B--2---:R-:W-:-:S06]  /*30c0*/  HADD2.F32 R38, -RZ, R2.H0_H0 ;  /* 0x20000002ff267230 */ /* 0x004fcc0000004100 */
[----:B------:R-:W0:Y:S01]  /*30d0*/  F2I.S64.TRUNC R38, R38 ;  /* 0x0000002600267311 */ /* 0x000e22000020d900 */
[----:B------:R-:W-:Y:S05]  /*30e0*/  BRA `(.L_x_12114) ;  /* 0x0000000800a87947 */ /* 0x000fea0003800000 */
.L_x_12119:
[----:B------:R-:W2:Y:S02]  /*30f0*/  LDG.E.64 R2, desc[UR36][R2.64] ;  /* 0x0000002402027981 */ /* 0x000ea4000c1e1b00 */
[----:B--2---:R0:W1:Y:S01]  /*3100*/  F2I.S64.F64.TRUNC R38, R2 ;  /* 0x0000000200267311 */ /* 0x004062000030d900 */
[----:B------:R-:W-:Y:S05]  /*3110*/  BRA `(.L_x_12114) ;  /* 0x00000008009c7947 */ /* 0x000fea0003800000 */
.L_x_12109:
        /* <DEDUP_REMOVED lines=13> */
.L_x_12123:
[----:B------:R-:W2:Y:S02]  /*31f0*/  LDG.E.64 R2, desc[UR36][R2.64] ;  /* 0x0000002402027981 */ /* 0x000ea4000c1e1b00 */
[----:B--2---:R0:W1:Y:S01]  /*3200*/  F2I.S64.F64.TRUNC R38, R2 ;  /* 0x0000000200267311 */ /* 0x004062000030d900 */
[----:B------:R-:W-:Y:S05]  /*3210*/  BRA `(.L_x_12114) ;  /* 0x00000008005c7947 */ /* 0x000fea0003800000 */
.L_x_12122:
        /* <DEDUP_REMOVED lines=27> */
.L_x_12125:
        /* <DEDUP_REMOVED lines=14> */
.L_x_12124:
[----:B------:R-:W2:Y:S02]  /*34b0*/  LDG.E.U16 R38, desc[UR36][R2.64] ;  /* 0x0000002402267981 */ /* 0x000ea4000c1e1500 */
[----:B--2---:R-:W-:-:S06]  /*34c0*/  IMAD.U32 R38, R38, 0x10000, RZ ;  /* 0x0001000026267824 */ /* 0x004fcc00078e00ff */
[----:B------:R-:W0:Y:S01]  /*34d0*/  F2I.S64.TRUNC R38, R38 ;  /* 0x0000002600267311 */ /* 0x000e22000020d900 */
[----:B------:R-:W-:Y:S05]  /*34e0*/  BRA `(.L_x_12114) ;  /* 0x0000000400a87947 */ /* 0x000fea0003800000 */
.L_x_12121:
        /* <DEDUP_REMOVED lines=11> */
.L_x_12128:
        /* <DEDUP_REMOVED lines=21> */
.L_x_12132:
[----:B------:R-:W-:Y:S05]  /*36f0*/  BSYNC B1 ;  /* 0x0000000000017941 */ /* 0x000fea0003800000 */
.L_x_12131:
[----:B------:R-:W-:Y:S01]  /*3700*/  IMAD.SHL.U32 R2, R2, 0x100000, RZ ;  /* 0x0010000002027824 */ /* 0x000fe200078e00ff */
[----:B------:R-:W-:-:S04]  /*3710*/  LEA R3, R0, 0x3b800000, 0x17 ;  /* 0x3b80000000037811 */ /* 0x000fc800078eb8ff */
[----:B------:R-:W-:-:S07]  /*3720*/  LOP3.LUT R38, R3, R2, R38, 0xfe, !PT ;  /* 0x0000000203267212 */ /* 0x000fce00078efe26 */
.L_x_12130:
[----:B------:R-:W-:Y:S05]  /*3730*/  BSYNC B0 ;  /* 0x0000000000007941 */ /* 0x000fea0003800000 */
.L_x_12129:
[----:B------:R-:W1:Y:S01]  /*3740*/  F2I.S64.TRUNC R38, R38 ;  /* 0x0000002600267311 */ /* 0x000e62000020d900 */
[----:B------:R-:W-:Y:S05]  /*3750*/  BRA `(.L_x_12114) ;  /* 0x00000004000c7947 */ /* 0x000fea0003800000 */
.L_x_12127:
        /* <DEDUP_REMOVED lines=21> */
.L_x_12136:
[----:B------:R-:W-:Y:S05]  /*38b0*/  BSYNC B1 ;  /* 0x0000000000017941 */ /* 0x000fea0003800000 */
.L_x_12135:
[----:B------:R-:W-:Y:S01]  /*38c0*/  IMAD.SHL.U32 R2, R2, 0x200000, RZ ;  /* 0x0020000002027824 */ /* 0x000fe200078e00ff */
[----:B------:R-:W-:-:S04]  /*38d0*/  LEA R3, R0, 0x37800000, 0x17 ;  /* 0x3780000000037811 */ /* 0x000fc800078eb8ff */
[----:B------:R-:W-:-:S07]  /*38e0*/  LOP3.LUT R38, R3, R2, R38, 0xfe, !PT ;  /* 0x0000000203267212 */ /* 0x000fce00078efe26 */
.L_x_12134:
[----:B------:R-:W-:Y:S05]  /*38f0*/  BSYNC B0 ;  /* 0x0000000000007941 */ /* 0x000fea0003800000 */
.L_x_12133:
[----:B------:R-:W0:Y:S01]  /*3900*/  F2I.S64.TRUNC R38, R38 ;  /* 0x0000002600267311 */ /* 0x000e22000020d900 */
[----:B------:R-:W-:Y:S05]  /*3910*/  BRA `(.L_x_12114) ;  /* 0x00000000009c7947 */ /* 0x000fea0003800000 */
.L_x_12126:
        /* <DEDUP_REMOVED lines=14> */
.L_x_12140:
[----:B------:R-:W-:Y:S05]  /*3a00*/  BSYNC B0 ;  /* 0x0000000000007941 */ /* 0x000fea0003800000 */
.L_x_12139:
[----:B------:R-:W0:Y:S01]  /*3a10*/  F2I.S64.TRUNC R38, R38 ;  /* 0x0000002600267311 */ /* 0x000e22000020d900 */
[----:B------:R-:W-:Y:S05]  /*3a20*/  BRA `(.L_x_12114) ;  /* 0x0000000000587947 */ /* 0x000fea0003800000 */
.L_x_12113:
        /* <DEDUP_REMOVED lines=16> */
.L_x_12141:
[----:B------:R-:W-:Y:S01]  /*3b30*/  CS2R R38, SRZ ;  /* 0x0000000000267805 */ /* 0x000fe2000001ff00 */
[----:B------:R-:W-:Y:S06]  /*3b40*/  BRA `(.L_x_12114) ;  /* 0x0000000000107947 */ /* 0x000fec0003800000 */
.L_x_12138:
[----:B------:R0:W5:Y:S01]  /*3b50*/  LDG.E.64 R38, desc[UR36][R2.64] ;  /* 0x0000002402267981 */ /* 0x000162000c1e1b00 */
[----:B------:R-:W-:Y:S05]  /*3b60*/  BRA `(.L_x_12114) ;  /* 0x0000000000087947 */ /* 0x000fea0003800000 */
.L_x_12137:
[----:B------:R0:W5:Y:S01]  /*3b70*/  LDG.E R38, desc[UR36][R2.64] ;  /* 0x0000002402267981 */ /* 0x000162000c1e1900 */
[----:B------:R-:W-:-:S07]  /*3b80*/  IMAD.MOV.U32 R39, RZ, RZ, RZ ;  /* 0x000000ffff277224 */ /* 0x000fce00078e00ff */
.L_x_12114:
        /* <DEDUP_REMOVED lines=19> */
.L_x_12145:
[----:B------:R0:W5:Y:S01]  /*3cc0*/  LDG.E.U8 R30, desc[UR36][R2.64] ;  /* 0x00000024021e7981 */ /* 0x000162000c1e1100 */
[----:B------:R-:W-:Y:S01]  /*3cd0*/  IMAD.MOV.U32 R31, RZ, RZ, RZ ;  /* 0x000000ffff1f7224 */ /* 0x000fe200078e00ff */
[----:B------:R-:W-:Y:S06]  /*3ce0*/  BRA `(.L_x_12147) ;  /* 0x0000000c00487947 */ /* 0x000fec0003800000 */
.L_x_12144:
        /* <DEDUP_REMOVED lines=8> */
.L_x_12149:
[----:B------:R-:W4:Y:S02]  /*3d70*/  LDG.E R30, desc[UR36][R2.64] ;  /* 0x00000024021e7981 */ /* 0x000f24000c1e1900 */
[----:B----4-:R-:W-:Y:S01]  /*3d80*/  SHF.R.S32.HI R31, RZ, 0x1f, R30 ;  /* 0x0000001fff1f7819 */ /* 0x010fe2000001141e */
[----:B------:R-:W-:Y:S06]  /*3d90*/  BRA `(.L_x_12147) ;  /* 0x0000000c001c7947 */ /* 0x000fec0003800000 */
.L_x_12148:
[----:B------:R-:W4:Y:S02]  /*3da0*/  LDG.E.S16 R30, desc[UR36][R2.64] ;  /* 0x00000024021e7981 */ /* 0x000f24000c1e1700 */
[----:B----4-:R-:W-:Y:S01]  /*3db0*/  SHF.R.S32.HI R31, RZ, 0x1f, R30 ;  /* 0x0000001fff1f7819 */ /* 0x010fe2000001141e */
[----:B------:R-:W-:Y:S06]  /*3dc0*/  BRA `(.L_x_12147) ;  /* 0x0000000c00107947 */ /* 0x000fec0003800000 */
.L_x_12143:
[----:B------:R-:W-:-:S13]  /*3dd0*/  ISETP.GT.AND P0, PT, R0, 0x6, PT ;  /* 0x000000060000780c */ /* 0x000fda0003f04270 */
[----:B------:R-:W-:Y:S05]  /*3de0*/  @P0 BRA `(.L_x_12150) ;  /* 0x00000000002c0947 */ /* 0x000fea0003800000 */
[----:B------:R-:W-:-:S13]  /*3df0*/  ISETP.NE.AND P0, PT, R0, 0x5, PT ;  /* 0x000000050000780c */ /* 0x000fda0003f05270 */
[----:B------:R-:W-:Y:S05]  /*3e00*/  @!P0 BRA `(.L_x_12151) ;  /* 0x0000000000148947 */ /* 0x000fea0003800000 */
[----:B------:R-:W-:-:S13]  /*3e10*/  ISETP.NE.AND P0, PT, R0, 0x6, PT ;  /* 0x000000060000780c */ /* 0x000fda0003f05270 */
[----:B------:R-:W-:Y:S05]  /*3e20*/  @P0 BRA `(.L_x_12146) ;  /* 0x0000000800a00947 */ /* 0x000fea0003800000 */
[----:B------:R-:W4:Y:S02]  /*3e30*/  LDG.E R2, desc[UR36][R2.64] ;  /* 0x0000002402027981 */ /* 0x000f24000c1e1900 */
[----:B----4-:R0:W4:Y:S01]  /*3e40*/  F2I.S64.TRUNC R30, R2 ;  /* 0x00000002001e7311 */ /* 0x010122000020d900 */
[----:B------:R-:W-:Y:S05]  /*3e50*/  BRA `(.L_x_12147) ;  /* 0x0000000800ec7947 */ /* 0x000fea0003800000 */
.L_x_12151:
[----:B------:R-:W4:Y:S02]  /*3e60*/  LDG.E.U16 R2, desc[UR36][R2.64] ;  /* 0x0000002402027981 */ /* 0x000f24000c1e1500 */
[----:B----4-:R-:W-:-:S06]  /*3e70*/  HADD2.F32 R30, -RZ, R2.H0_H0 ;  /* 0x20000002ff1e7230 */ /* 0x010fcc0000004100 */
[----:B------:R-:W0:Y:S01]  /*3e80*/  F2I.S64.TRUNC R30, R30 ;  /* 0x0000001e001e7311 */ /* 0x000e22000020d900 */
[----:B------:R-:W-:Y:S05]  /*3e90*/  BRA `(.L_x_12147) ;  /* 0x0000000800dc7947 */ /* 0x000fea0003800000 */
.L_x_12150:
[----:B------:R-:W-:-:S13]  /*3ea0*/  ISETP.NE.AND P0, PT, R0, 0x7, PT ;  /* 0x000000070000780c */ /* 0x000fda0003f05270 */
[----:B------:R-:W-:Y:S05]  /*3eb0*/  @!P0 BRA `(.L_x_12152) ;  /* 0x00000000002c8947 */ /* 0x000fea0003800000 */
[----:B------:R-:W-:-:S13]  /*3ec0*/  ISETP.NE.AND P0, PT, R0, 0x8, PT ;  /* 0x000000080000780c */ /* 0x000fda0003f05270 */
[----:B------:R-:W-:Y:S05]  /*3ed0*/  @!P0 BRA `(.L_x_12153) ;  /* 0x0000000000148947 */ /* 0x000fea0003800000 */
[----:B------:R-:W-:-:S13]  /*3ee0*/  ISETP.NE.AND P0, PT, R0, 0x9, PT ;  /* 0x000000090000780c */ /* 0x000fda0003f05270 */
[----:B------:R-:W-:Y:S05]  /*3ef0*/  @P0 BRA `(.L_x_12146) ;  /* 0x00000008006c0947 */ /* 0x000fea0003800000 */
[----:B------:R-:W4:Y:S02]  /*3f00*/  LDG.E R2, desc[UR36][R2.64] ;  /* 0x0000002402027981 */ /* 0x000f24000c1e1900 */
[----:B----4-:R0:W4:Y:S01]  /*3f10*/  F2I.S64.TRUNC R30, R2 ;  /* 0x00000002001e7311 */ /* 0x010122000020d900 */
[----:B------:R-:W-:Y:S05]  /*3f20*/  BRA `(.L_x_12147) ;  /* 0x0000000800b87947 */ /* 0x000fea0003800000 */
.L_x_12153:
[----:B------:R-:W4:Y:S02]  /*3f30*/  LDG.E.U16 R2, desc[UR36][R2.64] ;  /* 0x0000002402027981 */ /* 0x000f24000c1e1500 */
[----:B----4-:R-:W-:-:S06]  /*3f40*/  HADD2.F32 R30, -RZ, R2.H0_H0 ;  /* 0x20000002ff1e7230 */ /* 0x010fcc0000004100 */
[----:B------:R-:W0:Y:S01]  /*3f50*/  F2I.S64.TRUNC R30, R30 ;  /* 0x0000001e001e7311 */ /* 0x000e22000020d900 */
[----:B------:R-:W-:Y:S05]  /*3f60*/  BRA `(.L_x_12147) ;  /* 0x0000000800a87947 */ /* 0x000fea0003800000 */
.L_x_12152:
[----:B------:R-:W4:Y:S02]  /*3f70*/  LDG.E.64 R2, desc[UR36][R2.64] ;  /* 0x0000002402027981 */ /* 0x000f24000c1e1b00 */
[----:B----4-:R0:W4:Y:S01]  /*3f80*/  F2I.S64.F64.TRUNC R30, R2 ;  /* 0x00000002001e7311 */ /* 0x010122000030d900 */
[----:B------:R-:W-:Y:S05]  /*3f90*/  BRA `(.L_x_12147) ;  /* 0x00000008009c7947 */ /* 0x000fea0003800000 */
.L_x_12142:
        /* <DEDUP_REMOVED lines=13> */
.L_x_12156:
[----:B------:R-:W4:Y:S02]  /*4070*/  LDG.E.64 R2, desc[UR36][R2.64] ;  /* 0x0000002402027981 */ /* 0x000f24000c1e1b00 */
[----:B----4-:R0:W4:Y:S01]  /*4080*/  F2I.S64.F64.TRUNC R30, R2 ;  /* 0x00000002001e7311 */ /* 0x010122000030d900 */
[----:B------:R-:W-:Y:S05]  /*4090*/  BRA `(.L_x_12147) ;  /* 0x00000008005c7947 */ /* 0x000fea0003800000 */
.L_x_12155:
        /* <DEDUP_REMOVED lines=25> */
[----:B------:R4:W0:Y:S01]  /*4230*/  F2I.S64.TRUNC R30, R5 ;  /* 0x00000005001e7311 */ /* 0x000822000020d900 */
[----:B------:R-:W-:Y:S05]  /*4240*/  BRA `(.L_x_12147) ;  /* 0x0000000400f07947 */ /* 0x000fea0003800000 */
.L_x_12158:
[----:B------:R-:W4:Y:S02]  /*4250*/  LDG.E.U8 R2, desc[UR36][R2.64] ;  /* 0x0000002402027981 */ /* 0x000f24000c1e1100 */
[C---:B----4-:R-:W-:Y:S02]  /*4260*/  IMAD.SHL.U32 R0, R2.reuse, 0x2000000, RZ ;  /* 0x0200000002007824 */ /* 0x050fe400078e00ff */
        /* <DEDUP_REMOVED lines=10> */
[----:B------:R0:W4:Y:S01]  /*4310*/  F2I.S64.TRUNC R30, R4 ;  /* 0x00000004001e7311 */ /* 0x000122000020d900 */
[----:B------:R-:W-:Y:S05]  /*4320*/  BRA `(.L_x_12147) ;  /* 0x0000000400b87947 */ /* 0x000fea0003800000 */
.L_x_12157:
[----:B------:R-:W4:Y:S02]  /*4330*/  LDG.E.U16 R30, desc[UR36][R2.64] ;  /* 0x00000024021e7981 */ /* 0x000f24000c1e1500 */
[----:B----4-:R-:W-:-:S06]  /*4340*/  IMAD.U32 R30, R30, 0x10000, RZ ;  /* 0x000100001e1e7824 */ /* 0x010fcc00078e00ff */
[----:B------:R-:W0:Y:S01]  /*4350*/  F2I.S64.TRUNC R30, R30 ;  /* 0x0000001e001e7311 */ /* 0x000e22000020d900 */
[----:B------:R-:W-:Y:S05]  /*4360*/  BRA `(.L_x_12147) ;  /* 0x0000000400a87947 */ /* 0x000fea0003800000 */
.L_x_12154:
        /* <DEDUP_REMOVED lines=11> */
.L_x_12161:
        /* <DEDUP_REMOVED lines=21> */
.L_x_12165:
[----:B------:R-:W-:Y:S05]  /*4570*/  BSYNC B1 ;  /* 0x0000000000017941 */ /* 0x000fea0003800000 */
.L_x_12164:
[----:B------:R-:W-:Y:S01]  /*4580*/  IMAD.SHL.U32 R2, R2, 0x100000, RZ ;  /* 0x0010000002027824 */ /* 0x000fe200078e00ff */
[----:B------:R-:W-:-:S04]  /*4590*/  LEA R3, R0, 0x3b800000, 0x17 ;  /* 0x3b80000000037811 */ /* 0x000fc800078eb8ff */
[----:B------:R-:W-:-:S07]  /*45a0*/  LOP3.LUT R30, R3, R2, R30, 0xfe, !PT ;  /* 0x00000002031e7212 */ /* 0x000fce00078efe1e */
.L_x_12163:
[----:B------:R-:W-:Y:S05]  /*45b0*/  BSYNC B0 ;  /* 0x0000000000007941 */ /* 0x000fea0003800000 */
.L_x_12162:
[----:B------:R-:W0:Y:S01]  /*45c0*/  F2I.S64.TRUNC R30, R30 ;  /* 0x0000001e001e7311 */ /* 0x000e22000020d900 */
[----:B------:R-:W-:Y:S05]  /*45d0*/  BRA `(.L_x_12147) ;  /* 0x00000004000c7947 */ /* 0x000fea0003800000 */
.L_x_12160:
        /* <DEDUP_REMOVED lines=21> */
.L_x_12169:
[----:B------:R-:W-:Y:S05]  /*4730*/  BSYNC B1 ;  /* 0x0000000000017941 */ /* 0x000fea0003800000 */
.L_x_12168:
[----:B------:R-:W-:Y:S01]  /*4740*/  IMAD.SHL.U32 R2, R2, 0x200000, RZ ;  /* 0x0020000002027824 */ /* 0x000fe200078e00ff */
[----:B------:R-:W-:-:S04]  /*4750*/  LEA R3, R0, 0x37800000, 0x17 ;  /* 0x3780000000037811 */ /* 0x000fc800078eb8ff */
[----:B------:R-:W-:-:S07]  /*4760*/  LOP3.LUT R30, R3, R2, R30, 0xfe, !PT ;  /* 0x00000002031e7212 */ /* 0x000fce00078efe1e */
.L_x_12167:
[----:B------:R-:W-:Y:S05]  /*4770*/  BSYNC B0 ;  /* 0x0000000000007941 */ /* 0x000fea0003800000 */
.L_x_12166:
[----:B------:R-:W0:Y:S01]  /*4780*/  F2I.S64.TRUNC R30, R30 ;  /* 0x0000001e001e7311 */ /* 0x000e22000020d900 */
[----:B------:R-:W-:Y:S05]  /*4790*/  BRA `(.L_x_12147) ;  /* 0x00000000009c7947 */ /* 0x000fea0003800000 */
.L_x_12159:
        /* <DEDUP_REMOVED lines=14> */
.L_x_12173:
[----:B------:R-:W-:Y:S05]  /*4880*/  BSYNC B0 ;  /* 0x0000000000007941 */ /* 0x000fea0003800000 */
.L_x_12172:
[----:B------:R-:W0:Y:S01]  /*4890*/  F2I.S64.TRUNC R30, R30 ;  /* 0x0000001e001e7311 */ /* 0x000e22000020d900 */
[----:B------:R-:W-:Y:S05]  /*48a0*/  BRA `(.L_x_12147) ;  /* 0x0000000000587947 */ /* 0x000fea0003800000 */
.L_x_12146:
        /* <DEDUP_REMOVED lines=16> */
.L_x_12174:
[----:B------:R-:W-:Y:S01]  /*49b0*/  CS2R R30, SRZ ;  /* 0x00000000001e7805 */ /* 0x000fe2000001ff00 */
[----:B------:R-:W-:Y:S06]  /*49c0*/  BRA `(.L_x_12147) ;  /* 0x0000000000107947 */ /* 0x000fec0003800000 */
.L_x_12171:
[----:B------:R0:W5:Y:S01]  /*49d0*/  LDG.E.64 R30, desc[UR36][R2.64] ;  /* 0x00000024021e7981 */ /* 0x000162000c1e1b00 */
[----:B------:R-:W-:Y:S05]  /*49e0*/  BRA `(.L_x_12147) ;  /* 0x0000000000087947 */ /* 0x000fea0003800000 */
.L_x_12170:
[----:B------:R0:W5:Y:S01]  /*49f0*/  LDG.E R30, desc[UR36][R2.64] ;  /* 0x00000024021e7981 */ /* 0x000162000c1e1900 */
[----:B------:R-:W-:-:S07]  /*4a00*/  IMAD.MOV.U32 R31, RZ, RZ, RZ ;  /* 0x000000ffff1f7224 */ /* 0x000fce00078e00ff */
.L_x_12147:
[----:B0-----:R-:W0:Y:S01]  /*4a10*/  LDC.64 R2, c[0x0][0x230] ;  /* 0x00008c00ff027b82 */ /* 0x001e220000000a00 */
[----:B------:R-:W-:Y:S01]  /*4a20*/  PRMT R0, R24, 0x9910, RZ ;  /* 0x0000991018007816 */ /* 0x000fe200000000ff */
[----:B------:R-:W-:Y:S02]  /*4a30*/  ULDC UR4, c[0x0][0x248] ;  /* 0x0000920000047ab9 */ /* 0x000fe40000000800 */
[----:B----4-:R-:W-:Y:S01]  /*4a40*/  IMAD R5, R16, UR4, RZ ;  /* 0x0000000410057c24 */ /* 0x010fe2000f8e02ff */
        /* <DEDUP_REMOVED lines=15> */
.L_x_12178:
[----:B------:R0:W5:Y:S01]  /*4b40*/  LDG.E.U8 R28, desc[UR36][R2.64] ;  /* 0x00000024021c7981 */ /* 0x000162000c1e1100 */
[----:B------:R-:W-:Y:S01]  /*4b50*/  IMAD.MOV.U32 R29, RZ, RZ, RZ ;  /* 0x000000ffff1d7224 */ /* 0x000fe200078e00ff */
[----:B------:R-:W-:Y:S06]  /*4b60*/  BRA `(.L_x_12180) ;  /* 0x0000000c00487947 */ /* 0x000fec0003800000 */
.L_x_12177:
        /* <DEDUP_REMOVED lines=8> */
.L_x_12182:
[----:B------:R-:W4:Y:S02]  /*4bf0*/  LDG.E R28, desc[UR36][R2.64] ;  /* 0x00000024021c7981 */ /* 0x000f24000c1e1900 */
[----:B----4-:R-:W-:Y:S01]  /*4c00*/  SHF.R.S32.HI R29, RZ, 0x1f, R28 ;  /* 0x0000001fff1d7819 */ /* 0x010fe2000001141c */
[----:B------:R-:W-:Y:S06]  /*4c10*/  BRA `(.L_x_12180) ;  /* 0x0000000c001c7947 */ /* 0x000fec0003800000 */
.L_x_12181:
[----:B------:R-:W4:Y:S02]  /*4c20*/  LDG.E.S16 R28, desc[UR36][R2.64] ;  /* 0x00000024021c7981 */ /* 0x000f24000c1e1700 */
[----:B----4-:R-:W-:Y:S01]  /*4c30*/  SHF.R.S32.HI R29, RZ, 0x1f, R28 ;  /* 0x0000001fff1d7819 */ /* 0x010fe2000001141c */
[----:B------:R-:W-:Y:S06]  /*4c40*/  BRA `(.L_x_12180) ;  /* 0x0000000c00107947 */ /* 0x000fec0003800000 */
.L_x_12176:
        /* <DEDUP_REMOVED lines=9> */
.L_x_12184:
[----:B------:R-:W4:Y:S02]  /*4ce0*/  LDG.E.U16 R2, desc[UR36][R2.64] ;  /* 0x0000002402027981 */ /* 0x000f24000c1e1500 */
[----:B----4-:R-:W-:-:S06]  /*4cf0*/  HADD2.F32 R28, -RZ, R2.H0_H0 ;  /* 0x20000002ff1c7230 */ /* 0x010fcc0000004100 */
[----:B------:R-:W0:Y:S01]  /*4d00*/  F2I.S64.TRUNC R28, R28 ;  /* 0x0000001c001c7311 */ /* 0x000e22000020d900 */
[----:B------:R-:W-:Y:S05]  /*4d10*/  BRA `(.L_x_12180) ;  /* 0x0000000800dc7947 */ /* 0x000fea0003800000 */
.L_x_12183:
        /* <DEDUP_REMOVED lines=9> */
.L_x_12186:
[----:B------:R-:W4:Y:S02]  /*4db0*/  LDG.E.U16 R2, desc[UR36][R2.64] ;  /* 0x0000002402027981 */ /* 0x000f24000c1e1500 */
[----:B----4-:R-:W-:-:S06]  /*4dc0*/  HADD2.F32 R28, -RZ, R2.H0_H0 ;  /* 0x20000002ff1c7230 */ /* 0x010fcc0000004100 */
[----:B------:R-:W0:Y:S01]  /*4dd0*/  F2I.S64.TRUNC R28, R28 ;  /* 0x0000001c001c7311 */ /* 0x000e22000020d900 */
[----:B------:R-:W-:Y:S05]  /*4de0*/  BRA `(.L_x_12180) ;  /* 0x0000000800a87947 */ /* 0x000fea0003800000 */
.L_x_12185:
[----:B------:R-:W4:Y:S02]  /*4df0*/  LDG.E.64 R2, desc[UR36][R2.64] ;  /* 0x0000002402027981 */ /* 0x000f24000c1e1b00 */
[----:B----4-:R0:W4:Y:S01]  /*4e00*/  F2I.S64.F64.TRUNC R28, R2 ;  /* 0x00000002001c7311 */ /* 0x010122000030d900 */
[----:B------:R-:W-:Y:S05]  /*4e10*/  BRA `(.L_x_12180) ;  /* 0x00000008009c7947 */ /* 0x000fea0003800000 */
.L_x_12175:
        /* <DEDUP_REMOVED lines=13> */
.L_x_12189:
[----:B------:R-:W4:Y:S02]  /*4ef0*/  LDG.E.64 R2, desc[UR36][R2.64] ;  /* 0x0000002402027981 */ /* 0x000f24000c1e1b00 */
[----:B----4-:R0:W4:Y:S01]  /*4f00*/  F2I.S64.F64.TRUNC R28, R2 ;  /* 0x00000002001c7311 */ /* 0x010122000030d900 */
[----:B------:R-:W-:Y:S05]  /*4f10*/  BRA `(.L_x_12180) ;  /* 0x00000008005c7947 */ /* 0x000fea0003800000 */
.L_x_12188:
        /* <DEDUP_REMOVED lines=25> */
[----:B------:R0:W4:Y:S01]  /*50b0*/  F2I.S64.TRUNC R28, R5 ;  /* 0x00000005001c7311 */ /* 0x000122000020d900 */
[----:B------:R-:W-:Y:S05]  /*50c0*/  BRA `(.L_x_12180) ;  /* 0x0000000400f07947 */ /* 0x000fea0003800000 */
.L_x_12191:
        /* <DEDUP_REMOVED lines=14> */
.L_x_12190:
[----:B------:R-:W4:Y:S02]  /*51b0*/  LDG.E.U16 R28, desc[UR36][R2.64] ;  /* 0x00000024021c7981 */ /* 0x000f24000c1e1500 */
[----:B----4-:R-:W-:-:S06]  /*51c0*/  IMAD.U32 R28, R28, 0x10000, RZ ;  /* 0x000100001c1c7824 */ /* 0x010fcc00078e00ff */
[----:B------:R-:W0:Y:S01]  /*51d0*/  F2I.S64.TRUNC R28, R28 ;  /* 0x0000001c001c7311 */ /* 0x000e22000020d900 */
[----:B------:R-:W-:Y:S05]  /*51e0*/  BRA `(.L_x_12180) ;  /* 0x0000000400a87947 */ /* 0x000fea0003800000 */
.L_x_12187:
        /* <DEDUP_REMOVED lines=11> */
.L_x_12194:
        /* <DEDUP_REMOVED lines=21> */
.L_x_12198:
[----:B------:R-:W-:Y:S05]  /*53f0*/  BSYNC B1 ;  /* 0x0000000000017941 */ /* 0x000fea0003800000 */
.L_x_12197:
[----:B------:R-:W-:Y:S01]  /*5400*/  IMAD.SHL.U32 R2, R2, 0x100000, RZ ;  /* 0x0010000002027824 */ /* 0x000fe200078e00ff */
[----:B------:R-:W-:-:S04]  /*5410*/  LEA R3, R0, 0x3b800000, 0x17 ;  /* 0x3b80000000037811 */ /* 0x000fc800078eb8ff */
[----:B------:R-:W-:-:S07]  /*5420*/  LOP3.LUT R28, R3, R2, R28, 0xfe, !PT ;  /* 0x00000002031c7212 */ /* 0x000fce00078efe1c */
.L_x_12196:
[----:B------:R-:W-:Y:S05]  /*5430*/  BSYNC B0 ;  /* 0x0000000000007941 */ /* 0x000fea0003800000 */
.L_x_12195:
[----:B------:R-:W0:Y:S01]  /*5440*/  F2I.S64.TRUNC R28, R28 ;  /* 0x0000001c001c7311 */ /* 0x000e22000020d900 */
[----:B------:R-:W-:Y:S05]  /*5450*/  BRA `(.L_x_12180) ;  /* 0x00000004000c7947 */ /* 0x000fea0003800000 */
.L_x_12193:
        /* <DEDUP_REMOVED lines=21> */
.L_x_12202:
[----:B------:R-:W-:Y:S05]  /*55b0*/  BSYNC B1 ;  /* 0x0000000000017941 */ /* 0x000fea0003800000 */
.L_x_12201:
[----:B------:R-:W-:Y:S01]  /*55c0*/  IMAD.SHL.U32 R2, R2, 0x200000, RZ ;  /* 0x0020000002027824 */ /* 0x000fe200078e00ff */
[----:B------:R-:W-:-:S04]  /*55d0*/  LEA R3, R0, 0x37800000, 0x17 ;  /* 0x3780000000037811 */ /* 0x000fc800078eb8ff */
[----:B------:R-:W-:-:S07]  /*55e0*/  LOP3.LUT R28, R3, R2, R28, 0xfe, !PT ;  /* 0x00000002031c7212 */ /* 0x000fce00078efe1c */
.L_x_12200:
[----:B------:R-:W-:Y:S05]  /*55f0*/  BSYNC B0 ;  /* 0x0000000000007941 */ /* 0x000fea0003800000 */
.L_x_12199:
[----:B------:R-:W0:Y:S01]  /*5600*/  F2I.S64.TRUNC R28, R28 ;  /* 0x0000001c001c7311 */ /* 0x000e22000020d900 */
[----:B------:R-:W-:Y:S05]  /*5610*/  BRA `(.L_x_12180) ;  /* 0x00000000009c7947 */ /* 0x000fea0003800000 */
.L_x_12192:
        /* <DEDUP_REMOVED lines=14> */
.L_x_12206:
[----:B------:R-:W-:Y:S05]  /*5700*/  BSYNC B0 ;  /* 0x0000000000007941 */ /* 0x000fea0003800000 */
.L_x_12205:
[----:B------:R-:W0:Y:S01]  /*5710*/  F2I.S64.TRUNC R28, R28 ;  /* 0x0000001c001c7311 */ /* 0x000e22000020d900 */
[----:B------:R-:W-:Y:S05]  /*5720*/  BRA `(.L_x_12180) ;  /* 0x0000000000587947 */ /* 0x000fea0003800000 */
.L_x_12179:
        /* <DEDUP_REMOVED lines=16> */
.L_x_12207:
[----:B------:R-:W-:Y:S01]  /*5830*/  CS2R R28, SRZ ;  /* 0x00000000001c7805 */ /* 0x000fe2000001ff00 */
[----:B------:R-:W-:Y:S06]  /*5840*/  BRA `(.L_x_12180) ;  /* 0x0000000000107947 */ /* 0x000fec0003800000 */
.L_x_12204:
[----:B------:R0:W5:Y:S01]  /*5850*/  LDG.E.64 R28, desc[UR36][R2.64] ;  /* 0x00000024021c7981 */ /* 0x000162000c1e1b00 */
[----:B------:R-:W-:Y:S05]  /*5860*/  BRA `(.L_x_12180) ;  /* 0x0000000000087947 */ /* 0x000fea0003800000 */
.L_x_12203:
[----:B------:R0:W5:Y:S01]  /*5870*/  LDG.E R28, desc[UR36][R2.64] ;  /* 0x00000024021c7981 */ /* 0x000162000c1e1900 */
[----:B------:R-:W-:-:S07]  /*5880*/  IMAD.MOV.U32 R29, RZ, RZ, RZ ;  /* 0x000000ffff1d7224 */ /* 0x000fce00078e00ff */
.L_x_12180:
[----:B------:R-:W-:-:S07]  /*5890*/  VIADD R42, R42, 0x80 ;  /* 0x000000802a2a7836 */ /* 0x000fce0000000000 */
.L_x_12108:
[----:B------:R-:W-:Y:S05]  /*58a0*/  BSYNC B6 ;  /* 0x0000000000067941 */ /* 0x000fea0003800000 */
.L_x_12107:
[----:B------:R-:W-:Y:S01]  /*58b0*/  ISETP.GE.AND P0, PT, R42, R43, PT ;  /* 0x0000002b2a00720c */ /* 0x000fe20003f06270 */
[----:B------:R-:W-:Y:S01]  /*58c0*/  BSSY B6, `(.L_x_12208) ;  /* 0x00002c0000067945 */ /* 0x000fe20003800000 */
[----:B------:R-:W-:Y:S02]  /*58d0*/  CS2R R40, SRZ ;  /* 0x0000000000287805 */ /* 0x000fe4000001ff00 */
[----:B------:R-:W-:Y:S02]  /*58e0*/  CS2R R16, SRZ ;  /* 0x0000000000107805 */ /* 0x000fe4000001ff00 */
[----:B------:R-:W-:Y:S02]  /*58f0*/  CS2R R18, SRZ ;  /* 0x0000000000127805 */ /* 0x000fe4000001ff00 */
[----:B------:R-:W-:-:S05]  /*5900*/  CS2R R22, SRZ ;  /* 0x0000000000167805 */ /* 0x000fca000001ff00 */
        /* <DEDUP_REMOVED lines=21> */
.L_x_12213:
[----:B------:R1:W5:Y:S01]  /*5a60*/  LDG.E.U8 R16, desc[UR36][R2.64] ;  /* 0x0000002402107981 */ /* 0x000362000c1e1100 */
[----:B------:R-:W-:Y:S01]  /*5a70*/  IMAD.MOV.U32 R17, RZ, RZ, RZ ;  /* 0x000000ffff117224 */ /* 0x000fe200078e00ff */
[----:B------:R-:W-:Y:S06]  /*5a80*/  BRA `(.L_x_12215) ;  /* 0x0000000c00487947 */ /* 0x000fec0003800000 */
.L_x_12212:
        /* <DEDUP_REMOVED lines=8> */
.L_x_12217:
[----:B------:R-:W2:Y:S02]  /*5b10*/  LDG.E R16, desc[UR36][R2.64] ;  /* 0x0000002402107981 */ /* 0x000ea4000c1e1900 */
[----:B--2---:R-:W-:Y:S01]  /*5b20*/  SHF.R.S32.HI R17, RZ, 0x1f, R16 ;  /* 0x0000001fff117819 */ /* 0x004fe20000011410 */
[----:B------:R-:W-:Y:S06]  /*5b30*/  BRA `(.L_x_12215) ;  /* 0x0000000c001c7947 */ /* 0x000fec0003800000 */
.L_x_12216:
[----:B------:R-:W2:Y:S02]  /*5b40*/  LDG.E.S16 R16, desc[UR36][R2.64] ;  /* 0x0000002402107981 */ /* 0x000ea4000c1e1700 */
[----:B--2---:R-:W-:Y:S01]  /*5b50*/  SHF.R.S32.HI R17, RZ, 0x1f, R16 ;  /* 0x0000001fff117819 */ /* 0x004fe20000011410 */
[----:B------:R-:W-:Y:S06]  /*5b60*/  BRA `(.L_x_12215) ;  /* 0x0000000c00107947 */ /* 0x000fec0003800000 */
.L_x_12211:
        /* <DEDUP_REMOVED lines=9> */
.L_x_12219:
[----:B------:R-:W2:Y:S02]  /*5c00*/  LDG.E.U16 R2, desc[UR36][R2.64] ;  /* 0x0000002402027981 */ /* 0x000ea4000c1e1500 */
[----:B--2---:R-:W-:-:S06]  /*5c10*/  HADD2.F32 R16, -RZ, R2.H0_H0 ;  /* 0x20000002ff107230 */ /* 0x004fcc0000004100 */
[----:B------:R-:W0:Y:S01]  /*5c20*/  F2I.S64.TRUNC R16, R16 ;  /* 0x0000001000107311 */ /* 0x000e22000020d900 */
[----:B------:R-:W-:Y:S05]  /*5c30*/  BRA `(.L_x_12215) ;  /* 0x0000000800dc7947 */ /* 0x000fea0003800000 */
.L_x_12218:
        /* <DEDUP_REMOVED lines=9> */
.L_x_12221:
[----:B------:R-:W2:Y:S02]  /*5cd0*/  LDG.E.U16 R2, desc[UR36][R2.64] ;  /* 0x0000002402027981 */ /* 0x000ea4000c1e1500 */
[----:B--2---:R-:W-:-:S06]  /*5ce0*/  HADD2.F32 R16, -RZ, R2.H0_H0 ;  /* 0x20000002ff107230 */ /* 0x004fcc0000004100 */
[----:B------:R-:W0:Y:S01]  /*5cf0*/  F2I.S64.TRUNC R16, R16 ;  /* 0x0000001000107311 */ /* 0x000e22000020d900 */
[----:B------:R-:W-:Y:S05]  /*5d00*/  BRA `(.L_x_12215) ;  /* 0x0000000800a87947 */ /* 0x000fea0003800000 */
.L_x_12220:
[----:B------:R-:W2:Y:S02]  /*5d10*/  LDG.E.64 R2, desc[UR36][R2.64] ;  /* 0x0000002402027981 */ /* 0x000ea4000c1e1b00 */
[----:B--2---:R0:W1:Y:S01]  /*5d20*/  F2I.S64.F64.TRUNC R16, R2 ;  /* 0x0000000200107311 */ /* 0x004062000030d900 */
[----:B------:R-:W-:Y:S05]  /*5d30*/  BRA `(.L_x_12215) ;  /* 0x00000008009c7947 */ /* 0x000fea0003800000 */
.L_x_12210:
        /* <DEDUP_REMOVED lines=13> */
.L_x_12224:
[----:B------:R-:W2:Y:S02]  /*5e10*/  LDG.E.64 R2, desc[UR36][R2.64] ;  /* 0x0000002402027981 */ /* 0x000ea4000c1e1b00 */
[----:B--2---:R0:W1:Y:S01]  /*5e20*/  F2I.S64.F64.TRUNC R16, R2 ;  /* 0x0000000200107311 */ /* 0x004062000030d900 */
[----:B------:R-:W-:Y:S05]  /*5e30*/  BRA `(.L_x_12215) ;  /* 0x00000008005c7947 */ /* 0x000fea0003800000 */
.L_x_12223:
        /* <DEDUP_REMOVED lines=27> */
.L_x_12226:
        /* <DEDUP_REMOVED lines=14> */
.L_x_12225:
[----:B------:R-:W2:Y:S02]  /*60d0*/  LDG.E.U16 R16, desc[UR36][R2.64] ;  /* 0x0000002402107981 */ /* 0x000ea4000c1e1500 */
[----:B--2---:R-:W-:-:S06]  /*60e0*/  IMAD.U32 R16, R16, 0x10000, RZ ;  /* 0x0001000010107824 */ /* 0x004fcc00078e00ff */
[----:B------:R-:W0:Y:S01]  /*60f0*/  F2I.S64.TRUNC R16, R16 ;  /* 0x0000001000107311 */ /* 0x000e22000020d900 */
[----:B------:R-:W-:Y:S05]  /*6100*/  BRA `(.L_x_12215) ;  /* 0x0000000400a87947 */ /* 0x000fea0003800000 */
.L_x_12222:
        /* <DEDUP_REMOVED lines=11> */
.L_x_12229:
        /* <DEDUP_REMOVED lines=21> */
.L_x_12233:
[----:B------:R-:W-:Y:S05]  /*6310*/  BSYNC B1 ;  /* 0x0000000000017941 */ /* 0x000fea0003800000 */
.L_x_12232:
[----:B------:R-:W-:Y:S01]  /*6320*/  IMAD.SHL.U32 R2, R2, 0x100000, RZ ;  /* 0x0010000002027824 */ /* 0x000fe200078e00ff */
[----:B------:R-:W-:-:S04]  /*6330*/  LEA R3, R0, 0x3b800000, 0x17 ;  /* 0x3b80000000037811 */ /* 0x000fc800078eb8ff */
[----:B------:R-:W-:-:S07]  /*6340*/  LOP3.LUT R16, R3, R2, R16, 0xfe, !PT ;  /* 0x0000000203107212 */ /* 0x000fce00078efe10 */
.L_x_12231:
[----:B------:R-:W-:Y:S05]  /*6350*/  BSYNC B0 ;  /* 0x0000000000007941 */ /* 0x000fea0003800000 */
.L_x_12230:
[----:B------:R-:W0:Y:S01]  /*6360*/  F2I.S64.TRUNC R16, R16 ;  /* 0x0000001000107311 */ /* 0x000e22000020d900 */
[----:B------:R-:W-:Y:S05]  /*6370*/  BRA `(.L_x_12215) ;  /* 0x00000004000c7947 */ /* 0x000fea0003800000 */
.L_x_12228:
        /* <DEDUP_REMOVED lines=21> */
.L_x_12237:
[----:B------:R-:W-:Y:S05]  /*64d0*/  BSYNC B1 ;  /* 0x0000000000017941 */ /* 0x000fea0003800000 */
.L_x_12236:
[----:B------:R-:W-:Y:S01]  /*64e0*/  IMAD.SHL.U32 R2, R2, 0x200000, RZ ;  /* 0x0020000002027824 */ /* 0x000fe200078e00ff */
[----:B------:R-:W-:-:S04]  /*64f0*/  LEA R3, R0, 0x37800000, 0x17 ;  /* 0x3780000000037811 */ /* 0x000fc800078eb8ff */
[----:B------:R-:W-:-:S07]  /*6500*/  LOP3.LUT R16, R3, R2, R16, 0xfe, !PT ;  /* 0x0000000203107212 */ /* 0x000fce00078efe10 */
.L_x_12235:
[----:B------:R-:W-:Y:S05]  /*6510*/  BSYNC B0 ;  /* 0x0000000000007941 */ /* 0x000fea0003800000 */
.L_x_12234:
[----:B------:R-:W0:Y:S01]  /*6520*/  F2I.S64.TRUNC R16, R16 ;  /* 0x0000001000107311 */ /* 0x000e22000020d900 */
[----:B------:R-:W-:Y:S05]  /*6530*/  BRA `(.L_x_12215) ;  /* 0x00000000009c7947 */ /* 0x000fea0003800000 */
.L_x_12227:
        /* <DEDUP_REMOVED lines=14> */
.L_x_12241:
[----:B------:R-:W-:Y:S05]  /*6620*/  BSYNC B0 ;  /* 0x0000000000007941 */ /* 0x000fea0003800000 */
.L_x_12240:
[----:B------:R-:W0:Y:S01]  /*6630*/  F2I.S64.TRUNC R16, R16 ;  /* 0x0000001000107311 */ /* 0x000e22000020d900 */
[----:B------:R-:W-:Y:S05]  /*6640*/  BRA `(.L_x_12215) ;  /* 0x0000000000587947 */ /* 0x000fea0003800000 */
.L_x_12214:
        /* <DEDUP_REMOVED lines=16> */
.L_x_12242:
[----:B------:R-:W-:Y:S01]  /*6750*/  CS2R R16, SRZ ;  /* 0x0000000000107805 */ /* 0x000fe2000001ff00 */
[----:B------:R-:W-:Y:S06]  /*6760*/  BRA `(.L_x_12215) ;  /* 0x0000000000107947 */ /* 0x000fec0003800000 */
.L_x_12239:
[----:B------:R0:W5:Y:S01]  /*6770*/  LDG.E.64 R16, desc[UR36][R2.64] ;  /* 0x0000002402107981 */ /* 0x000162000c1e1b00 */
[----:B------:R-:W-:Y:S05]  /*6780*/  BRA `(.L_x_12215) ;  /* 0x0000000000087947 */ /* 0x000fea0003800000 */
.L_x_12238:
[----:B------:R0:W5:Y:S01]  /*6790*/  LDG.E R16, desc[UR36][R2.64] ;  /* 0x0000002402107981 */ /* 0x000162000c1e1900 */
[----:B------:R-:W-:-:S07]  /*67a0*/  IMAD.MOV.U32 R17, RZ, RZ, RZ ;  /* 0x000000ffff117224 */ /* 0x000fce00078e00ff */
.L_x_12215:
[----:B01----:R-:W0:Y:S01]  /*67b0*/  LDC.64 R2, c[0x0][0x228] ;  /* 0x00008a00ff027b82 */ /* 0x003e220000000a00 */
        /* <DEDUP_REMOVED lines=18> */
.L_x_12246:
[----:B------:R0:W5:Y:S01]  /*68e0*/  LDG.E.U8 R18, desc[UR36][R2.64] ;  /* 0x0000002402127981 */ /* 0x000162000c1e1100 */
[----:B------:R-:W-:Y:S01]  /*68f0*/  IMAD.MOV.U32 R19, RZ, RZ, RZ ;  /* 0x000000ffff137224 */ /* 0x000fe200078e00ff */
[----:B------:R-:W-:Y:S06]  /*6900*/  BRA `(.L_x_12248) ;  /* 0x0000000c00487947 */ /* 0x000fec0003800000 */
.L_x_12245:
        /* <DEDUP_REMOVED lines=8> */
.L_x_12250:
[----:B------:R-:W4:Y:S02]  /*6990*/  LDG.E R18, desc[UR36][R2.64] ;  /* 0x0000002402127981 */ /* 0x000f24000c1e1900 */
[----:B----4-:R-:W-:Y:S01]  /*69a0*/  SHF.R.S32.HI R19, RZ, 0x1f, R18 ;  /* 0x0000001fff137819 */ /* 0x010fe20000011412 */
[----:B------:R-:W-:Y:S06]  /*69b0*/  BRA `(.L_x_12248) ;  /* 0x0000000c001c7947 */ /* 0x000fec0003800000 */
.L_x_12249:
[----:B------:R-:W4:Y:S02]  /*69c0*/  LDG.E.S16 R18, desc[UR36][R2.64] ;  /* 0x0000002402127981 */ /* 0x000f24000c1e1700 */
[----:B----4-:R-:W-:Y:S01]  /*69d0*/  SHF.R.S32.HI R19, RZ, 0x1f, R18 ;  /* 0x0000001fff137819 */ /* 0x010fe20000011412 */
[----:B------:R-:W-:Y:S06]  /*69e0*/  BRA `(.L_x_12248) ;  /* 0x0000000c00107947 */ /* 0x000fec0003800000 */
.L_x_12244:
[----:B------:R-:W-:-:S13]  /*69f0*/  ISETP.GT.AND P0, PT, R0, 0x6, PT ;  /* 0x000000060000780c */ /* 0x000fda0003f04270 */
[----:B------:R-:W-:Y:S05]  /*6a00*/  @P0 BRA `(.L_x_12251) ;  /* 0x00000000002c0947 */ /* 0x000fea0003800000 */
[----:B------:R-:W-:-:S13]  /*6a10*/  ISETP.NE.AND P0, PT, R0, 0x5, PT ;  /* 0x000000050000780c */ /* 0x000fda0003f05270 */
[----:B------:R-:W-:Y:S05]  /*6a20*/  @!P0 BRA `(.L_x_12252) ;  /* 0x0000000000148947 */ /* 0x000fea0003800000 */
[----:B------:R-:W-:-:S13]  /*6a30*/  ISETP.NE.AND P0, PT, R0, 0x6, PT ;  /* 0x000000060000780c */ /* 0x000fda0003f05270 */
[----:B------:R-:W-:Y:S05]  /*6a40*/  @P0 BRA `(.L_x_12247) ;  /* 0x0000000800a00947 */ /* 0x000fea0003800000 */
[----:B------:R-:W4:Y:S02]  /*6a50*/  LDG.E R2, desc[UR36][R2.64] ;  /* 0x0000002402027981 */ /* 0x000f24000c1e1900 */
[----:B----4-:R4:W0:Y:S01]  /*6a60*/  F2I.S64.TRUNC R18, R2 ;  /* 0x0000000200127311 */ /* 0x010822000020d900 */
[----:B------:R-:W-:Y:S05]  /*6a70*/  BRA `(.L_x_12248) ;  /* 0x0000000800ec7947 */ /* 0x000fea0003800000 */
.L_x_12252:
[----:B------:R-:W4:Y:S02]  /*6a80*/  LDG.E.U16 R2, desc[UR36][R2.64] ;  /* 0x0000002402027981 */ /* 0x000f24000c1e1500 */
[----:B----4-:R-:W-:-:S06]  /*6a90*/  HADD2.F32 R18, -RZ, R2.H0_H0 ;  /* 0x20000002ff127230 */ /* 0x010fcc0000004100 */
[----:B------:R-:W0:Y:S01]  /*6aa0*/  F2I.S64.TRUNC R18, R18 ;  /* 0x0000001200127311 */ /* 0x000e22000020d900 */
[----:B------:R-:W-:Y:S05]  /*6ab0*/  BRA `(.L_x_12248) ;  /* 0x0000000800dc7947 */ /* 0x000fea0003800000 */
.L_x_12251:
[----:B------:R-:W-:-:S13]  /*6ac0*/  ISETP.NE.AND P0, PT, R0, 0x7, PT ;  /* 0x000000070000780c */ /* 0x000fda0003f05270 */
[----:B------:R-:W-:Y:S05]  /*6ad0*/  @!P0 BRA `(.L_x_12253) ;  /* 0x00000000002c8947 */ /* 0x000fea0003800000 */
[----:B------:R-:W-:-:S13]  /*6ae0*/  ISETP.NE.AND P0, PT, R0, 0x8, PT ;  /* 0x000000080000780c */ /* 0x000fda0003f05270 */
[----:B------:R-:W-:Y:S05]  /*6af0*/  @!P0 BRA `(.L_x_12254) ;  /* 0x0000000000148947 */ /* 0x000fea0003800000 */
[----:B------:R-:W-:-:S13]  /*6b00*/  ISETP.NE.AND P0, PT, R0, 0x9, PT ;  /* 0x000000090000780c */ /* 0x000fda0003f05270 */
[----:B------:R-:W-:Y:S05]  /*6b10*/  @P0 BRA `(.L_x_12247) ;  /* 0x00000008006c0947 */ /* 0x000fea0003800000 */
[----:B------:R-:W4:Y:S02]  /*6b20*/  LDG.E R2, desc[UR36][R2.64] ;  /* 0x0000002402027981 */ /* 0x000f24000c1e1900 */
[----:B----4-:R0:W1:Y:S01]  /*6b30*/  F2I.S64.TRUNC R18, R2 ;  /* 0x0000000200127311 */ /* 0x010062000020d900 */
[----:B------:R-:W-:Y:S05]  /*6b40*/  BRA `(.L_x_12248) ;  /* 0x0000000800b87947 */ /* 0x000fea0003800000 */
.L_x_12254:
[----:B------:R-:W4:Y:S02]  /*6b50*/  LDG.E.U16 R2, desc[UR36][R2.64] ;  /* 0x0000002402027981 */ /* 0x000f24000c1e1500 */
[----:B----4-:R-:W-:-:S06]  /*6b60*/  HADD2.F32 R18, -RZ, R2.H0_H0 ;  /* 0x20000002ff127230 */ /* 0x010fcc0000004100 */
[----:B------:R-:W0:Y:S01]  /*6b70*/  F2I.S64.TRUNC R18, R18 ;  /* 0x0000001200127311 */ /* 0x000e22000020d900 */
[----:B------:R-:W-:Y:S05]  /*6b80*/  BRA `(.L_x_12248) ;  /* 0x0000000800a87947 */ /* 0x000fea0003800000 */
.L_x_12253:
[----:B------:R-:W4:Y:S02]  /*6b90*/  LDG.E.64 R2, desc[UR36][R2.64] ;  /* 0x0000002402027981 */ /* 0x000f24000c1e1b00 */
[----:B----4-:R0:W1:Y:S01]  /*6ba0*/  F2I.S64.F64.TRUNC R18, R2 ;  /* 0x0000000200127311 */ /* 0x010062000030d900 */
[----:B------:R-:W-:Y:S05]  /*6bb0*/  BRA `(.L_x_12248) ;  /* 0x00000008009c7947 */ /* 0x000fea0003800000 */
.L_x_12243:
        /* <DEDUP_REMOVED lines=13> */
.L_x_12257:
[----:B------:R-:W4:Y:S02]  /*6c90*/  LDG.E.64 R2, desc[UR36][R2.64] ;  /* 0x0000002402027981 */ /* 0x000f24000c1e1b00 */
[----:B----4-:R0:W1:Y:S01]  /*6ca0*/  F2I.S64.F64.TRUNC R18, R2 ;  /* 0x0000000200127311 */ /* 0x010062000030d900 */
[----:B------:R-:W-:Y:S05]  /*6cb0*/  BRA `(.L_x_12248) ;  /* 0x00000008005c7947 */ /* 0x000fea0003800000 */
.L_x_12256:
        /* <DEDUP_REMOVED lines=27> */
.L_x_12259:
        /* <DEDUP_REMOVED lines=14> */
.L_x_12258:
[----:B------:R-:W4:Y:S02]  /*6f50*/  LDG.E.U16 R18, desc[UR36][R2.64] ;  /* 0x0000002402127981 */ /* 0x000f24000c1e1500 */
[----:B----4-:R-:W-:-:S06]  /*6f60*/  IMAD.U32 R18, R18, 0x10000, RZ ;  /* 0x0001000012127824 */ /* 0x010fcc00078e00ff */
[----:B------:R-:W0:Y:S01]  /*6f70*/  F2I.S64.TRUNC R18, R18 ;  /* 0x0000001200127311 */ /* 0x000e22000020d900 */
[----:B------:R-:W-:Y:S05]  /*6f80*/  BRA `(.L_x_12248) ;  /* 0x0000000400a87947 */ /* 0x000fea0003800000 */
.L_x_12255:
        /* <DEDUP_REMOVED lines=11> */
.L_x_12262:
        /* <DEDUP_REMOVED lines=21> */
.L_x_12266:
[----:B------:R-:W-:Y:S05]  /*7190*/  BSYNC B1 ;  /* 0x0000000000017941 */ /* 0x000fea0003800000 */
.L_x_12265:
[----:B------:R-:W-:Y:S01]  /*71a0*/  IMAD.SHL.U32 R2, R2, 0x100000, RZ ;  /* 0x0010000002027824 */ /* 0x000fe200078e00ff */
[----:B------:R-:W-:-:S04]  /*71b0*/  LEA R3, R0, 0x3b800000, 0x17 ;  /* 0x3b80000000037811 */ /* 0x000fc800078eb8ff */
[----:B------:R-:W-:-:S07]  /*71c0*/  LOP3.LUT R18, R3, R2, R18, 0xfe, !PT ;  /* 0x0000000203127212 */ /* 0x000fce00078efe12 */
.L_x_12264:
[----:B------:R-:W-:Y:S05]  /*71d0*/  BSYNC B0 ;  /* 0x0000000000007941 */ /* 0x000fea0003800000 */
.L_x_12263:
[----:B------:R-:W0:Y:S01]  /*71e0*/  F2I.S64.TRUNC R18, R18 ;  /* 0x0000001200127311 */ /* 0x000e22000020d900 */
[----:B------:R-:W-:Y:S05]  /*71f0*/  BRA `(.L_x_12248) ;  /* 0x00000004000c7947 */ /* 0x000fea0003800000 */
.L_x_12261:
        /* <DEDUP_REMOVED lines=21> */
.L_x_12270:
[----:B------:R-:W-:Y:S05]  /*7350*/  BSYNC B1 ;  /* 0x0000000000017941 */ /* 0x000fea0003800000 */
.L_x_12269:
[----:B------:R-:W-:Y:S01]  /*7360*/  IMAD.SHL.U32 R2, R2, 0x200000, RZ ;  /* 0x0020000002027824 */ /* 0x000fe200078e00ff */
[----:B------:R-:W-:-:S04]  /*7370*/  LEA R3, R0, 0x37800000, 0x17 ;  /* 0x3780000000037811 */ /* 0x000fc800078eb8ff */
[----:B------:R-:W-:-:S07]  /*7380*/  LOP3.LUT R18, R3, R2, R18, 0xfe, !PT ;  /* 0x0000000203127212 */ /* 0x000fce00078efe12 */
.L_x_12268:
[----:B------:R-:W-:Y:S05]  /*7390*/  BSYNC B0 ;  /* 0x0000000000007941 */ /* 0x000fea0003800000 */
.L_x_12267:
[----:B------:R-:W0:Y:S01]  /*73a0*/  F2I.S64.TRUNC R18, R18 ;  /* 0x0000001200127311 */ /* 0x000e22000020d900 */
[----:B------:R-:W-:Y:S05]  /*73b0*/  BRA `(.L_x_12248) ;  /* 0x00000000009c7947 */ /* 0x000fea0003800000 */
.L_x_12260:
        /* <DEDUP_REMOVED lines=14> */
.L_x_12274:
[----:B------:R-:W-:Y:S05]  /*74a0*/  BSYNC B0 ;  /* 0x0000000000007941 */ /* 0x000fea0003800000 */
.L_x_12273:
[----:B------:R-:W0:Y:S01]  /*74b0*/  F2I.S64.TRUNC R18, R18 ;  /* 0x0000001200127311 */ /* 0x000e22000020d900 */
[----:B------:R-:W-:Y:S05]  /*74c0*/  BRA `(.L_x_12248) ;  /* 0x0000000000587947 */ /* 0x000fea0003800000 */
.L_x_12247:
        /* <DEDUP_REMOVED lines=16> */
.L_x_12275:
[----:B------:R-:W-:Y:S01]  /*75d0*/  CS2R R18, SRZ ;  /* 0x0000000000127805 */ /* 0x000fe2000001ff00 */
[----:B------:R-:W-:Y:S06]  /*75e0*/  BRA `(.L_x_12248) ;  /* 0x0000000000107947 */ /* 0x000fec0003800000 */
.L_x_12272:
[----:B------:R0:W5:Y:S01]  /*75f0*/  LDG.E.64 R18, desc[UR36][R2.64] ;  /* 0x0000002402127981 */ /* 0x000162000c1e1b00 */
[----:B------:R-:W-:Y:S05]  /*7600*/  BRA `(.L_x_12248) ;  /* 0x0000000000087947 */ /* 0x000fea0003800000 */
.L_x_12271:
[----:B------:R0:W5:Y:S01]  /*7610*/  LDG.E R18, desc[UR36][R2.64] ;  /* 0x0000002402127981 */ /* 0x000162000c1e1900 */
[----:B------:R-:W-:-:S07]  /*7620*/  IMAD.MOV.U32 R19, RZ, RZ, RZ ;  /* 0x000000ffff137224 */ /* 0x000fce00078e00ff */
.L_x_12248:
[----:B01--4-:R-:W0:Y:S01]  /*7630*/  LDC.64 R2, c[0x0][0x230] ;  /* 0x00008c00ff027b82 */ /* 0x013e220000000a00 */
        /* <DEDUP_REMOVED lines=18> */
.L_x_12279:
[----:B------:R0:W5:Y:S01]  /*7760*/  LDG.E.U8 R22, desc[UR36][R2.64] ;  /* 0x0000002402167981 */ /* 0x000162000c1e1100 */
[----:B------:R-:W-:Y:S01]  /*7770*/  IMAD.MOV.U32 R23, RZ, RZ, RZ ;  /* 0x000000ffff177224 */ /* 0x000fe200078e00ff */
[----:B------:R-:W-:Y:S06]  /*7780*/  BRA `(.L_x_12281) ;  /* 0x0000000c00487947 */ /* 0x000fec0003800000 */
.L_x_12278:
        /* <DEDUP_REMOVED lines=8> */
.L_x_12283:
[----:B------:R-:W4:Y:S02]  /*7810*/  LDG.E R22, desc[UR36][R2.64] ;  /* 0x0000002402167981 */ /* 0x000f24000c1e1900 */
[----:B----4-:R-:W-:Y:S01]  /*7820*/  SHF.R.S32.HI R23, RZ, 0x1f, R22 ;  /* 0x0000001fff177819 */ /* 0x010fe20000011416 */
[----:B------:R-:W-:Y:S06]  /*7830*/  BRA `(.L_x_12281) ;  /* 0x0000000c001c7947 */ /* 0x000fec0003800000 */
.L_x_12282:
[----:B------:R-:W4:Y:S02]  /*7840*/  LDG.E.S16 R22, desc[UR36][R2.64] ;  /* 0x0000002402167981 */ /* 0x000f24000c1e1700 */
[----:B----4-:R-:W-:Y:S01]  /*7850*/  SHF.R.S32.HI R23, RZ, 0x1f, R22 ;  /* 0x0000001fff177819 */ /* 0x010fe20000011416 */
[----:B------:R-:W-:Y:S06]  /*7860*/  BRA `(.L_x_12281) ;  /* 0x0000000c00107947 */ /* 0x000fec0003800000 */
.L_x_12277:
        /* <DEDUP_REMOVED lines=9> */
.L_x_12285:
[----:B------:R-:W4:Y:S02]  /*7900*/  LDG.E.U16 R2, desc[UR36][R2.64] ;  /* 0x0000002402027981 */ /* 0x000f24000c1e1500 */
[----:B----4-:R-:W-:-:S06]  /*7910*/  HADD2.F32 R22, -RZ, R2.H0_H0 ;  /* 0x20000002ff167230 */ /* 0x010fcc0000004100 */
[----:B------:R-:W0:Y:S01]  /*7920*/  F2I.S64.TRUNC R22, R22 ;  /* 0x0000001600167311 */ /* 0x000e22000020d900 */
[----:B------:R-:W-:Y:S05]  /*7930*/  BRA `(.L_x_12281) ;  /* 0x0000000800dc7947 */ /* 0x000fea0003800000 */
.L_x_12284:
        /* <DEDUP_REMOVED lines=9> */
.L_x_12287:
[----:B------:R-:W4:Y:S02]  /*79d0*/  LDG.E.U16 R2, desc[UR36][R2.64] ;  /* 0x0000002402027981 */ /* 0x000f24000c1e1500 */
[----:B----4-:R-:W-:-:S06]  /*79e0*/  HADD2.F32 R22, -RZ, R2.H0_H0 ;  /* 0x20000002ff167230 */ /* 0x010fcc0000004100 */
[----:B------:R-:W0:Y:S01]  /*79f0*/  F2I.S64.TRUNC R22, R22 ;  /* 0x0000001600167311 */ /* 0x000e22000020d900 */
[----:B------:R-:W-:Y:S05]  /*7a00*/  BRA `(.L_x_12281) ;  /* 0x0000000800a87947 */ /* 0x000fea0003800000 */
.L_x_12286:
[----:B------:R-:W4:Y:S02]  /*7a10*/  LDG.E.64 R2, desc[UR36][R2.64] ;  /* 0x0000002402027981 */ /* 0x000f24000c1e1b00 */
[----:B----4-:R0:W1:Y:S01]  /*7a20*/  F2I.S64.F64.TRUNC R22, R2 ;  /* 0x0000000200167311 */ /* 0x010062000030d900 */
[----:B------:R-:W-:Y:S05]  /*7a30*/  BRA `(.L_x_12281) ;  /* 0x00000008009c7947 */ /* 0x000fea0003800000 */
.L_x_12276:
        /* <DEDUP_REMOVED lines=13> */
.L_x_12290:
[----:B------:R-:W4:Y:S02]  /*7b10*/  LDG.E.64 R2, desc[UR36][R2.64] ;  /* 0x0000002402027981 */ /* 0x000f24000c1e1b00 */
[----:B----4-:R0:W1:Y:S01]  /*7b20*/  F2I.S64.F64.TRUNC R22, R2 ;  /* 0x0000000200167311 */ /* 0x010062000030d900 */
[----:B------:R-:W-:Y:S05]  /*7b30*/  BRA `(.L_x_12281) ;  /* 0x00000008005c7947 */ /* 0x000fea0003800000 */
.L_x_12289:
        /* <DEDUP_REMOVED lines=27> */
.L_x_12292:
        /* <DEDUP_REMOVED lines=14> */
.L_x_12291:
[----:B------:R-:W4:Y:S02]  /*7dd0*/  LDG.E.U16 R22, desc[UR36][R2.64] ;  /* 0x0000002402167981 */ /* 0x000f24000c1e1500 */
[----:B----4-:R-:W-:-:S06]  /*7de0*/  IMAD.U32 R22, R22, 0x10000, RZ ;  /* 0x0001000016167824 */ /* 0x010fcc00078e00ff */
[----:B------:R-:W0:Y:S01]  /*7df0*/  F2I.S64.TRUNC R22, R22 ;  /* 0x0000001600167311 */ /* 0x000e22000020d900 */
[----:B------:R-:W-:Y:S05]  /*7e00*/  BRA `(.L_x_12281) ;  /* 0x0000000400a87947 */ /* 0x000fea0003800000 */
.L_x_12288:
        /* <DEDUP_REMOVED lines=11> */
.L_x_12295:
        /* <DEDUP_REMOVED lines=21> */
.L_x_12299:
[----:B------:R-:W-:Y:S05]  /*8010*/  BSYNC B1 ;  /* 0x0000000000017941 */ /* 0x000fea0003800000 */
.L_x_12298:
[----:B------:R-:W-:Y:S01]  /*8020*/  IMAD.SHL.U32 R2, R2, 0x100000, RZ ;  /* 0x0010000002027824 */ /* 0x000fe200078e00ff */
[----:B------:R-:W-:-:S04]  /*8030*/  LEA R3, R0, 0x3b800000, 0x17 ;  /* 0x3b80000000037811 */ /* 0x000fc800078eb8ff */
[----:B------:R-:W-:-:S07]  /*8040*/  LOP3.LUT R22, R3, R2, R22, 0xfe, !PT ;  /* 0x0000000203167212 */ /* 0x000fce00078efe16 */
.L_x_12297:
[----:B------:R-:W-:Y:S05]  /*8050*/  BSYNC B0 ;  /* 0x0000000000007941 */ /* 0x000fea0003800000 */
.L_x_12296:
[----:B------:R-:W0:Y:S01]  /*8060*/  F2I.S64.TRUNC R22, R22 ;  /* 0x0000001600167311 */ /* 0x000e22000020d900 */
[----:B------:R-:W-:Y:S05]  /*8070*/  BRA `(.L_x_12281) ;  /* 0x00000004000c7947 */ /* 0x000fea0003800000 */
.L_x_12294:
        /* <DEDUP_REMOVED lines=21> */
.L_x_12303:
[----:B------:R-:W-:Y:S05]  /*81d0*/  BSYNC B1 ;  /* 0x0000000000017941 */ /* 0x000fea0003800000 */
.L_x_12302:
[----:B------:R-:W-:Y:S01]  /*81e0*/  IMAD.SHL.U32 R2, R2, 0x200000, RZ ;  /* 0x0020000002027824 */ /* 0x000fe200078e00ff */
[----:B------:R-:W-:-:S04]  /*81f0*/  LEA R3, R0, 0x37800000, 0x17 ;  /* 0x3780000000037811 */ /* 0x000fc800078eb8ff */
[----:B------:R-:W-:-:S07]  /*8200*/  LOP3.LUT R22, R3, R2, R22, 0xfe, !PT ;  /* 0x0000000203167212 */ /* 0x000fce00078efe16 */
.L_x_12301:
[----:B------:R-:W-:Y:S05]  /*8210*/  BSYNC B0 ;  /* 0x0000000000007941 */ /* 0x000fea0003800000 */
.L_x_12300:
[----:B------:R-:W0:Y:S01]  /*8220*/  F2I.S64.TRUNC R22, R22 ;  /* 0x0000001600167311 */ /* 0x000e22000020d900 */
[----:B------:R-:W-:Y:S05]  /*8230*/  BRA `(.L_x_12281) ;  /* 0x00000000009c7947 */ /* 0x000fea0003800000 */
.L_x_12293:
        /* <DEDUP_REMOVED lines=14> */
.L_x_12307:
[----:B------:R-:W-:Y:S05]  /*8320*/  BSYNC B0 ;  /* 0x0000000000007941 */ /* 0x000fea0003800000 */
.L_x_12306:
[----:B------:R-:W0:Y:S01]  /*8330*/  F2I.S64.TRUNC R22, R22 ;  /* 0x0000001600167311 */ /* 0x000e22000020d900 */
[----:B------:R-:W-:Y:S05]  /*8340*/  BRA `(.L_x_12281) ;  /* 0x0000000000587947 */ /* 0x000fea0003800000 */
.L_x_12280:
        /* <DEDUP_REMOVED lines=16> */
.L_x_12308:
[----:B------:R-:W-:Y:S01]  /*8450*/  CS2R R22, SRZ ;  /* 0x0000000000167805 */ /* 0x000fe2000001ff00 */
[----:B------:R-:W-:Y:S06]  /*8460*/  BRA `(.L_x_12281) ;  /* 0x0000000000107947 */ /* 0x000fec0003800000 */
.L_x_12305:
[----:B------:R0:W5:Y:S01]  /*8470*/  LDG.E.64 R22, desc[UR36][R2.64] ;  /* 0x0000002402167981 */ /* 0x000162000c1e1b00 */
[----:B------:R-:W-:Y:S05]  /*8480*/  BRA `(.L_x_12281) ;  /* 0x0000000000087947 */ /* 0x000fea0003800000 */
.L_x_12304:
[----:B------:R0:W5:Y:S01]  /*8490*/  LDG.E R22, desc[UR36][R2.64] ;  /* 0x0000002402167981 */ /* 0x000162000c1e1900 */
[----:B------:R-:W-:-:S07]  /*84a0*/  IMAD.MOV.U32 R23, RZ, RZ, RZ ;  /* 0x000000ffff177224 */ /* 0x000fce00078e00ff */
.L_x_12281:
[----:B------:R-:W-:-:S07]  /*84b0*/  VIADD R42, R42, 0x80 ;  /* 0x000000802a2a7836 */ /* 0x000fce0000000000 */
.L_x_12209:
[----:B------:R-:W-:Y:S05]  /*84c0*/  BSYNC B6 ;  /* 0x0000000000067941 */ /* 0x000fea0003800000 */
.L_x_12208:
[----:B------:R-:W-:Y:S01]  /*84d0*/  ISETP.GE.AND P0, PT, R42, R43, PT ;  /* 0x0000002b2a00720c */ /* 0x000fe20003f06270 */
[----:B------:R-:W-:Y:S01]  /*84e0*/  BSSY B6, `(.L_x_12309) ;  /* 0x00002be000067945 */ /* 0x000fe20003800000 */
[----:B0---4-:R-:W-:Y:S02]  /*84f0*/  CS2R R24, SRZ ;  /* 0x0000000000187805 */ /* 0x011fe4000001ff00 */
[----:B------:R-:W-:-:S09]  /*8500*/  CS2R R26, SRZ ;  /* 0x00000000001a7805 */ /* 0x000fd2000001ff00 */
[----:B------:R-:W-:Y:S05]  /*8510*/  @P0 BRA `(.L_x_12310) ;  /* 0x0000002800e80947 */ /* 0x000fea0003800000 */
[----:B-1----:R-:W0:Y:S01]  /*8520*/  LDC.64 R2, c[0x0][0x220] ;  /* 0x00008800ff027b82 */ /* 0x002e220000000a00 */
        /* <DEDUP_REMOVED lines=19> */
.L_x_12314:
[----:B------:R0:W5:Y:S01]  /*8660*/  LDG.E.U8 R24, desc[UR36][R2.64] ;  /* 0x0000002402187981 */ /* 0x000162000c1e1100 */
[----:B------:R-:W-:Y:S01]  /*8670*/  IMAD.MOV.U32 R25, RZ, RZ, RZ ;  /* 0x000000ffff197224 */ /* 0x000fe200078e00ff */
[----:B------:R-:W-:Y:S06]  /*8680*/  BRA `(.L_x_12316) ;  /* 0x0000000c00487947 */ /* 0x000fec0003800000 */
.L_x_12313:
        /* <DEDUP_REMOVED lines=8> */
.L_x_12318:
[----:B------:R-:W4:Y:S02]  /*8710*/  LDG.E R24, desc[UR36][R2.64] ;  /* 0x0000002402187981 */ /* 0x000f24000c1e1900 */
[----:B----4-:R-:W-:Y:S01]  /*8720*/  SHF.R.S32.HI R25, RZ, 0x1f, R24 ;  /* 0x0000001fff197819 */ /* 0x010fe20000011418 */
[----:B------:R-:W-:Y:S06]  /*8730*/  BRA `(.L_x_12316) ;  /* 0x0000000c001c7947 */ /* 0x000fec0003800000 */
.L_x_12317:
[----:B------:R-:W4:Y:S02]  /*8740*/  LDG.E.S16 R24, desc[UR36][R2.64] ;  /* 0x0000002402187981 */ /* 0x000f24000c1e1700 */
[----:B----4-:R-:W-:Y:S01]  /*8750*/  SHF.R.S32.HI R25, RZ, 0x1f, R24 ;  /* 0x0000001fff197819 */ /* 0x010fe20000011418 */
[----:B------:R-:W-:Y:S06]  /*8760*/  BRA `(.L_x_12316) ;  /* 0x0000000c00107947 */ /* 0x000fec0003800000 */
.L_x_12312:
[----:B------:R-:W-:-:S13]  /*8770*/  ISETP.GT.AND P0, PT, R0, 0x6, PT ;  /* 0x000000060000780c */ /* 0x000fda0003f04270 */
[----:B------:R-:W-:Y:S05]  /*8780*/  @P0 BRA `(.L_x_12319) ;  /* 0x00000000002c0947 */ /* 0x000fea0003800000 */
[----:B------:R-:W-:-:S13]  /*8790*/  ISETP.NE.AND P0, PT, R0, 0x5, PT ;  /* 0x000000050000780c */ /* 0x000fda0003f05270 */
[----:B------:R-:W-:Y:S05]  /*87a0*/  @!P0 BRA `(.L_x_12320) ;  /* 0x0000000000148947 */ /* 0x000fea0003800000 */
[----:B------:R-:W-:-:S13]  /*87b0*/  ISETP.NE.AND P0, PT, R0, 0x6, PT ;  /* 0x000000060000780c */ /* 0x000fda0003f05270 */
[----:B------:R-:W-:Y:S05]  /*87c0*/  @P0 BRA `(.L_x_12315) ;  /* 0x0000000800a00947 */ /* 0x000fea0003800000 */
[----:B------:R-:W4:Y:S02]  /*87d0*/  LDG.E R2, desc[UR36][R2.64] ;  /* 0x0000002402027981 */ /* 0x000f24000c1e1900 */
[----:B----4-:R0:W1:Y:S01]  /*87e0*/  F2I.S64.TRUNC R24, R2 ;  /* 0x0000000200187311 */ /* 0x010062000020d900 */
[----:B------:R-:W-:Y:S05]  /*87f0*/  BRA `(.L_x_12316) ;  /* 0x0000000800ec7947 */ /* 0x000fea0003800000 */
.L_x_12320:
[----:B------:R-:W4:Y:S02]  /*8800*/  LDG.E.U16 R2, desc[UR36][R2.64] ;  /* 0x0000002402027981 */ /* 0x000f24000c1e1500 */
[----:B----4-:R-:W-:-:S06]  /*8810*/  HADD2.F32 R24, -RZ, R2.H0_H0 ;  /* 0x20000002ff187230 */ /* 0x010fcc0000004100 */
[----:B------:R-:W0:Y:S01]  /*8820*/  F2I.S64.TRUNC R24, R24 ;  /* 0x0000001800187311 */ /* 0x000e22000020d900 */
[----:B------:R-:W-:Y:S05]  /*8830*/  BRA `(.L_x_12316) ;  /* 0x0000000800dc7947 */ /* 0x000fea0003800000 */
.L_x_12319:
        /* <DEDUP_REMOVED lines=9> */
.L_x_12322:
[----:B------:R-:W4:Y:S02]  /*88d0*/  LDG.E.U16 R2, desc[UR36][R2.64] ;  /* 0x0000002402027981 */ /* 0x000f24000c1e1500 */
[----:B----4-:R-:W-:-:S06]  /*88e0*/  HADD2.F32 R24, -RZ, R2.H0_H0 ;  /* 0x20000002ff187230 */ /* 0x010fcc0000004100 */
[----:B------:R-:W0:Y:S01]  /*88f0*/  F2I.S64.TRUNC R24, R24 ;  /* 0x0000001800187311 */ /* 0x000e22000020d900 */
[----:B------:R-:W-:Y:S05]  /*8900*/  BRA `(.L_x_12316) ;  /* 0x0000000800a87947 */ /* 0x000fea0003800000 */
.L_x_12321:
[----:B------:R-:W4:Y:S02]  /*8910*/  LDG.E.64 R2, desc[UR36][R2.64] ;  /* 0x0000002402027981 */ /* 0x000f24000c1e1b00 */
[----:B----4-:R0:W1:Y:S01]  /*8920*/  F2I.S64.F64.TRUNC R24, R2 ;  /* 0x0000000200187311 */ /* 0x010062000030d900 */
[----:B------:R-:W-:Y:S05]  /*8930*/  BRA `(.L_x_12316) ;  /* 0x00000008009c7947 */ /* 0x000fea0003800000 */
.L_x_12311:
        /* <DEDUP_REMOVED lines=13> */
.L_x_12325:
[----:B------:R-:W4:Y:S02]  /*8a10*/  LDG.E.64 R2, desc[UR36][R2.64] ;  /* 0x0000002402027981 */ /* 0x000f24000c1e1b00 */
[----:B----4-:R0:W1:Y:S01]  /*8a20*/  F2I.S64.F64.TRUNC R24, R2 ;  /* 0x0000000200187311 */ /* 0x010062000030d900 */
[----:B------:R-:W-:Y:S05]  /*8a30*/  BRA `(.L_x_12316) ;  /* 0x00000008005c7947 */ /* 0x000fea0003800000 */
.L_x_12324:
        /* <DEDUP_REMOVED lines=27> */
.L_x_12327:
        /* <DEDUP_REMOVED lines=14> */
.L_x_12326:
[----:B------:R-:W4:Y:S02]  /*8cd0*/  LDG.E.U16 R24, desc[UR36][R2.64] ;  /* 0x0000002402187981 */ /* 0x000f24000c1e1500 */
[----:B----4-:R-:W-:-:S06]  /*8ce0*/  IMAD.U32 R24, R24, 0x10000, RZ ;  /* 0x0001000018187824 */ /* 0x010fcc00078e00ff */
[----:B------:R-:W0:Y:S01]  /*8cf0*/  F2I.S64.TRUNC R24, R24 ;  /* 0x0000001800187311 */ /* 0x000e22000020d900 */
[----:B------:R-:W-:Y:S05]  /*8d00*/  BRA `(.L_x_12316) ;  /* 0x0000000400a87947 */ /* 0x000fea0003800000 */
.L_x_12323:
        /* <DEDUP_REMOVED lines=11> */
.L_x_12330:
        /* <DEDUP_REMOVED lines=21> */
.L_x_12334:
[----:B------:R-:W-:Y:S05]  /*8f10*/  BSYNC B1 ;  /* 0x0000000000017941 */ /* 0x000fea0003800000 */
.L_x_12333:
[----:B------:R-:W-:Y:S01]  /*8f20*/  IMAD.SHL.U32 R2, R2, 0x100000, RZ ;  /* 0x0010000002027824 */ /* 0x000fe200078e00ff */
[----:B------:R-:W-:-:S04]  /*8f30*/  LEA R3, R0, 0x3b800000, 0x17 ;  /* 0x3b80000000037811 */ /* 0x000fc800078eb8ff */
[----:B------:R-:W-:-:S07]  /*8f40*/  LOP3.LUT R24, R3, R2, R24, 0xfe, !PT ;  /* 0x0000000203187212 */ /* 0x000fce00078efe18 */
.L_x_12332:
[----:B------:R-:W-:Y:S05]  /*8f50*/  BSYNC B0 ;  /* 0x0000000000007941 */ /* 0x000fea0003800000 */
.L_x_12331:
[----:B------:R-:W4:Y:S01]  /*8f60*/  F2I.S64.TRUNC R24, R24 ;  /* 0x0000001800187311 */ /* 0x000f22000020d900 */
[----:B------:R-:W-:Y:S05]  /*8f70*/  BRA `(.L_x_12316) ;  /* 0x00000004000c7947 */ /* 0x000fea0003800000 */
.L_x_12329:
        /* <DEDUP_REMOVED lines=21> */
.L_x_12338:
[----:B------:R-:W-:Y:S05]  /*90d0*/  BSYNC B1 ;  /* 0x0000000000017941 */ /* 0x000fea0003800000 */
.L_x_12337:
[----:B------:R-:W-:Y:S01]  /*90e0*/  IMAD.SHL.U32 R2, R2, 0x200000, RZ ;  /* 0x0020000002027824 */ /* 0x000fe200078e00ff */
[----:B------:R-:W-:-:S04]  /*90f0*/  LEA R3, R0, 0x37800000, 0x17 ;  /* 0x3780000000037811 */ /* 0x000fc800078eb8ff */
[----:B------:R-:W-:-:S07]  /*9100*/  LOP3.LUT R24, R3, R2, R24, 0xfe, !PT ;  /* 0x0000000203187212 */ /* 0x000fce00078efe18 */
.L_x_12336:
[----:B------:R-:W-:Y:S05]  /*9110*/  BSYNC B0 ;  /* 0x0000000000007941 */ /* 0x000fea0003800000 */
.L_x_12335:
[----:B------:R-:W0:Y:S01]  /*9120*/  F2I.S64.TRUNC R24, R24 ;  /* 0x0000001800187311 */ /* 0x000e22000020d900 */
[----:B------:R-:W-:Y:S05]  /*9130*/  BRA `(.L_x_12316) ;  /* 0x00000000009c7947 */ /* 0x000fea0003800000 */
.L_x_12328:
        /* <DEDUP_REMOVED lines=14> */
.L_x_12342:
[----:B------:R-:W-:Y:S05]  /*9220*/  BSYNC B0 ;  /* 0x0000000000007941 */ /* 0x000fea0003800000 */
.L_x_12341:
[----:B------:R-:W0:Y:S01]  /*9230*/  F2I.S64.TRUNC R24, R24 ;  /* 0x0000001800187311 */ /* 0x000e22000020d900 */
[----:B------:R-:W-:Y:S05]  /*9240*/  BRA `(.L_x_12316) ;  /* 0x0000000000587947 */ /* 0x000fea0003800000 */
.L_x_12315:
        /* <DEDUP_REMOVED lines=16> */
.L_x_12343:
[----:B------:R-:W-:Y:S01]  /*9350*/  CS2R R24, SRZ ;  /* 0x0000000000187805 */ /* 0x000fe2000001ff00 */
[----:B------:R-:W-:Y:S06]  /*9360*/  BRA `(.L_x_12316) ;  /* 0x0000000000107947 */ /* 0x000fec0003800000 */
.L_x_12340:
[----:B------:R0:W5:Y:S01]  /*9370*/  LDG.E.64 R24, desc[UR36][R2.64] ;  /* 0x0000002402187981 */ /* 0x000162000c1e1b00 */
[----:B------:R-:W-:Y:S05]  /*9380*/  BRA `(.L_x_12316) ;  /* 0x0000000000087947 */ /* 0x000fea0003800000 */
.L_x_12339:
[----:B------:R0:W5:Y:S01]  /*9390*/  LDG.E R24, desc[UR36][R2.64] ;  /* 0x0000002402187981 */ /* 0x000162000c1e1900 */
[----:B------:R-:W-:-:S07]  /*93a0*/  IMAD.MOV.U32 R25, RZ, RZ, RZ ;  /* 0x000000ffff197224 */ /* 0x000fce00078e00ff */
.L_x_12316:
[----:B0-----:R-:W0:Y:S01]  /*93b0*/  LDC.U8 R4, c[0x0][0x23d] ;  /* 0x00008f40ff047b82 */ /* 0x001e220000000000 */
[----:B------:R-:W-:Y:S02]  /*93c0*/  ULDC UR4, c[0x0][0x244] ;  /* 0x0000910000047ab9 */ /* 0x000fe40000000800 */
[----:B------:R-:W-:-:S05]  /*93d0*/  IMAD R5, R42, UR4, RZ ;  /* 0x000000042a057c24 */ /* 0x000fca000f8e02ff */
[----:B-1----:R-:W1:Y:S01]  /*93e0*/  LDC.64 R2, c[0x0][0x228] ;  /* 0x00008a00ff027b82 */ /* 0x002e620000000a00 */
[----:B0-----:R-:W-:-:S04]  /*93f0*/  PRMT R0, R4, 0x9910, RZ ;  /* 0x0000991004007816 */ /* 0x001fc800000000ff */
        /* <DEDUP_REMOVED lines=15> */
.L_x_12347:
[----:B------:R1:W5:Y:S01]  /*94f0*/  LDG.E.U8 R26, desc[UR36][R2.64] ;  /* 0x00000024021a7981 */ /* 0x000362000c1e1100 */
[----:B------:R-:W-:Y:S01]  /*9500*/  IMAD.MOV.U32 R27, RZ, RZ, RZ ;  /* 0x000000ffff1b7224 */ /* 0x000fe200078e00ff */
[----:B------:R-:W-:Y:S06]  /*9510*/  BRA `(.L_x_12349) ;  /* 0x0000000c00487947 */ /* 0x000fec0003800000 */
.L_x_12346:
        /* <DEDUP_REMOVED lines=8> */
.L_x_12351:
[----:B------:R-:W2:Y:S02]  /*95a0*/  LDG.E R26, desc[UR36][R2.64] ;  /* 0x00000024021a7981 */ /* 0x000ea4000c1e1900 */
[----:B--2---:R-:W-:Y:S01]  /*95b0*/  SHF.R.S32.HI R27, RZ, 0x1f, R26 ;  /* 0x0000001fff1b7819 */ /* 0x004fe2000001141a */
[----:B------:R-:W-:Y:S06]  /*95c0*/  BRA `(.L_x_12349) ;  /* 0x0000000c001c7947 */ /* 0x000fec0003800000 */
.L_x_12350:
[----:B------:R-:W2:Y:S02]  /*95d0*/  LDG.E.S16 R26, desc[UR36][R2.64] ;  /* 0x00000024021a7981 */ /* 0x000ea4000c1e1700 */
[----:B--2---:R-:W-:Y:S01]  /*95e0*/  SHF.R.S32.HI R27, RZ, 0x1f, R26 ;  /* 0x0000001fff1b7819 */ /* 0x004fe2000001141a */
[----:B------:R-:W-:Y:S06]  /*95f0*/  BRA `(.L_x_12349) ;  /* 0x0000000c00107947 */ /* 0x000fec0003800000 */
.L_x_12345:
        /* <DEDUP_REMOVED lines=9> */
.L_x_12353:
[----:B------:R-:W2:Y:S02]  /*9690*/  LDG.E.U16 R2, desc[UR36][R2.64] ;  /* 0x0000002402027981 */ /* 0x000ea4000c1e1500 */
[----:B--2---:R-:W-:-:S06]  /*96a0*/  HADD2.F32 R26, -RZ, R2.H0_H0 ;  /* 0x20000002ff1a7230 */ /* 0x004fcc0000004100 */
[----:B------:R-:W0:Y:S01]  /*96b0*/  F2I.S64.TRUNC R26, R26 ;  /* 0x0000001a001a7311 */ /* 0x000e22000020d900 */
[----:B------:R-:W-:Y:S05]  /*96c0*/  BRA `(.L_x_12349) ;  /* 0x0000000800dc7947 */ /* 0x000fea0003800000 */
.L_x_12352:
        /* <DEDUP_REMOVED lines=9> */
.L_x_12355:
[----:B------:R-:W2:Y:S02]  /*9760*/  LDG.E.U16 R2, desc[UR36][R2.64] ;  /* 0x0000002402027981 */ /* 0x000ea4000c1e1500 */
[----:B--2---:R-:W-:-:S06]  /*9770*/  HADD2.F32 R26, -RZ, R2.H0_H0 ;  /* 0x20000002ff1a7230 */ /* 0x004fcc0000004100 */
[----:B------:R-:W0:Y:S01]  /*9780*/  F2I.S64.TRUNC R26, R26 ;  /* 0x0000001a001a7311 */ /* 0x000e22000020d900 */
[----:B------:R-:W-:Y:S05]  /*9790*/  BRA `(.L_x_12349) ;  /* 0x0000000800a87947 */ /* 0x000fea0003800000 */
.L_x_12354:
[----:B------:R-:W2:Y:S02]  /*97a0*/  LDG.E.64 R2, desc[UR36][R2.64] ;  /* 0x0000002402027981 */ /* 0x000ea4000c1e1b00 */
[----:B--2---:R0:W1:Y:S01]  /*97b0*/  F2I.S64.F64.TRUNC R26, R2 ;  /* 0x00000002001a7311 */ /* 0x004062000030d900 */
[----:B------:R-:W-:Y:S05]  /*97c0*/  BRA `(.L_x_12349) ;  /* 0x00000008009c7947 */ /* 0x000fea0003800000 */
.L_x_12344:
        /* <DEDUP_REMOVED lines=13> */
.L_x_12358:
[----:B------:R-:W2:Y:S02]  /*98a0*/  LDG.E.64 R2, desc[UR36][R2.64] ;  /* 0x0000002402027981 */ /* 0x000ea4000c1e1b00 */
[----:B--2---:R0:W1:Y:S01]  /*98b0*/  F2I.S64.F64.TRUNC R26, R2 ;  /* 0x00000002001a7311 */ /* 0x004062000030d900 */
[----:B------:R-:W-:Y:S05]  /*98c0*/  BRA `(.L_x_12349) ;  /* 0x00000008005c7947 */ /* 0x000fea0003800000 */
.L_x_12357:
        /* <DEDUP_REMOVED lines=27> */
.L_x_12360:
        /* <DEDUP_REMOVED lines=14> */
.L_x_12359:
[----:B------:R-:W2:Y:S02]  /*9b60*/  LDG.E.U16 R26, desc[UR36][R2.64] ;  /* 0x00000024021a7981 */ /* 0x000ea4000c1e1500 */
[----:B--2---:R-:W-:-:S06]  /*9b70*/  IMAD.U32 R26, R26, 0x10000, RZ ;  /* 0x000100001a1a7824 */ /* 0x004fcc00078e00ff */
[----:B------:R-:W0:Y:S01]  /*9b80*/  F2I.S64.TRUNC R26, R26 ;  /* 0x0000001a001a7311 */ /* 0x000e22000020d900 */
[----:B------:R-:W-:Y:S05]  /*9b90*/  BRA `(.L_x_12349) ;  /* 0x0000000400a87947 */ /* 0x000fea0003800000 */
.L_x_12356:
        /* <DEDUP_REMOVED lines=11> */
.L_x_12363:
        /* <DEDUP_REMOVED lines=21> */
.L_x_12367:
[----:B------:R-:W-:Y:S05]  /*9da0*/  BSYNC B1 ;  /* 0x0000000000017941 */ /* 0x000fea0003800000 */
.L_x_12366:
[----:B------:R-:W-:Y:S01]  /*9db0*/  IMAD.SHL.U32 R2, R2, 0x100000, RZ ;  /* 0x0010000002027824 */ /* 0x000fe200078e00ff */
[----:B------:R-:W-:-:S04]  /*9dc0*/  LEA R3, R0, 0x3b800000, 0x17 ;  /* 0x3b80000000037811 */ /* 0x000fc800078eb8ff */
[----:B------:R-:W-:-:S07]  /*9dd0*/  LOP3.LUT R26, R3, R2, R26, 0xfe, !PT ;  /* 0x00000002031a7212 */ /* 0x000fce00078efe1a */
.L_x_12365:
[----:B------:R-:W-:Y:S05]  /*9de0*/  BSYNC B0 ;  /* 0x0000000000007941 */ /* 0x000fea0003800000 */
.L_x_12364:
[----:B------:R-:W0:Y:S01]  /*9df0*/  F2I.S64.TRUNC R26, R26 ;  /* 0x0000001a001a7311 */ /* 0x000e22000020d900 */
[----:B------:R-:W-:Y:S05]  /*9e00*/  BRA `(.L_x_12349) ;  /* 0x00000004000c7947 */ /* 0x000fea0003800000 */
.L_x_12362:
        /* <DEDUP_REMOVED lines=21> */
.L_x_12371:
[----:B------:R-:W-:Y:S05]  /*9f60*/  BSYNC B1 ;  /* 0x0000000000017941 */ /* 0x000fea0003800000 */
.L_x_12370:
[----:B------:R-:W-:Y:S01]  /*9f70*/  IMAD.SHL.U32 R2, R2, 0x200000, RZ ;  /* 0x0020000002027824 */ /* 0x000fe200078e00ff */
[----:B------:R-:W-:-:S04]  /*9f80*/  LEA R3, R0, 0x37800000, 0x17 ;  /* 0x3780000000037811 */ /* 0x000fc800078eb8ff */
[----:B------:R-:W-:-:S07]  /*9f90*/  LOP3.LUT R26, R3, R2, R26, 0xfe, !PT ;  /* 0x00000002031a7212 */ /* 0x000fce00078efe1a */
.L_x_12369:
[----:B------:R-:W-:Y:S05]  /*9fa0*/  BSYNC B0 ;  /* 0x0000000000007941 */ /* 0x000fea0003800000 */
.L_x_12368:
[----:B------:R-:W0:Y:S01]  /*9fb0*/  F2I.S64.TRUNC R26, R26 ;  /* 0x0000001a001a7311 */ /* 0x000e22000020d900 */
[----:B------:R-:W-:Y:S05]  /*9fc0*/  BRA `(.L_x_12349) ;  /* 0x00000000009c7947 */ /* 0x000fea0003800000 */
.L_x_12361:
        /* <DEDUP_REMOVED lines=14> */
.L_x_12375:
[----:B------:R-:W-:Y:S05]  /*a0b0*/  BSYNC B0 ;  /* 0x0000000000007941 */ /* 0x000fea0003800000 */
.L_x_12374:
[----:B------:R-:W0:Y:S01]  /*a0c0*/  F2I.S64.TRUNC R26, R26 ;  /* 0x0000001a001a7311 */ /* 0x000e22000020d900 */
[----:B------:R-:W-:Y:S05]  /*a0d0*/  BRA `(.L_x_12349) ;  /* 0x0000000000587947 */ /* 0x000fea0003800000 */
.L_x_12348:
        /* <DEDUP_REMOVED lines=16> */
.L_x_12376:
[----:B------:R-:W-:Y:S01]  /*a1e0*/  CS2R R26, SRZ ;  /* 0x00000000001a7805 */ /* 0x000fe2000001ff00 */
[----:B------:R-:W-:Y:S06]  /*a1f0*/  BRA `(.L_x_12349) ;  /* 0x0000000000107947 */ /* 0x000fec0003800000 */
.L_x_12373:
[----:B------:R0:W5:Y:S01]  /*a200*/  LDG.E.64 R26, desc[UR36][R2.64] ;  /* 0x00000024021a7981 */ /* 0x000162000c1e1b00 */
[----:B------:R-:W-:Y:S05]  /*a210*/  BRA `(.L_x_12349) ;  /* 0x0000000000087947 */ /* 0x000fea0003800000 */
.L_x_12372:
[----:B------:R0:W5:Y:S01]  /*a220*/  LDG.E R26, desc[UR36][R2.64] ;  /* 0x00000024021a7981 */ /* 0x000162000c1e1900 */
[----:B------:R-:W-:-:S07]  /*a230*/  IMAD.MOV.U32 R27, RZ, RZ, RZ ;  /* 0x000000ffff1b7224 */ /* 0x000fce00078e00ff */
.L_x_12349:
        /* <DEDUP_REMOVED lines=20> */
.L_x_12380:
[----:B------:R0:W5:Y:S01]  /*a380*/  LDG.E.U8 R40, desc[UR36][R2.64] ;  /* 0x0000002402287981 */ /* 0x000162000c1e1100 */
[----:B------:R-:W-:Y:S01]  /*a390*/  IMAD.MOV.U32 R41, RZ, RZ, RZ ;  /* 0x000000ffff297224 */ /* 0x000fe200078e00ff */
[----:B------:R-:W-:Y:S06]  /*a3a0*/  BRA `(.L_x_12310) ;  /* 0x0000000c00447947 */ /* 0x000fec0003800000 */
.L_x_12379:
        /* <DEDUP_REMOVED lines=8> */
.L_x_12383:
[----:B------:R-:W2:Y:S02]  /*a430*/  LDG.E R40, desc[UR36][R2.64] ;  /* 0x0000002402287981 */ /* 0x000ea4000c1e1900 */
[----:B--2---:R-:W-:Y:S01]  /*a440*/  SHF.R.S32.HI R41, RZ, 0x1f, R40 ;  /* 0x0000001fff297819 */ /* 0x004fe20000011428 */
[----:B------:R-:W-:Y:S06]  /*a450*/  BRA `(.L_x_12310) ;  /* 0x0000000c00187947 */ /* 0x000fec0003800000 */
.L_x_12382:
[----:B------:R-:W2:Y:S02]  /*a460*/  LDG.E.S16 R40, desc[UR36][R2.64] ;  /* 0x0000002402287981 */ /* 0x000ea4000c1e1700 */
[----:B--2---:R-:W-:Y:S01]  /*a470*/  SHF.R.S32.HI R41, RZ, 0x1f, R40 ;  /* 0x0000001fff297819 */ /* 0x004fe20000011428 */
[----:B------:R-:W-:Y:S06]  /*a480*/  BRA `(.L_x_12310) ;  /* 0x0000000c000c7947 */ /* 0x000fec0003800000 */
.L_x_12378:
        /* <DEDUP_REMOVED lines=9> */
.L_x_12385:
[----:B------:R-:W2:Y:S02]  /*a520*/  LDG.E.U16 R2, desc[UR36][R2.64] ;  /* 0x0000002402027981 */ /* 0x000ea4000c1e1500 */
[----:B--2---:R-:W-:-:S06]  /*a530*/  HADD2.F32 R40, -RZ, R2.H0_H0 ;  /* 0x20000002ff287230 */ /* 0x004fcc0000004100 */
[----:B------:R-:W0:Y:S01]  /*a540*/  F2I.S64.TRUNC R40, R40 ;  /* 0x0000002800287311 */ /* 0x000e22000020d900 */
[----:B------:R-:W-:Y:S05]  /*a550*/  BRA `(.L_x_12310) ;  /* 0x0000000800d87947 */ /* 0x000fea0003800000 */
.L_x_12384:
        /* <DEDUP_REMOVED lines=9> */
.L_x_12387:
[----:B------:R-:W2:Y:S02]  /*a5f0*/  LDG.E.U16 R2, desc[UR36][R2.64] ;  /* 0x0000002402027981 */ /* 0x000ea4000c1e1500 */
[----:B--2---:R-:W-:-:S06]  /*a600*/  HADD2.F32 R40, -RZ, R2.H0_H0 ;  /* 0x20000002ff287230 */ /* 0x004fcc0000004100 */
[----:B------:R-:W0:Y:S01]  /*a610*/  F2I.S64.TRUNC R40, R40 ;  /* 0x0000002800287311 */ /* 0x000e22000020d900 */
[----:B------:R-:W-:Y:S05]  /*a620*/  BRA `(.L_x_12310) ;  /* 0x0000000800a47947 */ /* 0x000fea0003800000 */
.L_x_12386:
[----:B------:R-:W2:Y:S02]  /*a630*/  LDG.E.64 R2, desc[UR36][R2.64] ;  /* 0x0000002402027981 */ /* 0x000ea4000c1e1b00 */
[----:B--2---:R0:W1:Y:S01]  /*a640*/  F2I.S64.F64.TRUNC R40, R2 ;  /* 0x0000000200287311 */ /* 0x004062000030d900 */
[----:B------:R-:W-:Y:S05]  /*a650*/  BRA `(.L_x_12310) ;  /* 0x0000000800987947 */ /* 0x000fea0003800000 */
.L_x_12377:
        /* <DEDUP_REMOVED lines=13> */
.L_x_12390:
[----:B------:R-:W2:Y:S02]  /*a730*/  LDG.E.64 R2, desc[UR36][R2.64] ;  /* 0x0000002402027981 */ /* 0x000ea4000c1e1b00 */
[----:B--2---:R0:W1:Y:S01]  /*a740*/  F2I.S64.F64.TRUNC R40, R2 ;  /* 0x0000000200287311 */ /* 0x004062000030d900 */
[----:B------:R-:W-:Y:S05]  /*a750*/  BRA `(.L_x_12310) ;  /* 0x0000000800587947 */ /* 0x000fea0003800000 */
.L_x_12389:
        /* <DEDUP_REMOVED lines=27> */
.L_x_12392:
        /* <DEDUP_REMOVED lines=14> */
.L_x_12391:
[----:B------:R-:W2:Y:S02]  /*a9f0*/  LDG.E.U16 R40, desc[UR36][R2.64] ;  /* 0x0000002402287981 */ /* 0x000ea4000c1e1500 */
[----:B--2---:R-:W-:-:S06]  /*aa00*/  IMAD.U32 R40, R40, 0x10000, RZ ;  /* 0x0001000028287824 */ /* 0x004fcc00078e00ff */
[----:B------:R-:W0:Y:S01]  /*aa10*/  F2I.S64.TRUNC R40, R40 ;  /* 0x0000002800287311 */ /* 0x000e22000020d900 */
[----:B------:R-:W-:Y:S05]  /*aa20*/  BRA `(.L_x_12310) ;  /* 0x0000000400a47947 */ /* 0x000fea0003800000 */
.L_x_12388:
        /* <DEDUP_REMOVED lines=11> */
.L_x_12395:
        /* <DEDUP_REMOVED lines=21> */
.L_x_12399:
[----:B------:R-:W-:Y:S05]  /*ac30*/  BSYNC B1 ;  /* 0x0000000000017941 */ /* 0x000fea0003800000 */
.L_x_12398:
[----:B------:R-:W-:Y:S01]  /*ac40*/  IMAD.SHL.U32 R2, R2, 0x100000, RZ ;  /* 0x0010000002027824 */ /* 0x000fe200078e00ff */
[----:B------:R-:W-:-:S04]  /*ac50*/  LEA R3, R0, 0x3b800000, 0x17 ;  /* 0x3b80000000037811 */ /* 0x000fc800078eb8ff */
[----:B------:R-:W-:-:S07]  /*ac60*/  LOP3.LUT R40, R3, R2, R40, 0xfe, !PT ;  /* 0x0000000203287212 */ /* 0x000fce00078efe28 */
.L_x_12397:
[----:B------:R-:W-:Y:S05]  /*ac70*/  BSYNC B0 ;  /* 0x0000000000007941 */ /* 0x000fea0003800000 */
.L_x_12396:
[----:B------:R-:W0:Y:S01]  /*ac80*/  F2I.S64.TRUNC R40, R40 ;  /* 0x0000002800287311 */ /* 0x000e22000020d900 */
[----:B------:R-:W-:Y:S05]  /*ac90*/  BRA `(.L_x_12310) ;  /* 0x0000000400087947 */ /* 0x000fea0003800000 */
.L_x_12394:
        /* <DEDUP_REMOVED lines=21> */
.L_x_12403:
[----:B------:R-:W-:Y:S05]  /*adf0*/  BSYNC B1 ;  /* 0x0000000000017941 */ /* 0x000fea0003800000 */
.L_x_12402:
[----:B------:R-:W-:Y:S01]  /*ae00*/  IMAD.SHL.U32 R2, R2, 0x200000, RZ ;  /* 0x0020000002027824 */ /* 0x000fe200078e00ff */
[----:B------:R-:W-:-:S04]  /*ae10*/  LEA R3, R0, 0x37800000, 0x17 ;  /* 0x3780000000037811 */ /* 0x000fc800078eb8ff */
[----:B------:R-:W-:-:S07]  /*ae20*/  LOP3.LUT R40, R3, R2, R40, 0xfe, !PT ;  /* 0x0000000203287212 */ /* 0x000fce00078efe28 */
.L_x_12401:
[----:B------:R-:W-:Y:S05]  /*ae30*/  BSYNC B0 ;  /* 0x0000000000007941 */ /* 0x000fea0003800000 */
.L_x_12400:
[----:B------:R-:W0:Y:S01]  /*ae40*/  F2I.S64.TRUNC R40, R40 ;  /* 0x0000002800287311 */ /* 0x000e22000020d900 */
[----:B------:R-:W-:Y:S05]  /*ae50*/  BRA `(.L_x_12310) ;  /* 0x0000000000987947 */ /* 0x000fea0003800000 */
.L_x_12393:
        /* <DEDUP_REMOVED lines=14> */
.L_x_12407:
[----:B------:R-:W-:Y:S05]  /*af40*/  BSYNC B0 ;  /* 0x0000000000007941 */ /* 0x000fea0003800000 */
.L_x_12406:
[----:B------:R-:W0:Y:S01]  /*af50*/  F2I.S64.TRUNC R40, R40 ;  /* 0x0000002800287311 */ /* 0x000e22000020d900 */
[----:B------:R-:W-:Y:S05]  /*af60*/  BRA `(.L_x_12310) ;  /* 0x0000000000547947 */ /* 0x000fea0003800000 */
.L_x_12381:
        /* <DEDUP_REMOVED lines=16> */
.L_x_12408:
[----:B------:R-:W-:Y:S05]  /*b070*/  BRA `(.L_x_12310) ;  /* 0x0000000000107947 */ /* 0x000fea0003800000 */
.L_x_12405:
[----:B------:R0:W5:Y:S01]  /*b080*/  LDG.E.64 R40, desc[UR36][R2.64] ;  /* 0x0000002402287981 */ /* 0x000162000c1e1b00 */
[----:B------:R-:W-:Y:S05]  /*b090*/  BRA `(.L_x_12310) ;  /* 0x0000000000087947 */ /* 0x000fea0003800000 */
.L_x_12404:
[----:B------:R0:W5:Y:S01]  /*b0a0*/  LDG.E R40, desc[UR36][R2.64] ;  /* 0x0000002402287981 */ /* 0x000162000c1e1900 */
[----:B------:R-:W-:-:S07]  /*b0b0*/  IMAD.MOV.U32 R41, RZ, RZ, RZ ;  /* 0x000000ffff297224 */ /* 0x000fce00078e00ff */
.L_x_12310:
[----:B------:R-:W-:Y:S05]  /*b0c0*/  BSYNC B6 ;  /* 0x0000000000067941 */ /* 0x000fea0003800000 */
.L_x_12309:
[----:B01----:R-:W0:Y:S01]  /*b0d0*/  S2R R2, SR_TID.X ;  /* 0x0000000000027919 */ /* 0x003e220000002100 */
[----:B-----5:R-:W-:Y:S01]  /*b0e0*/  ISETP.GT.U32.AND P2, PT, R36, R34, PT ;  /* 0x000000222400720c */ /* 0x020fe20003f44070 */
[----:B------:R-:W-:Y:S01]  /*b0f0*/  BSSY B6, `(.L_x_12409) ;  /* 0x0000124000067945 */ /* 0x000fe20003800000 */
[----:B------:R-:W-:Y:S02]  /*b100*/  ISETP.GT.U32.AND P0, PT, R38, R30, PT ;  /* 0x0000001e2600720c */ /* 0x000fe40003f04070 */
[----:B------:R-:W-:Y:S02]  /*b110*/  ISETP.GT.U32.AND P1, PT, R16, R18, PT ;  /* 0x000000121000720c */ /* 0x000fe40003f24070 */
[----:B------:R-:W-:Y:S02]  /*b120*/  ISETP.GT.AND.EX P2, PT, R37, R35, PT, P2 ;  /* 0x000000232500720c */ /* 0x000fe40003f44320 */
[----:B------:R-:W-:Y:S02]  /*b130*/  ISETP.GT.AND.EX P0, PT, R39, R31, PT, P0 ;  /* 0x0000001f2700720c */ /* 0x000fe40003f04300 */
[----:B------:R-:W-:-:S02]  /*b140*/  ISETP.GT.AND.EX P1, PT, R17, R19, PT, P1 ;  /* 0x000000131100720c */ /* 0x000fc40003f24310 */
[----:B------:R-:W-:Y:S02]  /*b150*/  SEL R3, R36, R34, P2 ;  /* 0x0000002224037207 */ /* 0x000fe40001000000 */
[----:B------:R-:W-:Y:S02]  /*b160*/  SEL R35, R37, R35, P2 ;  /* 0x0000002325237207 */ /* 0x000fe40001000000 */
[----:B----4-:R-:W-:Y:S02]  /*b170*/  ISETP.GT.U32.AND P2, PT, R24, R26, PT ;  /* 0x0000001a1800720c */ /* 0x010fe40003f44070 */
[----:B------:R-:W-:Y:S02]  /*b180*/  SEL R9, R38, R30, P0 ;  /* 0x0000001e26097207 */ /* 0x000fe40000000000 */
[----:B------:R-:W-:Y:S02]  /*b190*/  SEL R7, R16, R18, P1 ;  /* 0x0000001210077207 */ /* 0x000fe40000800000 */
[----:B------:R-:W1:Y:S01]  /*b1a0*/  LDC.U8 R16, c[0x0][0x24c] ;  /* 0x00009300ff107b82 */ /* 0x000e620000000000 */
[----:B------:R-:W-:-:S02]  /*b1b0*/  SEL R31, R39, R31, P0 ;  /* 0x0000001f271f7207 */ /* 0x000fc40000000000 */
[----:B------:R-:W-:Y:S02]  /*b1c0*/  ISETP.GT.AND.EX P2, PT, R25, R27, PT, P2 ;  /* 0x0000001b1900720c */ /* 0x000fe40003f44320 */
[----:B------:R-:W-:Y:S02]  /*b1d0*/  ISETP.LT.U32.AND P0, PT, R9, R28, PT ;  /* 0x0000001c0900720c */ /* 0x000fe40003f01070 */
[----:B------:R-:W-:Y:S02]  /*b1e0*/  SEL R5, R24, R26, P2 ;  /* 0x0000001a18057207 */ /* 0x000fe40001000000 */
[----:B0-----:R-:W-:Y:S02]  /*b1f0*/  ISETP.GE.AND P3, PT, R2, R43, PT ;  /* 0x0000002b0200720c */ /* 0x001fe40003f66270 */
[----:B------:R-:W-:Y:S02]  /*b200*/  ISETP.LT.AND.EX P0, PT, R31, R29, PT, P0 ;  /* 0x0000001d1f00720c */ /* 0x000fe40003f01300 */
[----:B------:R-:W-:-:S02]  /*b210*/  SEL R25, R25, R27, P2 ;  /* 0x0000001b19197207 */ /* 0x000fc40001000000 */
[----:B------:R-:W-:Y:S02]  /*b220*/  SEL R17, R17, R19, P1 ;  /* 0x0000001311117207 */ /* 0x000fe40000800000 */
[----:B------:R-:W-:Y:S02]  /*b230*/  SEL R28, R9, R28, P0 ;  /* 0x0000001c091c7207 */ /* 0x000fe40000000000 */
[----:B------:R-:W-:Y:S02]  /*b240*/  SEL R29, R31, R29, P0 ;  /* 0x0000001d1f1d7207 */ /* 0x000fe40000000000 */
[----:B------:R-:W-:Y:S02]  /*b250*/  ISETP.LT.U32.AND P2, PT, R5, R40, PT ;  /* 0x000000280500720c */ /* 0x000fe40003f41070 */
[----:B------:R-:W-:Y:S02]  /*b260*/  ISETP.LT.U32.AND P1, PT, R7, R22, PT ;  /* 0x000000160700720c */ /* 0x000fe40003f21070 */
[----:B--23--:R-:W-:-:S02]  /*b270*/  ISETP.LT.U32.AND P0, PT, R3, R32, PT ;  /* 0x000000200300720c */ /* 0x00cfc40003f01070 */
[----:B------:R-:W-:Y:S02]  /*b280*/  ISETP.LT.AND.EX P2, PT, R25, R41, PT, P2 ;  /* 0x000000291900720c */ /* 0x000fe40003f41320 */
[----:B------:R-:W-:Y:S02]  /*b290*/  ISETP.LT.AND.EX P1, PT, R17, R23, PT, P1 ;  /* 0x000000171100720c */ /* 0x000fe40003f21310 */
[----:B------:R-:W-:Y:S02]  /*b2a0*/  ISETP.LT.AND.EX P0, PT, R35, R33, PT, P0 ;  /* 0x000000212300720c */ /* 0x000fe40003f01300 */
[----:B------:R-:W-:Y:S02]  /*b2b0*/  SEL R40, R5, R40, P2 ;  /* 0x0000002805287207 */ /* 0x000fe40001000000 */
[----:B------:R-:W-:Y:S02]  /*b2c0*/  SEL R22, R7, R22, P1 ;  /* 0x0000001607167207 */ /* 0x000fe40000800000 */
[----:B------:R-:W-:-:S02]  /*b2d0*/  SEL R23, R17, R23, P1 ;  /* 0x0000001711177207 */ /* 0x000fc40000800000 */
[----:B------:R-:W-:Y:S02]  /*b2e0*/  SEL R41, R25, R41, P2 ;  /* 0x0000002919297207 */ /* 0x000fe40001000000 */
[----:B------:R-:W-:Y:S02]  /*b2f0*/  SEL R3, R3, R32, P0 ;  /* 0x0000002003037207 */ /* 0x000fe40000000000 */
[----:B------:R-:W-:Y:S01]  /*b300*/  SEL R5, R35, R33, P0 ;  /* 0x0000002123057207 */ /* 0x000fe20000000000 */
[----:B------:R-:W-:Y:S06]  /*b310*/  @P3 BRA `(.L_x_12410) ;  /* 0x0000001000043947 */ /* 0x000fec0003800000 */
[----:B------:R-:W0:Y:S01]  /*b320*/  LDC.64 R8, c[0x0][0x218] ;  /* 0x00008600ff087b82 */ /* 0x000e220000000a00 */
[----:B------:R-:W-:Y:S01]  /*b330*/  IMAD R0, R44, 0x200, R2 ;  /* 0x000002002c007824 */ /* 0x000fe200078e0202 */
[----:B-1----:R-:W-:Y:S01]  /*b340*/  PRMT R4, R16, 0x9910, RZ ;  /* 0x0000991010047816 */ /* 0x002fe200000000ff */
[----:B------:R-:W-:Y:S01]  /*b350*/  ULDC UR4, c[0x0][0x250] ;  /* 0x0000940000047ab9 */ /* 0x000fe20000000800 */
[----:B------:R-:W-:Y:S02]  /*b360*/  VIADD R17, R2, 0x80 ;  /* 0x0000008002117836 */ /* 0x000fe40000000000 */
[----:B------:R-:W-:Y:S02]  /*b370*/  IMAD R7, R0, UR4, RZ ;  /* 0x0000000400077c24 */ /* 0x000fe4000f8e02ff */
[----:B------:R-:W-:Y:S02]  /*b380*/  IMAD.MOV.U32 R0, RZ, RZ, R4 ;  /* 0x000000ffff007224 */ /* 0x000fe400078e0004 */
[----:B------:R-:W-:-:S03]  /*b390*/  IMAD.MOV.U32 R4, RZ, RZ, R3 ;  /* 0x000000ffff047224 */ /* 0x000fc600078e0003 */
        /* <DEDUP_REMOVED lines=15> */
.L_x_12414:
[----:B------:R2:W-:Y:S01]  /*b490*/  STG.E.U8 desc[UR36][R8.64], R3 ;  /* 0x0000000308007986 */ /* 0x0005e2000c101124 */
[----:B------:R-:W-:Y:S01]  /*b4a0*/  IMAD.MOV.U32 R2, RZ, RZ, R17 ;  /* 0x000000ffff027224 */ /* 0x000fe200078e0011 */
[----:B------:R-:W-:Y:S06]  /*b4b0*/  BRA `(.L_x_12410) ;  /* 0x0000000c009c7947 */ /* 0x000fec0003800000 */
.L_x_12413:
[----:B------:R-:W-:-:S13]  /*b4c0*/  ISETP.NE.AND P0, PT, R0, 0x2, PT ;  /* 0x000000020000780c */ /* 0x000fda0003f05270 */
[----:B------:R-:W-:Y:S05]  /*b4d0*/  @!P0 BRA `(.L_x_12416) ;  /* 0x0000000000288947 */ /* 0x000fea0003800000 */
[----:B------:R-:W-:-:S13]  /*b4e0*/  ISETP.NE.AND P0, PT, R0, 0x3, PT ;  /* 0x000000030000780c */ /* 0x000fda0003f05270 */
[----:B------:R-:W-:Y:S05]  /*b4f0*/  @!P0 BRA `(.L_x_12417) ;  /* 0x0000000000148947 */ /* 0x000fea0003800000 */
[----:B------:R-:W-:-:S13]  /*b500*/  ISETP.NE.AND P0, PT, R0, 0x4, PT ;  /* 0x000000040000780c */ /* 0x000fda0003f05270 */
[----:B------:R-:W-:Y:S05]  /*b510*/  @P0 BRA `(.L_x_12415) ;  /* 0x0000000c00280947 */ /* 0x000fea0003800000 */
[----:B------:R0:W-:Y:S01]  /*b520*/  STG.E.64 desc[UR36][R8.64], R4 ;  /* 0x0000000408007986 */ /* 0x0001e2000c101b24 */
[----:B------:R-:W-:Y:S01]  /*b530*/  IMAD.MOV.U32 R2, RZ, RZ, R17 ;  /* 0x000000ffff027224 */ /* 0x000fe200078e0011 */
[----:B------:R-:W-:Y:S06]  /*b540*/  BRA `(.L_x_12410) ;  /* 0x0000000c00787947 */ /* 0x000fec0003800000 */
.L_x_12417:
[----:B------:R4:W-:Y:S01]  /*b550*/  STG.E desc[UR36][R8.64], R3 ;  /* 0x0000000308007986 */ /* 0x0009e2000c101924 */
[----:B------:R-:W-:Y:S01]  /*b560*/  IMAD.MOV.U32 R2, RZ, RZ, R17 ;  /* 0x000000ffff027224 */ /* 0x000fe200078e0011 */
[----:B------:R-:W-:Y:S06]  /*b570*/  BRA `(.L_x_12410) ;  /* 0x0000000c006c7947 */ /* 0x000fec0003800000 */
.L_x_12416:
[----:B------:R3:W-:Y:S01]  /*b580*/  STG.E.U16 desc[UR36][R8.64], R3 ;  /* 0x0000000308007986 */ /* 0x0007e2000c101524 */
[----:B------:R-:W-:Y:S01]  /*b590*/  IMAD.MOV.U32 R2, RZ, RZ, R17 ;  /* 0x000000ffff027224 */ /* 0x000fe200078e0011 */
[----:B------:R-:W-:Y:S06]  /*b5a0*/  BRA `(.L_x_12410) ;  /* 0x0000000c00607947 */ /* 0x000fec0003800000 */
.L_x_12412:
[----:B------:R-:W-:-:S13]  /*b5b0*/  ISETP.GT.AND P0, PT, R0, 0x6, PT ;  /* 0x000000060000780c */ /* 0x000fda0003f04270 */
[----:B------:R-:W-:Y:S05]  /*b5c0*/  @P0 BRA `(.L_x_12418) ;  /* 0x0000000000340947 */ /* 0x000fea0003800000 */
[----:B------:R-:W-:-:S13]  /*b5d0*/  ISETP.NE.AND P0, PT, R0, 0x5, PT ;  /* 0x000000050000780c */ /* 0x000fda0003f05270 */
[----:B------:R-:W-:Y:S05]  /*b5e0*/  @!P0 BRA `(.L_x_12419) ;  /* 0x0000000000188947 */ /* 0x000fea0003800000 */
[----:B------:R-:W-:-:S13]  /*b5f0*/  ISETP.NE.AND P0, PT, R0, 0x6, PT ;  /* 0x000000060000780c */ /* 0x000fda0003f05270 */
[----:B------:R-:W-:Y:S05]  /*b600*/  @P0 BRA `(.L_x_12415) ;  /* 0x0000000800ec0947 */ /* 0x000fea0003800000 */
[----:B------:R-:W0:Y:S01]  /*b610*/  I2F.S64 R5, R4 ;  /* 0x0000000400057312 */ /* 0x000e220000301400 */
[----:B------:R-:W-:Y:S01]  /*b620*/  IMAD.MOV.U32 R2, RZ, RZ, R17 ;  /* 0x000000ffff027224 */ /* 0x000fe200078e0011 */
[----:B0-----:R0:W-:Y:S01]  /*b630*/  STG.E desc[UR36][R8.64], R5 ;  /* 0x0000000508007986 */ /* 0x0011e2000c101924 */
[----:B------:R-:W-:Y:S05]  /*b640*/  BRA `(.L_x_12410) ;  /* 0x0000000c00387947 */ /* 0x000fea0003800000 */
.L_x_12419:
[----:B------:R-:W0:Y:S01]  /*b650*/  I2F.S64 R0, R4 ;  /* 0x0000000400007312 */ /* 0x000e220000301400 */
[----:B------:R-:W-:Y:S01]  /*b660*/  IMAD.MOV.U32 R2, RZ, RZ, R17 ;  /* 0x000000ffff027224 */ /* 0x000fe200078e0011 */
[----:B0-----:R-:W-:-:S05]  /*b670*/  F2FP.F16.F32.PACK_AB R0, RZ, R0 ;  /* 0x00000000ff00723e */ /* 0x001fca00000000ff */
[----:B------:R0:W-:Y:S01]  /*b680*/  STG.E.U16 desc[UR36][R8.64], R0 ;  /* 0x0000000008007986 */ /* 0x0001e2000c101524 */
[----:B------:R-:W-:Y:S05]  /*b690*/  BRA `(.L_x_12410) ;  /* 0x0000000c00247947 */ /* 0x000fea0003800000 */
.L_x_12418:
[----:B------:R-:W-:-:S13]  /*b6a0*/  ISETP.NE.AND P0, PT, R0, 0x7, PT ;  /* 0x000000070000780c */ /* 0x000fda0003f05270 */
[----:B------:R-:W-:Y:S05]  /*b6b0*/  @!P0 BRA `(.L_x_12420) ;  /* 0x00000000003c8947 */ /* 0x000fea0003800000 */
[----:B------:R-:W-:-:S13]  /*b6c0*/  ISETP.NE.AND P0, PT, R0, 0x8, PT ;  /* 0x000000080000780c */ /* 0x000fda0003f05270 */
[----:B------:R-:W-:Y:S05]  /*b6d0*/  @!P0 BRA `(.L_x_12421) ;  /* 0x00000000001c8947 */ /* 0x000fea0003800000 */
[----:B------:R-:W-:-:S13]  /*b6e0*/  ISETP.NE.AND P0, PT, R0, 0x9, PT ;  /* 0x000000090000780c */ /* 0x000fda0003f05270 */
[----:B------:R-:W-:Y:S05]  /*b6f0*/  @P0 BRA `(.L_x_12415) ;  /* 0x0000000800b00947 */ /* 0x000fea0003800000 */
[----:B------:R-:W0:Y:S01]  /*b700*/  I2F.S64 R6, R4 ;  /* 0x0000000400067312 */ /* 0x000e220000301400 */
[----:B------:R-:W-:Y:S02]  /*b710*/  IMAD.MOV.U32 R7, RZ, RZ, RZ ;  /* 0x000000ffff077224 */ /* 0x000fe400078e00ff */
[----:B------:R-:W-:-:S03]  /*b720*/  IMAD.MOV.U32 R2, RZ, RZ, R17 ;  /* 0x000000ffff027224 */ /* 0x000fc600078e0011 */
[----:B0-----:R0:W-:Y:S01]  /*b730*/  STG.E.64 desc[UR36][R8.64], R6 ;  /* 0x0000000608007986 */ /* 0x0011e2000c101b24 */
[----:B------:R-:W-:Y:S05]  /*b740*/  BRA `(.L_x_12410) ;  /* 0x0000000800f87947 */ /* 0x000fea0003800000 */
.L_x_12421:
[----:B------:R-:W0:Y:S01]  /*b750*/  I2F.S64 R4, R4 ;  /* 0x0000000400047312 */ /* 0x000e220000301400 */
[----:B------:R-:W-:Y:S01]  /*b760*/  IMAD.MOV.U32 R2, RZ, RZ, R17 ;  /* 0x000000ffff027224 */ /* 0x000fe200078e0011 */
[----:B0-----:R-:W-:-:S04]  /*b770*/  F2FP.F16.F32.PACK_AB R3, RZ, R4 ;  /* 0x00000004ff03723e */ /* 0x001fc800000000ff */
[----:B------:R-:W-:-:S05]  /*b780*/  PRMT R3, R3, 0x5410, RZ ;  /* 0x0000541003037816 */ /* 0x000fca00000000ff */
[----:B------:R0:W-:Y:S01]  /*b790*/  STG.E desc[UR36][R8.64], R3 ;  /* 0x0000000308007986 */ /* 0x0001e2000c101924 */
[----:B------:R-:W-:Y:S05]  /*b7a0*/  BRA `(.L_x_12410) ;  /* 0x0000000800e07947 */ /* 0x000fea0003800000 */
.L_x_12420:
[----:B------:R-:W0:Y:S01]  /*b7b0*/  I2F.F64.S64 R4, R4 ;  /* 0x0000000400047312 */ /* 0x000e220000301c00 */
[----:B------:R-:W-:Y:S01]  /*b7c0*/  IMAD.MOV.U32 R2, RZ, RZ, R17 ;  /* 0x000000ffff027224 */ /* 0x000fe200078e0011 */
[----:B0-----:R0:W-:Y:S01]  /*b7d0*/  STG.E.64 desc[UR36][R8.64], R4 ;  /* 0x0000000408007986 */ /* 0x0011e2000c101b24 */
[----:B------:R-:W-:Y:S05]  /*b7e0*/  BRA `(.L_x_12410) ;  /* 0x0000000800d07947 */ /* 0x000fea0003800000 */
.L_x_12411:
        /* <DEDUP_REMOVED lines=8> */
[----:B------:R-:W-:Y:S01]  /*b870*/  ISETP.NE.U32.AND P0, PT, R3, RZ, PT ;  /* 0x000000ff0300720c */ /* 0x000fe20003f05070 */
[----:B------:R-:W-:-:S03]  /*b880*/  IMAD.MOV.U32 R2, RZ, RZ, R17 ;  /* 0x000000ffff027224 */ /* 0x000fc600078e0011 */
[----:B------:R-:W-:-:S04]  /*b890*/  ISETP.NE.AND.EX P0, PT, R5, RZ, PT, P0 ;  /* 0x000000ff0500720c */ /* 0x000fc80003f05300 */
[----:B------:R-:W-:-:S05]  /*b8a0*/  SEL R3, RZ, 0x1, !P0 ;  /* 0x00000001ff037807 */ /* 0x000fca0004000000 */
[----:B------:R0:W-:Y:S01]  /*b8b0*/  STG.E.U8 desc[UR36][R8.64], R3 ;  /* 0x0000000308007986 */ /* 0x0001e2000c101124 */
[----:B------:R-:W-:Y:S05]  /*b8c0*/  BRA `(.L_x_12410) ;  /* 0x0000000800987947 */ /* 0x000fea0003800000 */
.L_x_12424:
[----:B------:R-:W0:Y:S01]  /*b8d0*/  I2F.F64.S64 R4, R4 ;  /* 0x0000000400047312 */ /* 0x000e220000301c00 */
[----:B------:R-:W-:Y:S01]  /*b8e0*/  CS2R R6, SRZ ;  /* 0x0000000000067805 */ /* 0x000fe2000001ff00 */
[----:B------:R-:W-:-:S04]  /*b8f0*/  IMAD.MOV.U32 R2, RZ, RZ, R17 ;  /* 0x000000ffff027224 */ /* 0x000fc800078e0011 */
[----:B0-----:R0:W-:Y:S01]  /*b900*/  STG.E.128 desc[UR36][R8.64], R4 ;  /* 0x0000000408007986 */ /* 0x0011e2000c101d24 */
[----:B------:R-:W-:Y:S05]  /*b910*/  BRA `(.L_x_12410) ;  /* 0x0000000800847947 */ /* 0x000fea0003800000 */
.L_x_12423:
        /* <DEDUP_REMOVED lines=21> */
.L_x_12428:
[----:B------:R-:W-:Y:S05]  /*ba70*/  BSYNC B0 ;  /* 0x0000000000007941 */ /* 0x000fea0003800000 */
.L_x_12427:
[----:B------:R-:W-:Y:S01]  /*ba80*/  LOP3.LUT R3, R0, R3, RZ, 0xfc, !PT ;  /* 0x0000000300037212 */ /* 0x000fe200078efcff */
[----:B------:R-:W-:-:S04]  /*ba90*/  IMAD.MOV.U32 R2, RZ, RZ, R17 ;  /* 0x000000ffff027224 */ /* 0x000fc800078e0011 */
[----:B------:R0:W-:Y:S01]  /*baa0*/  STG.E.U8 desc[UR36][R8.64], R3 ;  /* 0x0000000308007986 */ /* 0x0001e2000c101124 */
[----:B------:R-:W-:Y:S05]  /*bab0*/  BRA `(.L_x_12410) ;  /* 0x00000008001c7947 */ /* 0x000fea0003800000 */
.L_x_12426:
        /* <DEDUP_REMOVED lines=13> */
.L_x_12430:
[----:B------:R-:W-:Y:S01]  /*bb90*/  IMAD.MOV.U32 R0, RZ, RZ, 0x7f ;  /* 0x0000007fff007424 */ /* 0x000fe200078e00ff */
[----:B------:R-:W-:-:S04]  /*bba0*/  ISETP.GT.U32.AND P0, PT, R2, 0x7f800000, PT ;  /* 0x7f8000000200780c */ /* 0x000fc80003f04070 */
[----:B------:R-:W-:-:S09]  /*bbb0*/  SEL R0, R0, 0x7c, P0 ;  /* 0x0000007c00007807 */ /* 0x000fd20000000000 */
.L_x_12431:
[----:B------:R-:W-:Y:S05]  /*bbc0*/  BSYNC B0 ;  /* 0x0000000000007941 */ /* 0x000fea0003800000 */
.L_x_12429:
[----:B------:R-:W-:-:S04]  /*bbd0*/  LOP3.LUT R2, R5, 0x80000000, RZ, 0xc0, !PT ;  /* 0x8000000005027812 */ /* 0x000fc800078ec0ff */
[----:B------:R-:W-:Y:S01]  /*bbe0*/  SHF.R.U32.HI R3, RZ, 0x18, R2 ;  /* 0x00000018ff037819 */ /* 0x000fe20000011602 */
[----:B------:R-:W-:-:S03]  /*bbf0*/  IMAD.MOV.U32 R2, RZ, RZ, R17 ;  /* 0x000000ffff027224 */ /* 0x000fc600078e0011 */
[----:B------:R-:W-:-:S05]  /*bc00*/  LOP3.LUT R3, R0, R3, RZ, 0xfc, !PT ;  /* 0x0000000300037212 */ /* 0x000fca00078efcff */
[----:B------:R0:W-:Y:S01]  /*bc10*/  STG.E.U8 desc[UR36][R8.64], R3 ;  /* 0x0000000308007986 */ /* 0x0001e2000c101124 */
[----:B------:R-:W-:Y:S05]  /*bc20*/  BRA `(.L_x_12410) ;  /* 0x0000000400c07947 */ /* 0x000fea0003800000 */
.L_x_12425:
[----:B------:R-:W0:Y:S01]  /*bc30*/  I2F.S64 R0, R4 ;  /* 0x0000000400007312 */ /* 0x000e220000301400 */
[----:B------:R-:W-:Y:S01]  /*bc40*/  IMAD.MOV.U32 R2, RZ, RZ, R17 ;  /* 0x000000ffff027224 */ /* 0x000fe200078e0011 */
[----:B0-----:R-:W-:-:S05]  /*bc50*/  F2FP.BF16.F32.PACK_AB R0, RZ, R0 ;  /* 0x00000000ff00723e */ /* 0x001fca00000010ff */
[----:B------:R0:W-:Y:S01]  /*bc60*/  STG.E.U16 desc[UR36][R8.64], R0 ;  /* 0x0000000008007986 */ /* 0x0001e2000c101524 */
[----:B------:R-:W-:Y:S05]  /*bc70*/  BRA `(.L_x_12410) ;  /* 0x0000000400ac7947 */ /* 0x000fea0003800000 */
.L_x_12422:
        /* <DEDUP_REMOVED lines=11> */
.L_x_12434:
        /* <DEDUP_REMOVED lines=17> */
.L_x_12437:
[----:B------:R-:W-:-:S04]  /*be40*/  LOP3.LUT R0, R5, 0x80000000, RZ, 0xc0, !PT ;  /* 0x8000000005007812 */ /* 0x000fc800078ec0ff */
[----:B------:R-:W-:-:S04]  /*be50*/  SHF.R.U32.HI R3, RZ, 0x18, R0 ;  /* 0x00000018ff037819 */ /* 0x000fc80000011600 */
[----:B------:R-:W-:-:S04]  /*be60*/  LOP3.LUT R2, R2, R3, RZ, 0xfc, !PT ;  /* 0x0000000302027212 */ /* 0x000fc800078efcff */
[----:B------:R-:W-:-:S07]  /*be70*/  PRMT R0, R2, 0x7610, R0 ;  /* 0x0000761002007816 */ /* 0x000fce0000000000 */
.L_x_12436:
[----:B------:R-:W-:Y:S05]  /*be80*/  BSYNC B0 ;  /* 0x0000000000007941 */ /* 0x000fea0003800000 */
.L_x_12435:
[----:B------:R0:W-:Y:S01]  /*be90*/  STG.E.U8 desc[UR36][R8.64], R0 ;  /* 0x0000000008007986 */ /* 0x0001e2000c101124 */
[----:B------:R-:W-:Y:S01]  /*bea0*/  IMAD.MOV.U32 R2, RZ, RZ, R17 ;  /* 0x000000ffff027224 */ /* 0x000fe200078e0011 */
[----:B------:R-:W-:Y:S06]  /*beb0*/  BRA `(.L_x_12410) ;  /* 0x00000004001c7947 */ /* 0x000fec0003800000 */
.L_x_12433:
        /* <DEDUP_REMOVED lines=17> */
.L_x_12440:
[----:B------:R-:W-:-:S04]  /*bfd0*/  LOP3.LUT R0, R5, 0x80000000, RZ, 0xc0, !PT ;  /* 0x8000000005007812 */ /* 0x000fc800078ec0ff */
[----:B------:R-:W-:-:S04]  /*bfe0*/  SHF.R.U32.HI R3, RZ, 0x18, R0 ;  /* 0x00000018ff037819 */ /* 0x000fc80000011600 */
[----:B------:R-:W-:-:S04]  /*bff0*/  LOP3.LUT R2, R2, R3, RZ, 0xfc, !PT ;  /* 0x0000000302027212 */ /* 0x000fc800078efcff */
[----:B------:R-:W-:-:S07]  /*c000*/  PRMT R0, R2, 0x7610, R0 ;  /* 0x0000761002007816 */ /* 0x000fce0000000000 */
.L_x_12439:
[----:B------:R-:W-:Y:S05]  /*c010*/  BSYNC B0 ;  /* 0x0000000000007941 */ /* 0x000fea0003800000 */
.L_x_12438:
[----:B------:R0:W-:Y:S01]  /*c020*/  STG.E.U8 desc[UR36][R8.64], R0 ;  /* 0x0000000008007986 */ /* 0x0001e2000c101124 */
[----:B------:R-:W-:Y:S01]  /*c030*/  IMAD.MOV.U32 R2, RZ, RZ, R17 ;  /* 0x000000ffff027224 */ /* 0x000fe200078e0011 */
[----:B------:R-:W-:Y:S06]  /*c040*/  BRA `(.L_x_12410) ;  /* 0x0000000000b87947 */ /* 0x000fec0003800000 */
.L_x_12432:
        /* <DEDUP_REMOVED lines=18> */
[----:B------:R-:W-:Y:S02]  /*c170*/  @!P0 IMAD.MOV R0, RZ, RZ, R2 ;  /* 0x000000ffff008224 */ /* 0x000fe400078e0202 */
[----:B------:R-:W-:Y:S02]  /*c180*/  IMAD.MOV.U32 R2, RZ, RZ, R17 ;  /* 0x000000ffff027224 */ /* 0x000fe400078e0011 */
[----:B------:R-:W-:-:S05]  /*c190*/  @P2 IMAD.MOV.U32 R3, RZ, RZ, R0 ;  /* 0x000000ffff032224 */ /* 0x000fca00078e0000 */
[----:B------:R0:W-:Y:S01]  /*c1a0*/  STG.E.U8 desc[UR36][R8.64], R3 ;  /* 0x0000000308007986 */ /* 0x0001e2000c101124 */
[----:B------:R-:W-:Y:S05]  /*c1b0*/  BRA `(.L_x_12410) ;  /* 0x00000000005c7947 */ /* 0x000fea0003800000 */
.L_x_12415:
        /* <DEDUP_REMOVED lines=16> */
.L_x_12443:
[----:B------:R-:W-:Y:S01]  /*c2c0*/  IMAD.MOV.U32 R2, RZ, RZ, R17 ;  /* 0x000000ffff027224 */ /* 0x000fe200078e0011 */
[----:B------:R-:W-:Y:S06]  /*c2d0*/  BRA `(.L_x_12410) ;  /* 0x0000000000147947 */ /* 0x000fec0003800000 */
.L_x_12442:
[----:B------:R0:W-:Y:S01]  /*c2e0*/  STG.E.64 desc[UR36][R8.64], R4 ;  /* 0x0000000408007986 */ /* 0x0001e2000c101b24 */
[----:B------:R-:W-:Y:S01]  /*c2f0*/  IMAD.MOV.U32 R2, RZ, RZ, R17 ;  /* 0x000000ffff027224 */ /* 0x000fe200078e0011 */
[----:B------:R-:W-:Y:S06]  /*c300*/  BRA `(.L_x_12410) ;  /* 0x0000000000087947 */ /* 0x000fec0003800000 */
.L_x_12441:
[----:B------:R0:W-:Y:S01]  /*c310*/  STG.E desc[UR36][R8.64], R3 ;  /* 0x0000000308007986 */ /* 0x0001e2000c101924 */
[----:B------:R-:W-:-:S07]  /*c320*/  IMAD.MOV.U32 R2, RZ, RZ, R17 ;  /* 0x000000ffff027224 */ /* 0x000fce00078e0011 */
.L_x_12410:
[----:B------:R-:W-:Y:S05]  /*c330*/  BSYNC B6 ;  /* 0x0000000000067941 */ /* 0x000fea0003800000 */
.L_x_12409:
[----:B------:R-:W-:Y:S01]  /*c340*/  ISETP.GE.AND P0, PT, R2, R43, PT ;  /* 0x0000002b0200720c */ /* 0x000fe20003f06270 */
[----:B------:R-:W-:-:S12]  /*c350*/  BSSY B6, `(.L_x_12444) ;  /* 0x00001d4000067945 */ /* 0x000fd80003800000 */
[----:B------:R-:W-:Y:S05]  /*c360*/  @P0 BRA `(.L_x_12445) ;  /* 0x0000001c00480947 */ /* 0x000fea0003800000 */
[----:B0-----:R-:W0:Y:S01]  /*c370*/  LDC.64 R4, c[0x0][0x218] ;  /* 0x00008600ff047b82 */ /* 0x001e220000000a00 */
[----:B------:R-:W-:Y:S01]  /*c380*/  IMAD R0, R44, 0x200, R2 ;  /* 0x000002002c007824 */ /* 0x000fe200078e0202 */
[----:B-1----:R-:W-:Y:S01]  /*c390*/  PRMT R6, R16, 0x9910, RZ ;  /* 0x0000991010067816 */ /* 0x002fe200000000ff */
[----:B------:R-:W-:Y:S02]  /*c3a0*/  ULDC UR4, c[0x0][0x250] ;  /* 0x0000940000047ab9 */ /* 0x000fe40000000800 */
[----:B--234-:R-:W-:Y:S02]  /*c3b0*/  IMAD R3, R0, UR4, RZ ;  /* 0x0000000400037c24 */ /* 0x01cfe4000f8e02ff */
        /* <DEDUP_REMOVED lines=15> */
.L_x_12449:
[----:B------:R1:W-:Y:S01]  /*c4b0*/  STG.E.U8 desc[UR36][R4.64], R28 ;  /* 0x0000001c04007986 */ /* 0x0003e2000c101124 */
[----:B------:R-:W-:Y:S05]  /*c4c0*/  BRA `(.L_x_12451) ;  /* 0x0000000c00447947 */ /* 0x000fea0003800000 */
.L_x_12448:
        /* <DEDUP_REMOVED lines=8> */
.L_x_12453:
[----:B------:R3:W-:Y:S01]  /*c550*/  STG.E desc[UR36][R4.64], R28 ;  /* 0x0000001c04007986 */ /* 0x0007e2000c101924 */
[----:B------:R-:W-:Y:S05]  /*c560*/  BRA `(.L_x_12451) ;  /* 0x0000000c001c7947 */ /* 0x000fea0003800000 */
.L_x_12452:
[----:B------:R2:W-:Y:S01]  /*c570*/  STG.E.U16 desc[UR36][R4.64], R28 ;  /* 0x0000001c04007986 */ /* 0x0005e2000c101524 */
[----:B------:R-:W-:Y:S05]  /*c580*/  BRA `(.L_x_12451) ;  /* 0x0000000c00147947 */ /* 0x000fea0003800000 */
.L_x_12447:
        /* <DEDUP_REMOVED lines=9> */
.L_x_12455:
[----:B------:R-:W0:Y:S02]  /*c620*/  I2F.S64 R0, R28 ;  /* 0x0000001c00007312 */ /* 0x000e240000301400 */
[----:B0-----:R-:W-:-:S05]  /*c630*/  F2FP.F16.F32.PACK_AB R0, RZ, R0 ;  /* 0x00000000ff00723e */ /* 0x001fca00000000ff */
[----:B------:R0:W-:Y:S01]  /*c640*/  STG.E.U16 desc[UR36][R4.64], R0 ;  /* 0x0000000004007986 */ /* 0x0001e2000c101524 */
[----:B------:R-:W-:Y:S05]  /*c650*/  BRA `(.L_x_12451) ;  /* 0x0000000800e07947 */ /* 0x000fea0003800000 */
.L_x_12454:
        /* <DEDUP_REMOVED lines=10> */
.L_x_12457:
[----:B------:R-:W0:Y:S02]  /*c700*/  I2F.S64 R28, R28 ;  /* 0x0000001c001c7312 */ /* 0x000e240000301400 */
[----:B0-----:R-:W-:-:S04]  /*c710*/  F2FP.F16.F32.PACK_AB R3, RZ, R28 ;  /* 0x0000001cff03723e */ /* 0x001fc800000000ff */
[----:B------:R-:W-:-:S05]  /*c720*/  PRMT R3, R3, 0x5410, RZ ;  /* 0x0000541003037816 */ /* 0x000fca00000000ff */
[----:B------:R0:W-:Y:S01]  /*c730*/  STG.E desc[UR36][R4.64], R3 ;  /* 0x0000000304007986 */ /* 0x0001e2000c101924 */
[----:B------:R-:W-:Y:S05]  /*c740*/  BRA `(.L_x_12451) ;  /* 0x0000000800a47947 */ /* 0x000fea0003800000 */
.L_x_12456:
[----:B------:R-:W0:Y:S02]  /*c750*/  I2F.F64.S64 R28, R28 ;  /* 0x0000001c001c7312 */ /* 0x000e240000301c00 */
[----:B0-----:R0:W-:Y:S01]  /*c760*/  STG.E.64 desc[UR36][R4.64], R28 ;  /* 0x0000001c04007986 */ /* 0x0011e2000c101b24 */
[----:B------:R-:W-:Y:S05]  /*c770*/  BRA `(.L_x_12451) ;  /* 0x0000000800987947 */ /* 0x000fea0003800000 */
.L_x_12446:
        /* <DEDUP_REMOVED lines=13> */
.L_x_12460:
[----:B------:R-:W0:Y:S01]  /*c850*/  I2F.F64.S64 R28, R28 ;  /* 0x0000001c001c7312 */ /* 0x000e220000301c00 */
[----:B------:R-:W-:-:S05]  /*c860*/  CS2R R30, SRZ ;  /* 0x00000000001e7805 */ /* 0x000fca000001ff00 */
[----:B0-----:R0:W-:Y:S01]  /*c870*/  STG.E.128 desc[UR36][R4.64], R28 ;  /* 0x0000001c04007986 */ /* 0x0011e2000c101d24 */
[----:B------:R-:W-:Y:S05]  /*c880*/  BRA `(.L_x_12451) ;  /* 0x0000000800547947 */ /* 0x000fea0003800000 */
.L_x_12459:
        /* <DEDUP_REMOVED lines=21> */
.L_x_12464:
[----:B------:R-:W-:Y:S05]  /*c9e0*/  BSYNC B0 ;  /* 0x0000000000007941 */ /* 0x000fea0003800000 */
.L_x_12463:
[----:B------:R-:W-:-:S05]  /*c9f0*/  LOP3.LUT R7, R0, R7, RZ, 0xfc, !PT ;  /* 0x0000000700077212 */ /* 0x000fca00078efcff */
[----:B------:R0:W-:Y:S01]  /*ca00*/  STG.E.U8 desc[UR36][R4.64], R7 ;  /* 0x0000000704007986 */ /* 0x0001e2000c101124 */
[----:B------:R-:W-:Y:S05]  /*ca10*/  BRA `(.L_x_12451) ;  /* 0x0000000400f07947 */ /* 0x000fea0003800000 */
.L_x_12462:
        /* <DEDUP_REMOVED lines=13> */
.L_x_12466:
[----:B------:R-:W-:Y:S01]  /*caf0*/  IMAD.MOV.U32 R0, RZ, RZ, 0x7f ;  /* 0x0000007fff007424 */ /* 0x000fe200078e00ff */
[----:B------:R-:W-:-:S04]  /*cb00*/  ISETP.GT.U32.AND P0, PT, R3, 0x7f800000, PT ;  /* 0x7f8000000300780c */ /* 0x000fc80003f04070 */
[----:B------:R-:W-:-:S09]  /*cb10*/  SEL R0, R0, 0x7c, P0 ;  /* 0x0000007c00007807 */ /* 0x000fd20000000000 */
.L_x_12467:
[----:B------:R-:W-:Y:S05]  /*cb20*/  BSYNC B0 ;  /* 0x0000000000007941 */ /* 0x000fea0003800000 */
.L_x_12465:
[----:B------:R-:W-:-:S04]  /*cb30*/  LOP3.LUT R3, R29, 0x80000000, RZ, 0xc0, !PT ;  /* 0x800000001d037812 */ /* 0x000fc800078ec0ff */
[----:B------:R-:W-:-:S04]  /*cb40*/  SHF.R.U32.HI R3, RZ, 0x18, R3 ;  /* 0x00000018ff037819 */ /* 0x000fc80000011603 */
[----:B------:R-:W-:-:S05]  /*cb50*/  LOP3.LUT R3, R0, R3, RZ, 0xfc, !PT ;  /* 0x0000000300037212 */ /* 0x000fca00078efcff */
[----:B------:R0:W-:Y:S01]  /*cb60*/  STG.E.U8 desc[UR36][R4.64], R3 ;  /* 0x0000000304007986 */ /* 0x0001e2000c101124 */
[----:B------:R-:W-:Y:S05]  /*cb70*/  BRA `(.L_x_12451) ;  /* 0x0000000400987947 */ /* 0x000fea0003800000 */
.L_x_12461:
[----:B------:R-:W0:Y:S02]  /*cb80*/  I2F.S64 R0, R28 ;  /* 0x0000001c00007312 */ /* 0x000e240000301400 */
[----:B0-----:R-:W-:-:S05]  /*cb90*/  F2FP.BF16.F32.PACK_AB R0, RZ, R0 ;  /* 0x00000000ff00723e */ /* 0x001fca00000010ff */
[----:B------:R0:W-:Y:S01]  /*cba0*/  STG.E.U16 desc[UR36][R4.64], R0 ;  /* 0x0000000004007986 */ /* 0x0001e2000c101524 */
[----:B------:R-:W-:Y:S05]  /*cbb0*/  BRA `(.L_x_12451) ;  /* 0x0000000400887947 */ /* 0x000fea0003800000 */
.L_x_12458:
        /* <DEDUP_REMOVED lines=10> */
.L_x_12470:
        /* <DEDUP_REMOVED lines=17> */
.L_x_12473:
[----:B------:R-:W-:-:S04]  /*cd70*/  LOP3.LUT R0, R29, 0x80000000, RZ, 0xc0, !PT ;  /* 0x800000001d007812 */ /* 0x000fc800078ec0ff */
[----:B------:R-:W-:-:S04]  /*cd80*/  SHF.R.U32.HI R0, RZ, 0x18, R0 ;  /* 0x00000018ff007819 */ /* 0x000fc80000011600 */
[----:B------:R-:W-:-:S07]  /*cd90*/  LOP3.LUT R0, R3, R0, RZ, 0xfc, !PT ;  /* 0x0000000003007212 */ /* 0x000fce00078efcff */
.L_x_12472:
[----:B------:R-:W-:Y:S05]  /*cda0*/  BSYNC B0 ;  /* 0x0000000000007941 */ /* 0x000fea0003800000 */
.L_x_12471:
[----:B------:R0:W-:Y:S01]  /*cdb0*/  STG.E.U8 desc[UR36][R4.64], R0 ;  /* 0x0000000004007986 */ /* 0x0001e2000c101124 */
[----:B------:R-:W-:Y:S05]  /*cdc0*/  BRA `(.L_x_12451) ;  /* 0x0000000400047947 */ /* 0x000fea0003800000 */
.L_x_12469:
        /* <DEDUP_REMOVED lines=17> */
.L_x_12476:
[----:B------:R-:W-:-:S04]  /*cee0*/  LOP3.LUT R0, R29, 0x80000000, RZ, 0xc0, !PT ;  /* 0x800000001d007812 */ /* 0x000fc800078ec0ff */
[----:B------:R-:W-:-:S04]  /*cef0*/  SHF.R.U32.HI R0, RZ, 0x18, R0 ;  /* 0x00000018ff007819 */ /* 0x000fc80000011600 */
[----:B------:R-:W-:-:S07]  /*cf00*/  LOP3.LUT R0, R3, R0, RZ, 0xfc, !PT ;  /* 0x0000000003007212 */ /* 0x000fce00078efcff */
.L_x_12475:
[----:B------:R-:W-:Y:S05]  /*cf10*/  BSYNC B0 ;  /* 0x0000000000007941 */ /* 0x000fea0003800000 */
.L_x_12474:
[----:B------:R0:W-:Y:S01]  /*cf20*/  STG.E.U8 desc[UR36][R4.64], R0 ;  /* 0x0000000004007986 */ /* 0x0001e2000c101124 */
[----:B------:R-:W-:Y:S05]  /*cf30*/  BRA `(.L_x_12451) ;  /* 0x0000000000a87947 */ /* 0x000fea0003800000 */
.L_x_12468:
        /* <DEDUP_REMOVED lines=22> */
.L_x_12450:
        /* <DEDUP_REMOVED lines=16> */
.L_x_12479:
[----:B------:R-:W-:Y:S05]  /*d1a0*/  BRA `(.L_x_12451) ;  /* 0x00000000000c7947 */ /* 0x000fea0003800000 */
.L_x_12478:
[----:B------:R0:W-:Y:S01]  /*d1b0*/  STG.E.64 desc[UR36][R4.64], R28 ;  /* 0x0000001c04007986 */ /* 0x0001e2000c101b24 */
[----:B------:R-:W-:Y:S05]  /*d1c0*/  BRA `(.L_x_12451) ;  /* 0x0000000000047947 */ /* 0x000fea0003800000 */
.L_x_12477:
[----:B------:R0:W-:Y:S02]  /*d1d0*/  STG.E desc[UR36][R4.64], R28 ;  /* 0x0000001c04007986 */ /* 0x0001e4000c101924 */
.L_x_12451:
        /* <DEDUP_REMOVED lines=23> */
.L_x_12483:
[----:B------:R0:W-:Y:S01]  /*d350*/  STG.E.U8 desc[UR36][R4.64], R22 ;  /* 0x0000001604007986 */ /* 0x0001e2000c101124 */
[----:B------:R-:W-:Y:S05]  /*d360*/  BRA `(.L_x_12485) ;  /* 0x0000000c00447947 */ /* 0x000fea0003800000 */
.L_x_12482:
        /* <DEDUP_REMOVED lines=8> */
.L_x_12487:
[----:B------:R0:W-:Y:S01]  /*d3f0*/  STG.E desc[UR36][R4.64], R22 ;  /* 0x0000001604007986 */ /* 0x0001e2000c101924 */
[----:B------:R-:W-:Y:S05]  /*d400*/  BRA `(.L_x_12485) ;  /* 0x0000000c001c7947 */ /* 0x000fea0003800000 */
.L_x_12486:
[----:B------:R0:W-:Y:S01]  /*d410*/  STG.E.U16 desc[UR36][R4.64], R22 ;  /* 0x0000001604007986 */ /* 0x0001e2000c101524 */
[----:B------:R-:W-:Y:S05]  /*d420*/  BRA `(.L_x_12485) ;  /* 0x0000000c00147947 */ /* 0x000fea0003800000 */
.L_x_12481:
        /* <DEDUP_REMOVED lines=9> */
.L_x_12489:
[----:B------:R-:W0:Y:S02]  /*d4c0*/  I2F.S64 R0, R22 ;  /* 0x0000001600007312 */ /* 0x000e240000301400 */
[----:B0-----:R-:W-:-:S05]  /*d4d0*/  F2FP.F16.F32.PACK_AB R0, RZ, R0 ;  /* 0x00000000ff00723e */ /* 0x001fca00000000ff */
[----:B------:R0:W-:Y:S01]  /*d4e0*/  STG.E.U16 desc[UR36][R4.64], R0 ;  /* 0x0000000004007986 */ /* 0x0001e2000c101524 */
[----:B------:R-:W-:Y:S05]  /*d4f0*/  BRA `(.L_x_12485) ;  /* 0x0000000800e07947 */ /* 0x000fea0003800000 */
.L_x_12488:
        /* <DEDUP_REMOVED lines=10> */
.L_x_12491:
[----:B------:R-:W0:Y:S02]  /*d5a0*/  I2F.S64 R22, R22 ;  /* 0x0000001600167312 */ /* 0x000e240000301400 */
[----:B0-----:R-:W-:-:S04]  /*d5b0*/  F2FP.F16.F32.PACK_AB R3, RZ, R22 ;  /* 0x00000016ff03723e */ /* 0x001fc800000000ff */
[----:B------:R-:W-:-:S05]  /*d5c0*/  PRMT R3, R3, 0x5410, RZ ;  /* 0x0000541003037816 */ /* 0x000fca00000000ff */
[----:B------:R0:W-:Y:S01]  /*d5d0*/  STG.E desc[UR36][R4.64], R3 ;  /* 0x0000000304007986 */ /* 0x0001e2000c101924 */
[----:B------:R-:W-:Y:S05]  /*d5e0*/  BRA `(.L_x_12485) ;  /* 0x0000000800a47947 */ /* 0x000fea0003800000 */
.L_x_12490:
[----:B------:R-:W0:Y:S02]  /*d5f0*/  I2F.F64.S64 R22, R22 ;  /* 0x0000001600167312 */ /* 0x000e240000301c00 */
[----:B0-----:R0:W-:Y:S01]  /*d600*/  STG.E.64 desc[UR36][R4.64], R22 ;  /* 0x0000001604007986 */ /* 0x0011e2000c101b24 */
[----:B------:R-:W-:Y:S05]  /*d610*/  BRA `(.L_x_12485) ;  /* 0x0000000800987947 */ /* 0x000fea0003800000 */
.L_x_12480:
        /* <DEDUP_REMOVED lines=13> */
.L_x_12494:
[----:B------:R-:W0:Y:S01]  /*d6f0*/  I2F.F64.S64 R8, R22 ;  /* 0x0000001600087312 */ /* 0x000e220000301c00 */
[----:B------:R-:W-:-:S05]  /*d700*/  CS2R R10, SRZ ;  /* 0x00000000000a7805 */ /* 0x000fca000001ff00 */
[----:B0-----:R0:W-:Y:S01]  /*d710*/  STG.E.128 desc[UR36][R4.64], R8 ;  /* 0x0000000804007986 */ /* 0x0011e2000c101d24 */
[----:B------:R-:W-:Y:S05]  /*d720*/  BRA `(.L_x_12485) ;  /* 0x0000000800547947 */ /* 0x000fea0003800000 */
.L_x_12493:
        /* <DEDUP_REMOVED lines=21> */
.L_x_12498:
[----:B------:R-:W-:Y:S05]  /*d880*/  BSYNC B0 ;  /* 0x0000000000007941 */ /* 0x000fea0003800000 */
.L_x_12497:
[----:B------:R-:W-:-:S05]  /*d890*/  LOP3.LUT R7, R0, R7, RZ, 0xfc, !PT ;  /* 0x0000000700077212 */ /* 0x000fca00078efcff */
[----:B------:R0:W-:Y:S01]  /*d8a0*/  STG.E.U8 desc[UR36][R4.64], R7 ;  /* 0x0000000704007986 */ /* 0x0001e2000c101124 */
[----:B------:R-:W-:Y:S05]  /*d8b0*/  BRA `(.L_x_12485) ;  /* 0x0000000400f07947 */ /* 0x000fea0003800000 */
.L_x_12496:
        /* <DEDUP_REMOVED lines=13> */
.L_x_12500:
[----:B------:R-:W-:Y:S01]  /*d990*/  IMAD.MOV.U32 R0, RZ, RZ, 0x7f ;  /* 0x0000007fff007424 */ /* 0x000fe200078e00ff */
[----:B------:R-:W-:-:S04]  /*d9a0*/  ISETP.GT.U32.AND P0, PT, R3, 0x7f800000, PT ;  /* 0x7f8000000300780c */ /* 0x000fc80003f04070 */
[----:B------:R-:W-:-:S09]  /*d9b0*/  SEL R0, R0, 0x7c, P0 ;  /* 0x0000007c00007807 */ /* 0x000fd20000000000 */
.L_x_12501:
[----:B------:R-:W-:Y:S05]  /*d9c0*/  BSYNC B0 ;  /* 0x0000000000007941 */ /* 0x000fea0003800000 */
.L_x_12499:
[----:B------:R-:W-:-:S04]  /*d9d0*/  LOP3.LUT R3, R23, 0x80000000, RZ, 0xc0, !PT ;  /* 0x8000000017037812 */ /* 0x000fc800078ec0ff */
[----:B------:R-:W-:-:S04]  /*d9e0*/  SHF.R.U32.HI R3, RZ, 0x18, R3 ;  /* 0x00000018ff037819 */ /* 0x000fc80000011603 */
[----:B------:R-:W-:-:S05]  /*d9f0*/  LOP3.LUT R3, R0, R3, RZ, 0xfc, !PT ;  /* 0x0000000300037212 */ /* 0x000fca00078efcff */
[----:B------:R0:W-:Y:S01]  /*da00*/  STG.E.U8 desc[UR36][R4.64], R3 ;  /* 0x0000000304007986 */ /* 0x0001e2000c101124 */
[----:B------:R-:W-:Y:S05]  /*da10*/  BRA `(.L_x_12485) ;  /* 0x0000000400987947 */ /* 0x000fea0003800000 */
.L_x_12495:
[----:B------:R-:W0:Y:S02]  /*da20*/  I2F.S64 R0, R22 ;  /* 0x0000001600007312 */ /* 0x000e240000301400 */
[----:B0-----:R-:W-:-:S05]  /*da30*/  F2FP.BF16.F32.PACK_AB R0, RZ, R0 ;  /* 0x00000000ff00723e */ /* 0x001fca00000010ff */
[----:B------:R0:W-:Y:S01]  /*da40*/  STG.E.U16 desc[UR36][R4.64], R0 ;  /* 0x0000000004007986 */ /* 0x0001e2000c101524 */
[----:B------:R-:W-:Y:S05]  /*da50*/  BRA `(.L_x_12485) ;  /* 0x0000000400887947 */ /* 0x000fea0003800000 */
.L_x_12492:
        /* <DEDUP_REMOVED lines=10> */
.L_x_12504:
        /* <DEDUP_REMOVED lines=17> */
.L_x_12507:
[----:B------:R-:W-:-:S04]  /*dc10*/  LOP3.LUT R0, R23, 0x80000000, RZ, 0xc0, !PT ;  /* 0x8000000017007812 */ /* 0x000fc800078ec0ff */
[----:B------:R-:W-:-:S04]  /*dc20*/  SHF.R.U32.HI R0, RZ, 0x18, R0 ;  /* 0x00000018ff007819 */ /* 0x000fc80000011600 */
[----:B------:R-:W-:-:S07]  /*dc30*/  LOP3.LUT R0, R3, R0, RZ, 0xfc, !PT ;  /* 0x0000000003007212 */ /* 0x000fce00078efcff */
.L_x_12506:
[----:B------:R-:W-:Y:S05]  /*dc40*/  BSYNC B0 ;  /* 0x0000000000007941 */ /* 0x000fea0003800000 */
.L_x_12505:
[----:B------:R3:W-:Y:S01]  /*dc50*/  STG.E.U8 desc[UR36][R4.64], R0 ;  /* 0x0000000004007986 */ /* 0x0007e2000c101124 */
[----:B------:R-:W-:Y:S05]  /*dc60*/  BRA `(.L_x_12485) ;  /* 0x0000000400047947 */ /* 0x000fea0003800000 */
.L_x_12503:
        /* <DEDUP_REMOVED lines=17> */
.L_x_12510:
[----:B------:R-:W-:-:S04]  /*dd80*/  LOP3.LUT R0, R23, 0x80000000, RZ, 0xc0, !PT ;  /* 0x8000000017007812 */ /* 0x000fc800078ec0ff */
[----:B------:R-:W-:-:S04]  /*dd90*/  SHF.R.U32.HI R0, RZ, 0x18, R0 ;  /* 0x00000018ff007819 */ /* 0x000fc80000011600 */
[----:B------:R-:W-:-:S07]  /*dda0*/  LOP3.LUT R0, R3, R0, RZ, 0xfc, !PT ;  /* 0x0000000003007212 */ /* 0x000fce00078efcff */
.L_x_12509:
[----:B------:R-:W-:Y:S05]  /*ddb0*/  BSYNC B0 ;  /* 0x0000000000007941 */ /* 0x000fea0003800000 */
.L_x_12508:
[----:B------:R0:W-:Y:S01]  /*ddc0*/  STG.E.U8 desc[UR36][R4.64], R0 ;  /* 0x0000000004007986 */ /* 0x0001e2000c101124 */
[----:B------:R-:W-:Y:S05]  /*ddd0*/  BRA `(.L_x_12485) ;  /* 0x0000000000a87947 */ /* 0x000fea0003800000 */
.L_x_12502:
        /* <DEDUP_REMOVED lines=22> */
.L_x_12484:
        /* <DEDUP_REMOVED lines=16> */
.L_x_12513:
[----:B------:R-:W-:Y:S05]  /*e040*/  BRA `(.L_x_12485) ;  /* 0x00000000000c7947 */ /* 0x000fea0003800000 */
.L_x_12512:
[----:B------:R1:W-:Y:S01]  /*e050*/  STG.E.64 desc[UR36][R4.64], R22 ;  /* 0x0000001604007986 */ /* 0x0003e2000c101b24 */
[----:B------:R-:W-:Y:S05]  /*e060*/  BRA `(.L_x_12485) ;  /* 0x0000000000047947 */ /* 0x000fea0003800000 */
.L_x_12511:
[----:B------:R0:W-:Y:S02]  /*e070*/  STG.E desc[UR36][R4.64], R22 ;  /* 0x0000001604007986 */ /* 0x0001e4000c101924 */
.L_x_12485:
[----:B------:R-:W-:-:S07]  /*e080*/  VIADD R2, R2, 0x80 ;  /* 0x0000008002027836 */ /* 0x000fce0000000000 */
.L_x_12445:
[----:B------:R-:W-:Y:S05]  /*e090*/  BSYNC B6 ;  /* 0x0000000000067941 */ /* 0x000fea0003800000 */
.L_x_12444:
        /* <DEDUP_REMOVED lines=21> */
.L_x_12517:
[----:B------:R-:W-:Y:S01]  /*e1f0*/  STG.E.U8 desc[UR36][R2.64], R40 ;  /* 0x0000002802007986 */ /* 0x000fe2000c101124 */
[----:B------:R-:W-:Y:S05]  /*e200*/  EXIT ;  /* 0x000000000000794d */ /* 0x000fea0003800000 */
.L_x_12516:
        /* <DEDUP_REMOVED lines=8> */
.L_x_12520:
[----:B------:R-:W-:Y:S01]  /*e290*/  STG.E desc[UR36][R2.64], R40 ;  /* 0x0000002802007986 */ /* 0x000fe2000c101924 */
[----:B------:R-:W-:Y:S05]  /*e2a0*/  EXIT ;  /* 0x000000000000794d */ /* 0x000fea0003800000 */
.L_x_12519:
[----:B------:R-:W-:Y:S01]  /*e2b0*/  STG.E.U16 desc[UR36][R2.64], R40 ;  /* 0x0000002802007986 */ /* 0x000fe2000c101524 */
[----:B------:R-:W-:Y:S05]  /*e2c0*/  EXIT ;  /* 0x000000000000794d */ /* 0x000fea0003800000 */
.L_x_12515:
        /* <DEDUP_REMOVED lines=9> */
.L_x_12522:
[----:B------:R-:W0:Y:S02]  /*e360*/  I2F.S64 R0, R40 ;  /* 0x0000002800007312 */ /* 0x000e240000301400 */
[----:B0-----:R-:W-:-:S05]  /*e370*/  F2FP.F16.F32.PACK_AB R0, RZ, R0 ;  /* 0x00000000ff00723e */ /* 0x001fca00000000ff */
[----:B------:R-:W-:Y:S01]  /*e380*/  STG.E.U16 desc[UR36][R2.64], R0 ;  /* 0x0000000002007986 */ /* 0x000fe2000c101524 */
[----:B------:R-:W-:Y:S05]  /*e390*/  EXIT ;  /* 0x000000000000794d */ /* 0x000fea0003800000 */
.L_x_12521:
        /* <DEDUP_REMOVED lines=10> */
.L_x_12524:
[----:B------:R-:W0:Y:S02]  /*e440*/  I2F.S64 R40, R40 ;  /* 0x0000002800287312 */ /* 0x000e240000301400 */
[----:B0-----:R-:W-:-:S04]  /*e450*/  F2FP.F16.F32.PACK_AB R5, RZ, R40 ;  /* 0x00000028ff05723e */ /* 0x001fc800000000ff */
[----:B------:R-:W-:-:S05]  /*e460*/  PRMT R5, R5, 0x5410, RZ ;  /* 0x0000541005057816 */ /* 0x000fca00000000ff */
[----:B------:R-:W-:Y:S01]  /*e470*/  STG.E desc[UR36][R2.64], R5 ;  /* 0x0000000502007986 */ /* 0x000fe2000c101924 */
[----:B------:R-:W-:Y:S05]  /*e480*/  EXIT ;  /* 0x000000000000794d */ /* 0x000fea0003800000 */
.L_x_12523:
[----:B------:R-:W0:Y:S02]  /*e490*/  I2F.F64.S64 R40, R40 ;  /* 0x0000002800287312 */ /* 0x000e240000301c00 */
[----:B0-----:R-:W-:Y:S01]  /*e4a0*/  STG.E.64 desc[UR36][R2.64], R40 ;  /* 0x0000002802007986 */ /* 0x001fe2000c101b24 */
[----:B------:R-:W-:Y:S05]  /*e4b0*/  EXIT ;  /* 0x000000000000794d */ /* 0x000fea0003800000 */
.L_x_12514:
        /* <DEDUP_REMOVED lines=13> */
.L_x_12527:
[----:B------:R-:W0:Y:S01]  /*e590*/  I2F.F64.S64 R40, R40 ;  /* 0x0000002800287312 */ /* 0x000e220000301c00 */
[----:B------:R-:W-:-:S05]  /*e5a0*/  CS2R R42, SRZ ;  /* 0x00000000002a7805 */ /* 0x000fca000001ff00 */
[----:B0-----:R-:W-:Y:S01]  /*e5b0*/  STG.E.128 desc[UR36][R2.64], R40 ;  /* 0x0000002802007986 */ /* 0x001fe2000c101d24 */
[----:B------:R-:W-:Y:S05]  /*e5c0*/  EXIT ;  /* 0x000000000000794d */ /* 0x000fea0003800000 */
.L_x_12526:
        /* <DEDUP_REMOVED lines=21> */
.L_x_12531:
[----:B------:R-:W-:Y:S05]  /*e720*/  BSYNC B0 ;  /* 0x0000000000007941 */ /* 0x000fea0003800000 */
.L_x_12530:
[----:B------:R-:W-:-:S05]  /*e730*/  LOP3.LUT R5, R0, R5, RZ, 0xfc, !PT ;  /* 0x0000000500057212 */ /* 0x000fca00078efcff */
[----:B------:R-:W-:Y:S01]  /*e740*/  STG.E.U8 desc[UR36][R2.64], R5 ;  /* 0x0000000502007986 */ /* 0x000fe2000c101124 */
[----:B------:R-:W-:Y:S05]  /*e750*/  EXIT ;  /* 0x000000000000794d */ /* 0x000fea0003800000 */
.L_x_12529:
        /* <DEDUP_REMOVED lines=13> */
.L_x_12533:
[----:B------:R-:W-:Y:S01]  /*e830*/  IMAD.MOV.U32 R0, RZ, RZ, 0x7f ;  /* 0x0000007fff007424 */ /* 0x000fe200078e00ff */
[----:B------:R-:W-:-:S04]  /*e840*/  ISETP.GT.U32.AND P0, PT, R4, 0x7f800000, PT ;  /* 0x7f8000000400780c */ /* 0x000fc80003f04070 */
[----:B------:R-:W-:-:S09]  /*e850*/  SEL R0, R0, 0x7c, P0 ;  /* 0x0000007c00007807 */ /* 0x000fd20000000000 */
.L_x_12534:
[----:B------:R-:W-:Y:S05]  /*e860*/  BSYNC B0 ;  /* 0x0000000000007941 */ /* 0x000fea0003800000 */
.L_x_12532:
[----:B------:R-:W-:-:S04]  /*e870*/  LOP3.LUT R4, R41, 0x80000000, RZ, 0xc0, !PT ;  /* 0x8000000029047812 */ /* 0x000fc800078ec0ff */
[----:B------:R-:W-:-:S04]  /*e880*/  SHF.R.U32.HI R5, RZ, 0x18, R4 ;  /* 0x00000018ff057819 */ /* 0x000fc80000011604 */
[----:B------:R-:W-:-:S05]  /*e890*/  LOP3.LUT R5, R0, R5, RZ, 0xfc, !PT ;  /* 0x0000000500057212 */ /* 0x000fca00078efcff */
[----:B------:R-:W-:Y:S01]  /*e8a0*/  STG.E.U8 desc[UR36][R2.64], R5 ;  /* 0x0000000502007986 */ /* 0x000fe2000c101124 */
[----:B------:R-:W-:Y:S05]  /*e8b0*/  EXIT ;  /* 0x000000000000794d */ /* 0x000fea0003800000 */
.L_x_12528:
[----:B------:R-:W0:Y:S02]  /*e8c0*/  I2F.S64 R0, R40 ;  /* 0x0000002800007312 */ /* 0x000e240000301400 */
[----:B0-----:R-:W-:-:S05]  /*e8d0*/  F2FP.BF16.F32.PACK_AB R0, RZ, R0 ;  /* 0x00000000ff00723e */ /* 0x001fca00000010ff */
[----:B------:R-:W-:Y:S01]  /*e8e0*/  STG.E.U16 desc[UR36][R2.64], R0 ;  /* 0x0000000002007986 */ /* 0x000fe2000c101524 */
[----:B------:R-:W-:Y:S05]  /*e8f0*/  EXIT ;  /* 0x000000000000794d */ /* 0x000fea0003800000 */
.L_x_12525:
        /* <DEDUP_REMOVED lines=10> */
.L_x_12537:
        /* <DEDUP_REMOVED lines=17> */
.L_x_12540:
[----:B------:R-:W-:-:S04]  /*eab0*/  LOP3.LUT R0, R41, 0x80000000, RZ, 0xc0, !PT ;  /* 0x8000000029007812 */ /* 0x000fc800078ec0ff */
[----:B------:R-:W-:-:S04]  /*eac0*/  SHF.R.U32.HI R5, RZ, 0x18, R0 ;  /* 0x00000018ff057819 */ /* 0x000fc80000011600 */
[----:B------:R-:W-:-:S04]  /*ead0*/  LOP3.LUT R4, R4, R5, RZ, 0xfc, !PT ;  /* 0x0000000504047212 */ /* 0x000fc800078efcff */
[----:B------:R-:W-:-:S07]  /*eae0*/  PRMT R0, R4, 0x7610, R0 ;  /* 0x0000761004007816 */ /* 0x000fce0000000000 */
.L_x_12539:
[----:B------:R-:W-:Y:S05]  /*eaf0*/  BSYNC B0 ;  /* 0x0000000000007941 */ /* 0x000fea0003800000 */
.L_x_12538:
[----:B------:R-:W-:Y:S01]  /*eb00*/  STG.E.U8 desc[UR36][R2.64], R0 ;  /* 0x0000000002007986 */ /* 0x000fe2000c101124 */
[----:B------:R-:W-:Y:S05]  /*eb10*/  EXIT ;  /* 0x000000000000794d */ /* 0x000fea0003800000 */
.L_x_12536:
        /* <DEDUP_REMOVED lines=17> */
.L_x_12543:
[----:B------:R-:W-:-:S04]  /*ec30*/  LOP3.LUT R0, R41, 0x80000000, RZ, 0xc0, !PT ;  /* 0x8000000029007812 */ /* 0x000fc800078ec0ff */
[----:B------:R-:W-:-:S04]  /*ec40*/  SHF.R.U32.HI R5, RZ, 0x18, R0 ;  /* 0x00000018ff057819 */ /* 0x000fc80000011600 */
[----:B------:R-:W-:-:S04]  /*ec50*/  LOP3.LUT R4, R4, R5, RZ, 0xfc, !PT ;  /* 0x0000000504047212 */ /* 0x000fc800078efcff */
[----:B------:R-:W-:-:S07]  /*ec60*/  PRMT R0, R4, 0x7610, R0 ;  /* 0x0000761004007816 */ /* 0x000fce0000000000 */
.L_x_12542:
[----:B------:R-:W-:Y:S05]  /*ec70*/  BSYNC B0 ;  /* 0x0000000000007941 */ /* 0x000fea0003800000 */
.L_x_12541:
[----:B------:R-:W-:Y:S01]  /*ec80*/  STG.E.U8 desc[UR36][R2.64], R0 ;  /* 0x0000000002007986 */ /* 0x000fe2000c101124 */
[----:B------:R-:W-:Y:S05]  /*ec90*/  EXIT ;  /* 0x000000000000794d */ /* 0x000fea0003800000 */
.L_x_12535:
        /* <DEDUP_REMOVED lines=22> */
.L_x_12518:
        /* <DEDUP_REMOVED lines=16> */
.L_x_12546:
[----:B------:R-:W-:Y:S05]  /*ef00*/  EXIT ;  /* 0x000000000000794d */ /* 0x000fea0003800000 */
.L_x_12545:
[----:B------:R-:W-:Y:S01]  /*ef10*/  STG.E.64 desc[UR36][R2.64], R40 ;  /* 0x0000002802007986 */ /* 0x000fe2000c101b24 */
[----:B------:R-:W-:Y:S05]  /*ef20*/  EXIT ;  /* 0x000000000000794d */ /* 0x000fea0003800000 */
.L_x_12544:
[----:B------:R-:W-:Y:S01]  /*ef30*/  STG.E desc[UR36][R2.64], R40 ;  /* 0x0000002802007986 */ /* 0x000fe2000c101924 */
[----:B------:R-:W-:Y:S05]  /*ef40*/  EXIT ;  /* 0x000000000000794d */ /* 0x000fea0003800000 */
.L_x_12547:
        /* <DEDUP_REMOVED lines=11> */
.L_x_44474:


//--------------------- .text._ZN2at6native18elementwise_kernelILi128ELi2EZNS0_22gpu_kernel_impl_nocastIZZZNS0_49_GLOBAL__N__657f93f7_16_TensorCompare_cu_71e06f4e17clamp_kernel_implERNS_18TensorIteratorBaseEENKUlvE_clEvENKUlvE2_clEvEUllllE_EEvS5_RKT_EUliE_EEviT1_ --------------------------
	.section	.text._ZN2at6native18elementwise_kernelILi128ELi2EZNS0_22gpu_kernel_impl_nocastIZZZNS0_49_GLOBAL__N__657f93f7_16_TensorCompare_cu_71e06f4e17clamp_kernel_implERNS_18TensorIteratorBaseEENKUlvE_clEvENKUlvE2_clEvEUllllE_EEvS5_RKT_EUliE_EEviT1_,"ax",@progbits
	.align	128
        .global         _ZN2at6native18elementwise_kernelILi128ELi2EZNS0_22gpu_kernel_impl_nocastIZZZNS0_49_GLOBAL__N__657f93f7_16_TensorCompare_cu_71e06f4e17clamp_kernel_implERNS_18TensorIteratorBaseEENKUlvE_clEvENKUlvE2_clEvEUllllE_EEvS5_RKT_EUliE_EEviT1_
        .type           _ZN2at6native18elementwise_kernelILi128ELi2EZNS0_22gpu_kernel_impl_nocastIZZZNS0_49_GLOBAL__N__657f93f7_16_TensorCompare_cu_71e06f4e17clamp_kernel_implERNS_18TensorIteratorBaseEENKUlvE_clEvENKUlvE2_clEvEUllllE_EEvS5_RKT_EUliE_EEviT1_,@function
        .size           _ZN2at6native18elementwise_kernelILi128ELi2EZNS0_22gpu_kernel_impl_nocastIZZZNS0_49_GLOBAL__N__657f93f7_16_TensorCompare_cu_71e06f4e17clamp_kernel_implERNS_18TensorIteratorBaseEENKUlvE_clEvENKUlvE2_clEvEUllllE_EEvS5_RKT_EUliE_EEviT1_,(.L_x_44475 - _ZN2at6native18elementwise_kernelILi128ELi2EZNS0_22gpu_kernel_impl_nocastIZZZNS0_49_GLOBAL__N__657f93f7_16_TensorCompare_cu_71e06f4e17clamp_kernel_implERNS_18TensorIteratorBaseEENKUlvE_clEvENKUlvE2_clEvEUllllE_EEvS5_RKT_EUliE_EEviT1_)
        .other          _ZN2at6native18elementwise_kernelILi128ELi2EZNS0_22gpu_kernel_impl_nocastIZZZNS0_49_GLOBAL__N__657f93f7_16_TensorCompare_cu_71e06f4e17clamp_kernel_implERNS_18TensorIteratorBaseEENKUlvE_clEvENKUlvE2_clEvEUllllE_EEvS5_RKT_EUliE_EEviT1_,@"STO_CUDA_ENTRY STV_DEFAULT"
_ZN2at6native18elementwise_kernelILi128ELi2EZNS0_22gpu_kernel_impl_nocastIZZZNS0_49_GLOBAL__N__657f93f7_16_TensorCompare_cu_71e06f4e17clamp_kernel_implERNS_18TensorIteratorBaseEENKUlvE_clEvENKUlvE2_clEvEUllllE_EEvS5_RKT_EUliE_EEviT1_:
.text._ZN2at6native18elementwise_kernelILi128ELi2EZNS0_22gpu_kernel_impl_nocastIZZZNS0_49_GLOBAL__N__657f93f7_16_TensorCompare_cu_71e06f4e17clamp_kernel_implERNS_18TensorIteratorBaseEENKUlvE_clEvENKUlvE2_clEvEUllllE_EEvS5_RKT_EUliE_EEviT1_:
        /* <DEDUP_REMOVED lines=388> */
.L_x_12550:
[----:B------:R-:W-:Y:S01]  /*1840*/  ULDC.64 UR8, c[0x0][0x4e0] ;  /* 0x0001380000087ab9 */ /* 0x000fe20000000a00 */
[----:B------:R-:W-:Y:S01]  /*1850*/  ULDC.64 UR10, c[0x0][0x4e8] ;  /* 0x00013a00000a7ab9 */ /* 0x000fe20000000a00 */
[----:B------:R-:W-:Y:S02]  /*1860*/  IADD3 R6, P0, R4, UR8, RZ ;  /* 0x0000000804067c10 */ /* 0x000fe4000ff1e0ff */
[----:B------:R-:W-:Y:S02]  /*1870*/  IADD3 R4, P1, R5, UR10, RZ ;  /* 0x0000000a05047c10 */ /* 0x000fe4000ff3e0ff */
[----:B------:R-:W-:Y:S01]  /*1880*/  IADD3.X R7, RZ, UR9, RZ, P0, !PT ;  /* 0x00000009ff077c10 */ /* 0x000fe200087fe4ff */
[----:B------:R-:W-:Y:S01]  /*1890*/  ULDC.64 UR8, c[0x0][0x4f0] ;  /* 0x00013c0000087ab9 */ /* 0x000fe20000000a00 */
[----:B------:R-:W-:Y:S02]  /*18a0*/  IADD3.X R5, RZ, UR11, RZ, P1, !PT ;  /* 0x0000000bff057c10 */ /* 0x000fe40008ffe4ff */
[----:B------:R-:W-:-:S02]  /*18b0*/  IADD3 R8, P0, R2, UR8, RZ ;  /* 0x0000000802087c10 */ /* 0x000fc4000ff1e0ff */
[----:B------:R-:W2:Y:S04]  /*18c0*/  LDG.E.64 R6, desc[UR4][R6.64] ;  /* 0x0000000406067981 */ /* 0x000ea8000c1e1b00 */
[----:B------:R-:W2:Y:S01]  /*18d0*/  LDG.E.64 R4, desc[UR4][R4.64] ;  /* 0x0000000404047981 */ /* 0x000ea2000c1e1b00 */
[----:B------:R-:W-:Y:S01]  /*18e0*/  IADD3.X R9, RZ, UR9, RZ, P0, !PT ;  /* 0x00000009ff097c10 */ /* 0x000fe200087fe4ff */
[----:B------:R-:W-:-:S05]  /*18f0*/  ULDC.64 UR8, c[0x0][0x4d8] ;  /* 0x0001360000087ab9 */ /* 0x000fca0000000a00 */
[----:B------:R-:W3:Y:S01]  /*1900*/  LDG.E.64 R8, desc[UR4][R8.64] ;  /* 0x0000000408087981 */ /* 0x000ee2000c1e1b00 */
[----:B--2---:R-:W-:-:S04]  /*1910*/  ISETP.GT.U32.AND P0, PT, R6, R4, PT ;  /* 0x000000040600720c */ /* 0x004fc80003f04070 */
[----:B------:R-:W-:-:S04]  /*1920*/  ISETP.GT.AND.EX P0, PT, R7, R5, PT, P0 ;  /* 0x000000050700720c */ /* 0x000fc80003f04300 */
[----:B------:R-:W-:Y:S02]  /*1930*/  SEL R11, R6, R4, P0 ;  /* 0x00000004060b7207 */ /* 0x000fe40000000000 */
[----:B------:R-:W-:Y:S02]  /*1940*/  SEL R13, R7, R5, P0 ;  /* 0x00000005070d7207 */ /* 0x000fe40000000000 */
[----:B---3--:R-:W-:Y:S02]  /*1950*/  ISETP.LT.U32.AND P0, PT, R11, R8, PT ;  /* 0x000000080b00720c */ /* 0x008fe40003f01070 */
[----:B------:R-:W-:Y:S02]  /*1960*/  IADD3 R6, P1, R3, UR8, RZ ;  /* 0x0000000803067c10 */ /* 0x000fe4000ff3e0ff */
[----:B------:R-:W-:Y:S02]  /*1970*/  ISETP.LT.AND.EX P0, PT, R13, R9, PT, P0 ;  /* 0x000000090d00720c */ /* 0x000fe40003f01300 */
[----:B------:R-:W-:-:S02]  /*1980*/  IADD3.X R7, RZ, UR9, RZ, P1, !PT ;  /* 0x00000009ff077c10 */ /* 0x000fc40008ffe4ff */
[----:B------:R-:W-:Y:S02]  /*1990*/  SEL R2, R11, R8, P0 ;  /* 0x000000080b027207 */ /* 0x000fe40000000000 */
[----:B------:R-:W-:Y:S02]  /*19a0*/  SEL R3, R13, R9, P0 ;  /* 0x000000090d037207 */ /* 0x000fe40000000000 */
[----:B------:R-:W-:-:S03]  /*19b0*/  IADD3 R9, R0, 0x80, RZ ;  /* 0x0000008000097810 */ /* 0x000fc60007ffe0ff */
[----:B------:R0:W-:Y:S04]  /*19c0*/  STG.E.64 desc[UR4][R6.64], R2 ;  /* 0x0000000206007986 */ /* 0x0001e8000c101b04 */
.L_x_12549:
[----:B------:R-:W-:Y:S05]  /*19d0*/  BSYNC B0 ;  /* 0x0000000000007941 */ /* 0x000fea0003800000 */
.L_x_12548:
        /* <DEDUP_REMOVED lines=381> */
.L_x_12551:
        /* <DEDUP_REMOVED lines=22> */
[----:B------:R-:W-:-:S05]  /*3310*/  SEL R3, R13, R9, P0 ;  /* 0x000000090d037207 */ /* 0x000fca0000000000 */
[----:B------:R-:W-:Y:S01]  /*3320*/  STG.E.64 desc[UR4][R6.64], R2 ;  /* 0x0000000206007986 */ /* 0x000fe2000c101b04 */
[----:B------:R-:W-:Y:S05]  /*3330*/  EXIT ;  /* 0x000000000000794d */ /* 0x000fea0003800000 */
.L_x_12552:
        /* <DEDUP_REMOVED lines=12> */
.L_x_44475:


//--------------------- .text._ZN2at6native27unrolled_elementwise_kernelIZZZNS0_49_GLOBAL__N__657f93f7_16_TensorCompare_cu_71e06f4e17clamp_kernel_implERNS_18TensorIteratorBaseEENKUlvE_clEvENKUlvE2_clEvEUllllE_St5arrayIPcLm4EELi4E23TrivialOffsetCalculatorILi3EjESB_ILi1EjENS0_6memory15LoadWithoutCastENSE_16StoreWithoutCastEEEviT_T0_T2_T3_T4_T5_ --------------------------
	.section	.text._ZN2at6native27unrolled_elementwise_kernelIZZZNS0_49_GLOBAL__N__657f93f7_16_TensorCompare_cu_71e06f4e17clamp_kernel_implERNS_18TensorIteratorBaseEENKUlvE_clEvENKUlvE2_clEvEUllllE_St5arrayIPcLm4EELi4E23TrivialOffsetCalculatorILi3EjESB_ILi1EjENS0_6memory15LoadWithoutCastENSE_16StoreWithoutCastEEEviT_T0_T2_T3_T4_T5_,"ax",@progbits
	.align	128
        .global         _ZN2at6native27unrolled_elementwise_kernelIZZZNS0_49_GLOBAL__N__657f93f7_16_TensorCompare_cu_71e06f4e17clamp_kernel_implERNS_18TensorIteratorBaseEENKUlvE_clEvENKUlvE2_clEvEUllllE_St5arrayIPcLm4EELi4E23TrivialOffsetCalculatorILi3EjESB_ILi1EjENS0_6memory15LoadWithoutCastENSE_16StoreWithoutCastEEEviT_T0_T2_T3_T4_T5_
        .type           _ZN2at6native27unrolled_elementwise_kernelIZZZNS0_49_GLOBAL__N__657f93f7_16_TensorCompare_cu_71e06f4e17clamp_kernel_implERNS_18TensorIteratorBaseEENKUlvE_clEvENKUlvE2_clEvEUllllE_St5arrayIPcLm4EELi4E23TrivialOffsetCalculatorILi3EjESB_ILi1EjENS0_6memory15LoadWithoutCastENSE_16StoreWithoutCastEEEviT_T0_T2_T3_T4_T5_,@function
        .size           _ZN2at6native27unrolled_elementwise_kernelIZZZNS0_49_GLOBAL__N__657f93f7_16_TensorCompare_cu_71e06f4e17clamp_kernel_implERNS_18TensorIteratorBaseEENKUlvE_clEvENKUlvE2_clEvEUllllE_St5arrayIPcLm4EELi4E23TrivialOffsetCalculatorILi3EjESB_ILi1EjENS0_6memory15LoadWithoutCastENSE_16StoreWithoutCastEEEviT_T0_T2_T3_T4_T5_,(.L_x_44476 - _ZN2at6native27unrolled_elementwise_kernelIZZZNS0_49_GLOBAL__N__657f93f7_16_TensorCompare_cu_71e06f4e17clamp_kernel_implERNS_18TensorIteratorBaseEENKUlvE_clEvENKUlvE2_clEvEUllllE_St5arrayIPcLm4EELi4E23TrivialOffsetCalculatorILi3EjESB_ILi1EjENS0_6memory15LoadWithoutCastENSE_16StoreWithoutCastEEEviT_T0_T2_T3_T4_T5_)
        .other          _ZN2at6native27unrolled_elementwise_kernelIZZZNS0_49_GLOBAL__N__657f93f7_16_TensorCompare_cu_71e06f4e17clamp_kernel_implERNS_18TensorIteratorBaseEENKUlvE_clEvENKUlvE2_clEvEUllllE_St5arrayIPcLm4EELi4E23TrivialOffsetCalculatorILi3EjESB_ILi1EjENS0_6memory15LoadWithoutCastENSE_16StoreWithoutCastEEEviT_T0_T2_T3_T4_T5_,@"STO_CUDA_ENTRY STV_DEFAULT"
_ZN2at6native27unrolled_elementwise_kernelIZZZNS0_49_GLOBAL__N__657f93f7_16_TensorCompare_cu_71e06f4e17clamp_kernel_implERNS_18TensorIteratorBaseEENKUlvE_clEvENKUlvE2_clEvEUllllE_St5arrayIPcLm4EELi4E23TrivialOffsetCalculatorILi3EjESB_ILi1EjENS0_6memory15LoadWithoutCastENSE_16StoreWithoutCastEEEviT_T0_T2_T3_T4_T5_:
.text._ZN2at6native27unrolled_elementwise_kernelIZZZNS0_49_GLOBAL__N__657f93f7_16_TensorCompare_cu_71e06f4e17clamp_kernel_implERNS_18TensorIteratorBaseEENKUlvE_clEvENKUlvE2_clEvEUllllE_St5arrayIPcLm4EELi4E23TrivialOffsetCalculatorILi3EjESB_ILi1EjENS0_6memory15LoadWithoutCastENSE_16StoreWithoutCastEEEviT_T0_T2_T3_T4_T5_:
[----:B------:R-:W-:Y:S01]  /*0000*/  LDC R1, c[0x0][0x28] ;  /* 0x00000a00ff017b82 */ /* 0x000fe20000000800 */
[----:B------:R-:W0:Y:S07]  /*0010*/  S2R R0, SR_CTAID.X ;  /* 0x0000000000007919 */ /* 0x000e2e0000002500 */
[----:B------:R-:W0:Y:S01]  /*0020*/  LDC R5, c[0x0][0x210] ;  /* 0x00008400ff057b82 */ /* 0x000e220000000800 */
[----:B------:R-:W-:Y:S01]  /*0030*/  CS2R R6, SRZ ;  /* 0x0000000000067805 */ /* 0x000fe2000001ff00 */
[----:B------:R-:W-:Y:S01]  /*0040*/  ULDC.64 UR4, c[0x0][0x208] ;  /* 0x0000820000047ab9 */ /* 0x000fe20000000a00 */
[----:B------:R-:W1:Y:S01]  /*0050*/  S2R R3, SR_TID.X ;  /* 0x0000000000037919 */ /* 0x000e620000002100 */
[----:B0-----:R-:W-:Y:S01]  /*0060*/  IMAD R2, R0, -0x200, R5 ;  /* 0xfffffe0000027824 */ /* 0x001fe200078e0205 */
[----:B------:R-:W-:-:S04]  /*0070*/  CS2R R4, SRZ ;  /* 0x0000000000047805 */ /* 0x000fc8000001ff00 */
[----:B-1----:R-:W-:-:S13]  /*0080*/  ISETP.GE.AND P2, PT, R3, R2, PT ;  /* 0x000000020300720c */ /* 0x002fda0003f46270 */
        /* <DEDUP_REMOVED lines=9> */
[----:B0-----:R-:W-:-:S07]  /*0120*/  @!P2 IMAD.WIDE.U32 R8, R17, 0x8, R8 ;  /* 0x000000081108a825 */ /* 0x001fce00078e0008 */
[----:B------:R-:W0:Y:S01]  /*0130*/  @!P0 LDC.64 R28, c[0x0][0x228] ;  /* 0x00008a00ff1c8b82 */ /* 0x000e220000000a00 */
[----:B------:R-:W-:Y:S01]  /*0140*/  ISETP.GE.AND P3, PT, R3, R2, PT ;  /* 0x000000020300720c */ /* 0x000fe20003f66270 */
[----:B-1----:R-:W-:Y:S01]  /*0150*/  @!P2 IMAD.WIDE.U32 R10, R17, 0x8, R10 ;  /* 0x00000008110aa825 */ /* 0x002fe200078e000a */
[----:B------:R-:W4:Y:S01]  /*0160*/  @!P2 LDG.E.64 R6, desc[UR4][R8.64] ;  /* 0x000000040806a981 */ /* 0x000f22000c1e1b00 */
[----:B------:R-:W-:-:S03]  /*0170*/  CS2R R18, SRZ ;  /* 0x0000000000127805 */ /* 0x000fc6000001ff00 */
[----:B------:R1:W4:Y:S01]  /*0180*/  @!P2 LDG.E.64 R4, desc[UR4][R10.64] ;  /* 0x000000040a04a981 */ /* 0x000322000c1e1b00 */
[----:B------:R-:W0:Y:S01]  /*0190*/  @!P0 LDC.64 R12, c[0x0][0x230] ;  /* 0x00008c00ff0c8b82 */ /* 0x000e220000000a00 */
[----:B--2---:R-:W-:Y:S01]  /*01a0*/  @!P2 IMAD.WIDE.U32 R22, R17, 0x8, R22 ;  /* 0x000000081116a825 */ /* 0x004fe200078e0016 */
[----:B------:R-:W-:-:S06]  /*01b0*/  CS2R R16, SRZ ;  /* 0x0000000000107805 */ /* 0x000fcc000001ff00 */
[----:B------:R-:W2:Y:S01]  /*01c0*/  @!P3 LDC.64 R26, c[0x0][0x220] ;  /* 0x00008800ff1abb82 */ /* 0x000ea20000000a00 */
[----:B-1----:R-:W-:Y:S01]  /*01d0*/  CS2R R10, SRZ ;  /* 0x00000000000a7805 */ /* 0x002fe2000001ff00 */
[C---:B---3--:R-:W-:Y:S01]  /*01e0*/  @!P0 IMAD.WIDE.U32 R20, R15.reuse, 0x8, R20 ;  /* 0x000000080f148825 */ /* 0x048fe200078e0014 */
[----:B------:R1:W3:Y:S04]  /*01f0*/  @!P2 LDG.E.64 R16, desc[UR4][R22.64] ;  /* 0x000000041610a981 */ /* 0x0002e8000c1e1b00 */
[----:B------:R1:W3:Y:S01]  /*0200*/  @!P0 LDG.E.64 R10, desc[UR4][R20.64] ;  /* 0x00000004140a8981 */ /* 0x0002e2000c1e1b00 */
[----:B------:R-:W2:Y:S01]  /*0210*/  @!P3 LDC.64 R24, c[0x0][0x228] ;  /* 0x00008a00ff18bb82 */ /* 0x000ea20000000a00 */
[----:B0-----:R-:W-:-:S05]  /*0220*/  @!P0 IMAD.WIDE.U32 R28, R15, 0x8, R28 ;  /* 0x000000080f1c8825 */ /* 0x001fca00078e001c */
[----:B------:R0:W3:Y:S01]  /*0230*/  @!P0 LDG.E.64 R18, desc[UR4][R28.64] ;  /* 0x000000041c128981 */ /* 0x0000e2000c1e1b00 */
[----:B-1----:R-:W-:Y:S01]  /*0240*/  CS2R R22, SRZ ;  /* 0x0000000000167805 */ /* 0x002fe2000001ff00 */
[----:B------:R-:W1:Y:S01]  /*0250*/  @!P3 LDC.64 R8, c[0x0][0x230] ;  /* 0x00008c00ff08bb82 */ /* 0x000e620000000a00 */
[----:B------:R-:W-:Y:S01]  /*0260*/  CS2R R20, SRZ ;  /* 0x0000000000147805 */ /* 0x000fe2000001ff00 */
[----:B0-----:R-:W-:-:S04]  /*0270*/  @!P0 IMAD.WIDE.U32 R28, R15, 0x8, R12 ;  /* 0x000000080f1c8825 */ /* 0x001fc800078e000c */
[----:B------:R-:W-:-:S04]  /*0280*/  @!P3 IMAD R15, R0, 0x200, R3 ;  /* 0x00000200000fb824 */ /* 0x000fc800078e0203 */
[----:B--2---:R-:W-:-:S04]  /*0290*/  @!P3 IMAD.WIDE.U32 R26, R15, 0x8, R26 ;  /* 0x000000080f1ab825 */ /* 0x004fc800078e001a */
[C---:B------:R-:W-:Y:S01]  /*02a0*/  @!P3 IMAD.WIDE.U32 R24, R15.reuse, 0x8, R24 ;  /* 0x000000080f18b825 */ /* 0x040fe200078e0018 */
[----:B------:R-:W2:Y:S04]  /*02b0*/  @!P3 LDG.E.64 R22, desc[UR4][R26.64] ;  /* 0x000000041a16b981 */ /* 0x000ea8000c1e1b00 */
[----:B------:R-:W2:Y:S01]  /*02c0*/  @!P3 LDG.E.64 R20, desc[UR4][R24.64] ;  /* 0x000000041814b981 */ /* 0x000ea2000c1e1b00 */
[----:B------:R-:W-:Y:S01]  /*02d0*/  CS2R R12, SRZ ;  /* 0x00000000000c7805 */ /* 0x000fe2000001ff00 */
[----:B-1----:R-:W-:-:S05]  /*02e0*/  @!P3 IMAD.WIDE.U32 R8, R15, 0x8, R8 ;  /* 0x000000080f08b825 */ /* 0x002fca00078e0008 */
[----:B------:R0:W2:Y:S01]  /*02f0*/  @!P0 LDG.E.64 R12, desc[UR4][R28.64] ;  /* 0x000000041c0c8981 */ /* 0x0000a2000c1e1b00 */
[----:B------:R-:W-:-:S06]  /*0300*/  CS2R R14, SRZ ;  /* 0x00000000000e7805 */ /* 0x000fcc000001ff00 */
[----:B------:R1:W2:Y:S01]  /*0310*/  @!P3 LDG.E.64 R14, desc[UR4][R8.64] ;  /* 0x00000004080eb981 */ /* 0x0002a2000c1e1b00 */
[----:B------:R-:W-:-:S05]  /*0320*/  @!P3 VIADD R3, R3, 0x80 ;  /* 0x000000800303b836 */ /* 0x000fca0000000000 */
[----:B------:R-:W-:-:S13]  /*0330*/  ISETP.GE.AND P1, PT, R3, R2, PT ;  /* 0x000000020300720c */ /* 0x000fda0003f26270 */
[----:B0-----:R-:W0:Y:S08]  /*0340*/  @!P1 LDC.64 R28, c[0x0][0x220] ;  /* 0x00008800ff1c9b82 */ /* 0x001e300000000a00 */
[----:B------:R-:W1:Y:S08]  /*0350*/  @!P1 LDC.64 R24, c[0x0][0x228] ;  /* 0x00008a00ff189b82 */ /* 0x000e700000000a00 */
[----:B------:R-:W1:Y:S01]  /*0360*/  @!P1 LDC.64 R26, c[0x0][0x230] ;  /* 0x00008c00ff1a9b82 */ /* 0x000e620000000a00 */
[----:B------:R-:W-:-:S04]  /*0370*/  @!P1 IMAD R3, R0, 0x200, R3 ;  /* 0x0000020000039824 */ /* 0x000fc800078e0203 */
[----:B0-----:R-:W-:-:S04]  /*0380*/  @!P1 IMAD.WIDE.U32 R28, R3, 0x8, R28 ;  /* 0x00000008031c9825 */ /* 0x001fc800078e001c */
[----:B-1----:R-:W-:-:S04]  /*0390*/  @!P1 IMAD.WIDE.U32 R24, R3, 0x8, R24 ;  /* 0x0000000803189825 */ /* 0x002fc800078e0018 */
[----:B------:R-:W-:Y:S02]  /*03a0*/  @!P1 IMAD.WIDE.U32 R26, R3, 0x8, R26 ;  /* 0x00000008031a9825 */ /* 0x000fe400078e001a */
[----:B------:R-:W0:Y:S01]  /*03b0*/  S2R R3, SR_TID.X ;  /* 0x0000000000037919 */ /* 0x000e220000002100 */
[----:B------:R-:W-:-:S06]  /*03c0*/  CS2R R8, SRZ ;  /* 0x0000000000087805 */ /* 0x000fcc000001ff00 */
[----:B------:R1:W5:Y:S02]  /*03d0*/  @!P1 LDG.E.64 R8, desc[UR4][R24.64] ;  /* 0x0000000418089981 */ /* 0x000364000c1e1b00 */
[----:B-1----:R-:W-:-:S06]  /*03e0*/  CS2R R24, SRZ ;  /* 0x0000000000187805 */ /* 0x002fcc000001ff00 */
[----:B------:R-:W5:Y:S01]  /*03f0*/  @!P1 LDG.E.64 R24, desc[UR4][R26.64] ;  /* 0x000000041a189981 */ /* 0x000f62000c1e1b00 */
[----:B------:R-:W-:Y:S01]  /*0400*/  BSSY B0, `(.L_x_12553) ;  /* 0x000002e000007945 */ /* 0x000fe20003800000 */
[----:B----4-:R-:W-:-:S04]  /*0410*/  ISETP.GT.U32.AND P0, PT, R6, R4, PT ;  /* 0x000000040600720c */ /* 0x010fc80003f04070 */
[----:B------:R-:W-:-:S04]  /*0420*/  ISETP.GT.AND.EX P0, PT, R7, R5, PT, P0 ;  /* 0x000000050700720c */ /* 0x000fc80003f04300 */
[----:B------:R-:W-:Y:S02]  /*0430*/  SEL R4, R6, R4, P0 ;  /* 0x0000000406047207 */ /* 0x000fe40000000000 */
[----:B------:R-:W-:Y:S02]  /*0440*/  SEL R5, R7, R5, P0 ;  /* 0x0000000507057207 */ /* 0x000fe40000000000 */
[----:B------:R-:W-:-:S06]  /*0450*/  CS2R R6, SRZ ;  /* 0x0000000000067805 */ /* 0x000fcc000001ff00 */
[----:B------:R1:W5:Y:S01]  /*0460*/  @!P1 LDG.E.64 R6, desc[UR4][R28.64] ;  /* 0x000000041c069981 */ /* 0x000362000c1e1b00 */
[----:B---3--:R-:W-:-:S04]  /*0470*/  ISETP.GT.U32.AND P0, PT, R10, R18, PT ;  /* 0x000000120a00720c */ /* 0x008fc80003f04070 */
[----:B------:R-:W-:-:S04]  /*0480*/  ISETP.GT.AND.EX P0, PT, R11, R19, PT, P0 ;  /* 0x000000130b00720c */ /* 0x000fc80003f04300 */
[----:B-1----:R-:W-:Y:S02]  /*0490*/  SEL R29, R10, R18, P0 ;  /* 0x000000120a1d7207 */ /* 0x002fe40000000000 */
[----:B------:R-:W-:Y:S02]  /*04a0*/  SEL R18, R11, R19, P0 ;  /* 0x000000130b127207 */ /* 0x000fe40000000000 */
[----:B------:R-:W1:Y:S01]  /*04b0*/  @!P2 LDC.64 R10, c[0x0][0x218] ;  /* 0x00008600ff0aab82 */ /* 0x000e620000000a00 */
[----:B------:R-:W-:-:S04]  /*04c0*/  ISETP.LT.U32.AND P1, PT, R4, R16, PT ;  /* 0x000000100400720c */ /* 0x000fc80003f21070 */
[----:B------:R-:W-:Y:S02]  /*04d0*/  ISETP.LT.AND.EX P1, PT, R5, R17, PT, P1 ;  /* 0x000000110500720c */ /* 0x000fe40003f21310 */
[----:B--2---:R-:W-:-:S04]  /*04e0*/  ISETP.GT.U32.AND P0, PT, R22, R20, PT ;  /* 0x000000141600720c */ /* 0x004fc80003f04070 */
[----:B------:R-:W-:-:S04]  /*04f0*/  ISETP.GT.AND.EX P0, PT, R23, R21, PT, P0 ;  /* 0x000000151700720c */ /* 0x000fc80003f04300 */
[----:B------:R-:W-:Y:S01]  /*0500*/  SEL R19, R22, R20, P0 ;  /* 0x0000001416137207 */ /* 0x000fe20000000000 */
[----:B0-----:R-:W-:Y:S01]  /*0510*/  VIADD R20, R3, 0x80 ;  /* 0x0000008003147836 */ /* 0x001fe20000000000 */
[----:B------:R-:W-:Y:S01]  /*0520*/  SEL R23, R23, R21, P0 ;  /* 0x0000001517177207 */ /* 0x000fe20000000000 */
[--C-:B------:R-:W-:Y:S02]  /*0530*/  IMAD.MOV.U32 R21, RZ, RZ, R3.reuse ;  /* 0x000000ffff157224 */ /* 0x100fe400078e0003 */
[----:B------:R-:W-:Y:S01]  /*0540*/  @!P2 IMAD R3, R0, 0x200, R3 ;  /* 0x000002000003a824 */ /* 0x000fe200078e0203 */
[----:B------:R-:W-:Y:S02]  /*0550*/  SEL R4, R4, R16, P1 ;  /* 0x0000001004047207 */ /* 0x000fe40000800000 */
[----:B------:R-:W-:Y:S01]  /*0560*/  SEL R5, R5, R17, P1 ;  /* 0x0000001105057207 */ /* 0x000fe20000800000 */
[----:B-1----:R-:W-:Y:S01]  /*0570*/  @!P2 IMAD.WIDE.U32 R10, R3, 0x8, R10 ;  /* 0x00000008030aa825 */ /* 0x002fe200078e000a */
[----:B------:R-:W-:-:S03]  /*0580*/  ISETP.LT.U32.AND P3, PT, R29, R12, PT ;  /* 0x0000000c1d00720c */ /* 0x000fc60003f61070 */
[----:B------:R-:W-:Y:S01]  /*0590*/  @!P2 IMAD.MOV.U32 R21, RZ, RZ, R20 ;  /* 0x000000ffff15a224 */ /* 0x000fe200078e0014 */
[----:B------:R0:W-:Y:S01]  /*05a0*/  @!P2 STG.E.64 desc[UR4][R10.64], R4 ;  /* 0x000000040a00a986 */ /* 0x0001e2000c101b04 */
[----:B------:R-:W-:-:S03]  /*05b0*/  ISETP.LT.AND.EX P1, PT, R18, R13, PT, P3 ;  /* 0x0000000d1200720c */ /* 0x000fc60003f21330 */
[----:B------:R-:W-:Y:S02]  /*05c0*/  ISETP.GE.AND P3, PT, R21, R2, PT ;  /* 0x000000021500720c */ /* 0x000fe40003f66270 */
[----:B------:R-:W-:-:S04]  /*05d0*/  ISETP.LT.U32.AND P0, PT, R19, R14, PT ;  /* 0x0000000e1300720c */ /* 0x000fc80003f01070 */
[----:B------:R-:W-:Y:S02]  /*05e0*/  ISETP.LT.AND.EX P0, PT, R23, R15, PT, P0 ;  /* 0x0000000f1700720c */ /* 0x000fe40003f01300 */
[----:B------:R-:W-:Y:S02]  /*05f0*/  SEL R12, R29, R12, P1 ;  /* 0x0000000c1d0c7207 */ /* 0x000fe40000800000 */
[----:B------:R-:W-:Y:S02]  /*0600*/  SEL R13, R18, R13, P1 ;  /* 0x0000000d120d7207 */ /* 0x000fe40000800000 */
[----:B------:R-:W-:Y:S02]  /*0610*/  SEL R14, R19, R14, P0 ;  /* 0x0000000e130e7207 */ /* 0x000fe40000000000 */
[----:B------:R-:W-:Y:S01]  /*0620*/  SEL R15, R23, R15, P0 ;  /* 0x0000000f170f7207 */ /* 0x000fe20000000000 */
[----:B0-----:R-:W-:Y:S06]  /*0630*/  @P3 BRA `(.L_x_12554) ;  /* 0x0000000000283947 */ /* 0x001fec0003800000 */
        /* <DEDUP_REMOVED lines=10> */
.L_x_12554:
[----:B------:R-:W-:Y:S05]  /*06e0*/  BSYNC B0 ;  /* 0x0000000000007941 */ /* 0x000fea0003800000 */
.L_x_12553:
[----:B------:R-:W-:-:S13]  /*06f0*/  ISETP.GE.AND P0, PT, R21, R2, PT ;  /* 0x000000021500720c */ /* 0x000fda0003f06270 */
[----:B------:R-:W-:Y:S05]  /*0700*/  @P0 EXIT ;  /* 0x000000000000094d */ /* 0x000fea0003800000 */
[----:B------:R-:W1:Y:S01]  /*0710*/  LDC.64 R2, c[0x0][0x218] ;  /* 0x00008600ff027b82 */ /* 0x000e620000000a00 */
[----:B-----5:R-:W-:Y:S01]  /*0720*/  ISETP.GT.U32.AND P0, PT, R6, R8, PT ;  /* 0x000000080600720c */ /* 0x020fe20003f04070 */
[----:B------:R-:W-:-:S03]  /*0730*/  IMAD R21, R0, 0x200, R21 ;  /* 0x0000020000157824 */ /* 0x000fc600078e0215 */
[----:B------:R-:W-:-:S04]  /*0740*/  ISETP.GT.AND.EX P0, PT, R7, R9, PT, P0 ;  /* 0x000000090700720c */ /* 0x000fc80003f04300 */
[----:B0-----:R-:W-:Y:S02]  /*0750*/  SEL R5, R6, R8, P0 ;  /* 0x0000000806057207 */ /* 0x001fe40000000000 */
[----:B------:R-:W-:Y:S02]  /*0760*/  SEL R7, R7, R9, P0 ;  /* 0x0000000907077207 */ /* 0x000fe40000000000 */
[----:B------:R-:W-:-:S04]  /*0770*/  ISETP.LT.U32.AND P0, PT, R5, R24, PT ;  /* 0x000000180500720c */ /* 0x000fc80003f01070 */
[----:B------:R-:W-:-:S04]  /*0780*/  ISETP.LT.AND.EX P0, PT, R7, R25, PT, P0 ;  /* 0x000000190700720c */ /* 0x000fc80003f01300 */
[----:B------:R-:W-:Y:S02]  /*0790*/  SEL R4, R5, R24, P0 ;  /* 0x0000001805047207 */ /* 0x000fe40000000000 */
[----:B------:R-:W-:Y:S01]  /*07a0*/  SEL R5, R7, R25, P0 ;  /* 0x0000001907057207 */ /* 0x000fe20000000000 */
[----:B-1----:R-:W-:-:S05]  /*07b0*/  IMAD.WIDE.U32 R2, R21, 0x8, R2 ;  /* 0x0000000815027825 */ /* 0x002fca00078e0002 */
[----:B------:R-:W-:Y:S01]  /*07c0*/  STG.E.64 desc[UR4][R2.64], R4 ;  /* 0x0000000402007986 */ /* 0x000fe2000c101b04 */
[----:B------:R-:W-:Y:S05]  /*07d0*/  EXIT ;  /* 0x000000000000794d */ /* 0x000fea0003800000 */
.L_x_12555:
        /* <DEDUP_REMOVED lines=10> */
.L_x_44476:


//--------------------- .text._ZN2at6native29vectorized_elementwise_kernelILi2EZZZNS0_49_GLOBAL__N__657f93f7_16_TensorCompare_cu_71e06f4e17clamp_kernel_implERNS_18TensorIteratorBaseEENKUlvE_clEvENKUlvE2_clEvEUllllE_St5arrayIPcLm4EEEEviT0_T1_ --------------------------
	.section	.text._ZN2at6native29vectorized_elementwise_kernelILi2EZZZNS0_49_GLOBAL__N__657f93f7_16_TensorCompare_cu_71e06f4e17clamp_kernel_implERNS_18TensorIteratorBaseEENKUlvE_clEvENKUlvE2_clEvEUllllE_St5arrayIPcLm4EEEEviT0_T1_,"ax",@progbits
	.align	128
        .global         _ZN2at6native29vectorized_elementwise_kernelILi2EZZZNS0_49_GLOBAL__N__657f93f7_16_TensorCompare_cu_71e06f4e17clamp_kernel_implERNS_18TensorIteratorBaseEENKUlvE_clEvENKUlvE2_clEvEUllllE_St5arrayIPcLm4EEEEviT0_T1_
        .type           _ZN2at6native29vectorized_elementwise_kernelILi2EZZZNS0_49_GLOBAL__N__657f93f7_16_TensorCompare_cu_71e06f4e17clamp_kernel_implERNS_18TensorIteratorBaseEENKUlvE_clEvENKUlvE2_clEvEUllllE_St5arrayIPcLm4EEEEviT0_T1_,@function
        .size           _ZN2at6native29vectorized_elementwise_kernelILi2EZZZNS0_49_GLOBAL__N__657f93f7_16_TensorCompare_cu_71e06f4e17clamp_kernel_implERNS_18TensorIteratorBaseEENKUlvE_clEvENKUlvE2_clEvEUllllE_St5arrayIPcLm4EEEEviT0_T1_,(.L_x_44477 - _ZN2at6native29vectorized_elementwise_kernelILi2EZZZNS0_49_GLOBAL__N__657f93f7_16_TensorCompare_cu_71e06f4e17clamp_kernel_implERNS_18TensorIteratorBaseEENKUlvE_clEvENKUlvE2_clEvEUllllE_St5arrayIPcLm4EEEEviT0_T1_)
        .other          _ZN2at6native29vectorized_elementwise_kernelILi2EZZZNS0_49_GLOBAL__N__657f93f7_16_TensorCompare_cu_71e06f4e17clamp_kernel_implERNS_18TensorIteratorBaseEENKUlvE_clEvENKUlvE2_clEvEUllllE_St5arrayIPcLm4EEEEviT0_T1_,@"STO_CUDA_ENTRY STV_DEFAULT"
_ZN2at6native29vectorized_elementwise_kernelILi2EZZZNS0_49_GLOBAL__N__657f93f7_16_TensorCompare_cu_71e06f4e17clamp_kernel_implERNS_18TensorIteratorBaseEENKUlvE_clEvENKUlvE2_clEvEUllllE_St5arrayIPcLm4EEEEviT0_T1_:
.text._ZN2at6native29vectorized_elementwise_kernelILi2EZZZNS0_49_GLOBAL__N__657f93f7_16_TensorCompare_cu_71e06f4e17clamp_kernel_implERNS_18TensorIteratorBaseEENKUlvE_clEvENKUlvE2_clEvEUllllE_St5arrayIPcLm4EEEEviT0_T1_:
        /* <DEDUP_REMOVED lines=18> */
[C---:B------:R-:W-:Y:S02]  /*0120*/  IMAD.WIDE.U32 R40, R2.reuse, 0x10, R6 ;  /* 0x0000001002287825 */ /* 0x040fe400078e0006 */
[----:B------:R-:W4:Y:S04]  /*0130*/  LDG.E.128 R4, desc[UR4][R36.64] ;  /* 0x0000000424047981 */ /* 0x000f28000c1e1d00 */
[----:B------:R-:W4:Y:S04]  /*0140*/  LDG.E.128 R8, desc[UR4][R40.64] ;  /* 0x0000000428087981 */ /* 0x000f28000c1e1d00 */
[----:B------:R-:W2:Y:S01]  /*0150*/  LDG.E.128 R16, desc[UR4][R40.64+0x800] ;  /* 0x0008000428107981 */ /* 0x000ea2000c1e1d00 */
[----:B------:R-:W-:-:S03]  /*0160*/  IMAD.WIDE.U32 R52, R2, 0x10, R52 ;  /* 0x0000001002347825 */ /* 0x000fc600078e0034 */
[----:B------:R-:W3:Y:S04]  /*0170*/  LDG.E.128 R32, desc[UR4][R40.64+0x1000] ;  /* 0x0010000428207981 */ /* 0x000ee8000c1e1d00 */
[----:B------:R-:W5:Y:S04]  /*0180*/  LDG.E.128 R20, desc[UR4][R52.64] ;  /* 0x0000000434147981 */ /* 0x000f68000c1e1d00 */
[----:B------:R-:W3:Y:S04]  /*0190*/  LDG.E.128 R24, desc[UR4][R52.64+0x800] ;  /* 0x0008000434187981 */ /* 0x000ee8000c1e1d00 */
[----:B------:R-:W3:Y:S04]  /*01a0*/  LDG.E.128 R36, desc[UR4][R36.64+0x1800] ;  /* 0x0018000424247981 */ /* 0x000ee8000c1e1d00 */
[----:B------:R-:W3:Y:S04]  /*01b0*/  LDG.E.128 R40, desc[UR4][R40.64+0x1800] ;  /* 0x0018000428287981 */ /* 0x000ee8000c1e1d00 */
[----:B------:R-:W3:Y:S04]  /*01c0*/  LDG.E.128 R44, desc[UR4][R52.64+0x1000] ;  /* 0x00100004342c7981 */ /* 0x000ee8000c1e1d00 */
[----:B------:R-:W3:Y:S01]  /*01d0*/  LDG.E.128 R48, desc[UR4][R52.64+0x1800] ;  /* 0x0018000434307981 */ /* 0x000ee2000c1e1d00 */
[----:B----4-:R-:W-:-:S04]  /*01e0*/  ISETP.GT.U32.AND P0, PT, R4, R8, PT ;  /* 0x000000080400720c */ /* 0x010fc80003f04070 */
[----:B------:R-:W-:-:S04]  /*01f0*/  ISETP.GT.AND.EX P0, PT, R5, R9, PT, P0 ;  /* 0x000000090500720c */ /* 0x000fc80003f04300 */
[----:B------:R-:W-:Y:S02]  /*0200*/  SEL R3, R4, R8, P0 ;  /* 0x0000000804037207 */ /* 0x000fe40000000000 */
[----:B------:R-:W-:Y:S02]  /*0210*/  SEL R5, R5, R9, P0 ;  /* 0x0000000905057207 */ /* 0x000fe40000000000 */
[----:B------:R-:W-:-:S04]  /*0220*/  ISETP.GT.U32.AND P0, PT, R6, R10, PT ;  /* 0x0000000a0600720c */ /* 0x000fc80003f04070 */
[----:B------:R-:W-:-:S04]  /*0230*/  ISETP.GT.AND.EX P0, PT, R7, R11, PT, P0 ;  /* 0x0000000b0700720c */ /* 0x000fc80003f04300 */
[----:B------:R-:W-:Y:S02]  /*0240*/  SEL R4, R6, R10, P0 ;  /* 0x0000000a06047207 */ /* 0x000fe40000000000 */
[----:B------:R-:W-:Y:S02]  /*0250*/  SEL R10, R7, R11, P0 ;  /* 0x0000000b070a7207 */ /* 0x000fe40000000000 */
[----:B--2---:R-:W-:Y:S01]  /*0260*/  ISETP.GT.U32.AND P0, PT, R12, R16, PT ;  /* 0x000000100c00720c */ /* 0x004fe20003f04070 */
[----:B------:R-:W0:Y:S03]  /*0270*/  LDC.64 R6, c[0x0][0x218] ;  /* 0x00008600ff067b82 */ /* 0x000e260000000a00 */
[----:B------:R-:W-:-:S04]  /*0280*/  ISETP.GT.AND.EX P0, PT, R13, R17, PT, P0 ;  /* 0x000000110d00720c */ /* 0x000fc80003f04300 */
[----:B------:R-:W-:Y:S02]  /*0290*/  SEL R9, R12, R16, P0 ;  /* 0x000000100c097207 */ /* 0x000fe40000000000 */
[----:B------:R-:W-:Y:S02]  /*02a0*/  SEL R13, R13, R17, P0 ;  /* 0x000000110d0d7207 */ /* 0x000fe40000000000 */
[----:B------:R-:W-:-:S04]  /*02b0*/  ISETP.GT.U32.AND P0, PT, R14, R18, PT ;  /* 0x000000120e00720c */ /* 0x000fc80003f04070 */
[-C--:B------:R-:W-:Y:S02]  /*02c0*/  ISETP.GT.AND.EX P0, PT, R15, R19.reuse, PT, P0 ;  /* 0x000000130f00720c */ /* 0x080fe40003f04300 */
[----:B-----5:R-:W-:Y:S02]  /*02d0*/  ISETP.LT.U32.AND P1, PT, R4, R22, PT ;  /* 0x000000160400720c */ /* 0x020fe40003f21070 */
[----:B------:R-:W-:Y:S02]  /*02e0*/  SEL R11, R14, R18, P0 ;  /* 0x000000120e0b7207 */ /* 0x000fe40000000000 */
[----:B------:R-:W-:Y:S02]  /*02f0*/  ISETP.LT.U32.AND P2, PT, R3, R20, PT ;  /* 0x000000140300720c */ /* 0x000fe40003f41070 */
[----:B------:R-:W-:Y:S02]  /*0300*/  SEL R15, R15, R19, P0 ;  /* 0x000000130f0f7207 */ /* 0x000fe40000000000 */
[----:B------:R-:W-:-:S02]  /*0310*/  ISETP.LT.AND.EX P0, PT, R10, R23, PT, P1 ;  /* 0x000000170a00720c */ /* 0x000fc40003f01310 */
[----:B---3--:R-:W-:Y:S02]  /*0320*/  ISETP.LT.U32.AND P3, PT, R11, R26, PT ;  /* 0x0000001a0b00720c */ /* 0x008fe40003f61070 */
[----:B------:R-:W-:Y:S02]  /*0330*/  ISETP.LT.AND.EX P1, PT, R5, R21, PT, P2 ;  /* 0x000000150500720c */ /* 0x000fe40003f21320 */
[----:B------:R-:W-:Y:S02]  /*0340*/  ISETP.LT.U32.AND P2, PT, R9, R24, PT ;  /* 0x000000180900720c */ /* 0x000fe40003f41070 */
[----:B------:R-:W-:Y:S02]  /*0350*/  SEL R4, R4, R22, P0 ;  /* 0x0000001604047207 */ /* 0x000fe40000000000 */
[----:B------:R-:W-:Y:S02]  /*0360*/  SEL R23, R10, R23, P0 ;  /* 0x000000170a177207 */ /* 0x000fe40000000000 */
[----:B------:R-:W-:-:S02]  /*0370*/  ISETP.LT.AND.EX P0, PT, R15, R27, PT, P3 ;  /* 0x0000001b0f00720c */ /* 0x000fc40003f01330 */
[----:B------:R-:W-:Y:S02]  /*0380*/  SEL R8, R3, R20, P1 ;  /* 0x0000001403087207 */ /* 0x000fe40000800000 */
[----:B------:R-:W-:Y:S02]  /*0390*/  SEL R21, R5, R21, P1 ;  /* 0x0000001505157207 */ /* 0x000fe40000800000 */
[----:B------:R-:W-:Y:S01]  /*03a0*/  ISETP.LT.AND.EX P1, PT, R13, R25, PT, P2 ;  /* 0x000000190d00720c */ /* 0x000fe20003f21320 */
[----:B0-----:R-:W-:Y:S01]  /*03b0*/  IMAD.WIDE.U32 R6, R0, 0x8, R6 ;  /* 0x0000000800067825 */ /* 0x001fe200078e0006 */
[----:B------:R-:W-:Y:S02]  /*03c0*/  SEL R10, R11, R26, P0 ;  /* 0x0000001a0b0a7207 */ /* 0x000fe40000000000 */
[----:B------:R-:W-:Y:S02]  /*03d0*/  SEL R11, R15, R27, P0 ;  /* 0x0000001b0f0b7207 */ /* 0x000fe40000000000 */
[----:B------:R-:W-:-:S02]  /*03e0*/  SEL R0, R9, R24, P1 ;  /* 0x0000001809007207 */ /* 0x000fc40000800000 */
[----:B------:R-:W-:Y:S02]  /*03f0*/  SEL R13, R13, R25, P1 ;  /* 0x000000190d0d7207 */ /* 0x000fe40000800000 */
[----:B------:R-:W-:Y:S02]  /*0400*/  ISETP.GT.U32.AND P0, PT, R28, R32, PT ;  /* 0x000000201c00720c */ /* 0x000fe40003f04070 */
[----:B------:R-:W-:Y:S02]  /*0410*/  ISETP.GT.U32.AND P1, PT, R30, R34, PT ;  /* 0x000000221e00720c */ /* 0x000fe40003f24070 */
[----:B------:R-:W-:Y:S02]  /*0420*/  ISETP.GT.AND.EX P0, PT, R29, R33, PT, P0 ;  /* 0x000000211d00720c */ /* 0x000fe40003f04300 */
[----:B------:R-:W-:Y:S02]  /*0430*/  ISETP.GT.AND.EX P1, PT, R31, R35, PT, P1 ;  /* 0x000000231f00720c */ /* 0x000fe40003f24310 */
[----:B------:R-:W-:-:S02]  /*0440*/  ISETP.GT.U32.AND P2, PT, R36, R40, PT ;  /* 0x000000282400720c */ /* 0x000fc40003f44070 */
[----:B------:R-:W-:Y:S01]  /*0450*/  ISETP.GT.U32.AND P3, PT, R38, R42, PT ;  /* 0x0000002a2600720c */ /* 0x000fe20003f64070 */
[----:B------:R-:W-:Y:S01]  /*0460*/  IMAD.WIDE R2, R2, 0x10, R6 ;  /* 0x0000001002027825 */ /* 0x000fe200078e0206 */
[----:B------:R-:W-:Y:S02]  /*0470*/  SEL R19, R28, R32, P0 ;  /* 0x000000201c137207 */ /* 0x000fe40000000000 */
[----:B------:R-:W-:Y:S02]  /*0480*/  SEL R29, R29, R33, P0 ;  /* 0x000000211d1d7207 */ /* 0x000fe40000000000 */
[----:B------:R-:W-:Y:S02]  /*0490*/  SEL R5, R30, R34, P1 ;  /* 0x000000221e057207 */ /* 0x000fe40000800000 */
[----:B------:R-:W-:Y:S02]  /*04a0*/  SEL R7, R31, R35, P1 ;  /* 0x000000231f077207 */ /* 0x000fe40000800000 */
[----:B------:R-:W-:-:S02]  /*04b0*/  ISETP.GT.AND.EX P0, PT, R37, R41, PT, P2 ;  /* 0x000000292500720c */ /* 0x000fc40003f04320 */
[----:B------:R-:W-:Y:S02]  /*04c0*/  ISETP.GT.AND.EX P1, PT, R39, R43, PT, P3 ;  /* 0x0000002b2700720c */ /* 0x000fe40003f24330 */
[----:B------:R-:W-:Y:S02]  /*04d0*/  SEL R17, R36, R40, P0 ;  /* 0x0000002824117207 */ /* 0x000fe40000000000 */
[----:B------:R-:W-:Y:S02]  /*04e0*/  SEL R37, R37, R41, P0 ;  /* 0x0000002925257207 */ /* 0x000fe40000000000 */
[----:B------:R-:W-:Y:S02]  /*04f0*/  SEL R9, R38, R42, P1 ;  /* 0x0000002a26097207 */ /* 0x000fe40000800000 */
[----:B------:R-:W-:Y:S02]  /*0500*/  SEL R15, R39, R43, P1 ;  /* 0x0000002b270f7207 */ /* 0x000fe40000800000 */
[----:B------:R-:W-:-:S02]  /*0510*/  ISETP.LT.U32.AND P0, PT, R5, R46, PT ;  /* 0x0000002e0500720c */ /* 0x000fc40003f01070 */
[----:B------:R-:W-:Y:S02]  /*0520*/  ISETP.LT.U32.AND P1, PT, R19, R44, PT ;  /* 0x0000002c1300720c */ /* 0x000fe40003f21070 */
[----:B------:R-:W-:Y:S02]  /*0530*/  ISETP.LT.AND.EX P0, PT, R7, R47, PT, P0 ;  /* 0x0000002f0700720c */ /* 0x000fe40003f01300 */
[----:B------:R-:W-:Y:S02]  /*0540*/  ISETP.LT.AND.EX P1, PT, R29, R45, PT, P1 ;  /* 0x0000002d1d00720c */ /* 0x000fe40003f21310 */
[----:B------:R-:W-:Y:S02]  /*0550*/  ISETP.LT.U32.AND P2, PT, R9, R50, PT ;  /* 0x000000320900720c */ /* 0x000fe40003f41070 */
[----:B------:R-:W-:Y:S02]  /*0560*/  ISETP.LT.U32.AND P3, PT, R17, R48, PT ;  /* 0x000000301100720c */ /* 0x000fe40003f61070 */
[----:B------:R-:W-:-:S02]  /*0570*/  SEL R6, R5, R46, P0 ;  /* 0x0000002e05067207 */ /* 0x000fc40000000000 */
[----:B------:R-:W-:Y:S02]  /*0580*/  SEL R7, R7, R47, P0 ;  /* 0x0000002f07077207 */ /* 0x000fe40000000000 */
[----:B------:R-:W-:Y:S02]  /*0590*/  SEL R16, R19, R44, P1 ;  /* 0x0000002c13107207 */ /* 0x000fe40000800000 */
[----:B------:R-:W-:Y:S02]  /*05a0*/  ISETP.LT.AND.EX P0, PT, R15, R51, PT, P2 ;  /* 0x000000330f00720c */ /* 0x000fe40003f01320 */
[----:B------:R-:W-:Y:S01]  /*05b0*/  ISETP.LT.AND.EX P2, PT, R37, R49, PT, P3 ;  /* 0x000000312500720c */ /* 0x000fe20003f41330 */
[----:B------:R-:W-:Y:S01]  /*05c0*/  IMAD.MOV.U32 R22, RZ, RZ, R4 ;  /* 0x000000ffff167224 */ /* 0x000fe200078e0004 */
[----:B------:R-:W-:Y:S01]  /*05d0*/  SEL R5, R29, R45, P1 ;  /* 0x0000002d1d057207 */ /* 0x000fe20000800000 */
[----:B------:R-:W-:Y:S01]  /*05e0*/  IMAD.MOV.U32 R4, RZ, RZ, R16 ;  /* 0x000000ffff047224 */ /* 0x000fe200078e0010 */
[----:B------:R-:W-:-:S02]  /*05f0*/  SEL R14, R9, R50, P0 ;  /* 0x00000032090e7207 */ /* 0x000fc40000000000 */
[----:B------:R-:W-:Y:S02]  /*0600*/  SEL R15, R15, R51, P0 ;  /* 0x000000330f0f7207 */ /* 0x000fe40000000000 */
[----:B------:R-:W-:Y:S02]  /*0610*/  SEL R12, R17, R48, P2 ;  /* 0x00000030110c7207 */ /* 0x000fe40001000000 */
[----:B------:R-:W-:Y:S01]  /*0620*/  SEL R49, R37, R49, P2 ;  /* 0x0000003125317207 */ /* 0x000fe20001000000 */
[----:B------:R-:W-:Y:S01]  /*0630*/  IMAD.MOV.U32 R20, RZ, RZ, R8 ;  /* 0x000000ffff147224 */ /* 0x000fe200078e0008 */
[----:B------:R0:W-:Y:S01]  /*0640*/  STG.E.128 desc[UR4][R2.64+0x1000], R4 ;  /* 0x0010000402007986 */ /* 0x0001e2000c101d04 */
[----:B------:R-:W-:Y:S02]  /*0650*/  IMAD.MOV.U32 R8, RZ, RZ, R0 ;  /* 0x000000ffff087224 */ /* 0x000fe400078e0000 */
[----:B------:R-:W-:Y:S01]  /*0660*/  IMAD.MOV.U32 R9, RZ, RZ, R13 ;  /* 0x000000ffff097224 */ /* 0x000fe200078e000d */
[----:B------:R-:W-:Y:S04]  /*0670*/  STG.E.128 desc[UR4][R2.64], R20 ;  /* 0x0000001402007986 */ /* 0x000fe8000c101d04 */
[----:B------:R-:W-:Y:S01]  /*0680*/  STG.E.128 desc[UR4][R2.64+0x800], R8 ;  /* 0x0008000802007986 */ /* 0x000fe2000c101d04 */
[----:B0-----:R-:W-:-:S02]  /*0690*/  IMAD.MOV.U32 R6, RZ, RZ, R14 ;  /* 0x000000ffff067224 */ /* 0x001fc400078e000e */
[----:B------:R-:W-:Y:S02]  /*06a0*/  IMAD.MOV.U32 R7, RZ, RZ, R15 ;  /* 0x000000ffff077224 */ /* 0x000fe400078e000f */
[----:B------:R-:W-:Y:S02]  /*06b0*/  IMAD.MOV.U32 R4, RZ, RZ, R12 ;  /* 0x000000ffff047224 */ /* 0x000fe400078e000c */
[----:B------:R-:W-:-:S05]  /*06c0*/  IMAD.MOV.U32 R5, RZ, RZ, R49 ;  /* 0x000000ffff057224 */ /* 0x000fca00078e0031 */
[----:B------:R-:W-:Y:S01]  /*06d0*/  STG.E.128 desc[UR4][R2.64+0x1800], R4 ;  /* 0x0018000402007986 */ /* 0x000fe2000c101d04 */
[----:B------:R-:W-:Y:S05]  /*06e0*/  EXIT ;  /* 0x000000000000794d */ /* 0x000fea0003800000 */
.L_x_12556:
[----:B------:R-:W0:Y:S01]  /*06f0*/  S2R R5, SR_TID.X ;  /* 0x0000000000057919 */ /* 0x000e220000002100 */
[----:B------:R-:W-:Y:S02]  /*0700*/  CS2R R6, SRZ ;  /* 0x0000000000067805 */ /* 0x000fe4000001ff00 */
[----:B------:R-:W-:Y:S02]  /*0710*/  CS2R R8, SRZ ;  /* 0x0000000000087805 */ /* 0x000fe4000001ff00 */
[----:B0-----:R-:W-:-:S13]  /*0720*/  ISETP.GE.AND P3, PT, R5, R2, PT ;  /* 0x000000020500720c */ /* 0x001fda0003f66270 */
[----:B------:R-:W0:Y:S01]  /*0730*/  @!P3 LDC.64 R10, c[0x0][0x220] ;  /* 0x00008800ff0abb82 */ /* 0x000e220000000a00 */
[----:B------:R-:W-:-:S07]  /*0740*/  @!P3 IMAD.IADD R21, R0, 0x1, R5 ;  /* 0x000000010015b824 */ /* 0x000fce00078e0205 */
[----:B------:R-:W1:Y:S08]  /*0750*/  @!P3 LDC.64 R12, c[0x0][0x228] ;  /* 0x00008a00ff0cbb82 */ /* 0x000e700000000a00 */
[----:B------:R-:W2:Y:S01]  /*0760*/  @!P3 LDC.64 R24, c[0x0][0x230] ;  /* 0x00008c00ff18bb82 */ /* 0x000ea20000000a00 */
[----:B0-----:R-:W-:-:S05]  /*0770*/  @!P3 IMAD.WIDE.U32 R10, R21, 0x8, R10 ;  /* 0x00000008150ab825 */ /* 0x001fca00078e000a */
[----:B------:R0:W3:Y:S01]  /*0780*/  @!P3 LDG.E.64 R6, desc[UR4][R10.64] ;  /* 0x000000040a06b981 */ /* 0x0000e2000c1e1b00 */
[----:B-1----:R-:W-:-:S05]  /*0790*/  @!P3 IMAD.WIDE.U32 R12, R21, 0x8, R12 ;  /* 0x00000008150cb825 */ /* 0x002fca00078e000c */
[----:B------:R1:W3:Y:S01]  /*07a0*/  @!P3 LDG.E.64 R8, desc[UR4][R12.64] ;  /* 0x000000040c08b981 */ /* 0x0002e2000c1e1b00 */
[----:B------:R-:W-:-:S05]  /*07b0*/  @!P3 VIADD R5, R5, 0x80 ;  /* 0x000000800505b836 */ /* 0x000fca0000000000 */
[----:B------:R-:W-:-:S13]  /*07c0*/  ISETP.GE.AND P4, PT, R5, R2, PT ;  /* 0x000000020500720c */ /* 0x000fda0003f86270 */
[----:B------:R-:W-:Y:S01]  /*07d0*/  @!P4 IMAD.IADD R39, R0, 0x1, R5 ;  /* 0x000000010027c824 */ /* 0x000fe200078e0205 */
[----:B0-----:R-:W0:Y:S01]  /*07e0*/  @!P4 LDC.64 R10, c[0x0][0x228] ;  /* 0x00008a00ff0acb82 */ /* 0x001e220000000a00 */
[----:B------:R-:W-:-:S05]  /*07f0*/  @!P4 VIADD R5, R5, 0x80 ;  /* 0x000000800505c836 */ /* 0x000fca0000000000 */
[----:B------:R-:W-:Y:S02]  /*0800*/  ISETP.GE.AND P1, PT, R5, R2, PT ;  /* 0x000000020500720c */ /* 0x000fe40003f26270 */
[----:B------:R-:W4:Y:S08]  /*0810*/  @!P4 LDC.64 R14, c[0x0][0x220] ;  /* 0x00008800ff0ecb82 */ /* 0x000f300000000a00 */
[----:B------:R-:W5:Y:S03]  /*0820*/  @!P4 LDC.64 R30, c[0x0][0x230] ;  /* 0x00008c00ff1ecb82 */ /* 0x000f660000000a00 */
[----:B------:R-:W-:-:S02]  /*0830*/  @!P1 IMAD.IADD R23, R0, 0x1, R5 ;  /* 0x0000000100179824 */ /* 0x000fc400078e0205 */
[----:B------:R-:W-:-:S03]  /*0840*/  @!P1 VIADD R5, R5, 0x80 ;  /* 0x0000008005059836 */ /* 0x000fc60000000000 */
[----:B------:R-:W5:Y:S02]  /*0850*/  @!P1 LDC.64 R16, c[0x0][0x228] ;  /* 0x00008a00ff109b82 */ /* 0x000f640000000a00 */
[----:B------:R-:W-:Y:S01]  /*0860*/  ISETP.GE.AND P2, PT, R5, R2, PT ;  /* 0x000000020500720c */ /* 0x000fe20003f46270 */
[----:B0-----:R-:W-:-:S05]  /*0870*/  @!P4 IMAD.WIDE.U32 R34, R39, 0x8, R10 ;  /* 0x000000082722c825 */ /* 0x001fca00078e000a */
[----:B------:R-:W0:Y:S07]  /*0880*/  @!P1 LDC.64 R18, c[0x0][0x220] ;  /* 0x00008800ff129b82 */ /* 0x000e2e0000000a00 */
[----:B-1----:R-:W-:Y:S01]  /*0890*/  @!P2 IMAD.IADD R13, R0, 0x1, R5 ;  /* 0x00000001000da824 */ /* 0x002fe200078e0205 */
[----:B------:R-:W1:Y:S01]  /*08a0*/  @!P2 LDC.64 R46, c[0x0][0x220] ;  /* 0x00008800ff2eab82 */ /* 0x000e620000000a00 */
[----:B------:R-:W-:-:S05]  /*08b0*/  @!P2 VIADD R5, R5, 0x80 ;  /* 0x000000800505a836 */ /* 0x000fca0000000000 */
[----:B------:R-:W-:Y:S02]  /*08c0*/  ISETP.GE.AND P5, PT, R5, R2, PT ;  /* 0x000000020500720c */ /* 0x000fe40003fa6270 */
[----:B------:R-:W1:Y:S01]  /*08d0*/  @!P2 LDC.64 R50, c[0x0][0x228] ;  /* 0x00008a00ff32ab82 */ /* 0x000e620000000a00 */
[----:B--2---:R-:W-:Y:S01]  /*08e0*/  @!P3 IMAD.WIDE.U32 R24, R21, 0x8, R24 ;  /* 0x000000081518b825 */ /* 0x004fe200078e0018 */
[----:B------:R-:W-:Y:S02]  /*08f0*/  CS2R R32, SRZ ;  /* 0x0000000000207805 */ /* 0x000fe4000001ff00 */
[----:B------:R-:W-:Y:S01]  /*0900*/  CS2R R26, SRZ ;  /* 0x00000000001a7805 */ /* 0x000fe2000001ff00 */
[----:B----4-:R-:W-:-:S03]  /*0910*/  @!P4 IMAD.WIDE.U32 R28, R39, 0x8, R14 ;  /* 0x00000008271cc825 */ /* 0x010fc600078e000e */
[----:B------:R-:W2:Y:S02]  /*0920*/  @!P1 LDC.64 R20, c[0x0][0x230] ;  /* 0x00008c00ff149b82 */ /* 0x000ea40000000a00 */
[----:B------:R-:W4:Y:S01]  /*0930*/  @!P3 LDG.E.64 R26, desc[UR4][R24.64] ;  /* 0x00000004181ab981 */ /* 0x000f22000c1e1b00 */
[----:B------:R-:W-:Y:S02]  /*0940*/  @!P5 IMAD.IADD R11, R0, 0x1, R5 ;  /* 0x00000001000bd824 */ /* 0x000fe400078e0205 */
[----:B------:R-:W-:Y:S01]  /*0950*/  @!P5 VIADD R5, R5, 0x80 ;  /* 0x000000800505d836 */ /* 0x000fe20000000000 */
[----:B------:R0:W4:Y:S01]  /*0960*/  @!P4 LDG.E.64 R32, desc[UR4][R28.64] ;  /* 0x000000041c20c981 */ /* 0x000122000c1e1b00 */
[----:B-----5:R-:W-:Y:S01]  /*0970*/  @!P4 IMAD.WIDE.U32 R38, R39, 0x8, R30 ;  /* 0x000000082726c825 */ /* 0x020fe200078e001e */
[----:B------:R-:W5:Y:S01]  /*0980*/  @!P5 LDC.64 R44, c[0x0][0x228] ;  /* 0x00008a00ff2cdb82 */ /* 0x000f620000000a00 */
[----:B------:R-:W-:Y:S02]  /*0990*/  CS2R R30, SRZ ;  /* 0x00000000001e7805 */ /* 0x000fe4000001ff00 */
[----:B------:R-:W-:Y:S01]  /*09a0*/  CS2R R14, SRZ ;  /* 0x00000000000e7805 */ /* 0x000fe2000001ff00 */
[----:B0-----:R-:W-:Y:S01]  /*09b0*/  @!P1 IMAD.WIDE.U32 R18, R23, 0x8, R18 ;  /* 0x0000000817129825 */ /* 0x001fe200078e0012 */
[----:B------:R-:W-:-:S02]  /*09c0*/  CS2R R36, SRZ ;  /* 0x0000000000247805 */ /* 0x000fc4000001ff00 */
[----:B------:R-:W4:Y:S01]  /*09d0*/  @!P4 LDG.E.64 R30, desc[UR4][R34.64] ;  /* 0x00000004221ec981 */ /* 0x000f22000c1e1b00 */
[----:B------:R-:W-:Y:S01]  /*09e0*/  @!P1 IMAD.WIDE.U32 R28, R23, 0x8, R16 ;  /* 0x00000008171c9825 */ /* 0x000fe200078e0010 */
[----:B------:R-:W0:Y:S02]  /*09f0*/  @!P5 LDC.64 R48, c[0x0][0x230] ;  /* 0x00008c00ff30db82 */ /* 0x000e240000000a00 */
[----:B------:R-:W4:Y:S01]  /*0a00*/  @!P1 LDG.E.64 R14, desc[UR4][R18.64] ;  /* 0x00000004120e9981 */ /* 0x000f22000c1e1b00 */
[----:B-1----:R-:W-:-:S03]  /*0a10*/  @!P2 IMAD.WIDE.U32 R46, R13, 0x8, R46 ;  /* 0x000000080d2ea825 */ /* 0x002fc600078e002e */
[----:B------:R1:W4:Y:S02]  /*0a20*/  @!P1 LDG.E.64 R36, desc[UR4][R28.64] ;  /* 0x000000041c249981 */ /* 0x000324000c1e1b00 */
[----:B------:R-:W0:Y:S01]  /*0a30*/  @!P5 LDC.64 R16, c[0x0][0x220] ;  /* 0x00008800ff10db82 */ /* 0x000e220000000a00 */
[----:B------:R-:W-:Y:S01]  /*0a40*/  @!P2 IMAD.WIDE.U32 R50, R13, 0x8, R50 ;  /* 0x000000080d32a825 */ /* 0x000fe200078e0032 */
[----:B------:R-:W-:-:S03]  /*0a50*/  CS2R R42, SRZ ;  /* 0x00000000002a7805 */ /* 0x000fc6000001ff00 */
[----:B--2---:R-:W-:Y:S01]  /*0a60*/  @!P1 IMAD.WIDE.U32 R22, R23, 0x8, R20 ;  /* 0x0000000817169825 */ /* 0x004fe200078e0014 */
[----:B-1----:R-:W-:Y:S02]  /*0a70*/  CS2R R28, SRZ ;  /* 0x00000000001c7805 */ /* 0x002fe4000001ff00 */
[----:B------:R-:W-:Y:S01]  /*0a80*/  CS2R R34, SRZ ;  /* 0x0000000000227805 */ /* 0x000fe2000001ff00 */
[----:B------:R-:W2:Y:S04]  /*0a90*/  @!P2 LDG.E.64 R42, desc[UR4][R46.64] ;  /* 0x000000042e2aa981 */ /* 0x000ea8000c1e1b00 */
[----:B------:R-:W2:Y:S01]  /*0aa0*/  @!P2 LDG.E.64 R28, desc[UR4][R50.64] ;  /* 0x00000004321ca981 */ /* 0x000ea2000c1e1b00 */
[----:B-----5:R-:W-:-:S03]  /*0ab0*/  @!P5 IMAD.WIDE.U32 R44, R11, 0x8, R44 ;  /* 0x000000080b2cd825 */ /* 0x020fc600078e002c */
[----:B------:R1:W5:Y:S01]  /*0ac0*/  @!P1 LDG.E.64 R34, desc[UR4][R22.64] ;  /* 0x0000000416229981 */ /* 0x000362000c1e1b00 */
[----:B0-----:R-:W-:-:S04]  /*0ad0*/  @!P5 IMAD.WIDE.U32 R48, R11, 0x8, R48 ;  /* 0x000000080b30d825 */ /* 0x001fc800078e0030 */
[----:B------:R-:W-:Y:S01]  /*0ae0*/  @!P5 IMAD.WIDE.U32 R16, R11, 0x8, R16 ;  /* 0x000000080b10d825 */ /* 0x000fe200078e0010 */
[----:B------:R-:W-:-:S06]  /*0af0*/  CS2R R10, SRZ ;  /* 0x00000000000a7805 */ /* 0x000fcc000001ff00 */
[----:B------:R-:W5:Y:S01]  /*0b00*/  @!P5 LDG.E.64 R10, desc[UR4][R48.64] ;  /* 0x00000004300ad981 */ /* 0x000f62000c1e1b00 */
[----:B-1----:R-:W-:Y:S02]  /*0b10*/  CS2R R22, SRZ ;  /* 0x0000000000167805 */ /* 0x002fe4000001ff00 */
[----:B---3--:R-:W-:-:S04]  /*0b20*/  ISETP.GT.U32.AND P0, PT, R6, R8, PT ;  /* 0x000000080600720c */ /* 0x008fc80003f04070 */
[----:B------:R-:W-:-:S04]  /*0b30*/  ISETP.GT.AND.EX P0, PT, R7, R9, PT, P0 ;  /* 0x000000090700720c */ /* 0x000fc80003f04300 */
[----:B------:R-:W-:Y:S02]  /*0b40*/  SEL R3, R6, R8, P0 ;  /* 0x0000000806037207 */ /* 0x000fe40000000000 */
[----:B------:R-:W-:Y:S02]  /*0b50*/  SEL R4, R7, R9, P0 ;  /* 0x0000000907047207 */ /* 0x000fe40000000000 */
[----:B------:R-:W0:Y:S01]  /*0b60*/  @!P2 LDC.64 R8, c[0x0][0x230] ;  /* 0x00008c00ff08ab82 */ /* 0x000e220000000a00 */
[----:B------:R-:W-:Y:S02]  /*0b70*/  ISETP.GE.AND P0, PT, R5, R2, PT ;  /* 0x000000020500720c */ /* 0x000fe40003f06270 */
[----:B------:R-:W-:-:S06]  /*0b80*/  CS2R R6, SRZ ;  /* 0x0000000000067805 */ /* 0x000fcc000001ff00 */
[----:B------:R1:W3:Y:S05]  /*0b90*/  @!P4 LDG.E.64 R6, desc[UR4][R38.64] ;  /* 0x000000042606c981 */ /* 0x0002ea000c1e1b00 */
[----:B------:R-:W-:Y:S01]  /*0ba0*/  @!P0 IMAD.IADD R25, R0, 0x1, R5 ;  /* 0x0000000100198824 */ /* 0x000fe200078e0205 */
[----:B------:R-:W1:Y:S01]  /*0bb0*/  @!P0 LDC.64 R18, c[0x0][0x230] ;  /* 0x00008c00ff128b82 */ /* 0x000e620000000a00 */
[----:B------:R-:W-:-:S05]  /*0bc0*/  @!P0 VIADD R5, R5, 0x80 ;  /* 0x0000008005058836 */ /* 0x000fca0000000000 */
[----:B------:R-:W-:Y:S02]  /*0bd0*/  ISETP.GE.AND P4, PT, R5, R2, PT ;  /* 0x000000020500720c */ /* 0x000fe40003f86270 */
[----:B------:R-:W1:Y:S01]  /*0be0*/  @!P0 LDC.64 R20, c[0x0][0x220] ;  /* 0x00008800ff148b82 */ /* 0x000e620000000a00 */
[----:B0-----:R-:W-:-:S07]  /*0bf0*/  @!P2 IMAD.WIDE.U32 R40, R13, 0x8, R8 ;  /* 0x000000080d28a825 */ /* 0x001fce00078e0008 */
[----:B------:R-:W0:Y:S01]  /*0c00*/  @!P0 LDC.64 R12, c[0x0][0x228] ;  /* 0x00008a00ff0c8b82 */ /* 0x000e220000000a00 */
[----:B------:R-:W-:Y:S02]  /*0c10*/  CS2R R8, SRZ ;  /* 0x0000000000087805 */ /* 0x000fe4000001ff00 */
[----:B------:R-:W-:Y:S02]  /*0c20*/  @!P4 IMAD.IADD R51, R0, 0x1, R5 ;  /* 0x000000010033c824 */ /* 0x000fe400078e0205 */
[----:B------:R-:W-:Y:S02]  /*0c30*/  @!P4 VIADD R5, R5, 0x80 ;  /* 0x000000800505c836 */ /* 0x000fe40000000000 */
[----:B------:R1:W3:Y:S01]  /*0c40*/  @!P2 LDG.E.64 R8, desc[UR4][R40.64] ;  /* 0x000000042808a981 */ /* 0x0002e2000c1e1b00 */
[----:B------:R-:W4:Y:S01]  /*0c50*/  @!P4 LDC.64 R46, c[0x0][0x228] ;  /* 0x00008a00ff2ecb82 */ /* 0x000f220000000a00 */
[----:B-1----:R-:W-:Y:S02]  /*0c60*/  CS2R R38, SRZ ;  /* 0x0000000000267805 */ /* 0x002fe4000001ff00 */
[----:B------:R-:W-:Y:S01]  /*0c70*/  ISETP.GE.AND P1, PT, R5, R2, PT ;  /* 0x000000020500720c */ /* 0x000fe20003f26270 */
[----:B------:R-:W-:-:S03]  /*0c80*/  @!P0 IMAD.WIDE.U32 R18, R25, 0x8, R18 ;  /* 0x0000000819128825 */ /* 0x000fc600078e0012 */
[----:B------:R1:W3:Y:S01]  /*0c90*/  @!P5 LDG.E.64 R38, desc[UR4][R16.64] ;  /* 0x000000041026d981 */ /* 0x0002e2000c1e1b00 */
[----:B------:R-:W4:Y:S01]  /*0ca0*/  @!P4 LDC.64 R52, c[0x0][0x220] ;  /* 0x00008800ff34cb82 */ /* 0x000f220000000a00 */
[----:B------:R-:W-:-:S06]  /*0cb0*/  CS2R R40, SRZ ;  /* 0x0000000000287805 */ /* 0x000fcc000001ff00 */
[----:B------:R1:W3:Y:S01]  /*0cc0*/  @!P5 LDG.E.64 R40, desc[UR4][R44.64] ;  /* 0x000000042c28d981 */ /* 0x0002e2000c1e1b00 */
[C---:B0-----:R-:W-:Y:S01]  /*0cd0*/  @!P0 IMAD.WIDE.U32 R48, R25.reuse, 0x8, R12 ;  /* 0x0000000819308825 */ /* 0x041fe200078e000c */
[----:B-1----:R-:W-:Y:S02]  /*0ce0*/  CS2R R16, SRZ ;  /* 0x0000000000107805 */ /* 0x002fe4000001ff00 */
[----:B------:R-:W-:Y:S01]  /*0cf0*/  CS2R R12, SRZ ;  /* 0x00000000000c7805 */ /* 0x000fe2000001ff00 */
[----:B------:R-:W-:-:S03]  /*0d00*/  @!P0 IMAD.WIDE.U32 R20, R25, 0x8, R20 ;  /* 0x0000000819148825 */ /* 0x000fc600078e0014 */
[----:B------:R0:W3:Y:S01]  /*0d10*/  @!P0 LDG.E.64 R16, desc[UR4][R48.64] ;  /* 0x0000000430108981 */ /* 0x0000e2000c1e1b00 */
[----:B------:R-:W1:Y:S03]  /*0d20*/  @!P4 LDC.64 R44, c[0x0][0x230] ;  /* 0x00008c00ff2ccb82 */ /* 0x000e660000000a00 */
[----:B------:R0:W3:Y:S01]  /*0d30*/  @!P0 LDG.E.64 R12, desc[UR4][R18.64] ;  /* 0x00000004120c8981 */ /* 0x0000e2000c1e1b00 */
[----:B----4-:R-:W-:-:S03]  /*0d40*/  @!P4 IMAD.WIDE.U32 R46, R51, 0x8, R46 ;  /* 0x00000008332ec825 */ /* 0x010fc600078e002e */
[----:B------:R4:W3:Y:S01]  /*0d50*/  @!P0 LDG.E.64 R22, desc[UR4][R20.64] ;  /* 0x0000000414168981 */ /* 0x0008e2000c1e1b00 */
[----:B0-----:R-:W0:Y:S08]  /*0d60*/  @!P1 LDC.64 R48, c[0x0][0x228] ;  /* 0x00008a00ff309b82 */ /* 0x001e300000000a00 */
[----:B------:R-:W2:Y:S01]  /*0d70*/  @!P1 LDC.64 R18, c[0x0][0x220] ;  /* 0x00008800ff129b82 */ /* 0x000ea20000000a00 */
[----:B----4-:R-:W-:Y:S01]  /*0d80*/  CS2R R20, SRZ ;  /* 0x0000000000147805 */ /* 0x010fe2000001ff00 */
[----:B------:R-:W-:Y:S01]  /*0d90*/  @!P4 IMAD.WIDE.U32 R52, R51, 0x8, R52 ;  /* 0x000000083334c825 */ /* 0x000fe200078e0034 */
[----:B------:R-:W-:-:S04]  /*0da0*/  CS2R R24, SRZ ;  /* 0x0000000000187805 */ /* 0x000fc8000001ff00 */
[----:B------:R4:W3:Y:S01]  /*0db0*/  @!P4 LDG.E.64 R20, desc[UR4][R46.64] ;  /* 0x000000042e14c981 */ /* 0x0008e2000c1e1b00 */
[----:B-1----:R-:W-:Y:S01]  /*0dc0*/  @!P4 IMAD.WIDE.U32 R44, R51, 0x8, R44 ;  /* 0x00000008332cc825 */ /* 0x002fe200078e002c */
[----:B------:R-:W-:Y:S02]  /*0dd0*/  CS2R R50, SRZ ;  /* 0x0000000000327805 */ /* 0x000fe4000001ff00 */
[----:B------:R0:W3:Y:S01]  /*0de0*/  @!P4 LDG.E.64 R24, desc[UR4][R52.64] ;  /* 0x000000043418c981 */ /* 0x0000e2000c1e1b00 */
[----:B------:R-:W-:-:S03]  /*0df0*/  @!P1 IMAD.IADD R5, R0, 0x1, R5 ;  /* 0x0000000100059824 */ /* 0x000fc600078e0205 */
[----:B------:R2:W3:Y:S01]  /*0e00*/  @!P4 LDG.E.64 R50, desc[UR4][R44.64] ;  /* 0x000000042c32c981 */ /* 0x0004e2000c1e1b00 */
[----:B----4-:R-:W1:Y:S01]  /*0e10*/  @!P1 LDC.64 R46, c[0x0][0x230] ;  /* 0x00008c00ff2e9b82 */ /* 0x010e620000000a00 */
[----:B0-----:R-:W-:Y:S01]  /*0e20*/  @!P1 IMAD.WIDE.U32 R52, R5, 0x8, R48 ;  /* 0x0000000805349825 */ /* 0x001fe200078e0030 */
[----:B------:R-:W-:-:S03]  /*0e30*/  CS2R R48, SRZ ;  /* 0x0000000000307805 */ /* 0x000fc6000001ff00 */
[C---:B--2---:R-:W-:Y:S01]  /*0e40*/  @!P1 IMAD.WIDE.U32 R44, R5.reuse, 0x8, R18 ;  /* 0x00000008052c9825 */ /* 0x044fe200078e0012 */
[----:B------:R-:W-:Y:S02]  /*0e50*/  CS2R R18, SRZ ;  /* 0x0000000000127805 */ /* 0x000fe4000001ff00 */
[----:B------:R0:W2:Y:S04]  /*0e60*/  @!P1 LDG.E.64 R48, desc[UR4][R52.64] ;  /* 0x0000000434309981 */ /* 0x0000a8000c1e1b00 */
[----:B------:R4:W2:Y:S01]  /*0e70*/  @!P1 LDG.E.64 R18, desc[UR4][R44.64] ;  /* 0x000000042c129981 */ /* 0x0008a2000c1e1b00 */
[----:B0-----:R-:W-:Y:S01]  /*0e80*/  CS2R R52, SRZ ;  /* 0x0000000000347805 */ /* 0x001fe2000001ff00 */
[----:B-1----:R-:W-:-:S05]  /*0e90*/  @!P1 IMAD.WIDE.U32 R46, R5, 0x8, R46 ;  /* 0x00000008052e9825 */ /* 0x002fca00078e002e */
[----:B------:R-:W2:Y:S01]  /*0ea0*/  @!P1 LDG.E.64 R52, desc[UR4][R46.64] ;  /* 0x000000042e349981 */ /* 0x000ea2000c1e1b00 */
[----:B----4-:R-:W0:Y:S01]  /*0eb0*/  S2R R45, SR_TID.X ;  /* 0x00000000002d7919 */ /* 0x010e220000002100 */
[----:B------:R-:W-:-:S04]  /*0ec0*/  ISETP.GT.U32.AND P0, PT, R32, R30, PT ;  /* 0x0000001e2000720c */ /* 0x000fc80003f04070 */
[----:B------:R-:W-:-:S04]  /*0ed0*/  ISETP.GT.AND.EX P0, PT, R33, R31, PT, P0 ;  /* 0x0000001f2100720c */ /* 0x000fc80003f04300 */
[----:B------:R-:W-:Y:S02]  /*0ee0*/  SEL R5, R32, R30, P0 ;  /* 0x0000001e20057207 */ /* 0x000fe40000000000 */
[----:B------:R-:W-:Y:S02]  /*0ef0*/  SEL R31, R33, R31, P0 ;  /* 0x0000001f211f7207 */ /* 0x000fe40000000000 */
[----:B------:R-:W-:Y:S02]  /*0f00*/  ISETP.GT.U32.AND P0, PT, R14, R36, PT ;  /* 0x000000240e00720c */ /* 0x000fe40003f04070 */
[----:B------:R-:W-:Y:S02]  /*0f10*/  ISETP.LT.U32.AND P1, PT, R3, R26, PT ;  /* 0x0000001a0300720c */ /* 0x000fe40003f21070 */
[----:B------:R-:W-:Y:S02]  /*0f20*/  ISETP.GT.AND.EX P0, PT, R15, R37, PT, P0 ;  /* 0x000000250f00720c */ /* 0x000fe40003f04300 */
[----:B------:R-:W-:-:S02]  /*0f30*/  ISETP.LT.AND.EX P1, PT, R4, R27, PT, P1 ;  /* 0x0000001b0400720c */ /* 0x000fc40003f21310 */
[----:B------:R-:W-:Y:S02]  /*0f40*/  SEL R33, R14, R36, P0 ;  /* 0x000000240e217207 */ /* 0x000fe40000000000 */
[----:B------:R-:W-:Y:S02]  /*0f50*/  SEL R36, R15, R37, P0 ;  /* 0x000000250f247207 */ /* 0x000fe40000000000 */
[----:B------:R-:W-:Y:S01]  /*0f60*/  SEL R15, R4, R27, P1 ;  /* 0x0000001b040f7207 */ /* 0x000fe20000800000 */
[----:B0-----:R-:W-:Y:S02]  /*0f70*/  VIADD R14, R45, 0x80 ;  /* 0x000000802d0e7836 */ /* 0x001fe40000000000 */
[----:B------:R-:W-:Y:S02]  /*0f80*/  IMAD.MOV.U32 R37, RZ, RZ, R45 ;  /* 0x000000ffff257224 */ /* 0x000fe400078e002d */
[----:B------:R-:W-:Y:S01]  /*0f90*/  @!P3 IMAD.MOV.U32 R37, RZ, RZ, R14 ;  /* 0x000000ffff25b224 */ /* 0x000fe200078e000e */
[----:B------:R-:W-:-:S02]  /*0fa0*/  SEL R14, R3, R26, P1 ;  /* 0x0000001a030e7207 */ /* 0x000fc40000800000 */
[----:B------:R-:W0:Y:S01]  /*0fb0*/  @!P3 LDC.64 R26, c[0x0][0x218] ;  /* 0x00008600ff1abb82 */ /* 0x000e220000000a00 */
[----:B------:R-:W-:Y:S02]  /*0fc0*/  ISETP.GT.U32.AND P2, PT, R42, R28, PT ;  /* 0x0000001c2a00720c */ /* 0x000fe40003f44070 */
[----:B-----5:R-:W-:Y:S02]  /*0fd0*/  ISETP.LT.U32.AND P4, PT, R33, R34, PT ;  /* 0x000000222100720c */ /* 0x020fe40003f81070 */
[----:B------:R-:W-:-:S04]  /*0fe0*/  ISETP.GT.AND.EX P2, PT, R43, R29, PT, P2 ;  /* 0x0000001d2b00720c */ /* 0x000fc80003f44320 */
[----:B------:R-:W-:Y:S01]  /*0ff0*/  SEL R43, R43, R29, P2 ;  /* 0x0000001d2b2b7207 */ /* 0x000fe20001000000 */
[----:B------:R-:W-:-:S04]  /*1000*/  @!P3 IMAD.IADD R3, R0, 0x1, R45 ;  /* 0x000000010003b824 */ /* 0x000fc800078e022d */
[----:B0-----:R-:W-:-:S05]  /*1010*/  @!P3 IMAD.WIDE.U32 R26, R3, 0x8, R26 ;  /* 0x00000008031ab825 */ /* 0x001fca00078e001a */
[----:B------:R0:W-:Y:S01]  /*1020*/  @!P3 STG.E.64 desc[UR4][R26.64], R14 ;  /* 0x0000000e1a00b986 */ /* 0x0001e2000c101b04 */
[----:B------:R-:W-:Y:S01]  /*1030*/  ISETP.GE.AND P3, PT, R37, R2, PT ;  /* 0x000000022500720c */ /* 0x000fe20003f66270 */
[----:B------:R-:W-:Y:S04]  /*1040*/  BSSY B0, `(.L_x_12557) ;  /* 0x0000058000007945 */ /* 0x000fe80003800000 */
[----:B------:R-:W-:Y:S01]  /*1050*/  BSSY B1, `(.L_x_12558) ;  /* 0x0000050000017945 */ /* 0x000fe20003800000 */
[----:B---3--:R-:W-:-:S04]  /*1060*/  ISETP.LT.U32.AND P0, PT, R5, R6, PT ;  /* 0x000000060500720c */ /* 0x008fc80003f01070 */
[----:B------:R-:W-:-:S04]  /*1070*/  ISETP.LT.AND.EX P0, PT, R31, R7, PT, P0 ;  /* 0x000000071f00720c */ /* 0x000fc80003f01300 */
[----:B------:R-:W-:Y:S02]  /*1080*/  SEL R4, R5, R6, P0 ;  /* 0x0000000605047207 */ /* 0x000fe40000000000 */
[----:B------:R-:W-:Y:S02]  /*1090*/  SEL R5, R31, R7, P0 ;  /* 0x000000071f057207 */ /* 0x000fe40000000000 */
[-C--:B------:R-:W-:Y:S02]  /*10a0*/  ISETP.LT.AND.EX P0, PT, R36, R35.reuse, PT, P4 ;  /* 0x000000232400720c */ /* 0x080fe40003f01340 */
[----:B------:R-:W-:Y:S02]  /*10b0*/  SEL R31, R42, R28, P2 ;  /* 0x0000001c2a1f7207 */ /* 0x000fe40001000000 */
[----:B------:R-:W-:Y:S02]  /*10c0*/  SEL R6, R33, R34, P0 ;  /* 0x0000002221067207 */ /* 0x000fe40000000000 */
[----:B------:R-:W-:-:S02]  /*10d0*/  SEL R7, R36, R35, P0 ;  /* 0x0000002324077207 */ /* 0x000fc40000000000 */
[----:B------:R-:W-:-:S04]  /*10e0*/  ISETP.GT.U32.AND P1, PT, R38, R40, PT ;  /* 0x000000282600720c */ /* 0x000fc80003f24070 */
[----:B------:R-:W-:-:S04]  /*10f0*/  ISETP.GT.AND.EX P4, PT, R39, R41, PT, P1 ;  /* 0x000000292700720c */ /* 0x000fc80003f84310 */
[----:B------:R-:W-:Y:S02]  /*1100*/  SEL R29, R38, R40, P4 ;  /* 0x00000028261d7207 */ /* 0x000fe40002000000 */
[----:B------:R-:W-:Y:S02]  /*1110*/  ISETP.LT.U32.AND P1, PT, R31, R8, PT ;  /* 0x000000081f00720c */ /* 0x000fe40003f21070 */
[----:B------:R-:W-:Y:S02]  /*1120*/  SEL R39, R39, R41, P4 ;  /* 0x0000002927277207 */ /* 0x000fe40002000000 */
[----:B------:R-:W-:Y:S02]  /*1130*/  ISETP.LT.U32.AND P2, PT, R29, R10, PT ;  /* 0x0000000a1d00720c */ /* 0x000fe40003f41070 */
[----:B------:R-:W-:Y:S02]  /*1140*/  ISETP.LT.AND.EX P0, PT, R43, R9, PT, P1 ;  /* 0x000000092b00720c */ /* 0x000fe40003f01310 */
[----:B------:R-:W-:-:S02]  /*1150*/  ISETP.GT.U32.AND P4, PT, R22, R16, PT ;  /* 0x000000101600720c */ /* 0x000fc40003f84070 */
[----:B------:R-:W-:Y:S02]  /*1160*/  ISETP.LT.AND.EX P1, PT, R39, R11, PT, P2 ;  /* 0x0000000b2700720c */ /* 0x000fe40003f21320 */
[----:B------:R-:W-:Y:S02]  /*1170*/  SEL R8, R31, R8, P0 ;  /* 0x000000081f087207 */ /* 0x000fe40000000000 */
[----:B------:R-:W-:Y:S02]  /*1180*/  SEL R9, R43, R9, P0 ;  /* 0x000000092b097207 */ /* 0x000fe40000000000 */
[----:B------:R-:W-:Y:S02]  /*1190*/  ISETP.GT.AND.EX P0, PT, R23, R17, PT, P4 ;  /* 0x000000111700720c */ /* 0x000fe40003f04340 */
[----:B------:R-:W-:Y:S02]  /*11a0*/  SEL R10, R29, R10, P1 ;  /* 0x0000000a1d0a7207 */ /* 0x000fe40000800000 */
[----:B------:R-:W-:-:S02]  /*11b0*/  SEL R11, R39, R11, P1 ;  /* 0x0000000b270b7207 */ /* 0x000fc40000800000 */
[----:B------:R-:W-:Y:S02]  /*11c0*/  SEL R29, R22, R16, P0 ;  /* 0x00000010161d7207 */ /* 0x000fe40000000000 */
[----:B------:R-:W-:Y:S02]  /*11d0*/  SEL R17, R23, R17, P0 ;  /* 0x0000001117117207 */ /* 0x000fe40000000000 */
[----:B------:R-:W-:-:S04]  /*11e0*/  ISETP.GT.U32.AND P1, PT, R24, R20, PT ;  /* 0x000000141800720c */ /* 0x000fc80003f24070 */
[----:B------:R-:W-:-:S04]  /*11f0*/  ISETP.GT.AND.EX P0, PT, R25, R21, PT, P1 ;  /* 0x000000151900720c */ /* 0x000fc80003f04310 */
[----:B------:R-:W-:Y:S02]  /*1200*/  SEL R23, R24, R20, P0 ;  /* 0x0000001418177207 */ /* 0x000fe40000000000 */
[----:B------:R-:W-:Y:S02]  /*1210*/  SEL R21, R25, R21, P0 ;  /* 0x0000001519157207 */ /* 0x000fe40000000000 */
[----:B--2---:R-:W-:-:S04]  /*1220*/  ISETP.GT.U32.AND P2, PT, R18, R48, PT ;  /* 0x000000301200720c */ /* 0x004fc80003f44070 */
[----:B------:R-:W-:-:S04]  /*1230*/  ISETP.GT.AND.EX P1, PT, R19, R49, PT, P2 ;  /* 0x000000311300720c */ /* 0x000fc80003f24320 */
[----:B------:R-:W-:Y:S02]  /*1240*/  SEL R3, R18, R48, P1 ;  /* 0x0000003012037207 */ /* 0x000fe40000800000 */
[----:B------:R-:W-:Y:S02]  /*1250*/  ISETP.LT.U32.AND P0, PT, R29, R12, PT ;  /* 0x0000000c1d00720c */ /* 0x000fe40003f01070 */
[----:B------:R-:W-:Y:S02]  /*1260*/  SEL R19, R19, R49, P1 ;  /* 0x0000003113137207 */ /* 0x000fe40000800000 */
[----:B------:R-:W-:Y:S02]  /*1270*/  ISETP.LT.U32.AND P1, PT, R23, R50, PT ;  /* 0x000000321700720c */ /* 0x000fe40003f21070 */
[----:B------:R-:W-:Y:S02]  /*1280*/  ISETP.LT.U32.AND P2, PT, R3, R52, PT ;  /* 0x000000340300720c */ /* 0x000fe40003f41070 */
[----:B------:R-:W-:-:S02]  /*1290*/  ISETP.LT.AND.EX P0, PT, R17, R13, PT, P0 ;  /* 0x0000000d1100720c */ /* 0x000fc40003f01300 */
[----:B------:R-:W-:Y:S02]  /*12a0*/  ISETP.LT.AND.EX P1, PT, R21, R51, PT, P1 ;  /* 0x000000331500720c */ /* 0x000fe40003f21310 */
[----:B------:R-:W-:Y:S02]  /*12b0*/  ISETP.LT.AND.EX P2, PT, R19, R53, PT, P2 ;  /* 0x000000351300720c */ /* 0x000fe40003f41320 */
[----:B------:R-:W-:Y:S02]  /*12c0*/  SEL R16, R29, R12, P0 ;  /* 0x0000000c1d107207 */ /* 0x000fe40000000000 */
[----:B------:R-:W-:Y:S02]  /*12d0*/  SEL R17, R17, R13, P0 ;  /* 0x0000000d11117207 */ /* 0x000fe40000000000 */
[----:B0-----:R-:W-:Y:S02]  /*12e0*/  SEL R14, R23, R50, P1 ;  /* 0x00000032170e7207 */ /* 0x001fe40000800000 */
[----:B------:R-:W-:-:S02]  /*12f0*/  SEL R15, R21, R51, P1 ;  /* 0x00000033150f7207 */ /* 0x000fc40000800000 */
[----:B------:R-:W-:Y:S02]  /*1300*/  SEL R12, R3, R52, P2 ;  /* 0x00000034030c7207 */ /* 0x000fe40001000000 */
[----:B------:R-:W-:Y:S01]  /*1310*/  SEL R13, R19, R53, P2 ;  /* 0x00000035130d7207 */ /* 0x000fe20001000000 */
[----:B------:R-:W-:Y:S06]  /*1320*/  @P3 BRA `(.L_x_12559) ;  /* 0x0000000000303947 */ /* 0x000fec0003800000 */
[----:B------:R-:W0:Y:S01]  /*1330*/  LDC.64 R18, c[0x0][0x218] ;  /* 0x00008600ff127b82 */ /* 0x000e220000000a00 */
        /* <DEDUP_REMOVED lines=11> */
.L_x_12559:
[----:B------:R-:W-:-:S13]  /*13f0*/  ISETP.GE.AND P0, PT, R37, R2, PT ;  /* 0x000000022500720c */ /* 0x000fda0003f06270 */
[----:B------:R-:W-:Y:S05]  /*1400*/  @P0 BRA `(.L_x_12561) ;  /* 0x0000000000300947 */ /* 0x000fea0003800000 */
[----:B0-----:R-:W0:Y:S01]  /*1410*/  LDC.64 R4, c[0x0][0x218] ;  /* 0x00008600ff047b82 */ /* 0x001e220000000a00 */
[----:B------:R-:W-:Y:S02]  /*1420*/  IMAD.IADD R3, R0, 0x1, R37 ;  /* 0x0000000100037824 */ /* 0x000fe400078e0225 */
[----:B------:R-:W-:Y:S02]  /*1430*/  VIADD R37, R37, 0x80 ;  /* 0x0000008025257836 */ /* 0x000fe40000000000 */
[----:B0-----:R-:W-:-:S05]  /*1440*/  IMAD.WIDE.U32 R4, R3, 0x8, R4 ;  /* 0x0000000803047825 */ /* 0x001fca00078e0004 */
[----:B------:R1:W-:Y:S02]  /*1450*/  STG.E.64 desc[UR4][R4.64], R8 ;  /* 0x0000000804007986 */ /* 0x0003e4000c101b04 */
.L_x_12560:
[----:B------:R-:W-:-:S13]  /*1460*/  ISETP.GE.AND P0, PT, R37, R2, PT ;  /* 0x000000022500720c */ /* 0x000fda0003f06270 */
[----:B------:R-:W-:Y:S05]  /*1470*/  @P0 BRA `(.L_x_12562) ;  /* 0x0000000000340947 */ /* 0x000fea0003800000 */
[----:B01----:R-:W0:Y:S01]  /*1480*/  LDC.64 R4, c[0x0][0x218] ;  /* 0x00008600ff047b82 */ /* 0x003e220000000a00 */
[----:B------:R-:W-:Y:S02]  /*1490*/  IMAD.IADD R3, R0, 0x1, R37 ;  /* 0x0000000100037824 */ /* 0x000fe400078e0225 */
[----:B------:R-:W-:Y:S02]  /*14a0*/  VIADD R37, R37, 0x80 ;  /* 0x0000008025257836 */ /* 0x000fe40000000000 */
[----:B0-----:R-:W-:-:S05]  /*14b0*/  IMAD.WIDE.U32 R4, R3, 0x8, R4 ;  /* 0x0000000803047825 */ /* 0x001fca00078e0004 */
[----:B------:R1:W-:Y:S02]  /*14c0*/  STG.E.64 desc[UR4][R4.64], R10 ;  /* 0x0000000a04007986 */ /* 0x0003e4000c101b04 */
.L_x_12561:
[----:B------:R-:W-:-:S13]  /*14d0*/  ISETP.GE.AND P0, PT, R37, R2, PT ;  /* 0x000000022500720c */ /* 0x000fda0003f06270 */
[----:B------:R-:W-:Y:S05]  /*14e0*/  @P0 BREAK B1 ;  /* 0x0000000000010942 */ /* 0x000fea0003800000 */
[----:B------:R-:W-:Y:S05]  /*14f0*/  @P0 BRA `(.L_x_12563) ;  /* 0x0000000000300947 */ /* 0x000fea0003800000 */
[----:B01----:R-:W0:Y:S01]  /*1500*/  LDC.64 R4, c[0x0][0x218] ;  /* 0x00008600ff047b82 */ /* 0x003e220000000a00 */
[----:B------:R-:W-:Y:S02]  /*1510*/  IMAD.IADD R3, R0, 0x1, R37 ;  /* 0x0000000100037824 */ /* 0x000fe400078e0225 */
[----:B------:R-:W-:Y:S02]  /*1520*/  VIADD R37, R37, 0x80 ;  /* 0x0000008025257836 */ /* 0x000fe40000000000 */
[----:B0-----:R-:W-:-:S05]  /*1530*/  IMAD.WIDE.U32 R4, R3, 0x8, R4 ;  /* 0x0000000803047825 */ /* 0x001fca00078e0004 */
[----:B------:R2:W-:Y:S02]  /*1540*/  STG.E.64 desc[UR4][R4.64], R16 ;  /* 0x0000001004007986 */ /* 0x0005e4000c101b04 */
.L_x_12562:
[----:B------:R-:W-:Y:S05]  /*1550*/  BSYNC B1 ;  /* 0x0000000000017941 */ /* 0x000fea0003800000 */
.L_x_12558:
[----:B------:R-:W-:-:S13]  /*1560*/  ISETP.GE.AND P0, PT, R37, R2, PT ;  /* 0x000000022500720c */ /* 0x000fda0003f06270 */
[----:B012---:R-:W0:Y:S01]  /*1570*/  @!P0 LDC.64 R4, c[0x0][0x218] ;  /* 0x00008600ff048b82 */ /* 0x007e220000000a00 */
[----:B------:R-:W-:Y:S02]  /*1580*/  @!P0 IMAD.IADD R3, R0, 0x1, R37 ;  /* 0x0000000100038824 */ /* 0x000fe400078e0225 */
[----:B------:R-:W-:Y:S02]  /*1590*/  @!P0 VIADD R37, R37, 0x80 ;  /* 0x0000008025258836 */ /* 0x000fe40000000000 */
[----:B0-----:R-:W-:-:S05]  /*15a0*/  @!P0 IMAD.WIDE.U32 R4, R3, 0x8, R4 ;  /* 0x0000000803048825 */ /* 0x001fca00078e0004 */
[----:B------:R2:W-:Y:S02]  /*15b0*/  @!P0 STG.E.64 desc[UR4][R4.64], R14 ;  /* 0x0000000e04008986 */ /* 0x0005e4000c101b04 */
.L_x_12563:
[----:B------:R-:W-:Y:S05]  /*15c0*/  BSYNC B0 ;  /* 0x0000000000007941 */ /* 0x000fea0003800000 */
.L_x_12557:
[----:B------:R-:W-:Y:S05]  /*15d0*/  WARPSYNC.ALL ;  /* 0x0000000000007948 */ /* 0x000fea0003800000 */
[----:B------:R-:W-:-:S13]  /*15e0*/  ISETP.GE.AND P0, PT, R37, R2, PT ;  /* 0x000000022500720c */ /* 0x000fda0003f06270 */
[----:B------:R-:W-:Y:S05]  /*15f0*/  @P0 EXIT ;  /* 0x000000000000094d */ /* 0x000fea0003800000 */
[----:B------:R-:W3:Y:S01]  /*1600*/  LDC.64 R2, c[0x0][0x218] ;  /* 0x00008600ff027b82 */ /* 0x000ee20000000a00 */
[----:B------:R-:W-:-:S04]  /*1610*/  IMAD.IADD R37, R0, 0x1, R37 ;  /* 0x0000000100257824 */ /* 0x000fc800078e0225 */
[----:B---3--:R-:W-:-:S05]  /*1620*/  IMAD.WIDE.U32 R2, R37, 0x8, R2 ;  /* 0x0000000825027825 */ /* 0x008fca00078e0002 */
[----:B------:R-:W-:Y:S01]  /*1630*/  STG.E.64 desc[UR4][R2.64], R12 ;  /* 0x0000000c02007986 */ /* 0x000fe2000c101b04 */
[----:B------:R-:W-:Y:S05]  /*1640*/  EXIT ;  /* 0x000000000000794d */ /* 0x000fea0003800000 */
.L_x_12564:
        /* <DEDUP_REMOVED lines=11> */
.L_x_44477:


//--------------------- .text._ZN2at6native29vectorized_elementwise_kernelILi4EZZZNS0_49_GLOBAL__N__657f93f7_16_TensorCompare_cu_71e06f4e17clamp_kernel_implERNS_18TensorIteratorBaseEENKUlvE_clEvENKUlvE2_clEvEUllllE_St5arrayIPcLm4EEEEviT0_T1_ --------------------------
	.section	.text._ZN2at6native29vectorized_elementwise_kernelILi4EZZZNS0_49_GLOBAL__N__657f93f7_16_TensorCompare_cu_71e06f4e17clamp_kernel_implERNS_18TensorIteratorBaseEENKUlvE_clEvENKUlvE2_clEvEUllllE_St5arrayIPcLm4EEEEviT0_T1_,"ax",@progbits
	.align	128
        .global         _ZN2at6native29vectorized_elementwise_kernelILi4EZZZNS0_49_GLOBAL__N__657f93f7_16_TensorCompare_cu_71e06f4e17clamp_kernel_implERNS_18TensorIteratorBaseEENKUlvE_clEvENKUlvE2_clEvEUllllE_St5arrayIPcLm4EEEEviT0_T1_
        .type           _ZN2at6native29vectorized_elementwise_kernelILi4EZZZNS0_49_GLOBAL__N__657f93f7_16_TensorCompare_cu_71e06f4e17clamp_kernel_implERNS_18TensorIteratorBaseEENKUlvE_clEvENKUlvE2_clEvEUllllE_St5arrayIPcLm4EEEEviT0_T1_,@function
        .size           _ZN2at6native29vectorized_elementwise_kernelILi4EZZZNS0_49_GLOBAL__N__657f93f7_16_TensorCompare_cu_71e06f4e17clamp_kernel_implERNS_18TensorIteratorBaseEENKUlvE_clEvENKUlvE2_clEvEUllllE_St5arrayIPcLm4EEEEviT0_T1_,(.L_x_44478 - _ZN2at6native29vectorized_elementwise_kernelILi4EZZZNS0_49_GLOBAL__N__657f93f7_16_TensorCompare_cu_71e06f4e17clamp_kernel_implERNS_18TensorIteratorBaseEENKUlvE_clEvENKUlvE2_clEvEUllllE_St5arrayIPcLm4EEEEviT0_T1_)
        .other          _ZN2at6native29vectorized_elementwise_kernelILi4EZZZNS0_49_GLOBAL__N__657f93f7_16_TensorCompare_cu_71e06f4e17clamp_kernel_implERNS_18TensorIteratorBaseEENKUlvE_clEvENKUlvE2_clEvEUllllE_St5arrayIPcLm4EEEEviT0_T1_,@"STO_CUDA_ENTRY STV_DEFAULT"
_ZN2at6native29vectorized_elementwise_kernelILi4EZZZNS0_49_GLOBAL__N__657f93f7_16_TensorCompare_cu_71e06f4e17clamp_kernel_implERNS_18TensorIteratorBaseEENKUlvE_clEvENKUlvE2_clEvEUllllE_St5arrayIPcLm4EEEEviT0_T1_:
.text._ZN2at6native29vectorized_elementwise_kernelILi4EZZZNS0_49_GLOBAL__N__657f93f7_16_TensorCompare_cu_71e06f4e17clamp_kernel_implERNS_18TensorIteratorBaseEENKUlvE_clEvENKUlvE2_clEvEUllllE_St5arrayIPcLm4EEEEviT0_T1_:
        /* <DEDUP_REMOVED lines=111> */
.L_x_12565:
        /* <DEDUP_REMOVED lines=208> */
.L_x_12568:
[----:B------:R-:W-:-:S13]  /*13f0*/  ISETP.GE.AND P0, PT, R37, R2, PT ;  /* 0x000000022500720c */ /* 0x000fda0003f06270 */
[----:B------:R-:W-:Y:S05]  /*1400*/  @P0 BRA `(.L_x_12570) ;  /* 0x0000000000300947 */ /* 0x000fea0003800000 */
[----:B0-----:R-:W0:Y:S01]  /*1410*/  LDC.64 R4, c[0x0][0x218] ;  /* 0x00008600ff047b82 */ /* 0x001e220000000a00 */
[----:B------:R-:W-:Y:S02]  /*1420*/  IMAD.IADD R3, R0, 0x1, R37 ;  /* 0x0000000100037824 */ /* 0x000fe400078e0225 */
[----:B------:R-:W-:Y:S02]  /*1430*/  VIADD R37, R37, 0x80 ;  /* 0x0000008025257836 */ /* 0x000fe40000000000 */
[----:B0-----:R-:W-:-:S05]  /*1440*/  IMAD.WIDE.U32 R4, R3, 0x8, R4 ;  /* 0x0000000803047825 */ /* 0x001fca00078e0004 */
[----:B------:R1:W-:Y:S02]  /*1450*/  STG.E.64 desc[UR4][R4.64], R8 ;  /* 0x0000000804007986 */ /* 0x0003e4000c101b04 */
.L_x_12569:
[----:B------:R-:W-:-:S13]  /*1460*/  ISETP.GE.AND P0, PT, R37, R2, PT ;  /* 0x000000022500720c */ /* 0x000fda0003f06270 */
[----:B------:R-:W-:Y:S05]  /*1470*/  @P0 BRA `(.L_x_12571) ;  /* 0x0000000000340947 */ /* 0x000fea0003800000 */
[----:B01----:R-:W0:Y:S01]  /*1480*/  LDC.64 R4, c[0x0][0x218] ;  /* 0x00008600ff047b82 */ /* 0x003e220000000a00 */
[----:B------:R-:W-:Y:S02]  /*1490*/  IMAD.IADD R3, R0, 0x1, R37 ;  /* 0x0000000100037824 */ /* 0x000fe400078e0225 */
[----:B------:R-:W-:Y:S02]  /*14a0*/  VIADD R37, R37, 0x80 ;  /* 0x0000008025257836 */ /* 0x000fe40000000000 */
[----:B0-----:R-:W-:-:S05]  /*14b0*/  IMAD.WIDE.U32 R4, R3, 0x8, R4 ;  /* 0x0000000803047825 */ /* 0x001fca00078e0004 */
[----:B------:R1:W-:Y:S02]  /*14c0*/  STG.E.64 desc[UR4][R4.64], R10 ;  /* 0x0000000a04007986 */ /* 0x0003e4000c101b04 */
.L_x_12570:
        /* <DEDUP_REMOVED lines=8> */
.L_x_12571:
[----:B------:R-:W-:Y:S05]  /*1550*/  BSYNC B1 ;  /* 0x0000000000017941 */ /* 0x000fea0003800000 */
.L_x_12567:
[----:B------:R-:W-:-:S13]  /*1560*/  ISETP.GE.AND P0, PT, R37, R2, PT ;  /* 0x000000022500720c */ /* 0x000fda0003f06270 */
[----:B012---:R-:W0:Y:S01]  /*1570*/  @!P0 LDC.64 R4, c[0x0][0x218] ;  /* 0x00008600ff048b82 */ /* 0x007e220000000a00 */
[----:B------:R-:W-:Y:S02]  /*1580*/  @!P0 IMAD.IADD R3, R0, 0x1, R37 ;  /* 0x0000000100038824 */ /* 0x000fe400078e0225 */
[----:B------:R-:W-:Y:S02]  /*1590*/  @!P0 VIADD R37, R37, 0x80 ;  /* 0x0000008025258836 */ /* 0x000fe40000000000 */
[----:B0-----:R-:W-:-:S05]  /*15a0*/  @!P0 IMAD.WIDE.U32 R4, R3, 0x8, R4 ;  /* 0x0000000803048825 */ /* 0x001fca00078e0004 */
[----:B------:R2:W-:Y:S02]  /*15b0*/  @!P0 STG.E.64 desc[UR4][R4.64], R14 ;  /* 0x0000000e04008986 */ /* 0x0005e4000c101b04 */
.L_x_12572:
[----:B------:R-:W-:Y:S05]  /*15c0*/  BSYNC B0 ;  /* 0x0000000000007941 */ /* 0x000fea0003800000 */
.L_x_12566:
        /* <DEDUP_REMOVED lines=8> */
.L_x_12573:
        /* <DEDUP_REMOVED lines=11> */
.L_x_44478:


//--------------------- .text._ZN2at6native29vectorized_elementwise_kernelILi8EZZZNS0_49_GLOBAL__N__657f93f7_16_TensorCompare_cu_71e06f4e17clamp_kernel_implERNS_18TensorIteratorBaseEENKUlvE_clEvENKUlvE2_clEvEUllllE_St5arrayIPcLm4EEEEviT0_T1_ --------------------------
	.section	.text._ZN2at6native29vectorized_elementwise_kernelILi8EZZZNS0_49_GLOBAL__N__657f93f7_16_TensorCompare_cu_71e06f4e17clamp_kernel_implERNS_18TensorIteratorBaseEENKUlvE_clEvENKUlvE2_clEvEUllllE_St5arrayIPcLm4EEEEviT0_T1_,"ax",@progbits
	.align	128
        .global         _ZN2at6native29vectorized_elementwise_kernelILi8EZZZNS0_49_GLOBAL__N__657f93f7_16_TensorCompare_cu_71e06f4e17clamp_kernel_implERNS_18TensorIteratorBaseEENKUlvE_clEvENKUlvE2_clEvEUllllE_St5arrayIPcLm4EEEEviT0_T1_
        .type           _ZN2at6native29vectorized_elementwise_kernelILi8EZZZNS0_49_GLOBAL__N__657f93f7_16_TensorCompare_cu_71e06f4e17clamp_kernel_implERNS_18TensorIteratorBaseEENKUlvE_clEvENKUlvE2_clEvEUllllE_St5arrayIPcLm4EEEEviT0_T1_,@function
        .size           _ZN2at6native29vectorized_elementwise_kernelILi8EZZZNS0_49_GLOBAL__N__657f93f7_16_TensorCompare_cu_71e06f4e17clamp_kernel_implERNS_18TensorIteratorBaseEENKUlvE_clEvENKUlvE2_clEvEUllllE_St5arrayIPcLm4EEEEviT0_T1_,(.L_x_44479 - _ZN2at6native29vectorized_elementwise_kernelILi8EZZZNS0_49_GLOBAL__N__657f93f7_16_TensorCompare_cu_71e06f4e17clamp_kernel_implERNS_18TensorIteratorBaseEENKUlvE_clEvENKUlvE2_clEvEUllllE_St5arrayIPcLm4EEEEviT0_T1_)
        .other          _ZN2at6native29vectorized_elementwise_kernelILi8EZZZNS0_49_GLOBAL__N__657f93f7_16_TensorCompare_cu_71e06f4e17clamp_kernel_implERNS_18TensorIteratorBaseEENKUlvE_clEvENKUlvE2_clEvEUllllE_St5arrayIPcLm4EEEEviT0_T1_,@"STO_CUDA_ENTRY STV_DEFAULT"
_ZN2at6native29vectorized_elementwise_kernelILi8EZZZNS0_49_GLOBAL__N__657f93f7_16_TensorCompare_cu_71e06f4e17clamp_kernel_implERNS_18TensorIteratorBaseEENKUlvE_clEvENKUlvE2_clEvEUllllE_St5arrayIPcLm4EEEEviT0_T1_:
.text._ZN2at6native29vectorized_elementwise_kernelILi8EZZZNS0_49_GLOBAL__N__657f93f7_16_TensorCompare_cu_71e06f4e17clamp_kernel_implERNS_18TensorIteratorBaseEENKUlvE_clEvENKUlvE2_clEvEUllllE_St5arrayIPcLm4EEEEviT0_T1_:
        /* <DEDUP_REMOVED lines=111> */
.L_x_12574:
        /* <DEDUP_REMOVED lines=208> */
.L_x_12577:
[----:B------:R-:W-:-:S13]  /*13f0*/  ISETP.GE.AND P0, PT, R37, R2, PT ;  /* 0x000000022500720c */ /* 0x000fda0003f06270 */
[----:B------:R-:W-:Y:S05]  /*1400*/  @P0 BRA `(.L_x_12579) ;  /* 0x0000000000300947 */ /* 0x000fea0003800000 */
[----:B0-----:R-:W0:Y:S01]  /*1410*/  LDC.64 R4, c[0x0][0x218] ;  /* 0x00008600ff047b82 */ /* 0x001e220000000a00 */
[----:B------:R-:W-:Y:S02]  /*1420*/  IMAD.IADD R3, R0, 0x1, R37 ;  /* 0x0000000100037824 */ /* 0x000fe400078e0225 */
[----:B------:R-:W-:Y:S02]  /*1430*/  VIADD R37, R37, 0x80 ;  /* 0x0000008025257836 */ /* 0x000fe40000000000 */
[----:B0-----:R-:W-:-:S05]  /*1440*/  IMAD.WIDE.U32 R4, R3, 0x8, R4 ;  /* 0x0000000803047825 */ /* 0x001fca00078e0004 */
[----:B------:R1:W-:Y:S02]  /*1450*/  STG.E.64 desc[UR4][R4.64], R8 ;  /* 0x0000000804007986 */ /* 0x0003e4000c101b04 */
.L_x_12578:
[----:B------:R-:W-:-:S13]  /*1460*/  ISETP.GE.AND P0, PT, R37, R2, PT ;  /* 0x000000022500720c */ /* 0x000fda0003f06270 */
[----:B------:R-:W-:Y:S05]  /*1470*/  @P0 BRA `(.L_x_12580) ;  /* 0x0000000000340947 */ /* 0x000fea0003800000 */
[----:B01----:R-:W0:Y:S01]  /*1480*/  LDC.64 R4, c[0x0][0x218] ;  /* 0x00008600ff047b82 */ /* 0x003e220000000a00 */
[----:B------:R-:W-:Y:S02]  /*1490*/  IMAD.IADD R3, R0, 0x1, R37 ;  /* 0x0000000100037824 */ /* 0x000fe400078e0225 */
[----:B------:R-:W-:Y:S02]  /*14a0*/  VIADD R37, R37, 0x80 ;  /* 0x0000008025257836 */ /* 0x000fe40000000000 */
[----:B0-----:R-:W-:-:S05]  /*14b0*/  IMAD.WIDE.U32 R4, R3, 0x8, R4 ;  /* 0x0000000803047825 */ /* 0x001fca00078e0004 */
[----:B------:R1:W-:Y:S02]  /*14c0*/  STG.E.64 desc[UR4][R4.64], R10 ;  /* 0x0000000a04007986 */ /* 0x0003e4000c101b04 */
.L_x_12579:
        /* <DEDUP_REMOVED lines=8> */
.L_x_12580:
[----:B------:R-:W-:Y:S05]  /*1550*/  BSYNC B1 ;  /* 0x0000000000017941 */ /* 0x000fea0003800000 */
.L_x_12576:
[----:B------:R-:W-:-:S13]  /*1560*/  ISETP.GE.AND P0, PT, R37, R2, PT ;  /* 0x000000022500720c */ /* 0x000fda0003f06270 */
[----:B012---:R-:W0:Y:S01]  /*1570*/  @!P0 LDC.64 R4, c[0x0][0x218] ;  /* 0x00008600ff048b82 */ /* 0x007e220000000a00 */
[----:B------:R-:W-:Y:S02]  /*1580*/  @!P0 IMAD.IADD R3, R0, 0x1, R37 ;  /* 0x0000000100038824 */ /* 0x000fe400078e0225 */
[----:B------:R-:W-:Y:S02]  /*1590*/  @!P0 VIADD R37, R37, 0x80 ;  /* 0x0000008025258836 */ /* 0x000fe40000000000 */
[----:B0-----:R-:W-:-:S05]  /*15a0*/  @!P0 IMAD.WIDE.U32 R4, R3, 0x8, R4 ;  /* 0x0000000803048825 */ /* 0x001fca00078e0004 */
[----:B------:R2:W-:Y:S02]  /*15b0*/  @!P0 STG.E.64 desc[UR4][R4.64], R14 ;  /* 0x0000000e04008986 */ /* 0x0005e4000c101b04 */
.L_x_12581:
[----:B------:R-:W-:Y:S05]  /*15c0*/  BSYNC B0 ;  /* 0x0000000000007941 */ /* 0x000fea0003800000 */
.L_x_12575:
        /* <DEDUP_REMOVED lines=8> */
.L_x_12582:
        /* <DEDUP_REMOVED lines=11> */
.L_x_44479:


//--------------------- .text._ZN2at6native18elementwise_kernelILi128ELi4EZNS0_15gpu_kernel_implIZZZNS0_49_GLOBAL__N__657f93f7_16_TensorCompare_cu_71e06f4e17clamp_kernel_implERNS_18TensorIteratorBaseEENKUlvE_clEvENKUlvE1_clEvEUliiiE_EEvS5_RKT_EUliE_EEviT1_ --------------------------
	.section	.text._ZN2at6native18elementwise_kernelILi128ELi4EZNS0_15gpu_kernel_implIZZZNS0_49_GLOBAL__N__657f93f7_16_TensorCompare_cu_71e06f4e17clamp_kernel_implERNS_18TensorIteratorBaseEENKUlvE_clEvENKUlvE1_clEvEUliiiE_EEvS5_RKT_EUliE_EEviT1_,"ax",@progbits
	.align	128
        .global         _ZN2at6native18elementwise_kernelILi128ELi4EZNS0_15gpu_kernel_implIZZZNS0_49_GLOBAL__N__657f93f7_16_TensorCompare_cu_71e06f4e17clamp_kernel_implERNS_18TensorIteratorBaseEENKUlvE_clEvENKUlvE1_clEvEUliiiE_EEvS5_RKT_EUliE_EEviT1_
        .type           _ZN2at6native18elementwise_kernelILi128ELi4EZNS0_15gpu_kernel_implIZZZNS0_49_GLOBAL__N__657f93f7_16_TensorCompare_cu_71e06f4e17clamp_kernel_implERNS_18TensorIteratorBaseEENKUlvE_clEvENKUlvE1_clEvEUliiiE_EEvS5_RKT_EUliE_EEviT1_,@function
        .size           _ZN2at6native18elementwise_kernelILi128ELi4EZNS0_15gpu_kernel_implIZZZNS0_49_GLOBAL__N__657f93f7_16_TensorCompare_cu_71e06f4e17clamp_kernel_implERNS_18TensorIteratorBaseEENKUlvE_clEvENKUlvE1_clEvEUliiiE_EEvS5_RKT_EUliE_EEviT1_,(.L_x_44480 - _ZN2at6native18elementwise_kernelILi128ELi4EZNS0_15gpu_kernel_implIZZZNS0_49_GLOBAL__N__657f93f7_16_TensorCompare_cu_71e06f4e17clamp_kernel_implERNS_18TensorIteratorBaseEENKUlvE_clEvENKUlvE1_clEvEUliiiE_EEvS5_RKT_EUliE_EEviT1_)
        .other          _ZN2at6native18elementwise_kernelILi128ELi4EZNS0_15gpu_kernel_implIZZZNS0_49_GLOBAL__N__657f93f7_16_TensorCompare_cu_71e06f4e17clamp_kernel_implERNS_18TensorIteratorBaseEENKUlvE_clEvENKUlvE1_clEvEUliiiE_EEvS5_RKT_EUliE_EEviT1_,@"STO_CUDA_ENTRY STV_DEFAULT"
_ZN2at6native18elementwise_kernelILi128ELi4EZNS0_15gpu_kernel_implIZZZNS0_49_GLOBAL__N__657f93f7_16_TensorCompare_cu_71e06f4e17clamp_kernel_implERNS_18TensorIteratorBaseEENKUlvE_clEvENKUlvE1_clEvEUliiiE_EEvS5_RKT_EUliE_EEviT1_:
.text._ZN2at6native18elementwise_kernelILi128ELi4EZNS0_15gpu_kernel_implIZZZNS0_49_GLOBAL__N__657f93f7_16_TensorCompare_cu_71e06f4e17clamp_kernel_implERNS_18TensorIteratorBaseEENKUlvE_clEvENKUlvE1_clEvEUliiiE_EEvS5_RKT_EUliE_EEviT1_:
        /* <DEDUP_REMOVED lines=391> */
.L_x_12585:
        /* <DEDUP_REMOVED lines=20> */
.L_x_12589:
[----:B------:R0:W5:Y:S01]  /*19b0*/  LDG.E.U8 R19, desc[UR36][R2.64] ;  /* 0x0000002402137981 */ /* 0x000162000c1e1100 */
[----:B------:R-:W-:Y:S05]  /*19c0*/  BRA `(.L_x_12591) ;  /* 0x0000000c00347947 */ /* 0x000fea0003800000 */
.L_x_12588:
        /* <DEDUP_REMOVED lines=8> */
.L_x_12593:
[----:B------:R0:W5:Y:S01]  /*1a50*/  LDG.E R19, desc[UR36][R2.64] ;  /* 0x0000002402137981 */ /* 0x000162000c1e1900 */
[----:B------:R-:W-:Y:S05]  /*1a60*/  BRA `(.L_x_12591) ;  /* 0x0000000c000c7947 */ /* 0x000fea0003800000 */
.L_x_12592:
[----:B------:R0:W5:Y:S01]  /*1a70*/  LDG.E.S16 R19, desc[UR36][R2.64] ;  /* 0x0000002402137981 */ /* 0x000162000c1e1700 */
[----:B------:R-:W-:Y:S05]  /*1a80*/  BRA `(.L_x_12591) ;  /* 0x0000000c00047947 */ /* 0x000fea0003800000 */
.L_x_12587:
        /* <DEDUP_REMOVED lines=9> */
.L_x_12595:
[----:B------:R-:W2:Y:S02]  /*1b20*/  LDG.E.U16 R2, desc[UR36][R2.64] ;  /* 0x0000002402027981 */ /* 0x000ea4000c1e1500 */
[----:B--2---:R-:W-:-:S06]  /*1b30*/  HADD2.F32 R19, -RZ, R2.H0_H0 ;  /* 0x20000002ff137230 */ /* 0x004fcc0000004100 */
[----:B------:R-:W0:Y:S01]  /*1b40*/  F2I.FTZ.TRUNC.NTZ R19, R19 ;  /* 0x0000001300137305 */ /* 0x000e22000021f100 */
[----:B------:R-:W-:Y:S05]  /*1b50*/  BRA `(.L_x_12591) ;  /* 0x0000000800d07947 */ /* 0x000fea0003800000 */
.L_x_12594:
        /* <DEDUP_REMOVED lines=9> */
.L_x_12597:
[----:B------:R-:W2:Y:S02]  /*1bf0*/  LDG.E.U16 R2, desc[UR36][R2.64] ;  /* 0x0000002402027981 */ /* 0x000ea4000c1e1500 */
[----:B--2---:R-:W-:-:S06]  /*1c00*/  HADD2.F32 R19, -RZ, R2.H0_H0 ;  /* 0x20000002ff137230 */ /* 0x004fcc0000004100 */
[----:B------:R-:W0:Y:S01]  /*1c10*/  F2I.FTZ.TRUNC.NTZ R19, R19 ;  /* 0x0000001300137305 */ /* 0x000e22000021f100 */
[----:B------:R-:W-:Y:S05]  /*1c20*/  BRA `(.L_x_12591) ;  /* 0x00000008009c7947 */ /* 0x000fea0003800000 */
.L_x_12596:
[----:B------:R-:W2:Y:S02]  /*1c30*/  LDG.E.64 R2, desc[UR36][R2.64] ;  /* 0x0000002402027981 */ /* 0x000ea4000c1e1b00 */
[----:B--2---:R0:W1:Y:S01]  /*1c40*/  F2I.F64.TRUNC R19, R2 ;  /* 0x0000000200137311 */ /* 0x004062000030d100 */
[----:B------:R-:W-:Y:S05]  /*1c50*/  BRA `(.L_x_12591) ;  /* 0x0000000800907947 */ /* 0x000fea0003800000 */
.L_x_12586:
        /* <DEDUP_REMOVED lines=12> */
.L_x_12600:
[----:B------:R-:W2:Y:S02]  /*1d20*/  LDG.E.64 R2, desc[UR36][R2.64] ;  /* 0x0000002402027981 */ /* 0x000ea4000c1e1b00 */
[----:B--2---:R0:W1:Y:S01]  /*1d30*/  F2I.F64.TRUNC R19, R2 ;  /* 0x0000000200137311 */ /* 0x004062000030d100 */
[----:B------:R-:W-:Y:S05]  /*1d40*/  BRA `(.L_x_12591) ;  /* 0x0000000800547947 */ /* 0x000fea0003800000 */
.L_x_12599:
        /* <DEDUP_REMOVED lines=27> */
.L_x_12602:
        /* <DEDUP_REMOVED lines=14> */
.L_x_12601:
[----:B------:R-:W2:Y:S02]  /*1fe0*/  LDG.E.U16 R19, desc[UR36][R2.64] ;  /* 0x0000002402137981 */ /* 0x000ea4000c1e1500 */
[----:B--2---:R-:W-:-:S06]  /*1ff0*/  IMAD.U32 R19, R19, 0x10000, RZ ;  /* 0x0001000013137824 */ /* 0x004fcc00078e00ff */
[----:B------:R-:W0:Y:S01]  /*2000*/  F2I.FTZ.TRUNC.NTZ R19, R19 ;  /* 0x0000001300137305 */ /* 0x000e22000021f100 */
[----:B------:R-:W-:Y:S05]  /*2010*/  BRA `(.L_x_12591) ;  /* 0x0000000400a07947 */ /* 0x000fea0003800000 */
.L_x_12598:
        /* <DEDUP_REMOVED lines=10> */
.L_x_12605:
        /* <DEDUP_REMOVED lines=21> */
.L_x_12609:
[----:B------:R-:W-:Y:S05]  /*2210*/  BSYNC B1 ;  /* 0x0000000000017941 */ /* 0x000fea0003800000 */
.L_x_12608:
[----:B------:R-:W-:Y:S01]  /*2220*/  IMAD.SHL.U32 R2, R2, 0x100000, RZ ;  /* 0x0010000002027824 */ /* 0x000fe200078e00ff */
[----:B------:R-:W-:-:S04]  /*2230*/  LEA R0, R0, 0x3b800000, 0x17 ;  /* 0x3b80000000007811 */ /* 0x000fc800078eb8ff */
[----:B------:R-:W-:-:S07]  /*2240*/  LOP3.LUT R19, R0, R2, R19, 0xfe, !PT ;  /* 0x0000000200137212 */ /* 0x000fce00078efe13 */
.L_x_12607:
[----:B------:R-:W-:Y:S05]  /*2250*/  BSYNC B0 ;  /* 0x0000000000007941 */ /* 0x000fea0003800000 */
.L_x_12606:
[----:B------:R-:W1:Y:S01]  /*2260*/  F2I.FTZ.TRUNC.NTZ R19, R19 ;  /* 0x0000001300137305 */ /* 0x000e62000021f100 */
[----:B------:R-:W-:Y:S05]  /*2270*/  BRA `(.L_x_12591) ;  /* 0x0000000400087947 */ /* 0x000fea0003800000 */
.L_x_12604:
        /* <DEDUP_REMOVED lines=21> */
.L_x_12613:
[----:B------:R-:W-:Y:S05]  /*23d0*/  BSYNC B1 ;  /* 0x0000000000017941 */ /* 0x000fea0003800000 */
.L_x_12612:
[----:B------:R-:W-:Y:S01]  /*23e0*/  IMAD.SHL.U32 R2, R2, 0x200000, RZ ;  /* 0x0020000002027824 */ /* 0x000fe200078e00ff */
[----:B------:R-:W-:-:S04]  /*23f0*/  LEA R0, R0, 0x37800000, 0x17 ;  /* 0x3780000000007811 */ /* 0x000fc800078eb8ff */
[----:B------:R-:W-:-:S07]  /*2400*/  LOP3.LUT R19, R0, R2, R19, 0xfe, !PT ;  /* 0x0000000200137212 */ /* 0x000fce00078efe13 */
.L_x_12611:
[----:B------:R-:W-:Y:S05]  /*2410*/  BSYNC B0 ;  /* 0x0000000000007941 */ /* 0x000fea0003800000 */
.L_x_12610:
[----:B------:R-:W2:Y:S01]  /*2420*/  F2I.FTZ.TRUNC.NTZ R19, R19 ;  /* 0x0000001300137305 */ /* 0x000ea2000021f100 */
[----:B------:R-:W-:Y:S05]  /*2430*/  BRA `(.L_x_12591) ;  /* 0x0000000000987947 */ /* 0x000fea0003800000 */
.L_x_12603:
        /* <DEDUP_REMOVED lines=14> */
.L_x_12617:
[----:B------:R-:W-:Y:S05]  /*2520*/  BSYNC B0 ;  /* 0x0000000000007941 */ /* 0x000fea0003800000 */
.L_x_12616:
[----:B------:R-:W4:Y:S01]  /*2530*/  F2I.FTZ.TRUNC.NTZ R19, R19 ;  /* 0x0000001300137305 */ /* 0x000f22000021f100 */
[----:B------:R-:W-:Y:S05]  /*2540*/  BRA `(.L_x_12591) ;  /* 0x0000000000547947 */ /* 0x000fea0003800000 */
.L_x_12590:
        /* <DEDUP_REMOVED lines=17> */
.L_x_12618:
[----:B------:R-:W-:Y:S05]  /*2660*/  BRA `(.L_x_12591) ;  /* 0x00000000000c7947 */ /* 0x000fea0003800000 */
.L_x_12615:
[----:B------:R0:W5:Y:S01]  /*2670*/  LDG.E R19, desc[UR36][R2.64] ;  /* 0x0000002402137981 */ /* 0x000162000c1e1900 */
[----:B------:R-:W-:Y:S05]  /*2680*/  BRA `(.L_x_12591) ;  /* 0x0000000000047947 */ /* 0x000fea0003800000 */
.L_x_12614:
[----:B------:R3:W5:Y:S02]  /*2690*/  LDG.E R19, desc[UR36][R2.64] ;  /* 0x0000002402137981 */ /* 0x000764000c1e1900 */
.L_x_12591:
        /* <DEDUP_REMOVED lines=17> */
.L_x_12622:
[----:B------:R0:W5:Y:S01]  /*27b0*/  LDG.E.U8 R24, desc[UR36][R2.64] ;  /* 0x0000002402187981 */ /* 0x000162000c1e1100 */
[----:B------:R-:W-:Y:S05]  /*27c0*/  BRA `(.L_x_12624) ;  /* 0x0000000c00347947 */ /* 0x000fea0003800000 */
.L_x_12621:
        /* <DEDUP_REMOVED lines=8> */
.L_x_12626:
[----:B------:R3:W5:Y:S01]  /*2850*/  LDG.E R24, desc[UR36][R2.64] ;  /* 0x0000002402187981 */ /* 0x000762000c1e1900 */
[----:B------:R-:W-:Y:S05]  /*2860*/  BRA `(.L_x_12624) ;  /* 0x0000000c000c7947 */ /* 0x000fea0003800000 */
.L_x_12625:
[----:B------:R0:W5:Y:S01]  /*2870*/  LDG.E.S16 R24, desc[UR36][R2.64] ;  /* 0x0000002402187981 */ /* 0x000162000c1e1700 */
[----:B------:R-:W-:Y:S05]  /*2880*/  BRA `(.L_x_12624) ;  /* 0x0000000c00047947 */ /* 0x000fea0003800000 */
.L_x_12620:
[----:B------:R-:W-:-:S13]  /*2890*/  ISETP.GT.AND P0, PT, R0, 0x6, PT ;  /* 0x000000060000780c */ /* 0x000fda0003f04270 */
[----:B------:R-:W-:Y:S05]  /*28a0*/  @P0 BRA `(.L_x_12627) ;  /* 0x00000000002c0947 */ /* 0x000fea0003800000 */
[----:B------:R-:W-:-:S13]  /*28b0*/  ISETP.NE.AND P0, PT, R0, 0x5, PT ;  /* 0x000000050000780c */ /* 0x000fda0003f05270 */
[----:B------:R-:W-:Y:S05]  /*28c0*/  @!P0 BRA `(.L_x_12628) ;  /* 0x0000000000148947 */ /* 0x000fea0003800000 */
[----:B------:R-:W-:-:S13]  /*28d0*/  ISETP.NE.AND P0, PT, R0, 0x6, PT ;  /* 0x000000060000780c */ /* 0x000fda0003f05270 */
[----:B------:R-:W-:Y:S05]  /*28e0*/  @P0 BRA `(.L_x_12623) ;  /* 0x0000000800980947 */ /* 0x000fea0003800000 */
[----:B------:R-:W3:Y:S02]  /*28f0*/  LDG.E R2, desc[UR36][R2.64] ;  /* 0x0000002402027981 */ /* 0x000ee4000c1e1900 */
[----:B---3--:R0:W3:Y:S01]  /*2900*/  F2I.FTZ.TRUNC.NTZ R24, R2 ;  /* 0x0000000200187305 */ /* 0x0080e2000021f100 */
[----:B------:R-:W-:Y:S05]  /*2910*/  BRA `(.L_x_12624) ;  /* 0x0000000800e07947 */ /* 0x000fea0003800000 */
.L_x_12628:
[----:B------:R-:W3:Y:S02]  /*2920*/  LDG.E.U16 R2, desc[UR36][R2.64] ;  /* 0x0000002402027981 */ /* 0x000ee4000c1e1500 */
[----:B---3--:R-:W-:-:S06]  /*2930*/  HADD2.F32 R24, -RZ, R2.H0_H0 ;  /* 0x20000002ff187230 */ /* 0x008fcc0000004100 */
[----:B------:R-:W0:Y:S01]  /*2940*/  F2I.FTZ.TRUNC.NTZ R24, R24 ;  /* 0x0000001800187305 */ /* 0x000e22000021f100 */
[----:B------:R-:W-:Y:S05]  /*2950*/  BRA `(.L_x_12624) ;  /* 0x0000000800d07947 */ /* 0x000fea0003800000 */
.L_x_12627:
[----:B------:R-:W-:-:S13]  /*2960*/  ISETP.NE.AND P0, PT, R0, 0x7, PT ;  /* 0x000000070000780c */ /* 0x000fda0003f05270 */
[----:B------:R-:W-:Y:S05]  /*2970*/  @!P0 BRA `(.L_x_12629) ;  /* 0x00000000002c8947 */ /* 0x000fea0003800000 */
[----:B------:R-:W-:-:S13]  /*2980*/  ISETP.NE.AND P0, PT, R0, 0x8, PT ;  /* 0x000000080000780c */ /* 0x000fda0003f05270 */
[----:B------:R-:W-:Y:S05]  /*2990*/  @!P0 BRA `(.L_x_12630) ;  /* 0x0000000000148947 */ /* 0x000fea0003800000 */
[----:B------:R-:W-:-:S13]  /*29a0*/  ISETP.NE.AND P0, PT, R0, 0x9, PT ;  /* 0x000000090000780c */ /* 0x000fda0003f05270 */
[----:B------:R-:W-:Y:S05]  /*29b0*/  @P0 BRA `(.L_x_12623) ;  /* 0x0000000800640947 */ /* 0x000fea0003800000 */
[----:B------:R-:W3:Y:S02]  /*29c0*/  LDG.E R2, desc[UR36][R2.64] ;  /* 0x0000002402027981 */ /* 0x000ee4000c1e1900 */
[----:B---3--:R0:W3:Y:S01]  /*29d0*/  F2I.FTZ.TRUNC.NTZ R24, R2 ;  /* 0x0000000200187305 */ /* 0x0080e2000021f100 */
[----:B------:R-:W-:Y:S05]  /*29e0*/  BRA `(.L_x_12624) ;  /* 0x0000000800ac7947 */ /* 0x000fea0003800000 */
.L_x_12630:
[----:B------:R-:W3:Y:S02]  /*29f0*/  LDG.E.U16 R2, desc[UR36][R2.64] ;  /* 0x0000002402027981 */ /* 0x000ee4000c1e1500 */
[----:B---3--:R-:W-:-:S06]  /*2a00*/  HADD2.F32 R24, -RZ, R2.H0_H0 ;  /* 0x20000002ff187230 */ /* 0x008fcc0000004100 */
[----:B------:R-:W0:Y:S01]  /*2a10*/  F2I.FTZ.TRUNC.NTZ R24, R24 ;  /* 0x0000001800187305 */ /* 0x000e22000021f100 */
[----:B------:R-:W-:Y:S05]  /*2a20*/  BRA `(.L_x_12624) ;  /* 0x00000008009c7947 */ /* 0x000fea0003800000 */
.L_x_12629:
[----:B------:R-:W3:Y:S02]  /*2a30*/  LDG.E.64 R24, desc[UR36][R2.64] ;  /* 0x0000002402187981 */ /* 0x000ee4000c1e1b00 */
[----:B---3--:R0:W3:Y:S01]  /*2a40*/  F2I.F64.TRUNC R24, R24 ;  /* 0x0000001800187311 */ /* 0x0080e2000030d100 */
[----:B------:R-:W-:Y:S05]  /*2a50*/  BRA `(.L_x_12624) ;  /* 0x0000000800907947 */ /* 0x000fea0003800000 */
.L_x_12619:
        /* <DEDUP_REMOVED lines=12> */
.L_x_12633:
[----:B------:R-:W3:Y:S02]  /*2b20*/  LDG.E.64 R2, desc[UR36][R2.64] ;  /* 0x0000002402027981 */ /* 0x000ee4000c1e1b00 */
[----:B---3--:R0:W3:Y:S01]  /*2b30*/  F2I.F64.TRUNC R24, R2 ;  /* 0x0000000200187311 */ /* 0x0080e2000030d100 */
[----:B------:R-:W-:Y:S05]  /*2b40*/  BRA `(.L_x_12624) ;  /* 0x0000000800547947 */ /* 0x000fea0003800000 */
.L_x_12632:
        /* <DEDUP_REMOVED lines=25> */
[----:B------:R0:W3:Y:S01]  /*2ce0*/  F2I.FTZ.TRUNC.NTZ R24, R5 ;  /* 0x0000000500187305 */ /* 0x0000e2000021f100 */
[----:B------:R-:W-:Y:S05]  /*2cf0*/  BRA `(.L_x_12624) ;  /* 0x0000000400e87947 */ /* 0x000fea0003800000 */
.L_x_12635:
        /* <DEDUP_REMOVED lines=14> */
.L_x_12634:
[----:B------:R-:W3:Y:S02]  /*2de0*/  LDG.E.U16 R24, desc[UR36][R2.64] ;  /* 0x0000002402187981 */ /* 0x000ee4000c1e1500 */
[----:B---3--:R-:W-:-:S06]  /*2df0*/  IMAD.U32 R24, R24, 0x10000, RZ ;  /* 0x0001000018187824 */ /* 0x008fcc00078e00ff */
[----:B------:R-:W0:Y:S01]  /*2e00*/  F2I.FTZ.TRUNC.NTZ R24, R24 ;  /* 0x0000001800187305 */ /* 0x000e22000021f100 */
[----:B------:R-:W-:Y:S05]  /*2e10*/  BRA `(.L_x_12624) ;  /* 0x0000000400a07947 */ /* 0x000fea0003800000 */
.L_x_12631:
        /* <DEDUP_REMOVED lines=10> */
.L_x_12638:
        /* <DEDUP_REMOVED lines=21> */
.L_x_12642:
[----:B------:R-:W-:Y:S05]  /*3010*/  BSYNC B1 ;  /* 0x0000000000017941 */ /* 0x000fea0003800000 */
.L_x_12641:
[----:B------:R-:W-:Y:S01]  /*3020*/  IMAD.SHL.U32 R2, R2, 0x100000, RZ ;  /* 0x0010000002027824 */ /* 0x000fe200078e00ff */
[----:B------:R-:W-:-:S04]  /*3030*/  LEA R3, R0, 0x3b800000, 0x17 ;  /* 0x3b80000000037811 */ /* 0x000fc800078eb8ff */
[----:B------:R-:W-:-:S07]  /*3040*/  LOP3.LUT R24, R3, R2, R24, 0xfe, !PT ;  /* 0x0000000203187212 */ /* 0x000fce00078efe18 */
.L_x_12640:
[----:B------:R-:W-:Y:S05]  /*3050*/  BSYNC B0 ;  /* 0x0000000000007941 */ /* 0x000fea0003800000 */
.L_x_12639:
[----:B------:R-:W0:Y:S01]  /*3060*/  F2I.FTZ.TRUNC.NTZ R24, R24 ;  /* 0x0000001800187305 */ /* 0x000e22000021f100 */
[----:B------:R-:W-:Y:S05]  /*3070*/  BRA `(.L_x_12624) ;  /* 0x0000000400087947 */ /* 0x000fea0003800000 */
.L_x_12637:
        /* <DEDUP_REMOVED lines=21> */
.L_x_12646:
[----:B------:R-:W-:Y:S05]  /*31d0*/  BSYNC B1 ;  /* 0x0000000000017941 */ /* 0x000fea0003800000 */
.L_x_12645:
[----:B------:R-:W-:Y:S01]  /*31e0*/  IMAD.SHL.U32 R2, R2, 0x200000, RZ ;  /* 0x0020000002027824 */ /* 0x000fe200078e00ff */
[----:B------:R-:W-:-:S04]  /*31f0*/  LEA R3, R0, 0x37800000, 0x17 ;  /* 0x3780000000037811 */ /* 0x000fc800078eb8ff */
[----:B------:R-:W-:-:S07]  /*3200*/  LOP3.LUT R24, R3, R2, R24, 0xfe, !PT ;  /* 0x0000000203187212 */ /* 0x000fce00078efe18 */
.L_x_12644:
[----:B------:R-:W-:Y:S05]  /*3210*/  BSYNC B0 ;  /* 0x0000000000007941 */ /* 0x000fea0003800000 */
.L_x_12643:
[----:B------:R-:W0:Y:S01]  /*3220*/  F2I.FTZ.TRUNC.NTZ R24, R24 ;  /* 0x0000001800187305 */ /* 0x000e22000021f100 */
[----:B------:R-:W-:Y:S05]  /*3230*/  BRA `(.L_x_12624) ;  /* 0x0000000000987947 */ /* 0x000fea0003800000 */
.L_x_12636:
        /* <DEDUP_REMOVED lines=14> */
.L_x_12650:
[----:B------:R-:W-:Y:S05]  /*3320*/  BSYNC B0 ;  /* 0x0000000000007941 */ /* 0x000fea0003800000 */
.L_x_12649:
[----:B------:R-:W0:Y:S01]  /*3330*/  F2I.FTZ.TRUNC.NTZ R24, R24 ;  /* 0x0000001800187305 */ /* 0x000e22000021f100 */
[----:B------:R-:W-:Y:S05]  /*3340*/  BRA `(.L_x_12624) ;  /* 0x0000000000547947 */ /* 0x000fea0003800000 */
.L_x_12623:
        /* <DEDUP_REMOVED lines=16> */
[----:B012-45:R-:W-:Y:S05]  /*3450*/  CALL.ABS.NOINC R2 ;  /* 0x0000000002007343 */ /* 0x037fea0003c00000 */
.L_x_12651:
[----:B------:R-:W-:Y:S05]  /*3460*/  BRA `(.L_x_12624) ;  /* 0x00000000000c7947 */ /* 0x000fea0003800000 */
.L_x_12648:
[----:B------:R0:W5:Y:S01]  /*3470*/  LDG.E R24, desc[UR36][R2.64] ;  /* 0x0000002402187981 */ /* 0x000162000c1e1900 */
[----:B------:R-:W-:Y:S05]  /*3480*/  BRA `(.L_x_12624) ;  /* 0x0000000000047947 */ /* 0x000fea0003800000 */
.L_x_12647:
[----:B------:R0:W5:Y:S02]  /*3490*/  LDG.E R24, desc[UR36][R2.64] ;  /* 0x0000002402187981 */ /* 0x000164000c1e1900 */
.L_x_12624:
        /* <DEDUP_REMOVED lines=17> */
.L_x_12655:
[----:B------:R3:W5:Y:S01]  /*35b0*/  LDG.E.U8 R22, desc[UR36][R2.64] ;  /* 0x0000002402167981 */ /* 0x000762000c1e1100 */
[----:B------:R-:W-:Y:S05]  /*35c0*/  BRA `(.L_x_12657) ;  /* 0x0000000c00347947 */ /* 0x000fea0003800000 */
.L_x_12654:
        /* <DEDUP_REMOVED lines=8> */
.L_x_12659:
[----:B------:R0:W5:Y:S01]  /*3650*/  LDG.E R22, desc[UR36][R2.64] ;  /* 0x0000002402167981 */ /* 0x000162000c1e1900 */
[----:B------:R-:W-:Y:S05]  /*3660*/  BRA `(.L_x_12657) ;  /* 0x0000000c000c7947 */ /* 0x000fea0003800000 */
.L_x_12658:
[----:B------:R0:W5:Y:S01]  /*3670*/  LDG.E.S16 R22, desc[UR36][R2.64] ;  /* 0x0000002402167981 */ /* 0x000162000c1e1700 */
[----:B------:R-:W-:Y:S05]  /*3680*/  BRA `(.L_x_12657) ;  /* 0x0000000c00047947 */ /* 0x000fea0003800000 */
.L_x_12653:
        /* <DEDUP_REMOVED lines=9> */
.L_x_12661:
[----:B------:R-:W3:Y:S02]  /*3720*/  LDG.E.U16 R2, desc[UR36][R2.64] ;  /* 0x0000002402027981 */ /* 0x000ee4000c1e1500 */
[----:B---3--:R-:W-:-:S06]  /*3730*/  HADD2.F32 R22, -RZ, R2.H0_H0 ;  /* 0x20000002ff167230 */ /* 0x008fcc0000004100 */
[----:B------:R-:W0:Y:S01]  /*3740*/  F2I.FTZ.TRUNC.NTZ R22, R22 ;  /* 0x0000001600167305 */ /* 0x000e22000021f100 */
[----:B------:R-:W-:Y:S05]  /*3750*/  BRA `(.L_x_12657) ;  /* 0x0000000800d07947 */ /* 0x000fea0003800000 */
.L_x_12660:
        /* <DEDUP_REMOVED lines=9> */
.L_x_12663:
[----:B------:R-:W3:Y:S02]  /*37f0*/  LDG.E.U16 R2, desc[UR36][R2.64] ;  /* 0x0000002402027981 */ /* 0x000ee4000c1e1500 */
[----:B---3--:R-:W-:-:S06]  /*3800*/  HADD2.F32 R22, -RZ, R2.H0_H0 ;  /* 0x20000002ff167230 */ /* 0x008fcc0000004100 */
[----:B------:R-:W0:Y:S01]  /*3810*/  F2I.FTZ.TRUNC.NTZ R22, R22 ;  /* 0x0000001600167305 */ /* 0x000e22000021f100 */
[----:B------:R-:W-:Y:S05]  /*3820*/  BRA `(.L_x_12657) ;  /* 0x00000008009c7947 */ /* 0x000fea0003800000 */
.L_x_12662:
[----:B------:R-:W3:Y:S02]  /*3830*/  LDG.E.64 R2, desc[UR36][R2.64] ;  /* 0x0000002402027981 */ /* 0x000ee4000c1e1b00 */
[----:B---3--:R0:W3:Y:S01]  /*3840*/  F2I.F64.TRUNC R22, R2 ;  /* 0x0000000200167311 */ /* 0x0080e2000030d100 */
[----:B------:R-:W-:Y:S05]  /*3850*/  BRA `(.L_x_12657) ;  /* 0x0000000800907947 */ /* 0x000fea0003800000 */
.L_x_12652:
        /* <DEDUP_REMOVED lines=12> */
.L_x_12666:
[----:B------:R-:W3:Y:S02]  /*3920*/  LDG.E.64 R2, desc[UR36][R2.64] ;  /* 0x0000002402027981 */ /* 0x000ee4000c1e1b00 */
[----:B---3--:R0:W3:Y:S01]  /*3930*/  F2I.F64.TRUNC R22, R2 ;  /* 0x0000000200167311 */ /* 0x0080e2000030d100 */
[----:B------:R-:W-:Y:S05]  /*3940*/  BRA `(.L_x_12657) ;  /* 0x0000000800547947 */ /* 0x000fea0003800000 */
.L_x_12665:
        /* <DEDUP_REMOVED lines=27> */
.L_x_12668:
        /* <DEDUP_REMOVED lines=14> */
.L_x_12667:
[----:B------:R-:W3:Y:S02]  /*3be0*/  LDG.E.U16 R22, desc[UR36][R2.64] ;  /* 0x0000002402167981 */ /* 0x000ee4000c1e1500 */
[----:B---3--:R-:W-:-:S06]  /*3bf0*/  IMAD.U32 R22, R22, 0x10000, RZ ;  /* 0x0001000016167824 */ /* 0x008fcc00078e00ff */
[----:B------:R-:W0:Y:S01]  /*3c00*/  F2I.FTZ.TRUNC.NTZ R22, R22 ;  /* 0x0000001600167305 */ /* 0x000e22000021f100 */
[----:B------:R-:W-:Y:S05]  /*3c10*/  BRA `(.L_x_12657) ;  /* 0x0000000400a07947 */ /* 0x000fea0003800000 */
.L_x_12664:
        /* <DEDUP_REMOVED lines=10> */
.L_x_12671:
        /* <DEDUP_REMOVED lines=21> */
.L_x_12675:
[----:B------:R-:W-:Y:S05]  /*3e10*/  BSYNC B1 ;  /* 0x0000000000017941 */ /* 0x000fea0003800000 */
.L_x_12674:
[----:B------:R-:W-:Y:S01]  /*3e20*/  IMAD.SHL.U32 R2, R2, 0x100000, RZ ;  /* 0x0010000002027824 */ /* 0x000fe200078e00ff */
[----:B------:R-:W-:-:S04]  /*3e30*/  LEA R3, R0, 0x3b800000, 0x17 ;  /* 0x3b80000000037811 */ /* 0x000fc800078eb8ff */
[----:B------:R-:W-:-:S07]  /*3e40*/  LOP3.LUT R22, R3, R2, R22, 0xfe, !PT ;  /* 0x0000000203167212 */ /* 0x000fce00078efe16 */
.L_x_12673:
[----:B------:R-:W-:Y:S05]  /*3e50*/  BSYNC B0 ;  /* 0x0000000000007941 */ /* 0x000fea0003800000 */
.L_x_12672:
[----:B------:R-:W0:Y:S01]  /*3e60*/  F2I.FTZ.TRUNC.NTZ R22, R22 ;  /* 0x0000001600167305 */ /* 0x000e22000021f100 */
[----:B------:R-:W-:Y:S05]  /*3e70*/  BRA `(.L_x_12657) ;  /* 0x0000000400087947 */ /* 0x000fea0003800000 */
.L_x_12670:
        /* <DEDUP_REMOVED lines=21> */
.L_x_12679:
[----:B------:R-:W-:Y:S05]  /*3fd0*/  BSYNC B1 ;  /* 0x0000000000017941 */ /* 0x000fea0003800000 */
.L_x_12678:
[----:B------:R-:W-:Y:S01]  /*3fe0*/  IMAD.SHL.U32 R2, R2, 0x200000, RZ ;  /* 0x0020000002027824 */ /* 0x000fe200078e00ff */
[----:B------:R-:W-:-:S04]  /*3ff0*/  LEA R3, R0, 0x37800000, 0x17 ;  /* 0x3780000000037811 */ /* 0x000fc800078eb8ff */
[----:B------:R-:W-:-:S07]  /*4000*/  LOP3.LUT R22, R3, R2, R22, 0xfe, !PT ;  /* 0x0000000203167212 */ /* 0x000fce00078efe16 */
.L_x_12677:
[----:B------:R-:W-:Y:S05]  /*4010*/  BSYNC B0 ;  /* 0x0000000000007941 */ /* 0x000fea0003800000 */
.L_x_12676:
[----:B------:R-:W0:Y:S01]  /*4020*/  F2I.FTZ.TRUNC.NTZ R22, R22 ;  /* 0x0000001600167305 */ /* 0x000e22000021f100 */
[----:B------:R-:W-:Y:S05]  /*4030*/  BRA `(.L_x_12657) ;  /* 0x0000000000987947 */ /* 0x000fea0003800000 */
.L_x_12669:
        /* <DEDUP_REMOVED lines=14> */
.L_x_12683:
[----:B------:R-:W-:Y:S05]  /*4120*/  BSYNC B0 ;  /* 0x0000000000007941 */ /* 0x000fea0003800000 */
.L_x_12682:
[----:B------:R-:W0:Y:S01]  /*4130*/  F2I.FTZ.TRUNC.NTZ R22, R22 ;  /* 0x0000001600167305 */ /* 0x000e22000021f100 */
[----:B------:R-:W-:Y:S05]  /*4140*/  BRA `(.L_x_12657) ;  /* 0x0000000000547947 */ /* 0x000fea0003800000 */
.L_x_12656:
        /* <DEDUP_REMOVED lines=17> */
.L_x_12684:
[----:B------:R-:W-:Y:S05]  /*4260*/  BRA `(.L_x_12657) ;  /* 0x00000000000c7947 */ /* 0x000fea0003800000 */
.L_x_12681:
[----:B------:R0:W5:Y:S01]  /*4270*/  LDG.E R22, desc[UR36][R2.64] ;  /* 0x0000002402167981 */ /* 0x000162000c1e1900 */
[----:B------:R-:W-:Y:S05]  /*4280*/  BRA `(.L_x_12657) ;  /* 0x0000000000047947 */ /* 0x000fea0003800000 */
.L_x_12680:
[----:B------:R0:W5:Y:S02]  /*4290*/  LDG.E R22, desc[UR36][R2.64] ;  /* 0x0000002402167981 */ /* 0x000164000c1e1900 */
.L_x_12657:
[----:B0--3--:R-:W0:Y:S01]  /*42a0*/  LDC.U8 R3, c[0x0][0x4f9] ;  /* 0x00013e40ff037b82 */ /* 0x009e220000000000 */
[----:B-12-45:R-:W-:-:S04]  /*42b0*/  VIMNMX R19, R24, R19, !PT ;  /* 0x0000001318137248 */ /* 0x036fc80007fe0100 */
[----:B------:R-:W-:Y:S02]  /*42c0*/  VIMNMX R2, R19, R22, PT ;  /* 0x0000001613027248 */ /* 0x000fe40003fe0100 */
        /* <DEDUP_REMOVED lines=13> */
.L_x_12688:
[----:B------:R0:W-:Y:S01]  /*43a0*/  STG.E.U8 desc[UR36][R16.64], R2 ;  /* 0x0000000210007986 */ /* 0x0001e2000c101124 */
[----:B------:R-:W-:Y:S05]  /*43b0*/  BRA `(.L_x_12690) ;  /* 0x0000000c00507947 */ /* 0x000fea0003800000 */
.L_x_12687:
        /* <DEDUP_REMOVED lines=9> */
.L_x_12692:
[----:B------:R0:W-:Y:S01]  /*4450*/  STG.E desc[UR36][R16.64], R2 ;  /* 0x0000000210007986 */ /* 0x0001e2000c101924 */
[----:B------:R-:W-:Y:S05]  /*4460*/  BRA `(.L_x_12690) ;  /* 0x0000000c00247947 */ /* 0x000fea0003800000 */
.L_x_12691:
[----:B------:R0:W-:Y:S01]  /*4470*/  STG.E.U16 desc[UR36][R16.64], R2 ;  /* 0x0000000210007986 */ /* 0x0001e2000c101524 */
[----:B------:R-:W-:Y:S05]  /*4480*/  BRA `(.L_x_12690) ;  /* 0x0000000c001c7947 */ /* 0x000fea0003800000 */
.L_x_12686:
        /* <DEDUP_REMOVED lines=9> */
.L_x_12694:
[----:B------:R-:W-:-:S04]  /*4520*/  I2FP.F32.S32 R0, R2 ;  /* 0x0000000200007245 */ /* 0x000fc80000201400 */
[----:B------:R-:W-:-:S05]  /*4530*/  F2FP.F16.F32.PACK_AB R0, RZ, R0 ;  /* 0x00000000ff00723e */ /* 0x000fca00000000ff */
[----:B------:R0:W-:Y:S01]  /*4540*/  STG.E.U16 desc[UR36][R16.64], R0 ;  /* 0x0000000010007986 */ /* 0x0001e2000c101524 */
[----:B------:R-:W-:Y:S05]  /*4550*/  BRA `(.L_x_12690) ;  /* 0x0000000800e87947 */ /* 0x000fea0003800000 */
.L_x_12693:
        /* <DEDUP_REMOVED lines=10> */
.L_x_12696:
[----:B------:R-:W-:-:S04]  /*4600*/  I2FP.F32.S32 R2, R2 ;  /* 0x0000000200027245 */ /* 0x000fc80000201400 */
[----:B------:R-:W-:-:S04]  /*4610*/  F2FP.F16.F32.PACK_AB R3, RZ, R2 ;  /* 0x00000002ff03723e */ /* 0x000fc800000000ff */
[----:B------:R-:W-:-:S05]  /*4620*/  PRMT R3, R3, 0x5410, RZ ;  /* 0x0000541003037816 */ /* 0x000fca00000000ff */
[----:B------:R0:W-:Y:S01]  /*4630*/  STG.E desc[UR36][R16.64], R3 ;  /* 0x0000000310007986 */ /* 0x0001e2000c101924 */
[----:B------:R-:W-:Y:S05]  /*4640*/  BRA `(.L_x_12690) ;  /* 0x0000000800ac7947 */ /* 0x000fea0003800000 */
.L_x_12695:
[----:B------:R-:W0:Y:S02]  /*4650*/  I2F.F64 R2, R2 ;  /* 0x0000000200027312 */ /* 0x000e240000201c00 */
[----:B0-----:R0:W-:Y:S01]  /*4660*/  STG.E.64 desc[UR36][R16.64], R2 ;  /* 0x0000000210007986 */ /* 0x0011e2000c101b24 */
[----:B------:R-:W-:Y:S05]  /*4670*/  BRA `(.L_x_12690) ;  /* 0x0000000800a07947 */ /* 0x000fea0003800000 */
.L_x_12685:
        /* <DEDUP_REMOVED lines=12> */
.L_x_12699:
[----:B------:R-:W0:Y:S01]  /*4740*/  I2F.F64 R4, R2 ;  /* 0x0000000200047312 */ /* 0x000e220000201c00 */
[----:B------:R-:W-:-:S05]  /*4750*/  CS2R R6, SRZ ;  /* 0x0000000000067805 */ /* 0x000fca000001ff00 */
[----:B0-----:R0:W-:Y:S01]  /*4760*/  STG.E.128 desc[UR36][R16.64], R4 ;  /* 0x0000000410007986 */ /* 0x0011e2000c101d24 */
[----:B------:R-:W-:Y:S05]  /*4770*/  BRA `(.L_x_12690) ;  /* 0x0000000800607947 */ /* 0x000fea0003800000 */
.L_x_12698:
        /* <DEDUP_REMOVED lines=21> */
.L_x_12703:
[----:B------:R-:W-:Y:S05]  /*48d0*/  BSYNC B0 ;  /* 0x0000000000007941 */ /* 0x000fea0003800000 */
.L_x_12702:
[----:B------:R-:W-:-:S05]  /*48e0*/  LOP3.LUT R3, R0, R3, RZ, 0xfc, !PT ;  /* 0x0000000300037212 */ /* 0x000fca00078efcff */
[----:B------:R0:W-:Y:S01]  /*48f0*/  STG.E.U8 desc[UR36][R16.64], R3 ;  /* 0x0000000310007986 */ /* 0x0001e2000c101124 */
[----:B------:R-:W-:Y:S05]  /*4900*/  BRA `(.L_x_12690) ;  /* 0x0000000400fc7947 */ /* 0x000fea0003800000 */
.L_x_12701:
        /* <DEDUP_REMOVED lines=13> */
.L_x_12705:
[----:B------:R-:W-:Y:S01]  /*49e0*/  IMAD.MOV.U32 R0, RZ, RZ, 0x7f ;  /* 0x0000007fff007424 */ /* 0x000fe200078e00ff */
[----:B------:R-:W-:-:S04]  /*49f0*/  ISETP.GT.U32.AND P0, PT, R2, 0x7f800000, PT ;  /* 0x7f8000000200780c */ /* 0x000fc80003f04070 */
[----:B------:R-:W-:-:S09]  /*4a00*/  SEL R0, R0, 0x7c, P0 ;  /* 0x0000007c00007807 */ /* 0x000fd20000000000 */
.L_x_12706:
[----:B------:R-:W-:Y:S05]  /*4a10*/  BSYNC B0 ;  /* 0x0000000000007941 */ /* 0x000fea0003800000 */
.L_x_12704:
[----:B------:R-:W-:-:S04]  /*4a20*/  LOP3.LUT R2, R3, 0x80000000, RZ, 0xc0, !PT ;  /* 0x8000000003027812 */ /* 0x000fc800078ec0ff */
[----:B------:R-:W-:-:S04]  /*4a30*/  SHF.R.U32.HI R3, RZ, 0x18, R2 ;  /* 0x00000018ff037819 */ /* 0x000fc80000011602 */
[----:B------:R-:W-:-:S05]  /*4a40*/  LOP3.LUT R3, R0, R3, RZ, 0xfc, !PT ;  /* 0x0000000300037212 */ /* 0x000fca00078efcff */
[----:B------:R0:W-:Y:S01]  /*4a50*/  STG.E.U8 desc[UR36][R16.64], R3 ;  /* 0x0000000310007986 */ /* 0x0001e2000c101124 */
[----:B------:R-:W-:Y:S05]  /*4a60*/  BRA `(.L_x_12690) ;  /* 0x0000000400a47947 */ /* 0x000fea0003800000 */
.L_x_12700:
[----:B------:R-:W-:-:S04]  /*4a70*/  I2FP.F32.S32 R0, R2 ;  /* 0x0000000200007245 */ /* 0x000fc80000201400 */
[----:B------:R-:W-:-:S05]  /*4a80*/  F2FP.BF16.F32.PACK_AB R0, RZ, R0 ;  /* 0x00000000ff00723e */ /* 0x000fca00000010ff */
[----:B------:R0:W-:Y:S01]  /*4a90*/  STG.E.U16 desc[UR36][R16.64], R0 ;  /* 0x0000000010007986 */ /* 0x0001e2000c101524 */
[----:B------:R-:W-:Y:S05]  /*4aa0*/  BRA `(.L_x_12690) ;  /* 0x0000000400947947 */ /* 0x000fea0003800000 */
.L_x_12697:
        /* <DEDUP_REMOVED lines=10> */
.L_x_12709:
        /* <DEDUP_REMOVED lines=17> */
.L_x_12712:
[----:B------:R-:W-:-:S04]  /*4c60*/  LOP3.LUT R2, R3, 0x80000000, RZ, 0xc0, !PT ;  /* 0x8000000003027812 */ /* 0x000fc800078ec0ff */
[----:B------:R-:W-:-:S04]  /*4c70*/  SHF.R.U32.HI R3, RZ, 0x18, R2 ;  /* 0x00000018ff037819 */ /* 0x000fc80000011602 */
[----:B------:R-:W-:-:S04]  /*4c80*/  LOP3.LUT R0, R0, R3, RZ, 0xfc, !PT ;  /* 0x0000000300007212 */ /* 0x000fc800078efcff */
[----:B------:R-:W-:-:S07]  /*4c90*/  PRMT R8, R0, 0x7610, R8 ;  /* 0x0000761000087816 */ /* 0x000fce0000000008 */
.L_x_12711:
[----:B------:R-:W-:Y:S05]  /*4ca0*/  BSYNC B0 ;  /* 0x0000000000007941 */ /* 0x000fea0003800000 */
.L_x_12710:
[----:B------:R3:W-:Y:S01]  /*4cb0*/  STG.E.U8 desc[UR36][R16.64], R8 ;  /* 0x0000000810007986 */ /* 0x0007e2000c101124 */
[----:B------:R-:W-:Y:S05]  /*4cc0*/  BRA `(.L_x_12690) ;  /* 0x00000004000c7947 */ /* 0x000fea0003800000 */
.L_x_12708:
        /* <DEDUP_REMOVED lines=17> */
.L_x_12715:
[----:B------:R-:W-:-:S04]  /*4de0*/  LOP3.LUT R2, R3, 0x80000000, RZ, 0xc0, !PT ;  /* 0x8000000003027812 */ /* 0x000fc800078ec0ff */
[----:B------:R-:W-:-:S04]  /*4df0*/  SHF.R.U32.HI R3, RZ, 0x18, R2 ;  /* 0x00000018ff037819 */ /* 0x000fc80000011602 */
[----:B------:R-:W-:-:S04]  /*4e00*/  LOP3.LUT R0, R0, R3, RZ, 0xfc, !PT ;  /* 0x0000000300007212 */ /* 0x000fc800078efcff */
[----:B------:R-:W-:-:S07]  /*4e10*/  PRMT R8, R0, 0x7610, R8 ;  /* 0x0000761000087816 */ /* 0x000fce0000000008 */
.L_x_12714:
[----:B------:R-:W-:Y:S05]  /*4e20*/  BSYNC B0 ;  /* 0x0000000000007941 */ /* 0x000fea0003800000 */
.L_x_12713:
[----:B------:R0:W-:Y:S01]  /*4e30*/  STG.E.U8 desc[UR36][R16.64], R8 ;  /* 0x0000000810007986 */ /* 0x0001e2000c101124 */
[----:B------:R-:W-:Y:S05]  /*4e40*/  BRA `(.L_x_12690) ;  /* 0x0000000000ac7947 */ /* 0x000fea0003800000 */
.L_x_12707:
        /* <DEDUP_REMOVED lines=22> */
.L_x_12689:
        /* <DEDUP_REMOVED lines=16> */
.L_x_12718:
[----:B------:R-:W-:Y:S05]  /*50b0*/  BRA `(.L_x_12690) ;  /* 0x0000000000107947 */ /* 0x000fea0003800000 */
.L_x_12717:
[----:B------:R-:W-:-:S05]  /*50c0*/  SHF.R.S32.HI R3, RZ, 0x1f, R2 ;  /* 0x0000001fff037819 */ /* 0x000fca0000011402 */
[----:B------:R1:W-:Y:S01]  /*50d0*/  STG.E.64 desc[UR36][R16.64], R2 ;  /* 0x0000000210007986 */ /* 0x0003e2000c101b24 */
[----:B------:R-:W-:Y:S05]  /*50e0*/  BRA `(.L_x_12690) ;  /* 0x0000000000047947 */ /* 0x000fea0003800000 */
.L_x_12716:
[----:B------:R0:W-:Y:S02]  /*50f0*/  STG.E desc[UR36][R16.64], R2 ;  /* 0x0000000210007986 */ /* 0x0001e4000c101924 */
.L_x_12690:
[----:B------:R-:W-:-:S04]  /*5100*/  IMAD R18, R23, 0x200, R18 ;  /* 0x0000020017127824 */ /* 0x000fc800078e0212 */
[----:B------:R-:W-:-:S07]  /*5110*/  VIADD R19, R18, 0x80 ;  /* 0x0000008012137836 */ /* 0x000fce0000000000 */
.L_x_12584:
[----:B------:R-:W-:Y:S05]  /*5120*/  BSYNC B6 ;  /* 0x0000000000067941 */ /* 0x000fea0003800000 */
.L_x_12583:
[----:B------:R-:W-:Y:S01]  /*5130*/  ULDC UR4, c[0x0][0x210] ;  /* 0x0000840000047ab9 */ /* 0x000fe20000000800 */
[----:B------:R-:W-:Y:S01]  /*5140*/  BSSY B6, `(.L_x_12719) ;  /* 0x0000508000067945 */ /* 0x000fe20003800000 */
[----:B------:R-:W-:-:S13]  /*5150*/  ISETP.GE.AND P0, PT, R19, UR4, PT ;  /* 0x0000000413007c0c */ /* 0x000fda000bf06270 */
[----:B------:R-:W-:Y:S05]  /*5160*/  @P0 BRA `(.L_x_12720) ;  /* 0x0000005000140947 */ /* 0x000fea0003800000 */
[----:B0-----:R-:W0:Y:S01]  /*5170*/  LDC R6, c[0x0][0x218] ;  /* 0x00008600ff067b82 */ /* 0x001e220000000800 */
[----:B------:R-:W-:Y:S01]  /*5180*/  CS2R R22, SRZ ;  /* 0x0000000000167805 */ /* 0x000fe2000001ff00 */
        /* <DEDUP_REMOVED lines=377> */
.L_x_12721:
        /* <DEDUP_REMOVED lines=20> */
.L_x_12725:
[----:B------:R4:W5:Y:S01]  /*6a60*/  LDG.E.U8 R18, desc[UR36][R2.64] ;  /* 0x0000002402127981 */ /* 0x000962000c1e1100 */
[----:B------:R-:W-:Y:S05]  /*6a70*/  BRA `(.L_x_12727) ;  /* 0x0000000c00347947 */ /* 0x000fea0003800000 */
.L_x_12724:
        /* <DEDUP_REMOVED lines=8> */
.L_x_12729:
[----:B------:R2:W5:Y:S01]  /*6b00*/  LDG.E R18, desc[UR36][R2.64] ;  /* 0x0000002402127981 */ /* 0x000562000c1e1900 */
[----:B------:R-:W-:Y:S05]  /*6b10*/  BRA `(.L_x_12727) ;  /* 0x0000000c000c7947 */ /* 0x000fea0003800000 */
.L_x_12728:
[----:B------:R0:W5:Y:S01]  /*6b20*/  LDG.E.S16 R18, desc[UR36][R2.64] ;  /* 0x0000002402127981 */ /* 0x000162000c1e1700 */
[----:B------:R-:W-:Y:S05]  /*6b30*/  BRA `(.L_x_12727) ;  /* 0x0000000c00047947 */ /* 0x000fea0003800000 */
.L_x_12723:
        /* <DEDUP_REMOVED lines=9> */
.L_x_12731:
[----:B------:R-:W2:Y:S02]  /*6bd0*/  LDG.E.U16 R2, desc[UR36][R2.64] ;  /* 0x0000002402027981 */ /* 0x000ea4000c1e1500 */
[----:B--2---:R-:W-:-:S06]  /*6be0*/  HADD2.F32 R18, -RZ, R2.H0_H0 ;  /* 0x20000002ff127230 */ /* 0x004fcc0000004100 */
[----:B------:R-:W0:Y:S01]  /*6bf0*/  F2I.FTZ.TRUNC.NTZ R18, R18 ;  /* 0x0000001200127305 */ /* 0x000e22000021f100 */
[----:B------:R-:W-:Y:S05]  /*6c00*/  BRA `(.L_x_12727) ;  /* 0x0000000800d07947 */ /* 0x000fea0003800000 */
.L_x_12730:
        /* <DEDUP_REMOVED lines=9> */
.L_x_12733:
[----:B------:R-:W2:Y:S02]  /*6ca0*/  LDG.E.U16 R2, desc[UR36][R2.64] ;  /* 0x0000002402027981 */ /* 0x000ea4000c1e1500 */
[----:B--2---:R-:W-:-:S06]  /*6cb0*/  HADD2.F32 R18, -RZ, R2.H0_H0 ;  /* 0x20000002ff127230 */ /* 0x004fcc0000004100 */
[----:B------:R-:W0:Y:S01]  /*6cc0*/  F2I.FTZ.TRUNC.NTZ R18, R18 ;  /* 0x0000001200127305 */ /* 0x000e22000021f100 */
[----:B------:R-:W-:Y:S05]  /*6cd0*/  BRA `(.L_x_12727) ;  /* 0x00000008009c7947 */ /* 0x000fea0003800000 */
.L_x_12732:
[----:B------:R-:W2:Y:S02]  /*6ce0*/  LDG.E.64 R2, desc[UR36][R2.64] ;  /* 0x0000002402027981 */ /* 0x000ea4000c1e1b00 */
[----:B--2---:R0:W1:Y:S01]  /*6cf0*/  F2I.F64.TRUNC R18, R2 ;  /* 0x0000000200127311 */ /* 0x004062000030d100 */
[----:B------:R-:W-:Y:S05]  /*6d00*/  BRA `(.L_x_12727) ;  /* 0x0000000800907947 */ /* 0x000fea0003800000 */
.L_x_12722:
        /* <DEDUP_REMOVED lines=12> */
.L_x_12736:
[----:B------:R-:W2:Y:S02]  /*6dd0*/  LDG.E.64 R2, desc[UR36][R2.64] ;  /* 0x0000002402027981 */ /* 0x000ea4000c1e1b00 */
[----:B--2---:R0:W1:Y:S01]  /*6de0*/  F2I.F64.TRUNC R18, R2 ;  /* 0x0000000200127311 */ /* 0x004062000030d100 */
[----:B------:R-:W-:Y:S05]  /*6df0*/  BRA `(.L_x_12727) ;  /* 0x0000000800547947 */ /* 0x000fea0003800000 */
.L_x_12735:
        /* <DEDUP_REMOVED lines=27> */
.L_x_12738:
        /* <DEDUP_REMOVED lines=14> */
.L_x_12737:
[----:B------:R-:W2:Y:S02]  /*7090*/  LDG.E.U16 R18, desc[UR36][R2.64] ;  /* 0x0000002402127981 */ /* 0x000ea4000c1e1500 */
[----:B--2---:R-:W-:-:S06]  /*70a0*/  IMAD.U32 R18, R18, 0x10000, RZ ;  /* 0x0001000012127824 */ /* 0x004fcc00078e00ff */
[----:B------:R-:W0:Y:S01]  /*70b0*/  F2I.FTZ.TRUNC.NTZ R18, R18 ;  /* 0x0000001200127305 */ /* 0x000e22000021f100 */
[----:B------:R-:W-:Y:S05]  /*70c0*/  BRA `(.L_x_12727) ;  /* 0x0000000400a07947 */ /* 0x000fea0003800000 */
.L_x_12734:
        /* <DEDUP_REMOVED lines=10> */
.L_x_12741:
        /* <DEDUP_REMOVED lines=21> */
.L_x_12745:
[----:B------:R-:W-:Y:S05]  /*72c0*/  BSYNC B1 ;  /* 0x0000000000017941 */ /* 0x000fea0003800000 */
.L_x_12744:
[----:B------:R-:W-:Y:S01]  /*72d0*/  IMAD.SHL.U32 R2, R2, 0x100000, RZ ;  /* 0x0010000002027824 */ /* 0x000fe200078e00ff */
[----:B------:R-:W-:-:S04]  /*72e0*/  LEA R3, R0, 0x3b800000, 0x17 ;  /* 0x3b80000000037811 */ /* 0x000fc800078eb8ff */
[----:B------:R-:W-:-:S07]  /*72f0*/  LOP3.LUT R18, R3, R2, R18, 0xfe, !PT ;  /* 0x0000000203127212 */ /* 0x000fce00078efe12 */
.L_x_12743:
[----:B------:R-:W-:Y:S05]  /*7300*/  BSYNC B0 ;  /* 0x0000000000007941 */ /* 0x000fea0003800000 */
.L_x_12742:
[----:B------:R-:W0:Y:S01]  /*7310*/  F2I.FTZ.TRUNC.NTZ R18, R18 ;  /* 0x0000001200127305 */ /* 0x000e22000021f100 */
[----:B------:R-:W-:Y:S05]  /*7320*/  BRA `(.L_x_12727) ;  /* 0x0000000400087947 */ /* 0x000fea0003800000 */
.L_x_12740:
        /* <DEDUP_REMOVED lines=21> */
.L_x_12749:
[----:B------:R-:W-:Y:S05]  /*7480*/  BSYNC B1 ;  /* 0x0000000000017941 */ /* 0x000fea0003800000 */
.L_x_12748:
[----:B------:R-:W-:Y:S01]  /*7490*/  IMAD.SHL.U32 R2, R2, 0x200000, RZ ;  /* 0x0020000002027824 */ /* 0x000fe200078e00ff */
[----:B------:R-:W-:-:S04]  /*74a0*/  LEA R3, R0, 0x37800000, 0x17 ;  /* 0x3780000000037811 */ /* 0x000fc800078eb8ff */
[----:B------:R-:W-:-:S07]  /*74b0*/  LOP3.LUT R18, R3, R2, R18, 0xfe, !PT ;  /* 0x0000000203127212 */ /* 0x000fce00078efe12 */
.L_x_12747:
[----:B------:R-:W-:Y:S05]  /*74c0*/  BSYNC B0 ;  /* 0x0000000000007941 */ /* 0x000fea0003800000 */
.L_x_12746:
[----:B------:R-:W0:Y:S01]  /*74d0*/  F2I.FTZ.TRUNC.NTZ R18, R18 ;  /* 0x0000001200127305 */ /* 0x000e22000021f100 */
[----:B------:R-:W-:Y:S05]  /*74e0*/  BRA `(.L_x_12727) ;  /* 0x0000000000987947 */ /* 0x000fea0003800000 */
.L_x_12739:
        /* <DEDUP_REMOVED lines=14> */
.L_x_12753:
[----:B------:R-:W-:Y:S05]  /*75d0*/  BSYNC B0 ;  /* 0x0000000000007941 */ /* 0x000fea0003800000 */
.L_x_12752:
[----:B------:R-:W0:Y:S01]  /*75e0*/  F2I.FTZ.TRUNC.NTZ R18, R18 ;  /* 0x0000001200127305 */ /* 0x000e22000021f100 */
[----:B------:R-:W-:Y:S05]  /*75f0*/  BRA `(.L_x_12727) ;  /* 0x0000000000547947 */ /* 0x000fea0003800000 */
.L_x_12726:
        /* <DEDUP_REMOVED lines=17> */
.L_x_12754:
[----:B------:R-:W-:Y:S05]  /*7710*/  BRA `(.L_x_12727) ;  /* 0x00000000000c7947 */ /* 0x000fea0003800000 */
.L_x_12751:
[----:B------:R0:W5:Y:S01]  /*7720*/  LDG.E R18, desc[UR36][R2.64] ;  /* 0x0000002402127981 */ /* 0x000162000c1e1900 */
[----:B------:R-:W-:Y:S05]  /*7730*/  BRA `(.L_x_12727) ;  /* 0x0000000000047947 */ /* 0x000fea0003800000 */
.L_x_12750:
[----:B------:R0:W5:Y:S02]  /*7740*/  LDG.E R18, desc[UR36][R2.64] ;  /* 0x0000002402127981 */ /* 0x000164000c1e1900 */
.L_x_12727:
[----:B0-----:R-:W0:Y:S01]  /*7750*/  LDC.U8 R4, c[0x0][0x4fb] ;  /* 0x00013ec0ff047b82 */ /* 0x001e220000000000 */
[----:B------:R-:W-:Y:S02]  /*7760*/  ULDC.64 UR4, c[0x0][0x4e8] ;  /* 0x00013a0000047ab9 */ /* 0x000fe40000000a00 */
[----:B-1234-:R-:W-:-:S05]  /*7770*/  IADD3 R2, P0, R23, UR4, RZ ;  /* 0x0000000417027c10 */ /* 0x01efca000ff1e0ff */
        /* <DEDUP_REMOVED lines=14> */
.L_x_12758:
[----:B------:R0:W5:Y:S01]  /*7860*/  LDG.E.U8 R23, desc[UR36][R2.64] ;  /* 0x0000002402177981 */ /* 0x000162000c1e1100 */
[----:B------:R-:W-:Y:S05]  /*7870*/  BRA `(.L_x_12760) ;  /* 0x0000000c00347947 */ /* 0x000fea0003800000 */
.L_x_12757:
        /* <DEDUP_REMOVED lines=8> */
.L_x_12762:
[----:B------:R3:W5:Y:S01]  /*7900*/  LDG.E R23, desc[UR36][R2.64] ;  /* 0x0000002402177981 */ /* 0x000762000c1e1900 */
[----:B------:R-:W-:Y:S05]  /*7910*/  BRA `(.L_x_12760) ;  /* 0x0000000c000c7947 */ /* 0x000fea0003800000 */
.L_x_12761:
[----:B------:R2:W5:Y:S01]  /*7920*/  LDG.E.S16 R23, desc[UR36][R2.64] ;  /* 0x0000002402177981 */ /* 0x000562000c1e1700 */
[----:B------:R-:W-:Y:S05]  /*7930*/  BRA `(.L_x_12760) ;  /* 0x0000000c00047947 */ /* 0x000fea0003800000 */
.L_x_12756:
        /* <DEDUP_REMOVED lines=9> */
.L_x_12764:
[----:B------:R-:W2:Y:S02]  /*79d0*/  LDG.E.U16 R2, desc[UR36][R2.64] ;  /* 0x0000002402027981 */ /* 0x000ea4000c1e1500 */
[----:B--2---:R-:W-:-:S06]  /*79e0*/  HADD2.F32 R23, -RZ, R2.H0_H0 ;  /* 0x20000002ff177230 */ /* 0x004fcc0000004100 */
[----:B------:R-:W0:Y:S01]  /*79f0*/  F2I.FTZ.TRUNC.NTZ R23, R23 ;  /* 0x0000001700177305 */ /* 0x000e22000021f100 */
[----:B------:R-:W-:Y:S05]  /*7a00*/  BRA `(.L_x_12760) ;  /* 0x0000000800d07947 */ /* 0x000fea0003800000 */
.L_x_12763:
        /* <DEDUP_REMOVED lines=9> */
.L_x_12766:
[----:B------:R-:W2:Y:S02]  /*7aa0*/  LDG.E.U16 R2, desc[UR36][R2.64] ;  /* 0x0000002402027981 */ /* 0x000ea4000c1e1500 */
[----:B--2---:R-:W-:-:S06]  /*7ab0*/  HADD2.F32 R23, -RZ, R2.H0_H0 ;  /* 0x20000002ff177230 */ /* 0x004fcc0000004100 */
[----:B------:R-:W0:Y:S01]  /*7ac0*/  F2I.FTZ.TRUNC.NTZ R23, R23 ;  /* 0x0000001700177305 */ /* 0x000e22000021f100 */
[----:B------:R-:W-:Y:S05]  /*7ad0*/  BRA `(.L_x_12760) ;  /* 0x00000008009c7947 */ /* 0x000fea0003800000 */
.L_x_12765:
[----:B------:R-:W2:Y:S02]  /*7ae0*/  LDG.E.64 R2, desc[UR36][R2.64] ;  /* 0x0000002402027981 */ /* 0x000ea4000c1e1b00 */
[----:B--2---:R0:W1:Y:S01]  /*7af0*/  F2I.F64.TRUNC R23, R2 ;  /* 0x0000000200177311 */ /* 0x004062000030d100 */
[----:B------:R-:W-:Y:S05]  /*7b00*/  BRA `(.L_x_12760) ;  /* 0x0000000800907947 */ /* 0x000fea0003800000 */
.L_x_12755:
        /* <DEDUP_REMOVED lines=12> */
.L_x_12769:
[----:B------:R-:W2:Y:S02]  /*7bd0*/  LDG.E.64 R2, desc[UR36][R2.64] ;  /* 0x0000002402027981 */ /* 0x000ea4000c1e1b00 */
[----:B--2---:R0:W1:Y:S01]  /*7be0*/  F2I.F64.TRUNC R23, R2 ;  /* 0x0000000200177311 */ /* 0x004062000030d100 */
[----:B------:R-:W-:Y:S05]  /*7bf0*/  BRA `(.L_x_12760) ;  /* 0x0000000800547947 */ /* 0x000fea0003800000 */
.L_x_12768:
        /* <DEDUP_REMOVED lines=27> */
.L_x_12771:
        /* <DEDUP_REMOVED lines=14> */
.L_x_12770:
[----:B------:R-:W2:Y:S02]  /*7e90*/  LDG.E.U16 R23, desc[UR36][R2.64] ;  /* 0x0000002402177981 */ /* 0x000ea4000c1e1500 */
[----:B--2---:R-:W-:-:S06]  /*7ea0*/  IMAD.U32 R23, R23, 0x10000, RZ ;  /* 0x0001000017177824 */ /* 0x004fcc00078e00ff */
[----:B------:R-:W0:Y:S01]  /*7eb0*/  F2I.FTZ.TRUNC.NTZ R23, R23 ;  /* 0x0000001700177305 */ /* 0x000e22000021f100 */
[----:B------:R-:W-:Y:S05]  /*7ec0*/  BRA `(.L_x_12760) ;  /* 0x0000000400a07947 */ /* 0x000fea0003800000 */
.L_x_12767:
        /* <DEDUP_REMOVED lines=10> */
.L_x_12774:
        /* <DEDUP_REMOVED lines=21> */
.L_x_12778:
[----:B------:R-:W-:Y:S05]  /*80c0*/  BSYNC B1 ;  /* 0x0000000000017941 */ /* 0x000fea0003800000 */
.L_x_12777:
[----:B------:R-:W-:Y:S01]  /*80d0*/  IMAD.SHL.U32 R2, R2, 0x100000, RZ ;  /* 0x0010000002027824 */ /* 0x000fe200078e00ff */
[----:B------:R-:W-:-:S04]  /*80e0*/  LEA R0, R0, 0x3b800000, 0x17 ;  /* 0x3b80000000007811 */ /* 0x000fc800078eb8ff */
[----:B------:R-:W-:-:S07]  /*80f0*/  LOP3.LUT R23, R0, R2, R23, 0xfe, !PT ;  /* 0x0000000200177212 */ /* 0x000fce00078efe17 */
.L_x_12776:
[----:B------:R-:W-:Y:S05]  /*8100*/  BSYNC B0 ;  /* 0x0000000000007941 */ /* 0x000fea0003800000 */
.L_x_12775:
[----:B------:R-:W0:Y:S01]  /*8110*/  F2I.FTZ.TRUNC.NTZ R23, R23 ;  /* 0x0000001700177305 */ /* 0x000e22000021f100 */
[----:B------:R-:W-:Y:S05]  /*8120*/  BRA `(.L_x_12760) ;  /* 0x0000000400087947 */ /* 0x000fea0003800000 */
.L_x_12773:
        /* <DEDUP_REMOVED lines=21> */
.L_x_12782:
[----:B------:R-:W-:Y:S05]  /*8280*/  BSYNC B1 ;  /* 0x0000000000017941 */ /* 0x000fea0003800000 */
.L_x_12781:
[----:B------:R-:W-:Y:S01]  /*8290*/  IMAD.SHL.U32 R2, R2, 0x200000, RZ ;  /* 0x0020000002027824 */ /* 0x000fe200078e00ff */
[----:B------:R-:W-:-:S04]  /*82a0*/  LEA R0, R0, 0x37800000, 0x17 ;  /* 0x3780000000007811 */ /* 0x000fc800078eb8ff */
[----:B------:R-:W-:-:S07]  /*82b0*/  LOP3.LUT R23, R0, R2, R23, 0xfe, !PT ;  /* 0x0000000200177212 */ /* 0x000fce00078efe17 */
.L_x_12780:
[----:B------:R-:W-:Y:S05]  /*82c0*/  BSYNC B0 ;  /* 0x0000000000007941 */ /* 0x000fea0003800000 */
.L_x_12779:
[----:B------:R-:W0:Y:S01]  /*82d0*/  F2I.FTZ.TRUNC.NTZ R23, R23 ;  /* 0x0000001700177305 */ /* 0x000e22000021f100 */
[----:B------:R-:W-:Y:S05]  /*82e0*/  BRA `(.L_x_12760) ;  /* 0x0000000000987947 */ /* 0x000fea0003800000 */
.L_x_12772:
        /* <DEDUP_REMOVED lines=14> */
.L_x_12786:
[----:B------:R-:W-:Y:S05]  /*83d0*/  BSYNC B0 ;  /* 0x0000000000007941 */ /* 0x000fea0003800000 */
.L_x_12785:
[----:B------:R-:W0:Y:S01]  /*83e0*/  F2I.FTZ.TRUNC.NTZ R23, R23 ;  /* 0x0000001700177305 */ /* 0x000e22000021f100 */
[----:B------:R-:W-:Y:S05]  /*83f0*/  BRA `(.L_x_12760) ;  /* 0x0000000000547947 */ /* 0x000fea0003800000 */
.L_x_12759:
        /* <DEDUP_REMOVED lines=17> */
.L_x_12787:
[----:B------:R-:W-:Y:S05]  /*8510*/  BRA `(.L_x_12760) ;  /* 0x00000000000c7947 */ /* 0x000fea0003800000 */
.L_x_12784:
[----:B------:R0:W5:Y:S01]  /*8520*/  LDG.E R23, desc[UR36][R2.64] ;  /* 0x0000002402177981 */ /* 0x000162000c1e1900 */
[----:B------:R-:W-:Y:S05]  /*8530*/  BRA `(.L_x_12760) ;  /* 0x0000000000047947 */ /* 0x000fea0003800000 */
.L_x_12783:
[----:B------:R0:W5:Y:S02]  /*8540*/  LDG.E R23, desc[UR36][R2.64] ;  /* 0x0000002402177981 */ /* 0x000164000c1e1900 */
.L_x_12760:
        /* <DEDUP_REMOVED lines=17> */
.L_x_12791:
[----:B------:R0:W5:Y:S01]  /*8660*/  LDG.E.U8 R22, desc[UR36][R2.64] ;  /* 0x0000002402167981 */ /* 0x000162000c1e1100 */
[----:B------:R-:W-:Y:S05]  /*8670*/  BRA `(.L_x_12793) ;  /* 0x0000000c00347947 */ /* 0x000fea0003800000 */
.L_x_12790:
        /* <DEDUP_REMOVED lines=8> */
.L_x_12795:
[----:B------:R0:W5:Y:S01]  /*8700*/  LDG.E R22, desc[UR36][R2.64] ;  /* 0x0000002402167981 */ /* 0x000162000c1e1900 */
[----:B------:R-:W-:Y:S05]  /*8710*/  BRA `(.L_x_12793) ;  /* 0x0000000c000c7947 */ /* 0x000fea0003800000 */
.L_x_12794:
[----:B------:R0:W5:Y:S01]  /*8720*/  LDG.E.S16 R22, desc[UR36][R2.64] ;  /* 0x0000002402167981 */ /* 0x000162000c1e1700 */
[----:B------:R-:W-:Y:S05]  /*8730*/  BRA `(.L_x_12793) ;  /* 0x0000000c00047947 */ /* 0x000fea0003800000 */
.L_x_12789:
        /* <DEDUP_REMOVED lines=9> */
.L_x_12797:
[----:B------:R-:W2:Y:S02]  /*87d0*/  LDG.E.U16 R2, desc[UR36][R2.64] ;  /* 0x0000002402027981 */ /* 0x000ea4000c1e1500 */
[----:B--2---:R-:W-:-:S06]  /*87e0*/  HADD2.F32 R22, -RZ, R2.H0_H0 ;  /* 0x20000002ff167230 */ /* 0x004fcc0000004100 */
[----:B------:R-:W0:Y:S01]  /*87f0*/  F2I.FTZ.TRUNC.NTZ R22, R22 ;  /* 0x0000001600167305 */ /* 0x000e22000021f100 */
[----:B------:R-:W-:Y:S05]  /*8800*/  BRA `(.L_x_12793) ;  /* 0x0000000800d07947 */ /* 0x000fea0003800000 */
.L_x_12796:
        /* <DEDUP_REMOVED lines=9> */
.L_x_12799:
[----:B------:R-:W2:Y:S02]  /*88a0*/  LDG.E.U16 R2, desc[UR36][R2.64] ;  /* 0x0000002402027981 */ /* 0x000ea4000c1e1500 */
[----:B--2---:R-:W-:-:S06]  /*88b0*/  HADD2.F32 R22, -RZ, R2.H0_H0 ;  /* 0x20000002ff167230 */ /* 0x004fcc0000004100 */
[----:B------:R-:W0:Y:S01]  /*88c0*/  F2I.FTZ.TRUNC.NTZ R22, R22 ;  /* 0x0000001600167305 */ /* 0x000e22000021f100 */
[----:B------:R-:W-:Y:S05]  /*88d0*/  BRA `(.L_x_12793) ;  /* 0x00000008009c7947 */ /* 0x000fea0003800000 */
.L_x_12798:
[----:B------:R-:W2:Y:S02]  /*88e0*/  LDG.E.64 R2, desc[UR36][R2.64] ;  /* 0x0000002402027981 */ /* 0x000ea4000c1e1b00 */
[----:B--2---:R0:W1:Y:S01]  /*88f0*/  F2I.F64.TRUNC R22, R2 ;  /* 0x0000000200167311 */ /* 0x004062000030d100 */
[----:B------:R-:W-:Y:S05]  /*8900*/  BRA `(.L_x_12793) ;  /* 0x0000000800907947 */ /* 0x000fea0003800000 */
.L_x_12788:
        /* <DEDUP_REMOVED lines=12> */
.L_x_12802:
[----:B------:R-:W2:Y:S02]  /*89d0*/  LDG.E.64 R2, desc[UR36][R2.64] ;  /* 0x0000002402027981 */ /* 0x000ea4000c1e1b00 */
[----:B--2---:R0:W1:Y:S01]  /*89e0*/  F2I.F64.TRUNC R22, R2 ;  /* 0x0000000200167311 */ /* 0x004062000030d100 */
[----:B------:R-:W-:Y:S05]  /*89f0*/  BRA `(.L_x_12793) ;  /* 0x0000000800547947 */ /* 0x000fea0003800000 */
.L_x_12801:
        /* <DEDUP_REMOVED lines=27> */
.L_x_12804:
        /* <DEDUP_REMOVED lines=14> */
.L_x_12803:
[----:B------:R-:W2:Y:S02]  /*8c90*/  LDG.E.U16 R22, desc[UR36][R2.64] ;  /* 0x0000002402167981 */ /* 0x000ea4000c1e1500 */
[----:B--2---:R-:W-:-:S06]  /*8ca0*/  IMAD.U32 R22, R22, 0x10000, RZ ;  /* 0x0001000016167824 */ /* 0x004fcc00078e00ff */
[----:B------:R-:W0:Y:S01]  /*8cb0*/  F2I.FTZ.TRUNC.NTZ R22, R22 ;  /* 0x0000001600167305 */ /* 0x000e22000021f100 */
[----:B------:R-:W-:Y:S05]  /*8cc0*/  BRA `(.L_x_12793) ;  /* 0x0000000400a07947 */ /* 0x000fea0003800000 */
.L_x_12800:
        /* <DEDUP_REMOVED lines=10> */
.L_x_12807:
        /* <DEDUP_REMOVED lines=21> */
.L_x_12811:
[----:B------:R-:W-:Y:S05]  /*8ec0*/  BSYNC B1 ;  /* 0x0000000000017941 */ /* 0x000fea0003800000 */
.L_x_12810:
[----:B------:R-:W-:Y:S01]  /*8ed0*/  IMAD.SHL.U32 R2, R2, 0x100000, RZ ;  /* 0x0010000002027824 */ /* 0x000fe200078e00ff */
[----:B------:R-:W-:-:S04]  /*8ee0*/  LEA R3, R0, 0x3b800000, 0x17 ;  /* 0x3b80000000037811 */ /* 0x000fc800078eb8ff */
[----:B------:R-:W-:-:S07]  /*8ef0*/  LOP3.LUT R22, R3, R2, R22, 0xfe, !PT ;  /* 0x0000000203167212 */ /* 0x000fce00078efe16 */
.L_x_12809:
[----:B------:R-:W-:Y:S05]  /*8f00*/  BSYNC B0 ;  /* 0x0000000000007941 */ /* 0x000fea0003800000 */
.L_x_12808:
[----:B------:R-:W4:Y:S01]  /*8f10*/  F2I.FTZ.TRUNC.NTZ R22, R22 ;  /* 0x0000001600167305 */ /* 0x000f22000021f100 */
[----:B------:R-:W-:Y:S05]  /*8f20*/  BRA `(.L_x_12793) ;  /* 0x0000000400087947 */ /* 0x000fea0003800000 */
.L_x_12806:
        /* <DEDUP_REMOVED lines=21> */
.L_x_12815:
[----:B------:R-:W-:Y:S05]  /*9080*/  BSYNC B1 ;  /* 0x0000000000017941 */ /* 0x000fea0003800000 */
.L_x_12814:
[----:B------:R-:W-:Y:S01]  /*9090*/  IMAD.SHL.U32 R2, R2, 0x200000, RZ ;  /* 0x0020000002027824 */ /* 0x000fe200078e00ff */
[----:B------:R-:W-:-:S04]  /*90a0*/  LEA R3, R0, 0x37800000, 0x17 ;  /* 0x3780000000037811 */ /* 0x000fc800078eb8ff */
[----:B------:R-:W-:-:S07]  /*90b0*/  LOP3.LUT R22, R3, R2, R22, 0xfe, !PT ;  /* 0x0000000203167212 */ /* 0x000fce00078efe16 */
.L_x_12813:
[----:B------:R-:W-:Y:S05]  /*90c0*/  BSYNC B0 ;  /* 0x0000000000007941 */ /* 0x000fea0003800000 */
.L_x_12812:
[----:B------:R-:W3:Y:S01]  /*90d0*/  F2I.FTZ.TRUNC.NTZ R22, R22 ;  /* 0x0000001600167305 */ /* 0x000ee2000021f100 */
[----:B------:R-:W-:Y:S05]  /*90e0*/  BRA `(.L_x_12793) ;  /* 0x0000000000987947 */ /* 0x000fea0003800000 */
.L_x_12805:
        /* <DEDUP_REMOVED lines=14> */
.L_x_12819:
[----:B------:R-:W-:Y:S05]  /*91d0*/  BSYNC B0 ;  /* 0x0000000000007941 */ /* 0x000fea0003800000 */
.L_x_12818:
[----:B------:R-:W2:Y:S01]  /*91e0*/  F2I.FTZ.TRUNC.NTZ R22, R22 ;  /* 0x0000001600167305 */ /* 0x000ea2000021f100 */
[----:B------:R-:W-:Y:S05]  /*91f0*/  BRA `(.L_x_12793) ;  /* 0x0000000000547947 */ /* 0x000fea0003800000 */
.L_x_12792:
        /* <DEDUP_REMOVED lines=17> */
.L_x_12820:
[----:B------:R-:W-:Y:S05]  /*9310*/  BRA `(.L_x_12793) ;  /* 0x00000000000c7947 */ /* 0x000fea0003800000 */
.L_x_12817:
[----:B------:R1:W5:Y:S01]  /*9320*/  LDG.E R22, desc[UR36][R2.64] ;  /* 0x0000002402167981 */ /* 0x000362000c1e1900 */
[----:B------:R-:W-:Y:S05]  /*9330*/  BRA `(.L_x_12793) ;  /* 0x0000000000047947 */ /* 0x000fea0003800000 */
.L_x_12816:
[----:B------:R0:W5:Y:S02]  /*9340*/  LDG.E R22, desc[UR36][R2.64] ;  /* 0x0000002402167981 */ /* 0x000164000c1e1900 */
.L_x_12793:
[----:B01----:R-:W0:Y:S01]  /*9350*/  LDC.U8 R3, c[0x0][0x4f9] ;  /* 0x00013e40ff037b82 */ /* 0x003e220000000000 */
[----:B-----5:R-:W-:-:S04]  /*9360*/  VIMNMX R23, R23, R18, !PT ;  /* 0x0000001217177248 */ /* 0x020fc80007fe0100 */
[----:B--234-:R-:W-:Y:S02]  /*9370*/  VIMNMX R2, R23, R22, PT ;  /* 0x0000001617027248 */ /* 0x01cfe40003fe0100 */
        /* <DEDUP_REMOVED lines=13> */
.L_x_12824:
[----:B------:R0:W-:Y:S01]  /*9450*/  STG.E.U8 desc[UR36][R16.64], R2 ;  /* 0x0000000210007986 */ /* 0x0001e2000c101124 */
[----:B------:R-:W-:Y:S05]  /*9460*/  BRA `(.L_x_12826) ;  /* 0x0000000c00507947 */ /* 0x000fea0003800000 */
.L_x_12823:
        /* <DEDUP_REMOVED lines=9> */
.L_x_12828:
[----:B------:R0:W-:Y:S01]  /*9500*/  STG.E desc[UR36][R16.64], R2 ;  /* 0x0000000210007986 */ /* 0x0001e2000c101924 */
[----:B------:R-:W-:Y:S05]  /*9510*/  BRA `(.L_x_12826) ;  /* 0x0000000c00247947 */ /* 0x000fea0003800000 */
.L_x_12827:
[----:B------:R0:W-:Y:S01]  /*9520*/  STG.E.U16 desc[UR36][R16.64], R2 ;  /* 0x0000000210007986 */ /* 0x0001e2000c101524 */
[----:B------:R-:W-:Y:S05]  /*9530*/  BRA `(.L_x_12826) ;  /* 0x0000000c001c7947 */ /* 0x000fea0003800000 */
.L_x_12822:
        /* <DEDUP_REMOVED lines=9> */
.L_x_12830:
[----:B------:R-:W-:-:S04]  /*95d0*/  I2FP.F32.S32 R0, R2 ;  /* 0x0000000200007245 */ /* 0x000fc80000201400 */
[----:B------:R-:W-:-:S05]  /*95e0*/  F2FP.F16.F32.PACK_AB R0, RZ, R0 ;  /* 0x00000000ff00723e */ /* 0x000fca00000000ff */
[----:B------:R0:W-:Y:S01]  /*95f0*/  STG.E.U16 desc[UR36][R16.64], R0 ;  /* 0x0000000010007986 */ /* 0x0001e2000c101524 */
[----:B------:R-:W-:Y:S05]  /*9600*/  BRA `(.L_x_12826) ;  /* 0x0000000800e87947 */ /* 0x000fea0003800000 */
.L_x_12829:
        /* <DEDUP_REMOVED lines=10> */
.L_x_12832:
[----:B------:R-:W-:-:S04]  /*96b0*/  I2FP.F32.S32 R2, R2 ;  /* 0x0000000200027245 */ /* 0x000fc80000201400 */
[----:B------:R-:W-:-:S04]  /*96c0*/  F2FP.F16.F32.PACK_AB R3, RZ, R2 ;  /* 0x00000002ff03723e */ /* 0x000fc800000000ff */
[----:B------:R-:W-:-:S05]  /*96d0*/  PRMT R3, R3, 0x5410, RZ ;  /* 0x0000541003037816 */ /* 0x000fca00000000ff */
[----:B------:R0:W-:Y:S01]  /*96e0*/  STG.E desc[UR36][R16.64], R3 ;  /* 0x0000000310007986 */ /* 0x0001e2000c101924 */
[----:B------:R-:W-:Y:S05]  /*96f0*/  BRA `(.L_x_12826) ;  /* 0x0000000800ac7947 */ /* 0x000fea0003800000 */
.L_x_12831:
[----:B------:R-:W0:Y:S02]  /*9700*/  I2F.F64 R2, R2 ;  /* 0x0000000200027312 */ /* 0x000e240000201c00 */
[----:B0-----:R0:W-:Y:S01]  /*9710*/  STG.E.64 desc[UR36][R16.64], R2 ;  /* 0x0000000210007986 */ /* 0x0011e2000c101b24 */
[----:B------:R-:W-:Y:S05]  /*9720*/  BRA `(.L_x_12826) ;  /* 0x0000000800a07947 */ /* 0x000fea0003800000 */
.L_x_12821:
        /* <DEDUP_REMOVED lines=12> */
.L_x_12835:
[----:B------:R-:W0:Y:S01]  /*97f0*/  I2F.F64 R4, R2 ;  /* 0x0000000200047312 */ /* 0x000e220000201c00 */
[----:B------:R-:W-:-:S05]  /*9800*/  CS2R R6, SRZ ;  /* 0x0000000000067805 */ /* 0x000fca000001ff00 */
[----:B0-----:R0:W-:Y:S01]  /*9810*/  STG.E.128 desc[UR36][R16.64], R4 ;  /* 0x0000000410007986 */ /* 0x0011e2000c101d24 */
[----:B------:R-:W-:Y:S05]  /*9820*/  BRA `(.L_x_12826) ;  /* 0x0000000800607947 */ /* 0x000fea0003800000 */
.L_x_12834:
        /* <DEDUP_REMOVED lines=21> */
.L_x_12839:
[----:B------:R-:W-:Y:S05]  /*9980*/  BSYNC B0 ;  /* 0x0000000000007941 */ /* 0x000fea0003800000 */
.L_x_12838:
[----:B------:R-:W-:-:S05]  /*9990*/  LOP3.LUT R3, R0, R3, RZ, 0xfc, !PT ;  /* 0x0000000300037212 */ /* 0x000fca00078efcff */
[----:B------:R0:W-:Y:S01]  /*99a0*/  STG.E.U8 desc[UR36][R16.64], R3 ;  /* 0x0000000310007986 */ /* 0x0001e2000c101124 */
[----:B------:R-:W-:Y:S05]  /*99b0*/  BRA `(.L_x_12826) ;  /* 0x0000000400fc7947 */ /* 0x000fea0003800000 */
.L_x_12837:
        /* <DEDUP_REMOVED lines=13> */
.L_x_12841:
[----:B------:R-:W-:Y:S01]  /*9a90*/  IMAD.MOV.U32 R0, RZ, RZ, 0x7f ;  /* 0x0000007fff007424 */ /* 0x000fe200078e00ff */
[----:B------:R-:W-:-:S04]  /*9aa0*/  ISETP.GT.U32.AND P0, PT, R2, 0x7f800000, PT ;  /* 0x7f8000000200780c */ /* 0x000fc80003f04070 */
[----:B------:R-:W-:-:S09]  /*9ab0*/  SEL R0, R0, 0x7c, P0 ;  /* 0x0000007c00007807 */ /* 0x000fd20000000000 */
.L_x_12842:
[----:B------:R-:W-:Y:S05]  /*9ac0*/  BSYNC B0 ;  /* 0x0000000000007941 */ /* 0x000fea0003800000 */
.L_x_12840:
[----:B------:R-:W-:-:S04]  /*9ad0*/  LOP3.LUT R2, R3, 0x80000000, RZ, 0xc0, !PT ;  /* 0x8000000003027812 */ /* 0x000fc800078ec0ff */
[----:B------:R-:W-:-:S04]  /*9ae0*/  SHF.R.U32.HI R3, RZ, 0x18, R2 ;  /* 0x00000018ff037819 */ /* 0x000fc80000011602 */
[----:B------:R-:W-:-:S05]  /*9af0*/  LOP3.LUT R3, R0, R3, RZ, 0xfc, !PT ;  /* 0x0000000300037212 */ /* 0x000fca00078efcff */
[----:B------:R0:W-:Y:S01]  /*9b00*/  STG.E.U8 desc[UR36][R16.64], R3 ;  /* 0x0000000310007986 */ /* 0x0001e2000c101124 */
[----:B------:R-:W-:Y:S05]  /*9b10*/  BRA `(.L_x_12826) ;  /* 0x0000000400a47947 */ /* 0x000fea0003800000 */
.L_x_12836:
[----:B------:R-:W-:-:S04]  /*9b20*/  I2FP.F32.S32 R0, R2 ;  /* 0x0000000200007245 */ /* 0x000fc80000201400 */
[----:B------:R-:W-:-:S05]  /*9b30*/  F2FP.BF16.F32.PACK_AB R0, RZ, R0 ;  /* 0x00000000ff00723e */ /* 0x000fca00000010ff */
[----:B------:R0:W-:Y:S01]  /*9b40*/  STG.E.U16 desc[UR36][R16.64], R0 ;  /* 0x0000000010007986 */ /* 0x0001e2000c101524 */
[----:B------:R-:W-:Y:S05]  /*9b50*/  BRA `(.L_x_12826) ;  /* 0x0000000400947947 */ /* 0x000fea0003800000 */
.L_x_12833:
        /* <DEDUP_REMOVED lines=10> */
.L_x_12845:
        /* <DEDUP_REMOVED lines=17> */
.L_x_12848:
[----:B------:R-:W-:-:S04]  /*9d10*/  LOP3.LUT R2, R3, 0x80000000, RZ, 0xc0, !PT ;  /* 0x8000000003027812 */ /* 0x000fc800078ec0ff */
[----:B------:R-:W-:-:S04]  /*9d20*/  SHF.R.U32.HI R3, RZ, 0x18, R2 ;  /* 0x00000018ff037819 */ /* 0x000fc80000011602 */
[----:B------:R-:W-:-:S04]  /*9d30*/  LOP3.LUT R0, R0, R3, RZ, 0xfc, !PT ;  /* 0x0000000300007212 */ /* 0x000fc800078efcff */
[----:B------:R-:W-:-:S07]  /*9d40*/  PRMT R8, R0, 0x7610, R8 ;  /* 0x0000761000087816 */ /* 0x000fce0000000008 */
.L_x_12847:
[----:B------:R-:W-:Y:S05]  /*9d50*/  BSYNC B0 ;  /* 0x0000000000007941 */ /* 0x000fea0003800000 */
.L_x_12846:
[----:B------:R0:W-:Y:S01]  /*9d60*/  STG.E.U8 desc[UR36][R16.64], R8 ;  /* 0x0000000810007986 */ /* 0x0001e2000c101124 */
[----:B------:R-:W-:Y:S05]  /*9d70*/  BRA `(.L_x_12826) ;  /* 0x00000004000c7947 */ /* 0x000fea0003800000 */
.L_x_12844:
        /* <DEDUP_REMOVED lines=17> */
.L_x_12851:
[----:B------:R-:W-:-:S04]  /*9e90*/  LOP3.LUT R2, R3, 0x80000000, RZ, 0xc0, !PT ;  /* 0x8000000003027812 */ /* 0x000fc800078ec0ff */
[----:B------:R-:W-:-:S04]  /*9ea0*/  SHF.R.U32.HI R3, RZ, 0x18, R2 ;  /* 0x00000018ff037819 */ /* 0x000fc80000011602 */
[----:B------:R-:W-:-:S04]  /*9eb0*/  LOP3.LUT R0, R0, R3, RZ, 0xfc, !PT ;  /* 0x0000000300007212 */ /* 0x000fc800078efcff */
[----:B------:R-:W-:-:S07]  /*9ec0*/  PRMT R8, R0, 0x7610, R8 ;  /* 0x0000761000087816 */ /* 0x000fce0000000008 */
.L_x_12850:
[----:B------:R-:W-:Y:S05]  /*9ed0*/  BSYNC B0 ;  /* 0x0000000000007941 */ /* 0x000fea0003800000 */
.L_x_12849:
[----:B------:R3:W-:Y:S01]  /*9ee0*/  STG.E.U8 desc[UR36][R16.64], R8 ;  /* 0x0000000810007986 */ /* 0x0007e2000c101124 */
[----:B------:R-:W-:Y:S05]  /*9ef0*/  BRA `(.L_x_12826) ;  /* 0x0000000000ac7947 */ /* 0x000fea0003800000 */
.L_x_12843:
        /* <DEDUP_REMOVED lines=22> */
.L_x_12825:
        /* <DEDUP_REMOVED lines=16> */
.L_x_12854:
[----:B------:R-:W-:Y:S05]  /*a160*/  BRA `(.L_x_12826) ;  /* 0x0000000000107947 */ /* 0x000fea0003800000 */
.L_x_12853:
[----:B------:R-:W-:-:S05]  /*a170*/  SHF.R.S32.HI R3, RZ, 0x1f, R2 ;  /* 0x0000001fff037819 */ /* 0x000fca0000011402 */
[----:B------:R2:W-:Y:S01]  /*a180*/  STG.E.64 desc[UR36][R16.64], R2 ;  /* 0x0000000210007986 */ /* 0x0005e2000c101b24 */
[----:B------:R-:W-:Y:S05]  /*a190*/  BRA `(.L_x_12826) ;  /* 0x0000000000047947 */ /* 0x000fea0003800000 */
.L_x_12852:
[----:B------:R0:W-:Y:S02]  /*a1a0*/  STG.E desc[UR36][R16.64], R2 ;  /* 0x0000000210007986 */ /* 0x0001e4000c101924 */
.L_x_12826:
[----:B------:R-:W-:-:S07]  /*a1b0*/  VIADD R19, R19, 0x80 ;  /* 0x0000008013137836 */ /* 0x000fce0000000000 */
.L_x_12720:
[----:B------:R-:W-:Y:S05]  /*a1c0*/  BSYNC B6 ;  /* 0x0000000000067941 */ /* 0x000fea0003800000 */
.L_x_12719:
        /* <DEDUP_REMOVED lines=383> */
.L_x_12857:
        /* <DEDUP_REMOVED lines=20> */
.L_x_12861:
[----:B------:R0:W5:Y:S01]  /*bb00*/  LDG.E.U8 R18, desc[UR36][R2.64] ;  /* 0x0000002402127981 */ /* 0x000162000c1e1100 */
[----:B------:R-:W-:Y:S05]  /*bb10*/  BRA `(.L_x_12863) ;  /* 0x0000000c00347947 */ /* 0x000fea0003800000 */
.L_x_12860:
        /* <DEDUP_REMOVED lines=8> */
.L_x_12865:
[----:B------:R0:W5:Y:S01]  /*bba0*/  LDG.E R18, desc[UR36][R2.64] ;  /* 0x0000002402127981 */ /* 0x000162000c1e1900 */
[----:B------:R-:W-:Y:S05]  /*bbb0*/  BRA `(.L_x_12863) ;  /* 0x0000000c000c7947 */ /* 0x000fea0003800000 */
.L_x_12864:
[----:B------:R0:W5:Y:S01]  /*bbc0*/  LDG.E.S16 R18, desc[UR36][R2.64] ;  /* 0x0000002402127981 */ /* 0x000162000c1e1700 */
[----:B------:R-:W-:Y:S05]  /*bbd0*/  BRA `(.L_x_12863) ;  /* 0x0000000c00047947 */ /* 0x000fea0003800000 */
.L_x_12859:
        /* <DEDUP_REMOVED lines=9> */
.L_x_12867:
[----:B------:R-:W2:Y:S02]  /*bc70*/  LDG.E.U16 R2, desc[UR36][R2.64] ;  /* 0x0000002402027981 */ /* 0x000ea4000c1e1500 */
[----:B--2---:R-:W-:-:S06]  /*bc80*/  HADD2.F32 R18, -RZ, R2.H0_H0 ;  /* 0x20000002ff127230 */ /* 0x004fcc0000004100 */
[----:B------:R-:W0:Y:S01]  /*bc90*/  F2I.FTZ.TRUNC.NTZ R18, R18 ;  /* 0x0000001200127305 */ /* 0x000e22000021f100 */
[----:B------:R-:W-:Y:S05]  /*bca0*/  BRA `(.L_x_12863) ;  /* 0x0000000800d07947 */ /* 0x000fea0003800000 */
.L_x_12866:
        /* <DEDUP_REMOVED lines=9> */
.L_x_12869:
[----:B------:R-:W2:Y:S02]  /*bd40*/  LDG.E.U16 R2, desc[UR36][R2.64] ;  /* 0x0000002402027981 */ /* 0x000ea4000c1e1500 */
[----:B--2---:R-:W-:-:S06]  /*bd50*/  HADD2.F32 R18, -RZ, R2.H0_H0 ;  /* 0x20000002ff127230 */ /* 0x004fcc0000004100 */
[----:B------:R-:W0:Y:S01]  /*bd60*/  F2I.FTZ.TRUNC.NTZ R18, R18 ;  /* 0x0000001200127305 */ /* 0x000e22000021f100 */
[----:B------:R-:W-:Y:S05]  /*bd70*/  BRA `(.L_x_12863) ;  /* 0x00000008009c7947 */ /* 0x000fea0003800000 */
.L_x_12868:
[----:B------:R-:W2:Y:S02]  /*bd80*/  LDG.E.64 R2, desc[UR36][R2.64] ;  /* 0x0000002402027981 */ /* 0x000ea4000c1e1b00 */
[----:B--2---:R0:W1:Y:S01]  /*bd90*/  F2I.F64.TRUNC R18, R2 ;  /* 0x0000000200127311 */ /* 0x004062000030d100 */
[----:B------:R-:W-:Y:S05]  /*bda0*/  BRA `(.L_x_12863) ;  /* 0x0000000800907947 */ /* 0x000fea0003800000 */
.L_x_12858:
        /* <DEDUP_REMOVED lines=12> */
.L_x_12872:
[----:B------:R-:W2:Y:S02]  /*be70*/  LDG.E.64 R2, desc[UR36][R2.64] ;  /* 0x0000002402027981 */ /* 0x000ea4000c1e1b00 */
[----:B--2---:R0:W1:Y:S01]  /*be80*/  F2I.F64.TRUNC R18, R2 ;  /* 0x0000000200127311 */ /* 0x004062000030d100 */
[----:B------:R-:W-:Y:S05]  /*be90*/  BRA `(.L_x_12863) ;  /* 0x0000000800547947 */ /* 0x000fea0003800000 */
.L_x_12871:
        /* <DEDUP_REMOVED lines=27> */
.L_x_12874:
        /* <DEDUP_REMOVED lines=14> */
.L_x_12873:
[----:B------:R-:W2:Y:S02]  /*c130*/  LDG.E.U16 R18, desc[UR36][R2.64] ;  /* 0x0000002402127981 */ /* 0x000ea4000c1e1500 */
[----:B--2---:R-:W-:-:S06]  /*c140*/  IMAD.U32 R18, R18, 0x10000, RZ ;  /* 0x0001000012127824 */ /* 0x004fcc00078e00ff */
[----:B------:R-:W0:Y:S01]  /*c150*/  F2I.FTZ.TRUNC.NTZ R18, R18 ;  /* 0x0000001200127305 */ /* 0x000e22000021f100 */
[----:B------:R-:W-:Y:S05]  /*c160*/  BRA `(.L_x_12863) ;  /* 0x0000000400a07947 */ /* 0x000fea0003800000 */
.L_x_12870:
        /* <DEDUP_REMOVED lines=10> */
.L_x_12877:
        /* <DEDUP_REMOVED lines=21> */
.L_x_12881:
[----:B------:R-:W-:Y:S05]  /*c360*/  BSYNC B1 ;  /* 0x0000000000017941 */ /* 0x000fea0003800000 */
.L_x_12880:
[----:B------:R-:W-:Y:S01]  /*c370*/  IMAD.SHL.U32 R2, R2, 0x100000, RZ ;  /* 0x0010000002027824 */ /* 0x000fe200078e00ff */
[----:B------:R-:W-:-:S04]  /*c380*/  LEA R3, R0, 0x3b800000, 0x17 ;  /* 0x3b80000000037811 */ /* 0x000fc800078eb8ff */
[----:B------:R-:W-:-:S07]  /*c390*/  LOP3.LUT R18, R3, R2, R18, 0xfe, !PT ;  /* 0x0000000203127212 */ /* 0x000fce00078efe12 */
.L_x_12879:
[----:B------:R-:W-:Y:S05]  /*c3a0*/  BSYNC B0 ;  /* 0x0000000000007941 */ /* 0x000fea0003800000 */
.L_x_12878:
[----:B------:R-:W2:Y:S01]  /*c3b0*/  F2I.FTZ.TRUNC.NTZ R18, R18 ;  /* 0x0000001200127305 */ /* 0x000ea2000021f100 */
[----:B------:R-:W-:Y:S05]  /*c3c0*/  BRA `(.L_x_12863) ;  /* 0x0000000400087947 */ /* 0x000fea0003800000 */
.L_x_12876:
        /* <DEDUP_REMOVED lines=21> */
.L_x_12885:
[----:B------:R-:W-:Y:S05]  /*c520*/  BSYNC B1 ;  /* 0x0000000000017941 */ /* 0x000fea0003800000 */
.L_x_12884:
[----:B------:R-:W-:Y:S01]  /*c530*/  IMAD.SHL.U32 R2, R2, 0x200000, RZ ;  /* 0x0020000002027824 */ /* 0x000fe200078e00ff */
[----:B------:R-:W-:-:S04]  /*c540*/  LEA R3, R0, 0x37800000, 0x17 ;  /* 0x3780000000037811 */ /* 0x000fc800078eb8ff */
[----:B------:R-:W-:-:S07]  /*c550*/  LOP3.LUT R18, R3, R2, R18, 0xfe, !PT ;  /* 0x0000000203127212 */ /* 0x000fce00078efe12 */
.L_x_12883:
[----:B------:R-:W-:Y:S05]  /*c560*/  BSYNC B0 ;  /* 0x0000000000007941 */ /* 0x000fea0003800000 */
.L_x_12882:
[----:B------:R-:W0:Y:S01]  /*c570*/  F2I.FTZ.TRUNC.NTZ R18, R18 ;  /* 0x0000001200127305 */ /* 0x000e22000021f100 */
[----:B------:R-:W-:Y:S05]  /*c580*/  BRA `(.L_x_12863) ;  /* 0x0000000000987947 */ /* 0x000fea0003800000 */
.L_x_12875:
        /* <DEDUP_REMOVED lines=14> */
.L_x_12889:
[----:B------:R-:W-:Y:S05]  /*c670*/  BSYNC B0 ;  /* 0x0000000000007941 */ /* 0x000fea0003800000 */
.L_x_12888:
[----:B------:R-:W4:Y:S01]  /*c680*/  F2I.FTZ.TRUNC.NTZ R18, R18 ;  /* 0x0000001200127305 */ /* 0x000f22000021f100 */
[----:B------:R-:W-:Y:S05]  /*c690*/  BRA `(.L_x_12863) ;  /* 0x0000000000547947 */ /* 0x000fea0003800000 */
.L_x_12862:
        /* <DEDUP_REMOVED lines=17> */
.L_x_12890:
[----:B------:R-:W-:Y:S05]  /*c7b0*/  BRA `(.L_x_12863) ;  /* 0x00000000000c7947 */ /* 0x000fea0003800000 */
.L_x_12887:
[----:B------:R0:W5:Y:S01]  /*c7c0*/  LDG.E R18, desc[UR36][R2.64] ;  /* 0x0000002402127981 */ /* 0x000162000c1e1900 */
[----:B------:R-:W-:Y:S05]  /*c7d0*/  BRA `(.L_x_12863) ;  /* 0x0000000000047947 */ /* 0x000fea0003800000 */
.L_x_12886:
[----:B------:R3:W5:Y:S02]  /*c7e0*/  LDG.E R18, desc[UR36][R2.64] ;  /* 0x0000002402127981 */ /* 0x000764000c1e1900 */
.L_x_12863:
        /* <DEDUP_REMOVED lines=17> */
.L_x_12894:
[----:B------:R0:W5:Y:S01]  /*c900*/  LDG.E.U8 R23, desc[UR36][R2.64] ;  /* 0x0000002402177981 */ /* 0x000162000c1e1100 */
[----:B------:R-:W-:Y:S05]  /*c910*/  BRA `(.L_x_12896) ;  /* 0x0000000c00347947 */ /* 0x000fea0003800000 */
.L_x_12893:
        /* <DEDUP_REMOVED lines=8> */
.L_x_12898:
[----:B------:R0:W5:Y:S01]  /*c9a0*/  LDG.E R23, desc[UR36][R2.64] ;  /* 0x0000002402177981 */ /* 0x000162000c1e1900 */
[----:B------:R-:W-:Y:S05]  /*c9b0*/  BRA `(.L_x_12896) ;  /* 0x0000000c000c7947 */ /* 0x000fea0003800000 */
.L_x_12897:
[----:B------:R0:W5:Y:S01]  /*c9c0*/  LDG.E.S16 R23, desc[UR36][R2.64] ;  /* 0x0000002402177981 */ /* 0x000162000c1e1700 */
[----:B------:R-:W-:Y:S05]  /*c9d0*/  BRA `(.L_x_12896) ;  /* 0x0000000c00047947 */ /* 0x000fea0003800000 */
.L_x_12892:
        /* <DEDUP_REMOVED lines=9> */
.L_x_12900:
[----:B------:R-:W3:Y:S02]  /*ca70*/  LDG.E.U16 R2, desc[UR36][R2.64] ;  /* 0x0000002402027981 */ /* 0x000ee4000c1e1500 */
[----:B---3--:R-:W-:-:S06]  /*ca80*/  HADD2.F32 R23, -RZ, R2.H0_H0 ;  /* 0x20000002ff177230 */ /* 0x008fcc0000004100 */
[----:B------:R-:W0:Y:S01]  /*ca90*/  F2I.FTZ.TRUNC.NTZ R23, R23 ;  /* 0x0000001700177305 */ /* 0x000e22000021f100 */
[----:B------:R-:W-:Y:S05]  /*caa0*/  BRA `(.L_x_12896) ;  /* 0x0000000800d07947 */ /* 0x000fea0003800000 */
.L_x_12899:
[----:B------:R-:W-:-:S13]  /*cab0*/  ISETP.NE.AND P0, PT, R0, 0x7, PT ;  /* 0x000000070000780c */ /* 0x000fda0003f05270 */
[----:B------:R-:W-:Y:S05]  /*cac0*/  @!P0 BRA `(.L_x_12901) ;  /* 0x00000000002c8947 */ /* 0x000fea0003800000 */
[----:B------:R-:W-:-:S13]  /*cad0*/  ISETP.NE.AND P0, PT, R0, 0x8, PT ;  /* 0x000000080000780c */ /* 0x000fda0003f05270 */
[----:B------:R-:W-:Y:S05]  /*cae0*/  @!P0 BRA `(.L_x_12902) ;  /* 0x0000000000148947 */ /* 0x000fea0003800000 */
[----:B------:R-:W-:-:S13]  /*caf0*/  ISETP.NE.AND P0, PT, R0, 0x9, PT ;  /* 0x000000090000780c */ /* 0x000fda0003f05270 */
[----:B------:R-:W-:Y:S05]  /*cb00*/  @P0 BRA `(.L_x_12895) ;  /* 0x0000000800640947 */ /* 0x000fea0003800000 */
[----:B------:R-:W3:Y:S02]  /*cb10*/  LDG.E R2, desc[UR36][R2.64] ;  /* 0x0000002402027981 */ /* 0x000ee4000c1e1900 */
[----:B---3--:R3:W0:Y:S01]  /*cb20*/  F2I.FTZ.TRUNC.NTZ R23, R2 ;  /* 0x0000000200177305 */ /* 0x008622000021f100 */
[----:B------:R-:W-:Y:S05]  /*cb30*/  BRA `(.L_x_12896) ;  /* 0x0000000800ac7947 */ /* 0x000fea0003800000 */
.L_x_12902:
[----:B------:R-:W3:Y:S02]  /*cb40*/  LDG.E.U16 R2, desc[UR36][R2.64] ;  /* 0x0000002402027981 */ /* 0x000ee4000c1e1500 */
[----:B---3--:R-:W-:-:S06]  /*cb50*/  HADD2.F32 R23, -RZ, R2.H0_H0 ;  /* 0x20000002ff177230 */ /* 0x008fcc0000004100 */
[----:B------:R-:W0:Y:S01]  /*cb60*/  F2I.FTZ.TRUNC.NTZ R23, R23 ;  /* 0x0000001700177305 */ /* 0x000e22000021f100 */
[----:B------:R-:W-:Y:S05]  /*cb70*/  BRA `(.L_x_12896) ;  /* 0x00000008009c7947 */ /* 0x000fea0003800000 */
.L_x_12901:
[----:B------:R-:W3:Y:S02]  /*cb80*/  LDG.E.64 R2, desc[UR36][R2.64] ;  /* 0x0000002402027981 */ /* 0x000ee4000c1e1b00 */
[----:B---3--:R0:W1:Y:S01]  /*cb90*/  F2I.F64.TRUNC R23, R2 ;  /* 0x0000000200177311 */ /* 0x008062000030d100 */
[----:B------:R-:W-:Y:S05]  /*cba0*/  BRA `(.L_x_12896) ;  /* 0x0000000800907947 */ /* 0x000fea0003800000 */
.L_x_12891:
        /* <DEDUP_REMOVED lines=12> */
.L_x_12905:
[----:B------:R-:W3:Y:S02]  /*cc70*/  LDG.E.64 R2, desc[UR36][R2.64] ;  /* 0x0000002402027981 */ /* 0x000ee4000c1e1b00 */
[----:B---3--:R0:W1:Y:S01]  /*cc80*/  F2I.F64.TRUNC R23, R2 ;  /* 0x0000000200177311 */ /* 0x008062000030d100 */
[----:B------:R-:W-:Y:S05]  /*cc90*/  BRA `(.L_x_12896) ;  /* 0x0000000800547947 */ /* 0x000fea0003800000 */
.L_x_12904:
        /* <DEDUP_REMOVED lines=27> */
.L_x_12907:
        /* <DEDUP_REMOVED lines=14> */
.L_x_12906:
[----:B------:R-:W3:Y:S02]  /*cf30*/  LDG.E.U16 R23, desc[UR36][R2.64] ;  /* 0x0000002402177981 */ /* 0x000ee4000c1e1500 */
[----:B---3--:R-:W-:-:S06]  /*cf40*/  IMAD.U32 R23, R23, 0x10000, RZ ;  /* 0x0001000017177824 */ /* 0x008fcc00078e00ff */
[----:B------:R-:W0:Y:S01]  /*cf50*/  F2I.FTZ.TRUNC.NTZ R23, R23 ;  /* 0x0000001700177305 */ /* 0x000e22000021f100 */
[----:B------:R-:W-:Y:S05]  /*cf60*/  BRA `(.L_x_12896) ;  /* 0x0000000400a07947 */ /* 0x000fea0003800000 */
.L_x_12903:
        /* <DEDUP_REMOVED lines=10> */
.L_x_12910:
        /* <DEDUP_REMOVED lines=21> */
.L_x_12914:
[----:B------:R-:W-:Y:S05]  /*d160*/  BSYNC B1 ;  /* 0x0000000000017941 */ /* 0x000fea0003800000 */
.L_x_12913:
[----:B------:R-:W-:Y:S01]  /*d170*/  IMAD.SHL.U32 R2, R2, 0x100000, RZ ;  /* 0x0010000002027824 */ /* 0x000fe200078e00ff */
[----:B------:R-:W-:-:S04]  /*d180*/  LEA R0, R0, 0x3b800000, 0x17 ;  /* 0x3b80000000007811 */ /* 0x000fc800078eb8ff */
[----:B------:R-:W-:-:S07]  /*d190*/  LOP3.LUT R23, R0, R2, R23, 0xfe, !PT ;  /* 0x0000000200177212 */ /* 0x000fce00078efe17 */
.L_x_12912:
[----:B------:R-:W-:Y:S05]  /*d1a0*/  BSYNC B0 ;  /* 0x0000000000007941 */ /* 0x000fea0003800000 */
.L_x_12911:
[----:B------:R-:W0:Y:S01]  /*d1b0*/  F2I.FTZ.TRUNC.NTZ R23, R23 ;  /* 0x0000001700177305 */ /* 0x000e22000021f100 */
[----:B------:R-:W-:Y:S05]  /*d1c0*/  BRA `(.L_x_12896) ;  /* 0x0000000400087947 */ /* 0x000fea0003800000 */
.L_x_12909:
        /* <DEDUP_REMOVED lines=21> */
.L_x_12918:
[----:B------:R-:W-:Y:S05]  /*d320*/  BSYNC B1 ;  /* 0x0000000000017941 */ /* 0x000fea0003800000 */
.L_x_12917:
[----:B------:R-:W-:Y:S01]  /*d330*/  IMAD.SHL.U32 R2, R2, 0x200000, RZ ;  /* 0x0020000002027824 */ /* 0x000fe200078e00ff */
[----:B------:R-:W-:-:S04]  /*d340*/  LEA R0, R0, 0x37800000, 0x17 ;  /* 0x3780000000007811 */ /* 0x000fc800078eb8ff */
[----:B------:R-:W-:-:S07]  /*d350*/  LOP3.LUT R23, R0, R2, R23, 0xfe, !PT ;  /* 0x0000000200177212 */ /* 0x000fce00078efe17 */
.L_x_12916:
[----:B------:R-:W-:Y:S05]  /*d360*/  BSYNC B0 ;  /* 0x0000000000007941 */ /* 0x000fea0003800000 */
.L_x_12915:
[----:B------:R-:W0:Y:S01]  /*d370*/  F2I.FTZ.TRUNC.NTZ R23, R23 ;  /* 0x0000001700177305 */ /* 0x000e22000021f100 */
[----:B------:R-:W-:Y:S05]  /*d380*/  BRA `(.L_x_12896) ;  /* 0x0000000000987947 */ /* 0x000fea0003800000 */
.L_x_12908:
        /* <DEDUP_REMOVED lines=14> */
.L_x_12922:
[----:B------:R-:W-:Y:S05]  /*d470*/  BSYNC B0 ;  /* 0x0000000000007941 */ /* 0x000fea0003800000 */
.L_x_12921:
[----:B------:R-:W0:Y:S01]  /*d480*/  F2I.FTZ.TRUNC.NTZ R23, R23 ;  /* 0x0000001700177305 */ /* 0x000e22000021f100 */
[----:B------:R-:W-:Y:S05]  /*d490*/  BRA `(.L_x_12896) ;  /* 0x0000000000547947 */ /* 0x000fea0003800000 */
.L_x_12895:
        /* <DEDUP_REMOVED lines=16> */
[----:B0-2-45:R-:W-:Y:S05]  /*d5a0*/  CALL.ABS.NOINC R2 ;  /* 0x0000000002007343 */ /* 0x035fea0003c00000 */
.L_x_12923:
[----:B------:R-:W-:Y:S05]  /*d5b0*/  BRA `(.L_x_12896) ;  /* 0x00000000000c7947 */ /* 0x000fea0003800000 */
.L_x_12920:
[----:B------:R0:W5:Y:S01]  /*d5c0*/  LDG.E R23, desc[UR36][R2.64] ;  /* 0x0000002402177981 */ /* 0x000162000c1e1900 */
[----:B------:R-:W-:Y:S05]  /*d5d0*/  BRA `(.L_x_12896) ;  /* 0x0000000000047947 */ /* 0x000fea0003800000 */
.L_x_12919:
[----:B------:R0:W5:Y:S02]  /*d5e0*/  LDG.E R23, desc[UR36][R2.64] ;  /* 0x0000002402177981 */ /* 0x000164000c1e1900 */
.L_x_12896:
        /* <DEDUP_REMOVED lines=17> */
.L_x_12927:
[----:B------:R0:W5:Y:S01]  /*d700*/  LDG.E.U8 R22, desc[UR36][R2.64] ;  /* 0x0000002402167981 */ /* 0x000162000c1e1100 */
[----:B------:R-:W-:Y:S05]  /*d710*/  BRA `(.L_x_12929) ;  /* 0x0000000c00347947 */ /* 0x000fea0003800000 */
.L_x_12926:
        /* <DEDUP_REMOVED lines=8> */
.L_x_12931:
[----:B------:R0:W5:Y:S01]  /*d7a0*/  LDG.E R22, desc[UR36][R2.64] ;  /* 0x0000002402167981 */ /* 0x000162000c1e1900 */
[----:B------:R-:W-:Y:S05]  /*d7b0*/  BRA `(.L_x_12929) ;  /* 0x0000000c000c7947 */ /* 0x000fea0003800000 */
.L_x_12930:
[----:B------:R0:W5:Y:S01]  /*d7c0*/  LDG.E.S16 R22, desc[UR36][R2.64] ;  /* 0x0000002402167981 */ /* 0x000162000c1e1700 */
[----:B------:R-:W-:Y:S05]  /*d7d0*/  BRA `(.L_x_12929) ;  /* 0x0000000c00047947 */ /* 0x000fea0003800000 */
.L_x_12925:
        /* <DEDUP_REMOVED lines=9> */
.L_x_12933:
[----:B------:R-:W3:Y:S02]  /*d870*/  LDG.E.U16 R2, desc[UR36][R2.64] ;  /* 0x0000002402027981 */ /* 0x000ee4000c1e1500 */
[----:B---3--:R-:W-:-:S06]  /*d880*/  HADD2.F32 R22, -RZ, R2.H0_H0 ;  /* 0x20000002ff167230 */ /* 0x008fcc0000004100 */
[----:B------:R-:W0:Y:S01]  /*d890*/  F2I.FTZ.TRUNC.NTZ R22, R22 ;  /* 0x0000001600167305 */ /* 0x000e22000021f100 */
[----:B------:R-:W-:Y:S05]  /*d8a0*/  BRA `(.L_x_12929) ;  /* 0x0000000800d07947 */ /* 0x000fea0003800000 */
.L_x_12932:
        /* <DEDUP_REMOVED lines=9> */
.L_x_12935:
[----:B------:R-:W3:Y:S02]  /*d940*/  LDG.E.U16 R2, desc[UR36][R2.64] ;  /* 0x0000002402027981 */ /* 0x000ee4000c1e1500 */
[----:B---3--:R-:W-:-:S06]  /*d950*/  HADD2.F32 R22, -RZ, R2.H0_H0 ;  /* 0x20000002ff167230 */ /* 0x008fcc0000004100 */
[----:B------:R-:W0:Y:S01]  /*d960*/  F2I.FTZ.TRUNC.NTZ R22, R22 ;  /* 0x0000001600167305 */ /* 0x000e22000021f100 */
[----:B------:R-:W-:Y:S05]  /*d970*/  BRA `(.L_x_12929) ;  /* 0x00000008009c7947 */ /* 0x000fea0003800000 */
.L_x_12934:
[----:B------:R-:W3:Y:S02]  /*d980*/  LDG.E.64 R2, desc[UR36][R2.64] ;  /* 0x0000002402027981 */ /* 0x000ee4000c1e1b00 */
[----:B---3--:R0:W3:Y:S01]  /*d990*/  F2I.F64.TRUNC R22, R2 ;  /* 0x0000000200167311 */ /* 0x0080e2000030d100 */
[----:B------:R-:W-:Y:S05]  /*d9a0*/  BRA `(.L_x_12929) ;  /* 0x0000000800907947 */ /* 0x000fea0003800000 */
.L_x_12924:
        /* <DEDUP_REMOVED lines=12> */
.L_x_12938:
[----:B------:R-:W3:Y:S02]  /*da70*/  LDG.E.64 R2, desc[UR36][R2.64] ;  /* 0x0000002402027981 */ /* 0x000ee4000c1e1b00 */
[----:B---3--:R0:W3:Y:S01]  /*da80*/  F2I.F64.TRUNC R22, R2 ;  /* 0x0000000200167311 */ /* 0x0080e2000030d100 */
[----:B------:R-:W-:Y:S05]  /*da90*/  BRA `(.L_x_12929) ;  /* 0x0000000800547947 */ /* 0x000fea0003800000 */
.L_x_12937:
        /* <DEDUP_REMOVED lines=27> */
.L_x_12940:
        /* <DEDUP_REMOVED lines=14> */
.L_x_12939:
[----:B------:R-:W3:Y:S02]  /*dd30*/  LDG.E.U16 R22, desc[UR36][R2.64] ;  /* 0x0000002402167981 */ /* 0x000ee4000c1e1500 */
[----:B---3--:R-:W-:-:S06]  /*dd40*/  IMAD.U32 R22, R22, 0x10000, RZ ;  /* 0x0001000016167824 */ /* 0x008fcc00078e00ff */
[----:B------:R-:W0:Y:S01]  /*dd50*/  F2I.FTZ.TRUNC.NTZ R22, R22 ;  /* 0x0000001600167305 */ /* 0x000e22000021f100 */
[----:B------:R-:W-:Y:S05]  /*dd60*/  BRA `(.L_x_12929) ;  /* 0x0000000400a07947 */ /* 0x000fea0003800000 */
.L_x_12936:
        /* <DEDUP_REMOVED lines=10> */
.L_x_12943:
        /* <DEDUP_REMOVED lines=21> */
.L_x_12947:
[----:B------:R-:W-:Y:S05]  /*df60*/  BSYNC B1 ;  /* 0x0000000000017941 */ /* 0x000fea0003800000 */
.L_x_12946:
[----:B------:R-:W-:Y:S01]  /*df70*/  IMAD.SHL.U32 R2, R2, 0x100000, RZ ;  /* 0x0010000002027824 */ /* 0x000fe200078e00ff */
[----:B------:R-:W-:-:S04]  /*df80*/  LEA R3, R0, 0x3b800000, 0x17 ;  /* 0x3b80000000037811 */ /* 0x000fc800078eb8ff */
[----:B------:R-:W-:-:S07]  /*df90*/  LOP3.LUT R22, R3, R2, R22, 0xfe, !PT ;  /* 0x0000000203167212 */ /* 0x000fce00078efe16 */
.L_x_12945:
[----:B------:R-:W-:Y:S05]  /*dfa0*/  BSYNC B0 ;  /* 0x0000000000007941 */ /* 0x000fea0003800000 */
.L_x_12944:
[----:B------:R-:W0:Y:S01]  /*dfb0*/  F2I.FTZ.TRUNC.NTZ R22, R22 ;  /* 0x0000001600167305 */ /* 0x000e22000021f100 */
[----:B------:R-:W-:Y:S05]  /*dfc0*/  BRA `(.L_x_12929) ;  /* 0x0000000400087947 */ /* 0x000fea0003800000 */
.L_x_12942:
        /* <DEDUP_REMOVED lines=21> */
.L_x_12951:
[----:B------:R-:W-:Y:S05]  /*e120*/  BSYNC B1 ;  /* 0x0000000000017941 */ /* 0x000fea0003800000 */
.L_x_12950:
[----:B------:R-:W-:Y:S01]  /*e130*/  IMAD.SHL.U32 R2, R2, 0x200000, RZ ;  /* 0x0020000002027824 */ /* 0x000fe200078e00ff */
[----:B------:R-:W-:-:S04]  /*e140*/  LEA R3, R0, 0x37800000, 0x17 ;  /* 0x3780000000037811 */ /* 0x000fc800078eb8ff */
[----:B------:R-:W-:-:S07]  /*e150*/  LOP3.LUT R22, R3, R2, R22, 0xfe, !PT ;  /* 0x0000000203167212 */ /* 0x000fce00078efe16 */
.L_x_12949:
[----:B------:R-:W-:Y:S05]  /*e160*/  BSYNC B0 ;  /* 0x0000000000007941 */ /* 0x000fea0003800000 */
.L_x_12948:
[----:B------:R-:W0:Y:S01]  /*e170*/  F2I.FTZ.TRUNC.NTZ R22, R22 ;  /* 0x0000001600167305 */ /* 0x000e22000021f100 */
[----:B------:R-:W-:Y:S05]  /*e180*/  BRA `(.L_x_12929) ;  /* 0x0000000000987947 */ /* 0x000fea0003800000 */
.L_x_12941:
        /* <DEDUP_REMOVED lines=14> */
.L_x_12955:
[----:B------:R-:W-:Y:S05]  /*e270*/  BSYNC B0 ;  /* 0x0000000000007941 */ /* 0x000fea0003800000 */
.L_x_12954:
[----:B------:R-:W0:Y:S01]  /*e280*/  F2I.FTZ.TRUNC.NTZ R22, R22 ;  /* 0x0000001600167305 */ /* 0x000e22000021f100 */
[----:B------:R-:W-:Y:S05]  /*e290*/  BRA `(.L_x_12929) ;  /* 0x0000000000547947 */ /* 0x000fea0003800000 */
.L_x_12928:
        /* <DEDUP_REMOVED lines=17> */
.L_x_12956:
[----:B------:R-:W-:Y:S05]  /*e3b0*/  BRA `(.L_x_12929) ;  /* 0x00000000000c7947 */ /* 0x000fea0003800000 */
.L_x_12953:
[----:B------:R0:W5:Y:S01]  /*e3c0*/  LDG.E R22, desc[UR36][R2.64] ;  /* 0x0000002402167981 */ /* 0x000162000c1e1900 */
[----:B------:R-:W-:Y:S05]  /*e3d0*/  BRA `(.L_x_12929) ;  /* 0x0000000000047947 */ /* 0x000fea0003800000 */
.L_x_12952:
[----:B------:R0:W5:Y:S02]  /*e3e0*/  LDG.E R22, desc[UR36][R2.64] ;  /* 0x0000002402167981 */ /* 0x000164000c1e1900 */
.L_x_12929:
[----:B0-----:R-:W0:Y:S01]  /*e3f0*/  LDC.U8 R3, c[0x0][0x4f9] ;  /* 0x00013e40ff037b82 */ /* 0x001e220000000000 */
[----:B-12-45:R-:W-:-:S04]  /*e400*/  VIMNMX R23, R23, R18, !PT ;  /* 0x0000001217177248 */ /* 0x036fc80007fe0100 */
[----:B---3--:R-:W-:Y:S02]  /*e410*/  VIMNMX R2, R23, R22, PT ;  /* 0x0000001617027248 */ /* 0x008fe40003fe0100 */
        /* <DEDUP_REMOVED lines=13> */
.L_x_12960:
[----:B------:R0:W-:Y:S01]  /*e4f0*/  STG.E.U8 desc[UR36][R16.64], R2 ;  /* 0x0000000210007986 */ /* 0x0001e2000c101124 */
[----:B------:R-:W-:Y:S05]  /*e500*/  BRA `(.L_x_12962) ;  /* 0x0000000c00507947 */ /* 0x000fea0003800000 */
.L_x_12959:
        /* <DEDUP_REMOVED lines=9> */
.L_x_12964:
[----:B------:R0:W-:Y:S01]  /*e5a0*/  STG.E desc[UR36][R16.64], R2 ;  /* 0x0000000210007986 */ /* 0x0001e2000c101924 */
[----:B------:R-:W-:Y:S05]  /*e5b0*/  BRA `(.L_x_12962) ;  /* 0x0000000c00247947 */ /* 0x000fea0003800000 */
.L_x_12963:
[----:B------:R0:W-:Y:S01]  /*e5c0*/  STG.E.U16 desc[UR36][R16.64], R2 ;  /* 0x0000000210007986 */ /* 0x0001e2000c101524 */
[----:B------:R-:W-:Y:S05]  /*e5d0*/  BRA `(.L_x_12962) ;  /* 0x0000000c001c7947 */ /* 0x000fea0003800000 */
.L_x_12958:
        /* <DEDUP_REMOVED lines=9> */
.L_x_12966:
[----:B------:R-:W-:-:S04]  /*e670*/  I2FP.F32.S32 R0, R2 ;  /* 0x0000000200007245 */ /* 0x000fc80000201400 */
[----:B------:R-:W-:-:S05]  /*e680*/  F2FP.F16.F32.PACK_AB R0, RZ, R0 ;  /* 0x00000000ff00723e */ /* 0x000fca00000000ff */
[----:B------:R0:W-:Y:S01]  /*e690*/  STG.E.U16 desc[UR36][R16.64], R0 ;  /* 0x0000000010007986 */ /* 0x0001e2000c101524 */
[----:B------:R-:W-:Y:S05]  /*e6a0*/  BRA `(.L_x_12962) ;  /* 0x0000000800e87947 */ /* 0x000fea0003800000 */
.L_x_12965:
        /* <DEDUP_REMOVED lines=10> */
.L_x_12968:
[----:B------:R-:W-:-:S04]  /*e750*/  I2FP.F32.S32 R2, R2 ;  /* 0x0000000200027245 */ /* 0x000fc80000201400 */
[----:B------:R-:W-:-:S04]  /*e760*/  F2FP.F16.F32.PACK_AB R3, RZ, R2 ;  /* 0x00000002ff03723e */ /* 0x000fc800000000ff */
[----:B------:R-:W-:-:S05]  /*e770*/  PRMT R3, R3, 0x5410, RZ ;  /* 0x0000541003037816 */ /* 0x000fca00000000ff */
[----:B------:R0:W-:Y:S01]  /*e780*/  STG.E desc[UR36][R16.64], R3 ;  /* 0x0000000310007986 */ /* 0x0001e2000c101924 */
[----:B------:R-:W-:Y:S05]  /*e790*/  BRA `(.L_x_12962) ;  /* 0x0000000800ac7947 */ /* 0x000fea0003800000 */
.L_x_12967:
[----:B------:R-:W0:Y:S02]  /*e7a0*/  I2F.F64 R2, R2 ;  /* 0x0000000200027312 */ /* 0x000e240000201c00 */
[----:B0-----:R0:W-:Y:S01]  /*e7b0*/  STG.E.64 desc[UR36][R16.64], R2 ;  /* 0x0000000210007986 */ /* 0x0011e2000c101b24 */
[----:B------:R-:W-:Y:S05]  /*e7c0*/  BRA `(.L_x_12962) ;  /* 0x0000000800a07947 */ /* 0x000fea0003800000 */
.L_x_12957:
        /* <DEDUP_REMOVED lines=12> */
.L_x_12971:
[----:B------:R-:W0:Y:S01]  /*e890*/  I2F.F64 R4, R2 ;  /* 0x0000000200047312 */ /* 0x000e220000201c00 */
[----:B------:R-:W-:-:S05]  /*e8a0*/  CS2R R6, SRZ ;  /* 0x0000000000067805 */ /* 0x000fca000001ff00 */
[----:B0-----:R1:W-:Y:S01]  /*e8b0*/  STG.E.128 desc[UR36][R16.64], R4 ;  /* 0x0000000410007986 */ /* 0x0013e2000c101d24 */
[----:B------:R-:W-:Y:S05]  /*e8c0*/  BRA `(.L_x_12962) ;  /* 0x0000000800607947 */ /* 0x000fea0003800000 */
.L_x_12970:
        /* <DEDUP_REMOVED lines=21> */
.L_x_12975:
[----:B------:R-:W-:Y:S05]  /*ea20*/  BSYNC B0 ;  /* 0x0000000000007941 */ /* 0x000fea0003800000 */
.L_x_12974:
[----:B------:R-:W-:-:S05]  /*ea30*/  LOP3.LUT R3, R0, R3, RZ, 0xfc, !PT ;  /* 0x0000000300037212 */ /* 0x000fca00078efcff */
[----:B------:R2:W-:Y:S01]  /*ea40*/  STG.E.U8 desc[UR36][R16.64], R3 ;  /* 0x0000000310007986 */ /* 0x0005e2000c101124 */
[----:B------:R-:W-:Y:S05]  /*ea50*/  BRA `(.L_x_12962) ;  /* 0x0000000400fc7947 */ /* 0x000fea0003800000 */
.L_x_12973:
        /* <DEDUP_REMOVED lines=13> */
.L_x_12977:
[----:B------:R-:W-:Y:S01]  /*eb30*/  IMAD.MOV.U32 R0, RZ, RZ, 0x7f ;  /* 0x0000007fff007424 */ /* 0x000fe200078e00ff */
[----:B------:R-:W-:-:S04]  /*eb40*/  ISETP.GT.U32.AND P0, PT, R2, 0x7f800000, PT ;  /* 0x7f8000000200780c */ /* 0x000fc80003f04070 */
[----:B------:R-:W-:-:S09]  /*eb50*/  SEL R0, R0, 0x7c, P0 ;  /* 0x0000007c00007807 */ /* 0x000fd20000000000 */
.L_x_12978:
[----:B------:R-:W-:Y:S05]  /*eb60*/  BSYNC B0 ;  /* 0x0000000000007941 */ /* 0x000fea0003800000 */
.L_x_12976:
[----:B------:R-:W-:-:S04]  /*eb70*/  LOP3.LUT R2, R3, 0x80000000, RZ, 0xc0, !PT ;  /* 0x8000000003027812 */ /* 0x000fc800078ec0ff */
[----:B------:R-:W-:-:S04]  /*eb80*/  SHF.R.U32.HI R3, RZ, 0x18, R2 ;  /* 0x00000018ff037819 */ /* 0x000fc80000011602 */
[----:B------:R-:W-:-:S05]  /*eb90*/  LOP3.LUT R3, R0, R3, RZ, 0xfc, !PT ;  /* 0x0000000300037212 */ /* 0x000fca00078efcff */
[----:B------:R3:W-:Y:S01]  /*eba0*/  STG.E.U8 desc[UR36][R16.64], R3 ;  /* 0x0000000310007986 */ /* 0x0007e2000c101124 */
[----:B------:R-:W-:Y:S05]  /*ebb0*/  BRA `(.L_x_12962) ;  /* 0x0000000400a47947 */ /* 0x000fea0003800000 */
.L_x_12972:
[----:B------:R-:W-:-:S04]  /*ebc0*/  I2FP.F32.S32 R0, R2 ;  /* 0x0000000200007245 */ /* 0x000fc80000201400 */
[----:B------:R-:W-:-:S05]  /*ebd0*/  F2FP.BF16.F32.PACK_AB R0, RZ, R0 ;  /* 0x00000000ff00723e */ /* 0x000fca00000010ff */
[----:B------:R4:W-:Y:S01]  /*ebe0*/  STG.E.U16 desc[UR36][R16.64], R0 ;  /* 0x0000000010007986 */ /* 0x0009e2000c101524 */
[----:B------:R-:W-:Y:S05]  /*ebf0*/  BRA `(.L_x_12962) ;  /* 0x0000000400947947 */ /* 0x000fea0003800000 */
.L_x_12969:
        /* <DEDUP_REMOVED lines=10> */
.L_x_12981:
        /* <DEDUP_REMOVED lines=17> */
.L_x_12984:
[----:B------:R-:W-:-:S04]  /*edb0*/  LOP3.LUT R2, R3, 0x80000000, RZ, 0xc0, !PT ;  /* 0x8000000003027812 */ /* 0x000fc800078ec0ff */
[----:B------:R-:W-:-:S04]  /*edc0*/  SHF.R.U32.HI R3, RZ, 0x18, R2 ;  /* 0x00000018ff037819 */ /* 0x000fc80000011602 */
[----:B------:R-:W-:-:S04]  /*edd0*/  LOP3.LUT R0, R0, R3, RZ, 0xfc, !PT ;  /* 0x0000000300007212 */ /* 0x000fc800078efcff */
[----:B------:R-:W-:-:S07]  /*ede0*/  PRMT R8, R0, 0x7610, R8 ;  /* 0x0000761000087816 */ /* 0x000fce0000000008 */
.L_x_12983:
[----:B------:R-:W-:Y:S05]  /*edf0*/  BSYNC B0 ;  /* 0x0000000000007941 */ /* 0x000fea0003800000 */
.L_x_12982:
[----:B------:R0:W-:Y:S01]  /*ee00*/  STG.E.U8 desc[UR36][R16.64], R8 ;  /* 0x0000000810007986 */ /* 0x0001e2000c101124 */
[----:B------:R-:W-:Y:S05]  /*ee10*/  BRA `(.L_x_12962) ;  /* 0x00000004000c7947 */ /* 0x000fea0003800000 */
.L_x_12980:
        /* <DEDUP_REMOVED lines=17> */
.L_x_12987:
[----:B------:R-:W-:-:S04]  /*ef30*/  LOP3.LUT R2, R3, 0x80000000, RZ, 0xc0, !PT ;  /* 0x8000000003027812 */ /* 0x000fc800078ec0ff */
[----:B------:R-:W-:-:S04]  /*ef40*/  SHF.R.U32.HI R3, RZ, 0x18, R2 ;  /* 0x00000018ff037819 */ /* 0x000fc80000011602 */
[----:B------:R-:W-:-:S04]  /*ef50*/  LOP3.LUT R0, R0, R3, RZ, 0xfc, !PT ;  /* 0x0000000300007212 */ /* 0x000fc800078efcff */
[----:B------:R-:W-:-:S07]  /*ef60*/  PRMT R8, R0, 0x7610, R8 ;  /* 0x0000761000087816 */ /* 0x000fce0000000008 */
.L_x_12986:
[----:B------:R-:W-:Y:S05]  /*ef70*/  BSYNC B0 ;  /* 0x0000000000007941 */ /* 0x000fea0003800000 */
.L_x_12985:
[----:B------:R0:W-:Y:S01]  /*ef80*/  STG.E.U8 desc[UR36][R16.64], R8 ;  /* 0x0000000810007986 */ /* 0x0001e2000c101124 */
[----:B------:R-:W-:Y:S05]  /*ef90*/  BRA `(.L_x_12962) ;  /* 0x0000000000ac7947 */ /* 0x000fea0003800000 */
.L_x_12979:
        /* <DEDUP_REMOVED lines=22> */
.L_x_12961:
        /* <DEDUP_REMOVED lines=16> */
.L_x_12990:
[----:B------:R-:W-:Y:S05]  /*f200*/  BRA `(.L_x_12962) ;  /* 0x0000000000107947 */ /* 0x000fea0003800000 */
.L_x_12989:
[----:B------:R-:W-:-:S05]  /*f210*/  SHF.R.S32.HI R3, RZ, 0x1f, R2 ;  /* 0x0000001fff037819 */ /* 0x000fca0000011402 */
[----:B------:R0:W-:Y:S01]  /*f220*/  STG.E.64 desc[UR36][R16.64], R2 ;  /* 0x0000000210007986 */ /* 0x0001e2000c101b24 */
[----:B------:R-:W-:Y:S05]  /*f230*/  BRA `(.L_x_12962) ;  /* 0x0000000000047947 */ /* 0x000fea0003800000 */
.L_x_12988:
[----:B------:R0:W-:Y:S02]  /*f240*/  STG.E desc[UR36][R16.64], R2 ;  /* 0x0000000210007986 */ /* 0x0001e4000c101924 */
.L_x_12962:
[----:B------:R-:W-:-:S07]  /*f250*/  VIADD R19, R19, 0x80 ;  /* 0x0000008013137836 */ /* 0x000fce0000000000 */
.L_x_12856:
[----:B------:R-:W-:Y:S05]  /*f260*/  BSYNC B6 ;  /* 0x0000000000067941 */ /* 0x000fea0003800000 */
.L_x_12855:
[----:B------:R-:W-:Y:S02]  /*f270*/  ULDC UR4, c[0x0][0x210] ;  /* 0x0000840000047ab9 */ /* 0x000fe40000000800 */
[----:B------:R-:W-:-:S13]  /*f280*/  ISETP.GE.AND P0, PT, R19, UR4, PT ;  /* 0x0000000413007c0c */ /* 0x000fda000bf06270 */
[----:B------:R-:W-:Y:S05]  /*f290*/  @P0 EXIT ;  /* 0x000000000000094d */ /* 0x000fea0003800000 */
[----:B01----:R-:W0:Y:S01]  /*f2a0*/  LDC R6, c[0x0][0x218] ;  /* 0x00008600ff067b82 */ /* 0x003e220000000800 */
[----:B------:R-:W-:Y:S01]  /*f2b0*/  CS2R R22, SRZ ;  /* 0x0000000000167805 */ /* 0x000fe2000001ff00 */
        /* <DEDUP_REMOVED lines=377> */
.L_x_12991:
        /* <DEDUP_REMOVED lines=20> */
.L_x_12995:
[----:B------:R0:W5:Y:S01]  /*10b90*/  LDG.E.U8 R18, desc[UR36][R2.64] ;  /* 0x0000002402127981 */ /* 0x000162000c1e1100 */
[----:B------:R-:W-:Y:S05]  /*10ba0*/  BRA `(.L_x_12997) ;  /* 0x0000000c00347947 */ /* 0x000fea0003800000 */
.L_x_12994:
        /* <DEDUP_REMOVED lines=8> */
.L_x_12999:
[----:B------:R0:W5:Y:S01]  /*10c30*/  LDG.E R18, desc[UR36][R2.64] ;  /* 0x0000002402127981 */ /* 0x000162000c1e1900 */
[----:B------:R-:W-:Y:S05]  /*10c40*/  BRA `(.L_x_12997) ;  /* 0x0000000c000c7947 */ /* 0x000fea0003800000 */
.L_x_12998:
[----:B------:R0:W5:Y:S01]  /*10c50*/  LDG.E.S16 R18, desc[UR36][R2.64] ;  /* 0x0000002402127981 */ /* 0x000162000c1e1700 */
[----:B------:R-:W-:Y:S05]  /*10c60*/  BRA `(.L_x_12997) ;  /* 0x0000000c00047947 */ /* 0x000fea0003800000 */
.L_x_12993:
        /* <DEDUP_REMOVED lines=9> */
.L_x_13001:
[----:B------:R-:W2:Y:S02]  /*10d00*/  LDG.E.U16 R2, desc[UR36][R2.64] ;  /* 0x0000002402027981 */ /* 0x000ea4000c1e1500 */
[----:B--2---:R-:W-:-:S06]  /*10d10*/  HADD2.F32 R18, -RZ, R2.H0_H0 ;  /* 0x20000002ff127230 */ /* 0x004fcc0000004100 */
[----:B------:R-:W2:Y:S01]  /*10d20*/  F2I.FTZ.TRUNC.NTZ R18, R18 ;  /* 0x0000001200127305 */ /* 0x000ea2000021f100 */
[----:B------:R-:W-:Y:S05]  /*10d30*/  BRA `(.L_x_12997) ;  /* 0x0000000800d07947 */ /* 0x000fea0003800000 */
.L_x_13000:
        /* <DEDUP_REMOVED lines=9> */
.L_x_13003:
[----:B------:R-:W2:Y:S02]  /*10dd0*/  LDG.E.U16 R2, desc[UR36][R2.64] ;  /* 0x0000002402027981 */ /* 0x000ea4000c1e1500 */
[----:B--2---:R-:W-:-:S06]  /*10de0*/  HADD2.F32 R18, -RZ, R2.H0_H0 ;  /* 0x20000002ff127230 */ /* 0x004fcc0000004100 */
[----:B------:R-:W0:Y:S01]  /*10df0*/  F2I.FTZ.TRUNC.NTZ R18, R18 ;  /* 0x0000001200127305 */ /* 0x000e22000021f100 */
[----:B------:R-:W-:Y:S05]  /*10e00*/  BRA `(.L_x_12997) ;  /* 0x00000008009c7947 */ /* 0x000fea0003800000 */
.L_x_13002:
[----:B------:R-:W2:Y:S02]  /*10e10*/  LDG.E.64 R18, desc[UR36][R2.64] ;  /* 0x0000002402127981 */ /* 0x000ea4000c1e1b00 */
[----:B--2---:R3:W4:Y:S01]  /*10e20*/  F2I.F64.TRUNC R18, R18 ;  /* 0x0000001200127311 */ /* 0x004722000030d100 */
[----:B------:R-:W-:Y:S05]  /*10e30*/  BRA `(.L_x_12997) ;  /* 0x0000000800907947 */ /* 0x000fea0003800000 */
.L_x_12992:
        /* <DEDUP_REMOVED lines=12> */
.L_x_13006:
[----:B------:R-:W2:Y:S02]  /*10f00*/  LDG.E.64 R2, desc[UR36][R2.64] ;  /* 0x0000002402027981 */ /* 0x000ea4000c1e1b00 */
[----:B--2---:R0:W1:Y:S01]  /*10f10*/  F2I.F64.TRUNC R18, R2 ;  /* 0x0000000200127311 */ /* 0x004062000030d100 */
[----:B------:R-:W-:Y:S05]  /*10f20*/  BRA `(.L_x_12997) ;  /* 0x0000000800547947 */ /* 0x000fea0003800000 */
.L_x_13005:
        /* <DEDUP_REMOVED lines=27> */
.L_x_13008:
        /* <DEDUP_REMOVED lines=14> */
.L_x_13007:
[----:B------:R-:W2:Y:S02]  /*111c0*/  LDG.E.U16 R18, desc[UR36][R2.64] ;  /* 0x0000002402127981 */ /* 0x000ea4000c1e1500 */
[----:B--2---:R-:W-:-:S06]  /*111d0*/  IMAD.U32 R18, R18, 0x10000, RZ ;  /* 0x0001000012127824 */ /* 0x004fcc00078e00ff */
[----:B------:R-:W0:Y:S01]  /*111e0*/  F2I.FTZ.TRUNC.NTZ R18, R18 ;  /* 0x0000001200127305 */ /* 0x000e22000021f100 */
[----:B------:R-:W-:Y:S05]  /*111f0*/  BRA `(.L_x_12997) ;  /* 0x0000000400a07947 */ /* 0x000fea0003800000 */
.L_x_13004:
        /* <DEDUP_REMOVED lines=10> */
.L_x_13011:
        /* <DEDUP_REMOVED lines=21> */
.L_x_13015:
[----:B------:R-:W-:Y:S05]  /*113f0*/  BSYNC B1 ;  /* 0x0000000000017941 */ /* 0x000fea0003800000 */
.L_x_13014:
[----:B------:R-:W-:Y:S01]  /*11400*/  IMAD.SHL.U32 R2, R2, 0x100000, RZ ;  /* 0x0010000002027824 */ /* 0x000fe200078e00ff */
[----:B------:R-:W-:-:S04]  /*11410*/  LEA R3, R0, 0x3b800000, 0x17 ;  /* 0x3b80000000037811 */ /* 0x000fc800078eb8ff */
[----:B------:R-:W-:-:S07]  /*11420*/  LOP3.LUT R18, R3, R2, R18, 0xfe, !PT ;  /* 0x0000000203127212 */ /* 0x000fce00078efe12 */
.L_x_13013:
[----:B------:R-:W-:Y:S05]  /*11430*/  BSYNC B0 ;  /* 0x0000000000007941 */ /* 0x000fea0003800000 */
.L_x_13012:
[----:B------:R-:W0:Y:S01]  /*11440*/  F2I.FTZ.TRUNC.NTZ R18, R18 ;  /* 0x0000001200127305 */ /* 0x000e22000021f100 */
[----:B------:R-:W-:Y:S05]  /*11450*/  BRA `(.L_x_12997) ;  /* 0x0000000400087947 */ /* 0x000fea0003800000 */
.L_x_13010:
        /* <DEDUP_REMOVED lines=21> */
.L_x_13019:
[----:B------:R-:W-:Y:S05]  /*115b0*/  BSYNC B1 ;  /* 0x0000000000017941 */ /* 0x000fea0003800000 */
.L_x_13018:
[----:B------:R-:W-:Y:S01]  /*115c0*/  IMAD.SHL.U32 R2, R2, 0x200000, RZ ;  /* 0x0020000002027824 */ /* 0x000fe200078e00ff */
[----:B------:R-:W-:-:S04]  /*115d0*/  LEA R3, R0, 0x37800000, 0x17 ;  /* 0x3780000000037811 */ /* 0x000fc800078eb8ff */
[----:B------:R-:W-:-:S07]  /*115e0*/  LOP3.LUT R18, R3, R2, R18, 0xfe, !PT ;  /* 0x0000000203127212 */ /* 0x000fce00078efe12 */
.L_x_13017:
[----:B------:R-:W-:Y:S05]  /*115f0*/  BSYNC B0 ;  /* 0x0000000000007941 */ /* 0x000fea0003800000 */
.L_x_13016:
[----:B------:R-:W0:Y:S01]  /*11600*/  F2I.FTZ.TRUNC.NTZ R18, R18 ;  /* 0x0000001200127305 */ /* 0x000e22000021f100 */
[----:B------:R-:W-:Y:S05]  /*11610*/  BRA `(.L_x_12997) ;  /* 0x0000000000987947 */ /* 0x000fea0003800000 */
.L_x_13009:
        /* <DEDUP_REMOVED lines=14> */
.L_x_13023:
[----:B------:R-:W-:Y:S05]  /*11700*/  BSYNC B0 ;  /* 0x0000000000007941 */ /* 0x000fea0003800000 */
.L_x_13022:
[----:B------:R-:W0:Y:S01]  /*11710*/  F2I.FTZ.TRUNC.NTZ R18, R18 ;  /* 0x0000001200127305 */ /* 0x000e22000021f100 */
[----:B------:R-:W-:Y:S05]  /*11720*/  BRA `(.L_x_12997) ;  /* 0x0000000000547947 */ /* 0x000fea0003800000 */
.L_x_12996:
        /* <DEDUP_REMOVED lines=17> */
.L_x_13024:
[----:B------:R-:W-:Y:S05]  /*11840*/  BRA `(.L_x_12997) ;  /* 0x00000000000c7947 */ /* 0x000fea0003800000 */
.L_x_13021:
[----:B------:R0:W5:Y:S01]  /*11850*/  LDG.E R18, desc[UR36][R2.64] ;  /* 0x0000002402127981 */ /* 0x000162000c1e1900 */
[----:B------:R-:W-:Y:S05]  /*11860*/  BRA `(.L_x_12997) ;  /* 0x0000000000047947 */ /* 0x000fea0003800000 */
.L_x_13020:
[----:B------:R0:W5:Y:S02]  /*11870*/  LDG.E R18, desc[UR36][R2.64] ;  /* 0x0000002402127981 */ /* 0x000164000c1e1900 */
.L_x_12997:
        /* <DEDUP_REMOVED lines=15> */
[----:B---3--:R0:W5:Y:S01]  /*11970*/  LDG.E.S8 R19, desc[UR36][R2.64] ;  /* 0x0000002402137981 */ /* 0x008162000c1e1300 */
[----:B------:R-:W-:Y:S05]  /*11980*/  BRA `(.L_x_13030) ;  /* 0x0000000c003c7947 */ /* 0x000fea0003800000 */
.L_x_13028:
[----:B---3--:R0:W5:Y:S01]  /*11990*/  LDG.E.U8 R19, desc[UR36][R2.64] ;  /* 0x0000002402137981 */ /* 0x008162000c1e1100 */
[----:B------:R-:W-:Y:S05]  /*119a0*/  BRA `(.L_x_13030) ;  /* 0x0000000c00347947 */ /* 0x000fea0003800000 */
.L_x_13027:
[----:B------:R-:W-:-:S13]  /*119b0*/  ISETP.NE.AND P0, PT, R0, 0x2, PT ;  /* 0x000000020000780c */ /* 0x000fda0003f05270 */
[----:B------:R-:W-:Y:S05]  /*119c0*/  @!P0 BRA `(.L_x_13031) ;  /* 0x0000000000208947 */ /* 0x000fea0003800000 */
[----:B------:R-:W-:-:S13]  /*119d0*/  ISETP.NE.AND P0, PT, R0, 0x3, PT ;  /* 0x000000030000780c */ /* 0x000fda0003f05270 */
[----:B------:R-:W-:Y:S05]  /*119e0*/  @!P0 BRA `(.L_x_13032) ;  /* 0x0000000000108947 */ /* 0x000fea0003800000 */
[----:B------:R-:W-:-:S13]  /*119f0*/  ISETP.NE.AND P0, PT, R0, 0x4, PT ;  /* 0x000000040000780c */ /* 0x000fda0003f05270 */
[----:B------:R-:W-:Y:S05]  /*11a00*/  @P0 BRA `(.L_x_13029) ;  /* 0x0000000800c80947 */ /* 0x000fea0003800000 */
[----:B---3--:R0:W5:Y:S01]  /*11a10*/  LDG.E R19, desc[UR36][R2.64] ;  /* 0x0000002402137981 */ /* 0x008162000c1e1900 */
[----:B------:R-:W-:Y:S05]  /*11a20*/  BRA `(.L_x_13030) ;  /* 0x0000000c00147947 */ /* 0x000fea0003800000 */
.L_x_13032:
[----:B---3--:R0:W5:Y:S01]  /*11a30*/  LDG.E R19, desc[UR36][R2.64] ;  /* 0x0000002402137981 */ /* 0x008162000c1e1900 */
[----:B------:R-:W-:Y:S05]  /*11a40*/  BRA `(.L_x_13030) ;  /* 0x0000000c000c7947 */ /* 0x000fea0003800000 */
.L_x_13031:
[----:B---3--:R0:W5:Y:S01]  /*11a50*/  LDG.E.S16 R19, desc[UR36][R2.64] ;  /* 0x0000002402137981 */ /* 0x008162000c1e1700 */
[----:B------:R-:W-:Y:S05]  /*11a60*/  BRA `(.L_x_13030) ;  /* 0x0000000c00047947 */ /* 0x000fea0003800000 */
.L_x_13026:
        /* <DEDUP_REMOVED lines=9> */
.L_x_13034:
[----:B------:R-:W3:Y:S02]  /*11b00*/  LDG.E.U16 R2, desc[UR36][R2.64] ;  /* 0x0000002402027981 */ /* 0x000ee4000c1e1500 */
[----:B---3--:R-:W-:-:S06]  /*11b10*/  HADD2.F32 R19, -RZ, R2.H0_H0 ;  /* 0x20000002ff137230 */ /* 0x008fcc0000004100 */
[----:B------:R-:W0:Y:S01]  /*11b20*/  F2I.FTZ.TRUNC.NTZ R19, R19 ;  /* 0x0000001300137305 */ /* 0x000e22000021f100 */
[----:B------:R-:W-:Y:S05]  /*11b30*/  BRA `(.L_x_13030) ;  /* 0x0000000800d07947 */ /* 0x000fea0003800000 */
.L_x_13033:
        /* <DEDUP_REMOVED lines=9> */
.L_x_13036:
[----:B------:R-:W3:Y:S02]  /*11bd0*/  LDG.E.U16 R2, desc[UR36][R2.64] ;  /* 0x0000002402027981 */ /* 0x000ee4000c1e1500 */
[----:B---3--:R-:W-:-:S06]  /*11be0*/  HADD2.F32 R19, -RZ, R2.H0_H0 ;  /* 0x20000002ff137230 */ /* 0x008fcc0000004100 */
[----:B------:R-:W0:Y:S01]  /*11bf0*/  F2I.FTZ.TRUNC.NTZ R19, R19 ;  /* 0x0000001300137305 */ /* 0x000e22000021f100 */
[----:B------:R-:W-:Y:S05]  /*11c00*/  BRA `(.L_x_13030) ;  /* 0x00000008009c7947 */ /* 0x000fea0003800000 */
.L_x_13035:
[----:B------:R-:W3:Y:S02]  /*11c10*/  LDG.E.64 R2, desc[UR36][R2.64] ;  /* 0x0000002402027981 */ /* 0x000ee4000c1e1b00 */
[----:B---3--:R0:W3:Y:S01]  /*11c20*/  F2I.F64.TRUNC R19, R2 ;  /* 0x0000000200137311 */ /* 0x0080e2000030d100 */
[----:B------:R-:W-:Y:S05]  /*11c30*/  BRA `(.L_x_13030) ;  /* 0x0000000800907947 */ /* 0x000fea0003800000 */
.L_x_13025:
        /* <DEDUP_REMOVED lines=10> */
[----:B---3--:R-:W-:Y:S01]  /*11ce0*/  SEL R19, RZ, 0x1, !P0 ;  /* 0x00000001ff137807 */ /* 0x008fe20004000000 */
[----:B------:R-:W-:Y:S08]  /*11cf0*/  BRA `(.L_x_13030) ;  /* 0x0000000800607947 */ /* 0x000ff00003800000 */
.L_x_13039:
[----:B------:R-:W3:Y:S02]  /*11d00*/  LDG.E.64 R2, desc[UR36][R2.64] ;  /* 0x0000002402027981 */ /* 0x000ee4000c1e1b00 */
[----:B---3--:R0:W3:Y:S01]  /*11d10*/  F2I.F64.TRUNC R19, R2 ;  /* 0x0000000200137311 */ /* 0x0080e2000030d100 */
[----:B------:R-:W-:Y:S05]  /*11d20*/  BRA `(.L_x_13030) ;  /* 0x0000000800547947 */ /* 0x000fea0003800000 */
.L_x_13038:
        /* <DEDUP_REMOVED lines=25> */
[----:B---3--:R0:W2:Y:S01]  /*11ec0*/  F2I.FTZ.TRUNC.NTZ R19, R5 ;  /* 0x0000000500137305 */ /* 0x0080a2000021f100 */
[----:B------:R-:W-:Y:S05]  /*11ed0*/  BRA `(.L_x_13030) ;  /* 0x0000000400e87947 */ /* 0x000fea0003800000 */
.L_x_13041:
        /* <DEDUP_REMOVED lines=12> */
[----:B---3--:R0:W2:Y:S01]  /*11fa0*/  F2I.FTZ.TRUNC.NTZ R19, R4 ;  /* 0x0000000400137305 */ /* 0x0080a2000021f100 */
[----:B------:R-:W-:Y:S05]  /*11fb0*/  BRA `(.L_x_13030) ;  /* 0x0000000400b07947 */ /* 0x000fea0003800000 */
.L_x_13040:
[----:B---3--:R-:W3:Y:S02]  /*11fc0*/  LDG.E.U16 R19, desc[UR36][R2.64] ;  /* 0x0000002402137981 */ /* 0x008ee4000c1e1500 */
[----:B---3--:R-:W-:-:S06]  /*11fd0*/  IMAD.U32 R19, R19, 0x10000, RZ ;  /* 0x0001000013137824 */ /* 0x008fcc00078e00ff */
[----:B------:R-:W0:Y:S01]  /*11fe0*/  F2I.FTZ.TRUNC.NTZ R19, R19 ;  /* 0x0000001300137305 */ /* 0x000e22000021f100 */
[----:B------:R-:W-:Y:S05]  /*11ff0*/  BRA `(.L_x_13030) ;  /* 0x0000000400a07947 */ /* 0x000fea0003800000 */
.L_x_13037:
        /* <DEDUP_REMOVED lines=8> */
[----:B---3--:R0:W5:Y:S01]  /*12080*/  LDG.E.U16 R19, desc[UR36][R2.64] ;  /* 0x0000002402137981 */ /* 0x008162000c1e1500 */
[----:B------:R-:W-:Y:S05]  /*12090*/  BRA `(.L_x_13030) ;  /* 0x0000000400787947 */ /* 0x000fea0003800000 */
.L_x_13044:
[----:B------:R-:W2:Y:S01]  /*120a0*/  LDG.E.U8 R2, desc[UR36][R2.64] ;  /* 0x0000002402027981 */ /* 0x000ea2000c1e1100 */
[----:B------:R-:W-:Y:S01]  /*120b0*/  BSSY B0, `(.L_x_13045) ;  /* 0x0000018000007945 */ /* 0x000fe20003800000 */
[----:B---3--:R-:W-:Y:S01]  /*120c0*/  IMAD.MOV.U32 R19, RZ, RZ, RZ ;  /* 0x000000ffff137224 */ /* 0x008fe200078e00ff */
        /* <DEDUP_REMOVED lines=18> */
.L_x_13048:
[----:B------:R-:W-:Y:S05]  /*121f0*/  BSYNC B1 ;  /* 0x0000000000017941 */ /* 0x000fea0003800000 */
.L_x_13047:
[----:B------:R-:W-:Y:S01]  /*12200*/  IMAD.SHL.U32 R2, R2, 0x100000, RZ ;  /* 0x0010000002027824 */ /* 0x000fe200078e00ff */
[----:B------:R-:W-:-:S04]  /*12210*/  LEA R0, R0, 0x3b800000, 0x17 ;  /* 0x3b80000000007811 */ /* 0x000fc800078eb8ff */
[----:B------:R-:W-:-:S07]  /*12220*/  LOP3.LUT R19, R0, R2, R19, 0xfe, !PT ;  /* 0x0000000200137212 */ /* 0x000fce00078efe13 */
.L_x_13046:
[----:B------:R-:W-:Y:S05]  /*12230*/  BSYNC B0 ;  /* 0x0000000000007941 */ /* 0x000fea0003800000 */
.L_x_13045:
[----:B------:R-:W3:Y:S01]  /*12240*/  F2I.FTZ.TRUNC.NTZ R19, R19 ;  /* 0x0000001300137305 */ /* 0x000ee2000021f100 */
[----:B------:R-:W-:Y:S05]  /*12250*/  BRA `(.L_x_13030) ;  /* 0x0000000400087947 */ /* 0x000fea0003800000 */
.L_x_13043:
        /* <DEDUP_REMOVED lines=21> */
.L_x_13052:
[----:B------:R-:W-:Y:S05]  /*123b0*/  BSYNC B1 ;  /* 0x0000000000017941 */ /* 0x000fea0003800000 */
.L_x_13051:
[----:B------:R-:W-:Y:S01]  /*123c0*/  IMAD.SHL.U32 R2, R2, 0x200000, RZ ;  /* 0x0020000002027824 */ /* 0x000fe200078e00ff */
[----:B------:R-:W-:-:S04]  /*123d0*/  LEA R0, R0, 0x37800000, 0x17 ;  /* 0x3780000000007811 */ /* 0x000fc800078eb8ff */
[----:B------:R-:W-:-:S07]  /*123e0*/  LOP3.LUT R19, R0, R2, R19, 0xfe, !PT ;  /* 0x0000000200137212 */ /* 0x000fce00078efe13 */
.L_x_13050:
[----:B------:R-:W-:Y:S05]  /*123f0*/  BSYNC B0 ;  /* 0x0000000000007941 */ /* 0x000fea0003800000 */
.L_x_13049:
[----:B------:R-:W0:Y:S01]  /*12400*/  F2I.FTZ.TRUNC.NTZ R19, R19 ;  /* 0x0000001300137305 */ /* 0x000e22000021f100 */
[----:B------:R-:W-:Y:S05]  /*12410*/  BRA `(.L_x_13030) ;  /* 0x0000000000987947 */ /* 0x000fea0003800000 */
.L_x_13042:
        /* <DEDUP_REMOVED lines=8> */
[----:B---3--:R-:W-:Y:S01]  /*124a0*/  IMAD.MOV.U32 R19, RZ, RZ, 0x400000 ;  /* 0x00400000ff137424 */ /* 0x008fe200078e00ff */
[----:B--2---:R-:W-:-:S13]  /*124b0*/  ISETP.NE.AND P0, PT, R2, RZ, PT ;  /* 0x000000ff0200720c */ /* 0x004fda0003f05270 */
[----:B------:R-:W-:Y:S05]  /*124c0*/  @!P0 BRA `(.L_x_13056) ;  /* 0x00000000000c8947 */ /* 0x000fea0003800000 */
[----:B------:R-:W-:-:S13]  /*124d0*/  ISETP.NE.AND P0, PT, R2, 0xff, PT ;  /* 0x000000ff0200780c */ /* 0x000fda0003f05270 */
[----:B------:R-:W-:Y:S02]  /*124e0*/  @!P0 IMAD.MOV.U32 R19, RZ, RZ, 0x7f800001 ;  /* 0x7f800001ff138424 */ /* 0x000fe400078e00ff */
[----:B------:R-:W-:-:S07]  /*124f0*/  @P0 IMAD.SHL.U32 R19, R2, 0x800000, RZ ;  /* 0x0080000002130824 */ /* 0x000fce00078e00ff */
.L_x_13056:
[----:B------:R-:W-:Y:S05]  /*12500*/  BSYNC B0 ;  /* 0x0000000000007941 */ /* 0x000fea0003800000 */
.L_x_13055:
[----:B------:R-:W0:Y:S01]  /*12510*/  F2I.FTZ.TRUNC.NTZ R19, R19 ;  /* 0x0000001300137305 */ /* 0x000e22000021f100 */
[----:B------:R-:W-:Y:S05]  /*12520*/  BRA `(.L_x_13030) ;  /* 0x0000000000547947 */ /* 0x000fea0003800000 */
.L_x_13029:
        /* <DEDUP_REMOVED lines=14> */
[----:B---3--:R-:W-:-:S07]  /*12610*/  IMAD.MOV.U32 R19, RZ, RZ, RZ ;  /* 0x000000ffff137224 */ /* 0x008fce00078e00ff */
[----:B------:R-:W-:-:S07]  /*12620*/  LEPC R20, `(.L_x_13057) ;  /* 0x000000001014794e */ /* 0x000fce0000000000 */
[----:B012-45:R-:W-:Y:S05]  /*12630*/  CALL.ABS.NOINC R2 ;  /* 0x0000000002007343 */ /* 0x037fea0003c00000 */
.L_x_13057:
[----:B------:R-:W-:Y:S05]  /*12640*/  BRA `(.L_x_13030) ;  /* 0x00000000000c7947 */ /* 0x000fea0003800000 */
.L_x_13054:
[----:B---3--:R0:W5:Y:S01]  /*12650*/  LDG.E R19, desc[UR36][R2.64] ;  /* 0x0000002402137981 */ /* 0x008162000c1e1900 */
[----:B------:R-:W-:Y:S05]  /*12660*/  BRA `(.L_x_13030) ;  /* 0x0000000000047947 */ /* 0x000fea0003800000 */
.L_x_13053:
[----:B---3--:R0:W5:Y:S02]  /*12670*/  LDG.E R19, desc[UR36][R2.64] ;  /* 0x0000002402137981 */ /* 0x008164000c1e1900 */
.L_x_13030:
        /* <DEDUP_REMOVED lines=17> */
.L_x_13061:
[----:B------:R0:W5:Y:S01]  /*12790*/  LDG.E.U8 R22, desc[UR36][R2.64] ;  /* 0x0000002402167981 */ /* 0x000162000c1e1100 */
[----:B------:R-:W-:Y:S05]  /*127a0*/  BRA `(.L_x_13063) ;  /* 0x0000000c00347947 */ /* 0x000fea0003800000 */
.L_x_13060:
        /* <DEDUP_REMOVED lines=8> */
.L_x_13065:
[----:B------:R0:W5:Y:S01]  /*12830*/  LDG.E R22, desc[UR36][R2.64] ;  /* 0x0000002402167981 */ /* 0x000162000c1e1900 */
[----:B------:R-:W-:Y:S05]  /*12840*/  BRA `(.L_x_13063) ;  /* 0x0000000c000c7947 */ /* 0x000fea0003800000 */
.L_x_13064:
[----:B------:R0:W5:Y:S01]  /*12850*/  LDG.E.S16 R22, desc[UR36][R2.64] ;  /* 0x0000002402167981 */ /* 0x000162000c1e1700 */
[----:B------:R-:W-:Y:S05]  /*12860*/  BRA `(.L_x_13063) ;  /* 0x0000000c00047947 */ /* 0x000fea0003800000 */
.L_x_13059:
        /* <DEDUP_REMOVED lines=9> */
.L_x_13067:
[----:B------:R-:W2:Y:S02]  /*12900*/  LDG.E.U16 R2, desc[UR36][R2.64] ;  /* 0x0000002402027981 */ /* 0x000ea4000c1e1500 */
[----:B--2---:R-:W-:-:S06]  /*12910*/  HADD2.F32 R22, -RZ, R2.H0_H0 ;  /* 0x20000002ff167230 */ /* 0x004fcc0000004100 */
[----:B------:R-:W0:Y:S01]  /*12920*/  F2I.FTZ.TRUNC.NTZ R22, R22 ;  /* 0x0000001600167305 */ /* 0x000e22000021f100 */
[----:B------:R-:W-:Y:S05]  /*12930*/  BRA `(.L_x_13063) ;  /* 0x0000000800d07947 */ /* 0x000fea0003800000 */
.L_x_13066:
        /* <DEDUP_REMOVED lines=9> */
.L_x_13069:
[----:B------:R-:W2:Y:S02]  /*129d0*/  LDG.E.U16 R2, desc[UR36][R2.64] ;  /* 0x0000002402027981 */ /* 0x000ea4000c1e1500 */
[----:B--2---:R-:W-:-:S06]  /*129e0*/  HADD2.F32 R22, -RZ, R2.H0_H0 ;  /* 0x20000002ff167230 */ /* 0x004fcc0000004100 */
[----:B------:R-:W0:Y:S01]  /*129f0*/  F2I.FTZ.TRUNC.NTZ R22, R22 ;  /* 0x0000001600167305 */ /* 0x000e22000021f100 */
[----:B------:R-:W-:Y:S05]  /*12a00*/  BRA `(.L_x_13063) ;  /* 0x00000008009c7947 */ /* 0x000fea0003800000 */
.L_x_13068:
[----:B------:R-:W2:Y:S02]  /*12a10*/  LDG.E.64 R2, desc[UR36][R2.64] ;  /* 0x0000002402027981 */ /* 0x000ea4000c1e1b00 */
[----:B--2---:R0:W2:Y:S01]  /*12a20*/  F2I.F64.TRUNC R22, R2 ;  /* 0x0000000200167311 */ /* 0x0040a2000030d100 */
[----:B------:R-:W-:Y:S05]  /*12a30*/  BRA `(.L_x_13063) ;  /* 0x0000000800907947 */ /* 0x000fea0003800000 */
.L_x_13058:
        /* <DEDUP_REMOVED lines=12> */
.L_x_13072:
[----:B------:R-:W2:Y:S02]  /*12b00*/  LDG.E.64 R2, desc[UR36][R2.64] ;  /* 0x0000002402027981 */ /* 0x000ea4000c1e1b00 */
[----:B--2---:R0:W2:Y:S01]  /*12b10*/  F2I.F64.TRUNC R22, R2 ;  /* 0x0000000200167311 */ /* 0x0040a2000030d100 */
[----:B------:R-:W-:Y:S05]  /*12b20*/  BRA `(.L_x_13063) ;  /* 0x0000000800547947 */ /* 0x000fea0003800000 */
.L_x_13071:
        /* <DEDUP_REMOVED lines=25> */
[----:B------:R0:W2:Y:S01]  /*12cc0*/  F2I.FTZ.TRUNC.NTZ R22, R5 ;  /* 0x0000000500167305 */ /* 0x0000a2000021f100 */
[----:B------:R-:W-:Y:S05]  /*12cd0*/  BRA `(.L_x_13063) ;  /* 0x0000000400e87947 */ /* 0x000fea0003800000 */
.L_x_13074:
        /* <DEDUP_REMOVED lines=12> */
[----:B------:R0:W2:Y:S01]  /*12da0*/  F2I.FTZ.TRUNC.NTZ R22, R4 ;  /* 0x0000000400167305 */ /* 0x0000a2000021f100 */
[----:B------:R-:W-:Y:S05]  /*12db0*/  BRA `(.L_x_13063) ;  /* 0x0000000400b07947 */ /* 0x000fea0003800000 */
.L_x_13073:
[----:B------:R-:W2:Y:S02]  /*12dc0*/  LDG.E.U16 R22, desc[UR36][R2.64] ;  /* 0x0000002402167981 */ /* 0x000ea4000c1e1500 */
[----:B--2---:R-:W-:-:S06]  /*12dd0*/  IMAD.U32 R22, R22, 0x10000, RZ ;  /* 0x0001000016167824 */ /* 0x004fcc00078e00ff */
[----:B------:R-:W0:Y:S01]  /*12de0*/  F2I.FTZ.TRUNC.NTZ R22, R22 ;  /* 0x0000001600167305 */ /* 0x000e22000021f100 */
[----:B------:R-:W-:Y:S05]  /*12df0*/  BRA `(.L_x_13063) ;  /* 0x0000000400a07947 */ /* 0x000fea0003800000 */
.L_x_13070:
        /* <DEDUP_REMOVED lines=10> */
.L_x_13077:
        /* <DEDUP_REMOVED lines=21> */
.L_x_13081:
[----:B------:R-:W-:Y:S05]  /*12ff0*/  BSYNC B1 ;  /* 0x0000000000017941 */ /* 0x000fea0003800000 */
.L_x_13080:
[----:B------:R-:W-:Y:S01]  /*13000*/  IMAD.SHL.U32 R2, R2, 0x100000, RZ ;  /* 0x0010000002027824 */ /* 0x000fe200078e00ff */
[----:B------:R-:W-:-:S04]  /*13010*/  LEA R3, R0, 0x3b800000, 0x17 ;  /* 0x3b80000000037811 */ /* 0x000fc800078eb8ff */
[----:B------:R-:W-:-:S07]  /*13020*/  LOP3.LUT R22, R3, R2, R22, 0xfe, !PT ;  /* 0x0000000203167212 */ /* 0x000fce00078efe16 */
.L_x_13079:
[----:B------:R-:W-:Y:S05]  /*13030*/  BSYNC B0 ;  /* 0x0000000000007941 */ /* 0x000fea0003800000 */
.L_x_13078:
[----:B------:R-:W0:Y:S01]  /*13040*/  F2I.FTZ.TRUNC.NTZ R22, R22 ;  /* 0x0000001600167305 */ /* 0x000e22000021f100 */
[----:B------:R-:W-:Y:S05]  /*13050*/  BRA `(.L_x_13063) ;  /* 0x0000000400087947 */ /* 0x000fea0003800000 */
.L_x_13076:
        /* <DEDUP_REMOVED lines=21> */
.L_x_13085:
[----:B------:R-:W-:Y:S05]  /*131b0*/  BSYNC B1 ;  /* 0x0000000000017941 */ /* 0x000fea0003800000 */
.L_x_13084:
[----:B------:R-:W-:Y:S01]  /*131c0*/  IMAD.SHL.U32 R2, R2, 0x200000, RZ ;  /* 0x0020000002027824 */ /* 0x000fe200078e00ff */
[----:B------:R-:W-:-:S04]  /*131d0*/  LEA R3, R0, 0x37800000, 0x17 ;  /* 0x3780000000037811 */ /* 0x000fc800078eb8ff */
[----:B------:R-:W-:-:S07]  /*131e0*/  LOP3.LUT R22, R3, R2, R22, 0xfe, !PT ;  /* 0x0000000203167212 */ /* 0x000fce00078efe16 */
.L_x_13083:
[----:B------:R-:W-:Y:S05]  /*131f0*/  BSYNC B0 ;  /* 0x0000000000007941 */ /* 0x000fea0003800000 */
.L_x_13082:
[----:B------:R-:W0:Y:S01]  /*13200*/  F2I.FTZ.TRUNC.NTZ R22, R22 ;  /* 0x0000001600167305 */ /* 0x000e22000021f100 */
[----:B------:R-:W-:Y:S05]  /*13210*/  BRA `(.L_x_13063) ;  /* 0x0000000000987947 */ /* 0x000fea0003800000 */
.L_x_13075:
        /* <DEDUP_REMOVED lines=14> */
.L_x_13089:
[----:B------:R-:W-:Y:S05]  /*13300*/  BSYNC B0 ;  /* 0x0000000000007941 */ /* 0x000fea0003800000 */
.L_x_13088:
[----:B------:R-:W0:Y:S01]  /*13310*/  F2I.FTZ.TRUNC.NTZ R22, R22 ;  /* 0x0000001600167305 */ /* 0x000e22000021f100 */
[----:B------:R-:W-:Y:S05]  /*13320*/  BRA `(.L_x_13063) ;  /* 0x0000000000547947 */ /* 0x000fea0003800000 */
.L_x_13062:
        /* <DEDUP_REMOVED lines=16> */
[----:B012345:R-:W-:Y:S05]  /*13430*/  CALL.ABS.NOINC R2 ;  /* 0x0000000002007343 */ /* 0x03ffea0003c00000 */
.L_x_13090:
[----:B------:R-:W-:Y:S05]  /*13440*/  BRA `(.L_x_13063) ;  /* 0x00000000000c7947 */ /* 0x000fea0003800000 */
.L_x_13087:
[----:B------:R0:W5:Y:S01]  /*13450*/  LDG.E R22, desc[UR36][R2.64] ;  /* 0x0000002402167981 */ /* 0x000162000c1e1900 */
[----:B------:R-:W-:Y:S05]  /*13460*/  BRA `(.L_x_13063) ;  /* 0x0000000000047947 */ /* 0x000fea0003800000 */
.L_x_13086:
[----:B------:R0:W5:Y:S02]  /*13470*/  LDG.E R22, desc[UR36][R2.64] ;  /* 0x0000002402167981 */ /* 0x000164000c1e1900 */
.L_x_13063:
[----:B0-----:R-:W0:Y:S01]  /*13480*/  LDC.U8 R3, c[0x0][0x4f9] ;  /* 0x00013e40ff037b82 */ /* 0x001e220000000000 */
[----:B-12345:R-:W-:-:S04]  /*13490*/  VIMNMX R19, R19, R18, !PT ;  /* 0x0000001213137248 */ /* 0x03efc80007fe0100 */
        /* <DEDUP_REMOVED lines=14> */
.L_x_13094:
[----:B------:R-:W-:Y:S01]  /*13580*/  STG.E.U8 desc[UR36][R16.64], R2 ;  /* 0x0000000210007986 */ /* 0x000fe2000c101124 */
[----:B------:R-:W-:Y:S05]  /*13590*/  EXIT ;  /* 0x000000000000794d */ /* 0x000fea0003800000 */
.L_x_13093:
        /* <DEDUP_REMOVED lines=9> */
.L_x_13097:
[----:B------:R-:W-:Y:S01]  /*13630*/  STG.E desc[UR36][R16.64], R2 ;  /* 0x0000000210007986 */ /* 0x000fe2000c101924 */
[----:B------:R-:W-:Y:S05]  /*13640*/  EXIT ;  /* 0x000000000000794d */ /* 0x000fea0003800000 */
.L_x_13096:
[----:B------:R-:W-:Y:S01]  /*13650*/  STG.E.U16 desc[UR36][R16.64], R2 ;  /* 0x0000000210007986 */ /* 0x000fe2000c101524 */
[----:B------:R-:W-:Y:S05]  /*13660*/  EXIT ;  /* 0x000000000000794d */ /* 0x000fea0003800000 */
.L_x_13092:
        /* <DEDUP_REMOVED lines=9> */
.L_x_13099:
[----:B------:R-:W-:-:S04]  /*13700*/  I2FP.F32.S32 R0, R2 ;  /* 0x0000000200007245 */ /* 0x000fc80000201400 */
[----:B------:R-:W-:-:S05]  /*13710*/  F2FP.F16.F32.PACK_AB R0, RZ, R0 ;  /* 0x00000000ff00723e */ /* 0x000fca00000000ff */
[----:B------:R-:W-:Y:S01]  /*13720*/  STG.E.U16 desc[UR36][R16.64], R0 ;  /* 0x0000000010007986 */ /* 0x000fe2000c101524 */
[----:B------:R-:W-:Y:S05]  /*13730*/  EXIT ;  /* 0x000000000000794d */ /* 0x000fea0003800000 */
.L_x_13098:
        /* <DEDUP_REMOVED lines=10> */
.L_x_13101:
[----:B------:R-:W-:-:S04]  /*137e0*/  I2FP.F32.S32 R2, R2 ;  /* 0x0000000200027245 */ /* 0x000fc80000201400 */
[----:B------:R-:W-:-:S04]  /*137f0*/  F2FP.F16.F32.PACK_AB R3, RZ, R2 ;  /* 0x00000002ff03723e */ /* 0x000fc800000000ff */
[----:B------:R-:W-:-:S05]  /*13800*/  PRMT R3, R3, 0x5410, RZ ;  /* 0x0000541003037816 */ /* 0x000fca00000000ff */
[----:B------:R-:W-:Y:S01]  /*13810*/  STG.E desc[UR36][R16.64], R3 ;  /* 0x0000000310007986 */ /* 0x000fe2000c101924 */
[----:B------:R-:W-:Y:S05]  /*13820*/  EXIT ;  /* 0x000000000000794d */ /* 0x000fea0003800000 */
.L_x_13100:
[----:B------:R-:W0:Y:S02]  /*13830*/  I2F.F64 R2, R2 ;  /* 0x0000000200027312 */ /* 0x000e240000201c00 */
[----:B0-----:R-:W-:Y:S01]  /*13840*/  STG.E.64 desc[UR36][R16.64], R2 ;  /* 0x0000000210007986 */ /* 0x001fe2000c101b24 */
[----:B------:R-:W-:Y:S05]  /*13850*/  EXIT ;  /* 0x000000000000794d */ /* 0x000fea0003800000 */
.L_x_13091:
        /* <DEDUP_REMOVED lines=12> */
.L_x_13104:
[----:B------:R-:W0:Y:S01]  /*13920*/  I2F.F64 R4, R2 ;  /* 0x0000000200047312 */ /* 0x000e220000201c00 */
[----:B------:R-:W-:-:S05]  /*13930*/  CS2R R6, SRZ ;  /* 0x0000000000067805 */ /* 0x000fca000001ff00 */
[----:B0-----:R-:W-:Y:S01]  /*13940*/  STG.E.128 desc[UR36][R16.64], R4 ;  /* 0x0000000410007986 */ /* 0x001fe2000c101d24 */
[----:B------:R-:W-:Y:S05]  /*13950*/  EXIT ;  /* 0x000000000000794d */ /* 0x000fea0003800000 */
.L_x_13103:
        /* <DEDUP_REMOVED lines=21> */
.L_x_13108:
[----:B------:R-:W-:Y:S05]  /*13ab0*/  BSYNC B0 ;  /* 0x0000000000007941 */ /* 0x000fea0003800000 */
.L_x_13107:
[----:B------:R-:W-:-:S05]  /*13ac0*/  LOP3.LUT R3, R0, R3, RZ, 0xfc, !PT ;  /* 0x0000000300037212 */ /* 0x000fca00078efcff */
[----:B------:R-:W-:Y:S01]  /*13ad0*/  STG.E.U8 desc[UR36][R16.64], R3 ;  /* 0x0000000310007986 */ /* 0x000fe2000c101124 */
[----:B------:R-:W-:Y:S05]  /*13ae0*/  EXIT ;  /* 0x000000000000794d */ /* 0x000fea0003800000 */
.L_x_13106:
        /* <DEDUP_REMOVED lines=13> */
.L_x_13110:
[----:B------:R-:W-:Y:S01]  /*13bc0*/  IMAD.MOV.U32 R0, RZ, RZ, 0x7f ;  /* 0x0000007fff007424 */ /* 0x000fe200078e00ff */
[----:B------:R-:W-:-:S04]  /*13bd0*/  ISETP.GT.U32.AND P0, PT, R2, 0x7f800000, PT ;  /* 0x7f8000000200780c */ /* 0x000fc80003f04070 */
[----:B------:R-:W-:-:S09]  /*13be0*/  SEL R0, R0, 0x7c, P0 ;  /* 0x0000007c00007807 */ /* 0x000fd20000000000 */
.L_x_13111:
[----:B------:R-:W-:Y:S05]  /*13bf0*/  BSYNC B0 ;  /* 0x0000000000007941 */ /* 0x000fea0003800000 */
.L_x_13109:
[----:B------:R-:W-:-:S04]  /*13c00*/  LOP3.LUT R2, R3, 0x80000000, RZ, 0xc0, !PT ;  /* 0x8000000003027812 */ /* 0x000fc800078ec0ff */
[----:B------:R-:W-:-:S04]  /*13c10*/  SHF.R.U32.HI R3, RZ, 0x18, R2 ;  /* 0x00000018ff037819 */ /* 0x000fc80000011602 */
[----:B------:R-:W-:-:S05]  /*13c20*/  LOP3.LUT R3, R0, R3, RZ, 0xfc, !PT ;  /* 0x0000000300037212 */ /* 0x000fca00078efcff */
[----:B------:R-:W-:Y:S01]  /*13c30*/  STG.E.U8 desc[UR36][R16.64], R3 ;  /* 0x0000000310007986 */ /* 0x000fe2000c101124 */
[----:B------:R-:W-:Y:S05]  /*13c40*/  EXIT ;  /* 0x000000000000794d */ /* 0x000fea0003800000 */
.L_x_13105:
[----:B------:R-:W-:-:S04]  /*13c50*/  I2FP.F32.S32 R0, R2 ;  /* 0x0000000200007245 */ /* 0x000fc80000201400 */
[----:B------:R-:W-:-:S05]  /*13c60*/  F2FP.BF16.F32.PACK_AB R0, RZ, R0 ;  /* 0x00000000ff00723e */ /* 0x000fca00000010ff */
[----:B------:R-:W-:Y:S01]  /*13c70*/  STG.E.U16 desc[UR36][R16.64], R0 ;  /* 0x0000000010007986 */ /* 0x000fe2000c101524 */
[----:B------:R-:W-:Y:S05]  /*13c80*/  EXIT ;  /* 0x000000000000794d */ /* 0x000fea0003800000 */
.L_x_13102:
        /* <DEDUP_REMOVED lines=10> */
.L_x_13114:
        /* <DEDUP_REMOVED lines=17> */
.L_x_13117:
[----:B------:R-:W-:-:S04]  /*13e40*/  LOP3.LUT R2, R3, 0x80000000, RZ, 0xc0, !PT ;  /* 0x8000000003027812 */ /* 0x000fc800078ec0ff */
[----:B------:R-:W-:-:S04]  /*13e50*/  SHF.R.U32.HI R3, RZ, 0x18, R2 ;  /* 0x00000018ff037819 */ /* 0x000fc80000011602 */
[----:B------:R-:W-:-:S04]  /*13e60*/  LOP3.LUT R0, R0, R3, RZ, 0xfc, !PT ;  /* 0x0000000300007212 */ /* 0x000fc800078efcff */
[----:B------:R-:W-:-:S07]  /*13e70*/  PRMT R8, R0, 0x7610, R8 ;  /* 0x0000761000087816 */ /* 0x000fce0000000008 */
.L_x_13116:
[----:B------:R-:W-:Y:S05]  /*13e80*/  BSYNC B0 ;  /* 0x0000000000007941 */ /* 0x000fea0003800000 */
.L_x_13115:
[----:B------:R-:W-:Y:S01]  /*13e90*/  STG.E.U8 desc[UR36][R16.64], R8 ;  /* 0x0000000810007986 */ /* 0x000fe2000c101124 */
[----:B------:R-:W-:Y:S05]  /*13ea0*/  EXIT ;  /* 0x000000000000794d */ /* 0x000fea0003800000 */
.L_x_13113:
        /* <DEDUP_REMOVED lines=17> */
.L_x_13120:
[----:B------:R-:W-:-:S04]  /*13fc0*/  LOP3.LUT R2, R3, 0x80000000, RZ, 0xc0, !PT ;  /* 0x8000000003027812 */ /* 0x000fc800078ec0ff */
[----:B------:R-:W-:-:S04]  /*13fd0*/  SHF.R.U32.HI R3, RZ, 0x18, R2 ;  /* 0x00000018ff037819 */ /* 0x000fc80000011602 */
[----:B------:R-:W-:-:S04]  /*13fe0*/  LOP3.LUT R0, R0, R3, RZ, 0xfc, !PT ;  /* 0x0000000300007212 */ /* 0x000fc800078efcff */
[----:B------:R-:W-:-:S07]  /*13ff0*/  PRMT R8, R0, 0x7610, R8 ;  /* 0x0000761000087816 */ /* 0x000fce0000000008 */
.L_x_13119:
[----:B------:R-:W-:Y:S05]  /*14000*/  BSYNC B0 ;  /* 0x0000000000007941 */ /* 0x000fea0003800000 */
.L_x_13118:
[----:B------:R-:W-:Y:S01]  /*14010*/  STG.E.U8 desc[UR36][R16.64], R8 ;  /* 0x0000000810007986 */ /* 0x000fe2000c101124 */
[----:B------:R-:W-:Y:S05]  /*14020*/  EXIT ;  /* 0x000000000000794d */ /* 0x000fea0003800000 */
.L_x_13112:
        /* <DEDUP_REMOVED lines=22> */
.L_x_13095:
        /* <DEDUP_REMOVED lines=16> */
.L_x_13123:
[----:B------:R-:W-:Y:S05]  /*14290*/  EXIT ;  /* 0x000000000000794d */ /* 0x000fea0003800000 */
.L_x_13122:
[----:B------:R-:W-:-:S05]  /*142a0*/  SHF.R.S32.HI R3, RZ, 0x1f, R2 ;  /* 0x0000001fff037819 */ /* 0x000fca0000011402 */
[----:B------:R-:W-:Y:S01]  /*142b0*/  STG.E.64 desc[UR36][R16.64], R2 ;  /* 0x0000000210007986 */ /* 0x000fe2000c101b24 */
[----:B------:R-:W-:Y:S05]  /*142c0*/  EXIT ;  /* 0x000000000000794d */ /* 0x000fea0003800000 */
.L_x_13121:
[----:B------:R-:W-:Y:S01]  /*142d0*/  STG.E desc[UR36][R16.64], R2 ;  /* 0x0000000210007986 */ /* 0x000fe2000c101924 */
[----:B------:R-:W-:Y:S05]  /*142e0*/  EXIT ;  /* 0x000000000000794d */ /* 0x000fea0003800000 */
.L_x_13124:
        /* <DEDUP_REMOVED lines=9> */
.L_x_44480:


//--------------------- .text._ZN2at6native27unrolled_elementwise_kernelIZZZNS0_49_GLOBAL__N__657f93f7_16_TensorCompare_cu_71e06f4e17clamp_kernel_implERNS_18TensorIteratorBaseEENKUlvE_clEvENKUlvE1_clEvEUliiiE_St5arrayIPcLm4EELi4E23TrivialOffsetCalculatorILi3EjESB_ILi1EjENS0_6memory12LoadWithCastILi3EEENSE_13StoreWithCastILi1EEEEEviT_T0_T2_T3_T4_T5_ --------------------------
	.section	.text._ZN2at6native27unrolled_elementwise_kernelIZZZNS0_49_GLOBAL__N__657f93f7_16_TensorCompare_cu_71e06f4e17clamp_kernel_implERNS_18TensorIteratorBaseEENKUlvE_clEvENKUlvE1_clEvEUliiiE_St5arrayIPcLm4EELi4E23TrivialOffsetCalculatorILi3EjESB_ILi1EjENS0_6memory12LoadWithCastILi3EEENSE_13StoreWithCastILi1EEEEEviT_T0_T2_T3_T4_T5_,"ax",@progbits
	.align	128
        .global         _ZN2at6native27unrolled_elementwise_kernelIZZZNS0_49_GLOBAL__N__657f93f7_16_TensorCompare_cu_71e06f4e17clamp_kernel_implERNS_18TensorIteratorBaseEENKUlvE_clEvENKUlvE1_clEvEUliiiE_St5arrayIPcLm4EELi4E23TrivialOffsetCalculatorILi3EjESB_ILi1EjENS0_6memory12LoadWithCastILi3EEENSE_13StoreWithCastILi1EEEEEviT_T0_T2_T3_T4_T5_
        .type           _ZN2at6native27unrolled_elementwise_kernelIZZZNS0_49_GLOBAL__N__657f93f7_16_TensorCompare_cu_71e06f4e17clamp_kernel_implERNS_18TensorIteratorBaseEENKUlvE_clEvENKUlvE1_clEvEUliiiE_St5arrayIPcLm4EELi4E23TrivialOffsetCalculatorILi3EjESB_ILi1EjENS0_6memory12LoadWithCastILi3EEENSE_13StoreWithCastILi1EEEEEviT_T0_T2_T3_T4_T5_,@function
        .size           _ZN2at6native27unrolled_elementwise_kernelIZZZNS0_49_GLOBAL__N__657f93f7_16_TensorCompare_cu_71e06f4e17clamp_kernel_implERNS_18TensorIteratorBaseEENKUlvE_clEvENKUlvE1_clEvEUliiiE_St5arrayIPcLm4EELi4E23TrivialOffsetCalculatorILi3EjESB_ILi1EjENS0_6memory12LoadWithCastILi3EEENSE_13StoreWithCastILi1EEEEEviT_T0_T2_T3_T4_T5_,(.L_x_44481 - _ZN2at6native27unrolled_elementwise_kernelIZZZNS0_49_GLOBAL__N__657f93f7_16_TensorCompare_cu_71e06f4e17clamp_kernel_implERNS_18TensorIteratorBaseEENKUlvE_clEvENKUlvE1_clEvEUliiiE_St5arrayIPcLm4EELi4E23TrivialOffsetCalculatorILi3EjESB_ILi1EjENS0_6memory12LoadWithCastILi3EEENSE_13StoreWithCastILi1EEEEEviT_T0_T2_T3_T4_T5_)
        .other          _ZN2at6native27unrolled_elementwise_kernelIZZZNS0_49_GLOBAL__N__657f93f7_16_TensorCompare_cu_71e06f4e17clamp_kernel_implERNS_18TensorIteratorBaseEENKUlvE_clEvENKUlvE1_clEvEUliiiE_St5arrayIPcLm4EELi4E23TrivialOffsetCalculatorILi3EjESB_ILi1EjENS0_6memory12LoadWithCastILi3EEENSE_13StoreWithCastILi1EEEEEviT_T0_T2_T3_T4_T5_,@"STO_CUDA_ENTRY STV_DEFAULT"
_ZN2at6native27unrolled_elementwise_kernelIZZZNS0_49_GLOBAL__N__657f93f7_16_TensorCompare_cu_71e06f4e17clamp_kernel_implERNS_18TensorIteratorBaseEENKUlvE_clEvENKUlvE1_clEvEUliiiE_St5arrayIPcLm4EELi4E23TrivialOffsetCalculatorILi3EjESB_ILi1EjENS0_6memory12LoadWithCastILi3EEENSE_13StoreWithCastILi1EEEEEviT_T0_T2_T3_T4_T5_:
.text._ZN2at6native27unrolled_elementwise_kernelIZZZNS0_49_GLOBAL__N__657f93f7_16_TensorCompare_cu_71e06f4e17clamp_kernel_implERNS_18TensorIteratorBaseEENKUlvE_clEvENKUlvE1_clEvEUliiiE_St5arrayIPcLm4EELi4E23TrivialOffsetCalculatorILi3EjESB_ILi1EjENS0_6memory12LoadWithCastILi3EEENSE_13StoreWithCastILi1EEEEEviT_T0_T2_T3_T4_T5_:
[----:B------:R-:W0:Y:S01]  /*0000*/  LDC R1, c[0x0][0x28] ;  /* 0x00000a00ff017b82 */ /* 0x000e220000000800 */
[----:B------:R-:W1:Y:S07]  /*0010*/  S2R R0, SR_CTAID.X ;  /* 0x0000000000007919 */ /* 0x000e6e0000002500 */
[----:B------:R-:W1:Y:S01]  /*0020*/  LDC R19, c[0x0][0x210] ;  /* 0x00008400ff137b82 */ /* 0x000e620000000800 */
[----:B------:R-:W-:Y:S01]  /*0030*/  ULDC.64 UR36, c[0x0][0x208] ;  /* 0x0000820000247ab9 */ /* 0x000fe20000000a00 */
[----:B------:R-:W-:Y:S01]  /*0040*/  BSSY B6, `(.L_x_13125) ;  /* 0x00002b0000067945 */ /* 0x000fe20003800000 */
[----:B------:R-:W2:Y:S01]  /*0050*/  S2R R27, SR_TID.X ;  /* 0x00000000001b7919 */ /* 0x000ea20000002100 */
[----:B------:R-:W-:Y:S01]  /*0060*/  CS2R R28, SRZ ;  /* 0x00000000001c7805 */ /* 0x000fe2000001ff00 */
[----:B------:R-:W-:-:S02]  /*0070*/  IMAD.MOV.U32 R26, RZ, RZ, RZ ;  /* 0x000000ffff1a7224 */ /* 0x000fc400078e00ff */
[----:B------:R-:W-:Y:S01]  /*0080*/  IMAD.MOV.U32 R25, RZ, RZ, RZ ;  /* 0x000000ffff197224 */ /* 0x000fe200078e00ff */
[----:B------:R-:W3:Y:S08]  /*0090*/  LDC.U8 R24, c[0x0][0x23c] ;  /* 0x00008f00ff187b82 */ /* 0x000ef00000000000 */
[----:B------:R-:W4:Y:S08]  /*00a0*/  LDC.U8 R17, c[0x0][0x23d] ;  /* 0x00008f40ff117b82 */ /* 0x000f300000000000 */
[----:B------:R-:W0:Y:S01]  /*00b0*/  LDC.U8 R23, c[0x0][0x23e] ;  /* 0x00008f80ff177b82 */ /* 0x000e220000000000 */
[----:B-1----:R-:W-:-:S05]  /*00c0*/  IMAD R19, R0, -0x200, R19 ;  /* 0xfffffe0000137824 */ /* 0x002fca00078e0213 */
[----:B--2---:R-:W-:-:S13]  /*00d0*/  ISETP.GE.AND P0, PT, R27, R19, PT ;  /* 0x000000131b00720c */ /* 0x004fda0003f06270 */
[----:B---34-:R-:W-:Y:S05]  /*00e0*/  @P0 BRA `(.L_x_13126) ;  /* 0x0000002800940947 */ /* 0x018fea0003800000 */
[----:B------:R-:W1:Y:S01]  /*00f0*/  LDC.64 R2, c[0x0][0x220] ;  /* 0x00008800ff027b82 */ /* 0x000e620000000a00 */
[----:B------:R-:W-:Y:S01]  /*0100*/  IMAD R16, R0, 0x200, R27 ;  /* 0x0000020000107824 */ /* 0x000fe200078e021b */
        /* <DEDUP_REMOVED lines=17> */
.L_x_13130:
[----:B------:R4:W5:Y:S01]  /*0220*/  LDG.E.U8 R28, desc[UR36][R2.64] ;  /* 0x00000024021c7981 */ /* 0x000962000c1e1100 */
[----:B------:R-:W-:Y:S05]  /*0230*/  BRA `(.L_x_13132) ;  /* 0x0000000c00347947 */ /* 0x000fea0003800000 */
.L_x_13129:
        /* <DEDUP_REMOVED lines=8> */
.L_x_13134:
[----:B------:R2:W5:Y:S01]  /*02c0*/  LDG.E R28, desc[UR36][R2.64] ;  /* 0x00000024021c7981 */ /* 0x000562000c1e1900 */
[----:B------:R-:W-:Y:S05]  /*02d0*/  BRA `(.L_x_13132) ;  /* 0x0000000c000c7947 */ /* 0x000fea0003800000 */
.L_x_13133:
[----:B------:R3:W5:Y:S01]  /*02e0*/  LDG.E.S16 R28, desc[UR36][R2.64] ;  /* 0x00000024021c7981 */ /* 0x000762000c1e1700 */
[----:B------:R-:W-:Y:S05]  /*02f0*/  BRA `(.L_x_13132) ;  /* 0x0000000c00047947 */ /* 0x000fea0003800000 */
.L_x_13128:
        /* <DEDUP_REMOVED lines=9> */
.L_x_13136:
[----:B------:R-:W2:Y:S02]  /*0390*/  LDG.E.U16 R2, desc[UR36][R2.64] ;  /* 0x0000002402027981 */ /* 0x000ea4000c1e1500 */
[----:B--2---:R-:W-:-:S06]  /*03a0*/  HADD2.F32 R28, -RZ, R2.H0_H0 ;  /* 0x20000002ff1c7230 */ /* 0x004fcc0000004100 */
[----:B------:R-:W1:Y:S01]  /*03b0*/  F2I.FTZ.TRUNC.NTZ R28, R28 ;  /* 0x0000001c001c7305 */ /* 0x000e62000021f100 */
[----:B------:R-:W-:Y:S05]  /*03c0*/  BRA `(.L_x_13132) ;  /* 0x0000000800d07947 */ /* 0x000fea0003800000 */
.L_x_13135:
        /* <DEDUP_REMOVED lines=9> */
.L_x_13138:
[----:B------:R-:W2:Y:S02]  /*0460*/  LDG.E.U16 R2, desc[UR36][R2.64] ;  /* 0x0000002402027981 */ /* 0x000ea4000c1e1500 */
[----:B--2---:R-:W-:-:S06]  /*0470*/  HADD2.F32 R28, -RZ, R2.H0_H0 ;  /* 0x20000002ff1c7230 */ /* 0x004fcc0000004100 */
[----:B------:R-:W1:Y:S01]  /*0480*/  F2I.FTZ.TRUNC.NTZ R28, R28 ;  /* 0x0000001c001c7305 */ /* 0x000e62000021f100 */
[----:B------:R-:W-:Y:S05]  /*0490*/  BRA `(.L_x_13132) ;  /* 0x00000008009c7947 */ /* 0x000fea0003800000 */
.L_x_13137:
[----:B------:R-:W2:Y:S02]  /*04a0*/  LDG.E.64 R2, desc[UR36][R2.64] ;  /* 0x0000002402027981 */ /* 0x000ea4000c1e1b00 */
[----:B--2---:R1:W2:Y:S01]  /*04b0*/  F2I.F64.TRUNC R28, R2 ;  /* 0x00000002001c7311 */ /* 0x0042a2000030d100 */
[----:B------:R-:W-:Y:S05]  /*04c0*/  BRA `(.L_x_13132) ;  /* 0x0000000800907947 */ /* 0x000fea0003800000 */
.L_x_13127:
        /* <DEDUP_REMOVED lines=12> */
.L_x_13141:
[----:B------:R-:W2:Y:S02]  /*0590*/  LDG.E.64 R2, desc[UR36][R2.64] ;  /* 0x0000002402027981 */ /* 0x000ea4000c1e1b00 */
[----:B--2---:R1:W2:Y:S01]  /*05a0*/  F2I.F64.TRUNC R28, R2 ;  /* 0x00000002001c7311 */ /* 0x0042a2000030d100 */
[----:B------:R-:W-:Y:S05]  /*05b0*/  BRA `(.L_x_13132) ;  /* 0x0000000800547947 */ /* 0x000fea0003800000 */
.L_x_13140:
        /* <DEDUP_REMOVED lines=27> */
.L_x_13143:
        /* <DEDUP_REMOVED lines=14> */
.L_x_13142:
[----:B------:R-:W2:Y:S02]  /*0850*/  LDG.E.U16 R28, desc[UR36][R2.64] ;  /* 0x00000024021c7981 */ /* 0x000ea4000c1e1500 */
[----:B--2---:R-:W-:-:S06]  /*0860*/  IMAD.U32 R28, R28, 0x10000, RZ ;  /* 0x000100001c1c7824 */ /* 0x004fcc00078e00ff */
[----:B------:R-:W1:Y:S01]  /*0870*/  F2I.FTZ.TRUNC.NTZ R28, R28 ;  /* 0x0000001c001c7305 */ /* 0x000e62000021f100 */
[----:B------:R-:W-:Y:S05]  /*0880*/  BRA `(.L_x_13132) ;  /* 0x0000000400a07947 */ /* 0x000fea0003800000 */
.L_x_13139:
        /* <DEDUP_REMOVED lines=10> */
.L_x_13146:
        /* <DEDUP_REMOVED lines=21> */
.L_x_13150:
[----:B------:R-:W-:Y:S05]  /*0a80*/  BSYNC B1 ;  /* 0x0000000000017941 */ /* 0x000fea0003800000 */
.L_x_13149:
[----:B------:R-:W-:Y:S01]  /*0a90*/  IMAD.SHL.U32 R2, R2, 0x100000, RZ ;  /* 0x0010000002027824 */ /* 0x000fe200078e00ff */
[----:B------:R-:W-:-:S04]  /*0aa0*/  LEA R3, R0, 0x3b800000, 0x17 ;  /* 0x3b80000000037811 */ /* 0x000fc800078eb8ff */
[----:B------:R-:W-:-:S07]  /*0ab0*/  LOP3.LUT R28, R3, R2, R28, 0xfe, !PT ;  /* 0x00000002031c7212 */ /* 0x000fce00078efe1c */
.L_x_13148:
[----:B------:R-:W-:Y:S05]  /*0ac0*/  BSYNC B0 ;  /* 0x0000000000007941 */ /* 0x000fea0003800000 */
.L_x_13147:
[----:B------:R-:W1:Y:S01]  /*0ad0*/  F2I.FTZ.TRUNC.NTZ R28, R28 ;  /* 0x0000001c001c7305 */ /* 0x000e62000021f100 */
[----:B------:R-:W-:Y:S05]  /*0ae0*/  BRA `(.L_x_13132) ;  /* 0x0000000400087947 */ /* 0x000fea0003800000 */
.L_x_13145:
        /* <DEDUP_REMOVED lines=21> */
.L_x_13154:
[----:B------:R-:W-:Y:S05]  /*0c40*/  BSYNC B1 ;  /* 0x0000000000017941 */ /* 0x000fea0003800000 */
.L_x_13153:
[----:B------:R-:W-:Y:S01]  /*0c50*/  IMAD.SHL.U32 R2, R2, 0x200000, RZ ;  /* 0x0020000002027824 */ /* 0x000fe200078e00ff */
[----:B------:R-:W-:-:S04]  /*0c60*/  LEA R3, R0, 0x37800000, 0x17 ;  /* 0x3780000000037811 */ /* 0x000fc800078eb8ff */
[----:B------:R-:W-:-:S07]  /*0c70*/  LOP3.LUT R28, R3, R2, R28, 0xfe, !PT ;  /* 0x00000002031c7212 */ /* 0x000fce00078efe1c */
.L_x_13152:
[----:B------:R-:W-:Y:S05]  /*0c80*/  BSYNC B0 ;  /* 0x0000000000007941 */ /* 0x000fea0003800000 */
.L_x_13151:
[----:B------:R-:W1:Y:S01]  /*0c90*/  F2I.FTZ.TRUNC.NTZ R28, R28 ;  /* 0x0000001c001c7305 */ /* 0x000e62000021f100 */
[----:B------:R-:W-:Y:S05]  /*0ca0*/  BRA `(.L_x_13132) ;  /* 0x0000000000987947 */ /* 0x000fea0003800000 */
.L_x_13144:
        /* <DEDUP_REMOVED lines=14> */
.L_x_13158:
[----:B------:R-:W-:Y:S05]  /*0d90*/  BSYNC B0 ;  /* 0x0000000000007941 */ /* 0x000fea0003800000 */
.L_x_13157:
[----:B------:R-:W1:Y:S01]  /*0da0*/  F2I.FTZ.TRUNC.NTZ R28, R28 ;  /* 0x0000001c001c7305 */ /* 0x000e62000021f100 */
[----:B------:R-:W-:Y:S05]  /*0db0*/  BRA `(.L_x_13132) ;  /* 0x0000000000547947 */ /* 0x000fea0003800000 */
.L_x_13131:
        /* <DEDUP_REMOVED lines=16> */
[----:B01----:R-:W-:Y:S05]  /*0ec0*/  CALL.ABS.NOINC R2 ;  /* 0x0000000002007343 */ /* 0x003fea0003c00000 */
.L_x_13159:
[----:B------:R-:W-:Y:S05]  /*0ed0*/  BRA `(.L_x_13132) ;  /* 0x00000000000c7947 */ /* 0x000fea0003800000 */
.L_x_13156:
[----:B------:R1:W5:Y:S01]  /*0ee0*/  LDG.E R28, desc[UR36][R2.64] ;  /* 0x00000024021c7981 */ /* 0x000362000c1e1900 */
[----:B------:R-:W-:Y:S05]  /*0ef0*/  BRA `(.L_x_13132) ;  /* 0x0000000000047947 */ /* 0x000fea0003800000 */
.L_x_13155:
[----:B------:R1:W5:Y:S02]  /*0f00*/  LDG.E R28, desc[UR36][R2.64] ;  /* 0x00000024021c7981 */ /* 0x000364000c1e1900 */
.L_x_13132:
        /* <DEDUP_REMOVED lines=18> */
.L_x_13163:
[----:B------:R2:W5:Y:S01]  /*1030*/  LDG.E.U8 R26, desc[UR36][R2.64] ;  /* 0x00000024021a7981 */ /* 0x000562000c1e1100 */
[----:B------:R-:W-:Y:S05]  /*1040*/  BRA `(.L_x_13165) ;  /* 0x0000000c00347947 */ /* 0x000fea0003800000 */
.L_x_13162:
        /* <DEDUP_REMOVED lines=8> */
.L_x_13167:
[----:B------:R4:W5:Y:S01]  /*10d0*/  LDG.E R26, desc[UR36][R2.64] ;  /* 0x00000024021a7981 */ /* 0x000962000c1e1900 */
[----:B------:R-:W-:Y:S05]  /*10e0*/  BRA `(.L_x_13165) ;  /* 0x0000000c000c7947 */ /* 0x000fea0003800000 */
.L_x_13166:
[----:B------:R3:W5:Y:S01]  /*10f0*/  LDG.E.S16 R26, desc[UR36][R2.64] ;  /* 0x00000024021a7981 */ /* 0x000762000c1e1700 */
[----:B------:R-:W-:Y:S05]  /*1100*/  BRA `(.L_x_13165) ;  /* 0x0000000c00047947 */ /* 0x000fea0003800000 */
.L_x_13161:
        /* <DEDUP_REMOVED lines=9> */
.L_x_13169:
[----:B------:R-:W2:Y:S02]  /*11a0*/  LDG.E.U16 R2, desc[UR36][R2.64] ;  /* 0x0000002402027981 */ /* 0x000ea4000c1e1500 */
[----:B--2---:R-:W-:-:S06]  /*11b0*/  HADD2.F32 R26, -RZ, R2.H0_H0 ;  /* 0x20000002ff1a7230 */ /* 0x004fcc0000004100 */
[----:B------:R-:W1:Y:S01]  /*11c0*/  F2I.FTZ.TRUNC.NTZ R26, R26 ;  /* 0x0000001a001a7305 */ /* 0x000e62000021f100 */
[----:B------:R-:W-:Y:S05]  /*11d0*/  BRA `(.L_x_13165) ;  /* 0x0000000800d07947 */ /* 0x000fea0003800000 */
.L_x_13168:
        /* <DEDUP_REMOVED lines=9> */
.L_x_13171:
[----:B------:R-:W2:Y:S02]  /*1270*/  LDG.E.U16 R2, desc[UR36][R2.64] ;  /* 0x0000002402027981 */ /* 0x000ea4000c1e1500 */
[----:B--2---:R-:W-:-:S06]  /*1280*/  HADD2.F32 R26, -RZ, R2.H0_H0 ;  /* 0x20000002ff1a7230 */ /* 0x004fcc0000004100 */
[----:B------:R-:W1:Y:S01]  /*1290*/  F2I.FTZ.TRUNC.NTZ R26, R26 ;  /* 0x0000001a001a7305 */ /* 0x000e62000021f100 */
[----:B------:R-:W-:Y:S05]  /*12a0*/  BRA `(.L_x_13165) ;  /* 0x00000008009c7947 */ /* 0x000fea0003800000 */
.L_x_13170:
[----:B------:R-:W2:Y:S02]  /*12b0*/  LDG.E.64 R2, desc[UR36][R2.64] ;  /* 0x0000002402027981 */ /* 0x000ea4000c1e1b00 */
[----:B--2---:R1:W2:Y:S01]  /*12c0*/  F2I.F64.TRUNC R26, R2 ;  /* 0x00000002001a7311 */ /* 0x0042a2000030d100 */
[----:B------:R-:W-:Y:S05]  /*12d0*/  BRA `(.L_x_13165) ;  /* 0x0000000800907947 */ /* 0x000fea0003800000 */
.L_x_13160:
        /* <DEDUP_REMOVED lines=12> */
.L_x_13174:
[----:B------:R-:W2:Y:S02]  /*13a0*/  LDG.E.64 R2, desc[UR36][R2.64] ;  /* 0x0000002402027981 */ /* 0x000ea4000c1e1b00 */
[----:B--2---:R1:W2:Y:S01]  /*13b0*/  F2I.F64.TRUNC R26, R2 ;  /* 0x00000002001a7311 */ /* 0x0042a2000030d100 */
[----:B------:R-:W-:Y:S05]  /*13c0*/  BRA `(.L_x_13165) ;  /* 0x0000000800547947 */ /* 0x000fea0003800000 */
.L_x_13173:
        /* <DEDUP_REMOVED lines=27> */
.L_x_13176:
        /* <DEDUP_REMOVED lines=14> */
.L_x_13175:
[----:B------:R-:W2:Y:S02]  /*1660*/  LDG.E.U16 R26, desc[UR36][R2.64] ;  /* 0x00000024021a7981 */ /* 0x000ea4000c1e1500 */
[----:B--2---:R-:W-:-:S06]  /*1670*/  IMAD.U32 R26, R26, 0x10000, RZ ;  /* 0x000100001a1a7824 */ /* 0x004fcc00078e00ff */
[----:B------:R-:W1:Y:S01]  /*1680*/  F2I.FTZ.TRUNC.NTZ R26, R26 ;  /* 0x0000001a001a7305 */ /* 0x000e62000021f100 */
[----:B------:R-:W-:Y:S05]  /*1690*/  BRA `(.L_x_13165) ;  /* 0x0000000400a07947 */ /* 0x000fea0003800000 */
.L_x_13172:
        /* <DEDUP_REMOVED lines=10> */
.L_x_13179:
        /* <DEDUP_REMOVED lines=21> */
.L_x_13183:
[----:B------:R-:W-:Y:S05]  /*1890*/  BSYNC B1 ;  /* 0x0000000000017941 */ /* 0x000fea0003800000 */
.L_x_13182:
[----:B------:R-:W-:Y:S01]  /*18a0*/  IMAD.SHL.U32 R2, R2, 0x100000, RZ ;  /* 0x0010000002027824 */ /* 0x000fe200078e00ff */
[----:B------:R-:W-:-:S04]  /*18b0*/  LEA R3, R0, 0x3b800000, 0x17 ;  /* 0x3b80000000037811 */ /* 0x000fc800078eb8ff */
[----:B------:R-:W-:-:S07]  /*18c0*/  LOP3.LUT R26, R3, R2, R26, 0xfe, !PT ;  /* 0x00000002031a7212 */ /* 0x000fce00078efe1a */
.L_x_13181:
[----:B------:R-:W-:Y:S05]  /*18d0*/  BSYNC B0 ;  /* 0x0000000000007941 */ /* 0x000fea0003800000 */
.L_x_13180:
[----:B------:R-:W1:Y:S01]  /*18e0*/  F2I.FTZ.TRUNC.NTZ R26, R26 ;  /* 0x0000001a001a7305 */ /* 0x000e62000021f100 */
[----:B------:R-:W-:Y:S05]  /*18f0*/  BRA `(.L_x_13165) ;  /* 0x0000000400087947 */ /* 0x000fea0003800000 */
.L_x_13178:
        /* <DEDUP_REMOVED lines=21> */
.L_x_13187:
[----:B------:R-:W-:Y:S05]  /*1a50*/  BSYNC B1 ;  /* 0x0000000000017941 */ /* 0x000fea0003800000 */
.L_x_13186:
[----:B------:R-:W-:Y:S01]  /*1a60*/  IMAD.SHL.U32 R2, R2, 0x200000, RZ ;  /* 0x0020000002027824 */ /* 0x000fe200078e00ff */
[----:B------:R-:W-:-:S04]  /*1a70*/  LEA R3, R0, 0x37800000, 0x17 ;  /* 0x3780000000037811 */ /* 0x000fc800078eb8ff */
[----:B------:R-:W-:-:S07]  /*1a80*/  LOP3.LUT R26, R3, R2, R26, 0xfe, !PT ;  /* 0x00000002031a7212 */ /* 0x000fce00078efe1a */
.L_x_13185:
[----:B------:R-:W-:Y:S05]  /*1a90*/  BSYNC B0 ;  /* 0x0000000000007941 */ /* 0x000fea0003800000 */
.L_x_13184:
[----:B------:R-:W1:Y:S01]  /*1aa0*/  F2I.FTZ.TRUNC.NTZ R26, R26 ;  /* 0x0000001a001a7305 */ /* 0x000e62000021f100 */
[----:B------:R-:W-:Y:S05]  /*1ab0*/  BRA `(.L_x_13165) ;  /* 0x0000000000987947 */ /* 0x000fea0003800000 */
.L_x_13177:
        /* <DEDUP_REMOVED lines=14> */
.L_x_13191:
[----:B------:R-:W-:Y:S05]  /*1ba0*/  BSYNC B0 ;  /* 0x0000000000007941 */ /* 0x000fea0003800000 */
.L_x_13190:
[----:B------:R-:W1:Y:S01]  /*1bb0*/  F2I.FTZ.TRUNC.NTZ R26, R26 ;  /* 0x0000001a001a7305 */ /* 0x000e62000021f100 */
[----:B------:R-:W-:Y:S05]  /*1bc0*/  BRA `(.L_x_13165) ;  /* 0x0000000000547947 */ /* 0x000fea0003800000 */
.L_x_13164:
        /* <DEDUP_REMOVED lines=16> */
[----:B01---5:R-:W-:Y:S05]  /*1cd0*/  CALL.ABS.NOINC R2 ;  /* 0x0000000002007343 */ /* 0x023fea0003c00000 */
.L_x_13192:
[----:B------:R-:W-:Y:S05]  /*1ce0*/  BRA `(.L_x_13165) ;  /* 0x00000000000c7947 */ /* 0x000fea0003800000 */
.L_x_13189:
[----:B------:R1:W5:Y:S01]  /*1cf0*/  LDG.E R26, desc[UR36][R2.64] ;  /* 0x00000024021a7981 */ /* 0x000362000c1e1900 */
[----:B------:R-:W-:Y:S05]  /*1d00*/  BRA `(.L_x_13165) ;  /* 0x0000000000047947 */ /* 0x000fea0003800000 */
.L_x_13188:
[----:B------:R1:W5:Y:S02]  /*1d10*/  LDG.E R26, desc[UR36][R2.64] ;  /* 0x00000024021a7981 */ /* 0x000364000c1e1900 */
.L_x_13165:
        /* <DEDUP_REMOVED lines=18> */
.L_x_13196:
[----:B------:R0:W5:Y:S01]  /*1e40*/  LDG.E.U8 R25, desc[UR36][R2.64] ;  /* 0x0000002402197981 */ /* 0x000162000c1e1100 */
[----:B------:R-:W-:Y:S05]  /*1e50*/  BRA `(.L_x_13198) ;  /* 0x0000000c00347947 */ /* 0x000fea0003800000 */
.L_x_13195:
        /* <DEDUP_REMOVED lines=8> */
.L_x_13200:
[----:B------:R0:W5:Y:S01]  /*1ee0*/  LDG.E R25, desc[UR36][R2.64] ;  /* 0x0000002402197981 */ /* 0x000162000c1e1900 */
[----:B------:R-:W-:Y:S05]  /*1ef0*/  BRA `(.L_x_13198) ;  /* 0x0000000c000c7947 */ /* 0x000fea0003800000 */
.L_x_13199:
[----:B------:R0:W5:Y:S01]  /*1f00*/  LDG.E.S16 R25, desc[UR36][R2.64] ;  /* 0x0000002402197981 */ /* 0x000162000c1e1700 */
[----:B------:R-:W-:Y:S05]  /*1f10*/  BRA `(.L_x_13198) ;  /* 0x0000000c00047947 */ /* 0x000fea0003800000 */
.L_x_13194:
        /* <DEDUP_REMOVED lines=9> */
.L_x_13202:
[----:B------:R-:W2:Y:S02]  /*1fb0*/  LDG.E.U16 R2, desc[UR36][R2.64] ;  /* 0x0000002402027981 */ /* 0x000ea4000c1e1500 */
[----:B--2---:R-:W-:-:S06]  /*1fc0*/  HADD2.F32 R25, -RZ, R2.H0_H0 ;  /* 0x20000002ff197230 */ /* 0x004fcc0000004100 */
[----:B------:R-:W0:Y:S01]  /*1fd0*/  F2I.FTZ.TRUNC.NTZ R25, R25 ;  /* 0x0000001900197305 */ /* 0x000e22000021f100 */
[----:B------:R-:W-:Y:S05]  /*1fe0*/  BRA `(.L_x_13198) ;  /* 0x0000000800d07947 */ /* 0x000fea0003800000 */
.L_x_13201:
        /* <DEDUP_REMOVED lines=9> */
.L_x_13204:
[----:B------:R-:W2:Y:S02]  /*2080*/  LDG.E.U16 R2, desc[UR36][R2.64] ;  /* 0x0000002402027981 */ /* 0x000ea4000c1e1500 */
[----:B--2---:R-:W-:-:S06]  /*2090*/  HADD2.F32 R25, -RZ, R2.H0_H0 ;  /* 0x20000002ff197230 */ /* 0x004fcc0000004100 */
[----:B------:R-:W3:Y:S01]  /*20a0*/  F2I.FTZ.TRUNC.NTZ R25, R25 ;  /* 0x0000001900197305 */ /* 0x000ee2000021f100 */
[----:B------:R-:W-:Y:S05]  /*20b0*/  BRA `(.L_x_13198) ;  /* 0x00000008009c7947 */ /* 0x000fea0003800000 */
.L_x_13203:
[----:B------:R-:W2:Y:S02]  /*20c0*/  LDG.E.64 R2, desc[UR36][R2.64] ;  /* 0x0000002402027981 */ /* 0x000ea4000c1e1b00 */
[----:B--2---:R0:W1:Y:S01]  /*20d0*/  F2I.F64.TRUNC R25, R2 ;  /* 0x0000000200197311 */ /* 0x004062000030d100 */
[----:B------:R-:W-:Y:S05]  /*20e0*/  BRA `(.L_x_13198) ;  /* 0x0000000800907947 */ /* 0x000fea0003800000 */
.L_x_13193:
        /* <DEDUP_REMOVED lines=12> */
.L_x_13207:
[----:B------:R-:W2:Y:S02]  /*21b0*/  LDG.E.64 R2, desc[UR36][R2.64] ;  /* 0x0000002402027981 */ /* 0x000ea4000c1e1b00 */
[----:B--2---:R0:W1:Y:S01]  /*21c0*/  F2I.F64.TRUNC R25, R2 ;  /* 0x0000000200197311 */ /* 0x004062000030d100 */
[----:B------:R-:W-:Y:S05]  /*21d0*/  BRA `(.L_x_13198) ;  /* 0x0000000800547947 */ /* 0x000fea0003800000 */
.L_x_13206:
        /* <DEDUP_REMOVED lines=27> */
.L_x_13209:
        /* <DEDUP_REMOVED lines=14> */
.L_x_13208:
[----:B------:R-:W2:Y:S02]  /*2470*/  LDG.E.U16 R25, desc[UR36][R2.64] ;  /* 0x0000002402197981 */ /* 0x000ea4000c1e1500 */
[----:B--2---:R-:W-:-:S06]  /*2480*/  IMAD.U32 R25, R25, 0x10000, RZ ;  /* 0x0001000019197824 */ /* 0x004fcc00078e00ff */
[----:B------:R-:W0:Y:S01]  /*2490*/  F2I.FTZ.TRUNC.NTZ R25, R25 ;  /* 0x0000001900197305 */ /* 0x000e22000021f100 */
[----:B------:R-:W-:Y:S05]  /*24a0*/  BRA `(.L_x_13198) ;  /* 0x0000000400a07947 */ /* 0x000fea0003800000 */
.L_x_13205:
        /* <DEDUP_REMOVED lines=10> */
.L_x_13212:
        /* <DEDUP_REMOVED lines=21> */
.L_x_13216:
[----:B------:R-:W-:Y:S05]  /*26a0*/  BSYNC B1 ;  /* 0x0000000000017941 */ /* 0x000fea0003800000 */
.L_x_13215:
[----:B------:R-:W-:Y:S01]  /*26b0*/  IMAD.SHL.U32 R2, R2, 0x100000, RZ ;  /* 0x0010000002027824 */ /* 0x000fe200078e00ff */
[----:B------:R-:W-:-:S04]  /*26c0*/  LEA R0, R0, 0x3b800000, 0x17 ;  /* 0x3b80000000007811 */ /* 0x000fc800078eb8ff */
[----:B------:R-:W-:-:S07]  /*26d0*/  LOP3.LUT R25, R0, R2, R25, 0xfe, !PT ;  /* 0x0000000200197212 */ /* 0x000fce00078efe19 */
.L_x_13214:
[----:B------:R-:W-:Y:S05]  /*26e0*/  BSYNC B0 ;  /* 0x0000000000007941 */ /* 0x000fea0003800000 */
.L_x_13213:
[----:B------:R-:W0:Y:S01]  /*26f0*/  F2I.FTZ.TRUNC.NTZ R25, R25 ;  /* 0x0000001900197305 */ /* 0x000e22000021f100 */
[----:B------:R-:W-:Y:S05]  /*2700*/  BRA `(.L_x_13198) ;  /* 0x0000000400087947 */ /* 0x000fea0003800000 */
.L_x_13211:
        /* <DEDUP_REMOVED lines=21> */
.L_x_13220:
[----:B------:R-:W-:Y:S05]  /*2860*/  BSYNC B1 ;  /* 0x0000000000017941 */ /* 0x000fea0003800000 */
.L_x_13219:
[----:B------:R-:W-:Y:S01]  /*2870*/  IMAD.SHL.U32 R2, R2, 0x200000, RZ ;  /* 0x0020000002027824 */ /* 0x000fe200078e00ff */
[----:B------:R-:W-:-:S04]  /*2880*/  LEA R0, R0, 0x37800000, 0x17 ;  /* 0x3780000000007811 */ /* 0x000fc800078eb8ff */
[----:B------:R-:W-:-:S07]  /*2890*/  LOP3.LUT R25, R0, R2, R25, 0xfe, !PT ;  /* 0x0000000200197212 */ /* 0x000fce00078efe19 */
.L_x_13218:
[----:B------:R-:W-:Y:S05]  /*28a0*/  BSYNC B0 ;  /* 0x0000000000007941 */ /* 0x000fea0003800000 */
.L_x_13217:
[----:B------:R-:W0:Y:S01]  /*28b0*/  F2I.FTZ.TRUNC.NTZ R25, R25 ;  /* 0x0000001900197305 */ /* 0x000e22000021f100 */
[----:B------:R-:W-:Y:S05]  /*28c0*/  BRA `(.L_x_13198) ;  /* 0x0000000000987947 */ /* 0x000fea0003800000 */
.L_x_13210:
        /* <DEDUP_REMOVED lines=14> */
.L_x_13224:
[----:B------:R-:W-:Y:S05]  /*29b0*/  BSYNC B0 ;  /* 0x0000000000007941 */ /* 0x000fea0003800000 */
.L_x_13223:
[----:B------:R-:W0:Y:S01]  /*29c0*/  F2I.FTZ.TRUNC.NTZ R25, R25 ;  /* 0x0000001900197305 */ /* 0x000e22000021f100 */
[----:B------:R-:W-:Y:S05]  /*29d0*/  BRA `(.L_x_13198) ;  /* 0x0000000000547947 */ /* 0x000fea0003800000 */
.L_x_13197:
        /* <DEDUP_REMOVED lines=17> */
.L_x_13225:
[----:B------:R-:W-:Y:S05]  /*2af0*/  BRA `(.L_x_13198) ;  /* 0x00000000000c7947 */ /* 0x000fea0003800000 */
.L_x_13222:
[----:B------:R0:W5:Y:S01]  /*2b00*/  LDG.E R25, desc[UR36][R2.64] ;  /* 0x0000002402197981 */ /* 0x000162000c1e1900 */
[----:B------:R-:W-:Y:S05]  /*2b10*/  BRA `(.L_x_13198) ;  /* 0x0000000000047947 */ /* 0x000fea0003800000 */
.L_x_13221:
[----:B------:R0:W5:Y:S02]  /*2b20*/  LDG.E R25, desc[UR36][R2.64] ;  /* 0x0000002402197981 */ /* 0x000164000c1e1900 */
.L_x_13198:
[----:B------:R-:W-:-:S07]  /*2b30*/  VIADD R27, R27, 0x80 ;  /* 0x000000801b1b7836 */ /* 0x000fce0000000000 */
.L_x_13126:
[----:B------:R-:W-:Y:S05]  /*2b40*/  BSYNC B6 ;  /* 0x0000000000067941 */ /* 0x000fea0003800000 */
.L_x_13125:
[----:B------:R-:W-:Y:S01]  /*2b50*/  ISETP.GE.AND P0, PT, R27, R19, PT ;  /* 0x000000131b00720c */ /* 0x000fe20003f06270 */
[----:B------:R-:W-:Y:S01]  /*2b60*/  BSSY B6, `(.L_x_13226) ;  /* 0x00002aa000067945 */ /* 0x000fe20003800000 */
[----:B------:R-:W-:Y:S02]  /*2b70*/  IMAD.MOV.U32 R22, RZ, RZ, RZ ;  /* 0x000000ffff167224 */ /* 0x000fe400078e00ff */
[----:B------:R-:W-:-:S09]  /*2b80*/  IMAD.MOV.U32 R18, RZ, RZ, RZ ;  /* 0x000000ffff127224 */ /* 0x000fd200078e00ff */
[----:B------:R-:W-:Y:S05]  /*2b90*/  @P0 BRA `(.L_x_13227) ;  /* 0x0000002800980947 */ /* 0x000fea0003800000 */
[----:B------:R-:W2:Y:S01]  /*2ba0*/  S2R R0, SR_CTAID.X ;  /* 0x0000000000007919 */ /* 0x000ea20000002500 */
[----:B01--4-:R-:W0:Y:S01]  /*2bb0*/  LDC.64 R2, c[0x0][0x220] ;  /* 0x00008800ff027b82 */ /* 0x013e220000000a00 */
[----:B------:R-:W-:Y:S01]  /*2bc0*/  ULDC UR4, c[0x0][0x240] ;  /* 0x0000900000047ab9 */ /* 0x000fe20000000800 */
[----:B--2---:R-:W-:Y:S01]  /*2bd0*/  IMAD R16, R0, 0x200, R27 ;  /* 0x0000020000107824 */ /* 0x004fe200078e021b */
        /* <DEDUP_REMOVED lines=16> */
.L_x_13231:
[----:B------:R0:W5:Y:S01]  /*2ce0*/  LDG.E.U8 R29, desc[UR36][R2.64] ;  /* 0x00000024021d7981 */ /* 0x000162000c1e1100 */
[----:B------:R-:W-:Y:S05]  /*2cf0*/  BRA `(.L_x_13233) ;  /* 0x0000000c00347947 */ /* 0x000fea0003800000 */
.L_x_13230:
        /* <DEDUP_REMOVED lines=8> */
.L_x_13235:
[----:B------:R0:W5:Y:S01]  /*2d80*/  LDG.E R29, desc[UR36][R2.64] ;  /* 0x00000024021d7981 */ /* 0x000162000c1e1900 */
[----:B------:R-:W-:Y:S05]  /*2d90*/  BRA `(.L_x_13233) ;  /* 0x0000000c000c7947 */ /* 0x000fea0003800000 */
.L_x_13234:
[----:B------:R0:W5:Y:S01]  /*2da0*/  LDG.E.S16 R29, desc[UR36][R2.64] ;  /* 0x00000024021d7981 */ /* 0x000162000c1e1700 */
[----:B------:R-:W-:Y:S05]  /*2db0*/  BRA `(.L_x_13233) ;  /* 0x0000000c00047947 */ /* 0x000fea0003800000 */
.L_x_13229:
        /* <DEDUP_REMOVED lines=9> */
.L_x_13237:
[----:B------:R-:W2:Y:S02]  /*2e50*/  LDG.E.U16 R2, desc[UR36][R2.64] ;  /* 0x0000002402027981 */ /* 0x000ea4000c1e1500 */
[----:B--2---:R-:W-:-:S06]  /*2e60*/  HADD2.F32 R29, -RZ, R2.H0_H0 ;  /* 0x20000002ff1d7230 */ /* 0x004fcc0000004100 */
[----:B------:R-:W0:Y:S01]  /*2e70*/  F2I.FTZ.TRUNC.NTZ R29, R29 ;  /* 0x0000001d001d7305 */ /* 0x000e22000021f100 */
[----:B------:R-:W-:Y:S05]  /*2e80*/  BRA `(.L_x_13233) ;  /* 0x0000000800d07947 */ /* 0x000fea0003800000 */
.L_x_13236:
        /* <DEDUP_REMOVED lines=9> */
.L_x_13239:
[----:B------:R-:W2:Y:S02]  /*2f20*/  LDG.E.U16 R2, desc[UR36][R2.64] ;  /* 0x0000002402027981 */ /* 0x000ea4000c1e1500 */
[----:B--2---:R-:W-:-:S06]  /*2f30*/  HADD2.F32 R29, -RZ, R2.H0_H0 ;  /* 0x20000002ff1d7230 */ /* 0x004fcc0000004100 */
[----:B------:R-:W0:Y:S01]  /*2f40*/  F2I.FTZ.TRUNC.NTZ R29, R29 ;  /* 0x0000001d001d7305 */ /* 0x000e22000021f100 */
[----:B------:R-:W-:Y:S05]  /*2f50*/  BRA `(.L_x_13233) ;  /* 0x00000008009c7947 */ /* 0x000fea0003800000 */
.L_x_13238:
[----:B------:R-:W2:Y:S02]  /*2f60*/  LDG.E.64 R2, desc[UR36][R2.64] ;  /* 0x0000002402027981 */ /* 0x000ea4000c1e1b00 */
[----:B--2---:R0:W1:Y:S01]  /*2f70*/  F2I.F64.TRUNC R29, R2 ;  /* 0x00000002001d7311 */ /* 0x004062000030d100 */
[----:B------:R-:W-:Y:S05]  /*2f80*/  BRA `(.L_x_13233) ;  /* 0x0000000800907947 */ /* 0x000fea0003800000 */
.L_x_13228:
        /* <DEDUP_REMOVED lines=12> */
.L_x_13242:
[----:B------:R-:W2:Y:S02]  /*3050*/  LDG.E.64 R2, desc[UR36][R2.64] ;  /* 0x0000002402027981 */ /* 0x000ea4000c1e1b00 */
[----:B--2---:R0:W1:Y:S01]  /*3060*/  F2I.F64.TRUNC R29, R2 ;  /* 0x00000002001d7311 */ /* 0x004062000030d100 */
[----:B------:R-:W-:Y:S05]  /*3070*/  BRA `(.L_x_13233) ;  /* 0x0000000800547947 */ /* 0x000fea0003800000 */
.L_x_13241:
        /* <DEDUP_REMOVED lines=27> */
.L_x_13244:
        /* <DEDUP_REMOVED lines=14> */
.L_x_13243:
[----:B------:R-:W2:Y:S02]  /*3310*/  LDG.E.U16 R29, desc[UR36][R2.64] ;  /* 0x00000024021d7981 */ /* 0x000ea4000c1e1500 */
[----:B--2---:R-:W-:-:S06]  /*3320*/  IMAD.U32 R29, R29, 0x10000, RZ ;  /* 0x000100001d1d7824 */ /* 0x004fcc00078e00ff */
[----:B------:R-:W0:Y:S01]  /*3330*/  F2I.FTZ.TRUNC.NTZ R29, R29 ;  /* 0x0000001d001d7305 */ /* 0x000e22000021f100 */
[----:B------:R-:W-:Y:S05]  /*3340*/  BRA `(.L_x_13233) ;  /* 0x0000000400a07947 */ /* 0x000fea0003800000 */
.L_x_13240:
        /* <DEDUP_REMOVED lines=10> */
.L_x_13247:
        /* <DEDUP_REMOVED lines=21> */
.L_x_13251:
[----:B------:R-:W-:Y:S05]  /*3540*/  BSYNC B1 ;  /* 0x0000000000017941 */ /* 0x000fea0003800000 */
.L_x_13250:
[----:B------:R-:W-:Y:S01]  /*3550*/  IMAD.SHL.U32 R2, R2, 0x100000, RZ ;  /* 0x0010000002027824 */ /* 0x000fe200078e00ff */
[----:B------:R-:W-:-:S04]  /*3560*/  LEA R0, R0, 0x3b800000, 0x17 ;  /* 0x3b80000000007811 */ /* 0x000fc800078eb8ff */
[----:B------:R-:W-:-:S07]  /*3570*/  LOP3.LUT R29, R0, R2, R29, 0xfe, !PT ;  /* 0x00000002001d7212 */ /* 0x000fce00078efe1d */
.L_x_13249:
[----:B------:R-:W-:Y:S05]  /*3580*/  BSYNC B0 ;  /* 0x0000000000007941 */ /* 0x000fea0003800000 */
.L_x_13248:
[----:B------:R-:W1:Y:S01]  /*3590*/  F2I.FTZ.TRUNC.NTZ R29, R29 ;  /* 0x0000001d001d7305 */ /* 0x000e62000021f100 */
[----:B------:R-:W-:Y:S05]  /*35a0*/  BRA `(.L_x_13233) ;  /* 0x0000000400087947 */ /* 0x000fea0003800000 */
.L_x_13246:
        /* <DEDUP_REMOVED lines=21> */
.L_x_13255:
[----:B------:R-:W-:Y:S05]  /*3700*/  BSYNC B1 ;  /* 0x0000000000017941 */ /* 0x000fea0003800000 */
.L_x_13254:
[----:B------:R-:W-:Y:S01]  /*3710*/  IMAD.SHL.U32 R2, R2, 0x200000, RZ ;  /* 0x0020000002027824 */ /* 0x000fe200078e00ff */
[----:B------:R-:W-:-:S04]  /*3720*/  LEA R0, R0, 0x37800000, 0x17 ;  /* 0x3780000000007811 */ /* 0x000fc800078eb8ff */
[----:B------:R-:W-:-:S07]  /*3730*/  LOP3.LUT R29, R0, R2, R29, 0xfe, !PT ;  /* 0x00000002001d7212 */ /* 0x000fce00078efe1d */
.L_x_13253:
[----:B------:R-:W-:Y:S05]  /*3740*/  BSYNC B0 ;  /* 0x0000000000007941 */ /* 0x000fea0003800000 */
.L_x_13252:
[----:B------:R-:W0:Y:S01]  /*3750*/  F2I.FTZ.TRUNC.NTZ R29, R29 ;  /* 0x0000001d001d7305 */ /* 0x000e22000021f100 */
[----:B------:R-:W-:Y:S05]  /*3760*/  BRA `(.L_x_13233) ;  /* 0x0000000000987947 */ /* 0x000fea0003800000 */
.L_x_13245:
        /* <DEDUP_REMOVED lines=14> */
.L_x_13259:
[----:B------:R-:W-:Y:S05]  /*3850*/  BSYNC B0 ;  /* 0x0000000000007941 */ /* 0x000fea0003800000 */
.L_x_13258:
[----:B------:R-:W4:Y:S01]  /*3860*/  F2I.FTZ.TRUNC.NTZ R29, R29 ;  /* 0x0000001d001d7305 */ /* 0x000f22000021f100 */
[----:B------:R-:W-:Y:S05]  /*3870*/  BRA `(.L_x_13233) ;  /* 0x0000000000547947 */ /* 0x000fea0003800000 */
.L_x_13232:
        /* <DEDUP_REMOVED lines=16> */
[----:B0--3-5:R-:W-:Y:S05]  /*3980*/  CALL.ABS.NOINC R2 ;  /* 0x0000000002007343 */ /* 0x029fea0003c00000 */
.L_x_13260:
[----:B------:R-:W-:Y:S05]  /*3990*/  BRA `(.L_x_13233) ;  /* 0x00000000000c7947 */ /* 0x000fea0003800000 */
.L_x_13257:
[----:B------:R0:W5:Y:S01]  /*39a0*/  LDG.E R29, desc[UR36][R2.64] ;  /* 0x00000024021d7981 */ /* 0x000162000c1e1900 */
[----:B------:R-:W-:Y:S05]  /*39b0*/  BRA `(.L_x_13233) ;  /* 0x0000000000047947 */ /* 0x000fea0003800000 */
.L_x_13256:
[----:B------:R0:W5:Y:S02]  /*39c0*/  LDG.E R29, desc[UR36][R2.64] ;  /* 0x00000024021d7981 */ /* 0x000164000c1e1900 */
.L_x_13233:
[----:B0-2---:R-:W0:Y:S01]  /*39d0*/  LDC.64 R2, c[0x0][0x228] ;  /* 0x00008a00ff027b82 */ /* 0x005e220000000a00 */
        /* <DEDUP_REMOVED lines=17> */
.L_x_13264:
[----:B------:R0:W5:Y:S01]  /*3af0*/  LDG.E.U8 R22, desc[UR36][R2.64] ;  /* 0x0000002402167981 */ /* 0x000162000c1e1100 */
[----:B------:R-:W-:Y:S05]  /*3b00*/  BRA `(.L_x_13266) ;  /* 0x0000000c00347947 */ /* 0x000fea0003800000 */
.L_x_13263:
        /* <DEDUP_REMOVED lines=8> */
.L_x_13268:
[----:B------:R0:W5:Y:S01]  /*3b90*/  LDG.E R22, desc[UR36][R2.64] ;  /* 0x0000002402167981 */ /* 0x000162000c1e1900 */
[----:B------:R-:W-:Y:S05]  /*3ba0*/  BRA `(.L_x_13266) ;  /* 0x0000000c000c7947 */ /* 0x000fea0003800000 */
.L_x_13267:
[----:B------:R0:W5:Y:S01]  /*3bb0*/  LDG.E.S16 R22, desc[UR36][R2.64] ;  /* 0x0000002402167981 */ /* 0x000162000c1e1700 */
[----:B------:R-:W-:Y:S05]  /*3bc0*/  BRA `(.L_x_13266) ;  /* 0x0000000c00047947 */ /* 0x000fea0003800000 */
.L_x_13262:
        /* <DEDUP_REMOVED lines=9> */
.L_x_13270:
[----:B------:R-:W2:Y:S02]  /*3c60*/  LDG.E.U16 R2, desc[UR36][R2.64] ;  /* 0x0000002402027981 */ /* 0x000ea4000c1e1500 */
[----:B--2---:R-:W-:-:S06]  /*3c70*/  HADD2.F32 R22, -RZ, R2.H0_H0 ;  /* 0x20000002ff167230 */ /* 0x004fcc0000004100 */
[----:B------:R-:W0:Y:S01]  /*3c80*/  F2I.FTZ.TRUNC.NTZ R22, R22 ;  /* 0x0000001600167305 */ /* 0x000e22000021f100 */
[----:B------:R-:W-:Y:S05]  /*3c90*/  BRA `(.L_x_13266) ;  /* 0x0000000800d07947 */ /* 0x000fea0003800000 */
.L_x_13269:
        /* <DEDUP_REMOVED lines=9> */
.L_x_13272:
[----:B------:R-:W2:Y:S02]  /*3d30*/  LDG.E.U16 R2, desc[UR36][R2.64] ;  /* 0x0000002402027981 */ /* 0x000ea4000c1e1500 */
[----:B--2---:R-:W-:-:S06]  /*3d40*/  HADD2.F32 R22, -RZ, R2.H0_H0 ;  /* 0x20000002ff167230 */ /* 0x004fcc0000004100 */
[----:B------:R-:W0:Y:S01]  /*3d50*/  F2I.FTZ.TRUNC.NTZ R22, R22 ;  /* 0x0000001600167305 */ /* 0x000e22000021f100 */
[----:B------:R-:W-:Y:S05]  /*3d60*/  BRA `(.L_x_13266) ;  /* 0x00000008009c7947 */ /* 0x000fea0003800000 */
.L_x_13271:
[----:B------:R-:W2:Y:S02]  /*3d70*/  LDG.E.64 R2, desc[UR36][R2.64] ;  /* 0x0000002402027981 */ /* 0x000ea4000c1e1b00 */
[----:B--2---:R0:W2:Y:S01]  /*3d80*/  F2I.F64.TRUNC R22, R2 ;  /* 0x0000000200167311 */ /* 0x0040a2000030d100 */
[----:B------:R-:W-:Y:S05]  /*3d90*/  BRA `(.L_x_13266) ;  /* 0x0000000800907947 */ /* 0x000fea0003800000 */
.L_x_13261:
        /* <DEDUP_REMOVED lines=12> */
.L_x_13275:
[----:B------:R-:W2:Y:S02]  /*3e60*/  LDG.E.64 R2, desc[UR36][R2.64] ;  /* 0x0000002402027981 */ /* 0x000ea4000c1e1b00 */
[----:B--2---:R0:W2:Y:S01]  /*3e70*/  F2I.F64.TRUNC R22, R2 ;  /* 0x0000000200167311 */ /* 0x0040a2000030d100 */
[----:B------:R-:W-:Y:S05]  /*3e80*/  BRA `(.L_x_13266) ;  /* 0x0000000800547947 */ /* 0x000fea0003800000 */
.L_x_13274:
        /* <DEDUP_REMOVED lines=25> */
[----:B------:R2:W0:Y:S01]  /*4020*/  F2I.FTZ.TRUNC.NTZ R22, R5 ;  /* 0x0000000500167305 */ /* 0x000422000021f100 */
[----:B------:R-:W-:Y:S05]  /*4030*/  BRA `(.L_x_13266) ;  /* 0x0000000400e87947 */ /* 0x000fea0003800000 */
.L_x_13277:
        /* <DEDUP_REMOVED lines=14> */
.L_x_13276:
[----:B------:R-:W2:Y:S02]  /*4120*/  LDG.E.U16 R22, desc[UR36][R2.64] ;  /* 0x0000002402167981 */ /* 0x000ea4000c1e1500 */
[----:B--2---:R-:W-:-:S06]  /*4130*/  IMAD.U32 R22, R22, 0x10000, RZ ;  /* 0x0001000016167824 */ /* 0x004fcc00078e00ff */
[----:B------:R-:W0:Y:S01]  /*4140*/  F2I.FTZ.TRUNC.NTZ R22, R22 ;  /* 0x0000001600167305 */ /* 0x000e22000021f100 */
[----:B------:R-:W-:Y:S05]  /*4150*/  BRA `(.L_x_13266) ;  /* 0x0000000400a07947 */ /* 0x000fea0003800000 */
.L_x_13273:
        /* <DEDUP_REMOVED lines=10> */
.L_x_13280:
        /* <DEDUP_REMOVED lines=21> */
.L_x_13284:
[----:B------:R-:W-:Y:S05]  /*4350*/  BSYNC B1 ;  /* 0x0000000000017941 */ /* 0x000fea0003800000 */
.L_x_13283:
[----:B------:R-:W-:Y:S01]  /*4360*/  IMAD.SHL.U32 R2, R2, 0x100000, RZ ;  /* 0x0010000002027824 */ /* 0x000fe200078e00ff */
[----:B------:R-:W-:-:S04]  /*4370*/  LEA R3, R0, 0x3b800000, 0x17 ;  /* 0x3b80000000037811 */ /* 0x000fc800078eb8ff */
[----:B------:R-:W-:-:S07]  /*4380*/  LOP3.LUT R22, R3, R2, R22, 0xfe, !PT ;  /* 0x0000000203167212 */ /* 0x000fce00078efe16 */
.L_x_13282:
[----:B------:R-:W-:Y:S05]  /*4390*/  BSYNC B0 ;  /* 0x0000000000007941 */ /* 0x000fea0003800000 */
.L_x_13281:
[----:B------:R-:W0:Y:S01]  /*43a0*/  F2I.FTZ.TRUNC.NTZ R22, R22 ;  /* 0x0000001600167305 */ /* 0x000e22000021f100 */
[----:B------:R-:W-:Y:S05]  /*43b0*/  BRA `(.L_x_13266) ;  /* 0x0000000400087947 */ /* 0x000fea0003800000 */
.L_x_13279:
        /* <DEDUP_REMOVED lines=21> */
.L_x_13288:
[----:B------:R-:W-:Y:S05]  /*4510*/  BSYNC B1 ;  /* 0x0000000000017941 */ /* 0x000fea0003800000 */
.L_x_13287:
[----:B------:R-:W-:Y:S01]  /*4520*/  IMAD.SHL.U32 R2, R2, 0x200000, RZ ;  /* 0x0020000002027824 */ /* 0x000fe200078e00ff */
[----:B------:R-:W-:-:S04]  /*4530*/  LEA R3, R0, 0x37800000, 0x17 ;  /* 0x3780000000037811 */ /* 0x000fc800078eb8ff */
[----:B------:R-:W-:-:S07]  /*4540*/  LOP3.LUT R22, R3, R2, R22, 0xfe, !PT ;  /* 0x0000000203167212 */ /* 0x000fce00078efe16 */
.L_x_13286:
[----:B------:R-:W-:Y:S05]  /*4550*/  BSYNC B0 ;  /* 0x0000000000007941 */ /* 0x000fea0003800000 */
.L_x_13285:
[----:B------:R-:W0:Y:S01]  /*4560*/  F2I.FTZ.TRUNC.NTZ R22, R22 ;  /* 0x0000001600167305 */ /* 0x000e22000021f100 */
[----:B------:R-:W-:Y:S05]  /*4570*/  BRA `(.L_x_13266) ;  /* 0x0000000000987947 */ /* 0x000fea0003800000 */
.L_x_13278:
        /* <DEDUP_REMOVED lines=14> */
.L_x_13292:
[----:B------:R-:W-:Y:S05]  /*4660*/  BSYNC B0 ;  /* 0x0000000000007941 */ /* 0x000fea0003800000 */
.L_x_13291:
[----:B------:R-:W0:Y:S01]  /*4670*/  F2I.FTZ.TRUNC.NTZ R22, R22 ;  /* 0x0000001600167305 */ /* 0x000e22000021f100 */
[----:B------:R-:W-:Y:S05]  /*4680*/  BRA `(.L_x_13266) ;  /* 0x0000000000547947 */ /* 0x000fea0003800000 */
.L_x_13265:
        /* <DEDUP_REMOVED lines=17> */
.L_x_13293:
[----:B------:R-:W-:Y:S05]  /*47a0*/  BRA `(.L_x_13266) ;  /* 0x00000000000c7947 */ /* 0x000fea0003800000 */
.L_x_13290:
[----:B------:R0:W5:Y:S01]  /*47b0*/  LDG.E R22, desc[UR36][R2.64] ;  /* 0x0000002402167981 */ /* 0x000162000c1e1900 */
[----:B------:R-:W-:Y:S05]  /*47c0*/  BRA `(.L_x_13266) ;  /* 0x0000000000047947 */ /* 0x000fea0003800000 */
.L_x_13289:
[----:B------:R0:W5:Y:S02]  /*47d0*/  LDG.E R22, desc[UR36][R2.64] ;  /* 0x0000002402167981 */ /* 0x000164000c1e1900 */
.L_x_13266:
[----:B0-----:R-:W0:Y:S01]  /*47e0*/  LDC.64 R2, c[0x0][0x230] ;  /* 0x00008c00ff027b82 */ /* 0x001e220000000a00 */
[----:B------:R-:W-:Y:S01]  /*47f0*/  PRMT R0, R23, 0x9910, RZ ;  /* 0x0000991017007816 */ /* 0x000fe200000000ff */
[----:B------:R-:W-:Y:S02]  /*4800*/  ULDC UR4, c[0x0][0x248] ;  /* 0x0000920000047ab9 */ /* 0x000fe40000000800 */
[----:B--2---:R-:W-:Y:S01]  /*4810*/  IMAD R5, R16, UR4, RZ ;  /* 0x0000000410057c24 */ /* 0x004fe2000f8e02ff */
        /* <DEDUP_REMOVED lines=14> */
.L_x_13297:
[----:B------:R0:W5:Y:S01]  /*4900*/  LDG.E.U8 R18, desc[UR36][R2.64] ;  /* 0x0000002402127981 */ /* 0x000162000c1e1100 */
[----:B------:R-:W-:Y:S05]  /*4910*/  BRA `(.L_x_13299) ;  /* 0x0000000c00347947 */ /* 0x000fea0003800000 */
.L_x_13296:
        /* <DEDUP_REMOVED lines=8> */
.L_x_13301:
[----:B------:R0:W5:Y:S01]  /*49a0*/  LDG.E R18, desc[UR36][R2.64] ;  /* 0x0000002402127981 */ /* 0x000162000c1e1900 */
[----:B------:R-:W-:Y:S05]  /*49b0*/  BRA `(.L_x_13299) ;  /* 0x0000000c000c7947 */ /* 0x000fea0003800000 */
.L_x_13300:
[----:B------:R0:W5:Y:S01]  /*49c0*/  LDG.E.S16 R18, desc[UR36][R2.64] ;  /* 0x0000002402127981 */ /* 0x000162000c1e1700 */
[----:B------:R-:W-:Y:S05]  /*49d0*/  BRA `(.L_x_13299) ;  /* 0x0000000c00047947 */ /* 0x000fea0003800000 */
.L_x_13295:
        /* <DEDUP_REMOVED lines=9> */
.L_x_13303:
[----:B------:R-:W2:Y:S02]  /*4a70*/  LDG.E.U16 R2, desc[UR36][R2.64] ;  /* 0x0000002402027981 */ /* 0x000ea4000c1e1500 */
[----:B--2---:R-:W-:-:S06]  /*4a80*/  HADD2.F32 R18, -RZ, R2.H0_H0 ;  /* 0x20000002ff127230 */ /* 0x004fcc0000004100 */
[----:B------:R-:W0:Y:S01]  /*4a90*/  F2I.FTZ.TRUNC.NTZ R18, R18 ;  /* 0x0000001200127305 */ /* 0x000e22000021f100 */
[----:B------:R-:W-:Y:S05]  /*4aa0*/  BRA `(.L_x_13299) ;  /* 0x0000000800d07947 */ /* 0x000fea0003800000 */
.L_x_13302:
        /* <DEDUP_REMOVED lines=9> */
.L_x_13305:
[----:B------:R-:W2:Y:S02]  /*4b40*/  LDG.E.U16 R2, desc[UR36][R2.64] ;  /* 0x0000002402027981 */ /* 0x000ea4000c1e1500 */
[----:B--2---:R-:W-:-:S06]  /*4b50*/  HADD2.F32 R18, -RZ, R2.H0_H0 ;  /* 0x20000002ff127230 */ /* 0x004fcc0000004100 */
[----:B------:R-:W0:Y:S01]  /*4b60*/  F2I.FTZ.TRUNC.NTZ R18, R18 ;  /* 0x0000001200127305 */ /* 0x000e22000021f100 */
[----:B------:R-:W-:Y:S05]  /*4b70*/  BRA `(.L_x_13299) ;  /* 0x00000008009c7947 */ /* 0x000fea0003800000 */
.L_x_13304:
[----:B------:R-:W2:Y:S02]  /*4b80*/  LDG.E.64 R2, desc[UR36][R2.64] ;  /* 0x0000002402027981 */ /* 0x000ea4000c1e1b00 */
[----:B--2---:R0:W2:Y:S01]  /*4b90*/  F2I.F64.TRUNC R18, R2 ;  /* 0x0000000200127311 */ /* 0x0040a2000030d100 */
[----:B------:R-:W-:Y:S05]  /*4ba0*/  BRA `(.L_x_13299) ;  /* 0x0000000800907947 */ /* 0x000fea0003800000 */
.L_x_13294:
        /* <DEDUP_REMOVED lines=12> */
.L_x_13308:
[----:B------:R-:W2:Y:S02]  /*4c70*/  LDG.E.64 R2, desc[UR36][R2.64] ;  /* 0x0000002402027981 */ /* 0x000ea4000c1e1b00 */
[----:B--2---:R0:W2:Y:S01]  /*4c80*/  F2I.F64.TRUNC R18, R2 ;  /* 0x0000000200127311 */ /* 0x0040a2000030d100 */
[----:B------:R-:W-:Y:S05]  /*4c90*/  BRA `(.L_x_13299) ;  /* 0x0000000800547947 */ /* 0x000fea0003800000 */
.L_x_13307:
        /* <DEDUP_REMOVED lines=27> */
.L_x_13310:
        /* <DEDUP_REMOVED lines=14> */
.L_x_13309:
[----:B------:R-:W2:Y:S02]  /*4f30*/  LDG.E.U16 R18, desc[UR36][R2.64] ;  /* 0x0000002402127981 */ /* 0x000ea4000c1e1500 */
[----:B--2---:R-:W-:-:S06]  /*4f40*/  IMAD.U32 R18, R18, 0x10000, RZ ;  /* 0x0001000012127824 */ /* 0x004fcc00078e00ff */
[----:B------:R-:W0:Y:S01]  /*4f50*/  F2I.FTZ.TRUNC.NTZ R18, R18 ;  /* 0x0000001200127305 */ /* 0x000e22000021f100 */
[----:B------:R-:W-:Y:S05]  /*4f60*/  BRA `(.L_x_13299) ;  /* 0x0000000400a07947 */ /* 0x000fea0003800000 */
.L_x_13306:
        /* <DEDUP_REMOVED lines=10> */
.L_x_13313:
        /* <DEDUP_REMOVED lines=21> */
.L_x_13317:
[----:B------:R-:W-:Y:S05]  /*5160*/  BSYNC B1 ;  /* 0x0000000000017941 */ /* 0x000fea0003800000 */
.L_x_13316:
[----:B------:R-:W-:Y:S01]  /*5170*/  IMAD.SHL.U32 R2, R2, 0x100000, RZ ;  /* 0x0010000002027824 */ /* 0x000fe200078e00ff */
[----:B------:R-:W-:-:S04]  /*5180*/  LEA R3, R0, 0x3b800000, 0x17 ;  /* 0x3b80000000037811 */ /* 0x000fc800078eb8ff */
[----:B------:R-:W-:-:S07]  /*5190*/  LOP3.LUT R18, R3, R2, R18, 0xfe, !PT ;  /* 0x0000000203127212 */ /* 0x000fce00078efe12 */
.L_x_13315:
[----:B------:R-:W-:Y:S05]  /*51a0*/  BSYNC B0 ;  /* 0x0000000000007941 */ /* 0x000fea0003800000 */
.L_x_13314:
[----:B------:R-:W0:Y:S01]  /*51b0*/  F2I.FTZ.TRUNC.NTZ R18, R18 ;  /* 0x0000001200127305 */ /* 0x000e22000021f100 */
[----:B------:R-:W-:Y:S05]  /*51c0*/  BRA `(.L_x_13299) ;  /* 0x0000000400087947 */ /* 0x000fea0003800000 */
.L_x_13312:
        /* <DEDUP_REMOVED lines=21> */
.L_x_13321:
[----:B------:R-:W-:Y:S05]  /*5320*/  BSYNC B1 ;  /* 0x0000000000017941 */ /* 0x000fea0003800000 */
.L_x_13320:
[----:B------:R-:W-:Y:S01]  /*5330*/  IMAD.SHL.U32 R2, R2, 0x200000, RZ ;  /* 0x0020000002027824 */ /* 0x000fe200078e00ff */
[----:B------:R-:W-:-:S04]  /*5340*/  LEA R3, R0, 0x37800000, 0x17 ;  /* 0x3780000000037811 */ /* 0x000fc800078eb8ff */
[----:B------:R-:W-:-:S07]  /*5350*/  LOP3.LUT R18, R3, R2, R18, 0xfe, !PT ;  /* 0x0000000203127212 */ /* 0x000fce00078efe12 */
.L_x_13319:
[----:B------:R-:W-:Y:S05]  /*5360*/  BSYNC B0 ;  /* 0x0000000000007941 */ /* 0x000fea0003800000 */
.L_x_13318:
[----:B------:R-:W0:Y:S01]  /*5370*/  F2I.FTZ.TRUNC.NTZ R18, R18 ;  /* 0x0000001200127305 */ /* 0x000e22000021f100 */
[----:B------:R-:W-:Y:S05]  /*5380*/  BRA `(.L_x_13299) ;  /* 0x0000000000987947 */ /* 0x000fea0003800000 */
.L_x_13311:
        /* <DEDUP_REMOVED lines=14> */
.L_x_13325:
[----:B------:R-:W-:Y:S05]  /*5470*/  BSYNC B0 ;  /* 0x0000000000007941 */ /* 0x000fea0003800000 */
.L_x_13324:
[----:B------:R-:W0:Y:S01]  /*5480*/  F2I.FTZ.TRUNC.NTZ R18, R18 ;  /* 0x0000001200127305 */ /* 0x000e22000021f100 */
[----:B------:R-:W-:Y:S05]  /*5490*/  BRA `(.L_x_13299) ;  /* 0x0000000000547947 */ /* 0x000fea0003800000 */
.L_x_13298:
        /* <DEDUP_REMOVED lines=17> */
.L_x_13326:
[----:B------:R-:W-:Y:S05]  /*55b0*/  BRA `(.L_x_13299) ;  /* 0x00000000000c7947 */ /* 0x000fea0003800000 */
.L_x_13323:
[----:B------:R0:W5:Y:S01]  /*55c0*/  LDG.E R18, desc[UR36][R2.64] ;  /* 0x0000002402127981 */ /* 0x000162000c1e1900 */
[----:B------:R-:W-:Y:S05]  /*55d0*/  BRA `(.L_x_13299) ;  /* 0x0000000000047947 */ /* 0x000fea0003800000 */
.L_x_13322:
[----:B------:R0:W5:Y:S02]  /*55e0*/  LDG.E R18, desc[UR36][R2.64] ;  /* 0x0000002402127981 */ /* 0x000164000c1e1900 */
.L_x_13299:
[----:B------:R-:W-:-:S07]  /*55f0*/  VIADD R27, R27, 0x80 ;  /* 0x000000801b1b7836 */ /* 0x000fce0000000000 */
.L_x_13227:
[----:B------:R-:W-:Y:S05]  /*5600*/  BSYNC B6 ;  /* 0x0000000000067941 */ /* 0x000fea0003800000 */
.L_x_13226:
[----:B------:R-:W-:Y:S01]  /*5610*/  ISETP.GE.AND P0, PT, R27, R19, PT ;  /* 0x000000131b00720c */ /* 0x000fe20003f06270 */
[----:B------:R-:W-:Y:S01]  /*5620*/  BSSY B6, `(.L_x_13327) ;  /* 0x00002ae000067945 */ /* 0x000fe20003800000 */
[----:B------:R-:W-:Y:S01]  /*5630*/  IMAD.MOV.U32 R24, RZ, RZ, RZ ;  /* 0x000000ffff187224 */ /* 0x000fe200078e00ff */
[----:B------:R-:W-:Y:S01]  /*5640*/  CS2R R16, SRZ ;  /* 0x0000000000107805 */ /* 0x000fe2000001ff00 */
[----:B01--4-:R-:W-:-:S09]  /*5650*/  IMAD.MOV.U32 R2, RZ, RZ, RZ ;  /* 0x000000ffff027224 */ /* 0x013fd200078e00ff */
[----:B------:R-:W-:Y:S05]  /*5660*/  @P0 BRA `(.L_x_13328) ;  /* 0x0000002800a40947 */ /* 0x000fea0003800000 */
[----:B------:R-:W0:Y:S01]  /*5670*/  S2R R0, SR_CTAID.X ;  /* 0x0000000000007919 */ /* 0x000e220000002500 */
[----:B------:R-:W1:Y:S01]  /*5680*/  LDC.U8 R6, c[0x0][0x23c] ;  /* 0x00008f00ff067b82 */ /* 0x000e620000000000 */
[----:B------:R-:W-:-:S07]  /*5690*/  ULDC UR4, c[0x0][0x240] ;  /* 0x0000900000047ab9 */ /* 0x000fce0000000800 */
[----:B------:R-:W4:Y:S01]  /*56a0*/  LDC.64 R4, c[0x0][0x220] ;  /* 0x00008800ff047b82 */ /* 0x000f220000000a00 */
[----:B0-----:R-:W-:Y:S01]  /*56b0*/  IMAD R17, R0, 0x200, R27 ;  /* 0x0000020000117824 */ /* 0x001fe200078e021b */
[----:B-1----:R-:W-:-:S03]  /*56c0*/  PRMT R0, R6, 0x9910, RZ ;  /* 0x0000991006007816 */ /* 0x002fc600000000ff */
[----:B------:R-:W-:Y:S01]  /*56d0*/  IMAD R3, R17, UR4, RZ ;  /* 0x0000000411037c24 */ /* 0x000fe2000f8e02ff */
[----:B------:R-:W-:-:S04]  /*56e0*/  ISETP.GT.AND P1, PT, R0, 0x9, PT ;  /* 0x000000090000780c */ /* 0x000fc80003f24270 */
[----:B----4-:R-:W-:-:S05]  /*56f0*/  IADD3 R4, P0, R3, R4, RZ ;  /* 0x0000000403047210 */ /* 0x010fca0007f1e0ff */
        /* <DEDUP_REMOVED lines=12> */
.L_x_13332:
[----:B------:R0:W5:Y:S01]  /*57c0*/  LDG.E.U8 R2, desc[UR36][R4.64] ;  /* 0x0000002404027981 */ /* 0x000162000c1e1100 */
[----:B------:R-:W-:Y:S05]  /*57d0*/  BRA `(.L_x_13334) ;  /* 0x0000000c00347947 */ /* 0x000fea0003800000 */
.L_x_13331:
        /* <DEDUP_REMOVED lines=8> */
.L_x_13336:
[----:B------:R4:W5:Y:S01]  /*5860*/  LDG.E R2, desc[UR36][R4.64] ;  /* 0x0000002404027981 */ /* 0x000962000c1e1900 */
[----:B------:R-:W-:Y:S05]  /*5870*/  BRA `(.L_x_13334) ;  /* 0x0000000c000c7947 */ /* 0x000fea0003800000 */
.L_x_13335:
[----:B------:R0:W5:Y:S01]  /*5880*/  LDG.E.S16 R2, desc[UR36][R4.64] ;  /* 0x0000002404027981 */ /* 0x000162000c1e1700 */
[----:B------:R-:W-:Y:S05]  /*5890*/  BRA `(.L_x_13334) ;  /* 0x0000000c00047947 */ /* 0x000fea0003800000 */
.L_x_13330:
[----:B------:R-:W-:-:S13]  /*58a0*/  ISETP.GT.AND P0, PT, R0, 0x6, PT ;  /* 0x000000060000780c */ /* 0x000fda0003f04270 */
[----:B------:R-:W-:Y:S05]  /*58b0*/  @P0 BRA `(.L_x_13337) ;  /* 0x00000000002c0947 */ /* 0x000fea0003800000 */
[----:B------:R-:W-:-:S13]  /*58c0*/  ISETP.NE.AND P0, PT, R0, 0x5, PT ;  /* 0x000000050000780c */ /* 0x000fda0003f05270 */
[----:B------:R-:W-:Y:S05]  /*58d0*/  @!P0 BRA `(.L_x_13338) ;  /* 0x0000000000148947 */ /* 0x000fea0003800000 */
[----:B------:R-:W-:-:S13]  /*58e0*/  ISETP.NE.AND P0, PT, R0, 0x6, PT ;  /* 0x000000060000780c */ /* 0x000fda0003f05270 */
[----:B------:R-:W-:Y:S05]  /*58f0*/  @P0 BRA `(.L_x_13333) ;  /* 0x0000000800980947 */ /* 0x000fea0003800000 */
[----:B------:R-:W4:Y:S02]  /*5900*/  LDG.E R2, desc[UR36][R4.64] ;  /* 0x0000002404027981 */ /* 0x000f24000c1e1900 */
[----:B----4-:R-:W0:Y:S01]  /*5910*/  F2I.FTZ.TRUNC.NTZ R2, R2 ;  /* 0x0000000200027305 */ /* 0x010e22000021f100 */
[----:B------:R-:W-:Y:S05]  /*5920*/  BRA `(.L_x_13334) ;  /* 0x0000000800e07947 */ /* 0x000fea0003800000 */
.L_x_13338:
[----:B------:R-:W4:Y:S02]  /*5930*/  LDG.E.U16 R4, desc[UR36][R4.64] ;  /* 0x0000002404047981 */ /* 0x000f24000c1e1500 */
[----:B----4-:R-:W-:-:S06]  /*5940*/  HADD2.F32 R2, -RZ, R4.H0_H0 ;  /* 0x20000004ff027230 */ /* 0x010fcc0000004100 */
[----:B------:R-:W0:Y:S01]  /*5950*/  F2I.FTZ.TRUNC.NTZ R2, R2 ;  /* 0x0000000200027305 */ /* 0x000e22000021f100 */
[----:B------:R-:W-:Y:S05]  /*5960*/  BRA `(.L_x_13334) ;  /* 0x0000000800d07947 */ /* 0x000fea0003800000 */
.L_x_13337:
[----:B------:R-:W-:-:S13]  /*5970*/  ISETP.NE.AND P0, PT, R0, 0x7, PT ;  /* 0x000000070000780c */ /* 0x000fda0003f05270 */
[----:B------:R-:W-:Y:S05]  /*5980*/  @!P0 BRA `(.L_x_13339) ;  /* 0x00000000002c8947 */ /* 0x000fea0003800000 */
[----:B------:R-:W-:-:S13]  /*5990*/  ISETP.NE.AND P0, PT, R0, 0x8, PT ;  /* 0x000000080000780c */ /* 0x000fda0003f05270 */
[----:B------:R-:W-:Y:S05]  /*59a0*/  @!P0 BRA `(.L_x_13340) ;  /* 0x0000000000148947 */ /* 0x000fea0003800000 */
[----:B------:R-:W-:-:S13]  /*59b0*/  ISETP.NE.AND P0, PT, R0, 0x9, PT ;  /* 0x000000090000780c */ /* 0x000fda0003f05270 */
[----:B------:R-:W-:Y:S05]  /*59c0*/  @P0 BRA `(.L_x_13333) ;  /* 0x0000000800640947 */ /* 0x000fea0003800000 */
[----:B------:R-:W4:Y:S02]  /*59d0*/  LDG.E R2, desc[UR36][R4.64] ;  /* 0x0000002404027981 */ /* 0x000f24000c1e1900 */
[----:B----4-:R-:W0:Y:S01]  /*59e0*/  F2I.FTZ.TRUNC.NTZ R2, R2 ;  /* 0x0000000200027305 */ /* 0x010e22000021f100 */
[----:B------:R-:W-:Y:S05]  /*59f0*/  BRA `(.L_x_13334) ;  /* 0x0000000800ac7947 */ /* 0x000fea0003800000 */
.L_x_13340:
[----:B------:R-:W4:Y:S02]  /*5a00*/  LDG.E.U16 R4, desc[UR36][R4.64] ;  /* 0x0000002404047981 */ /* 0x000f24000c1e1500 */
[----:B----4-:R-:W-:-:S06]  /*5a10*/  HADD2.F32 R2, -RZ, R4.H0_H0 ;  /* 0x20000004ff027230 */ /* 0x010fcc0000004100 */
[----:B------:R-:W0:Y:S01]  /*5a20*/  F2I.FTZ.TRUNC.NTZ R2, R2 ;  /* 0x0000000200027305 */ /* 0x000e22000021f100 */
[----:B------:R-:W-:Y:S05]  /*5a30*/  BRA `(.L_x_13334) ;  /* 0x00000008009c7947 */ /* 0x000fea0003800000 */
.L_x_13339:
[----:B------:R-:W4:Y:S02]  /*5a40*/  LDG.E.64 R2, desc[UR36][R4.64] ;  /* 0x0000002404027981 */ /* 0x000f24000c1e1b00 */
[----:B----4-:R0:W1:Y:S01]  /*5a50*/  F2I.F64.TRUNC R2, R2 ;  /* 0x0000000200027311 */ /* 0x010062000030d100 */
[----:B------:R-:W-:Y:S05]  /*5a60*/  BRA `(.L_x_13334) ;  /* 0x0000000800907947 */ /* 0x000fea0003800000 */
.L_x_13329:
        /* <DEDUP_REMOVED lines=12> */
.L_x_13343:
[----:B------:R-:W4:Y:S02]  /*5b30*/  LDG.E.64 R2, desc[UR36][R4.64] ;  /* 0x0000002404027981 */ /* 0x000f24000c1e1b00 */
[----:B----4-:R0:W1:Y:S01]  /*5b40*/  F2I.F64.TRUNC R2, R2 ;  /* 0x0000000200027311 */ /* 0x010062000030d100 */
[----:B------:R-:W-:Y:S05]  /*5b50*/  BRA `(.L_x_13334) ;  /* 0x0000000800547947 */ /* 0x000fea0003800000 */
.L_x_13342:
        /* <DEDUP_REMOVED lines=25> */
[----:B------:R0:W1:Y:S01]  /*5cf0*/  F2I.FTZ.TRUNC.NTZ R2, R3 ;  /* 0x0000000300027305 */ /* 0x000062000021f100 */
[----:B------:R-:W-:Y:S05]  /*5d00*/  BRA `(.L_x_13334) ;  /* 0x0000000400e87947 */ /* 0x000fea0003800000 */
.L_x_13345:
        /* <DEDUP_REMOVED lines=12> */
[----:B------:R-:W0:Y:S01]  /*5dd0*/  F2I.FTZ.TRUNC.NTZ R2, R2 ;  /* 0x0000000200027305 */ /* 0x000e22000021f100 */
[----:B------:R-:W-:Y:S05]  /*5de0*/  BRA `(.L_x_13334) ;  /* 0x0000000400b07947 */ /* 0x000fea0003800000 */
.L_x_13344:
[----:B------:R-:W4:Y:S02]  /*5df0*/  LDG.E.U16 R2, desc[UR36][R4.64] ;  /* 0x0000002404027981 */ /* 0x000f24000c1e1500 */
[----:B----4-:R-:W-:-:S06]  /*5e00*/  IMAD.U32 R2, R2, 0x10000, RZ ;  /* 0x0001000002027824 */ /* 0x010fcc00078e00ff */
[----:B------:R-:W0:Y:S01]  /*5e10*/  F2I.FTZ.TRUNC.NTZ R2, R2 ;  /* 0x0000000200027305 */ /* 0x000e22000021f100 */
[----:B------:R-:W-:Y:S05]  /*5e20*/  BRA `(.L_x_13334) ;  /* 0x0000000400a07947 */ /* 0x000fea0003800000 */
.L_x_13341:
        /* <DEDUP_REMOVED lines=10> */
.L_x_13348:
        /* <DEDUP_REMOVED lines=21> */
.L_x_13352:
[----:B------:R-:W-:Y:S05]  /*6020*/  BSYNC B1 ;  /* 0x0000000000017941 */ /* 0x000fea0003800000 */
.L_x_13351:
[----:B------:R-:W-:Y:S01]  /*6030*/  IMAD.SHL.U32 R2, R2, 0x100000, RZ ;  /* 0x0010000002027824 */ /* 0x000fe200078e00ff */
[----:B------:R-:W-:-:S04]  /*6040*/  LEA R3, R0, 0x3b800000, 0x17 ;  /* 0x3b80000000037811 */ /* 0x000fc800078eb8ff */
[----:B------:R-:W-:-:S07]  /*6050*/  LOP3.LUT R2, R3, R2, R4, 0xfe, !PT ;  /* 0x0000000203027212 */ /* 0x000fce00078efe04 */
.L_x_13350:
[----:B------:R-:W-:Y:S05]  /*6060*/  BSYNC B0 ;  /* 0x0000000000007941 */ /* 0x000fea0003800000 */
.L_x_13349:
[----:B------:R-:W0:Y:S01]  /*6070*/  F2I.FTZ.TRUNC.NTZ R2, R2 ;  /* 0x0000000200027305 */ /* 0x000e22000021f100 */
[----:B------:R-:W-:Y:S05]  /*6080*/  BRA `(.L_x_13334) ;  /* 0x0000000400087947 */ /* 0x000fea0003800000 */
.L_x_13347:
        /* <DEDUP_REMOVED lines=21> */
.L_x_13356:
[----:B------:R-:W-:Y:S05]  /*61e0*/  BSYNC B1 ;  /* 0x0000000000017941 */ /* 0x000fea0003800000 */
.L_x_13355:
[----:B------:R-:W-:Y:S01]  /*61f0*/  IMAD.SHL.U32 R2, R2, 0x200000, RZ ;  /* 0x0020000002027824 */ /* 0x000fe200078e00ff */
[----:B------:R-:W-:-:S04]  /*6200*/  LEA R3, R0, 0x37800000, 0x17 ;  /* 0x3780000000037811 */ /* 0x000fc800078eb8ff */
[----:B------:R-:W-:-:S07]  /*6210*/  LOP3.LUT R2, R3, R2, R4, 0xfe, !PT ;  /* 0x0000000203027212 */ /* 0x000fce00078efe04 */
.L_x_13354:
[----:B------:R-:W-:Y:S05]  /*6220*/  BSYNC B0 ;  /* 0x0000000000007941 */ /* 0x000fea0003800000 */
.L_x_13353:
[----:B------:R-:W0:Y:S01]  /*6230*/  F2I.FTZ.TRUNC.NTZ R2, R2 ;  /* 0x0000000200027305 */ /* 0x000e22000021f100 */
[----:B------:R-:W-:Y:S05]  /*6240*/  BRA `(.L_x_13334) ;  /* 0x0000000000987947 */ /* 0x000fea0003800000 */
.L_x_13346:
        /* <DEDUP_REMOVED lines=14> */
.L_x_13360:
[----:B------:R-:W-:Y:S05]  /*6330*/  BSYNC B0 ;  /* 0x0000000000007941 */ /* 0x000fea0003800000 */
.L_x_13359:
[----:B------:R-:W0:Y:S01]  /*6340*/  F2I.FTZ.TRUNC.NTZ R2, R2 ;  /* 0x0000000200027305 */ /* 0x000e22000021f100 */
[----:B------:R-:W-:Y:S05]  /*6350*/  BRA `(.L_x_13334) ;  /* 0x0000000000547947 */ /* 0x000fea0003800000 */
.L_x_13333:
        /* <DEDUP_REMOVED lines=17> */
.L_x_13361:
[----:B------:R-:W-:Y:S05]  /*6470*/  BRA `(.L_x_13334) ;  /* 0x00000000000c7947 */ /* 0x000fea0003800000 */
.L_x_13358:
[----:B------:R0:W5:Y:S01]  /*6480*/  LDG.E R2, desc[UR36][R4.64] ;  /* 0x0000002404027981 */ /* 0x000162000c1e1900 */
[----:B------:R-:W-:Y:S05]  /*6490*/  BRA `(.L_x_13334) ;  /* 0x0000000000047947 */ /* 0x000fea0003800000 */
.L_x_13357:
[----:B------:R0:W5:Y:S02]  /*64a0*/  LDG.E R2, desc[UR36][R4.64] ;  /* 0x0000002404027981 */ /* 0x000164000c1e1900 */
.L_x_13334:
[----:B------:R-:W2:Y:S01]  /*64b0*/  LDC.U8 R6, c[0x0][0x23d] ;  /* 0x00008f40ff067b82 */ /* 0x000ea20000000000 */
[----:B------:R-:W-:Y:S02]  /*64c0*/  ULDC UR4, c[0x0][0x244] ;  /* 0x0000910000047ab9 */ /* 0x000fe40000000800 */
[----:B0-----:R-:W-:-:S05]  /*64d0*/  IMAD R3, R17, UR4, RZ ;  /* 0x0000000411037c24 */ /* 0x001fca000f8e02ff */
[----:B-1--4-:R-:W0:Y:S01]  /*64e0*/  LDC.64 R4, c[0x0][0x228] ;  /* 0x00008a00ff047b82 */ /* 0x012e220000000a00 */
        /* <DEDUP_REMOVED lines=15> */
.L_x_13365:
[----:B------:R0:W5:Y:S01]  /*65e0*/  LDG.E.U8 R16, desc[UR36][R4.64] ;  /* 0x0000002404107981 */ /* 0x000162000c1e1100 */
[----:B------:R-:W-:Y:S05]  /*65f0*/  BRA `(.L_x_13367) ;  /* 0x0000000c00347947 */ /* 0x000fea0003800000 */
.L_x_13364:
        /* <DEDUP_REMOVED lines=8> */
.L_x_13369:
[----:B------:R2:W5:Y:S01]  /*6680*/  LDG.E R16, desc[UR36][R4.64] ;  /* 0x0000002404107981 */ /* 0x000562000c1e1900 */
[----:B------:R-:W-:Y:S05]  /*6690*/  BRA `(.L_x_13367) ;  /* 0x0000000c000c7947 */ /* 0x000fea0003800000 */
.L_x_13368:
[----:B------:R0:W5:Y:S01]  /*66a0*/  LDG.E.S16 R16, desc[UR36][R4.64] ;  /* 0x0000002404107981 */ /* 0x000162000c1e1700 */
[----:B------:R-:W-:Y:S05]  /*66b0*/  BRA `(.L_x_13367) ;  /* 0x0000000c00047947 */ /* 0x000fea0003800000 */
.L_x_13363:
        /* <DEDUP_REMOVED lines=9> */
.L_x_13371:
[----:B------:R-:W2:Y:S02]  /*6750*/  LDG.E.U16 R4, desc[UR36][R4.64] ;  /* 0x0000002404047981 */ /* 0x000ea4000c1e1500 */
[----:B--2---:R-:W-:-:S06]  /*6760*/  HADD2.F32 R16, -RZ, R4.H0_H0 ;  /* 0x20000004ff107230 */ /* 0x004fcc0000004100 */
[----:B------:R-:W0:Y:S01]  /*6770*/  F2I.FTZ.TRUNC.NTZ R16, R16 ;  /* 0x0000001000107305 */ /* 0x000e22000021f100 */
[----:B------:R-:W-:Y:S05]  /*6780*/  BRA `(.L_x_13367) ;  /* 0x0000000800d07947 */ /* 0x000fea0003800000 */
.L_x_13370:
        /* <DEDUP_REMOVED lines=9> */
.L_x_13373:
[----:B------:R-:W2:Y:S02]  /*6820*/  LDG.E.U16 R4, desc[UR36][R4.64] ;  /* 0x0000002404047981 */ /* 0x000ea4000c1e1500 */
[----:B--2---:R-:W-:-:S06]  /*6830*/  HADD2.F32 R16, -RZ, R4.H0_H0 ;  /* 0x20000004ff107230 */ /* 0x004fcc0000004100 */
[----:B------:R-:W0:Y:S01]  /*6840*/  F2I.FTZ.TRUNC.NTZ R16, R16 ;  /* 0x0000001000107305 */ /* 0x000e22000021f100 */
[----:B------:R-:W-:Y:S05]  /*6850*/  BRA `(.L_x_13367) ;  /* 0x00000008009c7947 */ /* 0x000fea0003800000 */
.L_x_13372:
[----:B------:R-:W2:Y:S02]  /*6860*/  LDG.E.64 R4, desc[UR36][R4.64] ;  /* 0x0000002404047981 */ /* 0x000ea4000c1e1b00 */
[----:B--2---:R0:W1:Y:S01]  /*6870*/  F2I.F64.TRUNC R16, R4 ;  /* 0x0000000400107311 */ /* 0x004062000030d100 */
[----:B------:R-:W-:Y:S05]  /*6880*/  BRA `(.L_x_13367) ;  /* 0x0000000800907947 */ /* 0x000fea0003800000 */
.L_x_13362:
        /* <DEDUP_REMOVED lines=12> */
.L_x_13376:
[----:B------:R-:W2:Y:S02]  /*6950*/  LDG.E.64 R4, desc[UR36][R4.64] ;  /* 0x0000002404047981 */ /* 0x000ea4000c1e1b00 */
[----:B--2---:R0:W1:Y:S01]  /*6960*/  F2I.F64.TRUNC R16, R4 ;  /* 0x0000000400107311 */ /* 0x004062000030d100 */
[----:B------:R-:W-:Y:S05]  /*6970*/  BRA `(.L_x_13367) ;  /* 0x0000000800547947 */ /* 0x000fea0003800000 */
.L_x_13375:
        /* <DEDUP_REMOVED lines=27> */
.L_x_13378:
        /* <DEDUP_REMOVED lines=12> */
[----:B------:R0:W1:Y:S01]  /*6bf0*/  F2I.FTZ.TRUNC.NTZ R16, R0 ;  /* 0x0000000000107305 */ /* 0x000062000021f100 */
[----:B------:R-:W-:Y:S05]  /*6c00*/  BRA `(.L_x_13367) ;  /* 0x0000000400b07947 */ /* 0x000fea0003800000 */
.L_x_13377:
[----:B------:R-:W2:Y:S02]  /*6c10*/  LDG.E.U16 R16, desc[UR36][R4.64] ;  /* 0x0000002404107981 */ /* 0x000ea4000c1e1500 */
[----:B--2---:R-:W-:-:S06]  /*6c20*/  IMAD.U32 R16, R16, 0x10000, RZ ;  /* 0x0001000010107824 */ /* 0x004fcc00078e00ff */
[----:B------:R-:W0:Y:S01]  /*6c30*/  F2I.FTZ.TRUNC.NTZ R16, R16 ;  /* 0x0000001000107305 */ /* 0x000e22000021f100 */
[----:B------:R-:W-:Y:S05]  /*6c40*/  BRA `(.L_x_13367) ;  /* 0x0000000400a07947 */ /* 0x000fea0003800000 */
.L_x_13374:
        /* <DEDUP_REMOVED lines=10> */
.L_x_13381:
        /* <DEDUP_REMOVED lines=21> */
.L_x_13385:
[----:B------:R-:W-:Y:S05]  /*6e40*/  BSYNC B1 ;  /* 0x0000000000017941 */ /* 0x000fea0003800000 */
.L_x_13384:
[----:B------:R-:W-:Y:S01]  /*6e50*/  IMAD.SHL.U32 R3, R3, 0x100000, RZ ;  /* 0x0010000003037824 */ /* 0x000fe200078e00ff */
[----:B------:R-:W-:-:S04]  /*6e60*/  LEA R5, R0, 0x3b800000, 0x17 ;  /* 0x3b80000000057811 */ /* 0x000fc800078eb8ff */
[----:B------:R-:W-:-:S07]  /*6e70*/  LOP3.LUT R16, R5, R3, R16, 0xfe, !PT ;  /* 0x0000000305107212 */ /* 0x000fce00078efe10 */
.L_x_13383:
[----:B------:R-:W-:Y:S05]  /*6e80*/  BSYNC B0 ;  /* 0x0000000000007941 */ /* 0x000fea0003800000 */
.L_x_13382:
[----:B------:R-:W0:Y:S01]  /*6e90*/  F2I.FTZ.TRUNC.NTZ R16, R16 ;  /* 0x0000001000107305 */ /* 0x000e22000021f100 */
[----:B------:R-:W-:Y:S05]  /*6ea0*/  BRA `(.L_x_13367) ;  /* 0x0000000400087947 */ /* 0x000fea0003800000 */
.L_x_13380:
        /* <DEDUP_REMOVED lines=21> */
.L_x_13389:
[----:B------:R-:W-:Y:S05]  /*7000*/  BSYNC B1 ;  /* 0x0000000000017941 */ /* 0x000fea0003800000 */
.L_x_13388:
[----:B------:R-:W-:Y:S01]  /*7010*/  IMAD.SHL.U32 R3, R3, 0x200000, RZ ;  /* 0x0020000003037824 */ /* 0x000fe200078e00ff */
[----:B------:R-:W-:-:S04]  /*7020*/  LEA R5, R0, 0x37800000, 0x17 ;  /* 0x3780000000057811 */ /* 0x000fc800078eb8ff */
[----:B------:R-:W-:-:S07]  /*7030*/  LOP3.LUT R16, R5, R3, R16, 0xfe, !PT ;  /* 0x0000000305107212 */ /* 0x000fce00078efe10 */
.L_x_13387:
[----:B------:R-:W-:Y:S05]  /*7040*/  BSYNC B0 ;  /* 0x0000000000007941 */ /* 0x000fea0003800000 */
.L_x_13386:
[----:B------:R-:W0:Y:S01]  /*7050*/  F2I.FTZ.TRUNC.NTZ R16, R16 ;  /* 0x0000001000107305 */ /* 0x000e22000021f100 */
[----:B------:R-:W-:Y:S05]  /*7060*/  BRA `(.L_x_13367) ;  /* 0x0000000000987947 */ /* 0x000fea0003800000 */
.L_x_13379:
        /* <DEDUP_REMOVED lines=14> */
.L_x_13393:
[----:B------:R-:W-:Y:S05]  /*7150*/  BSYNC B0 ;  /* 0x0000000000007941 */ /* 0x000fea0003800000 */
.L_x_13392:
[----:B------:R-:W0:Y:S01]  /*7160*/  F2I.FTZ.TRUNC.NTZ R16, R16 ;  /* 0x0000001000107305 */ /* 0x000e22000021f100 */
[----:B------:R-:W-:Y:S05]  /*7170*/  BRA `(.L_x_13367) ;  /* 0x0000000000547947 */ /* 0x000fea0003800000 */
.L_x_13366:
        /* <DEDUP_REMOVED lines=17> */
.L_x_13394:
[----:B------:R-:W-:Y:S05]  /*7290*/  BRA `(.L_x_13367) ;  /* 0x00000000000c7947 */ /* 0x000fea0003800000 */
.L_x_13391:
[----:B------:R0:W5:Y:S01]  /*72a0*/  LDG.E R16, desc[UR36][R4.64] ;  /* 0x0000002404107981 */ /* 0x000162000c1e1900 */
[----:B------:R-:W-:Y:S05]  /*72b0*/  BRA `(.L_x_13367) ;  /* 0x0000000000047947 */ /* 0x000fea0003800000 */
.L_x_13390:
[----:B------:R0:W5:Y:S02]  /*72c0*/  LDG.E R16, desc[UR36][R4.64] ;  /* 0x0000002404107981 */ /* 0x000164000c1e1900 */
.L_x_13367:
        /* <DEDUP_REMOVED lines=19> */
.L_x_13398:
[----:B------:R0:W5:Y:S01]  /*7400*/  LDG.E.U8 R17, desc[UR36][R4.64] ;  /* 0x0000002404117981 */ /* 0x000162000c1e1100 */
[----:B------:R-:W-:Y:S05]  /*7410*/  BRA `(.L_x_13400) ;  /* 0x0000000c00347947 */ /* 0x000fea0003800000 */
.L_x_13397:
        /* <DEDUP_REMOVED lines=8> */
.L_x_13402:
[----:B------:R0:W5:Y:S01]  /*74a0*/  LDG.E R17, desc[UR36][R4.64] ;  /* 0x0000002404117981 */ /* 0x000162000c1e1900 */
[----:B------:R-:W-:Y:S05]  /*74b0*/  BRA `(.L_x_13400) ;  /* 0x0000000c000c7947 */ /* 0x000fea0003800000 */
.L_x_13401:
[----:B------:R0:W5:Y:S01]  /*74c0*/  LDG.E.S16 R17, desc[UR36][R4.64] ;  /* 0x0000002404117981 */ /* 0x000162000c1e1700 */
[----:B------:R-:W-:Y:S05]  /*74d0*/  BRA `(.L_x_13400) ;  /* 0x0000000c00047947 */ /* 0x000fea0003800000 */
.L_x_13396:
        /* <DEDUP_REMOVED lines=9> */
.L_x_13404:
[----:B------:R-:W2:Y:S02]  /*7570*/  LDG.E.U16 R4, desc[UR36][R4.64] ;  /* 0x0000002404047981 */ /* 0x000ea4000c1e1500 */
[----:B--2---:R-:W-:-:S06]  /*7580*/  HADD2.F32 R17, -RZ, R4.H0_H0 ;  /* 0x20000004ff117230 */ /* 0x004fcc0000004100 */
[----:B------:R-:W0:Y:S01]  /*7590*/  F2I.FTZ.TRUNC.NTZ R17, R17 ;  /* 0x0000001100117305 */ /* 0x000e22000021f100 */
[----:B------:R-:W-:Y:S05]  /*75a0*/  BRA `(.L_x_13400) ;  /* 0x0000000800d07947 */ /* 0x000fea0003800000 */
.L_x_13403:
        /* <DEDUP_REMOVED lines=9> */
.L_x_13406:
[----:B------:R-:W2:Y:S02]  /*7640*/  LDG.E.U16 R4, desc[UR36][R4.64] ;  /* 0x0000002404047981 */ /* 0x000ea4000c1e1500 */
[----:B--2---:R-:W-:-:S06]  /*7650*/  HADD2.F32 R17, -RZ, R4.H0_H0 ;  /* 0x20000004ff117230 */ /* 0x004fcc0000004100 */
[----:B------:R-:W3:Y:S01]  /*7660*/  F2I.FTZ.TRUNC.NTZ R17, R17 ;  /* 0x0000001100117305 */ /* 0x000ee2000021f100 */
[----:B------:R-:W-:Y:S05]  /*7670*/  BRA `(.L_x_13400) ;  /* 0x00000008009c7947 */ /* 0x000fea0003800000 */
.L_x_13405:
[----:B------:R-:W2:Y:S02]  /*7680*/  LDG.E.64 R4, desc[UR36][R4.64] ;  /* 0x0000002404047981 */ /* 0x000ea4000c1e1b00 */
[----:B--2---:R0:W1:Y:S01]  /*7690*/  F2I.F64.TRUNC R17, R4 ;  /* 0x0000000400117311 */ /* 0x004062000030d100 */
[----:B------:R-:W-:Y:S05]  /*76a0*/  BRA `(.L_x_13400) ;  /* 0x0000000800907947 */ /* 0x000fea0003800000 */
.L_x_13395:
        /* <DEDUP_REMOVED lines=12> */
.L_x_13409:
[----:B------:R-:W2:Y:S02]  /*7770*/  LDG.E.64 R4, desc[UR36][R4.64] ;  /* 0x0000002404047981 */ /* 0x000ea4000c1e1b00 */
[----:B--2---:R0:W1:Y:S01]  /*7780*/  F2I.F64.TRUNC R17, R4 ;  /* 0x0000000400117311 */ /* 0x004062000030d100 */
[----:B------:R-:W-:Y:S05]  /*7790*/  BRA `(.L_x_13400) ;  /* 0x0000000800547947 */ /* 0x000fea0003800000 */
.L_x_13408:
        /* <DEDUP_REMOVED lines=27> */
.L_x_13411:
        /* <DEDUP_REMOVED lines=14> */
.L_x_13410:
[----:B------:R-:W2:Y:S02]  /*7a30*/  LDG.E.U16 R17, desc[UR36][R4.64] ;  /* 0x0000002404117981 */ /* 0x000ea4000c1e1500 */
[----:B--2---:R-:W-:-:S06]  /*7a40*/  IMAD.U32 R17, R17, 0x10000, RZ ;  /* 0x0001000011117824 */ /* 0x004fcc00078e00ff */
[----:B------:R-:W0:Y:S01]  /*7a50*/  F2I.FTZ.TRUNC.NTZ R17, R17 ;  /* 0x0000001100117305 */ /* 0x000e22000021f100 */
[----:B------:R-:W-:Y:S05]  /*7a60*/  BRA `(.L_x_13400) ;  /* 0x0000000400a07947 */ /* 0x000fea0003800000 */
.L_x_13407:
        /* <DEDUP_REMOVED lines=10> */
.L_x_13414:
        /* <DEDUP_REMOVED lines=21> */
.L_x_13418:
[----:B------:R-:W-:Y:S05]  /*7c60*/  BSYNC B1 ;  /* 0x0000000000017941 */ /* 0x000fea0003800000 */
.L_x_13417:
[----:B------:R-:W-:Y:S01]  /*7c70*/  IMAD.SHL.U32 R3, R3, 0x100000, RZ ;  /* 0x0010000003037824 */ /* 0x000fe200078e00ff */
[----:B------:R-:W-:-:S04]  /*7c80*/  LEA R0, R0, 0x3b800000, 0x17 ;  /* 0x3b80000000007811 */ /* 0x000fc800078eb8ff */
[----:B------:R-:W-:-:S07]  /*7c90*/  LOP3.LUT R17, R0, R3, R17, 0xfe, !PT ;  /* 0x0000000300117212 */ /* 0x000fce00078efe11 */
.L_x_13416:
[----:B------:R-:W-:Y:S05]  /*7ca0*/  BSYNC B0 ;  /* 0x0000000000007941 */ /* 0x000fea0003800000 */
.L_x_13415:
[----:B------:R-:W0:Y:S01]  /*7cb0*/  F2I.FTZ.TRUNC.NTZ R17, R17 ;  /* 0x0000001100117305 */ /* 0x000e22000021f100 */
[----:B------:R-:W-:Y:S05]  /*7cc0*/  BRA `(.L_x_13400) ;  /* 0x0000000400087947 */ /* 0x000fea0003800000 */
.L_x_13413:
        /* <DEDUP_REMOVED lines=21> */
.L_x_13422:
[----:B------:R-:W-:Y:S05]  /*7e20*/  BSYNC B1 ;  /* 0x0000000000017941 */ /* 0x000fea0003800000 */
.L_x_13421:
[----:B------:R-:W-:Y:S01]  /*7e30*/  IMAD.SHL.U32 R3, R3, 0x200000, RZ ;  /* 0x0020000003037824 */ /* 0x000fe200078e00ff */
[----:B------:R-:W-:-:S04]  /*7e40*/  LEA R0, R0, 0x37800000, 0x17 ;  /* 0x3780000000007811 */ /* 0x000fc800078eb8ff */
[----:B------:R-:W-:-:S07]  /*7e50*/  LOP3.LUT R17, R0, R3, R17, 0xfe, !PT ;  /* 0x0000000300117212 */ /* 0x000fce00078efe11 */
.L_x_13420:
[----:B------:R-:W-:Y:S05]  /*7e60*/  BSYNC B0 ;  /* 0x0000000000007941 */ /* 0x000fea0003800000 */
.L_x_13419:
[----:B------:R-:W0:Y:S01]  /*7e70*/  F2I.FTZ.TRUNC.NTZ R17, R17 ;  /* 0x0000001100117305 */ /* 0x000e22000021f100 */
[----:B------:R-:W-:Y:S05]  /*7e80*/  BRA `(.L_x_13400) ;  /* 0x0000000000987947 */ /* 0x000fea0003800000 */
.L_x_13412:
        /* <DEDUP_REMOVED lines=14> */
.L_x_13426:
[----:B------:R-:W-:Y:S05]  /*7f70*/  BSYNC B0 ;  /* 0x0000000000007941 */ /* 0x000fea0003800000 */
.L_x_13425:
[----:B------:R-:W0:Y:S01]  /*7f80*/  F2I.FTZ.TRUNC.NTZ R17, R17 ;  /* 0x0000001100117305 */ /* 0x000e22000021f100 */
[----:B------:R-:W-:Y:S05]  /*7f90*/  BRA `(.L_x_13400) ;  /* 0x0000000000547947 */ /* 0x000fea0003800000 */
.L_x_13399:
        /* <DEDUP_REMOVED lines=17> */
.L_x_13427:
[----:B------:R-:W-:Y:S05]  /*80b0*/  BRA `(.L_x_13400) ;  /* 0x00000000000c7947 */ /* 0x000fea0003800000 */
.L_x_13424:
[----:B------:R0:W5:Y:S01]  /*80c0*/  LDG.E R17, desc[UR36][R4.64] ;  /* 0x0000002404117981 */ /* 0x000162000c1e1900 */
[----:B------:R-:W-:Y:S05]  /*80d0*/  BRA `(.L_x_13400) ;  /* 0x0000000000047947 */ /* 0x000fea0003800000 */
.L_x_13423:
[----:B------:R0:W5:Y:S02]  /*80e0*/  LDG.E R17, desc[UR36][R4.64] ;  /* 0x0000002404117981 */ /* 0x000164000c1e1900 */
.L_x_13400:
[----:B------:R-:W-:-:S07]  /*80f0*/  VIADD R27, R27, 0x80 ;  /* 0x000000801b1b7836 */ /* 0x000fce0000000000 */
.L_x_13328:
[----:B------:R-:W-:Y:S05]  /*8100*/  BSYNC B6 ;  /* 0x0000000000067941 */ /* 0x000fea0003800000 */
.L_x_13327:
[----:B------:R-:W-:Y:S01]  /*8110*/  ISETP.GE.AND P0, PT, R27, R19, PT ;  /* 0x000000131b00720c */ /* 0x000fe20003f06270 */
[----:B------:R-:W-:Y:S01]  /*8120*/  BSSY B6, `(.L_x_13428) ;  /* 0x00002ab000067945 */ /* 0x000fe20003800000 */
[----:B------:R-:W-:Y:S02]  /*8130*/  IMAD.MOV.U32 R19, RZ, RZ, RZ ;  /* 0x000000ffff137224 */ /* 0x000fe400078e00ff */
[----:B------:R-:W-:-:S09]  /*8140*/  IMAD.MOV.U32 R23, RZ, RZ, RZ ;  /* 0x000000ffff177224 */ /* 0x000fd200078e00ff */
[----:B------:R-:W-:Y:S05]  /*8150*/  @P0 BRA `(.L_x_13429) ;  /* 0x00000028009c0947 */ /* 0x000fea0003800000 */
[----:B0-----:R-:W0:Y:S01]  /*8160*/  S2R R0, SR_CTAID.X ;  /* 0x0000000000007919 */ /* 0x001e220000002500 */
[----:B------:R-:W2:Y:S01]  /*8170*/  LDC.U8 R6, c[0x0][0x23c] ;  /* 0x00008f00ff067b82 */ /* 0x000ea20000000000 */
        /* <DEDUP_REMOVED lines=19> */
.L_x_13433:
[----:B------:R0:W5:Y:S01]  /*82b0*/  LDG.E.U8 R19, desc[UR36][R4.64] ;  /* 0x0000002404137981 */ /* 0x000162000c1e1100 */
[----:B------:R-:W-:Y:S05]  /*82c0*/  BRA `(.L_x_13435) ;  /* 0x0000000c00347947 */ /* 0x000fea0003800000 */
.L_x_13432:
        /* <DEDUP_REMOVED lines=8> */
.L_x_13437:
[----:B------:R0:W5:Y:S01]  /*8350*/  LDG.E R19, desc[UR36][R4.64] ;  /* 0x0000002404137981 */ /* 0x000162000c1e1900 */
[----:B------:R-:W-:Y:S05]  /*8360*/  BRA `(.L_x_13435) ;  /* 0x0000000c000c7947 */ /* 0x000fea0003800000 */
.L_x_13436:
[----:B------:R0:W5:Y:S01]  /*8370*/  LDG.E.S16 R19, desc[UR36][R4.64] ;  /* 0x0000002404137981 */ /* 0x000162000c1e1700 */
[----:B------:R-:W-:Y:S05]  /*8380*/  BRA `(.L_x_13435) ;  /* 0x0000000c00047947 */ /* 0x000fea0003800000 */
.L_x_13431:
        /* <DEDUP_REMOVED lines=9> */
.L_x_13439:
[----:B------:R-:W2:Y:S02]  /*8420*/  LDG.E.U16 R4, desc[UR36][R4.64] ;  /* 0x0000002404047981 */ /* 0x000ea4000c1e1500 */
[----:B--2---:R-:W-:-:S06]  /*8430*/  HADD2.F32 R19, -RZ, R4.H0_H0 ;  /* 0x20000004ff137230 */ /* 0x004fcc0000004100 */
[----:B------:R-:W0:Y:S01]  /*8440*/  F2I.FTZ.TRUNC.NTZ R19, R19 ;  /* 0x0000001300137305 */ /* 0x000e22000021f100 */
[----:B------:R-:W-:Y:S05]  /*8450*/  BRA `(.L_x_13435) ;  /* 0x0000000800d07947 */ /* 0x000fea0003800000 */
.L_x_13438:
        /* <DEDUP_REMOVED lines=9> */
.L_x_13441:
[----:B------:R-:W2:Y:S02]  /*84f0*/  LDG.E.U16 R4, desc[UR36][R4.64] ;  /* 0x0000002404047981 */ /* 0x000ea4000c1e1500 */
[----:B--2---:R-:W-:-:S06]  /*8500*/  HADD2.F32 R19, -RZ, R4.H0_H0 ;  /* 0x20000004ff137230 */ /* 0x004fcc0000004100 */
[----:B------:R-:W0:Y:S01]  /*8510*/  F2I.FTZ.TRUNC.NTZ R19, R19 ;  /* 0x0000001300137305 */ /* 0x000e22000021f100 */
[----:B------:R-:W-:Y:S05]  /*8520*/  BRA `(.L_x_13435) ;  /* 0x00000008009c7947 */ /* 0x000fea0003800000 */
.L_x_13440:
[----:B------:R-:W2:Y:S02]  /*8530*/  LDG.E.64 R4, desc[UR36][R4.64] ;  /* 0x0000002404047981 */ /* 0x000ea4000c1e1b00 */
[----:B--2---:R0:W1:Y:S01]  /*8540*/  F2I.F64.TRUNC R19, R4 ;  /* 0x0000000400137311 */ /* 0x004062000030d100 */
[----:B------:R-:W-:Y:S05]  /*8550*/  BRA `(.L_x_13435) ;  /* 0x0000000800907947 */ /* 0x000fea0003800000 */
.L_x_13430:
        /* <DEDUP_REMOVED lines=12> */
.L_x_13444:
[----:B------:R-:W2:Y:S02]  /*8620*/  LDG.E.64 R4, desc[UR36][R4.64] ;  /* 0x0000002404047981 */ /* 0x000ea4000c1e1b00 */
[----:B--2---:R0:W1:Y:S01]  /*8630*/  F2I.F64.TRUNC R19, R4 ;  /* 0x0000000400137311 */ /* 0x004062000030d100 */
[----:B------:R-:W-:Y:S05]  /*8640*/  BRA `(.L_x_13435) ;  /* 0x0000000800547947 */ /* 0x000fea0003800000 */
.L_x_13443:
        /* <DEDUP_REMOVED lines=27> */
.L_x_13446:
        /* <DEDUP_REMOVED lines=14> */
.L_x_13445:
[----:B------:R-:W2:Y:S02]  /*88e0*/  LDG.E.U16 R19, desc[UR36][R4.64] ;  /* 0x0000002404137981 */ /* 0x000ea4000c1e1500 */
[----:B--2---:R-:W-:-:S06]  /*88f0*/  IMAD.U32 R19, R19, 0x10000, RZ ;  /* 0x0001000013137824 */ /* 0x004fcc00078e00ff */
[----:B------:R-:W0:Y:S01]  /*8900*/  F2I.FTZ.TRUNC.NTZ R19, R19 ;  /* 0x0000001300137305 */ /* 0x000e22000021f100 */
[----:B------:R-:W-:Y:S05]  /*8910*/  BRA `(.L_x_13435) ;  /* 0x0000000400a07947 */ /* 0x000fea0003800000 */
.L_x_13442:
        /* <DEDUP_REMOVED lines=10> */
.L_x_13449:
        /* <DEDUP_REMOVED lines=21> */
.L_x_13453:
[----:B------:R-:W-:Y:S05]  /*8b10*/  BSYNC B1 ;  /* 0x0000000000017941 */ /* 0x000fea0003800000 */
.L_x_13452:
[----:B------:R-:W-:Y:S01]  /*8b20*/  IMAD.SHL.U32 R3, R3, 0x100000, RZ ;  /* 0x0010000003037824 */ /* 0x000fe200078e00ff */
[----:B------:R-:W-:-:S04]  /*8b30*/  LEA R0, R0, 0x3b800000, 0x17 ;  /* 0x3b80000000007811 */ /* 0x000fc800078eb8ff */
[----:B------:R-:W-:-:S07]  /*8b40*/  LOP3.LUT R19, R0, R3, R19, 0xfe, !PT ;  /* 0x0000000300137212 */ /* 0x000fce00078efe13 */
.L_x_13451:
[----:B------:R-:W-:Y:S05]  /*8b50*/  BSYNC B0 ;  /* 0x0000000000007941 */ /* 0x000fea0003800000 */
.L_x_13450:
[----:B------:R-:W2:Y:S01]  /*8b60*/  F2I.FTZ.TRUNC.NTZ R19, R19 ;  /* 0x0000001300137305 */ /* 0x000ea2000021f100 */
[----:B------:R-:W-:Y:S05]  /*8b70*/  BRA `(.L_x_13435) ;  /* 0x0000000400087947 */ /* 0x000fea0003800000 */
.L_x_13448:
        /* <DEDUP_REMOVED lines=21> */
.L_x_13457:
[----:B------:R-:W-:Y:S05]  /*8cd0*/  BSYNC B1 ;  /* 0x0000000000017941 */ /* 0x000fea0003800000 */
.L_x_13456:
[----:B------:R-:W-:Y:S01]  /*8ce0*/  IMAD.SHL.U32 R3, R3, 0x200000, RZ ;  /* 0x0020000003037824 */ /* 0x000fe200078e00ff */
[----:B------:R-:W-:-:S04]  /*8cf0*/  LEA R0, R0, 0x37800000, 0x17 ;  /* 0x3780000000007811 */ /* 0x000fc800078eb8ff */
[----:B------:R-:W-:-:S07]  /*8d00*/  LOP3.LUT R19, R0, R3, R19, 0xfe, !PT ;  /* 0x0000000300137212 */ /* 0x000fce00078efe13 */
.L_x_13455:
[----:B------:R-:W-:Y:S05]  /*8d10*/  BSYNC B0 ;  /* 0x0000000000007941 */ /* 0x000fea0003800000 */
.L_x_13454:
[----:B------:R-:W0:Y:S01]  /*8d20*/  F2I.FTZ.TRUNC.NTZ R19, R19 ;  /* 0x0000001300137305 */ /* 0x000e22000021f100 */
[----:B------:R-:W-:Y:S05]  /*8d30*/  BRA `(.L_x_13435) ;  /* 0x0000000000987947 */ /* 0x000fea0003800000 */
.L_x_13447:
        /* <DEDUP_REMOVED lines=14> */
.L_x_13461:
[----:B------:R-:W-:Y:S05]  /*8e20*/  BSYNC B0 ;  /* 0x0000000000007941 */ /* 0x000fea0003800000 */
.L_x_13460:
[----:B------:R-:W0:Y:S01]  /*8e30*/  F2I.FTZ.TRUNC.NTZ R19, R19 ;  /* 0x0000001300137305 */ /* 0x000e22000021f100 */
[----:B------:R-:W-:Y:S05]  /*8e40*/  BRA `(.L_x_13435) ;  /* 0x0000000000547947 */ /* 0x000fea0003800000 */
.L_x_13434:
        /* <DEDUP_REMOVED lines=17> */
.L_x_13462:
[----:B------:R-:W-:Y:S05]  /*8f60*/  BRA `(.L_x_13435) ;  /* 0x00000000000c7947 */ /* 0x000fea0003800000 */
.L_x_13459:
[----:B------:R0:W5:Y:S01]  /*8f70*/  LDG.E R19, desc[UR36][R4.64] ;  /* 0x0000002404137981 */ /* 0x000162000c1e1900 */
[----:B------:R-:W-:Y:S05]  /*8f80*/  BRA `(.L_x_13435) ;  /* 0x0000000000047947 */ /* 0x000fea0003800000 */
.L_x_13458:
[----:B------:R4:W5:Y:S02]  /*8f90*/  LDG.E R19, desc[UR36][R4.64] ;  /* 0x0000002404137981 */ /* 0x000964000c1e1900 */
.L_x_13435:
[----:B------:R-:W3:Y:S01]  /*8fa0*/  LDC.U8 R6, c[0x0][0x23d] ;  /* 0x00008f40ff067b82 */ /* 0x000ee20000000000 */
[----:B------:R-:W-:Y:S02]  /*8fb0*/  ULDC UR4, c[0x0][0x244] ;  /* 0x0000910000047ab9 */ /* 0x000fe40000000800 */
[----:B------:R-:W-:-:S05]  /*8fc0*/  IMAD R3, R27, UR4, RZ ;  /* 0x000000041b037c24 */ /* 0x000fca000f8e02ff */
[----:B01--4-:R-:W0:Y:S01]  /*8fd0*/  LDC.64 R4, c[0x0][0x228] ;  /* 0x00008a00ff047b82 */ /* 0x013e220000000a00 */
        /* <DEDUP_REMOVED lines=15> */
.L_x_13466:
[----:B------:R0:W5:Y:S01]  /*90d0*/  LDG.E.U8 R23, desc[UR36][R4.64] ;  /* 0x0000002404177981 */ /* 0x000162000c1e1100 */
[----:B------:R-:W-:Y:S05]  /*90e0*/  BRA `(.L_x_13468) ;  /* 0x0000000c00347947 */ /* 0x000fea0003800000 */
.L_x_13465:
        /* <DEDUP_REMOVED lines=8> */
.L_x_13470:
[----:B------:R3:W5:Y:S01]  /*9170*/  LDG.E R23, desc[UR36][R4.64] ;  /* 0x0000002404177981 */ /* 0x000762000c1e1900 */
[----:B------:R-:W-:Y:S05]  /*9180*/  BRA `(.L_x_13468) ;  /* 0x0000000c000c7947 */ /* 0x000fea0003800000 */
.L_x_13469:
[----:B------:R0:W5:Y:S01]  /*9190*/  LDG.E.S16 R23, desc[UR36][R4.64] ;  /* 0x0000002404177981 */ /* 0x000162000c1e1700 */
[----:B------:R-:W-:Y:S05]  /*91a0*/  BRA `(.L_x_13468) ;  /* 0x0000000c00047947 */ /* 0x000fea0003800000 */
.L_x_13464:
        /* <DEDUP_REMOVED lines=9> */
.L_x_13472:
[----:B------:R-:W3:Y:S02]  /*9240*/  LDG.E.U16 R4, desc[UR36][R4.64] ;  /* 0x0000002404047981 */ /* 0x000ee4000c1e1500 */
[----:B---3--:R-:W-:-:S06]  /*9250*/  HADD2.F32 R23, -RZ, R4.H0_H0 ;  /* 0x20000004ff177230 */ /* 0x008fcc0000004100 */
[----:B------:R-:W0:Y:S01]  /*9260*/  F2I.FTZ.TRUNC.NTZ R23, R23 ;  /* 0x0000001700177305 */ /* 0x000e22000021f100 */
[----:B------:R-:W-:Y:S05]  /*9270*/  BRA `(.L_x_13468) ;  /* 0x0000000800d07947 */ /* 0x000fea0003800000 */
.L_x_13471:
        /* <DEDUP_REMOVED lines=9> */
.L_x_13474:
[----:B------:R-:W3:Y:S02]  /*9310*/  LDG.E.U16 R4, desc[UR36][R4.64] ;  /* 0x0000002404047981 */ /* 0x000ee4000c1e1500 */
[----:B---3--:R-:W-:-:S06]  /*9320*/  HADD2.F32 R23, -RZ, R4.H0_H0 ;  /* 0x20000004ff177230 */ /* 0x008fcc0000004100 */
[----:B------:R-:W0:Y:S01]  /*9330*/  F2I.FTZ.TRUNC.NTZ R23, R23 ;  /* 0x0000001700177305 */ /* 0x000e22000021f100 */
[----:B------:R-:W-:Y:S05]  /*9340*/  BRA `(.L_x_13468) ;  /* 0x00000008009c7947 */ /* 0x000fea0003800000 */
.L_x_13473:
[----:B------:R-:W3:Y:S02]  /*9350*/  LDG.E.64 R4, desc[UR36][R4.64] ;  /* 0x0000002404047981 */ /* 0x000ee4000c1e1b00 */
[----:B---3--:R0:W1:Y:S01]  /*9360*/  F2I.F64.TRUNC R23, R4 ;  /* 0x0000000400177311 */ /* 0x008062000030d100 */
[----:B------:R-:W-:Y:S05]  /*9370*/  BRA `(.L_x_13468) ;  /* 0x0000000800907947 */ /* 0x000fea0003800000 */
.L_x_13463:
        /* <DEDUP_REMOVED lines=12> */
.L_x_13477:
[----:B------:R-:W3:Y:S02]  /*9440*/  LDG.E.64 R4, desc[UR36][R4.64] ;  /* 0x0000002404047981 */ /* 0x000ee4000c1e1b00 */
[----:B---3--:R0:W1:Y:S01]  /*9450*/  F2I.F64.TRUNC R23, R4 ;  /* 0x0000000400177311 */ /* 0x008062000030d100 */
[----:B------:R-:W-:Y:S05]  /*9460*/  BRA `(.L_x_13468) ;  /* 0x0000000800547947 */ /* 0x000fea0003800000 */
.L_x_13476:
        /* <DEDUP_REMOVED lines=27> */
.L_x_13479:
        /* <DEDUP_REMOVED lines=14> */
.L_x_13478:
[----:B------:R-:W3:Y:S02]  /*9700*/  LDG.E.U16 R23, desc[UR36][R4.64] ;  /* 0x0000002404177981 */ /* 0x000ee4000c1e1500 */
[----:B---3--:R-:W-:-:S06]  /*9710*/  IMAD.U32 R23, R23, 0x10000, RZ ;  /* 0x0001000017177824 */ /* 0x008fcc00078e00ff */
[----:B------:R-:W0:Y:S01]  /*9720*/  F2I.FTZ.TRUNC.NTZ R23, R23 ;  /* 0x0000001700177305 */ /* 0x000e22000021f100 */
[----:B------:R-:W-:Y:S05]  /*9730*/  BRA `(.L_x_13468) ;  /* 0x0000000400a07947 */ /* 0x000fea0003800000 */
.L_x_13475:
        /* <DEDUP_REMOVED lines=10> */
.L_x_13482:
        /* <DEDUP_REMOVED lines=21> */
.L_x_13486:
[----:B------:R-:W-:Y:S05]  /*9930*/  BSYNC B1 ;  /* 0x0000000000017941 */ /* 0x000fea0003800000 */
.L_x_13485:
[----:B------:R-:W-:Y:S01]  /*9940*/  IMAD.SHL.U32 R3, R3, 0x100000, RZ ;  /* 0x0010000003037824 */ /* 0x000fe200078e00ff */
[----:B------:R-:W-:-:S04]  /*9950*/  LEA R0, R0, 0x3b800000, 0x17 ;  /* 0x3b80000000007811 */ /* 0x000fc800078eb8ff */
[----:B------:R-:W-:-:S07]  /*9960*/  LOP3.LUT R23, R0, R3, R23, 0xfe, !PT ;  /* 0x0000000300177212 */ /* 0x000fce00078efe17 */
.L_x_13484:
[----:B------:R-:W-:Y:S05]  /*9970*/  BSYNC B0 ;  /* 0x0000000000007941 */ /* 0x000fea0003800000 */
.L_x_13483:
[----:B------:R-:W0:Y:S01]  /*9980*/  F2I.FTZ.TRUNC.NTZ R23, R23 ;  /* 0x0000001700177305 */ /* 0x000e22000021f100 */
[----:B------:R-:W-:Y:S05]  /*9990*/  BRA `(.L_x_13468) ;  /* 0x0000000400087947 */ /* 0x000fea0003800000 */
.L_x_13481:
        /* <DEDUP_REMOVED lines=21> */
.L_x_13490:
[----:B------:R-:W-:Y:S05]  /*9af0*/  BSYNC B1 ;  /* 0x0000000000017941 */ /* 0x000fea0003800000 */
.L_x_13489:
[----:B------:R-:W-:Y:S01]  /*9b00*/  IMAD.SHL.U32 R3, R3, 0x200000, RZ ;  /* 0x0020000003037824 */ /* 0x000fe200078e00ff */
[----:B------:R-:W-:-:S04]  /*9b10*/  LEA R0, R0, 0x37800000, 0x17 ;  /* 0x3780000000007811 */ /* 0x000fc800078eb8ff */
[----:B------:R-:W-:-:S07]  /*9b20*/  LOP3.LUT R23, R0, R3, R23, 0xfe, !PT ;  /* 0x0000000300177212 */ /* 0x000fce00078efe17 */
.L_x_13488:
[----:B------:R-:W-:Y:S05]  /*9b30*/  BSYNC B0 ;  /* 0x0000000000007941 */ /* 0x000fea0003800000 */
.L_x_13487:
[----:B------:R-:W0:Y:S01]  /*9b40*/  F2I.FTZ.TRUNC.NTZ R23, R23 ;  /* 0x0000001700177305 */ /* 0x000e22000021f100 */
[----:B------:R-:W-:Y:S05]  /*9b50*/  BRA `(.L_x_13468) ;  /* 0x0000000000987947 */ /* 0x000fea0003800000 */
.L_x_13480:
        /* <DEDUP_REMOVED lines=14> */
.L_x_13494:
[----:B------:R-:W-:Y:S05]  /*9c40*/  BSYNC B0 ;  /* 0x0000000000007941 */ /* 0x000fea0003800000 */
.L_x_13493:
[----:B------:R-:W0:Y:S01]  /*9c50*/  F2I.FTZ.TRUNC.NTZ R23, R23 ;  /* 0x0000001700177305 */ /* 0x000e22000021f100 */
[----:B------:R-:W-:Y:S05]  /*9c60*/  BRA `(.L_x_13468) ;  /* 0x0000000000547947 */ /* 0x000fea0003800000 */
.L_x_13467:
        /* <DEDUP_REMOVED lines=16> */
[----:B0-2--5:R-:W-:Y:S05]  /*9d70*/  CALL.ABS.NOINC R14 ;  /* 0x000000000e007343 */ /* 0x025fea0003c00000 */
.L_x_13495:
[----:B------:R-:W-:Y:S05]  /*9d80*/  BRA `(.L_x_13468) ;  /* 0x00000000000c7947 */ /* 0x000fea0003800000 */
.L_x_13492:
[----:B------:R0:W5:Y:S01]  /*9d90*/  LDG.E R23, desc[UR36][R4.64] ;  /* 0x0000002404177981 */ /* 0x000162000c1e1900 */
[----:B------:R-:W-:Y:S05]  /*9da0*/  BRA `(.L_x_13468) ;  /* 0x0000000000047947 */ /* 0x000fea0003800000 */
.L_x_13491:
[----:B------:R0:W5:Y:S02]  /*9db0*/  LDG.E R23, desc[UR36][R4.64] ;  /* 0x0000002404177981 */ /* 0x000164000c1e1900 */
.L_x_13468:
[----:B------:R-:W2:Y:S01]  /*9dc0*/  LDC.U8 R3, c[0x0][0x23e] ;  /* 0x00008f80ff037b82 */ /* 0x000ea20000000000 */
[----:B------:R-:W-:Y:S02]  /*9dd0*/  ULDC UR4, c[0x0][0x248] ;  /* 0x0000920000047ab9 */ /* 0x000fe40000000800 */
[----:B------:R-:W-:-:S05]  /*9de0*/  IMAD R27, R27, UR4, RZ ;  /* 0x000000041b1b7c24 */ /* 0x000fca000f8e02ff */
[----:B01-34-:R-:W0:Y:S01]  /*9df0*/  LDC.64 R4, c[0x0][0x230] ;  /* 0x00008c00ff047b82 */ /* 0x01be220000000a00 */
        /* <DEDUP_REMOVED lines=15> */
.L_x_13499:
[----:B------:R0:W5:Y:S01]  /*9ef0*/  LDG.E.U8 R24, desc[UR36][R4.64] ;  /* 0x0000002404187981 */ /* 0x000162000c1e1100 */
[----:B------:R-:W-:Y:S05]  /*9f00*/  BRA `(.L_x_13429) ;  /* 0x0000000c00307947 */ /* 0x000fea0003800000 */
.L_x_13498:
        /* <DEDUP_REMOVED lines=8> */
.L_x_13502:
[----:B------:R0:W5:Y:S01]  /*9f90*/  LDG.E R24, desc[UR36][R4.64] ;  /* 0x0000002404187981 */ /* 0x000162000c1e1900 */
[----:B------:R-:W-:Y:S05]  /*9fa0*/  BRA `(.L_x_13429) ;  /* 0x0000000c00087947 */ /* 0x000fea0003800000 */
.L_x_13501:
[----:B------:R0:W5:Y:S01]  /*9fb0*/  LDG.E.S16 R24, desc[UR36][R4.64] ;  /* 0x0000002404187981 */ /* 0x000162000c1e1700 */
[----:B------:R-:W-:Y:S05]  /*9fc0*/  BRA `(.L_x_13429) ;  /* 0x0000000c00007947 */ /* 0x000fea0003800000 */
.L_x_13497:
        /* <DEDUP_REMOVED lines=9> */
.L_x_13504:
[----:B------:R-:W2:Y:S02]  /*a060*/  LDG.E.U16 R4, desc[UR36][R4.64] ;  /* 0x0000002404047981 */ /* 0x000ea4000c1e1500 */
[----:B--2---:R-:W-:-:S06]  /*a070*/  HADD2.F32 R24, -RZ, R4.H0_H0 ;  /* 0x20000004ff187230 */ /* 0x004fcc0000004100 */
[----:B------:R-:W0:Y:S01]  /*a080*/  F2I.FTZ.TRUNC.NTZ R24, R24 ;  /* 0x0000001800187305 */ /* 0x000e22000021f100 */
[----:B------:R-:W-:Y:S05]  /*a090*/  BRA `(.L_x_13429) ;  /* 0x0000000800cc7947 */ /* 0x000fea0003800000 */
.L_x_13503:
        /* <DEDUP_REMOVED lines=9> */
.L_x_13506:
[----:B------:R-:W2:Y:S02]  /*a130*/  LDG.E.U16 R4, desc[UR36][R4.64] ;  /* 0x0000002404047981 */ /* 0x000ea4000c1e1500 */
[----:B--2---:R-:W-:-:S06]  /*a140*/  HADD2.F32 R24, -RZ, R4.H0_H0 ;  /* 0x20000004ff187230 */ /* 0x004fcc0000004100 */
[----:B------:R-:W0:Y:S01]  /*a150*/  F2I.FTZ.TRUNC.NTZ R24, R24 ;  /* 0x0000001800187305 */ /* 0x000e22000021f100 */
[----:B------:R-:W-:Y:S05]  /*a160*/  BRA `(.L_x_13429) ;  /* 0x0000000800987947 */ /* 0x000fea0003800000 */
.L_x_13505:
[----:B------:R-:W2:Y:S02]  /*a170*/  LDG.E.64 R4, desc[UR36][R4.64] ;  /* 0x0000002404047981 */ /* 0x000ea4000c1e1b00 */
[----:B--2---:R0:W1:Y:S01]  /*a180*/  F2I.F64.TRUNC R24, R4 ;  /* 0x0000000400187311 */ /* 0x004062000030d100 */
[----:B------:R-:W-:Y:S05]  /*a190*/  BRA `(.L_x_13429) ;  /* 0x00000008008c7947 */ /* 0x000fea0003800000 */
.L_x_13496:
        /* <DEDUP_REMOVED lines=12> */
.L_x_13509:
[----:B------:R-:W2:Y:S02]  /*a260*/  LDG.E.64 R4, desc[UR36][R4.64] ;  /* 0x0000002404047981 */ /* 0x000ea4000c1e1b00 */
[----:B--2---:R0:W1:Y:S01]  /*a270*/  F2I.F64.TRUNC R24, R4 ;  /* 0x0000000400187311 */ /* 0x004062000030d100 */
[----:B------:R-:W-:Y:S05]  /*a280*/  BRA `(.L_x_13429) ;  /* 0x0000000800507947 */ /* 0x000fea0003800000 */
.L_x_13508:
        /* <DEDUP_REMOVED lines=27> */
.L_x_13511:
        /* <DEDUP_REMOVED lines=14> */
.L_x_13510:
[----:B------:R-:W2:Y:S02]  /*a520*/  LDG.E.U16 R24, desc[UR36][R4.64] ;  /* 0x0000002404187981 */ /* 0x000ea4000c1e1500 */
[----:B--2---:R-:W-:-:S06]  /*a530*/  IMAD.U32 R24, R24, 0x10000, RZ ;  /* 0x0001000018187824 */ /* 0x004fcc00078e00ff */
[----:B------:R-:W0:Y:S01]  /*a540*/  F2I.FTZ.TRUNC.NTZ R24, R24 ;  /* 0x0000001800187305 */ /* 0x000e22000021f100 */
[----:B------:R-:W-:Y:S05]  /*a550*/  BRA `(.L_x_13429) ;  /* 0x00000004009c7947 */ /* 0x000fea0003800000 */
.L_x_13507:
        /* <DEDUP_REMOVED lines=10> */
.L_x_13514:
        /* <DEDUP_REMOVED lines=21> */
.L_x_13518:
[----:B------:R-:W-:Y:S05]  /*a750*/  BSYNC B1 ;  /* 0x0000000000017941 */ /* 0x000fea0003800000 */
.L_x_13517:
[----:B------:R-:W-:Y:S01]  /*a760*/  IMAD.SHL.U32 R3, R3, 0x100000, RZ ;  /* 0x0010000003037824 */ /* 0x000fe200078e00ff */
[----:B------:R-:W-:-:S04]  /*a770*/  LEA R5, R0, 0x3b800000, 0x17 ;  /* 0x3b80000000057811 */ /* 0x000fc800078eb8ff */
[----:B------:R-:W-:-:S07]  /*a780*/  LOP3.LUT R24, R5, R3, R24, 0xfe, !PT ;  /* 0x0000000305187212 */ /* 0x000fce00078efe18 */
.L_x_13516:
[----:B------:R-:W-:Y:S05]  /*a790*/  BSYNC B0 ;  /* 0x0000000000007941 */ /* 0x000fea0003800000 */
.L_x_13515:
[----:B------:R-:W0:Y:S01]  /*a7a0*/  F2I.FTZ.TRUNC.NTZ R24, R24 ;  /* 0x0000001800187305 */ /* 0x000e22000021f100 */
[----:B------:R-:W-:Y:S05]  /*a7b0*/  BRA `(.L_x_13429) ;  /* 0x0000000400047947 */ /* 0x000fea0003800000 */
.L_x_13513:
        /* <DEDUP_REMOVED lines=21> */
.L_x_13522:
[----:B------:R-:W-:Y:S05]  /*a910*/  BSYNC B1 ;  /* 0x0000000000017941 */ /* 0x000fea0003800000 */
.L_x_13521:
[----:B------:R-:W-:Y:S01]  /*a920*/  IMAD.SHL.U32 R3, R3, 0x200000, RZ ;  /* 0x0020000003037824 */ /* 0x000fe200078e00ff */
[----:B------:R-:W-:-:S04]  /*a930*/  LEA R5, R0, 0x37800000, 0x17 ;  /* 0x3780000000057811 */ /* 0x000fc800078eb8ff */
[----:B------:R-:W-:-:S07]  /*a940*/  LOP3.LUT R24, R5, R3, R24, 0xfe, !PT ;  /* 0x0000000305187212 */ /* 0x000fce00078efe18 */
.L_x_13520:
[----:B------:R-:W-:Y:S05]  /*a950*/  BSYNC B0 ;  /* 0x0000000000007941 */ /* 0x000fea0003800000 */
.L_x_13519:
[----:B------:R-:W0:Y:S01]  /*a960*/  F2I.FTZ.TRUNC.NTZ R24, R24 ;  /* 0x0000001800187305 */ /* 0x000e22000021f100 */
[----:B------:R-:W-:Y:S05]  /*a970*/  BRA `(.L_x_13429) ;  /* 0x0000000000947947 */ /* 0x000fea0003800000 */
.L_x_13512:
        /* <DEDUP_REMOVED lines=14> */
.L_x_13526:
[----:B------:R-:W-:Y:S05]  /*aa60*/  BSYNC B0 ;  /* 0x0000000000007941 */ /* 0x000fea0003800000 */
.L_x_13525:
[----:B------:R-:W0:Y:S01]  /*aa70*/  F2I.FTZ.TRUNC.NTZ R24, R24 ;  /* 0x0000001800187305 */ /* 0x000e22000021f100 */
[----:B------:R-:W-:Y:S05]  /*aa80*/  BRA `(.L_x_13429) ;  /* 0x0000000000507947 */ /* 0x000fea0003800000 */
.L_x_13500:
        /* <DEDUP_REMOVED lines=16> */
.L_x_13527:
[----:B------:R-:W-:Y:S05]  /*ab90*/  BRA `(.L_x_13429) ;  /* 0x00000000000c7947 */ /* 0x000fea0003800000 */
.L_x_13524:
[----:B------:R0:W5:Y:S01]  /*aba0*/  LDG.E R24, desc[UR36][R4.64] ;  /* 0x0000002404187981 */ /* 0x000162000c1e1900 */
[----:B------:R-:W-:Y:S05]  /*abb0*/  BRA `(.L_x_13429) ;  /* 0x0000000000047947 */ /* 0x000fea0003800000 */
.L_x_13523:
[----:B------:R0:W5:Y:S02]  /*abc0*/  LDG.E R24, desc[UR36][R4.64] ;  /* 0x0000002404187981 */ /* 0x000164000c1e1900 */
.L_x_13429:
[----:B------:R-:W-:Y:S05]  /*abd0*/  BSYNC B6 ;  /* 0x0000000000067941 */ /* 0x000fea0003800000 */
.L_x_13428:
[----:B0-----:R-:W0:Y:S01]  /*abe0*/  S2R R5, SR_CTAID.X ;  /* 0x0000000000057919 */ /* 0x001e220000002500 */
[----:B-----5:R-:W-:Y:S01]  /*abf0*/  VIMNMX R26, R26, R28, !PT ;  /* 0x0000001c1a1a7248 */ /* 0x020fe20007fe0100 */
[----:B------:R-:W0:Y:S01]  /*ac00*/  LDC R0, c[0x0][0x210] ;  /* 0x00008400ff007b82 */ /* 0x000e220000000800 */
[----:B------:R-:W-:Y:S01]  /*ac10*/  VIMNMX R29, R22, R29, !PT ;  /* 0x0000001d161d7248 */ /* 0x000fe20007fe0100 */
[----:B------:R-:W0:Y:S01]  /*ac20*/  S2R R27, SR_TID.X ;  /* 0x00000000001b7919 */ /* 0x000e220000002100 */
[----:B------:R-:W-:Y:S01]  /*ac30*/  VIMNMX R2, R16, R2, !PT ;  /* 0x0000000210027248 */ /* 0x000fe20007fe0100 */
[----:B------:R-:W-:Y:S01]  /*ac40*/  BSSY B6, `(.L_x_13528) ;  /* 0x00000f7000067945 */ /* 0x000fe20003800000 */
[----:B------:R-:W-:Y:S02]  /*ac50*/  VIMNMX R19, R23, R19, !PT ;  /* 0x0000001317137248 */ /* 0x000fe40007fe0100 */
[----:B-1234-:R-:W-:Y:S01]  /*ac60*/  VIMNMX R4, R26, R25, PT ;  /* 0x000000191a047248 */ /* 0x01efe20003fe0100 */
[----:B------:R-:W1:Y:S01]  /*ac70*/  LDC R28, c[0x0][0x210] ;  /* 0x00008400ff1c7b82 */ /* 0x000e620000000800 */
[----:B------:R-:W-:-:S02]  /*ac80*/  VIMNMX R18, R29, R18, PT ;  /* 0x000000121d127248 */ /* 0x000fc40003fe0100 */
[----:B------:R-:W-:Y:S02]  /*ac90*/  VIMNMX R17, R2, R17, PT ;  /* 0x0000001102117248 */ /* 0x000fe40003fe0100 */
[----:B------:R-:W-:-:S03]  /*aca0*/  VIMNMX R24, R19, R24, PT ;  /* 0x0000001813187248 */ /* 0x000fc60003fe0100 */
[----:B------:R-:W2:Y:S01]  /*acb0*/  LDC.U8 R7, c[0x0][0x24c] ;  /* 0x00009300ff077b82 */ /* 0x000ea20000000000 */
[C---:B0-----:R-:W-:Y:S02]  /*acc0*/  IMAD R0, R5.reuse, -0x200, R0 ;  /* 0xfffffe0005007824 */ /* 0x041fe400078e0200 */
[----:B-1----:R-:W-:-:S05]  /*acd0*/  IMAD R28, R5, -0x200, R28 ;  /* 0xfffffe00051c7824 */ /* 0x002fca00078e021c */
[----:B------:R-:W-:-:S13]  /*ace0*/  ISETP.GE.AND P0, PT, R27, R28, PT ;  /* 0x0000001c1b00720c */ /* 0x000fda0003f06270 */
[----:B--2---:R-:W-:Y:S05]  /*acf0*/  @P0 BRA `(.L_x_13529) ;  /* 0x0000000c00ac0947 */ /* 0x004fea0003800000 */
[----:B------:R-:W0:Y:S01]  /*ad00*/  LDC.64 R2, c[0x0][0x218] ;  /* 0x00008600ff027b82 */ /* 0x000e220000000a00 */
[----:B------:R-:W-:Y:S01]  /*ad10*/  IMAD R0, R5, 0x200, R27 ;  /* 0x0000020005007824 */ /* 0x000fe200078e021b */
[----:B------:R-:W-:Y:S01]  /*ad20*/  PRMT R6, R7, 0x9910, RZ ;  /* 0x0000991007067816 */ /* 0x000fe200000000ff */
[----:B------:R-:W-:Y:S01]  /*ad30*/  ULDC UR4, c[0x0][0x250] ;  /* 0x0000940000047ab9 */ /* 0x000fe20000000800 */
[----:B------:R-:W-:Y:S02]  /*ad40*/  VIADD R27, R27, 0x80 ;  /* 0x000000801b1b7836 */ /* 0x000fe40000000000 */
        /* <DEDUP_REMOVED lines=16> */
.L_x_13533:
[----:B------:R1:W-:Y:S01]  /*ae50*/  STG.E.U8 desc[UR36][R2.64], R4 ;  /* 0x0000000402007986 */ /* 0x0003e2000c101124 */
[----:B------:R-:W-:Y:S05]  /*ae60*/  BRA `(.L_x_13529) ;  /* 0x0000000c00507947 */ /* 0x000fea0003800000 */
.L_x_13532:
        /* <DEDUP_REMOVED lines=9> */
.L_x_13536:
[----:B------:R3:W-:Y:S01]  /*af00*/  STG.E desc[UR36][R2.64], R4 ;  /* 0x0000000402007986 */ /* 0x0007e2000c101924 */
[----:B------:R-:W-:Y:S05]  /*af10*/  BRA `(.L_x_13529) ;  /* 0x0000000c00247947 */ /* 0x000fea0003800000 */
.L_x_13535:
[----:B------:R2:W-:Y:S01]  /*af20*/  STG.E.U16 desc[UR36][R2.64], R4 ;  /* 0x0000000402007986 */ /* 0x0005e2000c101524 */
[----:B------:R-:W-:Y:S05]  /*af30*/  BRA `(.L_x_13529) ;  /* 0x0000000c001c7947 */ /* 0x000fea0003800000 */
.L_x_13531:
        /* <DEDUP_REMOVED lines=9> */
.L_x_13538:
[----:B------:R-:W-:-:S04]  /*afd0*/  I2FP.F32.S32 R0, R4 ;  /* 0x0000000400007245 */ /* 0x000fc80000201400 */
[----:B------:R-:W-:-:S05]  /*afe0*/  F2FP.F16.F32.PACK_AB R0, RZ, R0 ;  /* 0x00000000ff00723e */ /* 0x000fca00000000ff */
[----:B------:R0:W-:Y:S01]  /*aff0*/  STG.E.U16 desc[UR36][R2.64], R0 ;  /* 0x0000000002007986 */ /* 0x0001e2000c101524 */
[----:B------:R-:W-:Y:S05]  /*b000*/  BRA `(.L_x_13529) ;  /* 0x0000000800e87947 */ /* 0x000fea0003800000 */
.L_x_13537:
        /* <DEDUP_REMOVED lines=10> */
.L_x_13540:
[----:B------:R-:W-:-:S04]  /*b0b0*/  I2FP.F32.S32 R4, R4 ;  /* 0x0000000400047245 */ /* 0x000fc80000201400 */
[----:B------:R-:W-:-:S04]  /*b0c0*/  F2FP.F16.F32.PACK_AB R5, RZ, R4 ;  /* 0x00000004ff05723e */ /* 0x000fc800000000ff */
[----:B------:R-:W-:-:S05]  /*b0d0*/  PRMT R5, R5, 0x5410, RZ ;  /* 0x0000541005057816 */ /* 0x000fca00000000ff */
[----:B------:R0:W-:Y:S01]  /*b0e0*/  STG.E desc[UR36][R2.64], R5 ;  /* 0x0000000502007986 */ /* 0x0001e2000c101924 */
[----:B------:R-:W-:Y:S05]  /*b0f0*/  BRA `(.L_x_13529) ;  /* 0x0000000800ac7947 */ /* 0x000fea0003800000 */
.L_x_13539:
[----:B------:R-:W0:Y:S02]  /*b100*/  I2F.F64 R4, R4 ;  /* 0x0000000400047312 */ /* 0x000e240000201c00 */
[----:B0-----:R0:W-:Y:S01]  /*b110*/  STG.E.64 desc[UR36][R2.64], R4 ;  /* 0x0000000402007986 */ /* 0x0011e2000c101b24 */
[----:B------:R-:W-:Y:S05]  /*b120*/  BRA `(.L_x_13529) ;  /* 0x0000000800a07947 */ /* 0x000fea0003800000 */
.L_x_13530:
        /* <DEDUP_REMOVED lines=12> */
.L_x_13543:
[----:B------:R-:W0:Y:S01]  /*b1f0*/  I2F.F64 R4, R4 ;  /* 0x0000000400047312 */ /* 0x000e220000201c00 */
[----:B------:R-:W-:-:S05]  /*b200*/  CS2R R6, SRZ ;  /* 0x0000000000067805 */ /* 0x000fca000001ff00 */
[----:B0-----:R0:W-:Y:S01]  /*b210*/  STG.E.128 desc[UR36][R2.64], R4 ;  /* 0x0000000402007986 */ /* 0x0011e2000c101d24 */
[----:B------:R-:W-:Y:S05]  /*b220*/  BRA `(.L_x_13529) ;  /* 0x0000000800607947 */ /* 0x000fea0003800000 */
.L_x_13542:
        /* <DEDUP_REMOVED lines=21> */
.L_x_13547:
[----:B------:R-:W-:Y:S05]  /*b380*/  BSYNC B0 ;  /* 0x0000000000007941 */ /* 0x000fea0003800000 */
.L_x_13546:
[----:B------:R-:W-:-:S05]  /*b390*/  LOP3.LUT R5, R0, R5, RZ, 0xfc, !PT ;  /* 0x0000000500057212 */ /* 0x000fca00078efcff */
[----:B------:R0:W-:Y:S01]  /*b3a0*/  STG.E.U8 desc[UR36][R2.64], R5 ;  /* 0x0000000502007986 */ /* 0x0001e2000c101124 */
[----:B------:R-:W-:Y:S05]  /*b3b0*/  BRA `(.L_x_13529) ;  /* 0x0000000400fc7947 */ /* 0x000fea0003800000 */
.L_x_13545:
        /* <DEDUP_REMOVED lines=13> */
.L_x_13549:
[----:B------:R-:W-:Y:S01]  /*b490*/  IMAD.MOV.U32 R0, RZ, RZ, 0x7f ;  /* 0x0000007fff007424 */ /* 0x000fe200078e00ff */
[----:B------:R-:W-:-:S04]  /*b4a0*/  ISETP.GT.U32.AND P0, PT, R4, 0x7f800000, PT ;  /* 0x7f8000000400780c */ /* 0x000fc80003f04070 */
[----:B------:R-:W-:-:S09]  /*b4b0*/  SEL R0, R0, 0x7c, P0 ;  /* 0x0000007c00007807 */ /* 0x000fd20000000000 */
.L_x_13550:
[----:B------:R-:W-:Y:S05]  /*b4c0*/  BSYNC B0 ;  /* 0x0000000000007941 */ /* 0x000fea0003800000 */
.L_x_13548:
[----:B------:R-:W-:-:S04]  /*b4d0*/  LOP3.LUT R4, R5, 0x80000000, RZ, 0xc0, !PT ;  /* 0x8000000005047812 */ /* 0x000fc800078ec0ff */
[----:B------:R-:W-:-:S04]  /*b4e0*/  SHF.R.U32.HI R5, RZ, 0x18, R4 ;  /* 0x00000018ff057819 */ /* 0x000fc80000011604 */
[----:B------:R-:W-:-:S05]  /*b4f0*/  LOP3.LUT R5, R0, R5, RZ, 0xfc, !PT ;  /* 0x0000000500057212 */ /* 0x000fca00078efcff */
[----:B------:R0:W-:Y:S01]  /*b500*/  STG.E.U8 desc[UR36][R2.64], R5 ;  /* 0x0000000502007986 */ /* 0x0001e2000c101124 */
[----:B------:R-:W-:Y:S05]  /*b510*/  BRA `(.L_x_13529) ;  /* 0x0000000400a47947 */ /* 0x000fea0003800000 */
.L_x_13544:
[----:B------:R-:W-:-:S04]  /*b520*/  I2FP.F32.S32 R0, R4 ;  /* 0x0000000400007245 */ /* 0x000fc80000201400 */
[----:B------:R-:W-:-:S05]  /*b530*/  F2FP.BF16.F32.PACK_AB R0, RZ, R0 ;  /* 0x00000000ff00723e */ /* 0x000fca00000010ff */
[----:B------:R0:W-:Y:S01]  /*b540*/  STG.E.U16 desc[UR36][R2.64], R0 ;  /* 0x0000000002007986 */ /* 0x0001e2000c101524 */
[----:B------:R-:W-:Y:S05]  /*b550*/  BRA `(.L_x_13529) ;  /* 0x0000000400947947 */ /* 0x000fea0003800000 */
.L_x_13541:
        /* <DEDUP_REMOVED lines=10> */
.L_x_13553:
        /* <DEDUP_REMOVED lines=17> */
.L_x_13556:
[----:B------:R-:W-:-:S04]  /*b710*/  LOP3.LUT R0, R7, 0x80000000, RZ, 0xc0, !PT ;  /* 0x8000000007007812 */ /* 0x000fc800078ec0ff */
[----:B------:R-:W-:-:S04]  /*b720*/  SHF.R.U32.HI R5, RZ, 0x18, R0 ;  /* 0x00000018ff057819 */ /* 0x000fc80000011600 */
[----:B------:R-:W-:-:S04]  /*b730*/  LOP3.LUT R4, R4, R5, RZ, 0xfc, !PT ;  /* 0x0000000504047212 */ /* 0x000fc800078efcff */
[----:B------:R-:W-:-:S07]  /*b740*/  PRMT R0, R4, 0x7610, R0 ;  /* 0x0000761004007816 */ /* 0x000fce0000000000 */
.L_x_13555:
[----:B------:R-:W-:Y:S05]  /*b750*/  BSYNC B0 ;  /* 0x0000000000007941 */ /* 0x000fea0003800000 */
.L_x_13554:
[----:B------:R0:W-:Y:S01]  /*b760*/  STG.E.U8 desc[UR36][R2.64], R0 ;  /* 0x0000000002007986 */ /* 0x0001e2000c101124 */
[----:B------:R-:W-:Y:S05]  /*b770*/  BRA `(.L_x_13529) ;  /* 0x00000004000c7947 */ /* 0x000fea0003800000 */
.L_x_13552:
        /* <DEDUP_REMOVED lines=17> */
.L_x_13559:
[----:B------:R-:W-:-:S04]  /*b890*/  LOP3.LUT R0, R7, 0x80000000, RZ, 0xc0, !PT ;  /* 0x8000000007007812 */ /* 0x000fc800078ec0ff */
[----:B------:R-:W-:-:S04]  /*b8a0*/  SHF.R.U32.HI R5, RZ, 0x18, R0 ;  /* 0x00000018ff057819 */ /* 0x000fc80000011600 */
[----:B------:R-:W-:-:S04]  /*b8b0*/  LOP3.LUT R4, R4, R5, RZ, 0xfc, !PT ;  /* 0x0000000504047212 */ /* 0x000fc800078efcff */
[----:B------:R-:W-:-:S07]  /*b8c0*/  PRMT R0, R4, 0x7610, R0 ;  /* 0x0000761004007816 */ /* 0x000fce0000000000 */
.L_x_13558:
[----:B------:R-:W-:Y:S05]  /*b8d0*/  BSYNC B0 ;  /* 0x0000000000007941 */ /* 0x000fea0003800000 */
.L_x_13557:
[----:B------:R0:W-:Y:S01]  /*b8e0*/  STG.E.U8 desc[UR36][R2.64], R0 ;  /* 0x0000000002007986 */ /* 0x0001e2000c101124 */
[----:B------:R-:W-:Y:S05]  /*b8f0*/  BRA `(.L_x_13529) ;  /* 0x0000000000ac7947 */ /* 0x000fea0003800000 */
.L_x_13551:
        /* <DEDUP_REMOVED lines=22> */
.L_x_13534:
        /* <DEDUP_REMOVED lines=16> */
.L_x_13562:
[----:B------:R-:W-:Y:S05]  /*bb60*/  BRA `(.L_x_13529) ;  /* 0x0000000000107947 */ /* 0x000fea0003800000 */
.L_x_13561:
[----:B------:R-:W-:-:S05]  /*bb70*/  SHF.R.S32.HI R5, RZ, 0x1f, R4 ;  /* 0x0000001fff057819 */ /* 0x000fca0000011404 */
[----:B------:R0:W-:Y:S01]  /*bb80*/  STG.E.64 desc[UR36][R2.64], R4 ;  /* 0x0000000402007986 */ /* 0x0001e2000c101b24 */
[----:B------:R-:W-:Y:S05]  /*bb90*/  BRA `(.L_x_13529) ;  /* 0x0000000000047947 */ /* 0x000fea0003800000 */
.L_x_13560:
[----:B------:R0:W-:Y:S02]  /*bba0*/  STG.E desc[UR36][R2.64], R4 ;  /* 0x0000000402007986 */ /* 0x0001e4000c101924 */
.L_x_13529:
[----:B------:R-:W-:Y:S05]  /*bbb0*/  BSYNC B6 ;  /* 0x0000000000067941 */ /* 0x000fea0003800000 */
.L_x_13528:
[----:B------:R-:W-:Y:S01]  /*bbc0*/  ISETP.GE.AND P0, PT, R27, R28, PT ;  /* 0x0000001c1b00720c */ /* 0x000fe20003f06270 */
[----:B------:R-:W-:-:S12]  /*bbd0*/  BSSY B6, `(.L_x_13563) ;  /* 0x00001de000067945 */ /* 0x000fd80003800000 */
[----:B------:R-:W-:Y:S05]  /*bbe0*/  @P0 BRA `(.L_x_13564) ;  /* 0x0000001c00700947 */ /* 0x000fea0003800000 */
[----:B------:R-:W5:Y:S01]  /*bbf0*/  S2R R22, SR_CTAID.X ;  /* 0x0000000000167919 */ /* 0x000f620000002500 */
[----:B------:R-:W5:Y:S01]  /*bc00*/  LDC.U8 R16, c[0x0][0x24c] ;  /* 0x00009300ff107b82 */ /* 0x000f620000000000 */
[----:B------:R-:W-:-:S07]  /*bc10*/  ULDC UR4, c[0x0][0x250] ;  /* 0x0000940000047ab9 */ /* 0x000fce0000000800 */
[----:B01234-:R-:W0:Y:S01]  /*bc20*/  LDC.64 R2, c[0x0][0x218] ;  /* 0x00008600ff027b82 */ /* 0x01fe220000000a00 */
[----:B-----5:R-:W-:Y:S01]  /*bc30*/  PRMT R4, R16, 0x9910, RZ ;  /* 0x0000991010047816 */ /* 0x020fe200000000ff */
[----:B------:R-:W-:-:S04]  /*bc40*/  IMAD R0, R22, 0x200, R27 ;  /* 0x0000020016007824 */ /* 0x000fc800078e021b */
[----:B------:R-:W-:Y:S02]  /*bc50*/  IMAD R5, R0, UR4, RZ ;  /* 0x0000000400057c24 */ /* 0x000fe4000f8e02ff */
[----:B------:R-:W-:-:S03]  /*bc60*/  IMAD.MOV.U32 R0, RZ, RZ, R4 ;  /* 0x000000ffff007224 */ /* 0x000fc600078e0004 */
[----:B0-----:R-:W-:Y:S02]  /*bc70*/  IADD3 R2, P0, R5, R2, RZ ;  /* 0x0000000205027210 */ /* 0x001fe40007f1e0ff */
[----:B------:R-:W-:-:S03]  /*bc80*/  ISETP.GT.AND P1, PT, R0, 0x9, PT ;  /* 0x000000090000780c */ /* 0x000fc60003f24270 */
[----:B------:R-:W-:-:S10]  /*bc90*/  IMAD.X R3, RZ, RZ, R3, P0 ;  /* 0x000000ffff037224 */ /* 0x000fd400000e0603 */
        /* <DEDUP_REMOVED lines=11> */
.L_x_13568:
[----:B------:R1:W-:Y:S01]  /*bd50*/  STG.E.U8 desc[UR36][R2.64], R18 ;  /* 0x0000001202007986 */ /* 0x0003e2000c101124 */
[----:B------:R-:W-:Y:S05]  /*bd60*/  BRA `(.L_x_13570) ;  /* 0x0000000c00507947 */ /* 0x000fea0003800000 */
.L_x_13567:
        /* <DEDUP_REMOVED lines=9> */
.L_x_13572:
[----:B------:R3:W-:Y:S01]  /*be00*/  STG.E desc[UR36][R2.64], R18 ;  /* 0x0000001202007986 */ /* 0x0007e2000c101924 */
[----:B------:R-:W-:Y:S05]  /*be10*/  BRA `(.L_x_13570) ;  /* 0x0000000c00247947 */ /* 0x000fea0003800000 */
.L_x_13571:
[----:B------:R2:W-:Y:S01]  /*be20*/  STG.E.U16 desc[UR36][R2.64], R18 ;  /* 0x0000001202007986 */ /* 0x0005e2000c101524 */
[----:B------:R-:W-:Y:S05]  /*be30*/  BRA `(.L_x_13570) ;  /* 0x0000000c001c7947 */ /* 0x000fea0003800000 */
.L_x_13566:
        /* <DEDUP_REMOVED lines=9> */
.L_x_13574:
[----:B------:R-:W-:-:S04]  /*bed0*/  I2FP.F32.S32 R0, R18 ;  /* 0x0000001200007245 */ /* 0x000fc80000201400 */
[----:B------:R-:W-:-:S05]  /*bee0*/  F2FP.F16.F32.PACK_AB R0, RZ, R0 ;  /* 0x00000000ff00723e */ /* 0x000fca00000000ff */
[----:B------:R0:W-:Y:S01]  /*bef0*/  STG.E.U16 desc[UR36][R2.64], R0 ;  /* 0x0000000002007986 */ /* 0x0001e2000c101524 */
[----:B------:R-:W-:Y:S05]  /*bf00*/  BRA `(.L_x_13570) ;  /* 0x0000000800e87947 */ /* 0x000fea0003800000 */
.L_x_13573:
        /* <DEDUP_REMOVED lines=10> */
.L_x_13576:
[----:B------:R-:W-:-:S04]  /*bfb0*/  I2FP.F32.S32 R18, R18 ;  /* 0x0000001200127245 */ /* 0x000fc80000201400 */
[----:B------:R-:W-:-:S04]  /*bfc0*/  F2FP.F16.F32.PACK_AB R5, RZ, R18 ;  /* 0x00000012ff05723e */ /* 0x000fc800000000ff */
[----:B------:R-:W-:-:S05]  /*bfd0*/  PRMT R5, R5, 0x5410, RZ ;  /* 0x0000541005057816 */ /* 0x000fca00000000ff */
[----:B------:R0:W-:Y:S01]  /*bfe0*/  STG.E desc[UR36][R2.64], R5 ;  /* 0x0000000502007986 */ /* 0x0001e2000c101924 */
[----:B------:R-:W-:Y:S05]  /*bff0*/  BRA `(.L_x_13570) ;  /* 0x0000000800ac7947 */ /* 0x000fea0003800000 */
.L_x_13575:
[----:B------:R-:W0:Y:S02]  /*c000*/  I2F.F64 R18, R18 ;  /* 0x0000001200127312 */ /* 0x000e240000201c00 */
[----:B0-----:R0:W-:Y:S01]  /*c010*/  STG.E.64 desc[UR36][R2.64], R18 ;  /* 0x0000001202007986 */ /* 0x0011e2000c101b24 */
[----:B------:R-:W-:Y:S05]  /*c020*/  BRA `(.L_x_13570) ;  /* 0x0000000800a07947 */ /* 0x000fea0003800000 */
.L_x_13565:
        /* <DEDUP_REMOVED lines=12> */
.L_x_13579:
[----:B------:R-:W0:Y:S01]  /*c0f0*/  I2F.F64 R4, R18 ;  /* 0x0000001200047312 */ /* 0x000e220000201c00 */
[----:B------:R-:W-:-:S05]  /*c100*/  CS2R R6, SRZ ;  /* 0x0000000000067805 */ /* 0x000fca000001ff00 */
[----:B0-----:R0:W-:Y:S01]  /*c110*/  STG.E.128 desc[UR36][R2.64], R4 ;  /* 0x0000000402007986 */ /* 0x0011e2000c101d24 */
[----:B------:R-:W-:Y:S05]  /*c120*/  BRA `(.L_x_13570) ;  /* 0x0000000800607947 */ /* 0x000fea0003800000 */
.L_x_13578:
        /* <DEDUP_REMOVED lines=21> */
.L_x_13583:
[----:B------:R-:W-:Y:S05]  /*c280*/  BSYNC B0 ;  /* 0x0000000000007941 */ /* 0x000fea0003800000 */
.L_x_13582:
[----:B------:R-:W-:-:S05]  /*c290*/  LOP3.LUT R5, R0, R5, RZ, 0xfc, !PT ;  /* 0x0000000500057212 */ /* 0x000fca00078efcff */
[----:B------:R0:W-:Y:S01]  /*c2a0*/  STG.E.U8 desc[UR36][R2.64], R5 ;  /* 0x0000000502007986 */ /* 0x0001e2000c101124 */
[----:B------:R-:W-:Y:S05]  /*c2b0*/  BRA `(.L_x_13570) ;  /* 0x0000000400fc7947 */ /* 0x000fea0003800000 */
.L_x_13581:
        /* <DEDUP_REMOVED lines=13> */
.L_x_13585:
[----:B------:R-:W-:Y:S01]  /*c390*/  IMAD.MOV.U32 R0, RZ, RZ, 0x7f ;  /* 0x0000007fff007424 */ /* 0x000fe200078e00ff */
[----:B------:R-:W-:-:S04]  /*c3a0*/  ISETP.GT.U32.AND P0, PT, R4, 0x7f800000, PT ;  /* 0x7f8000000400780c */ /* 0x000fc80003f04070 */
[----:B------:R-:W-:-:S09]  /*c3b0*/  SEL R0, R0, 0x7c, P0 ;  /* 0x0000007c00007807 */ /* 0x000fd20000000000 */
.L_x_13586:
[----:B------:R-:W-:Y:S05]  /*c3c0*/  BSYNC B0 ;  /* 0x0000000000007941 */ /* 0x000fea0003800000 */
.L_x_13584:
[----:B------:R-:W-:-:S04]  /*c3d0*/  LOP3.LUT R4, R5, 0x80000000, RZ, 0xc0, !PT ;  /* 0x8000000005047812 */ /* 0x000fc800078ec0ff */
[----:B------:R-:W-:-:S04]  /*c3e0*/  SHF.R.U32.HI R5, RZ, 0x18, R4 ;  /* 0x00000018ff057819 */ /* 0x000fc80000011604 */
[----:B------:R-:W-:-:S05]  /*c3f0*/  LOP3.LUT R5, R0, R5, RZ, 0xfc, !PT ;  /* 0x0000000500057212 */ /* 0x000fca00078efcff */
[----:B------:R0:W-:Y:S01]  /*c400*/  STG.E.U8 desc[UR36][R2.64], R5 ;  /* 0x0000000502007986 */ /* 0x0001e2000c101124 */
[----:B------:R-:W-:Y:S05]  /*c410*/  BRA `(.L_x_13570) ;  /* 0x0000000400a47947 */ /* 0x000fea0003800000 */
.L_x_13580:
[----:B------:R-:W-:-:S04]  /*c420*/  I2FP.F32.S32 R0, R18 ;  /* 0x0000001200007245 */ /* 0x000fc80000201400 */
[----:B------:R-:W-:-:S05]  /*c430*/  F2FP.BF16.F32.PACK_AB R0, RZ, R0 ;  /* 0x00000000ff00723e */ /* 0x000fca00000010ff */
[----:B------:R0:W-:Y:S01]  /*c440*/  STG.E.U16 desc[UR36][R2.64], R0 ;  /* 0x0000000002007986 */ /* 0x0001e2000c101524 */
[----:B------:R-:W-:Y:S05]  /*c450*/  BRA `(.L_x_13570) ;  /* 0x0000000400947947 */ /* 0x000fea0003800000 */
.L_x_13577:
        /* <DEDUP_REMOVED lines=10> */
.L_x_13589:
        /* <DEDUP_REMOVED lines=17> */
.L_x_13592:
[----:B------:R-:W-:-:S04]  /*c610*/  LOP3.LUT R0, R7, 0x80000000, RZ, 0xc0, !PT ;  /* 0x8000000007007812 */ /* 0x000fc800078ec0ff */
[----:B------:R-:W-:-:S04]  /*c620*/  SHF.R.U32.HI R5, RZ, 0x18, R0 ;  /* 0x00000018ff057819 */ /* 0x000fc80000011600 */
[----:B------:R-:W-:-:S04]  /*c630*/  LOP3.LUT R4, R4, R5, RZ, 0xfc, !PT ;  /* 0x0000000504047212 */ /* 0x000fc800078efcff */
[----:B------:R-:W-:-:S07]  /*c640*/  PRMT R0, R4, 0x7610, R0 ;  /* 0x0000761004007816 */ /* 0x000fce0000000000 */
.L_x_13591:
[----:B------:R-:W-:Y:S05]  /*c650*/  BSYNC B0 ;  /* 0x0000000000007941 */ /* 0x000fea0003800000 */
.L_x_13590:
[----:B------:R0:W-:Y:S01]  /*c660*/  STG.E.U8 desc[UR36][R2.64], R0 ;  /* 0x0000000002007986 */ /* 0x0001e2000c101124 */
[----:B------:R-:W-:Y:S05]  /*c670*/  BRA `(.L_x_13570) ;  /* 0x00000004000c7947 */ /* 0x000fea0003800000 */
.L_x_13588:
        /* <DEDUP_REMOVED lines=17> */
.L_x_13595:
[----:B------:R-:W-:-:S04]  /*c790*/  LOP3.LUT R0, R7, 0x80000000, RZ, 0xc0, !PT ;  /* 0x8000000007007812 */ /* 0x000fc800078ec0ff */
[----:B------:R-:W-:-:S04]  /*c7a0*/  SHF.R.U32.HI R5, RZ, 0x18, R0 ;  /* 0x00000018ff057819 */ /* 0x000fc80000011600 */
[----:B------:R-:W-:-:S04]  /*c7b0*/  LOP3.LUT R4, R4, R5, RZ, 0xfc, !PT ;  /* 0x0000000504047212 */ /* 0x000fc800078efcff */
[----:B------:R-:W-:-:S07]  /*c7c0*/  PRMT R0, R4, 0x7610, R0 ;  /* 0x0000761004007816 */ /* 0x000fce0000000000 */
.L_x_13594:
[----:B------:R-:W-:Y:S05]  /*c7d0*/  BSYNC B0 ;  /* 0x0000000000007941 */ /* 0x000fea0003800000 */
.L_x_13593:
[----:B------:R0:W-:Y:S01]  /*c7e0*/  STG.E.U8 desc[UR36][R2.64], R0 ;  /* 0x0000000002007986 */ /* 0x0001e2000c101124 */
[----:B------:R-:W-:Y:S05]  /*c7f0*/  BRA `(.L_x_13570) ;  /* 0x0000000000ac7947 */ /* 0x000fea0003800000 */
.L_x_13587:
        /* <DEDUP_REMOVED lines=22> */
.L_x_13569:
        /* <DEDUP_REMOVED lines=16> */
.L_x_13598:
[----:B------:R-:W-:Y:S05]  /*ca60*/  BRA `(.L_x_13570) ;  /* 0x0000000000107947 */ /* 0x000fea0003800000 */
.L_x_13597:
[----:B------:R-:W-:-:S05]  /*ca70*/  SHF.R.S32.HI R19, RZ, 0x1f, R18 ;  /* 0x0000001fff137819 */ /* 0x000fca0000011412 */
[----:B------:R0:W-:Y:S01]  /*ca80*/  STG.E.64 desc[UR36][R2.64], R18 ;  /* 0x0000001202007986 */ /* 0x0001e2000c101b24 */
[----:B------:R-:W-:Y:S05]  /*ca90*/  BRA `(.L_x_13570) ;  /* 0x0000000000047947 */ /* 0x000fea0003800000 */
.L_x_13596:
[----:B------:R0:W-:Y:S02]  /*caa0*/  STG.E desc[UR36][R2.64], R18 ;  /* 0x0000001202007986 */ /* 0x0001e4000c101924 */
.L_x_13570:
        /* <DEDUP_REMOVED lines=23> */
.L_x_13602:
[----:B------:R0:W-:Y:S01]  /*cc20*/  STG.E.U8 desc[UR36][R2.64], R17 ;  /* 0x0000001102007986 */ /* 0x0001e2000c101124 */
[----:B------:R-:W-:Y:S05]  /*cc30*/  BRA `(.L_x_13604) ;  /* 0x0000000c00587947 */ /* 0x000fea0003800000 */
.L_x_13601:
        /* <DEDUP_REMOVED lines=10> */
.L_x_13606:
[----:B------:R0:W-:Y:S01]  /*cce0*/  STG.E desc[UR36][R2.64], R17 ;  /* 0x0000001102007986 */ /* 0x0001e2000c101924 */
[----:B------:R-:W-:Y:S05]  /*ccf0*/  BRA `(.L_x_13604) ;  /* 0x0000000c00287947 */ /* 0x000fea0003800000 */
.L_x_13605:
[----:B------:R0:W-:Y:S01]  /*cd00*/  STG.E.U16 desc[UR36][R2.64], R17 ;  /* 0x0000001102007986 */ /* 0x0001e2000c101524 */
[----:B------:R-:W-:Y:S05]  /*cd10*/  BRA `(.L_x_13604) ;  /* 0x0000000c00207947 */ /* 0x000fea0003800000 */
.L_x_13600:
        /* <DEDUP_REMOVED lines=9> */
.L_x_13608:
[----:B------:R-:W-:-:S04]  /*cdb0*/  I2FP.F32.S32 R0, R17 ;  /* 0x0000001100007245 */ /* 0x000fc80000201400 */
[----:B------:R-:W-:-:S05]  /*cdc0*/  F2FP.F16.F32.PACK_AB R0, RZ, R0 ;  /* 0x00000000ff00723e */ /* 0x000fca00000000ff */
[----:B------:R0:W-:Y:S01]  /*cdd0*/  STG.E.U16 desc[UR36][R2.64], R0 ;  /* 0x0000000002007986 */ /* 0x0001e2000c101524 */
[----:B------:R-:W-:Y:S05]  /*cde0*/  BRA `(.L_x_13604) ;  /* 0x0000000800ec7947 */ /* 0x000fea0003800000 */
.L_x_13607:
        /* <DEDUP_REMOVED lines=10> */
.L_x_13610:
[----:B------:R-:W-:-:S04]  /*ce90*/  I2FP.F32.S32 R17, R17 ;  /* 0x0000001100117245 */ /* 0x000fc80000201400 */
[----:B------:R-:W-:-:S04]  /*cea0*/  F2FP.F16.F32.PACK_AB R5, RZ, R17 ;  /* 0x00000011ff05723e */ /* 0x000fc800000000ff */
[----:B------:R-:W-:-:S05]  /*ceb0*/  PRMT R5, R5, 0x5410, RZ ;  /* 0x0000541005057816 */ /* 0x000fca00000000ff */
[----:B------:R0:W-:Y:S01]  /*cec0*/  STG.E desc[UR36][R2.64], R5 ;  /* 0x0000000502007986 */ /* 0x0001e2000c101924 */
[----:B------:R-:W-:Y:S05]  /*ced0*/  BRA `(.L_x_13604) ;  /* 0x0000000800b07947 */ /* 0x000fea0003800000 */
.L_x_13609:
[----:B------:R-:W0:Y:S02]  /*cee0*/  I2F.F64 R4, R17 ;  /* 0x0000001100047312 */ /* 0x000e240000201c00 */
[----:B0-----:R0:W-:Y:S01]  /*cef0*/  STG.E.64 desc[UR36][R2.64], R4 ;  /* 0x0000000402007986 */ /* 0x0011e2000c101b24 */
[----:B------:R-:W-:Y:S05]  /*cf00*/  BRA `(.L_x_13604) ;  /* 0x0000000800a47947 */ /* 0x000fea0003800000 */
.L_x_13599:
        /* <DEDUP_REMOVED lines=12> */
.L_x_13613:
[----:B------:R-:W0:Y:S01]  /*cfd0*/  I2F.F64 R4, R17 ;  /* 0x0000001100047312 */ /* 0x000e220000201c00 */
[----:B------:R-:W-:-:S05]  /*cfe0*/  CS2R R6, SRZ ;  /* 0x0000000000067805 */ /* 0x000fca000001ff00 */
[----:B0-----:R0:W-:Y:S01]  /*cff0*/  STG.E.128 desc[UR36][R2.64], R4 ;  /* 0x0000000402007986 */ /* 0x0011e2000c101d24 */
[----:B------:R-:W-:Y:S05]  /*d000*/  BRA `(.L_x_13604) ;  /* 0x0000000800647947 */ /* 0x000fea0003800000 */
.L_x_13612:
        /* <DEDUP_REMOVED lines=21> */
.L_x_13617:
[----:B------:R-:W-:Y:S05]  /*d160*/  BSYNC B0 ;  /* 0x0000000000007941 */ /* 0x000fea0003800000 */
.L_x_13616:
[----:B------:R-:W-:-:S05]  /*d170*/  LOP3.LUT R5, R0, R5, RZ, 0xfc, !PT ;  /* 0x0000000500057212 */ /* 0x000fca00078efcff */
[----:B------:R0:W-:Y:S01]  /*d180*/  STG.E.U8 desc[UR36][R2.64], R5 ;  /* 0x0000000502007986 */ /* 0x0001e2000c101124 */
[----:B------:R-:W-:Y:S05]  /*d190*/  BRA `(.L_x_13604) ;  /* 0x0000000800007947 */ /* 0x000fea0003800000 */
.L_x_13615:
        /* <DEDUP_REMOVED lines=13> */
.L_x_13619:
[----:B------:R-:W-:Y:S01]  /*d270*/  IMAD.MOV.U32 R0, RZ, RZ, 0x7f ;  /* 0x0000007fff007424 */ /* 0x000fe200078e00ff */
[----:B------:R-:W-:-:S04]  /*d280*/  ISETP.GT.U32.AND P0, PT, R4, 0x7f800000, PT ;  /* 0x7f8000000400780c */ /* 0x000fc80003f04070 */
[----:B------:R-:W-:-:S09]  /*d290*/  SEL R0, R0, 0x7c, P0 ;  /* 0x0000007c00007807 */ /* 0x000fd20000000000 */
.L_x_13620:
[----:B------:R-:W-:Y:S05]  /*d2a0*/  BSYNC B0 ;  /* 0x0000000000007941 */ /* 0x000fea0003800000 */
.L_x_13618:
[----:B------:R-:W-:-:S04]  /*d2b0*/  LOP3.LUT R4, R17, 0x80000000, RZ, 0xc0, !PT ;  /* 0x8000000011047812 */ /* 0x000fc800078ec0ff */
[----:B------:R-:W-:-:S04]  /*d2c0*/  SHF.R.U32.HI R5, RZ, 0x18, R4 ;  /* 0x00000018ff057819 */ /* 0x000fc80000011604 */
[----:B------:R-:W-:-:S05]  /*d2d0*/  LOP3.LUT R5, R0, R5, RZ, 0xfc, !PT ;  /* 0x0000000500057212 */ /* 0x000fca00078efcff */
[----:B------:R0:W-:Y:S01]  /*d2e0*/  STG.E.U8 desc[UR36][R2.64], R5 ;  /* 0x0000000502007986 */ /* 0x0001e2000c101124 */
[----:B------:R-:W-:Y:S05]  /*d2f0*/  BRA `(.L_x_13604) ;  /* 0x0000000400a87947 */ /* 0x000fea0003800000 */
.L_x_13614:
[----:B------:R-:W-:-:S04]  /*d300*/  I2FP.F32.S32 R0, R17 ;  /* 0x0000001100007245 */ /* 0x000fc80000201400 */
[----:B------:R-:W-:-:S05]  /*d310*/  F2FP.BF16.F32.PACK_AB R0, RZ, R0 ;  /* 0x00000000ff00723e */ /* 0x000fca00000010ff */
[----:B------:R0:W-:Y:S01]  /*d320*/  STG.E.U16 desc[UR36][R2.64], R0 ;  /* 0x0000000002007986 */ /* 0x0001e2000c101524 */
[----:B------:R-:W-:Y:S05]  /*d330*/  BRA `(.L_x_13604) ;  /* 0x0000000400987947 */ /* 0x000fea0003800000 */
.L_x_13611:
        /* <DEDUP_REMOVED lines=10> */
.L_x_13623:
        /* <DEDUP_REMOVED lines=17> */
.L_x_13626:
[----:B------:R-:W-:-:S04]  /*d4f0*/  LOP3.LUT R0, R17, 0x80000000, RZ, 0xc0, !PT ;  /* 0x8000000011007812 */ /* 0x000fc800078ec0ff */
[----:B------:R-:W-:-:S04]  /*d500*/  SHF.R.U32.HI R5, RZ, 0x18, R0 ;  /* 0x00000018ff057819 */ /* 0x000fc80000011600 */
[----:B------:R-:W-:-:S04]  /*d510*/  LOP3.LUT R4, R4, R5, RZ, 0xfc, !PT ;  /* 0x0000000504047212 */ /* 0x000fc800078efcff */
[----:B------:R-:W-:-:S07]  /*d520*/  PRMT R0, R4, 0x7610, R0 ;  /* 0x0000761004007816 */ /* 0x000fce0000000000 */
.L_x_13625:
[----:B------:R-:W-:Y:S05]  /*d530*/  BSYNC B0 ;  /* 0x0000000000007941 */ /* 0x000fea0003800000 */
.L_x_13624:
[----:B------:R3:W-:Y:S01]  /*d540*/  STG.E.U8 desc[UR36][R2.64], R0 ;  /* 0x0000000002007986 */ /* 0x0007e2000c101124 */
[----:B------:R-:W-:Y:S05]  /*d550*/  BRA `(.L_x_13604) ;  /* 0x0000000400107947 */ /* 0x000fea0003800000 */
.L_x_13622:
        /* <DEDUP_REMOVED lines=17> */
.L_x_13629:
[----:B------:R-:W-:-:S04]  /*d670*/  LOP3.LUT R0, R17, 0x80000000, RZ, 0xc0, !PT ;  /* 0x8000000011007812 */ /* 0x000fc800078ec0ff */
[----:B------:R-:W-:-:S04]  /*d680*/  SHF.R.U32.HI R5, RZ, 0x18, R0 ;  /* 0x00000018ff057819 */ /* 0x000fc80000011600 */
[----:B------:R-:W-:-:S04]  /*d690*/  LOP3.LUT R4, R4, R5, RZ, 0xfc, !PT ;  /* 0x0000000504047212 */ /* 0x000fc800078efcff */
[----:B------:R-:W-:-:S07]  /*d6a0*/  PRMT R0, R4, 0x7610, R0 ;  /* 0x0000761004007816 */ /* 0x000fce0000000000 */
.L_x_13628:
[----:B------:R-:W-:Y:S05]  /*d6b0*/  BSYNC B0 ;  /* 0x0000000000007941 */ /* 0x000fea0003800000 */
.L_x_13627:
[----:B------:R0:W-:Y:S01]  /*d6c0*/  STG.E.U8 desc[UR36][R2.64], R0 ;  /* 0x0000000002007986 */ /* 0x0001e2000c101124 */
[----:B------:R-:W-:Y:S05]  /*d6d0*/  BRA `(.L_x_13604) ;  /* 0x0000000000b07947 */ /* 0x000fea0003800000 */
.L_x_13621:
[----:B------:R-:W-:-:S13]  /*d6e0*/  ISETP.NE.AND P0, PT, R0, 0x1c, PT ;  /* 0x0000001c0000780c */ /* 0x000fda0003f05270 */
[----:B------:R-:W-:Y:S05]  /*d6f0*/  @!P0 BRA `(.L_x_13630) ;  /* 0x0000000000a48947 */ /* 0x000fea0003800000 */
[----:B------:R-:W-:-:S13]  /*d700*/  ISETP.NE.AND P0, PT, R0, 0x1d, PT ;  /* 0x0000001d0000780c */ /* 0x000fda0003f05270 */
[----:B------:R-:W-:Y:S05]  /*d710*/  @!P0 BRA `(.L_x_13631) ;  /* 0x00000000008c8947 */ /* 0x000fea0003800000 */
[----:B------:R-:W-:-:S13]  /*d720*/  ISETP.NE.AND P0, PT, R0, 0x2c, PT ;  /* 0x0000002c0000780c */ /* 0x000fda0003f05270 */
[----:B------:R-:W-:Y:S05]  /*d730*/  @P0 BRA `(.L_x_13603) ;  /* 0x0000000000400947 */ /* 0x000fea0003800000 */
[----:B------:R-:W-:Y:S01]  /*d740*/  I2FP.F32.S32 R17, R17 ;  /* 0x0000001100117245 */ /* 0x000fe20000201400 */
        /* <DEDUP_REMOVED lines=15> */
.L_x_13603:
        /* <DEDUP_REMOVED lines=16> */
.L_x_13632:
[----:B------:R-:W-:Y:S05]  /*d940*/  BRA `(.L_x_13604) ;  /* 0x0000000000147947 */ /* 0x000fea0003800000 */
.L_x_13631:
[--C-:B------:R-:W-:Y:S01]  /*d950*/  SHF.R.S32.HI R5, RZ, 0x1f, R17.reuse ;  /* 0x0000001fff057819 */ /* 0x100fe20000011411 */
[----:B------:R-:W-:-:S05]  /*d960*/  IMAD.MOV.U32 R4, RZ, RZ, R17 ;  /* 0x000000ffff047224 */ /* 0x000fca00078e0011 */
[----:B------:R1:W-:Y:S01]  /*d970*/  STG.E.64 desc[UR36][R2.64], R4 ;  /* 0x0000000402007986 */ /* 0x0003e2000c101b24 */
[----:B------:R-:W-:Y:S05]  /*d980*/  BRA `(.L_x_13604) ;  /* 0x0000000000047947 */ /* 0x000fea0003800000 */
.L_x_13630:
[----:B------:R0:W-:Y:S02]  /*d990*/  STG.E desc[UR36][R2.64], R17 ;  /* 0x0000001102007986 */ /* 0x0001e4000c101924 */
.L_x_13604:
[----:B------:R-:W-:-:S07]  /*d9a0*/  VIADD R27, R27, 0x80 ;  /* 0x000000801b1b7836 */ /* 0x000fce0000000000 */
.L_x_13564:
[----:B------:R-:W-:Y:S05]  /*d9b0*/  BSYNC B6 ;  /* 0x0000000000067941 */ /* 0x000fea0003800000 */
.L_x_13563:
[----:B------:R-:W-:-:S13]  /*d9c0*/  ISETP.GE.AND P0, PT, R27, R28, PT ;  /* 0x0000001c1b00720c */ /* 0x000fda0003f06270 */
[----:B------:R-:W-:Y:S05]  /*d9d0*/  @P0 EXIT ;  /* 0x000000000000094d */ /* 0x000fea0003800000 */
[----:B0--3--:R-:W0:Y:S01]  /*d9e0*/  S2R R0, SR_CTAID.X ;  /* 0x0000000000007919 */ /* 0x009e220000002500 */
[----:B-12-4-:R-:W1:Y:S01]  /*d9f0*/  LDC.U8 R4, c[0x0][0x24c] ;  /* 0x00009300ff047b82 */ /* 0x016e620000000000 */
[----:B------:R-:W-:-:S07]  /*da00*/  ULDC UR4, c[0x0][0x250] ;  /* 0x0000940000047ab9 */ /* 0x000fce0000000800 */
[----:B------:R-:W2:Y:S01]  /*da10*/  LDC.64 R2, c[0x0][0x218] ;  /* 0x00008600ff027b82 */ /* 0x000ea20000000a00 */
[----:B0-----:R-:W-:Y:S01]  /*da20*/  IMAD R27, R0, 0x200, R27 ;  /* 0x00000200001b7824 */ /* 0x001fe200078e021b */
[----:B-1----:R-:W-:-:S03]  /*da30*/  PRMT R0, R4, 0x9910, RZ ;  /* 0x0000991004007816 */ /* 0x002fc600000000ff */
[----:B------:R-:W-:Y:S01]  /*da40*/  IMAD R27, R27, UR4, RZ ;  /* 0x000000041b1b7c24 */ /* 0x000fe2000f8e02ff */
        /* <DEDUP_REMOVED lines=14> */
.L_x_13636:
[----:B------:R-:W-:Y:S01]  /*db30*/  STG.E.U8 desc[UR36][R2.64], R24 ;  /* 0x0000001802007986 */ /* 0x000fe2000c101124 */
[----:B------:R-:W-:Y:S05]  /*db40*/  EXIT ;  /* 0x000000000000794d */ /* 0x000fea0003800000 */
.L_x_13635:
        /* <DEDUP_REMOVED lines=9> */
.L_x_13639:
[----:B------:R-:W-:Y:S01]  /*dbe0*/  STG.E desc[UR36][R2.64], R24 ;  /* 0x0000001802007986 */ /* 0x000fe2000c101924 */
[----:B------:R-:W-:Y:S05]  /*dbf0*/  EXIT ;  /* 0x000000000000794d */ /* 0x000fea0003800000 */
.L_x_13638:
[----:B------:R-:W-:Y:S01]  /*dc00*/  STG.E.U16 desc[UR36][R2.64], R24 ;  /* 0x0000001802007986 */ /* 0x000fe2000c101524 */
[----:B------:R-:W-:Y:S05]  /*dc10*/  EXIT ;  /* 0x000000000000794d */ /* 0x000fea0003800000 */
.L_x_13634:
        /* <DEDUP_REMOVED lines=9> */
.L_x_13641:
[----:B------:R-:W-:-:S04]  /*dcb0*/  I2FP.F32.S32 R0, R24 ;  /* 0x0000001800007245 */ /* 0x000fc80000201400 */
[----:B------:R-:W-:-:S05]  /*dcc0*/  F2FP.F16.F32.PACK_AB R0, RZ, R0 ;  /* 0x00000000ff00723e */ /* 0x000fca00000000ff */
[----:B------:R-:W-:Y:S01]  /*dcd0*/  STG.E.U16 desc[UR36][R2.64], R0 ;  /* 0x0000000002007986 */ /* 0x000fe2000c101524 */
[----:B------:R-:W-:Y:S05]  /*dce0*/  EXIT ;  /* 0x000000000000794d */ /* 0x000fea0003800000 */
.L_x_13640:
        /* <DEDUP_REMOVED lines=10> */
.L_x_13643:
[----:B------:R-:W-:-:S04]  /*dd90*/  I2FP.F32.S32 R24, R24 ;  /* 0x0000001800187245 */ /* 0x000fc80000201400 */
[----:B------:R-:W-:-:S04]  /*dda0*/  F2FP.F16.F32.PACK_AB R5, RZ, R24 ;  /* 0x00000018ff05723e */ /* 0x000fc800000000ff */
[----:B------:R-:W-:-:S05]  /*ddb0*/  PRMT R5, R5, 0x5410, RZ ;  /* 0x0000541005057816 */ /* 0x000fca00000000ff */
[----:B------:R-:W-:Y:S01]  /*ddc0*/  STG.E desc[UR36][R2.64], R5 ;  /* 0x0000000502007986 */ /* 0x000fe2000c101924 */
[----:B------:R-:W-:Y:S05]  /*ddd0*/  EXIT ;  /* 0x000000000000794d */ /* 0x000fea0003800000 */
.L_x_13642:
[----:B------:R-:W0:Y:S02]  /*dde0*/  I2F.F64 R24, R24 ;  /* 0x0000001800187312 */ /* 0x000e240000201c00 */
[----:B0-----:R-:W-:Y:S01]  /*ddf0*/  STG.E.64 desc[UR36][R2.64], R24 ;  /* 0x0000001802007986 */ /* 0x001fe2000c101b24 */
[----:B------:R-:W-:Y:S05]  /*de00*/  EXIT ;  /* 0x000000000000794d */ /* 0x000fea0003800000 */
.L_x_13633:
        /* <DEDUP_REMOVED lines=12> */
.L_x_13646:
[----:B------:R-:W0:Y:S01]  /*ded0*/  I2F.F64 R24, R24 ;  /* 0x0000001800187312 */ /* 0x000e220000201c00 */
[----:B------:R-:W-:-:S05]  /*dee0*/  CS2R R26, SRZ ;  /* 0x00000000001a7805 */ /* 0x000fca000001ff00 */
[----:B0-----:R-:W-:Y:S01]  /*def0*/  STG.E.128 desc[UR36][R2.64], R24 ;  /* 0x0000001802007986 */ /* 0x001fe2000c101d24 */
[----:B------:R-:W-:Y:S05]  /*df00*/  EXIT ;  /* 0x000000000000794d */ /* 0x000fea0003800000 */
.L_x_13645:
        /* <DEDUP_REMOVED lines=21> */
.L_x_13650:
[----:B------:R-:W-:Y:S05]  /*e060*/  BSYNC B0 ;  /* 0x0000000000007941 */ /* 0x000fea0003800000 */
.L_x_13649:
[----:B------:R-:W-:-:S05]  /*e070*/  LOP3.LUT R5, R0, R5, RZ, 0xfc, !PT ;  /* 0x0000000500057212 */ /* 0x000fca00078efcff */
[----:B------:R-:W-:Y:S01]  /*e080*/  STG.E.U8 desc[UR36][R2.64], R5 ;  /* 0x0000000502007986 */ /* 0x000fe2000c101124 */
[----:B------:R-:W-:Y:S05]  /*e090*/  EXIT ;  /* 0x000000000000794d */ /* 0x000fea0003800000 */
.L_x_13648:
        /* <DEDUP_REMOVED lines=13> */
.L_x_13652:
[----:B------:R-:W-:Y:S01]  /*e170*/  IMAD.MOV.U32 R0, RZ, RZ, 0x7f ;  /* 0x0000007fff007424 */ /* 0x000fe200078e00ff */
[----:B------:R-:W-:-:S04]  /*e180*/  ISETP.GT.U32.AND P0, PT, R4, 0x7f800000, PT ;  /* 0x7f8000000400780c */ /* 0x000fc80003f04070 */
[----:B------:R-:W-:-:S09]  /*e190*/  SEL R0, R0, 0x7c, P0 ;  /* 0x0000007c00007807 */ /* 0x000fd20000000000 */
.L_x_13653:
[----:B------:R-:W-:Y:S05]  /*e1a0*/  BSYNC B0 ;  /* 0x0000000000007941 */ /* 0x000fea0003800000 */
.L_x_13651:
[----:B------:R-:W-:-:S04]  /*e1b0*/  LOP3.LUT R4, R5, 0x80000000, RZ, 0xc0, !PT ;  /* 0x8000000005047812 */ /* 0x000fc800078ec0ff */
[----:B------:R-:W-:-:S04]  /*e1c0*/  SHF.R.U32.HI R5, RZ, 0x18, R4 ;  /* 0x00000018ff057819 */ /* 0x000fc80000011604 */
[----:B------:R-:W-:-:S05]  /*e1d0*/  LOP3.LUT R5, R0, R5, RZ, 0xfc, !PT ;  /* 0x0000000500057212 */ /* 0x000fca00078efcff */
[----:B------:R-:W-:Y:S01]  /*e1e0*/  STG.E.U8 desc[UR36][R2.64], R5 ;  /* 0x0000000502007986 */ /* 0x000fe2000c101124 */
[----:B------:R-:W-:Y:S05]  /*e1f0*/  EXIT ;  /* 0x000000000000794d */ /* 0x000fea0003800000 */
.L_x_13647:
[----:B------:R-:W-:-:S04]  /*e200*/  I2FP.F32.S32 R0, R24 ;  /* 0x0000001800007245 */ /* 0x000fc80000201400 */
[----:B------:R-:W-:-:S05]  /*e210*/  F2FP.BF16.F32.PACK_AB R0, RZ, R0 ;  /* 0x00000000ff00723e */ /* 0x000fca00000010ff */
[----:B------:R-:W-:Y:S01]  /*e220*/  STG.E.U16 desc[UR36][R2.64], R0 ;  /* 0x0000000002007986 */ /* 0x000fe2000c101524 */
[----:B------:R-:W-:Y:S05]  /*e230*/  EXIT ;  /* 0x000000000000794d */ /* 0x000fea0003800000 */
.L_x_13644:
        /* <DEDUP_REMOVED lines=10> */
.L_x_13656:
        /* <DEDUP_REMOVED lines=17> */
.L_x_13659:
[----:B------:R-:W-:-:S04]  /*e3f0*/  LOP3.LUT R0, R7, 0x80000000, RZ, 0xc0, !PT ;  /* 0x8000000007007812 */ /* 0x000fc800078ec0ff */
[----:B------:R-:W-:-:S04]  /*e400*/  SHF.R.U32.HI R5, RZ, 0x18, R0 ;  /* 0x00000018ff057819 */ /* 0x000fc80000011600 */
[----:B------:R-:W-:-:S04]  /*e410*/  LOP3.LUT R4, R4, R5, RZ, 0xfc, !PT ;  /* 0x0000000504047212 */ /* 0x000fc800078efcff */
[----:B------:R-:W-:-:S07]  /*e420*/  PRMT R0, R4, 0x7610, R0 ;  /* 0x0000761004007816 */ /* 0x000fce0000000000 */
.L_x_13658:
[----:B------:R-:W-:Y:S05]  /*e430*/  BSYNC B0 ;  /* 0x0000000000007941 */ /* 0x000fea0003800000 */
.L_x_13657:
[----:B------:R-:W-:Y:S01]  /*e440*/  STG.E.U8 desc[UR36][R2.64], R0 ;  /* 0x0000000002007986 */ /* 0x000fe2000c101124 */
[----:B------:R-:W-:Y:S05]  /*e450*/  EXIT ;  /* 0x000000000000794d */ /* 0x000fea0003800000 */
.L_x_13655:
        /* <DEDUP_REMOVED lines=17> */
.L_x_13662:
[----:B------:R-:W-:-:S04]  /*e570*/  LOP3.LUT R0, R7, 0x80000000, RZ, 0xc0, !PT ;  /* 0x8000000007007812 */ /* 0x000fc800078ec0ff */
[----:B------:R-:W-:-:S04]  /*e580*/  SHF.R.U32.HI R5, RZ, 0x18, R0 ;  /* 0x00000018ff057819 */ /* 0x000fc80000011600 */
[----:B------:R-:W-:-:S04]  /*e590*/  LOP3.LUT R4, R4, R5, RZ, 0xfc, !PT ;  /* 0x0000000504047212 */ /* 0x000fc800078efcff */
[----:B------:R-:W-:-:S07]  /*e5a0*/  PRMT R0, R4, 0x7610, R0 ;  /* 0x0000761004007816 */ /* 0x000fce0000000000 */
.L_x_13661:
[----:B------:R-:W-:Y:S05]  /*e5b0*/  BSYNC B0 ;  /* 0x0000000000007941 */ /* 0x000fea0003800000 */
.L_x_13660:
[----:B------:R-:W-:Y:S01]  /*e5c0*/  STG.E.U8 desc[UR36][R2.64], R0 ;  /* 0x0000000002007986 */ /* 0x000fe2000c101124 */
[----:B------:R-:W-:Y:S05]  /*e5d0*/  EXIT ;  /* 0x000000000000794d */ /* 0x000fea0003800000 */
.L_x_13654:
        /* <DEDUP_REMOVED lines=22> */
.L_x_13637:
        /* <DEDUP_REMOVED lines=16> */
.L_x_13665:
[----:B------:R-:W-:Y:S05]  /*e840*/  EXIT ;  /* 0x000000000000794d */ /* 0x000fea0003800000 */
.L_x_13664:
[----:B------:R-:W-:-:S05]  /*e850*/  SHF.R.S32.HI R25, RZ, 0x1f, R24 ;  /* 0x0000001fff197819 */ /* 0x000fca0000011418 */
[----:B------:R-:W-:Y:S01]  /*e860*/  STG.E.64 desc[UR36][R2.64], R24 ;  /* 0x0000001802007986 */ /* 0x000fe2000c101b24 */
[----:B------:R-:W-:Y:S05]  /*e870*/  EXIT ;  /* 0x000000000000794d */ /* 0x000fea0003800000 */
.L_x_13663:
[----:B------:R-:W-:Y:S01]  /*e880*/  STG.E desc[UR36][R2.64], R24 ;  /* 0x0000001802007986 */ /* 0x000fe2000c101924 */
[----:B------:R-:W-:Y:S05]  /*e890*/  EXIT ;  /* 0x000000000000794d */ /* 0x000fea0003800000 */
.L_x_13666:
        /* <DEDUP_REMOVED lines=14> */
.L_x_44481:


//--------------------- .text._ZN2at6native18elementwise_kernelILi128ELi2EZNS0_22gpu_kernel_impl_nocastIZZZNS0_49_GLOBAL__N__657f93f7_16_TensorCompare_cu_71e06f4e17clamp_kernel_implERNS_18TensorIteratorBaseEENKUlvE_clEvENKUlvE1_clEvEUliiiE_EEvS5_RKT_EUliE_EEviT1_ --------------------------
	.section	.text._ZN2at6native18elementwise_kernelILi128ELi2EZNS0_22gpu_kernel_impl_nocastIZZZNS0_49_GLOBAL__N__657f93f7_16_TensorCompare_cu_71e06f4e17clamp_kernel_implERNS_18TensorIteratorBaseEENKUlvE_clEvENKUlvE1_clEvEUliiiE_EEvS5_RKT_EUliE_EEviT1_,"ax",@progbits
	.align	128
        .global         _ZN2at6native18elementwise_kernelILi128ELi2EZNS0_22gpu_kernel_impl_nocastIZZZNS0_49_GLOBAL__N__657f93f7_16_TensorCompare_cu_71e06f4e17clamp_kernel_implERNS_18TensorIteratorBaseEENKUlvE_clEvENKUlvE1_clEvEUliiiE_EEvS5_RKT_EUliE_EEviT1_
        .type           _ZN2at6native18elementwise_kernelILi128ELi2EZNS0_22gpu_kernel_impl_nocastIZZZNS0_49_GLOBAL__N__657f93f7_16_TensorCompare_cu_71e06f4e17clamp_kernel_implERNS_18TensorIteratorBaseEENKUlvE_clEvENKUlvE1_clEvEUliiiE_EEvS5_RKT_EUliE_EEviT1_,@function
        .size           _ZN2at6native18elementwise_kernelILi128ELi2EZNS0_22gpu_kernel_impl_nocastIZZZNS0_49_GLOBAL__N__657f93f7_16_TensorCompare_cu_71e06f4e17clamp_kernel_implERNS_18TensorIteratorBaseEENKUlvE_clEvENKUlvE1_clEvEUliiiE_EEvS5_RKT_EUliE_EEviT1_,(.L_x_44482 - _ZN2at6native18elementwise_kernelILi128ELi2EZNS0_22gpu_kernel_impl_nocastIZZZNS0_49_GLOBAL__N__657f93f7_16_TensorCompare_cu_71e06f4e17clamp_kernel_implERNS_18TensorIteratorBaseEENKUlvE_clEvENKUlvE1_clEvEUliiiE_EEvS5_RKT_EUliE_EEviT1_)
        .other          _ZN2at6native18elementwise_kernelILi128ELi2EZNS0_22gpu_kernel_impl_nocastIZZZNS0_49_GLOBAL__N__657f93f7_16_TensorCompare_cu_71e06f4e17clamp_kernel_implERNS_18TensorIteratorBaseEENKUlvE_clEvENKUlvE1_clEvEUliiiE_EEvS5_RKT_EUliE_EEviT1_,@"STO_CUDA_ENTRY STV_DEFAULT"
_ZN2at6native18elementwise_kernelILi128ELi2EZNS0_22gpu_kernel_impl_nocastIZZZNS0_49_GLOBAL__N__657f93f7_16_TensorCompare_cu_71e06f4e17clamp_kernel_implERNS_18TensorIteratorBaseEENKUlvE_clEvENKUlvE1_clEvEUliiiE_EEvS5_RKT_EUliE_EEviT1_:
.text._ZN2at6native18elementwise_kernelILi128ELi2EZNS0_22gpu_kernel_impl_nocastIZZZNS0_49_GLOBAL__N__657f93f7_16_TensorCompare_cu_71e06f4e17clamp_kernel_implERNS_18TensorIteratorBaseEENKUlvE_clEvENKUlvE1_clEvEUliiiE_EEvS5_RKT_EUliE_EEviT1_:
        /* <DEDUP_REMOVED lines=388> */
.L_x_13669:
[----:B------:R-:W-:Y:S01]  /*1840*/  ULDC.64 UR8, c[0x0][0x4e0] ;  /* 0x0001380000087ab9 */ /* 0x000fe20000000a00 */
[----:B------:R-:W-:Y:S01]  /*1850*/  ULDC.64 UR10, c[0x0][0x4e8] ;  /* 0x00013a00000a7ab9 */ /* 0x000fe20000000a00 */
[----:B------:R-:W-:Y:S01]  /*1860*/  IADD3 R4, P0, R4, UR8, RZ ;  /* 0x0000000804047c10 */ /* 0x000fe2000ff1e0ff */
[----:B------:R-:W-:Y:S01]  /*1870*/  ULDC.64 UR12, c[0x0][0x4f0] ;  /* 0x00013c00000c7ab9 */ /* 0x000fe20000000a00 */
[----:B------:R-:W-:Y:S02]  /*1880*/  IADD3 R6, P1, R5, UR10, RZ ;  /* 0x0000000a05067c10 */ /* 0x000fe4000ff3e0ff */
[----:B------:R-:W-:Y:S02]  /*1890*/  IADD3 R8, P2, R2, UR12, RZ ;  /* 0x0000000c02087c10 */ /* 0x000fe4000ff5e0ff */
[----:B------:R-:W-:Y:S01]  /*18a0*/  IADD3.X R5, RZ, UR9, RZ, P0, !PT ;  /* 0x00000009ff057c10 */ /* 0x000fe200087fe4ff */
[----:B------:R-:W-:Y:S01]  /*18b0*/  ULDC.64 UR8, c[0x0][0x4d8] ;  /* 0x0001360000087ab9 */ /* 0x000fe20000000a00 */
[----:B------:R-:W-:-:S02]  /*18c0*/  IADD3.X R7, RZ, UR11, RZ, P1, !PT ;  /* 0x0000000bff077c10 */ /* 0x000fc40008ffe4ff */
[----:B------:R-:W-:Y:S02]  /*18d0*/  IADD3.X R9, RZ, UR13, RZ, P2, !PT ;  /* 0x0000000dff097c10 */ /* 0x000fe400097fe4ff */
[----:B------:R-:W2:Y:S04]  /*18e0*/  LDG.E R5, desc[UR4][R4.64] ;  /* 0x0000000404057981 */ /* 0x000ea8000c1e1900 */
[----:B------:R-:W2:Y:S04]  /*18f0*/  LDG.E R6, desc[UR4][R6.64] ;  /* 0x0000000406067981 */ /* 0x000ea8000c1e1900 */
[----:B------:R-:W3:Y:S01]  /*1900*/  LDG.E R9, desc[UR4][R8.64] ;  /* 0x0000000408097981 */ /* 0x000ee2000c1e1900 */
[----:B------:R-:W-:-:S04]  /*1910*/  IADD3 R2, P0, R3, UR8, RZ ;  /* 0x0000000803027c10 */ /* 0x000fc8000ff1e0ff */
[----:B------:R-:W-:Y:S02]  /*1920*/  IADD3.X R3, RZ, UR9, RZ, P0, !PT ;  /* 0x00000009ff037c10 */ /* 0x000fe400087fe4ff */
[----:B------:R-:W-:Y:S02]  /*1930*/  IADD3 R11, R0, 0x80, RZ ;  /* 0x00000080000b7810 */ /* 0x000fe40007ffe0ff */
[----:B--2---:R-:W-:-:S04]  /*1940*/  VIMNMX R10, R6, R5, !PT ;  /* 0x00000005060a7248 */ /* 0x004fc80007fe0100 */
[----:B---3--:R-:W-:-:S05]  /*1950*/  VIMNMX R13, R10, R9, PT ;  /* 0x000000090a0d7248 */ /* 0x008fca0003fe0100 */
[----:B------:R0:W-:Y:S02]  /*1960*/  STG.E desc[UR4][R2.64], R13 ;  /* 0x0000000d02007986 */ /* 0x0001e4000c101904 */
.L_x_13668:
[----:B------:R-:W-:Y:S05]  /*1970*/  BSYNC B0 ;  /* 0x0000000000007941 */ /* 0x000fea0003800000 */
.L_x_13667:
        /* <DEDUP_REMOVED lines=381> */
.L_x_13670:
        /* <DEDUP_REMOVED lines=15> */
[----:B--2---:R-:W-:-:S04]  /*3240*/  VIMNMX R0, R4, R7, !PT ;  /* 0x0000000704007248 */ /* 0x004fc80007fe0100 */
[----:B---3--:R-:W-:-:S05]  /*3250*/  VIMNMX R11, R0, R9, PT ;  /* 0x00000009000b7248 */ /* 0x008fca0003fe0100 */
[----:B------:R-:W-:Y:S01]  /*3260*/  STG.E desc[UR4][R2.64], R11 ;  /* 0x0000000b02007986 */ /* 0x000fe2000c101904 */
[----:B------:R-:W-:Y:S05]  /*3270*/  EXIT ;  /* 0x000000000000794d */ /* 0x000fea0003800000 */
.L_x_13671:
        /* <DEDUP_REMOVED lines=16> */
.L_x_44482:


//--------------------- .text._ZN2at6native27unrolled_elementwise_kernelIZZZNS0_49_GLOBAL__N__657f93f7_16_TensorCompare_cu_71e06f4e17clamp_kernel_implERNS_18TensorIteratorBaseEENKUlvE_clEvENKUlvE1_clEvEUliiiE_St5arrayIPcLm4EELi4E23TrivialOffsetCalculatorILi3EjESB_ILi1EjENS0_6memory15LoadWithoutCastENSE_16StoreWithoutCastEEEviT_T0_T2_T3_T4_T5_ --------------------------
	.section	.text._ZN2at6native27unrolled_elementwise_kernelIZZZNS0_49_GLOBAL__N__657f93f7_16_TensorCompare_cu_71e06f4e17clamp_kernel_implERNS_18TensorIteratorBaseEENKUlvE_clEvENKUlvE1_clEvEUliiiE_St5arrayIPcLm4EELi4E23TrivialOffsetCalculatorILi3EjESB_ILi1EjENS0_6memory15LoadWithoutCastENSE_16StoreWithoutCastEEEviT_T0_T2_T3_T4_T5_,"ax",@progbits
	.align	128
        .global         _ZN2at6native27unrolled_elementwise_kernelIZZZNS0_49_GLOBAL__N__657f93f7_16_TensorCompare_cu_71e06f4e17clamp_kernel_implERNS_18TensorIteratorBaseEENKUlvE_clEvENKUlvE1_clEvEUliiiE_St5arrayIPcLm4EELi4E23TrivialOffsetCalculatorILi3EjESB_ILi1EjENS0_6memory15LoadWithoutCastENSE_16StoreWithoutCastEEEviT_T0_T2_T3_T4_T5_
        .type           _ZN2at6native27unrolled_elementwise_kernelIZZZNS0_49_GLOBAL__N__657f93f7_16_TensorCompare_cu_71e06f4e17clamp_kernel_implERNS_18TensorIteratorBaseEENKUlvE_clEvENKUlvE1_clEvEUliiiE_St5arrayIPcLm4EELi4E23TrivialOffsetCalculatorILi3EjESB_ILi1EjENS0_6memory15LoadWithoutCastENSE_16StoreWithoutCastEEEviT_T0_T2_T3_T4_T5_,@function
        .size           _ZN2at6native27unrolled_elementwise_kernelIZZZNS0_49_GLOBAL__N__657f93f7_16_TensorCompare_cu_71e06f4e17clamp_kernel_implERNS_18TensorIteratorBaseEENKUlvE_clEvENKUlvE1_clEvEUliiiE_St5arrayIPcLm4EELi4E23TrivialOffsetCalculatorILi3EjESB_ILi1EjENS0_6memory15LoadWithoutCastENSE_16StoreWithoutCastEEEviT_T0_T2_T3_T4_T5_,(.L_x_44483 - _ZN2at6native27unrolled_elementwise_kernelIZZZNS0_49_GLOBAL__N__657f93f7_16_TensorCompare_cu_71e06f4e17clamp_kernel_implERNS_18TensorIteratorBaseEENKUlvE_clEvENKUlvE1_clEvEUliiiE_St5arrayIPcLm4EELi4E23TrivialOffsetCalculatorILi3EjESB_ILi1EjENS0_6memory15LoadWithoutCastENSE_16StoreWithoutCastEEEviT_T0_T2_T3_T4_T5_)
        .other          _ZN2at6native27unrolled_elementwise_kernelIZZZNS0_49_GLOBAL__N__657f93f7_16_TensorCompare_cu_71e06f4e17clamp_kernel_implERNS_18TensorIteratorBaseEENKUlvE_clEvENKUlvE1_clEvEUliiiE_St5arrayIPcLm4EELi4E23TrivialOffsetCalculatorILi3EjESB_ILi1EjENS0_6memory15LoadWithoutCastENSE_16StoreWithoutCastEEEviT_T0_T2_T3_T4_T5_,@"STO_CUDA_ENTRY STV_DEFAULT"
_ZN2at6native27unrolled_elementwise_kernelIZZZNS0_49_GLOBAL__N__657f93f7_16_TensorCompare_cu_71e06f4e17clamp_kernel_implERNS_18TensorIteratorBaseEENKUlvE_clEvENKUlvE1_clEvEUliiiE_St5arrayIPcLm4EELi4E23TrivialOffsetCalculatorILi3EjESB_ILi1EjENS0_6memory15LoadWithoutCastENSE_16StoreWithoutCastEEEviT_T0_T2_T3_T4_T5_:
.text._ZN2at6native27unrolled_elementwise_kernelIZZZNS0_49_GLOBAL__N__657f93f7_16_TensorCompare_cu_71e06f4e17clamp_kernel_implERNS_18TensorIteratorBaseEENKUlvE_clEvENKUlvE1_clEvEUliiiE_St5arrayIPcLm4EELi4E23TrivialOffsetCalculatorILi3EjESB_ILi1EjENS0_6memory15LoadWithoutCastENSE_16StoreWithoutCastEEEviT_T0_T2_T3_T4_T5_:
        /* <DEDUP_REMOVED lines=21> */
[----:B------:R0:W4:Y:S01]  /*0150*/  @!P0 LDG.E R21, desc[UR4][R26.64] ;  /* 0x000000041a158981 */ /* 0x000122000c1e1900 */
[C---:B-1----:R-:W-:Y:S01]  /*0160*/  @!P0 IMAD.WIDE.U32 R10, R29.reuse, 0x4, R10 ;  /* 0x000000041d0a8825 */ /* 0x042fe200078e000a */
[----:B------:R-:W1:Y:S04]  /*0170*/  @!P1 LDC.64 R2, c[0x0][0x228] ;  /* 0x00008a00ff029b82 */ /* 0x000e680000000a00 */
[----:B------:R-:W4:Y:S04]  /*0180*/  @!P0 LDG.E R20, desc[UR4][R10.64] ;  /* 0x000000040a148981 */ /* 0x000f28000c1e1900 */
[----:B------:R-:W1:Y:S01]  /*0190*/  @!P3 LDC.64 R4, c[0x0][0x220] ;  /* 0x00008800ff04bb82 */ /* 0x000e620000000a00 */
[----:B--2---:R-:W-:-:S05]  /*01a0*/  @!P0 IMAD.WIDE.U32 R14, R29, 0x4, R14 ;  /* 0x000000041d0e8825 */ /* 0x004fca00078e000e */
[----:B------:R-:W2:Y:S02]  /*01b0*/  @!P0 LDG.E R22, desc[UR4][R14.64] ;  /* 0x000000040e168981 */ /* 0x000ea4000c1e1900 */
        /* <DEDUP_REMOVED lines=8> */
[----:B------:R0:W3:Y:S01]  /*0240*/  @!P1 LDG.E R24, desc[UR4][R16.64] ;  /* 0x0000000410189981 */ /* 0x0000e2000c1e1900 */
[----:B-1----:R-:W-:-:S04]  /*0250*/  @!P1 IMAD.WIDE.U32 R2, R25, 0x4, R2 ;  /* 0x0000000419029825 */ /* 0x002fc800078e0002 */
[C---:B------:R-:W-:Y:S01]  /*0260*/  @!P3 IMAD.WIDE.U32 R4, R29.reuse, 0x4, R4 ;  /* 0x000000041d04b825 */ /* 0x040fe200078e0004 */
[----:B------:R1:W3:Y:S03]  /*0270*/  @!P1 LDG.E R27, desc[UR4][R2.64] ;  /* 0x00000004021b9981 */ /* 0x0002e6000c1e1900 */
[----:B------:R-:W-:Y:S01]  /*0280*/  @!P3 IMAD.WIDE.U32 R6, R29, 0x4, R6 ;  /* 0x000000041d06b825 */ /* 0x000fe200078e0006 */
[----:B0-----:R-:W-:Y:S01]  /*0290*/  CS2R R16, SRZ ;  /* 0x0000000000107805 */ /* 0x001fe2000001ff00 */
[----:B------:R0:W3:Y:S02]  /*02a0*/  @!P3 LDG.E R26, desc[UR4][R4.64] ;  /* 0x00000004041ab981 */ /* 0x0000e4000c1e1900 */
[----:B------:R-:W-:Y:S02]  /*02b0*/  @!P1 IMAD.WIDE.U32 R8, R25, 0x4, R8 ;  /* 0x0000000419089825 */ /* 0x000fe400078e0008 */
[----:B------:R-:W3:Y:S02]  /*02c0*/  @!P3 LDG.E R28, desc[UR4][R6.64] ;  /* 0x00000004061cb981 */ /* 0x000ee4000c1e1900 */
[----:B------:R-:W-:-:S02]  /*02d0*/  @!P3 IMAD.WIDE.U32 R14, R29, 0x4, R12 ;  /* 0x000000041d0eb825 */ /* 0x000fc400078e000c */
[----:B------:R-:W3:Y:S04]  /*02e0*/  @!P1 LDG.E R17, desc[UR4][R8.64] ;  /* 0x0000000408119981 */ /* 0x000ee8000c1e1900 */
[----:B------:R0:W3:Y:S01]  /*02f0*/  @!P3 LDG.E R16, desc[UR4][R14.64] ;  /* 0x000000040e10b981 */ /* 0x0000e2000c1e1900 */
        /* <DEDUP_REMOVED lines=15> */
[----:B------:R-:W5:Y:S01]  /*03f0*/  @!P2 LDG.E R7, desc[UR4][R12.64] ;  /* 0x000000040c07a981 */ /* 0x000f62000c1e1900 */
[----:B------:R-:W-:-:S03]  /*0400*/  @!P0 IMAD.MOV.U32 R9, RZ, RZ, R14 ;  /* 0x000000ffff098224 */ /* 0x000fc600078e000e */
[----:B------:R1:W5:Y:S04]  /*0410*/  @!P2 LDG.E R6, desc[UR4][R10.64] ;  /* 0x000000040a06a981 */ /* 0x000368000c1e1900 */
[----:B------:R0:W5:Y:S02]  /*0420*/  @!P2 LDG.E R8, desc[UR4][R2.64] ;  /* 0x000000040208a981 */ /* 0x000164000c1e1900 */
[----:B0-----:R-:W-:Y:S01]  /*0430*/  @!P0 IMAD.WIDE.U32 R4, R15, 0x4, R4 ;  /* 0x000000040f048825 */ /* 0x001fe200078e0004 */
[----:B------:R-:W-:Y:S01]  /*0440*/  ISETP.GE.AND P1, PT, R9, R18, PT ;  /* 0x000000120900720c */ /* 0x000fe20003f26270 */
[----:B------:R-:W-:Y:S01]  /*0450*/  BSSY B0, `(.L_x_13672) ;  /* 0x0000013000007945 */ /* 0x000fe20003800000 */
[----:B----4-:R-:W-:-:S04]  /*0460*/  VIMNMX R21, R20, R21, !PT ;  /* 0x0000001514157248 */ /* 0x010fc80007fe0100 */
[----:B--2---:R-:W-:-:S05]  /*0470*/  VIMNMX R21, R21, R22, PT ;  /* 0x0000001615157248 */ /* 0x004fca0003fe0100 */
[----:B------:R0:W-:Y:S01]  /*0480*/  @!P0 STG.E desc[UR4][R4.64], R21 ;  /* 0x0000001504008986 */ /* 0x0001e2000c101904 */
        /* <DEDUP_REMOVED lines=13> */
[----:B------:R0:W-:Y:S04]  /*0560*/  STG.E desc[UR4][R2.64], R17 ;  /* 0x0000001102007986 */ /* 0x0001e8000c101904 */
[----:B------:R0:W-:Y:S02]  /*0570*/  @!P0 STG.E desc[UR4][R4.64], R11 ;  /* 0x0000000b04008986 */ /* 0x0001e4000c101904 */
.L_x_13673:
[----:B------:R-:W-:Y:S05]  /*0580*/  BSYNC B0 ;  /* 0x0000000000007941 */ /* 0x000fea0003800000 */
.L_x_13672:
[----:B------:R-:W-:-:S13]  /*0590*/  ISETP.GE.AND P0, PT, R9, R18, PT ;  /* 0x000000120900720c */ /* 0x000fda0003f06270 */
[----:B------:R-:W-:Y:S05]  /*05a0*/  @P0 EXIT ;  /* 0x000000000000094d */ /* 0x000fea0003800000 */
[----:B0-----:R-:W0:Y:S01]  /*05b0*/  LDC.64 R2, c[0x0][0x218] ;  /* 0x00008600ff027b82 */ /* 0x001e220000000a00 */
[----:B-----5:R-:W-:Y:S01]  /*05c0*/  VIMNMX R7, R6, R7, !PT ;  /* 0x0000000706077248 */ /* 0x020fe20007fe0100 */
[----:B------:R-:W-:-:S03]  /*05d0*/  IMAD R9, R0, 0x200, R9 ;  /* 0x0000020000097824 */ /* 0x000fc600078e0209 */
[----:B------:R-:W-:Y:S01]  /*05e0*/  VIMNMX R7, R7, R8, PT ;  /* 0x0000000807077248 */ /* 0x000fe20003fe0100 */
[----:B0-----:R-:W-:-:S05]  /*05f0*/  IMAD.WIDE.U32 R2, R9, 0x4, R2 ;  /* 0x0000000409027825 */ /* 0x001fca00078e0002 */
[----:B------:R-:W-:Y:S01]  /*0600*/  STG.E desc[UR4][R2.64], R7 ;  /* 0x0000000702007986 */ /* 0x000fe2000c101904 */
[----:B------:R-:W-:Y:S05]  /*0610*/  EXIT ;  /* 0x000000000000794d */ /* 0x000fea0003800000 */
.L_x_13674:
        /* <DEDUP_REMOVED lines=14> */
.L_x_44483:


//--------------------- .text._ZN2at6native29vectorized_elementwise_kernelILi2EZZZNS0_49_GLOBAL__N__657f93f7_16_TensorCompare_cu_71e06f4e17clamp_kernel_implERNS_18TensorIteratorBaseEENKUlvE_clEvENKUlvE1_clEvEUliiiE_St5arrayIPcLm4EEEEviT0_T1_ --------------------------
	.section	.text._ZN2at6native29vectorized_elementwise_kernelILi2EZZZNS0_49_GLOBAL__N__657f93f7_16_TensorCompare_cu_71e06f4e17clamp_kernel_implERNS_18TensorIteratorBaseEENKUlvE_clEvENKUlvE1_clEvEUliiiE_St5arrayIPcLm4EEEEviT0_T1_,"ax",@progbits
	.align	128
        .global         _ZN2at6native29vectorized_elementwise_kernelILi2EZZZNS0_49_GLOBAL__N__657f93f7_16_TensorCompare_cu_71e06f4e17clamp_kernel_implERNS_18TensorIteratorBaseEENKUlvE_clEvENKUlvE1_clEvEUliiiE_St5arrayIPcLm4EEEEviT0_T1_
        .type           _ZN2at6native29vectorized_elementwise_kernelILi2EZZZNS0_49_GLOBAL__N__657f93f7_16_TensorCompare_cu_71e06f4e17clamp_kernel_implERNS_18TensorIteratorBaseEENKUlvE_clEvENKUlvE1_clEvEUliiiE_St5arrayIPcLm4EEEEviT0_T1_,@function
        .size           _ZN2at6native29vectorized_elementwise_kernelILi2EZZZNS0_49_GLOBAL__N__657f93f7_16_TensorCompare_cu_71e06f4e17clamp_kernel_implERNS_18TensorIteratorBaseEENKUlvE_clEvENKUlvE1_clEvEUliiiE_St5arrayIPcLm4EEEEviT0_T1_,(.L_x_44484 - _ZN2at6native29vectorized_elementwise_kernelILi2EZZZNS0_49_GLOBAL__N__657f93f7_16_TensorCompare_cu_71e06f4e17clamp_kernel_implERNS_18TensorIteratorBaseEENKUlvE_clEvENKUlvE1_clEvEUliiiE_St5arrayIPcLm4EEEEviT0_T1_)
        .other          _ZN2at6native29vectorized_elementwise_kernelILi2EZZZNS0_49_GLOBAL__N__657f93f7_16_TensorCompare_cu_71e06f4e17clamp_kernel_implERNS_18TensorIteratorBaseEENKUlvE_clEvENKUlvE1_clEvEUliiiE_St5arrayIPcLm4EEEEviT0_T1_,@"STO_CUDA_ENTRY STV_DEFAULT"
_ZN2at6native29vectorized_elementwise_kernelILi2EZZZNS0_49_GLOBAL__N__657f93f7_16_TensorCompare_cu_71e06f4e17clamp_kernel_implERNS_18TensorIteratorBaseEENKUlvE_clEvENKUlvE1_clEvEUliiiE_St5arrayIPcLm4EEEEviT0_T1_:
.text._ZN2at6native29vectorized_elementwise_kernelILi2EZZZNS0_49_GLOBAL__N__657f93f7_16_TensorCompare_cu_71e06f4e17clamp_kernel_implERNS_18TensorIteratorBaseEENKUlvE_clEvENKUlvE1_clEvEUliiiE_St5arrayIPcLm4EEEEviT0_T1_:
        /* <DEDUP_REMOVED lines=19> */
[----:B------:R-:W4:Y:S04]  /*0130*/  LDG.E.64 R16, desc[UR4][R30.64+0x800] ;  /* 0x000800041e107981 */ /* 0x000f28000c1e1b00 */
[----:B------:R-:W2:Y:S01]  /*0140*/  LDG.E.64 R24, desc[UR4][R32.64] ;  /* 0x0000000420187981 */ /* 0x000ea2000c1e1b00 */
[----:B------:R-:W-:-:S03]  /*0150*/  IMAD.WIDE.U32 R28, R26, 0x8, R28 ;  /* 0x000000081a1c7825 */ /* 0x000fc600078e001c */
[----:B------:R-:W3:Y:S04]  /*0160*/  LDG.E.64 R20, desc[UR4][R32.64+0x400] ;  /* 0x0004000420147981 */ /* 0x000ee8000c1e1b00 */
[----:B------:R-:W4:Y:S04]  /*0170*/  LDG.E.64 R4, desc[UR4][R32.64+0x800] ;  /* 0x0008000420047981 */ /* 0x000f28000c1e1b00 */
[----:B------:R-:W5:Y:S04]  /*0180*/  LDG.E.64 R14, desc[UR4][R30.64+0xc00] ;  /* 0x000c00041e0e7981 */ /* 0x000f68000c1e1b00 */
[----:B------:R-:W5:Y:S04]  /*0190*/  LDG.E.64 R2, desc[UR4][R32.64+0xc00] ;  /* 0x000c000420027981 */ /* 0x000f68000c1e1b00 */
[----:B------:R-:W5:Y:S04]  /*01a0*/  LDG.E.64 R12, desc[UR4][R28.64] ;  /* 0x000000041c0c7981 */ /* 0x000f68000c1e1b00 */
[----:B------:R-:W5:Y:S04]  /*01b0*/  LDG.E.64 R10, desc[UR4][R28.64+0x400] ;  /* 0x000400041c0a7981 */ /* 0x000f68000c1e1b00 */
[----:B------:R-:W5:Y:S04]  /*01c0*/  LDG.E.64 R8, desc[UR4][R28.64+0x800] ;  /* 0x000800041c087981 */ /* 0x000f68000c1e1b00 */
[----:B------:R-:W5:Y:S01]  /*01d0*/  LDG.E.64 R6, desc[UR4][R28.64+0xc00] ;  /* 0x000c00041c067981 */ /* 0x000f62000c1e1b00 */
[----:B--2---:R-:W-:-:S02]  /*01e0*/  VIMNMX R27, R22, R24, !PT ;  /* 0x00000018161b7248 */ /* 0x004fc40007fe0100 */
[----:B------:R-:W-:Y:S02]  /*01f0*/  VIMNMX R24, R23, R25, !PT ;  /* 0x0000001917187248 */ /* 0x000fe40007fe0100 */
[----:B------:R-:W0:Y:S01]  /*0200*/  LDC.64 R22, c[0x0][0x218] ;  /* 0x00008600ff167b82 */ /* 0x000e220000000a00 */
[----:B---3--:R-:W-:Y:S02]  /*0210*/  VIMNMX R25, R18, R20, !PT ;  /* 0x0000001412197248 */ /* 0x008fe40007fe0100 */
[----:B------:R-:W-:Y:S02]  /*0220*/  VIMNMX R18, R19, R21, !PT ;  /* 0x0000001513127248 */ /* 0x000fe40007fe0100 */
[----:B----4-:R-:W-:Y:S02]  /*0230*/  VIMNMX R19, R16, R4, !PT ;  /* 0x0000000410137248 */ /* 0x010fe40007fe0100 */
[----:B------:R-:W-:Y:S02]  /*0240*/  VIMNMX R4, R17, R5, !PT ;  /* 0x0000000511047248 */ /* 0x000fe40007fe0100 */
[----:B-----5:R-:W-:-:S02]  /*0250*/  VIMNMX R5, R14, R2, !PT ;  /* 0x000000020e057248 */ /* 0x020fc40007fe0100 */
[----:B------:R-:W-:Y:S02]  /*0260*/  VIMNMX R13, R13, R24, PT ;  /* 0x000000180d0d7248 */ /* 0x000fe40003fe0100 */
[----:B------:R-:W-:Y:S01]  /*0270*/  VIMNMX R12, R12, R27, PT ;  /* 0x0000001b0c0c7248 */ /* 0x000fe20003fe0100 */
[----:B0-----:R-:W-:Y:S01]  /*0280*/  IMAD.WIDE.U32 R22, R0, 0x4, R22 ;  /* 0x0000000400167825 */ /* 0x001fe200078e0016 */
[----:B------:R-:W-:Y:S02]  /*0290*/  VIMNMX R0, R15, R3, !PT ;  /* 0x000000030f007248 */ /* 0x000fe40007fe0100 */
[----:B------:R-:W-:Y:S02]  /*02a0*/  VIMNMX R11, R11, R18, PT ;  /* 0x000000120b0b7248 */ /* 0x000fe40003fe0100 */
[----:B------:R-:W-:Y:S01]  /*02b0*/  VIMNMX R10, R10, R25, PT ;  /* 0x000000190a0a7248 */ /* 0x000fe20003fe0100 */
[----:B------:R-:W-:Y:S01]  /*02c0*/  IMAD.WIDE R22, R26, 0x8, R22 ;  /* 0x000000081a167825 */ /* 0x000fe200078e0216 */
[----:B------:R-:W-:-:S02]  /*02d0*/  VIMNMX R9, R9, R4, PT ;  /* 0x0000000409097248 */ /* 0x000fc40003fe0100 */
[----:B------:R-:W-:Y:S02]  /*02e0*/  VIMNMX R8, R8, R19, PT ;  /* 0x0000001308087248 */ /* 0x000fe40003fe0100 */
[----:B------:R-:W-:Y:S02]  /*02f0*/  VIMNMX R7, R7, R0, PT ;  /* 0x0000000007077248 */ /* 0x000fe40003fe0100 */
[----:B------:R-:W-:Y:S01]  /*0300*/  VIMNMX R6, R6, R5, PT ;  /* 0x0000000506067248 */ /* 0x000fe20003fe0100 */
[----:B------:R-:W-:Y:S04]  /*0310*/  STG.E.64 desc[UR4][R22.64], R12 ;  /* 0x0000000c16007986 */ /* 0x000fe8000c101b04 */
[----:B------:R-:W-:Y:S04]  /*0320*/  STG.E.64 desc[UR4][R22.64+0x400], R10 ;  /* 0x0004000a16007986 */ /* 0x000fe8000c101b04 */
[----:B------:R-:W-:Y:S04]  /*0330*/  STG.E.64 desc[UR4][R22.64+0x800], R8 ;  /* 0x0008000816007986 */ /* 0x000fe8000c101b04 */
[----:B------:R-:W-:Y:S01]  /*0340*/  STG.E.64 desc[UR4][R22.64+0xc00], R6 ;  /* 0x000c000616007986 */ /* 0x000fe2000c101b04 */
[----:B------:R-:W-:Y:S05]  /*0350*/  EXIT ;  /* 0x000000000000794d */ /* 0x000fea0003800000 */
.L_x_13675:
        /* <DEDUP_REMOVED lines=8> */
[----:B------:R-:W-:Y:S01]  /*03e0*/  CS2R R24, SRZ ;  /* 0x0000000000187805 */ /* 0x000fe2000001ff00 */
[----:B0-----:R-:W-:-:S05]  /*03f0*/  @!P0 IMAD.WIDE.U32 R4, R3, 0x4, R4 ;  /* 0x0000000403048825 */ /* 0x001fca00078e0004 */
[----:B------:R-:W3:Y:S01]  /*0400*/  @!P0 LDG.E R19, desc[UR4][R4.64] ;  /* 0x0000000404138981 */ /* 0x000ee2000c1e1900 */
[----:B-1----:R-:W-:-:S05]  /*0410*/  @!P0 IMAD.WIDE.U32 R6, R3, 0x4, R6 ;  /* 0x0000000403068825 */ /* 0x002fca00078e0006 */
[----:B------:R0:W3:Y:S01]  /*0420*/  @!P0 LDG.E R8, desc[UR4][R6.64] ;  /* 0x0000000406088981 */ /* 0x0000e2000c1e1900 */
[----:B--2---:R-:W-:-:S05]  /*0430*/  @!P0 IMAD.WIDE.U32 R12, R3, 0x4, R12 ;  /* 0x00000004030c8825 */ /* 0x004fca00078e000c */
[----:B------:R1:W2:Y:S01]  /*0440*/  @!P0 LDG.E R25, desc[UR4][R12.64] ;  /* 0x000000040c198981 */ /* 0x0002a2000c1e1900 */
[----:B------:R-:W-:-:S05]  /*0450*/  @!P0 VIADD R11, R11, 0x80 ;  /* 0x000000800b0b8836 */ /* 0x000fca0000000000 */
[----:B------:R-:W-:-:S13]  /*0460*/  ISETP.GE.AND P3, PT, R11, R2, PT ;  /* 0x000000020b00720c */ /* 0x000fda0003f66270 */
[----:B------:R-:W-:Y:S01]  /*0470*/  @!P3 IADD3 R3, R0, R11, RZ ;  /* 0x0000000b0003b210 */ /* 0x000fe20007ffe0ff */
[----:B------:R-:W-:Y:S01]  /*0480*/  @!P3 VIADD R11, R11, 0x80 ;  /* 0x000000800b0bb836 */ /* 0x000fe20000000000 */
[----:B------:R-:W4:Y:S04]  /*0490*/  @!P3 LDC.64 R28, c[0x0][0x220] ;  /* 0x00008800ff1cbb82 */ /* 0x000f280000000a00 */
[----:B------:R-:W-:-:S04]  /*04a0*/  ISETP.GE.AND P4, PT, R11, R2, PT ;  /* 0x000000020b00720c */ /* 0x000fc80003f86270 */
[----:B------:R-:W5:Y:S08]  /*04b0*/  @!P3 LDC.64 R20, c[0x0][0x228] ;  /* 0x00008a00ff14bb82 */ /* 0x000f700000000a00 */
[----:B------:R-:W5:Y:S01]  /*04c0*/  @!P3 LDC.64 R16, c[0x0][0x230] ;  /* 0x00008c00ff10bb82 */ /* 0x000f620000000a00 */
[----:B0-----:R-:W-:Y:S01]  /*04d0*/  @!P4 IMAD.IADD R7, R0, 0x1, R11 ;  /* 0x000000010007c824 */ /* 0x001fe200078e020b */
[----:B------:R-:W-:-:S04]  /*04e0*/  @!P4 IADD3 R11, R11, 0x80, RZ ;  /* 0x000000800b0bc810 */ /* 0x000fc80007ffe0ff */
[C---:B------:R-:W-:Y:S02]  /*04f0*/  ISETP.GE.AND P2, PT, R11.reuse, R2, PT ;  /* 0x000000020b00720c */ /* 0x040fe40003f46270 */
[----:B-1----:R-:W0:Y:S08]  /*0500*/  @!P4 LDC.64 R12, c[0x0][0x220] ;  /* 0x00008800ff0ccb82 */ /* 0x002e300000000a00 */
[----:B------:R-:W1:Y:S03]  /*0510*/  @!P4 LDC.64 R26, c[0x0][0x228] ;  /* 0x00008a00ff1acb82 */ /* 0x000e660000000a00 */
[----:B------:R-:W-:Y:S01]  /*0520*/  @!P2 IADD3 R5, R0, R11, RZ ;  /* 0x0000000b0005a210 */ /* 0x000fe20007ffe0ff */
[----:B------:R-:W-:-:S04]  /*0530*/  @!P2 VIADD R11, R11, 0x80 ;  /* 0x000000800b0ba836 */ /* 0x000fc80000000000 */
[----:B------:R-:W1:Y:S01]  /*0540*/  @!P4 LDC.64 R34, c[0x0][0x230] ;  /* 0x00008c00ff22cb82 */ /* 0x000e620000000a00 */
[----:B------:R-:W-:Y:S01]  /*0550*/  ISETP.GE.AND P1, PT, R11, R2, PT ;  /* 0x000000020b00720c */ /* 0x000fe20003f26270 */
[----:B----4-:R-:W-:-:S06]  /*0560*/  @!P3 IMAD.WIDE.U32 R28, R3, 0x4, R28 ;  /* 0x00000004031cb825 */ /* 0x010fcc00078e001c */
[----:B------:R-:W4:Y:S01]  /*0570*/  @!P2 LDC.64 R32, c[0x0][0x220] ;  /* 0x00008800ff20ab82 */ /* 0x000f220000000a00 */
[----:B-----5:R-:W-:-:S07]  /*0580*/  @!P3 IMAD.WIDE.U32 R20, R3, 0x4, R20 ;  /* 0x000000040314b825 */ /* 0x020fce00078e0014 */
[----:B------:R-:W5:Y:S01]  /*0590*/  @!P2 LDC.64 R30, c[0x0][0x228] ;  /* 0x00008a00ff1eab82 */ /* 0x000f620000000a00 */
[----:B------:R-:W-:-:S07]  /*05a0*/  @!P3 IMAD.WIDE.U32 R16, R3, 0x4, R16 ;  /* 0x000000040310b825 */ /* 0x000fce00078e0010 */
[----:B------:R-:W5:Y:S01]  /*05b0*/  @!P2 LDC.64 R14, c[0x0][0x230] ;  /* 0x00008c00ff0eab82 */ /* 0x000f620000000a00 */
[----:B------:R-:W-:Y:S01]  /*05c0*/  IMAD.MOV.U32 R3, RZ, RZ, RZ ;  /* 0x000000ffff037224 */ /* 0x000fe200078e00ff */
[----:B------:R0:W2:Y:S05]  /*05d0*/  @!P3 LDG.E R24, desc[UR4][R16.64] ;  /* 0x000000041018b981 */ /* 0x0000aa000c1e1900 */
[----:B------:R1:W2:Y:S01]  /*05e0*/  @!P3 LDG.E R3, desc[UR4][R28.64] ;  /* 0x000000041c03b981 */ /* 0x0002a2000c1e1900 */
[----:B------:R-:W-:Y:S01]  /*05f0*/  IMAD.MOV.U32 R10, RZ, RZ, RZ ;  /* 0x000000ffff0a7224 */ /* 0x000fe200078e00ff */
[----:B0-----:R-:W0:Y:S01]  /*0600*/  @!P1 LDC.64 R16, c[0x0][0x230] ;  /* 0x00008c00ff109b82 */ /* 0x001e220000000a00 */
[----:B------:R-:W-:Y:S01]  /*0610*/  CS2R R22, SRZ ;  /* 0x0000000000167805 */ /* 0x000fe2000001ff00 */
[----:B------:R-:W-:-:S03]  /*0620*/  @!P4 IMAD.WIDE.U32 R12, R7, 0x4, R12 ;  /* 0x00000004070cc825 */ /* 0x000fc600078e000c */
[----:B------:R-:W2:Y:S01]  /*0630*/  @!P3 LDG.E R10, desc[UR4][R20.64] ;  /* 0x00000004140ab981 */ /* 0x000ea2000c1e1900 */
[----:B-1----:R-:W-:-:S03]  /*0640*/  @!P4 IMAD.WIDE.U32 R26, R7, 0x4, R26 ;  /* 0x00000004071ac825 */ /* 0x002fc600078e001a */
[----:B------:R1:W2:Y:S01]  /*0650*/  @!P4 LDG.E R22, desc[UR4][R12.64] ;  /* 0x000000040c16c981 */ /* 0x0002a2000c1e1900 */
[----:B------:R-:W0:Y:S01]  /*0660*/  @!P1 LDC.64 R28, c[0x0][0x220] ;  /* 0x00008800ff1c9b82 */ /* 0x000e220000000a00 */
[----:B------:R-:W-:Y:S01]  /*0670*/  @!P4 IMAD.WIDE.U32 R34, R7, 0x4, R34 ;  /* 0x000000040722c825 */ /* 0x000fe200078e0022 */
[----:B------:R-:W-:Y:S01]  /*0680*/  @!P1 IADD3 R7, R0, R11, RZ ;  /* 0x0000000b00079210 */ /* 0x000fe20007ffe0ff */
[----:B------:R-:W2:Y:S02]  /*0690*/  @!P4 LDG.E R23, desc[UR4][R26.64] ;  /* 0x000000041a17c981 */ /* 0x000ea4000c1e1900 */
[----:B------:R-:W-:Y:S02]  /*06a0*/  @!P1 VIADD R11, R11, 0x80 ;  /* 0x000000800b0b9836 */ /* 0x000fe40000000000 */
[----:B----4-:R-:W-:Y:S01]  /*06b0*/  @!P2 IMAD.WIDE.U32 R32, R5, 0x4, R32 ;  /* 0x000000040520a825 */ /* 0x010fe200078e0020 */
[----:B-1----:R-:W1:Y:S02]  /*06c0*/  @!P1 LDC.64 R12, c[0x0][0x228] ;  /* 0x00008a00ff0c9b82 */ /* 0x002e640000000a00 */
[----:B------:R-:W-:Y:S01]  /*06d0*/  ISETP.GE.AND P3, PT, R11, R2, PT ;  /* 0x000000020b00720c */ /* 0x000fe20003f66270 */
[----:B-----5:R-:W-:-:S04]  /*06e0*/  @!P2 IMAD.WIDE.U32 R30, R5, 0x4, R30 ;  /* 0x00000004051ea825 */ /* 0x020fc800078e001e */
[----:B------:R-:W-:Y:S01]  /*06f0*/  @!P2 IMAD.WIDE.U32 R14, R5, 0x4, R14 ;  /* 0x00000004050ea825 */ /* 0x000fe200078e000e */
[----:B------:R-:W-:-:S03]  /*0700*/  HFMA2.MMA R5, -RZ, RZ, 0, 0 ;  /* 0x00000000ff057435 */ /* 0x000fc600000001ff */
[----:B------:R-:W-:Y:S02]  /*0710*/  IMAD.MOV.U32 R6, RZ, RZ, RZ ;  /* 0x000000ffff067224 */ /* 0x000fe400078e00ff */
[----:B0-----:R-:W-:-:S04]  /*0720*/  @!P1 IMAD.WIDE.U32 R16, R7, 0x4, R16 ;  /* 0x0000000407109825 */ /* 0x001fc800078e0010 */
[----:B------:R-:W-:Y:S01]  /*0730*/  @!P1 IMAD.WIDE.U32 R28, R7, 0x4, R28 ;  /* 0x00000004071c9825 */ /* 0x000fe200078e001c */
[----:B------:R0:W4:Y:S04]  /*0740*/  @!P2 LDG.E R5, desc[UR4][R14.64] ;  /* 0x000000040e05a981 */ /* 0x000128000c1e1900 */
[----:B------:R5:W4:Y:S04]  /*0750*/  @!P1 LDG.E R6, desc[UR4][R28.64] ;  /* 0x000000041c069981 */ /* 0x000b28000c1e1900 */
[----:B------:R5:W4:Y:S01]  /*0760*/  @!P1 LDG.E R9, desc[UR4][R16.64] ;  /* 0x0000000410099981 */ /* 0x000b22000c1e1900 */
[----:B0-----:R-:W0:Y:S01]  /*0770*/  @!P3 LDC.64 R14, c[0x0][0x220] ;  /* 0x00008800ff0ebb82 */ /* 0x001e220000000a00 */
[----:B------:R-:W-:Y:S01]  /*0780*/  CS2R R20, SRZ ;  /* 0x0000000000147805 */ /* 0x000fe2000001ff00 */
[----:B------:R-:W-:-:S02]  /*0790*/  IMAD.MOV.U32 R27, RZ, RZ, RZ ;  /* 0x000000ffff1b7224 */ /* 0x000fc400078e00ff */
[----:B-1----:R-:W-:-:S03]  /*07a0*/  @!P1 IMAD.WIDE.U32 R12, R7, 0x4, R12 ;  /* 0x00000004070c9825 */ /* 0x002fc600078e000c */
[----:B------:R-:W4:Y:S01]  /*07b0*/  @!P2 LDG.E R20, desc[UR4][R32.64] ;  /* 0x000000042014a981 */ /* 0x000f22000c1e1900 */
[----:B-----5:R-:W1:Y:S01]  /*07c0*/  @!P3 LDC.64 R28, c[0x0][0x228] ;  /* 0x00008a00ff1cbb82 */ /* 0x020e620000000a00 */
[----:B------:R-:W-:-:S07]  /*07d0*/  @!P3 IMAD.IADD R7, R0, 0x1, R11 ;  /* 0x000000010007b824 */ /* 0x000fce00078e020b */
[----:B------:R-:W5:Y:S01]  /*07e0*/  @!P3 LDC.64 R16, c[0x0][0x230] ;  /* 0x00008c00ff10bb82 */ /* 0x000f620000000a00 */
[----:B------:R-:W-:Y:S01]  /*07f0*/  @!P3 IADD3 R11, R11, 0x80, RZ ;  /* 0x000000800b0bb810 */ /* 0x000fe20007ffe0ff */
[----:B------:R-:W4:Y:S03]  /*0800*/  @!P2 LDG.E R27, desc[UR4][R30.64] ;  /* 0x000000041e1ba981 */ /* 0x000f26000c1e1900 */
[----:B------:R-:W-:Y:S01]  /*0810*/  ISETP.GE.AND P2, PT, R11, R2, PT ;  /* 0x000000020b00720c */ /* 0x000fe20003f46270 */
[----:B------:R0:W4:Y:S02]  /*0820*/  @!P1 LDG.E R21, desc[UR4][R12.64] ;  /* 0x000000040c159981 */ /* 0x000124000c1e1900 */
[----:B0-----:R-:W-:Y:S01]  /*0830*/  @!P3 IMAD.WIDE.U32 R14, R7, 0x4, R14 ;  /* 0x00000004070eb825 */ /* 0x001fe200078e000e */
[----:B------:R-:W-:-:S03]  /*0840*/  CS2R R12, SRZ ;  /* 0x00000000000c7805 */ /* 0x000fc6000001ff00 */
[----:B-1----:R-:W-:-:S03]  /*0850*/  @!P3 IMAD.WIDE.U32 R28, R7, 0x4, R28 ;  /* 0x00000004071cb825 */ /* 0x002fc600078e001c */
[----:B------:R0:W4:Y:S01]  /*0860*/  @!P3 LDG.E R13, desc[UR4][R14.64] ;  /* 0x000000040e0db981 */ /* 0x000122000c1e1900 */
[----:B-----5:R-:W-:-:S03]  /*0870*/  @!P3 IMAD.WIDE.U32 R16, R7, 0x4, R16 ;  /* 0x000000040710b825 */ /* 0x020fc600078e0010 */
[----:B------:R-:W5:Y:S01]  /*0880*/  @!P3 LDG.E R18, desc[UR4][R28.64] ;  /* 0x000000041c12b981 */ /* 0x000f62000c1e1900 */
[----:B------:R-:W-:Y:S01]  /*0890*/  IMAD.MOV.U32 R7, RZ, RZ, RZ ;  /* 0x000000ffff077224 */ /* 0x000fe200078e00ff */
[----:B0-----:R-:W0:Y:S05]  /*08a0*/  @!P2 LDC.64 R14, c[0x0][0x220] ;  /* 0x00008800ff0eab82 */ /* 0x001e2a0000000a00 */
[----:B------:R1:W5:Y:S03]  /*08b0*/  @!P3 LDG.E R7, desc[UR4][R16.64] ;  /* 0x000000041007b981 */ /* 0x000366000c1e1900 */
[----:B-1----:R-:W1:Y:S01]  /*08c0*/  @!P2 LDC.64 R16, c[0x0][0x228] ;  /* 0x00008a00ff10ab82 */ /* 0x002e620000000a00 */
[----:B------:R-:W-:Y:S01]  /*08d0*/  @!P2 IMAD.IADD R26, R0, 0x1, R11 ;  /* 0x00000001001aa824 */ /* 0x000fe200078e020b */
[----:B------:R-:W-:-:S04]  /*08e0*/  @!P2 IADD3 R11, R11, 0x80, RZ ;  /* 0x000000800b0ba810 */ /* 0x000fc80007ffe0ff */
[----:B------:R-:W-:Y:S01]  /*08f0*/  ISETP.GE.AND P1, PT, R11, R2, PT ;  /* 0x000000020b00720c */ /* 0x000fe20003f26270 */
[----:B0-----:R-:W-:Y:S01]  /*0900*/  @!P2 IMAD.WIDE.U32 R14, R26, 0x4, R14 ;  /* 0x000000041a0ea825 */ /* 0x001fe200078e000e */
[----:B------:R-:W-:-:S04]  /*0910*/  CS2R R28, SRZ ;  /* 0x00000000001c7805 */ /* 0x000fc8000001ff00 */
[----:B------:R0:W5:Y:S01]  /*0920*/  @!P2 LDG.E R12, desc[UR4][R14.64] ;  /* 0x000000040e0ca981 */ /* 0x000162000c1e1900 */
[----:B-1----:R-:W-:Y:S01]  /*0930*/  @!P2 IMAD.WIDE.U32 R16, R26, 0x4, R16 ;  /* 0x000000041a10a825 */ /* 0x002fe200078e0010 */
[----:B0-----:R-:W0:Y:S04]  /*0940*/  @!P2 LDC.64 R14, c[0x0][0x230] ;  /* 0x00008c00ff0eab82 */ /* 0x001e280000000a00 */
[----:B------:R1:W5:Y:S04]  /*0950*/  @!P2 LDG.E R29, desc[UR4][R16.64] ;  /* 0x00000004101da981 */ /* 0x000368000c1e1900 */
[----:B-1----:R-:W1:Y:S01]  /*0960*/  @!P1 LDC.64 R16, c[0x0][0x220] ;  /* 0x00008800ff109b82 */ /* 0x002e620000000a00 */
[----:B------:R-:W-:-:S02]  /*0970*/  @!P1 IMAD.IADD R11, R0, 0x1, R11 ;  /* 0x00000001000b9824 */ /* 0x000fc400078e020b */
[----:B0-----:R-:W-:-:S04]  /*0980*/  @!P2 IMAD.WIDE.U32 R14, R26, 0x4, R14 ;  /* 0x000000041a0ea825 */ /* 0x001fc800078e000e */
[----:B------:R-:W-:-:S06]  /*0990*/  IMAD.MOV.U32 R26, RZ, RZ, RZ ;  /* 0x000000ffff1a7224 */ /* 0x000fcc00078e00ff */
[----:B------:R1:W5:Y:S02]  /*09a0*/  @!P2 LDG.E R26, desc[UR4][R14.64] ;  /* 0x000000040e1aa981 */ /* 0x000364000c1e1900 */
[C---:B-1----:R-:W-:Y:S02]  /*09b0*/  @!P1 IMAD.WIDE.U32 R14, R11.reuse, 0x4, R16 ;  /* 0x000000040b0e9825 */ /* 0x042fe400078e0010 */
[----:B------:R-:W0:Y:S02]  /*09c0*/  @!P1 LDC.64 R16, c[0x0][0x228] ;  /* 0x00008a00ff109b82 */ /* 0x000e240000000a00 */
[----:B0-----:R-:W-:-:S05]  /*09d0*/  @!P1 IMAD.WIDE.U32 R16, R11, 0x4, R16 ;  /* 0x000000040b109825 */ /* 0x001fca00078e0010 */
[----:B------:R0:W5:Y:S02]  /*09e0*/  @!P1 LDG.E R28, desc[UR4][R16.64] ;  /* 0x00000004101c9981 */ /* 0x000164000c1e1900 */
[----:B0-----:R-:W0:Y:S01]  /*09f0*/  @!P1 LDC.64 R16, c[0x0][0x230] ;  /* 0x00008c00ff109b82 */ /* 0x001e220000000a00 */
[----:B---3--:R-:W-:Y:S02]  /*0a00*/  VIMNMX R8, R8, R19, !PT ;  /* 0x0000001308087248 */ /* 0x008fe40007fe0100 */
[----:B------:R-:W-:Y:S01]  /*0a10*/  MOV R19, RZ ;  /* 0x000000ff00137202 */ /* 0x000fe20000000f00 */
[----:B------:R-:W-:Y:S01]  /*0a20*/  IMAD.MOV.U32 R4, RZ, RZ, RZ ;  /* 0x000000ffff047224 */ /* 0x000fe200078e00ff */
[----:B--2---:R-:W-:Y:S01]  /*0a30*/  VIMNMX R8, R8, R25, PT ;  /* 0x0000001908087248 */ /* 0x004fe20003fe0100 */
[----:B------:R-:W-:-:S03]  /*0a40*/  IMAD.MOV.U32 R25, RZ, RZ, RZ ;  /* 0x000000ffff197224 */ /* 0x000fc600078e00ff */
[----:B------:R1:W2:Y:S04]  /*0a50*/  @!P1 LDG.E R19, desc[UR4][R14.64] ;  /* 0x000000040e139981 */ /* 0x0002a8000c1e1900 */
[----:B------:R-:W3:Y:S01]  /*0a60*/  @!P4 LDG.E R4, desc[UR4][R34.64] ;  /* 0x000000042204c981 */ /* 0x000ee2000c1e1900 */
[----:B0-----:R-:W-:-:S05]  /*0a70*/  @!P1 IMAD.WIDE.U32 R16, R11, 0x4, R16 ;  /* 0x000000040b109825 */ /* 0x001fca00078e0010 */
[----:B------:R-:W3:Y:S01]  /*0a80*/  @!P1 LDG.E R25, desc[UR4][R16.64] ;  /* 0x0000000410199981 */ /* 0x000ee2000c1e1900 */
[----:B------:R-:W1:Y:S01]  /*0a90*/  S2R R31, SR_TID.X ;  /* 0x00000000001f7919 */ /* 0x000e620000002100 */
[----:B------:R-:W-:Y:S04]  /*0aa0*/  BSSY B0, `(.L_x_13676) ;  /* 0x0000041000007945 */ /* 0x000fe80003800000 */
[----:B------:R-:W-:Y:S01]  /*0ab0*/  BSSY B1, `(.L_x_13677) ;  /* 0x0000039000017945 */ /* 0x000fe20003800000 */
[----:B-1----:R-:W-:Y:S01]  /*0ac0*/  @!P0 IMAD.IADD R15, R0, 0x1, R31 ;  /* 0x00000001000f8824 */ /* 0x002fe200078e021f */
[----:B------:R-:W-:Y:S02]  /*0ad0*/  VIMNMX R3, R10, R3, !PT ;  /* 0x000000030a037248 */ /* 0x000fe40007fe0100 */
[----:B------:R-:W0:Y:S01]  /*0ae0*/  @!P0 LDC.64 R10, c[0x0][0x218] ;  /* 0x00008600ff0a8b82 */ /* 0x000e220000000a00 */
[----:B------:R-:W-:-:S05]  /*0af0*/  IADD3 R14, R31, 0x80, RZ ;  /* 0x000000801f0e7810 */ /* 0x000fca0007ffe0ff */
[----:B------:R-:W-:Y:S01]  /*0b00*/  @!P0 IMAD.MOV.U32 R31, RZ, RZ, R14 ;  /* 0x000000ffff1f8224 */ /* 0x000fe200078e000e */
[----:B------:R-:W-:Y:S01]  /*0b10*/  VIMNMX R23, R23, R22, !PT ;  /* 0x0000001617177248 */ /* 0x000fe20007fe0100 */
[----:B0-----:R-:W-:-:S05]  /*0b20*/  @!P0 IMAD.WIDE.U32 R10, R15, 0x4, R10 ;  /* 0x000000040f0a8825 */ /* 0x001fca00078e000a */
[----:B------:R0:W-:Y:S01]  /*0b30*/  @!P0 STG.E desc[UR4][R10.64], R8 ;  /* 0x000000080a008986 */ /* 0x0001e2000c101904 */
[----:B------:R-:W-:Y:S02]  /*0b40*/  ISETP.GE.AND P0, PT, R31, R2, PT ;  /* 0x000000021f00720c */ /* 0x000fe40003f06270 */
[----:B------:R-:W-:Y:S02]  /*0b50*/  VIMNMX R3, R3, R24, PT ;  /* 0x0000001803037248 */ /* 0x000fe40003fe0100 */
[----:B----4-:R-:W-:Y:S02]  /*0b60*/  VIMNMX R20, R27, R20, !PT ;  /* 0x000000141b147248 */ /* 0x010fe40007fe0100 */
[----:B------:R-:W-:Y:S02]  /*0b70*/  VIMNMX R6, R21, R6, !PT ;  /* 0x0000000615067248 */ /* 0x000fe40007fe0100 */
[----:B------:R-:W-:Y:S02]  /*0b80*/  VIMNMX R5, R20, R5, PT ;  /* 0x0000000514057248 */ /* 0x000fe40003fe0100 */
[----:B------:R-:W-:-:S02]  /*0b90*/  VIMNMX R9, R6, R9, PT ;  /* 0x0000000906097248 */ /* 0x000fc40003fe0100 */
[----:B-----5:R-:W-:-:S04]  /*0ba0*/  VIMNMX R18, R18, R13, !PT ;  /* 0x0000000d12127248 */ /* 0x020fc80007fe0100 */
[----:B------:R-:W-:Y:S02]  /*0bb0*/  VIMNMX R7, R18, R7, PT ;  /* 0x0000000712077248 */ /* 0x000fe40003fe0100 */
[----:B------:R-:W-:-:S04]  /*0bc0*/  VIMNMX R29, R29, R12, !PT ;  /* 0x0000000c1d1d7248 */ /* 0x000fc80007fe0100 */
[----:B------:R-:W-:Y:S02]  /*0bd0*/  VIMNMX R26, R29, R26, PT ;  /* 0x0000001a1d1a7248 */ /* 0x000fe40003fe0100 */
[----:B--2---:R-:W-:Y:S02]  /*0be0*/  VIMNMX R28, R28, R19, !PT ;  /* 0x000000131c1c7248 */ /* 0x004fe40007fe0100 */
[----:B---3--:R-:W-:Y:S02]  /*0bf0*/  VIMNMX R4, R23, R4, PT ;  /* 0x0000000417047248 */ /* 0x008fe40003fe0100 */
[----:B------:R-:W-:Y:S01]  /*0c00*/  VIMNMX R25, R28, R25, PT ;  /* 0x000000191c197248 */ /* 0x000fe20003fe0100 */
[----:B0-----:R-:W-:Y:S06]  /*0c10*/  @P0 BRA `(.L_x_13678) ;  /* 0x0000000000300947 */ /* 0x001fec0003800000 */
[----:B------:R-:W0:Y:S01]  /*0c20*/  LDC.64 R10, c[0x0][0x218] ;  /* 0x00008600ff0a7b82 */ /* 0x000e220000000a00 */
[----:B------:R-:W-:Y:S01]  /*0c30*/  IMAD.IADD R13, R0, 0x1, R31 ;  /* 0x00000001000d7824 */ /* 0x000fe200078e021f */
[----:B------:R-:W-:-:S04]  /*0c40*/  IADD3 R31, R31, 0x80, RZ ;  /* 0x000000801f1f7810 */ /* 0x000fc80007ffe0ff */
        /* <DEDUP_REMOVED lines=9> */
.L_x_13678:
[----:B------:R-:W-:-:S13]  /*0ce0*/  ISETP.GE.AND P0, PT, R31, R2, PT ;  /* 0x000000021f00720c */ /* 0x000fda0003f06270 */
[----:B------:R-:W-:Y:S05]  /*0cf0*/  @P0 BRA `(.L_x_13680) ;  /* 0x0000000000300947 */ /* 0x000fea0003800000 */
[----:B0-----:R-:W0:Y:S01]  /*0d00*/  LDC.64 R10, c[0x0][0x218] ;  /* 0x00008600ff0a7b82 */ /* 0x001e220000000a00 */
[----:B------:R-:W-:Y:S01]  /*0d10*/  IADD3 R3, R0, R31, RZ ;  /* 0x0000001f00037210 */ /* 0x000fe20007ffe0ff */
[----:B------:R-:W-:-:S04]  /*0d20*/  VIADD R31, R31, 0x80 ;  /* 0x000000801f1f7836 */ /* 0x000fc80000000000 */
[----:B0-----:R-:W-:-:S05]  /*0d30*/  IMAD.WIDE.U32 R10, R3, 0x4, R10 ;  /* 0x00000004030a7825 */ /* 0x001fca00078e000a */
[----:B------:R1:W-:Y:S02]  /*0d40*/  STG.E desc[UR4][R10.64], R5 ;  /* 0x000000050a007986 */ /* 0x0003e4000c101904 */
.L_x_13679:
[----:B------:R-:W-:-:S13]  /*0d50*/  ISETP.GE.AND P0, PT, R31, R2, PT ;  /* 0x000000021f00720c */ /* 0x000fda0003f06270 */
[----:B------:R-:W-:Y:S05]  /*0d60*/  @P0 BRA `(.L_x_13681) ;  /* 0x0000000000340947 */ /* 0x000fea0003800000 */
[----:B-1----:R-:W1:Y:S01]  /*0d70*/  LDC.64 R4, c[0x0][0x218] ;  /* 0x00008600ff047b82 */ /* 0x002e620000000a00 */
[----:B0-----:R-:W-:Y:S01]  /*0d80*/  IMAD.IADD R3, R0, 0x1, R31 ;  /* 0x0000000100037824 */ /* 0x001fe200078e021f */
[----:B------:R-:W-:-:S03]  /*0d90*/  IADD3 R31, R31, 0x80, RZ ;  /* 0x000000801f1f7810 */ /* 0x000fc60007ffe0ff */
[----:B-1----:R-:W-:-:S05]  /*0da0*/  IMAD.WIDE.U32 R4, R3, 0x4, R4 ;  /* 0x0000000403047825 */ /* 0x002fca00078e0004 */
[----:B------:R1:W-:Y:S02]  /*0db0*/  STG.E desc[UR4][R4.64], R9 ;  /* 0x0000000904007986 */ /* 0x0003e4000c101904 */
.L_x_13680:
        /* <DEDUP_REMOVED lines=8> */
.L_x_13681:
[----:B------:R-:W-:Y:S05]  /*0e40*/  BSYNC B1 ;  /* 0x0000000000017941 */ /* 0x000fea0003800000 */
.L_x_13677:
[----:B------:R-:W-:-:S13]  /*0e50*/  ISETP.GE.AND P0, PT, R31, R2, PT ;  /* 0x000000021f00720c */ /* 0x000fda0003f06270 */
[----:B-12---:R-:W1:Y:S01]  /*0e60*/  @!P0 LDC.64 R4, c[0x0][0x218] ;  /* 0x00008600ff048b82 */ /* 0x006e620000000a00 */
[----:B0-----:R-:W-:Y:S01]  /*0e70*/  @!P0 IADD3 R3, R0, R31, RZ ;  /* 0x0000001f00038210 */ /* 0x001fe20007ffe0ff */
[----:B------:R-:W-:-:S04]  /*0e80*/  @!P0 VIADD R31, R31, 0x80 ;  /* 0x000000801f1f8836 */ /* 0x000fc80000000000 */
[----:B-1----:R-:W-:-:S05]  /*0e90*/  @!P0 IMAD.WIDE.U32 R4, R3, 0x4, R4 ;  /* 0x0000000403048825 */ /* 0x002fca00078e0004 */
[----:B------:R2:W-:Y:S02]  /*0ea0*/  @!P0 STG.E desc[UR4][R4.64], R26 ;  /* 0x0000001a04008986 */ /* 0x0005e4000c101904 */
.L_x_13682:
[----:B------:R-:W-:Y:S05]  /*0eb0*/  BSYNC B0 ;  /* 0x0000000000007941 */ /* 0x000fea0003800000 */
.L_x_13676:
[----:B------:R-:W-:Y:S05]  /*0ec0*/  WARPSYNC.ALL ;  /* 0x0000000000007948 */ /* 0x000fea0003800000 */
[----:B------:R-:W-:-:S13]  /*0ed0*/  ISETP.GE.AND P0, PT, R31, R2, PT ;  /* 0x000000021f00720c */ /* 0x000fda0003f06270 */
[----:B------:R-:W-:Y:S05]  /*0ee0*/  @P0 EXIT ;  /* 0x000000000000094d */ /* 0x000fea0003800000 */
[----:B------:R-:W3:Y:S01]  /*0ef0*/  LDC.64 R2, c[0x0][0x218] ;  /* 0x00008600ff027b82 */ /* 0x000ee20000000a00 */
[----:B------:R-:W-:-:S05]  /*0f00*/  IADD3 R31, R0, R31, RZ ;  /* 0x0000001f001f7210 */ /* 0x000fca0007ffe0ff */
[----:B---3--:R-:W-:-:S05]  /*0f10*/  IMAD.WIDE.U32 R2, R31, 0x4, R2 ;  /* 0x000000041f027825 */ /* 0x008fca00078e0002 */
[----:B------:R-:W-:Y:S01]  /*0f20*/  STG.E desc[UR4][R2.64], R25 ;  /* 0x0000001902007986 */ /* 0x000fe2000c101904 */
[----:B------:R-:W-:Y:S05]  /*0f30*/  EXIT ;  /* 0x000000000000794d */ /* 0x000fea0003800000 */
.L_x_13683:
        /* <DEDUP_REMOVED lines=12> */
.L_x_44484:


//--------------------- .text._ZN2at6native29vectorized_elementwise_kernelILi4EZZZNS0_49_GLOBAL__N__657f93f7_16_TensorCompare_cu_71e06f4e17clamp_kernel_implERNS_18TensorIteratorBaseEENKUlvE_clEvENKUlvE1_clEvEUliiiE_St5arrayIPcLm4EEEEviT0_T1_ --------------------------
	.section	.text._ZN2at6native29vectorized_elementwise_kernelILi4EZZZNS0_49_GLOBAL__N__657f93f7_16_TensorCompare_cu_71e06f4e17clamp_kernel_implERNS_18TensorIteratorBaseEENKUlvE_clEvENKUlvE1_clEvEUliiiE_St5arrayIPcLm4EEEEviT0_T1_,"ax",@progbits
	.align	128
        .global         _ZN2at6native29vectorized_elementwise_kernelILi4EZZZNS0_49_GLOBAL__N__657f93f7_16_TensorCompare_cu_71e06f4e17clamp_kernel_implERNS_18TensorIteratorBaseEENKUlvE_clEvENKUlvE1_clEvEUliiiE_St5arrayIPcLm4EEEEviT0_T1_
        .type           _ZN2at6native29vectorized_elementwise_kernelILi4EZZZNS0_49_GLOBAL__N__657f93f7_16_TensorCompare_cu_71e06f4e17clamp_kernel_implERNS_18TensorIteratorBaseEENKUlvE_clEvENKUlvE1_clEvEUliiiE_St5arrayIPcLm4EEEEviT0_T1_,@function
        .size           _ZN2at6native29vectorized_elementwise_kernelILi4EZZZNS0_49_GLOBAL__N__657f93f7_16_TensorCompare_cu_71e06f4e17clamp_kernel_implERNS_18TensorIteratorBaseEENKUlvE_clEvENKUlvE1_clEvEUliiiE_St5arrayIPcLm4EEEEviT0_T1_,(.L_x_44485 - _ZN2at6native29vectorized_elementwise_kernelILi4EZZZNS0_49_GLOBAL__N__657f93f7_16_TensorCompare_cu_71e06f4e17clamp_kernel_implERNS_18TensorIteratorBaseEENKUlvE_clEvENKUlvE1_clEvEUliiiE_St5arrayIPcLm4EEEEviT0_T1_)
        .other          _ZN2at6native29vectorized_elementwise_kernelILi4EZZZNS0_49_GLOBAL__N__657f93f7_16_TensorCompare_cu_71e06f4e17clamp_kernel_implERNS_18TensorIteratorBaseEENKUlvE_clEvENKUlvE1_clEvEUliiiE_St5arrayIPcLm4EEEEviT0_T1_,@"STO_CUDA_ENTRY STV_DEFAULT"
_ZN2at6native29vectorized_elementwise_kernelILi4EZZZNS0_49_GLOBAL__N__657f93f7_16_TensorCompare_cu_71e06f4e17clamp_kernel_implERNS_18TensorIteratorBaseEENKUlvE_clEvENKUlvE1_clEvEUliiiE_St5arrayIPcLm4EEEEviT0_T1_:
.text._ZN2at6native29vectorized_elementwise_kernelILi4EZZZNS0_49_GLOBAL__N__657f93f7_16_TensorCompare_cu_71e06f4e17clamp_kernel_implERNS_18TensorIteratorBaseEENKUlvE_clEvENKUlvE1_clEvEUliiiE_St5arrayIPcLm4EEEEviT0_T1_:
        /* <DEDUP_REMOVED lines=15> */
[----:B------:R-:W2:Y:S03]  /*00f0*/  LDG.E.128 R12, desc[UR4][R30.64+0x800] ;  /* 0x000800041e0c7981 */ /* 0x000ea6000c1e1d00 */
[----:B------:R-:W-:Y:S02]  /*0100*/  IMAD.WIDE.U32 R32, R2, 0x10, R6 ;  /* 0x0000001002207825 */ /* 0x000fe400078e0006 */
[----:B------:R-:W4:Y:S04]  /*0110*/  LDG.E.128 R4, desc[UR4][R30.64] ;  /* 0x000000041e047981 */ /* 0x000f28000c1e1d00 */
[----:B------:R-:W4:Y:S01]  /*0120*/  LDG.E.128 R8, desc[UR4][R32.64] ;  /* 0x0000000420087981 */ /* 0x000f22000c1e1d00 */
[----:B---3--:R-:W-:-:S03]  /*0130*/  IMAD.WIDE R28, R0, 0x4, R28 ;  /* 0x00000004001c7825 */ /* 0x008fc600078e021c */
[----:B------:R-:W2:Y:S01]  /*0140*/  LDG.E.128 R16, desc[UR4][R32.64+0x800] ;  /* 0x0008000420107981 */ /* 0x000ea2000c1e1d00 */
[----:B------:R-:W-:-:S05]  /*0150*/  IMAD.WIDE.U32 R28, R2, 0x10, R28 ;  /* 0x00000010021c7825 */ /* 0x000fca00078e001c */
[----:B------:R-:W3:Y:S04]  /*0160*/  LDG.E.128 R20, desc[UR4][R28.64] ;  /* 0x000000041c147981 */ /* 0x000ee8000c1e1d00 */
[----:B------:R-:W5:Y:S01]  /*0170*/  LDG.E.128 R24, desc[UR4][R28.64+0x800] ;  /* 0x000800041c187981 */ /* 0x000f62000c1e1d00 */
[----:B----4-:R-:W-:Y:S02]  /*0180*/  VIMNMX R3, R4, R8, !PT ;  /* 0x0000000804037248 */ /* 0x010fe40007fe0100 */
[----:B------:R-:W-:Y:S02]  /*0190*/  VIMNMX R8, R5, R9, !PT ;  /* 0x0000000905087248 */ /* 0x000fe40007fe0100 */
[----:B------:R-:W0:Y:S01]  /*01a0*/  LDC.64 R4, c[0x0][0x218] ;  /* 0x00008600ff047b82 */ /* 0x000e220000000a00 */
[----:B------:R-:W-:-:S02]  /*01b0*/  VIMNMX R9, R6, R10, !PT ;  /* 0x0000000a06097248 */ /* 0x000fc40007fe0100 */
[----:B------:R-:W-:Y:S02]  /*01c0*/  VIMNMX R10, R7, R11, !PT ;  /* 0x0000000b070a7248 */ /* 0x000fe40007fe0100 */
[----:B--2---:R-:W-:Y:S02]  /*01d0*/  VIMNMX R7, R12, R16, !PT ;  /* 0x000000100c077248 */ /* 0x004fe40007fe0100 */
[----:B------:R-:W-:Y:S02]  /*01e0*/  VIMNMX R6, R13, R17, !PT ;  /* 0x000000110d067248 */ /* 0x000fe40007fe0100 */
[----:B------:R-:W-:Y:S02]  /*01f0*/  VIMNMX R11, R14, R18, !PT ;  /* 0x000000120e0b7248 */ /* 0x000fe40007fe0100 */
[----:B---3--:R-:W-:Y:S02]  /*0200*/  VIMNMX R23, R23, R10, PT ;  /* 0x0000000a17177248 */ /* 0x008fe40003fe0100 */
[----:B------:R-:W-:-:S02]  /*0210*/  VIMNMX R22, R22, R9, PT ;  /* 0x0000000916167248 */ /* 0x000fc40003fe0100 */
[----:B------:R-:W-:Y:S02]  /*0220*/  VIMNMX R21, R21, R8, PT ;  /* 0x0000000815157248 */ /* 0x000fe40003fe0100 */
[----:B------:R-:W-:Y:S01]  /*0230*/  VIMNMX R20, R20, R3, PT ;  /* 0x0000000314147248 */ /* 0x000fe20003fe0100 */
[----:B0-----:R-:W-:Y:S01]  /*0240*/  IMAD.WIDE.U32 R4, R0, 0x4, R4 ;  /* 0x0000000400047825 */ /* 0x001fe200078e0004 */
[----:B------:R-:W-:Y:S02]  /*0250*/  VIMNMX R0, R15, R19, !PT ;  /* 0x000000130f007248 */ /* 0x000fe40007fe0100 */
[----:B-----5:R-:W-:Y:S02]  /*0260*/  VIMNMX R26, R26, R11, PT ;  /* 0x0000000b1a1a7248 */ /* 0x020fe40003fe0100 */
[----:B------:R-:W-:Y:S01]  /*0270*/  VIMNMX R27, R27, R0, PT ;  /* 0x000000001b1b7248 */ /* 0x000fe20003fe0100 */
[----:B------:R-:W-:Y:S01]  /*0280*/  IMAD.WIDE R4, R2, 0x10, R4 ;  /* 0x0000001002047825 */ /* 0x000fe200078e0204 */
[----:B------:R-:W-:-:S02]  /*0290*/  VIMNMX R25, R25, R6, PT ;  /* 0x0000000619197248 */ /* 0x000fc40003fe0100 */
[----:B------:R-:W-:Y:S02]  /*02a0*/  VIMNMX R24, R24, R7, PT ;  /* 0x0000000718187248 */ /* 0x000fe40003fe0100 */
[----:B------:R-:W-:Y:S04]  /*02b0*/  STG.E.128 desc[UR4][R4.64], R20 ;  /* 0x0000001404007986 */ /* 0x000fe8000c101d04 */
[----:B------:R-:W-:Y:S01]  /*02c0*/  STG.E.128 desc[UR4][R4.64+0x800], R24 ;  /* 0x0008001804007986 */ /* 0x000fe2000c101d04 */
[----:B------:R-:W-:Y:S05]  /*02d0*/  EXIT ;  /* 0x000000000000794d */ /* 0x000fea0003800000 */
.L_x_13684:
        /* <DEDUP_REMOVED lines=152> */
.L_x_13687:
[----:B------:R-:W-:-:S13]  /*0c60*/  ISETP.GE.AND P0, PT, R31, R2, PT ;  /* 0x000000021f00720c */ /* 0x000fda0003f06270 */
[----:B------:R-:W-:Y:S05]  /*0c70*/  @P0 BRA `(.L_x_13689) ;  /* 0x0000000000300947 */ /* 0x000fea0003800000 */
[----:B0-----:R-:W0:Y:S01]  /*0c80*/  LDC.64 R10, c[0x0][0x218] ;  /* 0x00008600ff0a7b82 */ /* 0x001e220000000a00 */
[----:B------:R-:W-:Y:S01]  /*0c90*/  IADD3 R3, R0, R31, RZ ;  /* 0x0000001f00037210 */ /* 0x000fe20007ffe0ff */
[----:B------:R-:W-:-:S04]  /*0ca0*/  VIADD R31, R31, 0x80 ;  /* 0x000000801f1f7836 */ /* 0x000fc80000000000 */
[----:B0-----:R-:W-:-:S05]  /*0cb0*/  IMAD.WIDE.U32 R10, R3, 0x4, R10 ;  /* 0x00000004030a7825 */ /* 0x001fca00078e000a */
[----:B------:R1:W-:Y:S02]  /*0cc0*/  STG.E desc[UR4][R10.64], R5 ;  /* 0x000000050a007986 */ /* 0x0003e4000c101904 */
.L_x_13688:
[----:B------:R-:W-:-:S13]  /*0cd0*/  ISETP.GE.AND P0, PT, R31, R2, PT ;  /* 0x000000021f00720c */ /* 0x000fda0003f06270 */
[----:B------:R-:W-:Y:S05]  /*0ce0*/  @P0 BRA `(.L_x_13690) ;  /* 0x0000000000340947 */ /* 0x000fea0003800000 */
[----:B-1----:R-:W1:Y:S01]  /*0cf0*/  LDC.64 R4, c[0x0][0x218] ;  /* 0x00008600ff047b82 */ /* 0x002e620000000a00 */
[----:B0-----:R-:W-:Y:S01]  /*0d00*/  IMAD.IADD R3, R0, 0x1, R31 ;  /* 0x0000000100037824 */ /* 0x001fe200078e021f */
[----:B------:R-:W-:-:S03]  /*0d10*/  IADD3 R31, R31, 0x80, RZ ;  /* 0x000000801f1f7810 */ /* 0x000fc60007ffe0ff */
[----:B-1----:R-:W-:-:S05]  /*0d20*/  IMAD.WIDE.U32 R4, R3, 0x4, R4 ;  /* 0x0000000403047825 */ /* 0x002fca00078e0004 */
[----:B------:R1:W-:Y:S02]  /*0d30*/  STG.E desc[UR4][R4.64], R9 ;  /* 0x0000000904007986 */ /* 0x0003e4000c101904 */
.L_x_13689:
        /* <DEDUP_REMOVED lines=8> */
.L_x_13690:
[----:B------:R-:W-:Y:S05]  /*0dc0*/  BSYNC B1 ;  /* 0x0000000000017941 */ /* 0x000fea0003800000 */
.L_x_13686:
[----:B------:R-:W-:-:S13]  /*0dd0*/  ISETP.GE.AND P0, PT, R31, R2, PT ;  /* 0x000000021f00720c */ /* 0x000fda0003f06270 */
[----:B-12---:R-:W1:Y:S01]  /*0de0*/  @!P0 LDC.64 R4, c[0x0][0x218] ;  /* 0x00008600ff048b82 */ /* 0x006e620000000a00 */
[----:B0-----:R-:W-:Y:S01]  /*0df0*/  @!P0 IADD3 R3, R0, R31, RZ ;  /* 0x0000001f00038210 */ /* 0x001fe20007ffe0ff */
[----:B------:R-:W-:-:S04]  /*0e00*/  @!P0 VIADD R31, R31, 0x80 ;  /* 0x000000801f1f8836 */ /* 0x000fc80000000000 */
[----:B-1----:R-:W-:-:S05]  /*0e10*/  @!P0 IMAD.WIDE.U32 R4, R3, 0x4, R4 ;  /* 0x0000000403048825 */ /* 0x002fca00078e0004 */
[----:B------:R2:W-:Y:S02]  /*0e20*/  @!P0 STG.E desc[UR4][R4.64], R26 ;  /* 0x0000001a04008986 */ /* 0x0005e4000c101904 */
.L_x_13691:
[----:B------:R-:W-:Y:S05]  /*0e30*/  BSYNC B0 ;  /* 0x0000000000007941 */ /* 0x000fea0003800000 */
.L_x_13685:
        /* <DEDUP_REMOVED lines=8> */
.L_x_13692:
        /* <DEDUP_REMOVED lines=12> */
.L_x_44485:


//--------------------- .text._ZN2at6native29vectorized_elementwise_kernelILi8EZZZNS0_49_GLOBAL__N__657f93f7_16_TensorCompare_cu_71e06f4e17clamp_kernel_implERNS_18TensorIteratorBaseEENKUlvE_clEvENKUlvE1_clEvEUliiiE_St5arrayIPcLm4EEEEviT0_T1_ --------------------------
	.section	.text._ZN2at6native29vectorized_elementwise_kernelILi8EZZZNS0_49_GLOBAL__N__657f93f7_16_TensorCompare_cu_71e06f4e17clamp_kernel_implERNS_18TensorIteratorBaseEENKUlvE_clEvENKUlvE1_clEvEUliiiE_St5arrayIPcLm4EEEEviT0_T1_,"ax",@progbits
	.align	128
        .global         _ZN2at6native29vectorized_elementwise_kernelILi8EZZZNS0_49_GLOBAL__N__657f93f7_16_TensorCompare_cu_71e06f4e17clamp_kernel_implERNS_18TensorIteratorBaseEENKUlvE_clEvENKUlvE1_clEvEUliiiE_St5arrayIPcLm4EEEEviT0_T1_
        .type           _ZN2at6native29vectorized_elementwise_kernelILi8EZZZNS0_49_GLOBAL__N__657f93f7_16_TensorCompare_cu_71e06f4e17clamp_kernel_implERNS_18TensorIteratorBaseEENKUlvE_clEvENKUlvE1_clEvEUliiiE_St5arrayIPcLm4EEEEviT0_T1_,@function
        .size           _ZN2at6native29vectorized_elementwise_kernelILi8EZZZNS0_49_GLOBAL__N__657f93f7_16_TensorCompare_cu_71e06f4e17clamp_kernel_implERNS_18TensorIteratorBaseEENKUlvE_clEvENKUlvE1_clEvEUliiiE_St5arrayIPcLm4EEEEviT0_T1_,(.L_x_44486 - _ZN2at6native29vectorized_elementwise_kernelILi8EZZZNS0_49_GLOBAL__N__657f93f7_16_TensorCompare_cu_71e06f4e17clamp_kernel_implERNS_18TensorIteratorBaseEENKUlvE_clEvENKUlvE1_clEvEUliiiE_St5arrayIPcLm4EEEEviT0_T1_)
        .other          _ZN2at6native29vectorized_elementwise_kernelILi8EZZZNS0_49_GLOBAL__N__657f93f7_16_TensorCompare_cu_71e06f4e17clamp_kernel_implERNS_18TensorIteratorBaseEENKUlvE_clEvENKUlvE1_clEvEUliiiE_St5arrayIPcLm4EEEEviT0_T1_,@"STO_CUDA_ENTRY STV_DEFAULT"
_ZN2at6native29vectorized_elementwise_kernelILi8EZZZNS0_49_GLOBAL__N__657f93f7_16_TensorCompare_cu_71e06f4e17clamp_kernel_implERNS_18TensorIteratorBaseEENKUlvE_clEvENKUlvE1_clEvEUliiiE_St5arrayIPcLm4EEEEviT0_T1_:
.text._ZN2at6native29vectorized_elementwise_kernelILi8EZZZNS0_49_GLOBAL__N__657f93f7_16_TensorCompare_cu_71e06f4e17clamp_kernel_implERNS_18TensorIteratorBaseEENKUlvE_clEvENKUlvE1_clEvEUliiiE_St5arrayIPcLm4EEEEviT0_T1_:
        /* <DEDUP_REMOVED lines=46> */
.L_x_13693:
        /* <DEDUP_REMOVED lines=152> */
.L_x_13696:
[----:B------:R-:W-:-:S13]  /*0c60*/  ISETP.GE.AND P0, PT, R31, R2, PT ;  /* 0x000000021f00720c */ /* 0x000fda0003f06270 */
[----:B------:R-:W-:Y:S05]  /*0c70*/  @P0 BRA `(.L_x_13698) ;  /* 0x0000000000300947 */ /* 0x000fea0003800000 */
[----:B0-----:R-:W0:Y:S01]  /*0c80*/  LDC.64 R10, c[0x0][0x218] ;  /* 0x00008600ff0a7b82 */ /* 0x001e220000000a00 */
[----:B------:R-:W-:Y:S01]  /*0c90*/  IADD3 R3, R0, R31, RZ ;  /* 0x0000001f00037210 */ /* 0x000fe20007ffe0ff */
[----:B------:R-:W-:-:S04]  /*0ca0*/  VIADD R31, R31, 0x80 ;  /* 0x000000801f1f7836 */ /* 0x000fc80000000000 */
[----:B0-----:R-:W-:-:S05]  /*0cb0*/  IMAD.WIDE.U32 R10, R3, 0x4, R10 ;  /* 0x00000004030a7825 */ /* 0x001fca00078e000a */
[----:B------:R1:W-:Y:S02]  /*0cc0*/  STG.E desc[UR4][R10.64], R5 ;  /* 0x000000050a007986 */ /* 0x0003e4000c101904 */
.L_x_13697:
[----:B------:R-:W-:-:S13]  /*0cd0*/  ISETP.GE.AND P0, PT, R31, R2, PT ;  /* 0x000000021f00720c */ /* 0x000fda0003f06270 */
[----:B------:R-:W-:Y:S05]  /*0ce0*/  @P0 BRA `(.L_x_13699) ;  /* 0x0000000000340947 */ /* 0x000fea0003800000 */
[----:B-1----:R-:W1:Y:S01]  /*0cf0*/  LDC.64 R4, c[0x0][0x218] ;  /* 0x00008600ff047b82 */ /* 0x002e620000000a00 */
[----:B0-----:R-:W-:Y:S01]  /*0d00*/  IMAD.IADD R3, R0, 0x1, R31 ;  /* 0x0000000100037824 */ /* 0x001fe200078e021f */
[----:B------:R-:W-:-:S03]  /*0d10*/  IADD3 R31, R31, 0x80, RZ ;  /* 0x000000801f1f7810 */ /* 0x000fc60007ffe0ff */
[----:B-1----:R-:W-:-:S05]  /*0d20*/  IMAD.WIDE.U32 R4, R3, 0x4, R4 ;  /* 0x0000000403047825 */ /* 0x002fca00078e0004 */
[----:B------:R1:W-:Y:S02]  /*0d30*/  STG.E desc[UR4][R4.64], R9 ;  /* 0x0000000904007986 */ /* 0x0003e4000c101904 */
.L_x_13698:
        /* <DEDUP_REMOVED lines=8> */
.L_x_13699:
[----:B------:R-:W-:Y:S05]  /*0dc0*/  BSYNC B1 ;  /* 0x0000000000017941 */ /* 0x000fea0003800000 */
.L_x_13695:
[----:B------:R-:W-:-:S13]  /*0dd0*/  ISETP.GE.AND P0, PT, R31, R2, PT ;  /* 0x000000021f00720c */ /* 0x000fda0003f06270 */
[----:B-12---:R-:W1:Y:S01]  /*0de0*/  @!P0 LDC.64 R4, c[0x0][0x218] ;  /* 0x00008600ff048b82 */ /* 0x006e620000000a00 */
[----:B0-----:R-:W-:Y:S01]  /*0df0*/  @!P0 IADD3 R3, R0, R31, RZ ;  /* 0x0000001f00038210 */ /* 0x001fe20007ffe0ff */
[----:B------:R-:W-:-:S04]  /*0e00*/  @!P0 VIADD R31, R31, 0x80 ;  /* 0x000000801f1f8836 */ /* 0x000fc80000000000 */
[----:B-1----:R-:W-:-:S05]  /*0e10*/  @!P0 IMAD.WIDE.U32 R4, R3, 0x4, R4 ;  /* 0x0000000403048825 */ /* 0x002fca00078e0004 */
[----:B------:R2:W-:Y:S02]  /*0e20*/  @!P0 STG.E desc[UR4][R4.64], R26 ;  /* 0x0000001a04008986 */ /* 0x0005e4000c101904 */
.L_x_13700:
[----:B------:R-:W-:Y:S05]  /*0e30*/  BSYNC B0 ;  /* 0x0000000000007941 */ /* 0x000fea0003800000 */
.L_x_13694:
        /* <DEDUP_REMOVED lines=8> */
.L_x_13701:
        /* <DEDUP_REMOVED lines=12> */
.L_x_44486:


//--------------------- .text._ZN2at6native18elementwise_kernelILi128ELi4EZNS0_15gpu_kernel_implIZZZNS0_49_GLOBAL__N__657f93f7_16_TensorCompare_cu_71e06f4e17clamp_kernel_implERNS_18TensorIteratorBaseEENKUlvE_clEvENKUlvE0_clEvEUlaaaE_EEvS5_RKT_EUliE_EEviT1_ --------------------------
	.section	.text._ZN2at6native18elementwise_kernelILi128ELi4EZNS0_15gpu_kernel_implIZZZNS0_49_GLOBAL__N__657f93f7_16_TensorCompare_cu_71e06f4e17clamp_kernel_implERNS_18TensorIteratorBaseEENKUlvE_clEvENKUlvE0_clEvEUlaaaE_EEvS5_RKT_EUliE_EEviT1_,"ax",@progbits
	.align	128
        .global         _ZN2at6native18elementwise_kernelILi128ELi4EZNS0_15gpu_kernel_implIZZZNS0_49_GLOBAL__N__657f93f7_16_TensorCompare_cu_71e06f4e17clamp_kernel_implERNS_18TensorIteratorBaseEENKUlvE_clEvENKUlvE0_clEvEUlaaaE_EEvS5_RKT_EUliE_EEviT1_
        .type           _ZN2at6native18elementwise_kernelILi128ELi4EZNS0_15gpu_kernel_implIZZZNS0_49_GLOBAL__N__657f93f7_16_TensorCompare_cu_71e06f4e17clamp_kernel_implERNS_18TensorIteratorBaseEENKUlvE_clEvENKUlvE0_clEvEUlaaaE_EEvS5_RKT_EUliE_EEviT1_,@function
        .size           _ZN2at6native18elementwise_kernelILi128ELi4EZNS0_15gpu_kernel_implIZZZNS0_49_GLOBAL__N__657f93f7_16_TensorCompare_cu_71e06f4e17clamp_kernel_implERNS_18TensorIteratorBaseEENKUlvE_clEvENKUlvE0_clEvEUlaaaE_EEvS5_RKT_EUliE_EEviT1_,(.L_x_44487 - _ZN2at6native18elementwise_kernelILi128ELi4EZNS0_15gpu_kernel_implIZZZNS0_49_GLOBAL__N__657f93f7_16_TensorCompare_cu_71e06f4e17clamp_kernel_implERNS_18TensorIteratorBaseEENKUlvE_clEvENKUlvE0_clEvEUlaaaE_EEvS5_RKT_EUliE_EEviT1_)
        .other          _ZN2at6native18elementwise_kernelILi128ELi4EZNS0_15gpu_kernel_implIZZZNS0_49_GLOBAL__N__657f93f7_16_TensorCompare_cu_71e06f4e17clamp_kernel_implERNS_18TensorIteratorBaseEENKUlvE_clEvENKUlvE0_clEvEUlaaaE_EEvS5_RKT_EUliE_EEviT1_,@"STO_CUDA_ENTRY STV_DEFAULT"
_ZN2at6native18elementwise_kernelILi128ELi4EZNS0_15gpu_kernel_implIZZZNS0_49_GLOBAL__N__657f93f7_16_TensorCompare_cu_71e06f4e17clamp_kernel_implERNS_18TensorIteratorBaseEENKUlvE_clEvENKUlvE0_clEvEUlaaaE_EEvS5_RKT_EUliE_EEviT1_:
.text._ZN2at6native18elementwise_kernelILi128ELi4EZNS0_15gpu_kernel_implIZZZNS0_49_GLOBAL__N__657f93f7_16_TensorCompare_cu_71e06f4e17clamp_kernel_implERNS_18TensorIteratorBaseEENKUlvE_clEvENKUlvE0_clEvEUlaaaE_EEvS5_RKT_EUliE_EEviT1_:
        /* <DEDUP_REMOVED lines=393> */
.L_x_13704:
        /* <DEDUP_REMOVED lines=20> */
.L_x_13708:
[----:B------:R0:W5:Y:S01]  /*19d0*/  LDG.E.U8 R19, desc[UR36][R2.64] ;  /* 0x0000002402137981 */ /* 0x000162000c1e1100 */
[----:B------:R-:W-:Y:S05]  /*19e0*/  BRA `(.L_x_13710) ;  /* 0x0000000c00547947 */ /* 0x000fea0003800000 */
.L_x_13707:
        /* <DEDUP_REMOVED lines=8> */
.L_x_13712:
[----:B------:R0:W5:Y:S01]  /*1a70*/  LDG.E.U8 R19, desc[UR36][R2.64] ;  /* 0x0000002402137981 */ /* 0x000162000c1e1100 */
[----:B------:R-:W-:Y:S05]  /*1a80*/  BRA `(.L_x_13710) ;  /* 0x0000000c002c7947 */ /* 0x000fea0003800000 */
.L_x_13711:
[----:B------:R0:W5:Y:S01]  /*1a90*/  LDG.E.U16 R19, desc[UR36][R2.64] ;  /* 0x0000002402137981 */ /* 0x000162000c1e1500 */
[----:B------:R-:W-:Y:S05]  /*1aa0*/  BRA `(.L_x_13710) ;  /* 0x0000000c00247947 */ /* 0x000fea0003800000 */
.L_x_13706:
        /* <DEDUP_REMOVED lines=9> */
.L_x_13714:
[----:B------:R-:W2:Y:S02]  /*1b40*/  LDG.E.U16 R0, desc[UR36][R2.64] ;  /* 0x0000002402007981 */ /* 0x000ea4000c1e1500 */
[----:B--2---:R-:W-:-:S06]  /*1b50*/  HADD2.F32 R0, -RZ, R0.H0_H0 ;  /* 0x20000000ff007230 */ /* 0x004fcc0000004100 */
[----:B------:R-:W0:Y:S02]  /*1b60*/  F2I.FTZ.TRUNC.NTZ R0, R0 ;  /* 0x0000000000007305 */ /* 0x000e24000021f100 */
[----:B0-----:R-:W-:Y:S01]  /*1b70*/  PRMT R19, R0, 0x7610, R19 ;  /* 0x0000761000137816 */ /* 0x001fe20000000013 */
[----:B------:R-:W-:Y:S06]  /*1b80*/  BRA `(.L_x_13710) ;  /* 0x0000000800ec7947 */ /* 0x000fec0003800000 */
.L_x_13713:
        /* <DEDUP_REMOVED lines=9> */
.L_x_13716:
[----:B------:R-:W2:Y:S02]  /*1c20*/  LDG.E.U16 R2, desc[UR36][R2.64] ;  /* 0x0000002402027981 */ /* 0x000ea4000c1e1500 */
[----:B--2---:R-:W-:-:S06]  /*1c30*/  HADD2.F32 R0, -RZ, R2.H0_H0 ;  /* 0x20000002ff007230 */ /* 0x004fcc0000004100 */
[----:B------:R-:W0:Y:S02]  /*1c40*/  F2I.FTZ.TRUNC.NTZ R0, R0 ;  /* 0x0000000000007305 */ /* 0x000e24000021f100 */
[----:B0-----:R-:W-:Y:S01]  /*1c50*/  PRMT R19, R0, 0x7610, R19 ;  /* 0x0000761000137816 */ /* 0x001fe20000000013 */
[----:B------:R-:W-:Y:S06]  /*1c60*/  BRA `(.L_x_13710) ;  /* 0x0000000800b47947 */ /* 0x000fec0003800000 */
.L_x_13715:
[----:B------:R-:W2:Y:S02]  /*1c70*/  LDG.E.64 R2, desc[UR36][R2.64] ;  /* 0x0000002402027981 */ /* 0x000ea4000c1e1b00 */
[----:B--2---:R0:W1:Y:S01]  /*1c80*/  F2I.F64.TRUNC R19, R2 ;  /* 0x0000000200137311 */ /* 0x004062000030d100 */
[----:B------:R-:W-:Y:S05]  /*1c90*/  BRA `(.L_x_13710) ;  /* 0x0000000800a87947 */ /* 0x000fea0003800000 */
.L_x_13705:
        /* <DEDUP_REMOVED lines=12> */
.L_x_13719:
[----:B------:R-:W2:Y:S02]  /*1d60*/  LDG.E.64 R2, desc[UR36][R2.64] ;  /* 0x0000002402027981 */ /* 0x000ea4000c1e1b00 */
[----:B--2---:R3:W4:Y:S01]  /*1d70*/  F2I.F64.TRUNC R19, R2 ;  /* 0x0000000200137311 */ /* 0x004722000030d100 */
[----:B------:R-:W-:Y:S05]  /*1d80*/  BRA `(.L_x_13710) ;  /* 0x00000008006c7947 */ /* 0x000fea0003800000 */
.L_x_13718:
        /* <DEDUP_REMOVED lines=28> */
.L_x_13721:
        /* <DEDUP_REMOVED lines=15> */
.L_x_13720:
[----:B------:R-:W2:Y:S02]  /*2040*/  LDG.E.U16 R0, desc[UR36][R2.64] ;  /* 0x0000002402007981 */ /* 0x000ea4000c1e1500 */
[----:B--2---:R-:W-:-:S06]  /*2050*/  IMAD.U32 R0, R0, 0x10000, RZ ;  /* 0x0001000000007824 */ /* 0x004fcc00078e00ff */
[----:B------:R-:W0:Y:S02]  /*2060*/  F2I.FTZ.TRUNC.NTZ R0, R0 ;  /* 0x0000000000007305 */ /* 0x000e24000021f100 */
[----:B0-----:R-:W-:Y:S01]  /*2070*/  PRMT R19, R0, 0x7610, R19 ;  /* 0x0000761000137816 */ /* 0x001fe20000000013 */
[----:B------:R-:W-:Y:S06]  /*2080*/  BRA `(.L_x_13710) ;  /* 0x0000000400ac7947 */ /* 0x000fec0003800000 */
.L_x_13717:
        /* <DEDUP_REMOVED lines=10> */
.L_x_13724:
        /* <DEDUP_REMOVED lines=21> */
.L_x_13728:
[----:B------:R-:W-:Y:S05]  /*2280*/  BSYNC B1 ;  /* 0x0000000000017941 */ /* 0x000fea0003800000 */
.L_x_13727:
[----:B------:R-:W-:Y:S01]  /*2290*/  LEA R3, R0, 0x3b800000, 0x17 ;  /* 0x3b80000000037811 */ /* 0x000fe200078eb8ff */
[----:B------:R-:W-:-:S05]  /*22a0*/  IMAD.SHL.U32 R0, R2, 0x100000, RZ ;  /* 0x0010000002007824 */ /* 0x000fca00078e00ff */
[----:B------:R-:W-:-:S07]  /*22b0*/  LOP3.LUT R0, R3, R0, R4, 0xfe, !PT ;  /* 0x0000000003007212 */ /* 0x000fce00078efe04 */
.L_x_13726:
[----:B------:R-:W-:Y:S05]  /*22c0*/  BSYNC B0 ;  /* 0x0000000000007941 */ /* 0x000fea0003800000 */
.L_x_13725:
[----:B------:R-:W0:Y:S02]  /*22d0*/  F2I.FTZ.TRUNC.NTZ R0, R0 ;  /* 0x0000000000007305 */ /* 0x000e24000021f100 */
[----:B0-----:R-:W-:Y:S01]  /*22e0*/  PRMT R19, R0, 0x7610, R19 ;  /* 0x0000761000137816 */ /* 0x001fe20000000013 */
[----:B------:R-:W-:Y:S06]  /*22f0*/  BRA `(.L_x_13710) ;  /* 0x0000000400107947 */ /* 0x000fec0003800000 */
.L_x_13723:
        /* <DEDUP_REMOVED lines=21> */
.L_x_13732:
[----:B------:R-:W-:Y:S05]  /*2450*/  BSYNC B1 ;  /* 0x0000000000017941 */ /* 0x000fea0003800000 */
.L_x_13731:
[----:B------:R-:W-:Y:S01]  /*2460*/  LEA R3, R0, 0x37800000, 0x17 ;  /* 0x3780000000037811 */ /* 0x000fe200078eb8ff */
[----:B------:R-:W-:-:S05]  /*2470*/  IMAD.SHL.U32 R0, R2, 0x200000, RZ ;  /* 0x0020000002007824 */ /* 0x000fca00078e00ff */
[----:B------:R-:W-:-:S07]  /*2480*/  LOP3.LUT R0, R3, R0, R4, 0xfe, !PT ;  /* 0x0000000003007212 */ /* 0x000fce00078efe04 */
.L_x_13730:
[----:B------:R-:W-:Y:S05]  /*2490*/  BSYNC B0 ;  /* 0x0000000000007941 */ /* 0x000fea0003800000 */
.L_x_13729:
[----:B------:R-:W0:Y:S02]  /*24a0*/  F2I.FTZ.TRUNC.NTZ R0, R0 ;  /* 0x0000000000007305 */ /* 0x000e24000021f100 */
[----:B0-----:R-:W-:Y:S01]  /*24b0*/  PRMT R19, R0, 0x7610, R19 ;  /* 0x0000761000137816 */ /* 0x001fe20000000013 */
[----:B------:R-:W-:Y:S06]  /*24c0*/  BRA `(.L_x_13710) ;  /* 0x00000000009c7947 */ /* 0x000fec0003800000 */
.L_x_13722:
        /* <DEDUP_REMOVED lines=14> */
.L_x_13736:
[----:B------:R-:W-:Y:S05]  /*25b0*/  BSYNC B0 ;  /* 0x0000000000007941 */ /* 0x000fea0003800000 */
.L_x_13735:
[----:B------:R-:W0:Y:S02]  /*25c0*/  F2I.FTZ.TRUNC.NTZ R0, R0 ;  /* 0x0000000000007305 */ /* 0x000e24000021f100 */
[----:B0-----:R-:W-:Y:S01]  /*25d0*/  PRMT R19, R0, 0x7610, R19 ;  /* 0x0000761000137816 */ /* 0x001fe20000000013 */
[----:B------:R-:W-:Y:S06]  /*25e0*/  BRA `(.L_x_13710) ;  /* 0x0000000000547947 */ /* 0x000fec0003800000 */
.L_x_13709:
        /* <DEDUP_REMOVED lines=16> */
.L_x_13737:
[----:B------:R-:W-:Y:S01]  /*26f0*/  PRMT R19, RZ, 0x7610, R19 ;  /* 0x00007610ff137816 */ /* 0x000fe20000000013 */
[----:B------:R-:W-:Y:S06]  /*2700*/  BRA `(.L_x_13710) ;  /* 0x00000000000c7947 */ /* 0x000fec0003800000 */
.L_x_13734:
[----:B------:R2:W5:Y:S01]  /*2710*/  LDG.E.U8 R19, desc[UR36][R2.64] ;  /* 0x0000002402137981 */ /* 0x000562000c1e1100 */
[----:B------:R-:W-:Y:S05]  /*2720*/  BRA `(.L_x_13710) ;  /* 0x0000000000047947 */ /* 0x000fea0003800000 */
.L_x_13733:
[----:B------:R1:W5:Y:S02]  /*2730*/  LDG.E.U8 R19, desc[UR36][R2.64] ;  /* 0x0000002402137981 */ /* 0x000364000c1e1100 */
.L_x_13710:
        /* <DEDUP_REMOVED lines=17> */
.L_x_13741:
[----:B------:R3:W5:Y:S01]  /*2850*/  LDG.E.U8 R24, desc[UR36][R2.64] ;  /* 0x0000002402187981 */ /* 0x000762000c1e1100 */
[----:B------:R-:W-:Y:S05]  /*2860*/  BRA `(.L_x_13743) ;  /* 0x0000000c00547947 */ /* 0x000fea0003800000 */
.L_x_13740:
        /* <DEDUP_REMOVED lines=8> */
.L_x_13745:
[----:B------:R1:W5:Y:S01]  /*28f0*/  LDG.E.U8 R24, desc[UR36][R2.64] ;  /* 0x0000002402187981 */ /* 0x000362000c1e1100 */
[----:B------:R-:W-:Y:S05]  /*2900*/  BRA `(.L_x_13743) ;  /* 0x0000000c002c7947 */ /* 0x000fea0003800000 */
.L_x_13744:
[----:B------:R2:W5:Y:S01]  /*2910*/  LDG.E.U16 R24, desc[UR36][R2.64] ;  /* 0x0000002402187981 */ /* 0x000562000c1e1500 */
[----:B------:R-:W-:Y:S05]  /*2920*/  BRA `(.L_x_13743) ;  /* 0x0000000c00247947 */ /* 0x000fea0003800000 */
.L_x_13739:
        /* <DEDUP_REMOVED lines=9> */
.L_x_13747:
[----:B------:R-:W2:Y:S02]  /*29c0*/  LDG.E.U16 R0, desc[UR36][R2.64] ;  /* 0x0000002402007981 */ /* 0x000ea4000c1e1500 */
[----:B--2---:R-:W-:-:S06]  /*29d0*/  HADD2.F32 R0, -RZ, R0.H0_H0 ;  /* 0x20000000ff007230 */ /* 0x004fcc0000004100 */
[----:B------:R-:W0:Y:S02]  /*29e0*/  F2I.FTZ.TRUNC.NTZ R0, R0 ;  /* 0x0000000000007305 */ /* 0x000e24000021f100 */
[----:B0-----:R-:W-:Y:S01]  /*29f0*/  PRMT R24, R0, 0x7610, R24 ;  /* 0x0000761000187816 */ /* 0x001fe20000000018 */
[----:B------:R-:W-:Y:S06]  /*2a00*/  BRA `(.L_x_13743) ;  /* 0x0000000800ec7947 */ /* 0x000fec0003800000 */
.L_x_13746:
        /* <DEDUP_REMOVED lines=9> */
.L_x_13749:
[----:B------:R-:W2:Y:S02]  /*2aa0*/  LDG.E.U16 R2, desc[UR36][R2.64] ;  /* 0x0000002402027981 */ /* 0x000ea4000c1e1500 */
[----:B--2---:R-:W-:-:S06]  /*2ab0*/  HADD2.F32 R0, -RZ, R2.H0_H0 ;  /* 0x20000002ff007230 */ /* 0x004fcc0000004100 */
[----:B------:R-:W0:Y:S02]  /*2ac0*/  F2I.FTZ.TRUNC.NTZ R0, R0 ;  /* 0x0000000000007305 */ /* 0x000e24000021f100 */
[----:B0-----:R-:W-:Y:S01]  /*2ad0*/  PRMT R24, R0, 0x7610, R24 ;  /* 0x0000761000187816 */ /* 0x001fe20000000018 */
[----:B------:R-:W-:Y:S06]  /*2ae0*/  BRA `(.L_x_13743) ;  /* 0x0000000800b47947 */ /* 0x000fec0003800000 */
.L_x_13748:
[----:B------:R-:W2:Y:S02]  /*2af0*/  LDG.E.64 R2, desc[UR36][R2.64] ;  /* 0x0000002402027981 */ /* 0x000ea4000c1e1b00 */
[----:B--2---:R0:W1:Y:S01]  /*2b00*/  F2I.F64.TRUNC R24, R2 ;  /* 0x0000000200187311 */ /* 0x004062000030d100 */
[----:B------:R-:W-:Y:S05]  /*2b10*/  BRA `(.L_x_13743) ;  /* 0x0000000800a87947 */ /* 0x000fea0003800000 */
.L_x_13738:
        /* <DEDUP_REMOVED lines=12> */
.L_x_13752:
[----:B------:R-:W2:Y:S02]  /*2be0*/  LDG.E.64 R2, desc[UR36][R2.64] ;  /* 0x0000002402027981 */ /* 0x000ea4000c1e1b00 */
[----:B--2---:R0:W1:Y:S01]  /*2bf0*/  F2I.F64.TRUNC R24, R2 ;  /* 0x0000000200187311 */ /* 0x004062000030d100 */
[----:B------:R-:W-:Y:S05]  /*2c00*/  BRA `(.L_x_13743) ;  /* 0x00000008006c7947 */ /* 0x000fea0003800000 */
.L_x_13751:
        /* <DEDUP_REMOVED lines=28> */
.L_x_13754:
        /* <DEDUP_REMOVED lines=15> */
.L_x_13753:
[----:B------:R-:W2:Y:S02]  /*2ec0*/  LDG.E.U16 R0, desc[UR36][R2.64] ;  /* 0x0000002402007981 */ /* 0x000ea4000c1e1500 */
[----:B--2---:R-:W-:-:S06]  /*2ed0*/  IMAD.U32 R0, R0, 0x10000, RZ ;  /* 0x0001000000007824 */ /* 0x004fcc00078e00ff */
[----:B------:R-:W0:Y:S02]  /*2ee0*/  F2I.FTZ.TRUNC.NTZ R0, R0 ;  /* 0x0000000000007305 */ /* 0x000e24000021f100 */
[----:B0-----:R-:W-:Y:S01]  /*2ef0*/  PRMT R24, R0, 0x7610, R24 ;  /* 0x0000761000187816 */ /* 0x001fe20000000018 */
[----:B------:R-:W-:Y:S06]  /*2f00*/  BRA `(.L_x_13743) ;  /* 0x0000000400ac7947 */ /* 0x000fec0003800000 */
.L_x_13750:
        /* <DEDUP_REMOVED lines=10> */
.L_x_13757:
        /* <DEDUP_REMOVED lines=21> */
.L_x_13761:
[----:B------:R-:W-:Y:S05]  /*3100*/  BSYNC B1 ;  /* 0x0000000000017941 */ /* 0x000fea0003800000 */
.L_x_13760:
[----:B------:R-:W-:Y:S01]  /*3110*/  LEA R3, R0, 0x3b800000, 0x17 ;  /* 0x3b80000000037811 */ /* 0x000fe200078eb8ff */
[----:B------:R-:W-:-:S05]  /*3120*/  IMAD.SHL.U32 R0, R2, 0x100000, RZ ;  /* 0x0010000002007824 */ /* 0x000fca00078e00ff */
[----:B------:R-:W-:-:S07]  /*3130*/  LOP3.LUT R0, R3, R0, R4, 0xfe, !PT ;  /* 0x0000000003007212 */ /* 0x000fce00078efe04 */
.L_x_13759:
[----:B------:R-:W-:Y:S05]  /*3140*/  BSYNC B0 ;  /* 0x0000000000007941 */ /* 0x000fea0003800000 */
.L_x_13758:
[----:B------:R-:W0:Y:S02]  /*3150*/  F2I.FTZ.TRUNC.NTZ R0, R0 ;  /* 0x0000000000007305 */ /* 0x000e24000021f100 */
[----:B0-----:R-:W-:Y:S01]  /*3160*/  PRMT R24, R0, 0x7610, R24 ;  /* 0x0000761000187816 */ /* 0x001fe20000000018 */
[----:B------:R-:W-:Y:S06]  /*3170*/  BRA `(.L_x_13743) ;  /* 0x0000000400107947 */ /* 0x000fec0003800000 */
.L_x_13756:
        /* <DEDUP_REMOVED lines=21> */
.L_x_13765:
[----:B------:R-:W-:Y:S05]  /*32d0*/  BSYNC B1 ;  /* 0x0000000000017941 */ /* 0x000fea0003800000 */
.L_x_13764:
[----:B------:R-:W-:Y:S01]  /*32e0*/  LEA R3, R0, 0x37800000, 0x17 ;  /* 0x3780000000037811 */ /* 0x000fe200078eb8ff */
[----:B------:R-:W-:-:S05]  /*32f0*/  IMAD.SHL.U32 R0, R2, 0x200000, RZ ;  /* 0x0020000002007824 */ /* 0x000fca00078e00ff */
[----:B------:R-:W-:-:S07]  /*3300*/  LOP3.LUT R0, R3, R0, R4, 0xfe, !PT ;  /* 0x0000000003007212 */ /* 0x000fce00078efe04 */
.L_x_13763:
[----:B------:R-:W-:Y:S05]  /*3310*/  BSYNC B0 ;  /* 0x0000000000007941 */ /* 0x000fea0003800000 */
.L_x_13762:
[----:B------:R-:W0:Y:S02]  /*3320*/  F2I.FTZ.TRUNC.NTZ R0, R0 ;  /* 0x0000000000007305 */ /* 0x000e24000021f100 */
[----:B0-----:R-:W-:Y:S01]  /*3330*/  PRMT R24, R0, 0x7610, R24 ;  /* 0x0000761000187816 */ /* 0x001fe20000000018 */
[----:B------:R-:W-:Y:S06]  /*3340*/  BRA `(.L_x_13743) ;  /* 0x00000000009c7947 */ /* 0x000fec0003800000 */
.L_x_13755:
        /* <DEDUP_REMOVED lines=14> */
.L_x_13769:
[----:B------:R-:W-:Y:S05]  /*3430*/  BSYNC B0 ;  /* 0x0000000000007941 */ /* 0x000fea0003800000 */
.L_x_13768:
[----:B------:R-:W0:Y:S02]  /*3440*/  F2I.FTZ.TRUNC.NTZ R0, R0 ;  /* 0x0000000000007305 */ /* 0x000e24000021f100 */
[----:B0-----:R-:W-:Y:S01]  /*3450*/  PRMT R24, R0, 0x7610, R24 ;  /* 0x0000761000187816 */ /* 0x001fe20000000018 */
[----:B------:R-:W-:Y:S06]  /*3460*/  BRA `(.L_x_13743) ;  /* 0x0000000000547947 */ /* 0x000fec0003800000 */
.L_x_13742:
        /* <DEDUP_REMOVED lines=16> */
.L_x_13770:
[----:B------:R-:W-:Y:S01]  /*3570*/  PRMT R24, RZ, 0x7610, R24 ;  /* 0x00007610ff187816 */ /* 0x000fe20000000018 */
[----:B------:R-:W-:Y:S06]  /*3580*/  BRA `(.L_x_13743) ;  /* 0x00000000000c7947 */ /* 0x000fec0003800000 */
.L_x_13767:
[----:B------:R0:W5:Y:S01]  /*3590*/  LDG.E.U8 R24, desc[UR36][R2.64] ;  /* 0x0000002402187981 */ /* 0x000162000c1e1100 */
[----:B------:R-:W-:Y:S05]  /*35a0*/  BRA `(.L_x_13743) ;  /* 0x0000000000047947 */ /* 0x000fea0003800000 */
.L_x_13766:
[----:B------:R0:W5:Y:S02]  /*35b0*/  LDG.E.U8 R24, desc[UR36][R2.64] ;  /* 0x0000002402187981 */ /* 0x000164000c1e1100 */
.L_x_13743:
        /* <DEDUP_REMOVED lines=17> */
.L_x_13774:
[----:B------:R1:W5:Y:S01]  /*36d0*/  LDG.E.U8 R0, desc[UR36][R2.64] ;  /* 0x0000002402007981 */ /* 0x000362000c1e1100 */
[----:B------:R-:W-:Y:S05]  /*36e0*/  BRA `(.L_x_13776) ;  /* 0x0000000c00547947 */ /* 0x000fea0003800000 */
.L_x_13773:
        /* <DEDUP_REMOVED lines=8> */
.L_x_13778:
[----:B------:R3:W5:Y:S01]  /*3770*/  LDG.E.U8 R0, desc[UR36][R2.64] ;  /* 0x0000002402007981 */ /* 0x000762000c1e1100 */
[----:B------:R-:W-:Y:S05]  /*3780*/  BRA `(.L_x_13776) ;  /* 0x0000000c002c7947 */ /* 0x000fea0003800000 */
.L_x_13777:
[----:B------:R2:W5:Y:S01]  /*3790*/  LDG.E.U16 R0, desc[UR36][R2.64] ;  /* 0x0000002402007981 */ /* 0x000562000c1e1500 */
[----:B------:R-:W-:Y:S05]  /*37a0*/  BRA `(.L_x_13776) ;  /* 0x0000000c00247947 */ /* 0x000fea0003800000 */
.L_x_13772:
        /* <DEDUP_REMOVED lines=9> */
.L_x_13780:
[----:B------:R-:W2:Y:S02]  /*3840*/  LDG.E.U16 R4, desc[UR36][R2.64] ;  /* 0x0000002402047981 */ /* 0x000ea4000c1e1500 */
[----:B--2---:R-:W-:-:S06]  /*3850*/  HADD2.F32 R4, -RZ, R4.H0_H0 ;  /* 0x20000004ff047230 */ /* 0x004fcc0000004100 */
[----:B------:R-:W0:Y:S02]  /*3860*/  F2I.FTZ.TRUNC.NTZ R4, R4 ;  /* 0x0000000400047305 */ /* 0x000e24000021f100 */
[----:B0-----:R-:W-:Y:S01]  /*3870*/  PRMT R0, R4, 0x7610, R0 ;  /* 0x0000761004007816 */ /* 0x001fe20000000000 */
[----:B------:R-:W-:Y:S06]  /*3880*/  BRA `(.L_x_13776) ;  /* 0x0000000800ec7947 */ /* 0x000fec0003800000 */
.L_x_13779:
        /* <DEDUP_REMOVED lines=9> */
.L_x_13782:
[----:B------:R-:W2:Y:S02]  /*3920*/  LDG.E.U16 R2, desc[UR36][R2.64] ;  /* 0x0000002402027981 */ /* 0x000ea4000c1e1500 */
[----:B--2---:R-:W-:-:S06]  /*3930*/  HADD2.F32 R4, -RZ, R2.H0_H0 ;  /* 0x20000002ff047230 */ /* 0x004fcc0000004100 */
[----:B------:R-:W0:Y:S02]  /*3940*/  F2I.FTZ.TRUNC.NTZ R4, R4 ;  /* 0x0000000400047305 */ /* 0x000e24000021f100 */
[----:B0-----:R-:W-:Y:S01]  /*3950*/  PRMT R0, R4, 0x7610, R0 ;  /* 0x0000761004007816 */ /* 0x001fe20000000000 */
[----:B------:R-:W-:Y:S06]  /*3960*/  BRA `(.L_x_13776) ;  /* 0x0000000800b47947 */ /* 0x000fec0003800000 */
.L_x_13781:
[----:B------:R-:W2:Y:S02]  /*3970*/  LDG.E.64 R2, desc[UR36][R2.64] ;  /* 0x0000002402027981 */ /* 0x000ea4000c1e1b00 */
[----:B--2---:R0:W1:Y:S01]  /*3980*/  F2I.F64.TRUNC R0, R2 ;  /* 0x0000000200007311 */ /* 0x004062000030d100 */
[----:B------:R-:W-:Y:S05]  /*3990*/  BRA `(.L_x_13776) ;  /* 0x0000000800a87947 */ /* 0x000fea0003800000 */
.L_x_13771:
        /* <DEDUP_REMOVED lines=12> */
.L_x_13785:
[----:B------:R-:W2:Y:S02]  /*3a60*/  LDG.E.64 R2, desc[UR36][R2.64] ;  /* 0x0000002402027981 */ /* 0x000ea4000c1e1b00 */
[----:B--2---:R0:W1:Y:S01]  /*3a70*/  F2I.F64.TRUNC R0, R2 ;  /* 0x0000000200007311 */ /* 0x004062000030d100 */
[----:B------:R-:W-:Y:S05]  /*3a80*/  BRA `(.L_x_13776) ;  /* 0x00000008006c7947 */ /* 0x000fea0003800000 */
.L_x_13784:
        /* <DEDUP_REMOVED lines=28> */
.L_x_13787:
        /* <DEDUP_REMOVED lines=15> */
.L_x_13786:
[----:B------:R-:W2:Y:S02]  /*3d40*/  LDG.E.U16 R4, desc[UR36][R2.64] ;  /* 0x0000002402047981 */ /* 0x000ea4000c1e1500 */
[----:B--2---:R-:W-:-:S06]  /*3d50*/  IMAD.U32 R4, R4, 0x10000, RZ ;  /* 0x0001000004047824 */ /* 0x004fcc00078e00ff */
[----:B------:R-:W0:Y:S02]  /*3d60*/  F2I.FTZ.TRUNC.NTZ R4, R4 ;  /* 0x0000000400047305 */ /* 0x000e24000021f100 */
[----:B0-----:R-:W-:Y:S01]  /*3d70*/  PRMT R0, R4, 0x7610, R0 ;  /* 0x0000761004007816 */ /* 0x001fe20000000000 */
[----:B------:R-:W-:Y:S06]  /*3d80*/  BRA `(.L_x_13776) ;  /* 0x0000000400ac7947 */ /* 0x000fec0003800000 */
.L_x_13783:
        /* <DEDUP_REMOVED lines=10> */
.L_x_13790:
        /* <DEDUP_REMOVED lines=21> */
.L_x_13794:
[----:B------:R-:W-:Y:S05]  /*3f80*/  BSYNC B1 ;  /* 0x0000000000017941 */ /* 0x000fea0003800000 */
.L_x_13793:
[----:B------:R-:W-:Y:S01]  /*3f90*/  IMAD.SHL.U32 R2, R2, 0x100000, RZ ;  /* 0x0010000002027824 */ /* 0x000fe200078e00ff */
[----:B------:R-:W-:-:S04]  /*3fa0*/  LEA R3, R0, 0x3b800000, 0x17 ;  /* 0x3b80000000037811 */ /* 0x000fc800078eb8ff */
[----:B------:R-:W-:-:S07]  /*3fb0*/  LOP3.LUT R4, R3, R2, R4, 0xfe, !PT ;  /* 0x0000000203047212 */ /* 0x000fce00078efe04 */
.L_x_13792:
[----:B------:R-:W-:Y:S05]  /*3fc0*/  BSYNC B0 ;  /* 0x0000000000007941 */ /* 0x000fea0003800000 */
.L_x_13791:
[----:B------:R-:W0:Y:S02]  /*3fd0*/  F2I.FTZ.TRUNC.NTZ R4, R4 ;  /* 0x0000000400047305 */ /* 0x000e24000021f100 */
[----:B0-----:R-:W-:Y:S01]  /*3fe0*/  PRMT R0, R4, 0x7610, R0 ;  /* 0x0000761004007816 */ /* 0x001fe20000000000 */
[----:B------:R-:W-:Y:S06]  /*3ff0*/  BRA `(.L_x_13776) ;  /* 0x0000000400107947 */ /* 0x000fec0003800000 */
.L_x_13789:
        /* <DEDUP_REMOVED lines=21> */
.L_x_13798:
[----:B------:R-:W-:Y:S05]  /*4150*/  BSYNC B1 ;  /* 0x0000000000017941 */ /* 0x000fea0003800000 */
.L_x_13797:
[----:B------:R-:W-:Y:S01]  /*4160*/  IMAD.SHL.U32 R2, R2, 0x200000, RZ ;  /* 0x0020000002027824 */ /* 0x000fe200078e00ff */
[----:B------:R-:W-:-:S04]  /*4170*/  LEA R3, R0, 0x37800000, 0x17 ;  /* 0x3780000000037811 */ /* 0x000fc800078eb8ff */
[----:B------:R-:W-:-:S07]  /*4180*/  LOP3.LUT R4, R3, R2, R4, 0xfe, !PT ;  /* 0x0000000203047212 */ /* 0x000fce00078efe04 */
.L_x_13796:
[----:B------:R-:W-:Y:S05]  /*4190*/  BSYNC B0 ;  /* 0x0000000000007941 */ /* 0x000fea0003800000 */
.L_x_13795:
[----:B------:R-:W0:Y:S02]  /*41a0*/  F2I.FTZ.TRUNC.NTZ R4, R4 ;  /* 0x0000000400047305 */ /* 0x000e24000021f100 */
[----:B0-----:R-:W-:Y:S01]  /*41b0*/  PRMT R0, R4, 0x7610, R0 ;  /* 0x0000761004007816 */ /* 0x001fe20000000000 */
[----:B------:R-:W-:Y:S06]  /*41c0*/  BRA `(.L_x_13776) ;  /* 0x00000000009c7947 */ /* 0x000fec0003800000 */
.L_x_13788:
        /* <DEDUP_REMOVED lines=14> */
.L_x_13802:
[----:B------:R-:W-:Y:S05]  /*42b0*/  BSYNC B0 ;  /* 0x0000000000007941 */ /* 0x000fea0003800000 */
.L_x_13801:
[----:B------:R-:W0:Y:S02]  /*42c0*/  F2I.FTZ.TRUNC.NTZ R4, R4 ;  /* 0x0000000400047305 */ /* 0x000e24000021f100 */
[----:B0-----:R-:W-:Y:S01]  /*42d0*/  PRMT R0, R4, 0x7610, R0 ;  /* 0x0000761004007816 */ /* 0x001fe20000000000 */
[----:B------:R-:W-:Y:S06]  /*42e0*/  BRA `(.L_x_13776) ;  /* 0x0000000000547947 */ /* 0x000fec0003800000 */
.L_x_13775:
        /* <DEDUP_REMOVED lines=16> */
.L_x_13803:
[----:B------:R-:W-:Y:S01]  /*43f0*/  PRMT R0, RZ, 0x7610, R0 ;  /* 0x00007610ff007816 */ /* 0x000fe20000000000 */
[----:B------:R-:W-:Y:S06]  /*4400*/  BRA `(.L_x_13776) ;  /* 0x00000000000c7947 */ /* 0x000fec0003800000 */
.L_x_13800:
[----:B------:R0:W5:Y:S01]  /*4410*/  LDG.E.U8 R0, desc[UR36][R2.64] ;  /* 0x0000002402007981 */ /* 0x000162000c1e1100 */
[----:B------:R-:W-:Y:S05]  /*4420*/  BRA `(.L_x_13776) ;  /* 0x0000000000047947 */ /* 0x000fea0003800000 */
.L_x_13799:
[----:B------:R0:W5:Y:S02]  /*4430*/  LDG.E.U8 R0, desc[UR36][R2.64] ;  /* 0x0000002402007981 */ /* 0x000164000c1e1100 */
.L_x_13776:
[----:B------:R-:W0:Y:S01]  /*4440*/  LDC.U8 R4, c[0x0][0x4f9] ;  /* 0x00013e40ff047b82 */ /* 0x000e220000000000 */
[----:B-----5:R-:W-:Y:S02]  /*4450*/  LOP3.LUT R24, R24, 0xffff, RZ, 0xc0, !PT ;  /* 0x0000ffff18187812 */ /* 0x020fe400078ec0ff */
[----:B-1----:R-:W-:Y:S02]  /*4460*/  LOP3.LUT R0, R0, 0xffff, RZ, 0xc0, !PT ;  /* 0x0000ffff00007812 */ /* 0x002fe400078ec0ff */
[----:B------:R-:W-:Y:S02]  /*4470*/  PRMT R24, R24, 0x8880, RZ ;  /* 0x0000888018187816 */ /* 0x000fe400000000ff */
[----:B------:R-:W-:Y:S02]  /*4480*/  LOP3.LUT R19, R19, 0xffff, RZ, 0xc0, !PT ;  /* 0x0000ffff13137812 */ /* 0x000fe400078ec0ff */
[----:B------:R-:W-:Y:S01]  /*4490*/  PRMT R5, R0, 0x8880, RZ ;  /* 0x0000888000057816 */ /* 0x000fe200000000ff */
[----:B------:R-:W-:Y:S01]  /*44a0*/  IMAD.MOV.U32 R0, RZ, RZ, R24 ;  /* 0x000000ffff007224 */ /* 0x000fe200078e0018 */
[----:B0-234-:R-:W-:-:S04]  /*44b0*/  PRMT R3, R19, 0x8880, RZ ;  /* 0x0000888013037816 */ /* 0x01dfc800000000ff */
        /* <DEDUP_REMOVED lines=15> */
.L_x_13807:
[----:B------:R0:W-:Y:S01]  /*45b0*/  STG.E.U8 desc[UR36][R16.64], R5 ;  /* 0x0000000510007986 */ /* 0x0001e2000c101124 */
[----:B------:R-:W-:Y:S05]  /*45c0*/  BRA `(.L_x_13809) ;  /* 0x0000000c005c7947 */ /* 0x000fea0003800000 */
.L_x_13806:
        /* <DEDUP_REMOVED lines=10> */
.L_x_13811:
[----:B------:R0:W-:Y:S01]  /*4670*/  STG.E desc[UR36][R16.64], R5 ;  /* 0x0000000510007986 */ /* 0x0001e2000c101924 */
[----:B------:R-:W-:Y:S05]  /*4680*/  BRA `(.L_x_13809) ;  /* 0x0000000c002c7947 */ /* 0x000fea0003800000 */
.L_x_13810:
[----:B------:R0:W-:Y:S01]  /*4690*/  STG.E.U16 desc[UR36][R16.64], R5 ;  /* 0x0000000510007986 */ /* 0x0001e2000c101524 */
[----:B------:R-:W-:Y:S05]  /*46a0*/  BRA `(.L_x_13809) ;  /* 0x0000000c00247947 */ /* 0x000fea0003800000 */
.L_x_13805:
        /* <DEDUP_REMOVED lines=9> */
.L_x_13813:
[----:B------:R-:W0:Y:S02]  /*4740*/  I2F.S16 R0, R5 ;  /* 0x0000000500007306 */ /* 0x000e240000101400 */
[----:B0-----:R-:W-:-:S05]  /*4750*/  F2FP.F16.F32.PACK_AB R0, RZ, R0 ;  /* 0x00000000ff00723e */ /* 0x001fca00000000ff */
[----:B------:R0:W-:Y:S01]  /*4760*/  STG.E.U16 desc[UR36][R16.64], R0 ;  /* 0x0000000010007986 */ /* 0x0001e2000c101524 */
[----:B------:R-:W-:Y:S05]  /*4770*/  BRA `(.L_x_13809) ;  /* 0x0000000800f07947 */ /* 0x000fea0003800000 */
.L_x_13812:
        /* <DEDUP_REMOVED lines=10> */
.L_x_13815:
[----:B------:R-:W0:Y:S02]  /*4820*/  I2F.S16 R5, R5 ;  /* 0x0000000500057306 */ /* 0x000e240000101400 */
[----:B0-----:R-:W-:-:S04]  /*4830*/  F2FP.F16.F32.PACK_AB R3, RZ, R5 ;  /* 0x00000005ff03723e */ /* 0x001fc800000000ff */
[----:B------:R-:W-:-:S05]  /*4840*/  PRMT R3, R3, 0x5410, RZ ;  /* 0x0000541003037816 */ /* 0x000fca00000000ff */
[----:B------:R0:W-:Y:S01]  /*4850*/  STG.E desc[UR36][R16.64], R3 ;  /* 0x0000000310007986 */ /* 0x0001e2000c101924 */
[----:B------:R-:W-:Y:S05]  /*4860*/  BRA `(.L_x_13809) ;  /* 0x0000000800b47947 */ /* 0x000fea0003800000 */
.L_x_13814:
[----:B------:R-:W0:Y:S02]  /*4870*/  I2F.F64.S16 R2, R5 ;  /* 0x0000000500027312 */ /* 0x000e240000101c00 */
[----:B0-----:R0:W-:Y:S01]  /*4880*/  STG.E.64 desc[UR36][R16.64], R2 ;  /* 0x0000000210007986 */ /* 0x0011e2000c101b24 */
[----:B------:R-:W-:Y:S05]  /*4890*/  BRA `(.L_x_13809) ;  /* 0x0000000800a87947 */ /* 0x000fea0003800000 */
.L_x_13804:
        /* <DEDUP_REMOVED lines=13> */
.L_x_13818:
[----:B------:R-:W0:Y:S01]  /*4970*/  I2F.F64.S16 R4, R5 ;  /* 0x0000000500047312 */ /* 0x000e220000101c00 */
[----:B------:R-:W-:-:S05]  /*4980*/  CS2R R6, SRZ ;  /* 0x0000000000067805 */ /* 0x000fca000001ff00 */
[----:B0-----:R0:W-:Y:S01]  /*4990*/  STG.E.128 desc[UR36][R16.64], R4 ;  /* 0x0000000410007986 */ /* 0x0011e2000c101d24 */
[----:B------:R-:W-:Y:S05]  /*49a0*/  BRA `(.L_x_13809) ;  /* 0x0000000800647947 */ /* 0x000fea0003800000 */
.L_x_13817:
        /* <DEDUP_REMOVED lines=21> */
.L_x_13822:
[----:B------:R-:W-:Y:S05]  /*4b00*/  BSYNC B0 ;  /* 0x0000000000007941 */ /* 0x000fea0003800000 */
.L_x_13821:
[----:B------:R-:W-:-:S05]  /*4b10*/  LOP3.LUT R3, R0, R3, RZ, 0xfc, !PT ;  /* 0x0000000300037212 */ /* 0x000fca00078efcff */
[----:B------:R0:W-:Y:S01]  /*4b20*/  STG.E.U8 desc[UR36][R16.64], R3 ;  /* 0x0000000310007986 */ /* 0x0001e2000c101124 */
[----:B------:R-:W-:Y:S05]  /*4b30*/  BRA `(.L_x_13809) ;  /* 0x0000000800007947 */ /* 0x000fea0003800000 */
.L_x_13820:
        /* <DEDUP_REMOVED lines=13> */
.L_x_13824:
[----:B------:R-:W-:Y:S01]  /*4c10*/  IMAD.MOV.U32 R0, RZ, RZ, 0x7f ;  /* 0x0000007fff007424 */ /* 0x000fe200078e00ff */
[----:B------:R-:W-:-:S04]  /*4c20*/  ISETP.GT.U32.AND P0, PT, R2, 0x7f800000, PT ;  /* 0x7f8000000200780c */ /* 0x000fc80003f04070 */
[----:B------:R-:W-:-:S09]  /*4c30*/  SEL R0, R0, 0x7c, P0 ;  /* 0x0000007c00007807 */ /* 0x000fd20000000000 */
.L_x_13825:
[----:B------:R-:W-:Y:S05]  /*4c40*/  BSYNC B0 ;  /* 0x0000000000007941 */ /* 0x000fea0003800000 */
.L_x_13823:
[----:B------:R-:W-:-:S04]  /*4c50*/  LOP3.LUT R2, R5, 0x80000000, RZ, 0xc0, !PT ;  /* 0x8000000005027812 */ /* 0x000fc800078ec0ff */
[----:B------:R-:W-:-:S04]  /*4c60*/  SHF.R.U32.HI R3, RZ, 0x18, R2 ;  /* 0x00000018ff037819 */ /* 0x000fc80000011602 */
[----:B------:R-:W-:-:S05]  /*4c70*/  LOP3.LUT R3, R0, R3, RZ, 0xfc, !PT ;  /* 0x0000000300037212 */ /* 0x000fca00078efcff */
[----:B------:R0:W-:Y:S01]  /*4c80*/  STG.E.U8 desc[UR36][R16.64], R3 ;  /* 0x0000000310007986 */ /* 0x0001e2000c101124 */
[----:B------:R-:W-:Y:S05]  /*4c90*/  BRA `(.L_x_13809) ;  /* 0x0000000400a87947 */ /* 0x000fea0003800000 */
.L_x_13819:
[----:B------:R-:W0:Y:S02]  /*4ca0*/  I2F.S16 R0, R5 ;  /* 0x0000000500007306 */ /* 0x000e240000101400 */
[----:B0-----:R-:W-:-:S05]  /*4cb0*/  F2FP.BF16.F32.PACK_AB R0, RZ, R0 ;  /* 0x00000000ff00723e */ /* 0x001fca00000010ff */
[----:B------:R0:W-:Y:S01]  /*4cc0*/  STG.E.U16 desc[UR36][R16.64], R0 ;  /* 0x0000000010007986 */ /* 0x0001e2000c101524 */
[----:B------:R-:W-:Y:S05]  /*4cd0*/  BRA `(.L_x_13809) ;  /* 0x0000000400987947 */ /* 0x000fea0003800000 */
.L_x_13816:
        /* <DEDUP_REMOVED lines=10> */
.L_x_13828:
        /* <DEDUP_REMOVED lines=17> */
.L_x_13831:
[----:B------:R-:W-:-:S04]  /*4e90*/  LOP3.LUT R2, R5, 0x80000000, RZ, 0xc0, !PT ;  /* 0x8000000005027812 */ /* 0x000fc800078ec0ff */
[----:B------:R-:W-:-:S04]  /*4ea0*/  SHF.R.U32.HI R3, RZ, 0x18, R2 ;  /* 0x00000018ff037819 */ /* 0x000fc80000011602 */
[----:B------:R-:W-:-:S04]  /*4eb0*/  LOP3.LUT R0, R0, R3, RZ, 0xfc, !PT ;  /* 0x0000000300007212 */ /* 0x000fc800078efcff */
[----:B------:R-:W-:-:S07]  /*4ec0*/  PRMT R8, R0, 0x7610, R8 ;  /* 0x0000761000087816 */ /* 0x000fce0000000008 */
.L_x_13830:
[----:B------:R-:W-:Y:S05]  /*4ed0*/  BSYNC B0 ;  /* 0x0000000000007941 */ /* 0x000fea0003800000 */
.L_x_13829:
[----:B------:R3:W-:Y:S01]  /*4ee0*/  STG.E.U8 desc[UR36][R16.64], R8 ;  /* 0x0000000810007986 */ /* 0x0007e2000c101124 */
[----:B------:R-:W-:Y:S05]  /*4ef0*/  BRA `(.L_x_13809) ;  /* 0x0000000400107947 */ /* 0x000fea0003800000 */
.L_x_13827:
        /* <DEDUP_REMOVED lines=17> */
.L_x_13834:
[----:B------:R-:W-:-:S04]  /*5010*/  LOP3.LUT R2, R5, 0x80000000, RZ, 0xc0, !PT ;  /* 0x8000000005027812 */ /* 0x000fc800078ec0ff */
[----:B------:R-:W-:-:S04]  /*5020*/  SHF.R.U32.HI R3, RZ, 0x18, R2 ;  /* 0x00000018ff037819 */ /* 0x000fc80000011602 */
[----:B------:R-:W-:-:S04]  /*5030*/  LOP3.LUT R0, R0, R3, RZ, 0xfc, !PT ;  /* 0x0000000300007212 */ /* 0x000fc800078efcff */
[----:B------:R-:W-:-:S07]  /*5040*/  PRMT R8, R0, 0x7610, R8 ;  /* 0x0000761000087816 */ /* 0x000fce0000000008 */
.L_x_13833:
[----:B------:R-:W-:Y:S05]  /*5050*/  BSYNC B0 ;  /* 0x0000000000007941 */ /* 0x000fea0003800000 */
.L_x_13832:
[----:B------:R0:W-:Y:S01]  /*5060*/  STG.E.U8 desc[UR36][R16.64], R8 ;  /* 0x0000000810007986 */ /* 0x0001e2000c101124 */
[----:B------:R-:W-:Y:S05]  /*5070*/  BRA `(.L_x_13809) ;  /* 0x0000000000b07947 */ /* 0x000fea0003800000 */
.L_x_13826:
        /* <DEDUP_REMOVED lines=22> */
.L_x_13808:
        /* <DEDUP_REMOVED lines=16> */
.L_x_13837:
[----:B------:R-:W-:Y:S05]  /*52e0*/  BRA `(.L_x_13809) ;  /* 0x0000000000147947 */ /* 0x000fea0003800000 */
.L_x_13836:
[----:B------:R-:W-:-:S04]  /*52f0*/  PRMT R2, R5, 0x9910, RZ ;  /* 0x0000991005027816 */ /* 0x000fc800000000ff */
[----:B------:R-:W-:-:S05]  /*5300*/  SHF.R.S32.HI R3, RZ, 0x1f, R2 ;  /* 0x0000001fff037819 */ /* 0x000fca0000011402 */
[----:B------:R1:W-:Y:S01]  /*5310*/  STG.E.64 desc[UR36][R16.64], R2 ;  /* 0x0000000210007986 */ /* 0x0003e2000c101b24 */
[----:B------:R-:W-:Y:S05]  /*5320*/  BRA `(.L_x_13809) ;  /* 0x0000000000047947 */ /* 0x000fea0003800000 */
.L_x_13835:
[----:B------:R0:W-:Y:S02]  /*5330*/  STG.E desc[UR36][R16.64], R5 ;  /* 0x0000000510007986 */ /* 0x0001e4000c101924 */
.L_x_13809:
[----:B------:R-:W-:-:S04]  /*5340*/  IMAD R18, R23, 0x200, R18 ;  /* 0x0000020017127824 */ /* 0x000fc800078e0212 */
[----:B------:R-:W-:-:S07]  /*5350*/  VIADD R19, R18, 0x80 ;  /* 0x0000008012137836 */ /* 0x000fce0000000000 */
.L_x_13703:
[----:B------:R-:W-:Y:S05]  /*5360*/  BSYNC B6 ;  /* 0x0000000000067941 */ /* 0x000fea0003800000 */
.L_x_13702:
        /* <DEDUP_REMOVED lines=384> */
.L_x_13840:
        /* <DEDUP_REMOVED lines=20> */
.L_x_13844:
[----:B------:R4:W5:Y:S01]  /*6cb0*/  LDG.E.U8 R22, desc[UR36][R2.64] ;  /* 0x0000002402167981 */ /* 0x000962000c1e1100 */
[----:B------:R-:W-:Y:S05]  /*6cc0*/  BRA `(.L_x_13846) ;  /* 0x0000000c00547947 */ /* 0x000fea0003800000 */
.L_x_13843:
        /* <DEDUP_REMOVED lines=8> */
.L_x_13848:
[----:B------:R2:W5:Y:S01]  /*6d50*/  LDG.E.U8 R22, desc[UR36][R2.64] ;  /* 0x0000002402167981 */ /* 0x000562000c1e1100 */
[----:B------:R-:W-:Y:S05]  /*6d60*/  BRA `(.L_x_13846) ;  /* 0x0000000c002c7947 */ /* 0x000fea0003800000 */
.L_x_13847:
[----:B------:R0:W5:Y:S01]  /*6d70*/  LDG.E.U16 R22, desc[UR36][R2.64] ;  /* 0x0000002402167981 */ /* 0x000162000c1e1500 */
[----:B------:R-:W-:Y:S05]  /*6d80*/  BRA `(.L_x_13846) ;  /* 0x0000000c00247947 */ /* 0x000fea0003800000 */
.L_x_13842:
        /* <DEDUP_REMOVED lines=9> */
.L_x_13850:
[----:B------:R-:W2:Y:S02]  /*6e20*/  LDG.E.U16 R0, desc[UR36][R2.64] ;  /* 0x0000002402007981 */ /* 0x000ea4000c1e1500 */
[----:B--2---:R-:W-:-:S06]  /*6e30*/  HADD2.F32 R0, -RZ, R0.H0_H0 ;  /* 0x20000000ff007230 */ /* 0x004fcc0000004100 */
[----:B------:R-:W0:Y:S02]  /*6e40*/  F2I.FTZ.TRUNC.NTZ R0, R0 ;  /* 0x0000000000007305 */ /* 0x000e24000021f100 */
[----:B0-----:R-:W-:Y:S01]  /*6e50*/  PRMT R22, R0, 0x7610, R22 ;  /* 0x0000761000167816 */ /* 0x001fe20000000016 */
[----:B------:R-:W-:Y:S06]  /*6e60*/  BRA `(.L_x_13846) ;  /* 0x0000000800ec7947 */ /* 0x000fec0003800000 */
.L_x_13849:
        /* <DEDUP_REMOVED lines=9> */
.L_x_13852:
[----:B------:R-:W2:Y:S02]  /*6f00*/  LDG.E.U16 R2, desc[UR36][R2.64] ;  /* 0x0000002402027981 */ /* 0x000ea4000c1e1500 */
[----:B--2---:R-:W-:-:S06]  /*6f10*/  HADD2.F32 R0, -RZ, R2.H0_H0 ;  /* 0x20000002ff007230 */ /* 0x004fcc0000004100 */
[----:B------:R-:W0:Y:S02]  /*6f20*/  F2I.FTZ.TRUNC.NTZ R0, R0 ;  /* 0x0000000000007305 */ /* 0x000e24000021f100 */
[----:B0-----:R-:W-:Y:S01]  /*6f30*/  PRMT R22, R0, 0x7610, R22 ;  /* 0x0000761000167816 */ /* 0x001fe20000000016 */
[----:B------:R-:W-:Y:S06]  /*6f40*/  BRA `(.L_x_13846) ;  /* 0x0000000800b47947 */ /* 0x000fec0003800000 */
.L_x_13851:
[----:B------:R-:W2:Y:S02]  /*6f50*/  LDG.E.64 R2, desc[UR36][R2.64] ;  /* 0x0000002402027981 */ /* 0x000ea4000c1e1b00 */
[----:B--2---:R0:W1:Y:S01]  /*6f60*/  F2I.F64.TRUNC R22, R2 ;  /* 0x0000000200167311 */ /* 0x004062000030d100 */
[----:B------:R-:W-:Y:S05]  /*6f70*/  BRA `(.L_x_13846) ;  /* 0x0000000800a87947 */ /* 0x000fea0003800000 */
.L_x_13841:
        /* <DEDUP_REMOVED lines=12> */
.L_x_13855:
[----:B------:R-:W2:Y:S02]  /*7040*/  LDG.E.64 R2, desc[UR36][R2.64] ;  /* 0x0000002402027981 */ /* 0x000ea4000c1e1b00 */
[----:B--2---:R0:W1:Y:S01]  /*7050*/  F2I.F64.TRUNC R22, R2 ;  /* 0x0000000200167311 */ /* 0x004062000030d100 */
[----:B------:R-:W-:Y:S05]  /*7060*/  BRA `(.L_x_13846) ;  /* 0x00000008006c7947 */ /* 0x000fea0003800000 */
.L_x_13854:
        /* <DEDUP_REMOVED lines=28> */
.L_x_13857:
        /* <DEDUP_REMOVED lines=15> */
.L_x_13856:
[----:B------:R-:W2:Y:S02]  /*7320*/  LDG.E.U16 R0, desc[UR36][R2.64] ;  /* 0x0000002402007981 */ /* 0x000ea4000c1e1500 */
[----:B--2---:R-:W-:-:S06]  /*7330*/  IMAD.U32 R0, R0, 0x10000, RZ ;  /* 0x0001000000007824 */ /* 0x004fcc00078e00ff */
[----:B------:R-:W0:Y:S02]  /*7340*/  F2I.FTZ.TRUNC.NTZ R0, R0 ;  /* 0x0000000000007305 */ /* 0x000e24000021f100 */
[----:B0-----:R-:W-:Y:S01]  /*7350*/  PRMT R22, R0, 0x7610, R22 ;  /* 0x0000761000167816 */ /* 0x001fe20000000016 */
[----:B------:R-:W-:Y:S06]  /*7360*/  BRA `(.L_x_13846) ;  /* 0x0000000400ac7947 */ /* 0x000fec0003800000 */
.L_x_13853:
        /* <DEDUP_REMOVED lines=10> */
.L_x_13860:
        /* <DEDUP_REMOVED lines=21> */
.L_x_13864:
[----:B------:R-:W-:Y:S05]  /*7560*/  BSYNC B1 ;  /* 0x0000000000017941 */ /* 0x000fea0003800000 */
.L_x_13863:
[----:B------:R-:W-:Y:S01]  /*7570*/  LEA R3, R0, 0x3b800000, 0x17 ;  /* 0x3b80000000037811 */ /* 0x000fe200078eb8ff */
[----:B------:R-:W-:-:S05]  /*7580*/  IMAD.SHL.U32 R0, R2, 0x100000, RZ ;  /* 0x0010000002007824 */ /* 0x000fca00078e00ff */
[----:B------:R-:W-:-:S07]  /*7590*/  LOP3.LUT R0, R3, R0, R4, 0xfe, !PT ;  /* 0x0000000003007212 */ /* 0x000fce00078efe04 */
.L_x_13862:
[----:B------:R-:W-:Y:S05]  /*75a0*/  BSYNC B0 ;  /* 0x0000000000007941 */ /* 0x000fea0003800000 */
.L_x_13861:
[----:B------:R-:W0:Y:S02]  /*75b0*/  F2I.FTZ.TRUNC.NTZ R0, R0 ;  /* 0x0000000000007305 */ /* 0x000e24000021f100 */
[----:B0-----:R-:W-:Y:S01]  /*75c0*/  PRMT R22, R0, 0x7610, R22 ;  /* 0x0000761000167816 */ /* 0x001fe20000000016 */
[----:B------:R-:W-:Y:S06]  /*75d0*/  BRA `(.L_x_13846) ;  /* 0x0000000400107947 */ /* 0x000fec0003800000 */
.L_x_13859:
        /* <DEDUP_REMOVED lines=21> */
.L_x_13868:
[----:B------:R-:W-:Y:S05]  /*7730*/  BSYNC B1 ;  /* 0x0000000000017941 */ /* 0x000fea0003800000 */
.L_x_13867:
[----:B------:R-:W-:Y:S01]  /*7740*/  LEA R3, R0, 0x37800000, 0x17 ;  /* 0x3780000000037811 */ /* 0x000fe200078eb8ff */
[----:B------:R-:W-:-:S05]  /*7750*/  IMAD.SHL.U32 R0, R2, 0x200000, RZ ;  /* 0x0020000002007824 */ /* 0x000fca00078e00ff */
[----:B------:R-:W-:-:S07]  /*7760*/  LOP3.LUT R0, R3, R0, R4, 0xfe, !PT ;  /* 0x0000000003007212 */ /* 0x000fce00078efe04 */
.L_x_13866:
[----:B------:R-:W-:Y:S05]  /*7770*/  BSYNC B0 ;  /* 0x0000000000007941 */ /* 0x000fea0003800000 */
.L_x_13865:
[----:B------:R-:W0:Y:S02]  /*7780*/  F2I.FTZ.TRUNC.NTZ R0, R0 ;  /* 0x0000000000007305 */ /* 0x000e24000021f100 */
[----:B0-----:R-:W-:Y:S01]  /*7790*/  PRMT R22, R0, 0x7610, R22 ;  /* 0x0000761000167816 */ /* 0x001fe20000000016 */
[----:B------:R-:W-:Y:S06]  /*77a0*/  BRA `(.L_x_13846) ;  /* 0x00000000009c7947 */ /* 0x000fec0003800000 */
.L_x_13858:
        /* <DEDUP_REMOVED lines=14> */
.L_x_13872:
[----:B------:R-:W-:Y:S05]  /*7890*/  BSYNC B0 ;  /* 0x0000000000007941 */ /* 0x000fea0003800000 */
.L_x_13871:
[----:B------:R-:W0:Y:S02]  /*78a0*/  F2I.FTZ.TRUNC.NTZ R0, R0 ;  /* 0x0000000000007305 */ /* 0x000e24000021f100 */
[----:B0-----:R-:W-:Y:S01]  /*78b0*/  PRMT R22, R0, 0x7610, R22 ;  /* 0x0000761000167816 */ /* 0x001fe20000000016 */
[----:B------:R-:W-:Y:S06]  /*78c0*/  BRA `(.L_x_13846) ;  /* 0x0000000000547947 */ /* 0x000fec0003800000 */
.L_x_13845:
        /* <DEDUP_REMOVED lines=16> */
.L_x_13873:
[----:B------:R-:W-:Y:S01]  /*79d0*/  PRMT R22, RZ, 0x7610, R22 ;  /* 0x00007610ff167816 */ /* 0x000fe20000000016 */
[----:B------:R-:W-:Y:S06]  /*79e0*/  BRA `(.L_x_13846) ;  /* 0x00000000000c7947 */ /* 0x000fec0003800000 */
.L_x_13870:
[----:B------:R0:W5:Y:S01]  /*79f0*/  LDG.E.U8 R22, desc[UR36][R2.64] ;  /* 0x0000002402167981 */ /* 0x000162000c1e1100 */
[----:B------:R-:W-:Y:S05]  /*7a00*/  BRA `(.L_x_13846) ;  /* 0x0000000000047947 */ /* 0x000fea0003800000 */
.L_x_13869:
[----:B------:R0:W5:Y:S02]  /*7a10*/  LDG.E.U8 R22, desc[UR36][R2.64] ;  /* 0x0000002402167981 */ /* 0x000164000c1e1100 */
.L_x_13846:
        /* <DEDUP_REMOVED lines=17> */
.L_x_13877:
[----:B------:R0:W5:Y:S01]  /*7b30*/  LDG.E.U8 R23, desc[UR36][R2.64] ;  /* 0x0000002402177981 */ /* 0x000162000c1e1100 */
[----:B------:R-:W-:Y:S05]  /*7b40*/  BRA `(.L_x_13879) ;  /* 0x0000000c00547947 */ /* 0x000fea0003800000 */
.L_x_13876:
        /* <DEDUP_REMOVED lines=8> */
.L_x_13881:
[----:B------:R3:W5:Y:S01]  /*7bd0*/  LDG.E.U8 R23, desc[UR36][R2.64] ;  /* 0x0000002402177981 */ /* 0x000762000c1e1100 */
[----:B------:R-:W-:Y:S05]  /*7be0*/  BRA `(.L_x_13879) ;  /* 0x0000000c002c7947 */ /* 0x000fea0003800000 */
.L_x_13880:
[----:B------:R2:W5:Y:S01]  /*7bf0*/  LDG.E.U16 R23, desc[UR36][R2.64] ;  /* 0x0000002402177981 */ /* 0x000562000c1e1500 */
[----:B------:R-:W-:Y:S05]  /*7c00*/  BRA `(.L_x_13879) ;  /* 0x0000000c00247947 */ /* 0x000fea0003800000 */
.L_x_13875:
        /* <DEDUP_REMOVED lines=9> */
.L_x_13883:
[----:B------:R-:W2:Y:S02]  /*7ca0*/  LDG.E.U16 R0, desc[UR36][R2.64] ;  /* 0x0000002402007981 */ /* 0x000ea4000c1e1500 */
[----:B--2---:R-:W-:-:S06]  /*7cb0*/  HADD2.F32 R0, -RZ, R0.H0_H0 ;  /* 0x20000000ff007230 */ /* 0x004fcc0000004100 */
[----:B------:R-:W0:Y:S02]  /*7cc0*/  F2I.FTZ.TRUNC.NTZ R0, R0 ;  /* 0x0000000000007305 */ /* 0x000e24000021f100 */
[----:B0-----:R-:W-:Y:S01]  /*7cd0*/  PRMT R23, R0, 0x7610, R23 ;  /* 0x0000761000177816 */ /* 0x001fe20000000017 */
[----:B------:R-:W-:Y:S06]  /*7ce0*/  BRA `(.L_x_13879) ;  /* 0x0000000800ec7947 */ /* 0x000fec0003800000 */
.L_x_13882:
        /* <DEDUP_REMOVED lines=9> */
.L_x_13885:
[----:B------:R-:W2:Y:S02]  /*7d80*/  LDG.E.U16 R2, desc[UR36][R2.64] ;  /* 0x0000002402027981 */ /* 0x000ea4000c1e1500 */
[----:B--2---:R-:W-:-:S06]  /*7d90*/  HADD2.F32 R0, -RZ, R2.H0_H0 ;  /* 0x20000002ff007230 */ /* 0x004fcc0000004100 */
[----:B------:R-:W0:Y:S02]  /*7da0*/  F2I.FTZ.TRUNC.NTZ R0, R0 ;  /* 0x0000000000007305 */ /* 0x000e24000021f100 */
[----:B0-----:R-:W-:Y:S01]  /*7db0*/  PRMT R23, R0, 0x7610, R23 ;  /* 0x0000761000177816 */ /* 0x001fe20000000017 */
[----:B------:R-:W-:Y:S06]  /*7dc0*/  BRA `(.L_x_13879) ;  /* 0x0000000800b47947 */ /* 0x000fec0003800000 */
.L_x_13884:
[----:B------:R-:W2:Y:S02]  /*7dd0*/  LDG.E.64 R2, desc[UR36][R2.64] ;  /* 0x0000002402027981 */ /* 0x000ea4000c1e1b00 */
[----:B--2---:R0:W1:Y:S01]  /*7de0*/  F2I.F64.TRUNC R23, R2 ;  /* 0x0000000200177311 */ /* 0x004062000030d100 */
[----:B------:R-:W-:Y:S05]  /*7df0*/  BRA `(.L_x_13879) ;  /* 0x0000000800a87947 */ /* 0x000fea0003800000 */
.L_x_13874:
        /* <DEDUP_REMOVED lines=12> */
.L_x_13888:
[----:B------:R-:W2:Y:S02]  /*7ec0*/  LDG.E.64 R2, desc[UR36][R2.64] ;  /* 0x0000002402027981 */ /* 0x000ea4000c1e1b00 */
[----:B--2---:R0:W1:Y:S01]  /*7ed0*/  F2I.F64.TRUNC R23, R2 ;  /* 0x0000000200177311 */ /* 0x004062000030d100 */
[----:B------:R-:W-:Y:S05]  /*7ee0*/  BRA `(.L_x_13879) ;  /* 0x00000008006c7947 */ /* 0x000fea0003800000 */
.L_x_13887:
        /* <DEDUP_REMOVED lines=28> */
.L_x_13890:
        /* <DEDUP_REMOVED lines=15> */
.L_x_13889:
[----:B------:R-:W2:Y:S02]  /*81a0*/  LDG.E.U16 R0, desc[UR36][R2.64] ;  /* 0x0000002402007981 */ /* 0x000ea4000c1e1500 */
[----:B--2---:R-:W-:-:S06]  /*81b0*/  IMAD.U32 R0, R0, 0x10000, RZ ;  /* 0x0001000000007824 */ /* 0x004fcc00078e00ff */
[----:B------:R-:W0:Y:S02]  /*81c0*/  F2I.FTZ.TRUNC.NTZ R0, R0 ;  /* 0x0000000000007305 */ /* 0x000e24000021f100 */
[----:B0-----:R-:W-:Y:S01]  /*81d0*/  PRMT R23, R0, 0x7610, R23 ;  /* 0x0000761000177816 */ /* 0x001fe20000000017 */
[----:B------:R-:W-:Y:S06]  /*81e0*/  BRA `(.L_x_13879) ;  /* 0x0000000400ac7947 */ /* 0x000fec0003800000 */
.L_x_13886:
        /* <DEDUP_REMOVED lines=10> */
.L_x_13893:
        /* <DEDUP_REMOVED lines=21> */
.L_x_13897:
[----:B------:R-:W-:Y:S05]  /*83e0*/  BSYNC B1 ;  /* 0x0000000000017941 */ /* 0x000fea0003800000 */
.L_x_13896:
[----:B------:R-:W-:Y:S01]  /*83f0*/  LEA R3, R0, 0x3b800000, 0x17 ;  /* 0x3b80000000037811 */ /* 0x000fe200078eb8ff */
[----:B------:R-:W-:-:S05]  /*8400*/  IMAD.SHL.U32 R0, R2, 0x100000, RZ ;  /* 0x0010000002007824 */ /* 0x000fca00078e00ff */
[----:B------:R-:W-:-:S07]  /*8410*/  LOP3.LUT R0, R3, R0, R4, 0xfe, !PT ;  /* 0x0000000003007212 */ /* 0x000fce00078efe04 */
.L_x_13895:
[----:B------:R-:W-:Y:S05]  /*8420*/  BSYNC B0 ;  /* 0x0000000000007941 */ /* 0x000fea0003800000 */
.L_x_13894:
[----:B------:R-:W0:Y:S02]  /*8430*/  F2I.FTZ.TRUNC.NTZ R0, R0 ;  /* 0x0000000000007305 */ /* 0x000e24000021f100 */
[----:B0-----:R-:W-:Y:S01]  /*8440*/  PRMT R23, R0, 0x7610, R23 ;  /* 0x0000761000177816 */ /* 0x001fe20000000017 */
[----:B------:R-:W-:Y:S06]  /*8450*/  BRA `(.L_x_13879) ;  /* 0x0000000400107947 */ /* 0x000fec0003800000 */
.L_x_13892:
        /* <DEDUP_REMOVED lines=21> */
.L_x_13901:
[----:B------:R-:W-:Y:S05]  /*85b0*/  BSYNC B1 ;  /* 0x0000000000017941 */ /* 0x000fea0003800000 */
.L_x_13900:
[----:B------:R-:W-:Y:S01]  /*85c0*/  LEA R3, R0, 0x37800000, 0x17 ;  /* 0x3780000000037811 */ /* 0x000fe200078eb8ff */
[----:B------:R-:W-:-:S05]  /*85d0*/  IMAD.SHL.U32 R0, R2, 0x200000, RZ ;  /* 0x0020000002007824 */ /* 0x000fca00078e00ff */
[----:B------:R-:W-:-:S07]  /*85e0*/  LOP3.LUT R0, R3, R0, R4, 0xfe, !PT ;  /* 0x0000000003007212 */ /* 0x000fce00078efe04 */
.L_x_13899:
[----:B------:R-:W-:Y:S05]  /*85f0*/  BSYNC B0 ;  /* 0x0000000000007941 */ /* 0x000fea0003800000 */
.L_x_13898:
[----:B------:R-:W0:Y:S02]  /*8600*/  F2I.FTZ.TRUNC.NTZ R0, R0 ;  /* 0x0000000000007305 */ /* 0x000e24000021f100 */
[----:B0-----:R-:W-:Y:S01]  /*8610*/  PRMT R23, R0, 0x7610, R23 ;  /* 0x0000761000177816 */ /* 0x001fe20000000017 */
[----:B------:R-:W-:Y:S06]  /*8620*/  BRA `(.L_x_13879) ;  /* 0x00000000009c7947 */ /* 0x000fec0003800000 */
.L_x_13891:
        /* <DEDUP_REMOVED lines=14> */
.L_x_13905:
[----:B------:R-:W-:Y:S05]  /*8710*/  BSYNC B0 ;  /* 0x0000000000007941 */ /* 0x000fea0003800000 */
.L_x_13904:
[----:B------:R-:W0:Y:S02]  /*8720*/  F2I.FTZ.TRUNC.NTZ R0, R0 ;  /* 0x0000000000007305 */ /* 0x000e24000021f100 */
[----:B0-----:R-:W-:Y:S01]  /*8730*/  PRMT R23, R0, 0x7610, R23 ;  /* 0x0000761000177816 */ /* 0x001fe20000000017 */
[----:B------:R-:W-:Y:S06]  /*8740*/  BRA `(.L_x_13879) ;  /* 0x0000000000547947 */ /* 0x000fec0003800000 */
.L_x_13878:
        /* <DEDUP_REMOVED lines=16> */
.L_x_13906:
[----:B------:R-:W-:Y:S01]  /*8850*/  PRMT R23, RZ, 0x7610, R23 ;  /* 0x00007610ff177816 */ /* 0x000fe20000000017 */
[----:B------:R-:W-:Y:S06]  /*8860*/  BRA `(.L_x_13879) ;  /* 0x00000000000c7947 */ /* 0x000fec0003800000 */
.L_x_13903:
[----:B------:R0:W5:Y:S01]  /*8870*/  LDG.E.U8 R23, desc[UR36][R2.64] ;  /* 0x0000002402177981 */ /* 0x000162000c1e1100 */
[----:B------:R-:W-:Y:S05]  /*8880*/  BRA `(.L_x_13879) ;  /* 0x0000000000047947 */ /* 0x000fea0003800000 */
.L_x_13902:
[----:B------:R0:W5:Y:S02]  /*8890*/  LDG.E.U8 R23, desc[UR36][R2.64] ;  /* 0x0000002402177981 */ /* 0x000164000c1e1100 */
.L_x_13879:
        /* <DEDUP_REMOVED lines=17> */
.L_x_13910:
[----:B------:R0:W5:Y:S01]  /*89b0*/  LDG.E.U8 R0, desc[UR36][R2.64] ;  /* 0x0000002402007981 */ /* 0x000162000c1e1100 */
[----:B------:R-:W-:Y:S05]  /*89c0*/  BRA `(.L_x_13912) ;  /* 0x0000000c00547947 */ /* 0x000fea0003800000 */
.L_x_13909:
        /* <DEDUP_REMOVED lines=8> */
.L_x_13914:
[----:B------:R0:W5:Y:S01]  /*8a50*/  LDG.E.U8 R0, desc[UR36][R2.64] ;  /* 0x0000002402007981 */ /* 0x000162000c1e1100 */
[----:B------:R-:W-:Y:S05]  /*8a60*/  BRA `(.L_x_13912) ;  /* 0x0000000c002c7947 */ /* 0x000fea0003800000 */
.L_x_13913:
[----:B------:R0:W5:Y:S01]  /*8a70*/  LDG.E.U16 R0, desc[UR36][R2.64] ;  /* 0x0000002402007981 */ /* 0x000162000c1e1500 */
[----:B------:R-:W-:Y:S05]  /*8a80*/  BRA `(.L_x_13912) ;  /* 0x0000000c00247947 */ /* 0x000fea0003800000 */
.L_x_13908:
        /* <DEDUP_REMOVED lines=9> */
.L_x_13916:
[----:B------:R-:W2:Y:S02]  /*8b20*/  LDG.E.U16 R4, desc[UR36][R2.64] ;  /* 0x0000002402047981 */ /* 0x000ea4000c1e1500 */
[----:B--2---:R-:W-:-:S06]  /*8b30*/  HADD2.F32 R4, -RZ, R4.H0_H0 ;  /* 0x20000004ff047230 */ /* 0x004fcc0000004100 */
[----:B------:R-:W0:Y:S02]  /*8b40*/  F2I.FTZ.TRUNC.NTZ R4, R4 ;  /* 0x0000000400047305 */ /* 0x000e24000021f100 */
[----:B0-----:R-:W-:Y:S01]  /*8b50*/  PRMT R0, R4, 0x7610, R0 ;  /* 0x0000761004007816 */ /* 0x001fe20000000000 */
[----:B------:R-:W-:Y:S06]  /*8b60*/  BRA `(.L_x_13912) ;  /* 0x0000000800ec7947 */ /* 0x000fec0003800000 */
.L_x_13915:
        /* <DEDUP_REMOVED lines=9> */
.L_x_13918:
[----:B------:R-:W2:Y:S02]  /*8c00*/  LDG.E.U16 R2, desc[UR36][R2.64] ;  /* 0x0000002402027981 */ /* 0x000ea4000c1e1500 */
[----:B--2---:R-:W-:-:S06]  /*8c10*/  HADD2.F32 R4, -RZ, R2.H0_H0 ;  /* 0x20000002ff047230 */ /* 0x004fcc0000004100 */
[----:B------:R-:W0:Y:S02]  /*8c20*/  F2I.FTZ.TRUNC.NTZ R4, R4 ;  /* 0x0000000400047305 */ /* 0x000e24000021f100 */
[----:B0-----:R-:W-:Y:S01]  /*8c30*/  PRMT R0, R4, 0x7610, R0 ;  /* 0x0000761004007816 */ /* 0x001fe20000000000 */
[----:B------:R-:W-:Y:S06]  /*8c40*/  BRA `(.L_x_13912) ;  /* 0x0000000800b47947 */ /* 0x000fec0003800000 */
.L_x_13917:
[----:B------:R-:W2:Y:S02]  /*8c50*/  LDG.E.64 R2, desc[UR36][R2.64] ;  /* 0x0000002402027981 */ /* 0x000ea4000c1e1b00 */
[----:B--2---:R0:W1:Y:S01]  /*8c60*/  F2I.F64.TRUNC R0, R2 ;  /* 0x0000000200007311 */ /* 0x004062000030d100 */
[----:B------:R-:W-:Y:S05]  /*8c70*/  BRA `(.L_x_13912) ;  /* 0x0000000800a87947 */ /* 0x000fea0003800000 */
.L_x_13907:
        /* <DEDUP_REMOVED lines=12> */
.L_x_13921:
[----:B------:R-:W2:Y:S02]  /*8d40*/  LDG.E.64 R2, desc[UR36][R2.64] ;  /* 0x0000002402027981 */ /* 0x000ea4000c1e1b00 */
[----:B--2---:R3:W4:Y:S01]  /*8d50*/  F2I.F64.TRUNC R0, R2 ;  /* 0x0000000200007311 */ /* 0x004722000030d100 */
[----:B------:R-:W-:Y:S05]  /*8d60*/  BRA `(.L_x_13912) ;  /* 0x00000008006c7947 */ /* 0x000fea0003800000 */
.L_x_13920:
        /* <DEDUP_REMOVED lines=28> */
.L_x_13923:
        /* <DEDUP_REMOVED lines=15> */
.L_x_13922:
[----:B------:R-:W2:Y:S02]  /*9020*/  LDG.E.U16 R4, desc[UR36][R2.64] ;  /* 0x0000002402047981 */ /* 0x000ea4000c1e1500 */
[----:B--2---:R-:W-:-:S06]  /*9030*/  IMAD.U32 R4, R4, 0x10000, RZ ;  /* 0x0001000004047824 */ /* 0x004fcc00078e00ff */
[----:B------:R-:W0:Y:S02]  /*9040*/  F2I.FTZ.TRUNC.NTZ R4, R4 ;  /* 0x0000000400047305 */ /* 0x000e24000021f100 */
[----:B0-----:R-:W-:Y:S01]  /*9050*/  PRMT R0, R4, 0x7610, R0 ;  /* 0x0000761004007816 */ /* 0x001fe20000000000 */
[----:B------:R-:W-:Y:S06]  /*9060*/  BRA `(.L_x_13912) ;  /* 0x0000000400ac7947 */ /* 0x000fec0003800000 */
.L_x_13919:
        /* <DEDUP_REMOVED lines=10> */
.L_x_13926:
        /* <DEDUP_REMOVED lines=21> */
.L_x_13930:
[----:B------:R-:W-:Y:S05]  /*9260*/  BSYNC B1 ;  /* 0x0000000000017941 */ /* 0x000fea0003800000 */
.L_x_13929:
[----:B------:R-:W-:Y:S01]  /*9270*/  IMAD.SHL.U32 R2, R2, 0x100000, RZ ;  /* 0x0010000002027824 */ /* 0x000fe200078e00ff */
[----:B------:R-:W-:-:S04]  /*9280*/  LEA R3, R0, 0x3b800000, 0x17 ;  /* 0x3b80000000037811 */ /* 0x000fc800078eb8ff */
[----:B------:R-:W-:-:S07]  /*9290*/  LOP3.LUT R4, R3, R2, R4, 0xfe, !PT ;  /* 0x0000000203047212 */ /* 0x000fce00078efe04 */
.L_x_13928:
[----:B------:R-:W-:Y:S05]  /*92a0*/  BSYNC B0 ;  /* 0x0000000000007941 */ /* 0x000fea0003800000 */
.L_x_13927:
[----:B------:R-:W0:Y:S02]  /*92b0*/  F2I.FTZ.TRUNC.NTZ R4, R4 ;  /* 0x0000000400047305 */ /* 0x000e24000021f100 */
[----:B0-----:R-:W-:Y:S01]  /*92c0*/  PRMT R0, R4, 0x7610, R0 ;  /* 0x0000761004007816 */ /* 0x001fe20000000000 */
[----:B------:R-:W-:Y:S06]  /*92d0*/  BRA `(.L_x_13912) ;  /* 0x0000000400107947 */ /* 0x000fec0003800000 */
.L_x_13925:
        /* <DEDUP_REMOVED lines=21> */
.L_x_13934:
[----:B------:R-:W-:Y:S05]  /*9430*/  BSYNC B1 ;  /* 0x0000000000017941 */ /* 0x000fea0003800000 */
.L_x_13933:
[----:B------:R-:W-:Y:S01]  /*9440*/  IMAD.SHL.U32 R2, R2, 0x200000, RZ ;  /* 0x0020000002027824 */ /* 0x000fe200078e00ff */
[----:B------:R-:W-:-:S04]  /*9450*/  LEA R3, R0, 0x37800000, 0x17 ;  /* 0x3780000000037811 */ /* 0x000fc800078eb8ff */
[----:B------:R-:W-:-:S07]  /*9460*/  LOP3.LUT R4, R3, R2, R4, 0xfe, !PT ;  /* 0x0000000203047212 */ /* 0x000fce00078efe04 */
.L_x_13932:
[----:B------:R-:W-:Y:S05]  /*9470*/  BSYNC B0 ;  /* 0x0000000000007941 */ /* 0x000fea0003800000 */
.L_x_13931:
[----:B------:R-:W0:Y:S02]  /*9480*/  F2I.FTZ.TRUNC.NTZ R4, R4 ;  /* 0x0000000400047305 */ /* 0x000e24000021f100 */
[----:B0-----:R-:W-:Y:S01]  /*9490*/  PRMT R0, R4, 0x7610, R0 ;  /* 0x0000761004007816 */ /* 0x001fe20000000000 */
[----:B------:R-:W-:Y:S06]  /*94a0*/  BRA `(.L_x_13912) ;  /* 0x00000000009c7947 */ /* 0x000fec0003800000 */
.L_x_13924:
        /* <DEDUP_REMOVED lines=14> */
.L_x_13938:
[----:B------:R-:W-:Y:S05]  /*9590*/  BSYNC B0 ;  /* 0x0000000000007941 */ /* 0x000fea0003800000 */
.L_x_13937:
[----:B------:R-:W0:Y:S02]  /*95a0*/  F2I.FTZ.TRUNC.NTZ R4, R4 ;  /* 0x0000000400047305 */ /* 0x000e24000021f100 */
[----:B0-----:R-:W-:Y:S01]  /*95b0*/  PRMT R0, R4, 0x7610, R0 ;  /* 0x0000761004007816 */ /* 0x001fe20000000000 */
[----:B------:R-:W-:Y:S06]  /*95c0*/  BRA `(.L_x_13912) ;  /* 0x0000000000547947 */ /* 0x000fec0003800000 */
.L_x_13911:
        /* <DEDUP_REMOVED lines=16> */
.L_x_13939:
[----:B------:R-:W-:Y:S01]  /*96d0*/  PRMT R0, RZ, 0x7610, R0 ;  /* 0x00007610ff007816 */ /* 0x000fe20000000000 */
[----:B------:R-:W-:Y:S06]  /*96e0*/  BRA `(.L_x_13912) ;  /* 0x00000000000c7947 */ /* 0x000fec0003800000 */
.L_x_13936:
[----:B------:R1:W5:Y:S01]  /*96f0*/  LDG.E.U8 R0, desc[UR36][R2.64] ;  /* 0x0000002402007981 */ /* 0x000362000c1e1100 */
[----:B------:R-:W-:Y:S05]  /*9700*/  BRA `(.L_x_13912) ;  /* 0x0000000000047947 */ /* 0x000fea0003800000 */
.L_x_13935:
[----:B------:R0:W5:Y:S02]  /*9710*/  LDG.E.U8 R0, desc[UR36][R2.64] ;  /* 0x0000002402007981 */ /* 0x000164000c1e1100 */
.L_x_13912:
[----:B------:R-:W0:Y:S01]  /*9720*/  LDC.U8 R4, c[0x0][0x4f9] ;  /* 0x00013e40ff047b82 */ /* 0x000e220000000000 */
[----:B-----5:R-:W-:Y:S02]  /*9730*/  LOP3.LUT R23, R23, 0xffff, RZ, 0xc0, !PT ;  /* 0x0000ffff17177812 */ /* 0x020fe400078ec0ff */
[----:B-1--4-:R-:W-:Y:S02]  /*9740*/  LOP3.LUT R0, R0, 0xffff, RZ, 0xc0, !PT ;  /* 0x0000ffff00007812 */ /* 0x012fe400078ec0ff */
[----:B------:R-:W-:Y:S02]  /*9750*/  PRMT R23, R23, 0x8880, RZ ;  /* 0x0000888017177816 */ /* 0x000fe400000000ff */
[----:B------:R-:W-:Y:S02]  /*9760*/  LOP3.LUT R22, R22, 0xffff, RZ, 0xc0, !PT ;  /* 0x0000ffff16167812 */ /* 0x000fe400078ec0ff */
[----:B------:R-:W-:Y:S01]  /*9770*/  PRMT R5, R0, 0x8880, RZ ;  /* 0x0000888000057816 */ /* 0x000fe200000000ff */
[----:B------:R-:W-:Y:S01]  /*9780*/  IMAD.MOV.U32 R0, RZ, RZ, R23 ;  /* 0x000000ffff007224 */ /* 0x000fe200078e0017 */
[----:B0-23--:R-:W-:-:S04]  /*9790*/  PRMT R3, R22, 0x8880, RZ ;  /* 0x0000888016037816 */ /* 0x00dfc800000000ff */
        /* <DEDUP_REMOVED lines=15> */
.L_x_13943:
[----:B------:R0:W-:Y:S01]  /*9890*/  STG.E.U8 desc[UR36][R16.64], R5 ;  /* 0x0000000510007986 */ /* 0x0001e2000c101124 */
[----:B------:R-:W-:Y:S05]  /*98a0*/  BRA `(.L_x_13945) ;  /* 0x0000000c005c7947 */ /* 0x000fea0003800000 */
.L_x_13942:
        /* <DEDUP_REMOVED lines=10> */
.L_x_13947:
[----:B------:R0:W-:Y:S01]  /*9950*/  STG.E desc[UR36][R16.64], R5 ;  /* 0x0000000510007986 */ /* 0x0001e2000c101924 */
[----:B------:R-:W-:Y:S05]  /*9960*/  BRA `(.L_x_13945) ;  /* 0x0000000c002c7947 */ /* 0x000fea0003800000 */
.L_x_13946:
[----:B------:R0:W-:Y:S01]  /*9970*/  STG.E.U16 desc[UR36][R16.64], R5 ;  /* 0x0000000510007986 */ /* 0x0001e2000c101524 */
[----:B------:R-:W-:Y:S05]  /*9980*/  BRA `(.L_x_13945) ;  /* 0x0000000c00247947 */ /* 0x000fea0003800000 */
.L_x_13941:
        /* <DEDUP_REMOVED lines=9> */
.L_x_13949:
[----:B------:R-:W0:Y:S02]  /*9a20*/  I2F.S16 R0, R5 ;  /* 0x0000000500007306 */ /* 0x000e240000101400 */
[----:B0-----:R-:W-:-:S05]  /*9a30*/  F2FP.F16.F32.PACK_AB R0, RZ, R0 ;  /* 0x00000000ff00723e */ /* 0x001fca00000000ff */
[----:B------:R0:W-:Y:S01]  /*9a40*/  STG.E.U16 desc[UR36][R16.64], R0 ;  /* 0x0000000010007986 */ /* 0x0001e2000c101524 */
[----:B------:R-:W-:Y:S05]  /*9a50*/  BRA `(.L_x_13945) ;  /* 0x0000000800f07947 */ /* 0x000fea0003800000 */
.L_x_13948:
        /* <DEDUP_REMOVED lines=10> */
.L_x_13951:
[----:B------:R-:W0:Y:S02]  /*9b00*/  I2F.S16 R5, R5 ;  /* 0x0000000500057306 */ /* 0x000e240000101400 */
[----:B0-----:R-:W-:-:S04]  /*9b10*/  F2FP.F16.F32.PACK_AB R3, RZ, R5 ;  /* 0x00000005ff03723e */ /* 0x001fc800000000ff */
[----:B------:R-:W-:-:S05]  /*9b20*/  PRMT R3, R3, 0x5410, RZ ;  /* 0x0000541003037816 */ /* 0x000fca00000000ff */
[----:B------:R0:W-:Y:S01]  /*9b30*/  STG.E desc[UR36][R16.64], R3 ;  /* 0x0000000310007986 */ /* 0x0001e2000c101924 */
[----:B------:R-:W-:Y:S05]  /*9b40*/  BRA `(.L_x_13945) ;  /* 0x0000000800b47947 */ /* 0x000fea0003800000 */
.L_x_13950:
[----:B------:R-:W0:Y:S02]  /*9b50*/  I2F.F64.S16 R2, R5 ;  /* 0x0000000500027312 */ /* 0x000e240000101c00 */
[----:B0-----:R0:W-:Y:S01]  /*9b60*/  STG.E.64 desc[UR36][R16.64], R2 ;  /* 0x0000000210007986 */ /* 0x0011e2000c101b24 */
[----:B------:R-:W-:Y:S05]  /*9b70*/  BRA `(.L_x_13945) ;  /* 0x0000000800a87947 */ /* 0x000fea0003800000 */
.L_x_13940:
        /* <DEDUP_REMOVED lines=13> */
.L_x_13954:
[----:B------:R-:W0:Y:S01]  /*9c50*/  I2F.F64.S16 R4, R5 ;  /* 0x0000000500047312 */ /* 0x000e220000101c00 */
[----:B------:R-:W-:-:S05]  /*9c60*/  CS2R R6, SRZ ;  /* 0x0000000000067805 */ /* 0x000fca000001ff00 */
[----:B0-----:R0:W-:Y:S01]  /*9c70*/  STG.E.128 desc[UR36][R16.64], R4 ;  /* 0x0000000410007986 */ /* 0x0011e2000c101d24 */
[----:B------:R-:W-:Y:S05]  /*9c80*/  BRA `(.L_x_13945) ;  /* 0x0000000800647947 */ /* 0x000fea0003800000 */
.L_x_13953:
        /* <DEDUP_REMOVED lines=21> */
.L_x_13958:
[----:B------:R-:W-:Y:S05]  /*9de0*/  BSYNC B0 ;  /* 0x0000000000007941 */ /* 0x000fea0003800000 */
.L_x_13957:
[----:B------:R-:W-:-:S05]  /*9df0*/  LOP3.LUT R3, R0, R3, RZ, 0xfc, !PT ;  /* 0x0000000300037212 */ /* 0x000fca00078efcff */
[----:B------:R0:W-:Y:S01]  /*9e00*/  STG.E.U8 desc[UR36][R16.64], R3 ;  /* 0x0000000310007986 */ /* 0x0001e2000c101124 */
[----:B------:R-:W-:Y:S05]  /*9e10*/  BRA `(.L_x_13945) ;  /* 0x0000000800007947 */ /* 0x000fea0003800000 */
.L_x_13956:
        /* <DEDUP_REMOVED lines=13> */
.L_x_13960:
[----:B------:R-:W-:Y:S01]  /*9ef0*/  IMAD.MOV.U32 R0, RZ, RZ, 0x7f ;  /* 0x0000007fff007424 */ /* 0x000fe200078e00ff */
[----:B------:R-:W-:-:S04]  /*9f00*/  ISETP.GT.U32.AND P0, PT, R2, 0x7f800000, PT ;  /* 0x7f8000000200780c */ /* 0x000fc80003f04070 */
[----:B------:R-:W-:-:S09]  /*9f10*/  SEL R0, R0, 0x7c, P0 ;  /* 0x0000007c00007807 */ /* 0x000fd20000000000 */
.L_x_13961:
[----:B------:R-:W-:Y:S05]  /*9f20*/  BSYNC B0 ;  /* 0x0000000000007941 */ /* 0x000fea0003800000 */
.L_x_13959:
[----:B------:R-:W-:-:S04]  /*9f30*/  LOP3.LUT R2, R5, 0x80000000, RZ, 0xc0, !PT ;  /* 0x8000000005027812 */ /* 0x000fc800078ec0ff */
[----:B------:R-:W-:-:S04]  /*9f40*/  SHF.R.U32.HI R3, RZ, 0x18, R2 ;  /* 0x00000018ff037819 */ /* 0x000fc80000011602 */
[----:B------:R-:W-:-:S05]  /*9f50*/  LOP3.LUT R3, R0, R3, RZ, 0xfc, !PT ;  /* 0x0000000300037212 */ /* 0x000fca00078efcff */
[----:B------:R0:W-:Y:S01]  /*9f60*/  STG.E.U8 desc[UR36][R16.64], R3 ;  /* 0x0000000310007986 */ /* 0x0001e2000c101124 */
[----:B------:R-:W-:Y:S05]  /*9f70*/  BRA `(.L_x_13945) ;  /* 0x0000000400a87947 */ /* 0x000fea0003800000 */
.L_x_13955:
[----:B------:R-:W0:Y:S02]  /*9f80*/  I2F.S16 R0, R5 ;  /* 0x0000000500007306 */ /* 0x000e240000101400 */
[----:B0-----:R-:W-:-:S05]  /*9f90*/  F2FP.BF16.F32.PACK_AB R0, RZ, R0 ;  /* 0x00000000ff00723e */ /* 0x001fca00000010ff */
[----:B------:R0:W-:Y:S01]  /*9fa0*/  STG.E.U16 desc[UR36][R16.64], R0 ;  /* 0x0000000010007986 */ /* 0x0001e2000c101524 */
[----:B------:R-:W-:Y:S05]  /*9fb0*/  BRA `(.L_x_13945) ;  /* 0x0000000400987947 */ /* 0x000fea0003800000 */
.L_x_13952:
        /* <DEDUP_REMOVED lines=10> */
.L_x_13964:
        /* <DEDUP_REMOVED lines=17> */
.L_x_13967:
[----:B------:R-:W-:-:S04]  /*a170*/  LOP3.LUT R2, R5, 0x80000000, RZ, 0xc0, !PT ;  /* 0x8000000005027812 */ /* 0x000fc800078ec0ff */
[----:B------:R-:W-:-:S04]  /*a180*/  SHF.R.U32.HI R3, RZ, 0x18, R2 ;  /* 0x00000018ff037819 */ /* 0x000fc80000011602 */
[----:B------:R-:W-:-:S04]  /*a190*/  LOP3.LUT R0, R0, R3, RZ, 0xfc, !PT ;  /* 0x0000000300007212 */ /* 0x000fc800078efcff */
[----:B------:R-:W-:-:S07]  /*a1a0*/  PRMT R8, R0, 0x7610, R8 ;  /* 0x0000761000087816 */ /* 0x000fce0000000008 */
.L_x_13966:
[----:B------:R-:W-:Y:S05]  /*a1b0*/  BSYNC B0 ;  /* 0x0000000000007941 */ /* 0x000fea0003800000 */
.L_x_13965:
[----:B------:R0:W-:Y:S01]  /*a1c0*/  STG.E.U8 desc[UR36][R16.64], R8 ;  /* 0x0000000810007986 */ /* 0x0001e2000c101124 */
[----:B------:R-:W-:Y:S05]  /*a1d0*/  BRA `(.L_x_13945) ;  /* 0x0000000400107947 */ /* 0x000fea0003800000 */
.L_x_13963:
        /* <DEDUP_REMOVED lines=17> */
.L_x_13970:
[----:B------:R-:W-:-:S04]  /*a2f0*/  LOP3.LUT R2, R5, 0x80000000, RZ, 0xc0, !PT ;  /* 0x8000000005027812 */ /* 0x000fc800078ec0ff */
[----:B------:R-:W-:-:S04]  /*a300*/  SHF.R.U32.HI R3, RZ, 0x18, R2 ;  /* 0x00000018ff037819 */ /* 0x000fc80000011602 */
[----:B------:R-:W-:-:S04]  /*a310*/  LOP3.LUT R0, R0, R3, RZ, 0xfc, !PT ;  /* 0x0000000300007212 */ /* 0x000fc800078efcff */
[----:B------:R-:W-:-:S07]  /*a320*/  PRMT R8, R0, 0x7610, R8 ;  /* 0x0000761000087816 */ /* 0x000fce0000000008 */
.L_x_13969:
[----:B------:R-:W-:Y:S05]  /*a330*/  BSYNC B0 ;  /* 0x0000000000007941 */ /* 0x000fea0003800000 */
.L_x_13968:
[----:B------:R3:W-:Y:S01]  /*a340*/  STG.E.U8 desc[UR36][R16.64], R8 ;  /* 0x0000000810007986 */ /* 0x0007e2000c101124 */
[----:B------:R-:W-:Y:S05]  /*a350*/  BRA `(.L_x_13945) ;  /* 0x0000000000b07947 */ /* 0x000fea0003800000 */
.L_x_13962:
        /* <DEDUP_REMOVED lines=22> */
.L_x_13944:
        /* <DEDUP_REMOVED lines=16> */
.L_x_13973:
[----:B------:R-:W-:Y:S05]  /*a5c0*/  BRA `(.L_x_13945) ;  /* 0x0000000000147947 */ /* 0x000fea0003800000 */
.L_x_13972:
[----:B------:R-:W-:-:S04]  /*a5d0*/  PRMT R2, R5, 0x9910, RZ ;  /* 0x0000991005027816 */ /* 0x000fc800000000ff */
[----:B------:R-:W-:-:S05]  /*a5e0*/  SHF.R.S32.HI R3, RZ, 0x1f, R2 ;  /* 0x0000001fff037819 */ /* 0x000fca0000011402 */
[----:B------:R2:W-:Y:S01]  /*a5f0*/  STG.E.64 desc[UR36][R16.64], R2 ;  /* 0x0000000210007986 */ /* 0x0005e2000c101b24 */
[----:B------:R-:W-:Y:S05]  /*a600*/  BRA `(.L_x_13945) ;  /* 0x0000000000047947 */ /* 0x000fea0003800000 */
.L_x_13971:
[----:B------:R0:W-:Y:S02]  /*a610*/  STG.E desc[UR36][R16.64], R5 ;  /* 0x0000000510007986 */ /* 0x0001e4000c101924 */
.L_x_13945:
[----:B------:R-:W-:-:S07]  /*a620*/  VIADD R19, R19, 0x80 ;  /* 0x0000008013137836 */ /* 0x000fce0000000000 */
.L_x_13839:
[----:B------:R-:W-:Y:S05]  /*a630*/  BSYNC B6 ;  /* 0x0000000000067941 */ /* 0x000fea0003800000 */
.L_x_13838:
        /* <DEDUP_REMOVED lines=384> */
.L_x_13976:
        /* <DEDUP_REMOVED lines=20> */
.L_x_13980:
[----:B------:R0:W5:Y:S01]  /*bf80*/  LDG.E.U8 R22, desc[UR36][R2.64] ;  /* 0x0000002402167981 */ /* 0x000162000c1e1100 */
[----:B------:R-:W-:Y:S05]  /*bf90*/  BRA `(.L_x_13982) ;  /* 0x0000000c00547947 */ /* 0x000fea0003800000 */
.L_x_13979:
        /* <DEDUP_REMOVED lines=8> */
.L_x_13984:
[----:B------:R0:W5:Y:S01]  /*c020*/  LDG.E.U8 R22, desc[UR36][R2.64] ;  /* 0x0000002402167981 */ /* 0x000162000c1e1100 */
[----:B------:R-:W-:Y:S05]  /*c030*/  BRA `(.L_x_13982) ;  /* 0x0000000c002c7947 */ /* 0x000fea0003800000 */
.L_x_13983:
[----:B------:R0:W5:Y:S01]  /*c040*/  LDG.E.U16 R22, desc[UR36][R2.64] ;  /* 0x0000002402167981 */ /* 0x000162000c1e1500 */
[----:B------:R-:W-:Y:S05]  /*c050*/  BRA `(.L_x_13982) ;  /* 0x0000000c00247947 */ /* 0x000fea0003800000 */
.L_x_13978:
        /* <DEDUP_REMOVED lines=9> */
.L_x_13986:
[----:B------:R-:W2:Y:S02]  /*c0f0*/  LDG.E.U16 R0, desc[UR36][R2.64] ;  /* 0x0000002402007981 */ /* 0x000ea4000c1e1500 */
[----:B--2---:R-:W-:-:S06]  /*c100*/  HADD2.F32 R0, -RZ, R0.H0_H0 ;  /* 0x20000000ff007230 */ /* 0x004fcc0000004100 */
[----:B------:R-:W0:Y:S02]  /*c110*/  F2I.FTZ.TRUNC.NTZ R0, R0 ;  /* 0x0000000000007305 */ /* 0x000e24000021f100 */
[----:B0-----:R-:W-:Y:S01]  /*c120*/  PRMT R22, R0, 0x7610, R22 ;  /* 0x0000761000167816 */ /* 0x001fe20000000016 */
[----:B------:R-:W-:Y:S06]  /*c130*/  BRA `(.L_x_13982) ;  /* 0x0000000800ec7947 */ /* 0x000fec0003800000 */
.L_x_13985:
        /* <DEDUP_REMOVED lines=9> */
.L_x_13988:
[----:B------:R-:W2:Y:S02]  /*c1d0*/  LDG.E.U16 R2, desc[UR36][R2.64] ;  /* 0x0000002402027981 */ /* 0x000ea4000c1e1500 */
[----:B--2---:R-:W-:-:S06]  /*c1e0*/  HADD2.F32 R0, -RZ, R2.H0_H0 ;  /* 0x20000002ff007230 */ /* 0x004fcc0000004100 */
[----:B------:R-:W0:Y:S02]  /*c1f0*/  F2I.FTZ.TRUNC.NTZ R0, R0 ;  /* 0x0000000000007305 */ /* 0x000e24000021f100 */
[----:B0-----:R-:W-:Y:S01]  /*c200*/  PRMT R22, R0, 0x7610, R22 ;  /* 0x0000761000167816 */ /* 0x001fe20000000016 */
[----:B------:R-:W-:Y:S06]  /*c210*/  BRA `(.L_x_13982) ;  /* 0x0000000800b47947 */ /* 0x000fec0003800000 */
.L_x_13987:
[----:B------:R-:W2:Y:S02]  /*c220*/  LDG.E.64 R2, desc[UR36][R2.64] ;  /* 0x0000002402027981 */ /* 0x000ea4000c1e1b00 */
[----:B--2---:R0:W1:Y:S01]  /*c230*/  F2I.F64.TRUNC R22, R2 ;  /* 0x0000000200167311 */ /* 0x004062000030d100 */
[----:B------:R-:W-:Y:S05]  /*c240*/  BRA `(.L_x_13982) ;  /* 0x0000000800a87947 */ /* 0x000fea0003800000 */
.L_x_13977:
        /* <DEDUP_REMOVED lines=12> */
.L_x_13991:
[----:B------:R-:W2:Y:S02]  /*c310*/  LDG.E.64 R2, desc[UR36][R2.64] ;  /* 0x0000002402027981 */ /* 0x000ea4000c1e1b00 */
[----:B--2---:R3:W4:Y:S01]  /*c320*/  F2I.F64.TRUNC R22, R2 ;  /* 0x0000000200167311 */ /* 0x004722000030d100 */
[----:B------:R-:W-:Y:S05]  /*c330*/  BRA `(.L_x_13982) ;  /* 0x00000008006c7947 */ /* 0x000fea0003800000 */
.L_x_13990:
        /* <DEDUP_REMOVED lines=28> */
.L_x_13993:
        /* <DEDUP_REMOVED lines=15> */
.L_x_13992:
[----:B------:R-:W2:Y:S02]  /*c5f0*/  LDG.E.U16 R0, desc[UR36][R2.64] ;  /* 0x0000002402007981 */ /* 0x000ea4000c1e1500 */
[----:B--2---:R-:W-:-:S06]  /*c600*/  IMAD.U32 R0, R0, 0x10000, RZ ;  /* 0x0001000000007824 */ /* 0x004fcc00078e00ff */
[----:B------:R-:W0:Y:S02]  /*c610*/  F2I.FTZ.TRUNC.NTZ R0, R0 ;  /* 0x0000000000007305 */ /* 0x000e24000021f100 */
[----:B0-----:R-:W-:Y:S01]  /*c620*/  PRMT R22, R0, 0x7610, R22 ;  /* 0x0000761000167816 */ /* 0x001fe20000000016 */
[----:B------:R-:W-:Y:S06]  /*c630*/  BRA `(.L_x_13982) ;  /* 0x0000000400ac7947 */ /* 0x000fec0003800000 */
.L_x_13989:
        /* <DEDUP_REMOVED lines=10> */
.L_x_13996:
        /* <DEDUP_REMOVED lines=21> */
.L_x_14000:
[----:B------:R-:W-:Y:S05]  /*c830*/  BSYNC B1 ;  /* 0x0000000000017941 */ /* 0x000fea0003800000 */
.L_x_13999:
[----:B------:R-:W-:Y:S01]  /*c840*/  LEA R3, R0, 0x3b800000, 0x17 ;  /* 0x3b80000000037811 */ /* 0x000fe200078eb8ff */
[----:B------:R-:W-:-:S05]  /*c850*/  IMAD.SHL.U32 R0, R2, 0x100000, RZ ;  /* 0x0010000002007824 */ /* 0x000fca00078e00ff */
[----:B------:R-:W-:-:S07]  /*c860*/  LOP3.LUT R0, R3, R0, R4, 0xfe, !PT ;  /* 0x0000000003007212 */ /* 0x000fce00078efe04 */
.L_x_13998:
[----:B------:R-:W-:Y:S05]  /*c870*/  BSYNC B0 ;  /* 0x0000000000007941 */ /* 0x000fea0003800000 */
.L_x_13997:
[----:B------:R-:W0:Y:S02]  /*c880*/  F2I.FTZ.TRUNC.NTZ R0, R0 ;  /* 0x0000000000007305 */ /* 0x000e24000021f100 */
[----:B0-----:R-:W-:Y:S01]  /*c890*/  PRMT R22, R0, 0x7610, R22 ;  /* 0x0000761000167816 */ /* 0x001fe20000000016 */
[----:B------:R-:W-:Y:S06]  /*c8a0*/  BRA `(.L_x_13982) ;  /* 0x0000000400107947 */ /* 0x000fec0003800000 */
.L_x_13995:
        /* <DEDUP_REMOVED lines=21> */
.L_x_14004:
[----:B------:R-:W-:Y:S05]  /*ca00*/  BSYNC B1 ;  /* 0x0000000000017941 */ /* 0x000fea0003800000 */
.L_x_14003:
[----:B------:R-:W-:Y:S01]  /*ca10*/  LEA R3, R0, 0x37800000, 0x17 ;  /* 0x3780000000037811 */ /* 0x000fe200078eb8ff */
[----:B------:R-:W-:-:S05]  /*ca20*/  IMAD.SHL.U32 R0, R2, 0x200000, RZ ;  /* 0x0020000002007824 */ /* 0x000fca00078e00ff */
[----:B------:R-:W-:-:S07]  /*ca30*/  LOP3.LUT R0, R3, R0, R4, 0xfe, !PT ;  /* 0x0000000003007212 */ /* 0x000fce00078efe04 */
.L_x_14002:
[----:B------:R-:W-:Y:S05]  /*ca40*/  BSYNC B0 ;  /* 0x0000000000007941 */ /* 0x000fea0003800000 */
.L_x_14001:
[----:B------:R-:W0:Y:S02]  /*ca50*/  F2I.FTZ.TRUNC.NTZ R0, R0 ;  /* 0x0000000000007305 */ /* 0x000e24000021f100 */
[----:B0-----:R-:W-:Y:S01]  /*ca60*/  PRMT R22, R0, 0x7610, R22 ;  /* 0x0000761000167816 */ /* 0x001fe20000000016 */
[----:B------:R-:W-:Y:S06]  /*ca70*/  BRA `(.L_x_13982) ;  /* 0x00000000009c7947 */ /* 0x000fec0003800000 */
.L_x_13994:
        /* <DEDUP_REMOVED lines=14> */
.L_x_14008:
[----:B------:R-:W-:Y:S05]  /*cb60*/  BSYNC B0 ;  /* 0x0000000000007941 */ /* 0x000fea0003800000 */
.L_x_14007:
[----:B------:R-:W0:Y:S02]  /*cb70*/  F2I.FTZ.TRUNC.NTZ R0, R0 ;  /* 0x0000000000007305 */ /* 0x000e24000021f100 */
[----:B0-----:R-:W-:Y:S01]  /*cb80*/  PRMT R22, R0, 0x7610, R22 ;  /* 0x0000761000167816 */ /* 0x001fe20000000016 */
[----:B------:R-:W-:Y:S06]  /*cb90*/  BRA `(.L_x_13982) ;  /* 0x0000000000547947 */ /* 0x000fec0003800000 */
.L_x_13981:
        /* <DEDUP_REMOVED lines=16> */
.L_x_14009:
[----:B------:R-:W-:Y:S01]  /*cca0*/  PRMT R22, RZ, 0x7610, R22 ;  /* 0x00007610ff167816 */ /* 0x000fe20000000016 */
[----:B------:R-:W-:Y:S06]  /*ccb0*/  BRA `(.L_x_13982) ;  /* 0x00000000000c7947 */ /* 0x000fec0003800000 */
.L_x_14006:
[----:B------:R2:W5:Y:S01]  /*ccc0*/  LDG.E.U8 R22, desc[UR36][R2.64] ;  /* 0x0000002402167981 */ /* 0x000562000c1e1100 */
[----:B------:R-:W-:Y:S05]  /*ccd0*/  BRA `(.L_x_13982) ;  /* 0x0000000000047947 */ /* 0x000fea0003800000 */
.L_x_14005:
[----:B------:R1:W5:Y:S02]  /*cce0*/  LDG.E.U8 R22, desc[UR36][R2.64] ;  /* 0x0000002402167981 */ /* 0x000364000c1e1100 */
.L_x_13982:
        /* <DEDUP_REMOVED lines=17> */
.L_x_14013:
[----:B------:R0:W5:Y:S01]  /*ce00*/  LDG.E.U8 R23, desc[UR36][R2.64] ;  /* 0x0000002402177981 */ /* 0x000162000c1e1100 */
[----:B------:R-:W-:Y:S05]  /*ce10*/  BRA `(.L_x_14015) ;  /* 0x0000000c00547947 */ /* 0x000fea0003800000 */
.L_x_14012:
        /* <DEDUP_REMOVED lines=8> */
.L_x_14017:
[----:B------:R0:W5:Y:S01]  /*cea0*/  LDG.E.U8 R23, desc[UR36][R2.64] ;  /* 0x0000002402177981 */ /* 0x000162000c1e1100 */
[----:B------:R-:W-:Y:S05]  /*ceb0*/  BRA `(.L_x_14015) ;  /* 0x0000000c002c7947 */ /* 0x000fea0003800000 */
.L_x_14016:
[----:B------:R0:W5:Y:S01]  /*cec0*/  LDG.E.U16 R23, desc[UR36][R2.64] ;  /* 0x0000002402177981 */ /* 0x000162000c1e1500 */
[----:B------:R-:W-:Y:S05]  /*ced0*/  BRA `(.L_x_14015) ;  /* 0x0000000c00247947 */ /* 0x000fea0003800000 */
.L_x_14011:
        /* <DEDUP_REMOVED lines=9> */
.L_x_14019:
[----:B------:R-:W2:Y:S02]  /*cf70*/  LDG.E.U16 R0, desc[UR36][R2.64] ;  /* 0x0000002402007981 */ /* 0x000ea4000c1e1500 */
[----:B--2---:R-:W-:-:S06]  /*cf80*/  HADD2.F32 R0, -RZ, R0.H0_H0 ;  /* 0x20000000ff007230 */ /* 0x004fcc0000004100 */
[----:B------:R-:W0:Y:S02]  /*cf90*/  F2I.FTZ.TRUNC.NTZ R0, R0 ;  /* 0x0000000000007305 */ /* 0x000e24000021f100 */
[----:B0-----:R-:W-:Y:S01]  /*cfa0*/  PRMT R23, R0, 0x7610, R23 ;  /* 0x0000761000177816 */ /* 0x001fe20000000017 */
[----:B------:R-:W-:Y:S06]  /*cfb0*/  BRA `(.L_x_14015) ;  /* 0x0000000800ec7947 */ /* 0x000fec0003800000 */
.L_x_14018:
        /* <DEDUP_REMOVED lines=9> */
.L_x_14021:
[----:B------:R-:W2:Y:S02]  /*d050*/  LDG.E.U16 R2, desc[UR36][R2.64] ;  /* 0x0000002402027981 */ /* 0x000ea4000c1e1500 */
[----:B--2---:R-:W-:-:S06]  /*d060*/  HADD2.F32 R0, -RZ, R2.H0_H0 ;  /* 0x20000002ff007230 */ /* 0x004fcc0000004100 */
[----:B------:R-:W0:Y:S02]  /*d070*/  F2I.FTZ.TRUNC.NTZ R0, R0 ;  /* 0x0000000000007305 */ /* 0x000e24000021f100 */
[----:B0-----:R-:W-:Y:S01]  /*d080*/  PRMT R23, R0, 0x7610, R23 ;  /* 0x0000761000177816 */ /* 0x001fe20000000017 */
[----:B------:R-:W-:Y:S06]  /*d090*/  BRA `(.L_x_14015) ;  /* 0x0000000800b47947 */ /* 0x000fec0003800000 */
.L_x_14020:
[----:B------:R-:W2:Y:S02]  /*d0a0*/  LDG.E.64 R2, desc[UR36][R2.64] ;  /* 0x0000002402027981 */ /* 0x000ea4000c1e1b00 */
[----:B--2---:R0:W1:Y:S01]  /*d0b0*/  F2I.F64.TRUNC R23, R2 ;  /* 0x0000000200177311 */ /* 0x004062000030d100 */
[----:B------:R-:W-:Y:S05]  /*d0c0*/  BRA `(.L_x_14015) ;  /* 0x0000000800a87947 */ /* 0x000fea0003800000 */
.L_x_14010:
        /* <DEDUP_REMOVED lines=12> */
.L_x_14024:
[----:B------:R-:W2:Y:S02]  /*d190*/  LDG.E.64 R2, desc[UR36][R2.64] ;  /* 0x0000002402027981 */ /* 0x000ea4000c1e1b00 */
[----:B--2---:R0:W1:Y:S01]  /*d1a0*/  F2I.F64.TRUNC R23, R2 ;  /* 0x0000000200177311 */ /* 0x004062000030d100 */
[----:B------:R-:W-:Y:S05]  /*d1b0*/  BRA `(.L_x_14015) ;  /* 0x00000008006c7947 */ /* 0x000fea0003800000 */
.L_x_14023:
        /* <DEDUP_REMOVED lines=28> */
.L_x_14026:
        /* <DEDUP_REMOVED lines=15> */
.L_x_14025:
[----:B------:R-:W2:Y:S02]  /*d470*/  LDG.E.U16 R0, desc[UR36][R2.64] ;  /* 0x0000002402007981 */ /* 0x000ea4000c1e1500 */
[----:B--2---:R-:W-:-:S06]  /*d480*/  IMAD.U32 R0, R0, 0x10000, RZ ;  /* 0x0001000000007824 */ /* 0x004fcc00078e00ff */
[----:B------:R-:W0:Y:S02]  /*d490*/  F2I.FTZ.TRUNC.NTZ R0, R0 ;  /* 0x0000000000007305 */ /* 0x000e24000021f100 */
[----:B0-----:R-:W-:Y:S01]  /*d4a0*/  PRMT R23, R0, 0x7610, R23 ;  /* 0x0000761000177816 */ /* 0x001fe20000000017 */
[----:B------:R-:W-:Y:S06]  /*d4b0*/  BRA `(.L_x_14015) ;  /* 0x0000000400ac7947 */ /* 0x000fec0003800000 */
.L_x_14022:
        /* <DEDUP_REMOVED lines=10> */
.L_x_14029:
        /* <DEDUP_REMOVED lines=21> */
.L_x_14033:
[----:B------:R-:W-:Y:S05]  /*d6b0*/  BSYNC B1 ;  /* 0x0000000000017941 */ /* 0x000fea0003800000 */
.L_x_14032:
[----:B------:R-:W-:Y:S01]  /*d6c0*/  LEA R3, R0, 0x3b800000, 0x17 ;  /* 0x3b80000000037811 */ /* 0x000fe200078eb8ff */
[----:B------:R-:W-:-:S05]  /*d6d0*/  IMAD.SHL.U32 R0, R2, 0x100000, RZ ;  /* 0x0010000002007824 */ /* 0x000fca00078e00ff */
[----:B------:R-:W-:-:S07]  /*d6e0*/  LOP3.LUT R0, R3, R0, R4, 0xfe, !PT ;  /* 0x0000000003007212 */ /* 0x000fce00078efe04 */
.L_x_14031:
[----:B------:R-:W-:Y:S05]  /*d6f0*/  BSYNC B0 ;  /* 0x0000000000007941 */ /* 0x000fea0003800000 */
.L_x_14030:
[----:B------:R-:W0:Y:S02]  /*d700*/  F2I.FTZ.TRUNC.NTZ R0, R0 ;  /* 0x0000000000007305 */ /* 0x000e24000021f100 */
[----:B0-----:R-:W-:Y:S01]  /*d710*/  PRMT R23, R0, 0x7610, R23 ;  /* 0x0000761000177816 */ /* 0x001fe20000000017 */
[----:B------:R-:W-:Y:S06]  /*d720*/  BRA `(.L_x_14015) ;  /* 0x0000000400107947 */ /* 0x000fec0003800000 */
.L_x_14028:
        /* <DEDUP_REMOVED lines=21> */
.L_x_14037:
[----:B------:R-:W-:Y:S05]  /*d880*/  BSYNC B1 ;  /* 0x0000000000017941 */ /* 0x000fea0003800000 */
.L_x_14036:
[----:B------:R-:W-:Y:S01]  /*d890*/  LEA R3, R0, 0x37800000, 0x17 ;  /* 0x3780000000037811 */ /* 0x000fe200078eb8ff */
[----:B------:R-:W-:-:S05]  /*d8a0*/  IMAD.SHL.U32 R0, R2, 0x200000, RZ ;  /* 0x0020000002007824 */ /* 0x000fca00078e00ff */
[----:B------:R-:W-:-:S07]  /*d8b0*/  LOP3.LUT R0, R3, R0, R4, 0xfe, !PT ;  /* 0x0000000003007212 */ /* 0x000fce00078efe04 */
.L_x_14035:
[----:B------:R-:W-:Y:S05]  /*d8c0*/  BSYNC B0 ;  /* 0x0000000000007941 */ /* 0x000fea0003800000 */
.L_x_14034:
[----:B------:R-:W0:Y:S02]  /*d8d0*/  F2I.FTZ.TRUNC.NTZ R0, R0 ;  /* 0x0000000000007305 */ /* 0x000e24000021f100 */
[----:B0-----:R-:W-:Y:S01]  /*d8e0*/  PRMT R23, R0, 0x7610, R23 ;  /* 0x0000761000177816 */ /* 0x001fe20000000017 */
[----:B------:R-:W-:Y:S06]  /*d8f0*/  BRA `(.L_x_14015) ;  /* 0x00000000009c7947 */ /* 0x000fec0003800000 */
.L_x_14027:
        /* <DEDUP_REMOVED lines=14> */
.L_x_14041:
[----:B------:R-:W-:Y:S05]  /*d9e0*/  BSYNC B0 ;  /* 0x0000000000007941 */ /* 0x000fea0003800000 */
.L_x_14040:
[----:B------:R-:W0:Y:S02]  /*d9f0*/  F2I.FTZ.TRUNC.NTZ R0, R0 ;  /* 0x0000000000007305 */ /* 0x000e24000021f100 */
[----:B0-----:R-:W-:Y:S01]  /*da00*/  PRMT R23, R0, 0x7610, R23 ;  /* 0x0000761000177816 */ /* 0x001fe20000000017 */
[----:B------:R-:W-:Y:S06]  /*da10*/  BRA `(.L_x_14015) ;  /* 0x0000000000547947 */ /* 0x000fec0003800000 */
.L_x_14014:
        /* <DEDUP_REMOVED lines=16> */
.L_x_14042:
[----:B------:R-:W-:Y:S01]  /*db20*/  PRMT R23, RZ, 0x7610, R23 ;  /* 0x00007610ff177816 */ /* 0x000fe20000000017 */
[----:B------:R-:W-:Y:S06]  /*db30*/  BRA `(.L_x_14015) ;  /* 0x00000000000c7947 */ /* 0x000fec0003800000 */
.L_x_14039:
[----:B------:R0:W5:Y:S01]  /*db40*/  LDG.E.U8 R23, desc[UR36][R2.64] ;  /* 0x0000002402177981 */ /* 0x000162000c1e1100 */
[----:B------:R-:W-:Y:S05]  /*db50*/  BRA `(.L_x_14015) ;  /* 0x0000000000047947 */ /* 0x000fea0003800000 */
.L_x_14038:
[----:B------:R0:W5:Y:S02]  /*db60*/  LDG.E.U8 R23, desc[UR36][R2.64] ;  /* 0x0000002402177981 */ /* 0x000164000c1e1100 */
.L_x_14015:
        /* <DEDUP_REMOVED lines=17> */
.L_x_14046:
[----:B------:R0:W5:Y:S01]  /*dc80*/  LDG.E.U8 R0, desc[UR36][R2.64] ;  /* 0x0000002402007981 */ /* 0x000162000c1e1100 */
[----:B------:R-:W-:Y:S05]  /*dc90*/  BRA `(.L_x_14048) ;  /* 0x0000000c00547947 */ /* 0x000fea0003800000 */
.L_x_14045:
        /* <DEDUP_REMOVED lines=8> */
.L_x_14050:
[----:B------:R0:W5:Y:S01]  /*dd20*/  LDG.E.U8 R0, desc[UR36][R2.64] ;  /* 0x0000002402007981 */ /* 0x000162000c1e1100 */
[----:B------:R-:W-:Y:S05]  /*dd30*/  BRA `(.L_x_14048) ;  /* 0x0000000c002c7947 */ /* 0x000fea0003800000 */
.L_x_14049:
[----:B------:R0:W5:Y:S01]  /*dd40*/  LDG.E.U16 R0, desc[UR36][R2.64] ;  /* 0x0000002402007981 */ /* 0x000162000c1e1500 */
[----:B------:R-:W-:Y:S05]  /*dd50*/  BRA `(.L_x_14048) ;  /* 0x0000000c00247947 */ /* 0x000fea0003800000 */
.L_x_14044:
        /* <DEDUP_REMOVED lines=9> */
.L_x_14052:
[----:B------:R-:W2:Y:S02]  /*ddf0*/  LDG.E.U16 R4, desc[UR36][R2.64] ;  /* 0x0000002402047981 */ /* 0x000ea4000c1e1500 */
[----:B--2---:R-:W-:-:S06]  /*de00*/  HADD2.F32 R4, -RZ, R4.H0_H0 ;  /* 0x20000004ff047230 */ /* 0x004fcc0000004100 */
[----:B------:R-:W0:Y:S02]  /*de10*/  F2I.FTZ.TRUNC.NTZ R4, R4 ;  /* 0x0000000400047305 */ /* 0x000e24000021f100 */
[----:B0-----:R-:W-:Y:S01]  /*de20*/  PRMT R0, R4, 0x7610, R0 ;  /* 0x0000761004007816 */ /* 0x001fe20000000000 */
[----:B------:R-:W-:Y:S06]  /*de30*/  BRA `(.L_x_14048) ;  /* 0x0000000800ec7947 */ /* 0x000fec0003800000 */
.L_x_14051:
        /* <DEDUP_REMOVED lines=9> */
.L_x_14054:
[----:B------:R-:W2:Y:S02]  /*ded0*/  LDG.E.U16 R2, desc[UR36][R2.64] ;  /* 0x0000002402027981 */ /* 0x000ea4000c1e1500 */
[----:B--2---:R-:W-:-:S06]  /*dee0*/  HADD2.F32 R4, -RZ, R2.H0_H0 ;  /* 0x20000002ff047230 */ /* 0x004fcc0000004100 */
[----:B------:R-:W0:Y:S02]  /*def0*/  F2I.FTZ.TRUNC.NTZ R4, R4 ;  /* 0x0000000400047305 */ /* 0x000e24000021f100 */
[----:B0-----:R-:W-:Y:S01]  /*df00*/  PRMT R0, R4, 0x7610, R0 ;  /* 0x0000761004007816 */ /* 0x001fe20000000000 */
[----:B------:R-:W-:Y:S06]  /*df10*/  BRA `(.L_x_14048) ;  /* 0x0000000800b47947 */ /* 0x000fec0003800000 */
.L_x_14053:
[----:B------:R-:W2:Y:S02]  /*df20*/  LDG.E.64 R2, desc[UR36][R2.64] ;  /* 0x0000002402027981 */ /* 0x000ea4000c1e1b00 */
[----:B--2---:R0:W1:Y:S01]  /*df30*/  F2I.F64.TRUNC R0, R2 ;  /* 0x0000000200007311 */ /* 0x004062000030d100 */
[----:B------:R-:W-:Y:S05]  /*df40*/  BRA `(.L_x_14048) ;  /* 0x0000000800a87947 */ /* 0x000fea0003800000 */
.L_x_14043:
        /* <DEDUP_REMOVED lines=12> */
.L_x_14057:
[----:B------:R-:W2:Y:S02]  /*e010*/  LDG.E.64 R2, desc[UR36][R2.64] ;  /* 0x0000002402027981 */ /* 0x000ea4000c1e1b00 */
[----:B--2---:R0:W1:Y:S01]  /*e020*/  F2I.F64.TRUNC R0, R2 ;  /* 0x0000000200007311 */ /* 0x004062000030d100 */
[----:B------:R-:W-:Y:S05]  /*e030*/  BRA `(.L_x_14048) ;  /* 0x00000008006c7947 */ /* 0x000fea0003800000 */
.L_x_14056:
        /* <DEDUP_REMOVED lines=28> */
.L_x_14059:
        /* <DEDUP_REMOVED lines=15> */
.L_x_14058:
[----:B------:R-:W2:Y:S02]  /*e2f0*/  LDG.E.U16 R4, desc[UR36][R2.64] ;  /* 0x0000002402047981 */ /* 0x000ea4000c1e1500 */
[----:B--2---:R-:W-:-:S06]  /*e300*/  IMAD.U32 R4, R4, 0x10000, RZ ;  /* 0x0001000004047824 */ /* 0x004fcc00078e00ff */
[----:B------:R-:W0:Y:S02]  /*e310*/  F2I.FTZ.TRUNC.NTZ R4, R4 ;  /* 0x0000000400047305 */ /* 0x000e24000021f100 */
[----:B0-----:R-:W-:Y:S01]  /*e320*/  PRMT R0, R4, 0x7610, R0 ;  /* 0x0000761004007816 */ /* 0x001fe20000000000 */
[----:B------:R-:W-:Y:S06]  /*e330*/  BRA `(.L_x_14048) ;  /* 0x0000000400ac7947 */ /* 0x000fec0003800000 */
.L_x_14055:
        /* <DEDUP_REMOVED lines=10> */
.L_x_14062:
        /* <DEDUP_REMOVED lines=21> */
.L_x_14066:
[----:B------:R-:W-:Y:S05]  /*e530*/  BSYNC B1 ;  /* 0x0000000000017941 */ /* 0x000fea0003800000 */
.L_x_14065:
[----:B------:R-:W-:Y:S01]  /*e540*/  IMAD.SHL.U32 R2, R2, 0x100000, RZ ;  /* 0x0010000002027824 */ /* 0x000fe200078e00ff */
[----:B------:R-:W-:-:S04]  /*e550*/  LEA R3, R0, 0x3b800000, 0x17 ;  /* 0x3b80000000037811 */ /* 0x000fc800078eb8ff */
[----:B------:R-:W-:-:S07]  /*e560*/  LOP3.LUT R4, R3, R2, R4, 0xfe, !PT ;  /* 0x0000000203047212 */ /* 0x000fce00078efe04 */
.L_x_14064:
[----:B------:R-:W-:Y:S05]  /*e570*/  BSYNC B0 ;  /* 0x0000000000007941 */ /* 0x000fea0003800000 */
.L_x_14063:
[----:B------:R-:W0:Y:S02]  /*e580*/  F2I.FTZ.TRUNC.NTZ R4, R4 ;  /* 0x0000000400047305 */ /* 0x000e24000021f100 */
[----:B0-----:R-:W-:Y:S01]  /*e590*/  PRMT R0, R4, 0x7610, R0 ;  /* 0x0000761004007816 */ /* 0x001fe20000000000 */
[----:B------:R-:W-:Y:S06]  /*e5a0*/  BRA `(.L_x_14048) ;  /* 0x0000000400107947 */ /* 0x000fec0003800000 */
.L_x_14061:
        /* <DEDUP_REMOVED lines=21> */
.L_x_14070:
[----:B------:R-:W-:Y:S05]  /*e700*/  BSYNC B1 ;  /* 0x0000000000017941 */ /* 0x000fea0003800000 */
.L_x_14069:
[----:B------:R-:W-:Y:S01]  /*e710*/  IMAD.SHL.U32 R2, R2, 0x200000, RZ ;  /* 0x0020000002027824 */ /* 0x000fe200078e00ff */
[----:B------:R-:W-:-:S04]  /*e720*/  LEA R3, R0, 0x37800000, 0x17 ;  /* 0x3780000000037811 */ /* 0x000fc800078eb8ff */
[----:B------:R-:W-:-:S07]  /*e730*/  LOP3.LUT R4, R3, R2, R4, 0xfe, !PT ;  /* 0x0000000203047212 */ /* 0x000fce00078efe04 */
.L_x_14068:
[----:B------:R-:W-:Y:S05]  /*e740*/  BSYNC B0 ;  /* 0x0000000000007941 */ /* 0x000fea0003800000 */
.L_x_14067:
[----:B------:R-:W0:Y:S02]  /*e750*/  F2I.FTZ.TRUNC.NTZ R4, R4 ;  /* 0x0000000400047305 */ /* 0x000e24000021f100 */
[----:B0-----:R-:W-:Y:S01]  /*e760*/  PRMT R0, R4, 0x7610, R0 ;  /* 0x0000761004007816 */ /* 0x001fe20000000000 */
[----:B------:R-:W-:Y:S06]  /*e770*/  BRA `(.L_x_14048) ;  /* 0x00000000009c7947 */ /* 0x000fec0003800000 */
.L_x_14060:
        /* <DEDUP_REMOVED lines=14> */
.L_x_14074:
[----:B------:R-:W-:Y:S05]  /*e860*/  BSYNC B0 ;  /* 0x0000000000007941 */ /* 0x000fea0003800000 */
.L_x_14073:
[----:B------:R-:W0:Y:S02]  /*e870*/  F2I.FTZ.TRUNC.NTZ R4, R4 ;  /* 0x0000000400047305 */ /* 0x000e24000021f100 */
[----:B0-----:R-:W-:Y:S01]  /*e880*/  PRMT R0, R4, 0x7610, R0 ;  /* 0x0000761004007816 */ /* 0x001fe20000000000 */
[----:B------:R-:W-:Y:S06]  /*e890*/  BRA `(.L_x_14048) ;  /* 0x0000000000547947 */ /* 0x000fec0003800000 */
.L_x_14047:
        /* <DEDUP_REMOVED lines=16> */
.L_x_14075:
[----:B------:R-:W-:Y:S01]  /*e9a0*/  PRMT R0, RZ, 0x7610, R0 ;  /* 0x00007610ff007816 */ /* 0x000fe20000000000 */
[----:B------:R-:W-:Y:S06]  /*e9b0*/  BRA `(.L_x_14048) ;  /* 0x00000000000c7947 */ /* 0x000fec0003800000 */
.L_x_14072:
[----:B------:R0:W5:Y:S01]  /*e9c0*/  LDG.E.U8 R0, desc[UR36][R2.64] ;  /* 0x0000002402007981 */ /* 0x000162000c1e1100 */
[----:B------:R-:W-:Y:S05]  /*e9d0*/  BRA `(.L_x_14048) ;  /* 0x0000000000047947 */ /* 0x000fea0003800000 */
.L_x_14071:
[----:B------:R4:W5:Y:S02]  /*e9e0*/  LDG.E.U8 R0, desc[UR36][R2.64] ;  /* 0x0000002402007981 */ /* 0x000964000c1e1100 */
.L_x_14048:
[----:B------:R-:W0:Y:S01]  /*e9f0*/  LDC.U8 R4, c[0x0][0x4f9] ;  /* 0x00013e40ff047b82 */ /* 0x000e220000000000 */
[----:B---3-5:R-:W-:Y:S02]  /*ea00*/  LOP3.LUT R23, R23, 0xffff, RZ, 0xc0, !PT ;  /* 0x0000ffff17177812 */ /* 0x028fe400078ec0ff */
[----:B-1----:R-:W-:Y:S02]  /*ea10*/  LOP3.LUT R0, R0, 0xffff, RZ, 0xc0, !PT ;  /* 0x0000ffff00007812 */ /* 0x002fe400078ec0ff */
[----:B------:R-:W-:Y:S02]  /*ea20*/  PRMT R23, R23, 0x8880, RZ ;  /* 0x0000888017177816 */ /* 0x000fe400000000ff */
[----:B------:R-:W-:Y:S02]  /*ea30*/  LOP3.LUT R22, R22, 0xffff, RZ, 0xc0, !PT ;  /* 0x0000ffff16167812 */ /* 0x000fe400078ec0ff */
[----:B------:R-:W-:Y:S01]  /*ea40*/  PRMT R5, R0, 0x8880, RZ ;  /* 0x0000888000057816 */ /* 0x000fe200000000ff */
[----:B------:R-:W-:Y:S01]  /*ea50*/  IMAD.MOV.U32 R0, RZ, RZ, R23 ;  /* 0x000000ffff007224 */ /* 0x000fe200078e0017 */
[----:B0-2-4-:R-:W-:-:S04]  /*ea60*/  PRMT R3, R22, 0x8880, RZ ;  /* 0x0000888016037816 */ /* 0x015fc800000000ff */
        /* <DEDUP_REMOVED lines=15> */
.L_x_14079:
[----:B------:R0:W-:Y:S01]  /*eb60*/  STG.E.U8 desc[UR36][R16.64], R5 ;  /* 0x0000000510007986 */ /* 0x0001e2000c101124 */
[----:B------:R-:W-:Y:S05]  /*eb70*/  BRA `(.L_x_14081) ;  /* 0x0000000c005c7947 */ /* 0x000fea0003800000 */
.L_x_14078:
        /* <DEDUP_REMOVED lines=10> */
.L_x_14083:
[----:B------:R0:W-:Y:S01]  /*ec20*/  STG.E desc[UR36][R16.64], R5 ;  /* 0x0000000510007986 */ /* 0x0001e2000c101924 */
[----:B------:R-:W-:Y:S05]  /*ec30*/  BRA `(.L_x_14081) ;  /* 0x0000000c002c7947 */ /* 0x000fea0003800000 */
.L_x_14082:
[----:B------:R0:W-:Y:S01]  /*ec40*/  STG.E.U16 desc[UR36][R16.64], R5 ;  /* 0x0000000510007986 */ /* 0x0001e2000c101524 */
[----:B------:R-:W-:Y:S05]  /*ec50*/  BRA `(.L_x_14081) ;  /* 0x0000000c00247947 */ /* 0x000fea0003800000 */
.L_x_14077:
        /* <DEDUP_REMOVED lines=9> */
.L_x_14085:
[----:B------:R-:W0:Y:S02]  /*ecf0*/  I2F.S16 R0, R5 ;  /* 0x0000000500007306 */ /* 0x000e240000101400 */
[----:B0-----:R-:W-:-:S05]  /*ed00*/  F2FP.F16.F32.PACK_AB R0, RZ, R0 ;  /* 0x00000000ff00723e */ /* 0x001fca00000000ff */
[----:B------:R0:W-:Y:S01]  /*ed10*/  STG.E.U16 desc[UR36][R16.64], R0 ;  /* 0x0000000010007986 */ /* 0x0001e2000c101524 */
[----:B------:R-:W-:Y:S05]  /*ed20*/  BRA `(.L_x_14081) ;  /* 0x0000000800f07947 */ /* 0x000fea0003800000 */
.L_x_14084:
        /* <DEDUP_REMOVED lines=10> */
.L_x_14087:
[----:B------:R-:W0:Y:S02]  /*edd0*/  I2F.S16 R5, R5 ;  /* 0x0000000500057306 */ /* 0x000e240000101400 */
[----:B0-----:R-:W-:-:S04]  /*ede0*/  F2FP.F16.F32.PACK_AB R3, RZ, R5 ;  /* 0x00000005ff03723e */ /* 0x001fc800000000ff */
[----:B------:R-:W-:-:S05]  /*edf0*/  PRMT R3, R3, 0x5410, RZ ;  /* 0x0000541003037816 */ /* 0x000fca00000000ff */
[----:B------:R0:W-:Y:S01]  /*ee00*/  STG.E desc[UR36][R16.64], R3 ;  /* 0x0000000310007986 */ /* 0x0001e2000c101924 */
[----:B------:R-:W-:Y:S05]  /*ee10*/  BRA `(.L_x_14081) ;  /* 0x0000000800b47947 */ /* 0x000fea0003800000 */
.L_x_14086:
[----:B------:R-:W0:Y:S02]  /*ee20*/  I2F.F64.S16 R2, R5 ;  /* 0x0000000500027312 */ /* 0x000e240000101c00 */
[----:B0-----:R0:W-:Y:S01]  /*ee30*/  STG.E.64 desc[UR36][R16.64], R2 ;  /* 0x0000000210007986 */ /* 0x0011e2000c101b24 */
[----:B------:R-:W-:Y:S05]  /*ee40*/  BRA `(.L_x_14081) ;  /* 0x0000000800a87947 */ /* 0x000fea0003800000 */
.L_x_14076:
        /* <DEDUP_REMOVED lines=13> */
.L_x_14090:
[----:B------:R-:W0:Y:S01]  /*ef20*/  I2F.F64.S16 R4, R5 ;  /* 0x0000000500047312 */ /* 0x000e220000101c00 */
[----:B------:R-:W-:-:S05]  /*ef30*/  CS2R R6, SRZ ;  /* 0x0000000000067805 */ /* 0x000fca000001ff00 */
[----:B0-----:R1:W-:Y:S01]  /*ef40*/  STG.E.128 desc[UR36][R16.64], R4 ;  /* 0x0000000410007986 */ /* 0x0013e2000c101d24 */
[----:B------:R-:W-:Y:S05]  /*ef50*/  BRA `(.L_x_14081) ;  /* 0x0000000800647947 */ /* 0x000fea0003800000 */
.L_x_14089:
        /* <DEDUP_REMOVED lines=21> */
.L_x_14094:
[----:B------:R-:W-:Y:S05]  /*f0b0*/  BSYNC B0 ;  /* 0x0000000000007941 */ /* 0x000fea0003800000 */
.L_x_14093:
[----:B------:R-:W-:-:S05]  /*f0c0*/  LOP3.LUT R3, R0, R3, RZ, 0xfc, !PT ;  /* 0x0000000300037212 */ /* 0x000fca00078efcff */
[----:B------:R2:W-:Y:S01]  /*f0d0*/  STG.E.U8 desc[UR36][R16.64], R3 ;  /* 0x0000000310007986 */ /* 0x0005e2000c101124 */
[----:B------:R-:W-:Y:S05]  /*f0e0*/  BRA `(.L_x_14081) ;  /* 0x0000000800007947 */ /* 0x000fea0003800000 */
.L_x_14092:
        /* <DEDUP_REMOVED lines=13> */
.L_x_14096:
[----:B------:R-:W-:Y:S01]  /*f1c0*/  IMAD.MOV.U32 R0, RZ, RZ, 0x7f ;  /* 0x0000007fff007424 */ /* 0x000fe200078e00ff */
[----:B------:R-:W-:-:S04]  /*f1d0*/  ISETP.GT.U32.AND P0, PT, R2, 0x7f800000, PT ;  /* 0x7f8000000200780c */ /* 0x000fc80003f04070 */
[----:B------:R-:W-:-:S09]  /*f1e0*/  SEL R0, R0, 0x7c, P0 ;  /* 0x0000007c00007807 */ /* 0x000fd20000000000 */
.L_x_14097:
[----:B------:R-:W-:Y:S05]  /*f1f0*/  BSYNC B0 ;  /* 0x0000000000007941 */ /* 0x000fea0003800000 */
.L_x_14095:
[----:B------:R-:W-:-:S04]  /*f200*/  LOP3.LUT R2, R5, 0x80000000, RZ, 0xc0, !PT ;  /* 0x8000000005027812 */ /* 0x000fc800078ec0ff */
[----:B------:R-:W-:-:S04]  /*f210*/  SHF.R.U32.HI R3, RZ, 0x18, R2 ;  /* 0x00000018ff037819 */ /* 0x000fc80000011602 */
[----:B------:R-:W-:-:S05]  /*f220*/  LOP3.LUT R3, R0, R3, RZ, 0xfc, !PT ;  /* 0x0000000300037212 */ /* 0x000fca00078efcff */
[----:B------:R3:W-:Y:S01]  /*f230*/  STG.E.U8 desc[UR36][R16.64], R3 ;  /* 0x0000000310007986 */ /* 0x0007e2000c101124 */
[----:B------:R-:W-:Y:S05]  /*f240*/  BRA `(.L_x_14081) ;  /* 0x0000000400a87947 */ /* 0x000fea0003800000 */
.L_x_14091:
[----:B------:R-:W0:Y:S02]  /*f250*/  I2F.S16 R0, R5 ;  /* 0x0000000500007306 */ /* 0x000e240000101400 */
[----:B0-----:R-:W-:-:S05]  /*f260*/  F2FP.BF16.F32.PACK_AB R0, RZ, R0 ;  /* 0x00000000ff00723e */ /* 0x001fca00000010ff */
[----:B------:R4:W-:Y:S01]  /*f270*/  STG.E.U16 desc[UR36][R16.64], R0 ;  /* 0x0000000010007986 */ /* 0x0009e2000c101524 */
[----:B------:R-:W-:Y:S05]  /*f280*/  BRA `(.L_x_14081) ;  /* 0x0000000400987947 */ /* 0x000fea0003800000 */
.L_x_14088:
        /* <DEDUP_REMOVED lines=10> */
.L_x_14100:
        /* <DEDUP_REMOVED lines=17> */
.L_x_14103:
[----:B------:R-:W-:-:S04]  /*f440*/  LOP3.LUT R2, R5, 0x80000000, RZ, 0xc0, !PT ;  /* 0x8000000005027812 */ /* 0x000fc800078ec0ff */
[----:B------:R-:W-:-:S04]  /*f450*/  SHF.R.U32.HI R3, RZ, 0x18, R2 ;  /* 0x00000018ff037819 */ /* 0x000fc80000011602 */
[----:B------:R-:W-:-:S04]  /*f460*/  LOP3.LUT R0, R0, R3, RZ, 0xfc, !PT ;  /* 0x0000000300007212 */ /* 0x000fc800078efcff */
[----:B------:R-:W-:-:S07]  /*f470*/  PRMT R8, R0, 0x7610, R8 ;  /* 0x0000761000087816 */ /* 0x000fce0000000008 */
.L_x_14102:
[----:B------:R-:W-:Y:S05]  /*f480*/  BSYNC B0 ;  /* 0x0000000000007941 */ /* 0x000fea0003800000 */
.L_x_14101:
[----:B------:R0:W-:Y:S01]  /*f490*/  STG.E.U8 desc[UR36][R16.64], R8 ;  /* 0x0000000810007986 */ /* 0x0001e2000c101124 */
[----:B------:R-:W-:Y:S05]  /*f4a0*/  BRA `(.L_x_14081) ;  /* 0x0000000400107947 */ /* 0x000fea0003800000 */
.L_x_14099:
        /* <DEDUP_REMOVED lines=17> */
.L_x_14106:
[----:B------:R-:W-:-:S04]  /*f5c0*/  LOP3.LUT R2, R5, 0x80000000, RZ, 0xc0, !PT ;  /* 0x8000000005027812 */ /* 0x000fc800078ec0ff */
[----:B------:R-:W-:-:S04]  /*f5d0*/  SHF.R.U32.HI R3, RZ, 0x18, R2 ;  /* 0x00000018ff037819 */ /* 0x000fc80000011602 */
[----:B------:R-:W-:-:S04]  /*f5e0*/  LOP3.LUT R0, R0, R3, RZ, 0xfc, !PT ;  /* 0x0000000300007212 */ /* 0x000fc800078efcff */
[----:B------:R-:W-:-:S07]  /*f5f0*/  PRMT R8, R0, 0x7610, R8 ;  /* 0x0000761000087816 */ /* 0x000fce0000000008 */
.L_x_14105:
[----:B------:R-:W-:Y:S05]  /*f600*/  BSYNC B0 ;  /* 0x0000000000007941 */ /* 0x000fea0003800000 */
.L_x_14104:
[----:B------:R0:W-:Y:S01]  /*f610*/  STG.E.U8 desc[UR36][R16.64], R8 ;  /* 0x0000000810007986 */ /* 0x0001e2000c101124 */
[----:B------:R-:W-:Y:S05]  /*f620*/  BRA `(.L_x_14081) ;  /* 0x0000000000b07947 */ /* 0x000fea0003800000 */
.L_x_14098:
        /* <DEDUP_REMOVED lines=22> */
.L_x_14080:
        /* <DEDUP_REMOVED lines=16> */
.L_x_14109:
[----:B------:R-:W-:Y:S05]  /*f890*/  BRA `(.L_x_14081) ;  /* 0x0000000000147947 */ /* 0x000fea0003800000 */
.L_x_14108:
[----:B------:R-:W-:-:S04]  /*f8a0*/  PRMT R2, R5, 0x9910, RZ ;  /* 0x0000991005027816 */ /* 0x000fc800000000ff */
[----:B------:R-:W-:-:S05]  /*f8b0*/  SHF.R.S32.HI R3, RZ, 0x1f, R2 ;  /* 0x0000001fff037819 */ /* 0x000fca0000011402 */
[----:B------:R0:W-:Y:S01]  /*f8c0*/  STG.E.64 desc[UR36][R16.64], R2 ;  /* 0x0000000210007986 */ /* 0x0001e2000c101b24 */
[----:B------:R-:W-:Y:S05]  /*f8d0*/  BRA `(.L_x_14081) ;  /* 0x0000000000047947 */ /* 0x000fea0003800000 */
.L_x_14107:
[----:B------:R0:W-:Y:S02]  /*f8e0*/  STG.E desc[UR36][R16.64], R5 ;  /* 0x0000000510007986 */ /* 0x0001e4000c101924 */
.L_x_14081:
[----:B------:R-:W-:-:S07]  /*f8f0*/  VIADD R19, R19, 0x80 ;  /* 0x0000008013137836 */ /* 0x000fce0000000000 */
.L_x_13975:
[----:B------:R-:W-:Y:S05]  /*f900*/  BSYNC B6 ;  /* 0x0000000000067941 */ /* 0x000fea0003800000 */
.L_x_13974:
        /* <DEDUP_REMOVED lines=383> */
.L_x_14110:
        /* <DEDUP_REMOVED lines=20> */
.L_x_14114:
[----:B------:R0:W5:Y:S01]  /*11240*/  LDG.E.U8 R19, desc[UR36][R2.64] ;  /* 0x0000002402137981 */ /* 0x000162000c1e1100 */
[----:B------:R-:W-:Y:S05]  /*11250*/  BRA `(.L_x_14116) ;  /* 0x0000000c00547947 */ /* 0x000fea0003800000 */
.L_x_14113:
        /* <DEDUP_REMOVED lines=8> */
.L_x_14118:
[----:B------:R0:W5:Y:S01]  /*112e0*/  LDG.E.U8 R19, desc[UR36][R2.64] ;  /* 0x0000002402137981 */ /* 0x000162000c1e1100 */
[----:B------:R-:W-:Y:S05]  /*112f0*/  BRA `(.L_x_14116) ;  /* 0x0000000c002c7947 */ /* 0x000fea0003800000 */
.L_x_14117:
[----:B------:R0:W5:Y:S01]  /*11300*/  LDG.E.U16 R19, desc[UR36][R2.64] ;  /* 0x0000002402137981 */ /* 0x000162000c1e1500 */
[----:B------:R-:W-:Y:S05]  /*11310*/  BRA `(.L_x_14116) ;  /* 0x0000000c00247947 */ /* 0x000fea0003800000 */
.L_x_14112:
        /* <DEDUP_REMOVED lines=9> */
.L_x_14120:
[----:B------:R-:W2:Y:S02]  /*113b0*/  LDG.E.U16 R0, desc[UR36][R2.64] ;  /* 0x0000002402007981 */ /* 0x000ea4000c1e1500 */
[----:B--2---:R-:W-:-:S06]  /*113c0*/  HADD2.F32 R0, -RZ, R0.H0_H0 ;  /* 0x20000000ff007230 */ /* 0x004fcc0000004100 */
[----:B------:R-:W0:Y:S02]  /*113d0*/  F2I.FTZ.TRUNC.NTZ R0, R0 ;  /* 0x0000000000007305 */ /* 0x000e24000021f100 */
[----:B0-----:R-:W-:Y:S01]  /*113e0*/  PRMT R19, R0, 0x7610, R19 ;  /* 0x0000761000137816 */ /* 0x001fe20000000013 */
[----:B------:R-:W-:Y:S06]  /*113f0*/  BRA `(.L_x_14116) ;  /* 0x0000000800ec7947 */ /* 0x000fec0003800000 */
.L_x_14119:
        /* <DEDUP_REMOVED lines=9> */
.L_x_14122:
[----:B------:R-:W2:Y:S02]  /*11490*/  LDG.E.U16 R2, desc[UR36][R2.64] ;  /* 0x0000002402027981 */ /* 0x000ea4000c1e1500 */
[----:B--2---:R-:W-:-:S06]  /*114a0*/  HADD2.F32 R0, -RZ, R2.H0_H0 ;  /* 0x20000002ff007230 */ /* 0x004fcc0000004100 */
[----:B------:R-:W0:Y:S02]  /*114b0*/  F2I.FTZ.TRUNC.NTZ R0, R0 ;  /* 0x0000000000007305 */ /* 0x000e24000021f100 */
[----:B0-----:R-:W-:Y:S01]  /*114c0*/  PRMT R19, R0, 0x7610, R19 ;  /* 0x0000761000137816 */ /* 0x001fe20000000013 */
[----:B------:R-:W-:Y:S06]  /*114d0*/  BRA `(.L_x_14116) ;  /* 0x0000000800b47947 */ /* 0x000fec0003800000 */
.L_x_14121:
[----:B------:R-:W2:Y:S02]  /*114e0*/  LDG.E.64 R2, desc[UR36][R2.64] ;  /* 0x0000002402027981 */ /* 0x000ea4000c1e1b00 */
[----:B--2---:R2:W3:Y:S01]  /*114f0*/  F2I.F64.TRUNC R19, R2 ;  /* 0x0000000200137311 */ /* 0x0044e2000030d100 */
[----:B------:R-:W-:Y:S05]  /*11500*/  BRA `(.L_x_14116) ;  /* 0x0000000800a87947 */ /* 0x000fea0003800000 */
.L_x_14111:
        /* <DEDUP_REMOVED lines=12> */
.L_x_14125:
[----:B------:R-:W2:Y:S02]  /*115d0*/  LDG.E.64 R2, desc[UR36][R2.64] ;  /* 0x0000002402027981 */ /* 0x000ea4000c1e1b00 */
[----:B--2---:R0:W1:Y:S01]  /*115e0*/  F2I.F64.TRUNC R19, R2 ;  /* 0x0000000200137311 */ /* 0x004062000030d100 */
[----:B------:R-:W-:Y:S05]  /*115f0*/  BRA `(.L_x_14116) ;  /* 0x00000008006c7947 */ /* 0x000fea0003800000 */
.L_x_14124:
        /* <DEDUP_REMOVED lines=28> */
.L_x_14127:
        /* <DEDUP_REMOVED lines=15> */
.L_x_14126:
[----:B------:R-:W2:Y:S02]  /*118b0*/  LDG.E.U16 R0, desc[UR36][R2.64] ;  /* 0x0000002402007981 */ /* 0x000ea4000c1e1500 */
[----:B--2---:R-:W-:-:S06]  /*118c0*/  IMAD.U32 R0, R0, 0x10000, RZ ;  /* 0x0001000000007824 */ /* 0x004fcc00078e00ff */
[----:B------:R-:W0:Y:S02]  /*118d0*/  F2I.FTZ.TRUNC.NTZ R0, R0 ;  /* 0x0000000000007305 */ /* 0x000e24000021f100 */
[----:B0-----:R-:W-:Y:S01]  /*118e0*/  PRMT R19, R0, 0x7610, R19 ;  /* 0x0000761000137816 */ /* 0x001fe20000000013 */
[----:B------:R-:W-:Y:S06]  /*118f0*/  BRA `(.L_x_14116) ;  /* 0x0000000400ac7947 */ /* 0x000fec0003800000 */
.L_x_14123:
        /* <DEDUP_REMOVED lines=10> */
.L_x_14130:
        /* <DEDUP_REMOVED lines=21> */
.L_x_14134:
[----:B------:R-:W-:Y:S05]  /*11af0*/  BSYNC B1 ;  /* 0x0000000000017941 */ /* 0x000fea0003800000 */
.L_x_14133:
[----:B------:R-:W-:Y:S01]  /*11b00*/  LEA R3, R0, 0x3b800000, 0x17 ;  /* 0x3b80000000037811 */ /* 0x000fe200078eb8ff */
[----:B------:R-:W-:-:S05]  /*11b10*/  IMAD.SHL.U32 R0, R2, 0x100000, RZ ;  /* 0x0010000002007824 */ /* 0x000fca00078e00ff */
[----:B------:R-:W-:-:S07]  /*11b20*/  LOP3.LUT R0, R3, R0, R4, 0xfe, !PT ;  /* 0x0000000003007212 */ /* 0x000fce00078efe04 */
.L_x_14132:
[----:B------:R-:W-:Y:S05]  /*11b30*/  BSYNC B0 ;  /* 0x0000000000007941 */ /* 0x000fea0003800000 */
.L_x_14131:
[----:B------:R-:W0:Y:S02]  /*11b40*/  F2I.FTZ.TRUNC.NTZ R0, R0 ;  /* 0x0000000000007305 */ /* 0x000e24000021f100 */
[----:B0-----:R-:W-:Y:S01]  /*11b50*/  PRMT R19, R0, 0x7610, R19 ;  /* 0x0000761000137816 */ /* 0x001fe20000000013 */
[----:B------:R-:W-:Y:S06]  /*11b60*/  BRA `(.L_x_14116) ;  /* 0x0000000400107947 */ /* 0x000fec0003800000 */
.L_x_14129:
        /* <DEDUP_REMOVED lines=21> */
.L_x_14138:
[----:B------:R-:W-:Y:S05]  /*11cc0*/  BSYNC B1 ;  /* 0x0000000000017941 */ /* 0x000fea0003800000 */
.L_x_14137:
[----:B------:R-:W-:Y:S01]  /*11cd0*/  LEA R3, R0, 0x37800000, 0x17 ;  /* 0x3780000000037811 */ /* 0x000fe200078eb8ff */
[----:B------:R-:W-:-:S05]  /*11ce0*/  IMAD.SHL.U32 R0, R2, 0x200000, RZ ;  /* 0x0020000002007824 */ /* 0x000fca00078e00ff */
[----:B------:R-:W-:-:S07]  /*11cf0*/  LOP3.LUT R0, R3, R0, R4, 0xfe, !PT ;  /* 0x0000000003007212 */ /* 0x000fce00078efe04 */
.L_x_14136:
[----:B------:R-:W-:Y:S05]  /*11d00*/  BSYNC B0 ;  /* 0x0000000000007941 */ /* 0x000fea0003800000 */
.L_x_14135:
[----:B------:R-:W0:Y:S02]  /*11d10*/  F2I.FTZ.TRUNC.NTZ R0, R0 ;  /* 0x0000000000007305 */ /* 0x000e24000021f100 */
[----:B0-----:R-:W-:Y:S01]  /*11d20*/  PRMT R19, R0, 0x7610, R19 ;  /* 0x0000761000137816 */ /* 0x001fe20000000013 */
[----:B------:R-:W-:Y:S06]  /*11d30*/  BRA `(.L_x_14116) ;  /* 0x00000000009c7947 */ /* 0x000fec0003800000 */
.L_x_14128:
        /* <DEDUP_REMOVED lines=14> */
.L_x_14142:
[----:B------:R-:W-:Y:S05]  /*11e20*/  BSYNC B0 ;  /* 0x0000000000007941 */ /* 0x000fea0003800000 */
.L_x_14141:
[----:B------:R-:W0:Y:S02]  /*11e30*/  F2I.FTZ.TRUNC.NTZ R0, R0 ;  /* 0x0000000000007305 */ /* 0x000e24000021f100 */
[----:B0-----:R-:W-:Y:S01]  /*11e40*/  PRMT R19, R0, 0x7610, R19 ;  /* 0x0000761000137816 */ /* 0x001fe20000000013 */
[----:B------:R-:W-:Y:S06]  /*11e50*/  BRA `(.L_x_14116) ;  /* 0x0000000000547947 */ /* 0x000fec0003800000 */
.L_x_14115:
        /* <DEDUP_REMOVED lines=16> */
.L_x_14143:
[----:B------:R-:W-:Y:S01]  /*11f60*/  PRMT R19, RZ, 0x7610, R19 ;  /* 0x00007610ff137816 */ /* 0x000fe20000000013 */
[----:B------:R-:W-:Y:S06]  /*11f70*/  BRA `(.L_x_14116) ;  /* 0x00000000000c7947 */ /* 0x000fec0003800000 */
.L_x_14140:
[----:B------:R0:W5:Y:S01]  /*11f80*/  LDG.E.U8 R19, desc[UR36][R2.64] ;  /* 0x0000002402137981 */ /* 0x000162000c1e1100 */
[----:B------:R-:W-:Y:S05]  /*11f90*/  BRA `(.L_x_14116) ;  /* 0x0000000000047947 */ /* 0x000fea0003800000 */
.L_x_14139:
[----:B------:R0:W5:Y:S02]  /*11fa0*/  LDG.E.U8 R19, desc[UR36][R2.64] ;  /* 0x0000002402137981 */ /* 0x000164000c1e1100 */
.L_x_14116:
        /* <DEDUP_REMOVED lines=17> */
.L_x_14147:
[----:B------:R0:W5:Y:S01]  /*120c0*/  LDG.E.U8 R22, desc[UR36][R2.64] ;  /* 0x0000002402167981 */ /* 0x000162000c1e1100 */
[----:B------:R-:W-:Y:S05]  /*120d0*/  BRA `(.L_x_14149) ;  /* 0x0000000c00547947 */ /* 0x000fea0003800000 */
.L_x_14146:
        /* <DEDUP_REMOVED lines=8> */
.L_x_14151:
[----:B------:R0:W5:Y:S01]  /*12160*/  LDG.E.U8 R22, desc[UR36][R2.64] ;  /* 0x0000002402167981 */ /* 0x000162000c1e1100 */
[----:B------:R-:W-:Y:S05]  /*12170*/  BRA `(.L_x_14149) ;  /* 0x0000000c002c7947 */ /* 0x000fea0003800000 */
.L_x_14150:
[----:B------:R0:W5:Y:S01]  /*12180*/  LDG.E.U16 R22, desc[UR36][R2.64] ;  /* 0x0000002402167981 */ /* 0x000162000c1e1500 */
[----:B------:R-:W-:Y:S05]  /*12190*/  BRA `(.L_x_14149) ;  /* 0x0000000c00247947 */ /* 0x000fea0003800000 */
.L_x_14145:
        /* <DEDUP_REMOVED lines=9> */
.L_x_14153:
[----:B------:R-:W2:Y:S02]  /*12230*/  LDG.E.U16 R0, desc[UR36][R2.64] ;  /* 0x0000002402007981 */ /* 0x000ea4000c1e1500 */
[----:B--2---:R-:W-:-:S06]  /*12240*/  HADD2.F32 R0, -RZ, R0.H0_H0 ;  /* 0x20000000ff007230 */ /* 0x004fcc0000004100 */
[----:B------:R-:W0:Y:S02]  /*12250*/  F2I.FTZ.TRUNC.NTZ R0, R0 ;  /* 0x0000000000007305 */ /* 0x000e24000021f100 */
[----:B0-----:R-:W-:Y:S01]  /*12260*/  PRMT R22, R0, 0x7610, R22 ;  /* 0x0000761000167816 */ /* 0x001fe20000000016 */
[----:B------:R-:W-:Y:S06]  /*12270*/  BRA `(.L_x_14149) ;  /* 0x0000000800ec7947 */ /* 0x000fec0003800000 */
.L_x_14152:
        /* <DEDUP_REMOVED lines=9> */
.L_x_14155:
[----:B------:R-:W2:Y:S02]  /*12310*/  LDG.E.U16 R2, desc[UR36][R2.64] ;  /* 0x0000002402027981 */ /* 0x000ea4000c1e1500 */
[----:B--2---:R-:W-:-:S06]  /*12320*/  HADD2.F32 R0, -RZ, R2.H0_H0 ;  /* 0x20000002ff007230 */ /* 0x004fcc0000004100 */
[----:B------:R-:W0:Y:S02]  /*12330*/  F2I.FTZ.TRUNC.NTZ R0, R0 ;  /* 0x0000000000007305 */ /* 0x000e24000021f100 */
[----:B0-----:R-:W-:Y:S01]  /*12340*/  PRMT R22, R0, 0x7610, R22 ;  /* 0x0000761000167816 */ /* 0x001fe20000000016 */
[----:B------:R-:W-:Y:S06]  /*12350*/  BRA `(.L_x_14149) ;  /* 0x0000000800b47947 */ /* 0x000fec0003800000 */
.L_x_14154:
[----:B------:R-:W2:Y:S02]  /*12360*/  LDG.E.64 R2, desc[UR36][R2.64] ;  /* 0x0000002402027981 */ /* 0x000ea4000c1e1b00 */
[----:B--2---:R0:W1:Y:S01]  /*12370*/  F2I.F64.TRUNC R22, R2 ;  /* 0x0000000200167311 */ /* 0x004062000030d100 */
[----:B------:R-:W-:Y:S05]  /*12380*/  BRA `(.L_x_14149) ;  /* 0x0000000800a87947 */ /* 0x000fea0003800000 */
.L_x_14144:
        /* <DEDUP_REMOVED lines=12> */
.L_x_14158:
[----:B------:R-:W2:Y:S02]  /*12450*/  LDG.E.64 R2, desc[UR36][R2.64] ;  /* 0x0000002402027981 */ /* 0x000ea4000c1e1b00 */
[----:B--2---:R4:W0:Y:S01]  /*12460*/  F2I.F64.TRUNC R22, R2 ;  /* 0x0000000200167311 */ /* 0x004822000030d100 */
[----:B------:R-:W-:Y:S05]  /*12470*/  BRA `(.L_x_14149) ;  /* 0x00000008006c7947 */ /* 0x000fea0003800000 */
.L_x_14157:
        /* <DEDUP_REMOVED lines=28> */
.L_x_14160:
        /* <DEDUP_REMOVED lines=15> */
.L_x_14159:
[----:B------:R-:W2:Y:S02]  /*12730*/  LDG.E.U16 R0, desc[UR36][R2.64] ;  /* 0x0000002402007981 */ /* 0x000ea4000c1e1500 */
[----:B--2---:R-:W-:-:S06]  /*12740*/  IMAD.U32 R0, R0, 0x10000, RZ ;  /* 0x0001000000007824 */ /* 0x004fcc00078e00ff */
[----:B------:R-:W0:Y:S02]  /*12750*/  F2I.FTZ.TRUNC.NTZ R0, R0 ;  /* 0x0000000000007305 */ /* 0x000e24000021f100 */
[----:B0-----:R-:W-:Y:S01]  /*12760*/  PRMT R22, R0, 0x7610, R22 ;  /* 0x0000761000167816 */ /* 0x001fe20000000016 */
[----:B------:R-:W-:Y:S06]  /*12770*/  BRA `(.L_x_14149) ;  /* 0x0000000400ac7947 */ /* 0x000fec0003800000 */
.L_x_14156:
        /* <DEDUP_REMOVED lines=10> */
.L_x_14163:
        /* <DEDUP_REMOVED lines=21> */
.L_x_14167:
[----:B------:R-:W-:Y:S05]  /*12970*/  BSYNC B1 ;  /* 0x0000000000017941 */ /* 0x000fea0003800000 */
.L_x_14166:
[----:B------:R-:W-:Y:S01]  /*12980*/  LEA R3, R0, 0x3b800000, 0x17 ;  /* 0x3b80000000037811 */ /* 0x000fe200078eb8ff */
[----:B------:R-:W-:-:S05]  /*12990*/  IMAD.SHL.U32 R0, R2, 0x100000, RZ ;  /* 0x0010000002007824 */ /* 0x000fca00078e00ff */
[----:B------:R-:W-:-:S07]  /*129a0*/  LOP3.LUT R0, R3, R0, R4, 0xfe, !PT ;  /* 0x0000000003007212 */ /* 0x000fce00078efe04 */
.L_x_14165:
[----:B------:R-:W-:Y:S05]  /*129b0*/  BSYNC B0 ;  /* 0x0000000000007941 */ /* 0x000fea0003800000 */
.L_x_14164:
[----:B------:R-:W0:Y:S02]  /*129c0*/  F2I.FTZ.TRUNC.NTZ R0, R0 ;  /* 0x0000000000007305 */ /* 0x000e24000021f100 */
[----:B0-----:R-:W-:Y:S01]  /*129d0*/  PRMT R22, R0, 0x7610, R22 ;  /* 0x0000761000167816 */ /* 0x001fe20000000016 */
[----:B------:R-:W-:Y:S06]  /*129e0*/  BRA `(.L_x_14149) ;  /* 0x0000000400107947 */ /* 0x000fec0003800000 */
.L_x_14162:
        /* <DEDUP_REMOVED lines=21> */
.L_x_14171:
[----:B------:R-:W-:Y:S05]  /*12b40*/  BSYNC B1 ;  /* 0x0000000000017941 */ /* 0x000fea0003800000 */
.L_x_14170:
[----:B------:R-:W-:Y:S01]  /*12b50*/  LEA R3, R0, 0x37800000, 0x17 ;  /* 0x3780000000037811 */ /* 0x000fe200078eb8ff */
[----:B------:R-:W-:-:S05]  /*12b60*/  IMAD.SHL.U32 R0, R2, 0x200000, RZ ;  /* 0x0020000002007824 */ /* 0x000fca00078e00ff */
[----:B------:R-:W-:-:S07]  /*12b70*/  LOP3.LUT R0, R3, R0, R4, 0xfe, !PT ;  /* 0x0000000003007212 */ /* 0x000fce00078efe04 */
.L_x_14169:
[----:B------:R-:W-:Y:S05]  /*12b80*/  BSYNC B0 ;  /* 0x0000000000007941 */ /* 0x000fea0003800000 */
.L_x_14168:
[----:B------:R-:W0:Y:S02]  /*12b90*/  F2I.FTZ.TRUNC.NTZ R0, R0 ;  /* 0x0000000000007305 */ /* 0x000e24000021f100 */
[----:B0-----:R-:W-:Y:S01]  /*12ba0*/  PRMT R22, R0, 0x7610, R22 ;  /* 0x0000761000167816 */ /* 0x001fe20000000016 */
[----:B------:R-:W-:Y:S06]  /*12bb0*/  BRA `(.L_x_14149) ;  /* 0x00000000009c7947 */ /* 0x000fec0003800000 */
.L_x_14161:
        /* <DEDUP_REMOVED lines=14> */
.L_x_14175:
[----:B------:R-:W-:Y:S05]  /*12ca0*/  BSYNC B0 ;  /* 0x0000000000007941 */ /* 0x000fea0003800000 */
.L_x_14174:
[----:B------:R-:W0:Y:S02]  /*12cb0*/  F2I.FTZ.TRUNC.NTZ R0, R0 ;  /* 0x0000000000007305 */ /* 0x000e24000021f100 */
[----:B0-----:R-:W-:Y:S01]  /*12cc0*/  PRMT R22, R0, 0x7610, R22 ;  /* 0x0000761000167816 */ /* 0x001fe20000000016 */
[----:B------:R-:W-:Y:S06]  /*12cd0*/  BRA `(.L_x_14149) ;  /* 0x0000000000547947 */ /* 0x000fec0003800000 */
.L_x_14148:
        /* <DEDUP_REMOVED lines=16> */
.L_x_14176:
[----:B------:R-:W-:Y:S01]  /*12de0*/  PRMT R22, RZ, 0x7610, R22 ;  /* 0x00007610ff167816 */ /* 0x000fe20000000016 */
[----:B------:R-:W-:Y:S06]  /*12df0*/  BRA `(.L_x_14149) ;  /* 0x00000000000c7947 */ /* 0x000fec0003800000 */
.L_x_14173:
[----:B------:R2:W5:Y:S01]  /*12e00*/  LDG.E.U8 R22, desc[UR36][R2.64] ;  /* 0x0000002402167981 */ /* 0x000562000c1e1100 */
[----:B------:R-:W-:Y:S05]  /*12e10*/  BRA `(.L_x_14149) ;  /* 0x0000000000047947 */ /* 0x000fea0003800000 */
.L_x_14172:
[----:B------:R1:W5:Y:S02]  /*12e20*/  LDG.E.U8 R22, desc[UR36][R2.64] ;  /* 0x0000002402167981 */ /* 0x000364000c1e1100 */
.L_x_14149:
        /* <DEDUP_REMOVED lines=17> */
.L_x_14180:
[----:B------:R0:W5:Y:S01]  /*12f40*/  LDG.E.U8 R0, desc[UR36][R2.64] ;  /* 0x0000002402007981 */ /* 0x000162000c1e1100 */
[----:B------:R-:W-:Y:S05]  /*12f50*/  BRA `(.L_x_14182) ;  /* 0x0000000c00547947 */ /* 0x000fea0003800000 */
.L_x_14179:
        /* <DEDUP_REMOVED lines=8> */
.L_x_14184:
[----:B------:R0:W5:Y:S01]  /*12fe0*/  LDG.E.U8 R0, desc[UR36][R2.64] ;  /* 0x0000002402007981 */ /* 0x000162000c1e1100 */
[----:B------:R-:W-:Y:S05]  /*12ff0*/  BRA `(.L_x_14182) ;  /* 0x0000000c002c7947 */ /* 0x000fea0003800000 */
.L_x_14183:
[----:B------:R0:W5:Y:S01]  /*13000*/  LDG.E.U16 R0, desc[UR36][R2.64] ;  /* 0x0000002402007981 */ /* 0x000162000c1e1500 */
[----:B------:R-:W-:Y:S05]  /*13010*/  BRA `(.L_x_14182) ;  /* 0x0000000c00247947 */ /* 0x000fea0003800000 */
.L_x_14178:
        /* <DEDUP_REMOVED lines=9> */
.L_x_14186:
[----:B------:R-:W2:Y:S02]  /*130b0*/  LDG.E.U16 R4, desc[UR36][R2.64] ;  /* 0x0000002402047981 */ /* 0x000ea4000c1e1500 */
[----:B--2---:R-:W-:-:S06]  /*130c0*/  HADD2.F32 R4, -RZ, R4.H0_H0 ;  /* 0x20000004ff047230 */ /* 0x004fcc0000004100 */
[----:B------:R-:W0:Y:S02]  /*130d0*/  F2I.FTZ.TRUNC.NTZ R4, R4 ;  /* 0x0000000400047305 */ /* 0x000e24000021f100 */
[----:B0-----:R-:W-:Y:S01]  /*130e0*/  PRMT R0, R4, 0x7610, R0 ;  /* 0x0000761004007816 */ /* 0x001fe20000000000 */
[----:B------:R-:W-:Y:S06]  /*130f0*/  BRA `(.L_x_14182) ;  /* 0x0000000800ec7947 */ /* 0x000fec0003800000 */
.L_x_14185:
        /* <DEDUP_REMOVED lines=9> */
.L_x_14188:
[----:B------:R-:W2:Y:S02]  /*13190*/  LDG.E.U16 R2, desc[UR36][R2.64] ;  /* 0x0000002402027981 */ /* 0x000ea4000c1e1500 */
[----:B--2---:R-:W-:-:S06]  /*131a0*/  HADD2.F32 R4, -RZ, R2.H0_H0 ;  /* 0x20000002ff047230 */ /* 0x004fcc0000004100 */
[----:B------:R-:W0:Y:S02]  /*131b0*/  F2I.FTZ.TRUNC.NTZ R4, R4 ;  /* 0x0000000400047305 */ /* 0x000e24000021f100 */
[----:B0-----:R-:W-:Y:S01]  /*131c0*/  PRMT R0, R4, 0x7610, R0 ;  /* 0x0000761004007816 */ /* 0x001fe20000000000 */
[----:B------:R-:W-:Y:S06]  /*131d0*/  BRA `(.L_x_14182) ;  /* 0x0000000800b47947 */ /* 0x000fec0003800000 */
.L_x_14187:
[----:B------:R-:W2:Y:S02]  /*131e0*/  LDG.E.64 R2, desc[UR36][R2.64] ;  /* 0x0000002402027981 */ /* 0x000ea4000c1e1b00 */
[----:B--2---:R0:W1:Y:S01]  /*131f0*/  F2I.F64.TRUNC R0, R2 ;  /* 0x0000000200007311 */ /* 0x004062000030d100 */
[----:B------:R-:W-:Y:S05]  /*13200*/  BRA `(.L_x_14182) ;  /* 0x0000000800a87947 */ /* 0x000fea0003800000 */
.L_x_14177:
        /* <DEDUP_REMOVED lines=12> */
.L_x_14191:
[----:B------:R-:W2:Y:S02]  /*132d0*/  LDG.E.64 R2, desc[UR36][R2.64] ;  /* 0x0000002402027981 */ /* 0x000ea4000c1e1b00 */
[----:B--2---:R0:W1:Y:S01]  /*132e0*/  F2I.F64.TRUNC R0, R2 ;  /* 0x0000000200007311 */ /* 0x004062000030d100 */
[----:B------:R-:W-:Y:S05]  /*132f0*/  BRA `(.L_x_14182) ;  /* 0x00000008006c7947 */ /* 0x000fea0003800000 */
.L_x_14190:
        /* <DEDUP_REMOVED lines=28> */
.L_x_14193:
        /* <DEDUP_REMOVED lines=15> */
.L_x_14192:
[----:B------:R-:W2:Y:S02]  /*135b0*/  LDG.E.U16 R4, desc[UR36][R2.64] ;  /* 0x0000002402047981 */ /* 0x000ea4000c1e1500 */
[----:B--2---:R-:W-:-:S06]  /*135c0*/  IMAD.U32 R4, R4, 0x10000, RZ ;  /* 0x0001000004047824 */ /* 0x004fcc00078e00ff */
[----:B------:R-:W0:Y:S02]  /*135d0*/  F2I.FTZ.TRUNC.NTZ R4, R4 ;  /* 0x0000000400047305 */ /* 0x000e24000021f100 */
[----:B0-----:R-:W-:Y:S01]  /*135e0*/  PRMT R0, R4, 0x7610, R0 ;  /* 0x0000761004007816 */ /* 0x001fe20000000000 */
[----:B------:R-:W-:Y:S06]  /*135f0*/  BRA `(.L_x_14182) ;  /* 0x0000000400ac7947 */ /* 0x000fec0003800000 */
.L_x_14189:
        /* <DEDUP_REMOVED lines=10> */
.L_x_14196:
        /* <DEDUP_REMOVED lines=21> */
.L_x_14200:
[----:B------:R-:W-:Y:S05]  /*137f0*/  BSYNC B1 ;  /* 0x0000000000017941 */ /* 0x000fea0003800000 */
.L_x_14199:
[----:B------:R-:W-:Y:S01]  /*13800*/  IMAD.SHL.U32 R2, R2, 0x100000, RZ ;  /* 0x0010000002027824 */ /* 0x000fe200078e00ff */
[----:B------:R-:W-:-:S04]  /*13810*/  LEA R3, R0, 0x3b800000, 0x17 ;  /* 0x3b80000000037811 */ /* 0x000fc800078eb8ff */
[----:B------:R-:W-:-:S07]  /*13820*/  LOP3.LUT R4, R3, R2, R4, 0xfe, !PT ;  /* 0x0000000203047212 */ /* 0x000fce00078efe04 */
.L_x_14198:
[----:B------:R-:W-:Y:S05]  /*13830*/  BSYNC B0 ;  /* 0x0000000000007941 */ /* 0x000fea0003800000 */
.L_x_14197:
[----:B------:R-:W0:Y:S02]  /*13840*/  F2I.FTZ.TRUNC.NTZ R4, R4 ;  /* 0x0000000400047305 */ /* 0x000e24000021f100 */
[----:B0-----:R-:W-:Y:S01]  /*13850*/  PRMT R0, R4, 0x7610, R0 ;  /* 0x0000761004007816 */ /* 0x001fe20000000000 */
[----:B------:R-:W-:Y:S06]  /*13860*/  BRA `(.L_x_14182) ;  /* 0x0000000400107947 */ /* 0x000fec0003800000 */
.L_x_14195:
        /* <DEDUP_REMOVED lines=21> */
.L_x_14204:
[----:B------:R-:W-:Y:S05]  /*139c0*/  BSYNC B1 ;  /* 0x0000000000017941 */ /* 0x000fea0003800000 */
.L_x_14203:
[----:B------:R-:W-:Y:S01]  /*139d0*/  IMAD.SHL.U32 R2, R2, 0x200000, RZ ;  /* 0x0020000002027824 */ /* 0x000fe200078e00ff */
[----:B------:R-:W-:-:S04]  /*139e0*/  LEA R3, R0, 0x37800000, 0x17 ;  /* 0x3780000000037811 */ /* 0x000fc800078eb8ff */
[----:B------:R-:W-:-:S07]  /*139f0*/  LOP3.LUT R4, R3, R2, R4, 0xfe, !PT ;  /* 0x0000000203047212 */ /* 0x000fce00078efe04 */
.L_x_14202:
[----:B------:R-:W-:Y:S05]  /*13a00*/  BSYNC B0 ;  /* 0x0000000000007941 */ /* 0x000fea0003800000 */
.L_x_14201:
[----:B------:R-:W0:Y:S02]  /*13a10*/  F2I.FTZ.TRUNC.NTZ R4, R4 ;  /* 0x0000000400047305 */ /* 0x000e24000021f100 */
[----:B0-----:R-:W-:Y:S01]  /*13a20*/  PRMT R0, R4, 0x7610, R0 ;  /* 0x0000761004007816 */ /* 0x001fe20000000000 */
[----:B------:R-:W-:Y:S06]  /*13a30*/  BRA `(.L_x_14182) ;  /* 0x00000000009c7947 */ /* 0x000fec0003800000 */
.L_x_14194:
        /* <DEDUP_REMOVED lines=14> */
.L_x_14208:
[----:B------:R-:W-:Y:S05]  /*13b20*/  BSYNC B0 ;  /* 0x0000000000007941 */ /* 0x000fea0003800000 */
.L_x_14207:
[----:B------:R-:W0:Y:S02]  /*13b30*/  F2I.FTZ.TRUNC.NTZ R4, R4 ;  /* 0x0000000400047305 */ /* 0x000e24000021f100 */
[----:B0-----:R-:W-:Y:S01]  /*13b40*/  PRMT R0, R4, 0x7610, R0 ;  /* 0x0000761004007816 */ /* 0x001fe20000000000 */
[----:B------:R-:W-:Y:S06]  /*13b50*/  BRA `(.L_x_14182) ;  /* 0x0000000000547947 */ /* 0x000fec0003800000 */
.L_x_14181:
        /* <DEDUP_REMOVED lines=16> */
.L_x_14209:
[----:B------:R-:W-:Y:S01]  /*13c60*/  PRMT R0, RZ, 0x7610, R0 ;  /* 0x00007610ff007816 */ /* 0x000fe20000000000 */
[----:B------:R-:W-:Y:S06]  /*13c70*/  BRA `(.L_x_14182) ;  /* 0x00000000000c7947 */ /* 0x000fec0003800000 */
.L_x_14206:
[----:B------:R3:W5:Y:S01]  /*13c80*/  LDG.E.U8 R0, desc[UR36][R2.64] ;  /* 0x0000002402007981 */ /* 0x000762000c1e1100 */
[----:B------:R-:W-:Y:S05]  /*13c90*/  BRA `(.L_x_14182) ;  /* 0x0000000000047947 */ /* 0x000fea0003800000 */
.L_x_14205:
[----:B------:R2:W5:Y:S02]  /*13ca0*/  LDG.E.U8 R0, desc[UR36][R2.64] ;  /* 0x0000002402007981 */ /* 0x000564000c1e1100 */
.L_x_14182:
        /* <DEDUP_REMOVED lines=23> */
.L_x_14213:
[----:B------:R-:W-:Y:S01]  /*13e20*/  STG.E.U8 desc[UR36][R16.64], R5 ;  /* 0x0000000510007986 */ /* 0x000fe2000c101124 */
[----:B------:R-:W-:Y:S05]  /*13e30*/  EXIT ;  /* 0x000000000000794d */ /* 0x000fea0003800000 */
.L_x_14212:
        /* <DEDUP_REMOVED lines=10> */
.L_x_14216:
[----:B------:R-:W-:Y:S01]  /*13ee0*/  STG.E desc[UR36][R16.64], R5 ;  /* 0x0000000510007986 */ /* 0x000fe2000c101924 */
[----:B------:R-:W-:Y:S05]  /*13ef0*/  EXIT ;  /* 0x000000000000794d */ /* 0x000fea0003800000 */
.L_x_14215:
[----:B------:R-:W-:Y:S01]  /*13f00*/  STG.E.U16 desc[UR36][R16.64], R5 ;  /* 0x0000000510007986 */ /* 0x000fe2000c101524 */
[----:B------:R-:W-:Y:S05]  /*13f10*/  EXIT ;  /* 0x000000000000794d */ /* 0x000fea0003800000 */
.L_x_14211:
        /* <DEDUP_REMOVED lines=9> */
.L_x_14218:
[----:B------:R-:W0:Y:S02]  /*13fb0*/  I2F.S16 R0, R5 ;  /* 0x0000000500007306 */ /* 0x000e240000101400 */
[----:B0-----:R-:W-:-:S05]  /*13fc0*/  F2FP.F16.F32.PACK_AB R0, RZ, R0 ;  /* 0x00000000ff00723e */ /* 0x001fca00000000ff */
[----:B------:R-:W-:Y:S01]  /*13fd0*/  STG.E.U16 desc[UR36][R16.64], R0 ;  /* 0x0000000010007986 */ /* 0x000fe2000c101524 */
[----:B------:R-:W-:Y:S05]  /*13fe0*/  EXIT ;  /* 0x000000000000794d */ /* 0x000fea0003800000 */
.L_x_14217:
        /* <DEDUP_REMOVED lines=10> */
.L_x_14220:
[----:B------:R-:W0:Y:S02]  /*14090*/  I2F.S16 R5, R5 ;  /* 0x0000000500057306 */ /* 0x000e240000101400 */
[----:B0-----:R-:W-:-:S04]  /*140a0*/  F2FP.F16.F32.PACK_AB R3, RZ, R5 ;  /* 0x00000005ff03723e */ /* 0x001fc800000000ff */
[----:B------:R-:W-:-:S05]  /*140b0*/  PRMT R3, R3, 0x5410, RZ ;  /* 0x0000541003037816 */ /* 0x000fca00000000ff */
[----:B------:R-:W-:Y:S01]  /*140c0*/  STG.E desc[UR36][R16.64], R3 ;  /* 0x0000000310007986 */ /* 0x000fe2000c101924 */
[----:B------:R-:W-:Y:S05]  /*140d0*/  EXIT ;  /* 0x000000000000794d */ /* 0x000fea0003800000 */
.L_x_14219:
[----:B------:R-:W0:Y:S02]  /*140e0*/  I2F.F64.S16 R2, R5 ;  /* 0x0000000500027312 */ /* 0x000e240000101c00 */
[----:B0-----:R-:W-:Y:S01]  /*140f0*/  STG.E.64 desc[UR36][R16.64], R2 ;  /* 0x0000000210007986 */ /* 0x001fe2000c101b24 */
[----:B------:R-:W-:Y:S05]  /*14100*/  EXIT ;  /* 0x000000000000794d */ /* 0x000fea0003800000 */
.L_x_14210:
        /* <DEDUP_REMOVED lines=13> */
.L_x_14223:
[----:B------:R-:W0:Y:S01]  /*141e0*/  I2F.F64.S16 R4, R5 ;  /* 0x0000000500047312 */ /* 0x000e220000101c00 */
[----:B------:R-:W-:-:S05]  /*141f0*/  CS2R R6, SRZ ;  /* 0x0000000000067805 */ /* 0x000fca000001ff00 */
[----:B0-----:R-:W-:Y:S01]  /*14200*/  STG.E.128 desc[UR36][R16.64], R4 ;  /* 0x0000000410007986 */ /* 0x001fe2000c101d24 */
[----:B------:R-:W-:Y:S05]  /*14210*/  EXIT ;  /* 0x000000000000794d */ /* 0x000fea0003800000 */
.L_x_14222:
        /* <DEDUP_REMOVED lines=21> */
.L_x_14227:
[----:B------:R-:W-:Y:S05]  /*14370*/  BSYNC B0 ;  /* 0x0000000000007941 */ /* 0x000fea0003800000 */
.L_x_14226:
[----:B------:R-:W-:-:S05]  /*14380*/  LOP3.LUT R3, R0, R3, RZ, 0xfc, !PT ;  /* 0x0000000300037212 */ /* 0x000fca00078efcff */
[----:B------:R-:W-:Y:S01]  /*14390*/  STG.E.U8 desc[UR36][R16.64], R3 ;  /* 0x0000000310007986 */ /* 0x000fe2000c101124 */
[----:B------:R-:W-:Y:S05]  /*143a0*/  EXIT ;  /* 0x000000000000794d */ /* 0x000fea0003800000 */
.L_x_14225:
        /* <DEDUP_REMOVED lines=13> */
.L_x_14229:
[----:B------:R-:W-:Y:S01]  /*14480*/  IMAD.MOV.U32 R0, RZ, RZ, 0x7f ;  /* 0x0000007fff007424 */ /* 0x000fe200078e00ff */
[----:B------:R-:W-:-:S04]  /*14490*/  ISETP.GT.U32.AND P0, PT, R2, 0x7f800000, PT ;  /* 0x7f8000000200780c */ /* 0x000fc80003f04070 */
[----:B------:R-:W-:-:S09]  /*144a0*/  SEL R0, R0, 0x7c, P0 ;  /* 0x0000007c00007807 */ /* 0x000fd20000000000 */
.L_x_14230:
[----:B------:R-:W-:Y:S05]  /*144b0*/  BSYNC B0 ;  /* 0x0000000000007941 */ /* 0x000fea0003800000 */
.L_x_14228:
[----:B------:R-:W-:-:S04]  /*144c0*/  LOP3.LUT R2, R5, 0x80000000, RZ, 0xc0, !PT ;  /* 0x8000000005027812 */ /* 0x000fc800078ec0ff */
[----:B------:R-:W-:-:S04]  /*144d0*/  SHF.R.U32.HI R3, RZ, 0x18, R2 ;  /* 0x00000018ff037819 */ /* 0x000fc80000011602 */
[----:B------:R-:W-:-:S05]  /*144e0*/  LOP3.LUT R3, R0, R3, RZ, 0xfc, !PT ;  /* 0x0000000300037212 */ /* 0x000fca00078efcff */
[----:B------:R-:W-:Y:S01]  /*144f0*/  STG.E.U8 desc[UR36][R16.64], R3 ;  /* 0x0000000310007986 */ /* 0x000fe2000c101124 */
[----:B------:R-:W-:Y:S05]  /*14500*/  EXIT ;  /* 0x000000000000794d */ /* 0x000fea0003800000 */
.L_x_14224:
[----:B------:R-:W0:Y:S02]  /*14510*/  I2F.S16 R0, R5 ;  /* 0x0000000500007306 */ /* 0x000e240000101400 */
[----:B0-----:R-:W-:-:S05]  /*14520*/  F2FP.BF16.F32.PACK_AB R0, RZ, R0 ;  /* 0x00000000ff00723e */ /* 0x001fca00000010ff */
[----:B------:R-:W-:Y:S01]  /*14530*/  STG.E.U16 desc[UR36][R16.64], R0 ;  /* 0x0000000010007986 */ /* 0x000fe2000c101524 */
[----:B------:R-:W-:Y:S05]  /*14540*/  EXIT ;  /* 0x000000000000794d */ /* 0x000fea0003800000 */
.L_x_14221:
        /* <DEDUP_REMOVED lines=10> */
.L_x_14233:
        /* <DEDUP_REMOVED lines=17> */
.L_x_14236:
[----:B------:R-:W-:-:S04]  /*14700*/  LOP3.LUT R2, R5, 0x80000000, RZ, 0xc0, !PT ;  /* 0x8000000005027812 */ /* 0x000fc800078ec0ff */
[----:B------:R-:W-:-:S04]  /*14710*/  SHF.R.U32.HI R3, RZ, 0x18, R2 ;  /* 0x00000018ff037819 */ /* 0x000fc80000011602 */
[----:B------:R-:W-:-:S04]  /*14720*/  LOP3.LUT R0, R0, R3, RZ, 0xfc, !PT ;  /* 0x0000000300007212 */ /* 0x000fc800078efcff */
[----:B------:R-:W-:-:S07]  /*14730*/  PRMT R8, R0, 0x7610, R8 ;  /* 0x0000761000087816 */ /* 0x000fce0000000008 */
.L_x_14235:
[----:B------:R-:W-:Y:S05]  /*14740*/  BSYNC B0 ;  /* 0x0000000000007941 */ /* 0x000fea0003800000 */
.L_x_14234:
[----:B------:R-:W-:Y:S01]  /*14750*/  STG.E.U8 desc[UR36][R16.64], R8 ;  /* 0x0000000810007986 */ /* 0x000fe2000c101124 */
[----:B------:R-:W-:Y:S05]  /*14760*/  EXIT ;  /* 0x000000000000794d */ /* 0x000fea0003800000 */
.L_x_14232:
        /* <DEDUP_REMOVED lines=17> */
.L_x_14239:
[----:B------:R-:W-:-:S04]  /*14880*/  LOP3.LUT R2, R5, 0x80000000, RZ, 0xc0, !PT ;  /* 0x8000000005027812 */ /* 0x000fc800078ec0ff */
[----:B------:R-:W-:-:S04]  /*14890*/  SHF.R.U32.HI R3, RZ, 0x18, R2 ;  /* 0x00000018ff037819 */ /* 0x000fc80000011602 */
[----:B------:R-:W-:-:S04]  /*148a0*/  LOP3.LUT R0, R0, R3, RZ, 0xfc, !PT ;  /* 0x0000000300007212 */ /* 0x000fc800078efcff */
[----:B------:R-:W-:-:S07]  /*148b0*/  PRMT R8, R0, 0x7610, R8 ;  /* 0x0000761000087816 */ /* 0x000fce0000000008 */
.L_x_14238:
[----:B------:R-:W-:Y:S05]  /*148c0*/  BSYNC B0 ;  /* 0x0000000000007941 */ /* 0x000fea0003800000 */
.L_x_14237:
[----:B------:R-:W-:Y:S01]  /*148d0*/  STG.E.U8 desc[UR36][R16.64], R8 ;  /* 0x0000000810007986 */ /* 0x000fe2000c101124 */
[----:B------:R-:W-:Y:S05]  /*148e0*/  EXIT ;  /* 0x000000000000794d */ /* 0x000fea0003800000 */
.L_x_14231:
        /* <DEDUP_REMOVED lines=22> */
.L_x_14214:
        /* <DEDUP_REMOVED lines=16> */
.L_x_14242:
[----:B------:R-:W-:Y:S05]  /*14b50*/  EXIT ;  /* 0x000000000000794d */ /* 0x000fea0003800000 */
.L_x_14241:
[----:B------:R-:W-:-:S04]  /*14b60*/  PRMT R2, R5, 0x9910, RZ ;  /* 0x0000991005027816 */ /* 0x000fc800000000ff */
[----:B------:R-:W-:-:S05]  /*14b70*/  SHF.R.S32.HI R3, RZ, 0x1f, R2 ;  /* 0x0000001fff037819 */ /* 0x000fca0000011402 */
[----:B------:R-:W-:Y:S01]  /*14b80*/  STG.E.64 desc[UR36][R16.64], R2 ;  /* 0x0000000210007986 */ /* 0x000fe2000c101b24 */
[----:B------:R-:W-:Y:S05]  /*14b90*/  EXIT ;  /* 0x000000000000794d */ /* 0x000fea0003800000 */
.L_x_14240:
[----:B------:R-:W-:Y:S01]  /*14ba0*/  STG.E desc[UR36][R16.64], R5 ;  /* 0x0000000510007986 */ /* 0x000fe2000c101924 */
[----:B------:R-:W-:Y:S05]  /*14bb0*/  EXIT ;  /* 0x000000000000794d */ /* 0x000fea0003800000 */
.L_x_14243:
        /* <DEDUP_REMOVED lines=12> */
.L_x_44487:


//--------------------- .text._ZN2at6native27unrolled_elementwise_kernelIZZZNS0_49_GLOBAL__N__657f93f7_16_TensorCompare_cu_71e06f4e17clamp_kernel_implERNS_18TensorIteratorBaseEENKUlvE_clEvENKUlvE0_clEvEUlaaaE_St5arrayIPcLm4EELi4E23TrivialOffsetCalculatorILi3EjESB_ILi1EjENS0_6memory12LoadWithCastILi3EEENSE_13StoreWithCastILi1EEEEEviT_T0_T2_T3_T4_T5_ --------------------------
	.section	.text._ZN2at6native27unrolled_elementwise_kernelIZZZNS0_49_GLOBAL__N__657f93f7_16_TensorCompare_cu_71e06f4e17clamp_kernel_implERNS_18TensorIteratorBaseEENKUlvE_clEvENKUlvE0_clEvEUlaaaE_St5arrayIPcLm4EELi4E23TrivialOffsetCalculatorILi3EjESB_ILi1EjENS0_6memory12LoadWithCastILi3EEENSE_13StoreWithCastILi1EEEEEviT_T0_T2_T3_T4_T5_,"ax",@progbits
	.align	128
        .global         _ZN2at6native27unrolled_elementwise_kernelIZZZNS0_49_GLOBAL__N__657f93f7_16_TensorCompare_cu_71e06f4e17clamp_kernel_implERNS_18TensorIteratorBaseEENKUlvE_clEvENKUlvE0_clEvEUlaaaE_St5arrayIPcLm4EELi4E23TrivialOffsetCalculatorILi3EjESB_ILi1EjENS0_6memory12LoadWithCastILi3EEENSE_13StoreWithCastILi1EEEEEviT_T0_T2_T3_T4_T5_
        .type           _ZN2at6native27unrolled_elementwise_kernelIZZZNS0_49_GLOBAL__N__657f93f7_16_TensorCompare_cu_71e06f4e17clamp_kernel_implERNS_18TensorIteratorBaseEENKUlvE_clEvENKUlvE0_clEvEUlaaaE_St5arrayIPcLm4EELi4E23TrivialOffsetCalculatorILi3EjESB_ILi1EjENS0_6memory12LoadWithCastILi3EEENSE_13StoreWithCastILi1EEEEEviT_T0_T2_T3_T4_T5_,@function
        .size           _ZN2at6native27unrolled_elementwise_kernelIZZZNS0_49_GLOBAL__N__657f93f7_16_TensorCompare_cu_71e06f4e17clamp_kernel_implERNS_18TensorIteratorBaseEENKUlvE_clEvENKUlvE0_clEvEUlaaaE_St5arrayIPcLm4EELi4E23TrivialOffsetCalculatorILi3EjESB_ILi1EjENS0_6memory12LoadWithCastILi3EEENSE_13StoreWithCastILi1EEEEEviT_T0_T2_T3_T4_T5_,(.L_x_44488 - _ZN2at6native27unrolled_elementwise_kernelIZZZNS0_49_GLOBAL__N__657f93f7_16_TensorCompare_cu_71e06f4e17clamp_kernel_implERNS_18TensorIteratorBaseEENKUlvE_clEvENKUlvE0_clEvEUlaaaE_St5arrayIPcLm4EELi4E23TrivialOffsetCalculatorILi3EjESB_ILi1EjENS0_6memory12LoadWithCastILi3EEENSE_13StoreWithCastILi1EEEEEviT_T0_T2_T3_T4_T5_)
        .other          _ZN2at6native27unrolled_elementwise_kernelIZZZNS0_49_GLOBAL__N__657f93f7_16_TensorCompare_cu_71e06f4e17clamp_kernel_implERNS_18TensorIteratorBaseEENKUlvE_clEvENKUlvE0_clEvEUlaaaE_St5arrayIPcLm4EELi4E23TrivialOffsetCalculatorILi3EjESB_ILi1EjENS0_6memory12LoadWithCastILi3EEENSE_13StoreWithCastILi1EEEEEviT_T0_T2_T3_T4_T5_,@"STO_CUDA_ENTRY STV_DEFAULT"
_ZN2at6native27unrolled_elementwise_kernelIZZZNS0_49_GLOBAL__N__657f93f7_16_TensorCompare_cu_71e06f4e17clamp_kernel_implERNS_18TensorIteratorBaseEENKUlvE_clEvENKUlvE0_clEvEUlaaaE_St5arrayIPcLm4EELi4E23TrivialOffsetCalculatorILi3EjESB_ILi1EjENS0_6memory12LoadWithCastILi3EEENSE_13StoreWithCastILi1EEEEEviT_T0_T2_T3_T4_T5_:
.text._ZN2at6native27unrolled_elementwise_kernelIZZZNS0_49_GLOBAL__N__657f93f7_16_TensorCompare_cu_71e06f4e17clamp_kernel_implERNS_18TensorIteratorBaseEENKUlvE_clEvENKUlvE0_clEvEUlaaaE_St5arrayIPcLm4EELi4E23TrivialOffsetCalculatorILi3EjESB_ILi1EjENS0_6memory12LoadWithCastILi3EEENSE_13StoreWithCastILi1EEEEEviT_T0_T2_T3_T4_T5_:
        /* <DEDUP_REMOVED lines=35> */
.L_x_14249:
[----:B------:R4:W5:Y:S01]  /*0230*/  LDG.E.U8 R29, desc[UR36][R4.64] ;  /* 0x00000024041d7981 */ /* 0x000962000c1e1100 */
[----:B------:R-:W-:Y:S05]  /*0240*/  BRA `(.L_x_14251) ;  /* 0x0000000c00547947 */ /* 0x000fea0003800000 */
.L_x_14248:
        /* <DEDUP_REMOVED lines=8> */
.L_x_14253:
[----:B------:R2:W5:Y:S01]  /*02d0*/  LDG.E.U8 R29, desc[UR36][R4.64] ;  /* 0x00000024041d7981 */ /* 0x000562000c1e1100 */
[----:B------:R-:W-:Y:S05]  /*02e0*/  BRA `(.L_x_14251) ;  /* 0x0000000c002c7947 */ /* 0x000fea0003800000 */
.L_x_14252:
[----:B------:R3:W5:Y:S01]  /*02f0*/  LDG.E.U16 R29, desc[UR36][R4.64] ;  /* 0x00000024041d7981 */ /* 0x000762000c1e1500 */
[----:B------:R-:W-:Y:S05]  /*0300*/  BRA `(.L_x_14251) ;  /* 0x0000000c00247947 */ /* 0x000fea0003800000 */
.L_x_14247:
        /* <DEDUP_REMOVED lines=9> */
.L_x_14255:
[----:B------:R-:W2:Y:S02]  /*03a0*/  LDG.E.U16 R0, desc[UR36][R4.64] ;  /* 0x0000002404007981 */ /* 0x000ea4000c1e1500 */
[----:B--2---:R-:W-:-:S06]  /*03b0*/  HADD2.F32 R0, -RZ, R0.H0_H0 ;  /* 0x20000000ff007230 */ /* 0x004fcc0000004100 */
[----:B------:R-:W1:Y:S02]  /*03c0*/  F2I.FTZ.TRUNC.NTZ R0, R0 ;  /* 0x0000000000007305 */ /* 0x000e64000021f100 */
[----:B-1----:R-:W-:Y:S01]  /*03d0*/  PRMT R29, R0, 0x7610, R29 ;  /* 0x00007610001d7816 */ /* 0x002fe2000000001d */
[----:B------:R-:W-:Y:S06]  /*03e0*/  BRA `(.L_x_14251) ;  /* 0x0000000800ec7947 */ /* 0x000fec0003800000 */
.L_x_14254:
        /* <DEDUP_REMOVED lines=9> */
.L_x_14257:
[----:B------:R-:W2:Y:S02]  /*0480*/  LDG.E.U16 R4, desc[UR36][R4.64] ;  /* 0x0000002404047981 */ /* 0x000ea4000c1e1500 */
[----:B--2---:R-:W-:-:S06]  /*0490*/  HADD2.F32 R0, -RZ, R4.H0_H0 ;  /* 0x20000004ff007230 */ /* 0x004fcc0000004100 */
[----:B------:R-:W1:Y:S02]  /*04a0*/  F2I.FTZ.TRUNC.NTZ R0, R0 ;  /* 0x0000000000007305 */ /* 0x000e64000021f100 */
[----:B-1----:R-:W-:Y:S01]  /*04b0*/  PRMT R29, R0, 0x7610, R29 ;  /* 0x00007610001d7816 */ /* 0x002fe2000000001d */
[----:B------:R-:W-:Y:S06]  /*04c0*/  BRA `(.L_x_14251) ;  /* 0x0000000800b47947 */ /* 0x000fec0003800000 */
.L_x_14256:
[----:B------:R-:W2:Y:S02]  /*04d0*/  LDG.E.64 R4, desc[UR36][R4.64] ;  /* 0x0000002404047981 */ /* 0x000ea4000c1e1b00 */
[----:B--2---:R1:W2:Y:S01]  /*04e0*/  F2I.F64.TRUNC R29, R4 ;  /* 0x00000004001d7311 */ /* 0x0042a2000030d100 */
[----:B------:R-:W-:Y:S05]  /*04f0*/  BRA `(.L_x_14251) ;  /* 0x0000000800a87947 */ /* 0x000fea0003800000 */
.L_x_14246:
        /* <DEDUP_REMOVED lines=12> */
.L_x_14260:
[----:B------:R-:W2:Y:S02]  /*05c0*/  LDG.E.64 R4, desc[UR36][R4.64] ;  /* 0x0000002404047981 */ /* 0x000ea4000c1e1b00 */
[----:B--2---:R1:W2:Y:S01]  /*05d0*/  F2I.F64.TRUNC R29, R4 ;  /* 0x00000004001d7311 */ /* 0x0042a2000030d100 */
[----:B------:R-:W-:Y:S05]  /*05e0*/  BRA `(.L_x_14251) ;  /* 0x00000008006c7947 */ /* 0x000fea0003800000 */
.L_x_14259:
        /* <DEDUP_REMOVED lines=28> */
.L_x_14262:
        /* <DEDUP_REMOVED lines=15> */
.L_x_14261:
[----:B------:R-:W2:Y:S02]  /*08a0*/  LDG.E.U16 R0, desc[UR36][R4.64] ;  /* 0x0000002404007981 */ /* 0x000ea4000c1e1500 */
[----:B--2---:R-:W-:-:S06]  /*08b0*/  IMAD.U32 R0, R0, 0x10000, RZ ;  /* 0x0001000000007824 */ /* 0x004fcc00078e00ff */
[----:B------:R-:W1:Y:S02]  /*08c0*/  F2I.FTZ.TRUNC.NTZ R0, R0 ;  /* 0x0000000000007305 */ /* 0x000e64000021f100 */
[----:B-1----:R-:W-:Y:S01]  /*08d0*/  PRMT R29, R0, 0x7610, R29 ;  /* 0x00007610001d7816 */ /* 0x002fe2000000001d */
[----:B------:R-:W-:Y:S06]  /*08e0*/  BRA `(.L_x_14251) ;  /* 0x0000000400ac7947 */ /* 0x000fec0003800000 */
.L_x_14258:
        /* <DEDUP_REMOVED lines=10> */
.L_x_14265:
        /* <DEDUP_REMOVED lines=21> */
.L_x_14269:
[----:B------:R-:W-:Y:S05]  /*0ae0*/  BSYNC B1 ;  /* 0x0000000000017941 */ /* 0x000fea0003800000 */
.L_x_14268:
[----:B------:R-:W-:Y:S01]  /*0af0*/  LEA R5, R0, 0x3b800000, 0x17 ;  /* 0x3b80000000057811 */ /* 0x000fe200078eb8ff */
[----:B------:R-:W-:-:S05]  /*0b00*/  IMAD.SHL.U32 R0, R3, 0x100000, RZ ;  /* 0x0010000003007824 */ /* 0x000fca00078e00ff */
[----:B------:R-:W-:-:S07]  /*0b10*/  LOP3.LUT R0, R5, R0, R6, 0xfe, !PT ;  /* 0x0000000005007212 */ /* 0x000fce00078efe06 */
.L_x_14267:
[----:B------:R-:W-:Y:S05]  /*0b20*/  BSYNC B0 ;  /* 0x0000000000007941 */ /* 0x000fea0003800000 */
.L_x_14266:
[----:B------:R-:W1:Y:S02]  /*0b30*/  F2I.FTZ.TRUNC.NTZ R0, R0 ;  /* 0x0000000000007305 */ /* 0x000e64000021f100 */
[----:B-1----:R-:W-:Y:S01]  /*0b40*/  PRMT R29, R0, 0x7610, R29 ;  /* 0x00007610001d7816 */ /* 0x002fe2000000001d */
[----:B------:R-:W-:Y:S06]  /*0b50*/  BRA `(.L_x_14251) ;  /* 0x0000000400107947 */ /* 0x000fec0003800000 */
.L_x_14264:
        /* <DEDUP_REMOVED lines=21> */
.L_x_14273:
[----:B------:R-:W-:Y:S05]  /*0cb0*/  BSYNC B1 ;  /* 0x0000000000017941 */ /* 0x000fea0003800000 */
.L_x_14272:
[----:B------:R-:W-:Y:S01]  /*0cc0*/  LEA R5, R0, 0x37800000, 0x17 ;  /* 0x3780000000057811 */ /* 0x000fe200078eb8ff */
[----:B------:R-:W-:-:S05]  /*0cd0*/  IMAD.SHL.U32 R0, R3, 0x200000, RZ ;  /* 0x0020000003007824 */ /* 0x000fca00078e00ff */
[----:B------:R-:W-:-:S07]  /*0ce0*/  LOP3.LUT R0, R5, R0, R6, 0xfe, !PT ;  /* 0x0000000005007212 */ /* 0x000fce00078efe06 */
.L_x_14271:
[----:B------:R-:W-:Y:S05]  /*0cf0*/  BSYNC B0 ;  /* 0x0000000000007941 */ /* 0x000fea0003800000 */
.L_x_14270:
[----:B------:R-:W1:Y:S02]  /*0d00*/  F2I.FTZ.TRUNC.NTZ R0, R0 ;  /* 0x0000000000007305 */ /* 0x000e64000021f100 */
[----:B-1----:R-:W-:Y:S01]  /*0d10*/  PRMT R29, R0, 0x7610, R29 ;  /* 0x00007610001d7816 */ /* 0x002fe2000000001d */
[----:B------:R-:W-:Y:S06]  /*0d20*/  BRA `(.L_x_14251) ;  /* 0x00000000009c7947 */ /* 0x000fec0003800000 */
.L_x_14263:
        /* <DEDUP_REMOVED lines=14> */
.L_x_14277:
[----:B------:R-:W-:Y:S05]  /*0e10*/  BSYNC B0 ;  /* 0x0000000000007941 */ /* 0x000fea0003800000 */
.L_x_14276:
[----:B------:R-:W1:Y:S02]  /*0e20*/  F2I.FTZ.TRUNC.NTZ R0, R0 ;  /* 0x0000000000007305 */ /* 0x000e64000021f100 */
[----:B-1----:R-:W-:Y:S01]  /*0e30*/  PRMT R29, R0, 0x7610, R29 ;  /* 0x00007610001d7816 */ /* 0x002fe2000000001d */
[----:B------:R-:W-:Y:S06]  /*0e40*/  BRA `(.L_x_14251) ;  /* 0x0000000000547947 */ /* 0x000fec0003800000 */
.L_x_14250:
        /* <DEDUP_REMOVED lines=16> */
.L_x_14278:
[----:B------:R-:W-:Y:S01]  /*0f50*/  PRMT R29, RZ, 0x7610, R29 ;  /* 0x00007610ff1d7816 */ /* 0x000fe2000000001d */
[----:B------:R-:W-:Y:S06]  /*0f60*/  BRA `(.L_x_14251) ;  /* 0x00000000000c7947 */ /* 0x000fec0003800000 */
.L_x_14275:
[----:B------:R1:W5:Y:S01]  /*0f70*/  LDG.E.U8 R29, desc[UR36][R4.64] ;  /* 0x00000024041d7981 */ /* 0x000362000c1e1100 */
[----:B------:R-:W-:Y:S05]  /*0f80*/  BRA `(.L_x_14251) ;  /* 0x0000000000047947 */ /* 0x000fea0003800000 */
.L_x_14274:
[----:B------:R1:W5:Y:S02]  /*0f90*/  LDG.E.U8 R29, desc[UR36][R4.64] ;  /* 0x00000024041d7981 */ /* 0x000364000c1e1100 */
.L_x_14251:
        /* <DEDUP_REMOVED lines=18> */
.L_x_14282:
[----:B------:R2:W5:Y:S01]  /*10c0*/  LDG.E.U8 R28, desc[UR36][R4.64] ;  /* 0x00000024041c7981 */ /* 0x000562000c1e1100 */
[----:B------:R-:W-:Y:S05]  /*10d0*/  BRA `(.L_x_14284) ;  /* 0x0000000c00547947 */ /* 0x000fea0003800000 */
.L_x_14281:
        /* <DEDUP_REMOVED lines=8> */
.L_x_14286:
[----:B------:R4:W5:Y:S01]  /*1160*/  LDG.E.U8 R28, desc[UR36][R4.64] ;  /* 0x00000024041c7981 */ /* 0x000962000c1e1100 */
[----:B------:R-:W-:Y:S05]  /*1170*/  BRA `(.L_x_14284) ;  /* 0x0000000c002c7947 */ /* 0x000fea0003800000 */
.L_x_14285:
[----:B------:R3:W5:Y:S01]  /*1180*/  LDG.E.U16 R28, desc[UR36][R4.64] ;  /* 0x00000024041c7981 */ /* 0x000762000c1e1500 */
[----:B------:R-:W-:Y:S05]  /*1190*/  BRA `(.L_x_14284) ;  /* 0x0000000c00247947 */ /* 0x000fea0003800000 */
.L_x_14280:
        /* <DEDUP_REMOVED lines=9> */
.L_x_14288:
[----:B------:R-:W2:Y:S02]  /*1230*/  LDG.E.U16 R0, desc[UR36][R4.64] ;  /* 0x0000002404007981 */ /* 0x000ea4000c1e1500 */
[----:B--2---:R-:W-:-:S06]  /*1240*/  HADD2.F32 R0, -RZ, R0.H0_H0 ;  /* 0x20000000ff007230 */ /* 0x004fcc0000004100 */
[----:B------:R-:W1:Y:S02]  /*1250*/  F2I.FTZ.TRUNC.NTZ R0, R0 ;  /* 0x0000000000007305 */ /* 0x000e64000021f100 */
[----:B-1----:R-:W-:Y:S01]  /*1260*/  PRMT R28, R0, 0x7610, R28 ;  /* 0x00007610001c7816 */ /* 0x002fe2000000001c */
[----:B------:R-:W-:Y:S06]  /*1270*/  BRA `(.L_x_14284) ;  /* 0x0000000800ec7947 */ /* 0x000fec0003800000 */
.L_x_14287:
        /* <DEDUP_REMOVED lines=9> */
.L_x_14290:
[----:B------:R-:W2:Y:S02]  /*1310*/  LDG.E.U16 R4, desc[UR36][R4.64] ;  /* 0x0000002404047981 */ /* 0x000ea4000c1e1500 */
[----:B--2---:R-:W-:-:S06]  /*1320*/  HADD2.F32 R0, -RZ, R4.H0_H0 ;  /* 0x20000004ff007230 */ /* 0x004fcc0000004100 */
[----:B------:R-:W1:Y:S02]  /*1330*/  F2I.FTZ.TRUNC.NTZ R0, R0 ;  /* 0x0000000000007305 */ /* 0x000e64000021f100 */
[----:B-1----:R-:W-:Y:S01]  /*1340*/  PRMT R28, R0, 0x7610, R28 ;  /* 0x00007610001c7816 */ /* 0x002fe2000000001c */
[----:B------:R-:W-:Y:S06]  /*1350*/  BRA `(.L_x_14284) ;  /* 0x0000000800b47947 */ /* 0x000fec0003800000 */
.L_x_14289:
[----:B------:R-:W2:Y:S02]  /*1360*/  LDG.E.64 R4, desc[UR36][R4.64] ;  /* 0x0000002404047981 */ /* 0x000ea4000c1e1b00 */
[----:B--2---:R1:W2:Y:S01]  /*1370*/  F2I.F64.TRUNC R28, R4 ;  /* 0x00000004001c7311 */ /* 0x0042a2000030d100 */
[----:B------:R-:W-:Y:S05]  /*1380*/  BRA `(.L_x_14284) ;  /* 0x0000000800a87947 */ /* 0x000fea0003800000 */
.L_x_14279:
        /* <DEDUP_REMOVED lines=12> */
.L_x_14293:
[----:B------:R-:W2:Y:S02]  /*1450*/  LDG.E.64 R4, desc[UR36][R4.64] ;  /* 0x0000002404047981 */ /* 0x000ea4000c1e1b00 */
[----:B--2---:R1:W2:Y:S01]  /*1460*/  F2I.F64.TRUNC R28, R4 ;  /* 0x00000004001c7311 */ /* 0x0042a2000030d100 */
[----:B------:R-:W-:Y:S05]  /*1470*/  BRA `(.L_x_14284) ;  /* 0x00000008006c7947 */ /* 0x000fea0003800000 */
.L_x_14292:
        /* <DEDUP_REMOVED lines=28> */
.L_x_14295:
        /* <DEDUP_REMOVED lines=15> */
.L_x_14294:
[----:B------:R-:W2:Y:S02]  /*1730*/  LDG.E.U16 R0, desc[UR36][R4.64] ;  /* 0x0000002404007981 */ /* 0x000ea4000c1e1500 */
[----:B--2---:R-:W-:-:S06]  /*1740*/  IMAD.U32 R0, R0, 0x10000, RZ ;  /* 0x0001000000007824 */ /* 0x004fcc00078e00ff */
[----:B------:R-:W1:Y:S02]  /*1750*/  F2I.FTZ.TRUNC.NTZ R0, R0 ;  /* 0x0000000000007305 */ /* 0x000e64000021f100 */
[----:B-1----:R-:W-:Y:S01]  /*1760*/  PRMT R28, R0, 0x7610, R28 ;  /* 0x00007610001c7816 */ /* 0x002fe2000000001c */
[----:B------:R-:W-:Y:S06]  /*1770*/  BRA `(.L_x_14284) ;  /* 0x0000000400ac7947 */ /* 0x000fec0003800000 */
.L_x_14291:
        /* <DEDUP_REMOVED lines=10> */
.L_x_14298:
        /* <DEDUP_REMOVED lines=21> */
.L_x_14302:
[----:B------:R-:W-:Y:S05]  /*1970*/  BSYNC B1 ;  /* 0x0000000000017941 */ /* 0x000fea0003800000 */
.L_x_14301:
[----:B------:R-:W-:Y:S01]  /*1980*/  LEA R5, R0, 0x3b800000, 0x17 ;  /* 0x3b80000000057811 */ /* 0x000fe200078eb8ff */
[----:B------:R-:W-:-:S05]  /*1990*/  IMAD.SHL.U32 R0, R3, 0x100000, RZ ;  /* 0x0010000003007824 */ /* 0x000fca00078e00ff */
[----:B------:R-:W-:-:S07]  /*19a0*/  LOP3.LUT R0, R5, R0, R6, 0xfe, !PT ;  /* 0x0000000005007212 */ /* 0x000fce00078efe06 */
.L_x_14300:
[----:B------:R-:W-:Y:S05]  /*19b0*/  BSYNC B0 ;  /* 0x0000000000007941 */ /* 0x000fea0003800000 */
.L_x_14299:
[----:B------:R-:W1:Y:S02]  /*19c0*/  F2I.FTZ.TRUNC.NTZ R0, R0 ;  /* 0x0000000000007305 */ /* 0x000e64000021f100 */
[----:B-1----:R-:W-:Y:S01]  /*19d0*/  PRMT R28, R0, 0x7610, R28 ;  /* 0x00007610001c7816 */ /* 0x002fe2000000001c */
[----:B------:R-:W-:Y:S06]  /*19e0*/  BRA `(.L_x_14284) ;  /* 0x0000000400107947 */ /* 0x000fec0003800000 */
.L_x_14297:
        /* <DEDUP_REMOVED lines=21> */
.L_x_14306:
[----:B------:R-:W-:Y:S05]  /*1b40*/  BSYNC B1 ;  /* 0x0000000000017941 */ /* 0x000fea0003800000 */
.L_x_14305:
[----:B------:R-:W-:Y:S01]  /*1b50*/  LEA R5, R0, 0x37800000, 0x17 ;  /* 0x3780000000057811 */ /* 0x000fe200078eb8ff */
[----:B------:R-:W-:-:S05]  /*1b60*/  IMAD.SHL.U32 R0, R3, 0x200000, RZ ;  /* 0x0020000003007824 */ /* 0x000fca00078e00ff */
[----:B------:R-:W-:-:S07]  /*1b70*/  LOP3.LUT R0, R5, R0, R6, 0xfe, !PT ;  /* 0x0000000005007212 */ /* 0x000fce00078efe06 */
.L_x_14304:
[----:B------:R-:W-:Y:S05]  /*1b80*/  BSYNC B0 ;  /* 0x0000000000007941 */ /* 0x000fea0003800000 */
.L_x_14303:
[----:B------:R-:W1:Y:S02]  /*1b90*/  F2I.FTZ.TRUNC.NTZ R0, R0 ;  /* 0x0000000000007305 */ /* 0x000e64000021f100 */
[----:B-1----:R-:W-:Y:S01]  /*1ba0*/  PRMT R28, R0, 0x7610, R28 ;  /* 0x00007610001c7816 */ /* 0x002fe2000000001c */
[----:B------:R-:W-:Y:S06]  /*1bb0*/  BRA `(.L_x_14284) ;  /* 0x00000000009c7947 */ /* 0x000fec0003800000 */
.L_x_14296:
        /* <DEDUP_REMOVED lines=14> */
.L_x_14310:
[----:B------:R-:W-:Y:S05]  /*1ca0*/  BSYNC B0 ;  /* 0x0000000000007941 */ /* 0x000fea0003800000 */
.L_x_14309:
[----:B------:R-:W1:Y:S02]  /*1cb0*/  F2I.FTZ.TRUNC.NTZ R0, R0 ;  /* 0x0000000000007305 */ /* 0x000e64000021f100 */
[----:B-1----:R-:W-:Y:S01]  /*1cc0*/  PRMT R28, R0, 0x7610, R28 ;  /* 0x00007610001c7816 */ /* 0x002fe2000000001c */
[----:B------:R-:W-:Y:S06]  /*1cd0*/  BRA `(.L_x_14284) ;  /* 0x0000000000547947 */ /* 0x000fec0003800000 */
.L_x_14283:
        /* <DEDUP_REMOVED lines=16> */
.L_x_14311:
[----:B------:R-:W-:Y:S01]  /*1de0*/  PRMT R28, RZ, 0x7610, R28 ;  /* 0x00007610ff1c7816 */ /* 0x000fe2000000001c */
[----:B------:R-:W-:Y:S06]  /*1df0*/  BRA `(.L_x_14284) ;  /* 0x00000000000c7947 */ /* 0x000fec0003800000 */
.L_x_14308:
[----:B------:R1:W5:Y:S01]  /*1e00*/  LDG.E.U8 R28, desc[UR36][R4.64] ;  /* 0x00000024041c7981 */ /* 0x000362000c1e1100 */
[----:B------:R-:W-:Y:S05]  /*1e10*/  BRA `(.L_x_14284) ;  /* 0x0000000000047947 */ /* 0x000fea0003800000 */
.L_x_14307:
[----:B------:R1:W5:Y:S02]  /*1e20*/  LDG.E.U8 R28, desc[UR36][R4.64] ;  /* 0x00000024041c7981 */ /* 0x000364000c1e1100 */
.L_x_14284:
        /* <DEDUP_REMOVED lines=18> */
.L_x_14315:
[----:B------:R0:W5:Y:S01]  /*1f50*/  LDG.E.U8 R16, desc[UR36][R4.64] ;  /* 0x0000002404107981 */ /* 0x000162000c1e1100 */
[----:B------:R-:W-:Y:S05]  /*1f60*/  BRA `(.L_x_14317) ;  /* 0x0000000c00547947 */ /* 0x000fea0003800000 */
.L_x_14314:
        /* <DEDUP_REMOVED lines=8> */
.L_x_14319:
[----:B------:R0:W5:Y:S01]  /*1ff0*/  LDG.E.U8 R16, desc[UR36][R4.64] ;  /* 0x0000002404107981 */ /* 0x000162000c1e1100 */
[----:B------:R-:W-:Y:S05]  /*2000*/  BRA `(.L_x_14317) ;  /* 0x0000000c002c7947 */ /* 0x000fea0003800000 */
.L_x_14318:
[----:B------:R0:W5:Y:S01]  /*2010*/  LDG.E.U16 R16, desc[UR36][R4.64] ;  /* 0x0000002404107981 */ /* 0x000162000c1e1500 */
[----:B------:R-:W-:Y:S05]  /*2020*/  BRA `(.L_x_14317) ;  /* 0x0000000c00247947 */ /* 0x000fea0003800000 */
.L_x_14313:
        /* <DEDUP_REMOVED lines=9> */
.L_x_14321:
[----:B------:R-:W2:Y:S02]  /*20c0*/  LDG.E.U16 R0, desc[UR36][R4.64] ;  /* 0x0000002404007981 */ /* 0x000ea4000c1e1500 */
[----:B--2---:R-:W-:-:S06]  /*20d0*/  HADD2.F32 R0, -RZ, R0.H0_H0 ;  /* 0x20000000ff007230 */ /* 0x004fcc0000004100 */
[----:B------:R-:W0:Y:S02]  /*20e0*/  F2I.FTZ.TRUNC.NTZ R0, R0 ;  /* 0x0000000000007305 */ /* 0x000e24000021f100 */
[----:B0-----:R-:W-:Y:S01]  /*20f0*/  PRMT R16, R0, 0x7610, R16 ;  /* 0x0000761000107816 */ /* 0x001fe20000000010 */
[----:B------:R-:W-:Y:S06]  /*2100*/  BRA `(.L_x_14317) ;  /* 0x0000000800ec7947 */ /* 0x000fec0003800000 */
.L_x_14320:
        /* <DEDUP_REMOVED lines=9> */
.L_x_14323:
[----:B------:R-:W2:Y:S02]  /*21a0*/  LDG.E.U16 R4, desc[UR36][R4.64] ;  /* 0x0000002404047981 */ /* 0x000ea4000c1e1500 */
[----:B--2---:R-:W-:-:S06]  /*21b0*/  HADD2.F32 R0, -RZ, R4.H0_H0 ;  /* 0x20000004ff007230 */ /* 0x004fcc0000004100 */
[----:B------:R-:W0:Y:S02]  /*21c0*/  F2I.FTZ.TRUNC.NTZ R0, R0 ;  /* 0x0000000000007305 */ /* 0x000e24000021f100 */
[----:B0-----:R-:W-:Y:S01]  /*21d0*/  PRMT R16, R0, 0x7610, R16 ;  /* 0x0000761000107816 */ /* 0x001fe20000000010 */
[----:B------:R-:W-:Y:S06]  /*21e0*/  BRA `(.L_x_14317) ;  /* 0x0000000800b47947 */ /* 0x000fec0003800000 */
.L_x_14322:
[----:B------:R-:W2:Y:S02]  /*21f0*/  LDG.E.64 R4, desc[UR36][R4.64] ;  /* 0x0000002404047981 */ /* 0x000ea4000c1e1b00 */
[----:B--2---:R4:W0:Y:S01]  /*2200*/  F2I.F64.TRUNC R16, R4 ;  /* 0x0000000400107311 */ /* 0x004822000030d100 */
[----:B------:R-:W-:Y:S05]  /*2210*/  BRA `(.L_x_14317) ;  /* 0x0000000800a87947 */ /* 0x000fea0003800000 */
.L_x_14312:
        /* <DEDUP_REMOVED lines=12> */
.L_x_14326:
[----:B------:R-:W2:Y:S02]  /*22e0*/  LDG.E.64 R4, desc[UR36][R4.64] ;  /* 0x0000002404047981 */ /* 0x000ea4000c1e1b00 */
[----:B--2---:R0:W1:Y:S01]  /*22f0*/  F2I.F64.TRUNC R16, R4 ;  /* 0x0000000400107311 */ /* 0x004062000030d100 */
[----:B------:R-:W-:Y:S05]  /*2300*/  BRA `(.L_x_14317) ;  /* 0x00000008006c7947 */ /* 0x000fea0003800000 */
.L_x_14325:
        /* <DEDUP_REMOVED lines=28> */
.L_x_14328:
        /* <DEDUP_REMOVED lines=15> */
.L_x_14327:
[----:B------:R-:W2:Y:S02]  /*25c0*/  LDG.E.U16 R0, desc[UR36][R4.64] ;  /* 0x0000002404007981 */ /* 0x000ea4000c1e1500 */
[----:B--2---:R-:W-:-:S06]  /*25d0*/  IMAD.U32 R0, R0, 0x10000, RZ ;  /* 0x0001000000007824 */ /* 0x004fcc00078e00ff */
[----:B------:R-:W0:Y:S02]  /*25e0*/  F2I.FTZ.TRUNC.NTZ R0, R0 ;  /* 0x0000000000007305 */ /* 0x000e24000021f100 */
[----:B0-----:R-:W-:Y:S01]  /*25f0*/  PRMT R16, R0, 0x7610, R16 ;  /* 0x0000761000107816 */ /* 0x001fe20000000010 */
[----:B------:R-:W-:Y:S06]  /*2600*/  BRA `(.L_x_14317) ;  /* 0x0000000400ac7947 */ /* 0x000fec0003800000 */
.L_x_14324:
        /* <DEDUP_REMOVED lines=10> */
.L_x_14331:
        /* <DEDUP_REMOVED lines=21> */
.L_x_14335:
[----:B------:R-:W-:Y:S05]  /*2800*/  BSYNC B1 ;  /* 0x0000000000017941 */ /* 0x000fea0003800000 */
.L_x_14334:
[----:B------:R-:W-:Y:S01]  /*2810*/  LEA R5, R0, 0x3b800000, 0x17 ;  /* 0x3b80000000057811 */ /* 0x000fe200078eb8ff */
[----:B------:R-:W-:-:S05]  /*2820*/  IMAD.SHL.U32 R0, R3, 0x100000, RZ ;  /* 0x0010000003007824 */ /* 0x000fca00078e00ff */
[----:B------:R-:W-:-:S07]  /*2830*/  LOP3.LUT R0, R5, R0, R6, 0xfe, !PT ;  /* 0x0000000005007212 */ /* 0x000fce00078efe06 */
.L_x_14333:
[----:B------:R-:W-:Y:S05]  /*2840*/  BSYNC B0 ;  /* 0x0000000000007941 */ /* 0x000fea0003800000 */
.L_x_14332:
[----:B------:R-:W0:Y:S02]  /*2850*/  F2I.FTZ.TRUNC.NTZ R0, R0 ;  /* 0x0000000000007305 */ /* 0x000e24000021f100 */
[----:B0-----:R-:W-:Y:S01]  /*2860*/  PRMT R16, R0, 0x7610, R16 ;  /* 0x0000761000107816 */ /* 0x001fe20000000010 */
[----:B------:R-:W-:Y:S06]  /*2870*/  BRA `(.L_x_14317) ;  /* 0x0000000400107947 */ /* 0x000fec0003800000 */
.L_x_14330:
        /* <DEDUP_REMOVED lines=21> */
.L_x_14339:
[----:B------:R-:W-:Y:S05]  /*29d0*/  BSYNC B1 ;  /* 0x0000000000017941 */ /* 0x000fea0003800000 */
.L_x_14338:
[----:B------:R-:W-:Y:S01]  /*29e0*/  LEA R5, R0, 0x37800000, 0x17 ;  /* 0x3780000000057811 */ /* 0x000fe200078eb8ff */
[----:B------:R-:W-:-:S05]  /*29f0*/  IMAD.SHL.U32 R0, R3, 0x200000, RZ ;  /* 0x0020000003007824 */ /* 0x000fca00078e00ff */
[----:B------:R-:W-:-:S07]  /*2a00*/  LOP3.LUT R0, R5, R0, R6, 0xfe, !PT ;  /* 0x0000000005007212 */ /* 0x000fce00078efe06 */
.L_x_14337:
[----:B------:R-:W-:Y:S05]  /*2a10*/  BSYNC B0 ;  /* 0x0000000000007941 */ /* 0x000fea0003800000 */
.L_x_14336:
[----:B------:R-:W0:Y:S02]  /*2a20*/  F2I.FTZ.TRUNC.NTZ R0, R0 ;  /* 0x0000000000007305 */ /* 0x000e24000021f100 */
[----:B0-----:R-:W-:Y:S01]  /*2a30*/  PRMT R16, R0, 0x7610, R16 ;  /* 0x0000761000107816 */ /* 0x001fe20000000010 */
[----:B------:R-:W-:Y:S06]  /*2a40*/  BRA `(.L_x_14317) ;  /* 0x00000000009c7947 */ /* 0x000fec0003800000 */
.L_x_14329:
        /* <DEDUP_REMOVED lines=14> */
.L_x_14343:
[----:B------:R-:W-:Y:S05]  /*2b30*/  BSYNC B0 ;  /* 0x0000000000007941 */ /* 0x000fea0003800000 */
.L_x_14342:
[----:B------:R-:W0:Y:S02]  /*2b40*/  F2I.FTZ.TRUNC.NTZ R0, R0 ;  /* 0x0000000000007305 */ /* 0x000e24000021f100 */
[----:B0-----:R-:W-:Y:S01]  /*2b50*/  PRMT R16, R0, 0x7610, R16 ;  /* 0x0000761000107816 */ /* 0x001fe20000000010 */
[----:B------:R-:W-:Y:S06]  /*2b60*/  BRA `(.L_x_14317) ;  /* 0x0000000000547947 */ /* 0x000fec0003800000 */
.L_x_14316:
        /* <DEDUP_REMOVED lines=16> */
.L_x_14344:
[----:B------:R-:W-:Y:S01]  /*2c70*/  PRMT R16, RZ, 0x7610, R16 ;  /* 0x00007610ff107816 */ /* 0x000fe20000000010 */
[----:B------:R-:W-:Y:S06]  /*2c80*/  BRA `(.L_x_14317) ;  /* 0x00000000000c7947 */ /* 0x000fec0003800000 */
.L_x_14341:
[----:B------:R0:W5:Y:S01]  /*2c90*/  LDG.E.U8 R16, desc[UR36][R4.64] ;  /* 0x0000002404107981 */ /* 0x000162000c1e1100 */
[----:B------:R-:W-:Y:S05]  /*2ca0*/  BRA `(.L_x_14317) ;  /* 0x0000000000047947 */ /* 0x000fea0003800000 */
.L_x_14340:
[----:B------:R0:W5:Y:S02]  /*2cb0*/  LDG.E.U8 R16, desc[UR36][R4.64] ;  /* 0x0000002404107981 */ /* 0x000164000c1e1100 */
.L_x_14317:
[----:B------:R-:W-:-:S07]  /*2cc0*/  VIADD R27, R27, 0x80 ;  /* 0x000000801b1b7836 */ /* 0x000fce0000000000 */
.L_x_14245:
[----:B------:R-:W-:Y:S05]  /*2cd0*/  BSYNC B6 ;  /* 0x0000000000067941 */ /* 0x000fea0003800000 */
.L_x_14244:
        /* <DEDUP_REMOVED lines=24> */
.L_x_14350:
[----:B------:R0:W5:Y:S01]  /*2e60*/  LDG.E.U8 R30, desc[UR36][R4.64] ;  /* 0x00000024041e7981 */ /* 0x000162000c1e1100 */
[----:B------:R-:W-:Y:S05]  /*2e70*/  BRA `(.L_x_14352) ;  /* 0x0000000c00547947 */ /* 0x000fea0003800000 */
.L_x_14349:
        /* <DEDUP_REMOVED lines=8> */
.L_x_14354:
[----:B------:R0:W5:Y:S01]  /*2f00*/  LDG.E.U8 R30, desc[UR36][R4.64] ;  /* 0x00000024041e7981 */ /* 0x000162000c1e1100 */
[----:B------:R-:W-:Y:S05]  /*2f10*/  BRA `(.L_x_14352) ;  /* 0x0000000c002c7947 */ /* 0x000fea0003800000 */
.L_x_14353:
[----:B------:R0:W5:Y:S01]  /*2f20*/  LDG.E.U16 R30, desc[UR36][R4.64] ;  /* 0x00000024041e7981 */ /* 0x000162000c1e1500 */
[----:B------:R-:W-:Y:S05]  /*2f30*/  BRA `(.L_x_14352) ;  /* 0x0000000c00247947 */ /* 0x000fea0003800000 */
.L_x_14348:
        /* <DEDUP_REMOVED lines=9> */
.L_x_14356:
[----:B------:R-:W2:Y:S02]  /*2fd0*/  LDG.E.U16 R0, desc[UR36][R4.64] ;  /* 0x0000002404007981 */ /* 0x000ea4000c1e1500 */
[----:B--2---:R-:W-:-:S06]  /*2fe0*/  HADD2.F32 R0, -RZ, R0.H0_H0 ;  /* 0x20000000ff007230 */ /* 0x004fcc0000004100 */
[----:B------:R-:W0:Y:S02]  /*2ff0*/  F2I.FTZ.TRUNC.NTZ R0, R0 ;  /* 0x0000000000007305 */ /* 0x000e24000021f100 */
[----:B0-----:R-:W-:Y:S01]  /*3000*/  PRMT R30, R0, 0x7610, R30 ;  /* 0x00007610001e7816 */ /* 0x001fe2000000001e */
[----:B------:R-:W-:Y:S06]  /*3010*/  BRA `(.L_x_14352) ;  /* 0x0000000800ec7947 */ /* 0x000fec0003800000 */
.L_x_14355:
        /* <DEDUP_REMOVED lines=9> */
.L_x_14358:
[----:B------:R-:W2:Y:S02]  /*30b0*/  LDG.E.U16 R4, desc[UR36][R4.64] ;  /* 0x0000002404047981 */ /* 0x000ea4000c1e1500 */
[----:B--2---:R-:W-:-:S06]  /*30c0*/  HADD2.F32 R0, -RZ, R4.H0_H0 ;  /* 0x20000004ff007230 */ /* 0x004fcc0000004100 */
[----:B------:R-:W0:Y:S02]  /*30d0*/  F2I.FTZ.TRUNC.NTZ R0, R0 ;  /* 0x0000000000007305 */ /* 0x000e24000021f100 */
[----:B0-----:R-:W-:Y:S01]  /*30e0*/  PRMT R30, R0, 0x7610, R30 ;  /* 0x00007610001e7816 */ /* 0x001fe2000000001e */
[----:B------:R-:W-:Y:S06]  /*30f0*/  BRA `(.L_x_14352) ;  /* 0x0000000800b47947 */ /* 0x000fec0003800000 */
.L_x_14357:
[----:B------:R-:W2:Y:S02]  /*3100*/  LDG.E.64 R4, desc[UR36][R4.64] ;  /* 0x0000002404047981 */ /* 0x000ea4000c1e1b00 */
[----:B--2---:R0:W2:Y:S01]  /*3110*/  F2I.F64.TRUNC R30, R4 ;  /* 0x00000004001e7311 */ /* 0x0040a2000030d100 */
[----:B------:R-:W-:Y:S05]  /*3120*/  BRA `(.L_x_14352) ;  /* 0x0000000800a87947 */ /* 0x000fea0003800000 */
.L_x_14347:
        /* <DEDUP_REMOVED lines=12> */
.L_x_14361:
[----:B------:R-:W2:Y:S02]  /*31f0*/  LDG.E.64 R4, desc[UR36][R4.64] ;  /* 0x0000002404047981 */ /* 0x000ea4000c1e1b00 */
[----:B--2---:R0:W2:Y:S01]  /*3200*/  F2I.F64.TRUNC R30, R4 ;  /* 0x00000004001e7311 */ /* 0x0040a2000030d100 */
[----:B------:R-:W-:Y:S05]  /*3210*/  BRA `(.L_x_14352) ;  /* 0x00000008006c7947 */ /* 0x000fea0003800000 */
.L_x_14360:
        /* <DEDUP_REMOVED lines=28> */
.L_x_14363:
        /* <DEDUP_REMOVED lines=15> */
.L_x_14362:
[----:B------:R-:W2:Y:S02]  /*34d0*/  LDG.E.U16 R0, desc[UR36][R4.64] ;  /* 0x0000002404007981 */ /* 0x000ea4000c1e1500 */
[----:B--2---:R-:W-:-:S06]  /*34e0*/  IMAD.U32 R0, R0, 0x10000, RZ ;  /* 0x0001000000007824 */ /* 0x004fcc00078e00ff */
[----:B------:R-:W0:Y:S02]  /*34f0*/  F2I.FTZ.TRUNC.NTZ R0, R0 ;  /* 0x0000000000007305 */ /* 0x000e24000021f100 */
[----:B0-----:R-:W-:Y:S01]  /*3500*/  PRMT R30, R0, 0x7610, R30 ;  /* 0x00007610001e7816 */ /* 0x001fe2000000001e */
[----:B------:R-:W-:Y:S06]  /*3510*/  BRA `(.L_x_14352) ;  /* 0x0000000400ac7947 */ /* 0x000fec0003800000 */
.L_x_14359:
        /* <DEDUP_REMOVED lines=10> */
.L_x_14366:
        /* <DEDUP_REMOVED lines=21> */
.L_x_14370:
[----:B------:R-:W-:Y:S05]  /*3710*/  BSYNC B1 ;  /* 0x0000000000017941 */ /* 0x000fea0003800000 */
.L_x_14369:
[----:B------:R-:W-:Y:S01]  /*3720*/  LEA R5, R0, 0x3b800000, 0x17 ;  /* 0x3b80000000057811 */ /* 0x000fe200078eb8ff */
[----:B------:R-:W-:-:S05]  /*3730*/  IMAD.SHL.U32 R0, R3, 0x100000, RZ ;  /* 0x0010000003007824 */ /* 0x000fca00078e00ff */
[----:B------:R-:W-:-:S07]  /*3740*/  LOP3.LUT R0, R5, R0, R6, 0xfe, !PT ;  /* 0x0000000005007212 */ /* 0x000fce00078efe06 */
.L_x_14368:
[----:B------:R-:W-:Y:S05]  /*3750*/  BSYNC B0 ;  /* 0x0000000000007941 */ /* 0x000fea0003800000 */
.L_x_14367:
[----:B------:R-:W0:Y:S02]  /*3760*/  F2I.FTZ.TRUNC.NTZ R0, R0 ;  /* 0x0000000000007305 */ /* 0x000e24000021f100 */
[----:B0-----:R-:W-:Y:S01]  /*3770*/  PRMT R30, R0, 0x7610, R30 ;  /* 0x00007610001e7816 */ /* 0x001fe2000000001e */
[----:B------:R-:W-:Y:S06]  /*3780*/  BRA `(.L_x_14352) ;  /* 0x0000000400107947 */ /* 0x000fec0003800000 */
.L_x_14365:
        /* <DEDUP_REMOVED lines=21> */
.L_x_14374:
[----:B------:R-:W-:Y:S05]  /*38e0*/  BSYNC B1 ;  /* 0x0000000000017941 */ /* 0x000fea0003800000 */
.L_x_14373:
[----:B------:R-:W-:Y:S01]  /*38f0*/  LEA R5, R0, 0x37800000, 0x17 ;  /* 0x3780000000057811 */ /* 0x000fe200078eb8ff */
[----:B------:R-:W-:-:S05]  /*3900*/  IMAD.SHL.U32 R0, R3, 0x200000, RZ ;  /* 0x0020000003007824 */ /* 0x000fca00078e00ff */
[----:B------:R-:W-:-:S07]  /*3910*/  LOP3.LUT R0, R5, R0, R6, 0xfe, !PT ;  /* 0x0000000005007212 */ /* 0x000fce00078efe06 */
.L_x_14372:
[----:B------:R-:W-:Y:S05]  /*3920*/  BSYNC B0 ;  /* 0x0000000000007941 */ /* 0x000fea0003800000 */
.L_x_14371:
[----:B------:R-:W0:Y:S02]  /*3930*/  F2I.FTZ.TRUNC.NTZ R0, R0 ;  /* 0x0000000000007305 */ /* 0x000e24000021f100 */
[----:B0-----:R-:W-:Y:S01]  /*3940*/  PRMT R30, R0, 0x7610, R30 ;  /* 0x00007610001e7816 */ /* 0x001fe2000000001e */
[----:B------:R-:W-:Y:S06]  /*3950*/  BRA `(.L_x_14352) ;  /* 0x00000000009c7947 */ /* 0x000fec0003800000 */
.L_x_14364:
        /* <DEDUP_REMOVED lines=14> */
.L_x_14378:
[----:B------:R-:W-:Y:S05]  /*3a40*/  BSYNC B0 ;  /* 0x0000000000007941 */ /* 0x000fea0003800000 */
.L_x_14377:
[----:B------:R-:W0:Y:S02]  /*3a50*/  F2I.FTZ.TRUNC.NTZ R0, R0 ;  /* 0x0000000000007305 */ /* 0x000e24000021f100 */
[----:B0-----:R-:W-:Y:S01]  /*3a60*/  PRMT R30, R0, 0x7610, R30 ;  /* 0x00007610001e7816 */ /* 0x001fe2000000001e */
[----:B------:R-:W-:Y:S06]  /*3a70*/  BRA `(.L_x_14352) ;  /* 0x0000000000547947 */ /* 0x000fec0003800000 */
.L_x_14351:
        /* <DEDUP_REMOVED lines=16> */
.L_x_14379:
[----:B------:R-:W-:Y:S01]  /*3b80*/  PRMT R30, RZ, 0x7610, R30 ;  /* 0x00007610ff1e7816 */ /* 0x000fe2000000001e */
[----:B------:R-:W-:Y:S06]  /*3b90*/  BRA `(.L_x_14352) ;  /* 0x00000000000c7947 */ /* 0x000fec0003800000 */
.L_x_14376:
[----:B------:R2:W5:Y:S01]  /*3ba0*/  LDG.E.U8 R30, desc[UR36][R4.64] ;  /* 0x00000024041e7981 */ /* 0x000562000c1e1100 */
[----:B------:R-:W-:Y:S05]  /*3bb0*/  BRA `(.L_x_14352) ;  /* 0x0000000000047947 */ /* 0x000fea0003800000 */
.L_x_14375:
[----:B------:R4:W5:Y:S02]  /*3bc0*/  LDG.E.U8 R30, desc[UR36][R4.64] ;  /* 0x00000024041e7981 */ /* 0x000964000c1e1100 */
.L_x_14352:
        /* <DEDUP_REMOVED lines=18> */
.L_x_14383:
[----:B------:R0:W5:Y:S01]  /*3cf0*/  LDG.E.U8 R17, desc[UR36][R4.64] ;  /* 0x0000002404117981 */ /* 0x000162000c1e1100 */
[----:B------:R-:W-:Y:S05]  /*3d00*/  BRA `(.L_x_14385) ;  /* 0x0000000c00547947 */ /* 0x000fea0003800000 */
.L_x_14382:
        /* <DEDUP_REMOVED lines=8> */
.L_x_14387:
[----:B------:R0:W5:Y:S01]  /*3d90*/  LDG.E.U8 R17, desc[UR36][R4.64] ;  /* 0x0000002404117981 */ /* 0x000162000c1e1100 */
[----:B------:R-:W-:Y:S05]  /*3da0*/  BRA `(.L_x_14385) ;  /* 0x0000000c002c7947 */ /* 0x000fea0003800000 */
.L_x_14386:
[----:B------:R0:W5:Y:S01]  /*3db0*/  LDG.E.U16 R17, desc[UR36][R4.64] ;  /* 0x0000002404117981 */ /* 0x000162000c1e1500 */
[----:B------:R-:W-:Y:S05]  /*3dc0*/  BRA `(.L_x_14385) ;  /* 0x0000000c00247947 */ /* 0x000fea0003800000 */
.L_x_14381:
        /* <DEDUP_REMOVED lines=9> */
.L_x_14389:
[----:B------:R-:W2:Y:S02]  /*3e60*/  LDG.E.U16 R0, desc[UR36][R4.64] ;  /* 0x0000002404007981 */ /* 0x000ea4000c1e1500 */
[----:B--2---:R-:W-:-:S06]  /*3e70*/  HADD2.F32 R0, -RZ, R0.H0_H0 ;  /* 0x20000000ff007230 */ /* 0x004fcc0000004100 */
[----:B------:R-:W0:Y:S02]  /*3e80*/  F2I.FTZ.TRUNC.NTZ R0, R0 ;  /* 0x0000000000007305 */ /* 0x000e24000021f100 */
[----:B0-----:R-:W-:Y:S01]  /*3e90*/  PRMT R17, R0, 0x7610, R17 ;  /* 0x0000761000117816 */ /* 0x001fe20000000011 */
[----:B------:R-:W-:Y:S06]  /*3ea0*/  BRA `(.L_x_14385) ;  /* 0x0000000800ec7947 */ /* 0x000fec0003800000 */
.L_x_14388:
        /* <DEDUP_REMOVED lines=9> */
.L_x_14391:
[----:B------:R-:W2:Y:S02]  /*3f40*/  LDG.E.U16 R4, desc[UR36][R4.64] ;  /* 0x0000002404047981 */ /* 0x000ea4000c1e1500 */
[----:B--2---:R-:W-:-:S06]  /*3f50*/  HADD2.F32 R0, -RZ, R4.H0_H0 ;  /* 0x20000004ff007230 */ /* 0x004fcc0000004100 */
[----:B------:R-:W0:Y:S02]  /*3f60*/  F2I.FTZ.TRUNC.NTZ R0, R0 ;  /* 0x0000000000007305 */ /* 0x000e24000021f100 */
[----:B0-----:R-:W-:Y:S01]  /*3f70*/  PRMT R17, R0, 0x7610, R17 ;  /* 0x0000761000117816 */ /* 0x001fe20000000011 */
[----:B------:R-:W-:Y:S06]  /*3f80*/  BRA `(.L_x_14385) ;  /* 0x0000000800b47947 */ /* 0x000fec0003800000 */
.L_x_14390:
[----:B------:R-:W2:Y:S02]  /*3f90*/  LDG.E.64 R4, desc[UR36][R4.64] ;  /* 0x0000002404047981 */ /* 0x000ea4000c1e1b00 */
[----:B--2---:R0:W2:Y:S01]  /*3fa0*/  F2I.F64.TRUNC R17, R4 ;  /* 0x0000000400117311 */ /* 0x0040a2000030d100 */
[----:B------:R-:W-:Y:S05]  /*3fb0*/  BRA `(.L_x_14385) ;  /* 0x0000000800a87947 */ /* 0x000fea0003800000 */
.L_x_14380:
        /* <DEDUP_REMOVED lines=12> */
.L_x_14394:
[----:B------:R-:W2:Y:S02]  /*4080*/  LDG.E.64 R4, desc[UR36][R4.64] ;  /* 0x0000002404047981 */ /* 0x000ea4000c1e1b00 */
[----:B--2---:R0:W2:Y:S01]  /*4090*/  F2I.F64.TRUNC R17, R4 ;  /* 0x0000000400117311 */ /* 0x0040a2000030d100 */
[----:B------:R-:W-:Y:S05]  /*40a0*/  BRA `(.L_x_14385) ;  /* 0x00000008006c7947 */ /* 0x000fea0003800000 */
.L_x_14393:
        /* <DEDUP_REMOVED lines=28> */
.L_x_14396:
        /* <DEDUP_REMOVED lines=15> */
.L_x_14395:
[----:B------:R-:W2:Y:S02]  /*4360*/  LDG.E.U16 R0, desc[UR36][R4.64] ;  /* 0x0000002404007981 */ /* 0x000ea4000c1e1500 */
[----:B--2---:R-:W-:-:S06]  /*4370*/  IMAD.U32 R0, R0, 0x10000, RZ ;  /* 0x0001000000007824 */ /* 0x004fcc00078e00ff */
[----:B------:R-:W0:Y:S02]  /*4380*/  F2I.FTZ.TRUNC.NTZ R0, R0 ;  /* 0x0000000000007305 */ /* 0x000e24000021f100 */
[----:B0-----:R-:W-:Y:S01]  /*4390*/  PRMT R17, R0, 0x7610, R17 ;  /* 0x0000761000117816 */ /* 0x001fe20000000011 */
[----:B------:R-:W-:Y:S06]  /*43a0*/  BRA `(.L_x_14385) ;  /* 0x0000000400ac7947 */ /* 0x000fec0003800000 */
.L_x_14392:
        /* <DEDUP_REMOVED lines=10> */
.L_x_14399:
        /* <DEDUP_REMOVED lines=21> */
.L_x_14403:
[----:B------:R-:W-:Y:S05]  /*45a0*/  BSYNC B1 ;  /* 0x0000000000017941 */ /* 0x000fea0003800000 */
.L_x_14402:
[----:B------:R-:W-:Y:S01]  /*45b0*/  LEA R5, R0, 0x3b800000, 0x17 ;  /* 0x3b80000000057811 */ /* 0x000fe200078eb8ff */
[----:B------:R-:W-:-:S05]  /*45c0*/  IMAD.SHL.U32 R0, R3, 0x100000, RZ ;  /* 0x0010000003007824 */ /* 0x000fca00078e00ff */
[----:B------:R-:W-:-:S07]  /*45d0*/  LOP3.LUT R0, R5, R0, R6, 0xfe, !PT ;  /* 0x0000000005007212 */ /* 0x000fce00078efe06 */
.L_x_14401:
[----:B------:R-:W-:Y:S05]  /*45e0*/  BSYNC B0 ;  /* 0x0000000000007941 */ /* 0x000fea0003800000 */
.L_x_14400:
[----:B------:R-:W0:Y:S02]  /*45f0*/  F2I.FTZ.TRUNC.NTZ R0, R0 ;  /* 0x0000000000007305 */ /* 0x000e24000021f100 */
[----:B0-----:R-:W-:Y:S01]  /*4600*/  PRMT R17, R0, 0x7610, R17 ;  /* 0x0000761000117816 */ /* 0x001fe20000000011 */
[----:B------:R-:W-:Y:S06]  /*4610*/  BRA `(.L_x_14385) ;  /* 0x0000000400107947 */ /* 0x000fec0003800000 */
.L_x_14398:
        /* <DEDUP_REMOVED lines=21> */
.L_x_14407:
[----:B------:R-:W-:Y:S05]  /*4770*/  BSYNC B1 ;  /* 0x0000000000017941 */ /* 0x000fea0003800000 */
.L_x_14406:
[----:B------:R-:W-:Y:S01]  /*4780*/  LEA R5, R0, 0x37800000, 0x17 ;  /* 0x3780000000057811 */ /* 0x000fe200078eb8ff */
[----:B------:R-:W-:-:S05]  /*4790*/  IMAD.SHL.U32 R0, R3, 0x200000, RZ ;  /* 0x0020000003007824 */ /* 0x000fca00078e00ff */
[----:B------:R-:W-:-:S07]  /*47a0*/  LOP3.LUT R0, R5, R0, R6, 0xfe, !PT ;  /* 0x0000000005007212 */ /* 0x000fce00078efe06 */
.L_x_14405:
[----:B------:R-:W-:Y:S05]  /*47b0*/  BSYNC B0 ;  /* 0x0000000000007941 */ /* 0x000fea0003800000 */
.L_x_14404:
[----:B------:R-:W0:Y:S02]  /*47c0*/  F2I.FTZ.TRUNC.NTZ R0, R0 ;  /* 0x0000000000007305 */ /* 0x000e24000021f100 */
[----:B0-----:R-:W-:Y:S01]  /*47d0*/  PRMT R17, R0, 0x7610, R17 ;  /* 0x0000761000117816 */ /* 0x001fe20000000011 */
[----:B------:R-:W-:Y:S06]  /*47e0*/  BRA `(.L_x_14385) ;  /* 0x00000000009c7947 */ /* 0x000fec0003800000 */
.L_x_14397:
        /* <DEDUP_REMOVED lines=14> */
.L_x_14411:
[----:B------:R-:W-:Y:S05]  /*48d0*/  BSYNC B0 ;  /* 0x0000000000007941 */ /* 0x000fea0003800000 */
.L_x_14410:
[----:B------:R-:W0:Y:S02]  /*48e0*/  F2I.FTZ.TRUNC.NTZ R0, R0 ;  /* 0x0000000000007305 */ /* 0x000e24000021f100 */
[----:B0-----:R-:W-:Y:S01]  /*48f0*/  PRMT R17, R0, 0x7610, R17 ;  /* 0x0000761000117816 */ /* 0x001fe20000000011 */
[----:B------:R-:W-:Y:S06]  /*4900*/  BRA `(.L_x_14385) ;  /* 0x0000000000547947 */ /* 0x000fec0003800000 */
.L_x_14384:
        /* <DEDUP_REMOVED lines=16> */
.L_x_14412:
[----:B------:R-:W-:Y:S01]  /*4a10*/  PRMT R17, RZ, 0x7610, R17 ;  /* 0x00007610ff117816 */ /* 0x000fe20000000011 */
[----:B------:R-:W-:Y:S06]  /*4a20*/  BRA `(.L_x_14385) ;  /* 0x00000000000c7947 */ /* 0x000fec0003800000 */
.L_x_14409:
[----:B------:R0:W5:Y:S01]  /*4a30*/  LDG.E.U8 R17, desc[UR36][R4.64] ;  /* 0x0000002404117981 */ /* 0x000162000c1e1100 */
[----:B------:R-:W-:Y:S05]  /*4a40*/  BRA `(.L_x_14385) ;  /* 0x0000000000047947 */ /* 0x000fea0003800000 */
.L_x_14408:
[----:B------:R0:W5:Y:S02]  /*4a50*/  LDG.E.U8 R17, desc[UR36][R4.64] ;  /* 0x0000002404117981 */ /* 0x000164000c1e1100 */
.L_x_14385:
        /* <DEDUP_REMOVED lines=18> */
.L_x_14416:
[----:B------:R0:W5:Y:S01]  /*4b80*/  LDG.E.U8 R18, desc[UR36][R4.64] ;  /* 0x0000002404127981 */ /* 0x000162000c1e1100 */
[----:B------:R-:W-:Y:S05]  /*4b90*/  BRA `(.L_x_14418) ;  /* 0x0000000c00547947 */ /* 0x000fea0003800000 */
.L_x_14415:
        /* <DEDUP_REMOVED lines=8> */
.L_x_14420:
[----:B------:R0:W5:Y:S01]  /*4c20*/  LDG.E.U8 R18, desc[UR36][R4.64] ;  /* 0x0000002404127981 */ /* 0x000162000c1e1100 */
[----:B------:R-:W-:Y:S05]  /*4c30*/  BRA `(.L_x_14418) ;  /* 0x0000000c002c7947 */ /* 0x000fea0003800000 */
.L_x_14419:
[----:B------:R0:W5:Y:S01]  /*4c40*/  LDG.E.U16 R18, desc[UR36][R4.64] ;  /* 0x0000002404127981 */ /* 0x000162000c1e1500 */
[----:B------:R-:W-:Y:S05]  /*4c50*/  BRA `(.L_x_14418) ;  /* 0x0000000c00247947 */ /* 0x000fea0003800000 */
.L_x_14414:
        /* <DEDUP_REMOVED lines=9> */
.L_x_14422:
[----:B------:R-:W4:Y:S02]  /*4cf0*/  LDG.E.U16 R0, desc[UR36][R4.64] ;  /* 0x0000002404007981 */ /* 0x000f24000c1e1500 */
[----:B----4-:R-:W-:-:S06]  /*4d00*/  HADD2.F32 R0, -RZ, R0.H0_H0 ;  /* 0x20000000ff007230 */ /* 0x010fcc0000004100 */
[----:B------:R-:W0:Y:S02]  /*4d10*/  F2I.FTZ.TRUNC.NTZ R0, R0 ;  /* 0x0000000000007305 */ /* 0x000e24000021f100 */
[----:B0-----:R-:W-:Y:S01]  /*4d20*/  PRMT R18, R0, 0x7610, R18 ;  /* 0x0000761000127816 */ /* 0x001fe20000000012 */
[----:B------:R-:W-:Y:S06]  /*4d30*/  BRA `(.L_x_14418) ;  /* 0x0000000800ec7947 */ /* 0x000fec0003800000 */
.L_x_14421:
        /* <DEDUP_REMOVED lines=9> */
.L_x_14424:
[----:B------:R-:W4:Y:S02]  /*4dd0*/  LDG.E.U16 R4, desc[UR36][R4.64] ;  /* 0x0000002404047981 */ /* 0x000f24000c1e1500 */
[----:B----4-:R-:W-:-:S06]  /*4de0*/  HADD2.F32 R0, -RZ, R4.H0_H0 ;  /* 0x20000004ff007230 */ /* 0x010fcc0000004100 */
[----:B------:R-:W0:Y:S02]  /*4df0*/  F2I.FTZ.TRUNC.NTZ R0, R0 ;  /* 0x0000000000007305 */ /* 0x000e24000021f100 */
[----:B0-----:R-:W-:Y:S01]  /*4e00*/  PRMT R18, R0, 0x7610, R18 ;  /* 0x0000761000127816 */ /* 0x001fe20000000012 */
[----:B------:R-:W-:Y:S06]  /*4e10*/  BRA `(.L_x_14418) ;  /* 0x0000000800b47947 */ /* 0x000fec0003800000 */
.L_x_14423:
[----:B------:R-:W4:Y:S02]  /*4e20*/  LDG.E.64 R4, desc[UR36][R4.64] ;  /* 0x0000002404047981 */ /* 0x000f24000c1e1b00 */
[----:B----4-:R0:W4:Y:S01]  /*4e30*/  F2I.F64.TRUNC R18, R4 ;  /* 0x0000000400127311 */ /* 0x010122000030d100 */
[----:B------:R-:W-:Y:S05]  /*4e40*/  BRA `(.L_x_14418) ;  /* 0x0000000800a87947 */ /* 0x000fea0003800000 */
.L_x_14413:
        /* <DEDUP_REMOVED lines=12> */
.L_x_14427:
[----:B------:R-:W4:Y:S02]  /*4f10*/  LDG.E.64 R4, desc[UR36][R4.64] ;  /* 0x0000002404047981 */ /* 0x000f24000c1e1b00 */
[----:B----4-:R0:W4:Y:S01]  /*4f20*/  F2I.F64.TRUNC R18, R4 ;  /* 0x0000000400127311 */ /* 0x010122000030d100 */
[----:B------:R-:W-:Y:S05]  /*4f30*/  BRA `(.L_x_14418) ;  /* 0x00000008006c7947 */ /* 0x000fea0003800000 */
.L_x_14426:
        /* <DEDUP_REMOVED lines=28> */
.L_x_14429:
        /* <DEDUP_REMOVED lines=15> */
.L_x_14428:
[----:B------:R-:W4:Y:S02]  /*51f0*/  LDG.E.U16 R0, desc[UR36][R4.64] ;  /* 0x0000002404007981 */ /* 0x000f24000c1e1500 */
[----:B----4-:R-:W-:-:S06]  /*5200*/  IMAD.U32 R0, R0, 0x10000, RZ ;  /* 0x0001000000007824 */ /* 0x010fcc00078e00ff */
[----:B------:R-:W0:Y:S02]  /*5210*/  F2I.FTZ.TRUNC.NTZ R0, R0 ;  /* 0x0000000000007305 */ /* 0x000e24000021f100 */
[----:B0-----:R-:W-:Y:S01]  /*5220*/  PRMT R18, R0, 0x7610, R18 ;  /* 0x0000761000127816 */ /* 0x001fe20000000012 */
[----:B------:R-:W-:Y:S06]  /*5230*/  BRA `(.L_x_14418) ;  /* 0x0000000400ac7947 */ /* 0x000fec0003800000 */
.L_x_14425:
        /* <DEDUP_REMOVED lines=10> */
.L_x_14432:
        /* <DEDUP_REMOVED lines=21> */
.L_x_14436:
[----:B------:R-:W-:Y:S05]  /*5430*/  BSYNC B1 ;  /* 0x0000000000017941 */ /* 0x000fea0003800000 */
.L_x_14435:
[----:B------:R-:W-:Y:S01]  /*5440*/  LEA R5, R0, 0x3b800000, 0x17 ;  /* 0x3b80000000057811 */ /* 0x000fe200078eb8ff */
[----:B------:R-:W-:-:S05]  /*5450*/  IMAD.SHL.U32 R0, R3, 0x100000, RZ ;  /* 0x0010000003007824 */ /* 0x000fca00078e00ff */
[----:B------:R-:W-:-:S07]  /*5460*/  LOP3.LUT R0, R5, R0, R6, 0xfe, !PT ;  /* 0x0000000005007212 */ /* 0x000fce00078efe06 */
.L_x_14434:
[----:B------:R-:W-:Y:S05]  /*5470*/  BSYNC B0 ;  /* 0x0000000000007941 */ /* 0x000fea0003800000 */
.L_x_14433:
[----:B------:R-:W0:Y:S02]  /*5480*/  F2I.FTZ.TRUNC.NTZ R0, R0 ;  /* 0x0000000000007305 */ /* 0x000e24000021f100 */
[----:B0-----:R-:W-:Y:S01]  /*5490*/  PRMT R18, R0, 0x7610, R18 ;  /* 0x0000761000127816 */ /* 0x001fe20000000012 */
[----:B------:R-:W-:Y:S06]  /*54a0*/  BRA `(.L_x_14418) ;  /* 0x0000000400107947 */ /* 0x000fec0003800000 */
.L_x_14431:
        /* <DEDUP_REMOVED lines=21> */
.L_x_14440:
[----:B------:R-:W-:Y:S05]  /*5600*/  BSYNC B1 ;  /* 0x0000000000017941 */ /* 0x000fea0003800000 */
.L_x_14439:
[----:B------:R-:W-:Y:S01]  /*5610*/  LEA R5, R0, 0x37800000, 0x17 ;  /* 0x3780000000057811 */ /* 0x000fe200078eb8ff */
[----:B------:R-:W-:-:S05]  /*5620*/  IMAD.SHL.U32 R0, R3, 0x200000, RZ ;  /* 0x0020000003007824 */ /* 0x000fca00078e00ff */
[----:B------:R-:W-:-:S07]  /*5630*/  LOP3.LUT R0, R5, R0, R6, 0xfe, !PT ;  /* 0x0000000005007212 */ /* 0x000fce00078efe06 */
.L_x_14438:
[----:B------:R-:W-:Y:S05]  /*5640*/  BSYNC B0 ;  /* 0x0000000000007941 */ /* 0x000fea0003800000 */
.L_x_14437:
[----:B------:R-:W0:Y:S02]  /*5650*/  F2I.FTZ.TRUNC.NTZ R0, R0 ;  /* 0x0000000000007305 */ /* 0x000e24000021f100 */
[----:B0-----:R-:W-:Y:S01]  /*5660*/  PRMT R18, R0, 0x7610, R18 ;  /* 0x0000761000127816 */ /* 0x001fe20000000012 */
[----:B------:R-:W-:Y:S06]  /*5670*/  BRA `(.L_x_14418) ;  /* 0x00000000009c7947 */ /* 0x000fec0003800000 */
.L_x_14430:
        /* <DEDUP_REMOVED lines=14> */
.L_x_14444:
[----:B------:R-:W-:Y:S05]  /*5760*/  BSYNC B0 ;  /* 0x0000000000007941 */ /* 0x000fea0003800000 */
.L_x_14443:
[----:B------:R-:W0:Y:S02]  /*5770*/  F2I.FTZ.TRUNC.NTZ R0, R0 ;  /* 0x0000000000007305 */ /* 0x000e24000021f100 */
[----:B0-----:R-:W-:Y:S01]  /*5780*/  PRMT R18, R0, 0x7610, R18 ;  /* 0x0000761000127816 */ /* 0x001fe20000000012 */
[----:B------:R-:W-:Y:S06]  /*5790*/  BRA `(.L_x_14418) ;  /* 0x0000000000547947 */ /* 0x000fec0003800000 */
.L_x_14417:
        /* <DEDUP_REMOVED lines=16> */
.L_x_14445:
[----:B------:R-:W-:Y:S01]  /*58a0*/  PRMT R18, RZ, 0x7610, R18 ;  /* 0x00007610ff127816 */ /* 0x000fe20000000012 */
[----:B------:R-:W-:Y:S06]  /*58b0*/  BRA `(.L_x_14418) ;  /* 0x00000000000c7947 */ /* 0x000fec0003800000 */
.L_x_14442:
[----:B------:R0:W5:Y:S01]  /*58c0*/  LDG.E.U8 R18, desc[UR36][R4.64] ;  /* 0x0000002404127981 */ /* 0x000162000c1e1100 */
[----:B------:R-:W-:Y:S05]  /*58d0*/  BRA `(.L_x_14418) ;  /* 0x0000000000047947 */ /* 0x000fea0003800000 */
.L_x_14441:
[----:B------:R0:W5:Y:S02]  /*58e0*/  LDG.E.U8 R18, desc[UR36][R4.64] ;  /* 0x0000002404127981 */ /* 0x000164000c1e1100 */
.L_x_14418:
[----:B------:R-:W-:-:S07]  /*58f0*/  VIADD R27, R27, 0x80 ;  /* 0x000000801b1b7836 */ /* 0x000fce0000000000 */
.L_x_14346:
[----:B------:R-:W-:Y:S05]  /*5900*/  BSYNC B6 ;  /* 0x0000000000067941 */ /* 0x000fea0003800000 */
.L_x_14345:
        /* <DEDUP_REMOVED lines=26> */
.L_x_14451:
[----:B------:R0:W5:Y:S01]  /*5ab0*/  LDG.E.U8 R22, desc[UR36][R4.64] ;  /* 0x0000002404167981 */ /* 0x000162000c1e1100 */
[----:B------:R-:W-:Y:S05]  /*5ac0*/  BRA `(.L_x_14453) ;  /* 0x0000000c00547947 */ /* 0x000fea0003800000 */
.L_x_14450:
        /* <DEDUP_REMOVED lines=8> */
.L_x_14455:
[----:B------:R4:W5:Y:S01]  /*5b50*/  LDG.E.U8 R22, desc[UR36][R4.64] ;  /* 0x0000002404167981 */ /* 0x000962000c1e1100 */
[----:B------:R-:W-:Y:S05]  /*5b60*/  BRA `(.L_x_14453) ;  /* 0x0000000c002c7947 */ /* 0x000fea0003800000 */
.L_x_14454:
[----:B------:R0:W5:Y:S01]  /*5b70*/  LDG.E.U16 R22, desc[UR36][R4.64] ;  /* 0x0000002404167981 */ /* 0x000162000c1e1500 */
[----:B------:R-:W-:Y:S05]  /*5b80*/  BRA `(.L_x_14453) ;  /* 0x0000000c00247947 */ /* 0x000fea0003800000 */
.L_x_14449:
        /* <DEDUP_REMOVED lines=9> */
.L_x_14457:
[----:B------:R-:W2:Y:S02]  /*5c20*/  LDG.E.U16 R0, desc[UR36][R4.64] ;  /* 0x0000002404007981 */ /* 0x000ea4000c1e1500 */
[----:B--2---:R-:W-:-:S06]  /*5c30*/  HADD2.F32 R0, -RZ, R0.H0_H0 ;  /* 0x20000000ff007230 */ /* 0x004fcc0000004100 */
[----:B------:R-:W0:Y:S02]  /*5c40*/  F2I.FTZ.TRUNC.NTZ R0, R0 ;  /* 0x0000000000007305 */ /* 0x000e24000021f100 */
[----:B0-----:R-:W-:Y:S01]  /*5c50*/  PRMT R22, R0, 0x7610, R22 ;  /* 0x0000761000167816 */ /* 0x001fe20000000016 */
[----:B------:R-:W-:Y:S06]  /*5c60*/  BRA `(.L_x_14453) ;  /* 0x0000000800ec7947 */ /* 0x000fec0003800000 */
.L_x_14456:
        /* <DEDUP_REMOVED lines=9> */
.L_x_14459:
[----:B------:R-:W2:Y:S02]  /*5d00*/  LDG.E.U16 R4, desc[UR36][R4.64] ;  /* 0x0000002404047981 */ /* 0x000ea4000c1e1500 */
[----:B--2---:R-:W-:-:S06]  /*5d10*/  HADD2.F32 R0, -RZ, R4.H0_H0 ;  /* 0x20000004ff007230 */ /* 0x004fcc0000004100 */
[----:B------:R-:W0:Y:S02]  /*5d20*/  F2I.FTZ.TRUNC.NTZ R0, R0 ;  /* 0x0000000000007305 */ /* 0x000e24000021f100 */
[----:B0-----:R-:W-:Y:S01]  /*5d30*/  PRMT R22, R0, 0x7610, R22 ;  /* 0x0000761000167816 */ /* 0x001fe20000000016 */
[----:B------:R-:W-:Y:S06]  /*5d40*/  BRA `(.L_x_14453) ;  /* 0x0000000800b47947 */ /* 0x000fec0003800000 */
.L_x_14458:
[----:B------:R-:W2:Y:S02]  /*5d50*/  LDG.E.64 R4, desc[UR36][R4.64] ;  /* 0x0000002404047981 */ /* 0x000ea4000c1e1b00 */
[----:B--2---:R0:W2:Y:S01]  /*5d60*/  F2I.F64.TRUNC R22, R4 ;  /* 0x0000000400167311 */ /* 0x0040a2000030d100 */
[----:B------:R-:W-:Y:S05]  /*5d70*/  BRA `(.L_x_14453) ;  /* 0x0000000800a87947 */ /* 0x000fea0003800000 */
.L_x_14448:
        /* <DEDUP_REMOVED lines=12> */
.L_x_14462:
[----:B------:R-:W2:Y:S02]  /*5e40*/  LDG.E.64 R4, desc[UR36][R4.64] ;  /* 0x0000002404047981 */ /* 0x000ea4000c1e1b00 */
[----:B--2---:R0:W2:Y:S01]  /*5e50*/  F2I.F64.TRUNC R22, R4 ;  /* 0x0000000400167311 */ /* 0x0040a2000030d100 */
[----:B------:R-:W-:Y:S05]  /*5e60*/  BRA `(.L_x_14453) ;  /* 0x00000008006c7947 */ /* 0x000fea0003800000 */
.L_x_14461:
        /* <DEDUP_REMOVED lines=28> */
.L_x_14464:
        /* <DEDUP_REMOVED lines=15> */
.L_x_14463:
[----:B------:R-:W2:Y:S02]  /*6120*/  LDG.E.U16 R0, desc[UR36][R4.64] ;  /* 0x0000002404007981 */ /* 0x000ea4000c1e1500 */
[----:B--2---:R-:W-:-:S06]  /*6130*/  IMAD.U32 R0, R0, 0x10000, RZ ;  /* 0x0001000000007824 */ /* 0x004fcc00078e00ff */
[----:B------:R-:W0:Y:S02]  /*6140*/  F2I.FTZ.TRUNC.NTZ R0, R0 ;  /* 0x0000000000007305 */ /* 0x000e24000021f100 */
[----:B0-----:R-:W-:Y:S01]  /*6150*/  PRMT R22, R0, 0x7610, R22 ;  /* 0x0000761000167816 */ /* 0x001fe20000000016 */
[----:B------:R-:W-:Y:S06]  /*6160*/  BRA `(.L_x_14453) ;  /* 0x0000000400ac7947 */ /* 0x000fec0003800000 */
.L_x_14460:
        /* <DEDUP_REMOVED lines=10> */
.L_x_14467:
        /* <DEDUP_REMOVED lines=21> */
.L_x_14471:
[----:B------:R-:W-:Y:S05]  /*6360*/  BSYNC B1 ;  /* 0x0000000000017941 */ /* 0x000fea0003800000 */
.L_x_14470:
[----:B------:R-:W-:Y:S01]  /*6370*/  LEA R5, R0, 0x3b800000, 0x17 ;  /* 0x3b80000000057811 */ /* 0x000fe200078eb8ff */
[----:B------:R-:W-:-:S05]  /*6380*/  IMAD.SHL.U32 R0, R3, 0x100000, RZ ;  /* 0x0010000003007824 */ /* 0x000fca00078e00ff */
[----:B------:R-:W-:-:S07]  /*6390*/  LOP3.LUT R0, R5, R0, R6, 0xfe, !PT ;  /* 0x0000000005007212 */ /* 0x000fce00078efe06 */
.L_x_14469:
[----:B------:R-:W-:Y:S05]  /*63a0*/  BSYNC B0 ;  /* 0x0000000000007941 */ /* 0x000fea0003800000 */
.L_x_14468:
[----:B------:R-:W0:Y:S02]  /*63b0*/  F2I.FTZ.TRUNC.NTZ R0, R0 ;  /* 0x0000000000007305 */ /* 0x000e24000021f100 */
[----:B0-----:R-:W-:Y:S01]  /*63c0*/  PRMT R22, R0, 0x7610, R22 ;  /* 0x0000761000167816 */ /* 0x001fe20000000016 */
[----:B------:R-:W-:Y:S06]  /*63d0*/  BRA `(.L_x_14453) ;  /* 0x0000000400107947 */ /* 0x000fec0003800000 */
.L_x_14466:
        /* <DEDUP_REMOVED lines=21> */
.L_x_14475:
[----:B------:R-:W-:Y:S05]  /*6530*/  BSYNC B1 ;  /* 0x0000000000017941 */ /* 0x000fea0003800000 */
.L_x_14474:
[----:B------:R-:W-:Y:S01]  /*6540*/  LEA R5, R0, 0x37800000, 0x17 ;  /* 0x3780000000057811 */ /* 0x000fe200078eb8ff */
[----:B------:R-:W-:-:S05]  /*6550*/  IMAD.SHL.U32 R0, R3, 0x200000, RZ ;  /* 0x0020000003007824 */ /* 0x000fca00078e00ff */
[----:B------:R-:W-:-:S07]  /*6560*/  LOP3.LUT R0, R5, R0, R6, 0xfe, !PT ;  /* 0x0000000005007212 */ /* 0x000fce00078efe06 */
.L_x_14473:
[----:B------:R-:W-:Y:S05]  /*6570*/  BSYNC B0 ;  /* 0x0000000000007941 */ /* 0x000fea0003800000 */
.L_x_14472:
[----:B------:R-:W0:Y:S02]  /*6580*/  F2I.FTZ.TRUNC.NTZ R0, R0 ;  /* 0x0000000000007305 */ /* 0x000e24000021f100 */
[----:B0-----:R-:W-:Y:S01]  /*6590*/  PRMT R22, R0, 0x7610, R22 ;  /* 0x0000761000167816 */ /* 0x001fe20000000016 */
[----:B------:R-:W-:Y:S06]  /*65a0*/  BRA `(.L_x_14453) ;  /* 0x00000000009c7947 */ /* 0x000fec0003800000 */
.L_x_14465:
        /* <DEDUP_REMOVED lines=14> */
.L_x_14479:
[----:B------:R-:W-:Y:S05]  /*6690*/  BSYNC B0 ;  /* 0x0000000000007941 */ /* 0x000fea0003800000 */
.L_x_14478:
[----:B------:R-:W0:Y:S02]  /*66a0*/  F2I.FTZ.TRUNC.NTZ R0, R0 ;  /* 0x0000000000007305 */ /* 0x000e24000021f100 */
[----:B0-----:R-:W-:Y:S01]  /*66b0*/  PRMT R22, R0, 0x7610, R22 ;  /* 0x0000761000167816 */ /* 0x001fe20000000016 */
[----:B------:R-:W-:Y:S06]  /*66c0*/  BRA `(.L_x_14453) ;  /* 0x0000000000547947 */ /* 0x000fec0003800000 */
.L_x_14452:
        /* <DEDUP_REMOVED lines=16> */
.L_x_14480:
[----:B------:R-:W-:Y:S01]  /*67d0*/  PRMT R22, RZ, 0x7610, R22 ;  /* 0x00007610ff167816 */ /* 0x000fe20000000016 */
[----:B------:R-:W-:Y:S06]  /*67e0*/  BRA `(.L_x_14453) ;  /* 0x00000000000c7947 */ /* 0x000fec0003800000 */
.L_x_14477:
[----:B------:R0:W5:Y:S01]  /*67f0*/  LDG.E.U8 R22, desc[UR36][R4.64] ;  /* 0x0000002404167981 */ /* 0x000162000c1e1100 */
[----:B------:R-:W-:Y:S05]  /*6800*/  BRA `(.L_x_14453) ;  /* 0x0000000000047947 */ /* 0x000fea0003800000 */
.L_x_14476:
[----:B------:R0:W5:Y:S02]  /*6810*/  LDG.E.U8 R22, desc[UR36][R4.64] ;  /* 0x0000002404167981 */ /* 0x000164000c1e1100 */
.L_x_14453:
        /* <DEDUP_REMOVED lines=19> */
.L_x_14484:
[----:B------:R0:W5:Y:S01]  /*6950*/  LDG.E.U8 R23, desc[UR36][R4.64] ;  /* 0x0000002404177981 */ /* 0x000162000c1e1100 */
[----:B------:R-:W-:Y:S05]  /*6960*/  BRA `(.L_x_14486) ;  /* 0x0000000c00547947 */ /* 0x000fea0003800000 */
.L_x_14483:
        /* <DEDUP_REMOVED lines=8> */
.L_x_14488:
[----:B------:R2:W5:Y:S01]  /*69f0*/  LDG.E.U8 R23, desc[UR36][R4.64] ;  /* 0x0000002404177981 */ /* 0x000562000c1e1100 */
[----:B------:R-:W-:Y:S05]  /*6a00*/  BRA `(.L_x_14486) ;  /* 0x0000000c002c7947 */ /* 0x000fea0003800000 */
.L_x_14487:
[----:B------:R0:W5:Y:S01]  /*6a10*/  LDG.E.U16 R23, desc[UR36][R4.64] ;  /* 0x0000002404177981 */ /* 0x000162000c1e1500 */
[----:B------:R-:W-:Y:S05]  /*6a20*/  BRA `(.L_x_14486) ;  /* 0x0000000c00247947 */ /* 0x000fea0003800000 */
.L_x_14482:
        /* <DEDUP_REMOVED lines=9> */
.L_x_14490:
[----:B------:R-:W2:Y:S02]  /*6ac0*/  LDG.E.U16 R0, desc[UR36][R4.64] ;  /* 0x0000002404007981 */ /* 0x000ea4000c1e1500 */
[----:B--2---:R-:W-:-:S06]  /*6ad0*/  HADD2.F32 R0, -RZ, R0.H0_H0 ;  /* 0x20000000ff007230 */ /* 0x004fcc0000004100 */
[----:B------:R-:W0:Y:S02]  /*6ae0*/  F2I.FTZ.TRUNC.NTZ R0, R0 ;  /* 0x0000000000007305 */ /* 0x000e24000021f100 */
[----:B0-----:R-:W-:Y:S01]  /*6af0*/  PRMT R23, R0, 0x7610, R23 ;  /* 0x0000761000177816 */ /* 0x001fe20000000017 */
[----:B------:R-:W-:Y:S06]  /*6b00*/  BRA `(.L_x_14486) ;  /* 0x0000000800ec7947 */ /* 0x000fec0003800000 */
.L_x_14489:
        /* <DEDUP_REMOVED lines=9> */
.L_x_14492:
[----:B------:R-:W2:Y:S02]  /*6ba0*/  LDG.E.U16 R4, desc[UR36][R4.64] ;  /* 0x0000002404047981 */ /* 0x000ea4000c1e1500 */
[----:B--2---:R-:W-:-:S06]  /*6bb0*/  HADD2.F32 R0, -RZ, R4.H0_H0 ;  /* 0x20000004ff007230 */ /* 0x004fcc0000004100 */
[----:B------:R-:W0:Y:S02]  /*6bc0*/  F2I.FTZ.TRUNC.NTZ R0, R0 ;  /* 0x0000000000007305 */ /* 0x000e24000021f100 */
[----:B0-----:R-:W-:Y:S01]  /*6bd0*/  PRMT R23, R0, 0x7610, R23 ;  /* 0x0000761000177816 */ /* 0x001fe20000000017 */
[----:B------:R-:W-:Y:S06]  /*6be0*/  BRA `(.L_x_14486) ;  /* 0x0000000800b47947 */ /* 0x000fec0003800000 */
.L_x_14491:
[----:B------:R-:W2:Y:S02]  /*6bf0*/  LDG.E.64 R4, desc[UR36][R4.64] ;  /* 0x0000002404047981 */ /* 0x000ea4000c1e1b00 */
[----:B--2---:R0:W1:Y:S01]  /*6c00*/  F2I.F64.TRUNC R23, R4 ;  /* 0x0000000400177311 */ /* 0x004062000030d100 */
[----:B------:R-:W-:Y:S05]  /*6c10*/  BRA `(.L_x_14486) ;  /* 0x0000000800a87947 */ /* 0x000fea0003800000 */
.L_x_14481:
        /* <DEDUP_REMOVED lines=12> */
.L_x_14495:
[----:B------:R-:W2:Y:S02]  /*6ce0*/  LDG.E.64 R4, desc[UR36][R4.64] ;  /* 0x0000002404047981 */ /* 0x000ea4000c1e1b00 */
[----:B--2---:R0:W1:Y:S01]  /*6cf0*/  F2I.F64.TRUNC R23, R4 ;  /* 0x0000000400177311 */ /* 0x004062000030d100 */
[----:B------:R-:W-:Y:S05]  /*6d00*/  BRA `(.L_x_14486) ;  /* 0x00000008006c7947 */ /* 0x000fea0003800000 */
.L_x_14494:
        /* <DEDUP_REMOVED lines=28> */
.L_x_14497:
        /* <DEDUP_REMOVED lines=15> */
.L_x_14496:
[----:B------:R-:W2:Y:S02]  /*6fc0*/  LDG.E.U16 R0, desc[UR36][R4.64] ;  /* 0x0000002404007981 */ /* 0x000ea4000c1e1500 */
[----:B--2---:R-:W-:-:S06]  /*6fd0*/  IMAD.U32 R0, R0, 0x10000, RZ ;  /* 0x0001000000007824 */ /* 0x004fcc00078e00ff */
[----:B------:R-:W0:Y:S02]  /*6fe0*/  F2I.FTZ.TRUNC.NTZ R0, R0 ;  /* 0x0000000000007305 */ /* 0x000e24000021f100 */
[----:B0-----:R-:W-:Y:S01]  /*6ff0*/  PRMT R23, R0, 0x7610, R23 ;  /* 0x0000761000177816 */ /* 0x001fe20000000017 */
[----:B------:R-:W-:Y:S06]  /*7000*/  BRA `(.L_x_14486) ;  /* 0x0000000400ac7947 */ /* 0x000fec0003800000 */
.L_x_14493:
        /* <DEDUP_REMOVED lines=10> */
.L_x_14500:
        /* <DEDUP_REMOVED lines=21> */
.L_x_14504:
[----:B------:R-:W-:Y:S05]  /*7200*/  BSYNC B1 ;  /* 0x0000000000017941 */ /* 0x000fea0003800000 */
.L_x_14503:
[----:B------:R-:W-:Y:S01]  /*7210*/  LEA R5, R0, 0x3b800000, 0x17 ;  /* 0x3b80000000057811 */ /* 0x000fe200078eb8ff */
[----:B------:R-:W-:-:S05]  /*7220*/  IMAD.SHL.U32 R0, R3, 0x100000, RZ ;  /* 0x0010000003007824 */ /* 0x000fca00078e00ff */
[----:B------:R-:W-:-:S07]  /*7230*/  LOP3.LUT R0, R5, R0, R6, 0xfe, !PT ;  /* 0x0000000005007212 */ /* 0x000fce00078efe06 */
.L_x_14502:
[----:B------:R-:W-:Y:S05]  /*7240*/  BSYNC B0 ;  /* 0x0000000000007941 */ /* 0x000fea0003800000 */
.L_x_14501:
[----:B------:R-:W0:Y:S02]  /*7250*/  F2I.FTZ.TRUNC.NTZ R0, R0 ;  /* 0x0000000000007305 */ /* 0x000e24000021f100 */
[----:B0-----:R-:W-:Y:S01]  /*7260*/  PRMT R23, R0, 0x7610, R23 ;  /* 0x0000761000177816 */ /* 0x001fe20000000017 */
[----:B------:R-:W-:Y:S06]  /*7270*/  BRA `(.L_x_14486) ;  /* 0x0000000400107947 */ /* 0x000fec0003800000 */
.L_x_14499:
        /* <DEDUP_REMOVED lines=21> */
.L_x_14508:
[----:B------:R-:W-:Y:S05]  /*73d0*/  BSYNC B1 ;  /* 0x0000000000017941 */ /* 0x000fea0003800000 */
.L_x_14507:
[----:B------:R-:W-:Y:S01]  /*73e0*/  LEA R5, R0, 0x37800000, 0x17 ;  /* 0x3780000000057811 */ /* 0x000fe200078eb8ff */
[----:B------:R-:W-:-:S05]  /*73f0*/  IMAD.SHL.U32 R0, R3, 0x200000, RZ ;  /* 0x0020000003007824 */ /* 0x000fca00078e00ff */
[----:B------:R-:W-:-:S07]  /*7400*/  LOP3.LUT R0, R5, R0, R6, 0xfe, !PT ;  /* 0x0000000005007212 */ /* 0x000fce00078efe06 */
.L_x_14506:
[----:B------:R-:W-:Y:S05]  /*7410*/  BSYNC B0 ;  /* 0x0000000000007941 */ /* 0x000fea0003800000 */
.L_x_14505:
[----:B------:R-:W0:Y:S02]  /*7420*/  F2I.FTZ.TRUNC.NTZ R0, R0 ;  /* 0x0000000000007305 */ /* 0x000e24000021f100 */
[----:B0-----:R-:W-:Y:S01]  /*7430*/  PRMT R23, R0, 0x7610, R23 ;  /* 0x0000761000177816 */ /* 0x001fe20000000017 */
[----:B------:R-:W-:Y:S06]  /*7440*/  BRA `(.L_x_14486) ;  /* 0x00000000009c7947 */ /* 0x000fec0003800000 */
.L_x_14498:
        /* <DEDUP_REMOVED lines=14> */
.L_x_14512:
[----:B------:R-:W-:Y:S05]  /*7530*/  BSYNC B0 ;  /* 0x0000000000007941 */ /* 0x000fea0003800000 */
.L_x_14511:
[----:B------:R-:W0:Y:S02]  /*7540*/  F2I.FTZ.TRUNC.NTZ R0, R0 ;  /* 0x0000000000007305 */ /* 0x000e24000021f100 */
[----:B0-----:R-:W-:Y:S01]  /*7550*/  PRMT R23, R0, 0x7610, R23 ;  /* 0x0000761000177816 */ /* 0x001fe20000000017 */
[----:B------:R-:W-:Y:S06]  /*7560*/  BRA `(.L_x_14486) ;  /* 0x0000000000547947 */ /* 0x000fec0003800000 */
.L_x_14485:
        /* <DEDUP_REMOVED lines=16> */
.L_x_14513:
[----:B------:R-:W-:Y:S01]  /*7670*/  PRMT R23, RZ, 0x7610, R23 ;  /* 0x00007610ff177816 */ /* 0x000fe20000000017 */
[----:B------:R-:W-:Y:S06]  /*7680*/  BRA `(.L_x_14486) ;  /* 0x00000000000c7947 */ /* 0x000fec0003800000 */
.L_x_14510:
[----:B------:R0:W5:Y:S01]  /*7690*/  LDG.E.U8 R23, desc[UR36][R4.64] ;  /* 0x0000002404177981 */ /* 0x000162000c1e1100 */
[----:B------:R-:W-:Y:S05]  /*76a0*/  BRA `(.L_x_14486) ;  /* 0x0000000000047947 */ /* 0x000fea0003800000 */
.L_x_14509:
[----:B------:R0:W5:Y:S02]  /*76b0*/  LDG.E.U8 R23, desc[UR36][R4.64] ;  /* 0x0000002404177981 */ /* 0x000164000c1e1100 */
.L_x_14486:
        /* <DEDUP_REMOVED lines=19> */
.L_x_14517:
[----:B------:R0:W5:Y:S01]  /*77f0*/  LDG.E.U8 R24, desc[UR36][R4.64] ;  /* 0x0000002404187981 */ /* 0x000162000c1e1100 */
[----:B------:R-:W-:Y:S05]  /*7800*/  BRA `(.L_x_14519) ;  /* 0x0000000c00547947 */ /* 0x000fea0003800000 */
.L_x_14516:
        /* <DEDUP_REMOVED lines=8> */
.L_x_14521:
[----:B------:R0:W5:Y:S01]  /*7890*/  LDG.E.U8 R24, desc[UR36][R4.64] ;  /* 0x0000002404187981 */ /* 0x000162000c1e1100 */
[----:B------:R-:W-:Y:S05]  /*78a0*/  BRA `(.L_x_14519) ;  /* 0x0000000c002c7947 */ /* 0x000fea0003800000 */
.L_x_14520:
[----:B------:R0:W5:Y:S01]  /*78b0*/  LDG.E.U16 R24, desc[UR36][R4.64] ;  /* 0x0000002404187981 */ /* 0x000162000c1e1500 */
[----:B------:R-:W-:Y:S05]  /*78c0*/  BRA `(.L_x_14519) ;  /* 0x0000000c00247947 */ /* 0x000fea0003800000 */
.L_x_14515:
        /* <DEDUP_REMOVED lines=9> */
.L_x_14523:
[----:B------:R-:W2:Y:S02]  /*7960*/  LDG.E.U16 R0, desc[UR36][R4.64] ;  /* 0x0000002404007981 */ /* 0x000ea4000c1e1500 */
[----:B--2---:R-:W-:-:S06]  /*7970*/  HADD2.F32 R0, -RZ, R0.H0_H0 ;  /* 0x20000000ff007230 */ /* 0x004fcc0000004100 */
[----:B------:R-:W0:Y:S02]  /*7980*/  F2I.FTZ.TRUNC.NTZ R0, R0 ;  /* 0x0000000000007305 */ /* 0x000e24000021f100 */
[----:B0-----:R-:W-:Y:S01]  /*7990*/  PRMT R24, R0, 0x7610, R24 ;  /* 0x0000761000187816 */ /* 0x001fe20000000018 */
[----:B------:R-:W-:Y:S06]  /*79a0*/  BRA `(.L_x_14519) ;  /* 0x0000000800ec7947 */ /* 0x000fec0003800000 */
.L_x_14522:
        /* <DEDUP_REMOVED lines=9> */
.L_x_14525:
[----:B------:R-:W2:Y:S02]  /*7a40*/  LDG.E.U16 R4, desc[UR36][R4.64] ;  /* 0x0000002404047981 */ /* 0x000ea4000c1e1500 */
[----:B--2---:R-:W-:-:S06]  /*7a50*/  HADD2.F32 R0, -RZ, R4.H0_H0 ;  /* 0x20000004ff007230 */ /* 0x004fcc0000004100 */
[----:B------:R-:W0:Y:S02]  /*7a60*/  F2I.FTZ.TRUNC.NTZ R0, R0 ;  /* 0x0000000000007305 */ /* 0x000e24000021f100 */
[----:B0-----:R-:W-:Y:S01]  /*7a70*/  PRMT R24, R0, 0x7610, R24 ;  /* 0x0000761000187816 */ /* 0x001fe20000000018 */
[----:B------:R-:W-:Y:S06]  /*7a80*/  BRA `(.L_x_14519) ;  /* 0x0000000800b47947 */ /* 0x000fec0003800000 */
.L_x_14524:
[----:B------:R-:W2:Y:S02]  /*7a90*/  LDG.E.64 R4, desc[UR36][R4.64] ;  /* 0x0000002404047981 */ /* 0x000ea4000c1e1b00 */
[----:B--2---:R4:W0:Y:S01]  /*7aa0*/  F2I.F64.TRUNC R24, R4 ;  /* 0x0000000400187311 */ /* 0x004822000030d100 */
[----:B------:R-:W-:Y:S05]  /*7ab0*/  BRA `(.L_x_14519) ;  /* 0x0000000800a87947 */ /* 0x000fea0003800000 */
.L_x_14514:
        /* <DEDUP_REMOVED lines=12> */
.L_x_14528:
[----:B------:R-:W2:Y:S02]  /*7b80*/  LDG.E.64 R4, desc[UR36][R4.64] ;  /* 0x0000002404047981 */ /* 0x000ea4000c1e1b00 */
[----:B--2---:R0:W1:Y:S01]  /*7b90*/  F2I.F64.TRUNC R24, R4 ;  /* 0x0000000400187311 */ /* 0x004062000030d100 */
[----:B------:R-:W-:Y:S05]  /*7ba0*/  BRA `(.L_x_14519) ;  /* 0x00000008006c7947 */ /* 0x000fea0003800000 */
.L_x_14527:
        /* <DEDUP_REMOVED lines=28> */
.L_x_14530:
        /* <DEDUP_REMOVED lines=15> */
.L_x_14529:
[----:B------:R-:W2:Y:S02]  /*7e60*/  LDG.E.U16 R0, desc[UR36][R4.64] ;  /* 0x0000002404007981 */ /* 0x000ea4000c1e1500 */
[----:B--2---:R-:W-:-:S06]  /*7e70*/  IMAD.U32 R0, R0, 0x10000, RZ ;  /* 0x0001000000007824 */ /* 0x004fcc00078e00ff */
[----:B------:R-:W0:Y:S02]  /*7e80*/  F2I.FTZ.TRUNC.NTZ R0, R0 ;  /* 0x0000000000007305 */ /* 0x000e24000021f100 */
[----:B0-----:R-:W-:Y:S01]  /*7e90*/  PRMT R24, R0, 0x7610, R24 ;  /* 0x0000761000187816 */ /* 0x001fe20000000018 */
[----:B------:R-:W-:Y:S06]  /*7ea0*/  BRA `(.L_x_14519) ;  /* 0x0000000400ac7947 */ /* 0x000fec0003800000 */
.L_x_14526:
        /* <DEDUP_REMOVED lines=10> */
.L_x_14533:
        /* <DEDUP_REMOVED lines=21> */
.L_x_14537:
[----:B------:R-:W-:Y:S05]  /*80a0*/  BSYNC B1 ;  /* 0x0000000000017941 */ /* 0x000fea0003800000 */
.L_x_14536:
[----:B------:R-:W-:Y:S01]  /*80b0*/  LEA R5, R0, 0x3b800000, 0x17 ;  /* 0x3b80000000057811 */ /* 0x000fe200078eb8ff */
[----:B------:R-:W-:-:S05]  /*80c0*/  IMAD.SHL.U32 R0, R3, 0x100000, RZ ;  /* 0x0010000003007824 */ /* 0x000fca00078e00ff */
[----:B------:R-:W-:-:S07]  /*80d0*/  LOP3.LUT R0, R5, R0, R6, 0xfe, !PT ;  /* 0x0000000005007212 */ /* 0x000fce00078efe06 */
.L_x_14535:
[----:B------:R-:W-:Y:S05]  /*80e0*/  BSYNC B0 ;  /* 0x0000000000007941 */ /* 0x000fea0003800000 */
.L_x_14534:
[----:B------:R-:W0:Y:S02]  /*80f0*/  F2I.FTZ.TRUNC.NTZ R0, R0 ;  /* 0x0000000000007305 */ /* 0x000e24000021f100 */
[----:B0-----:R-:W-:Y:S01]  /*8100*/  PRMT R24, R0, 0x7610, R24 ;  /* 0x0000761000187816 */ /* 0x001fe20000000018 */
[----:B------:R-:W-:Y:S06]  /*8110*/  BRA `(.L_x_14519) ;  /* 0x0000000400107947 */ /* 0x000fec0003800000 */
.L_x_14532:
        /* <DEDUP_REMOVED lines=21> */
.L_x_14541:
[----:B------:R-:W-:Y:S05]  /*8270*/  BSYNC B1 ;  /* 0x0000000000017941 */ /* 0x000fea0003800000 */
.L_x_14540:
[----:B------:R-:W-:Y:S01]  /*8280*/  LEA R5, R0, 0x37800000, 0x17 ;  /* 0x3780000000057811 */ /* 0x000fe200078eb8ff */
[----:B------:R-:W-:-:S05]  /*8290*/  IMAD.SHL.U32 R0, R3, 0x200000, RZ ;  /* 0x0020000003007824 */ /* 0x000fca00078e00ff */
[----:B------:R-:W-:-:S07]  /*82a0*/  LOP3.LUT R0, R5, R0, R6, 0xfe, !PT ;  /* 0x0000000005007212 */ /* 0x000fce00078efe06 */
.L_x_14539:
[----:B------:R-:W-:Y:S05]  /*82b0*/  BSYNC B0 ;  /* 0x0000000000007941 */ /* 0x000fea0003800000 */
.L_x_14538:
[----:B------:R-:W0:Y:S02]  /*82c0*/  F2I.FTZ.TRUNC.NTZ R0, R0 ;  /* 0x0000000000007305 */ /* 0x000e24000021f100 */
[----:B0-----:R-:W-:Y:S01]  /*82d0*/  PRMT R24, R0, 0x7610, R24 ;  /* 0x0000761000187816 */ /* 0x001fe20000000018 */
[----:B------:R-:W-:Y:S06]  /*82e0*/  BRA `(.L_x_14519) ;  /* 0x00000000009c7947 */ /* 0x000fec0003800000 */
.L_x_14531:
        /* <DEDUP_REMOVED lines=14> */
.L_x_14545:
[----:B------:R-:W-:Y:S05]  /*83d0*/  BSYNC B0 ;  /* 0x0000000000007941 */ /* 0x000fea0003800000 */
.L_x_14544:
[----:B------:R-:W0:Y:S02]  /*83e0*/  F2I.FTZ.TRUNC.NTZ R0, R0 ;  /* 0x0000000000007305 */ /* 0x000e24000021f100 */
[----:B0-----:R-:W-:Y:S01]  /*83f0*/  PRMT R24, R0, 0x7610, R24 ;  /* 0x0000761000187816 */ /* 0x001fe20000000018 */
[----:B------:R-:W-:Y:S06]  /*8400*/  BRA `(.L_x_14519) ;  /* 0x0000000000547947 */ /* 0x000fec0003800000 */
.L_x_14518:
        /* <DEDUP_REMOVED lines=16> */
.L_x_14546:
[----:B------:R-:W-:Y:S01]  /*8510*/  PRMT R24, RZ, 0x7610, R24 ;  /* 0x00007610ff187816 */ /* 0x000fe20000000018 */
[----:B------:R-:W-:Y:S06]  /*8520*/  BRA `(.L_x_14519) ;  /* 0x00000000000c7947 */ /* 0x000fec0003800000 */
.L_x_14543:
[----:B------:R0:W5:Y:S01]  /*8530*/  LDG.E.U8 R24, desc[UR36][R4.64] ;  /* 0x0000002404187981 */ /* 0x000162000c1e1100 */
[----:B------:R-:W-:Y:S05]  /*8540*/  BRA `(.L_x_14519) ;  /* 0x0000000000047947 */ /* 0x000fea0003800000 */
.L_x_14542:
[----:B------:R0:W5:Y:S02]  /*8550*/  LDG.E.U8 R24, desc[UR36][R4.64] ;  /* 0x0000002404187981 */ /* 0x000164000c1e1100 */
.L_x_14519:
[----:B------:R-:W-:-:S07]  /*8560*/  VIADD R27, R27, 0x80 ;  /* 0x000000801b1b7836 */ /* 0x000fce0000000000 */
.L_x_14447:
[----:B------:R-:W-:Y:S05]  /*8570*/  BSYNC B6 ;  /* 0x0000000000067941 */ /* 0x000fea0003800000 */
.L_x_14446:
        /* <DEDUP_REMOVED lines=24> */
.L_x_14552:
[----:B------:R0:W5:Y:S01]  /*8700*/  LDG.E.U8 R25, desc[UR36][R4.64] ;  /* 0x0000002404197981 */ /* 0x000162000c1e1100 */
[----:B------:R-:W-:Y:S05]  /*8710*/  BRA `(.L_x_14554) ;  /* 0x0000000c00547947 */ /* 0x000fea0003800000 */
.L_x_14551:
        /* <DEDUP_REMOVED lines=8> */
.L_x_14556:
[----:B------:R0:W5:Y:S01]  /*87a0*/  LDG.E.U8 R25, desc[UR36][R4.64] ;  /* 0x0000002404197981 */ /* 0x000162000c1e1100 */
[----:B------:R-:W-:Y:S05]  /*87b0*/  BRA `(.L_x_14554) ;  /* 0x0000000c002c7947 */ /* 0x000fea0003800000 */
.L_x_14555:
[----:B------:R0:W5:Y:S01]  /*87c0*/  LDG.E.U16 R25, desc[UR36][R4.64] ;  /* 0x0000002404197981 */ /* 0x000162000c1e1500 */
[----:B------:R-:W-:Y:S05]  /*87d0*/  BRA `(.L_x_14554) ;  /* 0x0000000c00247947 */ /* 0x000fea0003800000 */
.L_x_14550:
        /* <DEDUP_REMOVED lines=9> */
.L_x_14558:
[----:B------:R-:W2:Y:S02]  /*8870*/  LDG.E.U16 R0, desc[UR36][R4.64] ;  /* 0x0000002404007981 */ /* 0x000ea4000c1e1500 */
[----:B--2---:R-:W-:-:S06]  /*8880*/  HADD2.F32 R0, -RZ, R0.H0_H0 ;  /* 0x20000000ff007230 */ /* 0x004fcc0000004100 */
[----:B------:R-:W0:Y:S02]  /*8890*/  F2I.FTZ.TRUNC.NTZ R0, R0 ;  /* 0x0000000000007305 */ /* 0x000e24000021f100 */
[----:B0-----:R-:W-:Y:S01]  /*88a0*/  PRMT R25, R0, 0x7610, R25 ;  /* 0x0000761000197816 */ /* 0x001fe20000000019 */
[----:B------:R-:W-:Y:S06]  /*88b0*/  BRA `(.L_x_14554) ;  /* 0x0000000800ec7947 */ /* 0x000fec0003800000 */
.L_x_14557:
        /* <DEDUP_REMOVED lines=9> */
.L_x_14560:
[----:B------:R-:W2:Y:S02]  /*8950*/  LDG.E.U16 R4, desc[UR36][R4.64] ;  /* 0x0000002404047981 */ /* 0x000ea4000c1e1500 */
[----:B--2---:R-:W-:-:S06]  /*8960*/  HADD2.F32 R0, -RZ, R4.H0_H0 ;  /* 0x20000004ff007230 */ /* 0x004fcc0000004100 */
[----:B------:R-:W0:Y:S02]  /*8970*/  F2I.FTZ.TRUNC.NTZ R0, R0 ;  /* 0x0000000000007305 */ /* 0x000e24000021f100 */
[----:B0-----:R-:W-:Y:S01]  /*8980*/  PRMT R25, R0, 0x7610, R25 ;  /* 0x0000761000197816 */ /* 0x001fe20000000019 */
[----:B------:R-:W-:Y:S06]  /*8990*/  BRA `(.L_x_14554) ;  /* 0x0000000800b47947 */ /* 0x000fec0003800000 */
.L_x_14559:
[----:B------:R-:W2:Y:S02]  /*89a0*/  LDG.E.64 R4, desc[UR36][R4.64] ;  /* 0x0000002404047981 */ /* 0x000ea4000c1e1b00 */
[----:B--2---:R0:W2:Y:S01]  /*89b0*/  F2I.F64.TRUNC R25, R4 ;  /* 0x0000000400197311 */ /* 0x0040a2000030d100 */
[----:B------:R-:W-:Y:S05]  /*89c0*/  BRA `(.L_x_14554) ;  /* 0x0000000800a87947 */ /* 0x000fea0003800000 */
.L_x_14549:
        /* <DEDUP_REMOVED lines=12> */
.L_x_14563:
[----:B------:R-:W2:Y:S02]  /*8a90*/  LDG.E.64 R4, desc[UR36][R4.64] ;  /* 0x0000002404047981 */ /* 0x000ea4000c1e1b00 */
[----:B--2---:R0:W2:Y:S01]  /*8aa0*/  F2I.F64.TRUNC R25, R4 ;  /* 0x0000000400197311 */ /* 0x0040a2000030d100 */
[----:B------:R-:W-:Y:S05]  /*8ab0*/  BRA `(.L_x_14554) ;  /* 0x00000008006c7947 */ /* 0x000fea0003800000 */
.L_x_14562:
        /* <DEDUP_REMOVED lines=28> */
.L_x_14565:
        /* <DEDUP_REMOVED lines=15> */
.L_x_14564:
[----:B------:R-:W2:Y:S02]  /*8d70*/  LDG.E.U16 R0, desc[UR36][R4.64] ;  /* 0x0000002404007981 */ /* 0x000ea4000c1e1500 */
[----:B--2---:R-:W-:-:S06]  /*8d80*/  IMAD.U32 R0, R0, 0x10000, RZ ;  /* 0x0001000000007824 */ /* 0x004fcc00078e00ff */
[----:B------:R-:W0:Y:S02]  /*8d90*/  F2I.FTZ.TRUNC.NTZ R0, R0 ;  /* 0x0000000000007305 */ /* 0x000e24000021f100 */
[----:B0-----:R-:W-:Y:S01]  /*8da0*/  PRMT R25, R0, 0x7610, R25 ;  /* 0x0000761000197816 */ /* 0x001fe20000000019 */
[----:B------:R-:W-:Y:S06]  /*8db0*/  BRA `(.L_x_14554) ;  /* 0x0000000400ac7947 */ /* 0x000fec0003800000 */
.L_x_14561:
        /* <DEDUP_REMOVED lines=10> */
.L_x_14568:
        /* <DEDUP_REMOVED lines=21> */
.L_x_14572:
[----:B------:R-:W-:Y:S05]  /*8fb0*/  BSYNC B1 ;  /* 0x0000000000017941 */ /* 0x000fea0003800000 */
.L_x_14571:
[----:B------:R-:W-:Y:S01]  /*8fc0*/  LEA R5, R0, 0x3b800000, 0x17 ;  /* 0x3b80000000057811 */ /* 0x000fe200078eb8ff */
[----:B------:R-:W-:-:S05]  /*8fd0*/  IMAD.SHL.U32 R0, R3, 0x100000, RZ ;  /* 0x0010000003007824 */ /* 0x000fca00078e00ff */
[----:B------:R-:W-:-:S07]  /*8fe0*/  LOP3.LUT R0, R5, R0, R6, 0xfe, !PT ;  /* 0x0000000005007212 */ /* 0x000fce00078efe06 */
.L_x_14570:
[----:B------:R-:W-:Y:S05]  /*8ff0*/  BSYNC B0 ;  /* 0x0000000000007941 */ /* 0x000fea0003800000 */
.L_x_14569:
[----:B------:R-:W0:Y:S02]  /*9000*/  F2I.FTZ.TRUNC.NTZ R0, R0 ;  /* 0x0000000000007305 */ /* 0x000e24000021f100 */
[----:B0-----:R-:W-:Y:S01]  /*9010*/  PRMT R25, R0, 0x7610, R25 ;  /* 0x0000761000197816 */ /* 0x001fe20000000019 */
[----:B------:R-:W-:Y:S06]  /*9020*/  BRA `(.L_x_14554) ;  /* 0x0000000400107947 */ /* 0x000fec0003800000 */
.L_x_14567:
        /* <DEDUP_REMOVED lines=21> */
.L_x_14576:
[----:B------:R-:W-:Y:S05]  /*9180*/  BSYNC B1 ;  /* 0x0000000000017941 */ /* 0x000fea0003800000 */
.L_x_14575:
[----:B------:R-:W-:Y:S01]  /*9190*/  LEA R5, R0, 0x37800000, 0x17 ;  /* 0x3780000000057811 */ /* 0x000fe200078eb8ff */
[----:B------:R-:W-:-:S05]  /*91a0*/  IMAD.SHL.U32 R0, R3, 0x200000, RZ ;  /* 0x0020000003007824 */ /* 0x000fca00078e00ff */
[----:B------:R-:W-:-:S07]  /*91b0*/  LOP3.LUT R0, R5, R0, R6, 0xfe, !PT ;  /* 0x0000000005007212 */ /* 0x000fce00078efe06 */
.L_x_14574:
[----:B------:R-:W-:Y:S05]  /*91c0*/  BSYNC B0 ;  /* 0x0000000000007941 */ /* 0x000fea0003800000 */
.L_x_14573:
[----:B------:R-:W0:Y:S02]  /*91d0*/  F2I.FTZ.TRUNC.NTZ R0, R0 ;  /* 0x0000000000007305 */ /* 0x000e24000021f100 */
[----:B0-----:R-:W-:Y:S01]  /*91e0*/  PRMT R25, R0, 0x7610, R25 ;  /* 0x0000761000197816 */ /* 0x001fe20000000019 */
[----:B------:R-:W-:Y:S06]  /*91f0*/  BRA `(.L_x_14554) ;  /* 0x00000000009c7947 */ /* 0x000fec0003800000 */
.L_x_14566:
        /* <DEDUP_REMOVED lines=14> */
.L_x_14580:
[----:B------:R-:W-:Y:S05]  /*92e0*/  BSYNC B0 ;  /* 0x0000000000007941 */ /* 0x000fea0003800000 */
.L_x_14579:
[----:B------:R-:W0:Y:S02]  /*92f0*/  F2I.FTZ.TRUNC.NTZ R0, R0 ;  /* 0x0000000000007305 */ /* 0x000e24000021f100 */
[----:B0-----:R-:W-:Y:S01]  /*9300*/  PRMT R25, R0, 0x7610, R25 ;  /* 0x0000761000197816 */ /* 0x001fe20000000019 */
[----:B------:R-:W-:Y:S06]  /*9310*/  BRA `(.L_x_14554) ;  /* 0x0000000000547947 */ /* 0x000fec0003800000 */
.L_x_14553:
        /* <DEDUP_REMOVED lines=16> */
.L_x_14581:
[----:B------:R-:W-:Y:S01]  /*9420*/  PRMT R25, RZ, 0x7610, R25 ;  /* 0x00007610ff197816 */ /* 0x000fe20000000019 */
[----:B------:R-:W-:Y:S06]  /*9430*/  BRA `(.L_x_14554) ;  /* 0x00000000000c7947 */ /* 0x000fec0003800000 */
.L_x_14578:
[----:B------:R4:W5:Y:S01]  /*9440*/  LDG.E.U8 R25, desc[UR36][R4.64] ;  /* 0x0000002404197981 */ /* 0x000962000c1e1100 */
[----:B------:R-:W-:Y:S05]  /*9450*/  BRA `(.L_x_14554) ;  /* 0x0000000000047947 */ /* 0x000fea0003800000 */
.L_x_14577:
[----:B------:R2:W5:Y:S02]  /*9460*/  LDG.E.U8 R25, desc[UR36][R4.64] ;  /* 0x0000002404197981 */ /* 0x000564000c1e1100 */
.L_x_14554:
        /* <DEDUP_REMOVED lines=19> */
.L_x_14585:
[----:B------:R0:W5:Y:S01]  /*95a0*/  LDG.E.U8 R26, desc[UR36][R4.64] ;  /* 0x00000024041a7981 */ /* 0x000162000c1e1100 */
[----:B------:R-:W-:Y:S05]  /*95b0*/  BRA `(.L_x_14587) ;  /* 0x0000000c00547947 */ /* 0x000fea0003800000 */
.L_x_14584:
        /* <DEDUP_REMOVED lines=8> */
.L_x_14589:
[----:B------:R2:W5:Y:S01]  /*9640*/  LDG.E.U8 R26, desc[UR36][R4.64] ;  /* 0x00000024041a7981 */ /* 0x000562000c1e1100 */
[----:B------:R-:W-:Y:S05]  /*9650*/  BRA `(.L_x_14587) ;  /* 0x0000000c002c7947 */ /* 0x000fea0003800000 */
.L_x_14588:
[----:B------:R0:W5:Y:S01]  /*9660*/  LDG.E.U16 R26, desc[UR36][R4.64] ;  /* 0x00000024041a7981 */ /* 0x000162000c1e1500 */
[----:B------:R-:W-:Y:S05]  /*9670*/  BRA `(.L_x_14587) ;  /* 0x0000000c00247947 */ /* 0x000fea0003800000 */
.L_x_14583:
        /* <DEDUP_REMOVED lines=9> */
.L_x_14591:
[----:B------:R-:W2:Y:S02]  /*9710*/  LDG.E.U16 R0, desc[UR36][R4.64] ;  /* 0x0000002404007981 */ /* 0x000ea4000c1e1500 */
[----:B--2---:R-:W-:-:S06]  /*9720*/  HADD2.F32 R0, -RZ, R0.H0_H0 ;  /* 0x20000000ff007230 */ /* 0x004fcc0000004100 */
[----:B------:R-:W0:Y:S02]  /*9730*/  F2I.FTZ.TRUNC.NTZ R0, R0 ;  /* 0x0000000000007305 */ /* 0x000e24000021f100 */
[----:B0-----:R-:W-:Y:S01]  /*9740*/  PRMT R26, R0, 0x7610, R26 ;  /* 0x00007610001a7816 */ /* 0x001fe2000000001a */
[----:B------:R-:W-:Y:S06]  /*9750*/  BRA `(.L_x_14587) ;  /* 0x0000000800ec7947 */ /* 0x000fec0003800000 */
.L_x_14590:
        /* <DEDUP_REMOVED lines=9> */
.L_x_14593:
[----:B------:R-:W2:Y:S02]  /*97f0*/  LDG.E.U16 R4, desc[UR36][R4.64] ;  /* 0x0000002404047981 */ /* 0x000ea4000c1e1500 */
[----:B--2---:R-:W-:-:S06]  /*9800*/  HADD2.F32 R0, -RZ, R4.H0_H0 ;  /* 0x20000004ff007230 */ /* 0x004fcc0000004100 */
[----:B------:R-:W0:Y:S02]  /*9810*/  F2I.FTZ.TRUNC.NTZ R0, R0 ;  /* 0x0000000000007305 */ /* 0x000e24000021f100 */
[----:B0-----:R-:W-:Y:S01]  /*9820*/  PRMT R26, R0, 0x7610, R26 ;  /* 0x00007610001a7816 */ /* 0x001fe2000000001a */
[----:B------:R-:W-:Y:S06]  /*9830*/  BRA `(.L_x_14587) ;  /* 0x0000000800b47947 */ /* 0x000fec0003800000 */
.L_x_14592:
[----:B------:R-:W2:Y:S02]  /*9840*/  LDG.E.64 R4, desc[UR36][R4.64] ;  /* 0x0000002404047981 */ /* 0x000ea4000c1e1b00 */
[----:B--2---:R0:W1:Y:S01]  /*9850*/  F2I.F64.TRUNC R26, R4 ;  /* 0x00000004001a7311 */ /* 0x004062000030d100 */
[----:B------:R-:W-:Y:S05]  /*9860*/  BRA `(.L_x_14587) ;  /* 0x0000000800a87947 */ /* 0x000fea0003800000 */
.L_x_14582:
        /* <DEDUP_REMOVED lines=12> */
.L_x_14596:
[----:B------:R-:W2:Y:S02]  /*9930*/  LDG.E.64 R4, desc[UR36][R4.64] ;  /* 0x0000002404047981 */ /* 0x000ea4000c1e1b00 */
[----:B--2---:R0:W1:Y:S01]  /*9940*/  F2I.F64.TRUNC R26, R4 ;  /* 0x00000004001a7311 */ /* 0x004062000030d100 */
[----:B------:R-:W-:Y:S05]  /*9950*/  BRA `(.L_x_14587) ;  /* 0x00000008006c7947 */ /* 0x000fea0003800000 */
.L_x_14595:
        /* <DEDUP_REMOVED lines=28> */
.L_x_14598:
        /* <DEDUP_REMOVED lines=15> */
.L_x_14597:
[----:B------:R-:W2:Y:S02]  /*9c10*/  LDG.E.U16 R0, desc[UR36][R4.64] ;  /* 0x0000002404007981 */ /* 0x000ea4000c1e1500 */
[----:B--2---:R-:W-:-:S06]  /*9c20*/  IMAD.U32 R0, R0, 0x10000, RZ ;  /* 0x0001000000007824 */ /* 0x004fcc00078e00ff */
[----:B------:R-:W0:Y:S02]  /*9c30*/  F2I.FTZ.TRUNC.NTZ R0, R0 ;  /* 0x0000000000007305 */ /* 0x000e24000021f100 */
[----:B0-----:R-:W-:Y:S01]  /*9c40*/  PRMT R26, R0, 0x7610, R26 ;  /* 0x00007610001a7816 */ /* 0x001fe2000000001a */
[----:B------:R-:W-:Y:S06]  /*9c50*/  BRA `(.L_x_14587) ;  /* 0x0000000400ac7947 */ /* 0x000fec0003800000 */
.L_x_14594:
        /* <DEDUP_REMOVED lines=10> */
.L_x_14601:
        /* <DEDUP_REMOVED lines=21> */
.L_x_14605:
[----:B------:R-:W-:Y:S05]  /*9e50*/  BSYNC B1 ;  /* 0x0000000000017941 */ /* 0x000fea0003800000 */
.L_x_14604:
[----:B------:R-:W-:Y:S01]  /*9e60*/  LEA R5, R0, 0x3b800000, 0x17 ;  /* 0x3b80000000057811 */ /* 0x000fe200078eb8ff */
[----:B------:R-:W-:-:S05]  /*9e70*/  IMAD.SHL.U32 R0, R3, 0x100000, RZ ;  /* 0x0010000003007824 */ /* 0x000fca00078e00ff */
[----:B------:R-:W-:-:S07]  /*9e80*/  LOP3.LUT R0, R5, R0, R6, 0xfe, !PT ;  /* 0x0000000005007212 */ /* 0x000fce00078efe06 */
.L_x_14603:
[----:B------:R-:W-:Y:S05]  /*9e90*/  BSYNC B0 ;  /* 0x0000000000007941 */ /* 0x000fea0003800000 */
.L_x_14602:
[----:B------:R-:W0:Y:S02]  /*9ea0*/  F2I.FTZ.TRUNC.NTZ R0, R0 ;  /* 0x0000000000007305 */ /* 0x000e24000021f100 */
[----:B0-----:R-:W-:Y:S01]  /*9eb0*/  PRMT R26, R0, 0x7610, R26 ;  /* 0x00007610001a7816 */ /* 0x001fe2000000001a */
[----:B------:R-:W-:Y:S06]  /*9ec0*/  BRA `(.L_x_14587) ;  /* 0x0000000400107947 */ /* 0x000fec0003800000 */
.L_x_14600:
        /* <DEDUP_REMOVED lines=21> */
.L_x_14609:
[----:B------:R-:W-:Y:S05]  /*a020*/  BSYNC B1 ;  /* 0x0000000000017941 */ /* 0x000fea0003800000 */
.L_x_14608:
[----:B------:R-:W-:Y:S01]  /*a030*/  LEA R5, R0, 0x37800000, 0x17 ;  /* 0x3780000000057811 */ /* 0x000fe200078eb8ff */
[----:B------:R-:W-:-:S05]  /*a040*/  IMAD.SHL.U32 R0, R3, 0x200000, RZ ;  /* 0x0020000003007824 */ /* 0x000fca00078e00ff */
[----:B------:R-:W-:-:S07]  /*a050*/  LOP3.LUT R0, R5, R0, R6, 0xfe, !PT ;  /* 0x0000000005007212 */ /* 0x000fce00078efe06 */
.L_x_14607:
[----:B------:R-:W-:Y:S05]  /*a060*/  BSYNC B0 ;  /* 0x0000000000007941 */ /* 0x000fea0003800000 */
.L_x_14606:
[----:B------:R-:W0:Y:S02]  /*a070*/  F2I.FTZ.TRUNC.NTZ R0, R0 ;  /* 0x0000000000007305 */ /* 0x000e24000021f100 */
[----:B0-----:R-:W-:Y:S01]  /*a080*/  PRMT R26, R0, 0x7610, R26 ;  /* 0x00007610001a7816 */ /* 0x001fe2000000001a */
[----:B------:R-:W-:Y:S06]  /*a090*/  BRA `(.L_x_14587) ;  /* 0x00000000009c7947 */ /* 0x000fec0003800000 */
.L_x_14599:
        /* <DEDUP_REMOVED lines=14> */
.L_x_14613:
[----:B------:R-:W-:Y:S05]  /*a180*/  BSYNC B0 ;  /* 0x0000000000007941 */ /* 0x000fea0003800000 */
.L_x_14612:
[----:B------:R-:W0:Y:S02]  /*a190*/  F2I.FTZ.TRUNC.NTZ R0, R0 ;  /* 0x0000000000007305 */ /* 0x000e24000021f100 */
[----:B0-----:R-:W-:Y:S01]  /*a1a0*/  PRMT R26, R0, 0x7610, R26 ;  /* 0x00007610001a7816 */ /* 0x001fe2000000001a */
[----:B------:R-:W-:Y:S06]  /*a1b0*/  BRA `(.L_x_14587) ;  /* 0x0000000000547947 */ /* 0x000fec0003800000 */
.L_x_14586:
        /* <DEDUP_REMOVED lines=16> */
.L_x_14614:
[----:B------:R-:W-:Y:S01]  /*a2c0*/  PRMT R26, RZ, 0x7610, R26 ;  /* 0x00007610ff1a7816 */ /* 0x000fe2000000001a */
[----:B------:R-:W-:Y:S06]  /*a2d0*/  BRA `(.L_x_14587) ;  /* 0x00000000000c7947 */ /* 0x000fec0003800000 */
.L_x_14611:
[----:B------:R0:W5:Y:S01]  /*a2e0*/  LDG.E.U8 R26, desc[UR36][R4.64] ;  /* 0x00000024041a7981 */ /* 0x000162000c1e1100 */
[----:B------:R-:W-:Y:S05]  /*a2f0*/  BRA `(.L_x_14587) ;  /* 0x0000000000047947 */ /* 0x000fea0003800000 */
.L_x_14610:
[----:B------:R0:W5:Y:S02]  /*a300*/  LDG.E.U8 R26, desc[UR36][R4.64] ;  /* 0x00000024041a7981 */ /* 0x000164000c1e1100 */
.L_x_14587:
        /* <DEDUP_REMOVED lines=19> */
.L_x_14618:
[----:B------:R0:W5:Y:S01]  /*a440*/  LDG.E.U8 R19, desc[UR36][R4.64] ;  /* 0x0000002404137981 */ /* 0x000162000c1e1100 */
[----:B------:R-:W-:Y:S05]  /*a450*/  BRA `(.L_x_14548) ;  /* 0x0000000c00507947 */ /* 0x000fea0003800000 */
.L_x_14617:
        /* <DEDUP_REMOVED lines=8> */
.L_x_14621:
[----:B------:R0:W5:Y:S01]  /*a4e0*/  LDG.E.U8 R19, desc[UR36][R4.64] ;  /* 0x0000002404137981 */ /* 0x000162000c1e1100 */
[----:B------:R-:W-:Y:S05]  /*a4f0*/  BRA `(.L_x_14548) ;  /* 0x0000000c00287947 */ /* 0x000fea0003800000 */
.L_x_14620:
[----:B------:R0:W5:Y:S01]  /*a500*/  LDG.E.U16 R19, desc[UR36][R4.64] ;  /* 0x0000002404137981 */ /* 0x000162000c1e1500 */
[----:B------:R-:W-:Y:S05]  /*a510*/  BRA `(.L_x_14548) ;  /* 0x0000000c00207947 */ /* 0x000fea0003800000 */
.L_x_14616:
        /* <DEDUP_REMOVED lines=9> */
.L_x_14623:
[----:B------:R-:W2:Y:S02]  /*a5b0*/  LDG.E.U16 R0, desc[UR36][R4.64] ;  /* 0x0000002404007981 */ /* 0x000ea4000c1e1500 */
[----:B--2---:R-:W-:-:S06]  /*a5c0*/  HADD2.F32 R0, -RZ, R0.H0_H0 ;  /* 0x20000000ff007230 */ /* 0x004fcc0000004100 */
[----:B------:R-:W0:Y:S02]  /*a5d0*/  F2I.FTZ.TRUNC.NTZ R0, R0 ;  /* 0x0000000000007305 */ /* 0x000e24000021f100 */
[----:B0-----:R-:W-:Y:S01]  /*a5e0*/  PRMT R19, R0, 0x7610, R19 ;  /* 0x0000761000137816 */ /* 0x001fe20000000013 */
[----:B------:R-:W-:Y:S06]  /*a5f0*/  BRA `(.L_x_14548) ;  /* 0x0000000800e87947 */ /* 0x000fec0003800000 */
.L_x_14622:
        /* <DEDUP_REMOVED lines=9> */
.L_x_14625:
[----:B------:R-:W2:Y:S02]  /*a690*/  LDG.E.U16 R4, desc[UR36][R4.64] ;  /* 0x0000002404047981 */ /* 0x000ea4000c1e1500 */
[----:B--2---:R-:W-:-:S06]  /*a6a0*/  HADD2.F32 R0, -RZ, R4.H0_H0 ;  /* 0x20000004ff007230 */ /* 0x004fcc0000004100 */
[----:B------:R-:W0:Y:S02]  /*a6b0*/  F2I.FTZ.TRUNC.NTZ R0, R0 ;  /* 0x0000000000007305 */ /* 0x000e24000021f100 */
[----:B0-----:R-:W-:Y:S01]  /*a6c0*/  PRMT R19, R0, 0x7610, R19 ;  /* 0x0000761000137816 */ /* 0x001fe20000000013 */
[----:B------:R-:W-:Y:S06]  /*a6d0*/  BRA `(.L_x_14548) ;  /* 0x0000000800b07947 */ /* 0x000fec0003800000 */
.L_x_14624:
[----:B------:R-:W2:Y:S02]  /*a6e0*/  LDG.E.64 R4, desc[UR36][R4.64] ;  /* 0x0000002404047981 */ /* 0x000ea4000c1e1b00 */
[----:B--2---:R0:W1:Y:S01]  /*a6f0*/  F2I.F64.TRUNC R19, R4 ;  /* 0x0000000400137311 */ /* 0x004062000030d100 */
[----:B------:R-:W-:Y:S05]  /*a700*/  BRA `(.L_x_14548) ;  /* 0x0000000800a47947 */ /* 0x000fea0003800000 */
.L_x_14615:
        /* <DEDUP_REMOVED lines=12> */
.L_x_14628:
[----:B------:R-:W2:Y:S02]  /*a7d0*/  LDG.E.64 R4, desc[UR36][R4.64] ;  /* 0x0000002404047981 */ /* 0x000ea4000c1e1b00 */
[----:B--2---:R0:W1:Y:S01]  /*a7e0*/  F2I.F64.TRUNC R19, R4 ;  /* 0x0000000400137311 */ /* 0x004062000030d100 */
[----:B------:R-:W-:Y:S05]  /*a7f0*/  BRA `(.L_x_14548) ;  /* 0x0000000800687947 */ /* 0x000fea0003800000 */
.L_x_14627:
        /* <DEDUP_REMOVED lines=28> */
.L_x_14630:
        /* <DEDUP_REMOVED lines=15> */
.L_x_14629:
[----:B------:R-:W2:Y:S02]  /*aab0*/  LDG.E.U16 R0, desc[UR36][R4.64] ;  /* 0x0000002404007981 */ /* 0x000ea4000c1e1500 */
[----:B--2---:R-:W-:-:S06]  /*aac0*/  IMAD.U32 R0, R0, 0x10000, RZ ;  /* 0x0001000000007824 */ /* 0x004fcc00078e00ff */
[----:B------:R-:W0:Y:S02]  /*aad0*/  F2I.FTZ.TRUNC.NTZ R0, R0 ;  /* 0x0000000000007305 */ /* 0x000e24000021f100 */
[----:B0-----:R-:W-:Y:S01]  /*aae0*/  PRMT R19, R0, 0x7610, R19 ;  /* 0x0000761000137816 */ /* 0x001fe20000000013 */
[----:B------:R-:W-:Y:S06]  /*aaf0*/  BRA `(.L_x_14548) ;  /* 0x0000000400a87947 */ /* 0x000fec0003800000 */
.L_x_14626:
        /* <DEDUP_REMOVED lines=10> */
.L_x_14633:
        /* <DEDUP_REMOVED lines=21> */
.L_x_14637:
[----:B------:R-:W-:Y:S05]  /*acf0*/  BSYNC B1 ;  /* 0x0000000000017941 */ /* 0x000fea0003800000 */
.L_x_14636:
[----:B------:R-:W-:Y:S01]  /*ad00*/  LEA R5, R0, 0x3b800000, 0x17 ;  /* 0x3b80000000057811 */ /* 0x000fe200078eb8ff */
[----:B------:R-:W-:-:S05]  /*ad10*/  IMAD.SHL.U32 R0, R3, 0x100000, RZ ;  /* 0x0010000003007824 */ /* 0x000fca00078e00ff */
[----:B------:R-:W-:-:S07]  /*ad20*/  LOP3.LUT R0, R5, R0, R6, 0xfe, !PT ;  /* 0x0000000005007212 */ /* 0x000fce00078efe06 */
.L_x_14635:
[----:B------:R-:W-:Y:S05]  /*ad30*/  BSYNC B0 ;  /* 0x0000000000007941 */ /* 0x000fea0003800000 */
.L_x_14634:
[----:B------:R-:W0:Y:S02]  /*ad40*/  F2I.FTZ.TRUNC.NTZ R0, R0 ;  /* 0x0000000000007305 */ /* 0x000e24000021f100 */
[----:B0-----:R-:W-:Y:S01]  /*ad50*/  PRMT R19, R0, 0x7610, R19 ;  /* 0x0000761000137816 */ /* 0x001fe20000000013 */
[----:B------:R-:W-:Y:S06]  /*ad60*/  BRA `(.L_x_14548) ;  /* 0x00000004000c7947 */ /* 0x000fec0003800000 */
.L_x_14632:
        /* <DEDUP_REMOVED lines=21> */
.L_x_14641:
[----:B------:R-:W-:Y:S05]  /*aec0*/  BSYNC B1 ;  /* 0x0000000000017941 */ /* 0x000fea0003800000 */
.L_x_14640:
[----:B------:R-:W-:Y:S01]  /*aed0*/  LEA R5, R0, 0x37800000, 0x17 ;  /* 0x3780000000057811 */ /* 0x000fe200078eb8ff */
[----:B------:R-:W-:-:S05]  /*aee0*/  IMAD.SHL.U32 R0, R3, 0x200000, RZ ;  /* 0x0020000003007824 */ /* 0x000fca00078e00ff */
[----:B------:R-:W-:-:S07]  /*aef0*/  LOP3.LUT R0, R5, R0, R6, 0xfe, !PT ;  /* 0x0000000005007212 */ /* 0x000fce00078efe06 */
.L_x_14639:
[----:B------:R-:W-:Y:S05]  /*af00*/  BSYNC B0 ;  /* 0x0000000000007941 */ /* 0x000fea0003800000 */
.L_x_14638:
[----:B------:R-:W0:Y:S02]  /*af10*/  F2I.FTZ.TRUNC.NTZ R0, R0 ;  /* 0x0000000000007305 */ /* 0x000e24000021f100 */
[----:B0-----:R-:W-:Y:S01]  /*af20*/  PRMT R19, R0, 0x7610, R19 ;  /* 0x0000761000137816 */ /* 0x001fe20000000013 */
[----:B------:R-:W-:Y:S06]  /*af30*/  BRA `(.L_x_14548) ;  /* 0x0000000000987947 */ /* 0x000fec0003800000 */
.L_x_14631:
        /* <DEDUP_REMOVED lines=14> */
.L_x_14645:
[----:B------:R-:W-:Y:S05]  /*b020*/  BSYNC B0 ;  /* 0x0000000000007941 */ /* 0x000fea0003800000 */
.L_x_14644:
[----:B------:R-:W0:Y:S02]  /*b030*/  F2I.FTZ.TRUNC.NTZ R0, R0 ;  /* 0x0000000000007305 */ /* 0x000e24000021f100 */
[----:B0-----:R-:W-:Y:S01]  /*b040*/  PRMT R19, R0, 0x7610, R19 ;  /* 0x0000761000137816 */ /* 0x001fe20000000013 */
[----:B------:R-:W-:Y:S06]  /*b050*/  BRA `(.L_x_14548) ;  /* 0x0000000000507947 */ /* 0x000fec0003800000 */
.L_x_14619:
        /* <DEDUP_REMOVED lines=16> */
.L_x_14646:
[----:B------:R-:W-:Y:S05]  /*b160*/  BRA `(.L_x_14548) ;  /* 0x00000000000c7947 */ /* 0x000fea0003800000 */
.L_x_14643:
[----:B------:R0:W5:Y:S01]  /*b170*/  LDG.E.U8 R19, desc[UR36][R4.64] ;  /* 0x0000002404137981 */ /* 0x000162000c1e1100 */
[----:B------:R-:W-:Y:S05]  /*b180*/  BRA `(.L_x_14548) ;  /* 0x0000000000047947 */ /* 0x000fea0003800000 */
.L_x_14642:
[----:B------:R0:W5:Y:S02]  /*b190*/  LDG.E.U8 R19, desc[UR36][R4.64] ;  /* 0x0000002404137981 */ /* 0x000164000c1e1100 */
.L_x_14548:
[----:B------:R-:W-:Y:S05]  /*b1a0*/  BSYNC B6 ;  /* 0x0000000000067941 */ /* 0x000fea0003800000 */
.L_x_14547:
[----:B------:R-:W2:Y:S01]  /*b1b0*/  S2R R31, SR_TID.X ;  /* 0x00000000001f7919 */ /* 0x000ea20000002100 */
[----:B------:R-:W3:Y:S01]  /*b1c0*/  LDC R27, c[0x0][0x210] ;  /* 0x00008400ff1b7b82 */ /* 0x000ee20000000800 */
[----:B------:R-:W-:Y:S01]  /*b1d0*/  BSSY B6, `(.L_x_14647) ;  /* 0x000013e000067945 */ /* 0x000fe20003800000 */
[----:B---3--:R-:W-:Y:S02]  /*b1e0*/  IMAD R27, R2, -0x200, R27 ;  /* 0xfffffe00021b7824 */ /* 0x008fe400078e021b */
[----:B--2---:R-:W-:-:S03]  /*b1f0*/  VIADD R32, R31, 0x80 ;  /* 0x000000801f207836 */ /* 0x004fc60000000000 */
[CC--:B------:R-:W-:Y:S01]  /*b200*/  ISETP.GE.AND P3, PT, R31.reuse, R27.reuse, PT ;  /* 0x0000001b1f00720c */ /* 0x0c0fe20003f66270 */
[C---:B------:R-:W-:Y:S02]  /*b210*/  VIADD R0, R31.reuse, 0x100 ;  /* 0x000001001f007836 */ /* 0x040fe40000000000 */
[----:B0---4-:R-:W-:Y:S01]  /*b220*/  VIADD R4, R31, 0x180 ;  /* 0x000001801f047836 */ /* 0x011fe20000000000 */
[-C--:B------:R-:W-:Y:S02]  /*b230*/  ISETP.GE.AND P0, PT, R32, R27.reuse, PT ;  /* 0x0000001b2000720c */ /* 0x080fe40003f06270 */
[-C--:B------:R-:W-:Y:S02]  /*b240*/  ISETP.GE.AND P1, PT, R0, R27.reuse, PT ;  /* 0x0000001b0000720c */ /* 0x080fe40003f26270 */
[----:B------:R-:W-:-:S05]  /*b250*/  ISETP.GE.AND P2, PT, R4, R27, PT ;  /* 0x0000001b0400720c */ /* 0x000fca0003f46270 */
[----:B-----5:R-:W-:Y:S02]  /*b260*/  @!P3 LOP3.LUT R29, R29, 0xffff, RZ, 0xc0, !PT ;  /* 0x0000ffff1d1db812 */ /* 0x020fe400078ec0ff */
[----:B------:R-:W-:Y:S02]  /*b270*/  @!P3 LOP3.LUT R28, R28, 0xffff, RZ, 0xc0, !PT ;  /* 0x0000ffff1c1cb812 */ /* 0x000fe400078ec0ff */
[----:B------:R-:W-:Y:S02]  /*b280*/  @!P0 LOP3.LUT R17, R17, 0xffff, RZ, 0xc0, !PT ;  /* 0x0000ffff11118812 */ /* 0x000fe400078ec0ff */
[----:B------:R-:W-:Y:S02]  /*b290*/  @!P3 PRMT R0, R29, 0x8880, RZ ;  /* 0x000088801d00b816 */ /* 0x000fe400000000ff */
[----:B------:R-:W-:Y:S02]  /*b2a0*/  @!P3 PRMT R5, R28, 0x8880, RZ ;  /* 0x000088801c05b816 */ /* 0x000fe400000000ff */
[----:B------:R-:W-:-:S02]  /*b2b0*/  @!P1 LOP3.LUT R22, R22, 0xffff, RZ, 0xc0, !PT ;  /* 0x0000ffff16169812 */ /* 0x000fc400078ec0ff */
[----:B------:R-:W-:Y:S02]  /*b2c0*/  @!P1 LOP3.LUT R23, R23, 0xffff, RZ, 0xc0, !PT ;  /* 0x0000ffff17179812 */ /* 0x000fe400078ec0ff */
[----:B------:R-:W-:Y:S02]  /*b2d0*/  @!P2 LOP3.LUT R25, R25, 0xffff, RZ, 0xc0, !PT ;  /* 0x0000ffff1919a812 */ /* 0x000fe400078ec0ff */
[----:B------:R-:W-:Y:S02]  /*b2e0*/  @!P2 LOP3.LUT R26, R26, 0xffff, RZ, 0xc0, !PT ;  /* 0x0000ffff1a1aa812 */ /* 0x000fe400078ec0ff */
[----:B------:R-:W-:Y:S02]  /*b2f0*/  @!P3 VIMNMX R0, R0, R5, !PT ;  /* 0x000000050000b248 */ /* 0x000fe40007fe0100 */
[----:B------:R-:W-:Y:S02]  /*b300*/  @!P0 PRMT R7, R17, 0x8880, RZ ;  /* 0x0000888011078816 */ /* 0x000fe400000000ff */
[----:B------:R-:W-:Y:S01]  /*b310*/  @!P1 PRMT R4, R22, 0x8880, RZ ;  /* 0x0000888016049816 */ /* 0x000fe200000000ff */
[----:B------:R-:W0:Y:S01]  /*b320*/  LDC.U8 R17, c[0x0][0x24c] ;  /* 0x00009300ff117b82 */ /* 0x000e220000000000 */
[----:B------:R-:W-:-:S02]  /*b330*/  @!P1 PRMT R5, R23, 0x8880, RZ ;  /* 0x0000888017059816 */ /* 0x000fc400000000ff */
[----:B------:R-:W-:Y:S02]  /*b340*/  @!P2 PRMT R8, R25, 0x8880, RZ ;  /* 0x000088801908a816 */ /* 0x000fe400000000ff */
[----:B------:R-:W-:Y:S02]  /*b350*/  @!P2 PRMT R9, R26, 0x8880, RZ ;  /* 0x000088801a09a816 */ /* 0x000fe400000000ff */
[----:B------:R-:W-:Y:S02]  /*b360*/  @!P0 LOP3.LUT R30, R30, 0xffff, RZ, 0xc0, !PT ;  /* 0x0000ffff1e1e8812 */ /* 0x000fe400078ec0ff */
[----:B------:R-:W-:Y:S02]  /*b370*/  @!P1 VIMNMX R4, R4, R5, !PT ;  /* 0x0000000504049248 */ /* 0x000fe40007fe0100 */
[----:B------:R-:W-:Y:S02]  /*b380*/  @!P2 VIMNMX R5, R8, R9, !PT ;  /* 0x000000090805a248 */ /* 0x000fe40007fe0100 */
[----:B-1----:R-:W-:-:S02]  /*b390*/  @!P2 LOP3.LUT R9, R19, 0xffff, RZ, 0xc0, !PT ;  /* 0x0000ffff1309a812 */ /* 0x002fc400078ec0ff */
[----:B------:R-:W-:Y:S02]  /*b3a0*/  @!P0 PRMT R6, R30, 0x8880, RZ ;  /* 0x000088801e068816 */ /* 0x000fe400000000ff */
[----:B------:R-:W-:Y:S02]  /*b3b0*/  @!P0 LOP3.LUT R8, R18, 0xffff, RZ, 0xc0, !PT ;  /* 0x0000ffff12088812 */ /* 0x000fe400078ec0ff */
[----:B------:R-:W-:Y:S02]  /*b3c0*/  @!P2 PRMT R10, R9, 0x8880, RZ ;  /* 0x00008880090aa816 */ /* 0x000fe400000000ff */
[----:B------:R-:W-:Y:S02]  /*b3d0*/  @!P0 VIMNMX R6, R6, R7, !PT ;  /* 0x0000000706068248 */ /* 0x000fe40007fe0100 */
[----:B------:R-:W-:Y:S02]  /*b3e0*/  @!P3 LOP3.LUT R7, R16, 0xffff, RZ, 0xc0, !PT ;  /* 0x0000ffff1007b812 */ /* 0x000fe400078ec0ff */
[----:B------:R-:W-:-:S02]  /*b3f0*/  @!P1 LOP3.LUT R24, R24, 0xffff, RZ, 0xc0, !PT ;  /* 0x0000ffff18189812 */ /* 0x000fc400078ec0ff */
[----:B------:R-:W-:Y:S01]  /*b400*/  @!P0 PRMT R9, R8, 0x8880, RZ ;  /* 0x0000888008098816 */ /* 0x000fe200000000ff */
[----:B------:R-:W-:Y:S01]  /*b410*/  @!P2 IMAD.MOV.U32 R8, RZ, RZ, R10 ;  /* 0x000000ffff08a224 */ /* 0x000fe200078e000a */
[----:B------:R-:W-:Y:S02]  /*b420*/  @!P3 PRMT R7, R7, 0x8880, RZ ;  /* 0x000088800707b816 */ /* 0x000fe400000000ff */
[----:B------:R-:W-:Y:S02]  /*b430*/  @!P1 PRMT R11, R24, 0x8880, RZ ;  /* 0x00008880180b9816 */ /* 0x000fe400000000ff */
[----:B------:R-:W-:Y:S02]  /*b440*/  @!P3 VIMNMX R3, R0, R7, PT ;  /* 0x000000070003b248 */ /* 0x000fe40003fe0100 */
[----:B------:R-:W-:Y:S02]  /*b450*/  @!P1 VIMNMX R18, R4, R11, PT ;  /* 0x0000000b04129248 */ /* 0x000fe40003fe0100 */
[----:B------:R-:W-:-:S02]  /*b460*/  @!P2 VIMNMX R16, R5, R8, PT ;  /* 0x000000080510a248 */ /* 0x000fc40003fe0100 */
        /* <DEDUP_REMOVED lines=22> */
.L_x_14652:
[----:B------:R2:W-:Y:S01]  /*b5d0*/  STG.E.U8 desc[UR36][R8.64], R3 ;  /* 0x0000000308007986 */ /* 0x0005e2000c101124 */
[----:B------:R-:W-:Y:S01]  /*b5e0*/  IMAD.MOV.U32 R31, RZ, RZ, R32 ;  /* 0x000000ffff1f7224 */ /* 0x000fe200078e0020 */
[----:B------:R-:W-:Y:S06]  /*b5f0*/  BRA `(.L_x_14648) ;  /* 0x0000000c00ec7947 */ /* 0x000fec0003800000 */
.L_x_14651:
[----:B------:R-:W-:-:S13]  /*b600*/  ISETP.NE.AND P0, PT, R0, 0x2, PT ;  /* 0x000000020000780c */ /* 0x000fda0003f05270 */
[----:B------:R-:W-:Y:S05]  /*b610*/  @!P0 BRA `(.L_x_14654) ;  /* 0x0000000000408947 */ /* 0x000fea0003800000 */
[----:B------:R-:W-:-:S13]  /*b620*/  ISETP.NE.AND P0, PT, R0, 0x3, PT ;  /* 0x000000030000780c */ /* 0x000fda0003f05270 */
[----:B------:R-:W-:Y:S05]  /*b630*/  @!P0 BRA `(.L_x_14655) ;  /* 0x0000000000248947 */ /* 0x000fea0003800000 */
[----:B------:R-:W-:-:S13]  /*b640*/  ISETP.NE.AND P0, PT, R0, 0x4, PT ;  /* 0x000000040000780c */ /* 0x000fda0003f05270 */
[----:B------:R-:W-:Y:S05]  /*b650*/  @P0 BRA `(.L_x_14653) ;  /* 0x0000000c00600947 */ /* 0x000fea0003800000 */
[----:B------:R-:W-:Y:S01]  /*b660*/  LOP3.LUT R3, R3, 0xffff, RZ, 0xc0, !PT ;  /* 0x0000ffff03037812 */ /* 0x000fe200078ec0ff */
[----:B------:R-:W-:-:S03]  /*b670*/  IMAD.MOV.U32 R31, RZ, RZ, R32 ;  /* 0x000000ffff1f7224 */ /* 0x000fc600078e0020 */
[----:B------:R-:W-:-:S05]  /*b680*/  PRMT R3, R3, 0x8880, RZ ;  /* 0x0000888003037816 */ /* 0x000fca00000000ff */
[----:B------:R-:W-:-:S05]  /*b690*/  IMAD.MOV.U32 R4, RZ, RZ, R3 ;  /* 0x000000ffff047224 */ /* 0x000fca00078e0003 */
[----:B------:R-:W-:-:S05]  /*b6a0*/  SHF.R.S32.HI R5, RZ, 0x1f, R4 ;  /* 0x0000001fff057819 */ /* 0x000fca0000011404 */
[----:B------:R0:W-:Y:S01]  /*b6b0*/  STG.E.64 desc[UR36][R8.64], R4 ;  /* 0x0000000408007986 */ /* 0x0001e2000c101b24 */
[----:B------:R-:W-:Y:S05]  /*b6c0*/  BRA `(.L_x_14648) ;  /* 0x0000000c00b87947 */ /* 0x000fea0003800000 */
.L_x_14655:
[----:B------:R-:W-:Y:S01]  /*b6d0*/  LOP3.LUT R3, R3, 0xffff, RZ, 0xc0, !PT ;  /* 0x0000ffff03037812 */ /* 0x000fe200078ec0ff */
[----:B------:R-:W-:-:S03]  /*b6e0*/  IMAD.MOV.U32 R31, RZ, RZ, R32 ;  /* 0x000000ffff1f7224 */ /* 0x000fc600078e0020 */
[----:B------:R-:W-:-:S05]  /*b6f0*/  PRMT R3, R3, 0x8880, RZ ;  /* 0x0000888003037816 */ /* 0x000fca00000000ff */
[----:B------:R4:W-:Y:S01]  /*b700*/  STG.E desc[UR36][R8.64], R3 ;  /* 0x0000000308007986 */ /* 0x0009e2000c101924 */
[----:B------:R-:W-:Y:S05]  /*b710*/  BRA `(.L_x_14648) ;  /* 0x0000000c00a47947 */ /* 0x000fea0003800000 */
.L_x_14654:
[----:B------:R-:W-:Y:S01]  /*b720*/  PRMT R3, R3, 0x8880, RZ ;  /* 0x0000888003037816 */ /* 0x000fe200000000ff */
[----:B------:R-:W-:-:S03]  /*b730*/  IMAD.MOV.U32 R31, RZ, RZ, R32 ;  /* 0x000000ffff1f7224 */ /* 0x000fc600078e0020 */
[----:B------:R-:W-:-:S05]  /*b740*/  PRMT R3, R3, 0x7710, RZ ;  /* 0x0000771003037816 */ /* 0x000fca00000000ff */
[----:B------:R3:W-:Y:S01]  /*b750*/  STG.E.U16 desc[UR36][R8.64], R3 ;  /* 0x0000000308007986 */ /* 0x0007e2000c101524 */
[----:B------:R-:W-:Y:S05]  /*b760*/  BRA `(.L_x_14648) ;  /* 0x0000000c00907947 */ /* 0x000fea0003800000 */
.L_x_14650:
[----:B------:R-:W-:-:S13]  /*b770*/  ISETP.GT.AND P0, PT, R0, 0x6, PT ;  /* 0x000000060000780c */ /* 0x000fda0003f04270 */
[----:B------:R-:W-:Y:S05]  /*b780*/  @P0 BRA `(.L_x_14656) ;  /* 0x0000000000340947 */ /* 0x000fea0003800000 */
[----:B------:R-:W-:-:S13]  /*b790*/  ISETP.NE.AND P0, PT, R0, 0x5, PT ;  /* 0x000000050000780c */ /* 0x000fda0003f05270 */
[----:B------:R-:W-:Y:S05]  /*b7a0*/  @!P0 BRA `(.L_x_14657) ;  /* 0x0000000000188947 */ /* 0x000fea0003800000 */
[----:B------:R-:W-:-:S13]  /*b7b0*/  ISETP.NE.AND P0, PT, R0, 0x6, PT ;  /* 0x000000060000780c */ /* 0x000fda0003f05270 */
[----:B------:R-:W-:Y:S05]  /*b7c0*/  @P0 BRA `(.L_x_14653) ;  /* 0x0000000c00040947 */ /* 0x000fea0003800000 */
[----:B------:R-:W0:Y:S01]  /*b7d0*/  I2F.S8 R3, R3 ;  /* 0x0000000300037306 */ /* 0x000e220000001400 */
[----:B------:R-:W-:Y:S01]  /*b7e0*/  IMAD.MOV.U32 R31, RZ, RZ, R32 ;  /* 0x000000ffff1f7224 */ /* 0x000fe200078e0020 */
[----:B0-----:R0:W-:Y:S01]  /*b7f0*/  STG.E desc[UR36][R8.64], R3 ;  /* 0x0000000308007986 */ /* 0x0011e2000c101924 */
[----:B------:R-:W-:Y:S05]  /*b800*/  BRA `(.L_x_14648) ;  /* 0x0000000c00687947 */ /* 0x000fea0003800000 */
.L_x_14657:
[----:B------:R-:W0:Y:S01]  /*b810*/  I2F.S8 R0, R3 ;  /* 0x0000000300007306 */ /* 0x000e220000001400 */
[----:B------:R-:W-:Y:S01]  /*b820*/  IMAD.MOV.U32 R31, RZ, RZ, R32 ;  /* 0x000000ffff1f7224 */ /* 0x000fe200078e0020 */
[----:B0-----:R-:W-:-:S05]  /*b830*/  F2FP.F16.F32.PACK_AB R0, RZ, R0 ;  /* 0x00000000ff00723e */ /* 0x001fca00000000ff */
[----:B------:R0:W-:Y:S01]  /*b840*/  STG.E.U16 desc[UR36][R8.64], R0 ;  /* 0x0000000008007986 */ /* 0x0001e2000c101524 */
[----:B------:R-:W-:Y:S05]  /*b850*/  BRA `(.L_x_14648) ;  /* 0x0000000c00547947 */ /* 0x000fea0003800000 */
.L_x_14656:
[----:B------:R-:W-:-:S13]  /*b860*/  ISETP.NE.AND P0, PT, R0, 0x7, PT ;  /* 0x000000070000780c */ /* 0x000fda0003f05270 */
[----:B------:R-:W-:Y:S05]  /*b870*/  @!P0 BRA `(.L_x_14658) ;  /* 0x00000000003c8947 */ /* 0x000fea0003800000 */
[----:B------:R-:W-:-:S13]  /*b880*/  ISETP.NE.AND P0, PT, R0, 0x8, PT ;  /* 0x000000080000780c */ /* 0x000fda0003f05270 */
[----:B------:R-:W-:Y:S05]  /*b890*/  @!P0 BRA `(.L_x_14659) ;  /* 0x00000000001c8947 */ /* 0x000fea0003800000 */
[----:B------:R-:W-:-:S13]  /*b8a0*/  ISETP.NE.AND P0, PT, R0, 0x9, PT ;  /* 0x000000090000780c */ /* 0x000fda0003f05270 */
[----:B------:R-:W-:Y:S05]  /*b8b0*/  @P0 BRA `(.L_x_14653) ;  /* 0x0000000800c80947 */ /* 0x000fea0003800000 */
[----:B------:R-:W0:Y:S01]  /*b8c0*/  I2F.S8 R4, R3 ;  /* 0x0000000300047306 */ /* 0x000e220000001400 */
[----:B------:R-:W-:Y:S02]  /*b8d0*/  IMAD.MOV.U32 R5, RZ, RZ, RZ ;  /* 0x000000ffff057224 */ /* 0x000fe400078e00ff */
[----:B------:R-:W-:-:S03]  /*b8e0*/  IMAD.MOV.U32 R31, RZ, RZ, R32 ;  /* 0x000000ffff1f7224 */ /* 0x000fc600078e0020 */
[----:B0-----:R0:W-:Y:S01]  /*b8f0*/  STG.E.64 desc[UR36][R8.64], R4 ;  /* 0x0000000408007986 */ /* 0x0011e2000c101b24 */
[----:B------:R-:W-:Y:S05]  /*b900*/  BRA `(.L_x_14648) ;  /* 0x0000000c00287947 */ /* 0x000fea0003800000 */
.L_x_14659:
[----:B------:R-:W0:Y:S01]  /*b910*/  I2F.S8 R3, R3 ;  /* 0x0000000300037306 */ /* 0x000e220000001400 */
[----:B------:R-:W-:Y:S01]  /*b920*/  IMAD.MOV.U32 R31, RZ, RZ, R32 ;  /* 0x000000ffff1f7224 */ /* 0x000fe200078e0020 */
[----:B0-----:R-:W-:-:S04]  /*b930*/  F2FP.F16.F32.PACK_AB R3, RZ, R3 ;  /* 0x00000003ff03723e */ /* 0x001fc800000000ff */
[----:B------:R-:W-:-:S05]  /*b940*/  PRMT R3, R3, 0x5410, RZ ;  /* 0x0000541003037816 */ /* 0x000fca00000000ff */
[----:B------:R0:W-:Y:S01]  /*b950*/  STG.E desc[UR36][R8.64], R3 ;  /* 0x0000000308007986 */ /* 0x0001e2000c101924 */
[----:B------:R-:W-:Y:S05]  /*b960*/  BRA `(.L_x_14648) ;  /* 0x0000000c00107947 */ /* 0x000fea0003800000 */
.L_x_14658:
[----:B------:R-:W-:Y:S01]  /*b970*/  PRMT R4, R3, 0x8880, RZ ;  /* 0x0000888003047816 */ /* 0x000fe200000000ff */
[----:B------:R-:W-:-:S03]  /*b980*/  IMAD.MOV.U32 R31, RZ, RZ, R32 ;  /* 0x000000ffff1f7224 */ /* 0x000fc600078e0020 */
[----:B------:R-:W-:-:S06]  /*b990*/  PRMT R4, R4, 0x7710, RZ ;  /* 0x0000771004047816 */ /* 0x000fcc00000000ff */
[----:B------:R-:W0:Y:S02]  /*b9a0*/  I2F.F64.S16 R4, R4 ;  /* 0x0000000400047312 */ /* 0x000e240000101c00 */
[----:B0-----:R0:W-:Y:S01]  /*b9b0*/  STG.E.64 desc[UR36][R8.64], R4 ;  /* 0x0000000408007986 */ /* 0x0011e2000c101b24 */
[----:B------:R-:W-:Y:S05]  /*b9c0*/  BRA `(.L_x_14648) ;  /* 0x0000000800f87947 */ /* 0x000fea0003800000 */
.L_x_14649:
        /* <DEDUP_REMOVED lines=8> */
[----:B------:R-:W-:Y:S01]  /*ba50*/  LOP3.LUT P0, RZ, R3, 0xff, RZ, 0xc0, !PT ;  /* 0x000000ff03ff7812 */ /* 0x000fe2000780c0ff */
[----:B------:R-:W-:-:S03]  /*ba60*/  IMAD.MOV.U32 R31, RZ, RZ, R32 ;  /* 0x000000ffff1f7224 */ /* 0x000fc600078e0020 */
[----:B------:R-:W-:-:S05]  /*ba70*/  SEL R3, RZ, 0x1, !P0 ;  /* 0x00000001ff037807 */ /* 0x000fca0004000000 */
[----:B------:R0:W-:Y:S01]  /*ba80*/  STG.E.U8 desc[UR36][R8.64], R3 ;  /* 0x0000000308007986 */ /* 0x0001e2000c101124 */
[----:B------:R-:W-:Y:S05]  /*ba90*/  BRA `(.L_x_14648) ;  /* 0x0000000800c47947 */ /* 0x000fea0003800000 */
.L_x_14662:
[----:B------:R-:W-:Y:S02]  /*baa0*/  PRMT R4, R3, 0x8880, RZ ;  /* 0x0000888003047816 */ /* 0x000fe400000000ff */
[----:B------:R-:W-:Y:S01]  /*bab0*/  CS2R R6, SRZ ;  /* 0x0000000000067805 */ /* 0x000fe2000001ff00 */
[----:B------:R-:W-:Y:S01]  /*bac0*/  IMAD.MOV.U32 R31, RZ, RZ, R32 ;  /* 0x000000ffff1f7224 */ /* 0x000fe200078e0020 */
[----:B------:R-:W-:-:S06]  /*bad0*/  PRMT R4, R4, 0x7710, RZ ;  /* 0x0000771004047816 */ /* 0x000fcc00000000ff */
[----:B------:R-:W0:Y:S02]  /*bae0*/  I2F.F64.S16 R4, R4 ;  /* 0x0000000400047312 */ /* 0x000e240000101c00 */
[----:B0-----:R0:W-:Y:S01]  /*baf0*/  STG.E.128 desc[UR36][R8.64], R4 ;  /* 0x0000000408007986 */ /* 0x0011e2000c101d24 */
[----:B------:R-:W-:Y:S05]  /*bb00*/  BRA `(.L_x_14648) ;  /* 0x0000000800a87947 */ /* 0x000fea0003800000 */
.L_x_14661:
        /* <DEDUP_REMOVED lines=21> */
.L_x_14666:
[----:B------:R-:W-:Y:S05]  /*bc60*/  BSYNC B0 ;  /* 0x0000000000007941 */ /* 0x000fea0003800000 */
.L_x_14665:
[----:B------:R-:W-:Y:S01]  /*bc70*/  LOP3.LUT R5, R0, R5, RZ, 0xfc, !PT ;  /* 0x0000000500057212 */ /* 0x000fe200078efcff */
[----:B------:R-:W-:-:S04]  /*bc80*/  IMAD.MOV.U32 R31, RZ, RZ, R32 ;  /* 0x000000ffff1f7224 */ /* 0x000fc800078e0020 */
[----:B------:R0:W-:Y:S01]  /*bc90*/  STG.E.U8 desc[UR36][R8.64], R5 ;  /* 0x0000000508007986 */ /* 0x0001e2000c101124 */
[----:B------:R-:W-:Y:S05]  /*bca0*/  BRA `(.L_x_14648) ;  /* 0x0000000800407947 */ /* 0x000fea0003800000 */
.L_x_14664:
        /* <DEDUP_REMOVED lines=13> */
.L_x_14668:
[----:B------:R-:W-:Y:S01]  /*bd80*/  IMAD.MOV.U32 R0, RZ, RZ, 0x7f ;  /* 0x0000007fff007424 */ /* 0x000fe200078e00ff */
[----:B------:R-:W-:-:S04]  /*bd90*/  ISETP.GT.U32.AND P0, PT, R4, 0x7f800000, PT ;  /* 0x7f8000000400780c */ /* 0x000fc80003f04070 */
[----:B------:R-:W-:-:S09]  /*bda0*/  SEL R0, R0, 0x7c, P0 ;  /* 0x0000007c00007807 */ /* 0x000fd20000000000 */
.L_x_14669:
[----:B------:R-:W-:Y:S05]  /*bdb0*/  BSYNC B0 ;  /* 0x0000000000007941 */ /* 0x000fea0003800000 */
.L_x_14667:
[----:B------:R-:W-:Y:S01]  /*bdc0*/  LOP3.LUT R3, R5, 0x80000000, RZ, 0xc0, !PT ;  /* 0x8000000005037812 */ /* 0x000fe200078ec0ff */
[----:B------:R-:W-:-:S03]  /*bdd0*/  IMAD.MOV.U32 R31, RZ, RZ, R32 ;  /* 0x000000ffff1f7224 */ /* 0x000fc600078e0020 */
[----:B------:R-:W-:-:S04]  /*bde0*/  SHF.R.U32.HI R3, RZ, 0x18, R3 ;  /* 0x00000018ff037819 */ /* 0x000fc80000011603 */
[----:B------:R-:W-:-:S05]  /*bdf0*/  LOP3.LUT R3, R0, R3, RZ, 0xfc, !PT ;  /* 0x0000000300037212 */ /* 0x000fca00078efcff */
[----:B------:R0:W-:Y:S01]  /*be00*/  STG.E.U8 desc[UR36][R8.64], R3 ;  /* 0x0000000308007986 */ /* 0x0001e2000c101124 */
[----:B------:R-:W-:Y:S05]  /*be10*/  BRA `(.L_x_14648) ;  /* 0x0000000400e47947 */ /* 0x000fea0003800000 */
.L_x_14663:
[----:B------:R-:W0:Y:S01]  /*be20*/  I2F.S8 R0, R3 ;  /* 0x0000000300007306 */ /* 0x000e220000001400 */
[----:B------:R-:W-:Y:S01]  /*be30*/  IMAD.MOV.U32 R31, RZ, RZ, R32 ;  /* 0x000000ffff1f7224 */ /* 0x000fe200078e0020 */
[----:B0-----:R-:W-:-:S05]  /*be40*/  F2FP.BF16.F32.PACK_AB R0, RZ, R0 ;  /* 0x00000000ff00723e */ /* 0x001fca00000010ff */
[----:B------:R0:W-:Y:S01]  /*be50*/  STG.E.U16 desc[UR36][R8.64], R0 ;  /* 0x0000000008007986 */ /* 0x0001e2000c101524 */
[----:B------:R-:W-:Y:S05]  /*be60*/  BRA `(.L_x_14648) ;  /* 0x0000000400d07947 */ /* 0x000fea0003800000 */
.L_x_14660:
        /* <DEDUP_REMOVED lines=8> */
[----:B------:R-:W-:Y:S01]  /*bef0*/  PRMT R3, R3, 0x8880, RZ ;  /* 0x0000888003037816 */ /* 0x000fe200000000ff */
[----:B------:R-:W-:-:S03]  /*bf00*/  IMAD.MOV.U32 R31, RZ, RZ, R32 ;  /* 0x000000ffff1f7224 */ /* 0x000fc600078e0020 */
[----:B------:R-:W-:-:S05]  /*bf10*/  PRMT R3, R3, 0x7710, RZ ;  /* 0x0000771003037816 */ /* 0x000fca00000000ff */
[----:B------:R0:W-:Y:S01]  /*bf20*/  STG.E.U16 desc[UR36][R8.64], R3 ;  /* 0x0000000308007986 */ /* 0x0001e2000c101524 */
[----:B------:R-:W-:Y:S05]  /*bf30*/  BRA `(.L_x_14648) ;  /* 0x00000004009c7947 */ /* 0x000fea0003800000 */
.L_x_14672:
        /* <DEDUP_REMOVED lines=17> */
.L_x_14675:
[----:B------:R-:W-:-:S04]  /*c050*/  LOP3.LUT R3, R3, 0x80000000, RZ, 0xc0, !PT ;  /* 0x8000000003037812 */ /* 0x000fc800078ec0ff */
[----:B------:R-:W-:-:S04]  /*c060*/  SHF.R.U32.HI R3, RZ, 0x18, R3 ;  /* 0x00000018ff037819 */ /* 0x000fc80000011603 */
[----:B------:R-:W-:-:S04]  /*c070*/  LOP3.LUT R0, R0, R3, RZ, 0xfc, !PT ;  /* 0x0000000300007212 */ /* 0x000fc800078efcff */
[----:B------:R-:W-:-:S07]  /*c080*/  PRMT R4, R0, 0x7610, R4 ;  /* 0x0000761000047816 */ /* 0x000fce0000000004 */
.L_x_14674:
[----:B------:R-:W-:Y:S05]  /*c090*/  BSYNC B0 ;  /* 0x0000000000007941 */ /* 0x000fea0003800000 */
.L_x_14673:
[----:B------:R0:W-:Y:S01]  /*c0a0*/  STG.E.U8 desc[UR36][R8.64], R4 ;  /* 0x0000000408007986 */ /* 0x0001e2000c101124 */
[----:B------:R-:W-:Y:S01]  /*c0b0*/  IMAD.MOV.U32 R31, RZ, RZ, R32 ;  /* 0x000000ffff1f7224 */ /* 0x000fe200078e0020 */
[----:B------:R-:W-:Y:S06]  /*c0c0*/  BRA `(.L_x_14648) ;  /* 0x0000000400387947 */ /* 0x000fec0003800000 */
.L_x_14671:
        /* <DEDUP_REMOVED lines=17> */
.L_x_14678:
[----:B------:R-:W-:-:S04]  /*c1e0*/  LOP3.LUT R3, R3, 0x80000000, RZ, 0xc0, !PT ;  /* 0x8000000003037812 */ /* 0x000fc800078ec0ff */
[----:B------:R-:W-:-:S04]  /*c1f0*/  SHF.R.U32.HI R3, RZ, 0x18, R3 ;  /* 0x00000018ff037819 */ /* 0x000fc80000011603 */
[----:B------:R-:W-:-:S04]  /*c200*/  LOP3.LUT R0, R0, R3, RZ, 0xfc, !PT ;  /* 0x0000000300007212 */ /* 0x000fc800078efcff */
[----:B------:R-:W-:-:S07]  /*c210*/  PRMT R4, R0, 0x7610, R4 ;  /* 0x0000761000047816 */ /* 0x000fce0000000004 */
.L_x_14677:
[----:B------:R-:W-:Y:S05]  /*c220*/  BSYNC B0 ;  /* 0x0000000000007941 */ /* 0x000fea0003800000 */
.L_x_14676:
[----:B------:R0:W-:Y:S01]  /*c230*/  STG.E.U8 desc[UR36][R8.64], R4 ;  /* 0x0000000408007986 */ /* 0x0001e2000c101124 */
[----:B------:R-:W-:Y:S01]  /*c240*/  IMAD.MOV.U32 R31, RZ, RZ, R32 ;  /* 0x000000ffff1f7224 */ /* 0x000fe200078e0020 */
[----:B------:R-:W-:Y:S06]  /*c250*/  BRA `(.L_x_14648) ;  /* 0x0000000000d47947 */ /* 0x000fec0003800000 */
.L_x_14670:
[----:B------:R-:W-:-:S13]  /*c260*/  ISETP.NE.AND P0, PT, R0, 0x1c, PT ;  /* 0x0000001c0000780c */ /* 0x000fda0003f05270 */
[----:B------:R-:W-:Y:S05]  /*c270*/  @!P0 BRA `(.L_x_14679) ;  /* 0x0000000000bc8947 */ /* 0x000fea0003800000 */
[----:B------:R-:W-:-:S13]  /*c280*/  ISETP.NE.AND P0, PT, R0, 0x1d, PT ;  /* 0x0000001d0000780c */ /* 0x000fda0003f05270 */
[----:B------:R-:W-:Y:S05]  /*c290*/  @!P0 BRA `(.L_x_14680) ;  /* 0x0000000000988947 */ /* 0x000fea0003800000 */
[----:B------:R-:W-:-:S13]  /*c2a0*/  ISETP.NE.AND P0, PT, R0, 0x2c, PT ;  /* 0x0000002c0000780c */ /* 0x000fda0003f05270 */
[----:B------:R-:W-:Y:S05]  /*c2b0*/  @P0 BRA `(.L_x_14653) ;  /* 0x0000000000480947 */ /* 0x000fea0003800000 */
[----:B------:R-:W0:Y:S01]  /*c2c0*/  I2F.S8 R6, R3 ;  /* 0x0000000300067306 */ /* 0x000e220000001400 */
[----:B------:R-:W-:Y:S01]  /*c2d0*/  IMAD.MOV.U32 R31, RZ, RZ, R32 ;  /* 0x000000ffff1f7224 */ /* 0x000fe200078e0020 */
        /* <DEDUP_REMOVED lines=16> */
.L_x_14653:
        /* <DEDUP_REMOVED lines=16> */
.L_x_14681:
[----:B------:R-:W-:Y:S01]  /*c4e0*/  IMAD.MOV.U32 R31, RZ, RZ, R32 ;  /* 0x000000ffff1f7224 */ /* 0x000fe200078e0020 */
[----:B------:R-:W-:Y:S06]  /*c4f0*/  BRA `(.L_x_14648) ;  /* 0x00000000002c7947 */ /* 0x000fec0003800000 */
.L_x_14680:
[----:B------:R-:W-:Y:S01]  /*c500*/  LOP3.LUT R3, R3, 0xffff, RZ, 0xc0, !PT ;  /* 0x0000ffff03037812 */ /* 0x000fe200078ec0ff */
[----:B------:R-:W-:-:S03]  /*c510*/  IMAD.MOV.U32 R31, RZ, RZ, R32 ;  /* 0x000000ffff1f7224 */ /* 0x000fc600078e0020 */
[----:B------:R-:W-:-:S05]  /*c520*/  PRMT R3, R3, 0x8880, RZ ;  /* 0x0000888003037816 */ /* 0x000fca00000000ff */
[----:B------:R-:W-:-:S05]  /*c530*/  IMAD.MOV.U32 R4, RZ, RZ, R3 ;  /* 0x000000ffff047224 */ /* 0x000fca00078e0003 */
[----:B------:R-:W-:-:S05]  /*c540*/  SHF.R.S32.HI R5, RZ, 0x1f, R4 ;  /* 0x0000001fff057819 */ /* 0x000fca0000011404 */
[----:B------:R0:W-:Y:S01]  /*c550*/  STG.E.64 desc[UR36][R8.64], R4 ;  /* 0x0000000408007986 */ /* 0x0001e2000c101b24 */
[----:B------:R-:W-:Y:S05]  /*c560*/  BRA `(.L_x_14648) ;  /* 0x0000000000107947 */ /* 0x000fea0003800000 */
.L_x_14679:
[----:B------:R-:W-:Y:S01]  /*c570*/  LOP3.LUT R3, R3, 0xffff, RZ, 0xc0, !PT ;  /* 0x0000ffff03037812 */ /* 0x000fe200078ec0ff */
[----:B------:R-:W-:-:S03]  /*c580*/  IMAD.MOV.U32 R31, RZ, RZ, R32 ;  /* 0x000000ffff1f7224 */ /* 0x000fc600078e0020 */
[----:B------:R-:W-:-:S05]  /*c590*/  PRMT R3, R3, 0x8880, RZ ;  /* 0x0000888003037816 */ /* 0x000fca00000000ff */
[----:B------:R0:W-:Y:S02]  /*c5a0*/  STG.E desc[UR36][R8.64], R3 ;  /* 0x0000000308007986 */ /* 0x0001e4000c101924 */
.L_x_14648:
[----:B------:R-:W-:Y:S05]  /*c5b0*/  BSYNC B6 ;  /* 0x0000000000067941 */ /* 0x000fea0003800000 */
.L_x_14647:
        /* <DEDUP_REMOVED lines=23> */
.L_x_14687:
[----:B------:R1:W-:Y:S01]  /*c730*/  STG.E.U8 desc[UR36][R8.64], R19 ;  /* 0x0000001308007986 */ /* 0x0003e2000c101124 */
[----:B------:R-:W-:Y:S05]  /*c740*/  BRA `(.L_x_14689) ;  /* 0x0000000c00987947 */ /* 0x000fea0003800000 */
.L_x_14686:
        /* <DEDUP_REMOVED lines=12> */
.L_x_14691:
[----:B------:R-:W-:-:S04]  /*c810*/  LOP3.LUT R19, R19, 0xffff, RZ, 0xc0, !PT ;  /* 0x0000ffff13137812 */ /* 0x000fc800078ec0ff */
[----:B------:R-:W-:-:S05]  /*c820*/  PRMT R3, R19, 0x8880, RZ ;  /* 0x0000888013037816 */ /* 0x000fca00000000ff */
[----:B------:R3:W-:Y:S01]  /*c830*/  STG.E desc[UR36][R8.64], R3 ;  /* 0x0000000308007986 */ /* 0x0007e2000c101924 */
[----:B------:R-:W-:Y:S05]  /*c840*/  BRA `(.L_x_14689) ;  /* 0x0000000c00587947 */ /* 0x000fea0003800000 */
.L_x_14690:
[----:B------:R-:W-:-:S04]  /*c850*/  PRMT R3, R19, 0x8880, RZ ;  /* 0x0000888013037816 */ /* 0x000fc800000000ff */
[----:B------:R-:W-:-:S05]  /*c860*/  PRMT R3, R3, 0x7710, RZ ;  /* 0x0000771003037816 */ /* 0x000fca00000000ff */
[----:B------:R2:W-:Y:S01]  /*c870*/  STG.E.U16 desc[UR36][R8.64], R3 ;  /* 0x0000000308007986 */ /* 0x0005e2000c101524 */
[----:B------:R-:W-:Y:S05]  /*c880*/  BRA `(.L_x_14689) ;  /* 0x0000000c00487947 */ /* 0x000fea0003800000 */
.L_x_14685:
        /* <DEDUP_REMOVED lines=9> */
.L_x_14693:
[----:B------:R-:W0:Y:S02]  /*c920*/  I2F.S8 R0, R19 ;  /* 0x0000001300007306 */ /* 0x000e240000001400 */
[----:B0-----:R-:W-:-:S05]  /*c930*/  F2FP.F16.F32.PACK_AB R0, RZ, R0 ;  /* 0x00000000ff00723e */ /* 0x001fca00000000ff */
[----:B------:R0:W-:Y:S01]  /*c940*/  STG.E.U16 desc[UR36][R8.64], R0 ;  /* 0x0000000008007986 */ /* 0x0001e2000c101524 */
[----:B------:R-:W-:Y:S05]  /*c950*/  BRA `(.L_x_14689) ;  /* 0x0000000c00147947 */ /* 0x000fea0003800000 */
.L_x_14692:
        /* <DEDUP_REMOVED lines=10> */
.L_x_14695:
[----:B------:R-:W0:Y:S02]  /*ca00*/  I2F.S8 R19, R19 ;  /* 0x0000001300137306 */ /* 0x000e240000001400 */
[----:B0-----:R-:W-:-:S04]  /*ca10*/  F2FP.F16.F32.PACK_AB R3, RZ, R19 ;  /* 0x00000013ff03723e */ /* 0x001fc800000000ff */
[----:B------:R-:W-:-:S05]  /*ca20*/  PRMT R3, R3, 0x5410, RZ ;  /* 0x0000541003037816 */ /* 0x000fca00000000ff */
[----:B------:R0:W-:Y:S01]  /*ca30*/  STG.E desc[UR36][R8.64], R3 ;  /* 0x0000000308007986 */ /* 0x0001e2000c101924 */
[----:B------:R-:W-:Y:S05]  /*ca40*/  BRA `(.L_x_14689) ;  /* 0x0000000800d87947 */ /* 0x000fea0003800000 */
.L_x_14694:
[----:B------:R-:W-:-:S04]  /*ca50*/  PRMT R4, R19, 0x8880, RZ ;  /* 0x0000888013047816 */ /* 0x000fc800000000ff */
[----:B------:R-:W-:-:S06]  /*ca60*/  PRMT R4, R4, 0x7710, RZ ;  /* 0x0000771004047816 */ /* 0x000fcc00000000ff */
[----:B------:R-:W0:Y:S02]  /*ca70*/  I2F.F64.S16 R4, R4 ;  /* 0x0000000400047312 */ /* 0x000e240000101c00 */
[----:B0-----:R0:W-:Y:S01]  /*ca80*/  STG.E.64 desc[UR36][R8.64], R4 ;  /* 0x0000000408007986 */ /* 0x0011e2000c101b24 */
[----:B------:R-:W-:Y:S05]  /*ca90*/  BRA `(.L_x_14689) ;  /* 0x0000000800c47947 */ /* 0x000fea0003800000 */
.L_x_14684:
        /* <DEDUP_REMOVED lines=12> */
.L_x_14698:
[----:B------:R-:W-:Y:S02]  /*cb60*/  PRMT R4, R19, 0x8880, RZ ;  /* 0x0000888013047816 */ /* 0x000fe400000000ff */
[----:B------:R-:W-:Y:S02]  /*cb70*/  CS2R R6, SRZ ;  /* 0x0000000000067805 */ /* 0x000fe4000001ff00 */
[----:B------:R-:W-:-:S06]  /*cb80*/  PRMT R4, R4, 0x7710, RZ ;  /* 0x0000771004047816 */ /* 0x000fcc00000000ff */
[----:B------:R-:W0:Y:S02]  /*cb90*/  I2F.F64.S16 R4, R4 ;  /* 0x0000000400047312 */ /* 0x000e240000101c00 */
[----:B0-----:R0:W-:Y:S01]  /*cba0*/  STG.E.128 desc[UR36][R8.64], R4 ;  /* 0x0000000408007986 */ /* 0x0011e2000c101d24 */
[----:B------:R-:W-:Y:S05]  /*cbb0*/  BRA `(.L_x_14689) ;  /* 0x00000008007c7947 */ /* 0x000fea0003800000 */
.L_x_14697:
        /* <DEDUP_REMOVED lines=21> */
.L_x_14702:
[----:B------:R-:W-:Y:S05]  /*cd10*/  BSYNC B0 ;  /* 0x0000000000007941 */ /* 0x000fea0003800000 */
.L_x_14701:
[----:B------:R-:W-:-:S05]  /*cd20*/  LOP3.LUT R5, R0, R5, RZ, 0xfc, !PT ;  /* 0x0000000500057212 */ /* 0x000fca00078efcff */
[----:B------:R0:W-:Y:S01]  /*cd30*/  STG.E.U8 desc[UR36][R8.64], R5 ;  /* 0x0000000508007986 */ /* 0x0001e2000c101124 */
[----:B------:R-:W-:Y:S05]  /*cd40*/  BRA `(.L_x_14689) ;  /* 0x0000000800187947 */ /* 0x000fea0003800000 */
.L_x_14700:
        /* <DEDUP_REMOVED lines=13> */
.L_x_14704:
[----:B------:R-:W-:Y:S01]  /*ce20*/  IMAD.MOV.U32 R0, RZ, RZ, 0x7f ;  /* 0x0000007fff007424 */ /* 0x000fe200078e00ff */
[----:B------:R-:W-:-:S04]  /*ce30*/  ISETP.GT.U32.AND P0, PT, R3, 0x7f800000, PT ;  /* 0x7f8000000300780c */ /* 0x000fc80003f04070 */
[----:B------:R-:W-:-:S09]  /*ce40*/  SEL R0, R0, 0x7c, P0 ;  /* 0x0000007c00007807 */ /* 0x000fd20000000000 */
.L_x_14705:
[----:B------:R-:W-:Y:S05]  /*ce50*/  BSYNC B0 ;  /* 0x0000000000007941 */ /* 0x000fea0003800000 */
.L_x_14703:
[----:B------:R-:W-:-:S04]  /*ce60*/  LOP3.LUT R3, R19, 0x80000000, RZ, 0xc0, !PT ;  /* 0x8000000013037812 */ /* 0x000fc800078ec0ff */
[----:B------:R-:W-:-:S04]  /*ce70*/  SHF.R.U32.HI R3, RZ, 0x18, R3 ;  /* 0x00000018ff037819 */ /* 0x000fc80000011603 */
[----:B------:R-:W-:-:S05]  /*ce80*/  LOP3.LUT R3, R0, R3, RZ, 0xfc, !PT ;  /* 0x0000000300037212 */ /* 0x000fca00078efcff */
[----:B------:R0:W-:Y:S01]  /*ce90*/  STG.E.U8 desc[UR36][R8.64], R3 ;  /* 0x0000000308007986 */ /* 0x0001e2000c101124 */
[----:B------:R-:W-:Y:S05]  /*cea0*/  BRA `(.L_x_14689) ;  /* 0x0000000400c07947 */ /* 0x000fea0003800000 */
.L_x_14699:
[----:B------:R-:W0:Y:S02]  /*ceb0*/  I2F.S8 R0, R19 ;  /* 0x0000001300007306 */ /* 0x000e240000001400 */
[----:B0-----:R-:W-:-:S05]  /*cec0*/  F2FP.BF16.F32.PACK_AB R0, RZ, R0 ;  /* 0x00000000ff00723e */ /* 0x001fca00000010ff */
[----:B------:R0:W-:Y:S01]  /*ced0*/  STG.E.U16 desc[UR36][R8.64], R0 ;  /* 0x0000000008007986 */ /* 0x0001e2000c101524 */
[----:B------:R-:W-:Y:S05]  /*cee0*/  BRA `(.L_x_14689) ;  /* 0x0000000400b07947 */ /* 0x000fea0003800000 */
.L_x_14696:
        /* <DEDUP_REMOVED lines=12> */
.L_x_14708:
        /* <DEDUP_REMOVED lines=17> */
.L_x_14711:
[----:B------:R-:W-:-:S04]  /*d0c0*/  LOP3.LUT R3, R19, 0x80000000, RZ, 0xc0, !PT ;  /* 0x8000000013037812 */ /* 0x000fc800078ec0ff */
[----:B------:R-:W-:-:S04]  /*d0d0*/  SHF.R.U32.HI R3, RZ, 0x18, R3 ;  /* 0x00000018ff037819 */ /* 0x000fc80000011603 */
[----:B------:R-:W-:-:S04]  /*d0e0*/  LOP3.LUT R0, R0, R3, RZ, 0xfc, !PT ;  /* 0x0000000300007212 */ /* 0x000fc800078efcff */
[----:B------:R-:W-:-:S07]  /*d0f0*/  PRMT R4, R0, 0x7610, R4 ;  /* 0x0000761000047816 */ /* 0x000fce0000000004 */
.L_x_14710:
[----:B------:R-:W-:Y:S05]  /*d100*/  BSYNC B0 ;  /* 0x0000000000007941 */ /* 0x000fea0003800000 */
.L_x_14709:
[----:B------:R0:W-:Y:S01]  /*d110*/  STG.E.U8 desc[UR36][R8.64], R4 ;  /* 0x0000000408007986 */ /* 0x0001e2000c101124 */
[----:B------:R-:W-:Y:S05]  /*d120*/  BRA `(.L_x_14689) ;  /* 0x0000000400207947 */ /* 0x000fea0003800000 */
.L_x_14707:
        /* <DEDUP_REMOVED lines=17> */
.L_x_14714:
[----:B------:R-:W-:-:S04]  /*d240*/  LOP3.LUT R3, R19, 0x80000000, RZ, 0xc0, !PT ;  /* 0x8000000013037812 */ /* 0x000fc800078ec0ff */
[----:B------:R-:W-:-:S04]  /*d250*/  SHF.R.U32.HI R3, RZ, 0x18, R3 ;  /* 0x00000018ff037819 */ /* 0x000fc80000011603 */
[----:B------:R-:W-:-:S04]  /*d260*/  LOP3.LUT R0, R0, R3, RZ, 0xfc, !PT ;  /* 0x0000000300007212 */ /* 0x000fc800078efcff */
[----:B------:R-:W-:-:S07]  /*d270*/  PRMT R4, R0, 0x7610, R4 ;  /* 0x0000761000047816 */ /* 0x000fce0000000004 */
.L_x_14713:
[----:B------:R-:W-:Y:S05]  /*d280*/  BSYNC B0 ;  /* 0x0000000000007941 */ /* 0x000fea0003800000 */
.L_x_14712:
[----:B------:R0:W-:Y:S01]  /*d290*/  STG.E.U8 desc[UR36][R8.64], R4 ;  /* 0x0000000408007986 */ /* 0x0001e2000c101124 */
[----:B------:R-:W-:Y:S05]  /*d2a0*/  BRA `(.L_x_14689) ;  /* 0x0000000000c07947 */ /* 0x000fea0003800000 */
.L_x_14706:
        /* <DEDUP_REMOVED lines=22> */
.L_x_14688:
        /* <DEDUP_REMOVED lines=16> */
.L_x_14717:
[----:B------:R-:W-:Y:S05]  /*d510*/  BRA `(.L_x_14689) ;  /* 0x0000000000247947 */ /* 0x000fea0003800000 */
.L_x_14716:
[----:B------:R-:W-:-:S04]  /*d520*/  LOP3.LUT R19, R19, 0xffff, RZ, 0xc0, !PT ;  /* 0x0000ffff13137812 */ /* 0x000fc800078ec0ff */
[----:B------:R-:W-:-:S05]  /*d530*/  PRMT R19, R19, 0x8880, RZ ;  /* 0x0000888013137816 */ /* 0x000fca00000000ff */
[----:B------:R-:W-:-:S05]  /*d540*/  IMAD.MOV.U32 R4, RZ, RZ, R19 ;  /* 0x000000ffff047224 */ /* 0x000fca00078e0013 */
[----:B------:R-:W-:-:S05]  /*d550*/  SHF.R.S32.HI R5, RZ, 0x1f, R4 ;  /* 0x0000001fff057819 */ /* 0x000fca0000011404 */
[----:B------:R0:W-:Y:S01]  /*d560*/  STG.E.64 desc[UR36][R8.64], R4 ;  /* 0x0000000408007986 */ /* 0x0001e2000c101b24 */
[----:B------:R-:W-:Y:S05]  /*d570*/  BRA `(.L_x_14689) ;  /* 0x00000000000c7947 */ /* 0x000fea0003800000 */
.L_x_14715:
[----:B------:R-:W-:-:S04]  /*d580*/  LOP3.LUT R19, R19, 0xffff, RZ, 0xc0, !PT ;  /* 0x0000ffff13137812 */ /* 0x000fc800078ec0ff */
[----:B------:R-:W-:-:S05]  /*d590*/  PRMT R3, R19, 0x8880, RZ ;  /* 0x0000888013037816 */ /* 0x000fca00000000ff */
[----:B------:R0:W-:Y:S02]  /*d5a0*/  STG.E desc[UR36][R8.64], R3 ;  /* 0x0000000308007986 */ /* 0x0001e4000c101924 */
.L_x_14689:
        /* <DEDUP_REMOVED lines=23> */
.L_x_14721:
[----:B------:R0:W-:Y:S01]  /*d720*/  STG.E.U8 desc[UR36][R8.64], R18 ;  /* 0x0000001208007986 */ /* 0x0001e2000c101124 */
[----:B------:R-:W-:Y:S05]  /*d730*/  BRA `(.L_x_14723) ;  /* 0x0000000c00987947 */ /* 0x000fea0003800000 */
.L_x_14720:
        /* <DEDUP_REMOVED lines=12> */
.L_x_14725:
[----:B------:R-:W-:-:S04]  /*d800*/  LOP3.LUT R18, R18, 0xffff, RZ, 0xc0, !PT ;  /* 0x0000ffff12127812 */ /* 0x000fc800078ec0ff */
[----:B------:R-:W-:-:S05]  /*d810*/  PRMT R3, R18, 0x8880, RZ ;  /* 0x0000888012037816 */ /* 0x000fca00000000ff */
[----:B------:R0:W-:Y:S01]  /*d820*/  STG.E desc[UR36][R8.64], R3 ;  /* 0x0000000308007986 */ /* 0x0001e2000c101924 */
[----:B------:R-:W-:Y:S05]  /*d830*/  BRA `(.L_x_14723) ;  /* 0x0000000c00587947 */ /* 0x000fea0003800000 */
.L_x_14724:
[----:B------:R-:W-:-:S04]  /*d840*/  PRMT R3, R18, 0x8880, RZ ;  /* 0x0000888012037816 */ /* 0x000fc800000000ff */
[----:B------:R-:W-:-:S05]  /*d850*/  PRMT R3, R3, 0x7710, RZ ;  /* 0x0000771003037816 */ /* 0x000fca00000000ff */
[----:B------:R0:W-:Y:S01]  /*d860*/  STG.E.U16 desc[UR36][R8.64], R3 ;  /* 0x0000000308007986 */ /* 0x0001e2000c101524 */
[----:B------:R-:W-:Y:S05]  /*d870*/  BRA `(.L_x_14723) ;  /* 0x0000000c00487947 */ /* 0x000fea0003800000 */
.L_x_14719:
        /* <DEDUP_REMOVED lines=9> */
.L_x_14727:
[----:B------:R-:W0:Y:S02]  /*d910*/  I2F.S8 R0, R18 ;  /* 0x0000001200007306 */ /* 0x000e240000001400 */
[----:B0-----:R-:W-:-:S05]  /*d920*/  F2FP.F16.F32.PACK_AB R0, RZ, R0 ;  /* 0x00000000ff00723e */ /* 0x001fca00000000ff */
[----:B------:R0:W-:Y:S01]  /*d930*/  STG.E.U16 desc[UR36][R8.64], R0 ;  /* 0x0000000008007986 */ /* 0x0001e2000c101524 */
[----:B------:R-:W-:Y:S05]  /*d940*/  BRA `(.L_x_14723) ;  /* 0x0000000c00147947 */ /* 0x000fea0003800000 */
.L_x_14726:
        /* <DEDUP_REMOVED lines=10> */
.L_x_14729:
[----:B------:R-:W0:Y:S02]  /*d9f0*/  I2F.S8 R18, R18 ;  /* 0x0000001200127306 */ /* 0x000e240000001400 */
[----:B0-----:R-:W-:-:S04]  /*da00*/  F2FP.F16.F32.PACK_AB R3, RZ, R18 ;  /* 0x00000012ff03723e */ /* 0x001fc800000000ff */
[----:B------:R-:W-:-:S05]  /*da10*/  PRMT R3, R3, 0x5410, RZ ;  /* 0x0000541003037816 */ /* 0x000fca00000000ff */
[----:B------:R0:W-:Y:S01]  /*da20*/  STG.E desc[UR36][R8.64], R3 ;  /* 0x0000000308007986 */ /* 0x0001e2000c101924 */
[----:B------:R-:W-:Y:S05]  /*da30*/  BRA `(.L_x_14723) ;  /* 0x0000000800d87947 */ /* 0x000fea0003800000 */
.L_x_14728:
[----:B------:R-:W-:-:S04]  /*da40*/  PRMT R4, R18, 0x8880, RZ ;  /* 0x0000888012047816 */ /* 0x000fc800000000ff */
[----:B------:R-:W-:-:S06]  /*da50*/  PRMT R4, R4, 0x7710, RZ ;  /* 0x0000771004047816 */ /* 0x000fcc00000000ff */
[----:B------:R-:W0:Y:S02]  /*da60*/  I2F.F64.S16 R4, R4 ;  /* 0x0000000400047312 */ /* 0x000e240000101c00 */
[----:B0-----:R0:W-:Y:S01]  /*da70*/  STG.E.64 desc[UR36][R8.64], R4 ;  /* 0x0000000408007986 */ /* 0x0011e2000c101b24 */
[----:B------:R-:W-:Y:S05]  /*da80*/  BRA `(.L_x_14723) ;  /* 0x0000000800c47947 */ /* 0x000fea0003800000 */
.L_x_14718:
        /* <DEDUP_REMOVED lines=12> */
.L_x_14732:
[----:B------:R-:W-:Y:S02]  /*db50*/  PRMT R4, R18, 0x8880, RZ ;  /* 0x0000888012047816 */ /* 0x000fe400000000ff */
[----:B------:R-:W-:Y:S02]  /*db60*/  CS2R R6, SRZ ;  /* 0x0000000000067805 */ /* 0x000fe4000001ff00 */
[----:B------:R-:W-:-:S06]  /*db70*/  PRMT R4, R4, 0x7710, RZ ;  /* 0x0000771004047816 */ /* 0x000fcc00000000ff */
[----:B------:R-:W0:Y:S02]  /*db80*/  I2F.F64.S16 R4, R4 ;  /* 0x0000000400047312 */ /* 0x000e240000101c00 */
[----:B0-----:R0:W-:Y:S01]  /*db90*/  STG.E.128 desc[UR36][R8.64], R4 ;  /* 0x0000000408007986 */ /* 0x0011e2000c101d24 */
[----:B------:R-:W-:Y:S05]  /*dba0*/  BRA `(.L_x_14723) ;  /* 0x00000008007c7947 */ /* 0x000fea0003800000 */
.L_x_14731:
        /* <DEDUP_REMOVED lines=21> */
.L_x_14736:
[----:B------:R-:W-:Y:S05]  /*dd00*/  BSYNC B0 ;  /* 0x0000000000007941 */ /* 0x000fea0003800000 */
.L_x_14735:
[----:B------:R-:W-:-:S05]  /*dd10*/  LOP3.LUT R5, R0, R5, RZ, 0xfc, !PT ;  /* 0x0000000500057212 */ /* 0x000fca00078efcff */
[----:B------:R0:W-:Y:S01]  /*dd20*/  STG.E.U8 desc[UR36][R8.64], R5 ;  /* 0x0000000508007986 */ /* 0x0001e2000c101124 */
[----:B------:R-:W-:Y:S05]  /*dd30*/  BRA `(.L_x_14723) ;  /* 0x0000000800187947 */ /* 0x000fea0003800000 */
.L_x_14734:
        /* <DEDUP_REMOVED lines=13> */
.L_x_14738:
[----:B------:R-:W-:Y:S01]  /*de10*/  IMAD.MOV.U32 R0, RZ, RZ, 0x7f ;  /* 0x0000007fff007424 */ /* 0x000fe200078e00ff */
[----:B------:R-:W-:-:S04]  /*de20*/  ISETP.GT.U32.AND P0, PT, R3, 0x7f800000, PT ;  /* 0x7f8000000300780c */ /* 0x000fc80003f04070 */
[----:B------:R-:W-:-:S09]  /*de30*/  SEL R0, R0, 0x7c, P0 ;  /* 0x0000007c00007807 */ /* 0x000fd20000000000 */
.L_x_14739:
[----:B------:R-:W-:Y:S05]  /*de40*/  BSYNC B0 ;  /* 0x0000000000007941 */ /* 0x000fea0003800000 */
.L_x_14737:
[----:B------:R-:W-:-:S04]  /*de50*/  LOP3.LUT R3, R5, 0x80000000, RZ, 0xc0, !PT ;  /* 0x8000000005037812 */ /* 0x000fc800078ec0ff */
[----:B------:R-:W-:-:S04]  /*de60*/  SHF.R.U32.HI R3, RZ, 0x18, R3 ;  /* 0x00000018ff037819 */ /* 0x000fc80000011603 */
[----:B------:R-:W-:-:S05]  /*de70*/  LOP3.LUT R3, R0, R3, RZ, 0xfc, !PT ;  /* 0x0000000300037212 */ /* 0x000fca00078efcff */
[----:B------:R0:W-:Y:S01]  /*de80*/  STG.E.U8 desc[UR36][R8.64], R3 ;  /* 0x0000000308007986 */ /* 0x0001e2000c101124 */
[----:B------:R-:W-:Y:S05]  /*de90*/  BRA `(.L_x_14723) ;  /* 0x0000000400c07947 */ /* 0x000fea0003800000 */
.L_x_14733:
[----:B------:R-:W0:Y:S02]  /*dea0*/  I2F.S8 R0, R18 ;  /* 0x0000001200007306 */ /* 0x000e240000001400 */
[----:B0-----:R-:W-:-:S05]  /*deb0*/  F2FP.BF16.F32.PACK_AB R0, RZ, R0 ;  /* 0x00000000ff00723e */ /* 0x001fca00000010ff */
[----:B------:R0:W-:Y:S01]  /*dec0*/  STG.E.U16 desc[UR36][R8.64], R0 ;  /* 0x0000000008007986 */ /* 0x0001e2000c101524 */
[----:B------:R-:W-:Y:S05]  /*ded0*/  BRA `(.L_x_14723) ;  /* 0x0000000400b07947 */ /* 0x000fea0003800000 */
.L_x_14730:
        /* <DEDUP_REMOVED lines=12> */
.L_x_14742:
        /* <DEDUP_REMOVED lines=17> */
.L_x_14745:
[----:B------:R-:W-:-:S04]  /*e0b0*/  LOP3.LUT R3, R5, 0x80000000, RZ, 0xc0, !PT ;  /* 0x8000000005037812 */ /* 0x000fc800078ec0ff */
[----:B------:R-:W-:-:S04]  /*e0c0*/  SHF.R.U32.HI R3, RZ, 0x18, R3 ;  /* 0x00000018ff037819 */ /* 0x000fc80000011603 */
[----:B------:R-:W-:-:S04]  /*e0d0*/  LOP3.LUT R0, R0, R3, RZ, 0xfc, !PT ;  /* 0x0000000300007212 */ /* 0x000fc800078efcff */
[----:B------:R-:W-:-:S07]  /*e0e0*/  PRMT R4, R0, 0x7610, R4 ;  /* 0x0000761000047816 */ /* 0x000fce0000000004 */
.L_x_14744:
[----:B------:R-:W-:Y:S05]  /*e0f0*/  BSYNC B0 ;  /* 0x0000000000007941 */ /* 0x000fea0003800000 */
.L_x_14743:
[----:B------:R3:W-:Y:S01]  /*e100*/  STG.E.U8 desc[UR36][R8.64], R4 ;  /* 0x0000000408007986 */ /* 0x0007e2000c101124 */
[----:B------:R-:W-:Y:S05]  /*e110*/  BRA `(.L_x_14723) ;  /* 0x0000000400207947 */ /* 0x000fea0003800000 */
.L_x_14741:
        /* <DEDUP_REMOVED lines=17> */
.L_x_14748:
[----:B------:R-:W-:-:S04]  /*e230*/  LOP3.LUT R3, R5, 0x80000000, RZ, 0xc0, !PT ;  /* 0x8000000005037812 */ /* 0x000fc800078ec0ff */
[----:B------:R-:W-:-:S04]  /*e240*/  SHF.R.U32.HI R3, RZ, 0x18, R3 ;  /* 0x00000018ff037819 */ /* 0x000fc80000011603 */
[----:B------:R-:W-:-:S04]  /*e250*/  LOP3.LUT R0, R0, R3, RZ, 0xfc, !PT ;  /* 0x0000000300007212 */ /* 0x000fc800078efcff */
[----:B------:R-:W-:-:S07]  /*e260*/  PRMT R4, R0, 0x7610, R4 ;  /* 0x0000761000047816 */ /* 0x000fce0000000004 */
.L_x_14747:
[----:B------:R-:W-:Y:S05]  /*e270*/  BSYNC B0 ;  /* 0x0000000000007941 */ /* 0x000fea0003800000 */
.L_x_14746:
[----:B------:R0:W-:Y:S01]  /*e280*/  STG.E.U8 desc[UR36][R8.64], R4 ;  /* 0x0000000408007986 */ /* 0x0001e2000c101124 */
[----:B------:R-:W-:Y:S05]  /*e290*/  BRA `(.L_x_14723) ;  /* 0x0000000000c07947 */ /* 0x000fea0003800000 */
.L_x_14740:
        /* <DEDUP_REMOVED lines=22> */
.L_x_14722:
        /* <DEDUP_REMOVED lines=16> */
.L_x_14751:
[----:B------:R-:W-:Y:S05]  /*e500*/  BRA `(.L_x_14723) ;  /* 0x0000000000247947 */ /* 0x000fea0003800000 */
.L_x_14750:
[----:B------:R-:W-:-:S04]  /*e510*/  LOP3.LUT R18, R18, 0xffff, RZ, 0xc0, !PT ;  /* 0x0000ffff12127812 */ /* 0x000fc800078ec0ff */
[----:B------:R-:W-:-:S05]  /*e520*/  PRMT R18, R18, 0x8880, RZ ;  /* 0x0000888012127816 */ /* 0x000fca00000000ff */
[----:B------:R-:W-:-:S05]  /*e530*/  IMAD.MOV.U32 R4, RZ, RZ, R18 ;  /* 0x000000ffff047224 */ /* 0x000fca00078e0012 */
[----:B------:R-:W-:-:S05]  /*e540*/  SHF.R.S32.HI R5, RZ, 0x1f, R4 ;  /* 0x0000001fff057819 */ /* 0x000fca0000011404 */
[----:B------:R1:W-:Y:S01]  /*e550*/  STG.E.64 desc[UR36][R8.64], R4 ;  /* 0x0000000408007986 */ /* 0x0003e2000c101b24 */
[----:B------:R-:W-:Y:S05]  /*e560*/  BRA `(.L_x_14723) ;  /* 0x00000000000c7947 */ /* 0x000fea0003800000 */
.L_x_14749:
[----:B------:R-:W-:-:S04]  /*e570*/  LOP3.LUT R18, R18, 0xffff, RZ, 0xc0, !PT ;  /* 0x0000ffff12127812 */ /* 0x000fc800078ec0ff */
[----:B------:R-:W-:-:S05]  /*e580*/  PRMT R3, R18, 0x8880, RZ ;  /* 0x0000888012037816 */ /* 0x000fca00000000ff */
[----:B------:R0:W-:Y:S02]  /*e590*/  STG.E desc[UR36][R8.64], R3 ;  /* 0x0000000308007986 */ /* 0x0001e4000c101924 */
.L_x_14723:
[----:B------:R-:W-:-:S07]  /*e5a0*/  VIADD R31, R31, 0x80 ;  /* 0x000000801f1f7836 */ /* 0x000fce0000000000 */
.L_x_14683:
[----:B------:R-:W-:Y:S05]  /*e5b0*/  BSYNC B6 ;  /* 0x0000000000067941 */ /* 0x000fea0003800000 */
.L_x_14682:
[----:B------:R-:W-:-:S13]  /*e5c0*/  ISETP.GE.AND P0, PT, R31, R27, PT ;  /* 0x0000001b1f00720c */ /* 0x000fda0003f06270 */
[----:B------:R-:W-:Y:S05]  /*e5d0*/  @P0 EXIT ;  /* 0x000000000000094d */ /* 0x000fea0003800000 */
[----:B01-34-:R-:W0:Y:S01]  /*e5e0*/  LDC.64 R4, c[0x0][0x218] ;  /* 0x00008600ff047b82 */ /* 0x01be220000000a00 */
        /* <DEDUP_REMOVED lines=18> */
.L_x_14755:
[----:B------:R-:W-:Y:S01]  /*e710*/  STG.E.U8 desc[UR36][R2.64], R16 ;  /* 0x0000001002007986 */ /* 0x000fe2000c101124 */
[----:B------:R-:W-:Y:S05]  /*e720*/  EXIT ;  /* 0x000000000000794d */ /* 0x000fea0003800000 */
.L_x_14754:
        /* <DEDUP_REMOVED lines=10> */
[----:B------:R-:W-:Y:S01]  /*e7d0*/  STG.E.64 desc[UR36][R2.64], R4 ;  /* 0x0000000402007986 */ /* 0x000fe2000c101b24 */
[----:B------:R-:W-:Y:S05]  /*e7e0*/  EXIT ;  /* 0x000000000000794d */ /* 0x000fea0003800000 */
.L_x_14758:
[----:B------:R-:W-:-:S04]  /*e7f0*/  LOP3.LUT R16, R16, 0xffff, RZ, 0xc0, !PT ;  /* 0x0000ffff10107812 */ /* 0x000fc800078ec0ff */
[----:B------:R-:W-:-:S05]  /*e800*/  PRMT R5, R16, 0x8880, RZ ;  /* 0x0000888010057816 */ /* 0x000fca00000000ff */
[----:B------:R-:W-:Y:S01]  /*e810*/  STG.E desc[UR36][R2.64], R5 ;  /* 0x0000000502007986 */ /* 0x000fe2000c101924 */
[----:B------:R-:W-:Y:S05]  /*e820*/  EXIT ;  /* 0x000000000000794d */ /* 0x000fea0003800000 */
.L_x_14757:
[----:B------:R-:W-:-:S04]  /*e830*/  PRMT R5, R16, 0x8880, RZ ;  /* 0x0000888010057816 */ /* 0x000fc800000000ff */
[----:B------:R-:W-:-:S05]  /*e840*/  PRMT R5, R5, 0x7710, RZ ;  /* 0x0000771005057816 */ /* 0x000fca00000000ff */
[----:B------:R-:W-:Y:S01]  /*e850*/  STG.E.U16 desc[UR36][R2.64], R5 ;  /* 0x0000000502007986 */ /* 0x000fe2000c101524 */
[----:B------:R-:W-:Y:S05]  /*e860*/  EXIT ;  /* 0x000000000000794d */ /* 0x000fea0003800000 */
.L_x_14753:
[----:B------:R-:W-:-:S13]  /*e870*/  ISETP.GT.AND P0, PT, R0, 0x6, PT ;  /* 0x000000060000780c */ /* 0x000fda0003f04270 */
[----:B------:R-:W-:Y:S05]  /*e880*/  @P0 BRA `(.L_x_14759) ;  /* 0x00000000002c0947 */ /* 0x000fea0003800000 */
[----:B------:R-:W-:-:S13]  /*e890*/  ISETP.NE.AND P0, PT, R0, 0x5, PT ;  /* 0x000000050000780c */ /* 0x000fda0003f05270 */
[----:B------:R-:W-:Y:S05]  /*e8a0*/  @!P0 BRA `(.L_x_14760) ;  /* 0x0000000000148947 */ /* 0x000fea0003800000 */
[----:B------:R-:W-:-:S13]  /*e8b0*/  ISETP.NE.AND P0, PT, R0, 0x6, PT ;  /* 0x000000060000780c */ /* 0x000fda0003f05270 */
[----:B------:R-:W-:Y:S05]  /*e8c0*/  @P0 BRA `(.L_x_14756) ;  /* 0x0000000800c80947 */ /* 0x000fea0003800000 */
[----:B------:R-:W0:Y:S02]  /*e8d0*/  I2F.S8 R5, R16 ;  /* 0x0000001000057306 */ /* 0x000e240000001400 */
[----:B0-----:R-:W-:Y:S01]  /*e8e0*/  STG.E desc[UR36][R2.64], R5 ;  /* 0x0000000502007986 */ /* 0x001fe2000c101924 */
[----:B------:R-:W-:Y:S05]  /*e8f0*/  EXIT ;  /* 0x000000000000794d */ /* 0x000fea0003800000 */
.L_x_14760:
[----:B------:R-:W0:Y:S02]  /*e900*/  I2F.S8 R0, R16 ;  /* 0x0000001000007306 */ /* 0x000e240000001400 */
[----:B0-----:R-:W-:-:S05]  /*e910*/  F2FP.F16.F32.PACK_AB R0, RZ, R0 ;  /* 0x00000000ff00723e */ /* 0x001fca00000000ff */
[----:B------:R-:W-:Y:S01]  /*e920*/  STG.E.U16 desc[UR36][R2.64], R0 ;  /* 0x0000000002007986 */ /* 0x000fe2000c101524 */
[----:B------:R-:W-:Y:S05]  /*e930*/  EXIT ;  /* 0x000000000000794d */ /* 0x000fea0003800000 */
.L_x_14759:
        /* <DEDUP_REMOVED lines=10> */
.L_x_14762:
[----:B------:R-:W0:Y:S02]  /*e9e0*/  I2F.S8 R16, R16 ;  /* 0x0000001000107306 */ /* 0x000e240000001400 */
[----:B0-----:R-:W-:-:S04]  /*e9f0*/  F2FP.F16.F32.PACK_AB R5, RZ, R16 ;  /* 0x00000010ff05723e */ /* 0x001fc800000000ff */
[----:B------:R-:W-:-:S05]  /*ea00*/  PRMT R5, R5, 0x5410, RZ ;  /* 0x0000541005057816 */ /* 0x000fca00000000ff */
[----:B------:R-:W-:Y:S01]  /*ea10*/  STG.E desc[UR36][R2.64], R5 ;  /* 0x0000000502007986 */ /* 0x000fe2000c101924 */
[----:B------:R-:W-:Y:S05]  /*ea20*/  EXIT ;  /* 0x000000000000794d */ /* 0x000fea0003800000 */
.L_x_14761:
[----:B------:R-:W-:-:S04]  /*ea30*/  PRMT R4, R16, 0x8880, RZ ;  /* 0x0000888010047816 */ /* 0x000fc800000000ff */
[----:B------:R-:W-:-:S06]  /*ea40*/  PRMT R4, R4, 0x7710, RZ ;  /* 0x0000771004047816 */ /* 0x000fcc00000000ff */
[----:B------:R-:W0:Y:S02]  /*ea50*/  I2F.F64.S16 R4, R4 ;  /* 0x0000000400047312 */ /* 0x000e240000101c00 */
[----:B0-----:R-:W-:Y:S01]  /*ea60*/  STG.E.64 desc[UR36][R2.64], R4 ;  /* 0x0000000402007986 */ /* 0x001fe2000c101b24 */
[----:B------:R-:W-:Y:S05]  /*ea70*/  EXIT ;  /* 0x000000000000794d */ /* 0x000fea0003800000 */
.L_x_14752:
        /* <DEDUP_REMOVED lines=12> */
.L_x_14765:
[----:B------:R-:W-:Y:S02]  /*eb40*/  PRMT R4, R16, 0x8880, RZ ;  /* 0x0000888010047816 */ /* 0x000fe400000000ff */
[----:B------:R-:W-:Y:S02]  /*eb50*/  CS2R R6, SRZ ;  /* 0x0000000000067805 */ /* 0x000fe4000001ff00 */
[----:B------:R-:W-:-:S06]  /*eb60*/  PRMT R4, R4, 0x7710, RZ ;  /* 0x0000771004047816 */ /* 0x000fcc00000000ff */
[----:B------:R-:W0:Y:S02]  /*eb70*/  I2F.F64.S16 R4, R4 ;  /* 0x0000000400047312 */ /* 0x000e240000101c00 */
[----:B0-----:R-:W-:Y:S01]  /*eb80*/  STG.E.128 desc[UR36][R2.64], R4 ;  /* 0x0000000402007986 */ /* 0x001fe2000c101d24 */
[----:B------:R-:W-:Y:S05]  /*eb90*/  EXIT ;  /* 0x000000000000794d */ /* 0x000fea0003800000 */
.L_x_14764:
        /* <DEDUP_REMOVED lines=21> */
.L_x_14769:
[----:B------:R-:W-:Y:S05]  /*ecf0*/  BSYNC B0 ;  /* 0x0000000000007941 */ /* 0x000fea0003800000 */
.L_x_14768:
[----:B------:R-:W-:-:S05]  /*ed00*/  LOP3.LUT R5, R0, R5, RZ, 0xfc, !PT ;  /* 0x0000000500057212 */ /* 0x000fca00078efcff */
[----:B------:R-:W-:Y:S01]  /*ed10*/  STG.E.U8 desc[UR36][R2.64], R5 ;  /* 0x0000000502007986 */ /* 0x000fe2000c101124 */
[----:B------:R-:W-:Y:S05]  /*ed20*/  EXIT ;  /* 0x000000000000794d */ /* 0x000fea0003800000 */
.L_x_14767:
        /* <DEDUP_REMOVED lines=13> */
.L_x_14771:
[----:B------:R-:W-:Y:S01]  /*ee00*/  IMAD.MOV.U32 R0, RZ, RZ, 0x7f ;  /* 0x0000007fff007424 */ /* 0x000fe200078e00ff */
[----:B------:R-:W-:-:S04]  /*ee10*/  ISETP.GT.U32.AND P0, PT, R4, 0x7f800000, PT ;  /* 0x7f8000000400780c */ /* 0x000fc80003f04070 */
[----:B------:R-:W-:-:S09]  /*ee20*/  SEL R0, R0, 0x7c, P0 ;  /* 0x0000007c00007807 */ /* 0x000fd20000000000 */
.L_x_14772:
[----:B------:R-:W-:Y:S05]  /*ee30*/  BSYNC B0 ;  /* 0x0000000000007941 */ /* 0x000fea0003800000 */
.L_x_14770:
[----:B------:R-:W-:-:S04]  /*ee40*/  LOP3.LUT R4, R5, 0x80000000, RZ, 0xc0, !PT ;  /* 0x8000000005047812 */ /* 0x000fc800078ec0ff */
[----:B------:R-:W-:-:S04]  /*ee50*/  SHF.R.U32.HI R5, RZ, 0x18, R4 ;  /* 0x00000018ff057819 */ /* 0x000fc80000011604 */
[----:B------:R-:W-:-:S05]  /*ee60*/  LOP3.LUT R5, R0, R5, RZ, 0xfc, !PT ;  /* 0x0000000500057212 */ /* 0x000fca00078efcff */
[----:B------:R-:W-:Y:S01]  /*ee70*/  STG.E.U8 desc[UR36][R2.64], R5 ;  /* 0x0000000502007986 */ /* 0x000fe2000c101124 */
[----:B------:R-:W-:Y:S05]  /*ee80*/  EXIT ;  /* 0x000000000000794d */ /* 0x000fea0003800000 */
.L_x_14766:
[----:B------:R-:W0:Y:S02]  /*ee90*/  I2F.S8 R0, R16 ;  /* 0x0000001000007306 */ /* 0x000e240000001400 */
[----:B0-----:R-:W-:-:S05]  /*eea0*/  F2FP.BF16.F32.PACK_AB R0, RZ, R0 ;  /* 0x00000000ff00723e */ /* 0x001fca00000010ff */
[----:B------:R-:W-:Y:S01]  /*eeb0*/  STG.E.U16 desc[UR36][R2.64], R0 ;  /* 0x0000000002007986 */ /* 0x000fe2000c101524 */
[----:B------:R-:W-:Y:S05]  /*eec0*/  EXIT ;  /* 0x000000000000794d */ /* 0x000fea0003800000 */
.L_x_14763:
        /* <DEDUP_REMOVED lines=10> */
[----:B------:R-:W-:Y:S01]  /*ef70*/  STG.E.U16 desc[UR36][R2.64], R5 ;  /* 0x0000000502007986 */ /* 0x000fe2000c101524 */
[----:B------:R-:W-:Y:S05]  /*ef80*/  EXIT ;  /* 0x000000000000794d */ /* 0x000fea0003800000 */
.L_x_14775:
        /* <DEDUP_REMOVED lines=17> */
.L_x_14778:
[----:B------:R-:W-:-:S04]  /*f0a0*/  LOP3.LUT R0, R7, 0x80000000, RZ, 0xc0, !PT ;  /* 0x8000000007007812 */ /* 0x000fc800078ec0ff */
[----:B------:R-:W-:-:S04]  /*f0b0*/  SHF.R.U32.HI R5, RZ, 0x18, R0 ;  /* 0x00000018ff057819 */ /* 0x000fc80000011600 */
[----:B------:R-:W-:-:S04]  /*f0c0*/  LOP3.LUT R4, R4, R5, RZ, 0xfc, !PT ;  /* 0x0000000504047212 */ /* 0x000fc800078efcff */
[----:B------:R-:W-:-:S07]  /*f0d0*/  PRMT R0, R4, 0x7610, R0 ;  /* 0x0000761004007816 */ /* 0x000fce0000000000 */
.L_x_14777:
[----:B------:R-:W-:Y:S05]  /*f0e0*/  BSYNC B0 ;  /* 0x0000000000007941 */ /* 0x000fea0003800000 */
.L_x_14776:
[----:B------:R-:W-:Y:S01]  /*f0f0*/  STG.E.U8 desc[UR36][R2.64], R0 ;  /* 0x0000000002007986 */ /* 0x000fe2000c101124 */
[----:B------:R-:W-:Y:S05]  /*f100*/  EXIT ;  /* 0x000000000000794d */ /* 0x000fea0003800000 */
.L_x_14774:
        /* <DEDUP_REMOVED lines=17> */
.L_x_14781:
[----:B------:R-:W-:-:S04]  /*f220*/  LOP3.LUT R0, R7, 0x80000000, RZ, 0xc0, !PT ;  /* 0x8000000007007812 */ /* 0x000fc800078ec0ff */
[----:B------:R-:W-:-:S04]  /*f230*/  SHF.R.U32.HI R5, RZ, 0x18, R0 ;  /* 0x00000018ff057819 */ /* 0x000fc80000011600 */
[----:B------:R-:W-:-:S04]  /*f240*/  LOP3.LUT R4, R4, R5, RZ, 0xfc, !PT ;  /* 0x0000000504047212 */ /* 0x000fc800078efcff */
[----:B------:R-:W-:-:S07]  /*f250*/  PRMT R0, R4, 0x7610, R0 ;  /* 0x0000761004007816 */ /* 0x000fce0000000000 */
.L_x_14780:
[----:B------:R-:W-:Y:S05]  /*f260*/  BSYNC B0 ;  /* 0x0000000000007941 */ /* 0x000fea0003800000 */
.L_x_14779:
[----:B------:R-:W-:Y:S01]  /*f270*/  STG.E.U8 desc[UR36][R2.64], R0 ;  /* 0x0000000002007986 */ /* 0x000fe2000c101124 */
[----:B------:R-:W-:Y:S05]  /*f280*/  EXIT ;  /* 0x000000000000794d */ /* 0x000fea0003800000 */
.L_x_14773:
        /* <DEDUP_REMOVED lines=22> */
.L_x_14756:
        /* <DEDUP_REMOVED lines=16> */
.L_x_14784:
[----:B------:R-:W-:Y:S05]  /*f4f0*/  EXIT ;  /* 0x000000000000794d */ /* 0x000fea0003800000 */
.L_x_14783:
[----:B------:R-:W-:-:S04]  /*f500*/  LOP3.LUT R16, R16, 0xffff, RZ, 0xc0, !PT ;  /* 0x0000ffff10107812 */ /* 0x000fc800078ec0ff */
[----:B------:R-:W-:-:S05]  /*f510*/  PRMT R16, R16, 0x8880, RZ ;  /* 0x0000888010107816 */ /* 0x000fca00000000ff */
[----:B------:R-:W-:-:S05]  /*f520*/  IMAD.MOV.U32 R4, RZ, RZ, R16 ;  /* 0x000000ffff047224 */ /* 0x000fca00078e0010 */
[----:B------:R-:W-:-:S05]  /*f530*/  SHF.R.S32.HI R5, RZ, 0x1f, R4 ;  /* 0x0000001fff057819 */ /* 0x000fca0000011404 */
[----:B------:R-:W-:Y:S01]  /*f540*/  STG.E.64 desc[UR36][R2.64], R4 ;  /* 0x0000000402007986 */ /* 0x000fe2000c101b24 */
[----:B------:R-:W-:Y:S05]  /*f550*/  EXIT ;  /* 0x000000000000794d */ /* 0x000fea0003800000 */
.L_x_14782:
[----:B------:R-:W-:-:S04]  /*f560*/  LOP3.LUT R16, R16, 0xffff, RZ, 0xc0, !PT ;  /* 0x0000ffff10107812 */ /* 0x000fc800078ec0ff */
[----:B------:R-:W-:-:S05]  /*f570*/  PRMT R5, R16, 0x8880, RZ ;  /* 0x0000888010057816 */ /* 0x000fca00000000ff */
[----:B------:R-:W-:Y:S01]  /*f580*/  STG.E desc[UR36][R2.64], R5 ;  /* 0x0000000502007986 */ /* 0x000fe2000c101924 */
[----:B------:R-:W-:Y:S05]  /*f590*/  EXIT ;  /* 0x000000000000794d */ /* 0x000fea0003800000 */
.L_x_14785:
        /* <DEDUP_REMOVED lines=14> */
.L_x_44488:


//--------------------- .text._ZN2at6native18elementwise_kernelILi128ELi4EZNS0_22gpu_kernel_impl_nocastIZZZNS0_49_GLOBAL__N__657f93f7_16_TensorCompare_cu_71e06f4e17clamp_kernel_implERNS_18TensorIteratorBaseEENKUlvE_clEvENKUlvE0_clEvEUlaaaE_EEvS5_RKT_EUliE_EEviT1_ --------------------------
	.section	.text._ZN2at6native18elementwise_kernelILi128ELi4EZNS0_22gpu_kernel_impl_nocastIZZZNS0_49_GLOBAL__N__657f93f7_16_TensorCompare_cu_71e06f4e17clamp_kernel_implERNS_18TensorIteratorBaseEENKUlvE_clEvENKUlvE0_clEvEUlaaaE_EEvS5_RKT_EUliE_EEviT1_,"ax",@progbits
	.align	128
        .global         _ZN2at6native18elementwise_kernelILi128ELi4EZNS0_22gpu_kernel_impl_nocastIZZZNS0_49_GLOBAL__N__657f93f7_16_TensorCompare_cu_71e06f4e17clamp_kernel_implERNS_18TensorIteratorBaseEENKUlvE_clEvENKUlvE0_clEvEUlaaaE_EEvS5_RKT_EUliE_EEviT1_
        .type           _ZN2at6native18elementwise_kernelILi128ELi4EZNS0_22gpu_kernel_impl_nocastIZZZNS0_49_GLOBAL__N__657f93f7_16_TensorCompare_cu_71e06f4e17clamp_kernel_implERNS_18TensorIteratorBaseEENKUlvE_clEvENKUlvE0_clEvEUlaaaE_EEvS5_RKT_EUliE_EEviT1_,@function
        .size           _ZN2at6native18elementwise_kernelILi128ELi4EZNS0_22gpu_kernel_impl_nocastIZZZNS0_49_GLOBAL__N__657f93f7_16_TensorCompare_cu_71e06f4e17clamp_kernel_implERNS_18TensorIteratorBaseEENKUlvE_clEvENKUlvE0_clEvEUlaaaE_EEvS5_RKT_EUliE_EEviT1_,(.L_x_44489 - _ZN2at6native18elementwise_kernelILi128ELi4EZNS0_22gpu_kernel_impl_nocastIZZZNS0_49_GLOBAL__N__657f93f7_16_TensorCompare_cu_71e06f4e17clamp_kernel_implERNS_18TensorIteratorBaseEENKUlvE_clEvENKUlvE0_clEvEUlaaaE_EEvS5_RKT_EUliE_EEviT1_)
        .other          _ZN2at6native18elementwise_kernelILi128ELi4EZNS0_22gpu_kernel_impl_nocastIZZZNS0_49_GLOBAL__N__657f93f7_16_TensorCompare_cu_71e06f4e17clamp_kernel_implERNS_18TensorIteratorBaseEENKUlvE_clEvENKUlvE0_clEvEUlaaaE_EEvS5_RKT_EUliE_EEviT1_,@"STO_CUDA_ENTRY STV_DEFAULT"
_ZN2at6native18elementwise_kernelILi128ELi4EZNS0_22gpu_kernel_impl_nocastIZZZNS0_49_GLOBAL__N__657f93f7_16_TensorCompare_cu_71e06f4e17clamp_kernel_implERNS_18TensorIteratorBaseEENKUlvE_clEvENKUlvE0_clEvEUlaaaE_EEvS5_RKT_EUliE_EEviT1_:
.text._ZN2at6native18elementwise_kernelILi128ELi4EZNS0_22gpu_kernel_impl_nocastIZZZNS0_49_GLOBAL__N__657f93f7_16_TensorCompare_cu_71e06f4e17clamp_kernel_implERNS_18TensorIteratorBaseEENKUlvE_clEvENKUlvE0_clEvEUlaaaE_EEvS5_RKT_EUliE_EEviT1_:
        /* <DEDUP_REMOVED lines=389> */
.L_x_14788:
        /* <DEDUP_REMOVED lines=10> */
[----:B------:R-:W2:Y:S04]  /*18f0*/  LDG.E.S8 R9, desc[UR4][R8.64] ;  /* 0x0000000408097981 */ /* 0x000ea8000c1e1300 */
[----:B------:R-:W2:Y:S04]  /*1900*/  LDG.E.S8 R6, desc[UR4][R6.64] ;  /* 0x0000000406067981 */ /* 0x000ea8000c1e1300 */
[----:B------:R-:W3:Y:S01]  /*1910*/  LDG.E.S8 R11, desc[UR4][R10.64] ;  /* 0x000000040a0b7981 */ /* 0x000ee2000c1e1300 */
[----:B------:R-:W-:-:S04]  /*1920*/  IADD3 R4, P0, R5, UR8, RZ ;  /* 0x0000000805047c10 */ /* 0x000fc8000ff1e0ff */
[----:B------:R-:W-:Y:S02]  /*1930*/  IADD3.X R5, RZ, UR9, RZ, P0, !PT ;  /* 0x00000009ff057c10 */ /* 0x000fe400087fe4ff */
[----:B------:R-:W-:Y:S02]  /*1940*/  IADD3 R3, R3, 0x80, RZ ;  /* 0x0000008003037810 */ /* 0x000fe40007ffe0ff */
[----:B--2---:R-:W-:-:S04]  /*1950*/  VIMNMX R0, R6, R9, !PT ;  /* 0x0000000906007248 */ /* 0x004fc80007fe0100 */
[----:B---3--:R-:W-:-:S05]  /*1960*/  VIMNMX R13, R0, R11, PT ;  /* 0x0000000b000d7248 */ /* 0x008fca0003fe0100 */
[----:B------:R0:W-:Y:S02]  /*1970*/  STG.E.U8 desc[UR4][R4.64], R13 ;  /* 0x0000000d04007986 */ /* 0x0001e4000c101104 */
.L_x_14787:
[----:B------:R-:W-:Y:S05]  /*1980*/  BSYNC B0 ;  /* 0x0000000000007941 */ /* 0x000fea0003800000 */
.L_x_14786:
        /* <DEDUP_REMOVED lines=382> */
.L_x_14791:
        /* <DEDUP_REMOVED lines=15> */
[----:B------:R-:W-:-:S04]  /*3260*/  IADD3 R3, R3, 0x80, RZ ;  /* 0x0000008003037810 */ /* 0x000fc80007ffe0ff */
[----:B------:R-:W-:Y:S02]  /*3270*/  ISETP.GE.AND P0, PT, R3, UR6, PT ;  /* 0x0000000603007c0c */ /* 0x000fe4000bf06270 */
[----:B--2---:R-:W-:-:S04]  /*3280*/  VIMNMX R0, R6, R9, !PT ;  /* 0x0000000906007248 */ /* 0x004fc80007fe0100 */
[----:B---3--:R-:W-:-:S05]  /*3290*/  VIMNMX R13, R0, R11, PT ;  /* 0x0000000b000d7248 */ /* 0x008fca0003fe0100 */
[----:B------:R1:W-:Y:S02]  /*32a0*/  STG.E.U8 desc[UR4][R4.64], R13 ;  /* 0x0000000d04007986 */ /* 0x0003e4000c101104 */
        /* <DEDUP_REMOVED lines=380> */
.L_x_14792:
        /* <DEDUP_REMOVED lines=19> */
.L_x_14790:
[----:B------:R-:W-:Y:S05]  /*4ba0*/  BSYNC B0 ;  /* 0x0000000000007941 */ /* 0x000fea0003800000 */
.L_x_14789:
        /* <DEDUP_REMOVED lines=381> */
.L_x_14793:
        /* <DEDUP_REMOVED lines=15> */
[----:B--2---:R-:W-:-:S04]  /*6470*/  VIMNMX R0, R2, R7, !PT ;  /* 0x0000000702007248 */ /* 0x004fc80007fe0100 */
[----:B---3--:R-:W-:-:S05]  /*6480*/  VIMNMX R11, R0, R9, PT ;  /* 0x00000009000b7248 */ /* 0x008fca0003fe0100 */
[----:B------:R-:W-:Y:S01]  /*6490*/  STG.E.U8 desc[UR4][R4.64], R11 ;  /* 0x0000000b04007986 */ /* 0x000fe2000c101104 */
[----:B------:R-:W-:Y:S05]  /*64a0*/  EXIT ;  /* 0x000000000000794d */ /* 0x000fea0003800000 */
.L_x_14794:
        /* <DEDUP_REMOVED lines=13> */
.L_x_44489:


//--------------------- .text._ZN2at6native27unrolled_elementwise_kernelIZZZNS0_49_GLOBAL__N__657f93f7_16_TensorCompare_cu_71e06f4e17clamp_kernel_implERNS_18TensorIteratorBaseEENKUlvE_clEvENKUlvE0_clEvEUlaaaE_St5arrayIPcLm4EELi4E23TrivialOffsetCalculatorILi3EjESB_ILi1EjENS0_6memory15LoadWithoutCastENSE_16StoreWithoutCastEEEviT_T0_T2_T3_T4_T5_ --------------------------
	.section	.text._ZN2at6native27unrolled_elementwise_kernelIZZZNS0_49_GLOBAL__N__657f93f7_16_TensorCompare_cu_71e06f4e17clamp_kernel_implERNS_18TensorIteratorBaseEENKUlvE_clEvENKUlvE0_clEvEUlaaaE_St5arrayIPcLm4EELi4E23TrivialOffsetCalculatorILi3EjESB_ILi1EjENS0_6memory15LoadWithoutCastENSE_16StoreWithoutCastEEEviT_T0_T2_T3_T4_T5_,"ax",@progbits
	.align	128
        .global         _ZN2at6native27unrolled_elementwise_kernelIZZZNS0_49_GLOBAL__N__657f93f7_16_TensorCompare_cu_71e06f4e17clamp_kernel_implERNS_18TensorIteratorBaseEENKUlvE_clEvENKUlvE0_clEvEUlaaaE_St5arrayIPcLm4EELi4E23TrivialOffsetCalculatorILi3EjESB_ILi1EjENS0_6memory15LoadWithoutCastENSE_16StoreWithoutCastEEEviT_T0_T2_T3_T4_T5_
        .type           _ZN2at6native27unrolled_elementwise_kernelIZZZNS0_49_GLOBAL__N__657f93f7_16_TensorCompare_cu_71e06f4e17clamp_kernel_implERNS_18TensorIteratorBaseEENKUlvE_clEvENKUlvE0_clEvEUlaaaE_St5arrayIPcLm4EELi4E23TrivialOffsetCalculatorILi3EjESB_ILi1EjENS0_6memory15LoadWithoutCastENSE_16StoreWithoutCastEEEviT_T0_T2_T3_T4_T5_,@function
        .size           _ZN2at6native27unrolled_elementwise_kernelIZZZNS0_49_GLOBAL__N__657f93f7_16_TensorCompare_cu_71e06f4e17clamp_kernel_implERNS_18TensorIteratorBaseEENKUlvE_clEvENKUlvE0_clEvEUlaaaE_St5arrayIPcLm4EELi4E23TrivialOffsetCalculatorILi3EjESB_ILi1EjENS0_6memory15LoadWithoutCastENSE_16StoreWithoutCastEEEviT_T0_T2_T3_T4_T5_,(.L_x_44490 - _ZN2at6native27unrolled_elementwise_kernelIZZZNS0_49_GLOBAL__N__657f93f7_16_TensorCompare_cu_71e06f4e17clamp_kernel_implERNS_18TensorIteratorBaseEENKUlvE_clEvENKUlvE0_clEvEUlaaaE_St5arrayIPcLm4EELi4E23TrivialOffsetCalculatorILi3EjESB_ILi1EjENS0_6memory15LoadWithoutCastENSE_16StoreWithoutCastEEEviT_T0_T2_T3_T4_T5_)
        .other          _ZN2at6native27unrolled_elementwise_kernelIZZZNS0_49_GLOBAL__N__657f93f7_16_TensorCompare_cu_71e06f4e17clamp_kernel_implERNS_18TensorIteratorBaseEENKUlvE_clEvENKUlvE0_clEvEUlaaaE_St5arrayIPcLm4EELi4E23TrivialOffsetCalculatorILi3EjESB_ILi1EjENS0_6memory15LoadWithoutCastENSE_16StoreWithoutCastEEEviT_T0_T2_T3_T4_T5_,@"STO_CUDA_ENTRY STV_DEFAULT"
_ZN2at6native27unrolled_elementwise_kernelIZZZNS0_49_GLOBAL__N__657f93f7_16_TensorCompare_cu_71e06f4e17clamp_kernel_implERNS_18TensorIteratorBaseEENKUlvE_clEvENKUlvE0_clEvEUlaaaE_St5arrayIPcLm4EELi4E23TrivialOffsetCalculatorILi3EjESB_ILi1EjENS0_6memory15LoadWithoutCastENSE_16StoreWithoutCastEEEviT_T0_T2_T3_T4_T5_:
.text._ZN2at6native27unrolled_elementwise_kernelIZZZNS0_49_GLOBAL__N__657f93f7_16_TensorCompare_cu_71e06f4e17clamp_kernel_implERNS_18TensorIteratorBaseEENKUlvE_clEvENKUlvE0_clEvEUlaaaE_St5arrayIPcLm4EELi4E23TrivialOffsetCalculatorILi3EjESB_ILi1EjENS0_6memory15LoadWithoutCastENSE_16StoreWithoutCastEEEviT_T0_T2_T3_T4_T5_:
[----:B------:R-:W-:Y:S01]  /*0000*/  LDC R1, c[0x0][0x28] ;  /* 0x00000a00ff017b82 */ /* 0x000fe20000000800 */
[----:B------:R-:W0:Y:S07]  /*0010*/  S2R R0, SR_CTAID.X ;  /* 0x0000000000007919 */ /* 0x000e2e0000002500 */
[----:B------:R-:W0:Y:S01]  /*0020*/  LDC R5, c[0x0][0x210] ;  /* 0x00008400ff057b82 */ /* 0x000e220000000800 */
[----:B------:R-:W-:Y:S01]  /*0030*/  IMAD.MOV.U32 R4, RZ, RZ, RZ ;  /* 0x000000ffff047224 */ /* 0x000fe200078e00ff */
[----:B------:R-:W-:Y:S01]  /*0040*/  ULDC.64 UR4, c[0x0][0x208] ;  /* 0x0000820000047ab9 */ /* 0x000fe20000000a00 */
[----:B------:R-:W1:Y:S01]  /*0050*/  S2R R3, SR_TID.X ;  /* 0x0000000000037919 */ /* 0x000e620000002100 */
[----:B0-----:R-:W-:-:S02]  /*0060*/  IMAD R2, R0, -0x200, R5 ;  /* 0xfffffe0000027824 */ /* 0x001fc400078e0205 */
        /* <DEDUP_REMOVED lines=11> */
[----:B0-----:R-:W-:Y:S02]  /*0120*/  @!P0 IADD3 R22, P3, R7, R22, RZ ;  /* 0x0000001607168210 */ /* 0x001fe40007f7e0ff */
[----:B------:R-:W-:-:S03]  /*0130*/  ISETP.GE.AND P2, PT, R5, R2, PT ;  /* 0x000000020500720c */ /* 0x000fc60003f46270 */
[----:B------:R-:W-:Y:S01]  /*0140*/  @!P0 IMAD.X R23, RZ, RZ, R23, P3 ;  /* 0x000000ffff178224 */ /* 0x000fe200018e0617 */
[C---:B-1----:R-:W-:Y:S01]  /*0150*/  @!P0 IADD3 R28, P4, R7.reuse, R28, RZ ;  /* 0x0000001c071c8210 */ /* 0x042fe20007f9e0ff */
[----:B------:R-:W0:Y:S03]  /*0160*/  @!P1 LDC.64 R16, c[0x0][0x220] ;  /* 0x00008800ff109b82 */ /* 0x000e260000000a00 */
[----:B------:R1:W4:Y:S01]  /*0170*/  @!P0 LDG.E.S8 R4, desc[UR4][R22.64] ;  /* 0x0000000416048981 */ /* 0x000322000c1e1300 */
[----:B------:R-:W-:Y:S01]  /*0180*/  @!P0 IMAD.X R29, RZ, RZ, R29, P4 ;  /* 0x000000ffff1d8224 */ /* 0x000fe200020e061d */
[----:B--2---:R-:W-:-:S03]  /*0190*/  @!P0 IADD3 R26, P5, R7, R26, RZ ;  /* 0x0000001a071a8210 */ /* 0x004fc60007fbe0ff */
[----:B------:R-:W2:Y:S01]  /*01a0*/  @!P2 LDC.64 R8, c[0x0][0x220] ;  /* 0x00008800ff08ab82 */ /* 0x000ea20000000a00 */
[----:B------:R-:W-:-:S07]  /*01b0*/  CS2R R6, SRZ ;  /* 0x0000000000067805 */ /* 0x000fce000001ff00 */
[----:B------:R-:W1:Y:S01]  /*01c0*/  @!P2 LDC.64 R12, c[0x0][0x228] ;  /* 0x00008a00ff0cab82 */ /* 0x000e620000000a00 */
[----:B------:R-:W-:Y:S01]  /*01d0*/  @!P0 IMAD.X R27, RZ, RZ, R27, P5 ;  /* 0x000000ffff1b8224 */ /* 0x000fe200028e061b */
[----:B------:R-:W4:Y:S06]  /*01e0*/  @!P0 LDG.E.S8 R7, desc[UR4][R28.64] ;  /* 0x000000041c078981 */ /* 0x000f2c000c1e1300 */
[----:B------:R-:W0:Y:S01]  /*01f0*/  @!P1 LDC.64 R10, c[0x0][0x230] ;  /* 0x00008c00ff0a9b82 */ /* 0x000e220000000a00 */
[----:B------:R0:W4:Y:S07]  /*0200*/  @!P0 LDG.E.S8 R6, desc[UR4][R26.64] ;  /* 0x000000041a068981 */ /* 0x00012e000c1e1300 */
[----:B------:R-:W0:Y:S01]  /*0210*/  @!P2 LDC.64 R18, c[0x0][0x230] ;  /* 0x00008c00ff12ab82 */ /* 0x000e220000000a00 */
[----:B---3--:R-:W-:Y:S01]  /*0220*/  @!P1 IADD3 R14, P4, R21, R14, RZ ;  /* 0x0000000e150e9210 */ /* 0x008fe20007f9e0ff */
[----:B------:R-:W-:-:S04]  /*0230*/  @!P2 IMAD R25, R0, 0x200, R5 ;  /* 0x000002000019a824 */ /* 0x000fc800078e0205 */
[----:B------:R-:W-:Y:S01]  /*0240*/  @!P1 IMAD.X R15, RZ, RZ, R15, P4 ;  /* 0x000000ffff0f9224 */ /* 0x000fe200020e060f */
[C---:B--2---:R-:W-:Y:S02]  /*0250*/  @!P2 IADD3 R8, P5, R25.reuse, R8, RZ ;  /* 0x000000081908a210 */ /* 0x044fe40007fbe0ff */
[----:B-1----:R-:W-:Y:S02]  /*0260*/  @!P2 IADD3 R12, P4, R25, R12, RZ ;  /* 0x0000000c190ca210 */ /* 0x002fe40007f9e0ff */
[C---:B0-----:R-:W-:Y:S01]  /*0270*/  @!P1 IADD3 R16, P3, R21.reuse, R16, RZ ;  /* 0x0000001015109210 */ /* 0x041fe20007f7e0ff */
[----:B------:R-:W-:Y:S01]  /*0280*/  @!P2 IMAD.X R9, RZ, RZ, R9, P5 ;  /* 0x000000ffff09a224 */ /* 0x000fe200028e0609 */
[----:B------:R-:W-:Y:S01]  /*0290*/  CS2R R22, SRZ ;  /* 0x0000000000167805 */ /* 0x000fe2000001ff00 */
[----:B------:R-:W-:Y:S01]  /*02a0*/  @!P2 IMAD.X R13, RZ, RZ, R13, P4 ;  /* 0x000000ffff0da224 */ /* 0x000fe200020e060d */
[----:B------:R-:W-:Y:S01]  /*02b0*/  @!P1 IADD3 R10, P5, R21, R10, RZ ;  /* 0x0000000a150a9210 */ /* 0x000fe20007fbe0ff */
[----:B------:R-:W-:Y:S01]  /*02c0*/  IMAD.MOV.U32 R20, RZ, RZ, RZ ;  /* 0x000000ffff147224 */ /* 0x000fe200078e00ff */
[----:B------:R-:W-:Y:S01]  /*02d0*/  @!P1 IADD3.X R17, RZ, R17, RZ, P3, !PT ;  /* 0x00000011ff119210 */ /* 0x000fe20001ffe4ff */
[----:B------:R-:W-:Y:S01]  /*02e0*/  IMAD.MOV.U32 R21, RZ, RZ, RZ ;  /* 0x000000ffff157224 */ /* 0x000fe200078e00ff */
[----:B------:R-:W-:Y:S01]  /*02f0*/  CS2R R26, SRZ ;  /* 0x00000000001a7805 */ /* 0x000fe2000001ff00 */
[----:B------:R0:W2:Y:S01]  /*0300*/  @!P1 LDG.E.S8 R23, desc[UR4][R14.64] ;  /* 0x000000040e179981 */ /* 0x0000a2000c1e1300 */
[----:B------:R-:W-:-:S03]  /*0310*/  @!P2 IADD3 R24, P4, R25, R18, RZ ;  /* 0x000000121918a210 */ /* 0x000fc60007f9e0ff */
[----:B------:R1:W2:Y:S01]  /*0320*/  @!P1 LDG.E.S8 R20, desc[UR4][R16.64] ;  /* 0x0000000410149981 */ /* 0x0002a2000c1e1300 */
[----:B------:R-:W-:Y:S01]  /*0330*/  @!P1 IADD3.X R11, RZ, R11, RZ, P5, !PT ;  /* 0x0000000bff0b9210 */ /* 0x000fe20002ffe4ff */
[----:B------:R-:W-:Y:S02]  /*0340*/  @!P2 IMAD.X R25, RZ, RZ, R19, P4 ;  /* 0x000000ffff19a224 */ /* 0x000fe400020e0613 */
[----:B------:R3:W2:Y:S04]  /*0350*/  @!P2 LDG.E.S8 R22, desc[UR4][R8.64] ;  /* 0x000000040816a981 */ /* 0x0006a8000c1e1300 */
[----:B------:R3:W2:Y:S04]  /*0360*/  @!P2 LDG.E.S8 R21, desc[UR4][R12.64] ;  /* 0x000000040c15a981 */ /* 0x0006a8000c1e1300 */
[----:B------:R3:W2:Y:S04]  /*0370*/  @!P1 LDG.E.S8 R27, desc[UR4][R10.64] ;  /* 0x000000040a1b9981 */ /* 0x0006a8000c1e1300 */
[----:B------:R-:W2:Y:S01]  /*0380*/  @!P2 LDG.E.S8 R26, desc[UR4][R24.64] ;  /* 0x00000004181aa981 */ /* 0x000ea2000c1e1300 */
[----:B------:R-:W-:-:S05]  /*0390*/  @!P2 VIADD R5, R5, 0x80 ;  /* 0x000000800505a836 */ /* 0x000fca0000000000 */
[----:B------:R-:W-:-:S13]  /*03a0*/  ISETP.GE.AND P3, PT, R5, R2, PT ;  /* 0x000000020500720c */ /* 0x000fda0003f66270 */
[----:B0-----:R-:W0:Y:S08]  /*03b0*/  @!P3 LDC.64 R14, c[0x0][0x220] ;  /* 0x00008800ff0ebb82 */ /* 0x001e300000000a00 */
[----:B-1----:R-:W1:Y:S08]  /*03c0*/  @!P3 LDC.64 R16, c[0x0][0x228] ;  /* 0x00008a00ff10bb82 */ /* 0x002e700000000a00 */
[----:B------:R-:W1:Y:S01]  /*03d0*/  @!P3 LDC.64 R18, c[0x0][0x230] ;  /* 0x00008c00ff12bb82 */ /* 0x000e620000000a00 */
[----:B---3--:R-:W-:-:S05]  /*03e0*/  @!P3 IMAD R9, R0, 0x200, R5 ;  /* 0x000002000009b824 */ /* 0x008fca00078e0205 */
[----:B0-----:R-:W-:-:S05]  /*03f0*/  @!P3 IADD3 R14, P1, R9, R14, RZ ;  /* 0x0000000e090eb210 */ /* 0x001fca0007f3e0ff */
[----:B------:R-:W-:Y:S01]  /*0400*/  @!P3 IMAD.X R15, RZ, RZ, R15, P1 ;  /* 0x000000ffff0fb224 */ /* 0x000fe200008e060f */
[C---:B-1----:R-:W-:Y:S02]  /*0410*/  @!P3 IADD3 R16, P2, R9.reuse, R16, RZ ;  /* 0x000000100910b210 */ /* 0x042fe40007f5e0ff */
[----:B------:R-:W-:Y:S02]  /*0420*/  @!P3 IADD3 R18, P1, R9, R18, RZ ;  /* 0x000000120912b210 */ /* 0x000fe40007f3e0ff */
[----:B------:R-:W0:Y:S01]  /*0430*/  @!P0 LDC.64 R8, c[0x0][0x218] ;  /* 0x00008600ff088b82 */ /* 0x000e220000000a00 */
[----:B------:R-:W-:Y:S01]  /*0440*/  @!P0 IMAD R13, R0, 0x200, R3 ;  /* 0x00000200000d8824 */ /* 0x000fe200078e0203 */
[----:B------:R-:W-:Y:S01]  /*0450*/  HFMA2.MMA R10, -RZ, RZ, 0, 0 ;  /* 0x00000000ff0a7435 */ /* 0x000fe200000001ff */
[----:B------:R-:W-:Y:S02]  /*0460*/  @!P3 IMAD.X R17, RZ, RZ, R17, P2 ;  /* 0x000000ffff11b224 */ /* 0x000fe400010e0611 */
[----:B------:R-:W-:-:S02]  /*0470*/  IMAD.MOV.U32 R5, RZ, RZ, RZ ;  /* 0x000000ffff057224 */ /* 0x000fc400078e00ff */
[----:B------:R-:W-:Y:S02]  /*0480*/  IMAD.MOV.U32 R12, RZ, RZ, RZ ;  /* 0x000000ffff0c7224 */ /* 0x000fe400078e00ff */
[----:B------:R-:W-:Y:S02]  /*0490*/  @!P3 IMAD.X R19, RZ, RZ, R19, P1 ;  /* 0x000000ffff13b224 */ /* 0x000fe400008e0613 */
[----:B------:R-:W-:Y:S01]  /*04a0*/  VIADD R11, R3, 0x80 ;  /* 0x00000080030b7836 */ /* 0x000fe20000000000 */
[----:B------:R1:W5:Y:S01]  /*04b0*/  @!P3 LDG.E.S8 R5, desc[UR4][R14.64] ;  /* 0x000000040e05b981 */ /* 0x000362000c1e1300 */
[----:B0-----:R-:W-:-:S03]  /*04c0*/  @!P0 IADD3 R8, P2, R13, R8, RZ ;  /* 0x000000080d088210 */ /* 0x001fc60007f5e0ff */
[----:B------:R1:W5:Y:S02]  /*04d0*/  @!P3 LDG.E.S8 R12, desc[UR4][R16.64] ;  /* 0x00000004100cb981 */ /* 0x000364000c1e1300 */
[----:B------:R-:W-:Y:S02]  /*04e0*/  @!P0 IMAD.X R9, RZ, RZ, R9, P2 ;  /* 0x000000ffff098224 */ /* 0x000fe400010e0609 */
[----:B------:R1:W5:Y:S01]  /*04f0*/  @!P3 LDG.E.S8 R10, desc[UR4][R18.64] ;  /* 0x00000004120ab981 */ /* 0x000362000c1e1300 */
[----:B------:R-:W-:-:S05]  /*0500*/  @!P0 IMAD.MOV.U32 R3, RZ, RZ, R11 ;  /* 0x000000ffff038224 */ /* 0x000fca00078e000b */
[----:B------:R-:W-:Y:S01]  /*0510*/  ISETP.GE.AND P1, PT, R3, R2, PT ;  /* 0x000000020300720c */ /* 0x000fe20003f26270 */
[----:B------:R-:W-:Y:S01]  /*0520*/  BSSY B0, `(.L_x_14795) ;  /* 0x0000015000007945 */ /* 0x000fe20003800000 */
[----:B----4-:R-:W-:-:S04]  /*0530*/  VIMNMX R7, R7, R4, !PT ;  /* 0x0000000407077248 */ /* 0x010fc80007fe0100 */
[----:B------:R-:W-:-:S05]  /*0540*/  VIMNMX R7, R7, R6, PT ;  /* 0x0000000607077248 */ /* 0x000fca0003fe0100 */
[----:B------:R1:W-:Y:S01]  /*0550*/  @!P0 STG.E.U8 desc[UR4][R8.64], R7 ;  /* 0x0000000708008986 */ /* 0x0003e2000c101104 */
[----:B--2---:R-:W-:Y:S02]  /*0560*/  VIMNMX R20, R23, R20, !PT ;  /* 0x0000001417147248 */ /* 0x004fe40007fe0100 */
[----:B------:R-:W-:Y:S02]  /*0570*/  VIMNMX R21, R21, R22, !PT ;  /* 0x0000001615157248 */ /* 0x000fe40007fe0100 */
[----:B------:R-:W-:Y:S02]  /*0580*/  VIMNMX R27, R20, R27, PT ;  /* 0x0000001b141b7248 */ /* 0x000fe40003fe0100 */
[----:B------:R-:W-:Y:S01]  /*0590*/  VIMNMX R21, R21, R26, PT ;  /* 0x0000001a15157248 */ /* 0x000fe20003fe0100 */
[----:B-1----:R-:W-:Y:S06]  /*05a0*/  @P1 BRA `(.L_x_14796) ;  /* 0x0000000000301947 */ /* 0x002fec0003800000 */
[----:B------:R-:W-:Y:S01]  /*05b0*/  IMAD R6, R0, 0x200, R3 ;  /* 0x0000020000067824 */ /* 0x000fe200078e0203 */
[----:B------:R-:W-:Y:S01]  /*05c0*/  ULDC.64 UR6, c[0x0][0x218] ;  /* 0x0000860000067ab9 */ /* 0x000fe20000000a00 */
[----:B------:R-:W-:-:S03]  /*05d0*/  VIADD R3, R3, 0x80 ;  /* 0x0000008003037836 */ /* 0x000fc60000000000 */
[----:B------:R-:W-:Y:S02]  /*05e0*/  IADD3 R6, P0, R6, UR6, RZ ;  /* 0x0000000606067c10 */ /* 0x000fe4000ff1e0ff */
[----:B------:R-:W-:-:S03]  /*05f0*/  ISETP.GE.AND P1, PT, R3, R2, PT ;  /* 0x000000020300720c */ /* 0x000fc60003f26270 */
[----:B------:R-:W-:-:S05]  /*0600*/  IMAD.X R7, RZ, RZ, UR7, P0 ;  /* 0x00000007ff077e24 */ /* 0x000fca00080e06ff */
[----:B------:R0:W-:Y:S05]  /*0610*/  STG.E.U8 desc[UR4][R6.64], R27 ;  /* 0x0000001b06007986 */ /* 0x0001ea000c101104 */
[----:B------:R-:W-:Y:S01]  /*0620*/  @!P1 LEA R8, R0, R3, 0x9 ;  /* 0x0000000300089211 */ /* 0x000fe200078e48ff */
[----:B------:R-:W-:-:S03]  /*0630*/  @!P1 VIADD R3, R3, 0x80 ;  /* 0x0000008003039836 */ /* 0x000fc60000000000 */
[----:B------:R-:W-:-:S05]  /*0640*/  @!P1 IADD3 R8, P2, R8, UR6, RZ ;  /* 0x0000000608089c10 */ /* 0x000fca000ff5e0ff */
[----:B------:R-:W-:-:S05]  /*0650*/  @!P1 IMAD.X R9, RZ, RZ, UR7, P2 ;  /* 0x00000007ff099e24 */ /* 0x000fca00090e06ff */
[----:B------:R0:W-:Y:S03]  /*0660*/  @!P1 STG.E.U8 desc[UR4][R8.64], R21 ;  /* 0x0000001508009986 */ /* 0x0001e6000c101104 */
.L_x_14796:
[----:B------:R-:W-:Y:S05]  /*0670*/  BSYNC B0 ;  /* 0x0000000000007941 */ /* 0x000fea0003800000 */
.L_x_14795:
[----:B------:R-:W-:-:S13]  /*0680*/  ISETP.GE.AND P0, PT, R3, R2, PT ;  /* 0x000000020300720c */ /* 0x000fda0003f06270 */
[----:B------:R-:W-:Y:S05]  /*0690*/  @P0 EXIT ;  /* 0x000000000000094d */ /* 0x000fea0003800000 */
[----:B------:R-:W-:Y:S01]  /*06a0*/  IMAD R3, R0, 0x200, R3 ;  /* 0x0000020000037824 */ /* 0x000fe200078e0203 */
[----:B------:R-:W-:Y:S01]  /*06b0*/  ULDC.64 UR6, c[0x0][0x218] ;  /* 0x0000860000067ab9 */ /* 0x000fe20000000a00 */
[----:B-----5:R-:W-:-:S03]  /*06c0*/  VIMNMX R5, R12, R5, !PT ;  /* 0x000000050c057248 */ /* 0x020fc60007fe0100 */
[----:B------:R-:W-:Y:S02]  /*06d0*/  IADD3 R2, P0, R3, UR6, RZ ;  /* 0x0000000603027c10 */ /* 0x000fe4000ff1e0ff */
[----:B------:R-:W-:-:S03]  /*06e0*/  VIMNMX R5, R5, R10, PT ;  /* 0x0000000a05057248 */ /* 0x000fc60003fe0100 */
[----:B------:R-:W-:-:S05]  /*06f0*/  IMAD.X R3, RZ, RZ, UR7, P0 ;  /* 0x00000007ff037e24 */ /* 0x000fca00080e06ff */
[----:B------:R-:W-:Y:S01]  /*0700*/  STG.E.U8 desc[UR4][R2.64], R5 ;  /* 0x0000000502007986 */ /* 0x000fe2000c101104 */
[----:B------:R-:W-:Y:S05]  /*0710*/  EXIT ;  /* 0x000000000000794d */ /* 0x000fea0003800000 */
.L_x_14797:
        /* <DEDUP_REMOVED lines=14> */
.L_x_44490:


//--------------------- .text._ZN2at6native29vectorized_elementwise_kernelILi2EZZZNS0_49_GLOBAL__N__657f93f7_16_TensorCompare_cu_71e06f4e17clamp_kernel_implERNS_18TensorIteratorBaseEENKUlvE_clEvENKUlvE0_clEvEUlaaaE_St5arrayIPcLm4EEEEviT0_T1_ --------------------------
	.section	.text._ZN2at6native29vectorized_elementwise_kernelILi2EZZZNS0_49_GLOBAL__N__657f93f7_16_TensorCompare_cu_71e06f4e17clamp_kernel_implERNS_18TensorIteratorBaseEENKUlvE_clEvENKUlvE0_clEvEUlaaaE_St5arrayIPcLm4EEEEviT0_T1_,"ax",@progbits
	.align	128
        .global         _ZN2at6native29vectorized_elementwise_kernelILi2EZZZNS0_49_GLOBAL__N__657f93f7_16_TensorCompare_cu_71e06f4e17clamp_kernel_implERNS_18TensorIteratorBaseEENKUlvE_clEvENKUlvE0_clEvEUlaaaE_St5arrayIPcLm4EEEEviT0_T1_
        .type           _ZN2at6native29vectorized_elementwise_kernelILi2EZZZNS0_49_GLOBAL__N__657f93f7_16_TensorCompare_cu_71e06f4e17clamp_kernel_implERNS_18TensorIteratorBaseEENKUlvE_clEvENKUlvE0_clEvEUlaaaE_St5arrayIPcLm4EEEEviT0_T1_,@function
        .size           _ZN2at6native29vectorized_elementwise_kernelILi2EZZZNS0_49_GLOBAL__N__657f93f7_16_TensorCompare_cu_71e06f4e17clamp_kernel_implERNS_18TensorIteratorBaseEENKUlvE_clEvENKUlvE0_clEvEUlaaaE_St5arrayIPcLm4EEEEviT0_T1_,(.L_x_44491 - _ZN2at6native29vectorized_elementwise_kernelILi2EZZZNS0_49_GLOBAL__N__657f93f7_16_TensorCompare_cu_71e06f4e17clamp_kernel_implERNS_18TensorIteratorBaseEENKUlvE_clEvENKUlvE0_clEvEUlaaaE_St5arrayIPcLm4EEEEviT0_T1_)
        .other          _ZN2at6native29vectorized_elementwise_kernelILi2EZZZNS0_49_GLOBAL__N__657f93f7_16_TensorCompare_cu_71e06f4e17clamp_kernel_implERNS_18TensorIteratorBaseEENKUlvE_clEvENKUlvE0_clEvEUlaaaE_St5arrayIPcLm4EEEEviT0_T1_,@"STO_CUDA_ENTRY STV_DEFAULT"
_ZN2at6native29vectorized_elementwise_kernelILi2EZZZNS0_49_GLOBAL__N__657f93f7_16_TensorCompare_cu_71e06f4e17clamp_kernel_implERNS_18TensorIteratorBaseEENKUlvE_clEvENKUlvE0_clEvEUlaaaE_St5arrayIPcLm4EEEEviT0_T1_:
.text._ZN2at6native29vectorized_elementwise_kernelILi2EZZZNS0_49_GLOBAL__N__657f93f7_16_TensorCompare_cu_71e06f4e17clamp_kernel_implERNS_18TensorIteratorBaseEENKUlvE_clEvENKUlvE0_clEvEUlaaaE_St5arrayIPcLm4EEEEviT0_T1_:
[----:B------:R-:W-:Y:S08]  /*0000*/  LDC R1, c[0x0][0x28] ;  /* 0x00000a00ff017b82 */ /* 0x000ff00000000800 */
[----:B------:R-:W0:Y:S01]  /*0010*/  S2UR UR4, SR_CTAID.X ;  /* 0x00000000000479c3 */ /* 0x000e220000002500 */
[----:B------:R-:W-:-:S07]  /*0020*/  ULDC.64 UR10, c[0x0][0x208] ;  /* 0x00008200000a7ab9 */ /* 0x000fce0000000a00 */
[----:B------:R-:W1:Y:S01]  /*0030*/  LDC R3, c[0x0][0x210] ;  /* 0x00008400ff037b82 */ /* 0x000e620000000800 */
[----:B0-----:R-:W-:-:S06]  /*0040*/  USHF.L.U32 UR4, UR4, 0xa, URZ ;  /* 0x0000000a04047899 */ /* 0x001fcc000800063f */
[----:B-1----:R-:W-:-:S05]  /*0050*/  VIADD R3, R3, -UR4 ;  /* 0x8000000403037c36 */ /* 0x002fca0008000000 */
[----:B------:R-:W-:-:S13]  /*0060*/  ISETP.GE.U32.AND P0, PT, R3, 0x400, PT ;  /* 0x000004000300780c */ /* 0x000fda0003f06070 */
[----:B------:R-:W-:Y:S05]  /*0070*/  @!P0 BRA `(.L_x_14798) ;  /* 0x0000000400a88947 */ /* 0x000fea0003800000 */
[----:B------:R-:W0:Y:S01]  /*0080*/  S2R R21, SR_TID.X ;  /* 0x0000000000157919 */ /* 0x000e220000002100 */
[----:B------:R-:W-:Y:S01]  /*0090*/  ULDC.64 UR6, c[0x0][0x228] ;  /* 0x00008a0000067ab9 */ /* 0x000fe20000000a00 */
[----:B------:R-:W-:Y:S01]  /*00a0*/  ULDC.64 UR8, c[0x0][0x220] ;  /* 0x0000880000087ab9 */ /* 0x000fe20000000a00 */
[----:B------:R-:W-:Y:S02]  /*00b0*/  USHF.R.S32.HI UR5, URZ, 0x1f, UR4 ;  /* 0x0000001f3f057899 */ /* 0x000fe40008011404 */
[----:B------:R-:W-:Y:S02]  /*00c0*/  UIADD3 UR6, UP1, UR4, UR6, URZ ;  /* 0x0000000604067290 */ /* 0x000fe4000ff3e03f */
[----:B------:R-:W-:Y:S02]  /*00d0*/  UIADD3 UR8, UP0, UR4, UR8, URZ ;  /* 0x0000000804087290 */ /* 0x000fe4000ff1e03f */
[----:B------:R-:W-:Y:S02]  /*00e0*/  UIADD3.X UR7, UR5, UR7, URZ, UP1, !UPT ;  /* 0x0000000705077290 */ /* 0x000fe40008ffe43f */
[----:B------:R-:W-:Y:S01]  /*00f0*/  UIADD3.X UR9, UR5, UR9, URZ, UP0, !UPT ;  /* 0x0000000905097290 */ /* 0x000fe200087fe43f */
[----:B------:R-:W-:-:S02]  /*0100*/  IMAD.U32 R18, RZ, RZ, UR6 ;  /* 0x00000006ff127e24 */ /* 0x000fc4000f8e00ff */
[----:B------:R-:W-:Y:S02]  /*0110*/  IMAD.U32 R16, RZ, RZ, UR8 ;  /* 0x00000008ff107e24 */ /* 0x000fe4000f8e00ff */
[----:B------:R-:W-:Y:S01]  /*0120*/  IMAD.U32 R19, RZ, RZ, UR7 ;  /* 0x00000007ff137e24 */ /* 0x000fe2000f8e00ff */
[----:B------:R-:W-:Y:S01]  /*0130*/  ULDC.64 UR6, c[0x0][0x230] ;  /* 0x00008c0000067ab9 */ /* 0x000fe20000000a00 */
[----:B------:R-:W-:Y:S01]  /*0140*/  IMAD.U32 R17, RZ, RZ, UR9 ;  /* 0x00000009ff117e24 */ /* 0x000fe2000f8e00ff */
[----:B------:R-:W-:-:S04]  /*0150*/  UIADD3 UR6, UP0, UR4, UR6, URZ ;  /* 0x0000000604067290 */ /* 0x000fc8000ff1e03f */
[----:B------:R-:W-:Y:S01]  /*0160*/  UIADD3.X UR5, UR5, UR7, URZ, UP0, !UPT ;  /* 0x0000000705057290 */ /* 0x000fe200087fe43f */
[----:B0-----:R-:W-:-:S04]  /*0170*/  IMAD.WIDE.U32 R16, R21, 0x2, R16 ;  /* 0x0000000215107825 */ /* 0x001fc800078e0010 */
[C---:B------:R-:W-:Y:S01]  /*0180*/  IMAD.WIDE.U32 R18, R21.reuse, 0x2, R18 ;  /* 0x0000000215127825 */ /* 0x040fe200078e0012 */
[----:B------:R-:W2:Y:S04]  /*0190*/  LDG.E.U16 R15, desc[UR10][R16.64] ;  /* 0x0000000a100f7981 */ /* 0x000ea8000c1e1500 */
[----:B------:R-:W3:Y:S01]  /*01a0*/  LDG.E.U16 R20, desc[UR10][R18.64] ;  /* 0x0000000a12147981 */ /* 0x000ee2000c1e1500 */
[----:B------:R-:W-:Y:S01]  /*01b0*/  IMAD.U32 R12, RZ, RZ, UR6 ;  /* 0x00000006ff0c7e24 */ /* 0x000fe2000f8e00ff */
[----:B------:R-:W-:Y:S01]  /*01c0*/  ULDC.64 UR6, c[0x0][0x218] ;  /* 0x0000860000067ab9 */ /* 0x000fe20000000a00 */
[----:B------:R-:W-:Y:S01]  /*01d0*/  IMAD.U32 R13, RZ, RZ, UR5 ;  /* 0x00000005ff0d7e24 */ /* 0x000fe2000f8e00ff */
[----:B------:R-:W4:Y:S04]  /*01e0*/  LDG.E.U16 R14, desc[UR10][R16.64+0x100] ;  /* 0x0001000a100e7981 */ /* 0x000f28000c1e1500 */
[----:B------:R-:W5:Y:S01]  /*01f0*/  LDG.E.U16 R11, desc[UR10][R18.64+0x100] ;  /* 0x0001000a120b7981 */ /* 0x000f62000c1e1500 */
[----:B------:R-:W-:-:S03]  /*0200*/  IMAD.WIDE.U32 R12, R21, 0x2, R12 ;  /* 0x00000002150c7825 */ /* 0x000fc600078e000c */
[----:B------:R-:W5:Y:S04]  /*0210*/  LDG.E.U16 R0, desc[UR10][R16.64+0x200] ;  /* 0x0002000a10007981 */ /* 0x000f68000c1e1500 */
[----:B------:R-:W5:Y:S04]  /*0220*/  LDG.E.U16 R10, desc[UR10][R12.64] ;  /* 0x0000000a0c0a7981 */ /* 0x000f68000c1e1500 */
[----:B------:R-:W5:Y:S04]  /*0230*/  LDG.E.U16 R9, desc[UR10][R12.64+0x100] ;  /* 0x0001000a0c097981 */ /* 0x000f68000c1e1500 */
[----:B------:R-:W5:Y:S04]  /*0240*/  LDG.E.U16 R4, desc[UR10][R18.64+0x200] ;  /* 0x0002000a12047981 */ /* 0x000f68000c1e1500 */
[----:B------:R2:W5:Y:S04]  /*0250*/  LDG.E.U16 R5, desc[UR10][R16.64+0x300] ;  /* 0x0003000a10057981 */ /* 0x000568000c1e1500 */
[----:B------:R4:W5:Y:S04]  /*0260*/  LDG.E.U16 R6, desc[UR10][R18.64+0x300] ;  /* 0x0003000a12067981 */ /* 0x000968000c1e1500 */
[----:B------:R-:W5:Y:S04]  /*0270*/  LDG.E.U16 R7, desc[UR10][R12.64+0x200] ;  /* 0x0002000a0c077981 */ /* 0x000f68000c1e1500 */
[----:B------:R0:W5:Y:S01]  /*0280*/  LDG.E.U16 R8, desc[UR10][R12.64+0x300] ;  /* 0x0003000a0c087981 */ /* 0x000162000c1e1500 */
[----:B------:R-:W-:-:S04]  /*0290*/  UIADD3 UR5, UP0, UR4, UR6, URZ ;  /* 0x0000000604057290 */ /* 0x000fc8000ff1e03f */
[----:B------:R-:W-:Y:S02]  /*02a0*/  UIADD3.X UR6, URZ, UR7, URZ, UP0, !UPT ;  /* 0x000000073f067290 */ /* 0x000fe400087fe43f */
[----:B------:R-:W-:-:S04]  /*02b0*/  IMAD.U32 R2, RZ, RZ, UR5 ;  /* 0x00000005ff027e24 */ /* 0x000fc8000f8e00ff */
[----:B------:R-:W-:Y:S02]  /*02c0*/  IMAD.U32 R3, RZ, RZ, UR6 ;  /* 0x00000006ff037e24 */ /* 0x000fe4000f8e00ff */
[----:B------:R-:W-:Y:S01]  /*02d0*/  IMAD.WIDE R2, R21, 0x2, R2 ;  /* 0x0000000215027825 */ /* 0x000fe200078e0202 */
[C---:B--2---:R-:W-:Y:S02]  /*02e0*/  PRMT R16, R15.reuse, 0x8880, RZ ;  /* 0x000088800f107816 */ /* 0x044fe400000000ff */
[----:B------:R-:W-:Y:S02]  /*02f0*/  PRMT R17, R15, 0x9991, RZ ;  /* 0x000099910f117816 */ /* 0x000fe400000000ff */
[C---:B---3--:R-:W-:Y:S02]  /*0300*/  PRMT R15, R20.reuse, 0x8880, RZ ;  /* 0x00008880140f7816 */ /* 0x048fe400000000ff */
[----:B------:R-:W-:Y:S02]  /*0310*/  PRMT R20, R20, 0x9991, RZ ;  /* 0x0000999114147816 */ /* 0x000fe400000000ff */
[----:B----4-:R-:W-:Y:S01]  /*0320*/  PRMT R18, R14, 0x8880, RZ ;  /* 0x000088800e127816 */ /* 0x010fe200000000ff */
[----:B0-----:R-:W-:Y:S01]  /*0330*/  IMAD.MOV.U32 R12, RZ, RZ, R15 ;  /* 0x000000ffff0c7224 */ /* 0x001fe200078e000f */
[----:B-----5:R-:W-:-:S02]  /*0340*/  PRMT R19, R11, 0x8880, RZ ;  /* 0x000088800b137816 */ /* 0x020fc400000000ff */
[----:B------:R-:W-:Y:S01]  /*0350*/  PRMT R22, R11, 0x9991, RZ ;  /* 0x000099910b167816 */ /* 0x000fe200000000ff */
[----:B------:R-:W-:Y:S01]  /*0360*/  IMAD.MOV.U32 R11, RZ, RZ, R16 ;  /* 0x000000ffff0b7224 */ /* 0x000fe200078e0010 */
[----:B------:R-:W-:Y:S01]  /*0370*/  PRMT R21, R14, 0x9991, RZ ;  /* 0x000099910e157816 */ /* 0x000fe200000000ff */
[----:B------:R-:W-:Y:S02]  /*0380*/  IMAD.MOV.U32 R13, RZ, RZ, R17 ;  /* 0x000000ffff0d7224 */ /* 0x000fe400078e0011 */
[----:B------:R-:W-:Y:S02]  /*0390*/  IMAD.MOV.U32 R14, RZ, RZ, R20 ;  /* 0x000000ffff0e7224 */ /* 0x000fe400078e0014 */
[----:B------:R-:W-:Y:S02]  /*03a0*/  IMAD.MOV.U32 R15, RZ, RZ, R18 ;  /* 0x000000ffff0f7224 */ /* 0x000fe400078e0012 */
[----:B------:R-:W-:Y:S01]  /*03b0*/  IMAD.MOV.U32 R16, RZ, RZ, R19 ;  /* 0x000000ffff107224 */ /* 0x000fe200078e0013 */
[----:B------:R-:W-:-:S02]  /*03c0*/  VIMNMX R11, R11, R12, !PT ;  /* 0x0000000c0b0b7248 */ /* 0x000fc40007fe0100 */
[----:B------:R-:W-:Y:S02]  /*03d0*/  VIMNMX R13, R13, R14, !PT ;  /* 0x0000000e0d0d7248 */ /* 0x000fe40007fe0100 */
[C---:B------:R-:W-:Y:S02]  /*03e0*/  PRMT R12, R10.reuse, 0x8880, RZ ;  /* 0x000088800a0c7816 */ /* 0x040fe400000000ff */
[----:B------:R-:W-:Y:S02]  /*03f0*/  VIMNMX R15, R15, R16, !PT ;  /* 0x000000100f0f7248 */ /* 0x000fe40007fe0100 */
[----:B------:R-:W-:Y:S02]  /*0400*/  PRMT R14, R10, 0x9991, RZ ;  /* 0x000099910a0e7816 */ /* 0x000fe400000000ff */
[C---:B------:R-:W-:Y:S01]  /*0410*/  PRMT R16, R9.reuse, 0x8880, RZ ;  /* 0x0000888009107816 */ /* 0x040fe200000000ff */
[----:B------:R-:W-:Y:S01]  /*0420*/  IMAD.MOV.U32 R17, RZ, RZ, R21 ;  /* 0x000000ffff117224 */ /* 0x000fe200078e0015 */
[----:B------:R-:W-:Y:S01]  /*0430*/  PRMT R9, R9, 0x9991, RZ ;  /* 0x0000999109097816 */ /* 0x000fe200000000ff */
[----:B------:R-:W-:-:S02]  /*0440*/  IMAD.MOV.U32 R18, RZ, RZ, R22 ;  /* 0x000000ffff127224 */ /* 0x000fc400078e0016 */
[----:B------:R-:W-:Y:S02]  /*0450*/  IMAD.MOV.U32 R10, RZ, RZ, R12 ;  /* 0x000000ffff0a7224 */ /* 0x000fe400078e000c */
[----:B------:R-:W-:Y:S02]  /*0460*/  IMAD.MOV.U32 R12, RZ, RZ, R14 ;  /* 0x000000ffff0c7224 */ /* 0x000fe400078e000e */
[----:B------:R-:W-:Y:S01]  /*0470*/  IMAD.MOV.U32 R14, RZ, RZ, R16 ;  /* 0x000000ffff0e7224 */ /* 0x000fe200078e0010 */
[----:B------:R-:W-:Y:S01]  /*0480*/  VIMNMX R17, R17, R18, !PT ;  /* 0x0000001211117248 */ /* 0x000fe20007fe0100 */
[----:B------:R-:W-:Y:S01]  /*0490*/  IMAD.MOV.U32 R16, RZ, RZ, R9 ;  /* 0x000000ffff107224 */ /* 0x000fe200078e0009 */
[----:B------:R-:W-:Y:S02]  /*04a0*/  VIMNMX R9, R11, R10, PT ;  /* 0x0000000a0b097248 */ /* 0x000fe40003fe0100 */
[----:B------:R-:W-:Y:S02]  /*04b0*/  VIMNMX R10, R13, R12, PT ;  /* 0x0000000c0d0a7248 */ /* 0x000fe40003fe0100 */
[----:B------:R-:W-:-:S02]  /*04c0*/  VIMNMX R11, R15, R14, PT ;  /* 0x0000000e0f0b7248 */ /* 0x000fc40003fe0100 */
[----:B------:R-:W-:Y:S02]  /*04d0*/  PRMT R13, R0, 0x8880, RZ ;  /* 0x00008880000d7816 */ /* 0x000fe400000000ff */
[----:B------:R-:W-:Y:S02]  /*04e0*/  VIMNMX R12, R17, R16, PT ;  /* 0x00000010110c7248 */ /* 0x000fe40003fe0100 */
[----:B------:R-:W-:Y:S02]  /*04f0*/  PRMT R15, R4, 0x9991, RZ ;  /* 0x00009991040f7816 */ /* 0x000fe400000000ff */
[----:B------:R-:W-:Y:S02]  /*0500*/  PRMT R14, R0, 0x9991, RZ ;  /* 0x00009991000e7816 */ /* 0x000fe400000000ff */
[----:B------:R-:W-:Y:S02]  /*0510*/  PRMT R16, R5, 0x8880, RZ ;  /* 0x0000888005107816 */ /* 0x000fe400000000ff */
[----:B------:R-:W-:-:S02]  /*0520*/  PRMT R17, R6, 0x8880, RZ ;  /* 0x0000888006117816 */ /* 0x000fc400000000ff */
[----:B------:R-:W-:Y:S02]  /*0530*/  PRMT R18, R5, 0x9991, RZ ;  /* 0x0000999105127816 */ /* 0x000fe400000000ff */
[----:B------:R-:W-:Y:S01]  /*0540*/  PRMT R19, R6, 0x9991, RZ ;  /* 0x0000999106137816 */ /* 0x000fe200000000ff */
[----:B------:R-:W-:Y:S01]  /*0550*/  IMAD.MOV.U32 R0, RZ, RZ, R13 ;  /* 0x000000ffff007224 */ /* 0x000fe200078e000d */
[----:B------:R-:W-:Y:S01]  /*0560*/  PRMT R5, R4, 0x8880, RZ ;  /* 0x0000888004057816 */ /* 0x000fe200000000ff */
[----:B------:R-:W-:Y:S02]  /*0570*/  IMAD.MOV.U32 R13, RZ, RZ, R15 ;  /* 0x000000ffff0d7224 */ /* 0x000fe400078e000f */
[----:B------:R-:W-:Y:S02]  /*0580*/  IMAD.MOV.U32 R4, RZ, RZ, R14 ;  /* 0x000000ffff047224 */ /* 0x000fe400078e000e */
[----:B------:R-:W-:Y:S02]  /*0590*/  IMAD.MOV.U32 R6, RZ, RZ, R16 ;  /* 0x000000ffff067224 */ /* 0x000fe400078e0010 */
[----:B------:R-:W-:-:S02]  /*05a0*/  IMAD.MOV.U32 R15, RZ, RZ, R17 ;  /* 0x000000ffff0f7224 */ /* 0x000fc400078e0011 */
[----:B------:R-:W-:Y:S02]  /*05b0*/  IMAD.MOV.U32 R14, RZ, RZ, R18 ;  /* 0x000000ffff0e7224 */ /* 0x000fe400078e0012 */
[----:B------:R-:W-:Y:S01]  /*05c0*/  IMAD.MOV.U32 R17, RZ, RZ, R19 ;  /* 0x000000ffff117224 */ /* 0x000fe200078e0013 */
[----:B------:R-:W-:Y:S02]  /*05d0*/  VIMNMX R0, R0, R5, !PT ;  /* 0x0000000500007248 */ /* 0x000fe40007fe0100 */
[----:B------:R-:W-:Y:S02]  /*05e0*/  VIMNMX R4, R4, R13, !PT ;  /* 0x0000000d04047248 */ /* 0x000fe40007fe0100 */
[----:B------:R-:W-:Y:S02]  /*05f0*/  VIMNMX R6, R6, R15, !PT ;  /* 0x0000000f06067248 */ /* 0x000fe40007fe0100 */
[----:B------:R-:W-:Y:S02]  /*0600*/  PRMT R5, R7, 0x8880, RZ ;  /* 0x0000888007057816 */ /* 0x000fe400000000ff */
[----:B------:R-:W-:-:S02]  /*0610*/  VIMNMX R14, R14, R17, !PT ;  /* 0x000000110e0e7248 */ /* 0x000fc40007fe0100 */
[----:B------:R-:W-:Y:S02]  /*0620*/  PRMT R7, R7, 0x9991, RZ ;  /* 0x0000999107077816 */ /* 0x000fe400000000ff */
[C---:B------:R-:W-:Y:S02]  /*0630*/  PRMT R13, R8.reuse, 0x8880, RZ ;  /* 0x00008880080d7816 */ /* 0x040fe400000000ff */
[----:B------:R-:W-:Y:S02]  /*0640*/  PRMT R15, R8, 0x9991, RZ ;  /* 0x00009991080f7816 */ /* 0x000fe400000000ff */
[----:B------:R-:W-:Y:S02]  /*0650*/  VIMNMX R0, R0, R5, PT ;  /* 0x0000000500007248 */ /* 0x000fe40003fe0100 */
[----:B------:R-:W-:Y:S02]  /*0660*/  VIMNMX R7, R4, R7, PT ;  /* 0x0000000704077248 */ /* 0x000fe40003fe0100 */
[----:B------:R-:W-:-:S02]  /*0670*/  VIMNMX R6, R6, R13, PT ;  /* 0x0000000d06067248 */ /* 0x000fc40003fe0100 */
[----:B------:R-:W-:Y:S02]  /*0680*/  VIMNMX R15, R14, R15, PT ;  /* 0x0000000f0e0f7248 */ /* 0x000fe40003fe0100 */
[----:B------:R-:W-:Y:S02]  /*0690*/  PRMT R9, R10, 0x7604, R9 ;  /* 0x000076040a097816 */ /* 0x000fe40000000009 */
[----:B------:R-:W-:Y:S02]  /*06a0*/  PRMT R11, R12, 0x7604, R11 ;  /* 0x000076040c0b7816 */ /* 0x000fe4000000000b */
[----:B------:R-:W-:Y:S02]  /*06b0*/  PRMT R7, R7, 0x7604, R0 ;  /* 0x0000760407077816 */ /* 0x000fe40000000000 */
[----:B------:R-:W-:Y:S01]  /*06c0*/  PRMT R15, R15, 0x7604, R6 ;  /* 0x000076040f0f7816 */ /* 0x000fe20000000006 */
[----:B------:R-:W-:Y:S04]  /*06d0*/  STG.E.U16 desc[UR10][R2.64], R9 ;  /* 0x0000000902007986 */ /* 0x000fe8000c10150a */
[----:B------:R-:W-:Y:S04]  /*06e0*/  STG.E.U16 desc[UR10][R2.64+0x100], R11 ;  /* 0x0001000b02007986 */ /* 0x000fe8000c10150a */
[----:B------:R-:W-:Y:S04]  /*06f0*/  STG.E.U16 desc[UR10][R2.64+0x200], R7 ;  /* 0x0002000702007986 */ /* 0x000fe8000c10150a */
[----:B------:R-:W-:Y:S01]  /*0700*/  STG.E.U16 desc[UR10][R2.64+0x300], R15 ;  /* 0x0003000f02007986 */ /* 0x000fe2000c10150a */
[----:B------:R-:W-:Y:S05]  /*0710*/  EXIT ;  /* 0x000000000000794d */ /* 0x000fea0003800000 */
.L_x_14798:
[----:B------:R-:W0:Y:S01]  /*0720*/  S2R R0, SR_TID.X ;  /* 0x0000000000007919 */ /* 0x000e220000002100 */
[----:B------:R-:W-:Y:S02]  /*0730*/  IMAD.MOV.U32 R2, RZ, RZ, RZ ;  /* 0x000000ffff027224 */ /* 0x000fe400078e00ff */
[----:B------:R-:W-:Y:S01]  /*0740*/  IMAD.MOV.U32 R7, RZ, RZ, RZ ;  /* 0x000000ffff077224 */ /* 0x000fe200078e00ff */
[----:B0-----:R-:W-:-:S13]  /*0750*/  ISETP.GE.AND P0, PT, R0, R3, PT ;  /* 0x000000030000720c */ /* 0x001fda0003f06270 */
[----:B------:R-:W0:Y:S01]  /*0760*/  @!P0 LDC.64 R4, c[0x0][0x220] ;  /* 0x00008800ff048b82 */ /* 0x000e220000000a00 */
[----:B------:R-:W-:-:S07]  /*0770*/  @!P0 VIADD R11, R0, UR4 ;  /* 0x00000004000b8c36 */ /* 0x000fce0008000000 */
[----:B------:R-:W1:Y:S08]  /*0780*/  @!P0 LDC.64 R8, c[0x0][0x228] ;  /* 0x00008a00ff088b82 */ /* 0x000e700000000a00 */
[----:B------:R-:W2:Y:S01]  /*0790*/  @!P0 LDC.64 R12, c[0x0][0x230] ;  /* 0x00008c00ff0c8b82 */ /* 0x000ea20000000a00 */
[----:B0-----:R-:W-:-:S05]  /*07a0*/  @!P0 IADD3 R4, P1, R11, R4, RZ ;  /* 0x000000040b048210 */ /* 0x001fca0007f3e0ff */
[----:B------:R-:W-:Y:S01]  /*07b0*/  @!P0 IMAD.X R5, RZ, RZ, R5, P1 ;  /* 0x000000ffff058224 */ /* 0x000fe200008e0605 */
[----:B-1----:R-:W-:Y:S01]  /*07c0*/  @!P0 IADD3 R8, P2, R11, R8, RZ ;  /* 0x000000080b088210 */ /* 0x002fe20007f5e0ff */
[----:B------:R-:W-:-:S03]  /*07d0*/  IMAD.MOV.U32 R14, RZ, RZ, RZ ;  /* 0x000000ffff0e7224 */ /* 0x000fc600078e00ff */
[----:B------:R0:W3:Y:S01]  /*07e0*/  @!P0 LDG.E.S8 R2, desc[UR10][R4.64] ;  /* 0x0000000a04028981 */ /* 0x0000e2000c1e1300 */
[----:B------:R-:W-:Y:S01]  /*07f0*/  @!P0 IMAD.X R9, RZ, RZ, R9, P2 ;  /* 0x000000ffff098224 */ /* 0x000fe200010e0609 */
[----:B--2---:R-:W-:-:S04]  /*0800*/  @!P0 IADD3 R10, P1, R11, R12, RZ ;  /* 0x0000000c0b0a8210 */ /* 0x004fc80007f3e0ff */
[----:B------:R1:W3:Y:S01]  /*0810*/  @!P0 LDG.E.S8 R7, desc[UR10][R8.64] ;  /* 0x0000000a08078981 */ /* 0x0002e2000c1e1300 */
[----:B------:R-:W-:-:S05]  /*0820*/  @!P0 IMAD.X R11, RZ, RZ, R13, P1 ;  /* 0x000000ffff0b8224 */ /* 0x000fca00008e060d */
[----:B------:R2:W4:Y:S01]  /*0830*/  @!P0 LDG.E.S8 R14, desc[UR10][R10.64] ;  /* 0x0000000a0a0e8981 */ /* 0x000522000c1e1300 */
[----:B------:R-:W-:-:S05]  /*0840*/  @!P0 VIADD R0, R0, 0x80 ;  /* 0x0000008000008836 */ /* 0x000fca0000000000 */
[----:B------:R-:W-:-:S13]  /*0850*/  ISETP.GE.AND P3, PT, R0, R3, PT ;  /* 0x000000030000720c */ /* 0x000fda0003f66270 */
[C---:B------:R-:W-:Y:S01]  /*0860*/  @!P3 VIADD R15, R0.reuse, UR4 ;  /* 0x00000004000fbc36 */ /* 0x040fe20008000000 */
[----:B------:R-:W5:Y:S01]  /*0870*/  @!P3 LDC.64 R22, c[0x0][0x220] ;  /* 0x00008800ff16bb82 */ /* 0x000f620000000a00 */
[----:B------:R-:W-:-:S05]  /*0880*/  @!P3 VIADD R0, R0, 0x80 ;  /* 0x000000800000b836 */ /* 0x000fca0000000000 */
[C---:B------:R-:W-:Y:S02]  /*0890*/  ISETP.GE.AND P4, PT, R0.reuse, R3, PT ;  /* 0x000000030000720c */ /* 0x040fe40003f86270 */
[----:B------:R-:W1:Y:S08]  /*08a0*/  @!P3 LDC.64 R28, c[0x0][0x228] ;  /* 0x00008a00ff1cbb82 */ /* 0x000e700000000a00 */
[----:B------:R-:W2:Y:S03]  /*08b0*/  @!P3 LDC.64 R16, c[0x0][0x230] ;  /* 0x00008c00ff10bb82 */ /* 0x000ea60000000a00 */
[----:B------:R-:W-:-:S02]  /*08c0*/  @!P4 VIADD R21, R0, UR4 ;  /* 0x000000040015cc36 */ /* 0x000fc40008000000 */
[----:B------:R-:W-:-:S03]  /*08d0*/  @!P4 VIADD R0, R0, 0x80 ;  /* 0x000000800000c836 */ /* 0x000fc60000000000 */
[----:B------:R-:W4:Y:S02]  /*08e0*/  @!P4 LDC.64 R12, c[0x0][0x228] ;  /* 0x00008a00ff0ccb82 */ /* 0x000f240000000a00 */
[----:B------:R-:W-:Y:S02]  /*08f0*/  ISETP.GE.AND P2, PT, R0, R3, PT ;  /* 0x000000030000720c */ /* 0x000fe40003f46270 */
[----:B-----5:R-:W-:-:S04]  /*0900*/  @!P3 IADD3 R22, P1, R15, R22, RZ ;  /* 0x000000160f16b210 */ /* 0x020fc80007f3e0ff */
[----:B0-----:R-:W0:Y:S01]  /*0910*/  @!P4 LDC.64 R4, c[0x0][0x220] ;  /* 0x00008800ff04cb82 */ /* 0x001e220000000a00 */
[----:B------:R-:W-:-:S07]  /*0920*/  @!P3 IMAD.X R23, RZ, RZ, R23, P1 ;  /* 0x000000ffff17b224 */ /* 0x000fce00008e0617 */
[----:B------:R-:W5:Y:S01]  /*0930*/  @!P4 LDC.64 R26, c[0x0][0x230] ;  /* 0x00008c00ff1acb82 */ /* 0x000f620000000a00 */
[C---:B-1----:R-:W-:Y:S01]  /*0940*/  @!P3 IADD3 R28, P1, R15.reuse, R28, RZ ;  /* 0x0000001c0f1cb210 */ /* 0x042fe20007f3e0ff */
[C---:B------:R-:W-:Y:S01]  /*0950*/  @!P2 VIADD R25, R0.reuse, UR4 ;  /* 0x000000040019ac36 */ /* 0x040fe20008000000 */
[----:B--2---:R-:W-:Y:S01]  /*0960*/  @!P3 IADD3 R16, P5, R15, R16, RZ ;  /* 0x000000100f10b210 */ /* 0x004fe20007fbe0ff */
[----:B------:R-:W-:-:S04]  /*0970*/  @!P2 VIADD R0, R0, 0x80 ;  /* 0x000000800000a836 */ /* 0x000fc80000000000 */
[----:B------:R-:W1:Y:S01]  /*0980*/  @!P2 LDC.64 R18, c[0x0][0x220] ;  /* 0x00008800ff12ab82 */ /* 0x000e620000000a00 */
[----:B------:R-:W-:Y:S01]  /*0990*/  @!P3 IMAD.X R29, RZ, RZ, R29, P1 ;  /* 0x000000ffff1db224 */ /* 0x000fe200008e061d */
[----:B------:R-:W-:Y:S02]  /*09a0*/  CS2R R8, SRZ ;  /* 0x0000000000087805 */ /* 0x000fe4000001ff00 */
[----:B------:R-:W-:Y:S01]  /*09b0*/  ISETP.GE.AND P1, PT, R0, R3, PT ;  /* 0x000000030000720c */ /* 0x000fe20003f26270 */
[----:B------:R-:W-:-:S03]  /*09c0*/  @!P3 IMAD.X R17, RZ, RZ, R17, P5 ;  /* 0x000000ffff11b224 */ /* 0x000fc600028e0611 */
[----:B------:R0:W2:Y:S01]  /*09d0*/  @!P3 LDG.E.S8 R9, desc[UR10][R22.64] ;  /* 0x0000000a1609b981 */ /* 0x0000a2000c1e1300 */
[----:B------:R-:W1:Y:S01]  /*09e0*/  @!P2 LDC.64 R10, c[0x0][0x230] ;  /* 0x00008c00ff0aab82 */ /* 0x000e620000000a00 */
[C---:B-----5:R-:W-:Y:S02]  /*09f0*/  @!P4 IADD3 R26, P6, R21.reuse, R26, RZ ;  /* 0x0000001a151ac210 */ /* 0x060fe40007fde0ff */
[----:B0-----:R-:W-:-:S03]  /*0a00*/  @!P4 IADD3 R22, P5, R21, R4, RZ ;  /* 0x000000041516c210 */ /* 0x001fc60007fbe0ff */
[----:B------:R-:W-:Y:S02]  /*0a10*/  @!P4 IMAD.X R27, RZ, RZ, R27, P6 ;  /* 0x000000ffff1bc224 */ /* 0x000fe400030e061b */
[----:B------:R-:W-:Y:S01]  /*0a20*/  @!P4 IMAD.X R23, RZ, RZ, R5, P5 ;  /* 0x000000ffff17c224 */ /* 0x000fe200028e0605 */
[----:B------:R-:W-:-:S06]  /*0a30*/  CS2R R4, SRZ ;  /* 0x0000000000047805 */ /* 0x000fcc000001ff00 */
[----:B------:R-:W5:Y:S04]  /*0a40*/  @!P4 LDG.E.S8 R5, desc[UR10][R22.64] ;  /* 0x0000000a1605c981 */ /* 0x000f68000c1e1300 */
[----:B------:R-:W5:Y:S01]  /*0a50*/  @!P4 LDG.E.S8 R4, desc[UR10][R26.64] ;  /* 0x0000000a1a04c981 */ /* 0x000f62000c1e1300 */
[----:B---3--:R-:W-:Y:S01]  /*0a60*/  @!P0 VIMNMX R7, R7, R2, !PT ;  /* 0x0000000207078248 */ /* 0x008fe20007fe0100 */
[----:B------:R-:W-:-:S06]  /*0a70*/  IMAD.MOV.U32 R2, RZ, RZ, RZ ;  /* 0x000000ffff027224 */ /* 0x000fcc00078e00ff */
[----:B------:R1:W2:Y:S01]  /*0a80*/  @!P3 LDG.E.S8 R2, desc[UR10][R28.64] ;  /* 0x0000000a1c02b981 */ /* 0x0002a2000c1e1300 */
[----:B----4-:R-:W-:Y:S01]  /*0a90*/  @!P0 VIMNMX R6, R7, R14, PT ;  /* 0x0000000e07068248 */ /* 0x010fe20003fe0100 */
[----:B------:R-:W-:Y:S01]  /*0aa0*/  IMAD.MOV.U32 R7, RZ, RZ, RZ ;  /* 0x000000ffff077224 */ /* 0x000fe200078e00ff */
[----:B------:R-:W0:Y:S05]  /*0ab0*/  @!P2 LDC.64 R14, c[0x0][0x228] ;  /* 0x00008a00ff0eab82 */ /* 0x000e2a0000000a00 */
[----:B------:R3:W4:Y:S01]  /*0ac0*/  @!P3 LDG.E.S8 R7, desc[UR10][R16.64] ;  /* 0x0000000a1007b981 */ /* 0x000722000c1e1300 */
[----:B------:R-:W-:-:S05]  /*0ad0*/  @!P4 IADD3 R20, P3, R21, R12, RZ ;  /* 0x0000000c1514c210 */ /* 0x000fca0007f7e0ff */
[----:B------:R-:W-:Y:S02]  /*0ae0*/  @!P4 IMAD.X R21, RZ, RZ, R13, P3 ;  /* 0x000000ffff15c224 */ /* 0x000fe400018e060d */
[----:B------:R-:W0:Y:S01]  /*0af0*/  @!P1 LDC.64 R12, c[0x0][0x220] ;  /* 0x00008800ff0c9b82 */ /* 0x000e220000000a00 */
[C---:B-1----:R-:W-:Y:S02]  /*0b00*/  @!P2 IADD3 R28, P5, R25.reuse, R18, RZ ;  /* 0x00000012191ca210 */ /* 0x042fe40007fbe0ff */
[----:B------:R1:W5:Y:S03]  /*0b10*/  @!P4 LDG.E.S8 R8, desc[UR10][R20.64] ;  /* 0x0000000a1408c981 */ /* 0x000366000c1e1300 */
[----:B------:R-:W-:Y:S02]  /*0b20*/  @!P2 IMAD.X R29, RZ, RZ, R19, P5 ;  /* 0x000000ffff1da224 */ /* 0x000fe400028e0613 */
[C---:B------:R-:W-:Y:S01]  /*0b30*/  @!P1 VIADD R19, R0.reuse, UR4 ;  /* 0x0000000400139c36 */ /* 0x040fe20008000000 */
[----:B---3--:R-:W3:Y:S01]  /*0b40*/  @!P1 LDC.64 R16, c[0x0][0x228] ;  /* 0x00008a00ff109b82 */ /* 0x008ee20000000a00 */
[----:B------:R-:W-:Y:S01]  /*0b50*/  @!P1 VIADD R0, R0, 0x80 ;  /* 0x0000008000009836 */ /* 0x000fe20000000000 */
[----:B0-----:R-:W-:-:S05]  /*0b60*/  @!P2 IADD3 R22, P4, R25, R14, RZ ;  /* 0x0000000e1916a210 */ /* 0x001fca0007f9e0ff */
[----:B------:R-:W-:Y:S01]  /*0b70*/  @!P2 IMAD.X R23, RZ, RZ, R15, P4 ;  /* 0x000000ffff17a224 */ /* 0x000fe200020e060f */
[----:B------:R-:W-:Y:S01]  /*0b80*/  ISETP.GE.AND P4, PT, R0, R3, PT ;  /* 0x000000030000720c */ /* 0x000fe20003f86270 */
[----:B------:R-:W0:Y:S01]  /*0b90*/  @!P1 LDC.64 R14, c[0x0][0x230] ;  /* 0x00008c00ff0e9b82 */ /* 0x000e220000000a00 */
[----:B------:R-:W-:Y:S02]  /*0ba0*/  @!P2 IADD3 R24, P3, R25, R10, RZ ;  /* 0x0000000a1918a210 */ /* 0x000fe40007f7e0ff */
[----:B------:R-:W-:Y:S01]  /*0bb0*/  @!P1 IADD3 R26, P5, R19, R12, RZ ;  /* 0x0000000c131a9210 */ /* 0x000fe20007fbe0ff */
[----:B------:R-:W-:Y:S02]  /*0bc0*/  IMAD.MOV.U32 R10, RZ, RZ, RZ ;  /* 0x000000ffff0a7224 */ /* 0x000fe400078e00ff */
[----:B------:R-:W-:Y:S02]  /*0bd0*/  @!P2 IMAD.X R25, RZ, RZ, R11, P3 ;  /* 0x000000ffff19a224 */ /* 0x000fe400018e060b */
[----:B------:R-:W-:-:S04]  /*0be0*/  @!P1 IMAD.X R27, RZ, RZ, R13, P5 ;  /* 0x000000ffff1b9224 */ /* 0x000fc800028e060d */
[----:B------:R-:W0:Y:S01]  /*0bf0*/  @!P4 LDC.64 R12, c[0x0][0x220] ;  /* 0x00008800ff0ccb82 */ /* 0x000e220000000a00 */
[----:B------:R-:W-:Y:S01]  /*0c00*/  IMAD.MOV.U32 R11, RZ, RZ, RZ ;  /* 0x000000ffff0b7224 */ /* 0x000fe200078e00ff */
[----:B------:R3:W5:Y:S01]  /*0c10*/  @!P2 LDG.E.S8 R10, desc[UR10][R28.64] ;  /* 0x0000000a1c0aa981 */ /* 0x000762000c1e1300 */
[----:B-1----:R-:W-:-:S04]  /*0c20*/  CS2R R20, SRZ ;  /* 0x0000000000147805 */ /* 0x002fc8000001ff00 */
[----:B------:R1:W5:Y:S04]  /*0c30*/  @!P1 LDG.E.S8 R11, desc[UR10][R26.64] ;  /* 0x0000000a1a0b9981 */ /* 0x000368000c1e1300 */
[----:B------:R0:W5:Y:S01]  /*0c40*/  @!P2 LDG.E.S8 R21, desc[UR10][R22.64] ;  /* 0x0000000a1615a981 */ /* 0x000162000c1e1300 */
[----:B---3--:R-:W-:-:S03]  /*0c50*/  @!P1 IADD3 R28, P3, R19, R16, RZ ;  /* 0x00000010131c9210 */ /* 0x008fc60007f7e0ff */
[----:B------:R3:W5:Y:S01]  /*0c60*/  @!P2 LDG.E.S8 R20, desc[UR10][R24.64] ;  /* 0x0000000a1814a981 */ /* 0x000762000c1e1300 */
[C---:B-1----:R-:W-:Y:S02]  /*0c70*/  @!P4 VIADD R27, R0.reuse, UR4 ;  /* 0x00000004001bcc36 */ /* 0x042fe40008000000 */
[----:B------:R-:W-:Y:S02]  /*0c80*/  @!P4 VIADD R0, R0, 0x80 ;  /* 0x000000800000c836 */ /* 0x000fe40000000000 */
[----:B------:R-:W-:Y:S01]  /*0c90*/  @!P1 IMAD.X R29, RZ, RZ, R17, P3 ;  /* 0x000000ffff1d9224 */ /* 0x000fe200018e0611 */
[----:B0-----:R-:W-:Y:S01]  /*0ca0*/  @!P1 IADD3 R14, P3, R19, R14, RZ ;  /* 0x0000000e130e9210 */ /* 0x001fe20007f7e0ff */
[----:B------:R-:W0:Y:S01]  /*0cb0*/  @!P4 LDC.64 R16, c[0x0][0x228] ;  /* 0x00008a00ff10cb82 */ /* 0x000e220000000a00 */
[----:B------:R-:W-:Y:S02]  /*0cc0*/  ISETP.GE.AND P2, PT, R0, R3, PT ;  /* 0x000000030000720c */ /* 0x000fe40003f46270 */
[----:B------:R-:W-:Y:S01]  /*0cd0*/  CS2R R22, SRZ ;  /* 0x0000000000167805 */ /* 0x000fe2000001ff00 */
[----:B------:R-:W-:-:S04]  /*0ce0*/  @!P1 IMAD.X R15, RZ, RZ, R15, P3 ;  /* 0x000000ffff0f9224 */ /* 0x000fc800018e060f */
[----:B------:R-:W1:Y:S01]  /*0cf0*/  @!P4 LDC.64 R18, c[0x0][0x230] ;  /* 0x00008c00ff12cb82 */ /* 0x000e620000000a00 */
[----:B------:R-:W5:Y:S04]  /*0d00*/  @!P1 LDG.E.S8 R22, desc[UR10][R28.64] ;  /* 0x0000000a1c169981 */ /* 0x000f68000c1e1300 */
[----:B------:R3:W5:Y:S01]  /*0d10*/  @!P1 LDG.E.S8 R23, desc[UR10][R14.64] ;  /* 0x0000000a0e179981 */ /* 0x000762000c1e1300 */
[----:B------:R-:W-:Y:S02]  /*0d20*/  @!P4 IADD3 R12, P1, R27, R12, RZ ;  /* 0x0000000c1b0cc210 */ /* 0x000fe40007f3e0ff */
[----:B---3--:R-:W-:-:S03]  /*0d30*/  CS2R R24, SRZ ;  /* 0x0000000000187805 */ /* 0x008fc6000001ff00 */
[----:B------:R-:W-:Y:S01]  /*0d40*/  @!P4 IMAD.X R13, RZ, RZ, R13, P1 ;  /* 0x000000ffff0dc224 */ /* 0x000fe200008e060d */
[----:B------:R-:W3:Y:S04]  /*0d50*/  @!P2 LDC.64 R14, c[0x0][0x220] ;  /* 0x00008800ff0eab82 */ /* 0x000ee80000000a00 */
[----:B------:R0:W5:Y:S02]  /*0d60*/  @!P4 LDG.E.S8 R24, desc[UR10][R12.64] ;  /* 0x0000000a0c18c981 */ /* 0x000164000c1e1300 */
[C---:B0-----:R-:W-:Y:S02]  /*0d70*/  @!P4 IADD3 R28, P1, R27.reuse, R16, RZ ;  /* 0x000000101b1cc210 */ /* 0x041fe40007f3e0ff */
[----:B------:R-:W0:Y:S03]  /*0d80*/  @!P2 LDC.64 R12, c[0x0][0x228] ;  /* 0x00008a00ff0cab82 */ /* 0x000e260000000a00 */
[----:B------:R-:W-:Y:S01]  /*0d90*/  @!P4 IMAD.X R29, RZ, RZ, R17, P1 ;  /* 0x000000ffff1dc224 */ /* 0x000fe200008e0611 */
[----:B-1----:R-:W-:Y:S01]  /*0da0*/  @!P4 IADD3 R16, P1, R27, R18, RZ ;  /* 0x000000121b10c210 */ /* 0x002fe20007f3e0ff */
[----:B------:R-:W-:-:S03]  /*0db0*/  @!P2 VIADD R27, R0, UR4 ;  /* 0x00000004001bac36 */ /* 0x000fc60008000000 */
[----:B------:R3:W5:Y:S01]  /*0dc0*/  @!P4 LDG.E.S8 R25, desc[UR10][R28.64] ;  /* 0x0000000a1c19c981 */ /* 0x000762000c1e1300 */
[----:B------:R-:W-:Y:S01]  /*0dd0*/  @!P4 IMAD.X R17, RZ, RZ, R19, P1 ;  /* 0x000000ffff11c224 */ /* 0x000fe200008e0613 */
[----:B------:R-:W-:Y:S01]  /*0de0*/  CS2R R18, SRZ ;  /* 0x0000000000127805 */ /* 0x000fe2000001ff00 */
[----:B------:R-:W-:-:S05]  /*0df0*/  @!P2 VIADD R0, R0, 0x80 ;  /* 0x000000800000a836 */ /* 0x000fca0000000000 */
[----:B------:R1:W5:Y:S01]  /*0e00*/  @!P4 LDG.E.S8 R18, desc[UR10][R16.64] ;  /* 0x0000000a1012c981 */ /* 0x000362000c1e1300 */
[----:B---3--:R-:W-:-:S05]  /*0e10*/  @!P2 IADD3 R28, P1, R27, R14, RZ ;  /* 0x0000000e1b1ca210 */ /* 0x008fca0007f3e0ff */
[----:B------:R-:W-:Y:S01]  /*0e20*/  @!P2 IMAD.X R29, RZ, RZ, R15, P1 ;  /* 0x000000ffff1da224 */ /* 0x000fe200008e060f */
[----:B------:R-:W-:Y:S01]  /*0e30*/  ISETP.GE.AND P1, PT, R0, R3, PT ;  /* 0x000000030000720c */ /* 0x000fe20003f26270 */
[----:B-1----:R-:W1:Y:S01]  /*0e40*/  @!P2 LDC.64 R16, c[0x0][0x230] ;  /* 0x00008c00ff10ab82 */ /* 0x002e620000000a00 */
[----:B0-----:R-:W-:Y:S01]  /*0e50*/  @!P2 IADD3 R12, P3, R27, R12, RZ ;  /* 0x0000000c1b0ca210 */ /* 0x001fe20007f7e0ff */
[----:B------:R-:W-:Y:S01]  /*0e60*/  IMAD.MOV.U32 R26, RZ, RZ, RZ ;  /* 0x000000ffff1a7224 */ /* 0x000fe200078e00ff */
[----:B------:R-:W3:Y:S03]  /*0e70*/  @!P2 LDG.E.S8 R19, desc[UR10][R28.64] ;  /* 0x0000000a1c13a981 */ /* 0x000ee6000c1e1300 */
[----:B------:R-:W-:-:S05]  /*0e80*/  @!P2 IMAD.X R13, RZ, RZ, R13, P3 ;  /* 0x000000ffff0da224 */ /* 0x000fca00018e060d */
[----:B------:R0:W3:Y:S02]  /*0e90*/  @!P2 LDG.E.S8 R26, desc[UR10][R12.64] ;  /* 0x0000000a0c1aa981 */ /* 0x0000e4000c1e1300 */
[----:B0-----:R-:W0:Y:S01]  /*0ea0*/  @!P1 LDC.64 R12, c[0x0][0x220] ;  /* 0x00008800ff0c9b82 */ /* 0x001e220000000a00 */
[----:B-1----:R-:W-:Y:S01]  /*0eb0*/  @!P2 IADD3 R14, P3, R27, R16, RZ ;  /* 0x000000101b0ea210 */ /* 0x002fe20007f7e0ff */
[----:B------:R-:W-:-:S04]  /*0ec0*/  IMAD.MOV.U32 R16, RZ, RZ, RZ ;  /* 0x000000ffff107224 */ /* 0x000fc800078e00ff */
[----:B------:R-:W-:Y:S02]  /*0ed0*/  @!P2 IMAD.X R15, RZ, RZ, R17, P3 ;  /* 0x000000ffff0fa224 */ /* 0x000fe400018e0611 */
[----:B------:R-:W-:-:S03]  /*0ee0*/  @!P1 VIADD R17, R0, UR4 ;  /* 0x0000000400119c36 */ /* 0x000fc60008000000 */
[----:B------:R1:W3:Y:S02]  /*0ef0*/  @!P2 LDG.E.S8 R16, desc[UR10][R14.64] ;  /* 0x0000000a0e10a981 */ /* 0x0002e4000c1e1300 */
[----:B-1----:R-:W1:Y:S01]  /*0f00*/  @!P1 LDC.64 R14, c[0x0][0x228] ;  /* 0x00008a00ff0e9b82 */ /* 0x002e620000000a00 */
[----:B0-----:R-:W-:-:S05]  /*0f10*/  @!P1 IADD3 R28, P2, R17, R12, RZ ;  /* 0x0000000c111c9210 */ /* 0x001fca0007f5e0ff */
[----:B------:R-:W-:Y:S02]  /*0f20*/  @!P1 IMAD.X R29, RZ, RZ, R13, P2 ;  /* 0x000000ffff1d9224 */ /* 0x000fe400010e060d */
[----:B------:R-:W0:Y:S01]  /*0f30*/  @!P1 LDC.64 R12, c[0x0][0x230] ;  /* 0x00008c00ff0c9b82 */ /* 0x000e220000000a00 */
[----:B------:R-:W-:Y:S02]  /*0f40*/  IMAD.MOV.U32 R0, RZ, RZ, RZ ;  /* 0x000000ffff007224 */ /* 0x000fe400078e00ff */
[----:B------:R-:W-:-:S04]  /*0f50*/  IMAD.MOV.U32 R27, RZ, RZ, RZ ;  /* 0x000000ffff1b7224 */ /* 0x000fc800078e00ff */
[----:B------:R-:W3:Y:S01]  /*0f60*/  @!P1 LDG.E.S8 R0, desc[UR10][R28.64] ;  /* 0x0000000a1c009981 */ /* 0x000ee2000c1e1300 */
[----:B-1----:R-:W-:-:S05]  /*0f70*/  @!P1 IADD3 R14, P2, R17, R14, RZ ;  /* 0x0000000e110e9210 */ /* 0x002fca0007f5e0ff */
[----:B------:R-:W-:Y:S01]  /*0f80*/  @!P1 IMAD.X R15, RZ, RZ, R15, P2 ;  /* 0x000000ffff0f9224 */ /* 0x000fe200010e060f */
[----:B0-----:R-:W-:Y:S01]  /*0f90*/  @!P1 IADD3 R12, P2, R17, R12, RZ ;  /* 0x0000000c110c9210 */ /* 0x001fe20007f5e0ff */
[----:B------:R-:W-:-:S03]  /*0fa0*/  IMAD.MOV.U32 R17, RZ, RZ, RZ ;  /* 0x000000ffff117224 */ /* 0x000fc600078e00ff */
[----:B------:R0:W3:Y:S01]  /*0fb0*/  @!P1 LDG.E.S8 R27, desc[UR10][R14.64] ;  /* 0x0000000a0e1b9981 */ /* 0x0000e2000c1e1300 */
[----:B------:R-:W-:-:S05]  /*0fc0*/  @!P1 IMAD.X R13, RZ, RZ, R13, P2 ;  /* 0x000000ffff0d9224 */ /* 0x000fca00010e060d */
[----:B------:R1:W3:Y:S01]  /*0fd0*/  @!P1 LDG.E.S8 R17, desc[UR10][R12.64] ;  /* 0x0000000a0c119981 */ /* 0x0002e2000c1e1300 */
[----:B0-----:R-:W0:Y:S01]  /*0fe0*/  S2R R14, SR_TID.X ;  /* 0x00000000000e7919 */ /* 0x001e220000002100 */
[----:B-1----:R-:W1:Y:S01]  /*0ff0*/  @!P0 LDC.64 R12, c[0x0][0x218] ;  /* 0x00008600ff0c8b82 */ /* 0x002e620000000a00 */
[----:B0-----:R-:W-:-:S05]  /*1000*/  @!P0 VIADD R29, R14, UR4 ;  /* 0x000000040e1d8c36 */ /* 0x001fca0008000000 */
[----:B-1----:R-:W-:Y:S01]  /*1010*/  @!P0 IADD3 R28, P1, R29, R12, RZ ;  /* 0x0000000c1d1c8210 */ /* 0x002fe20007f3e0ff */
[----:B------:R-:W-:-:S04]  /*1020*/  @!P0 VIADD R14, R14, 0x80 ;  /* 0x000000800e0e8836 */ /* 0x000fc80000000000 */
[----:B------:R-:W-:-:S05]  /*1030*/  @!P0 IMAD.X R29, RZ, RZ, R13, P1 ;  /* 0x000000ffff1d8224 */ /* 0x000fca00008e060d */
[----:B------:R0:W-:Y:S01]  /*1040*/  @!P0 STG.E.U8 desc[UR10][R28.64], R6 ;  /* 0x000000061c008986 */ /* 0x0001e2000c10110a */
[----:B------:R-:W-:Y:S01]  /*1050*/  ISETP.GE.AND P0, PT, R14, R3, PT ;  /* 0x000000030e00720c */ /* 0x000fe20003f06270 */
[----:B------:R-:W-:Y:S04]  /*1060*/  BSSY B0, `(.L_x_14799) ;  /* 0x0000040000007945 */ /* 0x000fe80003800000 */
[----:B------:R-:W-:Y:S01]  /*1070*/  BSSY B1, `(.L_x_14800) ;  /* 0x0000037000017945 */ /* 0x000fe20003800000 */
[----:B--2---:R-:W-:-:S04]  /*1080*/  VIMNMX R2, R2, R9, !PT ;  /* 0x0000000902027248 */ /* 0x004fc80007fe0100 */
[----:B----4-:R-:W-:Y:S02]  /*1090*/  VIMNMX R2, R2, R7, PT ;  /* 0x0000000702027248 */ /* 0x010fe40003fe0100 */
[----:B-----5:R-:W-:-:S04]  /*10a0*/  VIMNMX R5, R8, R5, !PT ;  /* 0x0000000508057248 */ /* 0x020fc80007fe0100 */
[----:B------:R-:W-:Y:S02]  /*10b0*/  VIMNMX R4, R5, R4, PT ;  /* 0x0000000405047248 */ /* 0x000fe40003fe0100 */
[----:B------:R-:W-:-:S04]  /*10c0*/  VIMNMX R21, R21, R10, !PT ;  /* 0x0000000a15157248 */ /* 0x000fc80007fe0100 */
[----:B------:R-:W-:Y:S02]  /*10d0*/  VIMNMX R20, R21, R20, PT ;  /* 0x0000001415147248 */ /* 0x000fe40003fe0100 */
[----:B------:R-:W-:-:S04]  /*10e0*/  VIMNMX R22, R22, R11, !PT ;  /* 0x0000000b16167248 */ /* 0x000fc80007fe0100 */
[----:B------:R-:W-:Y:S02]  /*10f0*/  VIMNMX R23, R22, R23, PT ;  /* 0x0000001716177248 */ /* 0x000fe40003fe0100 */
[----:B------:R-:W-:-:S04]  /*1100*/  VIMNMX R25, R25, R24, !PT ;  /* 0x0000001819197248 */ /* 0x000fc80007fe0100 */
[----:B------:R-:W-:Y:S02]  /*1110*/  VIMNMX R25, R25, R18, PT ;  /* 0x0000001219197248 */ /* 0x000fe40003fe0100 */
[----:B---3--:R-:W-:-:S04]  /*1120*/  VIMNMX R19, R26, R19, !PT ;  /* 0x000000131a137248 */ /* 0x008fc80007fe0100 */
[----:B------:R-:W-:Y:S02]  /*1130*/  VIMNMX R16, R19, R16, PT ;  /* 0x0000001013107248 */ /* 0x000fe40003fe0100 */
[----:B------:R-:W-:-:S04]  /*1140*/  VIMNMX R0, R27, R0, !PT ;  /* 0x000000001b007248 */ /* 0x000fc80007fe0100 */
[----:B------:R-:W-:Y:S01]  /*1150*/  VIMNMX R17, R0, R17, PT ;  /* 0x0000001100117248 */ /* 0x000fe20003fe0100 */
[----:B0-----:R-:W-:Y:S06]  /*1160*/  @P0 BRA `(.L_x_14801) ;  /* 0x0000000000380947 */ /* 0x001fec0003800000 */
        /* <DEDUP_REMOVED lines=8> */
[C---:B0-----:R-:W-:Y:S01]  /*11f0*/  VIADD R6, R14.reuse, UR4 ;  /* 0x000000040e067c36 */ /* 0x041fe20008000000 */
[----:B------:R-:W-:Y:S01]  /*1200*/  ULDC.64 UR6, c[0x0][0x218] ;  /* 0x0000860000067ab9 */ /* 0x000fe20000000a00 */
[----:B------:R-:W-:-:S03]  /*1210*/  VIADD R14, R14, 0x80 ;  /* 0x000000800e0e7836 */ /* 0x000fc60000000000 */
[----:B------:R-:W-:-:S05]  /*1220*/  IADD3 R6, P0, R6, UR6, RZ ;  /* 0x0000000606067c10 */ /* 0x000fca000ff1e0ff */
[----:B------:R-:W-:-:S05]  /*1230*/  IMAD.X R7, RZ, RZ, UR7, P0 ;  /* 0x00000007ff077e24 */ /* 0x000fca00080e06ff */
[----:B------:R0:W-:Y:S03]  /*1240*/  STG.E.U8 desc[UR10][R6.64], R4 ;  /* 0x0000000406007986 */ /* 0x0001e6000c10110a */
.L_x_14801:
        /* <DEDUP_REMOVED lines=8> */
.L_x_14802:
[----:B------:R-:W-:-:S13]  /*12d0*/  ISETP.GE.AND P0, PT, R14, R3, PT ;  /* 0x000000030e00720c */ /* 0x000fda0003f06270 */
[----:B------:R-:W-:Y:S05]  /*12e0*/  @P0 BRA `(.L_x_14804) ;  /* 0x00000000003c0947 */ /* 0x000fea0003800000 */
[C---:B-1----:R-:W-:Y:S01]  /*12f0*/  VIADD R4, R14.reuse, UR4 ;  /* 0x000000040e047c36 */ /* 0x042fe20008000000 */
[----:B------:R-:W-:Y:S01]  /*1300*/  ULDC.64 UR6, c[0x0][0x218] ;  /* 0x0000860000067ab9 */ /* 0x000fe20000000a00 */
[----:B------:R-:W-:-:S03]  /*1310*/  VIADD R14, R14, 0x80 ;  /* 0x000000800e0e7836 */ /* 0x000fc60000000000 */
[----:B------:R-:W-:-:S05]  /*1320*/  IADD3 R4, P0, R4, UR6, RZ ;  /* 0x0000000604047c10 */ /* 0x000fca000ff1e0ff */
[----:B------:R-:W-:-:S05]  /*1330*/  IMAD.X R5, RZ, RZ, UR7, P0 ;  /* 0x00000007ff057e24 */ /* 0x000fca00080e06ff */
[----:B------:R1:W-:Y:S03]  /*1340*/  STG.E.U8 desc[UR10][R4.64], R23 ;  /* 0x0000001704007986 */ /* 0x0003e6000c10110a */
.L_x_14803:
        /* <DEDUP_REMOVED lines=9> */
.L_x_14804:
[----:B------:R-:W-:Y:S05]  /*13e0*/  BSYNC B1 ;  /* 0x0000000000017941 */ /* 0x000fea0003800000 */
.L_x_14800:
[----:B------:R-:W-:-:S13]  /*13f0*/  ISETP.GE.AND P0, PT, R14, R3, PT ;  /* 0x000000030e00720c */ /* 0x000fda0003f06270 */
[----:B0-----:R-:W0:Y:S01]  /*1400*/  @!P0 LDC.64 R6, c[0x0][0x218] ;  /* 0x00008600ff068b82 */ /* 0x001e220000000a00 */
[C---:B-12---:R-:W-:Y:S02]  /*1410*/  @!P0 VIADD R5, R14.reuse, UR4 ;  /* 0x000000040e058c36 */ /* 0x046fe40008000000 */
[----:B------:R-:W-:-:S03]  /*1420*/  @!P0 VIADD R14, R14, 0x80 ;  /* 0x000000800e0e8836 */ /* 0x000fc60000000000 */
[----:B0-----:R-:W-:-:S05]  /*1430*/  @!P0 IADD3 R4, P1, R5, R6, RZ ;  /* 0x0000000605048210 */ /* 0x001fca0007f3e0ff */
[----:B------:R-:W-:-:S05]  /*1440*/  @!P0 IMAD.X R5, RZ, RZ, R7, P1 ;  /* 0x000000ffff058224 */ /* 0x000fca00008e0607 */
[----:B------:R2:W-:Y:S03]  /*1450*/  @!P0 STG.E.U8 desc[UR10][R4.64], R16 ;  /* 0x0000001004008986 */ /* 0x0005e6000c10110a */
.L_x_14805:
[----:B------:R-:W-:Y:S05]  /*1460*/  BSYNC B0 ;  /* 0x0000000000007941 */ /* 0x000fea0003800000 */
.L_x_14799:
[----:B------:R-:W-:Y:S05]  /*1470*/  WARPSYNC.ALL ;  /* 0x0000000000007948 */ /* 0x000fea0003800000 */
[----:B------:R-:W-:-:S13]  /*1480*/  ISETP.GE.AND P0, PT, R14, R3, PT ;  /* 0x000000030e00720c */ /* 0x000fda0003f06270 */
[----:B------:R-:W-:Y:S05]  /*1490*/  @P0 EXIT ;  /* 0x000000000000094d */ /* 0x000fea0003800000 */
[----:B0-----:R-:W-:Y:S01]  /*14a0*/  VIADD R2, R14, UR4 ;  /* 0x000000040e027c36 */ /* 0x001fe20008000000 */
[----:B------:R-:W-:-:S04]  /*14b0*/  ULDC.64 UR6, c[0x0][0x218] ;  /* 0x0000860000067ab9 */ /* 0x000fc80000000a00 */
[----:B------:R-:W-:-:S05]  /*14c0*/  IADD3 R2, P0, R2, UR6, RZ ;  /* 0x0000000602027c10 */ /* 0x000fca000ff1e0ff */
[----:B------:R-:W-:-:S05]  /*14d0*/  IMAD.X R3, RZ, RZ, UR7, P0 ;  /* 0x00000007ff037e24 */ /* 0x000fca00080e06ff */
[----:B------:R-:W-:Y:S01]  /*14e0*/  STG.E.U8 desc[UR10][R2.64], R17 ;  /* 0x0000001102007986 */ /* 0x000fe2000c10110a */
[----:B------:R-:W-:Y:S05]  /*14f0*/  EXIT ;  /* 0x000000000000794d */ /* 0x000fea0003800000 */
.L_x_14806:
        /* <DEDUP_REMOVED lines=16> */
.L_x_44491:


//--------------------- .text._ZN2at6native29vectorized_elementwise_kernelILi4EZZZNS0_49_GLOBAL__N__657f93f7_16_TensorCompare_cu_71e06f4e17clamp_kernel_implERNS_18TensorIteratorBaseEENKUlvE_clEvENKUlvE0_clEvEUlaaaE_St5arrayIPcLm4EEEEviT0_T1_ --------------------------
	.section	.text._ZN2at6native29vectorized_elementwise_kernelILi4EZZZNS0_49_GLOBAL__N__657f93f7_16_TensorCompare_cu_71e06f4e17clamp_kernel_implERNS_18TensorIteratorBaseEENKUlvE_clEvENKUlvE0_clEvEUlaaaE_St5arrayIPcLm4EEEEviT0_T1_,"ax",@progbits
	.align	128
        .global         _ZN2at6native29vectorized_elementwise_kernelILi4EZZZNS0_49_GLOBAL__N__657f93f7_16_TensorCompare_cu_71e06f4e17clamp_kernel_implERNS_18TensorIteratorBaseEENKUlvE_clEvENKUlvE0_clEvEUlaaaE_St5arrayIPcLm4EEEEviT0_T1_
        .type           _ZN2at6native29vectorized_elementwise_kernelILi4EZZZNS0_49_GLOBAL__N__657f93f7_16_TensorCompare_cu_71e06f4e17clamp_kernel_implERNS_18TensorIteratorBaseEENKUlvE_clEvENKUlvE0_clEvEUlaaaE_St5arrayIPcLm4EEEEviT0_T1_,@function
        .size           _ZN2at6native29vectorized_elementwise_kernelILi4EZZZNS0_49_GLOBAL__N__657f93f7_16_TensorCompare_cu_71e06f4e17clamp_kernel_implERNS_18TensorIteratorBaseEENKUlvE_clEvENKUlvE0_clEvEUlaaaE_St5arrayIPcLm4EEEEviT0_T1_,(.L_x_44492 - _ZN2at6native29vectorized_elementwise_kernelILi4EZZZNS0_49_GLOBAL__N__657f93f7_16_TensorCompare_cu_71e06f4e17clamp_kernel_implERNS_18TensorIteratorBaseEENKUlvE_clEvENKUlvE0_clEvEUlaaaE_St5arrayIPcLm4EEEEviT0_T1_)
        .other          _ZN2at6native29vectorized_elementwise_kernelILi4EZZZNS0_49_GLOBAL__N__657f93f7_16_TensorCompare_cu_71e06f4e17clamp_kernel_implERNS_18TensorIteratorBaseEENKUlvE_clEvENKUlvE0_clEvEUlaaaE_St5arrayIPcLm4EEEEviT0_T1_,@"STO_CUDA_ENTRY STV_DEFAULT"
_ZN2at6native29vectorized_elementwise_kernelILi4EZZZNS0_49_GLOBAL__N__657f93f7_16_TensorCompare_cu_71e06f4e17clamp_kernel_implERNS_18TensorIteratorBaseEENKUlvE_clEvENKUlvE0_clEvEUlaaaE_St5arrayIPcLm4EEEEviT0_T1_:
.text._ZN2at6native29vectorized_elementwise_kernelILi4EZZZNS0_49_GLOBAL__N__657f93f7_16_TensorCompare_cu_71e06f4e17clamp_kernel_implERNS_18TensorIteratorBaseEENKUlvE_clEvENKUlvE0_clEvEUlaaaE_St5arrayIPcLm4EEEEviT0_T1_:
        /* <DEDUP_REMOVED lines=10> */
[----:B------:R-:W-:Y:S02]  /*00a0*/  USHF.R.S32.HI UR5, URZ, 0x1f, UR4 ;  /* 0x0000001f3f057899 */ /* 0x000fe40008011404 */
[----:B------:R-:W-:Y:S01]  /*00b0*/  UIADD3 UR6, UP1, UR4, UR6, URZ ;  /* 0x0000000604067290 */ /* 0x000fe2000ff3e03f */
[----:B------:R-:W-:-:S03]  /*00c0*/  ULDC.64 UR8, c[0x0][0x220] ;  /* 0x0000880000087ab9 */ /* 0x000fc60000000a00 */
[----:B------:R-:W-:Y:S02]  /*00d0*/  UIADD3.X UR7, UR5, UR7, URZ, UP1, !UPT ;  /* 0x0000000705077290 */ /* 0x000fe40008ffe43f */
[----:B------:R-:W-:Y:S01]  /*00e0*/  UIADD3 UR8, UP0, UR4, UR8, URZ ;  /* 0x0000000804087290 */ /* 0x000fe2000ff1e03f */
[----:B------:R-:W-:-:S03]  /*00f0*/  IMAD.U32 R12, RZ, RZ, UR6 ;  /* 0x00000006ff0c7e24 */ /* 0x000fc6000f8e00ff */
[----:B------:R-:W-:Y:S01]  /*0100*/  UIADD3.X UR9, UR5, UR9, URZ, UP0, !UPT ;  /* 0x0000000905097290 */ /* 0x000fe200087fe43f */
[----:B------:R-:W-:Y:S01]  /*0110*/  IMAD.U32 R13, RZ, RZ, UR7 ;  /* 0x00000007ff0d7e24 */ /* 0x000fe2000f8e00ff */
[----:B------:R-:W-:Y:S01]  /*0120*/  ULDC.64 UR6, c[0x0][0x230] ;  /* 0x00008c0000067ab9 */ /* 0x000fe20000000a00 */
[----:B------:R-:W-:-:S03]  /*0130*/  IMAD.U32 R8, RZ, RZ, UR8 ;  /* 0x00000008ff087e24 */ /* 0x000fc6000f8e00ff */
[----:B------:R-:W-:Y:S01]  /*0140*/  IMAD.U32 R9, RZ, RZ, UR9 ;  /* 0x00000009ff097e24 */ /* 0x000fe2000f8e00ff */
[----:B------:R-:W-:Y:S01]  /*0150*/  UIADD3 UR6, UP0, UR4, UR6, URZ ;  /* 0x0000000604067290 */ /* 0x000fe2000ff1e03f */
[----:B0-----:R-:W-:-:S04]  /*0160*/  IMAD.WIDE.U32 R12, R0, 0x4, R12 ;  /* 0x00000004000c7825 */ /* 0x001fc800078e000c */
[----:B------:R-:W-:Y:S01]  /*0170*/  IMAD.WIDE.U32 R8, R0, 0x4, R8 ;  /* 0x0000000400087825 */ /* 0x000fe200078e0008 */
[----:B------:R-:W2:Y:S01]  /*0180*/  LDG.E R10, desc[UR10][R12.64] ;  /* 0x0000000a0c0a7981 */ /* 0x000ea2000c1e1900 */
[----:B------:R-:W-:-:S03]  /*0190*/  UIADD3.X UR5, UR5, UR7, URZ, UP0, !UPT ;  /* 0x0000000705057290 */ /* 0x000fc600087fe43f */
[----:B------:R-:W3:Y:S01]  /*01a0*/  LDG.E R6, desc[UR10][R8.64] ;  /* 0x0000000a08067981 */ /* 0x000ee2000c1e1900 */
[----:B------:R-:W-:Y:S01]  /*01b0*/  IMAD.U32 R14, RZ, RZ, UR6 ;  /* 0x00000006ff0e7e24 */ /* 0x000fe2000f8e00ff */
[----:B------:R-:W-:Y:S02]  /*01c0*/  ULDC.64 UR6, c[0x0][0x218] ;  /* 0x0000860000067ab9 */ /* 0x000fe40000000a00 */
[----:B------:R-:W4:Y:S01]  /*01d0*/  LDG.E R4, desc[UR10][R8.64+0x200] ;  /* 0x0002000a08047981 */ /* 0x000f22000c1e1900 */
[----:B------:R-:W-:-:S03]  /*01e0*/  IMAD.U32 R15, RZ, RZ, UR5 ;  /* 0x00000005ff0f7e24 */ /* 0x000fc6000f8e00ff */
[----:B------:R2:W5:Y:S01]  /*01f0*/  LDG.E R5, desc[UR10][R12.64+0x200] ;  /* 0x0002000a0c057981 */ /* 0x000562000c1e1900 */
[----:B------:R-:W-:-:S05]  /*0200*/  IMAD.WIDE.U32 R14, R0, 0x4, R14 ;  /* 0x00000004000e7825 */ /* 0x000fca00078e000e */
[----:B------:R-:W5:Y:S04]  /*0210*/  LDG.E R2, desc[UR10][R14.64] ;  /* 0x0000000a0e027981 */ /* 0x000f68000c1e1900 */
[----:B------:R0:W5:Y:S01]  /*0220*/  LDG.E R3, desc[UR10][R14.64+0x200] ;  /* 0x0002000a0e037981 */ /* 0x000162000c1e1900 */
[----:B------:R-:W-:-:S04]  /*0230*/  UIADD3 UR5, UP0, UR4, UR6, URZ ;  /* 0x0000000604057290 */ /* 0x000fc8000ff1e03f */
[----:B------:R-:W-:Y:S01]  /*0240*/  UIADD3.X UR6, URZ, UR7, URZ, UP0, !UPT ;  /* 0x000000073f067290 */ /* 0x000fe200087fe43f */
[C---:B--2---:R-:W-:Y:S02]  /*0250*/  PRMT R13, R10.reuse, 0xaaa2, RZ ;  /* 0x0000aaa20a0d7816 */ /* 0x044fe400000000ff */
[----:B------:R-:W-:Y:S02]  /*0260*/  PRMT R8, R10, 0x8880, RZ ;  /* 0x000088800a087816 */ /* 0x000fe400000000ff */
[C---:B---3--:R-:W-:Y:S01]  /*0270*/  PRMT R7, R6.reuse, 0x8880, RZ ;  /* 0x0000888006077816 */ /* 0x048fe200000000ff */
[----:B0-----:R-:W-:Y:S01]  /*0280*/  IMAD.MOV.U32 R14, RZ, RZ, R13 ;  /* 0x000000ffff0e7224 */ /* 0x001fe200078e000d */
[----:B------:R-:W-:Y:S02]  /*0290*/  PRMT R9, R6, 0x9991, RZ ;  /* 0x0000999106097816 */ /* 0x000fe400000000ff */
[----:B------:R-:W-:Y:S02]  /*02a0*/  PRMT R12, R10, 0x9991, RZ ;  /* 0x000099910a0c7816 */ /* 0x000fe400000000ff */
[----:B------:R-:W-:-:S02]  /*02b0*/  PRMT R11, R6, 0xaaa2, RZ ;  /* 0x0000aaa2060b7816 */ /* 0x000fc400000000ff */
[----:B------:R-:W-:Y:S02]  /*02c0*/  VIMNMX R7, R7, R8, !PT ;  /* 0x0000000807077248 */ /* 0x000fe40007fe0100 */
[----:B------:R-:W-:Y:S02]  /*02d0*/  VIMNMX R9, R9, R12, !PT ;  /* 0x0000000c09097248 */ /* 0x000fe40007fe0100 */
[----:B------:R-:W-:Y:S02]  /*02e0*/  VIMNMX R8, R11, R14, !PT ;  /* 0x0000000e0b087248 */ /* 0x000fe40007fe0100 */
[C---:B----4-:R-:W-:Y:S02]  /*02f0*/  PRMT R12, R4.reuse, 0x8880, RZ ;  /* 0x00008880040c7816 */ /* 0x050fe400000000ff */
[C---:B------:R-:W-:Y:S02]  /*0300*/  PRMT R14, R4.reuse, 0x9991, RZ ;  /* 0x00009991040e7816 */ /* 0x040fe400000000ff */
[----:B------:R-:W-:-:S02]  /*0310*/  PRMT R16, R4, 0xaaa2, RZ ;  /* 0x0000aaa204107816 */ /* 0x000fc400000000ff */
[----:B------:R-:W-:Y:S01]  /*0320*/  PRMT R11, R10, 0xbbb3, RZ ;  /* 0x0000bbb30a0b7816 */ /* 0x000fe200000000ff */
[----:B------:R-:W-:Y:S01]  /*0330*/  IMAD.MOV.U32 R10, RZ, RZ, R12 ;  /* 0x000000ffff0a7224 */ /* 0x000fe200078e000c */
[----:B------:R-:W-:Y:S01]  /*0340*/  PRMT R6, R6, 0xbbb3, RZ ;  /* 0x0000bbb306067816 */ /* 0x000fe200000000ff */
[----:B------:R-:W-:Y:S01]  /*0350*/  IMAD.MOV.U32 R12, RZ, RZ, R14 ;  /* 0x000000ffff0c7224 */ /* 0x000fe200078e000e */
[C---:B-----5:R-:W-:Y:S01]  /*0360*/  PRMT R13, R5.reuse, 0x8880, RZ ;  /* 0x00008880050d7816 */ /* 0x060fe200000000ff */
[----:B------:R-:W-:Y:S01]  /*0370*/  IMAD.MOV.U32 R14, RZ, RZ, R16 ;  /* 0x000000ffff0e7224 */ /* 0x000fe200078e0010 */
[C---:B------:R-:W-:Y:S02]  /*0380*/  PRMT R15, R5.reuse, 0x9991, RZ ;  /* 0x00009991050f7816 */ /* 0x040fe400000000ff */
[----:B------:R-:W-:Y:S02]  /*0390*/  PRMT R17, R5, 0xaaa2, RZ ;  /* 0x0000aaa205117816 */ /* 0x000fe400000000ff */
[----:B------:R-:W-:-:S02]  /*03a0*/  VIMNMX R6, R6, R11, !PT ;  /* 0x0000000b06067248 */ /* 0x000fc40007fe0100 */
[----:B------:R-:W-:Y:S02]  /*03b0*/  VIMNMX R10, R10, R13, !PT ;  /* 0x0000000d0a0a7248 */ /* 0x000fe40007fe0100 */
[----:B------:R-:W-:Y:S02]  /*03c0*/  VIMNMX R11, R12, R15, !PT ;  /* 0x0000000f0c0b7248 */ /* 0x000fe40007fe0100 */
[----:B------:R-:W-:Y:S02]  /*03d0*/  PRMT R16, R5, 0xbbb3, RZ ;  /* 0x0000bbb305107816 */ /* 0x000fe400000000ff */
[----:B------:R-:W-:Y:S02]  /*03e0*/  VIMNMX R12, R14, R17, !PT ;  /* 0x000000110e0c7248 */ /* 0x000fe40007fe0100 */
[----:B------:R-:W-:Y:S02]  /*03f0*/  PRMT R13, R4, 0xbbb3, RZ ;  /* 0x0000bbb3040d7816 */ /* 0x000fe400000000ff */
[----:B------:R-:W-:-:S02]  /*0400*/  PRMT R5, R2, 0xaaa2, RZ ;  /* 0x0000aaa202057816 */ /* 0x000fc400000000ff */
[C---:B------:R-:W-:Y:S02]  /*0410*/  PRMT R4, R2.reuse, 0x8880, RZ ;  /* 0x0000888002047816 */ /* 0x040fe400000000ff */
[----:B------:R-:W-:Y:S02]  /*0420*/  PRMT R14, R2, 0x9991, RZ ;  /* 0x00009991020e7816 */ /* 0x000fe400000000ff */
[----:B------:R-:W-:Y:S02]  /*0430*/  VIMNMX R5, R8, R5, PT ;  /* 0x0000000508057248 */ /* 0x000fe40003fe0100 */
[----:B------:R-:W-:Y:S02]  /*0440*/  VIMNMX R7, R7, R4, PT ;  /* 0x0000000407077248 */ /* 0x000fe40003fe0100 */
[----:B------:R-:W-:Y:S02]  /*0450*/  VIMNMX R14, R9, R14, PT ;  /* 0x0000000e090e7248 */ /* 0x000fe40003fe0100 */
[----:B------:R-:W-:-:S02]  /*0460*/  PRMT R8, R3, 0x8880, RZ ;  /* 0x0000888003087816 */ /* 0x000fc400000000ff */
[----:B------:R-:W-:Y:S02]  /*0470*/  PRMT R9, R3, 0x9991, RZ ;  /* 0x0000999103097816 */ /* 0x000fe400000000ff */
[----:B------:R-:W-:Y:S01]  /*0480*/  PRMT R14, R14, 0x7604, R7 ;  /* 0x000076040e0e7816 */ /* 0x000fe20000000007 */
[----:B------:R-:W-:Y:S01]  /*0490*/  IMAD.MOV.U32 R7, RZ, RZ, R8 ;  /* 0x000000ffff077224 */ /* 0x000fe200078e0008 */
[----:B------:R-:W-:Y:S01]  /*04a0*/  VIMNMX R4, R13, R16, !PT ;  /* 0x000000100d047248 */ /* 0x000fe20007fe0100 */
[----:B------:R-:W-:Y:S01]  /*04b0*/  IMAD.MOV.U32 R8, RZ, RZ, R9 ;  /* 0x000000ffff087224 */ /* 0x000fe200078e0009 */
[----:B------:R-:W-:Y:S02]  /*04c0*/  PRMT R13, R3, 0xaaa2, RZ ;  /* 0x0000aaa2030d7816 */ /* 0x000fe400000000ff */
[----:B------:R-:W-:Y:S02]  /*04d0*/  VIMNMX R7, R10, R7, PT ;  /* 0x000000070a077248 */ /* 0x000fe40003fe0100 */
[----:B------:R-:W-:Y:S01]  /*04e0*/  VIMNMX R8, R11, R8, PT ;  /* 0x000000080b087248 */ /* 0x000fe20003fe0100 */
[----:B------:R-:W-:Y:S01]  /*04f0*/  IMAD.MOV.U32 R9, RZ, RZ, R13 ;  /* 0x000000ffff097224 */ /* 0x000fe200078e000d */
[----:B------:R-:W-:-:S02]  /*0500*/  PRMT R2, R2, 0xbbb3, RZ ;  /* 0x0000bbb302027816 */ /* 0x000fc400000000ff */
[----:B------:R-:W-:Y:S02]  /*0510*/  PRMT R8, R8, 0x7604, R7 ;  /* 0x0000760408087816 */ /* 0x000fe40000000007 */
[----:B------:R-:W-:Y:S01]  /*0520*/  VIMNMX R9, R12, R9, PT ;  /* 0x000000090c097248 */ /* 0x000fe20003fe0100 */
[----:B------:R-:W-:Y:S01]  /*0530*/  IMAD.MOV.U32 R7, RZ, RZ, R2 ;  /* 0x000000ffff077224 */ /* 0x000fe200078e0002 */
[----:B------:R-:W-:Y:S01]  /*0540*/  PRMT R11, R3, 0xbbb3, RZ ;  /* 0x0000bbb3030b7816 */ /* 0x000fe200000000ff */
[----:B------:R-:W-:Y:S01]  /*0550*/  IMAD.U32 R2, RZ, RZ, UR5 ;  /* 0x00000005ff027e24 */ /* 0x000fe2000f8e00ff */
[----:B------:R-:W-:Y:S01]  /*0560*/  PRMT R5, R5, 0x7054, R14 ;  /* 0x0000705405057816 */ /* 0x000fe2000000000e */
[----:B------:R-:W-:Y:S01]  /*0570*/  IMAD.U32 R3, RZ, RZ, UR6 ;  /* 0x00000006ff037e24 */ /* 0x000fe2000f8e00ff */
[----:B------:R-:W-:Y:S02]  /*0580*/  VIMNMX R6, R6, R7, PT ;  /* 0x0000000706067248 */ /* 0x000fe40003fe0100 */
[----:B------:R-:W-:-:S02]  /*0590*/  VIMNMX R4, R4, R11, PT ;  /* 0x0000000b04047248 */ /* 0x000fc40003fe0100 */
[----:B------:R-:W-:Y:S01]  /*05a0*/  PRMT R9, R9, 0x7054, R8 ;  /* 0x0000705409097816 */ /* 0x000fe20000000008 */
[----:B------:R-:W-:Y:S01]  /*05b0*/  IMAD.WIDE R2, R0, 0x4, R2 ;  /* 0x0000000400027825 */ /* 0x000fe200078e0202 */
[----:B------:R-:W-:Y:S02]  /*05c0*/  PRMT R5, R6, 0x654, R5 ;  /* 0x0000065406057816 */ /* 0x000fe40000000005 */
[----:B------:R-:W-:-:S03]  /*05d0*/  PRMT R9, R4, 0x654, R9 ;  /* 0x0000065404097816 */ /* 0x000fc60000000009 */
[----:B------:R-:W-:Y:S04]  /*05e0*/  STG.E desc[UR10][R2.64], R5 ;  /* 0x0000000502007986 */ /* 0x000fe8000c10190a */
[----:B------:R-:W-:Y:S01]  /*05f0*/  STG.E desc[UR10][R2.64+0x200], R9 ;  /* 0x0002000902007986 */ /* 0x000fe2000c10190a */
[----:B------:R-:W-:Y:S05]  /*0600*/  EXIT ;  /* 0x000000000000794d */ /* 0x000fea0003800000 */
.L_x_14807:
        /* <DEDUP_REMOVED lines=179> */
.L_x_14810:
        /* <DEDUP_REMOVED lines=8> */
.L_x_14811:
        /* <DEDUP_REMOVED lines=8> */
.L_x_14812:
        /* <DEDUP_REMOVED lines=9> */
.L_x_14813:
[----:B------:R-:W-:Y:S05]  /*12d0*/  BSYNC B1 ;  /* 0x0000000000017941 */ /* 0x000fea0003800000 */
.L_x_14809:
[----:B------:R-:W-:-:S13]  /*12e0*/  ISETP.GE.AND P0, PT, R14, R3, PT ;  /* 0x000000030e00720c */ /* 0x000fda0003f06270 */
[----:B0-----:R-:W0:Y:S01]  /*12f0*/  @!P0 LDC.64 R6, c[0x0][0x218] ;  /* 0x00008600ff068b82 */ /* 0x001e220000000a00 */
[C---:B-12---:R-:W-:Y:S02]  /*1300*/  @!P0 VIADD R5, R14.reuse, UR4 ;  /* 0x000000040e058c36 */ /* 0x046fe40008000000 */
[----:B------:R-:W-:-:S03]  /*1310*/  @!P0 VIADD R14, R14, 0x80 ;  /* 0x000000800e0e8836 */ /* 0x000fc60000000000 */
[----:B0-----:R-:W-:-:S05]  /*1320*/  @!P0 IADD3 R4, P1, R5, R6, RZ ;  /* 0x0000000605048210 */ /* 0x001fca0007f3e0ff */
[----:B------:R-:W-:-:S05]  /*1330*/  @!P0 IMAD.X R5, RZ, RZ, R7, P1 ;  /* 0x000000ffff058224 */ /* 0x000fca00008e0607 */
[----:B------:R2:W-:Y:S03]  /*1340*/  @!P0 STG.E.U8 desc[UR10][R4.64], R16 ;  /* 0x0000001004008986 */ /* 0x0005e6000c10110a */
.L_x_14814:
[----:B------:R-:W-:Y:S05]  /*1350*/  BSYNC B0 ;  /* 0x0000000000007941 */ /* 0x000fea0003800000 */
.L_x_14808:
        /* <DEDUP_REMOVED lines=9> */
.L_x_14815:
        /* <DEDUP_REMOVED lines=9> */
.L_x_44492:


//--------------------- .text._ZN2at6native29vectorized_elementwise_kernelILi8EZZZNS0_49_GLOBAL__N__657f93f7_16_TensorCompare_cu_71e06f4e17clamp_kernel_implERNS_18TensorIteratorBaseEENKUlvE_clEvENKUlvE0_clEvEUlaaaE_St5arrayIPcLm4EEEEviT0_T1_ --------------------------
	.section	.text._ZN2at6native29vectorized_elementwise_kernelILi8EZZZNS0_49_GLOBAL__N__657f93f7_16_TensorCompare_cu_71e06f4e17clamp_kernel_implERNS_18TensorIteratorBaseEENKUlvE_clEvENKUlvE0_clEvEUlaaaE_St5arrayIPcLm4EEEEviT0_T1_,"ax",@progbits
	.align	128
        .global         _ZN2at6native29vectorized_elementwise_kernelILi8EZZZNS0_49_GLOBAL__N__657f93f7_16_TensorCompare_cu_71e06f4e17clamp_kernel_implERNS_18TensorIteratorBaseEENKUlvE_clEvENKUlvE0_clEvEUlaaaE_St5arrayIPcLm4EEEEviT0_T1_
        .type           _ZN2at6native29vectorized_elementwise_kernelILi8EZZZNS0_49_GLOBAL__N__657f93f7_16_TensorCompare_cu_71e06f4e17clamp_kernel_implERNS_18TensorIteratorBaseEENKUlvE_clEvENKUlvE0_clEvEUlaaaE_St5arrayIPcLm4EEEEviT0_T1_,@function
        .size           _ZN2at6native29vectorized_elementwise_kernelILi8EZZZNS0_49_GLOBAL__N__657f93f7_16_TensorCompare_cu_71e06f4e17clamp_kernel_implERNS_18TensorIteratorBaseEENKUlvE_clEvENKUlvE0_clEvEUlaaaE_St5arrayIPcLm4EEEEviT0_T1_,(.L_x_44493 - _ZN2at6native29vectorized_elementwise_kernelILi8EZZZNS0_49_GLOBAL__N__657f93f7_16_TensorCompare_cu_71e06f4e17clamp_kernel_implERNS_18TensorIteratorBaseEENKUlvE_clEvENKUlvE0_clEvEUlaaaE_St5arrayIPcLm4EEEEviT0_T1_)
        .other          _ZN2at6native29vectorized_elementwise_kernelILi8EZZZNS0_49_GLOBAL__N__657f93f7_16_TensorCompare_cu_71e06f4e17clamp_kernel_implERNS_18TensorIteratorBaseEENKUlvE_clEvENKUlvE0_clEvEUlaaaE_St5arrayIPcLm4EEEEviT0_T1_,@"STO_CUDA_ENTRY STV_DEFAULT"
_ZN2at6native29vectorized_elementwise_kernelILi8EZZZNS0_49_GLOBAL__N__657f93f7_16_TensorCompare_cu_71e06f4e17clamp_kernel_implERNS_18TensorIteratorBaseEENKUlvE_clEvENKUlvE0_clEvEUlaaaE_St5arrayIPcLm4EEEEviT0_T1_:
.text._ZN2at6native29vectorized_elementwise_kernelILi8EZZZNS0_49_GLOBAL__N__657f93f7_16_TensorCompare_cu_71e06f4e17clamp_kernel_implERNS_18TensorIteratorBaseEENKUlvE_clEvENKUlvE0_clEvEUlaaaE_St5arrayIPcLm4EEEEviT0_T1_:
        /* <DEDUP_REMOVED lines=18> */
[----:B------:R-:W-:Y:S02]  /*0120*/  IMAD.U32 R11, RZ, RZ, UR9 ;  /* 0x00000009ff0b7e24 */ /* 0x000fe4000f8e00ff */
[----:B------:R-:W-:Y:S01]  /*0130*/  IMAD.U32 R7, RZ, RZ, UR7 ;  /* 0x00000007ff077e24 */ /* 0x000fe2000f8e00ff */
[----:B------:R-:W-:Y:S01]  /*0140*/  ULDC.64 UR6, c[0x0][0x230] ;  /* 0x00008c0000067ab9 */ /* 0x000fe20000000a00 */
[----:B0-----:R-:W-:-:S04]  /*0150*/  IMAD.WIDE.U32 R10, R0, 0x8, R10 ;  /* 0x00000008000a7825 */ /* 0x001fc800078e000a */
[----:B------:R-:W-:Y:S02]  /*0160*/  IMAD.WIDE.U32 R6, R0, 0x8, R6 ;  /* 0x0000000800067825 */ /* 0x000fe400078e0006 */
[----:B------:R-:W2:Y:S04]  /*0170*/  LDG.E.64 R10, desc[UR10][R10.64] ;  /* 0x0000000a0a0a7981 */ /* 0x000ea8000c1e1b00 */
[----:B------:R-:W3:Y:S01]  /*0180*/  LDG.E.64 R6, desc[UR10][R6.64] ;  /* 0x0000000a06067981 */ /* 0x000ee2000c1e1b00 */
[----:B------:R-:W-:-:S04]  /*0190*/  UIADD3 UR6, UP0, UR4, UR6, URZ ;  /* 0x0000000604067290 */ /* 0x000fc8000ff1e03f */
[----:B------:R-:W-:Y:S02]  /*01a0*/  UIADD3.X UR5, UR5, UR7, URZ, UP0, !UPT ;  /* 0x0000000705057290 */ /* 0x000fe400087fe43f */
[----:B------:R-:W-:Y:S01]  /*01b0*/  IMAD.U32 R2, RZ, RZ, UR6 ;  /* 0x00000006ff027e24 */ /* 0x000fe2000f8e00ff */
[----:B------:R-:W-:-:S03]  /*01c0*/  ULDC.64 UR6, c[0x0][0x218] ;  /* 0x0000860000067ab9 */ /* 0x000fc60000000a00 */
[----:B------:R-:W-:Y:S02]  /*01d0*/  IMAD.U32 R3, RZ, RZ, UR5 ;  /* 0x00000005ff037e24 */ /* 0x000fe4000f8e00ff */
[----:B------:R-:W-:-:S06]  /*01e0*/  IMAD.WIDE.U32 R2, R0, 0x8, R2 ;  /* 0x0000000800027825 */ /* 0x000fcc00078e0002 */
[----:B------:R-:W4:Y:S01]  /*01f0*/  LDG.E.64 R2, desc[UR10][R2.64] ;  /* 0x0000000a02027981 */ /* 0x000f22000c1e1b00 */
[----:B------:R-:W-:-:S04]  /*0200*/  UIADD3 UR5, UP0, UR4, UR6, URZ ;  /* 0x0000000604057290 */ /* 0x000fc8000ff1e03f */
[----:B------:R-:W-:Y:S01]  /*0210*/  UIADD3.X UR6, URZ, UR7, URZ, UP0, !UPT ;  /* 0x000000073f067290 */ /* 0x000fe200087fe43f */
[----:B--2---:R-:W-:Y:S02]  /*0220*/  LOP3.LUT R8, R10, 0xffff, RZ, 0xc0, !PT ;  /* 0x0000ffff0a087812 */ /* 0x004fe400078ec0ff */
[----:B------:R-:W-:Y:S02]  /*0230*/  LOP3.LUT R9, R11, 0xffff, RZ, 0xc0, !PT ;  /* 0x0000ffff0b097812 */ /* 0x000fe400078ec0ff */
[----:B---3--:R-:W-:Y:S02]  /*0240*/  LOP3.LUT R15, R6, 0xffff, RZ, 0xc0, !PT ;  /* 0x0000ffff060f7812 */ /* 0x008fe400078ec0ff */
[----:B------:R-:W-:Y:S02]  /*0250*/  PRMT R5, R8, 0x8880, RZ ;  /* 0x0000888008057816 */ /* 0x000fe400000000ff */
[----:B------:R-:W-:Y:S02]  /*0260*/  PRMT R4, R15, 0x8880, RZ ;  /* 0x000088800f047816 */ /* 0x000fe400000000ff */
[----:B------:R-:W-:-:S02]  /*0270*/  PRMT R12, R11, 0x7732, RZ ;  /* 0x000077320b0c7816 */ /* 0x000fc400000000ff */
[----:B------:R-:W-:Y:S02]  /*0280*/  VIMNMX R5, R5, R4, !PT ;  /* 0x0000000405057248 */ /* 0x000fe40007fe0100 */
[----:B------:R-:W-:Y:S02]  /*0290*/  PRMT R11, R6, 0x7732, RZ ;  /* 0x00007732060b7816 */ /* 0x000fe400000000ff */
[----:B------:R-:W-:Y:S02]  /*02a0*/  SHF.R.U32.HI R4, RZ, 0x8, R8 ;  /* 0x00000008ff047819 */ /* 0x000fe40000011608 */
[----:B------:R-:W-:Y:S02]  /*02b0*/  SHF.R.U32.HI R6, RZ, 0x8, R15 ;  /* 0x00000008ff067819 */ /* 0x000fe4000001160f */
[----:B------:R-:W-:Y:S02]  /*02c0*/  LOP3.LUT R4, R4, 0xffff, RZ, 0xc0, !PT ;  /* 0x0000ffff04047812 */ /* 0x000fe400078ec0ff */
[----:B------:R-:W-:-:S02]  /*02d0*/  LOP3.LUT R6, R6, 0xffff, RZ, 0xc0, !PT ;  /* 0x0000ffff06067812 */ /* 0x000fc400078ec0ff */
[----:B------:R-:W-:Y:S02]  /*02e0*/  PRMT R4, R4, 0x8880, RZ ;  /* 0x0000888004047816 */ /* 0x000fe400000000ff */
[----:B------:R-:W-:Y:S02]  /*02f0*/  PRMT R15, R6, 0x8880, RZ ;  /* 0x00008880060f7816 */ /* 0x000fe400000000ff */
[----:B------:R-:W-:Y:S02]  /*0300*/  LOP3.LUT R13, R7, 0xffff, RZ, 0xc0, !PT ;  /* 0x0000ffff070d7812 */ /* 0x000fe400078ec0ff */
[----:B------:R-:W-:Y:S02]  /*0310*/  VIMNMX R4, R4, R15, !PT ;  /* 0x0000000f04047248 */ /* 0x000fe40007fe0100 */
[----:B------:R-:W-:Y:S02]  /*0320*/  PRMT R14, R10, 0x7732, RZ ;  /* 0x000077320a0e7816 */ /* 0x000fe400000000ff */
[----:B------:R-:W-:-:S02]  /*0330*/  SHF.R.U32.HI R15, RZ, 0x8, R9 ;  /* 0x00000008ff0f7819 */ /* 0x000fc40000011609 */
[----:B------:R-:W-:Y:S02]  /*0340*/  PRMT R10, R7, 0x7732, RZ ;  /* 0x00007732070a7816 */ /* 0x000fe400000000ff */
[----:B------:R-:W-:Y:S02]  /*0350*/  PRMT R7, R9, 0x8880, RZ ;  /* 0x0000888009077816 */ /* 0x000fe400000000ff */
[----:B------:R-:W-:Y:S02]  /*0360*/  PRMT R16, R13, 0x8880, RZ ;  /* 0x000088800d107816 */ /* 0x000fe400000000ff */
[----:B------:R-:W-:Y:S02]  /*0370*/  PRMT R8, R14, 0x8880, RZ ;  /* 0x000088800e087816 */ /* 0x000fe400000000ff */
[----:B------:R-:W-:Y:S02]  /*0380*/  LOP3.LUT R15, R15, 0xffff, RZ, 0xc0, !PT ;  /* 0x0000ffff0f0f7812 */ /* 0x000fe400078ec0ff */
[----:B------:R-:W-:-:S02]  /*0390*/  PRMT R18, R12, 0x8880, RZ ;  /* 0x000088800c127816 */ /* 0x000fc400000000ff */
[----:B------:R-:W-:Y:S02]  /*03a0*/  SHF.R.U32.HI R14, RZ, 0x8, R14 ;  /* 0x00000008ff0e7819 */ /* 0x000fe4000001160e */
[----:B------:R-:W-:Y:S02]  /*03b0*/  SHF.R.U32.HI R12, RZ, 0x8, R12 ;  /* 0x00000008ff0c7819 */ /* 0x000fe4000001160c */
[----:B------:R-:W-:Y:S02]  /*03c0*/  PRMT R19, R10, 0x8880, RZ ;  /* 0x000088800a137816 */ /* 0x000fe400000000ff */
[----:B------:R-:W-:Y:S02]  /*03d0*/  VIMNMX R7, R7, R16, !PT ;  /* 0x0000001007077248 */ /* 0x000fe40007fe0100 */
[----:B------:R-:W-:Y:S02]  /*03e0*/  SHF.R.U32.HI R13, RZ, 0x8, R13 ;  /* 0x00000008ff0d7819 */ /* 0x000fe4000001160d */
[----:B------:R-:W-:-:S02]  /*03f0*/  SHF.R.U32.HI R10, RZ, 0x8, R10 ;  /* 0x00000008ff0a7819 */ /* 0x000fc4000001160a */
[----:B------:R-:W-:Y:S02]  /*0400*/  PRMT R16, R15, 0x8880, RZ ;  /* 0x000088800f107816 */ /* 0x000fe400000000ff */
[----:B------:R-:W-:Y:S02]  /*0410*/  LOP3.LUT R14, R14, 0xffff, RZ, 0xc0, !PT ;  /* 0x0000ffff0e0e7812 */ /* 0x000fe400078ec0ff */
[----:B------:R-:W-:Y:S02]  /*0420*/  PRMT R17, R11, 0x8880, RZ ;  /* 0x000088800b117816 */ /* 0x000fe400000000ff */
[----:B------:R-:W-:Y:S02]  /*0430*/  LOP3.LUT R12, R12, 0xffff, RZ, 0xc0, !PT ;  /* 0x0000ffff0c0c7812 */ /* 0x000fe400078ec0ff */
[----:B------:R-:W-:Y:S02]  /*0440*/  SHF.R.U32.HI R11, RZ, 0x8, R11 ;  /* 0x00000008ff0b7819 */ /* 0x000fe4000001160b */
[----:B------:R-:W-:-:S02]  /*0450*/  LOP3.LUT R13, R13, 0xffff, RZ, 0xc0, !PT ;  /* 0x0000ffff0d0d7812 */ /* 0x000fc400078ec0ff */
[----:B------:R-:W-:Y:S01]  /*0460*/  LOP3.LUT R15, R10, 0xffff, RZ, 0xc0, !PT ;  /* 0x0000ffff0a0f7812 */ /* 0x000fe200078ec0ff */
[----:B------:R-:W-:Y:S01]  /*0470*/  IMAD.MOV.U32 R10, RZ, RZ, R16 ;  /* 0x000000ffff0a7224 */ /* 0x000fe200078e0010 */
[----:B------:R-:W-:Y:S02]  /*0480*/  PRMT R14, R14, 0x8880, RZ ;  /* 0x000088800e0e7816 */ /* 0x000fe400000000ff */
[----:B------:R-:W-:Y:S02]  /*0490*/  PRMT R16, R12, 0x8880, RZ ;  /* 0x000088800c107816 */ /* 0x000fe400000000ff */
[----:B------:R-:W-:Y:S01]  /*04a0*/  LOP3.LUT R11, R11, 0xffff, RZ, 0xc0, !PT ;  /* 0x0000ffff0b0b7812 */ /* 0x000fe200078ec0ff */
[----:B------:R-:W-:Y:S01]  /*04b0*/  IMAD.MOV.U32 R12, RZ, RZ, R14 ;  /* 0x000000ffff0c7224 */ /* 0x000fe200078e000e */
[----:B------:R-:W-:Y:S01]  /*04c0*/  PRMT R13, R13, 0x8880, RZ ;  /* 0x000088800d0d7816 */ /* 0x000fe200000000ff */
[----:B------:R-:W-:Y:S01]  /*04d0*/  IMAD.MOV.U32 R14, RZ, RZ, R16 ;  /* 0x000000ffff0e7224 */ /* 0x000fe200078e0010 */
[----:B----4-:R-:W-:-:S02]  /*04e0*/  LOP3.LUT R9, R2, 0xffff, RZ, 0xc0, !PT ;  /* 0x0000ffff02097812 */ /* 0x010fc400078ec0ff */
[----:B------:R-:W-:Y:S02]  /*04f0*/  PRMT R11, R11, 0x8880, RZ ;  /* 0x000088800b0b7816 */ /* 0x000fe400000000ff */
[----:B------:R-:W-:Y:S02]  /*0500*/  PRMT R15, R15, 0x8880, RZ ;  /* 0x000088800f0f7816 */ /* 0x000fe400000000ff */
[----:B------:R-:W-:Y:S02]  /*0510*/  VIMNMX R10, R10, R13, !PT ;  /* 0x0000000d0a0a7248 */ /* 0x000fe40007fe0100 */
[----:B------:R-:W-:Y:S02]  /*0520*/  PRMT R13, R9, 0x8880, RZ ;  /* 0x00008880090d7816 */ /* 0x000fe400000000ff */
[----:B------:R-:W-:Y:S02]  /*0530*/  VIMNMX R12, R12, R11, !PT ;  /* 0x0000000b0c0c7248 */ /* 0x000fe40007fe0100 */
[----:B------:R-:W-:-:S02]  /*0540*/  VIMNMX R11, R14, R15, !PT ;  /* 0x0000000f0e0b7248 */ /* 0x000fc40007fe0100 */
[----:B------:R-:W-:Y:S01]  /*0550*/  PRMT R14, R2, 0x7732, RZ ;  /* 0x00007732020e7816 */ /* 0x000fe200000000ff */
[----:B------:R-:W-:Y:S01]  /*0560*/  IMAD.MOV.U32 R2, RZ, RZ, R13 ;  /* 0x000000ffff027224 */ /* 0x000fe200078e000d */
[C---:B------:R-:W-:Y:S02]  /*0570*/  LOP3.LUT R15, R3.reuse, 0xffff, RZ, 0xc0, !PT ;  /* 0x0000ffff030f7812 */ /* 0x040fe400078ec0ff */
[----:B------:R-:W-:Y:S02]  /*0580*/  PRMT R16, R3, 0x7732, RZ ;  /* 0x0000773203107816 */ /* 0x000fe400000000ff */
[----:B------:R-:W-:Y:S02]  /*0590*/  VIMNMX R5, R5, R2, PT ;  /* 0x0000000205057248 */ /* 0x000fe40003fe0100 */
[----:B------:R-:W-:Y:S02]  /*05a0*/  PRMT R2, R15, 0x8880, RZ ;  /* 0x000088800f027816 */ /* 0x000fe400000000ff */
[----:B------:R-:W-:-:S02]  /*05b0*/  VIMNMX R8, R8, R17, !PT ;  /* 0x0000001108087248 */ /* 0x000fc40007fe0100 */
[----:B------:R-:W-:Y:S02]  /*05c0*/  VIMNMX R6, R18, R19, !PT ;  /* 0x0000001312067248 */ /* 0x000fe40007fe0100 */
[----:B------:R-:W-:Y:S02]  /*05d0*/  PRMT R3, R14, 0x8880, RZ ;  /* 0x000088800e037816 */ /* 0x000fe400000000ff */
[----:B------:R-:W-:Y:S02]  /*05e0*/  PRMT R13, R16, 0x8880, RZ ;  /* 0x00008880100d7816 */ /* 0x000fe400000000ff */
[----:B------:R-:W-:Y:S02]  /*05f0*/  VIMNMX R7, R7, R2, PT ;  /* 0x0000000207077248 */ /* 0x000fe40003fe0100 */
[----:B------:R-:W-:Y:S02]  /*0600*/  SHF.R.U32.HI R9, RZ, 0x8, R9 ;  /* 0x00000008ff097819 */ /* 0x000fe40000011609 */
[----:B------:R-:W-:-:S02]  /*0610*/  VIMNMX R8, R8, R3, PT ;  /* 0x0000000308087248 */ /* 0x000fc40003fe0100 */
[----:B------:R-:W-:Y:S02]  /*0620*/  VIMNMX R6, R6, R13, PT ;  /* 0x0000000d06067248 */ /* 0x000fe40003fe0100 */
[----:B------:R-:W-:Y:S02]  /*0630*/  SHF.R.U32.HI R2, RZ, 0x8, R14 ;  /* 0x00000008ff027819 */ /* 0x000fe4000001160e */
[----:B------:R-:W-:Y:S02]  /*0640*/  SHF.R.U32.HI R3, RZ, 0x8, R15 ;  /* 0x00000008ff037819 */ /* 0x000fe4000001160f */
[----:B------:R-:W-:Y:S02]  /*0650*/  SHF.R.U32.HI R13, RZ, 0x8, R16 ;  /* 0x00000008ff0d7819 */ /* 0x000fe40000011610 */
[----:B------:R-:W-:Y:S02]  /*0660*/  LOP3.LUT R9, R9, 0xffff, RZ, 0xc0, !PT ;  /* 0x0000ffff09097812 */ /* 0x000fe400078ec0ff */
[----:B------:R-:W-:-:S02]  /*0670*/  LOP3.LUT R2, R2, 0xffff, RZ, 0xc0, !PT ;  /* 0x0000ffff02027812 */ /* 0x000fc400078ec0ff */
[----:B------:R-:W-:Y:S02]  /*0680*/  LOP3.LUT R3, R3, 0xffff, RZ, 0xc0, !PT ;  /* 0x0000ffff03037812 */ /* 0x000fe400078ec0ff */
[----:B------:R-:W-:Y:S02]  /*0690*/  LOP3.LUT R13, R13, 0xffff, RZ, 0xc0, !PT ;  /* 0x0000ffff0d0d7812 */ /* 0x000fe400078ec0ff */
[----:B------:R-:W-:Y:S02]  /*06a0*/  PRMT R9, R9, 0x8880, RZ ;  /* 0x0000888009097816 */ /* 0x000fe400000000ff */
[----:B------:R-:W-:Y:S02]  /*06b0*/  PRMT R2, R2, 0x8880, RZ ;  /* 0x0000888002027816 */ /* 0x000fe400000000ff */
[----:B------:R-:W-:Y:S01]  /*06c0*/  PRMT R14, R3, 0x8880, RZ ;  /* 0x00008880030e7816 */ /* 0x000fe200000000ff */
[----:B------:R-:W-:Y:S01]  /*06d0*/  IMAD.MOV.U32 R3, RZ, RZ, R9 ;  /* 0x000000ffff037224 */ /* 0x000fe200078e0009 */
[----:B------:R-:W-:Y:S01]  /*06e0*/  PRMT R15, R13, 0x8880, RZ ;  /* 0x000088800d0f7816 */ /* 0x000fe200000000ff */
[----:B------:R-:W-:Y:S01]  /*06f0*/  IMAD.MOV.U32 R9, RZ, RZ, R2 ;  /* 0x000000ffff097224 */ /* 0x000fe200078e0002 */
[----:B------:R-:W-:Y:S01]  /*0700*/  LOP3.LUT R5, R5, 0xff, RZ, 0xc0, !PT ;  /* 0x000000ff05057812 */ /* 0x000fe200078ec0ff */
[----:B------:R-:W-:Y:S01]  /*0710*/  IMAD.MOV.U32 R13, RZ, RZ, R14 ;  /* 0x000000ffff0d7224 */ /* 0x000fe200078e000e */
[----:B------:R-:W-:Y:S01]  /*0720*/  VIMNMX R4, R4, R3, PT ;  /* 0x0000000304047248 */ /* 0x000fe20003fe0100 */
[----:B------:R-:W-:Y:S01]  /*0730*/  IMAD.MOV.U32 R2, RZ, RZ, R15 ;  /* 0x000000ffff027224 */ /* 0x000fe200078e000f */
[----:B------:R-:W-:Y:S01]  /*0740*/  VIMNMX R9, R12, R9, PT ;  /* 0x000000090c097248 */ /* 0x000fe20003fe0100 */
[----:B------:R-:W-:Y:S01]  /*0750*/  IMAD.U32 R3, RZ, RZ, UR6 ;  /* 0x00000006ff037e24 */ /* 0x000fe2000f8e00ff */
[----:B------:R-:W-:-:S02]  /*0760*/  VIMNMX R10, R10, R13, PT ;  /* 0x0000000d0a0a7248 */ /* 0x000fc40003fe0100 */
[----:B------:R-:W-:Y:S01]  /*0770*/  VIMNMX R11, R11, R2, PT ;  /* 0x000000020b0b7248 */ /* 0x000fe20003fe0100 */
[----:B------:R-:W-:Y:S01]  /*0780*/  IMAD.U32 R2, RZ, RZ, UR5 ;  /* 0x00000005ff027e24 */ /* 0x000fe2000f8e00ff */
[----:B------:R-:W-:Y:S02]  /*0790*/  LOP3.LUT R7, R7, 0xff, RZ, 0xc0, !PT ;  /* 0x000000ff07077812 */ /* 0x000fe400078ec0ff */
[----:B------:R-:W-:Y:S01]  /*07a0*/  LOP3.LUT R8, R8, 0xff, RZ, 0xc0, !PT ;  /* 0x000000ff08087812 */ /* 0x000fe200078ec0ff */
[----:B------:R-:W-:Y:S01]  /*07b0*/  IMAD.WIDE R2, R0, 0x8, R2 ;  /* 0x0000000800027825 */ /* 0x000fe200078e0202 */
[----:B------:R-:W-:Y:S02]  /*07c0*/  LOP3.LUT R6, R6, 0xff, RZ, 0xc0, !PT ;  /* 0x000000ff06067812 */ /* 0x000fe400078ec0ff */
[----:B------:R-:W-:Y:S02]  /*07d0*/  PRMT R5, R4, 0x7604, R5 ;  /* 0x0000760404057816 */ /* 0x000fe40000000005 */
[----:B------:R-:W-:-:S02]  /*07e0*/  PRMT R7, R10, 0x7604, R7 ;  /* 0x000076040a077816 */ /* 0x000fc40000000007 */
[----:B------:R-:W-:Y:S02]  /*07f0*/  PRMT R8, R9, 0x7604, R8 ;  /* 0x0000760409087816 */ /* 0x000fe40000000008 */
[----:B------:R-:W-:Y:S02]  /*0800*/  PRMT R6, R11, 0x7604, R6 ;  /* 0x000076040b067816 */ /* 0x000fe40000000006 */
[----:B------:R-:W-:Y:S02]  /*0810*/  PRMT R8, R5, 0x5410, R8 ;  /* 0x0000541005087816 */ /* 0x000fe40000000008 */
[----:B------:R-:W-:-:S05]  /*0820*/  PRMT R9, R7, 0x5410, R6 ;  /* 0x0000541007097816 */ /* 0x000fca0000000006 */
[----:B------:R-:W-:Y:S01]  /*0830*/  STG.E.64 desc[UR10][R2.64], R8 ;  /* 0x0000000802007986 */ /* 0x000fe2000c101b0a */
[----:B------:R-:W-:Y:S05]  /*0840*/  EXIT ;  /* 0x000000000000794d */ /* 0x000fea0003800000 */
.L_x_14816:
        /* <DEDUP_REMOVED lines=179> */
.L_x_14819:
        /* <DEDUP_REMOVED lines=8> */
.L_x_14820:
        /* <DEDUP_REMOVED lines=8> */
.L_x_14821:
        /* <DEDUP_REMOVED lines=9> */
.L_x_14822:
[----:B------:R-:W-:Y:S05]  /*1510*/  BSYNC B1 ;  /* 0x0000000000017941 */ /* 0x000fea0003800000 */
.L_x_14818:
[----:B------:R-:W-:-:S13]  /*1520*/  ISETP.GE.AND P0, PT, R14, R3, PT ;  /* 0x000000030e00720c */ /* 0x000fda0003f06270 */
[----:B0-----:R-:W0:Y:S01]  /*1530*/  @!P0 LDC.64 R6, c[0x0][0x218] ;  /* 0x00008600ff068b82 */ /* 0x001e220000000a00 */
[C---:B-12---:R-:W-:Y:S02]  /*1540*/  @!P0 VIADD R5, R14.reuse, UR4 ;  /* 0x000000040e058c36 */ /* 0x046fe40008000000 */
[----:B------:R-:W-:-:S03]  /*1550*/  @!P0 VIADD R14, R14, 0x80 ;  /* 0x000000800e0e8836 */ /* 0x000fc60000000000 */
[----:B0-----:R-:W-:-:S05]  /*1560*/  @!P0 IADD3 R4, P1, R5, R6, RZ ;  /* 0x0000000605048210 */ /* 0x001fca0007f3e0ff */
[----:B------:R-:W-:-:S05]  /*1570*/  @!P0 IMAD.X R5, RZ, RZ, R7, P1 ;  /* 0x000000ffff058224 */ /* 0x000fca00008e0607 */
[----:B------:R2:W-:Y:S03]  /*1580*/  @!P0 STG.E.U8 desc[UR10][R4.64], R16 ;  /* 0x0000001004008986 */ /* 0x0005e6000c10110a */
.L_x_14823:
[----:B------:R-:W-:Y:S05]  /*1590*/  BSYNC B0 ;  /* 0x0000000000007941 */ /* 0x000fea0003800000 */
.L_x_14817:
        /* <DEDUP_REMOVED lines=9> */
.L_x_14824:
        /* <DEDUP_REMOVED lines=13> */
.L_x_44493:


//--------------------- .text._ZN2at6native18elementwise_kernelILi128ELi4EZNS0_15gpu_kernel_implIZZZNS0_49_GLOBAL__N__657f93f7_16_TensorCompare_cu_71e06f4e17clamp_kernel_implERNS_18TensorIteratorBaseEENKUlvE_clEvENKUlvE_clEvEUlhhhE_EEvS5_RKT_EUliE_EEviT1_ --------------------------
	.section	.text._ZN2at6native18elementwise_kernelILi128ELi4EZNS0_15gpu_kernel_implIZZZNS0_49_GLOBAL__N__657f93f7_16_TensorCompare_cu_71e06f4e17clamp_kernel_implERNS_18TensorIteratorBaseEENKUlvE_clEvENKUlvE_clEvEUlhhhE_EEvS5_RKT_EUliE_EEviT1_,"ax",@progbits
	.align	128
        .global         _ZN2at6native18elementwise_kernelILi128ELi4EZNS0_15gpu_kernel_implIZZZNS0_49_GLOBAL__N__657f93f7_16_TensorCompare_cu_71e06f4e17clamp_kernel_implERNS_18TensorIteratorBaseEENKUlvE_clEvENKUlvE_clEvEUlhhhE_EEvS5_RKT_EUliE_EEviT1_
        .type           _ZN2at6native18elementwise_kernelILi128ELi4EZNS0_15gpu_kernel_implIZZZNS0_49_GLOBAL__N__657f93f7_16_TensorCompare_cu_71e06f4e17clamp_kernel_implERNS_18TensorIteratorBaseEENKUlvE_clEvENKUlvE_clEvEUlhhhE_EEvS5_RKT_EUliE_EEviT1_,@function
        .size           _ZN2at6native18elementwise_kernelILi128ELi4EZNS0_15gpu_kernel_implIZZZNS0_49_GLOBAL__N__657f93f7_16_TensorCompare_cu_71e06f4e17clamp_kernel_implERNS_18TensorIteratorBaseEENKUlvE_clEvENKUlvE_clEvEUlhhhE_EEvS5_RKT_EUliE_EEviT1_,(.L_x_44494 - _ZN2at6native18elementwise_kernelILi128ELi4EZNS0_15gpu_kernel_implIZZZNS0_49_GLOBAL__N__657f93f7_16_TensorCompare_cu_71e06f4e17clamp_kernel_implERNS_18TensorIteratorBaseEENKUlvE_clEvENKUlvE_clEvEUlhhhE_EEvS5_RKT_EUliE_EEviT1_)
        .other          _ZN2at6native18elementwise_kernelILi128ELi4EZNS0_15gpu_kernel_implIZZZNS0_49_GLOBAL__N__657f93f7_16_TensorCompare_cu_71e06f4e17clamp_kernel_implERNS_18TensorIteratorBaseEENKUlvE_clEvENKUlvE_clEvEUlhhhE_EEvS5_RKT_EUliE_EEviT1_,@"STO_CUDA_ENTRY STV_DEFAULT"
_ZN2at6native18elementwise_kernelILi128ELi4EZNS0_15gpu_kernel_implIZZZNS0_49_GLOBAL__N__657f93f7_16_TensorCompare_cu_71e06f4e17clamp_kernel_implERNS_18TensorIteratorBaseEENKUlvE_clEvENKUlvE_clEvEUlhhhE_EEvS5_RKT_EUliE_EEviT1_:
.text._ZN2at6native18elementwise_kernelILi128ELi4EZNS0_15gpu_kernel_implIZZZNS0_49_GLOBAL__N__657f93f7_16_TensorCompare_cu_71e06f4e17clamp_kernel_implERNS_18TensorIteratorBaseEENKUlvE_clEvENKUlvE_clEvEUlhhhE_EEvS5_RKT_EUliE_EEviT1_:
        /* <DEDUP_REMOVED lines=393> */
.L_x_14827:
        /* <DEDUP_REMOVED lines=20> */
.L_x_14831:
[----:B------:R0:W5:Y:S01]  /*19d0*/  LDG.E.U8 R19, desc[UR36][R4.64] ;  /* 0x0000002404137981 */ /* 0x000162000c1e1100 */
[----:B------:R-:W-:Y:S05]  /*19e0*/  BRA `(.L_x_14833) ;  /* 0x0000000c00647947 */ /* 0x000fea0003800000 */
.L_x_14830:
        /* <DEDUP_REMOVED lines=8> */
.L_x_14835:
[----:B------:R3:W5:Y:S01]  /*1a70*/  LDG.E.U8 R19, desc[UR36][R4.64] ;  /* 0x0000002404137981 */ /* 0x000762000c1e1100 */
[----:B------:R-:W-:Y:S05]  /*1a80*/  BRA `(.L_x_14833) ;  /* 0x0000000c003c7947 */ /* 0x000fea0003800000 */
.L_x_14834:
[----:B------:R0:W5:Y:S01]  /*1a90*/  LDG.E.U16 R19, desc[UR36][R4.64] ;  /* 0x0000002404137981 */ /* 0x000162000c1e1500 */
[----:B------:R-:W-:Y:S05]  /*1aa0*/  BRA `(.L_x_14833) ;  /* 0x0000000c00347947 */ /* 0x000fea0003800000 */
.L_x_14829:
        /* <DEDUP_REMOVED lines=10> */
.L_x_14837:
[----:B------:R-:W2:Y:S02]  /*1b50*/  LDG.E.U16 R2, desc[UR36][R4.64] ;  /* 0x0000002404027981 */ /* 0x000ea4000c1e1500 */
[----:B--2---:R-:W-:-:S06]  /*1b60*/  HADD2.F32 R2, -RZ, R2.H0_H0 ;  /* 0x20000002ff027230 */ /* 0x004fcc0000004100 */
[----:B------:R-:W0:Y:S02]  /*1b70*/  F2I.S64.TRUNC R2, R2 ;  /* 0x0000000200027311 */ /* 0x000e24000020d900 */
[----:B0-----:R-:W-:Y:S01]  /*1b80*/  PRMT R19, R2, 0x7610, R19 ;  /* 0x0000761002137816 */ /* 0x001fe20000000013 */
[----:B------:R-:W-:Y:S06]  /*1b90*/  BRA `(.L_x_14833) ;  /* 0x0000000800f87947 */ /* 0x000fec0003800000 */
.L_x_14836:
        /* <DEDUP_REMOVED lines=10> */
.L_x_14839:
[----:B------:R-:W2:Y:S02]  /*1c40*/  LDG.E.U16 R4, desc[UR36][R4.64] ;  /* 0x0000002404047981 */ /* 0x000ea4000c1e1500 */
[----:B--2---:R-:W-:-:S06]  /*1c50*/  HADD2.F32 R2, -RZ, R4.H0_H0 ;  /* 0x20000004ff027230 */ /* 0x004fcc0000004100 */
[----:B------:R-:W0:Y:S02]  /*1c60*/  F2I.S64.TRUNC R2, R2 ;  /* 0x0000000200027311 */ /* 0x000e24000020d900 */
[----:B0-----:R-:W-:Y:S01]  /*1c70*/  PRMT R19, R2, 0x7610, R19 ;  /* 0x0000761002137816 */ /* 0x001fe20000000013 */
[----:B------:R-:W-:Y:S06]  /*1c80*/  BRA `(.L_x_14833) ;  /* 0x0000000800bc7947 */ /* 0x000fec0003800000 */
.L_x_14838:
[----:B------:R-:W2:Y:S02]  /*1c90*/  LDG.E.64 R2, desc[UR36][R4.64] ;  /* 0x0000002404027981 */ /* 0x000ea4000c1e1b00 */
[----:B--2---:R-:W0:Y:S02]  /*1ca0*/  F2I.S64.F64.TRUNC R2, R2 ;  /* 0x0000000200027311 */ /* 0x004e24000030d900 */
[----:B0-----:R-:W-:Y:S01]  /*1cb0*/  PRMT R19, R2, 0x7610, R19 ;  /* 0x0000761002137816 */ /* 0x001fe20000000013 */
[----:B------:R-:W-:Y:S06]  /*1cc0*/  BRA `(.L_x_14833) ;  /* 0x0000000800ac7947 */ /* 0x000fec0003800000 */
.L_x_14828:
        /* <DEDUP_REMOVED lines=12> */
.L_x_14842:
[----:B------:R-:W2:Y:S02]  /*1d90*/  LDG.E.64 R4, desc[UR36][R4.64] ;  /* 0x0000002404047981 */ /* 0x000ea4000c1e1b00 */
[----:B--2---:R-:W0:Y:S02]  /*1da0*/  F2I.S64.F64.TRUNC R2, R4 ;  /* 0x0000000400027311 */ /* 0x004e24000030d900 */
[----:B0-----:R-:W-:Y:S01]  /*1db0*/  PRMT R19, R2, 0x7610, R19 ;  /* 0x0000761002137816 */ /* 0x001fe20000000013 */
[----:B------:R-:W-:Y:S06]  /*1dc0*/  BRA `(.L_x_14833) ;  /* 0x00000008006c7947 */ /* 0x000fec0003800000 */
.L_x_14841:
        /* <DEDUP_REMOVED lines=28> */
.L_x_14844:
        /* <DEDUP_REMOVED lines=15> */
.L_x_14843:
[----:B------:R-:W2:Y:S02]  /*2080*/  LDG.E.U16 R2, desc[UR36][R4.64] ;  /* 0x0000002404027981 */ /* 0x000ea4000c1e1500 */
[----:B--2---:R-:W-:-:S06]  /*2090*/  IMAD.U32 R2, R2, 0x10000, RZ ;  /* 0x0001000002027824 */ /* 0x004fcc00078e00ff */
[----:B------:R-:W0:Y:S02]  /*20a0*/  F2I.S64.TRUNC R2, R2 ;  /* 0x0000000200027311 */ /* 0x000e24000020d900 */
[----:B0-----:R-:W-:Y:S01]  /*20b0*/  PRMT R19, R2, 0x7610, R19 ;  /* 0x0000761002137816 */ /* 0x001fe20000000013 */
[----:B------:R-:W-:Y:S06]  /*20c0*/  BRA `(.L_x_14833) ;  /* 0x0000000400ac7947 */ /* 0x000fec0003800000 */
.L_x_14840:
        /* <DEDUP_REMOVED lines=10> */
.L_x_14847:
        /* <DEDUP_REMOVED lines=21> */
.L_x_14851:
[----:B------:R-:W-:Y:S05]  /*22c0*/  BSYNC B1 ;  /* 0x0000000000017941 */ /* 0x000fea0003800000 */
.L_x_14850:
[----:B------:R-:W-:Y:S01]  /*22d0*/  IMAD.SHL.U32 R2, R2, 0x100000, RZ ;  /* 0x0010000002027824 */ /* 0x000fe200078e00ff */
[----:B------:R-:W-:-:S04]  /*22e0*/  LEA R3, R0, 0x3b800000, 0x17 ;  /* 0x3b80000000037811 */ /* 0x000fc800078eb8ff */
[----:B------:R-:W-:-:S07]  /*22f0*/  LOP3.LUT R2, R3, R2, R4, 0xfe, !PT ;  /* 0x0000000203027212 */ /* 0x000fce00078efe04 */
.L_x_14849:
[----:B------:R-:W-:Y:S05]  /*2300*/  BSYNC B0 ;  /* 0x0000000000007941 */ /* 0x000fea0003800000 */
.L_x_14848:
[----:B------:R-:W0:Y:S02]  /*2310*/  F2I.S64.TRUNC R2, R2 ;  /* 0x0000000200027311 */ /* 0x000e24000020d900 */
[----:B0-----:R-:W-:Y:S01]  /*2320*/  PRMT R19, R2, 0x7610, R19 ;  /* 0x0000761002137816 */ /* 0x001fe20000000013 */
[----:B------:R-:W-:Y:S06]  /*2330*/  BRA `(.L_x_14833) ;  /* 0x0000000400107947 */ /* 0x000fec0003800000 */
.L_x_14846:
        /* <DEDUP_REMOVED lines=21> */
.L_x_14855:
[----:B------:R-:W-:Y:S05]  /*2490*/  BSYNC B1 ;  /* 0x0000000000017941 */ /* 0x000fea0003800000 */
.L_x_14854:
[----:B------:R-:W-:Y:S01]  /*24a0*/  IMAD.SHL.U32 R2, R2, 0x200000, RZ ;  /* 0x0020000002027824 */ /* 0x000fe200078e00ff */
[----:B------:R-:W-:-:S04]  /*24b0*/  LEA R3, R0, 0x37800000, 0x17 ;  /* 0x3780000000037811 */ /* 0x000fc800078eb8ff */
[----:B------:R-:W-:-:S07]  /*24c0*/  LOP3.LUT R2, R3, R2, R4, 0xfe, !PT ;  /* 0x0000000203027212 */ /* 0x000fce00078efe04 */
.L_x_14853:
[----:B------:R-:W-:Y:S05]  /*24d0*/  BSYNC B0 ;  /* 0x0000000000007941 */ /* 0x000fea0003800000 */
.L_x_14852:
[----:B------:R-:W0:Y:S02]  /*24e0*/  F2I.S64.TRUNC R2, R2 ;  /* 0x0000000200027311 */ /* 0x000e24000020d900 */
[----:B0-----:R-:W-:Y:S01]  /*24f0*/  PRMT R19, R2, 0x7610, R19 ;  /* 0x0000761002137816 */ /* 0x001fe20000000013 */
[----:B------:R-:W-:Y:S06]  /*2500*/  BRA `(.L_x_14833) ;  /* 0x00000000009c7947 */ /* 0x000fec0003800000 */
.L_x_14845:
        /* <DEDUP_REMOVED lines=14> */
.L_x_14859:
[----:B------:R-:W-:Y:S05]  /*25f0*/  BSYNC B0 ;  /* 0x0000000000007941 */ /* 0x000fea0003800000 */
.L_x_14858:
[----:B------:R-:W0:Y:S02]  /*2600*/  F2I.S64.TRUNC R2, R2 ;  /* 0x0000000200027311 */ /* 0x000e24000020d900 */
[----:B0-----:R-:W-:Y:S01]  /*2610*/  PRMT R19, R2, 0x7610, R19 ;  /* 0x0000761002137816 */ /* 0x001fe20000000013 */
[----:B------:R-:W-:Y:S06]  /*2620*/  BRA `(.L_x_14833) ;  /* 0x0000000000547947 */ /* 0x000fec0003800000 */
.L_x_14832:
        /* <DEDUP_REMOVED lines=16> */
.L_x_14860:
[----:B------:R-:W-:Y:S01]  /*2730*/  PRMT R19, RZ, 0x7610, R19 ;  /* 0x00007610ff137816 */ /* 0x000fe20000000013 */
[----:B------:R-:W-:Y:S06]  /*2740*/  BRA `(.L_x_14833) ;  /* 0x00000000000c7947 */ /* 0x000fec0003800000 */
.L_x_14857:
[----:B------:R2:W5:Y:S01]  /*2750*/  LDG.E.U8 R19, desc[UR36][R4.64] ;  /* 0x0000002404137981 */ /* 0x000562000c1e1100 */
[----:B------:R-:W-:Y:S05]  /*2760*/  BRA `(.L_x_14833) ;  /* 0x0000000000047947 */ /* 0x000fea0003800000 */
.L_x_14856:
[----:B------:R1:W5:Y:S02]  /*2770*/  LDG.E.U8 R19, desc[UR36][R4.64] ;  /* 0x0000002404137981 */ /* 0x000364000c1e1100 */
.L_x_14833:
        /* <DEDUP_REMOVED lines=17> */
.L_x_14864:
[----:B------:R3:W5:Y:S01]  /*2890*/  LDG.E.U8 R24, desc[UR36][R4.64] ;  /* 0x0000002404187981 */ /* 0x000762000c1e1100 */
[----:B------:R-:W-:Y:S05]  /*28a0*/  BRA `(.L_x_14866) ;  /* 0x0000000c00647947 */ /* 0x000fea0003800000 */
.L_x_14863:
        /* <DEDUP_REMOVED lines=8> */
.L_x_14868:
[----:B------:R1:W5:Y:S01]  /*2930*/  LDG.E.U8 R24, desc[UR36][R4.64] ;  /* 0x0000002404187981 */ /* 0x000362000c1e1100 */
[----:B------:R-:W-:Y:S05]  /*2940*/  BRA `(.L_x_14866) ;  /* 0x0000000c003c7947 */ /* 0x000fea0003800000 */
.L_x_14867:
[----:B------:R2:W5:Y:S01]  /*2950*/  LDG.E.U16 R24, desc[UR36][R4.64] ;  /* 0x0000002404187981 */ /* 0x000562000c1e1500 */
[----:B------:R-:W-:Y:S05]  /*2960*/  BRA `(.L_x_14866) ;  /* 0x0000000c00347947 */ /* 0x000fea0003800000 */
.L_x_14862:
        /* <DEDUP_REMOVED lines=10> */
.L_x_14870:
[----:B------:R-:W2:Y:S02]  /*2a10*/  LDG.E.U16 R2, desc[UR36][R4.64] ;  /* 0x0000002404027981 */ /* 0x000ea4000c1e1500 */
[----:B--2---:R-:W-:-:S06]  /*2a20*/  HADD2.F32 R2, -RZ, R2.H0_H0 ;  /* 0x20000002ff027230 */ /* 0x004fcc0000004100 */
[----:B------:R-:W0:Y:S02]  /*2a30*/  F2I.S64.TRUNC R2, R2 ;  /* 0x0000000200027311 */ /* 0x000e24000020d900 */
[----:B0-----:R-:W-:Y:S01]  /*2a40*/  PRMT R24, R2, 0x7610, R24 ;  /* 0x0000761002187816 */ /* 0x001fe20000000018 */
[----:B------:R-:W-:Y:S06]  /*2a50*/  BRA `(.L_x_14866) ;  /* 0x0000000800f87947 */ /* 0x000fec0003800000 */
.L_x_14869:
        /* <DEDUP_REMOVED lines=10> */
.L_x_14872:
[----:B------:R-:W2:Y:S02]  /*2b00*/  LDG.E.U16 R4, desc[UR36][R4.64] ;  /* 0x0000002404047981 */ /* 0x000ea4000c1e1500 */
[----:B--2---:R-:W-:-:S06]  /*2b10*/  HADD2.F32 R2, -RZ, R4.H0_H0 ;  /* 0x20000004ff027230 */ /* 0x004fcc0000004100 */
[----:B------:R-:W0:Y:S02]  /*2b20*/  F2I.S64.TRUNC R2, R2 ;  /* 0x0000000200027311 */ /* 0x000e24000020d900 */
[----:B0-----:R-:W-:Y:S01]  /*2b30*/  PRMT R24, R2, 0x7610, R24 ;  /* 0x0000761002187816 */ /* 0x001fe20000000018 */
[----:B------:R-:W-:Y:S06]  /*2b40*/  BRA `(.L_x_14866) ;  /* 0x0000000800bc7947 */ /* 0x000fec0003800000 */
.L_x_14871:
[----:B------:R-:W2:Y:S02]  /*2b50*/  LDG.E.64 R2, desc[UR36][R4.64] ;  /* 0x0000002404027981 */ /* 0x000ea4000c1e1b00 */
[----:B--2---:R-:W0:Y:S02]  /*2b60*/  F2I.S64.F64.TRUNC R2, R2 ;  /* 0x0000000200027311 */ /* 0x004e24000030d900 */
[----:B0-----:R-:W-:Y:S01]  /*2b70*/  PRMT R24, R2, 0x7610, R24 ;  /* 0x0000761002187816 */ /* 0x001fe20000000018 */
[----:B------:R-:W-:Y:S06]  /*2b80*/  BRA `(.L_x_14866) ;  /* 0x0000000800ac7947 */ /* 0x000fec0003800000 */
.L_x_14861:
        /* <DEDUP_REMOVED lines=12> */
.L_x_14875:
[----:B------:R-:W2:Y:S02]  /*2c50*/  LDG.E.64 R4, desc[UR36][R4.64] ;  /* 0x0000002404047981 */ /* 0x000ea4000c1e1b00 */
[----:B--2---:R-:W0:Y:S02]  /*2c60*/  F2I.S64.F64.TRUNC R2, R4 ;  /* 0x0000000400027311 */ /* 0x004e24000030d900 */
[----:B0-----:R-:W-:Y:S01]  /*2c70*/  PRMT R24, R2, 0x7610, R24 ;  /* 0x0000761002187816 */ /* 0x001fe20000000018 */
[----:B------:R-:W-:Y:S06]  /*2c80*/  BRA `(.L_x_14866) ;  /* 0x00000008006c7947 */ /* 0x000fec0003800000 */
.L_x_14874:
        /* <DEDUP_REMOVED lines=28> */
.L_x_14877:
        /* <DEDUP_REMOVED lines=15> */
.L_x_14876:
[----:B------:R-:W2:Y:S02]  /*2f40*/  LDG.E.U16 R2, desc[UR36][R4.64] ;  /* 0x0000002404027981 */ /* 0x000ea4000c1e1500 */
[----:B--2---:R-:W-:-:S06]  /*2f50*/  IMAD.U32 R2, R2, 0x10000, RZ ;  /* 0x0001000002027824 */ /* 0x004fcc00078e00ff */
[----:B------:R-:W0:Y:S02]  /*2f60*/  F2I.S64.TRUNC R2, R2 ;  /* 0x0000000200027311 */ /* 0x000e24000020d900 */
[----:B0-----:R-:W-:Y:S01]  /*2f70*/  PRMT R24, R2, 0x7610, R24 ;  /* 0x0000761002187816 */ /* 0x001fe20000000018 */
[----:B------:R-:W-:Y:S06]  /*2f80*/  BRA `(.L_x_14866) ;  /* 0x0000000400ac7947 */ /* 0x000fec0003800000 */
.L_x_14873:
        /* <DEDUP_REMOVED lines=10> */
.L_x_14880:
        /* <DEDUP_REMOVED lines=21> */
.L_x_14884:
[----:B------:R-:W-:Y:S05]  /*3180*/  BSYNC B1 ;  /* 0x0000000000017941 */ /* 0x000fea0003800000 */
.L_x_14883:
[----:B------:R-:W-:Y:S01]  /*3190*/  IMAD.SHL.U32 R2, R2, 0x100000, RZ ;  /* 0x0010000002027824 */ /* 0x000fe200078e00ff */
[----:B------:R-:W-:-:S04]  /*31a0*/  LEA R3, R0, 0x3b800000, 0x17 ;  /* 0x3b80000000037811 */ /* 0x000fc800078eb8ff */
[----:B------:R-:W-:-:S07]  /*31b0*/  LOP3.LUT R2, R3, R2, R4, 0xfe, !PT ;  /* 0x0000000203027212 */ /* 0x000fce00078efe04 */
.L_x_14882:
[----:B------:R-:W-:Y:S05]  /*31c0*/  BSYNC B0 ;  /* 0x0000000000007941 */ /* 0x000fea0003800000 */
.L_x_14881:
[----:B------:R-:W0:Y:S02]  /*31d0*/  F2I.S64.TRUNC R2, R2 ;  /* 0x0000000200027311 */ /* 0x000e24000020d900 */
[----:B0-----:R-:W-:Y:S01]  /*31e0*/  PRMT R24, R2, 0x7610, R24 ;  /* 0x0000761002187816 */ /* 0x001fe20000000018 */
[----:B------:R-:W-:Y:S06]  /*31f0*/  BRA `(.L_x_14866) ;  /* 0x0000000400107947 */ /* 0x000fec0003800000 */
.L_x_14879:
        /* <DEDUP_REMOVED lines=21> */
.L_x_14888:
[----:B------:R-:W-:Y:S05]  /*3350*/  BSYNC B1 ;  /* 0x0000000000017941 */ /* 0x000fea0003800000 */
.L_x_14887:
[----:B------:R-:W-:Y:S01]  /*3360*/  IMAD.SHL.U32 R2, R2, 0x200000, RZ ;  /* 0x0020000002027824 */ /* 0x000fe200078e00ff */
[----:B------:R-:W-:-:S04]  /*3370*/  LEA R3, R0, 0x37800000, 0x17 ;  /* 0x3780000000037811 */ /* 0x000fc800078eb8ff */
[----:B------:R-:W-:-:S07]  /*3380*/  LOP3.LUT R2, R3, R2, R4, 0xfe, !PT ;  /* 0x0000000203027212 */ /* 0x000fce00078efe04 */
.L_x_14886:
[----:B------:R-:W-:Y:S05]  /*3390*/  BSYNC B0 ;  /* 0x0000000000007941 */ /* 0x000fea0003800000 */
.L_x_14885:
[----:B------:R-:W0:Y:S02]  /*33a0*/  F2I.S64.TRUNC R2, R2 ;  /* 0x0000000200027311 */ /* 0x000e24000020d900 */
[----:B0-----:R-:W-:Y:S01]  /*33b0*/  PRMT R24, R2, 0x7610, R24 ;  /* 0x0000761002187816 */ /* 0x001fe20000000018 */
[----:B------:R-:W-:Y:S06]  /*33c0*/  BRA `(.L_x_14866) ;  /* 0x00000000009c7947 */ /* 0x000fec0003800000 */
.L_x_14878:
        /* <DEDUP_REMOVED lines=14> */
.L_x_14892:
[----:B------:R-:W-:Y:S05]  /*34b0*/  BSYNC B0 ;  /* 0x0000000000007941 */ /* 0x000fea0003800000 */
.L_x_14891:
[----:B------:R-:W0:Y:S02]  /*34c0*/  F2I.S64.TRUNC R2, R2 ;  /* 0x0000000200027311 */ /* 0x000e24000020d900 */
[----:B0-----:R-:W-:Y:S01]  /*34d0*/  PRMT R24, R2, 0x7610, R24 ;  /* 0x0000761002187816 */ /* 0x001fe20000000018 */
[----:B------:R-:W-:Y:S06]  /*34e0*/  BRA `(.L_x_14866) ;  /* 0x0000000000547947 */ /* 0x000fec0003800000 */
.L_x_14865:
        /* <DEDUP_REMOVED lines=16> */
.L_x_14893:
[----:B------:R-:W-:Y:S01]  /*35f0*/  PRMT R24, RZ, 0x7610, R24 ;  /* 0x00007610ff187816 */ /* 0x000fe20000000018 */
[----:B------:R-:W-:Y:S06]  /*3600*/  BRA `(.L_x_14866) ;  /* 0x00000000000c7947 */ /* 0x000fec0003800000 */
.L_x_14890:
[----:B------:R0:W5:Y:S01]  /*3610*/  LDG.E.U8 R24, desc[UR36][R4.64] ;  /* 0x0000002404187981 */ /* 0x000162000c1e1100 */
[----:B------:R-:W-:Y:S05]  /*3620*/  BRA `(.L_x_14866) ;  /* 0x0000000000047947 */ /* 0x000fea0003800000 */
.L_x_14889:
[----:B------:R0:W5:Y:S02]  /*3630*/  LDG.E.U8 R24, desc[UR36][R4.64] ;  /* 0x0000002404187981 */ /* 0x000164000c1e1100 */
.L_x_14866:
        /* <DEDUP_REMOVED lines=17> */
.L_x_14897:
[----:B------:R1:W5:Y:S01]  /*3750*/  LDG.E.U8 R0, desc[UR36][R4.64] ;  /* 0x0000002404007981 */ /* 0x000362000c1e1100 */
[----:B------:R-:W-:Y:S05]  /*3760*/  BRA `(.L_x_14899) ;  /* 0x0000000c00647947 */ /* 0x000fea0003800000 */
.L_x_14896:
        /* <DEDUP_REMOVED lines=8> */
.L_x_14901:
[----:B------:R3:W5:Y:S01]  /*37f0*/  LDG.E.U8 R0, desc[UR36][R4.64] ;  /* 0x0000002404007981 */ /* 0x000762000c1e1100 */
[----:B------:R-:W-:Y:S05]  /*3800*/  BRA `(.L_x_14899) ;  /* 0x0000000c003c7947 */ /* 0x000fea0003800000 */
.L_x_14900:
[----:B------:R2:W5:Y:S01]  /*3810*/  LDG.E.U16 R0, desc[UR36][R4.64] ;  /* 0x0000002404007981 */ /* 0x000562000c1e1500 */
[----:B------:R-:W-:Y:S05]  /*3820*/  BRA `(.L_x_14899) ;  /* 0x0000000c00347947 */ /* 0x000fea0003800000 */
.L_x_14895:
        /* <DEDUP_REMOVED lines=10> */
.L_x_14903:
[----:B------:R-:W2:Y:S02]  /*38d0*/  LDG.E.U16 R2, desc[UR36][R4.64] ;  /* 0x0000002404027981 */ /* 0x000ea4000c1e1500 */
[----:B--2---:R-:W-:-:S06]  /*38e0*/  HADD2.F32 R2, -RZ, R2.H0_H0 ;  /* 0x20000002ff027230 */ /* 0x004fcc0000004100 */
[----:B------:R-:W0:Y:S02]  /*38f0*/  F2I.S64.TRUNC R2, R2 ;  /* 0x0000000200027311 */ /* 0x000e24000020d900 */
[----:B0-----:R-:W-:Y:S01]  /*3900*/  PRMT R0, R2, 0x7610, R0 ;  /* 0x0000761002007816 */ /* 0x001fe20000000000 */
[----:B------:R-:W-:Y:S06]  /*3910*/  BRA `(.L_x_14899) ;  /* 0x0000000800f87947 */ /* 0x000fec0003800000 */
.L_x_14902:
        /* <DEDUP_REMOVED lines=10> */
.L_x_14905:
[----:B------:R-:W2:Y:S02]  /*39c0*/  LDG.E.U16 R4, desc[UR36][R4.64] ;  /* 0x0000002404047981 */ /* 0x000ea4000c1e1500 */
[----:B--2---:R-:W-:-:S06]  /*39d0*/  HADD2.F32 R2, -RZ, R4.H0_H0 ;  /* 0x20000004ff027230 */ /* 0x004fcc0000004100 */
[----:B------:R-:W0:Y:S02]  /*39e0*/  F2I.S64.TRUNC R2, R2 ;  /* 0x0000000200027311 */ /* 0x000e24000020d900 */
[----:B0-----:R-:W-:Y:S01]  /*39f0*/  PRMT R0, R2, 0x7610, R0 ;  /* 0x0000761002007816 */ /* 0x001fe20000000000 */
[----:B------:R-:W-:Y:S06]  /*3a00*/  BRA `(.L_x_14899) ;  /* 0x0000000800bc7947 */ /* 0x000fec0003800000 */
.L_x_14904:
[----:B------:R-:W2:Y:S02]  /*3a10*/  LDG.E.64 R2, desc[UR36][R4.64] ;  /* 0x0000002404027981 */ /* 0x000ea4000c1e1b00 */
[----:B--2---:R-:W0:Y:S02]  /*3a20*/  F2I.S64.F64.TRUNC R2, R2 ;  /* 0x0000000200027311 */ /* 0x004e24000030d900 */
[----:B0-----:R-:W-:Y:S01]  /*3a30*/  PRMT R0, R2, 0x7610, R0 ;  /* 0x0000761002007816 */ /* 0x001fe20000000000 */
[----:B------:R-:W-:Y:S06]  /*3a40*/  BRA `(.L_x_14899) ;  /* 0x0000000800ac7947 */ /* 0x000fec0003800000 */
.L_x_14894:
        /* <DEDUP_REMOVED lines=12> */
.L_x_14908:
[----:B------:R-:W2:Y:S02]  /*3b10*/  LDG.E.64 R4, desc[UR36][R4.64] ;  /* 0x0000002404047981 */ /* 0x000ea4000c1e1b00 */
[----:B--2---:R-:W0:Y:S02]  /*3b20*/  F2I.S64.F64.TRUNC R2, R4 ;  /* 0x0000000400027311 */ /* 0x004e24000030d900 */
[----:B0-----:R-:W-:Y:S01]  /*3b30*/  PRMT R0, R2, 0x7610, R0 ;  /* 0x0000761002007816 */ /* 0x001fe20000000000 */
[----:B------:R-:W-:Y:S06]  /*3b40*/  BRA `(.L_x_14899) ;  /* 0x00000008006c7947 */ /* 0x000fec0003800000 */
.L_x_14907:
        /* <DEDUP_REMOVED lines=28> */
.L_x_14910:
        /* <DEDUP_REMOVED lines=15> */
.L_x_14909:
[----:B------:R-:W2:Y:S02]  /*3e00*/  LDG.E.U16 R2, desc[UR36][R4.64] ;  /* 0x0000002404027981 */ /* 0x000ea4000c1e1500 */
[----:B--2---:R-:W-:-:S06]  /*3e10*/  IMAD.U32 R2, R2, 0x10000, RZ ;  /* 0x0001000002027824 */ /* 0x004fcc00078e00ff */
[----:B------:R-:W0:Y:S02]  /*3e20*/  F2I.S64.TRUNC R2, R2 ;  /* 0x0000000200027311 */ /* 0x000e24000020d900 */
[----:B0-----:R-:W-:Y:S01]  /*3e30*/  PRMT R0, R2, 0x7610, R0 ;  /* 0x0000761002007816 */ /* 0x001fe20000000000 */
[----:B------:R-:W-:Y:S06]  /*3e40*/  BRA `(.L_x_14899) ;  /* 0x0000000400ac7947 */ /* 0x000fec0003800000 */
.L_x_14906:
        /* <DEDUP_REMOVED lines=10> */
.L_x_14913:
        /* <DEDUP_REMOVED lines=21> */
.L_x_14917:
[----:B------:R-:W-:Y:S05]  /*4040*/  BSYNC B1 ;  /* 0x0000000000017941 */ /* 0x000fea0003800000 */
.L_x_14916:
[----:B------:R-:W-:Y:S01]  /*4050*/  IMAD.SHL.U32 R2, R2, 0x100000, RZ ;  /* 0x0010000002027824 */ /* 0x000fe200078e00ff */
[----:B------:R-:W-:-:S04]  /*4060*/  LEA R3, R0, 0x3b800000, 0x17 ;  /* 0x3b80000000037811 */ /* 0x000fc800078eb8ff */
[----:B------:R-:W-:-:S07]  /*4070*/  LOP3.LUT R2, R3, R2, R4, 0xfe, !PT ;  /* 0x0000000203027212 */ /* 0x000fce00078efe04 */
.L_x_14915:
[----:B------:R-:W-:Y:S05]  /*4080*/  BSYNC B0 ;  /* 0x0000000000007941 */ /* 0x000fea0003800000 */
.L_x_14914:
[----:B------:R-:W0:Y:S02]  /*4090*/  F2I.S64.TRUNC R2, R2 ;  /* 0x0000000200027311 */ /* 0x000e24000020d900 */
[----:B0-----:R-:W-:Y:S01]  /*40a0*/  PRMT R0, R2, 0x7610, R0 ;  /* 0x0000761002007816 */ /* 0x001fe20000000000 */
[----:B------:R-:W-:Y:S06]  /*40b0*/  BRA `(.L_x_14899) ;  /* 0x0000000400107947 */ /* 0x000fec0003800000 */
.L_x_14912:
        /* <DEDUP_REMOVED lines=21> */
.L_x_14921:
[----:B------:R-:W-:Y:S05]  /*4210*/  BSYNC B1 ;  /* 0x0000000000017941 */ /* 0x000fea0003800000 */
.L_x_14920:
[----:B------:R-:W-:Y:S01]  /*4220*/  IMAD.SHL.U32 R2, R2, 0x200000, RZ ;  /* 0x0020000002027824 */ /* 0x000fe200078e00ff */
[----:B------:R-:W-:-:S04]  /*4230*/  LEA R3, R0, 0x37800000, 0x17 ;  /* 0x3780000000037811 */ /* 0x000fc800078eb8ff */
[----:B------:R-:W-:-:S07]  /*4240*/  LOP3.LUT R2, R3, R2, R4, 0xfe, !PT ;  /* 0x0000000203027212 */ /* 0x000fce00078efe04 */
.L_x_14919:
[----:B------:R-:W-:Y:S05]  /*4250*/  BSYNC B0 ;  /* 0x0000000000007941 */ /* 0x000fea0003800000 */
.L_x_14918:
[----:B------:R-:W0:Y:S02]  /*4260*/  F2I.S64.TRUNC R2, R2 ;  /* 0x0000000200027311 */ /* 0x000e24000020d900 */
[----:B0-----:R-:W-:Y:S01]  /*4270*/  PRMT R0, R2, 0x7610, R0 ;  /* 0x0000761002007816 */ /* 0x001fe20000000000 */
[----:B------:R-:W-:Y:S06]  /*4280*/  BRA `(.L_x_14899) ;  /* 0x00000000009c7947 */ /* 0x000fec0003800000 */
.L_x_14911:
        /* <DEDUP_REMOVED lines=14> */
.L_x_14925:
[----:B------:R-:W-:Y:S05]  /*4370*/  BSYNC B0 ;  /* 0x0000000000007941 */ /* 0x000fea0003800000 */
.L_x_14924:
[----:B------:R-:W0:Y:S02]  /*4380*/  F2I.S64.TRUNC R2, R2 ;  /* 0x0000000200027311 */ /* 0x000e24000020d900 */
[----:B0-----:R-:W-:Y:S01]  /*4390*/  PRMT R0, R2, 0x7610, R0 ;  /* 0x0000761002007816 */ /* 0x001fe20000000000 */
[----:B------:R-:W-:Y:S06]  /*43a0*/  BRA `(.L_x_14899) ;  /* 0x0000000000547947 */ /* 0x000fec0003800000 */
.L_x_14898:
        /* <DEDUP_REMOVED lines=16> */
.L_x_14926:
[----:B------:R-:W-:Y:S01]  /*44b0*/  PRMT R0, RZ, 0x7610, R0 ;  /* 0x00007610ff007816 */ /* 0x000fe20000000000 */
[----:B------:R-:W-:Y:S06]  /*44c0*/  BRA `(.L_x_14899) ;  /* 0x00000000000c7947 */ /* 0x000fec0003800000 */
.L_x_14923:
[----:B------:R0:W5:Y:S01]  /*44d0*/  LDG.E.U8 R0, desc[UR36][R4.64] ;  /* 0x0000002404007981 */ /* 0x000162000c1e1100 */
[----:B------:R-:W-:Y:S05]  /*44e0*/  BRA `(.L_x_14899) ;  /* 0x0000000000047947 */ /* 0x000fea0003800000 */
.L_x_14922:
[----:B------:R0:W5:Y:S02]  /*44f0*/  LDG.E.U8 R0, desc[UR36][R4.64] ;  /* 0x0000002404007981 */ /* 0x000164000c1e1100 */
.L_x_14899:
[----:B------:R-:W1:Y:S01]  /*4500*/  LDC.U8 R3, c[0x0][0x4f9] ;  /* 0x00013e40ff037b82 */ /* 0x000e620000000000 */
[----:B-----5:R-:W-:Y:S02]  /*4510*/  LOP3.LUT R24, R24, 0xff, RZ, 0xc0, !PT ;  /* 0x000000ff18187812 */ /* 0x020fe400078ec0ff */
[----:B------:R-:W-:Y:S02]  /*4520*/  LOP3.LUT R19, R19, 0xff, RZ, 0xc0, !PT ;  /* 0x000000ff13137812 */ /* 0x000fe400078ec0ff */
[----:B------:R-:W-:Y:S02]  /*4530*/  LOP3.LUT R0, R0, 0xff, RZ, 0xc0, !PT ;  /* 0x000000ff00007812 */ /* 0x000fe400078ec0ff */
[----:B------:R-:W-:-:S04]  /*4540*/  VIMNMX.U32 R19, R24, R19, !PT ;  /* 0x0000001318137248 */ /* 0x000fc80007fe0000 */
[----:B------:R-:W-:Y:S02]  /*4550*/  VIMNMX R19, R19, R0, PT ;  /* 0x0000000013137248 */ /* 0x000fe40003fe0100 */
        /* <DEDUP_REMOVED lines=13> */
.L_x_14930:
[----:B------:R1:W-:Y:S01]  /*4630*/  STG.E.U8 desc[UR36][R16.64], R19 ;  /* 0x0000001310007986 */ /* 0x0003e2000c101124 */
[----:B------:R-:W-:Y:S05]  /*4640*/  BRA `(.L_x_14932) ;  /* 0x0000000c005c7947 */ /* 0x000fea0003800000 */
.L_x_14929:
[----:B------:R-:W-:-:S13]  /*4650*/  ISETP.NE.AND P0, PT, R2, 0x2, PT ;  /* 0x000000020200780c */ /* 0x000fda0003f05270 */
[----:B------:R-:W-:Y:S05]  /*4660*/  @!P0 BRA `(.L_x_14933) ;  /* 0x0000000000288947 */ /* 0x000fea0003800000 */
[----:B------:R-:W-:-:S13]  /*4670*/  ISETP.NE.AND P0, PT, R2, 0x3, PT ;  /* 0x000000030200780c */ /* 0x000fda0003f05270 */
[----:B------:R-:W-:Y:S05]  /*4680*/  @!P0 BRA `(.L_x_14934) ;  /* 0x0000000000188947 */ /* 0x000fea0003800000 */
[----:B------:R-:W-:-:S13]  /*4690*/  ISETP.NE.AND P0, PT, R2, 0x4, PT ;  /* 0x000000040200780c */ /* 0x000fda0003f05270 */
[----:B------:R-:W-:Y:S05]  /*46a0*/  @P0 BRA `(.L_x_14931) ;  /* 0x0000000800ec0947 */ /* 0x000fea0003800000 */
[----:B------:R-:W-:Y:S02]  /*46b0*/  IMAD.MOV.U32 R2, RZ, RZ, R19 ;  /* 0x000000ffff027224 */ /* 0x000fe400078e0013 */
[----:B------:R-:W-:-:S05]  /*46c0*/  IMAD.MOV.U32 R3, RZ, RZ, RZ ;  /* 0x000000ffff037224 */ /* 0x000fca00078e00ff */
[----:B------:R1:W-:Y:S01]  /*46d0*/  STG.E.64 desc[UR36][R16.64], R2 ;  /* 0x0000000210007986 */ /* 0x0003e2000c101b24 */
[----:B------:R-:W-:Y:S05]  /*46e0*/  BRA `(.L_x_14932) ;  /* 0x0000000c00347947 */ /* 0x000fea0003800000 */
.L_x_14934:
[----:B------:R1:W-:Y:S01]  /*46f0*/  STG.E desc[UR36][R16.64], R19 ;  /* 0x0000001310007986 */ /* 0x0003e2000c101924 */
[----:B------:R-:W-:Y:S05]  /*4700*/  BRA `(.L_x_14932) ;  /* 0x0000000c002c7947 */ /* 0x000fea0003800000 */
.L_x_14933:
[----:B------:R1:W-:Y:S01]  /*4710*/  STG.E.U16 desc[UR36][R16.64], R19 ;  /* 0x0000001310007986 */ /* 0x0003e2000c101524 */
[----:B------:R-:W-:Y:S05]  /*4720*/  BRA `(.L_x_14932) ;  /* 0x0000000c00247947 */ /* 0x000fea0003800000 */
.L_x_14928:
        /* <DEDUP_REMOVED lines=9> */
.L_x_14936:
[----:B------:R-:W1:Y:S02]  /*47c0*/  I2F.U16 R0, R19 ;  /* 0x0000001300007306 */ /* 0x000e640000101000 */
[----:B-1----:R-:W-:-:S05]  /*47d0*/  F2FP.F16.F32.PACK_AB R0, RZ, R0 ;  /* 0x00000000ff00723e */ /* 0x002fca00000000ff */
[----:B------:R1:W-:Y:S01]  /*47e0*/  STG.E.U16 desc[UR36][R16.64], R0 ;  /* 0x0000000010007986 */ /* 0x0003e2000c101524 */
[----:B------:R-:W-:Y:S05]  /*47f0*/  BRA `(.L_x_14932) ;  /* 0x0000000800f07947 */ /* 0x000fea0003800000 */
.L_x_14935:
        /* <DEDUP_REMOVED lines=10> */
.L_x_14938:
[----:B------:R-:W1:Y:S02]  /*48a0*/  I2F.U16 R19, R19 ;  /* 0x0000001300137306 */ /* 0x000e640000101000 */
[----:B-1----:R-:W-:-:S04]  /*48b0*/  F2FP.F16.F32.PACK_AB R3, RZ, R19 ;  /* 0x00000013ff03723e */ /* 0x002fc800000000ff */
[----:B------:R-:W-:-:S05]  /*48c0*/  PRMT R3, R3, 0x5410, RZ ;  /* 0x0000541003037816 */ /* 0x000fca00000000ff */
[----:B------:R1:W-:Y:S01]  /*48d0*/  STG.E desc[UR36][R16.64], R3 ;  /* 0x0000000310007986 */ /* 0x0003e2000c101924 */
[----:B------:R-:W-:Y:S05]  /*48e0*/  BRA `(.L_x_14932) ;  /* 0x0000000800b47947 */ /* 0x000fea0003800000 */
.L_x_14937:
[----:B------:R-:W1:Y:S02]  /*48f0*/  I2F.F64.U16 R2, R19 ;  /* 0x0000001300027312 */ /* 0x000e640000101800 */
[----:B-1----:R1:W-:Y:S01]  /*4900*/  STG.E.64 desc[UR36][R16.64], R2 ;  /* 0x0000000210007986 */ /* 0x0023e2000c101b24 */
[----:B------:R-:W-:Y:S05]  /*4910*/  BRA `(.L_x_14932) ;  /* 0x0000000800a87947 */ /* 0x000fea0003800000 */
.L_x_14927:
        /* <DEDUP_REMOVED lines=13> */
.L_x_14941:
[----:B0-234-:R-:W0:Y:S01]  /*49f0*/  I2F.F64.U16 R4, R19 ;  /* 0x0000001300047312 */ /* 0x01de220000101800 */
[----:B------:R-:W-:-:S05]  /*4a00*/  CS2R R6, SRZ ;  /* 0x0000000000067805 */ /* 0x000fca000001ff00 */
[----:B0-----:R0:W-:Y:S01]  /*4a10*/  STG.E.128 desc[UR36][R16.64], R4 ;  /* 0x0000000410007986 */ /* 0x0011e2000c101d24 */
[----:B------:R-:W-:Y:S05]  /*4a20*/  BRA `(.L_x_14932) ;  /* 0x0000000800647947 */ /* 0x000fea0003800000 */
.L_x_14940:
[----:B------:R-:W-:-:S13]  /*4a30*/  ISETP.NE.AND P0, PT, R2, 0xf, PT ;  /* 0x0000000f0200780c */ /* 0x000fda0003f05270 */
[----:B------:R-:W-:Y:S05]  /*4a40*/  @!P0 BRA `(.L_x_14942) ;  /* 0x0000000000b48947 */ /* 0x000fea0003800000 */
[----:B------:R-:W-:-:S13]  /*4a50*/  ISETP.NE.AND P0, PT, R2, 0x17, PT ;  /* 0x000000170200780c */ /* 0x000fda0003f05270 */
[----:B------:R-:W-:Y:S05]  /*4a60*/  @!P0 BRA `(.L_x_14943) ;  /* 0x0000000000548947 */ /* 0x000fea0003800000 */
[----:B------:R-:W-:-:S13]  /*4a70*/  ISETP.NE.AND P0, PT, R2, 0x18, PT ;  /* 0x000000180200780c */ /* 0x000fda0003f05270 */
[----:B------:R-:W-:Y:S05]  /*4a80*/  @P0 BRA `(.L_x_14931) ;  /* 0x0000000400f40947 */ /* 0x000fea0003800000 */
[----:B------:R-:W1:Y:S01]  /*4a90*/  I2F.U16 R19, R19 ;  /* 0x0000001300137306 */ /* 0x000e620000101000 */
[----:B------:R-:W-:Y:S01]  /*4aa0*/  BSSY B0, `(.L_x_14944) ;  /* 0x000000e000007945 */ /* 0x000fe20003800000 */
[C---:B-1----:R-:W-:Y:S02]  /*4ab0*/  LOP3.LUT R2, R19.reuse, 0x7fffffff, RZ, 0xc0, !PT ;  /* 0x7fffffff13027812 */ /* 0x042fe400078ec0ff */
        /* <DEDUP_REMOVED lines=12> */
.L_x_14945:
[----:B------:R-:W-:Y:S05]  /*4b80*/  BSYNC B0 ;  /* 0x0000000000007941 */ /* 0x000fea0003800000 */
.L_x_14944:
[----:B------:R-:W-:-:S05]  /*4b90*/  LOP3.LUT R3, R0, R3, RZ, 0xfc, !PT ;  /* 0x0000000300037212 */ /* 0x000fca00078efcff */
[----:B------:R1:W-:Y:S01]  /*4ba0*/  STG.E.U8 desc[UR36][R16.64], R3 ;  /* 0x0000000310007986 */ /* 0x0003e2000c101124 */
[----:B------:R-:W-:Y:S05]  /*4bb0*/  BRA `(.L_x_14932) ;  /* 0x0000000800007947 */ /* 0x000fea0003800000 */
.L_x_14943:
[----:B------:R-:W1:Y:S01]  /*4bc0*/  I2F.U16 R19, R19 ;  /* 0x0000001300137306 */ /* 0x000e620000101000 */
[----:B------:R-:W-:Y:S01]  /*4bd0*/  BSSY B0, `(.L_x_14946) ;  /* 0x000000f000007945 */ /* 0x000fe20003800000 */
[----:B-1----:R-:W-:-:S04]  /*4be0*/  LOP3.LUT R2, R19, 0x7fffffff, RZ, 0xc0, !PT ;  /* 0x7fffffff13027812 */ /* 0x002fc800078ec0ff */
        /* <DEDUP_REMOVED lines=10> */
.L_x_14947:
[----:B------:R-:W-:Y:S01]  /*4c90*/  IMAD.MOV.U32 R0, RZ, RZ, 0x7f ;  /* 0x0000007fff007424 */ /* 0x000fe200078e00ff */
[----:B------:R-:W-:-:S04]  /*4ca0*/  ISETP.GT.U32.AND P0, PT, R2, 0x7f800000, PT ;  /* 0x7f8000000200780c */ /* 0x000fc80003f04070 */
[----:B------:R-:W-:-:S09]  /*4cb0*/  SEL R0, R0, 0x7c, P0 ;  /* 0x0000007c00007807 */ /* 0x000fd20000000000 */
.L_x_14948:
[----:B------:R-:W-:Y:S05]  /*4cc0*/  BSYNC B0 ;  /* 0x0000000000007941 */ /* 0x000fea0003800000 */
.L_x_14946:
[----:B------:R-:W-:-:S04]  /*4cd0*/  LOP3.LUT R2, R19, 0x80000000, RZ, 0xc0, !PT ;  /* 0x8000000013027812 */ /* 0x000fc800078ec0ff */
[----:B------:R-:W-:-:S04]  /*4ce0*/  SHF.R.U32.HI R3, RZ, 0x18, R2 ;  /* 0x00000018ff037819 */ /* 0x000fc80000011602 */
[----:B------:R-:W-:-:S05]  /*4cf0*/  LOP3.LUT R3, R0, R3, RZ, 0xfc, !PT ;  /* 0x0000000300037212 */ /* 0x000fca00078efcff */
[----:B------:R1:W-:Y:S01]  /*4d00*/  STG.E.U8 desc[UR36][R16.64], R3 ;  /* 0x0000000310007986 */ /* 0x0003e2000c101124 */
[----:B------:R-:W-:Y:S05]  /*4d10*/  BRA `(.L_x_14932) ;  /* 0x0000000400a87947 */ /* 0x000fea0003800000 */
.L_x_14942:
[----:B------:R-:W1:Y:S02]  /*4d20*/  I2F.U16 R0, R19 ;  /* 0x0000001300007306 */ /* 0x000e640000101000 */
[----:B-1----:R-:W-:-:S05]  /*4d30*/  F2FP.BF16.F32.PACK_AB R0, RZ, R0 ;  /* 0x00000000ff00723e */ /* 0x002fca00000010ff */
[----:B------:R1:W-:Y:S01]  /*4d40*/  STG.E.U16 desc[UR36][R16.64], R0 ;  /* 0x0000000010007986 */ /* 0x0003e2000c101524 */
[----:B------:R-:W-:Y:S05]  /*4d50*/  BRA `(.L_x_14932) ;  /* 0x0000000400987947 */ /* 0x000fea0003800000 */
.L_x_14939:
        /* <DEDUP_REMOVED lines=10> */
.L_x_14951:
[----:B------:R-:W1:Y:S01]  /*4e00*/  I2F.U16 R19, R19 ;  /* 0x0000001300137306 */ /* 0x000e620000101000 */
[----:B------:R-:W-:Y:S01]  /*4e10*/  BSSY B0, `(.L_x_14952) ;  /* 0x0000014000007945 */ /* 0x000fe20003800000 */
[----:B------:R-:W-:Y:S01]  /*4e20*/  IMAD.MOV.U32 R8, RZ, RZ, 0x80 ;  /* 0x00000080ff087424 */ /* 0x000fe200078e00ff */
        /* <DEDUP_REMOVED lines=14> */
.L_x_14954:
[----:B------:R-:W-:-:S04]  /*4f10*/  LOP3.LUT R2, R19, 0x80000000, RZ, 0xc0, !PT ;  /* 0x8000000013027812 */ /* 0x000fc800078ec0ff */
[----:B------:R-:W-:-:S04]  /*4f20*/  SHF.R.U32.HI R3, RZ, 0x18, R2 ;  /* 0x00000018ff037819 */ /* 0x000fc80000011602 */
[----:B------:R-:W-:-:S04]  /*4f30*/  LOP3.LUT R0, R0, R3, RZ, 0xfc, !PT ;  /* 0x0000000300007212 */ /* 0x000fc800078efcff */
[----:B------:R-:W-:-:S07]  /*4f40*/  PRMT R8, R0, 0x7610, R8 ;  /* 0x0000761000087816 */ /* 0x000fce0000000008 */
.L_x_14953:
[----:B------:R-:W-:Y:S05]  /*4f50*/  BSYNC B0 ;  /* 0x0000000000007941 */ /* 0x000fea0003800000 */
.L_x_14952:
[----:B------:R1:W-:Y:S01]  /*4f60*/  STG.E.U8 desc[UR36][R16.64], R8 ;  /* 0x0000000810007986 */ /* 0x0003e2000c101124 */
[----:B------:R-:W-:Y:S05]  /*4f70*/  BRA `(.L_x_14932) ;  /* 0x0000000400107947 */ /* 0x000fea0003800000 */
.L_x_14950:
        /* <DEDUP_REMOVED lines=17> */
.L_x_14957:
[----:B------:R-:W-:-:S04]  /*5090*/  LOP3.LUT R2, R19, 0x80000000, RZ, 0xc0, !PT ;  /* 0x8000000013027812 */ /* 0x000fc800078ec0ff */
[----:B------:R-:W-:-:S04]  /*50a0*/  SHF.R.U32.HI R3, RZ, 0x18, R2 ;  /* 0x00000018ff037819 */ /* 0x000fc80000011602 */
[----:B------:R-:W-:-:S04]  /*50b0*/  LOP3.LUT R0, R0, R3, RZ, 0xfc, !PT ;  /* 0x0000000300007212 */ /* 0x000fc800078efcff */
[----:B------:R-:W-:-:S07]  /*50c0*/  PRMT R8, R0, 0x7610, R8 ;  /* 0x0000761000087816 */ /* 0x000fce0000000008 */
.L_x_14956:
[----:B------:R-:W-:Y:S05]  /*50d0*/  BSYNC B0 ;  /* 0x0000000000007941 */ /* 0x000fea0003800000 */
.L_x_14955:
[----:B------:R1:W-:Y:S01]  /*50e0*/  STG.E.U8 desc[UR36][R16.64], R8 ;  /* 0x0000000810007986 */ /* 0x0003e2000c101124 */
[----:B------:R-:W-:Y:S05]  /*50f0*/  BRA `(.L_x_14932) ;  /* 0x0000000000b07947 */ /* 0x000fea0003800000 */
.L_x_14949:
[----:B------:R-:W-:-:S13]  /*5100*/  ISETP.NE.AND P0, PT, R2, 0x1c, PT ;  /* 0x0000001c0200780c */ /* 0x000fda0003f05270 */
[----:B------:R-:W-:Y:S05]  /*5110*/  @!P0 BRA `(.L_x_14958) ;  /* 0x0000000000a48947 */ /* 0x000fea0003800000 */
[----:B------:R-:W-:-:S13]  /*5120*/  ISETP.NE.AND P0, PT, R2, 0x1d, PT ;  /* 0x0000001d0200780c */ /* 0x000fda0003f05270 */
[----:B------:R-:W-:Y:S05]  /*5130*/  @!P0 BRA `(.L_x_14959) ;  /* 0x00000000008c8947 */ /* 0x000fea0003800000 */
[----:B------:R-:W-:-:S13]  /*5140*/  ISETP.NE.AND P0, PT, R2, 0x2c, PT ;  /* 0x0000002c0200780c */ /* 0x000fda0003f05270 */
[----:B------:R-:W-:Y:S05]  /*5150*/  @P0 BRA `(.L_x_14931) ;  /* 0x0000000000400947 */ /* 0x000fea0003800000 */
[----:B0-234-:R-:W0:Y:S02]  /*5160*/  I2F.U16 R4, R19 ;  /* 0x0000001300047306 */ /* 0x01de240000101000 */
        /* <DEDUP_REMOVED lines=15> */
.L_x_14931:
[----:B------:R-:W-:Y:S01]  /*5260*/  MOV R2, 0x0 ;  /* 0x0000000000027802 */ /* 0x000fe20000000f00 */
[----:B------:R-:W-:Y:S01]  /*5270*/  ULDC.64 UR4, c[0x4][0x270] ;  /* 0x01009c0000047ab9 */ /* 0x000fe20000000a00 */
[----:B------:R-:W-:Y:S01]  /*5280*/  ULDC.64 UR6, c[0x4][0x278] ;  /* 0x01009e0000067ab9 */ /* 0x000fe20000000a00 */
[----:B0-234-:R-:W-:Y:S02]  /*5290*/  IMAD.U32 R4, RZ, RZ, UR4 ;  /* 0x00000004ff047e24 */ /* 0x01dfe4000f8e00ff */
        /* <DEDUP_REMOVED lines=12> */
.L_x_14960:
[----:B------:R-:W-:Y:S05]  /*5360*/  BRA `(.L_x_14932) ;  /* 0x0000000000147947 */ /* 0x000fea0003800000 */
.L_x_14959:
[----:B------:R-:W-:Y:S02]  /*5370*/  IMAD.MOV.U32 R2, RZ, RZ, R19 ;  /* 0x000000ffff027224 */ /* 0x000fe400078e0013 */
[----:B------:R-:W-:-:S05]  /*5380*/  IMAD.MOV.U32 R3, RZ, RZ, RZ ;  /* 0x000000ffff037224 */ /* 0x000fca00078e00ff */
[----:B------:R1:W-:Y:S01]  /*5390*/  STG.E.64 desc[UR36][R16.64], R2 ;  /* 0x0000000210007986 */ /* 0x0003e2000c101b24 */
[----:B------:R-:W-:Y:S05]  /*53a0*/  BRA `(.L_x_14932) ;  /* 0x0000000000047947 */ /* 0x000fea0003800000 */
.L_x_14958:
[----:B------:R1:W-:Y:S02]  /*53b0*/  STG.E desc[UR36][R16.64], R19 ;  /* 0x0000001310007986 */ /* 0x0003e4000c101924 */
.L_x_14932:
[----:B------:R-:W-:-:S04]  /*53c0*/  IMAD R18, R23, 0x200, R18 ;  /* 0x0000020017127824 */ /* 0x000fc800078e0212 */
[----:B-1----:R-:W-:-:S07]  /*53d0*/  VIADD R19, R18, 0x80 ;  /* 0x0000008012137836 */ /* 0x002fce0000000000 */
.L_x_14826:
[----:B------:R-:W-:Y:S05]  /*53e0*/  BSYNC B6 ;  /* 0x0000000000067941 */ /* 0x000fea0003800000 */
.L_x_14825:
        /* <DEDUP_REMOVED lines=384> */
.L_x_14963:
        /* <DEDUP_REMOVED lines=20> */
.L_x_14967:
[----:B------:R4:W5:Y:S01]  /*6d30*/  LDG.E.U8 R22, desc[UR36][R4.64] ;  /* 0x0000002404167981 */ /* 0x000962000c1e1100 */
[----:B------:R-:W-:Y:S05]  /*6d40*/  BRA `(.L_x_14969) ;  /* 0x0000000c00647947 */ /* 0x000fea0003800000 */
.L_x_14966:
        /* <DEDUP_REMOVED lines=8> */
.L_x_14971:
[----:B------:R2:W5:Y:S01]  /*6dd0*/  LDG.E.U8 R22, desc[UR36][R4.64] ;  /* 0x0000002404167981 */ /* 0x000562000c1e1100 */
[----:B------:R-:W-:Y:S05]  /*6de0*/  BRA `(.L_x_14969) ;  /* 0x0000000c003c7947 */ /* 0x000fea0003800000 */
.L_x_14970:
[----:B------:R0:W5:Y:S01]  /*6df0*/  LDG.E.U16 R22, desc[UR36][R4.64] ;  /* 0x0000002404167981 */ /* 0x000162000c1e1500 */
[----:B------:R-:W-:Y:S05]  /*6e00*/  BRA `(.L_x_14969) ;  /* 0x0000000c00347947 */ /* 0x000fea0003800000 */
.L_x_14965:
        /* <DEDUP_REMOVED lines=10> */
.L_x_14973:
[----:B------:R-:W2:Y:S02]  /*6eb0*/  LDG.E.U16 R2, desc[UR36][R4.64] ;  /* 0x0000002404027981 */ /* 0x000ea4000c1e1500 */
[----:B--2---:R-:W-:-:S06]  /*6ec0*/  HADD2.F32 R2, -RZ, R2.H0_H0 ;  /* 0x20000002ff027230 */ /* 0x004fcc0000004100 */
[----:B------:R-:W0:Y:S02]  /*6ed0*/  F2I.S64.TRUNC R2, R2 ;  /* 0x0000000200027311 */ /* 0x000e24000020d900 */
[----:B0-----:R-:W-:Y:S01]  /*6ee0*/  PRMT R22, R2, 0x7610, R22 ;  /* 0x0000761002167816 */ /* 0x001fe20000000016 */
[----:B------:R-:W-:Y:S06]  /*6ef0*/  BRA `(.L_x_14969) ;  /* 0x0000000800f87947 */ /* 0x000fec0003800000 */
.L_x_14972:
        /* <DEDUP_REMOVED lines=10> */
.L_x_14975:
[----:B------:R-:W2:Y:S02]  /*6fa0*/  LDG.E.U16 R4, desc[UR36][R4.64] ;  /* 0x0000002404047981 */ /* 0x000ea4000c1e1500 */
[----:B--2---:R-:W-:-:S06]  /*6fb0*/  HADD2.F32 R2, -RZ, R4.H0_H0 ;  /* 0x20000004ff027230 */ /* 0x004fcc0000004100 */
[----:B------:R-:W0:Y:S02]  /*6fc0*/  F2I.S64.TRUNC R2, R2 ;  /* 0x0000000200027311 */ /* 0x000e24000020d900 */
[----:B0-----:R-:W-:Y:S01]  /*6fd0*/  PRMT R22, R2, 0x7610, R22 ;  /* 0x0000761002167816 */ /* 0x001fe20000000016 */
[----:B------:R-:W-:Y:S06]  /*6fe0*/  BRA `(.L_x_14969) ;  /* 0x0000000800bc7947 */ /* 0x000fec0003800000 */
.L_x_14974:
[----:B------:R-:W2:Y:S02]  /*6ff0*/  LDG.E.64 R2, desc[UR36][R4.64] ;  /* 0x0000002404027981 */ /* 0x000ea4000c1e1b00 */
[----:B--2---:R-:W0:Y:S02]  /*7000*/  F2I.S64.F64.TRUNC R2, R2 ;  /* 0x0000000200027311 */ /* 0x004e24000030d900 */
[----:B0-----:R-:W-:Y:S01]  /*7010*/  PRMT R22, R2, 0x7610, R22 ;  /* 0x0000761002167816 */ /* 0x001fe20000000016 */
[----:B------:R-:W-:Y:S06]  /*7020*/  BRA `(.L_x_14969) ;  /* 0x0000000800ac7947 */ /* 0x000fec0003800000 */
.L_x_14964:
        /* <DEDUP_REMOVED lines=12> */
.L_x_14978:
[----:B------:R-:W2:Y:S02]  /*70f0*/  LDG.E.64 R4, desc[UR36][R4.64] ;  /* 0x0000002404047981 */ /* 0x000ea4000c1e1b00 */
[----:B--2---:R-:W0:Y:S02]  /*7100*/  F2I.S64.F64.TRUNC R2, R4 ;  /* 0x0000000400027311 */ /* 0x004e24000030d900 */
[----:B0-----:R-:W-:Y:S01]  /*7110*/  PRMT R22, R2, 0x7610, R22 ;  /* 0x0000761002167816 */ /* 0x001fe20000000016 */
[----:B------:R-:W-:Y:S06]  /*7120*/  BRA `(.L_x_14969) ;  /* 0x00000008006c7947 */ /* 0x000fec0003800000 */
.L_x_14977:
        /* <DEDUP_REMOVED lines=28> */
.L_x_14980:
        /* <DEDUP_REMOVED lines=15> */
.L_x_14979:
[----:B------:R-:W2:Y:S02]  /*73e0*/  LDG.E.U16 R2, desc[UR36][R4.64] ;  /* 0x0000002404027981 */ /* 0x000ea4000c1e1500 */
[----:B--2---:R-:W-:-:S06]  /*73f0*/  IMAD.U32 R2, R2, 0x10000, RZ ;  /* 0x0001000002027824 */ /* 0x004fcc00078e00ff */
[----:B------:R-:W0:Y:S02]  /*7400*/  F2I.S64.TRUNC R2, R2 ;  /* 0x0000000200027311 */ /* 0x000e24000020d900 */
[----:B0-----:R-:W-:Y:S01]  /*7410*/  PRMT R22, R2, 0x7610, R22 ;  /* 0x0000761002167816 */ /* 0x001fe20000000016 */
[----:B------:R-:W-:Y:S06]  /*7420*/  BRA `(.L_x_14969) ;  /* 0x0000000400ac7947 */ /* 0x000fec0003800000 */
.L_x_14976:
        /* <DEDUP_REMOVED lines=10> */
.L_x_14983:
        /* <DEDUP_REMOVED lines=21> */
.L_x_14987:
[----:B------:R-:W-:Y:S05]  /*7620*/  BSYNC B1 ;  /* 0x0000000000017941 */ /* 0x000fea0003800000 */
.L_x_14986:
[----:B------:R-:W-:Y:S01]  /*7630*/  IMAD.SHL.U32 R2, R2, 0x100000, RZ ;  /* 0x0010000002027824 */ /* 0x000fe200078e00ff */
[----:B------:R-:W-:-:S04]  /*7640*/  LEA R3, R0, 0x3b800000, 0x17 ;  /* 0x3b80000000037811 */ /* 0x000fc800078eb8ff */
[----:B------:R-:W-:-:S07]  /*7650*/  LOP3.LUT R2, R3, R2, R4, 0xfe, !PT ;  /* 0x0000000203027212 */ /* 0x000fce00078efe04 */
.L_x_14985:
[----:B------:R-:W-:Y:S05]  /*7660*/  BSYNC B0 ;  /* 0x0000000000007941 */ /* 0x000fea0003800000 */
.L_x_14984:
[----:B------:R-:W0:Y:S02]  /*7670*/  F2I.S64.TRUNC R2, R2 ;  /* 0x0000000200027311 */ /* 0x000e24000020d900 */
[----:B0-----:R-:W-:Y:S01]  /*7680*/  PRMT R22, R2, 0x7610, R22 ;  /* 0x0000761002167816 */ /* 0x001fe20000000016 */
[----:B------:R-:W-:Y:S06]  /*7690*/  BRA `(.L_x_14969) ;  /* 0x0000000400107947 */ /* 0x000fec0003800000 */
.L_x_14982:
        /* <DEDUP_REMOVED lines=21> */
.L_x_14991:
[----:B------:R-:W-:Y:S05]  /*77f0*/  BSYNC B1 ;  /* 0x0000000000017941 */ /* 0x000fea0003800000 */
.L_x_14990:
[----:B------:R-:W-:Y:S01]  /*7800*/  IMAD.SHL.U32 R2, R2, 0x200000, RZ ;  /* 0x0020000002027824 */ /* 0x000fe200078e00ff */
[----:B------:R-:W-:-:S04]  /*7810*/  LEA R3, R0, 0x37800000, 0x17 ;  /* 0x3780000000037811 */ /* 0x000fc800078eb8ff */
[----:B------:R-:W-:-:S07]  /*7820*/  LOP3.LUT R2, R3, R2, R4, 0xfe, !PT ;  /* 0x0000000203027212 */ /* 0x000fce00078efe04 */
.L_x_14989:
[----:B------:R-:W-:Y:S05]  /*7830*/  BSYNC B0 ;  /* 0x0000000000007941 */ /* 0x000fea0003800000 */
.L_x_14988:
[----:B------:R-:W0:Y:S02]  /*7840*/  F2I.S64.TRUNC R2, R2 ;  /* 0x0000000200027311 */ /* 0x000e24000020d900 */
[----:B0-----:R-:W-:Y:S01]  /*7850*/  PRMT R22, R2, 0x7610, R22 ;  /* 0x0000761002167816 */ /* 0x001fe20000000016 */
[----:B------:R-:W-:Y:S06]  /*7860*/  BRA `(.L_x_14969) ;  /* 0x00000000009c7947 */ /* 0x000fec0003800000 */
.L_x_14981:
        /* <DEDUP_REMOVED lines=14> */
.L_x_14995:
[----:B------:R-:W-:Y:S05]  /*7950*/  BSYNC B0 ;  /* 0x0000000000007941 */ /* 0x000fea0003800000 */
.L_x_14994:
[----:B------:R-:W0:Y:S02]  /*7960*/  F2I.S64.TRUNC R2, R2 ;  /* 0x0000000200027311 */ /* 0x000e24000020d900 */
[----:B0-----:R-:W-:Y:S01]  /*7970*/  PRMT R22, R2, 0x7610, R22 ;  /* 0x0000761002167816 */ /* 0x001fe20000000016 */
[----:B------:R-:W-:Y:S06]  /*7980*/  BRA `(.L_x_14969) ;  /* 0x0000000000547947 */ /* 0x000fec0003800000 */
.L_x_14968:
        /* <DEDUP_REMOVED lines=16> */
.L_x_14996:
[----:B------:R-:W-:Y:S01]  /*7a90*/  PRMT R22, RZ, 0x7610, R22 ;  /* 0x00007610ff167816 */ /* 0x000fe20000000016 */
[----:B------:R-:W-:Y:S06]  /*7aa0*/  BRA `(.L_x_14969) ;  /* 0x00000000000c7947 */ /* 0x000fec0003800000 */
.L_x_14993:
[----:B------:R0:W5:Y:S01]  /*7ab0*/  LDG.E.U8 R22, desc[UR36][R4.64] ;  /* 0x0000002404167981 */ /* 0x000162000c1e1100 */
[----:B------:R-:W-:Y:S05]  /*7ac0*/  BRA `(.L_x_14969) ;  /* 0x0000000000047947 */ /* 0x000fea0003800000 */
.L_x_14992:
[----:B------:R0:W5:Y:S02]  /*7ad0*/  LDG.E.U8 R22, desc[UR36][R4.64] ;  /* 0x0000002404167981 */ /* 0x000164000c1e1100 */
.L_x_14969:
        /* <DEDUP_REMOVED lines=17> */
.L_x_15000:
[----:B------:R0:W5:Y:S01]  /*7bf0*/  LDG.E.U8 R23, desc[UR36][R4.64] ;  /* 0x0000002404177981 */ /* 0x000162000c1e1100 */
[----:B------:R-:W-:Y:S05]  /*7c00*/  BRA `(.L_x_15002) ;  /* 0x0000000c00647947 */ /* 0x000fea0003800000 */
.L_x_14999:
        /* <DEDUP_REMOVED lines=8> */
.L_x_15004:
[----:B------:R3:W5:Y:S01]  /*7c90*/  LDG.E.U8 R23, desc[UR36][R4.64] ;  /* 0x0000002404177981 */ /* 0x000762000c1e1100 */
[----:B------:R-:W-:Y:S05]  /*7ca0*/  BRA `(.L_x_15002) ;  /* 0x0000000c003c7947 */ /* 0x000fea0003800000 */
.L_x_15003:
[----:B------:R2:W5:Y:S01]  /*7cb0*/  LDG.E.U16 R23, desc[UR36][R4.64] ;  /* 0x0000002404177981 */ /* 0x000562000c1e1500 */
[----:B------:R-:W-:Y:S05]  /*7cc0*/  BRA `(.L_x_15002) ;  /* 0x0000000c00347947 */ /* 0x000fea0003800000 */
.L_x_14998:
        /* <DEDUP_REMOVED lines=10> */
.L_x_15006:
[----:B------:R-:W2:Y:S02]  /*7d70*/  LDG.E.U16 R2, desc[UR36][R4.64] ;  /* 0x0000002404027981 */ /* 0x000ea4000c1e1500 */
[----:B--2---:R-:W-:-:S06]  /*7d80*/  HADD2.F32 R2, -RZ, R2.H0_H0 ;  /* 0x20000002ff027230 */ /* 0x004fcc0000004100 */
[----:B------:R-:W0:Y:S02]  /*7d90*/  F2I.S64.TRUNC R2, R2 ;  /* 0x0000000200027311 */ /* 0x000e24000020d900 */
[----:B0-----:R-:W-:Y:S01]  /*7da0*/  PRMT R23, R2, 0x7610, R23 ;  /* 0x0000761002177816 */ /* 0x001fe20000000017 */
[----:B------:R-:W-:Y:S06]  /*7db0*/  BRA `(.L_x_15002) ;  /* 0x0000000800f87947 */ /* 0x000fec0003800000 */
.L_x_15005:
        /* <DEDUP_REMOVED lines=10> */
.L_x_15008:
[----:B------:R-:W2:Y:S02]  /*7e60*/  LDG.E.U16 R4, desc[UR36][R4.64] ;  /* 0x0000002404047981 */ /* 0x000ea4000c1e1500 */
[----:B--2---:R-:W-:-:S06]  /*7e70*/  HADD2.F32 R2, -RZ, R4.H0_H0 ;  /* 0x20000004ff027230 */ /* 0x004fcc0000004100 */
[----:B------:R-:W0:Y:S02]  /*7e80*/  F2I.S64.TRUNC R2, R2 ;  /* 0x0000000200027311 */ /* 0x000e24000020d900 */
[----:B0-----:R-:W-:Y:S01]  /*7e90*/  PRMT R23, R2, 0x7610, R23 ;  /* 0x0000761002177816 */ /* 0x001fe20000000017 */
[----:B------:R-:W-:Y:S06]  /*7ea0*/  BRA `(.L_x_15002) ;  /* 0x0000000800bc7947 */ /* 0x000fec0003800000 */
.L_x_15007:
[----:B------:R-:W2:Y:S02]  /*7eb0*/  LDG.E.64 R2, desc[UR36][R4.64] ;  /* 0x0000002404027981 */ /* 0x000ea4000c1e1b00 */
[----:B--2---:R-:W0:Y:S02]  /*7ec0*/  F2I.S64.F64.TRUNC R2, R2 ;  /* 0x0000000200027311 */ /* 0x004e24000030d900 */
[----:B0-----:R-:W-:Y:S01]  /*7ed0*/  PRMT R23, R2, 0x7610, R23 ;  /* 0x0000761002177816 */ /* 0x001fe20000000017 */
[----:B------:R-:W-:Y:S06]  /*7ee0*/  BRA `(.L_x_15002) ;  /* 0x0000000800ac7947 */ /* 0x000fec0003800000 */
.L_x_14997:
        /* <DEDUP_REMOVED lines=12> */
.L_x_15011:
[----:B------:R-:W2:Y:S02]  /*7fb0*/  LDG.E.64 R4, desc[UR36][R4.64] ;  /* 0x0000002404047981 */ /* 0x000ea4000c1e1b00 */
[----:B--2---:R-:W0:Y:S02]  /*7fc0*/  F2I.S64.F64.TRUNC R2, R4 ;  /* 0x0000000400027311 */ /* 0x004e24000030d900 */
[----:B0-----:R-:W-:Y:S01]  /*7fd0*/  PRMT R23, R2, 0x7610, R23 ;  /* 0x0000761002177816 */ /* 0x001fe20000000017 */
[----:B------:R-:W-:Y:S06]  /*7fe0*/  BRA `(.L_x_15002) ;  /* 0x00000008006c7947 */ /* 0x000fec0003800000 */
.L_x_15010:
        /* <DEDUP_REMOVED lines=28> */
.L_x_15013:
        /* <DEDUP_REMOVED lines=15> */
.L_x_15012:
[----:B------:R-:W2:Y:S02]  /*82a0*/  LDG.E.U16 R2, desc[UR36][R4.64] ;  /* 0x0000002404027981 */ /* 0x000ea4000c1e1500 */
[----:B--2---:R-:W-:-:S06]  /*82b0*/  IMAD.U32 R2, R2, 0x10000, RZ ;  /* 0x0001000002027824 */ /* 0x004fcc00078e00ff */
[----:B------:R-:W0:Y:S02]  /*82c0*/  F2I.S64.TRUNC R2, R2 ;  /* 0x0000000200027311 */ /* 0x000e24000020d900 */
[----:B0-----:R-:W-:Y:S01]  /*82d0*/  PRMT R23, R2, 0x7610, R23 ;  /* 0x0000761002177816 */ /* 0x001fe20000000017 */
[----:B------:R-:W-:Y:S06]  /*82e0*/  BRA `(.L_x_15002) ;  /* 0x0000000400ac7947 */ /* 0x000fec0003800000 */
.L_x_15009:
        /* <DEDUP_REMOVED lines=10> */
.L_x_15016:
        /* <DEDUP_REMOVED lines=21> */
.L_x_15020:
[----:B------:R-:W-:Y:S05]  /*84e0*/  BSYNC B1 ;  /* 0x0000000000017941 */ /* 0x000fea0003800000 */
.L_x_15019:
[----:B------:R-:W-:Y:S01]  /*84f0*/  IMAD.SHL.U32 R2, R2, 0x100000, RZ ;  /* 0x0010000002027824 */ /* 0x000fe200078e00ff */
[----:B------:R-:W-:-:S04]  /*8500*/  LEA R3, R0, 0x3b800000, 0x17 ;  /* 0x3b80000000037811 */ /* 0x000fc800078eb8ff */
[----:B------:R-:W-:-:S07]  /*8510*/  LOP3.LUT R2, R3, R2, R4, 0xfe, !PT ;  /* 0x0000000203027212 */ /* 0x000fce00078efe04 */
.L_x_15018:
[----:B------:R-:W-:Y:S05]  /*8520*/  BSYNC B0 ;  /* 0x0000000000007941 */ /* 0x000fea0003800000 */
.L_x_15017:
[----:B------:R-:W0:Y:S02]  /*8530*/  F2I.S64.TRUNC R2, R2 ;  /* 0x0000000200027311 */ /* 0x000e24000020d900 */
[----:B0-----:R-:W-:Y:S01]  /*8540*/  PRMT R23, R2, 0x7610, R23 ;  /* 0x0000761002177816 */ /* 0x001fe20000000017 */
[----:B------:R-:W-:Y:S06]  /*8550*/  BRA `(.L_x_15002) ;  /* 0x0000000400107947 */ /* 0x000fec0003800000 */
.L_x_15015:
        /* <DEDUP_REMOVED lines=21> */
.L_x_15024:
[----:B------:R-:W-:Y:S05]  /*86b0*/  BSYNC B1 ;  /* 0x0000000000017941 */ /* 0x000fea0003800000 */
.L_x_15023:
[----:B------:R-:W-:Y:S01]  /*86c0*/  IMAD.SHL.U32 R2, R2, 0x200000, RZ ;  /* 0x0020000002027824 */ /* 0x000fe200078e00ff */
[----:B------:R-:W-:-:S04]  /*86d0*/  LEA R3, R0, 0x37800000, 0x17 ;  /* 0x3780000000037811 */ /* 0x000fc800078eb8ff */
[----:B------:R-:W-:-:S07]  /*86e0*/  LOP3.LUT R2, R3, R2, R4, 0xfe, !PT ;  /* 0x0000000203027212 */ /* 0x000fce00078efe04 */
.L_x_15022:
[----:B------:R-:W-:Y:S05]  /*86f0*/  BSYNC B0 ;  /* 0x0000000000007941 */ /* 0x000fea0003800000 */
.L_x_15021:
[----:B------:R-:W0:Y:S02]  /*8700*/  F2I.S64.TRUNC R2, R2 ;  /* 0x0000000200027311 */ /* 0x000e24000020d900 */
[----:B0-----:R-:W-:Y:S01]  /*8710*/  PRMT R23, R2, 0x7610, R23 ;  /* 0x0000761002177816 */ /* 0x001fe20000000017 */
[----:B------:R-:W-:Y:S06]  /*8720*/  BRA `(.L_x_15002) ;  /* 0x00000000009c7947 */ /* 0x000fec0003800000 */
.L_x_15014:
        /* <DEDUP_REMOVED lines=14> */
.L_x_15028:
[----:B------:R-:W-:Y:S05]  /*8810*/  BSYNC B0 ;  /* 0x0000000000007941 */ /* 0x000fea0003800000 */
.L_x_15027:
[----:B------:R-:W0:Y:S02]  /*8820*/  F2I.S64.TRUNC R2, R2 ;  /* 0x0000000200027311 */ /* 0x000e24000020d900 */
[----:B0-----:R-:W-:Y:S01]  /*8830*/  PRMT R23, R2, 0x7610, R23 ;  /* 0x0000761002177816 */ /* 0x001fe20000000017 */
[----:B------:R-:W-:Y:S06]  /*8840*/  BRA `(.L_x_15002) ;  /* 0x0000000000547947 */ /* 0x000fec0003800000 */
.L_x_15001:
        /* <DEDUP_REMOVED lines=16> */
.L_x_15029:
[----:B------:R-:W-:Y:S01]  /*8950*/  PRMT R23, RZ, 0x7610, R23 ;  /* 0x00007610ff177816 */ /* 0x000fe20000000017 */
[----:B------:R-:W-:Y:S06]  /*8960*/  BRA `(.L_x_15002) ;  /* 0x00000000000c7947 */ /* 0x000fec0003800000 */
.L_x_15026:
[----:B------:R0:W5:Y:S01]  /*8970*/  LDG.E.U8 R23, desc[UR36][R4.64] ;  /* 0x0000002404177981 */ /* 0x000162000c1e1100 */
[----:B------:R-:W-:Y:S05]  /*8980*/  BRA `(.L_x_15002) ;  /* 0x0000000000047947 */ /* 0x000fea0003800000 */
.L_x_15025:
[----:B------:R0:W5:Y:S02]  /*8990*/  LDG.E.U8 R23, desc[UR36][R4.64] ;  /* 0x0000002404177981 */ /* 0x000164000c1e1100 */
.L_x_15002:
        /* <DEDUP_REMOVED lines=17> */
.L_x_15033:
[----:B------:R3:W5:Y:S01]  /*8ab0*/  LDG.E.U8 R0, desc[UR36][R4.64] ;  /* 0x0000002404007981 */ /* 0x000762000c1e1100 */
[----:B------:R-:W-:Y:S05]  /*8ac0*/  BRA `(.L_x_15035) ;  /* 0x0000000c00647947 */ /* 0x000fea0003800000 */
.L_x_15032:
        /* <DEDUP_REMOVED lines=8> */
.L_x_15037:
[----:B------:R0:W5:Y:S01]  /*8b50*/  LDG.E.U8 R0, desc[UR36][R4.64] ;  /* 0x0000002404007981 */ /* 0x000162000c1e1100 */
[----:B------:R-:W-:Y:S05]  /*8b60*/  BRA `(.L_x_15035) ;  /* 0x0000000c003c7947 */ /* 0x000fea0003800000 */
.L_x_15036:
[----:B------:R0:W5:Y:S01]  /*8b70*/  LDG.E.U16 R0, desc[UR36][R4.64] ;  /* 0x0000002404007981 */ /* 0x000162000c1e1500 */
[----:B------:R-:W-:Y:S05]  /*8b80*/  BRA `(.L_x_15035) ;  /* 0x0000000c00347947 */ /* 0x000fea0003800000 */
.L_x_15031:
        /* <DEDUP_REMOVED lines=10> */
.L_x_15039:
[----:B------:R-:W2:Y:S02]  /*8c30*/  LDG.E.U16 R2, desc[UR36][R4.64] ;  /* 0x0000002404027981 */ /* 0x000ea4000c1e1500 */
[----:B--2---:R-:W-:-:S06]  /*8c40*/  HADD2.F32 R2, -RZ, R2.H0_H0 ;  /* 0x20000002ff027230 */ /* 0x004fcc0000004100 */
[----:B------:R-:W0:Y:S02]  /*8c50*/  F2I.S64.TRUNC R2, R2 ;  /* 0x0000000200027311 */ /* 0x000e24000020d900 */
[----:B0-----:R-:W-:Y:S01]  /*8c60*/  PRMT R0, R2, 0x7610, R0 ;  /* 0x0000761002007816 */ /* 0x001fe20000000000 */
[----:B------:R-:W-:Y:S06]  /*8c70*/  BRA `(.L_x_15035) ;  /* 0x0000000800f87947 */ /* 0x000fec0003800000 */
.L_x_15038:
        /* <DEDUP_REMOVED lines=10> */
.L_x_15041:
[----:B------:R-:W2:Y:S02]  /*8d20*/  LDG.E.U16 R4, desc[UR36][R4.64] ;  /* 0x0000002404047981 */ /* 0x000ea4000c1e1500 */
[----:B--2---:R-:W-:-:S06]  /*8d30*/  HADD2.F32 R2, -RZ, R4.H0_H0 ;  /* 0x20000004ff027230 */ /* 0x004fcc0000004100 */
[----:B------:R-:W0:Y:S02]  /*8d40*/  F2I.S64.TRUNC R2, R2 ;  /* 0x0000000200027311 */ /* 0x000e24000020d900 */
[----:B0-----:R-:W-:Y:S01]  /*8d50*/  PRMT R0, R2, 0x7610, R0 ;  /* 0x0000761002007816 */ /* 0x001fe20000000000 */
[----:B------:R-:W-:Y:S06]  /*8d60*/  BRA `(.L_x_15035) ;  /* 0x0000000800bc7947 */ /* 0x000fec0003800000 */
.L_x_15040:
[----:B------:R-:W2:Y:S02]  /*8d70*/  LDG.E.64 R2, desc[UR36][R4.64] ;  /* 0x0000002404027981 */ /* 0x000ea4000c1e1b00 */
[----:B--2---:R-:W0:Y:S02]  /*8d80*/  F2I.S64.F64.TRUNC R2, R2 ;  /* 0x0000000200027311 */ /* 0x004e24000030d900 */
[----:B0-----:R-:W-:Y:S01]  /*8d90*/  PRMT R0, R2, 0x7610, R0 ;  /* 0x0000761002007816 */ /* 0x001fe20000000000 */
[----:B------:R-:W-:Y:S06]  /*8da0*/  BRA `(.L_x_15035) ;  /* 0x0000000800ac7947 */ /* 0x000fec0003800000 */
.L_x_15030:
        /* <DEDUP_REMOVED lines=12> */
.L_x_15044:
[----:B------:R-:W2:Y:S02]  /*8e70*/  LDG.E.64 R4, desc[UR36][R4.64] ;  /* 0x0000002404047981 */ /* 0x000ea4000c1e1b00 */
[----:B--2---:R-:W0:Y:S02]  /*8e80*/  F2I.S64.F64.TRUNC R2, R4 ;  /* 0x0000000400027311 */ /* 0x004e24000030d900 */
[----:B0-----:R-:W-:Y:S01]  /*8e90*/  PRMT R0, R2, 0x7610, R0 ;  /* 0x0000761002007816 */ /* 0x001fe20000000000 */
[----:B------:R-:W-:Y:S06]  /*8ea0*/  BRA `(.L_x_15035) ;  /* 0x00000008006c7947 */ /* 0x000fec0003800000 */
.L_x_15043:
        /* <DEDUP_REMOVED lines=28> */
.L_x_15046:
        /* <DEDUP_REMOVED lines=15> */
.L_x_15045:
[----:B------:R-:W2:Y:S02]  /*9160*/  LDG.E.U16 R2, desc[UR36][R4.64] ;  /* 0x0000002404027981 */ /* 0x000ea4000c1e1500 */
[----:B--2---:R-:W-:-:S06]  /*9170*/  IMAD.U32 R2, R2, 0x10000, RZ ;  /* 0x0001000002027824 */ /* 0x004fcc00078e00ff */
[----:B------:R-:W0:Y:S02]  /*9180*/  F2I.S64.TRUNC R2, R2 ;  /* 0x0000000200027311 */ /* 0x000e24000020d900 */
[----:B0-----:R-:W-:Y:S01]  /*9190*/  PRMT R0, R2, 0x7610, R0 ;  /* 0x0000761002007816 */ /* 0x001fe20000000000 */
[----:B------:R-:W-:Y:S06]  /*91a0*/  BRA `(.L_x_15035) ;  /* 0x0000000400ac7947 */ /* 0x000fec0003800000 */
.L_x_15042:
        /* <DEDUP_REMOVED lines=10> */
.L_x_15049:
        /* <DEDUP_REMOVED lines=21> */
.L_x_15053:
[----:B------:R-:W-:Y:S05]  /*93a0*/  BSYNC B1 ;  /* 0x0000000000017941 */ /* 0x000fea0003800000 */
.L_x_15052:
[----:B------:R-:W-:Y:S01]  /*93b0*/  IMAD.SHL.U32 R2, R2, 0x100000, RZ ;  /* 0x0010000002027824 */ /* 0x000fe200078e00ff */
[----:B------:R-:W-:-:S04]  /*93c0*/  LEA R3, R0, 0x3b800000, 0x17 ;  /* 0x3b80000000037811 */ /* 0x000fc800078eb8ff */
[----:B------:R-:W-:-:S07]  /*93d0*/  LOP3.LUT R2, R3, R2, R4, 0xfe, !PT ;  /* 0x0000000203027212 */ /* 0x000fce00078efe04 */
.L_x_15051:
[----:B------:R-:W-:Y:S05]  /*93e0*/  BSYNC B0 ;  /* 0x0000000000007941 */ /* 0x000fea0003800000 */
.L_x_15050:
[----:B------:R-:W0:Y:S02]  /*93f0*/  F2I.S64.TRUNC R2, R2 ;  /* 0x0000000200027311 */ /* 0x000e24000020d900 */
[----:B0-----:R-:W-:Y:S01]  /*9400*/  PRMT R0, R2, 0x7610, R0 ;  /* 0x0000761002007816 */ /* 0x001fe20000000000 */
[----:B------:R-:W-:Y:S06]  /*9410*/  BRA `(.L_x_15035) ;  /* 0x0000000400107947 */ /* 0x000fec0003800000 */
.L_x_15048:
        /* <DEDUP_REMOVED lines=21> */
.L_x_15057:
[----:B------:R-:W-:Y:S05]  /*9570*/  BSYNC B1 ;  /* 0x0000000000017941 */ /* 0x000fea0003800000 */
.L_x_15056:
[----:B------:R-:W-:Y:S01]  /*9580*/  IMAD.SHL.U32 R2, R2, 0x200000, RZ ;  /* 0x0020000002027824 */ /* 0x000fe200078e00ff */
[----:B------:R-:W-:-:S04]  /*9590*/  LEA R3, R0, 0x37800000, 0x17 ;  /* 0x3780000000037811 */ /* 0x000fc800078eb8ff */
[----:B------:R-:W-:-:S07]  /*95a0*/  LOP3.LUT R2, R3, R2, R4, 0xfe, !PT ;  /* 0x0000000203027212 */ /* 0x000fce00078efe04 */
.L_x_15055:
[----:B------:R-:W-:Y:S05]  /*95b0*/  BSYNC B0 ;  /* 0x0000000000007941 */ /* 0x000fea0003800000 */
.L_x_15054:
[----:B------:R-:W0:Y:S02]  /*95c0*/  F2I.S64.TRUNC R2, R2 ;  /* 0x0000000200027311 */ /* 0x000e24000020d900 */
[----:B0-----:R-:W-:Y:S01]  /*95d0*/  PRMT R0, R2, 0x7610, R0 ;  /* 0x0000761002007816 */ /* 0x001fe20000000000 */
[----:B------:R-:W-:Y:S06]  /*95e0*/  BRA `(.L_x_15035) ;  /* 0x00000000009c7947 */ /* 0x000fec0003800000 */
.L_x_15047:
        /* <DEDUP_REMOVED lines=14> */
.L_x_15061:
[----:B------:R-:W-:Y:S05]  /*96d0*/  BSYNC B0 ;  /* 0x0000000000007941 */ /* 0x000fea0003800000 */
.L_x_15060:
[----:B------:R-:W0:Y:S02]  /*96e0*/  F2I.S64.TRUNC R2, R2 ;  /* 0x0000000200027311 */ /* 0x000e24000020d900 */
[----:B0-----:R-:W-:Y:S01]  /*96f0*/  PRMT R0, R2, 0x7610, R0 ;  /* 0x0000761002007816 */ /* 0x001fe20000000000 */
[----:B------:R-:W-:Y:S06]  /*9700*/  BRA `(.L_x_15035) ;  /* 0x0000000000547947 */ /* 0x000fec0003800000 */
.L_x_15034:
        /* <DEDUP_REMOVED lines=16> */
.L_x_15062:
[----:B------:R-:W-:Y:S01]  /*9810*/  PRMT R0, RZ, 0x7610, R0 ;  /* 0x00007610ff007816 */ /* 0x000fe20000000000 */
[----:B------:R-:W-:Y:S06]  /*9820*/  BRA `(.L_x_15035) ;  /* 0x00000000000c7947 */ /* 0x000fec0003800000 */
.L_x_15059:
[----:B------:R1:W5:Y:S01]  /*9830*/  LDG.E.U8 R0, desc[UR36][R4.64] ;  /* 0x0000002404007981 */ /* 0x000362000c1e1100 */
[----:B------:R-:W-:Y:S05]  /*9840*/  BRA `(.L_x_15035) ;  /* 0x0000000000047947 */ /* 0x000fea0003800000 */
.L_x_15058:
[----:B------:R0:W5:Y:S02]  /*9850*/  LDG.E.U8 R0, desc[UR36][R4.64] ;  /* 0x0000002404007981 */ /* 0x000164000c1e1100 */
.L_x_15035:
[----:B01234-:R-:W0:Y:S01]  /*9860*/  LDC.U8 R5, c[0x0][0x4f9] ;  /* 0x00013e40ff057b82 */ /* 0x01fe220000000000 */
[----:B-----5:R-:W-:Y:S02]  /*9870*/  LOP3.LUT R23, R23, 0xff, RZ, 0xc0, !PT ;  /* 0x000000ff17177812 */ /* 0x020fe400078ec0ff */
[----:B------:R-:W-:Y:S02]  /*9880*/  LOP3.LUT R22, R22, 0xff, RZ, 0xc0, !PT ;  /* 0x000000ff16167812 */ /* 0x000fe400078ec0ff */
[----:B------:R-:W-:Y:S02]  /*9890*/  LOP3.LUT R3, R0, 0xff, RZ, 0xc0, !PT ;  /* 0x000000ff00037812 */ /* 0x000fe400078ec0ff */
[----:B------:R-:W-:-:S04]  /*98a0*/  VIMNMX.U32 R22, R23, R22, !PT ;  /* 0x0000001617167248 */ /* 0x000fc80007fe0000 */
        /* <DEDUP_REMOVED lines=14> */
.L_x_15066:
[----:B------:R0:W-:Y:S01]  /*9990*/  STG.E.U8 desc[UR36][R16.64], R2 ;  /* 0x0000000210007986 */ /* 0x0001e2000c101124 */
[----:B------:R-:W-:Y:S05]  /*99a0*/  BRA `(.L_x_15068) ;  /* 0x0000000c00547947 */ /* 0x000fea0003800000 */
.L_x_15065:
        /* <DEDUP_REMOVED lines=9> */
.L_x_15070:
[----:B------:R0:W-:Y:S01]  /*9a40*/  STG.E desc[UR36][R16.64], R2 ;  /* 0x0000000210007986 */ /* 0x0001e2000c101924 */
[----:B------:R-:W-:Y:S05]  /*9a50*/  BRA `(.L_x_15068) ;  /* 0x0000000c00287947 */ /* 0x000fea0003800000 */
.L_x_15069:
[----:B------:R0:W-:Y:S01]  /*9a60*/  STG.E.U16 desc[UR36][R16.64], R2 ;  /* 0x0000000210007986 */ /* 0x0001e2000c101524 */
[----:B------:R-:W-:Y:S05]  /*9a70*/  BRA `(.L_x_15068) ;  /* 0x0000000c00207947 */ /* 0x000fea0003800000 */
.L_x_15064:
        /* <DEDUP_REMOVED lines=9> */
.L_x_15072:
[----:B------:R-:W0:Y:S02]  /*9b10*/  I2F.U16 R0, R2 ;  /* 0x0000000200007306 */ /* 0x000e240000101000 */
[----:B0-----:R-:W-:-:S05]  /*9b20*/  F2FP.F16.F32.PACK_AB R0, RZ, R0 ;  /* 0x00000000ff00723e */ /* 0x001fca00000000ff */
[----:B------:R0:W-:Y:S01]  /*9b30*/  STG.E.U16 desc[UR36][R16.64], R0 ;  /* 0x0000000010007986 */ /* 0x0001e2000c101524 */
[----:B------:R-:W-:Y:S05]  /*9b40*/  BRA `(.L_x_15068) ;  /* 0x0000000800ec7947 */ /* 0x000fea0003800000 */
.L_x_15071:
        /* <DEDUP_REMOVED lines=10> */
.L_x_15074:
[----:B------:R-:W0:Y:S02]  /*9bf0*/  I2F.U16 R2, R2 ;  /* 0x0000000200027306 */ /* 0x000e240000101000 */
[----:B0-----:R-:W-:-:S04]  /*9c00*/  F2FP.F16.F32.PACK_AB R3, RZ, R2 ;  /* 0x00000002ff03723e */ /* 0x001fc800000000ff */
[----:B------:R-:W-:-:S05]  /*9c10*/  PRMT R3, R3, 0x5410, RZ ;  /* 0x0000541003037816 */ /* 0x000fca00000000ff */
[----:B------:R0:W-:Y:S01]  /*9c20*/  STG.E desc[UR36][R16.64], R3 ;  /* 0x0000000310007986 */ /* 0x0001e2000c101924 */
[----:B------:R-:W-:Y:S05]  /*9c30*/  BRA `(.L_x_15068) ;  /* 0x0000000800b07947 */ /* 0x000fea0003800000 */
.L_x_15073:
[----:B------:R-:W0:Y:S02]  /*9c40*/  I2F.F64.U16 R2, R2 ;  /* 0x0000000200027312 */ /* 0x000e240000101800 */
[----:B0-----:R0:W-:Y:S01]  /*9c50*/  STG.E.64 desc[UR36][R16.64], R2 ;  /* 0x0000000210007986 */ /* 0x0011e2000c101b24 */
[----:B------:R-:W-:Y:S05]  /*9c60*/  BRA `(.L_x_15068) ;  /* 0x0000000800a47947 */ /* 0x000fea0003800000 */
.L_x_15063:
        /* <DEDUP_REMOVED lines=13> */
.L_x_15077:
[----:B------:R-:W0:Y:S01]  /*9d40*/  I2F.F64.U16 R4, R2 ;  /* 0x0000000200047312 */ /* 0x000e220000101800 */
[----:B------:R-:W-:-:S05]  /*9d50*/  CS2R R6, SRZ ;  /* 0x0000000000067805 */ /* 0x000fca000001ff00 */
[----:B0-----:R0:W-:Y:S01]  /*9d60*/  STG.E.128 desc[UR36][R16.64], R4 ;  /* 0x0000000410007986 */ /* 0x0011e2000c101d24 */
[----:B------:R-:W-:Y:S05]  /*9d70*/  BRA `(.L_x_15068) ;  /* 0x0000000800607947 */ /* 0x000fea0003800000 */
.L_x_15076:
[----:B------:R-:W-:-:S13]  /*9d80*/  ISETP.NE.AND P0, PT, R4, 0xf, PT ;  /* 0x0000000f0400780c */ /* 0x000fda0003f05270 */
[----:B------:R-:W-:Y:S05]  /*9d90*/  @!P0 BRA `(.L_x_15078) ;  /* 0x0000000000b48947 */ /* 0x000fea0003800000 */
[----:B------:R-:W-:-:S13]  /*9da0*/  ISETP.NE.AND P0, PT, R4, 0x17, PT ;  /* 0x000000170400780c */ /* 0x000fda0003f05270 */
[----:B------:R-:W-:Y:S05]  /*9db0*/  @!P0 BRA `(.L_x_15079) ;  /* 0x0000000000548947 */ /* 0x000fea0003800000 */
[----:B------:R-:W-:-:S13]  /*9dc0*/  ISETP.NE.AND P0, PT, R4, 0x18, PT ;  /* 0x000000180400780c */ /* 0x000fda0003f05270 */
[----:B------:R-:W-:Y:S05]  /*9dd0*/  @P0 BRA `(.L_x_15067) ;  /* 0x0000000400f40947 */ /* 0x000fea0003800000 */
[----:B------:R-:W0:Y:S01]  /*9de0*/  I2F.U16 R5, R2 ;  /* 0x0000000200057306 */ /* 0x000e220000101000 */
        /* <DEDUP_REMOVED lines=14> */
.L_x_15081:
[----:B------:R-:W-:Y:S05]  /*9ed0*/  BSYNC B0 ;  /* 0x0000000000007941 */ /* 0x000fea0003800000 */
.L_x_15080:
[----:B------:R-:W-:-:S05]  /*9ee0*/  LOP3.LUT R3, R0, R3, RZ, 0xfc, !PT ;  /* 0x0000000300037212 */ /* 0x000fca00078efcff */
[----:B------:R0:W-:Y:S01]  /*9ef0*/  STG.E.U8 desc[UR36][R16.64], R3 ;  /* 0x0000000310007986 */ /* 0x0001e2000c101124 */
[----:B------:R-:W-:Y:S05]  /*9f00*/  BRA `(.L_x_15068) ;  /* 0x0000000400fc7947 */ /* 0x000fea0003800000 */
.L_x_15079:
[----:B------:R-:W0:Y:S01]  /*9f10*/  I2F.U16 R5, R2 ;  /* 0x0000000200057306 */ /* 0x000e220000101000 */
        /* <DEDUP_REMOVED lines=12> */
.L_x_15083:
[----:B------:R-:W-:Y:S01]  /*9fe0*/  IMAD.MOV.U32 R0, RZ, RZ, 0x7f ;  /* 0x0000007fff007424 */ /* 0x000fe200078e00ff */
[----:B------:R-:W-:-:S04]  /*9ff0*/  ISETP.GT.U32.AND P0, PT, R3, 0x7f800000, PT ;  /* 0x7f8000000300780c */ /* 0x000fc80003f04070 */
[----:B------:R-:W-:-:S09]  /*a000*/  SEL R0, R0, 0x7c, P0 ;  /* 0x0000007c00007807 */ /* 0x000fd20000000000 */
.L_x_15084:
[----:B------:R-:W-:Y:S05]  /*a010*/  BSYNC B0 ;  /* 0x0000000000007941 */ /* 0x000fea0003800000 */
.L_x_15082:
[----:B------:R-:W-:-:S04]  /*a020*/  LOP3.LUT R2, R5, 0x80000000, RZ, 0xc0, !PT ;  /* 0x8000000005027812 */ /* 0x000fc800078ec0ff */
[----:B------:R-:W-:-:S04]  /*a030*/  SHF.R.U32.HI R3, RZ, 0x18, R2 ;  /* 0x00000018ff037819 */ /* 0x000fc80000011602 */
[----:B------:R-:W-:-:S05]  /*a040*/  LOP3.LUT R3, R0, R3, RZ, 0xfc, !PT ;  /* 0x0000000300037212 */ /* 0x000fca00078efcff */
[----:B------:R0:W-:Y:S01]  /*a050*/  STG.E.U8 desc[UR36][R16.64], R3 ;  /* 0x0000000310007986 */ /* 0x0001e2000c101124 */
[----:B------:R-:W-:Y:S05]  /*a060*/  BRA `(.L_x_15068) ;  /* 0x0000000400a47947 */ /* 0x000fea0003800000 */
.L_x_15078:
[----:B------:R-:W0:Y:S02]  /*a070*/  I2F.U16 R0, R2 ;  /* 0x0000000200007306 */ /* 0x000e240000101000 */
[----:B0-----:R-:W-:-:S05]  /*a080*/  F2FP.BF16.F32.PACK_AB R0, RZ, R0 ;  /* 0x00000000ff00723e */ /* 0x001fca00000010ff */
[----:B------:R0:W-:Y:S01]  /*a090*/  STG.E.U16 desc[UR36][R16.64], R0 ;  /* 0x0000000010007986 */ /* 0x0001e2000c101524 */
[----:B------:R-:W-:Y:S05]  /*a0a0*/  BRA `(.L_x_15068) ;  /* 0x0000000400947947 */ /* 0x000fea0003800000 */
.L_x_15075:
        /* <DEDUP_REMOVED lines=10> */
.L_x_15087:
[----:B------:R-:W0:Y:S01]  /*a150*/  I2F.U16 R5, R2 ;  /* 0x0000000200057306 */ /* 0x000e220000101000 */
        /* <DEDUP_REMOVED lines=16> */
.L_x_15090:
[----:B------:R-:W-:-:S04]  /*a260*/  LOP3.LUT R2, R5, 0x80000000, RZ, 0xc0, !PT ;  /* 0x8000000005027812 */ /* 0x000fc800078ec0ff */
[----:B------:R-:W-:-:S04]  /*a270*/  SHF.R.U32.HI R3, RZ, 0x18, R2 ;  /* 0x00000018ff037819 */ /* 0x000fc80000011602 */
[----:B------:R-:W-:-:S04]  /*a280*/  LOP3.LUT R0, R0, R3, RZ, 0xfc, !PT ;  /* 0x0000000300007212 */ /* 0x000fc800078efcff */
[----:B------:R-:W-:-:S07]  /*a290*/  PRMT R8, R0, 0x7610, R8 ;  /* 0x0000761000087816 */ /* 0x000fce0000000008 */
.L_x_15089:
[----:B------:R-:W-:Y:S05]  /*a2a0*/  BSYNC B0 ;  /* 0x0000000000007941 */ /* 0x000fea0003800000 */
.L_x_15088:
[----:B------:R0:W-:Y:S01]  /*a2b0*/  STG.E.U8 desc[UR36][R16.64], R8 ;  /* 0x0000000810007986 */ /* 0x0001e2000c101124 */
[----:B------:R-:W-:Y:S05]  /*a2c0*/  BRA `(.L_x_15068) ;  /* 0x00000004000c7947 */ /* 0x000fea0003800000 */
.L_x_15086:
        /* <DEDUP_REMOVED lines=17> */
.L_x_15093:
[----:B------:R-:W-:-:S04]  /*a3e0*/  LOP3.LUT R2, R5, 0x80000000, RZ, 0xc0, !PT ;  /* 0x8000000005027812 */ /* 0x000fc800078ec0ff */
[----:B------:R-:W-:-:S04]  /*a3f0*/  SHF.R.U32.HI R3, RZ, 0x18, R2 ;  /* 0x00000018ff037819 */ /* 0x000fc80000011602 */
[----:B------:R-:W-:-:S04]  /*a400*/  LOP3.LUT R0, R0, R3, RZ, 0xfc, !PT ;  /* 0x0000000300007212 */ /* 0x000fc800078efcff */
[----:B------:R-:W-:-:S07]  /*a410*/  PRMT R8, R0, 0x7610, R8 ;  /* 0x0000761000087816 */ /* 0x000fce0000000008 */
.L_x_15092:
[----:B------:R-:W-:Y:S05]  /*a420*/  BSYNC B0 ;  /* 0x0000000000007941 */ /* 0x000fea0003800000 */
.L_x_15091:
[----:B------:R3:W-:Y:S01]  /*a430*/  STG.E.U8 desc[UR36][R16.64], R8 ;  /* 0x0000000810007986 */ /* 0x0007e2000c101124 */
[----:B------:R-:W-:Y:S05]  /*a440*/  BRA `(.L_x_15068) ;  /* 0x0000000000ac7947 */ /* 0x000fea0003800000 */
.L_x_15085:
[----:B------:R-:W-:-:S13]  /*a450*/  ISETP.NE.AND P0, PT, R4, 0x1c, PT ;  /* 0x0000001c0400780c */ /* 0x000fda0003f05270 */
[----:B------:R-:W-:Y:S05]  /*a460*/  @!P0 BRA `(.L_x_15094) ;  /* 0x0000000000a08947 */ /* 0x000fea0003800000 */
[----:B------:R-:W-:-:S13]  /*a470*/  ISETP.NE.AND P0, PT, R4, 0x1d, PT ;  /* 0x0000001d0400780c */ /* 0x000fda0003f05270 */
[----:B------:R-:W-:Y:S05]  /*a480*/  @!P0 BRA `(.L_x_15095) ;  /* 0x00000000008c8947 */ /* 0x000fea0003800000 */
[----:B------:R-:W-:-:S13]  /*a490*/  ISETP.NE.AND P0, PT, R4, 0x2c, PT ;  /* 0x0000002c0400780c */ /* 0x000fda0003f05270 */
[----:B------:R-:W-:Y:S05]  /*a4a0*/  @P0 BRA `(.L_x_15067) ;  /* 0x0000000000400947 */ /* 0x000fea0003800000 */
        /* <DEDUP_REMOVED lines=16> */
.L_x_15067:
        /* <DEDUP_REMOVED lines=16> */
.L_x_15096:
[----:B------:R-:W-:Y:S05]  /*a6b0*/  BRA `(.L_x_15068) ;  /* 0x0000000000107947 */ /* 0x000fea0003800000 */
.L_x_15095:
[----:B------:R-:W-:-:S05]  /*a6c0*/  IMAD.MOV.U32 R3, RZ, RZ, RZ ;  /* 0x000000ffff037224 */ /* 0x000fca00078e00ff */
[----:B------:R2:W-:Y:S01]  /*a6d0*/  STG.E.64 desc[UR36][R16.64], R2 ;  /* 0x0000000210007986 */ /* 0x0005e2000c101b24 */
[----:B------:R-:W-:Y:S05]  /*a6e0*/  BRA `(.L_x_15068) ;  /* 0x0000000000047947 */ /* 0x000fea0003800000 */
.L_x_15094:
[----:B------:R0:W-:Y:S02]  /*a6f0*/  STG.E desc[UR36][R16.64], R2 ;  /* 0x0000000210007986 */ /* 0x0001e4000c101924 */
.L_x_15068:
[----:B------:R-:W-:-:S07]  /*a700*/  VIADD R19, R19, 0x80 ;  /* 0x0000008013137836 */ /* 0x000fce0000000000 */
.L_x_14962:
[----:B------:R-:W-:Y:S05]  /*a710*/  BSYNC B6 ;  /* 0x0000000000067941 */ /* 0x000fea0003800000 */
.L_x_14961:
        /* <DEDUP_REMOVED lines=384> */
.L_x_15099:
        /* <DEDUP_REMOVED lines=20> */
.L_x_15103:
[----:B------:R4:W5:Y:S01]  /*c060*/  LDG.E.U8 R22, desc[UR36][R4.64] ;  /* 0x0000002404167981 */ /* 0x000962000c1e1100 */
[----:B------:R-:W-:Y:S05]  /*c070*/  BRA `(.L_x_15105) ;  /* 0x0000000c00647947 */ /* 0x000fea0003800000 */
.L_x_15102:
        /* <DEDUP_REMOVED lines=8> */
.L_x_15107:
[----:B------:R0:W5:Y:S01]  /*c100*/  LDG.E.U8 R22, desc[UR36][R4.64] ;  /* 0x0000002404167981 */ /* 0x000162000c1e1100 */
[----:B------:R-:W-:Y:S05]  /*c110*/  BRA `(.L_x_15105) ;  /* 0x0000000c003c7947 */ /* 0x000fea0003800000 */
.L_x_15106:
[----:B------:R0:W5:Y:S01]  /*c120*/  LDG.E.U16 R22, desc[UR36][R4.64] ;  /* 0x0000002404167981 */ /* 0x000162000c1e1500 */
[----:B------:R-:W-:Y:S05]  /*c130*/  BRA `(.L_x_15105) ;  /* 0x0000000c00347947 */ /* 0x000fea0003800000 */
.L_x_15101:
        /* <DEDUP_REMOVED lines=10> */
.L_x_15109:
[----:B------:R-:W2:Y:S02]  /*c1e0*/  LDG.E.U16 R2, desc[UR36][R4.64] ;  /* 0x0000002404027981 */ /* 0x000ea4000c1e1500 */
[----:B--2---:R-:W-:-:S06]  /*c1f0*/  HADD2.F32 R2, -RZ, R2.H0_H0 ;  /* 0x20000002ff027230 */ /* 0x004fcc0000004100 */
[----:B------:R-:W0:Y:S02]  /*c200*/  F2I.S64.TRUNC R2, R2 ;  /* 0x0000000200027311 */ /* 0x000e24000020d900 */
[----:B0-----:R-:W-:Y:S01]  /*c210*/  PRMT R22, R2, 0x7610, R22 ;  /* 0x0000761002167816 */ /* 0x001fe20000000016 */
[----:B------:R-:W-:Y:S06]  /*c220*/  BRA `(.L_x_15105) ;  /* 0x0000000800f87947 */ /* 0x000fec0003800000 */
.L_x_15108:
        /* <DEDUP_REMOVED lines=10> */
.L_x_15111:
[----:B------:R-:W2:Y:S02]  /*c2d0*/  LDG.E.U16 R4, desc[UR36][R4.64] ;  /* 0x0000002404047981 */ /* 0x000ea4000c1e1500 */
[----:B--2---:R-:W-:-:S06]  /*c2e0*/  HADD2.F32 R2, -RZ, R4.H0_H0 ;  /* 0x20000004ff027230 */ /* 0x004fcc0000004100 */
[----:B------:R-:W0:Y:S02]  /*c2f0*/  F2I.S64.TRUNC R2, R2 ;  /* 0x0000000200027311 */ /* 0x000e24000020d900 */
[----:B0-----:R-:W-:Y:S01]  /*c300*/  PRMT R22, R2, 0x7610, R22 ;  /* 0x0000761002167816 */ /* 0x001fe20000000016 */
[----:B------:R-:W-:Y:S06]  /*c310*/  BRA `(.L_x_15105) ;  /* 0x0000000800bc7947 */ /* 0x000fec0003800000 */
.L_x_15110:
[----:B------:R-:W2:Y:S02]  /*c320*/  LDG.E.64 R2, desc[UR36][R4.64] ;  /* 0x0000002404027981 */ /* 0x000ea4000c1e1b00 */
[----:B--2---:R-:W0:Y:S02]  /*c330*/  F2I.S64.F64.TRUNC R2, R2 ;  /* 0x0000000200027311 */ /* 0x004e24000030d900 */
[----:B0-----:R-:W-:Y:S01]  /*c340*/  PRMT R22, R2, 0x7610, R22 ;  /* 0x0000761002167816 */ /* 0x001fe20000000016 */
[----:B------:R-:W-:Y:S06]  /*c350*/  BRA `(.L_x_15105) ;  /* 0x0000000800ac7947 */ /* 0x000fec0003800000 */
.L_x_15100:
        /* <DEDUP_REMOVED lines=12> */
.L_x_15114:
[----:B------:R-:W2:Y:S02]  /*c420*/  LDG.E.64 R4, desc[UR36][R4.64] ;  /* 0x0000002404047981 */ /* 0x000ea4000c1e1b00 */
[----:B--2---:R-:W0:Y:S02]  /*c430*/  F2I.S64.F64.TRUNC R2, R4 ;  /* 0x0000000400027311 */ /* 0x004e24000030d900 */
[----:B0-----:R-:W-:Y:S01]  /*c440*/  PRMT R22, R2, 0x7610, R22 ;  /* 0x0000761002167816 */ /* 0x001fe20000000016 */
[----:B------:R-:W-:Y:S06]  /*c450*/  BRA `(.L_x_15105) ;  /* 0x00000008006c7947 */ /* 0x000fec0003800000 */
.L_x_15113:
        /* <DEDUP_REMOVED lines=28> */
.L_x_15116:
        /* <DEDUP_REMOVED lines=15> */
.L_x_15115:
[----:B------:R-:W2:Y:S02]  /*c710*/  LDG.E.U16 R2, desc[UR36][R4.64] ;  /* 0x0000002404027981 */ /* 0x000ea4000c1e1500 */
[----:B--2---:R-:W-:-:S06]  /*c720*/  IMAD.U32 R2, R2, 0x10000, RZ ;  /* 0x0001000002027824 */ /* 0x004fcc00078e00ff */
[----:B------:R-:W0:Y:S02]  /*c730*/  F2I.S64.TRUNC R2, R2 ;  /* 0x0000000200027311 */ /* 0x000e24000020d900 */
[----:B0-----:R-:W-:Y:S01]  /*c740*/  PRMT R22, R2, 0x7610, R22 ;  /* 0x0000761002167816 */ /* 0x001fe20000000016 */
[----:B------:R-:W-:Y:S06]  /*c750*/  BRA `(.L_x_15105) ;  /* 0x0000000400ac7947 */ /* 0x000fec0003800000 */
.L_x_15112:
        /* <DEDUP_REMOVED lines=10> */
.L_x_15119:
        /* <DEDUP_REMOVED lines=21> */
.L_x_15123:
[----:B------:R-:W-:Y:S05]  /*c950*/  BSYNC B1 ;  /* 0x0000000000017941 */ /* 0x000fea0003800000 */
.L_x_15122:
[----:B------:R-:W-:Y:S01]  /*c960*/  IMAD.SHL.U32 R2, R2, 0x100000, RZ ;  /* 0x0010000002027824 */ /* 0x000fe200078e00ff */
[----:B------:R-:W-:-:S04]  /*c970*/  LEA R3, R0, 0x3b800000, 0x17 ;  /* 0x3b80000000037811 */ /* 0x000fc800078eb8ff */
[----:B------:R-:W-:-:S07]  /*c980*/  LOP3.LUT R2, R3, R2, R4, 0xfe, !PT ;  /* 0x0000000203027212 */ /* 0x000fce00078efe04 */
.L_x_15121:
[----:B------:R-:W-:Y:S05]  /*c990*/  BSYNC B0 ;  /* 0x0000000000007941 */ /* 0x000fea0003800000 */
.L_x_15120:
[----:B------:R-:W0:Y:S02]  /*c9a0*/  F2I.S64.TRUNC R2, R2 ;  /* 0x0000000200027311 */ /* 0x000e24000020d900 */
[----:B0-----:R-:W-:Y:S01]  /*c9b0*/  PRMT R22, R2, 0x7610, R22 ;  /* 0x0000761002167816 */ /* 0x001fe20000000016 */
[----:B------:R-:W-:Y:S06]  /*c9c0*/  BRA `(.L_x_15105) ;  /* 0x0000000400107947 */ /* 0x000fec0003800000 */
.L_x_15118:
        /* <DEDUP_REMOVED lines=21> */
.L_x_15127:
[----:B------:R-:W-:Y:S05]  /*cb20*/  BSYNC B1 ;  /* 0x0000000000017941 */ /* 0x000fea0003800000 */
.L_x_15126:
[----:B------:R-:W-:Y:S01]  /*cb30*/  IMAD.SHL.U32 R2, R2, 0x200000, RZ ;  /* 0x0020000002027824 */ /* 0x000fe200078e00ff */
[----:B------:R-:W-:-:S04]  /*cb40*/  LEA R3, R0, 0x37800000, 0x17 ;  /* 0x3780000000037811 */ /* 0x000fc800078eb8ff */
[----:B------:R-:W-:-:S07]  /*cb50*/  LOP3.LUT R2, R3, R2, R4, 0xfe, !PT ;  /* 0x0000000203027212 */ /* 0x000fce00078efe04 */
.L_x_15125:
[----:B------:R-:W-:Y:S05]  /*cb60*/  BSYNC B0 ;  /* 0x0000000000007941 */ /* 0x000fea0003800000 */
.L_x_15124:
[----:B------:R-:W0:Y:S02]  /*cb70*/  F2I.S64.TRUNC R2, R2 ;  /* 0x0000000200027311 */ /* 0x000e24000020d900 */
[----:B0-----:R-:W-:Y:S01]  /*cb80*/  PRMT R22, R2, 0x7610, R22 ;  /* 0x0000761002167816 */ /* 0x001fe20000000016 */
[----:B------:R-:W-:Y:S06]  /*cb90*/  BRA `(.L_x_15105) ;  /* 0x00000000009c7947 */ /* 0x000fec0003800000 */
.L_x_15117:
        /* <DEDUP_REMOVED lines=14> */
.L_x_15131:
[----:B------:R-:W-:Y:S05]  /*cc80*/  BSYNC B0 ;  /* 0x0000000000007941 */ /* 0x000fea0003800000 */
.L_x_15130:
[----:B------:R-:W0:Y:S02]  /*cc90*/  F2I.S64.TRUNC R2, R2 ;  /* 0x0000000200027311 */ /* 0x000e24000020d900 */
[----:B0-----:R-:W-:Y:S01]  /*cca0*/  PRMT R22, R2, 0x7610, R22 ;  /* 0x0000761002167816 */ /* 0x001fe20000000016 */
[----:B------:R-:W-:Y:S06]  /*ccb0*/  BRA `(.L_x_15105) ;  /* 0x0000000000547947 */ /* 0x000fec0003800000 */
.L_x_15104:
        /* <DEDUP_REMOVED lines=16> */
.L_x_15132:
[----:B------:R-:W-:Y:S01]  /*cdc0*/  PRMT R22, RZ, 0x7610, R22 ;  /* 0x00007610ff167816 */ /* 0x000fe20000000016 */
[----:B------:R-:W-:Y:S06]  /*cdd0*/  BRA `(.L_x_15105) ;  /* 0x00000000000c7947 */ /* 0x000fec0003800000 */
.L_x_15129:
[----:B------:R2:W5:Y:S01]  /*cde0*/  LDG.E.U8 R22, desc[UR36][R4.64] ;  /* 0x0000002404167981 */ /* 0x000562000c1e1100 */
[----:B------:R-:W-:Y:S05]  /*cdf0*/  BRA `(.L_x_15105) ;  /* 0x0000000000047947 */ /* 0x000fea0003800000 */
.L_x_15128:
[----:B------:R1:W5:Y:S02]  /*ce00*/  LDG.E.U8 R22, desc[UR36][R4.64] ;  /* 0x0000002404167981 */ /* 0x000364000c1e1100 */
.L_x_15105:
        /* <DEDUP_REMOVED lines=17> */
.L_x_15136:
[----:B------:R4:W5:Y:S01]  /*cf20*/  LDG.E.U8 R23, desc[UR36][R4.64] ;  /* 0x0000002404177981 */ /* 0x000962000c1e1100 */
[----:B------:R-:W-:Y:S05]  /*cf30*/  BRA `(.L_x_15138) ;  /* 0x0000000c00647947 */ /* 0x000fea0003800000 */
.L_x_15135:
        /* <DEDUP_REMOVED lines=8> */
.L_x_15140:
[----:B------:R2:W5:Y:S01]  /*cfc0*/  LDG.E.U8 R23, desc[UR36][R4.64] ;  /* 0x0000002404177981 */ /* 0x000562000c1e1100 */
[----:B------:R-:W-:Y:S05]  /*cfd0*/  BRA `(.L_x_15138) ;  /* 0x0000000c003c7947 */ /* 0x000fea0003800000 */
.L_x_15139:
[----:B------:R0:W5:Y:S01]  /*cfe0*/  LDG.E.U16 R23, desc[UR36][R4.64] ;  /* 0x0000002404177981 */ /* 0x000162000c1e1500 */
[----:B------:R-:W-:Y:S05]  /*cff0*/  BRA `(.L_x_15138) ;  /* 0x0000000c00347947 */ /* 0x000fea0003800000 */
.L_x_15134:
        /* <DEDUP_REMOVED lines=10> */
.L_x_15142:
[----:B------:R-:W2:Y:S02]  /*d0a0*/  LDG.E.U16 R2, desc[UR36][R4.64] ;  /* 0x0000002404027981 */ /* 0x000ea4000c1e1500 */
[----:B--2---:R-:W-:-:S06]  /*d0b0*/  HADD2.F32 R2, -RZ, R2.H0_H0 ;  /* 0x20000002ff027230 */ /* 0x004fcc0000004100 */
[----:B------:R-:W0:Y:S02]  /*d0c0*/  F2I.S64.TRUNC R2, R2 ;  /* 0x0000000200027311 */ /* 0x000e24000020d900 */
[----:B0-----:R-:W-:Y:S01]  /*d0d0*/  PRMT R23, R2, 0x7610, R23 ;  /* 0x0000761002177816 */ /* 0x001fe20000000017 */
[----:B------:R-:W-:Y:S06]  /*d0e0*/  BRA `(.L_x_15138) ;  /* 0x0000000800f87947 */ /* 0x000fec0003800000 */
.L_x_15141:
        /* <DEDUP_REMOVED lines=10> */
.L_x_15144:
[----:B------:R-:W2:Y:S02]  /*d190*/  LDG.E.U16 R4, desc[UR36][R4.64] ;  /* 0x0000002404047981 */ /* 0x000ea4000c1e1500 */
[----:B--2---:R-:W-:-:S06]  /*d1a0*/  HADD2.F32 R2, -RZ, R4.H0_H0 ;  /* 0x20000004ff027230 */ /* 0x004fcc0000004100 */
[----:B------:R-:W0:Y:S02]  /*d1b0*/  F2I.S64.TRUNC R2, R2 ;  /* 0x0000000200027311 */ /* 0x000e24000020d900 */
[----:B0-----:R-:W-:Y:S01]  /*d1c0*/  PRMT R23, R2, 0x7610, R23 ;  /* 0x0000761002177816 */ /* 0x001fe20000000017 */
[----:B------:R-:W-:Y:S06]  /*d1d0*/  BRA `(.L_x_15138) ;  /* 0x0000000800bc7947 */ /* 0x000fec0003800000 */
.L_x_15143:
[----:B------:R-:W2:Y:S02]  /*d1e0*/  LDG.E.64 R2, desc[UR36][R4.64] ;  /* 0x0000002404027981 */ /* 0x000ea4000c1e1b00 */
[----:B--2---:R-:W0:Y:S02]  /*d1f0*/  F2I.S64.F64.TRUNC R2, R2 ;  /* 0x0000000200027311 */ /* 0x004e24000030d900 */
[----:B0-----:R-:W-:Y:S01]  /*d200*/  PRMT R23, R2, 0x7610, R23 ;  /* 0x0000761002177816 */ /* 0x001fe20000000017 */
[----:B------:R-:W-:Y:S06]  /*d210*/  BRA `(.L_x_15138) ;  /* 0x0000000800ac7947 */ /* 0x000fec0003800000 */
.L_x_15133:
        /* <DEDUP_REMOVED lines=12> */
.L_x_15147:
[----:B------:R-:W2:Y:S02]  /*d2e0*/  LDG.E.64 R4, desc[UR36][R4.64] ;  /* 0x0000002404047981 */ /* 0x000ea4000c1e1b00 */
[----:B--2---:R-:W0:Y:S02]  /*d2f0*/  F2I.S64.F64.TRUNC R2, R4 ;  /* 0x0000000400027311 */ /* 0x004e24000030d900 */
[----:B0-----:R-:W-:Y:S01]  /*d300*/  PRMT R23, R2, 0x7610, R23 ;  /* 0x0000761002177816 */ /* 0x001fe20000000017 */
[----:B------:R-:W-:Y:S06]  /*d310*/  BRA `(.L_x_15138) ;  /* 0x00000008006c7947 */ /* 0x000fec0003800000 */
.L_x_15146:
        /* <DEDUP_REMOVED lines=28> */
.L_x_15149:
        /* <DEDUP_REMOVED lines=15> */
.L_x_15148:
[----:B------:R-:W2:Y:S02]  /*d5d0*/  LDG.E.U16 R2, desc[UR36][R4.64] ;  /* 0x0000002404027981 */ /* 0x000ea4000c1e1500 */
[----:B--2---:R-:W-:-:S06]  /*d5e0*/  IMAD.U32 R2, R2, 0x10000, RZ ;  /* 0x0001000002027824 */ /* 0x004fcc00078e00ff */
[----:B------:R-:W0:Y:S02]  /*d5f0*/  F2I.S64.TRUNC R2, R2 ;  /* 0x0000000200027311 */ /* 0x000e24000020d900 */
[----:B0-----:R-:W-:Y:S01]  /*d600*/  PRMT R23, R2, 0x7610, R23 ;  /* 0x0000761002177816 */ /* 0x001fe20000000017 */
[----:B------:R-:W-:Y:S06]  /*d610*/  BRA `(.L_x_15138) ;  /* 0x0000000400ac7947 */ /* 0x000fec0003800000 */
.L_x_15145:
        /* <DEDUP_REMOVED lines=10> */
.L_x_15152:
        /* <DEDUP_REMOVED lines=21> */
.L_x_15156:
[----:B------:R-:W-:Y:S05]  /*d810*/  BSYNC B1 ;  /* 0x0000000000017941 */ /* 0x000fea0003800000 */
.L_x_15155:
[----:B------:R-:W-:Y:S01]  /*d820*/  IMAD.SHL.U32 R2, R2, 0x100000, RZ ;  /* 0x0010000002027824 */ /* 0x000fe200078e00ff */
[----:B------:R-:W-:-:S04]  /*d830*/  LEA R3, R0, 0x3b800000, 0x17 ;  /* 0x3b80000000037811 */ /* 0x000fc800078eb8ff */
[----:B------:R-:W-:-:S07]  /*d840*/  LOP3.LUT R2, R3, R2, R4, 0xfe, !PT ;  /* 0x0000000203027212 */ /* 0x000fce00078efe04 */
.L_x_15154:
[----:B------:R-:W-:Y:S05]  /*d850*/  BSYNC B0 ;  /* 0x0000000000007941 */ /* 0x000fea0003800000 */
.L_x_15153:
[----:B------:R-:W0:Y:S02]  /*d860*/  F2I.S64.TRUNC R2, R2 ;  /* 0x0000000200027311 */ /* 0x000e24000020d900 */
[----:B0-----:R-:W-:Y:S01]  /*d870*/  PRMT R23, R2, 0x7610, R23 ;  /* 0x0000761002177816 */ /* 0x001fe20000000017 */
[----:B------:R-:W-:Y:S06]  /*d880*/  BRA `(.L_x_15138) ;  /* 0x0000000400107947 */ /* 0x000fec0003800000 */
.L_x_15151:
        /* <DEDUP_REMOVED lines=21> */
.L_x_15160:
[----:B------:R-:W-:Y:S05]  /*d9e0*/  BSYNC B1 ;  /* 0x0000000000017941 */ /* 0x000fea0003800000 */
.L_x_15159:
[----:B------:R-:W-:Y:S01]  /*d9f0*/  IMAD.SHL.U32 R2, R2, 0x200000, RZ ;  /* 0x0020000002027824 */ /* 0x000fe200078e00ff */
[----:B------:R-:W-:-:S04]  /*da00*/  LEA R3, R0, 0x37800000, 0x17 ;  /* 0x3780000000037811 */ /* 0x000fc800078eb8ff */
[----:B------:R-:W-:-:S07]  /*da10*/  LOP3.LUT R2, R3, R2, R4, 0xfe, !PT ;  /* 0x0000000203027212 */ /* 0x000fce00078efe04 */
.L_x_15158:
[----:B------:R-:W-:Y:S05]  /*da20*/  BSYNC B0 ;  /* 0x0000000000007941 */ /* 0x000fea0003800000 */
.L_x_15157:
[----:B------:R-:W0:Y:S02]  /*da30*/  F2I.S64.TRUNC R2, R2 ;  /* 0x0000000200027311 */ /* 0x000e24000020d900 */
[----:B0-----:R-:W-:Y:S01]  /*da40*/  PRMT R23, R2, 0x7610, R23 ;  /* 0x0000761002177816 */ /* 0x001fe20000000017 */
[----:B------:R-:W-:Y:S06]  /*da50*/  BRA `(.L_x_15138) ;  /* 0x00000000009c7947 */ /* 0x000fec0003800000 */
.L_x_15150:
        /* <DEDUP_REMOVED lines=14> */
.L_x_15164:
[----:B------:R-:W-:Y:S05]  /*db40*/  BSYNC B0 ;  /* 0x0000000000007941 */ /* 0x000fea0003800000 */
.L_x_15163:
[----:B------:R-:W0:Y:S02]  /*db50*/  F2I.S64.TRUNC R2, R2 ;  /* 0x0000000200027311 */ /* 0x000e24000020d900 */
[----:B0-----:R-:W-:Y:S01]  /*db60*/  PRMT R23, R2, 0x7610, R23 ;  /* 0x0000761002177816 */ /* 0x001fe20000000017 */
[----:B------:R-:W-:Y:S06]  /*db70*/  BRA `(.L_x_15138) ;  /* 0x0000000000547947 */ /* 0x000fec0003800000 */
.L_x_15137:
        /* <DEDUP_REMOVED lines=16> */
.L_x_15165:
[----:B------:R-:W-:Y:S01]  /*dc80*/  PRMT R23, RZ, 0x7610, R23 ;  /* 0x00007610ff177816 */ /* 0x000fe20000000017 */
[----:B------:R-:W-:Y:S06]  /*dc90*/  BRA `(.L_x_15138) ;  /* 0x00000000000c7947 */ /* 0x000fec0003800000 */
.L_x_15162:
[----:B------:R0:W5:Y:S01]  /*dca0*/  LDG.E.U8 R23, desc[UR36][R4.64] ;  /* 0x0000002404177981 */ /* 0x000162000c1e1100 */
[----:B------:R-:W-:Y:S05]  /*dcb0*/  BRA `(.L_x_15138) ;  /* 0x0000000000047947 */ /* 0x000fea0003800000 */
.L_x_15161:
[----:B------:R0:W5:Y:S02]  /*dcc0*/  LDG.E.U8 R23, desc[UR36][R4.64] ;  /* 0x0000002404177981 */ /* 0x000164000c1e1100 */
.L_x_15138:
        /* <DEDUP_REMOVED lines=17> */
.L_x_15169:
[----:B------:R0:W5:Y:S01]  /*dde0*/  LDG.E.U8 R0, desc[UR36][R4.64] ;  /* 0x0000002404007981 */ /* 0x000162000c1e1100 */
[----:B------:R-:W-:Y:S05]  /*ddf0*/  BRA `(.L_x_15171) ;  /* 0x0000000c00647947 */ /* 0x000fea0003800000 */
.L_x_15168:
        /* <DEDUP_REMOVED lines=8> */
.L_x_15173:
[----:B------:R4:W5:Y:S01]  /*de80*/  LDG.E.U8 R0, desc[UR36][R4.64] ;  /* 0x0000002404007981 */ /* 0x000962000c1e1100 */
[----:B------:R-:W-:Y:S05]  /*de90*/  BRA `(.L_x_15171) ;  /* 0x0000000c003c7947 */ /* 0x000fea0003800000 */
.L_x_15172:
[----:B------:R0:W5:Y:S01]  /*dea0*/  LDG.E.U16 R0, desc[UR36][R4.64] ;  /* 0x0000002404007981 */ /* 0x000162000c1e1500 */
[----:B------:R-:W-:Y:S05]  /*deb0*/  BRA `(.L_x_15171) ;  /* 0x0000000c00347947 */ /* 0x000fea0003800000 */
.L_x_15167:
        /* <DEDUP_REMOVED lines=10> */
.L_x_15175:
[----:B------:R-:W2:Y:S02]  /*df60*/  LDG.E.U16 R2, desc[UR36][R4.64] ;  /* 0x0000002404027981 */ /* 0x000ea4000c1e1500 */
[----:B--2---:R-:W-:-:S06]  /*df70*/  HADD2.F32 R2, -RZ, R2.H0_H0 ;  /* 0x20000002ff027230 */ /* 0x004fcc0000004100 */
[----:B------:R-:W0:Y:S02]  /*df80*/  F2I.S64.TRUNC R2, R2 ;  /* 0x0000000200027311 */ /* 0x000e24000020d900 */
[----:B0-----:R-:W-:Y:S01]  /*df90*/  PRMT R0, R2, 0x7610, R0 ;  /* 0x0000761002007816 */ /* 0x001fe20000000000 */
[----:B------:R-:W-:Y:S06]  /*dfa0*/  BRA `(.L_x_15171) ;  /* 0x0000000800f87947 */ /* 0x000fec0003800000 */
.L_x_15174:
        /* <DEDUP_REMOVED lines=10> */
.L_x_15177:
[----:B------:R-:W2:Y:S02]  /*e050*/  LDG.E.U16 R4, desc[UR36][R4.64] ;  /* 0x0000002404047981 */ /* 0x000ea4000c1e1500 */
[----:B--2---:R-:W-:-:S06]  /*e060*/  HADD2.F32 R2, -RZ, R4.H0_H0 ;  /* 0x20000004ff027230 */ /* 0x004fcc0000004100 */
[----:B------:R-:W0:Y:S02]  /*e070*/  F2I.S64.TRUNC R2, R2 ;  /* 0x0000000200027311 */ /* 0x000e24000020d900 */
[----:B0-----:R-:W-:Y:S01]  /*e080*/  PRMT R0, R2, 0x7610, R0 ;  /* 0x0000761002007816 */ /* 0x001fe20000000000 */
[----:B------:R-:W-:Y:S06]  /*e090*/  BRA `(.L_x_15171) ;  /* 0x0000000800bc7947 */ /* 0x000fec0003800000 */
.L_x_15176:
[----:B------:R-:W2:Y:S02]  /*e0a0*/  LDG.E.64 R2, desc[UR36][R4.64] ;  /* 0x0000002404027981 */ /* 0x000ea4000c1e1b00 */
[----:B--2---:R-:W0:Y:S02]  /*e0b0*/  F2I.S64.F64.TRUNC R2, R2 ;  /* 0x0000000200027311 */ /* 0x004e24000030d900 */
[----:B0-----:R-:W-:Y:S01]  /*e0c0*/  PRMT R0, R2, 0x7610, R0 ;  /* 0x0000761002007816 */ /* 0x001fe20000000000 */
[----:B------:R-:W-:Y:S06]  /*e0d0*/  BRA `(.L_x_15171) ;  /* 0x0000000800ac7947 */ /* 0x000fec0003800000 */
.L_x_15166:
        /* <DEDUP_REMOVED lines=12> */
.L_x_15180:
[----:B------:R-:W2:Y:S02]  /*e1a0*/  LDG.E.64 R4, desc[UR36][R4.64] ;  /* 0x0000002404047981 */ /* 0x000ea4000c1e1b00 */
[----:B--2---:R-:W0:Y:S02]  /*e1b0*/  F2I.S64.F64.TRUNC R2, R4 ;  /* 0x0000000400027311 */ /* 0x004e24000030d900 */
[----:B0-----:R-:W-:Y:S01]  /*e1c0*/  PRMT R0, R2, 0x7610, R0 ;  /* 0x0000761002007816 */ /* 0x001fe20000000000 */
[----:B------:R-:W-:Y:S06]  /*e1d0*/  BRA `(.L_x_15171) ;  /* 0x00000008006c7947 */ /* 0x000fec0003800000 */
.L_x_15179:
        /* <DEDUP_REMOVED lines=28> */
.L_x_15182:
        /* <DEDUP_REMOVED lines=15> */
.L_x_15181:
[----:B------:R-:W2:Y:S02]  /*e490*/  LDG.E.U16 R2, desc[UR36][R4.64] ;  /* 0x0000002404027981 */ /* 0x000ea4000c1e1500 */
[----:B--2---:R-:W-:-:S06]  /*e4a0*/  IMAD.U32 R2, R2, 0x10000, RZ ;  /* 0x0001000002027824 */ /* 0x004fcc00078e00ff */
[----:B------:R-:W0:Y:S02]  /*e4b0*/  F2I.S64.TRUNC R2, R2 ;  /* 0x0000000200027311 */ /* 0x000e24000020d900 */
[----:B0-----:R-:W-:Y:S01]  /*e4c0*/  PRMT R0, R2, 0x7610, R0 ;  /* 0x0000761002007816 */ /* 0x001fe20000000000 */
[----:B------:R-:W-:Y:S06]  /*e4d0*/  BRA `(.L_x_15171) ;  /* 0x0000000400ac7947 */ /* 0x000fec0003800000 */
.L_x_15178:
        /* <DEDUP_REMOVED lines=10> */
.L_x_15185:
        /* <DEDUP_REMOVED lines=21> */
.L_x_15189:
[----:B------:R-:W-:Y:S05]  /*e6d0*/  BSYNC B1 ;  /* 0x0000000000017941 */ /* 0x000fea0003800000 */
.L_x_15188:
[----:B------:R-:W-:Y:S01]  /*e6e0*/  IMAD.SHL.U32 R2, R2, 0x100000, RZ ;  /* 0x0010000002027824 */ /* 0x000fe200078e00ff */
[----:B------:R-:W-:-:S04]  /*e6f0*/  LEA R3, R0, 0x3b800000, 0x17 ;  /* 0x3b80000000037811 */ /* 0x000fc800078eb8ff */
[----:B------:R-:W-:-:S07]  /*e700*/  LOP3.LUT R2, R3, R2, R4, 0xfe, !PT ;  /* 0x0000000203027212 */ /* 0x000fce00078efe04 */
.L_x_15187:
[----:B------:R-:W-:Y:S05]  /*e710*/  BSYNC B0 ;  /* 0x0000000000007941 */ /* 0x000fea0003800000 */
.L_x_15186:
[----:B------:R-:W0:Y:S02]  /*e720*/  F2I.S64.TRUNC R2, R2 ;  /* 0x0000000200027311 */ /* 0x000e24000020d900 */
[----:B0-----:R-:W-:Y:S01]  /*e730*/  PRMT R0, R2, 0x7610, R0 ;  /* 0x0000761002007816 */ /* 0x001fe20000000000 */
[----:B------:R-:W-:Y:S06]  /*e740*/  BRA `(.L_x_15171) ;  /* 0x0000000400107947 */ /* 0x000fec0003800000 */
.L_x_15184:
        /* <DEDUP_REMOVED lines=21> */
.L_x_15193:
[----:B------:R-:W-:Y:S05]  /*e8a0*/  BSYNC B1 ;  /* 0x0000000000017941 */ /* 0x000fea0003800000 */
.L_x_15192:
[----:B------:R-:W-:Y:S01]  /*e8b0*/  IMAD.SHL.U32 R2, R2, 0x200000, RZ ;  /* 0x0020000002027824 */ /* 0x000fe200078e00ff */
[----:B------:R-:W-:-:S04]  /*e8c0*/  LEA R3, R0, 0x37800000, 0x17 ;  /* 0x3780000000037811 */ /* 0x000fc800078eb8ff */
[----:B------:R-:W-:-:S07]  /*e8d0*/  LOP3.LUT R2, R3, R2, R4, 0xfe, !PT ;  /* 0x0000000203027212 */ /* 0x000fce00078efe04 */
.L_x_15191:
[----:B------:R-:W-:Y:S05]  /*e8e0*/  BSYNC B0 ;  /* 0x0000000000007941 */ /* 0x000fea0003800000 */
.L_x_15190:
[----:B------:R-:W0:Y:S02]  /*e8f0*/  F2I.S64.TRUNC R2, R2 ;  /* 0x0000000200027311 */ /* 0x000e24000020d900 */
[----:B0-----:R-:W-:Y:S01]  /*e900*/  PRMT R0, R2, 0x7610, R0 ;  /* 0x0000761002007816 */ /* 0x001fe20000000000 */
[----:B------:R-:W-:Y:S06]  /*e910*/  BRA `(.L_x_15171) ;  /* 0x00000000009c7947 */ /* 0x000fec0003800000 */
.L_x_15183:
        /* <DEDUP_REMOVED lines=14> */
.L_x_15197:
[----:B------:R-:W-:Y:S05]  /*ea00*/  BSYNC B0 ;  /* 0x0000000000007941 */ /* 0x000fea0003800000 */
.L_x_15196:
[----:B------:R-:W0:Y:S02]  /*ea10*/  F2I.S64.TRUNC R2, R2 ;  /* 0x0000000200027311 */ /* 0x000e24000020d900 */
[----:B0-----:R-:W-:Y:S01]  /*ea20*/  PRMT R0, R2, 0x7610, R0 ;  /* 0x0000761002007816 */ /* 0x001fe20000000000 */
[----:B------:R-:W-:Y:S06]  /*ea30*/  BRA `(.L_x_15171) ;  /* 0x0000000000547947 */ /* 0x000fec0003800000 */
.L_x_15170:
        /* <DEDUP_REMOVED lines=16> */
.L_x_15198:
[----:B------:R-:W-:Y:S01]  /*eb40*/  PRMT R0, RZ, 0x7610, R0 ;  /* 0x00007610ff007816 */ /* 0x000fe20000000000 */
[----:B------:R-:W-:Y:S06]  /*eb50*/  BRA `(.L_x_15171) ;  /* 0x00000000000c7947 */ /* 0x000fec0003800000 */
.L_x_15195:
[----:B------:R2:W5:Y:S01]  /*eb60*/  LDG.E.U8 R0, desc[UR36][R4.64] ;  /* 0x0000002404007981 */ /* 0x000562000c1e1100 */
[----:B------:R-:W-:Y:S05]  /*eb70*/  BRA `(.L_x_15171) ;  /* 0x0000000000047947 */ /* 0x000fea0003800000 */
.L_x_15194:
[----:B------:R1:W5:Y:S02]  /*eb80*/  LDG.E.U8 R0, desc[UR36][R4.64] ;  /* 0x0000002404007981 */ /* 0x000364000c1e1100 */
.L_x_15171:
        /* <DEDUP_REMOVED lines=19> */
.L_x_15202:
[----:B------:R0:W-:Y:S01]  /*ecc0*/  STG.E.U8 desc[UR36][R16.64], R2 ;  /* 0x0000000210007986 */ /* 0x0001e2000c101124 */
[----:B------:R-:W-:Y:S05]  /*ecd0*/  BRA `(.L_x_15204) ;  /* 0x0000000c00547947 */ /* 0x000fea0003800000 */
.L_x_15201:
        /* <DEDUP_REMOVED lines=9> */
.L_x_15206:
[----:B------:R0:W-:Y:S01]  /*ed70*/  STG.E desc[UR36][R16.64], R2 ;  /* 0x0000000210007986 */ /* 0x0001e2000c101924 */
[----:B------:R-:W-:Y:S05]  /*ed80*/  BRA `(.L_x_15204) ;  /* 0x0000000c00287947 */ /* 0x000fea0003800000 */
.L_x_15205:
[----:B------:R0:W-:Y:S01]  /*ed90*/  STG.E.U16 desc[UR36][R16.64], R2 ;  /* 0x0000000210007986 */ /* 0x0001e2000c101524 */
[----:B------:R-:W-:Y:S05]  /*eda0*/  BRA `(.L_x_15204) ;  /* 0x0000000c00207947 */ /* 0x000fea0003800000 */
.L_x_15200:
        /* <DEDUP_REMOVED lines=9> */
.L_x_15208:
[----:B------:R-:W0:Y:S02]  /*ee40*/  I2F.U16 R0, R2 ;  /* 0x0000000200007306 */ /* 0x000e240000101000 */
[----:B0-----:R-:W-:-:S05]  /*ee50*/  F2FP.F16.F32.PACK_AB R0, RZ, R0 ;  /* 0x00000000ff00723e */ /* 0x001fca00000000ff */
[----:B------:R0:W-:Y:S01]  /*ee60*/  STG.E.U16 desc[UR36][R16.64], R0 ;  /* 0x0000000010007986 */ /* 0x0001e2000c101524 */
[----:B------:R-:W-:Y:S05]  /*ee70*/  BRA `(.L_x_15204) ;  /* 0x0000000800ec7947 */ /* 0x000fea0003800000 */
.L_x_15207:
        /* <DEDUP_REMOVED lines=10> */
.L_x_15210:
[----:B------:R-:W0:Y:S02]  /*ef20*/  I2F.U16 R2, R2 ;  /* 0x0000000200027306 */ /* 0x000e240000101000 */
[----:B0-----:R-:W-:-:S04]  /*ef30*/  F2FP.F16.F32.PACK_AB R3, RZ, R2 ;  /* 0x00000002ff03723e */ /* 0x001fc800000000ff */
[----:B------:R-:W-:-:S05]  /*ef40*/  PRMT R3, R3, 0x5410, RZ ;  /* 0x0000541003037816 */ /* 0x000fca00000000ff */
[----:B------:R0:W-:Y:S01]  /*ef50*/  STG.E desc[UR36][R16.64], R3 ;  /* 0x0000000310007986 */ /* 0x0001e2000c101924 */
[----:B------:R-:W-:Y:S05]  /*ef60*/  BRA `(.L_x_15204) ;  /* 0x0000000800b07947 */ /* 0x000fea0003800000 */
.L_x_15209:
[----:B------:R-:W0:Y:S02]  /*ef70*/  I2F.F64.U16 R2, R2 ;  /* 0x0000000200027312 */ /* 0x000e240000101800 */
[----:B0-----:R0:W-:Y:S01]  /*ef80*/  STG.E.64 desc[UR36][R16.64], R2 ;  /* 0x0000000210007986 */ /* 0x0011e2000c101b24 */
[----:B------:R-:W-:Y:S05]  /*ef90*/  BRA `(.L_x_15204) ;  /* 0x0000000800a47947 */ /* 0x000fea0003800000 */
.L_x_15199:
        /* <DEDUP_REMOVED lines=13> */
.L_x_15213:
[----:B------:R-:W0:Y:S01]  /*f070*/  I2F.F64.U16 R4, R2 ;  /* 0x0000000200047312 */ /* 0x000e220000101800 */
[----:B------:R-:W-:-:S05]  /*f080*/  CS2R R6, SRZ ;  /* 0x0000000000067805 */ /* 0x000fca000001ff00 */
[----:B0-----:R1:W-:Y:S01]  /*f090*/  STG.E.128 desc[UR36][R16.64], R4 ;  /* 0x0000000410007986 */ /* 0x0013e2000c101d24 */
[----:B------:R-:W-:Y:S05]  /*f0a0*/  BRA `(.L_x_15204) ;  /* 0x0000000800607947 */ /* 0x000fea0003800000 */
.L_x_15212:
        /* <DEDUP_REMOVED lines=21> */
.L_x_15217:
[----:B------:R-:W-:Y:S05]  /*f200*/  BSYNC B0 ;  /* 0x0000000000007941 */ /* 0x000fea0003800000 */
.L_x_15216:
[----:B------:R-:W-:-:S05]  /*f210*/  LOP3.LUT R3, R0, R3, RZ, 0xfc, !PT ;  /* 0x0000000300037212 */ /* 0x000fca00078efcff */
[----:B------:R2:W-:Y:S01]  /*f220*/  STG.E.U8 desc[UR36][R16.64], R3 ;  /* 0x0000000310007986 */ /* 0x0005e2000c101124 */
[----:B------:R-:W-:Y:S05]  /*f230*/  BRA `(.L_x_15204) ;  /* 0x0000000400fc7947 */ /* 0x000fea0003800000 */
.L_x_15215:
        /* <DEDUP_REMOVED lines=13> */
.L_x_15219:
[----:B------:R-:W-:Y:S01]  /*f310*/  IMAD.MOV.U32 R0, RZ, RZ, 0x7f ;  /* 0x0000007fff007424 */ /* 0x000fe200078e00ff */
[----:B------:R-:W-:-:S04]  /*f320*/  ISETP.GT.U32.AND P0, PT, R3, 0x7f800000, PT ;  /* 0x7f8000000300780c */ /* 0x000fc80003f04070 */
[----:B------:R-:W-:-:S09]  /*f330*/  SEL R0, R0, 0x7c, P0 ;  /* 0x0000007c00007807 */ /* 0x000fd20000000000 */
.L_x_15220:
[----:B------:R-:W-:Y:S05]  /*f340*/  BSYNC B0 ;  /* 0x0000000000007941 */ /* 0x000fea0003800000 */
.L_x_15218:
[----:B------:R-:W-:-:S04]  /*f350*/  LOP3.LUT R2, R5, 0x80000000, RZ, 0xc0, !PT ;  /* 0x8000000005027812 */ /* 0x000fc800078ec0ff */
[----:B------:R-:W-:-:S04]  /*f360*/  SHF.R.U32.HI R3, RZ, 0x18, R2 ;  /* 0x00000018ff037819 */ /* 0x000fc80000011602 */
[----:B------:R-:W-:-:S05]  /*f370*/  LOP3.LUT R3, R0, R3, RZ, 0xfc, !PT ;  /* 0x0000000300037212 */ /* 0x000fca00078efcff */
[----:B------:R3:W-:Y:S01]  /*f380*/  STG.E.U8 desc[UR36][R16.64], R3 ;  /* 0x0000000310007986 */ /* 0x0007e2000c101124 */
[----:B------:R-:W-:Y:S05]  /*f390*/  BRA `(.L_x_15204) ;  /* 0x0000000400a47947 */ /* 0x000fea0003800000 */
.L_x_15214:
[----:B------:R-:W0:Y:S02]  /*f3a0*/  I2F.U16 R0, R2 ;  /* 0x0000000200007306 */ /* 0x000e240000101000 */
[----:B0-----:R-:W-:-:S05]  /*f3b0*/  F2FP.BF16.F32.PACK_AB R0, RZ, R0 ;  /* 0x00000000ff00723e */ /* 0x001fca00000010ff */
[----:B------:R4:W-:Y:S01]  /*f3c0*/  STG.E.U16 desc[UR36][R16.64], R0 ;  /* 0x0000000010007986 */ /* 0x0009e2000c101524 */
[----:B------:R-:W-:Y:S05]  /*f3d0*/  BRA `(.L_x_15204) ;  /* 0x0000000400947947 */ /* 0x000fea0003800000 */
.L_x_15211:
        /* <DEDUP_REMOVED lines=10> */
.L_x_15223:
        /* <DEDUP_REMOVED lines=17> */
.L_x_15226:
[----:B------:R-:W-:-:S04]  /*f590*/  LOP3.LUT R2, R5, 0x80000000, RZ, 0xc0, !PT ;  /* 0x8000000005027812 */ /* 0x000fc800078ec0ff */
[----:B------:R-:W-:-:S04]  /*f5a0*/  SHF.R.U32.HI R3, RZ, 0x18, R2 ;  /* 0x00000018ff037819 */ /* 0x000fc80000011602 */
[----:B------:R-:W-:-:S04]  /*f5b0*/  LOP3.LUT R0, R0, R3, RZ, 0xfc, !PT ;  /* 0x0000000300007212 */ /* 0x000fc800078efcff */
[----:B------:R-:W-:-:S07]  /*f5c0*/  PRMT R8, R0, 0x7610, R8 ;  /* 0x0000761000087816 */ /* 0x000fce0000000008 */
.L_x_15225:
[----:B------:R-:W-:Y:S05]  /*f5d0*/  BSYNC B0 ;  /* 0x0000000000007941 */ /* 0x000fea0003800000 */
.L_x_15224:
[----:B------:R0:W-:Y:S01]  /*f5e0*/  STG.E.U8 desc[UR36][R16.64], R8 ;  /* 0x0000000810007986 */ /* 0x0001e2000c101124 */
[----:B------:R-:W-:Y:S05]  /*f5f0*/  BRA `(.L_x_15204) ;  /* 0x00000004000c7947 */ /* 0x000fea0003800000 */
.L_x_15222:
        /* <DEDUP_REMOVED lines=17> */
.L_x_15229:
[----:B------:R-:W-:-:S04]  /*f710*/  LOP3.LUT R2, R5, 0x80000000, RZ, 0xc0, !PT ;  /* 0x8000000005027812 */ /* 0x000fc800078ec0ff */
[----:B------:R-:W-:-:S04]  /*f720*/  SHF.R.U32.HI R3, RZ, 0x18, R2 ;  /* 0x00000018ff037819 */ /* 0x000fc80000011602 */
[----:B------:R-:W-:-:S04]  /*f730*/  LOP3.LUT R0, R0, R3, RZ, 0xfc, !PT ;  /* 0x0000000300007212 */ /* 0x000fc800078efcff */
[----:B------:R-:W-:-:S07]  /*f740*/  PRMT R8, R0, 0x7610, R8 ;  /* 0x0000761000087816 */ /* 0x000fce0000000008 */
.L_x_15228:
[----:B------:R-:W-:Y:S05]  /*f750*/  BSYNC B0 ;  /* 0x0000000000007941 */ /* 0x000fea0003800000 */
.L_x_15227:
[----:B------:R0:W-:Y:S01]  /*f760*/  STG.E.U8 desc[UR36][R16.64], R8 ;  /* 0x0000000810007986 */ /* 0x0001e2000c101124 */
[----:B------:R-:W-:Y:S05]  /*f770*/  BRA `(.L_x_15204) ;  /* 0x0000000000ac7947 */ /* 0x000fea0003800000 */
.L_x_15221:
        /* <DEDUP_REMOVED lines=22> */
.L_x_15203:
        /* <DEDUP_REMOVED lines=16> */
.L_x_15232:
[----:B------:R-:W-:Y:S05]  /*f9e0*/  BRA `(.L_x_15204) ;  /* 0x0000000000107947 */ /* 0x000fea0003800000 */
.L_x_15231:
[----:B------:R-:W-:-:S05]  /*f9f0*/  IMAD.MOV.U32 R3, RZ, RZ, RZ ;  /* 0x000000ffff037224 */ /* 0x000fca00078e00ff */
[----:B------:R0:W-:Y:S01]  /*fa00*/  STG.E.64 desc[UR36][R16.64], R2 ;  /* 0x0000000210007986 */ /* 0x0001e2000c101b24 */
[----:B------:R-:W-:Y:S05]  /*fa10*/  BRA `(.L_x_15204) ;  /* 0x0000000000047947 */ /* 0x000fea0003800000 */
.L_x_15230:
[----:B------:R0:W-:Y:S02]  /*fa20*/  STG.E desc[UR36][R16.64], R2 ;  /* 0x0000000210007986 */ /* 0x0001e4000c101924 */
.L_x_15204:
[----:B------:R-:W-:-:S07]  /*fa30*/  VIADD R19, R19, 0x80 ;  /* 0x0000008013137836 */ /* 0x000fce0000000000 */
.L_x_15098:
[----:B------:R-:W-:Y:S05]  /*fa40*/  BSYNC B6 ;  /* 0x0000000000067941 */ /* 0x000fea0003800000 */
.L_x_15097:
        /* <DEDUP_REMOVED lines=383> */
.L_x_15233:
        /* <DEDUP_REMOVED lines=20> */
.L_x_15237:
[----:B------:R4:W5:Y:S01]  /*11380*/  LDG.E.U8 R19, desc[UR36][R4.64] ;  /* 0x0000002404137981 */ /* 0x000962000c1e1100 */
[----:B------:R-:W-:Y:S05]  /*11390*/  BRA `(.L_x_15239) ;  /* 0x0000000c00647947 */ /* 0x000fea0003800000 */
.L_x_15236:
        /* <DEDUP_REMOVED lines=8> */
.L_x_15241:
[----:B------:R2:W5:Y:S01]  /*11420*/  LDG.E.U8 R19, desc[UR36][R4.64] ;  /* 0x0000002404137981 */ /* 0x000562000c1e1100 */
[----:B------:R-:W-:Y:S05]  /*11430*/  BRA `(.L_x_15239) ;  /* 0x0000000c003c7947 */ /* 0x000fea0003800000 */
.L_x_15240:
[----:B------:R0:W5:Y:S01]  /*11440*/  LDG.E.U16 R19, desc[UR36][R4.64] ;  /* 0x0000002404137981 */ /* 0x000162000c1e1500 */
[----:B------:R-:W-:Y:S05]  /*11450*/  BRA `(.L_x_15239) ;  /* 0x0000000c00347947 */ /* 0x000fea0003800000 */
.L_x_15235:
        /* <DEDUP_REMOVED lines=10> */
.L_x_15243:
[----:B------:R-:W2:Y:S02]  /*11500*/  LDG.E.U16 R2, desc[UR36][R4.64] ;  /* 0x0000002404027981 */ /* 0x000ea4000c1e1500 */
[----:B--2---:R-:W-:-:S06]  /*11510*/  HADD2.F32 R2, -RZ, R2.H0_H0 ;  /* 0x20000002ff027230 */ /* 0x004fcc0000004100 */
[----:B------:R-:W0:Y:S02]  /*11520*/  F2I.S64.TRUNC R2, R2 ;  /* 0x0000000200027311 */ /* 0x000e24000020d900 */
[----:B0-----:R-:W-:Y:S01]  /*11530*/  PRMT R19, R2, 0x7610, R19 ;  /* 0x0000761002137816 */ /* 0x001fe20000000013 */
[----:B------:R-:W-:Y:S06]  /*11540*/  BRA `(.L_x_15239) ;  /* 0x0000000800f87947 */ /* 0x000fec0003800000 */
.L_x_15242:
        /* <DEDUP_REMOVED lines=10> */
.L_x_15245:
[----:B------:R-:W2:Y:S02]  /*115f0*/  LDG.E.U16 R4, desc[UR36][R4.64] ;  /* 0x0000002404047981 */ /* 0x000ea4000c1e1500 */
[----:B--2---:R-:W-:-:S06]  /*11600*/  HADD2.F32 R2, -RZ, R4.H0_H0 ;  /* 0x20000004ff027230 */ /* 0x004fcc0000004100 */
[----:B------:R-:W0:Y:S02]  /*11610*/  F2I.S64.TRUNC R2, R2 ;  /* 0x0000000200027311 */ /* 0x000e24000020d900 */
[----:B0-----:R-:W-:Y:S01]  /*11620*/  PRMT R19, R2, 0x7610, R19 ;  /* 0x0000761002137816 */ /* 0x001fe20000000013 */
[----:B------:R-:W-:Y:S06]  /*11630*/  BRA `(.L_x_15239) ;  /* 0x0000000800bc7947 */ /* 0x000fec0003800000 */
.L_x_15244:
[----:B------:R-:W2:Y:S02]  /*11640*/  LDG.E.64 R2, desc[UR36][R4.64] ;  /* 0x0000002404027981 */ /* 0x000ea4000c1e1b00 */
[----:B--2---:R-:W0:Y:S02]  /*11650*/  F2I.S64.F64.TRUNC R2, R2 ;  /* 0x0000000200027311 */ /* 0x004e24000030d900 */
[----:B0-----:R-:W-:Y:S01]  /*11660*/  PRMT R19, R2, 0x7610, R19 ;  /* 0x0000761002137816 */ /* 0x001fe20000000013 */
[----:B------:R-:W-:Y:S06]  /*11670*/  BRA `(.L_x_15239) ;  /* 0x0000000800ac7947 */ /* 0x000fec0003800000 */
.L_x_15234:
        /* <DEDUP_REMOVED lines=12> */
.L_x_15248:
[----:B------:R-:W2:Y:S02]  /*11740*/  LDG.E.64 R4, desc[UR36][R4.64] ;  /* 0x0000002404047981 */ /* 0x000ea4000c1e1b00 */
[----:B--2---:R-:W0:Y:S02]  /*11750*/  F2I.S64.F64.TRUNC R2, R4 ;  /* 0x0000000400027311 */ /* 0x004e24000030d900 */
[----:B0-----:R-:W-:Y:S01]  /*11760*/  PRMT R19, R2, 0x7610, R19 ;  /* 0x0000761002137816 */ /* 0x001fe20000000013 */
[----:B------:R-:W-:Y:S06]  /*11770*/  BRA `(.L_x_15239) ;  /* 0x00000008006c7947 */ /* 0x000fec0003800000 */
.L_x_15247:
        /* <DEDUP_REMOVED lines=28> */
.L_x_15250:
        /* <DEDUP_REMOVED lines=15> */
.L_x_15249:
[----:B------:R-:W2:Y:S02]  /*11a30*/  LDG.E.U16 R2, desc[UR36][R4.64] ;  /* 0x0000002404027981 */ /* 0x000ea4000c1e1500 */
[----:B--2---:R-:W-:-:S06]  /*11a40*/  IMAD.U32 R2, R2, 0x10000, RZ ;  /* 0x0001000002027824 */ /* 0x004fcc00078e00ff */
[----:B------:R-:W0:Y:S02]  /*11a50*/  F2I.S64.TRUNC R2, R2 ;  /* 0x0000000200027311 */ /* 0x000e24000020d900 */
[----:B0-----:R-:W-:Y:S01]  /*11a60*/  PRMT R19, R2, 0x7610, R19 ;  /* 0x0000761002137816 */ /* 0x001fe20000000013 */
[----:B------:R-:W-:Y:S06]  /*11a70*/  BRA `(.L_x_15239) ;  /* 0x0000000400ac7947 */ /* 0x000fec0003800000 */
.L_x_15246:
        /* <DEDUP_REMOVED lines=10> */
.L_x_15253:
        /* <DEDUP_REMOVED lines=21> */
.L_x_15257:
[----:B------:R-:W-:Y:S05]  /*11c70*/  BSYNC B1 ;  /* 0x0000000000017941 */ /* 0x000fea0003800000 */
.L_x_15256:
[----:B------:R-:W-:Y:S01]  /*11c80*/  IMAD.SHL.U32 R2, R2, 0x100000, RZ ;  /* 0x0010000002027824 */ /* 0x000fe200078e00ff */
[----:B------:R-:W-:-:S04]  /*11c90*/  LEA R3, R0, 0x3b800000, 0x17 ;  /* 0x3b80000000037811 */ /* 0x000fc800078eb8ff */
[----:B------:R-:W-:-:S07]  /*11ca0*/  LOP3.LUT R2, R3, R2, R4, 0xfe, !PT ;  /* 0x0000000203027212 */ /* 0x000fce00078efe04 */
.L_x_15255:
[----:B------:R-:W-:Y:S05]  /*11cb0*/  BSYNC B0 ;  /* 0x0000000000007941 */ /* 0x000fea0003800000 */
.L_x_15254:
[----:B------:R-:W0:Y:S02]  /*11cc0*/  F2I.S64.TRUNC R2, R2 ;  /* 0x0000000200027311 */ /* 0x000e24000020d900 */
[----:B0-----:R-:W-:Y:S01]  /*11cd0*/  PRMT R19, R2, 0x7610, R19 ;  /* 0x0000761002137816 */ /* 0x001fe20000000013 */
[----:B------:R-:W-:Y:S06]  /*11ce0*/  BRA `(.L_x_15239) ;  /* 0x0000000400107947 */ /* 0x000fec0003800000 */
.L_x_15252:
        /* <DEDUP_REMOVED lines=21> */
.L_x_15261:
[----:B------:R-:W-:Y:S05]  /*11e40*/  BSYNC B1 ;  /* 0x0000000000017941 */ /* 0x000fea0003800000 */
.L_x_15260:
[----:B------:R-:W-:Y:S01]  /*11e50*/  IMAD.SHL.U32 R2, R2, 0x200000, RZ ;  /* 0x0020000002027824 */ /* 0x000fe200078e00ff */
[----:B------:R-:W-:-:S04]  /*11e60*/  LEA R3, R0, 0x37800000, 0x17 ;  /* 0x3780000000037811 */ /* 0x000fc800078eb8ff */
[----:B------:R-:W-:-:S07]  /*11e70*/  LOP3.LUT R2, R3, R2, R4, 0xfe, !PT ;  /* 0x0000000203027212 */ /* 0x000fce00078efe04 */
.L_x_15259:
[----:B------:R-:W-:Y:S05]  /*11e80*/  BSYNC B0 ;  /* 0x0000000000007941 */ /* 0x000fea0003800000 */
.L_x_15258:
[----:B------:R-:W0:Y:S02]  /*11e90*/  F2I.S64.TRUNC R2, R2 ;  /* 0x0000000200027311 */ /* 0x000e24000020d900 */
[----:B0-----:R-:W-:Y:S01]  /*11ea0*/  PRMT R19, R2, 0x7610, R19 ;  /* 0x0000761002137816 */ /* 0x001fe20000000013 */
[----:B------:R-:W-:Y:S06]  /*11eb0*/  BRA `(.L_x_15239) ;  /* 0x00000000009c7947 */ /* 0x000fec0003800000 */
.L_x_15251:
        /* <DEDUP_REMOVED lines=14> */
.L_x_15265:
[----:B------:R-:W-:Y:S05]  /*11fa0*/  BSYNC B0 ;  /* 0x0000000000007941 */ /* 0x000fea0003800000 */
.L_x_15264:
[----:B------:R-:W0:Y:S02]  /*11fb0*/  F2I.S64.TRUNC R2, R2 ;  /* 0x0000000200027311 */ /* 0x000e24000020d900 */
[----:B0-----:R-:W-:Y:S01]  /*11fc0*/  PRMT R19, R2, 0x7610, R19 ;  /* 0x0000761002137816 */ /* 0x001fe20000000013 */
[----:B------:R-:W-:Y:S06]  /*11fd0*/  BRA `(.L_x_15239) ;  /* 0x0000000000547947 */ /* 0x000fec0003800000 */
.L_x_15238:
        /* <DEDUP_REMOVED lines=16> */
.L_x_15266:
[----:B------:R-:W-:Y:S01]  /*120e0*/  PRMT R19, RZ, 0x7610, R19 ;  /* 0x00007610ff137816 */ /* 0x000fe20000000013 */
[----:B------:R-:W-:Y:S06]  /*120f0*/  BRA `(.L_x_15239) ;  /* 0x00000000000c7947 */ /* 0x000fec0003800000 */
.L_x_15263:
[----:B------:R0:W5:Y:S01]  /*12100*/  LDG.E.U8 R19, desc[UR36][R4.64] ;  /* 0x0000002404137981 */ /* 0x000162000c1e1100 */
[----:B------:R-:W-:Y:S05]  /*12110*/  BRA `(.L_x_15239) ;  /* 0x0000000000047947 */ /* 0x000fea0003800000 */
.L_x_15262:
[----:B------:R0:W5:Y:S02]  /*12120*/  LDG.E.U8 R19, desc[UR36][R4.64] ;  /* 0x0000002404137981 */ /* 0x000164000c1e1100 */
.L_x_15239:
        /* <DEDUP_REMOVED lines=17> */
.L_x_15270:
[----:B------:R0:W5:Y:S01]  /*12240*/  LDG.E.U8 R22, desc[UR36][R4.64] ;  /* 0x0000002404167981 */ /* 0x000162000c1e1100 */
[----:B------:R-:W-:Y:S05]  /*12250*/  BRA `(.L_x_15272) ;  /* 0x0000000c00647947 */ /* 0x000fea0003800000 */
.L_x_15269:
        /* <DEDUP_REMOVED lines=8> */
.L_x_15274:
[----:B------:R4:W5:Y:S01]  /*122e0*/  LDG.E.U8 R22, desc[UR36][R4.64] ;  /* 0x0000002404167981 */ /* 0x000962000c1e1100 */
[----:B------:R-:W-:Y:S05]  /*122f0*/  BRA `(.L_x_15272) ;  /* 0x0000000c003c7947 */ /* 0x000fea0003800000 */
.L_x_15273:
[----:B------:R3:W5:Y:S01]  /*12300*/  LDG.E.U16 R22, desc[UR36][R4.64] ;  /* 0x0000002404167981 */ /* 0x000762000c1e1500 */
[----:B------:R-:W-:Y:S05]  /*12310*/  BRA `(.L_x_15272) ;  /* 0x0000000c00347947 */ /* 0x000fea0003800000 */
.L_x_15268:
        /* <DEDUP_REMOVED lines=10> */
.L_x_15276:
[----:B------:R-:W2:Y:S02]  /*123c0*/  LDG.E.U16 R2, desc[UR36][R4.64] ;  /* 0x0000002404027981 */ /* 0x000ea4000c1e1500 */
[----:B--2---:R-:W-:-:S06]  /*123d0*/  HADD2.F32 R2, -RZ, R2.H0_H0 ;  /* 0x20000002ff027230 */ /* 0x004fcc0000004100 */
[----:B------:R-:W0:Y:S02]  /*123e0*/  F2I.S64.TRUNC R2, R2 ;  /* 0x0000000200027311 */ /* 0x000e24000020d900 */
[----:B0-----:R-:W-:Y:S01]  /*123f0*/  PRMT R22, R2, 0x7610, R22 ;  /* 0x0000761002167816 */ /* 0x001fe20000000016 */
[----:B------:R-:W-:Y:S06]  /*12400*/  BRA `(.L_x_15272) ;  /* 0x0000000800f87947 */ /* 0x000fec0003800000 */
.L_x_15275:
        /* <DEDUP_REMOVED lines=10> */
.L_x_15278:
[----:B------:R-:W2:Y:S02]  /*124b0*/  LDG.E.U16 R4, desc[UR36][R4.64] ;  /* 0x0000002404047981 */ /* 0x000ea4000c1e1500 */
[----:B--2---:R-:W-:-:S06]  /*124c0*/  HADD2.F32 R2, -RZ, R4.H0_H0 ;  /* 0x20000004ff027230 */ /* 0x004fcc0000004100 */
[----:B------:R-:W0:Y:S02]  /*124d0*/  F2I.S64.TRUNC R2, R2 ;  /* 0x0000000200027311 */ /* 0x000e24000020d900 */
[----:B0-----:R-:W-:Y:S01]  /*124e0*/  PRMT R22, R2, 0x7610, R22 ;  /* 0x0000761002167816 */ /* 0x001fe20000000016 */
[----:B------:R-:W-:Y:S06]  /*124f0*/  BRA `(.L_x_15272) ;  /* 0x0000000800bc7947 */ /* 0x000fec0003800000 */
.L_x_15277:
[----:B------:R-:W2:Y:S02]  /*12500*/  LDG.E.64 R2, desc[UR36][R4.64] ;  /* 0x0000002404027981 */ /* 0x000ea4000c1e1b00 */
[----:B--2---:R-:W0:Y:S02]  /*12510*/  F2I.S64.F64.TRUNC R2, R2 ;  /* 0x0000000200027311 */ /* 0x004e24000030d900 */
[----:B0-----:R-:W-:Y:S01]  /*12520*/  PRMT R22, R2, 0x7610, R22 ;  /* 0x0000761002167816 */ /* 0x001fe20000000016 */
[----:B------:R-:W-:Y:S06]  /*12530*/  BRA `(.L_x_15272) ;  /* 0x0000000800ac7947 */ /* 0x000fec0003800000 */
.L_x_15267:
        /* <DEDUP_REMOVED lines=12> */
.L_x_15281:
[----:B------:R-:W2:Y:S02]  /*12600*/  LDG.E.64 R4, desc[UR36][R4.64] ;  /* 0x0000002404047981 */ /* 0x000ea4000c1e1b00 */
[----:B--2---:R-:W0:Y:S02]  /*12610*/  F2I.S64.F64.TRUNC R2, R4 ;  /* 0x0000000400027311 */ /* 0x004e24000030d900 */
[----:B0-----:R-:W-:Y:S01]  /*12620*/  PRMT R22, R2, 0x7610, R22 ;  /* 0x0000761002167816 */ /* 0x001fe20000000016 */
[----:B------:R-:W-:Y:S06]  /*12630*/  BRA `(.L_x_15272) ;  /* 0x00000008006c7947 */ /* 0x000fec0003800000 */
.L_x_15280:
        /* <DEDUP_REMOVED lines=28> */
.L_x_15283:
        /* <DEDUP_REMOVED lines=15> */
.L_x_15282:
[----:B------:R-:W2:Y:S02]  /*128f0*/  LDG.E.U16 R2, desc[UR36][R4.64] ;  /* 0x0000002404027981 */ /* 0x000ea4000c1e1500 */
[----:B--2---:R-:W-:-:S06]  /*12900*/  IMAD.U32 R2, R2, 0x10000, RZ ;  /* 0x0001000002027824 */ /* 0x004fcc00078e00ff */
[----:B------:R-:W0:Y:S02]  /*12910*/  F2I.S64.TRUNC R2, R2 ;  /* 0x0000000200027311 */ /* 0x000e24000020d900 */
[----:B0-----:R-:W-:Y:S01]  /*12920*/  PRMT R22, R2, 0x7610, R22 ;  /* 0x0000761002167816 */ /* 0x001fe20000000016 */
[----:B------:R-:W-:Y:S06]  /*12930*/  BRA `(.L_x_15272) ;  /* 0x0000000400ac7947 */ /* 0x000fec0003800000 */
.L_x_15279:
        /* <DEDUP_REMOVED lines=10> */
.L_x_15286:
        /* <DEDUP_REMOVED lines=21> */
.L_x_15290:
[----:B------:R-:W-:Y:S05]  /*12b30*/  BSYNC B1 ;  /* 0x0000000000017941 */ /* 0x000fea0003800000 */
.L_x_15289:
[----:B------:R-:W-:Y:S01]  /*12b40*/  IMAD.SHL.U32 R2, R2, 0x100000, RZ ;  /* 0x0010000002027824 */ /* 0x000fe200078e00ff */
[----:B------:R-:W-:-:S04]  /*12b50*/  LEA R3, R0, 0x3b800000, 0x17 ;  /* 0x3b80000000037811 */ /* 0x000fc800078eb8ff */
[----:B------:R-:W-:-:S07]  /*12b60*/  LOP3.LUT R2, R3, R2, R4, 0xfe, !PT ;  /* 0x0000000203027212 */ /* 0x000fce00078efe04 */
.L_x_15288:
[----:B------:R-:W-:Y:S05]  /*12b70*/  BSYNC B0 ;  /* 0x0000000000007941 */ /* 0x000fea0003800000 */
.L_x_15287:
[----:B------:R-:W0:Y:S02]  /*12b80*/  F2I.S64.TRUNC R2, R2 ;  /* 0x0000000200027311 */ /* 0x000e24000020d900 */
[----:B0-----:R-:W-:Y:S01]  /*12b90*/  PRMT R22, R2, 0x7610, R22 ;  /* 0x0000761002167816 */ /* 0x001fe20000000016 */
[----:B------:R-:W-:Y:S06]  /*12ba0*/  BRA `(.L_x_15272) ;  /* 0x0000000400107947 */ /* 0x000fec0003800000 */
.L_x_15285:
        /* <DEDUP_REMOVED lines=21> */
.L_x_15294:
[----:B------:R-:W-:Y:S05]  /*12d00*/  BSYNC B1 ;  /* 0x0000000000017941 */ /* 0x000fea0003800000 */
.L_x_15293:
[----:B------:R-:W-:Y:S01]  /*12d10*/  IMAD.SHL.U32 R2, R2, 0x200000, RZ ;  /* 0x0020000002027824 */ /* 0x000fe200078e00ff */
[----:B------:R-:W-:-:S04]  /*12d20*/  LEA R3, R0, 0x37800000, 0x17 ;  /* 0x3780000000037811 */ /* 0x000fc800078eb8ff */
[----:B------:R-:W-:-:S07]  /*12d30*/  LOP3.LUT R2, R3, R2, R4, 0xfe, !PT ;  /* 0x0000000203027212 */ /* 0x000fce00078efe04 */
.L_x_15292:
[----:B------:R-:W-:Y:S05]  /*12d40*/  BSYNC B0 ;  /* 0x0000000000007941 */ /* 0x000fea0003800000 */
.L_x_15291:
[----:B------:R-:W0:Y:S02]  /*12d50*/  F2I.S64.TRUNC R2, R2 ;  /* 0x0000000200027311 */ /* 0x000e24000020d900 */
[----:B0-----:R-:W-:Y:S01]  /*12d60*/  PRMT R22, R2, 0x7610, R22 ;  /* 0x0000761002167816 */ /* 0x001fe20000000016 */
[----:B------:R-:W-:Y:S06]  /*12d70*/  BRA `(.L_x_15272) ;  /* 0x00000000009c7947 */ /* 0x000fec0003800000 */
.L_x_15284:
        /* <DEDUP_REMOVED lines=14> */
.L_x_15298:
[----:B------:R-:W-:Y:S05]  /*12e60*/  BSYNC B0 ;  /* 0x0000000000007941 */ /* 0x000fea0003800000 */
.L_x_15297:
[----:B------:R-:W0:Y:S02]  /*12e70*/  F2I.S64.TRUNC R2, R2 ;  /* 0x0000000200027311 */ /* 0x000e24000020d900 */
[----:B0-----:R-:W-:Y:S01]  /*12e80*/  PRMT R22, R2, 0x7610, R22 ;  /* 0x0000761002167816 */ /* 0x001fe20000000016 */
[----:B------:R-:W-:Y:S06]  /*12e90*/  BRA `(.L_x_15272) ;  /* 0x0000000000547947 */ /* 0x000fec0003800000 */
.L_x_15271:
        /* <DEDUP_REMOVED lines=16> */
.L_x_15299:
[----:B------:R-:W-:Y:S01]  /*12fa0*/  PRMT R22, RZ, 0x7610, R22 ;  /* 0x00007610ff167816 */ /* 0x000fe20000000016 */
[----:B------:R-:W-:Y:S06]  /*12fb0*/  BRA `(.L_x_15272) ;  /* 0x00000000000c7947 */ /* 0x000fec0003800000 */
.L_x_15296:
[----:B------:R2:W5:Y:S01]  /*12fc0*/  LDG.E.U8 R22, desc[UR36][R4.64] ;  /* 0x0000002404167981 */ /* 0x000562000c1e1100 */
[----:B------:R-:W-:Y:S05]  /*12fd0*/  BRA `(.L_x_15272) ;  /* 0x0000000000047947 */ /* 0x000fea0003800000 */
.L_x_15295:
[----:B------:R1:W5:Y:S02]  /*12fe0*/  LDG.E.U8 R22, desc[UR36][R4.64] ;  /* 0x0000002404167981 */ /* 0x000364000c1e1100 */
.L_x_15272:
        /* <DEDUP_REMOVED lines=17> */
.L_x_15303:
[----:B------:R0:W5:Y:S01]  /*13100*/  LDG.E.U8 R0, desc[UR36][R4.64] ;  /* 0x0000002404007981 */ /* 0x000162000c1e1100 */
[----:B------:R-:W-:Y:S05]  /*13110*/  BRA `(.L_x_15305) ;  /* 0x0000000c00647947 */ /* 0x000fea0003800000 */
.L_x_15302:
        /* <DEDUP_REMOVED lines=8> */
.L_x_15307:
[----:B------:R4:W5:Y:S01]  /*131a0*/  LDG.E.U8 R0, desc[UR36][R4.64] ;  /* 0x0000002404007981 */ /* 0x000962000c1e1100 */
[----:B------:R-:W-:Y:S05]  /*131b0*/  BRA `(.L_x_15305) ;  /* 0x0000000c003c7947 */ /* 0x000fea0003800000 */
.L_x_15306:
[----:B------:R0:W5:Y:S01]  /*131c0*/  LDG.E.U16 R0, desc[UR36][R4.64] ;  /* 0x0000002404007981 */ /* 0x000162000c1e1500 */
[----:B------:R-:W-:Y:S05]  /*131d0*/  BRA `(.L_x_15305) ;  /* 0x0000000c00347947 */ /* 0x000fea0003800000 */
.L_x_15301:
        /* <DEDUP_REMOVED lines=10> */
.L_x_15309:
[----:B------:R-:W2:Y:S02]  /*13280*/  LDG.E.U16 R2, desc[UR36][R4.64] ;  /* 0x0000002404027981 */ /* 0x000ea4000c1e1500 */
[----:B--2---:R-:W-:-:S06]  /*13290*/  HADD2.F32 R2, -RZ, R2.H0_H0 ;  /* 0x20000002ff027230 */ /* 0x004fcc0000004100 */
[----:B------:R-:W0:Y:S02]  /*132a0*/  F2I.S64.TRUNC R2, R2 ;  /* 0x0000000200027311 */ /* 0x000e24000020d900 */
[----:B0-----:R-:W-:Y:S01]  /*132b0*/  PRMT R0, R2, 0x7610, R0 ;  /* 0x0000761002007816 */ /* 0x001fe20000000000 */
[----:B------:R-:W-:Y:S06]  /*132c0*/  BRA `(.L_x_15305) ;  /* 0x0000000800f87947 */ /* 0x000fec0003800000 */
.L_x_15308:
        /* <DEDUP_REMOVED lines=10> */
.L_x_15311:
[----:B------:R-:W2:Y:S02]  /*13370*/  LDG.E.U16 R4, desc[UR36][R4.64] ;  /* 0x0000002404047981 */ /* 0x000ea4000c1e1500 */
[----:B--2---:R-:W-:-:S06]  /*13380*/  HADD2.F32 R2, -RZ, R4.H0_H0 ;  /* 0x20000004ff027230 */ /* 0x004fcc0000004100 */
[----:B------:R-:W0:Y:S02]  /*13390*/  F2I.S64.TRUNC R2, R2 ;  /* 0x0000000200027311 */ /* 0x000e24000020d900 */
[----:B0-----:R-:W-:Y:S01]  /*133a0*/  PRMT R0, R2, 0x7610, R0 ;  /* 0x0000761002007816 */ /* 0x001fe20000000000 */
[----:B------:R-:W-:Y:S06]  /*133b0*/  BRA `(.L_x_15305) ;  /* 0x0000000800bc7947 */ /* 0x000fec0003800000 */
.L_x_15310:
[----:B------:R-:W2:Y:S02]  /*133c0*/  LDG.E.64 R2, desc[UR36][R4.64] ;  /* 0x0000002404027981 */ /* 0x000ea4000c1e1b00 */
[----:B--2---:R-:W0:Y:S02]  /*133d0*/  F2I.S64.F64.TRUNC R2, R2 ;  /* 0x0000000200027311 */ /* 0x004e24000030d900 */
[----:B0-----:R-:W-:Y:S01]  /*133e0*/  PRMT R0, R2, 0x7610, R0 ;  /* 0x0000761002007816 */ /* 0x001fe20000000000 */
[----:B------:R-:W-:Y:S06]  /*133f0*/  BRA `(.L_x_15305) ;  /* 0x0000000800ac7947 */ /* 0x000fec0003800000 */
.L_x_15300:
        /* <DEDUP_REMOVED lines=12> */
.L_x_15314:
[----:B------:R-:W2:Y:S02]  /*134c0*/  LDG.E.64 R4, desc[UR36][R4.64] ;  /* 0x0000002404047981 */ /* 0x000ea4000c1e1b00 */
[----:B--2---:R-:W0:Y:S02]  /*134d0*/  F2I.S64.F64.TRUNC R2, R4 ;  /* 0x0000000400027311 */ /* 0x004e24000030d900 */
[----:B0-----:R-:W-:Y:S01]  /*134e0*/  PRMT R0, R2, 0x7610, R0 ;  /* 0x0000761002007816 */ /* 0x001fe20000000000 */
[----:B------:R-:W-:Y:S06]  /*134f0*/  BRA `(.L_x_15305) ;  /* 0x00000008006c7947 */ /* 0x000fec0003800000 */
.L_x_15313:
        /* <DEDUP_REMOVED lines=28> */
.L_x_15316:
        /* <DEDUP_REMOVED lines=15> */
.L_x_15315:
[----:B------:R-:W2:Y:S02]  /*137b0*/  LDG.E.U16 R2, desc[UR36][R4.64] ;  /* 0x0000002404027981 */ /* 0x000ea4000c1e1500 */
[----:B--2---:R-:W-:-:S06]  /*137c0*/  IMAD.U32 R2, R2, 0x10000, RZ ;  /* 0x0001000002027824 */ /* 0x004fcc00078e00ff */
[----:B------:R-:W0:Y:S02]  /*137d0*/  F2I.S64.TRUNC R2, R2 ;  /* 0x0000000200027311 */ /* 0x000e24000020d900 */
[----:B0-----:R-:W-:Y:S01]  /*137e0*/  PRMT R0, R2, 0x7610, R0 ;  /* 0x0000761002007816 */ /* 0x001fe20000000000 */
[----:B------:R-:W-:Y:S06]  /*137f0*/  BRA `(.L_x_15305) ;  /* 0x0000000400ac7947 */ /* 0x000fec0003800000 */
.L_x_15312:
        /* <DEDUP_REMOVED lines=10> */
.L_x_15319:
        /* <DEDUP_REMOVED lines=21> */
.L_x_15323:
[----:B------:R-:W-:Y:S05]  /*139f0*/  BSYNC B1 ;  /* 0x0000000000017941 */ /* 0x000fea0003800000 */
.L_x_15322:
[----:B------:R-:W-:Y:S01]  /*13a00*/  IMAD.SHL.U32 R2, R2, 0x100000, RZ ;  /* 0x0010000002027824 */ /* 0x000fe200078e00ff */
[----:B------:R-:W-:-:S04]  /*13a10*/  LEA R3, R0, 0x3b800000, 0x17 ;  /* 0x3b80000000037811 */ /* 0x000fc800078eb8ff */
[----:B------:R-:W-:-:S07]  /*13a20*/  LOP3.LUT R2, R3, R2, R4, 0xfe, !PT ;  /* 0x0000000203027212 */ /* 0x000fce00078efe04 */
.L_x_15321:
[----:B------:R-:W-:Y:S05]  /*13a30*/  BSYNC B0 ;  /* 0x0000000000007941 */ /* 0x000fea0003800000 */
.L_x_15320:
[----:B------:R-:W0:Y:S02]  /*13a40*/  F2I.S64.TRUNC R2, R2 ;  /* 0x0000000200027311 */ /* 0x000e24000020d900 */
[----:B0-----:R-:W-:Y:S01]  /*13a50*/  PRMT R0, R2, 0x7610, R0 ;  /* 0x0000761002007816 */ /* 0x001fe20000000000 */
[----:B------:R-:W-:Y:S06]  /*13a60*/  BRA `(.L_x_15305) ;  /* 0x0000000400107947 */ /* 0x000fec0003800000 */
.L_x_15318:
        /* <DEDUP_REMOVED lines=21> */
.L_x_15327:
[----:B------:R-:W-:Y:S05]  /*13bc0*/  BSYNC B1 ;  /* 0x0000000000017941 */ /* 0x000fea0003800000 */
.L_x_15326:
[----:B------:R-:W-:Y:S01]  /*13bd0*/  IMAD.SHL.U32 R2, R2, 0x200000, RZ ;  /* 0x0020000002027824 */ /* 0x000fe200078e00ff */
[----:B------:R-:W-:-:S04]  /*13be0*/  LEA R3, R0, 0x37800000, 0x17 ;  /* 0x3780000000037811 */ /* 0x000fc800078eb8ff */
[----:B------:R-:W-:-:S07]  /*13bf0*/  LOP3.LUT R2, R3, R2, R4, 0xfe, !PT ;  /* 0x0000000203027212 */ /* 0x000fce00078efe04 */
.L_x_15325:
[----:B------:R-:W-:Y:S05]  /*13c00*/  BSYNC B0 ;  /* 0x0000000000007941 */ /* 0x000fea0003800000 */
.L_x_15324:
[----:B------:R-:W0:Y:S02]  /*13c10*/  F2I.S64.TRUNC R2, R2 ;  /* 0x0000000200027311 */ /* 0x000e24000020d900 */
[----:B0-----:R-:W-:Y:S01]  /*13c20*/  PRMT R0, R2, 0x7610, R0 ;  /* 0x0000761002007816 */ /* 0x001fe20000000000 */
[----:B------:R-:W-:Y:S06]  /*13c30*/  BRA `(.L_x_15305) ;  /* 0x00000000009c7947 */ /* 0x000fec0003800000 */
.L_x_15317:
        /* <DEDUP_REMOVED lines=14> */
.L_x_15331:
[----:B------:R-:W-:Y:S05]  /*13d20*/  BSYNC B0 ;  /* 0x0000000000007941 */ /* 0x000fea0003800000 */
.L_x_15330:
[----:B------:R-:W0:Y:S02]  /*13d30*/  F2I.S64.TRUNC R2, R2 ;  /* 0x0000000200027311 */ /* 0x000e24000020d900 */
[----:B0-----:R-:W-:Y:S01]  /*13d40*/  PRMT R0, R2, 0x7610, R0 ;  /* 0x0000761002007816 */ /* 0x001fe20000000000 */
[----:B------:R-:W-:Y:S06]  /*13d50*/  BRA `(.L_x_15305) ;  /* 0x0000000000547947 */ /* 0x000fec0003800000 */
.L_x_15304:
        /* <DEDUP_REMOVED lines=16> */
.L_x_15332:
[----:B------:R-:W-:Y:S01]  /*13e60*/  PRMT R0, RZ, 0x7610, R0 ;  /* 0x00007610ff007816 */ /* 0x000fe20000000000 */
[----:B------:R-:W-:Y:S06]  /*13e70*/  BRA `(.L_x_15305) ;  /* 0x00000000000c7947 */ /* 0x000fec0003800000 */
.L_x_15329:
[----:B------:R1:W5:Y:S01]  /*13e80*/  LDG.E.U8 R0, desc[UR36][R4.64] ;  /* 0x0000002404007981 */ /* 0x000362000c1e1100 */
[----:B------:R-:W-:Y:S05]  /*13e90*/  BRA `(.L_x_15305) ;  /* 0x0000000000047947 */ /* 0x000fea0003800000 */
.L_x_15328:
[----:B------:R0:W5:Y:S02]  /*13ea0*/  LDG.E.U8 R0, desc[UR36][R4.64] ;  /* 0x0000002404007981 */ /* 0x000164000c1e1100 */
.L_x_15305:
        /* <DEDUP_REMOVED lines=19> */
.L_x_15336:
[----:B------:R-:W-:Y:S01]  /*13fe0*/  STG.E.U8 desc[UR36][R16.64], R2 ;  /* 0x0000000210007986 */ /* 0x000fe2000c101124 */
[----:B------:R-:W-:Y:S05]  /*13ff0*/  EXIT ;  /* 0x000000000000794d */ /* 0x000fea0003800000 */
.L_x_15335:
        /* <DEDUP_REMOVED lines=9> */
.L_x_15339:
[----:B------:R-:W-:Y:S01]  /*14090*/  STG.E desc[UR36][R16.64], R2 ;  /* 0x0000000210007986 */ /* 0x000fe2000c101924 */
[----:B------:R-:W-:Y:S05]  /*140a0*/  EXIT ;  /* 0x000000000000794d */ /* 0x000fea0003800000 */
.L_x_15338:
[----:B------:R-:W-:Y:S01]  /*140b0*/  STG.E.U16 desc[UR36][R16.64], R2 ;  /* 0x0000000210007986 */ /* 0x000fe2000c101524 */
[----:B------:R-:W-:Y:S05]  /*140c0*/  EXIT ;  /* 0x000000000000794d */ /* 0x000fea0003800000 */
.L_x_15334:
[----:B------:R-:W-:-:S13]  /*140d0*/  ISETP.GT.AND P0, PT, R3, 0x6, PT ;  /* 0x000000060300780c */ /* 0x000fda0003f04270 */
[----:B------:R-:W-:Y:S05]  /*140e0*/  @P0 BRA `(.L_x_15340) ;  /* 0x00000000002c0947 */ /* 0x000fea0003800000 */
[----:B------:R-:W-:-:S13]  /*140f0*/  ISETP.NE.AND P0, PT, R3, 0x5, PT ;  /* 0x000000050300780c */ /* 0x000fda0003f05270 */
[----:B------:R-:W-:Y:S05]  /*14100*/  @!P0 BRA `(.L_x_15341) ;  /* 0x0000000000148947 */ /* 0x000fea0003800000 */
[----:B------:R-:W-:-:S13]  /*14110*/  ISETP.NE.AND P0, PT, R3, 0x6, PT ;  /* 0x000000060300780c */ /* 0x000fda0003f05270 */
[----:B------:R-:W-:Y:S05]  /*14120*/  @P0 BRA `(.L_x_15337) ;  /* 0x0000000800b40947 */ /* 0x000fea0003800000 */
[----:B------:R-:W0:Y:S02]  /*14130*/  I2F.U16 R3, R2 ;  /* 0x0000000200037306 */ /* 0x000e240000101000 */
[----:B0-----:R-:W-:Y:S01]  /*14140*/  STG.E desc[UR36][R16.64], R3 ;  /* 0x0000000310007986 */ /* 0x001fe2000c101924 */
[----:B------:R-:W-:Y:S05]  /*14150*/  EXIT ;  /* 0x000000000000794d */ /* 0x000fea0003800000 */
.L_x_15341:
[----:B------:R-:W0:Y:S02]  /*14160*/  I2F.U16 R0, R2 ;  /* 0x0000000200007306 */ /* 0x000e240000101000 */
[----:B0-----:R-:W-:-:S05]  /*14170*/  F2FP.F16.F32.PACK_AB R0, RZ, R0 ;  /* 0x00000000ff00723e */ /* 0x001fca00000000ff */
[----:B------:R-:W-:Y:S01]  /*14180*/  STG.E.U16 desc[UR36][R16.64], R0 ;  /* 0x0000000010007986 */ /* 0x000fe2000c101524 */
[----:B------:R-:W-:Y:S05]  /*14190*/  EXIT ;  /* 0x000000000000794d */ /* 0x000fea0003800000 */
.L_x_15340:
        /* <DEDUP_REMOVED lines=8> */
[----:B0-----:R-:W-:Y:S01]  /*14220*/  STG.E.64 desc[UR36][R16.64], R2 ;  /* 0x0000000210007986 */ /* 0x001fe2000c101b24 */
[----:B------:R-:W-:Y:S05]  /*14230*/  EXIT ;  /* 0x000000000000794d */ /* 0x000fea0003800000 */
.L_x_15343:
[----:B------:R-:W0:Y:S02]  /*14240*/  I2F.U16 R2, R2 ;  /* 0x0000000200027306 */ /* 0x000e240000101000 */
[----:B0-----:R-:W-:-:S04]  /*14250*/  F2FP.F16.F32.PACK_AB R3, RZ, R2 ;  /* 0x00000002ff03723e */ /* 0x001fc800000000ff */
[----:B------:R-:W-:-:S05]  /*14260*/  PRMT R3, R3, 0x5410, RZ ;  /* 0x0000541003037816 */ /* 0x000fca00000000ff */
[----:B------:R-:W-:Y:S01]  /*14270*/  STG.E desc[UR36][R16.64], R3 ;  /* 0x0000000310007986 */ /* 0x000fe2000c101924 */
[----:B------:R-:W-:Y:S05]  /*14280*/  EXIT ;  /* 0x000000000000794d */ /* 0x000fea0003800000 */
.L_x_15342:
[----:B------:R-:W0:Y:S02]  /*14290*/  I2F.F64.U16 R2, R2 ;  /* 0x0000000200027312 */ /* 0x000e240000101800 */
[----:B0-----:R-:W-:Y:S01]  /*142a0*/  STG.E.64 desc[UR36][R16.64], R2 ;  /* 0x0000000210007986 */ /* 0x001fe2000c101b24 */
[----:B------:R-:W-:Y:S05]  /*142b0*/  EXIT ;  /* 0x000000000000794d */ /* 0x000fea0003800000 */
.L_x_15333:
        /* <DEDUP_REMOVED lines=13> */
.L_x_15346:
[----:B------:R-:W0:Y:S01]  /*14390*/  I2F.F64.U16 R4, R2 ;  /* 0x0000000200047312 */ /* 0x000e220000101800 */
[----:B------:R-:W-:-:S05]  /*143a0*/  CS2R R6, SRZ ;  /* 0x0000000000067805 */ /* 0x000fca000001ff00 */
[----:B0-----:R-:W-:Y:S01]  /*143b0*/  STG.E.128 desc[UR36][R16.64], R4 ;  /* 0x0000000410007986 */ /* 0x001fe2000c101d24 */
[----:B------:R-:W-:Y:S05]  /*143c0*/  EXIT ;  /* 0x000000000000794d */ /* 0x000fea0003800000 */
.L_x_15345:
        /* <DEDUP_REMOVED lines=21> */
.L_x_15350:
[----:B------:R-:W-:Y:S05]  /*14520*/  BSYNC B0 ;  /* 0x0000000000007941 */ /* 0x000fea0003800000 */
.L_x_15349:
[----:B------:R-:W-:-:S05]  /*14530*/  LOP3.LUT R3, R0, R3, RZ, 0xfc, !PT ;  /* 0x0000000300037212 */ /* 0x000fca00078efcff */
[----:B------:R-:W-:Y:S01]  /*14540*/  STG.E.U8 desc[UR36][R16.64], R3 ;  /* 0x0000000310007986 */ /* 0x000fe2000c101124 */
[----:B------:R-:W-:Y:S05]  /*14550*/  EXIT ;  /* 0x000000000000794d */ /* 0x000fea0003800000 */
.L_x_15348:
        /* <DEDUP_REMOVED lines=13> */
.L_x_15352:
[----:B------:R-:W-:Y:S01]  /*14630*/  IMAD.MOV.U32 R0, RZ, RZ, 0x7f ;  /* 0x0000007fff007424 */ /* 0x000fe200078e00ff */
[----:B------:R-:W-:-:S04]  /*14640*/  ISETP.GT.U32.AND P0, PT, R3, 0x7f800000, PT ;  /* 0x7f8000000300780c */ /* 0x000fc80003f04070 */
[----:B------:R-:W-:-:S09]  /*14650*/  SEL R0, R0, 0x7c, P0 ;  /* 0x0000007c00007807 */ /* 0x000fd20000000000 */
.L_x_15353:
[----:B------:R-:W-:Y:S05]  /*14660*/  BSYNC B0 ;  /* 0x0000000000007941 */ /* 0x000fea0003800000 */
.L_x_15351:
[----:B------:R-:W-:-:S04]  /*14670*/  LOP3.LUT R2, R5, 0x80000000, RZ, 0xc0, !PT ;  /* 0x8000000005027812 */ /* 0x000fc800078ec0ff */
[----:B------:R-:W-:-:S04]  /*14680*/  SHF.R.U32.HI R3, RZ, 0x18, R2 ;  /* 0x00000018ff037819 */ /* 0x000fc80000011602 */
[----:B------:R-:W-:-:S05]  /*14690*/  LOP3.LUT R3, R0, R3, RZ, 0xfc, !PT ;  /* 0x0000000300037212 */ /* 0x000fca00078efcff */
[----:B------:R-:W-:Y:S01]  /*146a0*/  STG.E.U8 desc[UR36][R16.64], R3 ;  /* 0x0000000310007986 */ /* 0x000fe2000c101124 */
[----:B------:R-:W-:Y:S05]  /*146b0*/  EXIT ;  /* 0x000000000000794d */ /* 0x000fea0003800000 */
.L_x_15347:
[----:B------:R-:W0:Y:S02]  /*146c0*/  I2F.U16 R0, R2 ;  /* 0x0000000200007306 */ /* 0x000e240000101000 */
[----:B0-----:R-:W-:-:S05]  /*146d0*/  F2FP.BF16.F32.PACK_AB R0, RZ, R0 ;  /* 0x00000000ff00723e */ /* 0x001fca00000010ff */
[----:B------:R-:W-:Y:S01]  /*146e0*/  STG.E.U16 desc[UR36][R16.64], R0 ;  /* 0x0000000010007986 */ /* 0x000fe2000c101524 */
[----:B------:R-:W-:Y:S05]  /*146f0*/  EXIT ;  /* 0x000000000000794d */ /* 0x000fea0003800000 */
.L_x_15344:
        /* <DEDUP_REMOVED lines=10> */
.L_x_15356:
        /* <DEDUP_REMOVED lines=17> */
.L_x_15359:
[----:B------:R-:W-:-:S04]  /*148b0*/  LOP3.LUT R2, R5, 0x80000000, RZ, 0xc0, !PT ;  /* 0x8000000005027812 */ /* 0x000fc800078ec0ff */
[----:B------:R-:W-:-:S04]  /*148c0*/  SHF.R.U32.HI R3, RZ, 0x18, R2 ;  /* 0x00000018ff037819 */ /* 0x000fc80000011602 */
[----:B------:R-:W-:-:S04]  /*148d0*/  LOP3.LUT R0, R0, R3, RZ, 0xfc, !PT ;  /* 0x0000000300007212 */ /* 0x000fc800078efcff */
[----:B------:R-:W-:-:S07]  /*148e0*/  PRMT R8, R0, 0x7610, R8 ;  /* 0x0000761000087816 */ /* 0x000fce0000000008 */
.L_x_15358:
[----:B------:R-:W-:Y:S05]  /*148f0*/  BSYNC B0 ;  /* 0x0000000000007941 */ /* 0x000fea0003800000 */
.L_x_15357:
[----:B------:R-:W-:Y:S01]  /*14900*/  STG.E.U8 desc[UR36][R16.64], R8 ;  /* 0x0000000810007986 */ /* 0x000fe2000c101124 */
[----:B------:R-:W-:Y:S05]  /*14910*/  EXIT ;  /* 0x000000000000794d */ /* 0x000fea0003800000 */
.L_x_15355:
        /* <DEDUP_REMOVED lines=17> */
.L_x_15362:
[----:B------:R-:W-:-:S04]  /*14a30*/  LOP3.LUT R2, R5, 0x80000000, RZ, 0xc0, !PT ;  /* 0x8000000005027812 */ /* 0x000fc800078ec0ff */
[----:B------:R-:W-:-:S04]  /*14a40*/  SHF.R.U32.HI R3, RZ, 0x18, R2 ;  /* 0x00000018ff037819 */ /* 0x000fc80000011602 */
[----:B------:R-:W-:-:S04]  /*14a50*/  LOP3.LUT R0, R0, R3, RZ, 0xfc, !PT ;  /* 0x0000000300007212 */ /* 0x000fc800078efcff */
[----:B------:R-:W-:-:S07]  /*14a60*/  PRMT R8, R0, 0x7610, R8 ;  /* 0x0000761000087816 */ /* 0x000fce0000000008 */
.L_x_15361:
[----:B------:R-:W-:Y:S05]  /*14a70*/  BSYNC B0 ;  /* 0x0000000000007941 */ /* 0x000fea0003800000 */
.L_x_15360:
[----:B------:R-:W-:Y:S01]  /*14a80*/  STG.E.U8 desc[UR36][R16.64], R8 ;  /* 0x0000000810007986 */ /* 0x000fe2000c101124 */
[----:B------:R-:W-:Y:S05]  /*14a90*/  EXIT ;  /* 0x000000000000794d */ /* 0x000fea0003800000 */
.L_x_15354:
        /* <DEDUP_REMOVED lines=22> */
.L_x_15337:
        /* <DEDUP_REMOVED lines=16> */
.L_x_15365:
[----:B------:R-:W-:Y:S05]  /*14d00*/  EXIT ;  /* 0x000000000000794d */ /* 0x000fea0003800000 */
.L_x_15364:
[----:B------:R-:W-:-:S05]  /*14d10*/  IMAD.MOV.U32 R3, RZ, RZ, RZ ;  /* 0x000000ffff037224 */ /* 0x000fca00078e00ff */
[----:B------:R-:W-:Y:S01]  /*14d20*/  STG.E.64 desc[UR36][R16.64], R2 ;  /* 0x0000000210007986 */ /* 0x000fe2000c101b24 */
[----:B------:R-:W-:Y:S05]  /*14d30*/  EXIT ;  /* 0x000000000000794d */ /* 0x000fea0003800000 */
.L_x_15363:
[----:B------:R-:W-:Y:S01]  /*14d40*/  STG.E desc[UR36][R16.64], R2 ;  /* 0x0000000210007986 */ /* 0x000fe2000c101924 */
[----:B------:R-:W-:Y:S05]  /*14d50*/  EXIT ;  /* 0x000000000000794d */ /* 0x000fea0003800000 */
.L_x_15366:
        /* <DEDUP_REMOVED lines=10> */
.L_x_44494:


//--------------------- .text._ZN2at6native27unrolled_elementwise_kernelIZZZNS0_49_GLOBAL__N__657f93f7_16_TensorCompare_cu_71e06f4e17clamp_kernel_implERNS_18TensorIteratorBaseEENKUlvE_clEvENKUlvE_clEvEUlhhhE_St5arrayIPcLm4EELi4E23TrivialOffsetCalculatorILi3EjESB_ILi1EjENS0_6memory12LoadWithCastILi3EEENSE_13StoreWithCastILi1EEEEEviT_T0_T2_T3_T4_T5_ --------------------------
	.section	.text._ZN2at6native27unrolled_elementwise_kernelIZZZNS0_49_GLOBAL__N__657f93f7_16_TensorCompare_cu_71e06f4e17clamp_kernel_implERNS_18TensorIteratorBaseEENKUlvE_clEvENKUlvE_clEvEUlhhhE_St5arrayIPcLm4EELi4E23TrivialOffsetCalculatorILi3EjESB_ILi1EjENS0_6memory12LoadWithCastILi3EEENSE_13StoreWithCastILi1EEEEEviT_T0_T2_T3_T4_T5_,"ax",@progbits
	.align	128
        .global         _ZN2at6native27unrolled_elementwise_kernelIZZZNS0_49_GLOBAL__N__657f93f7_16_TensorCompare_cu_71e06f4e17clamp_kernel_implERNS_18TensorIteratorBaseEENKUlvE_clEvENKUlvE_clEvEUlhhhE_St5arrayIPcLm4EELi4E23TrivialOffsetCalculatorILi3EjESB_ILi1EjENS0_6memory12LoadWithCastILi3EEENSE_13StoreWithCastILi1EEEEEviT_T0_T2_T3_T4_T5_
        .type           _ZN2at6native27unrolled_elementwise_kernelIZZZNS0_49_GLOBAL__N__657f93f7_16_TensorCompare_cu_71e06f4e17clamp_kernel_implERNS_18TensorIteratorBaseEENKUlvE_clEvENKUlvE_clEvEUlhhhE_St5arrayIPcLm4EELi4E23TrivialOffsetCalculatorILi3EjESB_ILi1EjENS0_6memory12LoadWithCastILi3EEENSE_13StoreWithCastILi1EEEEEviT_T0_T2_T3_T4_T5_,@function
        .size           _ZN2at6native27unrolled_elementwise_kernelIZZZNS0_49_GLOBAL__N__657f93f7_16_TensorCompare_cu_71e06f4e17clamp_kernel_implERNS_18TensorIteratorBaseEENKUlvE_clEvENKUlvE_clEvEUlhhhE_St5arrayIPcLm4EELi4E23TrivialOffsetCalculatorILi3EjESB_ILi1EjENS0_6memory12LoadWithCastILi3EEENSE_13StoreWithCastILi1EEEEEviT_T0_T2_T3_T4_T5_,(.L_x_44495 - _ZN2at6native27unrolled_elementwise_kernelIZZZNS0_49_GLOBAL__N__657f93f7_16_TensorCompare_cu_71e06f4e17clamp_kernel_implERNS_18TensorIteratorBaseEENKUlvE_clEvENKUlvE_clEvEUlhhhE_St5arrayIPcLm4EELi4E23TrivialOffsetCalculatorILi3EjESB_ILi1EjENS0_6memory12LoadWithCastILi3EEENSE_13StoreWithCastILi1EEEEEviT_T0_T2_T3_T4_T5_)
        .other          _ZN2at6native27unrolled_elementwise_kernelIZZZNS0_49_GLOBAL__N__657f93f7_16_TensorCompare_cu_71e06f4e17clamp_kernel_implERNS_18TensorIteratorBaseEENKUlvE_clEvENKUlvE_clEvEUlhhhE_St5arrayIPcLm4EELi4E23TrivialOffsetCalculatorILi3EjESB_ILi1EjENS0_6memory12LoadWithCastILi3EEENSE_13StoreWithCastILi1EEEEEviT_T0_T2_T3_T4_T5_,@"STO_CUDA_ENTRY STV_DEFAULT"
_ZN2at6native27unrolled_elementwise_kernelIZZZNS0_49_GLOBAL__N__657f93f7_16_TensorCompare_cu_71e06f4e17clamp_kernel_implERNS_18TensorIteratorBaseEENKUlvE_clEvENKUlvE_clEvEUlhhhE_St5arrayIPcLm4EELi4E23TrivialOffsetCalculatorILi3EjESB_ILi1EjENS0_6memory12LoadWithCastILi3EEENSE_13StoreWithCastILi1EEEEEviT_T0_T2_T3_T4_T5_:
.text._ZN2at6native27unrolled_elementwise_kernelIZZZNS0_49_GLOBAL__N__657f93f7_16_TensorCompare_cu_71e06f4e17clamp_kernel_implERNS_18TensorIteratorBaseEENKUlvE_clEvENKUlvE_clEvEUlhhhE_St5arrayIPcLm4EELi4E23TrivialOffsetCalculatorILi3EjESB_ILi1EjENS0_6memory12LoadWithCastILi3EEENSE_13StoreWithCastILi1EEEEEviT_T0_T2_T3_T4_T5_:
        /* <DEDUP_REMOVED lines=35> */
.L_x_15372:
[----:B------:R4:W5:Y:S01]  /*0230*/  LDG.E.U8 R32, desc[UR36][R6.64] ;  /* 0x0000002406207981 */ /* 0x000962000c1e1100 */
[----:B------:R-:W-:Y:S05]  /*0240*/  BRA `(.L_x_15374) ;  /* 0x0000000c00647947 */ /* 0x000fea0003800000 */
.L_x_15371:
        /* <DEDUP_REMOVED lines=8> */
.L_x_15376:
[----:B------:R2:W5:Y:S01]  /*02d0*/  LDG.E.U8 R32, desc[UR36][R6.64] ;  /* 0x0000002406207981 */ /* 0x000562000c1e1100 */
[----:B------:R-:W-:Y:S05]  /*02e0*/  BRA `(.L_x_15374) ;  /* 0x0000000c003c7947 */ /* 0x000fea0003800000 */
.L_x_15375:
[----:B------:R3:W5:Y:S01]  /*02f0*/  LDG.E.U16 R32, desc[UR36][R6.64] ;  /* 0x0000002406207981 */ /* 0x000762000c1e1500 */
[----:B------:R-:W-:Y:S05]  /*0300*/  BRA `(.L_x_15374) ;  /* 0x0000000c00347947 */ /* 0x000fea0003800000 */
.L_x_15370:
[----:B------:R-:W-:-:S13]  /*0310*/  ISETP.GT.AND P0, PT, R0, 0x6, PT ;  /* 0x000000060000780c */ /* 0x000fda0003f04270 */
[----:B------:R-:W-:Y:S05]  /*0320*/  @P0 BRA `(.L_x_15377) ;  /* 0x0000000000340947 */ /* 0x000fea0003800000 */
[----:B------:R-:W-:-:S13]  /*0330*/  ISETP.NE.AND P0, PT, R0, 0x5, PT ;  /* 0x000000050000780c */ /* 0x000fda0003f05270 */
[----:B------:R-:W-:Y:S05]  /*0340*/  @!P0 BRA `(.L_x_15378) ;  /* 0x0000000000188947 */ /* 0x000fea0003800000 */
[----:B------:R-:W-:-:S13]  /*0350*/  ISETP.NE.AND P0, PT, R0, 0x6, PT ;  /* 0x000000060000780c */ /* 0x000fda0003f05270 */
[----:B------:R-:W-:Y:S05]  /*0360*/  @P0 BRA `(.L_x_15373) ;  /* 0x0000000800c80947 */ /* 0x000fea0003800000 */
[----:B------:R-:W2:Y:S02]  /*0370*/  LDG.E R4, desc[UR36][R6.64] ;  /* 0x0000002406047981 */ /* 0x000ea4000c1e1900 */
[----:B--2---:R-:W1:Y:S02]  /*0380*/  F2I.S64.TRUNC R4, R4 ;  /* 0x0000000400047311 */ /* 0x004e64000020d900 */
[----:B-1----:R-:W-:Y:S01]  /*0390*/  PRMT R32, R4, 0x7610, R32 ;  /* 0x0000761004207816 */ /* 0x002fe20000000020 */
[----:B------:R-:W-:Y:S06]  /*03a0*/  BRA `(.L_x_15374) ;  /* 0x0000000c000c7947 */ /* 0x000fec0003800000 */
.L_x_15378:
[----:B------:R-:W2:Y:S02]  /*03b0*/  LDG.E.U16 R4, desc[UR36][R6.64] ;  /* 0x0000002406047981 */ /* 0x000ea4000c1e1500 */
[----:B--2---:R-:W-:-:S06]  /*03c0*/  HADD2.F32 R4, -RZ, R4.H0_H0 ;  /* 0x20000004ff047230 */ /* 0x004fcc0000004100 */
[----:B------:R-:W1:Y:S02]  /*03d0*/  F2I.S64.TRUNC R4, R4 ;  /* 0x0000000400047311 */ /* 0x000e64000020d900 */
[----:B-1----:R-:W-:Y:S01]  /*03e0*/  PRMT R32, R4, 0x7610, R32 ;  /* 0x0000761004207816 */ /* 0x002fe20000000020 */
[----:B------:R-:W-:Y:S06]  /*03f0*/  BRA `(.L_x_15374) ;  /* 0x0000000800f87947 */ /* 0x000fec0003800000 */
.L_x_15377:
[----:B------:R-:W-:-:S13]  /*0400*/  ISETP.NE.AND P0, PT, R0, 0x7, PT ;  /* 0x000000070000780c */ /* 0x000fda0003f05270 */
[----:B------:R-:W-:Y:S05]  /*0410*/  @!P0 BRA `(.L_x_15379) ;  /* 0x0000000000348947 */ /* 0x000fea0003800000 */
        /* <DEDUP_REMOVED lines=8> */
.L_x_15380:
[----:B------:R-:W2:Y:S02]  /*04a0*/  LDG.E.U16 R6, desc[UR36][R6.64] ;  /* 0x0000002406067981 */ /* 0x000ea4000c1e1500 */
[----:B--2---:R-:W-:-:S06]  /*04b0*/  HADD2.F32 R4, -RZ, R6.H0_H0 ;  /* 0x20000006ff047230 */ /* 0x004fcc0000004100 */
[----:B------:R-:W1:Y:S02]  /*04c0*/  F2I.S64.TRUNC R4, R4 ;  /* 0x0000000400047311 */ /* 0x000e64000020d900 */
[----:B-1----:R-:W-:Y:S01]  /*04d0*/  PRMT R32, R4, 0x7610, R32 ;  /* 0x0000761004207816 */ /* 0x002fe20000000020 */
[----:B------:R-:W-:Y:S06]  /*04e0*/  BRA `(.L_x_15374) ;  /* 0x0000000800bc7947 */ /* 0x000fec0003800000 */
.L_x_15379:
[----:B------:R-:W2:Y:S02]  /*04f0*/  LDG.E.64 R4, desc[UR36][R6.64] ;  /* 0x0000002406047981 */ /* 0x000ea4000c1e1b00 */
[----:B--2---:R-:W1:Y:S02]  /*0500*/  F2I.S64.F64.TRUNC R4, R4 ;  /* 0x0000000400047311 */ /* 0x004e64000030d900 */
[----:B-1----:R-:W-:Y:S01]  /*0510*/  PRMT R32, R4, 0x7610, R32 ;  /* 0x0000761004207816 */ /* 0x002fe20000000020 */
[----:B------:R-:W-:Y:S06]  /*0520*/  BRA `(.L_x_15374) ;  /* 0x0000000800ac7947 */ /* 0x000fec0003800000 */
.L_x_15369:
        /* <DEDUP_REMOVED lines=12> */
.L_x_15383:
[----:B------:R-:W2:Y:S02]  /*05f0*/  LDG.E.64 R6, desc[UR36][R6.64] ;  /* 0x0000002406067981 */ /* 0x000ea4000c1e1b00 */
[----:B--2---:R-:W1:Y:S02]  /*0600*/  F2I.S64.F64.TRUNC R4, R6 ;  /* 0x0000000600047311 */ /* 0x004e64000030d900 */
[----:B-1----:R-:W-:Y:S01]  /*0610*/  PRMT R32, R4, 0x7610, R32 ;  /* 0x0000761004207816 */ /* 0x002fe20000000020 */
[----:B------:R-:W-:Y:S06]  /*0620*/  BRA `(.L_x_15374) ;  /* 0x00000008006c7947 */ /* 0x000fec0003800000 */
.L_x_15382:
        /* <DEDUP_REMOVED lines=11> */
[----:B------:R-:W-:-:S05]  /*06e0*/  VIADD R5, R3, 0x1000000 ;  /* 0x0100000003057836 */ /* 0x000fca0000000000 */
[----:B------:R-:W-:Y:S02]  /*06f0*/  SHF.R.S32.HI R5, RZ, 0x8, R5 ;  /* 0x00000008ff057819 */ /* 0x000fe40000011405 */
[----:B-1----:R-:W-:-:S04]  /*0700*/  IADD3 R4, -R4, 0x1f, RZ ;  /* 0x0000001f04047810 */ /* 0x002fc80007ffe1ff */
        /* <DEDUP_REMOVED lines=11> */
[----:B------:R-:W1:Y:S02]  /*07c0*/  F2I.S64.TRUNC R4, R5 ;  /* 0x0000000500047311 */ /* 0x000e64000020d900 */
[----:B-1----:R-:W-:Y:S01]  /*07d0*/  PRMT R32, R4, 0x7610, R32 ;  /* 0x0000761004207816 */ /* 0x002fe20000000020 */
[----:B------:R-:W-:Y:S06]  /*07e0*/  BRA `(.L_x_15374) ;  /* 0x0000000400fc7947 */ /* 0x000fec0003800000 */
.L_x_15385:
        /* <DEDUP_REMOVED lines=12> */
[----:B------:R-:W1:Y:S02]  /*08b0*/  F2I.S64.TRUNC R4, R0 ;  /* 0x0000000000047311 */ /* 0x000e64000020d900 */
[----:B-1----:R-:W-:Y:S01]  /*08c0*/  PRMT R32, R4, 0x7610, R32 ;  /* 0x0000761004207816 */ /* 0x002fe20000000020 */
[----:B------:R-:W-:Y:S06]  /*08d0*/  BRA `(.L_x_15374) ;  /* 0x0000000400c07947 */ /* 0x000fec0003800000 */
.L_x_15384:
[----:B------:R-:W2:Y:S02]  /*08e0*/  LDG.E.U16 R4, desc[UR36][R6.64] ;  /* 0x0000002406047981 */ /* 0x000ea4000c1e1500 */
[----:B--2---:R-:W-:-:S06]  /*08f0*/  IMAD.U32 R4, R4, 0x10000, RZ ;  /* 0x0001000004047824 */ /* 0x004fcc00078e00ff */
[----:B------:R-:W1:Y:S02]  /*0900*/  F2I.S64.TRUNC R4, R4 ;  /* 0x0000000400047311 */ /* 0x000e64000020d900 */
[----:B-1----:R-:W-:Y:S01]  /*0910*/  PRMT R32, R4, 0x7610, R32 ;  /* 0x0000761004207816 */ /* 0x002fe20000000020 */
[----:B------:R-:W-:Y:S06]  /*0920*/  BRA `(.L_x_15374) ;  /* 0x0000000400ac7947 */ /* 0x000fec0003800000 */
.L_x_15381:
        /* <DEDUP_REMOVED lines=10> */
.L_x_15388:
        /* <DEDUP_REMOVED lines=21> */
.L_x_15392:
[----:B------:R-:W-:Y:S05]  /*0b20*/  BSYNC B1 ;  /* 0x0000000000017941 */ /* 0x000fea0003800000 */
.L_x_15391:
[----:B------:R-:W-:Y:S01]  /*0b30*/  IMAD.SHL.U32 R3, R3, 0x100000, RZ ;  /* 0x0010000003037824 */ /* 0x000fe200078e00ff */
[----:B------:R-:W-:-:S04]  /*0b40*/  LEA R5, R0, 0x3b800000, 0x17 ;  /* 0x3b80000000057811 */ /* 0x000fc800078eb8ff */
[----:B------:R-:W-:-:S07]  /*0b50*/  LOP3.LUT R4, R5, R3, R6, 0xfe, !PT ;  /* 0x0000000305047212 */ /* 0x000fce00078efe06 */
.L_x_15390:
[----:B------:R-:W-:Y:S05]  /*0b60*/  BSYNC B0 ;  /* 0x0000000000007941 */ /* 0x000fea0003800000 */
.L_x_15389:
[----:B------:R-:W1:Y:S02]  /*0b70*/  F2I.S64.TRUNC R4, R4 ;  /* 0x0000000400047311 */ /* 0x000e64000020d900 */
[----:B-1----:R-:W-:Y:S01]  /*0b80*/  PRMT R32, R4, 0x7610, R32 ;  /* 0x0000761004207816 */ /* 0x002fe20000000020 */
[----:B------:R-:W-:Y:S06]  /*0b90*/  BRA `(.L_x_15374) ;  /* 0x0000000400107947 */ /* 0x000fec0003800000 */
.L_x_15387:
        /* <DEDUP_REMOVED lines=21> */
.L_x_15396:
[----:B------:R-:W-:Y:S05]  /*0cf0*/  BSYNC B1 ;  /* 0x0000000000017941 */ /* 0x000fea0003800000 */
.L_x_15395:
[----:B------:R-:W-:Y:S01]  /*0d00*/  IMAD.SHL.U32 R3, R3, 0x200000, RZ ;  /* 0x0020000003037824 */ /* 0x000fe200078e00ff */
[----:B------:R-:W-:-:S04]  /*0d10*/  LEA R5, R0, 0x37800000, 0x17 ;  /* 0x3780000000057811 */ /* 0x000fc800078eb8ff */
[----:B------:R-:W-:-:S07]  /*0d20*/  LOP3.LUT R4, R5, R3, R6, 0xfe, !PT ;  /* 0x0000000305047212 */ /* 0x000fce00078efe06 */
.L_x_15394:
[----:B------:R-:W-:Y:S05]  /*0d30*/  BSYNC B0 ;  /* 0x0000000000007941 */ /* 0x000fea0003800000 */
.L_x_15393:
[----:B------:R-:W1:Y:S02]  /*0d40*/  F2I.S64.TRUNC R4, R4 ;  /* 0x0000000400047311 */ /* 0x000e64000020d900 */
[----:B-1----:R-:W-:Y:S01]  /*0d50*/  PRMT R32, R4, 0x7610, R32 ;  /* 0x0000761004207816 */ /* 0x002fe20000000020 */
[----:B------:R-:W-:Y:S06]  /*0d60*/  BRA `(.L_x_15374) ;  /* 0x00000000009c7947 */ /* 0x000fec0003800000 */
.L_x_15386:
        /* <DEDUP_REMOVED lines=14> */
.L_x_15400:
[----:B------:R-:W-:Y:S05]  /*0e50*/  BSYNC B0 ;  /* 0x0000000000007941 */ /* 0x000fea0003800000 */
.L_x_15399:
[----:B------:R-:W1:Y:S02]  /*0e60*/  F2I.S64.TRUNC R4, R4 ;  /* 0x0000000400047311 */ /* 0x000e64000020d900 */
[----:B-1----:R-:W-:Y:S01]  /*0e70*/  PRMT R32, R4, 0x7610, R32 ;  /* 0x0000761004207816 */ /* 0x002fe20000000020 */
[----:B------:R-:W-:Y:S06]  /*0e80*/  BRA `(.L_x_15374) ;  /* 0x0000000000547947 */ /* 0x000fec0003800000 */
.L_x_15373:
        /* <DEDUP_REMOVED lines=16> */
.L_x_15401:
[----:B------:R-:W-:Y:S01]  /*0f90*/  PRMT R32, RZ, 0x7610, R32 ;  /* 0x00007610ff207816 */ /* 0x000fe20000000020 */
[----:B------:R-:W-:Y:S06]  /*0fa0*/  BRA `(.L_x_15374) ;  /* 0x00000000000c7947 */ /* 0x000fec0003800000 */
.L_x_15398:
[----:B------:R1:W5:Y:S01]  /*0fb0*/  LDG.E.U8 R32, desc[UR36][R6.64] ;  /* 0x0000002406207981 */ /* 0x000362000c1e1100 */
[----:B------:R-:W-:Y:S05]  /*0fc0*/  BRA `(.L_x_15374) ;  /* 0x0000000000047947 */ /* 0x000fea0003800000 */
.L_x_15397:
[----:B------:R1:W5:Y:S02]  /*0fd0*/  LDG.E.U8 R32, desc[UR36][R6.64] ;  /* 0x0000002406207981 */ /* 0x000364000c1e1100 */
.L_x_15374:
        /* <DEDUP_REMOVED lines=18> */
.L_x_15405:
[----:B------:R2:W5:Y:S01]  /*1100*/  LDG.E.U8 R31, desc[UR36][R6.64] ;  /* 0x00000024061f7981 */ /* 0x000562000c1e1100 */
[----:B------:R-:W-:Y:S05]  /*1110*/  BRA `(.L_x_15407) ;  /* 0x0000000c00647947 */ /* 0x000fea0003800000 */
.L_x_15404:
        /* <DEDUP_REMOVED lines=8> */
.L_x_15409:
[----:B------:R4:W5:Y:S01]  /*11a0*/  LDG.E.U8 R31, desc[UR36][R6.64] ;  /* 0x00000024061f7981 */ /* 0x000962000c1e1100 */
[----:B------:R-:W-:Y:S05]  /*11b0*/  BRA `(.L_x_15407) ;  /* 0x0000000c003c7947 */ /* 0x000fea0003800000 */
.L_x_15408:
[----:B------:R3:W5:Y:S01]  /*11c0*/  LDG.E.U16 R31, desc[UR36][R6.64] ;  /* 0x00000024061f7981 */ /* 0x000762000c1e1500 */
[----:B------:R-:W-:Y:S05]  /*11d0*/  BRA `(.L_x_15407) ;  /* 0x0000000c00347947 */ /* 0x000fea0003800000 */
.L_x_15403:
        /* <DEDUP_REMOVED lines=10> */
.L_x_15411:
[----:B------:R-:W2:Y:S02]  /*1280*/  LDG.E.U16 R4, desc[UR36][R6.64] ;  /* 0x0000002406047981 */ /* 0x000ea4000c1e1500 */
[----:B--2---:R-:W-:-:S06]  /*1290*/  HADD2.F32 R4, -RZ, R4.H0_H0 ;  /* 0x20000004ff047230 */ /* 0x004fcc0000004100 */
[----:B------:R-:W1:Y:S02]  /*12a0*/  F2I.S64.TRUNC R4, R4 ;  /* 0x0000000400047311 */ /* 0x000e64000020d900 */
[----:B-1----:R-:W-:Y:S01]  /*12b0*/  PRMT R31, R4, 0x7610, R31 ;  /* 0x00007610041f7816 */ /* 0x002fe2000000001f */
[----:B------:R-:W-:Y:S06]  /*12c0*/  BRA `(.L_x_15407) ;  /* 0x0000000800f87947 */ /* 0x000fec0003800000 */
.L_x_15410:
        /* <DEDUP_REMOVED lines=10> */
.L_x_15413:
[----:B------:R-:W2:Y:S02]  /*1370*/  LDG.E.U16 R6, desc[UR36][R6.64] ;  /* 0x0000002406067981 */ /* 0x000ea4000c1e1500 */
[----:B--2---:R-:W-:-:S06]  /*1380*/  HADD2.F32 R4, -RZ, R6.H0_H0 ;  /* 0x20000006ff047230 */ /* 0x004fcc0000004100 */
[----:B------:R-:W1:Y:S02]  /*1390*/  F2I.S64.TRUNC R4, R4 ;  /* 0x0000000400047311 */ /* 0x000e64000020d900 */
[----:B-1----:R-:W-:Y:S01]  /*13a0*/  PRMT R31, R4, 0x7610, R31 ;  /* 0x00007610041f7816 */ /* 0x002fe2000000001f */
[----:B------:R-:W-:Y:S06]  /*13b0*/  BRA `(.L_x_15407) ;  /* 0x0000000800bc7947 */ /* 0x000fec0003800000 */
.L_x_15412:
[----:B------:R-:W2:Y:S02]  /*13c0*/  LDG.E.64 R4, desc[UR36][R6.64] ;  /* 0x0000002406047981 */ /* 0x000ea4000c1e1b00 */
[----:B--2---:R-:W1:Y:S02]  /*13d0*/  F2I.S64.F64.TRUNC R4, R4 ;  /* 0x0000000400047311 */ /* 0x004e64000030d900 */
[----:B-1----:R-:W-:Y:S01]  /*13e0*/  PRMT R31, R4, 0x7610, R31 ;  /* 0x00007610041f7816 */ /* 0x002fe2000000001f */
[----:B------:R-:W-:Y:S06]  /*13f0*/  BRA `(.L_x_15407) ;  /* 0x0000000800ac7947 */ /* 0x000fec0003800000 */
.L_x_15402:
        /* <DEDUP_REMOVED lines=12> */
.L_x_15416:
[----:B------:R-:W2:Y:S02]  /*14c0*/  LDG.E.64 R6, desc[UR36][R6.64] ;  /* 0x0000002406067981 */ /* 0x000ea4000c1e1b00 */
[----:B--2---:R-:W1:Y:S02]  /*14d0*/  F2I.S64.F64.TRUNC R4, R6 ;  /* 0x0000000600047311 */ /* 0x004e64000030d900 */
[----:B-1----:R-:W-:Y:S01]  /*14e0*/  PRMT R31, R4, 0x7610, R31 ;  /* 0x00007610041f7816 */ /* 0x002fe2000000001f */
[----:B------:R-:W-:Y:S06]  /*14f0*/  BRA `(.L_x_15407) ;  /* 0x00000008006c7947 */ /* 0x000fec0003800000 */
.L_x_15415:
        /* <DEDUP_REMOVED lines=28> */
.L_x_15418:
        /* <DEDUP_REMOVED lines=15> */
.L_x_15417:
[----:B------:R-:W2:Y:S02]  /*17b0*/  LDG.E.U16 R4, desc[UR36][R6.64] ;  /* 0x0000002406047981 */ /* 0x000ea4000c1e1500 */
[----:B--2---:R-:W-:-:S06]  /*17c0*/  IMAD.U32 R4, R4, 0x10000, RZ ;  /* 0x0001000004047824 */ /* 0x004fcc00078e00ff */
[----:B------:R-:W1:Y:S02]  /*17d0*/  F2I.S64.TRUNC R4, R4 ;  /* 0x0000000400047311 */ /* 0x000e64000020d900 */
[----:B-1----:R-:W-:Y:S01]  /*17e0*/  PRMT R31, R4, 0x7610, R31 ;  /* 0x00007610041f7816 */ /* 0x002fe2000000001f */
[----:B------:R-:W-:Y:S06]  /*17f0*/  BRA `(.L_x_15407) ;  /* 0x0000000400ac7947 */ /* 0x000fec0003800000 */
.L_x_15414:
        /* <DEDUP_REMOVED lines=10> */
.L_x_15421:
        /* <DEDUP_REMOVED lines=21> */
.L_x_15425:
[----:B------:R-:W-:Y:S05]  /*19f0*/  BSYNC B1 ;  /* 0x0000000000017941 */ /* 0x000fea0003800000 */
.L_x_15424:
[----:B------:R-:W-:Y:S01]  /*1a00*/  IMAD.SHL.U32 R3, R3, 0x100000, RZ ;  /* 0x0010000003037824 */ /* 0x000fe200078e00ff */
[----:B------:R-:W-:-:S04]  /*1a10*/  LEA R5, R0, 0x3b800000, 0x17 ;  /* 0x3b80000000057811 */ /* 0x000fc800078eb8ff */
[----:B------:R-:W-:-:S07]  /*1a20*/  LOP3.LUT R4, R5, R3, R6, 0xfe, !PT ;  /* 0x0000000305047212 */ /* 0x000fce00078efe06 */
.L_x_15423:
[----:B------:R-:W-:Y:S05]  /*1a30*/  BSYNC B0 ;  /* 0x0000000000007941 */ /* 0x000fea0003800000 */
.L_x_15422:
[----:B------:R-:W1:Y:S02]  /*1a40*/  F2I.S64.TRUNC R4, R4 ;  /* 0x0000000400047311 */ /* 0x000e64000020d900 */
[----:B-1----:R-:W-:Y:S01]  /*1a50*/  PRMT R31, R4, 0x7610, R31 ;  /* 0x00007610041f7816 */ /* 0x002fe2000000001f */
[----:B------:R-:W-:Y:S06]  /*1a60*/  BRA `(.L_x_15407) ;  /* 0x0000000400107947 */ /* 0x000fec0003800000 */
.L_x_15420:
        /* <DEDUP_REMOVED lines=21> */
.L_x_15429:
[----:B------:R-:W-:Y:S05]  /*1bc0*/  BSYNC B1 ;  /* 0x0000000000017941 */ /* 0x000fea0003800000 */
.L_x_15428:
[----:B------:R-:W-:Y:S01]  /*1bd0*/  IMAD.SHL.U32 R3, R3, 0x200000, RZ ;  /* 0x0020000003037824 */ /* 0x000fe200078e00ff */
[----:B------:R-:W-:-:S04]  /*1be0*/  LEA R5, R0, 0x37800000, 0x17 ;  /* 0x3780000000057811 */ /* 0x000fc800078eb8ff */
[----:B------:R-:W-:-:S07]  /*1bf0*/  LOP3.LUT R4, R5, R3, R6, 0xfe, !PT ;  /* 0x0000000305047212 */ /* 0x000fce00078efe06 */
.L_x_15427:
[----:B------:R-:W-:Y:S05]  /*1c00*/  BSYNC B0 ;  /* 0x0000000000007941 */ /* 0x000fea0003800000 */
.L_x_15426:
[----:B------:R-:W1:Y:S02]  /*1c10*/  F2I.S64.TRUNC R4, R4 ;  /* 0x0000000400047311 */ /* 0x000e64000020d900 */
[----:B-1----:R-:W-:Y:S01]  /*1c20*/  PRMT R31, R4, 0x7610, R31 ;  /* 0x00007610041f7816 */ /* 0x002fe2000000001f */
[----:B------:R-:W-:Y:S06]  /*1c30*/  BRA `(.L_x_15407) ;  /* 0x00000000009c7947 */ /* 0x000fec0003800000 */
.L_x_15419:
        /* <DEDUP_REMOVED lines=14> */
.L_x_15433:
[----:B------:R-:W-:Y:S05]  /*1d20*/  BSYNC B0 ;  /* 0x0000000000007941 */ /* 0x000fea0003800000 */
.L_x_15432:
[----:B------:R-:W1:Y:S02]  /*1d30*/  F2I.S64.TRUNC R4, R4 ;  /* 0x0000000400047311 */ /* 0x000e64000020d900 */
[----:B-1----:R-:W-:Y:S01]  /*1d40*/  PRMT R31, R4, 0x7610, R31 ;  /* 0x00007610041f7816 */ /* 0x002fe2000000001f */
[----:B------:R-:W-:Y:S06]  /*1d50*/  BRA `(.L_x_15407) ;  /* 0x0000000000547947 */ /* 0x000fec0003800000 */
.L_x_15406:
        /* <DEDUP_REMOVED lines=16> */
.L_x_15434:
[----:B------:R-:W-:Y:S01]  /*1e60*/  PRMT R31, RZ, 0x7610, R31 ;  /* 0x00007610ff1f7816 */ /* 0x000fe2000000001f */
[----:B------:R-:W-:Y:S06]  /*1e70*/  BRA `(.L_x_15407) ;  /* 0x00000000000c7947 */ /* 0x000fec0003800000 */
.L_x_15431:
[----:B------:R1:W5:Y:S01]  /*1e80*/  LDG.E.U8 R31, desc[UR36][R6.64] ;  /* 0x00000024061f7981 */ /* 0x000362000c1e1100 */
[----:B------:R-:W-:Y:S05]  /*1e90*/  BRA `(.L_x_15407) ;  /* 0x0000000000047947 */ /* 0x000fea0003800000 */
.L_x_15430:
[----:B------:R1:W5:Y:S02]  /*1ea0*/  LDG.E.U8 R31, desc[UR36][R6.64] ;  /* 0x00000024061f7981 */ /* 0x000364000c1e1100 */
.L_x_15407:
[----:B------:R-:W1:Y:S01]  /*1eb0*/  LDC.64 R4, c[0x0][0x230] ;  /* 0x00008c00ff047b82 */ /* 0x000e620000000a00 */
[----:B0-----:R-:W-:Y:S01]  /*1ec0*/  PRMT R0, R16, 0x9910, RZ ;  /* 0x0000991010007816 */ /* 0x001fe200000000ff */
[----:B------:R-:W-:Y:S02]  /*1ed0*/  ULDC UR4, c[0x0][0x248] ;  /* 0x0000920000047ab9 */ /* 0x000fe40000000800 */
[----:B-1234-:R-:W-:Y:S01]  /*1ee0*/  IMAD R7, R18, UR4, RZ ;  /* 0x0000000412077c24 */ /* 0x01efe2000f8e02ff */
[----:B------:R-:W-:-:S04]  /*1ef0*/  ISETP.GT.AND P0, PT, R0, 0x9, PT ;  /* 0x000000090000780c */ /* 0x000fc80003f04270 */
[----:B------:R-:W-:-:S05]  /*1f00*/  IADD3 R6, P1, R7, R4, RZ ;  /* 0x0000000407067210 */ /* 0x000fca0007f3e0ff */
        /* <DEDUP_REMOVED lines=12> */
.L_x_15438:
[----:B------:R0:W5:Y:S01]  /*1fd0*/  LDG.E.U8 R30, desc[UR36][R6.64] ;  /* 0x00000024061e7981 */ /* 0x000162000c1e1100 */
[----:B------:R-:W-:Y:S05]  /*1fe0*/  BRA `(.L_x_15440) ;  /* 0x0000000c00647947 */ /* 0x000fea0003800000 */
.L_x_15437:
        /* <DEDUP_REMOVED lines=8> */
.L_x_15442:
[----:B------:R3:W5:Y:S01]  /*2070*/  LDG.E.U8 R30, desc[UR36][R6.64] ;  /* 0x00000024061e7981 */ /* 0x000762000c1e1100 */
[----:B------:R-:W-:Y:S05]  /*2080*/  BRA `(.L_x_15440) ;  /* 0x0000000c003c7947 */ /* 0x000fea0003800000 */
.L_x_15441:
[----:B------:R2:W5:Y:S01]  /*2090*/  LDG.E.U16 R30, desc[UR36][R6.64] ;  /* 0x00000024061e7981 */ /* 0x000562000c1e1500 */
[----:B------:R-:W-:Y:S05]  /*20a0*/  BRA `(.L_x_15440) ;  /* 0x0000000c00347947 */ /* 0x000fea0003800000 */
.L_x_15436:
        /* <DEDUP_REMOVED lines=10> */
.L_x_15444:
[----:B------:R-:W2:Y:S02]  /*2150*/  LDG.E.U16 R4, desc[UR36][R6.64] ;  /* 0x0000002406047981 */ /* 0x000ea4000c1e1500 */
[----:B--2---:R-:W-:-:S06]  /*2160*/  HADD2.F32 R4, -RZ, R4.H0_H0 ;  /* 0x20000004ff047230 */ /* 0x004fcc0000004100 */
[----:B------:R-:W0:Y:S02]  /*2170*/  F2I.S64.TRUNC R4, R4 ;  /* 0x0000000400047311 */ /* 0x000e24000020d900 */
[----:B0-----:R-:W-:Y:S01]  /*2180*/  PRMT R30, R4, 0x7610, R30 ;  /* 0x00007610041e7816 */ /* 0x001fe2000000001e */
[----:B------:R-:W-:Y:S06]  /*2190*/  BRA `(.L_x_15440) ;  /* 0x0000000800f87947 */ /* 0x000fec0003800000 */
.L_x_15443:
        /* <DEDUP_REMOVED lines=10> */
.L_x_15446:
[----:B------:R-:W2:Y:S02]  /*2240*/  LDG.E.U16 R6, desc[UR36][R6.64] ;  /* 0x0000002406067981 */ /* 0x000ea4000c1e1500 */
[----:B--2---:R-:W-:-:S06]  /*2250*/  HADD2.F32 R4, -RZ, R6.H0_H0 ;  /* 0x20000006ff047230 */ /* 0x004fcc0000004100 */
[----:B------:R-:W0:Y:S02]  /*2260*/  F2I.S64.TRUNC R4, R4 ;  /* 0x0000000400047311 */ /* 0x000e24000020d900 */
[----:B0-----:R-:W-:Y:S01]  /*2270*/  PRMT R30, R4, 0x7610, R30 ;  /* 0x00007610041e7816 */ /* 0x001fe2000000001e */
[----:B------:R-:W-:Y:S06]  /*2280*/  BRA `(.L_x_15440) ;  /* 0x0000000800bc7947 */ /* 0x000fec0003800000 */
.L_x_15445:
[----:B------:R-:W2:Y:S02]  /*2290*/  LDG.E.64 R4, desc[UR36][R6.64] ;  /* 0x0000002406047981 */ /* 0x000ea4000c1e1b00 */
[----:B--2---:R-:W0:Y:S02]  /*22a0*/  F2I.S64.F64.TRUNC R4, R4 ;  /* 0x0000000400047311 */ /* 0x004e24000030d900 */
[----:B0-----:R-:W-:Y:S01]  /*22b0*/  PRMT R30, R4, 0x7610, R30 ;  /* 0x00007610041e7816 */ /* 0x001fe2000000001e */
[----:B------:R-:W-:Y:S06]  /*22c0*/  BRA `(.L_x_15440) ;  /* 0x0000000800ac7947 */ /* 0x000fec0003800000 */
.L_x_15435:
        /* <DEDUP_REMOVED lines=12> */
.L_x_15449:
[----:B------:R-:W2:Y:S02]  /*2390*/  LDG.E.64 R6, desc[UR36][R6.64] ;  /* 0x0000002406067981 */ /* 0x000ea4000c1e1b00 */
[----:B--2---:R-:W0:Y:S02]  /*23a0*/  F2I.S64.F64.TRUNC R4, R6 ;  /* 0x0000000600047311 */ /* 0x004e24000030d900 */
[----:B0-----:R-:W-:Y:S01]  /*23b0*/  PRMT R30, R4, 0x7610, R30 ;  /* 0x00007610041e7816 */ /* 0x001fe2000000001e */
[----:B------:R-:W-:Y:S06]  /*23c0*/  BRA `(.L_x_15440) ;  /* 0x00000008006c7947 */ /* 0x000fec0003800000 */
.L_x_15448:
        /* <DEDUP_REMOVED lines=28> */
.L_x_15451:
        /* <DEDUP_REMOVED lines=12> */
[----:B------:R-:W0:Y:S02]  /*2650*/  F2I.S64.TRUNC R4, R0 ;  /* 0x0000000000047311 */ /* 0x000e24000020d900 */
[----:B0-----:R-:W-:Y:S01]  /*2660*/  PRMT R30, R4, 0x7610, R30 ;  /* 0x00007610041e7816 */ /* 0x001fe2000000001e */
[----:B------:R-:W-:Y:S06]  /*2670*/  BRA `(.L_x_15440) ;  /* 0x0000000400c07947 */ /* 0x000fec0003800000 */
.L_x_15450:
[----:B------:R-:W2:Y:S02]  /*2680*/  LDG.E.U16 R4, desc[UR36][R6.64] ;  /* 0x0000002406047981 */ /* 0x000ea4000c1e1500 */
[----:B--2---:R-:W-:-:S06]  /*2690*/  IMAD.U32 R4, R4, 0x10000, RZ ;  /* 0x0001000004047824 */ /* 0x004fcc00078e00ff */
[----:B------:R-:W0:Y:S02]  /*26a0*/  F2I.S64.TRUNC R4, R4 ;  /* 0x0000000400047311 */ /* 0x000e24000020d900 */
[----:B0-----:R-:W-:Y:S01]  /*26b0*/  PRMT R30, R4, 0x7610, R30 ;  /* 0x00007610041e7816 */ /* 0x001fe2000000001e */
[----:B------:R-:W-:Y:S06]  /*26c0*/  BRA `(.L_x_15440) ;  /* 0x0000000400ac7947 */ /* 0x000fec0003800000 */
.L_x_15447:
        /* <DEDUP_REMOVED lines=10> */
.L_x_15454:
        /* <DEDUP_REMOVED lines=21> */
.L_x_15458:
[----:B------:R-:W-:Y:S05]  /*28c0*/  BSYNC B1 ;  /* 0x0000000000017941 */ /* 0x000fea0003800000 */
.L_x_15457:
[----:B------:R-:W-:Y:S01]  /*28d0*/  IMAD.SHL.U32 R3, R3, 0x100000, RZ ;  /* 0x0010000003037824 */ /* 0x000fe200078e00ff */
[----:B------:R-:W-:-:S04]  /*28e0*/  LEA R5, R0, 0x3b800000, 0x17 ;  /* 0x3b80000000057811 */ /* 0x000fc800078eb8ff */
[----:B------:R-:W-:-:S07]  /*28f0*/  LOP3.LUT R4, R5, R3, R6, 0xfe, !PT ;  /* 0x0000000305047212 */ /* 0x000fce00078efe06 */
.L_x_15456:
[----:B------:R-:W-:Y:S05]  /*2900*/  BSYNC B0 ;  /* 0x0000000000007941 */ /* 0x000fea0003800000 */
.L_x_15455:
[----:B------:R-:W0:Y:S02]  /*2910*/  F2I.S64.TRUNC R4, R4 ;  /* 0x0000000400047311 */ /* 0x000e24000020d900 */
[----:B0-----:R-:W-:Y:S01]  /*2920*/  PRMT R30, R4, 0x7610, R30 ;  /* 0x00007610041e7816 */ /* 0x001fe2000000001e */
[----:B------:R-:W-:Y:S06]  /*2930*/  BRA `(.L_x_15440) ;  /* 0x0000000400107947 */ /* 0x000fec0003800000 */
.L_x_15453:
        /* <DEDUP_REMOVED lines=21> */
.L_x_15462:
[----:B------:R-:W-:Y:S05]  /*2a90*/  BSYNC B1 ;  /* 0x0000000000017941 */ /* 0x000fea0003800000 */
.L_x_15461:
[----:B------:R-:W-:Y:S01]  /*2aa0*/  IMAD.SHL.U32 R3, R3, 0x200000, RZ ;  /* 0x0020000003037824 */ /* 0x000fe200078e00ff */
[----:B------:R-:W-:-:S04]  /*2ab0*/  LEA R5, R0, 0x37800000, 0x17 ;  /* 0x3780000000057811 */ /* 0x000fc800078eb8ff */
[----:B------:R-:W-:-:S07]  /*2ac0*/  LOP3.LUT R4, R5, R3, R6, 0xfe, !PT ;  /* 0x0000000305047212 */ /* 0x000fce00078efe06 */
.L_x_15460:
[----:B------:R-:W-:Y:S05]  /*2ad0*/  BSYNC B0 ;  /* 0x0000000000007941 */ /* 0x000fea0003800000 */
.L_x_15459:
[----:B------:R-:W0:Y:S02]  /*2ae0*/  F2I.S64.TRUNC R4, R4 ;  /* 0x0000000400047311 */ /* 0x000e24000020d900 */
[----:B0-----:R-:W-:Y:S01]  /*2af0*/  PRMT R30, R4, 0x7610, R30 ;  /* 0x00007610041e7816 */ /* 0x001fe2000000001e */
[----:B------:R-:W-:Y:S06]  /*2b00*/  BRA `(.L_x_15440) ;  /* 0x00000000009c7947 */ /* 0x000fec0003800000 */
.L_x_15452:
        /* <DEDUP_REMOVED lines=14> */
.L_x_15466:
[----:B------:R-:W-:Y:S05]  /*2bf0*/  BSYNC B0 ;  /* 0x0000000000007941 */ /* 0x000fea0003800000 */
.L_x_15465:
[----:B------:R-:W0:Y:S02]  /*2c00*/  F2I.S64.TRUNC R4, R4 ;  /* 0x0000000400047311 */ /* 0x000e24000020d900 */
[----:B0-----:R-:W-:Y:S01]  /*2c10*/  PRMT R30, R4, 0x7610, R30 ;  /* 0x00007610041e7816 */ /* 0x001fe2000000001e */
[----:B------:R-:W-:Y:S06]  /*2c20*/  BRA `(.L_x_15440) ;  /* 0x0000000000547947 */ /* 0x000fec0003800000 */
.L_x_15439:
        /* <DEDUP_REMOVED lines=16> */
.L_x_15467:
[----:B------:R-:W-:Y:S01]  /*2d30*/  PRMT R30, RZ, 0x7610, R30 ;  /* 0x00007610ff1e7816 */ /* 0x000fe2000000001e */
[----:B------:R-:W-:Y:S06]  /*2d40*/  BRA `(.L_x_15440) ;  /* 0x00000000000c7947 */ /* 0x000fec0003800000 */
.L_x_15464:
[----:B------:R0:W5:Y:S01]  /*2d50*/  LDG.E.U8 R30, desc[UR36][R6.64] ;  /* 0x00000024061e7981 */ /* 0x000162000c1e1100 */
[----:B------:R-:W-:Y:S05]  /*2d60*/  BRA `(.L_x_15440) ;  /* 0x0000000000047947 */ /* 0x000fea0003800000 */
.L_x_15463:
[----:B------:R0:W5:Y:S02]  /*2d70*/  LDG.E.U8 R30, desc[UR36][R6.64] ;  /* 0x00000024061e7981 */ /* 0x000164000c1e1100 */
.L_x_15440:
[----:B------:R-:W-:-:S07]  /*2d80*/  VIADD R27, R27, 0x80 ;  /* 0x000000801b1b7836 */ /* 0x000fce0000000000 */
.L_x_15368:
[----:B------:R-:W-:Y:S05]  /*2d90*/  BSYNC B6 ;  /* 0x0000000000067941 */ /* 0x000fea0003800000 */
.L_x_15367:
[----:B------:R-:W-:Y:S01]  /*2da0*/  ISETP.GE.AND P0, PT, R27, R22, PT ;  /* 0x000000161b00720c */ /* 0x000fe20003f06270 */
[----:B------:R-:W-:Y:S01]  /*2db0*/  BSSY B6, `(.L_x_15468) ;  /* 0x00002cd000067945 */ /* 0x000fe20003800000 */
[----:B------:R-:W-:Y:S02]  /*2dc0*/  PRMT R29, RZ, 0x7610, R29 ;  /* 0x00007610ff1d7816 */ /* 0x000fe4000000001d */
[----:B------:R-:W-:-:S09]  /*2dd0*/  PRMT R28, RZ, 0x7610, R28 ;  /* 0x00007610ff1c7816 */ /* 0x000fd2000000001c */
[----:B------:R-:W-:Y:S05]  /*2de0*/  @P0 BRA `(.L_x_15469) ;  /* 0x0000002c00240947 */ /* 0x000fea0003800000 */
[----:B------:R-:W0:Y:S01]  /*2df0*/  LDC.64 R4, c[0x0][0x220] ;  /* 0x00008800ff047b82 */ /* 0x000e220000000a00 */
[----:B------:R-:W-:Y:S01]  /*2e00*/  PRMT R0, R25, 0x9910, RZ ;  /* 0x0000991019007816 */ /* 0x000fe200000000ff */
[----:B------:R-:W-:Y:S01]  /*2e10*/  IMAD R18, R2, 0x200, R27 ;  /* 0x0000020002127824 */ /* 0x000fe200078e021b */
[----:B------:R-:W-:Y:S02]  /*2e20*/  ULDC UR4, c[0x0][0x240] ;  /* 0x0000900000047ab9 */ /* 0x000fe40000000800 */
[----:B------:R-:W-:Y:S01]  /*2e30*/  ISETP.GT.AND P1, PT, R0, 0x9, PT ;  /* 0x000000090000780c */ /* 0x000fe20003f24270 */
[----:B01234-:R-:W-:-:S05]  /*2e40*/  IMAD R7, R18, UR4, RZ ;  /* 0x0000000412077c24 */ /* 0x01ffca000f8e02ff */
[----:B------:R-:W-:-:S05]  /*2e50*/  IADD3 R6, P0, R7, R4, RZ ;  /* 0x0000000407067210 */ /* 0x000fca0007f1e0ff */
        /* <DEDUP_REMOVED lines=12> */
.L_x_15473:
[----:B------:R4:W5:Y:S01]  /*2f20*/  LDG.E.U8 R33, desc[UR36][R6.64] ;  /* 0x0000002406217981 */ /* 0x000962000c1e1100 */
[----:B------:R-:W-:Y:S05]  /*2f30*/  BRA `(.L_x_15475) ;  /* 0x0000000c00647947 */ /* 0x000fea0003800000 */
.L_x_15472:
        /* <DEDUP_REMOVED lines=8> */
.L_x_15477:
[----:B------:R0:W5:Y:S01]  /*2fc0*/  LDG.E.U8 R33, desc[UR36][R6.64] ;  /* 0x0000002406217981 */ /* 0x000162000c1e1100 */
[----:B------:R-:W-:Y:S05]  /*2fd0*/  BRA `(.L_x_15475) ;  /* 0x0000000c003c7947 */ /* 0x000fea0003800000 */
.L_x_15476:
[----:B------:R0:W5:Y:S01]  /*2fe0*/  LDG.E.U16 R33, desc[UR36][R6.64] ;  /* 0x0000002406217981 */ /* 0x000162000c1e1500 */
[----:B------:R-:W-:Y:S05]  /*2ff0*/  BRA `(.L_x_15475) ;  /* 0x0000000c00347947 */ /* 0x000fea0003800000 */
.L_x_15471:
        /* <DEDUP_REMOVED lines=10> */
.L_x_15479:
[----:B------:R-:W2:Y:S02]  /*30a0*/  LDG.E.U16 R4, desc[UR36][R6.64] ;  /* 0x0000002406047981 */ /* 0x000ea4000c1e1500 */
[----:B--2---:R-:W-:-:S06]  /*30b0*/  HADD2.F32 R4, -RZ, R4.H0_H0 ;  /* 0x20000004ff047230 */ /* 0x004fcc0000004100 */
[----:B------:R-:W0:Y:S02]  /*30c0*/  F2I.S64.TRUNC R4, R4 ;  /* 0x0000000400047311 */ /* 0x000e24000020d900 */
[----:B0-----:R-:W-:Y:S01]  /*30d0*/  PRMT R33, R4, 0x7610, R33 ;  /* 0x0000761004217816 */ /* 0x001fe20000000021 */
[----:B------:R-:W-:Y:S06]  /*30e0*/  BRA `(.L_x_15475) ;  /* 0x0000000800f87947 */ /* 0x000fec0003800000 */
.L_x_15478:
        /* <DEDUP_REMOVED lines=10> */
.L_x_15481:
[----:B------:R-:W2:Y:S02]  /*3190*/  LDG.E.U16 R6, desc[UR36][R6.64] ;  /* 0x0000002406067981 */ /* 0x000ea4000c1e1500 */
[----:B--2---:R-:W-:-:S06]  /*31a0*/  HADD2.F32 R4, -RZ, R6.H0_H0 ;  /* 0x20000006ff047230 */ /* 0x004fcc0000004100 */
[----:B------:R-:W0:Y:S02]  /*31b0*/  F2I.S64.TRUNC R4, R4 ;  /* 0x0000000400047311 */ /* 0x000e24000020d900 */
[----:B0-----:R-:W-:Y:S01]  /*31c0*/  PRMT R33, R4, 0x7610, R33 ;  /* 0x0000761004217816 */ /* 0x001fe20000000021 */
[----:B------:R-:W-:Y:S06]  /*31d0*/  BRA `(.L_x_15475) ;  /* 0x0000000800bc7947 */ /* 0x000fec0003800000 */
.L_x_15480:
[----:B------:R-:W2:Y:S02]  /*31e0*/  LDG.E.64 R4, desc[UR36][R6.64] ;  /* 0x0000002406047981 */ /* 0x000ea4000c1e1b00 */
[----:B--2---:R-:W0:Y:S02]  /*31f0*/  F2I.S64.F64.TRUNC R4, R4 ;  /* 0x0000000400047311 */ /* 0x004e24000030d900 */
[----:B0-----:R-:W-:Y:S01]  /*3200*/  PRMT R33, R4, 0x7610, R33 ;  /* 0x0000761004217816 */ /* 0x001fe20000000021 */
[----:B------:R-:W-:Y:S06]  /*3210*/  BRA `(.L_x_15475) ;  /* 0x0000000800ac7947 */ /* 0x000fec0003800000 */
.L_x_15470:
        /* <DEDUP_REMOVED lines=12> */
.L_x_15484:
[----:B------:R-:W2:Y:S02]  /*32e0*/  LDG.E.64 R6, desc[UR36][R6.64] ;  /* 0x0000002406067981 */ /* 0x000ea4000c1e1b00 */
[----:B--2---:R-:W0:Y:S02]  /*32f0*/  F2I.S64.F64.TRUNC R4, R6 ;  /* 0x0000000600047311 */ /* 0x004e24000030d900 */
[----:B0-----:R-:W-:Y:S01]  /*3300*/  PRMT R33, R4, 0x7610, R33 ;  /* 0x0000761004217816 */ /* 0x001fe20000000021 */
[----:B------:R-:W-:Y:S06]  /*3310*/  BRA `(.L_x_15475) ;  /* 0x00000008006c7947 */ /* 0x000fec0003800000 */
.L_x_15483:
        /* <DEDUP_REMOVED lines=28> */
.L_x_15486:
        /* <DEDUP_REMOVED lines=15> */
.L_x_15485:
[----:B------:R-:W2:Y:S02]  /*35d0*/  LDG.E.U16 R4, desc[UR36][R6.64] ;  /* 0x0000002406047981 */ /* 0x000ea4000c1e1500 */
[----:B--2---:R-:W-:-:S06]  /*35e0*/  IMAD.U32 R4, R4, 0x10000, RZ ;  /* 0x0001000004047824 */ /* 0x004fcc00078e00ff */
[----:B------:R-:W0:Y:S02]  /*35f0*/  F2I.S64.TRUNC R4, R4 ;  /* 0x0000000400047311 */ /* 0x000e24000020d900 */
[----:B0-----:R-:W-:Y:S01]  /*3600*/  PRMT R33, R4, 0x7610, R33 ;  /* 0x0000761004217816 */ /* 0x001fe20000000021 */
[----:B------:R-:W-:Y:S06]  /*3610*/  BRA `(.L_x_15475) ;  /* 0x0000000400ac7947 */ /* 0x000fec0003800000 */
.L_x_15482:
        /* <DEDUP_REMOVED lines=10> */
.L_x_15489:
        /* <DEDUP_REMOVED lines=21> */
.L_x_15493:
[----:B------:R-:W-:Y:S05]  /*3810*/  BSYNC B1 ;  /* 0x0000000000017941 */ /* 0x000fea0003800000 */
.L_x_15492:
[----:B------:R-:W-:Y:S01]  /*3820*/  IMAD.SHL.U32 R3, R3, 0x100000, RZ ;  /* 0x0010000003037824 */ /* 0x000fe200078e00ff */
[----:B------:R-:W-:-:S04]  /*3830*/  LEA R5, R0, 0x3b800000, 0x17 ;  /* 0x3b80000000057811 */ /* 0x000fc800078eb8ff */
[----:B------:R-:W-:-:S07]  /*3840*/  LOP3.LUT R4, R5, R3, R6, 0xfe, !PT ;  /* 0x0000000305047212 */ /* 0x000fce00078efe06 */
.L_x_15491:
[----:B------:R-:W-:Y:S05]  /*3850*/  BSYNC B0 ;  /* 0x0000000000007941 */ /* 0x000fea0003800000 */
.L_x_15490:
[----:B------:R-:W0:Y:S02]  /*3860*/  F2I.S64.TRUNC R4, R4 ;  /* 0x0000000400047311 */ /* 0x000e24000020d900 */
[----:B0-----:R-:W-:Y:S01]  /*3870*/  PRMT R33, R4, 0x7610, R33 ;  /* 0x0000761004217816 */ /* 0x001fe20000000021 */
[----:B------:R-:W-:Y:S06]  /*3880*/  BRA `(.L_x_15475) ;  /* 0x0000000400107947 */ /* 0x000fec0003800000 */
.L_x_15488:
        /* <DEDUP_REMOVED lines=21> */
.L_x_15497:
[----:B------:R-:W-:Y:S05]  /*39e0*/  BSYNC B1 ;  /* 0x0000000000017941 */ /* 0x000fea0003800000 */
.L_x_15496:
[----:B------:R-:W-:Y:S01]  /*39f0*/  IMAD.SHL.U32 R3, R3, 0x200000, RZ ;  /* 0x0020000003037824 */ /* 0x000fe200078e00ff */
[----:B------:R-:W-:-:S04]  /*3a00*/  LEA R5, R0, 0x37800000, 0x17 ;  /* 0x3780000000057811 */ /* 0x000fc800078eb8ff */
[----:B------:R-:W-:-:S07]  /*3a10*/  LOP3.LUT R4, R5, R3, R6, 0xfe, !PT ;  /* 0x0000000305047212 */ /* 0x000fce00078efe06 */
.L_x_15495:
[----:B------:R-:W-:Y:S05]  /*3a20*/  BSYNC B0 ;  /* 0x0000000000007941 */ /* 0x000fea0003800000 */
.L_x_15494:
[----:B------:R-:W0:Y:S02]  /*3a30*/  F2I.S64.TRUNC R4, R4 ;  /* 0x0000000400047311 */ /* 0x000e24000020d900 */
[----:B0-----:R-:W-:Y:S01]  /*3a40*/  PRMT R33, R4, 0x7610, R33 ;  /* 0x0000761004217816 */ /* 0x001fe20000000021 */
[----:B------:R-:W-:Y:S06]  /*3a50*/  BRA `(.L_x_15475) ;  /* 0x00000000009c7947 */ /* 0x000fec0003800000 */
.L_x_15487:
        /* <DEDUP_REMOVED lines=14> */
.L_x_15501:
[----:B------:R-:W-:Y:S05]  /*3b40*/  BSYNC B0 ;  /* 0x0000000000007941 */ /* 0x000fea0003800000 */
.L_x_15500:
[----:B------:R-:W0:Y:S02]  /*3b50*/  F2I.S64.TRUNC R4, R4 ;  /* 0x0000000400047311 */ /* 0x000e24000020d900 */
[----:B0-----:R-:W-:Y:S01]  /*3b60*/  PRMT R33, R4, 0x7610, R33 ;  /* 0x0000761004217816 */ /* 0x001fe20000000021 */
[----:B------:R-:W-:Y:S06]  /*3b70*/  BRA `(.L_x_15475) ;  /* 0x0000000000547947 */ /* 0x000fec0003800000 */
.L_x_15474:
        /* <DEDUP_REMOVED lines=16> */
.L_x_15502:
[----:B------:R-:W-:Y:S01]  /*3c80*/  PRMT R33, RZ, 0x7610, R33 ;  /* 0x00007610ff217816 */ /* 0x000fe20000000021 */
[----:B------:R-:W-:Y:S06]  /*3c90*/  BRA `(.L_x_15475) ;  /* 0x00000000000c7947 */ /* 0x000fec0003800000 */
.L_x_15499:
[----:B------:R1:W5:Y:S01]  /*3ca0*/  LDG.E.U8 R33, desc[UR36][R6.64] ;  /* 0x0000002406217981 */ /* 0x000362000c1e1100 */
[----:B------:R-:W-:Y:S05]  /*3cb0*/  BRA `(.L_x_15475) ;  /* 0x0000000000047947 */ /* 0x000fea0003800000 */
.L_x_15498:
[----:B------:R2:W5:Y:S02]  /*3cc0*/  LDG.E.U8 R33, desc[UR36][R6.64] ;  /* 0x0000002406217981 */ /* 0x000564000c1e1100 */
.L_x_15475:
[----:B------:R-:W0:Y:S01]  /*3cd0*/  LDC.64 R4, c[0x0][0x228] ;  /* 0x00008a00ff047b82 */ /* 0x000e220000000a00 */
[----:B------:R-:W-:Y:S01]  /*3ce0*/  PRMT R0, R17, 0x9910, RZ ;  /* 0x0000991011007816 */ /* 0x000fe200000000ff */
[----:B------:R-:W-:Y:S02]  /*3cf0*/  ULDC UR4, c[0x0][0x244] ;  /* 0x0000910000047ab9 */ /* 0x000fe40000000800 */
[----:B01234-:R-:W-:Y:S01]  /*3d00*/  IMAD R7, R18, UR4, RZ ;  /* 0x0000000412077c24 */ /* 0x01ffe2000f8e02ff */
        /* <DEDUP_REMOVED lines=14> */
.L_x_15506:
[----:B------:R3:W5:Y:S01]  /*3df0*/  LDG.E.U8 R29, desc[UR36][R6.64] ;  /* 0x00000024061d7981 */ /* 0x000762000c1e1100 */
[----:B------:R-:W-:Y:S05]  /*3e00*/  BRA `(.L_x_15508) ;  /* 0x0000000c00647947 */ /* 0x000fea0003800000 */
.L_x_15505:
        /* <DEDUP_REMOVED lines=8> */
.L_x_15510:
[----:B------:R0:W5:Y:S01]  /*3e90*/  LDG.E.U8 R29, desc[UR36][R6.64] ;  /* 0x00000024061d7981 */ /* 0x000162000c1e1100 */
[----:B------:R-:W-:Y:S05]  /*3ea0*/  BRA `(.L_x_15508) ;  /* 0x0000000c003c7947 */ /* 0x000fea0003800000 */
.L_x_15509:
[----:B------:R0:W5:Y:S01]  /*3eb0*/  LDG.E.U16 R29, desc[UR36][R6.64] ;  /* 0x00000024061d7981 */ /* 0x000162000c1e1500 */
[----:B------:R-:W-:Y:S05]  /*3ec0*/  BRA `(.L_x_15508) ;  /* 0x0000000c00347947 */ /* 0x000fea0003800000 */
.L_x_15504:
        /* <DEDUP_REMOVED lines=10> */
.L_x_15512:
[----:B------:R-:W2:Y:S02]  /*3f70*/  LDG.E.U16 R4, desc[UR36][R6.64] ;  /* 0x0000002406047981 */ /* 0x000ea4000c1e1500 */
[----:B--2---:R-:W-:-:S06]  /*3f80*/  HADD2.F32 R4, -RZ, R4.H0_H0 ;  /* 0x20000004ff047230 */ /* 0x004fcc0000004100 */
[----:B------:R-:W0:Y:S02]  /*3f90*/  F2I.S64.TRUNC R4, R4 ;  /* 0x0000000400047311 */ /* 0x000e24000020d900 */
[----:B0-----:R-:W-:Y:S01]  /*3fa0*/  PRMT R29, R4, 0x7610, R29 ;  /* 0x00007610041d7816 */ /* 0x001fe2000000001d */
[----:B------:R-:W-:Y:S06]  /*3fb0*/  BRA `(.L_x_15508) ;  /* 0x0000000800f87947 */ /* 0x000fec0003800000 */
.L_x_15511:
        /* <DEDUP_REMOVED lines=10> */
.L_x_15514:
[----:B------:R-:W2:Y:S02]  /*4060*/  LDG.E.U16 R6, desc[UR36][R6.64] ;  /* 0x0000002406067981 */ /* 0x000ea4000c1e1500 */
[----:B--2---:R-:W-:-:S06]  /*4070*/  HADD2.F32 R4, -RZ, R6.H0_H0 ;  /* 0x20000006ff047230 */ /* 0x004fcc0000004100 */
[----:B------:R-:W0:Y:S02]  /*4080*/  F2I.S64.TRUNC R4, R4 ;  /* 0x0000000400047311 */ /* 0x000e24000020d900 */
[----:B0-----:R-:W-:Y:S01]  /*4090*/  PRMT R29, R4, 0x7610, R29 ;  /* 0x00007610041d7816 */ /* 0x001fe2000000001d */
[----:B------:R-:W-:Y:S06]  /*40a0*/  BRA `(.L_x_15508) ;  /* 0x0000000800bc7947 */ /* 0x000fec0003800000 */
.L_x_15513:
[----:B------:R-:W2:Y:S02]  /*40b0*/  LDG.E.64 R4, desc[UR36][R6.64] ;  /* 0x0000002406047981 */ /* 0x000ea4000c1e1b00 */
[----:B--2---:R-:W0:Y:S02]  /*40c0*/  F2I.S64.F64.TRUNC R4, R4 ;  /* 0x0000000400047311 */ /* 0x004e24000030d900 */
[----:B0-----:R-:W-:Y:S01]  /*40d0*/  PRMT R29, R4, 0x7610, R29 ;  /* 0x00007610041d7816 */ /* 0x001fe2000000001d */
[----:B------:R-:W-:Y:S06]  /*40e0*/  BRA `(.L_x_15508) ;  /* 0x0000000800ac7947 */ /* 0x000fec0003800000 */
.L_x_15503:
        /* <DEDUP_REMOVED lines=12> */
.L_x_15517:
[----:B------:R-:W2:Y:S02]  /*41b0*/  LDG.E.64 R6, desc[UR36][R6.64] ;  /* 0x0000002406067981 */ /* 0x000ea4000c1e1b00 */
[----:B--2---:R-:W0:Y:S02]  /*41c0*/  F2I.S64.F64.TRUNC R4, R6 ;  /* 0x0000000600047311 */ /* 0x004e24000030d900 */
[----:B0-----:R-:W-:Y:S01]  /*41d0*/  PRMT R29, R4, 0x7610, R29 ;  /* 0x00007610041d7816 */ /* 0x001fe2000000001d */
[----:B------:R-:W-:Y:S06]  /*41e0*/  BRA `(.L_x_15508) ;  /* 0x00000008006c7947 */ /* 0x000fec0003800000 */
.L_x_15516:
        /* <DEDUP_REMOVED lines=28> */
.L_x_15519:
        /* <DEDUP_REMOVED lines=15> */
.L_x_15518:
[----:B------:R-:W2:Y:S02]  /*44a0*/  LDG.E.U16 R4, desc[UR36][R6.64] ;  /* 0x0000002406047981 */ /* 0x000ea4000c1e1500 */
[----:B--2---:R-:W-:-:S06]  /*44b0*/  IMAD.U32 R4, R4, 0x10000, RZ ;  /* 0x0001000004047824 */ /* 0x004fcc00078e00ff */
[----:B------:R-:W0:Y:S02]  /*44c0*/  F2I.S64.TRUNC R4, R4 ;  /* 0x0000000400047311 */ /* 0x000e24000020d900 */
[----:B0-----:R-:W-:Y:S01]  /*44d0*/  PRMT R29, R4, 0x7610, R29 ;  /* 0x00007610041d7816 */ /* 0x001fe2000000001d */
[----:B------:R-:W-:Y:S06]  /*44e0*/  BRA `(.L_x_15508) ;  /* 0x0000000400ac7947 */ /* 0x000fec0003800000 */
.L_x_15515:
        /* <DEDUP_REMOVED lines=10> */
.L_x_15522:
        /* <DEDUP_REMOVED lines=21> */
.L_x_15526:
[----:B------:R-:W-:Y:S05]  /*46e0*/  BSYNC B1 ;  /* 0x0000000000017941 */ /* 0x000fea0003800000 */
.L_x_15525:
[----:B------:R-:W-:Y:S01]  /*46f0*/  IMAD.SHL.U32 R3, R3, 0x100000, RZ ;  /* 0x0010000003037824 */ /* 0x000fe200078e00ff */
[----:B------:R-:W-:-:S04]  /*4700*/  LEA R5, R0, 0x3b800000, 0x17 ;  /* 0x3b80000000057811 */ /* 0x000fc800078eb8ff */
[----:B------:R-:W-:-:S07]  /*4710*/  LOP3.LUT R4, R5, R3, R6, 0xfe, !PT ;  /* 0x0000000305047212 */ /* 0x000fce00078efe06 */
.L_x_15524:
[----:B------:R-:W-:Y:S05]  /*4720*/  BSYNC B0 ;  /* 0x0000000000007941 */ /* 0x000fea0003800000 */
.L_x_15523:
[----:B------:R-:W0:Y:S02]  /*4730*/  F2I.S64.TRUNC R4, R4 ;  /* 0x0000000400047311 */ /* 0x000e24000020d900 */
[----:B0-----:R-:W-:Y:S01]  /*4740*/  PRMT R29, R4, 0x7610, R29 ;  /* 0x00007610041d7816 */ /* 0x001fe2000000001d */
[----:B------:R-:W-:Y:S06]  /*4750*/  BRA `(.L_x_15508) ;  /* 0x0000000400107947 */ /* 0x000fec0003800000 */
.L_x_15521:
        /* <DEDUP_REMOVED lines=21> */
.L_x_15530:
[----:B------:R-:W-:Y:S05]  /*48b0*/  BSYNC B1 ;  /* 0x0000000000017941 */ /* 0x000fea0003800000 */
.L_x_15529:
[----:B------:R-:W-:Y:S01]  /*48c0*/  IMAD.SHL.U32 R3, R3, 0x200000, RZ ;  /* 0x0020000003037824 */ /* 0x000fe200078e00ff */
[----:B------:R-:W-:-:S04]  /*48d0*/  LEA R5, R0, 0x37800000, 0x17 ;  /* 0x3780000000057811 */ /* 0x000fc800078eb8ff */
[----:B------:R-:W-:-:S07]  /*48e0*/  LOP3.LUT R4, R5, R3, R6, 0xfe, !PT ;  /* 0x0000000305047212 */ /* 0x000fce00078efe06 */
.L_x_15528:
[----:B------:R-:W-:Y:S05]  /*48f0*/  BSYNC B0 ;  /* 0x0000000000007941 */ /* 0x000fea0003800000 */
.L_x_15527:
[----:B------:R-:W0:Y:S02]  /*4900*/  F2I.S64.TRUNC R4, R4 ;  /* 0x0000000400047311 */ /* 0x000e24000020d900 */
[----:B0-----:R-:W-:Y:S01]  /*4910*/  PRMT R29, R4, 0x7610, R29 ;  /* 0x00007610041d7816 */ /* 0x001fe2000000001d */
[----:B------:R-:W-:Y:S06]  /*4920*/  BRA `(.L_x_15508) ;  /* 0x00000000009c7947 */ /* 0x000fec0003800000 */
.L_x_15520:
        /* <DEDUP_REMOVED lines=14> */
.L_x_15534:
[----:B------:R-:W-:Y:S05]  /*4a10*/  BSYNC B0 ;  /* 0x0000000000007941 */ /* 0x000fea0003800000 */
.L_x_15533:
[----:B------:R-:W0:Y:S02]  /*4a20*/  F2I.S64.TRUNC R4, R4 ;  /* 0x0000000400047311 */ /* 0x000e24000020d900 */
[----:B0-----:R-:W-:Y:S01]  /*4a30*/  PRMT R29, R4, 0x7610, R29 ;  /* 0x00007610041d7816 */ /* 0x001fe2000000001d */
[----:B------:R-:W-:Y:S06]  /*4a40*/  BRA `(.L_x_15508) ;  /* 0x0000000000547947 */ /* 0x000fec0003800000 */
.L_x_15507:
        /* <DEDUP_REMOVED lines=16> */
.L_x_15535:
[----:B------:R-:W-:Y:S01]  /*4b50*/  PRMT R29, RZ, 0x7610, R29 ;  /* 0x00007610ff1d7816 */ /* 0x000fe2000000001d */
[----:B------:R-:W-:Y:S06]  /*4b60*/  BRA `(.L_x_15508) ;  /* 0x00000000000c7947 */ /* 0x000fec0003800000 */
.L_x_15532:
[----:B------:R2:W5:Y:S01]  /*4b70*/  LDG.E.U8 R29, desc[UR36][R6.64] ;  /* 0x00000024061d7981 */ /* 0x000562000c1e1100 */
[----:B------:R-:W-:Y:S05]  /*4b80*/  BRA `(.L_x_15508) ;  /* 0x0000000000047947 */ /* 0x000fea0003800000 */
.L_x_15531:
[----:B------:R1:W5:Y:S02]  /*4b90*/  LDG.E.U8 R29, desc[UR36][R6.64] ;  /* 0x00000024061d7981 */ /* 0x000364000c1e1100 */
.L_x_15508:
        /* <DEDUP_REMOVED lines=18> */
.L_x_15539:
[----:B------:R0:W5:Y:S01]  /*4cc0*/  LDG.E.U8 R28, desc[UR36][R6.64] ;  /* 0x00000024061c7981 */ /* 0x000162000c1e1100 */
[----:B------:R-:W-:Y:S05]  /*4cd0*/  BRA `(.L_x_15541) ;  /* 0x0000000c00647947 */ /* 0x000fea0003800000 */
.L_x_15538:
        /* <DEDUP_REMOVED lines=8> */
.L_x_15543:
[----:B------:R3:W5:Y:S01]  /*4d60*/  LDG.E.U8 R28, desc[UR36][R6.64] ;  /* 0x00000024061c7981 */ /* 0x000762000c1e1100 */
[----:B------:R-:W-:Y:S05]  /*4d70*/  BRA `(.L_x_15541) ;  /* 0x0000000c003c7947 */ /* 0x000fea0003800000 */
.L_x_15542:
[----:B------:R0:W5:Y:S01]  /*4d80*/  LDG.E.U16 R28, desc[UR36][R6.64] ;  /* 0x00000024061c7981 */ /* 0x000162000c1e1500 */
[----:B------:R-:W-:Y:S05]  /*4d90*/  BRA `(.L_x_15541) ;  /* 0x0000000c00347947 */ /* 0x000fea0003800000 */
.L_x_15537:
        /* <DEDUP_REMOVED lines=10> */
.L_x_15545:
[----:B------:R-:W2:Y:S02]  /*4e40*/  LDG.E.U16 R4, desc[UR36][R6.64] ;  /* 0x0000002406047981 */ /* 0x000ea4000c1e1500 */
[----:B--2---:R-:W-:-:S06]  /*4e50*/  HADD2.F32 R4, -RZ, R4.H0_H0 ;  /* 0x20000004ff047230 */ /* 0x004fcc0000004100 */
[----:B------:R-:W0:Y:S02]  /*4e60*/  F2I.S64.TRUNC R4, R4 ;  /* 0x0000000400047311 */ /* 0x000e24000020d900 */
[----:B0-----:R-:W-:Y:S01]  /*4e70*/  PRMT R28, R4, 0x7610, R28 ;  /* 0x00007610041c7816 */ /* 0x001fe2000000001c */
[----:B------:R-:W-:Y:S06]  /*4e80*/  BRA `(.L_x_15541) ;  /* 0x0000000800f87947 */ /* 0x000fec0003800000 */
.L_x_15544:
        /* <DEDUP_REMOVED lines=10> */
.L_x_15547:
[----:B------:R-:W2:Y:S02]  /*4f30*/  LDG.E.U16 R6, desc[UR36][R6.64] ;  /* 0x0000002406067981 */ /* 0x000ea4000c1e1500 */
[----:B--2---:R-:W-:-:S06]  /*4f40*/  HADD2.F32 R4, -RZ, R6.H0_H0 ;  /* 0x20000006ff047230 */ /* 0x004fcc0000004100 */
[----:B------:R-:W0:Y:S02]  /*4f50*/  F2I.S64.TRUNC R4, R4 ;  /* 0x0000000400047311 */ /* 0x000e24000020d900 */
[----:B0-----:R-:W-:Y:S01]  /*4f60*/  PRMT R28, R4, 0x7610, R28 ;  /* 0x00007610041c7816 */ /* 0x001fe2000000001c */
[----:B------:R-:W-:Y:S06]  /*4f70*/  BRA `(.L_x_15541) ;  /* 0x0000000800bc7947 */ /* 0x000fec0003800000 */
.L_x_15546:
[----:B------:R-:W2:Y:S02]  /*4f80*/  LDG.E.64 R4, desc[UR36][R6.64] ;  /* 0x0000002406047981 */ /* 0x000ea4000c1e1b00 */
[----:B--2---:R-:W0:Y:S02]  /*4f90*/  F2I.S64.F64.TRUNC R4, R4 ;  /* 0x0000000400047311 */ /* 0x004e24000030d900 */
[----:B0-----:R-:W-:Y:S01]  /*4fa0*/  PRMT R28, R4, 0x7610, R28 ;  /* 0x00007610041c7816 */ /* 0x001fe2000000001c */
[----:B------:R-:W-:Y:S06]  /*4fb0*/  BRA `(.L_x_15541) ;  /* 0x0000000800ac7947 */ /* 0x000fec0003800000 */
.L_x_15536:
        /* <DEDUP_REMOVED lines=12> */
.L_x_15550:
[----:B------:R-:W2:Y:S02]  /*5080*/  LDG.E.64 R6, desc[UR36][R6.64] ;  /* 0x0000002406067981 */ /* 0x000ea4000c1e1b00 */
[----:B--2---:R-:W0:Y:S02]  /*5090*/  F2I.S64.F64.TRUNC R4, R6 ;  /* 0x0000000600047311 */ /* 0x004e24000030d900 */
[----:B0-----:R-:W-:Y:S01]  /*50a0*/  PRMT R28, R4, 0x7610, R28 ;  /* 0x00007610041c7816 */ /* 0x001fe2000000001c */
[----:B------:R-:W-:Y:S06]  /*50b0*/  BRA `(.L_x_15541) ;  /* 0x00000008006c7947 */ /* 0x000fec0003800000 */
.L_x_15549:
        /* <DEDUP_REMOVED lines=28> */
.L_x_15552:
        /* <DEDUP_REMOVED lines=15> */
.L_x_15551:
[----:B------:R-:W2:Y:S02]  /*5370*/  LDG.E.U16 R4, desc[UR36][R6.64] ;  /* 0x0000002406047981 */ /* 0x000ea4000c1e1500 */
[----:B--2---:R-:W-:-:S06]  /*5380*/  IMAD.U32 R4, R4, 0x10000, RZ ;  /* 0x0001000004047824 */ /* 0x004fcc00078e00ff */
[----:B------:R-:W0:Y:S02]  /*5390*/  F2I.S64.TRUNC R4, R4 ;  /* 0x0000000400047311 */ /* 0x000e24000020d900 */
[----:B0-----:R-:W-:Y:S01]  /*53a0*/  PRMT R28, R4, 0x7610, R28 ;  /* 0x00007610041c7816 */ /* 0x001fe2000000001c */
[----:B------:R-:W-:Y:S06]  /*53b0*/  BRA `(.L_x_15541) ;  /* 0x0000000400ac7947 */ /* 0x000fec0003800000 */
.L_x_15548:
        /* <DEDUP_REMOVED lines=10> */
.L_x_15555:
        /* <DEDUP_REMOVED lines=21> */
.L_x_15559:
[----:B------:R-:W-:Y:S05]  /*55b0*/  BSYNC B1 ;  /* 0x0000000000017941 */ /* 0x000fea0003800000 */
.L_x_15558:
[----:B------:R-:W-:Y:S01]  /*55c0*/  IMAD.SHL.U32 R3, R3, 0x100000, RZ ;  /* 0x0010000003037824 */ /* 0x000fe200078e00ff */
[----:B------:R-:W-:-:S04]  /*55d0*/  LEA R5, R0, 0x3b800000, 0x17 ;  /* 0x3b80000000057811 */ /* 0x000fc800078eb8ff */
[----:B------:R-:W-:-:S07]  /*55e0*/  LOP3.LUT R4, R5, R3, R6, 0xfe, !PT ;  /* 0x0000000305047212 */ /* 0x000fce00078efe06 */
.L_x_15557:
[----:B------:R-:W-:Y:S05]  /*55f0*/  BSYNC B0 ;  /* 0x0000000000007941 */ /* 0x000fea0003800000 */
.L_x_15556:
[----:B------:R-:W0:Y:S02]  /*5600*/  F2I.S64.TRUNC R4, R4 ;  /* 0x0000000400047311 */ /* 0x000e24000020d900 */
[----:B0-----:R-:W-:Y:S01]  /*5610*/  PRMT R28, R4, 0x7610, R28 ;  /* 0x00007610041c7816 */ /* 0x001fe2000000001c */
[----:B------:R-:W-:Y:S06]  /*5620*/  BRA `(.L_x_15541) ;  /* 0x0000000400107947 */ /* 0x000fec0003800000 */
.L_x_15554:
        /* <DEDUP_REMOVED lines=21> */
.L_x_15563:
[----:B------:R-:W-:Y:S05]  /*5780*/  BSYNC B1 ;  /* 0x0000000000017941 */ /* 0x000fea0003800000 */
.L_x_15562:
[----:B------:R-:W-:Y:S01]  /*5790*/  IMAD.SHL.U32 R3, R3, 0x200000, RZ ;  /* 0x0020000003037824 */ /* 0x000fe200078e00ff */
[----:B------:R-:W-:-:S04]  /*57a0*/  LEA R5, R0, 0x37800000, 0x17 ;  /* 0x3780000000057811 */ /* 0x000fc800078eb8ff */
[----:B------:R-:W-:-:S07]  /*57b0*/  LOP3.LUT R4, R5, R3, R6, 0xfe, !PT ;  /* 0x0000000305047212 */ /* 0x000fce00078efe06 */
.L_x_15561:
[----:B------:R-:W-:Y:S05]  /*57c0*/  BSYNC B0 ;  /* 0x0000000000007941 */ /* 0x000fea0003800000 */
.L_x_15560:
[----:B------:R-:W0:Y:S02]  /*57d0*/  F2I.S64.TRUNC R4, R4 ;  /* 0x0000000400047311 */ /* 0x000e24000020d900 */
[----:B0-----:R-:W-:Y:S01]  /*57e0*/  PRMT R28, R4, 0x7610, R28 ;  /* 0x00007610041c7816 */ /* 0x001fe2000000001c */
[----:B------:R-:W-:Y:S06]  /*57f0*/  BRA `(.L_x_15541) ;  /* 0x00000000009c7947 */ /* 0x000fec0003800000 */
.L_x_15553:
        /* <DEDUP_REMOVED lines=14> */
.L_x_15567:
[----:B------:R-:W-:Y:S05]  /*58e0*/  BSYNC B0 ;  /* 0x0000000000007941 */ /* 0x000fea0003800000 */
.L_x_15566:
[----:B------:R-:W0:Y:S02]  /*58f0*/  F2I.S64.TRUNC R4, R4 ;  /* 0x0000000400047311 */ /* 0x000e24000020d900 */
[----:B0-----:R-:W-:Y:S01]  /*5900*/  PRMT R28, R4, 0x7610, R28 ;  /* 0x00007610041c7816 */ /* 0x001fe2000000001c */
[----:B------:R-:W-:Y:S06]  /*5910*/  BRA `(.L_x_15541) ;  /* 0x0000000000547947 */ /* 0x000fec0003800000 */
.L_x_15540:
        /* <DEDUP_REMOVED lines=16> */
.L_x_15568:
[----:B------:R-:W-:Y:S01]  /*5a20*/  PRMT R28, RZ, 0x7610, R28 ;  /* 0x00007610ff1c7816 */ /* 0x000fe2000000001c */
[----:B------:R-:W-:Y:S06]  /*5a30*/  BRA `(.L_x_15541) ;  /* 0x00000000000c7947 */ /* 0x000fec0003800000 */
.L_x_15565:
[----:B------:R1:W5:Y:S01]  /*5a40*/  LDG.E.U8 R28, desc[UR36][R6.64] ;  /* 0x00000024061c7981 */ /* 0x000362000c1e1100 */
[----:B------:R-:W-:Y:S05]  /*5a50*/  BRA `(.L_x_15541) ;  /* 0x0000000000047947 */ /* 0x000fea0003800000 */
.L_x_15564:
[----:B------:R2:W5:Y:S02]  /*5a60*/  LDG.E.U8 R28, desc[UR36][R6.64] ;  /* 0x00000024061c7981 */ /* 0x000564000c1e1100 */
.L_x_15541:
[----:B------:R-:W-:-:S07]  /*5a70*/  VIADD R27, R27, 0x80 ;  /* 0x000000801b1b7836 */ /* 0x000fce0000000000 */
.L_x_15469:
[----:B------:R-:W-:Y:S05]  /*5a80*/  BSYNC B6 ;  /* 0x0000000000067941 */ /* 0x000fea0003800000 */
.L_x_15468:
[----:B------:R-:W-:Y:S01]  /*5a90*/  ISETP.GE.AND P0, PT, R27, R22, PT ;  /* 0x000000161b00720c */ /* 0x000fe20003f06270 */
[----:B------:R-:W-:Y:S01]  /*5aa0*/  BSSY B6, `(.L_x_15569) ;  /* 0x00002d1000067945 */ /* 0x000fe20003800000 */
[----:B0-----:R-:W-:Y:S02]  /*5ab0*/  PRMT R16, RZ, 0x7610, R16 ;  /* 0x00007610ff107816 */ /* 0x001fe40000000010 */
[----:B------:R-:W-:Y:S02]  /*5ac0*/  PRMT R17, RZ, 0x7610, R17 ;  /* 0x00007610ff117816 */ /* 0x000fe40000000011 */
[----:B------:R-:W-:Y:S02]  /*5ad0*/  PRMT R18, RZ, 0x7610, R18 ;  /* 0x00007610ff127816 */ /* 0x000fe40000000012 */
[----:B------:R-:W-:-:S05]  /*5ae0*/  PRMT R19, RZ, 0x7610, R19 ;  /* 0x00007610ff137816 */ /* 0x000fca0000000013 */
        /* <DEDUP_REMOVED lines=20> */
.L_x_15574:
[----:B------:R0:W5:Y:S01]  /*5c30*/  LDG.E.U8 R17, desc[UR36][R4.64] ;  /* 0x0000002404117981 */ /* 0x000162000c1e1100 */
[----:B------:R-:W-:Y:S05]  /*5c40*/  BRA `(.L_x_15576) ;  /* 0x0000000c00647947 */ /* 0x000fea0003800000 */
.L_x_15573:
        /* <DEDUP_REMOVED lines=8> */
.L_x_15578:
[----:B------:R0:W5:Y:S01]  /*5cd0*/  LDG.E.U8 R17, desc[UR36][R4.64] ;  /* 0x0000002404117981 */ /* 0x000162000c1e1100 */
[----:B------:R-:W-:Y:S05]  /*5ce0*/  BRA `(.L_x_15576) ;  /* 0x0000000c003c7947 */ /* 0x000fea0003800000 */
.L_x_15577:
[----:B------:R0:W5:Y:S01]  /*5cf0*/  LDG.E.U16 R17, desc[UR36][R4.64] ;  /* 0x0000002404117981 */ /* 0x000162000c1e1500 */
[----:B------:R-:W-:Y:S05]  /*5d00*/  BRA `(.L_x_15576) ;  /* 0x0000000c00347947 */ /* 0x000fea0003800000 */
.L_x_15572:
[----:B------:R-:W-:-:S13]  /*5d10*/  ISETP.GT.AND P0, PT, R0, 0x6, PT ;  /* 0x000000060000780c */ /* 0x000fda0003f04270 */
[----:B------:R-:W-:Y:S05]  /*5d20*/  @P0 BRA `(.L_x_15579) ;  /* 0x0000000000340947 */ /* 0x000fea0003800000 */
[----:B------:R-:W-:-:S13]  /*5d30*/  ISETP.NE.AND P0, PT, R0, 0x5, PT ;  /* 0x000000050000780c */ /* 0x000fda0003f05270 */
[----:B------:R-:W-:Y:S05]  /*5d40*/  @!P0 BRA `(.L_x_15580) ;  /* 0x0000000000188947 */ /* 0x000fea0003800000 */
[----:B------:R-:W-:-:S13]  /*5d50*/  ISETP.NE.AND P0, PT, R0, 0x6, PT ;  /* 0x000000060000780c */ /* 0x000fda0003f05270 */
[----:B------:R-:W-:Y:S05]  /*5d60*/  @P0 BRA `(.L_x_15575) ;  /* 0x0000000800c80947 */ /* 0x000fea0003800000 */
[----:B-1234-:R-:W2:Y:S02]  /*5d70*/  LDG.E R6, desc[UR36][R4.64] ;  /* 0x0000002404067981 */ /* 0x01eea4000c1e1900 */
[----:B--2---:R-:W0:Y:S02]  /*5d80*/  F2I.S64.TRUNC R6, R6 ;  /* 0x0000000600067311 */ /* 0x004e24000020d900 */
[----:B0-----:R-:W-:Y:S01]  /*5d90*/  PRMT R17, R6, 0x7610, R17 ;  /* 0x0000761006117816 */ /* 0x001fe20000000011 */
[----:B------:R-:W-:Y:S06]  /*5da0*/  BRA `(.L_x_15576) ;  /* 0x0000000c000c7947 */ /* 0x000fec0003800000 */
.L_x_15580:
[----:B-1234-:R-:W2:Y:S02]  /*5db0*/  LDG.E.U16 R6, desc[UR36][R4.64] ;  /* 0x0000002404067981 */ /* 0x01eea4000c1e1500 */
[----:B--2---:R-:W-:-:S06]  /*5dc0*/  HADD2.F32 R6, -RZ, R6.H0_H0 ;  /* 0x20000006ff067230 */ /* 0x004fcc0000004100 */
[----:B------:R-:W0:Y:S02]  /*5dd0*/  F2I.S64.TRUNC R6, R6 ;  /* 0x0000000600067311 */ /* 0x000e24000020d900 */
[----:B0-----:R-:W-:Y:S01]  /*5de0*/  PRMT R17, R6, 0x7610, R17 ;  /* 0x0000761006117816 */ /* 0x001fe20000000011 */
[----:B------:R-:W-:Y:S06]  /*5df0*/  BRA `(.L_x_15576) ;  /* 0x0000000800f87947 */ /* 0x000fec0003800000 */
.L_x_15579:
[----:B------:R-:W-:-:S13]  /*5e00*/  ISETP.NE.AND P0, PT, R0, 0x7, PT ;  /* 0x000000070000780c */ /* 0x000fda0003f05270 */
[----:B------:R-:W-:Y:S05]  /*5e10*/  @!P0 BRA `(.L_x_15581) ;  /* 0x0000000000348947 */ /* 0x000fea0003800000 */
        /* <DEDUP_REMOVED lines=8> */
.L_x_15582:
[----:B------:R-:W1:Y:S02]  /*5ea0*/  LDG.E.U16 R4, desc[UR36][R4.64] ;  /* 0x0000002404047981 */ /* 0x000e64000c1e1500 */
[----:B-1234-:R-:W-:-:S06]  /*5eb0*/  HADD2.F32 R6, -RZ, R4.H0_H0 ;  /* 0x20000004ff067230 */ /* 0x01efcc0000004100 */
[----:B------:R-:W0:Y:S02]  /*5ec0*/  F2I.S64.TRUNC R6, R6 ;  /* 0x0000000600067311 */ /* 0x000e24000020d900 */
[----:B0-----:R-:W-:Y:S01]  /*5ed0*/  PRMT R17, R6, 0x7610, R17 ;  /* 0x0000761006117816 */ /* 0x001fe20000000011 */
[----:B------:R-:W-:Y:S06]  /*5ee0*/  BRA `(.L_x_15576) ;  /* 0x0000000800bc7947 */ /* 0x000fec0003800000 */
.L_x_15581:
[----:B------:R-:W1:Y:S02]  /*5ef0*/  LDG.E.64 R4, desc[UR36][R4.64] ;  /* 0x0000002404047981 */ /* 0x000e64000c1e1b00 */
[----:B-1234-:R-:W0:Y:S02]  /*5f00*/  F2I.S64.F64.TRUNC R6, R4 ;  /* 0x0000000400067311 */ /* 0x01ee24000030d900 */
[----:B0-----:R-:W-:Y:S01]  /*5f10*/  PRMT R17, R6, 0x7610, R17 ;  /* 0x0000761006117816 */ /* 0x001fe20000000011 */
[----:B------:R-:W-:Y:S06]  /*5f20*/  BRA `(.L_x_15576) ;  /* 0x0000000800ac7947 */ /* 0x000fec0003800000 */
.L_x_15571:
        /* <DEDUP_REMOVED lines=12> */
.L_x_15585:
[----:B------:R-:W1:Y:S02]  /*5ff0*/  LDG.E.64 R4, desc[UR36][R4.64] ;  /* 0x0000002404047981 */ /* 0x000e64000c1e1b00 */
[----:B-1234-:R-:W0:Y:S02]  /*6000*/  F2I.S64.F64.TRUNC R6, R4 ;  /* 0x0000000400067311 */ /* 0x01ee24000030d900 */
[----:B0-----:R-:W-:Y:S01]  /*6010*/  PRMT R17, R6, 0x7610, R17 ;  /* 0x0000761006117816 */ /* 0x001fe20000000011 */
[----:B------:R-:W-:Y:S06]  /*6020*/  BRA `(.L_x_15576) ;  /* 0x00000008006c7947 */ /* 0x000fec0003800000 */
.L_x_15584:
        /* <DEDUP_REMOVED lines=10> */
[----:B-1-34-:R-:W0:Y:S01]  /*60d0*/  FLO.U32 R6, R3 ;  /* 0x0000000300067300 */ /* 0x01ae2200000e0000 */
        /* <DEDUP_REMOVED lines=14> */
[----:B------:R-:W0:Y:S02]  /*61c0*/  F2I.S64.TRUNC R4, R4 ;  /* 0x0000000400047311 */ /* 0x000e24000020d900 */
[----:B0-----:R-:W-:Y:S01]  /*61d0*/  PRMT R17, R4, 0x7610, R17 ;  /* 0x0000761004117816 */ /* 0x001fe20000000011 */
[----:B------:R-:W-:Y:S06]  /*61e0*/  BRA `(.L_x_15576) ;  /* 0x0000000400fc7947 */ /* 0x000fec0003800000 */
.L_x_15587:
        /* <DEDUP_REMOVED lines=15> */
.L_x_15586:
[----:B-1234-:R-:W2:Y:S02]  /*62e0*/  LDG.E.U16 R6, desc[UR36][R4.64] ;  /* 0x0000002404067981 */ /* 0x01eea4000c1e1500 */
[----:B--2---:R-:W-:-:S06]  /*62f0*/  IMAD.U32 R6, R6, 0x10000, RZ ;  /* 0x0001000006067824 */ /* 0x004fcc00078e00ff */
[----:B------:R-:W0:Y:S02]  /*6300*/  F2I.S64.TRUNC R6, R6 ;  /* 0x0000000600067311 */ /* 0x000e24000020d900 */
[----:B0-----:R-:W-:Y:S01]  /*6310*/  PRMT R17, R6, 0x7610, R17 ;  /* 0x0000761006117816 */ /* 0x001fe20000000011 */
[----:B------:R-:W-:Y:S06]  /*6320*/  BRA `(.L_x_15576) ;  /* 0x0000000400ac7947 */ /* 0x000fec0003800000 */
.L_x_15583:
        /* <DEDUP_REMOVED lines=10> */
.L_x_15590:
        /* <DEDUP_REMOVED lines=13> */
[----:B-1-34-:R-:W-:-:S06]  /*64a0*/  IMAD.U32 R6, R4, -0x80000000, RZ ;  /* 0x8000000004067824 */ /* 0x01afcc00078e00ff */
[----:B------:R-:W-:Y:S05]  /*64b0*/  @P0 BRA `(.L_x_15594) ;  /* 0x0000000000180947 */ /* 0x000fea0003800000 */
[----:B------:R-:W0:Y:S02]  /*64c0*/  FLO.U32 R4, R3 ;  /* 0x0000000300047300 */ /* 0x000e2400000e0000 */
[----:B0-----:R-:W-:-:S04]  /*64d0*/  IADD3 R5, -R4, 0x1f, RZ ;  /* 0x0000001f04057810 */ /* 0x001fc80007ffe1ff */
[----:B------:R-:W-:Y:S01]  /*64e0*/  IADD3 R0, R0, 0x1d, -R5 ;  /* 0x0000001d00007810 */ /* 0x000fe20007ffe805 */
[----:B------:R-:W-:-:S05]  /*64f0*/  VIADD R4, R5, 0xffffffe4 ;  /* 0xffffffe405047836 */ /* 0x000fca0000000000 */
[----:B------:R-:W-:-:S04]  /*6500*/  SHF.L.U32 R4, R3, R4, RZ ;  /* 0x0000000403047219 */ /* 0x000fc800000006ff */
[----:B------:R-:W-:-:S07]  /*6510*/  LOP3.LUT R3, R4, 0x7, RZ, 0xc0, !PT ;  /* 0x0000000704037812 */ /* 0x000fce00078ec0ff */
.L_x_15594:
[----:B------:R-:W-:Y:S05]  /*6520*/  BSYNC B1 ;  /* 0x0000000000017941 */ /* 0x000fea0003800000 */
.L_x_15593:
[----:B------:R-:W-:Y:S01]  /*6530*/  LEA R5, R0, 0x3b800000, 0x17 ;  /* 0x3b80000000057811 */ /* 0x000fe200078eb8ff */
[----:B------:R-:W-:-:S05]  /*6540*/  IMAD.SHL.U32 R0, R3, 0x100000, RZ ;  /* 0x0010000003007824 */ /* 0x000fca00078e00ff */
[----:B------:R-:W-:-:S07]  /*6550*/  LOP3.LUT R0, R5, R0, R6, 0xfe, !PT ;  /* 0x0000000005007212 */ /* 0x000fce00078efe06 */
.L_x_15592:
[----:B------:R-:W-:Y:S05]  /*6560*/  BSYNC B0 ;  /* 0x0000000000007941 */ /* 0x000fea0003800000 */
.L_x_15591:
[----:B------:R-:W0:Y:S02]  /*6570*/  F2I.S64.TRUNC R4, R0 ;  /* 0x0000000000047311 */ /* 0x000e24000020d900 */
[----:B0-----:R-:W-:Y:S01]  /*6580*/  PRMT R17, R4, 0x7610, R17 ;  /* 0x0000761004117816 */ /* 0x001fe20000000011 */
[----:B------:R-:W-:Y:S06]  /*6590*/  BRA `(.L_x_15576) ;  /* 0x0000000400107947 */ /* 0x000fec0003800000 */
.L_x_15589:
        /* <DEDUP_REMOVED lines=21> */
.L_x_15598:
[----:B------:R-:W-:Y:S05]  /*66f0*/  BSYNC B1 ;  /* 0x0000000000017941 */ /* 0x000fea0003800000 */
.L_x_15597:
[----:B------:R-:W-:Y:S01]  /*6700*/  LEA R5, R0, 0x37800000, 0x17 ;  /* 0x3780000000057811 */ /* 0x000fe200078eb8ff */
[----:B------:R-:W-:-:S05]  /*6710*/  IMAD.SHL.U32 R0, R3, 0x200000, RZ ;  /* 0x0020000003007824 */ /* 0x000fca00078e00ff */
[----:B------:R-:W-:-:S07]  /*6720*/  LOP3.LUT R0, R5, R0, R6, 0xfe, !PT ;  /* 0x0000000005007212 */ /* 0x000fce00078efe06 */
.L_x_15596:
[----:B------:R-:W-:Y:S05]  /*6730*/  BSYNC B0 ;  /* 0x0000000000007941 */ /* 0x000fea0003800000 */
.L_x_15595:
[----:B------:R-:W0:Y:S02]  /*6740*/  F2I.S64.TRUNC R4, R0 ;  /* 0x0000000000047311 */ /* 0x000e24000020d900 */
[----:B0-----:R-:W-:Y:S01]  /*6750*/  PRMT R17, R4, 0x7610, R17 ;  /* 0x0000761004117816 */ /* 0x001fe20000000011 */
[----:B------:R-:W-:Y:S06]  /*6760*/  BRA `(.L_x_15576) ;  /* 0x00000000009c7947 */ /* 0x000fec0003800000 */
.L_x_15588:
        /* <DEDUP_REMOVED lines=14> */
.L_x_15602:
[----:B------:R-:W-:Y:S05]  /*6850*/  BSYNC B0 ;  /* 0x0000000000007941 */ /* 0x000fea0003800000 */
.L_x_15601:
[----:B------:R-:W0:Y:S02]  /*6860*/  F2I.S64.TRUNC R4, R0 ;  /* 0x0000000000047311 */ /* 0x000e24000020d900 */
[----:B0-----:R-:W-:Y:S01]  /*6870*/  PRMT R17, R4, 0x7610, R17 ;  /* 0x0000761004117816 */ /* 0x001fe20000000011 */
[----:B------:R-:W-:Y:S06]  /*6880*/  BRA `(.L_x_15576) ;  /* 0x0000000000547947 */ /* 0x000fec0003800000 */
.L_x_15575:
        /* <DEDUP_REMOVED lines=8> */
[----:B-1234-:R-:W-:-:S02]  /*6910*/  IMAD.U32 R6, RZ, RZ, UR4 ;  /* 0x00000004ff067e24 */ /* 0x01efc4000f8e00ff */
[----:B------:R-:W-:Y:S02]  /*6920*/  IMAD.U32 R7, RZ, RZ, UR5 ;  /* 0x00000005ff077e24 */ /* 0x000fe4000f8e00ff */
[----:B------:R-:W-:Y:S02]  /*6930*/  IMAD.U32 R11, RZ, RZ, UR7 ;  /* 0x00000007ff0b7e24 */ /* 0x000fe4000f8e00ff */
[----:B------:R-:W-:Y:S02]  /*6940*/  IMAD.MOV.U32 R8, RZ, RZ, 0x4e ;  /* 0x0000004eff087424 */ /* 0x000fe400078e00ff */
[----:B------:R-:W-:Y:S02]  /*6950*/  IMAD.MOV.U32 R12, RZ, RZ, 0x1 ;  /* 0x00000001ff0c7424 */ /* 0x000fe400078e00ff */
[----:B------:R-:W-:-:S07]  /*6960*/  IMAD.MOV.U32 R13, RZ, RZ, RZ ;  /* 0x000000ffff0d7224 */ /* 0x000fce00078e00ff */
[----:B------:R-:W-:-:S07]  /*6970*/  LEPC R20, `(.L_x_15603) ;  /* 0x000000001014794e */ /* 0x000fce0000000000 */
[----:B0----5:R-:W-:Y:S05]  /*6980*/  CALL.ABS.NOINC R14 ;  /* 0x000000000e007343 */ /* 0x021fea0003c00000 */
.L_x_15603:
[----:B------:R-:W-:Y:S01]  /*6990*/  PRMT R17, RZ, 0x7610, R17 ;  /* 0x00007610ff117816 */ /* 0x000fe20000000011 */
[----:B------:R-:W-:Y:S06]  /*69a0*/  BRA `(.L_x_15576) ;  /* 0x00000000000c7947 */ /* 0x000fec0003800000 */
.L_x_15600:
[----:B------:R0:W5:Y:S01]  /*69b0*/  LDG.E.U8 R17, desc[UR36][R4.64] ;  /* 0x0000002404117981 */ /* 0x000162000c1e1100 */
[----:B------:R-:W-:Y:S05]  /*69c0*/  BRA `(.L_x_15576) ;  /* 0x0000000000047947 */ /* 0x000fea0003800000 */
.L_x_15599:
[----:B------:R0:W5:Y:S02]  /*69d0*/  LDG.E.U8 R17, desc[UR36][R4.64] ;  /* 0x0000002404117981 */ /* 0x000164000c1e1100 */
.L_x_15576:
[----:B-1234-:R-:W1:Y:S01]  /*69e0*/  LDC.U8 R6, c[0x0][0x23d] ;  /* 0x00008f40ff067b82 */ /* 0x01ee620000000000 */
        /* <DEDUP_REMOVED lines=18> */
.L_x_15607:
[----:B------:R0:W5:Y:S01]  /*6b10*/  LDG.E.U8 R18, desc[UR36][R4.64] ;  /* 0x0000002404127981 */ /* 0x000162000c1e1100 */
[----:B------:R-:W-:Y:S05]  /*6b20*/  BRA `(.L_x_15609) ;  /* 0x0000000c00647947 */ /* 0x000fea0003800000 */
.L_x_15606:
        /* <DEDUP_REMOVED lines=8> */
.L_x_15611:
[----:B------:R2:W5:Y:S01]  /*6bb0*/  LDG.E.U8 R18, desc[UR36][R4.64] ;  /* 0x0000002404127981 */ /* 0x000562000c1e1100 */
[----:B------:R-:W-:Y:S05]  /*6bc0*/  BRA `(.L_x_15609) ;  /* 0x0000000c003c7947 */ /* 0x000fea0003800000 */
.L_x_15610:
[----:B------:R4:W5:Y:S01]  /*6bd0*/  LDG.E.U16 R18, desc[UR36][R4.64] ;  /* 0x0000002404127981 */ /* 0x000962000c1e1500 */
[----:B------:R-:W-:Y:S05]  /*6be0*/  BRA `(.L_x_15609) ;  /* 0x0000000c00347947 */ /* 0x000fea0003800000 */
.L_x_15605:
        /* <DEDUP_REMOVED lines=10> */
.L_x_15613:
[----:B------:R-:W2:Y:S02]  /*6c90*/  LDG.E.U16 R6, desc[UR36][R4.64] ;  /* 0x0000002404067981 */ /* 0x000ea4000c1e1500 */
[----:B--2---:R-:W-:-:S06]  /*6ca0*/  HADD2.F32 R6, -RZ, R6.H0_H0 ;  /* 0x20000006ff067230 */ /* 0x004fcc0000004100 */
[----:B------:R-:W0:Y:S02]  /*6cb0*/  F2I.S64.TRUNC R6, R6 ;  /* 0x0000000600067311 */ /* 0x000e24000020d900 */
[----:B0-----:R-:W-:Y:S01]  /*6cc0*/  PRMT R18, R6, 0x7610, R18 ;  /* 0x0000761006127816 */ /* 0x001fe20000000012 */
[----:B------:R-:W-:Y:S06]  /*6cd0*/  BRA `(.L_x_15609) ;  /* 0x0000000800f87947 */ /* 0x000fec0003800000 */
.L_x_15612:
        /* <DEDUP_REMOVED lines=10> */
.L_x_15615:
[----:B------:R-:W2:Y:S02]  /*6d80*/  LDG.E.U16 R4, desc[UR36][R4.64] ;  /* 0x0000002404047981 */ /* 0x000ea4000c1e1500 */
[----:B--2---:R-:W-:-:S06]  /*6d90*/  HADD2.F32 R6, -RZ, R4.H0_H0 ;  /* 0x20000004ff067230 */ /* 0x004fcc0000004100 */
[----:B------:R-:W0:Y:S02]  /*6da0*/  F2I.S64.TRUNC R6, R6 ;  /* 0x0000000600067311 */ /* 0x000e24000020d900 */
[----:B0-----:R-:W-:Y:S01]  /*6db0*/  PRMT R18, R6, 0x7610, R18 ;  /* 0x0000761006127816 */ /* 0x001fe20000000012 */
[----:B------:R-:W-:Y:S06]  /*6dc0*/  BRA `(.L_x_15609) ;  /* 0x0000000800bc7947 */ /* 0x000fec0003800000 */
.L_x_15614:
[----:B------:R-:W2:Y:S02]  /*6dd0*/  LDG.E.64 R4, desc[UR36][R4.64] ;  /* 0x0000002404047981 */ /* 0x000ea4000c1e1b00 */
[----:B--2---:R-:W0:Y:S02]  /*6de0*/  F2I.S64.F64.TRUNC R6, R4 ;  /* 0x0000000400067311 */ /* 0x004e24000030d900 */
[----:B0-----:R-:W-:Y:S01]  /*6df0*/  PRMT R18, R6, 0x7610, R18 ;  /* 0x0000761006127816 */ /* 0x001fe20000000012 */
[----:B------:R-:W-:Y:S06]  /*6e00*/  BRA `(.L_x_15609) ;  /* 0x0000000800ac7947 */ /* 0x000fec0003800000 */
.L_x_15604:
        /* <DEDUP_REMOVED lines=12> */
.L_x_15618:
[----:B------:R-:W2:Y:S02]  /*6ed0*/  LDG.E.64 R4, desc[UR36][R4.64] ;  /* 0x0000002404047981 */ /* 0x000ea4000c1e1b00 */
[----:B--2---:R-:W0:Y:S02]  /*6ee0*/  F2I.S64.F64.TRUNC R6, R4 ;  /* 0x0000000400067311 */ /* 0x004e24000030d900 */
[----:B0-----:R-:W-:Y:S01]  /*6ef0*/  PRMT R18, R6, 0x7610, R18 ;  /* 0x0000761006127816 */ /* 0x001fe20000000012 */
[----:B------:R-:W-:Y:S06]  /*6f00*/  BRA `(.L_x_15609) ;  /* 0x00000008006c7947 */ /* 0x000fec0003800000 */
.L_x_15617:
        /* <DEDUP_REMOVED lines=28> */
.L_x_15620:
        /* <DEDUP_REMOVED lines=15> */
.L_x_15619:
[----:B------:R-:W2:Y:S02]  /*71c0*/  LDG.E.U16 R6, desc[UR36][R4.64] ;  /* 0x0000002404067981 */ /* 0x000ea4000c1e1500 */
[----:B--2---:R-:W-:-:S06]  /*71d0*/  IMAD.U32 R6, R6, 0x10000, RZ ;  /* 0x0001000006067824 */ /* 0x004fcc00078e00ff */
[----:B------:R-:W0:Y:S02]  /*71e0*/  F2I.S64.TRUNC R6, R6 ;  /* 0x0000000600067311 */ /* 0x000e24000020d900 */
[----:B0-----:R-:W-:Y:S01]  /*71f0*/  PRMT R18, R6, 0x7610, R18 ;  /* 0x0000761006127816 */ /* 0x001fe20000000012 */
[----:B------:R-:W-:Y:S06]  /*7200*/  BRA `(.L_x_15609) ;  /* 0x0000000400ac7947 */ /* 0x000fec0003800000 */
.L_x_15616:
        /* <DEDUP_REMOVED lines=10> */
.L_x_15623:
        /* <DEDUP_REMOVED lines=21> */
.L_x_15627:
[----:B------:R-:W-:Y:S05]  /*7400*/  BSYNC B1 ;  /* 0x0000000000017941 */ /* 0x000fea0003800000 */
.L_x_15626:
[----:B------:R-:W-:Y:S01]  /*7410*/  LEA R5, R0, 0x3b800000, 0x17 ;  /* 0x3b80000000057811 */ /* 0x000fe200078eb8ff */
[----:B------:R-:W-:-:S05]  /*7420*/  IMAD.SHL.U32 R0, R3, 0x100000, RZ ;  /* 0x0010000003007824 */ /* 0x000fca00078e00ff */
[----:B------:R-:W-:-:S07]  /*7430*/  LOP3.LUT R0, R5, R0, R6, 0xfe, !PT ;  /* 0x0000000005007212 */ /* 0x000fce00078efe06 */
.L_x_15625:
[----:B------:R-:W-:Y:S05]  /*7440*/  BSYNC B0 ;  /* 0x0000000000007941 */ /* 0x000fea0003800000 */
.L_x_15624:
[----:B------:R-:W0:Y:S02]  /*7450*/  F2I.S64.TRUNC R4, R0 ;  /* 0x0000000000047311 */ /* 0x000e24000020d900 */
[----:B0-----:R-:W-:Y:S01]  /*7460*/  PRMT R18, R4, 0x7610, R18 ;  /* 0x0000761004127816 */ /* 0x001fe20000000012 */
[----:B------:R-:W-:Y:S06]  /*7470*/  BRA `(.L_x_15609) ;  /* 0x0000000400107947 */ /* 0x000fec0003800000 */
.L_x_15622:
        /* <DEDUP_REMOVED lines=21> */
.L_x_15631:
[----:B------:R-:W-:Y:S05]  /*75d0*/  BSYNC B1 ;  /* 0x0000000000017941 */ /* 0x000fea0003800000 */
.L_x_15630:
[----:B------:R-:W-:Y:S01]  /*75e0*/  LEA R5, R0, 0x37800000, 0x17 ;  /* 0x3780000000057811 */ /* 0x000fe200078eb8ff */
[----:B------:R-:W-:-:S05]  /*75f0*/  IMAD.SHL.U32 R0, R3, 0x200000, RZ ;  /* 0x0020000003007824 */ /* 0x000fca00078e00ff */
[----:B------:R-:W-:-:S07]  /*7600*/  LOP3.LUT R0, R5, R0, R6, 0xfe, !PT ;  /* 0x0000000005007212 */ /* 0x000fce00078efe06 */
.L_x_15629:
[----:B------:R-:W-:Y:S05]  /*7610*/  BSYNC B0 ;  /* 0x0000000000007941 */ /* 0x000fea0003800000 */
.L_x_15628:
[----:B------:R-:W0:Y:S02]  /*7620*/  F2I.S64.TRUNC R4, R0 ;  /* 0x0000000000047311 */ /* 0x000e24000020d900 */
[----:B0-----:R-:W-:Y:S01]  /*7630*/  PRMT R18, R4, 0x7610, R18 ;  /* 0x0000761004127816 */ /* 0x001fe20000000012 */
[----:B------:R-:W-:Y:S06]  /*7640*/  BRA `(.L_x_15609) ;  /* 0x00000000009c7947 */ /* 0x000fec0003800000 */
.L_x_15621:
        /* <DEDUP_REMOVED lines=14> */
.L_x_15635:
[----:B------:R-:W-:Y:S05]  /*7730*/  BSYNC B0 ;  /* 0x0000000000007941 */ /* 0x000fea0003800000 */
.L_x_15634:
[----:B------:R-:W0:Y:S02]  /*7740*/  F2I.S64.TRUNC R4, R0 ;  /* 0x0000000000047311 */ /* 0x000e24000020d900 */
[----:B0-----:R-:W-:Y:S01]  /*7750*/  PRMT R18, R4, 0x7610, R18 ;  /* 0x0000761004127816 */ /* 0x001fe20000000012 */
[----:B------:R-:W-:Y:S06]  /*7760*/  BRA `(.L_x_15609) ;  /* 0x0000000000547947 */ /* 0x000fec0003800000 */
.L_x_15608:
        /* <DEDUP_REMOVED lines=16> */
.L_x_15636:
[----:B------:R-:W-:Y:S01]  /*7870*/  PRMT R18, RZ, 0x7610, R18 ;  /* 0x00007610ff127816 */ /* 0x000fe20000000012 */
[----:B------:R-:W-:Y:S06]  /*7880*/  BRA `(.L_x_15609) ;  /* 0x00000000000c7947 */ /* 0x000fec0003800000 */
.L_x_15633:
[----:B------:R0:W5:Y:S01]  /*7890*/  LDG.E.U8 R18, desc[UR36][R4.64] ;  /* 0x0000002404127981 */ /* 0x000162000c1e1100 */
[----:B------:R-:W-:Y:S05]  /*78a0*/  BRA `(.L_x_15609) ;  /* 0x0000000000047947 */ /* 0x000fea0003800000 */
.L_x_15632:
[----:B------:R0:W5:Y:S02]  /*78b0*/  LDG.E.U8 R18, desc[UR36][R4.64] ;  /* 0x0000002404127981 */ /* 0x000164000c1e1100 */
.L_x_15609:
[----:B------:R-:W0:Y:S01]  /*78c0*/  LDC.U8 R3, c[0x0][0x23e] ;  /* 0x00008f80ff037b82 */ /* 0x000e220000000000 */
[----:B------:R-:W-:Y:S02]  /*78d0*/  ULDC UR4, c[0x0][0x248] ;  /* 0x0000920000047ab9 */ /* 0x000fe40000000800 */
[----:B------:R-:W-:-:S05]  /*78e0*/  IMAD R19, R19, UR4, RZ ;  /* 0x0000000413137c24 */ /* 0x000fca000f8e02ff */
[----:B01234-:R-:W0:Y:S01]  /*78f0*/  LDC.64 R4, c[0x0][0x230] ;  /* 0x00008c00ff047b82 */ /* 0x01fe220000000a00 */
[----:B------:R-:W-:-:S04]  /*7900*/  PRMT R0, R3, 0x9910, RZ ;  /* 0x0000991003007816 */ /* 0x000fc800000000ff */
        /* <DEDUP_REMOVED lines=14> */
.L_x_15640:
[----:B------:R0:W5:Y:S01]  /*79f0*/  LDG.E.U8 R19, desc[UR36][R4.64] ;  /* 0x0000002404137981 */ /* 0x000162000c1e1100 */
[----:B------:R-:W-:Y:S05]  /*7a00*/  BRA `(.L_x_15642) ;  /* 0x0000000c00647947 */ /* 0x000fea0003800000 */
.L_x_15639:
        /* <DEDUP_REMOVED lines=8> */
.L_x_15644:
[----:B------:R3:W5:Y:S01]  /*7a90*/  LDG.E.U8 R19, desc[UR36][R4.64] ;  /* 0x0000002404137981 */ /* 0x000762000c1e1100 */
[----:B------:R-:W-:Y:S05]  /*7aa0*/  BRA `(.L_x_15642) ;  /* 0x0000000c003c7947 */ /* 0x000fea0003800000 */
.L_x_15643:
[----:B------:R4:W5:Y:S01]  /*7ab0*/  LDG.E.U16 R19, desc[UR36][R4.64] ;  /* 0x0000002404137981 */ /* 0x000962000c1e1500 */
[----:B------:R-:W-:Y:S05]  /*7ac0*/  BRA `(.L_x_15642) ;  /* 0x0000000c00347947 */ /* 0x000fea0003800000 */
.L_x_15638:
        /* <DEDUP_REMOVED lines=10> */
.L_x_15646:
[----:B------:R-:W2:Y:S02]  /*7b70*/  LDG.E.U16 R6, desc[UR36][R4.64] ;  /* 0x0000002404067981 */ /* 0x000ea4000c1e1500 */
[----:B--2---:R-:W-:-:S06]  /*7b80*/  HADD2.F32 R6, -RZ, R6.H0_H0 ;  /* 0x20000006ff067230 */ /* 0x004fcc0000004100 */
[----:B------:R-:W0:Y:S02]  /*7b90*/  F2I.S64.TRUNC R6, R6 ;  /* 0x0000000600067311 */ /* 0x000e24000020d900 */
[----:B0-----:R-:W-:Y:S01]  /*7ba0*/  PRMT R19, R6, 0x7610, R19 ;  /* 0x0000761006137816 */ /* 0x001fe20000000013 */
[----:B------:R-:W-:Y:S06]  /*7bb0*/  BRA `(.L_x_15642) ;  /* 0x0000000800f87947 */ /* 0x000fec0003800000 */
.L_x_15645:
        /* <DEDUP_REMOVED lines=10> */
.L_x_15648:
[----:B------:R-:W2:Y:S02]  /*7c60*/  LDG.E.U16 R4, desc[UR36][R4.64] ;  /* 0x0000002404047981 */ /* 0x000ea4000c1e1500 */
[----:B--2---:R-:W-:-:S06]  /*7c70*/  HADD2.F32 R6, -RZ, R4.H0_H0 ;  /* 0x20000004ff067230 */ /* 0x004fcc0000004100 */
[----:B------:R-:W0:Y:S02]  /*7c80*/  F2I.S64.TRUNC R6, R6 ;  /* 0x0000000600067311 */ /* 0x000e24000020d900 */
[----:B0-----:R-:W-:Y:S01]  /*7c90*/  PRMT R19, R6, 0x7610, R19 ;  /* 0x0000761006137816 */ /* 0x001fe20000000013 */
[----:B------:R-:W-:Y:S06]  /*7ca0*/  BRA `(.L_x_15642) ;  /* 0x0000000800bc7947 */ /* 0x000fec0003800000 */
.L_x_15647:
[----:B------:R-:W2:Y:S02]  /*7cb0*/  LDG.E.64 R4, desc[UR36][R4.64] ;  /* 0x0000002404047981 */ /* 0x000ea4000c1e1b00 */
[----:B--2---:R-:W0:Y:S02]  /*7cc0*/  F2I.S64.F64.TRUNC R6, R4 ;  /* 0x0000000400067311 */ /* 0x004e24000030d900 */
[----:B0-----:R-:W-:Y:S01]  /*7cd0*/  PRMT R19, R6, 0x7610, R19 ;  /* 0x0000761006137816 */ /* 0x001fe20000000013 */
[----:B------:R-:W-:Y:S06]  /*7ce0*/  BRA `(.L_x_15642) ;  /* 0x0000000800ac7947 */ /* 0x000fec0003800000 */
.L_x_15637:
        /* <DEDUP_REMOVED lines=12> */
.L_x_15651:
[----:B------:R-:W2:Y:S02]  /*7db0*/  LDG.E.64 R4, desc[UR36][R4.64] ;  /* 0x0000002404047981 */ /* 0x000ea4000c1e1b00 */
[----:B--2---:R-:W0:Y:S02]  /*7dc0*/  F2I.S64.F64.TRUNC R6, R4 ;  /* 0x0000000400067311 */ /* 0x004e24000030d900 */
[----:B0-----:R-:W-:Y:S01]  /*7dd0*/  PRMT R19, R6, 0x7610, R19 ;  /* 0x0000761006137816 */ /* 0x001fe20000000013 */
[----:B------:R-:W-:Y:S06]  /*7de0*/  BRA `(.L_x_15642) ;  /* 0x00000008006c7947 */ /* 0x000fec0003800000 */
.L_x_15650:
        /* <DEDUP_REMOVED lines=28> */
.L_x_15653:
        /* <DEDUP_REMOVED lines=15> */
.L_x_15652:
[----:B------:R-:W2:Y:S02]  /*80a0*/  LDG.E.U16 R6, desc[UR36][R4.64] ;  /* 0x0000002404067981 */ /* 0x000ea4000c1e1500 */
[----:B--2---:R-:W-:-:S06]  /*80b0*/  IMAD.U32 R6, R6, 0x10000, RZ ;  /* 0x0001000006067824 */ /* 0x004fcc00078e00ff */
[----:B------:R-:W0:Y:S02]  /*80c0*/  F2I.S64.TRUNC R6, R6 ;  /* 0x0000000600067311 */ /* 0x000e24000020d900 */
[----:B0-----:R-:W-:Y:S01]  /*80d0*/  PRMT R19, R6, 0x7610, R19 ;  /* 0x0000761006137816 */ /* 0x001fe20000000013 */
[----:B------:R-:W-:Y:S06]  /*80e0*/  BRA `(.L_x_15642) ;  /* 0x0000000400ac7947 */ /* 0x000fec0003800000 */
.L_x_15649:
        /* <DEDUP_REMOVED lines=10> */
.L_x_15656:
        /* <DEDUP_REMOVED lines=21> */
.L_x_15660:
[----:B------:R-:W-:Y:S05]  /*82e0*/  BSYNC B1 ;  /* 0x0000000000017941 */ /* 0x000fea0003800000 */
.L_x_15659:
[----:B------:R-:W-:Y:S01]  /*82f0*/  LEA R5, R0, 0x3b800000, 0x17 ;  /* 0x3b80000000057811 */ /* 0x000fe200078eb8ff */
[----:B------:R-:W-:-:S05]  /*8300*/  IMAD.SHL.U32 R0, R3, 0x100000, RZ ;  /* 0x0010000003007824 */ /* 0x000fca00078e00ff */
[----:B------:R-:W-:-:S07]  /*8310*/  LOP3.LUT R0, R5, R0, R6, 0xfe, !PT ;  /* 0x0000000005007212 */ /* 0x000fce00078efe06 */
.L_x_15658:
[----:B------:R-:W-:Y:S05]  /*8320*/  BSYNC B0 ;  /* 0x0000000000007941 */ /* 0x000fea0003800000 */
.L_x_15657:
[----:B------:R-:W0:Y:S02]  /*8330*/  F2I.S64.TRUNC R4, R0 ;  /* 0x0000000000047311 */ /* 0x000e24000020d900 */
[----:B0-----:R-:W-:Y:S01]  /*8340*/  PRMT R19, R4, 0x7610, R19 ;  /* 0x0000761004137816 */ /* 0x001fe20000000013 */
[----:B------:R-:W-:Y:S06]  /*8350*/  BRA `(.L_x_15642) ;  /* 0x0000000400107947 */ /* 0x000fec0003800000 */
.L_x_15655:
        /* <DEDUP_REMOVED lines=21> */
.L_x_15664:
[----:B------:R-:W-:Y:S05]  /*84b0*/  BSYNC B1 ;  /* 0x0000000000017941 */ /* 0x000fea0003800000 */
.L_x_15663:
[----:B------:R-:W-:Y:S01]  /*84c0*/  LEA R5, R0, 0x37800000, 0x17 ;  /* 0x3780000000057811 */ /* 0x000fe200078eb8ff */
[----:B------:R-:W-:-:S05]  /*84d0*/  IMAD.SHL.U32 R0, R3, 0x200000, RZ ;  /* 0x0020000003007824 */ /* 0x000fca00078e00ff */
[----:B------:R-:W-:-:S07]  /*84e0*/  LOP3.LUT R0, R5, R0, R6, 0xfe, !PT ;  /* 0x0000000005007212 */ /* 0x000fce00078efe06 */
.L_x_15662:
[----:B------:R-:W-:Y:S05]  /*84f0*/  BSYNC B0 ;  /* 0x0000000000007941 */ /* 0x000fea0003800000 */
.L_x_15661:
[----:B------:R-:W0:Y:S02]  /*8500*/  F2I.S64.TRUNC R4, R0 ;  /* 0x0000000000047311 */ /* 0x000e24000020d900 */
[----:B0-----:R-:W-:Y:S01]  /*8510*/  PRMT R19, R4, 0x7610, R19 ;  /* 0x0000761004137816 */ /* 0x001fe20000000013 */
[----:B------:R-:W-:Y:S06]  /*8520*/  BRA `(.L_x_15642) ;  /* 0x00000000009c7947 */ /* 0x000fec0003800000 */
.L_x_15654:
        /* <DEDUP_REMOVED lines=14> */
.L_x_15668:
[----:B------:R-:W-:Y:S05]  /*8610*/  BSYNC B0 ;  /* 0x0000000000007941 */ /* 0x000fea0003800000 */
.L_x_15667:
[----:B------:R-:W0:Y:S02]  /*8620*/  F2I.S64.TRUNC R4, R0 ;  /* 0x0000000000047311 */ /* 0x000e24000020d900 */
[----:B0-----:R-:W-:Y:S01]  /*8630*/  PRMT R19, R4, 0x7610, R19 ;  /* 0x0000761004137816 */ /* 0x001fe20000000013 */
[----:B------:R-:W-:Y:S06]  /*8640*/  BRA `(.L_x_15642) ;  /* 0x0000000000547947 */ /* 0x000fec0003800000 */
.L_x_15641:
        /* <DEDUP_REMOVED lines=16> */
.L_x_15669:
[----:B------:R-:W-:Y:S01]  /*8750*/  PRMT R19, RZ, 0x7610, R19 ;  /* 0x00007610ff137816 */ /* 0x000fe20000000013 */
[----:B------:R-:W-:Y:S06]  /*8760*/  BRA `(.L_x_15642) ;  /* 0x00000000000c7947 */ /* 0x000fec0003800000 */
.L_x_15666:
[----:B------:R0:W5:Y:S01]  /*8770*/  LDG.E.U8 R19, desc[UR36][R4.64] ;  /* 0x0000002404137981 */ /* 0x000162000c1e1100 */
[----:B------:R-:W-:Y:S05]  /*8780*/  BRA `(.L_x_15642) ;  /* 0x0000000000047947 */ /* 0x000fea0003800000 */
.L_x_15665:
[----:B------:R0:W5:Y:S02]  /*8790*/  LDG.E.U8 R19, desc[UR36][R4.64] ;  /* 0x0000002404137981 */ /* 0x000164000c1e1100 */
.L_x_15642:
[----:B------:R-:W-:-:S07]  /*87a0*/  VIADD R27, R27, 0x80 ;  /* 0x000000801b1b7836 */ /* 0x000fce0000000000 */
.L_x_15570:
[----:B------:R-:W-:Y:S05]  /*87b0*/  BSYNC B6 ;  /* 0x0000000000067941 */ /* 0x000fea0003800000 */
.L_x_15569:
[----:B------:R-:W-:Y:S01]  /*87c0*/  ISETP.GE.AND P0, PT, R27, R22, PT ;  /* 0x000000161b00720c */ /* 0x000fe20003f06270 */
[----:B------:R-:W-:Y:S01]  /*87d0*/  BSSY B6, `(.L_x_15670) ;  /* 0x00002cd000067945 */ /* 0x000fe20003800000 */
[----:B------:R-:W-:Y:S02]  /*87e0*/  PRMT R22, RZ, 0x7610, R22 ;  /* 0x00007610ff167816 */ /* 0x000fe40000000016 */
[----:B------:R-:W-:-:S09]  /*87f0*/  PRMT R23, RZ, 0x7610, R23 ;  /* 0x00007610ff177816 */ /* 0x000fd20000000017 */
        /* <DEDUP_REMOVED lines=20> */
.L_x_15675:
[----:B------:R0:W5:Y:S01]  /*8940*/  LDG.E.U8 R22, desc[UR36][R4.64] ;  /* 0x0000002404167981 */ /* 0x000162000c1e1100 */
[----:B------:R-:W-:Y:S05]  /*8950*/  BRA `(.L_x_15677) ;  /* 0x0000000c00647947 */ /* 0x000fea0003800000 */
.L_x_15674:
        /* <DEDUP_REMOVED lines=8> */
.L_x_15679:
[----:B------:R4:W5:Y:S01]  /*89e0*/  LDG.E.U8 R22, desc[UR36][R4.64] ;  /* 0x0000002404167981 */ /* 0x000962000c1e1100 */
[----:B------:R-:W-:Y:S05]  /*89f0*/  BRA `(.L_x_15677) ;  /* 0x0000000c003c7947 */ /* 0x000fea0003800000 */
.L_x_15678:
[----:B------:R0:W5:Y:S01]  /*8a00*/  LDG.E.U16 R22, desc[UR36][R4.64] ;  /* 0x0000002404167981 */ /* 0x000162000c1e1500 */
[----:B------:R-:W-:Y:S05]  /*8a10*/  BRA `(.L_x_15677) ;  /* 0x0000000c00347947 */ /* 0x000fea0003800000 */
.L_x_15673:
        /* <DEDUP_REMOVED lines=10> */
.L_x_15681:
[----:B------:R-:W2:Y:S02]  /*8ac0*/  LDG.E.U16 R6, desc[UR36][R4.64] ;  /* 0x0000002404067981 */ /* 0x000ea4000c1e1500 */
[----:B--2---:R-:W-:-:S06]  /*8ad0*/  HADD2.F32 R6, -RZ, R6.H0_H0 ;  /* 0x20000006ff067230 */ /* 0x004fcc0000004100 */
[----:B------:R-:W0:Y:S02]  /*8ae0*/  F2I.S64.TRUNC R6, R6 ;  /* 0x0000000600067311 */ /* 0x000e24000020d900 */
[----:B0-----:R-:W-:Y:S01]  /*8af0*/  PRMT R22, R6, 0x7610, R22 ;  /* 0x0000761006167816 */ /* 0x001fe20000000016 */
[----:B------:R-:W-:Y:S06]  /*8b00*/  BRA `(.L_x_15677) ;  /* 0x0000000800f87947 */ /* 0x000fec0003800000 */
.L_x_15680:
        /* <DEDUP_REMOVED lines=10> */
.L_x_15683:
[----:B------:R-:W2:Y:S02]  /*8bb0*/  LDG.E.U16 R4, desc[UR36][R4.64] ;  /* 0x0000002404047981 */ /* 0x000ea4000c1e1500 */
[----:B--2---:R-:W-:-:S06]  /*8bc0*/  HADD2.F32 R6, -RZ, R4.H0_H0 ;  /* 0x20000004ff067230 */ /* 0x004fcc0000004100 */
[----:B------:R-:W0:Y:S02]  /*8bd0*/  F2I.S64.TRUNC R6, R6 ;  /* 0x0000000600067311 */ /* 0x000e24000020d900 */
[----:B0-----:R-:W-:Y:S01]  /*8be0*/  PRMT R22, R6, 0x7610, R22 ;  /* 0x0000761006167816 */ /* 0x001fe20000000016 */
[----:B------:R-:W-:Y:S06]  /*8bf0*/  BRA `(.L_x_15677) ;  /* 0x0000000800bc7947 */ /* 0x000fec0003800000 */
.L_x_15682:
[----:B------:R-:W2:Y:S02]  /*8c00*/  LDG.E.64 R4, desc[UR36][R4.64] ;  /* 0x0000002404047981 */ /* 0x000ea4000c1e1b00 */
[----:B--2---:R-:W0:Y:S02]  /*8c10*/  F2I.S64.F64.TRUNC R6, R4 ;  /* 0x0000000400067311 */ /* 0x004e24000030d900 */
[----:B0-----:R-:W-:Y:S01]  /*8c20*/  PRMT R22, R6, 0x7610, R22 ;  /* 0x0000761006167816 */ /* 0x001fe20000000016 */
[----:B------:R-:W-:Y:S06]  /*8c30*/  BRA `(.L_x_15677) ;  /* 0x0000000800ac7947 */ /* 0x000fec0003800000 */
.L_x_15672:
        /* <DEDUP_REMOVED lines=12> */
.L_x_15686:
[----:B------:R-:W2:Y:S02]  /*8d00*/  LDG.E.64 R4, desc[UR36][R4.64] ;  /* 0x0000002404047981 */ /* 0x000ea4000c1e1b00 */
[----:B--2---:R-:W0:Y:S02]  /*8d10*/  F2I.S64.F64.TRUNC R6, R4 ;  /* 0x0000000400067311 */ /* 0x004e24000030d900 */
[----:B0-----:R-:W-:Y:S01]  /*8d20*/  PRMT R22, R6, 0x7610, R22 ;  /* 0x0000761006167816 */ /* 0x001fe20000000016 */
[----:B------:R-:W-:Y:S06]  /*8d30*/  BRA `(.L_x_15677) ;  /* 0x00000008006c7947 */ /* 0x000fec0003800000 */
.L_x_15685:
        /* <DEDUP_REMOVED lines=28> */
.L_x_15688:
        /* <DEDUP_REMOVED lines=15> */
.L_x_15687:
[----:B------:R-:W2:Y:S02]  /*8ff0*/  LDG.E.U16 R6, desc[UR36][R4.64] ;  /* 0x0000002404067981 */ /* 0x000ea4000c1e1500 */
[----:B--2---:R-:W-:-:S06]  /*9000*/  IMAD.U32 R6, R6, 0x10000, RZ ;  /* 0x0001000006067824 */ /* 0x004fcc00078e00ff */
[----:B------:R-:W0:Y:S02]  /*9010*/  F2I.S64.TRUNC R6, R6 ;  /* 0x0000000600067311 */ /* 0x000e24000020d900 */
[----:B0-----:R-:W-:Y:S01]  /*9020*/  PRMT R22, R6, 0x7610, R22 ;  /* 0x0000761006167816 */ /* 0x001fe20000000016 */
[----:B------:R-:W-:Y:S06]  /*9030*/  BRA `(.L_x_15677) ;  /* 0x0000000400ac7947 */ /* 0x000fec0003800000 */
.L_x_15684:
        /* <DEDUP_REMOVED lines=10> */
.L_x_15691:
        /* <DEDUP_REMOVED lines=21> */
.L_x_15695:
[----:B------:R-:W-:Y:S05]  /*9230*/  BSYNC B1 ;  /* 0x0000000000017941 */ /* 0x000fea0003800000 */
.L_x_15694:
[----:B------:R-:W-:Y:S01]  /*9240*/  LEA R5, R0, 0x3b800000, 0x17 ;  /* 0x3b80000000057811 */ /* 0x000fe200078eb8ff */
[----:B------:R-:W-:-:S05]  /*9250*/  IMAD.SHL.U32 R0, R3, 0x100000, RZ ;  /* 0x0010000003007824 */ /* 0x000fca00078e00ff */
[----:B------:R-:W-:-:S07]  /*9260*/  LOP3.LUT R0, R5, R0, R6, 0xfe, !PT ;  /* 0x0000000005007212 */ /* 0x000fce00078efe06 */
.L_x_15693:
[----:B------:R-:W-:Y:S05]  /*9270*/  BSYNC B0 ;  /* 0x0000000000007941 */ /* 0x000fea0003800000 */
.L_x_15692:
[----:B------:R-:W0:Y:S02]  /*9280*/  F2I.S64.TRUNC R4, R0 ;  /* 0x0000000000047311 */ /* 0x000e24000020d900 */
[----:B0-----:R-:W-:Y:S01]  /*9290*/  PRMT R22, R4, 0x7610, R22 ;  /* 0x0000761004167816 */ /* 0x001fe20000000016 */
[----:B------:R-:W-:Y:S06]  /*92a0*/  BRA `(.L_x_15677) ;  /* 0x0000000400107947 */ /* 0x000fec0003800000 */
.L_x_15690:
        /* <DEDUP_REMOVED lines=21> */
.L_x_15699:
[----:B------:R-:W-:Y:S05]  /*9400*/  BSYNC B1 ;  /* 0x0000000000017941 */ /* 0x000fea0003800000 */
.L_x_15698:
[----:B------:R-:W-:Y:S01]  /*9410*/  LEA R5, R0, 0x37800000, 0x17 ;  /* 0x3780000000057811 */ /* 0x000fe200078eb8ff */
[----:B------:R-:W-:-:S05]  /*9420*/  IMAD.SHL.U32 R0, R3, 0x200000, RZ ;  /* 0x0020000003007824 */ /* 0x000fca00078e00ff */
[----:B------:R-:W-:-:S07]  /*9430*/  LOP3.LUT R0, R5, R0, R6, 0xfe, !PT ;  /* 0x0000000005007212 */ /* 0x000fce00078efe06 */
.L_x_15697:
[----:B------:R-:W-:Y:S05]  /*9440*/  BSYNC B0 ;  /* 0x0000000000007941 */ /* 0x000fea0003800000 */
.L_x_15696:
[----:B------:R-:W0:Y:S02]  /*9450*/  F2I.S64.TRUNC R4, R0 ;  /* 0x0000000000047311 */ /* 0x000e24000020d900 */
[----:B0-----:R-:W-:Y:S01]  /*9460*/  PRMT R22, R4, 0x7610, R22 ;  /* 0x0000761004167816 */ /* 0x001fe20000000016 */
[----:B------:R-:W-:Y:S06]  /*9470*/  BRA `(.L_x_15677) ;  /* 0x00000000009c7947 */ /* 0x000fec0003800000 */
.L_x_15689:
        /* <DEDUP_REMOVED lines=14> */
.L_x_15703:
[----:B------:R-:W-:Y:S05]  /*9560*/  BSYNC B0 ;  /* 0x0000000000007941 */ /* 0x000fea0003800000 */
.L_x_15702:
[----:B------:R-:W0:Y:S02]  /*9570*/  F2I.S64.TRUNC R4, R0 ;  /* 0x0000000000047311 */ /* 0x000e24000020d900 */
[----:B0-----:R-:W-:Y:S01]  /*9580*/  PRMT R22, R4, 0x7610, R22 ;  /* 0x0000761004167816 */ /* 0x001fe20000000016 */
[----:B------:R-:W-:Y:S06]  /*9590*/  BRA `(.L_x_15677) ;  /* 0x0000000000547947 */ /* 0x000fec0003800000 */
.L_x_15676:
        /* <DEDUP_REMOVED lines=16> */
.L_x_15704:
[----:B------:R-:W-:Y:S01]  /*96a0*/  PRMT R22, RZ, 0x7610, R22 ;  /* 0x00007610ff167816 */ /* 0x000fe20000000016 */
[----:B------:R-:W-:Y:S06]  /*96b0*/  BRA `(.L_x_15677) ;  /* 0x00000000000c7947 */ /* 0x000fec0003800000 */
.L_x_15701:
[----:B------:R2:W5:Y:S01]  /*96c0*/  LDG.E.U8 R22, desc[UR36][R4.64] ;  /* 0x0000002404167981 */ /* 0x000562000c1e1100 */
[----:B------:R-:W-:Y:S05]  /*96d0*/  BRA `(.L_x_15677) ;  /* 0x0000000000047947 */ /* 0x000fea0003800000 */
.L_x_15700:
[----:B------:R1:W5:Y:S02]  /*96e0*/  LDG.E.U8 R22, desc[UR36][R4.64] ;  /* 0x0000002404167981 */ /* 0x000364000c1e1100 */
.L_x_15677:
        /* <DEDUP_REMOVED lines=19> */
.L_x_15708:
[----:B------:R4:W5:Y:S01]  /*9820*/  LDG.E.U8 R23, desc[UR36][R4.64] ;  /* 0x0000002404177981 */ /* 0x000962000c1e1100 */
[----:B------:R-:W-:Y:S05]  /*9830*/  BRA `(.L_x_15710) ;  /* 0x0000000c00647947 */ /* 0x000fea0003800000 */
.L_x_15707:
        /* <DEDUP_REMOVED lines=8> */
.L_x_15712:
[----:B------:R2:W5:Y:S01]  /*98c0*/  LDG.E.U8 R23, desc[UR36][R4.64] ;  /* 0x0000002404177981 */ /* 0x000562000c1e1100 */
[----:B------:R-:W-:Y:S05]  /*98d0*/  BRA `(.L_x_15710) ;  /* 0x0000000c003c7947 */ /* 0x000fea0003800000 */
.L_x_15711:
[----:B------:R0:W5:Y:S01]  /*98e0*/  LDG.E.U16 R23, desc[UR36][R4.64] ;  /* 0x0000002404177981 */ /* 0x000162000c1e1500 */
[----:B------:R-:W-:Y:S05]  /*98f0*/  BRA `(.L_x_15710) ;  /* 0x0000000c00347947 */ /* 0x000fea0003800000 */
.L_x_15706:
        /* <DEDUP_REMOVED lines=10> */
.L_x_15714:
[----:B------:R-:W2:Y:S02]  /*99a0*/  LDG.E.U16 R6, desc[UR36][R4.64] ;  /* 0x0000002404067981 */ /* 0x000ea4000c1e1500 */
[----:B--2---:R-:W-:-:S06]  /*99b0*/  HADD2.F32 R6, -RZ, R6.H0_H0 ;  /* 0x20000006ff067230 */ /* 0x004fcc0000004100 */
[----:B------:R-:W0:Y:S02]  /*99c0*/  F2I.S64.TRUNC R6, R6 ;  /* 0x0000000600067311 */ /* 0x000e24000020d900 */
[----:B0-----:R-:W-:Y:S01]  /*99d0*/  PRMT R23, R6, 0x7610, R23 ;  /* 0x0000761006177816 */ /* 0x001fe20000000017 */
[----:B------:R-:W-:Y:S06]  /*99e0*/  BRA `(.L_x_15710) ;  /* 0x0000000800f87947 */ /* 0x000fec0003800000 */
.L_x_15713:
        /* <DEDUP_REMOVED lines=10> */
.L_x_15716:
[----:B------:R-:W2:Y:S02]  /*9a90*/  LDG.E.U16 R4, desc[UR36][R4.64] ;  /* 0x0000002404047981 */ /* 0x000ea4000c1e1500 */
[----:B--2---:R-:W-:-:S06]  /*9aa0*/  HADD2.F32 R6, -RZ, R4.H0_H0 ;  /* 0x20000004ff067230 */ /* 0x004fcc0000004100 */
[----:B------:R-:W0:Y:S02]  /*9ab0*/  F2I.S64.TRUNC R6, R6 ;  /* 0x0000000600067311 */ /* 0x000e24000020d900 */
[----:B0-----:R-:W-:Y:S01]  /*9ac0*/  PRMT R23, R6, 0x7610, R23 ;  /* 0x0000761006177816 */ /* 0x001fe20000000017 */
[----:B------:R-:W-:Y:S06]  /*9ad0*/  BRA `(.L_x_15710) ;  /* 0x0000000800bc7947 */ /* 0x000fec0003800000 */
.L_x_15715:
[----:B------:R-:W2:Y:S02]  /*9ae0*/  LDG.E.64 R4, desc[UR36][R4.64] ;  /* 0x0000002404047981 */ /* 0x000ea4000c1e1b00 */
[----:B--2---:R-:W0:Y:S02]  /*9af0*/  F2I.S64.F64.TRUNC R6, R4 ;  /* 0x0000000400067311 */ /* 0x004e24000030d900 */
[----:B0-----:R-:W-:Y:S01]  /*9b00*/  PRMT R23, R6, 0x7610, R23 ;  /* 0x0000761006177816 */ /* 0x001fe20000000017 */
[----:B------:R-:W-:Y:S06]  /*9b10*/  BRA `(.L_x_15710) ;  /* 0x0000000800ac7947 */ /* 0x000fec0003800000 */
.L_x_15705:
        /* <DEDUP_REMOVED lines=12> */
.L_x_15719:
[----:B------:R-:W2:Y:S02]  /*9be0*/  LDG.E.64 R4, desc[UR36][R4.64] ;  /* 0x0000002404047981 */ /* 0x000ea4000c1e1b00 */
[----:B--2---:R-:W0:Y:S02]  /*9bf0*/  F2I.S64.F64.TRUNC R6, R4 ;  /* 0x0000000400067311 */ /* 0x004e24000030d900 */
[----:B0-----:R-:W-:Y:S01]  /*9c00*/  PRMT R23, R6, 0x7610, R23 ;  /* 0x0000761006177816 */ /* 0x001fe20000000017 */
[----:B------:R-:W-:Y:S06]  /*9c10*/  BRA `(.L_x_15710) ;  /* 0x00000008006c7947 */ /* 0x000fec0003800000 */
.L_x_15718:
        /* <DEDUP_REMOVED lines=28> */
.L_x_15721:
        /* <DEDUP_REMOVED lines=15> */
.L_x_15720:
[----:B------:R-:W2:Y:S02]  /*9ed0*/  LDG.E.U16 R6, desc[UR36][R4.64] ;  /* 0x0000002404067981 */ /* 0x000ea4000c1e1500 */
[----:B--2---:R-:W-:-:S06]  /*9ee0*/  IMAD.U32 R6, R6, 0x10000, RZ ;  /* 0x0001000006067824 */ /* 0x004fcc00078e00ff */
[----:B------:R-:W0:Y:S02]  /*9ef0*/  F2I.S64.TRUNC R6, R6 ;  /* 0x0000000600067311 */ /* 0x000e24000020d900 */
[----:B0-----:R-:W-:Y:S01]  /*9f00*/  PRMT R23, R6, 0x7610, R23 ;  /* 0x0000761006177816 */ /* 0x001fe20000000017 */
[----:B------:R-:W-:Y:S06]  /*9f10*/  BRA `(.L_x_15710) ;  /* 0x0000000400ac7947 */ /* 0x000fec0003800000 */
.L_x_15717:
        /* <DEDUP_REMOVED lines=10> */
.L_x_15724:
        /* <DEDUP_REMOVED lines=21> */
.L_x_15728:
[----:B------:R-:W-:Y:S05]  /*a110*/  BSYNC B1 ;  /* 0x0000000000017941 */ /* 0x000fea0003800000 */
.L_x_15727:
[----:B------:R-:W-:Y:S01]  /*a120*/  LEA R5, R0, 0x3b800000, 0x17 ;  /* 0x3b80000000057811 */ /* 0x000fe200078eb8ff */
[----:B------:R-:W-:-:S05]  /*a130*/  IMAD.SHL.U32 R0, R3, 0x100000, RZ ;  /* 0x0010000003007824 */ /* 0x000fca00078e00ff */
[----:B------:R-:W-:-:S07]  /*a140*/  LOP3.LUT R0, R5, R0, R6, 0xfe, !PT ;  /* 0x0000000005007212 */ /* 0x000fce00078efe06 */
.L_x_15726:
[----:B------:R-:W-:Y:S05]  /*a150*/  BSYNC B0 ;  /* 0x0000000000007941 */ /* 0x000fea0003800000 */
.L_x_15725:
[----:B------:R-:W0:Y:S02]  /*a160*/  F2I.S64.TRUNC R4, R0 ;  /* 0x0000000000047311 */ /* 0x000e24000020d900 */
[----:B0-----:R-:W-:Y:S01]  /*a170*/  PRMT R23, R4, 0x7610, R23 ;  /* 0x0000761004177816 */ /* 0x001fe20000000017 */
[----:B------:R-:W-:Y:S06]  /*a180*/  BRA `(.L_x_15710) ;  /* 0x0000000400107947 */ /* 0x000fec0003800000 */
.L_x_15723:
        /* <DEDUP_REMOVED lines=21> */
.L_x_15732:
[----:B------:R-:W-:Y:S05]  /*a2e0*/  BSYNC B1 ;  /* 0x0000000000017941 */ /* 0x000fea0003800000 */
.L_x_15731:
[----:B------:R-:W-:Y:S01]  /*a2f0*/  LEA R5, R0, 0x37800000, 0x17 ;  /* 0x3780000000057811 */ /* 0x000fe200078eb8ff */
[----:B------:R-:W-:-:S05]  /*a300*/  IMAD.SHL.U32 R0, R3, 0x200000, RZ ;  /* 0x0020000003007824 */ /* 0x000fca00078e00ff */
[----:B------:R-:W-:-:S07]  /*a310*/  LOP3.LUT R0, R5, R0, R6, 0xfe, !PT ;  /* 0x0000000005007212 */ /* 0x000fce00078efe06 */
.L_x_15730:
[----:B------:R-:W-:Y:S05]  /*a320*/  BSYNC B0 ;  /* 0x0000000000007941 */ /* 0x000fea0003800000 */
.L_x_15729:
[----:B------:R-:W0:Y:S02]  /*a330*/  F2I.S64.TRUNC R4, R0 ;  /* 0x0000000000047311 */ /* 0x000e24000020d900 */
[----:B0-----:R-:W-:Y:S01]  /*a340*/  PRMT R23, R4, 0x7610, R23 ;  /* 0x0000761004177816 */ /* 0x001fe20000000017 */
[----:B------:R-:W-:Y:S06]  /*a350*/  BRA `(.L_x_15710) ;  /* 0x00000000009c7947 */ /* 0x000fec0003800000 */
.L_x_15722:
        /* <DEDUP_REMOVED lines=14> */
.L_x_15736:
[----:B------:R-:W-:Y:S05]  /*a440*/  BSYNC B0 ;  /* 0x0000000000007941 */ /* 0x000fea0003800000 */
.L_x_15735:
[----:B------:R-:W0:Y:S02]  /*a450*/  F2I.S64.TRUNC R4, R0 ;  /* 0x0000000000047311 */ /* 0x000e24000020d900 */
[----:B0-----:R-:W-:Y:S01]  /*a460*/  PRMT R23, R4, 0x7610, R23 ;  /* 0x0000761004177816 */ /* 0x001fe20000000017 */
[----:B------:R-:W-:Y:S06]  /*a470*/  BRA `(.L_x_15710) ;  /* 0x0000000000547947 */ /* 0x000fec0003800000 */
.L_x_15709:
        /* <DEDUP_REMOVED lines=16> */
.L_x_15737:
[----:B------:R-:W-:Y:S01]  /*a580*/  PRMT R23, RZ, 0x7610, R23 ;  /* 0x00007610ff177816 */ /* 0x000fe20000000017 */
[----:B------:R-:W-:Y:S06]  /*a590*/  BRA `(.L_x_15710) ;  /* 0x00000000000c7947 */ /* 0x000fec0003800000 */
.L_x_15734:
[----:B------:R0:W5:Y:S01]  /*a5a0*/  LDG.E.U8 R23, desc[UR36][R4.64] ;  /* 0x0000002404177981 */ /* 0x000162000c1e1100 */
[----:B------:R-:W-:Y:S05]  /*a5b0*/  BRA `(.L_x_15710) ;  /* 0x0000000000047947 */ /* 0x000fea0003800000 */
.L_x_15733:
[----:B------:R0:W5:Y:S02]  /*a5c0*/  LDG.E.U8 R23, desc[UR36][R4.64] ;  /* 0x0000002404177981 */ /* 0x000164000c1e1100 */
.L_x_15710:
        /* <DEDUP_REMOVED lines=19> */
.L_x_15741:
[----:B------:R0:W5:Y:S01]  /*a700*/  LDG.E.U8 R16, desc[UR36][R4.64] ;  /* 0x0000002404107981 */ /* 0x000162000c1e1100 */
[----:B------:R-:W-:Y:S05]  /*a710*/  BRA `(.L_x_15671) ;  /* 0x0000000c00607947 */ /* 0x000fea0003800000 */
.L_x_15740:
        /* <DEDUP_REMOVED lines=8> */
.L_x_15744:
[----:B------:R0:W5:Y:S01]  /*a7a0*/  LDG.E.U8 R16, desc[UR36][R4.64] ;  /* 0x0000002404107981 */ /* 0x000162000c1e1100 */
[----:B------:R-:W-:Y:S05]  /*a7b0*/  BRA `(.L_x_15671) ;  /* 0x0000000c00387947 */ /* 0x000fea0003800000 */
.L_x_15743:
[----:B------:R0:W5:Y:S01]  /*a7c0*/  LDG.E.U16 R16, desc[UR36][R4.64] ;  /* 0x0000002404107981 */ /* 0x000162000c1e1500 */
[----:B------:R-:W-:Y:S05]  /*a7d0*/  BRA `(.L_x_15671) ;  /* 0x0000000c00307947 */ /* 0x000fea0003800000 */
.L_x_15739:
        /* <DEDUP_REMOVED lines=10> */
.L_x_15746:
[----:B------:R-:W2:Y:S02]  /*a880*/  LDG.E.U16 R6, desc[UR36][R4.64] ;  /* 0x0000002404067981 */ /* 0x000ea4000c1e1500 */
[----:B--2---:R-:W-:-:S06]  /*a890*/  HADD2.F32 R6, -RZ, R6.H0_H0 ;  /* 0x20000006ff067230 */ /* 0x004fcc0000004100 */
[----:B------:R-:W0:Y:S02]  /*a8a0*/  F2I.S64.TRUNC R6, R6 ;  /* 0x0000000600067311 */ /* 0x000e24000020d900 */
[----:B0-----:R-:W-:Y:S01]  /*a8b0*/  PRMT R16, R6, 0x7610, R16 ;  /* 0x0000761006107816 */ /* 0x001fe20000000010 */
[----:B------:R-:W-:Y:S06]  /*a8c0*/  BRA `(.L_x_15671) ;  /* 0x0000000800f47947 */ /* 0x000fec0003800000 */
.L_x_15745:
        /* <DEDUP_REMOVED lines=10> */
.L_x_15748:
[----:B------:R-:W2:Y:S02]  /*a970*/  LDG.E.U16 R4, desc[UR36][R4.64] ;  /* 0x0000002404047981 */ /* 0x000ea4000c1e1500 */
[----:B--2---:R-:W-:-:S06]  /*a980*/  HADD2.F32 R6, -RZ, R4.H0_H0 ;  /* 0x20000004ff067230 */ /* 0x004fcc0000004100 */
[----:B------:R-:W0:Y:S02]  /*a990*/  F2I.S64.TRUNC R6, R6 ;  /* 0x0000000600067311 */ /* 0x000e24000020d900 */
[----:B0-----:R-:W-:Y:S01]  /*a9a0*/  PRMT R16, R6, 0x7610, R16 ;  /* 0x0000761006107816 */ /* 0x001fe20000000010 */
[----:B------:R-:W-:Y:S06]  /*a9b0*/  BRA `(.L_x_15671) ;  /* 0x0000000800b87947 */ /* 0x000fec0003800000 */
.L_x_15747:
[----:B------:R-:W2:Y:S02]  /*a9c0*/  LDG.E.64 R4, desc[UR36][R4.64] ;  /* 0x0000002404047981 */ /* 0x000ea4000c1e1b00 */
[----:B--2---:R-:W0:Y:S02]  /*a9d0*/  F2I.S64.F64.TRUNC R6, R4 ;  /* 0x0000000400067311 */ /* 0x004e24000030d900 */
[----:B0-----:R-:W-:Y:S01]  /*a9e0*/  PRMT R16, R6, 0x7610, R16 ;  /* 0x0000761006107816 */ /* 0x001fe20000000010 */
[----:B------:R-:W-:Y:S06]  /*a9f0*/  BRA `(.L_x_15671) ;  /* 0x0000000800a87947 */ /* 0x000fec0003800000 */
.L_x_15738:
        /* <DEDUP_REMOVED lines=12> */
.L_x_15751:
[----:B------:R-:W2:Y:S02]  /*aac0*/  LDG.E.64 R4, desc[UR36][R4.64] ;  /* 0x0000002404047981 */ /* 0x000ea4000c1e1b00 */
[----:B--2---:R-:W0:Y:S02]  /*aad0*/  F2I.S64.F64.TRUNC R6, R4 ;  /* 0x0000000400067311 */ /* 0x004e24000030d900 */
[----:B0-----:R-:W-:Y:S01]  /*aae0*/  PRMT R16, R6, 0x7610, R16 ;  /* 0x0000761006107816 */ /* 0x001fe20000000010 */
[----:B------:R-:W-:Y:S06]  /*aaf0*/  BRA `(.L_x_15671) ;  /* 0x0000000800687947 */ /* 0x000fec0003800000 */
.L_x_15750:
        /* <DEDUP_REMOVED lines=28> */
.L_x_15753:
        /* <DEDUP_REMOVED lines=15> */
.L_x_15752:
[----:B------:R-:W2:Y:S02]  /*adb0*/  LDG.E.U16 R6, desc[UR36][R4.64] ;  /* 0x0000002404067981 */ /* 0x000ea4000c1e1500 */
[----:B--2---:R-:W-:-:S06]  /*adc0*/  IMAD.U32 R6, R6, 0x10000, RZ ;  /* 0x0001000006067824 */ /* 0x004fcc00078e00ff */
[----:B------:R-:W0:Y:S02]  /*add0*/  F2I.S64.TRUNC R6, R6 ;  /* 0x0000000600067311 */ /* 0x000e24000020d900 */
[----:B0-----:R-:W-:Y:S01]  /*ade0*/  PRMT R16, R6, 0x7610, R16 ;  /* 0x0000761006107816 */ /* 0x001fe20000000010 */
[----:B------:R-:W-:Y:S06]  /*adf0*/  BRA `(.L_x_15671) ;  /* 0x0000000400a87947 */ /* 0x000fec0003800000 */
.L_x_15749:
        /* <DEDUP_REMOVED lines=10> */
.L_x_15756:
        /* <DEDUP_REMOVED lines=21> */
.L_x_15760:
[----:B------:R-:W-:Y:S05]  /*aff0*/  BSYNC B1 ;  /* 0x0000000000017941 */ /* 0x000fea0003800000 */
.L_x_15759:
[----:B------:R-:W-:Y:S01]  /*b000*/  LEA R5, R0, 0x3b800000, 0x17 ;  /* 0x3b80000000057811 */ /* 0x000fe200078eb8ff */
[----:B------:R-:W-:-:S05]  /*b010*/  IMAD.SHL.U32 R0, R3, 0x100000, RZ ;  /* 0x0010000003007824 */ /* 0x000fca00078e00ff */
[----:B------:R-:W-:-:S07]  /*b020*/  LOP3.LUT R0, R5, R0, R6, 0xfe, !PT ;  /* 0x0000000005007212 */ /* 0x000fce00078efe06 */
.L_x_15758:
[----:B------:R-:W-:Y:S05]  /*b030*/  BSYNC B0 ;  /* 0x0000000000007941 */ /* 0x000fea0003800000 */
.L_x_15757:
[----:B------:R-:W0:Y:S02]  /*b040*/  F2I.S64.TRUNC R4, R0 ;  /* 0x0000000000047311 */ /* 0x000e24000020d900 */
[----:B0-----:R-:W-:Y:S01]  /*b050*/  PRMT R16, R4, 0x7610, R16 ;  /* 0x0000761004107816 */ /* 0x001fe20000000010 */
[----:B------:R-:W-:Y:S06]  /*b060*/  BRA `(.L_x_15671) ;  /* 0x00000004000c7947 */ /* 0x000fec0003800000 */
.L_x_15755:
        /* <DEDUP_REMOVED lines=21> */
.L_x_15764:
[----:B------:R-:W-:Y:S05]  /*b1c0*/  BSYNC B1 ;  /* 0x0000000000017941 */ /* 0x000fea0003800000 */
.L_x_15763:
[----:B------:R-:W-:Y:S01]  /*b1d0*/  LEA R5, R0, 0x37800000, 0x17 ;  /* 0x3780000000057811 */ /* 0x000fe200078eb8ff */
[----:B------:R-:W-:-:S05]  /*b1e0*/  IMAD.SHL.U32 R0, R3, 0x200000, RZ ;  /* 0x0020000003007824 */ /* 0x000fca00078e00ff */
[----:B------:R-:W-:-:S07]  /*b1f0*/  LOP3.LUT R0, R5, R0, R6, 0xfe, !PT ;  /* 0x0000000005007212 */ /* 0x000fce00078efe06 */
.L_x_15762:
[----:B------:R-:W-:Y:S05]  /*b200*/  BSYNC B0 ;  /* 0x0000000000007941 */ /* 0x000fea0003800000 */
.L_x_15761:
[----:B------:R-:W0:Y:S02]  /*b210*/  F2I.S64.TRUNC R4, R0 ;  /* 0x0000000000047311 */ /* 0x000e24000020d900 */
[----:B0-----:R-:W-:Y:S01]  /*b220*/  PRMT R16, R4, 0x7610, R16 ;  /* 0x0000761004107816 */ /* 0x001fe20000000010 */
[----:B------:R-:W-:Y:S06]  /*b230*/  BRA `(.L_x_15671) ;  /* 0x0000000000987947 */ /* 0x000fec0003800000 */
.L_x_15754:
        /* <DEDUP_REMOVED lines=14> */
.L_x_15768:
[----:B------:R-:W-:Y:S05]  /*b320*/  BSYNC B0 ;  /* 0x0000000000007941 */ /* 0x000fea0003800000 */
.L_x_15767:
[----:B------:R-:W0:Y:S02]  /*b330*/  F2I.S64.TRUNC R4, R0 ;  /* 0x0000000000047311 */ /* 0x000e24000020d900 */
[----:B0-----:R-:W-:Y:S01]  /*b340*/  PRMT R16, R4, 0x7610, R16 ;  /* 0x0000761004107816 */ /* 0x001fe20000000010 */
[----:B------:R-:W-:Y:S06]  /*b350*/  BRA `(.L_x_15671) ;  /* 0x0000000000507947 */ /* 0x000fec0003800000 */
.L_x_15742:
        /* <DEDUP_REMOVED lines=16> */
.L_x_15769:
[----:B------:R-:W-:Y:S05]  /*b460*/  BRA `(.L_x_15671) ;  /* 0x00000000000c7947 */ /* 0x000fea0003800000 */
.L_x_15766:
[----:B------:R0:W5:Y:S01]  /*b470*/  LDG.E.U8 R16, desc[UR36][R4.64] ;  /* 0x0000002404107981 */ /* 0x000162000c1e1100 */
[----:B------:R-:W-:Y:S05]  /*b480*/  BRA `(.L_x_15671) ;  /* 0x0000000000047947 */ /* 0x000fea0003800000 */
.L_x_15765:
[----:B------:R0:W5:Y:S02]  /*b490*/  LDG.E.U8 R16, desc[UR36][R4.64] ;  /* 0x0000002404107981 */ /* 0x000164000c1e1100 */
.L_x_15671:
[----:B------:R-:W-:Y:S05]  /*b4a0*/  BSYNC B6 ;  /* 0x0000000000067941 */ /* 0x000fea0003800000 */
.L_x_15670:
[----:B------:R-:W0:Y:S02]  /*b4b0*/  S2R R25, SR_TID.X ;  /* 0x0000000000197919 */ /* 0x000e240000002100 */
[----:B01234-:R-:W0:Y:S01]  /*b4c0*/  LDC R5, c[0x0][0x210] ;  /* 0x00008400ff057b82 */ /* 0x01fe220000000800 */
[----:B------:R-:W-:Y:S07]  /*b4d0*/  BSSY B6, `(.L_x_15770) ;  /* 0x0000130000067945 */ /* 0x000fee0003800000 */
[----:B------:R-:W1:Y:S01]  /*b4e0*/  LDC.U8 R26, c[0x0][0x24c] ;  /* 0x00009300ff1a7b82 */ /* 0x000e620000000000 */
[----:B0-----:R-:W-:-:S02]  /*b4f0*/  IMAD R24, R2, -0x200, R5 ;  /* 0xfffffe0002187824 */ /* 0x001fc400078e0205 */
[----:B------:R-:W-:-:S03]  /*b500*/  VIADD R5, R25, 0x100 ;  /* 0x0000010019057836 */ /* 0x000fc60000000000 */
[CC--:B------:R-:W-:Y:S01]  /*b510*/  ISETP.GE.AND P3, PT, R25.reuse, R24.reuse, PT ;  /* 0x000000181900720c */ /* 0x0c0fe20003f66270 */
[C---:B------:R-:W-:Y:S02]  /*b520*/  VIADD R7, R25.reuse, 0x180 ;  /* 0x0000018019077836 */ /* 0x040fe40000000000 */
[----:B------:R-:W-:Y:S01]  /*b530*/  VIADD R27, R25, 0x80 ;  /* 0x00000080191b7836 */ /* 0x000fe20000000000 */
[-C--:B------:R-:W-:Y:S02]  /*b540*/  ISETP.GE.AND P1, PT, R5, R24.reuse, PT ;  /* 0x000000180500720c */ /* 0x080fe40003f26270 */
[-C--:B------:R-:W-:Y:S02]  /*b550*/  ISETP.GE.AND P2, PT, R7, R24.reuse, PT ;  /* 0x000000180700720c */ /* 0x080fe40003f46270 */
[----:B------:R-:W-:-:S05]  /*b560*/  ISETP.GE.AND P0, PT, R27, R24, PT ;  /* 0x000000181b00720c */ /* 0x000fca0003f06270 */
[----:B-----5:R-:W-:Y:S02]  /*b570*/  @!P3 LOP3.LUT R32, R32, 0xff, RZ, 0xc0, !PT ;  /* 0x000000ff2020b812 */ /* 0x020fe400078ec0ff */
[----:B------:R-:W-:Y:S02]  /*b580*/  @!P3 LOP3.LUT R31, R31, 0xff, RZ, 0xc0, !PT ;  /* 0x000000ff1f1fb812 */ /* 0x000fe400078ec0ff */
[----:B------:R-:W-:Y:S02]  /*b590*/  @!P1 LOP3.LUT R4, R17, 0xff, RZ, 0xc0, !PT ;  /* 0x000000ff11049812 */ /* 0x000fe400078ec0ff */
[----:B------:R-:W-:Y:S02]  /*b5a0*/  @!P1 LOP3.LUT R5, R18, 0xff, RZ, 0xc0, !PT ;  /* 0x000000ff12059812 */ /* 0x000fe400078ec0ff */
[----:B------:R-:W-:Y:S02]  /*b5b0*/  @!P2 LOP3.LUT R22, R22, 0xff, RZ, 0xc0, !PT ;  /* 0x000000ff1616a812 */ /* 0x000fe400078ec0ff */
[----:B------:R-:W-:-:S02]  /*b5c0*/  @!P2 LOP3.LUT R23, R23, 0xff, RZ, 0xc0, !PT ;  /* 0x000000ff1717a812 */ /* 0x000fc400078ec0ff */
[----:B------:R-:W-:Y:S02]  /*b5d0*/  @!P0 LOP3.LUT R33, R33, 0xff, RZ, 0xc0, !PT ;  /* 0x000000ff21218812 */ /* 0x000fe400078ec0ff */
[----:B------:R-:W-:Y:S02]  /*b5e0*/  @!P0 LOP3.LUT R0, R29, 0xff, RZ, 0xc0, !PT ;  /* 0x000000ff1d008812 */ /* 0x000fe400078ec0ff */
[----:B------:R-:W-:Y:S02]  /*b5f0*/  @!P1 VIMNMX.U32 R4, R4, R5, !PT ;  /* 0x0000000504049248 */ /* 0x000fe40007fe0000 */
[----:B------:R-:W-:Y:S02]  /*b600*/  @!P3 VIMNMX.U32 R31, R32, R31, !PT ;  /* 0x0000001f201fb248 */ /* 0x000fe40007fe0000 */
[----:B------:R-:W-:Y:S02]  /*b610*/  @!P2 VIMNMX.U32 R22, R22, R23, !PT ;  /* 0x000000171616a248 */ /* 0x000fe40007fe0000 */
[----:B------:R-:W-:-:S02]  /*b620*/  @!P0 VIMNMX.U32 R0, R33, R0, !PT ;  /* 0x0000000021008248 */ /* 0x000fc40007fe0000 */
[----:B------:R-:W-:Y:S02]  /*b630*/  @!P3 LOP3.LUT R30, R30, 0xff, RZ, 0xc0, !PT ;  /* 0x000000ff1e1eb812 */ /* 0x000fe400078ec0ff */
[----:B------:R-:W-:Y:S02]  /*b640*/  @!P1 LOP3.LUT R19, R19, 0xff, RZ, 0xc0, !PT ;  /* 0x000000ff13139812 */ /* 0x000fe400078ec0ff */
[----:B------:R-:W-:Y:S02]  /*b650*/  @!P2 LOP3.LUT R7, R16, 0xff, RZ, 0xc0, !PT ;  /* 0x000000ff1007a812 */ /* 0x000fe400078ec0ff */
[----:B------:R-:W-:Y:S02]  /*b660*/  @!P0 LOP3.LUT R5, R28, 0xff, RZ, 0xc0, !PT ;  /* 0x000000ff1c058812 */ /* 0x000fe400078ec0ff */
[----:B------:R-:W-:Y:S02]  /*b670*/  @!P3 VIMNMX R3, R31, R30, PT ;  /* 0x0000001e1f03b248 */ /* 0x000fe40003fe0100 */
[----:B------:R-:W-:-:S02]  /*b680*/  @!P1 VIMNMX R17, R4, R19, PT ;  /* 0x0000001304119248 */ /* 0x000fc40003fe0100 */
[----:B------:R-:W-:Y:S02]  /*b690*/  @!P2 VIMNMX R16, R22, R7, PT ;  /* 0x000000071610a248 */ /* 0x000fe40003fe0100 */
[----:B------:R-:W-:Y:S01]  /*b6a0*/  @!P0 VIMNMX R18, R0, R5, PT ;  /* 0x0000000500128248 */ /* 0x000fe20003fe0100 */
[----:B-1----:R-:W-:Y:S06]  /*b6b0*/  @P3 BRA `(.L_x_15771) ;  /* 0x0000001000443947 */ /* 0x002fec0003800000 */
        /* <DEDUP_REMOVED lines=20> */
.L_x_15775:
[----:B------:R1:W-:Y:S01]  /*b800*/  STG.E.U8 desc[UR36][R8.64], R3 ;  /* 0x0000000308007986 */ /* 0x0003e2000c101124 */
[----:B------:R-:W-:Y:S01]  /*b810*/  IMAD.MOV.U32 R25, RZ, RZ, R27 ;  /* 0x000000ffff197224 */ /* 0x000fe200078e001b */
[----:B------:R-:W-:Y:S06]  /*b820*/  BRA `(.L_x_15771) ;  /* 0x0000000c00e87947 */ /* 0x000fec0003800000 */
.L_x_15774:
[----:B------:R-:W-:-:S13]  /*b830*/  ISETP.NE.AND P0, PT, R0, 0x2, PT ;  /* 0x000000020000780c */ /* 0x000fda0003f05270 */
[----:B------:R-:W-:Y:S05]  /*b840*/  @!P0 BRA `(.L_x_15777) ;  /* 0x0000000000348947 */ /* 0x000fea0003800000 */
[----:B------:R-:W-:-:S13]  /*b850*/  ISETP.NE.AND P0, PT, R0, 0x3, PT ;  /* 0x000000030000780c */ /* 0x000fda0003f05270 */
[----:B------:R-:W-:Y:S05]  /*b860*/  @!P0 BRA `(.L_x_15778) ;  /* 0x00000000001c8947 */ /* 0x000fea0003800000 */
[----:B------:R-:W-:-:S13]  /*b870*/  ISETP.NE.AND P0, PT, R0, 0x4, PT ;  /* 0x000000040000780c */ /* 0x000fda0003f05270 */
[----:B------:R-:W-:Y:S05]  /*b880*/  @P0 BRA `(.L_x_15776) ;  /* 0x0000000c00680947 */ /* 0x000fea0003800000 */
[----:B------:R-:W-:Y:S01]  /*b890*/  LOP3.LUT R4, R3, 0xff, RZ, 0xc0, !PT ;  /* 0x000000ff03047812 */ /* 0x000fe200078ec0ff */
[----:B------:R-:W-:Y:S02]  /*b8a0*/  IMAD.MOV.U32 R5, RZ, RZ, RZ ;  /* 0x000000ffff057224 */ /* 0x000fe400078e00ff */
[----:B------:R-:W-:-:S03]  /*b8b0*/  IMAD.MOV.U32 R25, RZ, RZ, R27 ;  /* 0x000000ffff197224 */ /* 0x000fc600078e001b */
[----:B------:R4:W-:Y:S01]  /*b8c0*/  STG.E.64 desc[UR36][R8.64], R4 ;  /* 0x0000000408007986 */ /* 0x0009e2000c101b24 */
[----:B------:R-:W-:Y:S05]  /*b8d0*/  BRA `(.L_x_15771) ;  /* 0x0000000c00bc7947 */ /* 0x000fea0003800000 */
.L_x_15778:
[----:B------:R-:W-:Y:S01]  /*b8e0*/  LOP3.LUT R3, R3, 0xff, RZ, 0xc0, !PT ;  /* 0x000000ff03037812 */ /* 0x000fe200078ec0ff */
[----:B------:R-:W-:-:S04]  /*b8f0*/  IMAD.MOV.U32 R25, RZ, RZ, R27 ;  /* 0x000000ffff197224 */ /* 0x000fc800078e001b */
[----:B------:R3:W-:Y:S01]  /*b900*/  STG.E desc[UR36][R8.64], R3 ;  /* 0x0000000308007986 */ /* 0x0007e2000c101924 */
[----:B------:R-:W-:Y:S05]  /*b910*/  BRA `(.L_x_15771) ;  /* 0x0000000c00ac7947 */ /* 0x000fea0003800000 */
.L_x_15777:
[----:B------:R-:W-:Y:S01]  /*b920*/  LOP3.LUT R3, R3, 0xff, RZ, 0xc0, !PT ;  /* 0x000000ff03037812 */ /* 0x000fe200078ec0ff */
[----:B------:R-:W-:-:S04]  /*b930*/  IMAD.MOV.U32 R25, RZ, RZ, R27 ;  /* 0x000000ffff197224 */ /* 0x000fc800078e001b */
[----:B------:R2:W-:Y:S01]  /*b940*/  STG.E.U16 desc[UR36][R8.64], R3 ;  /* 0x0000000308007986 */ /* 0x0005e2000c101524 */
[----:B------:R-:W-:Y:S05]  /*b950*/  BRA `(.L_x_15771) ;  /* 0x0000000c009c7947 */ /* 0x000fea0003800000 */
.L_x_15773:
[----:B------:R-:W-:-:S13]  /*b960*/  ISETP.GT.AND P0, PT, R0, 0x6, PT ;  /* 0x000000060000780c */ /* 0x000fda0003f04270 */
[----:B------:R-:W-:Y:S05]  /*b970*/  @P0 BRA `(.L_x_15779) ;  /* 0x00000000003c0947 */ /* 0x000fea0003800000 */
[----:B------:R-:W-:-:S13]  /*b980*/  ISETP.NE.AND P0, PT, R0, 0x5, PT ;  /* 0x000000050000780c */ /* 0x000fda0003f05270 */
[----:B------:R-:W-:Y:S05]  /*b990*/  @!P0 BRA `(.L_x_15780) ;  /* 0x00000000001c8947 */ /* 0x000fea0003800000 */
[----:B------:R-:W-:-:S13]  /*b9a0*/  ISETP.NE.AND P0, PT, R0, 0x6, PT ;  /* 0x000000060000780c */ /* 0x000fda0003f05270 */
[----:B------:R-:W-:Y:S05]  /*b9b0*/  @P0 BRA `(.L_x_15776) ;  /* 0x0000000c001c0947 */ /* 0x000fea0003800000 */
[----:B------:R-:W-:Y:S01]  /*b9c0*/  LOP3.LUT R3, R3, 0xff, RZ, 0xc0, !PT ;  /* 0x000000ff03037812 */ /* 0x000fe200078ec0ff */
[----:B------:R-:W-:-:S05]  /*b9d0*/  IMAD.MOV.U32 R25, RZ, RZ, R27 ;  /* 0x000000ffff197224 */ /* 0x000fca00078e001b */
[----:B------:R-:W0:Y:S02]  /*b9e0*/  I2F.U16 R3, R3 ;  /* 0x0000000300037306 */ /* 0x000e240000101000 */
[----:B0-----:R0:W-:Y:S01]  /*b9f0*/  STG.E desc[UR36][R8.64], R3 ;  /* 0x0000000308007986 */ /* 0x0011e2000c101924 */
[----:B------:R-:W-:Y:S05]  /*ba00*/  BRA `(.L_x_15771) ;  /* 0x0000000c00707947 */ /* 0x000fea0003800000 */
.L_x_15780:
[----:B------:R-:W-:Y:S01]  /*ba10*/  LOP3.LUT R3, R3, 0xff, RZ, 0xc0, !PT ;  /* 0x000000ff03037812 */ /* 0x000fe200078ec0ff */
[----:B------:R-:W-:-:S03]  /*ba20*/  IMAD.MOV.U32 R25, RZ, RZ, R27 ;  /* 0x000000ffff197224 */ /* 0x000fc600078e001b */
[----:B------:R-:W0:Y:S02]  /*ba30*/  I2F.U16 R0, R3 ;  /* 0x0000000300007306 */ /* 0x000e240000101000 */
[----:B0-----:R-:W-:-:S05]  /*ba40*/  F2FP.F16.F32.PACK_AB R0, RZ, R0 ;  /* 0x00000000ff00723e */ /* 0x001fca00000000ff */
[----:B------:R0:W-:Y:S01]  /*ba50*/  STG.E.U16 desc[UR36][R8.64], R0 ;  /* 0x0000000008007986 */ /* 0x0001e2000c101524 */
[----:B------:R-:W-:Y:S05]  /*ba60*/  BRA `(.L_x_15771) ;  /* 0x0000000c00587947 */ /* 0x000fea0003800000 */
.L_x_15779:
        /* <DEDUP_REMOVED lines=8> */
[----:B------:R-:W-:Y:S01]  /*baf0*/  IMAD.MOV.U32 R25, RZ, RZ, R27 ;  /* 0x000000ffff197224 */ /* 0x000fe200078e001b */
[----:B------:R-:W0:Y:S02]  /*bb00*/  I2F.U16 R4, R3 ;  /* 0x0000000300047306 */ /* 0x000e240000101000 */
[----:B0-----:R0:W-:Y:S01]  /*bb10*/  STG.E.64 desc[UR36][R8.64], R4 ;  /* 0x0000000408007986 */ /* 0x0011e2000c101b24 */
[----:B------:R-:W-:Y:S05]  /*bb20*/  BRA `(.L_x_15771) ;  /* 0x0000000c00287947 */ /* 0x000fea0003800000 */
.L_x_15782:
[----:B------:R-:W-:Y:S01]  /*bb30*/  LOP3.LUT R3, R3, 0xff, RZ, 0xc0, !PT ;  /* 0x000000ff03037812 */ /* 0x000fe200078ec0ff */
[----:B------:R-:W-:-:S05]  /*bb40*/  IMAD.MOV.U32 R25, RZ, RZ, R27 ;  /* 0x000000ffff197224 */ /* 0x000fca00078e001b */
[----:B------:R-:W0:Y:S02]  /*bb50*/  I2F.U16 R3, R3 ;  /* 0x0000000300037306 */ /* 0x000e240000101000 */
[----:B0-----:R-:W-:-:S04]  /*bb60*/  F2FP.F16.F32.PACK_AB R3, RZ, R3 ;  /* 0x00000003ff03723e */ /* 0x001fc800000000ff */
[----:B------:R-:W-:-:S05]  /*bb70*/  PRMT R3, R3, 0x5410, RZ ;  /* 0x0000541003037816 */ /* 0x000fca00000000ff */
[----:B------:R0:W-:Y:S01]  /*bb80*/  STG.E desc[UR36][R8.64], R3 ;  /* 0x0000000308007986 */ /* 0x0001e2000c101924 */
[----:B------:R-:W-:Y:S05]  /*bb90*/  BRA `(.L_x_15771) ;  /* 0x0000000c000c7947 */ /* 0x000fea0003800000 */
.L_x_15781:
[----:B------:R-:W-:Y:S01]  /*bba0*/  LOP3.LUT R4, R3, 0xff, RZ, 0xc0, !PT ;  /* 0x000000ff03047812 */ /* 0x000fe200078ec0ff */
[----:B------:R-:W-:-:S05]  /*bbb0*/  IMAD.MOV.U32 R25, RZ, RZ, R27 ;  /* 0x000000ffff197224 */ /* 0x000fca00078e001b */
[----:B------:R-:W0:Y:S02]  /*bbc0*/  I2F.F64.U16 R4, R4 ;  /* 0x0000000400047312 */ /* 0x000e240000101800 */
[----:B0-----:R0:W-:Y:S01]  /*bbd0*/  STG.E.64 desc[UR36][R8.64], R4 ;  /* 0x0000000408007986 */ /* 0x0011e2000c101b24 */
[----:B------:R-:W-:Y:S05]  /*bbe0*/  BRA `(.L_x_15771) ;  /* 0x0000000800f87947 */ /* 0x000fea0003800000 */
.L_x_15772:
        /* <DEDUP_REMOVED lines=13> */
.L_x_15785:
[----:B------:R-:W-:Y:S02]  /*bcc0*/  LOP3.LUT R4, R3, 0xff, RZ, 0xc0, !PT ;  /* 0x000000ff03047812 */ /* 0x000fe400078ec0ff */
[----:B------:R-:W-:Y:S01]  /*bcd0*/  CS2R R6, SRZ ;  /* 0x0000000000067805 */ /* 0x000fe2000001ff00 */
[----:B------:R-:W-:-:S03]  /*bce0*/  IMAD.MOV.U32 R25, RZ, RZ, R27 ;  /* 0x000000ffff197224 */ /* 0x000fc600078e001b */
[----:B------:R-:W0:Y:S02]  /*bcf0*/  I2F.F64.U16 R4, R4 ;  /* 0x0000000400047312 */ /* 0x000e240000101800 */
[----:B0-----:R0:W-:Y:S01]  /*bd00*/  STG.E.128 desc[UR36][R8.64], R4 ;  /* 0x0000000408007986 */ /* 0x0011e2000c101d24 */
[----:B------:R-:W-:Y:S05]  /*bd10*/  BRA `(.L_x_15771) ;  /* 0x0000000800ac7947 */ /* 0x000fea0003800000 */
.L_x_15784:
        /* <DEDUP_REMOVED lines=22> */
.L_x_15789:
[----:B------:R-:W-:Y:S05]  /*be80*/  BSYNC B0 ;  /* 0x0000000000007941 */ /* 0x000fea0003800000 */
.L_x_15788:
[----:B------:R-:W-:Y:S01]  /*be90*/  LOP3.LUT R5, R0, R5, RZ, 0xfc, !PT ;  /* 0x0000000500057212 */ /* 0x000fe200078efcff */
[----:B------:R-:W-:-:S04]  /*bea0*/  IMAD.MOV.U32 R25, RZ, RZ, R27 ;  /* 0x000000ffff197224 */ /* 0x000fc800078e001b */
[----:B------:R0:W-:Y:S01]  /*beb0*/  STG.E.U8 desc[UR36][R8.64], R5 ;  /* 0x0000000508007986 */ /* 0x0001e2000c101124 */
[----:B------:R-:W-:Y:S05]  /*bec0*/  BRA `(.L_x_15771) ;  /* 0x0000000800407947 */ /* 0x000fea0003800000 */
.L_x_15787:
        /* <DEDUP_REMOVED lines=14> */
.L_x_15791:
[----:B------:R-:W-:Y:S01]  /*bfb0*/  IMAD.MOV.U32 R0, RZ, RZ, 0x7f ;  /* 0x0000007fff007424 */ /* 0x000fe200078e00ff */
[----:B------:R-:W-:-:S04]  /*bfc0*/  ISETP.GT.U32.AND P0, PT, R3, 0x7f800000, PT ;  /* 0x7f8000000300780c */ /* 0x000fc80003f04070 */
[----:B------:R-:W-:-:S09]  /*bfd0*/  SEL R0, R0, 0x7c, P0 ;  /* 0x0000007c00007807 */ /* 0x000fd20000000000 */
.L_x_15792:
[----:B------:R-:W-:Y:S05]  /*bfe0*/  BSYNC B0 ;  /* 0x0000000000007941 */ /* 0x000fea0003800000 */
.L_x_15790:
[----:B------:R-:W-:Y:S01]  /*bff0*/  LOP3.LUT R3, R5, 0x80000000, RZ, 0xc0, !PT ;  /* 0x8000000005037812 */ /* 0x000fe200078ec0ff */
[----:B------:R-:W-:-:S03]  /*c000*/  IMAD.MOV.U32 R25, RZ, RZ, R27 ;  /* 0x000000ffff197224 */ /* 0x000fc600078e001b */
[----:B------:R-:W-:-:S04]  /*c010*/  SHF.R.U32.HI R3, RZ, 0x18, R3 ;  /* 0x00000018ff037819 */ /* 0x000fc80000011603 */
[----:B------:R-:W-:-:S05]  /*c020*/  LOP3.LUT R3, R0, R3, RZ, 0xfc, !PT ;  /* 0x0000000300037212 */ /* 0x000fca00078efcff */
[----:B------:R0:W-:Y:S01]  /*c030*/  STG.E.U8 desc[UR36][R8.64], R3 ;  /* 0x0000000308007986 */ /* 0x0001e2000c101124 */
[----:B------:R-:W-:Y:S05]  /*c040*/  BRA `(.L_x_15771) ;  /* 0x0000000400e07947 */ /* 0x000fea0003800000 */
.L_x_15786:
[----:B------:R-:W-:Y:S01]  /*c050*/  LOP3.LUT R3, R3, 0xff, RZ, 0xc0, !PT ;  /* 0x000000ff03037812 */ /* 0x000fe200078ec0ff */
[----:B------:R-:W-:-:S03]  /*c060*/  IMAD.MOV.U32 R25, RZ, RZ, R27 ;  /* 0x000000ffff197224 */ /* 0x000fc600078e001b */
[----:B------:R-:W0:Y:S02]  /*c070*/  I2F.U16 R0, R3 ;  /* 0x0000000300007306 */ /* 0x000e240000101000 */
[----:B0-----:R-:W-:-:S05]  /*c080*/  F2FP.BF16.F32.PACK_AB R0, RZ, R0 ;  /* 0x00000000ff00723e */ /* 0x001fca00000010ff */
[----:B------:R0:W-:Y:S01]  /*c090*/  STG.E.U16 desc[UR36][R8.64], R0 ;  /* 0x0000000008007986 */ /* 0x0001e2000c101524 */
[----:B------:R-:W-:Y:S05]  /*c0a0*/  BRA `(.L_x_15771) ;  /* 0x0000000400c87947 */ /* 0x000fea0003800000 */
.L_x_15783:
        /* <DEDUP_REMOVED lines=8> */
[----:B------:R-:W-:Y:S01]  /*c130*/  LOP3.LUT R3, R3, 0xff, RZ, 0xc0, !PT ;  /* 0x000000ff03037812 */ /* 0x000fe200078ec0ff */
[----:B------:R-:W-:-:S04]  /*c140*/  IMAD.MOV.U32 R25, RZ, RZ, R27 ;  /* 0x000000ffff197224 */ /* 0x000fc800078e001b */
[----:B------:R0:W-:Y:S01]  /*c150*/  STG.E.U16 desc[UR36][R8.64], R3 ;  /* 0x0000000308007986 */ /* 0x0001e2000c101524 */
[----:B------:R-:W-:Y:S05]  /*c160*/  BRA `(.L_x_15771) ;  /* 0x0000000400987947 */ /* 0x000fea0003800000 */
.L_x_15795:
        /* <DEDUP_REMOVED lines=18> */
.L_x_15798:
[----:B------:R-:W-:-:S04]  /*c290*/  LOP3.LUT R3, R5, 0x80000000, RZ, 0xc0, !PT ;  /* 0x8000000005037812 */ /* 0x000fc800078ec0ff */
[----:B------:R-:W-:-:S04]  /*c2a0*/  SHF.R.U32.HI R3, RZ, 0x18, R3 ;  /* 0x00000018ff037819 */ /* 0x000fc80000011603 */
[----:B------:R-:W-:-:S04]  /*c2b0*/  LOP3.LUT R0, R0, R3, RZ, 0xfc, !PT ;  /* 0x0000000300007212 */ /* 0x000fc800078efcff */
[----:B------:R-:W-:-:S07]  /*c2c0*/  PRMT R4, R0, 0x7610, R4 ;  /* 0x0000761000047816 */ /* 0x000fce0000000004 */
.L_x_15797:
[----:B------:R-:W-:Y:S05]  /*c2d0*/  BSYNC B0 ;  /* 0x0000000000007941 */ /* 0x000fea0003800000 */
.L_x_15796:
[----:B------:R0:W-:Y:S01]  /*c2e0*/  STG.E.U8 desc[UR36][R8.64], R4 ;  /* 0x0000000408007986 */ /* 0x0001e2000c101124 */
[----:B------:R-:W-:Y:S01]  /*c2f0*/  IMAD.MOV.U32 R25, RZ, RZ, R27 ;  /* 0x000000ffff197224 */ /* 0x000fe200078e001b */
[----:B------:R-:W-:Y:S06]  /*c300*/  BRA `(.L_x_15771) ;  /* 0x0000000400307947 */ /* 0x000fec0003800000 */
.L_x_15794:
        /* <DEDUP_REMOVED lines=18> */
.L_x_15801:
[----:B------:R-:W-:-:S04]  /*c430*/  LOP3.LUT R3, R5, 0x80000000, RZ, 0xc0, !PT ;  /* 0x8000000005037812 */ /* 0x000fc800078ec0ff */
[----:B------:R-:W-:-:S04]  /*c440*/  SHF.R.U32.HI R3, RZ, 0x18, R3 ;  /* 0x00000018ff037819 */ /* 0x000fc80000011603 */
[----:B------:R-:W-:-:S04]  /*c450*/  LOP3.LUT R0, R0, R3, RZ, 0xfc, !PT ;  /* 0x0000000300007212 */ /* 0x000fc800078efcff */
[----:B------:R-:W-:-:S07]  /*c460*/  PRMT R4, R0, 0x7610, R4 ;  /* 0x0000761000047816 */ /* 0x000fce0000000004 */
.L_x_15800:
[----:B------:R-:W-:Y:S05]  /*c470*/  BSYNC B0 ;  /* 0x0000000000007941 */ /* 0x000fea0003800000 */
.L_x_15799:
[----:B------:R0:W-:Y:S01]  /*c480*/  STG.E.U8 desc[UR36][R8.64], R4 ;  /* 0x0000000408007986 */ /* 0x0001e2000c101124 */
[----:B------:R-:W-:Y:S01]  /*c490*/  IMAD.MOV.U32 R25, RZ, RZ, R27 ;  /* 0x000000ffff197224 */ /* 0x000fe200078e001b */
[----:B------:R-:W-:Y:S06]  /*c4a0*/  BRA `(.L_x_15771) ;  /* 0x0000000000c87947 */ /* 0x000fec0003800000 */
.L_x_15793:
        /* <DEDUP_REMOVED lines=24> */
.L_x_15776:
        /* <DEDUP_REMOVED lines=16> */
.L_x_15804:
[----:B------:R-:W-:Y:S01]  /*c730*/  IMAD.MOV.U32 R25, RZ, RZ, R27 ;  /* 0x000000ffff197224 */ /* 0x000fe200078e001b */
[----:B------:R-:W-:Y:S06]  /*c740*/  BRA `(.L_x_15771) ;  /* 0x0000000000207947 */ /* 0x000fec0003800000 */
.L_x_15803:
[----:B------:R-:W-:Y:S01]  /*c750*/  LOP3.LUT R4, R3, 0xff, RZ, 0xc0, !PT ;  /* 0x000000ff03047812 */ /* 0x000fe200078ec0ff */
[----:B------:R-:W-:Y:S02]  /*c760*/  IMAD.MOV.U32 R5, RZ, RZ, RZ ;  /* 0x000000ffff057224 */ /* 0x000fe400078e00ff */
[----:B------:R-:W-:-:S03]  /*c770*/  IMAD.MOV.U32 R25, RZ, RZ, R27 ;  /* 0x000000ffff197224 */ /* 0x000fc600078e001b */
[----:B------:R0:W-:Y:S01]  /*c780*/  STG.E.64 desc[UR36][R8.64], R4 ;  /* 0x0000000408007986 */ /* 0x0001e2000c101b24 */
[----:B------:R-:W-:Y:S05]  /*c790*/  BRA `(.L_x_15771) ;  /* 0x00000000000c7947 */ /* 0x000fea0003800000 */
.L_x_15802:
[----:B------:R-:W-:Y:S01]  /*c7a0*/  LOP3.LUT R3, R3, 0xff, RZ, 0xc0, !PT ;  /* 0x000000ff03037812 */ /* 0x000fe200078ec0ff */
[----:B------:R-:W-:-:S04]  /*c7b0*/  IMAD.MOV.U32 R25, RZ, RZ, R27 ;  /* 0x000000ffff197224 */ /* 0x000fc800078e001b */
[----:B------:R0:W-:Y:S03]  /*c7c0*/  STG.E desc[UR36][R8.64], R3 ;  /* 0x0000000308007986 */ /* 0x0001e6000c101924 */
.L_x_15771:
[----:B------:R-:W-:Y:S05]  /*c7d0*/  BSYNC B6 ;  /* 0x0000000000067941 */ /* 0x000fea0003800000 */
.L_x_15770:
        /* <DEDUP_REMOVED lines=23> */
.L_x_15810:
[----:B------:R1:W-:Y:S01]  /*c950*/  STG.E.U8 desc[UR36][R8.64], R18 ;  /* 0x0000001208007986 */ /* 0x0003e2000c101124 */
[----:B------:R-:W-:Y:S05]  /*c960*/  BRA `(.L_x_15812) ;  /* 0x0000000c00987947 */ /* 0x000fea0003800000 */
.L_x_15809:
        /* <DEDUP_REMOVED lines=10> */
.L_x_15814:
[----:B------:R-:W-:-:S05]  /*ca10*/  LOP3.LUT R3, R18, 0xff, RZ, 0xc0, !PT ;  /* 0x000000ff12037812 */ /* 0x000fca00078ec0ff */
[----:B------:R3:W-:Y:S01]  /*ca20*/  STG.E desc[UR36][R8.64], R3 ;  /* 0x0000000308007986 */ /* 0x0007e2000c101924 */
[----:B------:R-:W-:Y:S05]  /*ca30*/  BRA `(.L_x_15812) ;  /* 0x0000000c00647947 */ /* 0x000fea0003800000 */
.L_x_15813:
[----:B------:R-:W-:-:S05]  /*ca40*/  LOP3.LUT R3, R18, 0xff, RZ, 0xc0, !PT ;  /* 0x000000ff12037812 */ /* 0x000fca00078ec0ff */
[----:B------:R2:W-:Y:S01]  /*ca50*/  STG.E.U16 desc[UR36][R8.64], R3 ;  /* 0x0000000308007986 */ /* 0x0005e2000c101524 */
[----:B------:R-:W-:Y:S05]  /*ca60*/  BRA `(.L_x_15812) ;  /* 0x0000000c00587947 */ /* 0x000fea0003800000 */
.L_x_15808:
        /* <DEDUP_REMOVED lines=10> */
.L_x_15816:
[----:B------:R-:W-:-:S04]  /*cb10*/  LOP3.LUT R18, R18, 0xff, RZ, 0xc0, !PT ;  /* 0x000000ff12127812 */ /* 0x000fc800078ec0ff */
[----:B------:R-:W0:Y:S02]  /*cb20*/  I2F.U16 R0, R18 ;  /* 0x0000001200007306 */ /* 0x000e240000101000 */
[----:B0-----:R-:W-:-:S05]  /*cb30*/  F2FP.F16.F32.PACK_AB R0, RZ, R0 ;  /* 0x00000000ff00723e */ /* 0x001fca00000000ff */
[----:B------:R0:W-:Y:S01]  /*cb40*/  STG.E.U16 desc[UR36][R8.64], R0 ;  /* 0x0000000008007986 */ /* 0x0001e2000c101524 */
[----:B------:R-:W-:Y:S05]  /*cb50*/  BRA `(.L_x_15812) ;  /* 0x0000000c001c7947 */ /* 0x000fea0003800000 */
.L_x_15815:
        /* <DEDUP_REMOVED lines=9> */
[----:B0-----:R0:W-:Y:S01]  /*cbf0*/  STG.E.64 desc[UR36][R8.64], R18 ;  /* 0x0000001208007986 */ /* 0x0011e2000c101b24 */
[----:B------:R-:W-:Y:S05]  /*cc00*/  BRA `(.L_x_15812) ;  /* 0x0000000800f07947 */ /* 0x000fea0003800000 */
.L_x_15818:
[----:B------:R-:W-:-:S06]  /*cc10*/  LOP3.LUT R18, R18, 0xff, RZ, 0xc0, !PT ;  /* 0x000000ff12127812 */ /* 0x000fcc00078ec0ff */
[----:B------:R-:W0:Y:S02]  /*cc20*/  I2F.U16 R18, R18 ;  /* 0x0000001200127306 */ /* 0x000e240000101000 */
[----:B0-----:R-:W-:-:S04]  /*cc30*/  F2FP.F16.F32.PACK_AB R3, RZ, R18 ;  /* 0x00000012ff03723e */ /* 0x001fc800000000ff */
[----:B------:R-:W-:-:S05]  /*cc40*/  PRMT R3, R3, 0x5410, RZ ;  /* 0x0000541003037816 */ /* 0x000fca00000000ff */
[----:B------:R0:W-:Y:S01]  /*cc50*/  STG.E desc[UR36][R8.64], R3 ;  /* 0x0000000308007986 */ /* 0x0001e2000c101924 */
[----:B------:R-:W-:Y:S05]  /*cc60*/  BRA `(.L_x_15812) ;  /* 0x0000000800d87947 */ /* 0x000fea0003800000 */
.L_x_15817:
[----:B------:R-:W-:-:S06]  /*cc70*/  LOP3.LUT R4, R18, 0xff, RZ, 0xc0, !PT ;  /* 0x000000ff12047812 */ /* 0x000fcc00078ec0ff */
[----:B------:R-:W0:Y:S02]  /*cc80*/  I2F.F64.U16 R4, R4 ;  /* 0x0000000400047312 */ /* 0x000e240000101800 */
[----:B0-----:R0:W-:Y:S01]  /*cc90*/  STG.E.64 desc[UR36][R8.64], R4 ;  /* 0x0000000408007986 */ /* 0x0011e2000c101b24 */
[----:B------:R-:W-:Y:S05]  /*cca0*/  BRA `(.L_x_15812) ;  /* 0x0000000800c87947 */ /* 0x000fea0003800000 */
.L_x_15807:
        /* <DEDUP_REMOVED lines=12> */
.L_x_15821:
[----:B------:R-:W-:Y:S02]  /*cd70*/  LOP3.LUT R4, R18, 0xff, RZ, 0xc0, !PT ;  /* 0x000000ff12047812 */ /* 0x000fe400078ec0ff */
[----:B------:R-:W-:-:S04]  /*cd80*/  CS2R R6, SRZ ;  /* 0x0000000000067805 */ /* 0x000fc8000001ff00 */
[----:B------:R-:W0:Y:S02]  /*cd90*/  I2F.F64.U16 R4, R4 ;  /* 0x0000000400047312 */ /* 0x000e240000101800 */
[----:B0-----:R0:W-:Y:S01]  /*cda0*/  STG.E.128 desc[UR36][R8.64], R4 ;  /* 0x0000000408007986 */ /* 0x0011e2000c101d24 */
[----:B------:R-:W-:Y:S05]  /*cdb0*/  BRA `(.L_x_15812) ;  /* 0x0000000800847947 */ /* 0x000fea0003800000 */
.L_x_15820:
        /* <DEDUP_REMOVED lines=22> */
.L_x_15825:
[----:B------:R-:W-:Y:S05]  /*cf20*/  BSYNC B0 ;  /* 0x0000000000007941 */ /* 0x000fea0003800000 */
.L_x_15824:
[----:B------:R-:W-:-:S05]  /*cf30*/  LOP3.LUT R5, R0, R5, RZ, 0xfc, !PT ;  /* 0x0000000500057212 */ /* 0x000fca00078efcff */
[----:B------:R0:W-:Y:S01]  /*cf40*/  STG.E.U8 desc[UR36][R8.64], R5 ;  /* 0x0000000508007986 */ /* 0x0001e2000c101124 */
[----:B------:R-:W-:Y:S05]  /*cf50*/  BRA `(.L_x_15812) ;  /* 0x00000008001c7947 */ /* 0x000fea0003800000 */
.L_x_15823:
        /* <DEDUP_REMOVED lines=14> */
.L_x_15827:
[----:B------:R-:W-:Y:S01]  /*d040*/  IMAD.MOV.U32 R0, RZ, RZ, 0x7f ;  /* 0x0000007fff007424 */ /* 0x000fe200078e00ff */
[----:B------:R-:W-:-:S04]  /*d050*/  ISETP.GT.U32.AND P0, PT, R3, 0x7f800000, PT ;  /* 0x7f8000000300780c */ /* 0x000fc80003f04070 */
[----:B------:R-:W-:-:S09]  /*d060*/  SEL R0, R0, 0x7c, P0 ;  /* 0x0000007c00007807 */ /* 0x000fd20000000000 */
.L_x_15828:
[----:B------:R-:W-:Y:S05]  /*d070*/  BSYNC B0 ;  /* 0x0000000000007941 */ /* 0x000fea0003800000 */
.L_x_15826:
[----:B------:R-:W-:-:S04]  /*d080*/  LOP3.LUT R3, R5, 0x80000000, RZ, 0xc0, !PT ;  /* 0x8000000005037812 */ /* 0x000fc800078ec0ff */
[----:B------:R-:W-:-:S04]  /*d090*/  SHF.R.U32.HI R3, RZ, 0x18, R3 ;  /* 0x00000018ff037819 */ /* 0x000fc80000011603 */
[----:B------:R-:W-:-:S05]  /*d0a0*/  LOP3.LUT R3, R0, R3, RZ, 0xfc, !PT ;  /* 0x0000000300037212 */ /* 0x000fca00078efcff */
[----:B------:R0:W-:Y:S01]  /*d0b0*/  STG.E.U8 desc[UR36][R8.64], R3 ;  /* 0x0000000308007986 */ /* 0x0001e2000c101124 */
[----:B------:R-:W-:Y:S05]  /*d0c0*/  BRA `(.L_x_15812) ;  /* 0x0000000400c07947 */ /* 0x000fea0003800000 */
.L_x_15822:
[----:B------:R-:W-:-:S04]  /*d0d0*/  LOP3.LUT R18, R18, 0xff, RZ, 0xc0, !PT ;  /* 0x000000ff12127812 */ /* 0x000fc800078ec0ff */
[----:B------:R-:W0:Y:S02]  /*d0e0*/  I2F.U16 R0, R18 ;  /* 0x0000001200007306 */ /* 0x000e240000101000 */
[----:B0-----:R-:W-:-:S05]  /*d0f0*/  F2FP.BF16.F32.PACK_AB R0, RZ, R0 ;  /* 0x00000000ff00723e */ /* 0x001fca00000010ff */
[----:B------:R0:W-:Y:S01]  /*d100*/  STG.E.U16 desc[UR36][R8.64], R0 ;  /* 0x0000000008007986 */ /* 0x0001e2000c101524 */
[----:B------:R-:W-:Y:S05]  /*d110*/  BRA `(.L_x_15812) ;  /* 0x0000000400ac7947 */ /* 0x000fea0003800000 */
.L_x_15819:
        /* <DEDUP_REMOVED lines=11> */
.L_x_15831:
        /* <DEDUP_REMOVED lines=18> */
.L_x_15834:
[----:B------:R-:W-:-:S04]  /*d2f0*/  LOP3.LUT R3, R5, 0x80000000, RZ, 0xc0, !PT ;  /* 0x8000000005037812 */ /* 0x000fc800078ec0ff */
[----:B------:R-:W-:-:S04]  /*d300*/  SHF.R.U32.HI R3, RZ, 0x18, R3 ;  /* 0x00000018ff037819 */ /* 0x000fc80000011603 */
[----:B------:R-:W-:-:S04]  /*d310*/  LOP3.LUT R0, R0, R3, RZ, 0xfc, !PT ;  /* 0x0000000300007212 */ /* 0x000fc800078efcff */
[----:B------:R-:W-:-:S07]  /*d320*/  PRMT R4, R0, 0x7610, R4 ;  /* 0x0000761000047816 */ /* 0x000fce0000000004 */
.L_x_15833:
[----:B------:R-:W-:Y:S05]  /*d330*/  BSYNC B0 ;  /* 0x0000000000007941 */ /* 0x000fea0003800000 */
.L_x_15832:
[----:B------:R0:W-:Y:S01]  /*d340*/  STG.E.U8 desc[UR36][R8.64], R4 ;  /* 0x0000000408007986 */ /* 0x0001e2000c101124 */
[----:B------:R-:W-:Y:S05]  /*d350*/  BRA `(.L_x_15812) ;  /* 0x00000004001c7947 */ /* 0x000fea0003800000 */
.L_x_15830:
        /* <DEDUP_REMOVED lines=18> */
.L_x_15837:
[----:B------:R-:W-:-:S04]  /*d480*/  LOP3.LUT R3, R5, 0x80000000, RZ, 0xc0, !PT ;  /* 0x8000000005037812 */ /* 0x000fc800078ec0ff */
[----:B------:R-:W-:-:S04]  /*d490*/  SHF.R.U32.HI R3, RZ, 0x18, R3 ;  /* 0x00000018ff037819 */ /* 0x000fc80000011603 */
[----:B------:R-:W-:-:S04]  /*d4a0*/  LOP3.LUT R0, R0, R3, RZ, 0xfc, !PT ;  /* 0x0000000300007212 */ /* 0x000fc800078efcff */
[----:B------:R-:W-:-:S07]  /*d4b0*/  PRMT R4, R0, 0x7610, R4 ;  /* 0x0000761000047816 */ /* 0x000fce0000000004 */
.L_x_15836:
[----:B------:R-:W-:Y:S05]  /*d4c0*/  BSYNC B0 ;  /* 0x0000000000007941 */ /* 0x000fea0003800000 */
.L_x_15835:
[----:B------:R0:W-:Y:S01]  /*d4d0*/  STG.E.U8 desc[UR36][R8.64], R4 ;  /* 0x0000000408007986 */ /* 0x0001e2000c101124 */
[----:B------:R-:W-:Y:S05]  /*d4e0*/  BRA `(.L_x_15812) ;  /* 0x0000000000b87947 */ /* 0x000fea0003800000 */
.L_x_15829:
        /* <DEDUP_REMOVED lines=23> */
.L_x_15811:
        /* <DEDUP_REMOVED lines=16> */
.L_x_15840:
[----:B------:R-:W-:Y:S05]  /*d760*/  BRA `(.L_x_15812) ;  /* 0x0000000000187947 */ /* 0x000fea0003800000 */
.L_x_15839:
[----:B------:R-:W-:Y:S01]  /*d770*/  LOP3.LUT R18, R18, 0xff, RZ, 0xc0, !PT ;  /* 0x000000ff12127812 */ /* 0x000fe200078ec0ff */
[----:B------:R-:W-:-:S05]  /*d780*/  IMAD.MOV.U32 R19, RZ, RZ, RZ ;  /* 0x000000ffff137224 */ /* 0x000fca00078e00ff */
[----:B------:R0:W-:Y:S01]  /*d790*/  STG.E.64 desc[UR36][R8.64], R18 ;  /* 0x0000001208007986 */ /* 0x0001e2000c101b24 */
[----:B------:R-:W-:Y:S05]  /*d7a0*/  BRA `(.L_x_15812) ;  /* 0x0000000000087947 */ /* 0x000fea0003800000 */
.L_x_15838:
[----:B------:R-:W-:-:S05]  /*d7b0*/  LOP3.LUT R3, R18, 0xff, RZ, 0xc0, !PT ;  /* 0x000000ff12037812 */ /* 0x000fca00078ec0ff */
[----:B------:R0:W-:Y:S02]  /*d7c0*/  STG.E desc[UR36][R8.64], R3 ;  /* 0x0000000308007986 */ /* 0x0001e4000c101924 */
.L_x_15812:
        /* <DEDUP_REMOVED lines=23> */
.L_x_15844:
[----:B------:R0:W-:Y:S01]  /*d940*/  STG.E.U8 desc[UR36][R8.64], R17 ;  /* 0x0000001108007986 */ /* 0x0001e2000c101124 */
[----:B------:R-:W-:Y:S05]  /*d950*/  BRA `(.L_x_15846) ;  /* 0x0000000c00987947 */ /* 0x000fea0003800000 */
.L_x_15843:
        /* <DEDUP_REMOVED lines=10> */
.L_x_15848:
[----:B------:R-:W-:-:S05]  /*da00*/  LOP3.LUT R17, R17, 0xff, RZ, 0xc0, !PT ;  /* 0x000000ff11117812 */ /* 0x000fca00078ec0ff */
[----:B------:R0:W-:Y:S01]  /*da10*/  STG.E desc[UR36][R8.64], R17 ;  /* 0x0000001108007986 */ /* 0x0001e2000c101924 */
[----:B------:R-:W-:Y:S05]  /*da20*/  BRA `(.L_x_15846) ;  /* 0x0000000c00647947 */ /* 0x000fea0003800000 */
.L_x_15847:
[----:B------:R-:W-:-:S05]  /*da30*/  LOP3.LUT R17, R17, 0xff, RZ, 0xc0, !PT ;  /* 0x000000ff11117812 */ /* 0x000fca00078ec0ff */
[----:B------:R0:W-:Y:S01]  /*da40*/  STG.E.U16 desc[UR36][R8.64], R17 ;  /* 0x0000001108007986 */ /* 0x0001e2000c101524 */
[----:B------:R-:W-:Y:S05]  /*da50*/  BRA `(.L_x_15846) ;  /* 0x0000000c00587947 */ /* 0x000fea0003800000 */
.L_x_15842:
        /* <DEDUP_REMOVED lines=10> */
.L_x_15850:
[----:B------:R-:W-:-:S04]  /*db00*/  LOP3.LUT R17, R17, 0xff, RZ, 0xc0, !PT ;  /* 0x000000ff11117812 */ /* 0x000fc800078ec0ff */
[----:B------:R-:W0:Y:S02]  /*db10*/  I2F.U16 R0, R17 ;  /* 0x0000001100007306 */ /* 0x000e240000101000 */
[----:B0-----:R-:W-:-:S05]  /*db20*/  F2FP.F16.F32.PACK_AB R0, RZ, R0 ;  /* 0x00000000ff00723e */ /* 0x001fca00000000ff */
[----:B------:R0:W-:Y:S01]  /*db30*/  STG.E.U16 desc[UR36][R8.64], R0 ;  /* 0x0000000008007986 */ /* 0x0001e2000c101524 */
[----:B------:R-:W-:Y:S05]  /*db40*/  BRA `(.L_x_15846) ;  /* 0x0000000c001c7947 */ /* 0x000fea0003800000 */
.L_x_15849:
        /* <DEDUP_REMOVED lines=11> */
.L_x_15852:
[----:B------:R-:W-:-:S06]  /*dc00*/  LOP3.LUT R17, R17, 0xff, RZ, 0xc0, !PT ;  /* 0x000000ff11117812 */ /* 0x000fcc00078ec0ff */
[----:B------:R-:W0:Y:S02]  /*dc10*/  I2F.U16 R17, R17 ;  /* 0x0000001100117306 */ /* 0x000e240000101000 */
[----:B0-----:R-:W-:-:S04]  /*dc20*/  F2FP.F16.F32.PACK_AB R3, RZ, R17 ;  /* 0x00000011ff03723e */ /* 0x001fc800000000ff */
[----:B------:R-:W-:-:S05]  /*dc30*/  PRMT R3, R3, 0x5410, RZ ;  /* 0x0000541003037816 */ /* 0x000fca00000000ff */
[----:B------:R0:W-:Y:S01]  /*dc40*/  STG.E desc[UR36][R8.64], R3 ;  /* 0x0000000308007986 */ /* 0x0001e2000c101924 */
[----:B------:R-:W-:Y:S05]  /*dc50*/  BRA `(.L_x_15846) ;  /* 0x0000000800d87947 */ /* 0x000fea0003800000 */
.L_x_15851:
[----:B------:R-:W-:-:S06]  /*dc60*/  LOP3.LUT R4, R17, 0xff, RZ, 0xc0, !PT ;  /* 0x000000ff11047812 */ /* 0x000fcc00078ec0ff */
[----:B------:R-:W0:Y:S02]  /*dc70*/  I2F.F64.U16 R4, R4 ;  /* 0x0000000400047312 */ /* 0x000e240000101800 */
[----:B0-----:R0:W-:Y:S01]  /*dc80*/  STG.E.64 desc[UR36][R8.64], R4 ;  /* 0x0000000408007986 */ /* 0x0011e2000c101b24 */
[----:B------:R-:W-:Y:S05]  /*dc90*/  BRA `(.L_x_15846) ;  /* 0x0000000800c87947 */ /* 0x000fea0003800000 */
.L_x_15841:
        /* <DEDUP_REMOVED lines=12> */
.L_x_15855:
[----:B------:R-:W-:Y:S02]  /*dd60*/  LOP3.LUT R4, R17, 0xff, RZ, 0xc0, !PT ;  /* 0x000000ff11047812 */ /* 0x000fe400078ec0ff */
[----:B------:R-:W-:-:S04]  /*dd70*/  CS2R R6, SRZ ;  /* 0x0000000000067805 */ /* 0x000fc8000001ff00 */
[----:B------:R-:W0:Y:S02]  /*dd80*/  I2F.F64.U16 R4, R4 ;  /* 0x0000000400047312 */ /* 0x000e240000101800 */
[----:B0-----:R0:W-:Y:S01]  /*dd90*/  STG.E.128 desc[UR36][R8.64], R4 ;  /* 0x0000000408007986 */ /* 0x0011e2000c101d24 */
[----:B------:R-:W-:Y:S05]  /*dda0*/  BRA `(.L_x_15846) ;  /* 0x0000000800847947 */ /* 0x000fea0003800000 */
.L_x_15854:
        /* <DEDUP_REMOVED lines=22> */
.L_x_15859:
[----:B------:R-:W-:Y:S05]  /*df10*/  BSYNC B0 ;  /* 0x0000000000007941 */ /* 0x000fea0003800000 */
.L_x_15858:
[----:B------:R-:W-:-:S05]  /*df20*/  LOP3.LUT R5, R0, R5, RZ, 0xfc, !PT ;  /* 0x0000000500057212 */ /* 0x000fca00078efcff */
[----:B------:R0:W-:Y:S01]  /*df30*/  STG.E.U8 desc[UR36][R8.64], R5 ;  /* 0x0000000508007986 */ /* 0x0001e2000c101124 */
[----:B------:R-:W-:Y:S05]  /*df40*/  BRA `(.L_x_15846) ;  /* 0x00000008001c7947 */ /* 0x000fea0003800000 */
.L_x_15857:
        /* <DEDUP_REMOVED lines=14> */
.L_x_15861:
[----:B------:R-:W-:Y:S01]  /*e030*/  IMAD.MOV.U32 R0, RZ, RZ, 0x7f ;  /* 0x0000007fff007424 */ /* 0x000fe200078e00ff */
[----:B------:R-:W-:-:S04]  /*e040*/  ISETP.GT.U32.AND P0, PT, R3, 0x7f800000, PT ;  /* 0x7f8000000300780c */ /* 0x000fc80003f04070 */
[----:B------:R-:W-:-:S09]  /*e050*/  SEL R0, R0, 0x7c, P0 ;  /* 0x0000007c00007807 */ /* 0x000fd20000000000 */
.L_x_15862:
[----:B------:R-:W-:Y:S05]  /*e060*/  BSYNC B0 ;  /* 0x0000000000007941 */ /* 0x000fea0003800000 */
.L_x_15860:
[----:B------:R-:W-:-:S04]  /*e070*/  LOP3.LUT R3, R17, 0x80000000, RZ, 0xc0, !PT ;  /* 0x8000000011037812 */ /* 0x000fc800078ec0ff */
[----:B------:R-:W-:-:S04]  /*e080*/  SHF.R.U32.HI R3, RZ, 0x18, R3 ;  /* 0x00000018ff037819 */ /* 0x000fc80000011603 */
[----:B------:R-:W-:-:S05]  /*e090*/  LOP3.LUT R3, R0, R3, RZ, 0xfc, !PT ;  /* 0x0000000300037212 */ /* 0x000fca00078efcff */
[----:B------:R0:W-:Y:S01]  /*e0a0*/  STG.E.U8 desc[UR36][R8.64], R3 ;  /* 0x0000000308007986 */ /* 0x0001e2000c101124 */
[----:B------:R-:W-:Y:S05]  /*e0b0*/  BRA `(.L_x_15846) ;  /* 0x0000000400c07947 */ /* 0x000fea0003800000 */
.L_x_15856:
[----:B------:R-:W-:-:S04]  /*e0c0*/  LOP3.LUT R17, R17, 0xff, RZ, 0xc0, !PT ;  /* 0x000000ff11117812 */ /* 0x000fc800078ec0ff */
[----:B------:R-:W0:Y:S02]  /*e0d0*/  I2F.U16 R0, R17 ;  /* 0x0000001100007306 */ /* 0x000e240000101000 */
[----:B0-----:R-:W-:-:S05]  /*e0e0*/  F2FP.BF16.F32.PACK_AB R0, RZ, R0 ;  /* 0x00000000ff00723e */ /* 0x001fca00000010ff */
[----:B------:R0:W-:Y:S01]  /*e0f0*/  STG.E.U16 desc[UR36][R8.64], R0 ;  /* 0x0000000008007986 */ /* 0x0001e2000c101524 */
[----:B------:R-:W-:Y:S05]  /*e100*/  BRA `(.L_x_15846) ;  /* 0x0000000400ac7947 */ /* 0x000fea0003800000 */
.L_x_15853:
        /* <DEDUP_REMOVED lines=11> */
.L_x_15865:
        /* <DEDUP_REMOVED lines=18> */
.L_x_15868:
[----:B------:R-:W-:-:S04]  /*e2e0*/  LOP3.LUT R3, R17, 0x80000000, RZ, 0xc0, !PT ;  /* 0x8000000011037812 */ /* 0x000fc800078ec0ff */
[----:B------:R-:W-:-:S04]  /*e2f0*/  SHF.R.U32.HI R3, RZ, 0x18, R3 ;  /* 0x00000018ff037819 */ /* 0x000fc80000011603 */
[----:B------:R-:W-:-:S04]  /*e300*/  LOP3.LUT R0, R0, R3, RZ, 0xfc, !PT ;  /* 0x0000000300007212 */ /* 0x000fc800078efcff */
[----:B------:R-:W-:-:S07]  /*e310*/  PRMT R4, R0, 0x7610, R4 ;  /* 0x0000761000047816 */ /* 0x000fce0000000004 */
.L_x_15867:
[----:B------:R-:W-:Y:S05]  /*e320*/  BSYNC B0 ;  /* 0x0000000000007941 */ /* 0x000fea0003800000 */
.L_x_15866:
[----:B------:R3:W-:Y:S01]  /*e330*/  STG.E.U8 desc[UR36][R8.64], R4 ;  /* 0x0000000408007986 */ /* 0x0007e2000c101124 */
[----:B------:R-:W-:Y:S05]  /*e340*/  BRA `(.L_x_15846) ;  /* 0x00000004001c7947 */ /* 0x000fea0003800000 */
.L_x_15864:
        /* <DEDUP_REMOVED lines=18> */
.L_x_15871:
[----:B------:R-:W-:-:S04]  /*e470*/  LOP3.LUT R3, R17, 0x80000000, RZ, 0xc0, !PT ;  /* 0x8000000011037812 */ /* 0x000fc800078ec0ff */
[----:B------:R-:W-:-:S04]  /*e480*/  SHF.R.U32.HI R3, RZ, 0x18, R3 ;  /* 0x00000018ff037819 */ /* 0x000fc80000011603 */
[----:B------:R-:W-:-:S04]  /*e490*/  LOP3.LUT R0, R0, R3, RZ, 0xfc, !PT ;  /* 0x0000000300007212 */ /* 0x000fc800078efcff */
[----:B------:R-:W-:-:S07]  /*e4a0*/  PRMT R4, R0, 0x7610, R4 ;  /* 0x0000761000047816 */ /* 0x000fce0000000004 */
.L_x_15870:
[----:B------:R-:W-:Y:S05]  /*e4b0*/  BSYNC B0 ;  /* 0x0000000000007941 */ /* 0x000fea0003800000 */
.L_x_15869:
[----:B------:R0:W-:Y:S01]  /*e4c0*/  STG.E.U8 desc[UR36][R8.64], R4 ;  /* 0x0000000408007986 */ /* 0x0001e2000c101124 */
[----:B------:R-:W-:Y:S05]  /*e4d0*/  BRA `(.L_x_15846) ;  /* 0x0000000000b87947 */ /* 0x000fea0003800000 */
.L_x_15863:
        /* <DEDUP_REMOVED lines=23> */
.L_x_15845:
        /* <DEDUP_REMOVED lines=16> */
.L_x_15874:
[----:B------:R-:W-:Y:S05]  /*e750*/  BRA `(.L_x_15846) ;  /* 0x0000000000187947 */ /* 0x000fea0003800000 */
.L_x_15873:
[----:B------:R-:W-:Y:S01]  /*e760*/  LOP3.LUT R4, R17, 0xff, RZ, 0xc0, !PT ;  /* 0x000000ff11047812 */ /* 0x000fe200078ec0ff */
[----:B------:R-:W-:-:S05]  /*e770*/  IMAD.MOV.U32 R5, RZ, RZ, RZ ;  /* 0x000000ffff057224 */ /* 0x000fca00078e00ff */
[----:B------:R1:W-:Y:S01]  /*e780*/  STG.E.64 desc[UR36][R8.64], R4 ;  /* 0x0000000408007986 */ /* 0x0003e2000c101b24 */
[----:B------:R-:W-:Y:S05]  /*e790*/  BRA `(.L_x_15846) ;  /* 0x0000000000087947 */ /* 0x000fea0003800000 */
.L_x_15872:
[----:B------:R-:W-:-:S05]  /*e7a0*/  LOP3.LUT R17, R17, 0xff, RZ, 0xc0, !PT ;  /* 0x000000ff11117812 */ /* 0x000fca00078ec0ff */
[----:B------:R0:W-:Y:S02]  /*e7b0*/  STG.E desc[UR36][R8.64], R17 ;  /* 0x0000001108007986 */ /* 0x0001e4000c101924 */
.L_x_15846:
[----:B------:R-:W-:-:S07]  /*e7c0*/  VIADD R25, R25, 0x80 ;  /* 0x0000008019197836 */ /* 0x000fce0000000000 */
.L_x_15806:
[----:B------:R-:W-:Y:S05]  /*e7d0*/  BSYNC B6 ;  /* 0x0000000000067941 */ /* 0x000fea0003800000 */
.L_x_15805:
        /* <DEDUP_REMOVED lines=21> */
.L_x_15878:
[----:B------:R-:W-:Y:S01]  /*e930*/  STG.E.U8 desc[UR36][R2.64], R16 ;  /* 0x0000001002007986 */ /* 0x000fe2000c101124 */
[----:B------:R-:W-:Y:S05]  /*e940*/  EXIT ;  /* 0x000000000000794d */ /* 0x000fea0003800000 */
.L_x_15877:
        /* <DEDUP_REMOVED lines=10> */
.L_x_15881:
[----:B------:R-:W-:-:S05]  /*e9f0*/  LOP3.LUT R5, R16, 0xff, RZ, 0xc0, !PT ;  /* 0x000000ff10057812 */ /* 0x000fca00078ec0ff */
[----:B------:R-:W-:Y:S01]  /*ea00*/  STG.E desc[UR36][R2.64], R5 ;  /* 0x0000000502007986 */ /* 0x000fe2000c101924 */
[----:B------:R-:W-:Y:S05]  /*ea10*/  EXIT ;  /* 0x000000000000794d */ /* 0x000fea0003800000 */
.L_x_15880:
[----:B------:R-:W-:-:S05]  /*ea20*/  LOP3.LUT R5, R16, 0xff, RZ, 0xc0, !PT ;  /* 0x000000ff10057812 */ /* 0x000fca00078ec0ff */
[----:B------:R-:W-:Y:S01]  /*ea30*/  STG.E.U16 desc[UR36][R2.64], R5 ;  /* 0x0000000502007986 */ /* 0x000fe2000c101524 */
[----:B------:R-:W-:Y:S05]  /*ea40*/  EXIT ;  /* 0x000000000000794d */ /* 0x000fea0003800000 */
.L_x_15876:
        /* <DEDUP_REMOVED lines=10> */
.L_x_15883:
[----:B------:R-:W-:-:S04]  /*eaf0*/  LOP3.LUT R16, R16, 0xff, RZ, 0xc0, !PT ;  /* 0x000000ff10107812 */ /* 0x000fc800078ec0ff */
[----:B------:R-:W0:Y:S02]  /*eb00*/  I2F.U16 R0, R16 ;  /* 0x0000001000007306 */ /* 0x000e240000101000 */
[----:B0-----:R-:W-:-:S05]  /*eb10*/  F2FP.F16.F32.PACK_AB R0, RZ, R0 ;  /* 0x00000000ff00723e */ /* 0x001fca00000000ff */
[----:B------:R-:W-:Y:S01]  /*eb20*/  STG.E.U16 desc[UR36][R2.64], R0 ;  /* 0x0000000002007986 */ /* 0x000fe2000c101524 */
[----:B------:R-:W-:Y:S05]  /*eb30*/  EXIT ;  /* 0x000000000000794d */ /* 0x000fea0003800000 */
.L_x_15882:
        /* <DEDUP_REMOVED lines=11> */
.L_x_15885:
[----:B------:R-:W-:-:S06]  /*ebf0*/  LOP3.LUT R16, R16, 0xff, RZ, 0xc0, !PT ;  /* 0x000000ff10107812 */ /* 0x000fcc00078ec0ff */
[----:B------:R-:W0:Y:S02]  /*ec00*/  I2F.U16 R16, R16 ;  /* 0x0000001000107306 */ /* 0x000e240000101000 */
[----:B0-----:R-:W-:-:S04]  /*ec10*/  F2FP.F16.F32.PACK_AB R5, RZ, R16 ;  /* 0x00000010ff05723e */ /* 0x001fc800000000ff */
[----:B------:R-:W-:-:S05]  /*ec20*/  PRMT R5, R5, 0x5410, RZ ;  /* 0x0000541005057816 */ /* 0x000fca00000000ff */
[----:B------:R-:W-:Y:S01]  /*ec30*/  STG.E desc[UR36][R2.64], R5 ;  /* 0x0000000502007986 */ /* 0x000fe2000c101924 */
[----:B------:R-:W-:Y:S05]  /*ec40*/  EXIT ;  /* 0x000000000000794d */ /* 0x000fea0003800000 */
.L_x_15884:
[----:B------:R-:W-:-:S06]  /*ec50*/  LOP3.LUT R4, R16, 0xff, RZ, 0xc0, !PT ;  /* 0x000000ff10047812 */ /* 0x000fcc00078ec0ff */
[----:B------:R-:W0:Y:S02]  /*ec60*/  I2F.F64.U16 R4, R4 ;  /* 0x0000000400047312 */ /* 0x000e240000101800 */
[----:B0-----:R-:W-:Y:S01]  /*ec70*/  STG.E.64 desc[UR36][R2.64], R4 ;  /* 0x0000000402007986 */ /* 0x001fe2000c101b24 */
[----:B------:R-:W-:Y:S05]  /*ec80*/  EXIT ;  /* 0x000000000000794d */ /* 0x000fea0003800000 */
.L_x_15875:
        /* <DEDUP_REMOVED lines=12> */
.L_x_15888:
[----:B------:R-:W-:Y:S02]  /*ed50*/  LOP3.LUT R4, R16, 0xff, RZ, 0xc0, !PT ;  /* 0x000000ff10047812 */ /* 0x000fe400078ec0ff */
[----:B------:R-:W-:-:S04]  /*ed60*/  CS2R R6, SRZ ;  /* 0x0000000000067805 */ /* 0x000fc8000001ff00 */
[----:B------:R-:W0:Y:S02]  /*ed70*/  I2F.F64.U16 R4, R4 ;  /* 0x0000000400047312 */ /* 0x000e240000101800 */
[----:B0-----:R-:W-:Y:S01]  /*ed80*/  STG.E.128 desc[UR36][R2.64], R4 ;  /* 0x0000000402007986 */ /* 0x001fe2000c101d24 */
[----:B------:R-:W-:Y:S05]  /*ed90*/  EXIT ;  /* 0x000000000000794d */ /* 0x000fea0003800000 */
.L_x_15887:
        /* <DEDUP_REMOVED lines=22> */
.L_x_15892:
[----:B------:R-:W-:Y:S05]  /*ef00*/  BSYNC B0 ;  /* 0x0000000000007941 */ /* 0x000fea0003800000 */
.L_x_15891:
[----:B------:R-:W-:-:S05]  /*ef10*/  LOP3.LUT R5, R0, R5, RZ, 0xfc, !PT ;  /* 0x0000000500057212 */ /* 0x000fca00078efcff */
[----:B------:R-:W-:Y:S01]  /*ef20*/  STG.E.U8 desc[UR36][R2.64], R5 ;  /* 0x0000000502007986 */ /* 0x000fe2000c101124 */
[----:B------:R-:W-:Y:S05]  /*ef30*/  EXIT ;  /* 0x000000000000794d */ /* 0x000fea0003800000 */
.L_x_15890:
        /* <DEDUP_REMOVED lines=14> */
.L_x_15894:
[----:B------:R-:W-:Y:S01]  /*f020*/  IMAD.MOV.U32 R0, RZ, RZ, 0x7f ;  /* 0x0000007fff007424 */ /* 0x000fe200078e00ff */
[----:B------:R-:W-:-:S04]  /*f030*/  ISETP.GT.U32.AND P0, PT, R4, 0x7f800000, PT ;  /* 0x7f8000000400780c */ /* 0x000fc80003f04070 */
[----:B------:R-:W-:-:S09]  /*f040*/  SEL R0, R0, 0x7c, P0 ;  /* 0x0000007c00007807 */ /* 0x000fd20000000000 */
.L_x_15895:
[----:B------:R-:W-:Y:S05]  /*f050*/  BSYNC B0 ;  /* 0x0000000000007941 */ /* 0x000fea0003800000 */
.L_x_15893:
[----:B------:R-:W-:-:S04]  /*f060*/  LOP3.LUT R4, R5, 0x80000000, RZ, 0xc0, !PT ;  /* 0x8000000005047812 */ /* 0x000fc800078ec0ff */
[----:B------:R-:W-:-:S04]  /*f070*/  SHF.R.U32.HI R5, RZ, 0x18, R4 ;  /* 0x00000018ff057819 */ /* 0x000fc80000011604 */
[----:B------:R-:W-:-:S05]  /*f080*/  LOP3.LUT R5, R0, R5, RZ, 0xfc, !PT ;  /* 0x0000000500057212 */ /* 0x000fca00078efcff */
[----:B------:R-:W-:Y:S01]  /*f090*/  STG.E.U8 desc[UR36][R2.64], R5 ;  /* 0x0000000502007986 */ /* 0x000fe2000c101124 */
[----:B------:R-:W-:Y:S05]  /*f0a0*/  EXIT ;  /* 0x000000000000794d */ /* 0x000fea0003800000 */
.L_x_15889:
[----:B------:R-:W-:-:S04]  /*f0b0*/  LOP3.LUT R16, R16, 0xff, RZ, 0xc0, !PT ;  /* 0x000000ff10107812 */ /* 0x000fc800078ec0ff */
[----:B------:R-:W0:Y:S02]  /*f0c0*/  I2F.U16 R0, R16 ;  /* 0x0000001000007306 */ /* 0x000e240000101000 */
[----:B0-----:R-:W-:-:S05]  /*f0d0*/  F2FP.BF16.F32.PACK_AB R0, RZ, R0 ;  /* 0x00000000ff00723e */ /* 0x001fca00000010ff */
[----:B------:R-:W-:Y:S01]  /*f0e0*/  STG.E.U16 desc[UR36][R2.64], R0 ;  /* 0x0000000002007986 */ /* 0x000fe2000c101524 */
[----:B------:R-:W-:Y:S05]  /*f0f0*/  EXIT ;  /* 0x000000000000794d */ /* 0x000fea0003800000 */
.L_x_15886:
        /* <DEDUP_REMOVED lines=11> */
.L_x_15898:
        /* <DEDUP_REMOVED lines=18> */
.L_x_15901:
[----:B------:R-:W-:-:S04]  /*f2d0*/  LOP3.LUT R0, R7, 0x80000000, RZ, 0xc0, !PT ;  /* 0x8000000007007812 */ /* 0x000fc800078ec0ff */
[----:B------:R-:W-:-:S04]  /*f2e0*/  SHF.R.U32.HI R5, RZ, 0x18, R0 ;  /* 0x00000018ff057819 */ /* 0x000fc80000011600 */
[----:B------:R-:W-:-:S04]  /*f2f0*/  LOP3.LUT R4, R4, R5, RZ, 0xfc, !PT ;  /* 0x0000000504047212 */ /* 0x000fc800078efcff */
[----:B------:R-:W-:-:S07]  /*f300*/  PRMT R0, R4, 0x7610, R0 ;  /* 0x0000761004007816 */ /* 0x000fce0000000000 */
.L_x_15900:
[----:B------:R-:W-:Y:S05]  /*f310*/  BSYNC B0 ;  /* 0x0000000000007941 */ /* 0x000fea0003800000 */
.L_x_15899:
[----:B------:R-:W-:Y:S01]  /*f320*/  STG.E.U8 desc[UR36][R2.64], R0 ;  /* 0x0000000002007986 */ /* 0x000fe2000c101124 */
[----:B------:R-:W-:Y:S05]  /*f330*/  EXIT ;  /* 0x000000000000794d */ /* 0x000fea0003800000 */
.L_x_15897:
        /* <DEDUP_REMOVED lines=18> */
.L_x_15904:
[----:B------:R-:W-:-:S04]  /*f460*/  LOP3.LUT R0, R7, 0x80000000, RZ, 0xc0, !PT ;  /* 0x8000000007007812 */ /* 0x000fc800078ec0ff */
[----:B------:R-:W-:-:S04]  /*f470*/  SHF.R.U32.HI R5, RZ, 0x18, R0 ;  /* 0x00000018ff057819 */ /* 0x000fc80000011600 */
[----:B------:R-:W-:-:S04]  /*f480*/  LOP3.LUT R4, R4, R5, RZ, 0xfc, !PT ;  /* 0x0000000504047212 */ /* 0x000fc800078efcff */
[----:B------:R-:W-:-:S07]  /*f490*/  PRMT R0, R4, 0x7610, R0 ;  /* 0x0000761004007816 */ /* 0x000fce0000000000 */
.L_x_15903:
[----:B------:R-:W-:Y:S05]  /*f4a0*/  BSYNC B0 ;  /* 0x0000000000007941 */ /* 0x000fea0003800000 */
.L_x_15902:
[----:B------:R-:W-:Y:S01]  /*f4b0*/  STG.E.U8 desc[UR36][R2.64], R0 ;  /* 0x0000000002007986 */ /* 0x000fe2000c101124 */
[----:B------:R-:W-:Y:S05]  /*f4c0*/  EXIT ;  /* 0x000000000000794d */ /* 0x000fea0003800000 */
.L_x_15896:
        /* <DEDUP_REMOVED lines=23> */
.L_x_15879:
        /* <DEDUP_REMOVED lines=16> */
.L_x_15907:
[----:B------:R-:W-:Y:S05]  /*f740*/  EXIT ;  /* 0x000000000000794d */ /* 0x000fea0003800000 */
.L_x_15906:
[----:B------:R-:W-:Y:S01]  /*f750*/  LOP3.LUT R16, R16, 0xff, RZ, 0xc0, !PT ;  /* 0x000000ff10107812 */ /* 0x000fe200078ec0ff */
[----:B------:R-:W-:-:S05]  /*f760*/  IMAD.MOV.U32 R17, RZ, RZ, RZ ;  /* 0x000000ffff117224 */ /* 0x000fca00078e00ff */
[----:B------:R-:W-:Y:S01]  /*f770*/  STG.E.64 desc[UR36][R2.64], R16 ;  /* 0x0000001002007986 */ /* 0x000fe2000c101b24 */
[----:B------:R-:W-:Y:S05]  /*f780*/  EXIT ;  /* 0x000000000000794d */ /* 0x000fea0003800000 */
.L_x_15905:
[----:B------:R-:W-:-:S05]  /*f790*/  LOP3.LUT R5, R16, 0xff, RZ, 0xc0, !PT ;  /* 0x000000ff10057812 */ /* 0x000fca00078ec0ff */
[----:B------:R-:W-:Y:S01]  /*f7a0*/  STG.E desc[UR36][R2.64], R5 ;  /* 0x0000000502007986 */ /* 0x000fe2000c101924 */
[----:B------:R-:W-:Y:S05]  /*f7b0*/  EXIT ;  /* 0x000000000000794d */ /* 0x000fea0003800000 */
.L_x_15908:
        /* <DEDUP_REMOVED lines=12> */
.L_x_44495:


//--------------------- .text._ZN2at6native18elementwise_kernelILi128ELi4EZNS0_22gpu_kernel_impl_nocastIZZZNS0_49_GLOBAL__N__657f93f7_16_TensorCompare_cu_71e06f4e17clamp_kernel_implERNS_18TensorIteratorBaseEENKUlvE_clEvENKUlvE_clEvEUlhhhE_EEvS5_RKT_EUliE_EEviT1_ --------------------------
	.section	.text._ZN2at6native18elementwise_kernelILi128ELi4EZNS0_22gpu_kernel_impl_nocastIZZZNS0_49_GLOBAL__N__657f93f7_16_TensorCompare_cu_71e06f4e17clamp_kernel_implERNS_18TensorIteratorBaseEENKUlvE_clEvENKUlvE_clEvEUlhhhE_EEvS5_RKT_EUliE_EEviT1_,"ax",@progbits
	.align	128
        .global         _ZN2at6native18elementwise_kernelILi128ELi4EZNS0_22gpu_kernel_impl_nocastIZZZNS0_49_GLOBAL__N__657f93f7_16_TensorCompare_cu_71e06f4e17clamp_kernel_implERNS_18TensorIteratorBaseEENKUlvE_clEvENKUlvE_clEvEUlhhhE_EEvS5_RKT_EUliE_EEviT1_
        .type           _ZN2at6native18elementwise_kernelILi128ELi4EZNS0_22gpu_kernel_impl_nocastIZZZNS0_49_GLOBAL__N__657f93f7_16_TensorCompare_cu_71e06f4e17clamp_kernel_implERNS_18TensorIteratorBaseEENKUlvE_clEvENKUlvE_clEvEUlhhhE_EEvS5_RKT_EUliE_EEviT1_,@function
        .size           _ZN2at6native18elementwise_kernelILi128ELi4EZNS0_22gpu_kernel_impl_nocastIZZZNS0_49_GLOBAL__N__657f93f7_16_TensorCompare_cu_71e06f4e17clamp_kernel_implERNS_18TensorIteratorBaseEENKUlvE_clEvENKUlvE_clEvEUlhhhE_EEvS5_RKT_EUliE_EEviT1_,(.L_x_44496 - _ZN2at6native18elementwise_kernelILi128ELi4EZNS0_22gpu_kernel_impl_nocastIZZZNS0_49_GLOBAL__N__657f93f7_16_TensorCompare_cu_71e06f4e17clamp_kernel_implERNS_18TensorIteratorBaseEENKUlvE_clEvENKUlvE_clEvEUlhhhE_EEvS5_RKT_EUliE_EEviT1_)
        .other          _ZN2at6native18elementwise_kernelILi128ELi4EZNS0_22gpu_kernel_impl_nocastIZZZNS0_49_GLOBAL__N__657f93f7_16_TensorCompare_cu_71e06f4e17clamp_kernel_implERNS_18TensorIteratorBaseEENKUlvE_clEvENKUlvE_clEvEUlhhhE_EEvS5_RKT_EUliE_EEviT1_,@"STO_CUDA_ENTRY STV_DEFAULT"
_ZN2at6native18elementwise_kernelILi128ELi4EZNS0_22gpu_kernel_impl_nocastIZZZNS0_49_GLOBAL__N__657f93f7_16_TensorCompare_cu_71e06f4e17clamp_kernel_implERNS_18TensorIteratorBaseEENKUlvE_clEvENKUlvE_clEvEUlhhhE_EEvS5_RKT_EUliE_EEviT1_:
.text._ZN2at6native18elementwise_kernelILi128ELi4EZNS0_22gpu_kernel_impl_nocastIZZZNS0_49_GLOBAL__N__657f93f7_16_TensorCompare_cu_71e06f4e17clamp_kernel_implERNS_18TensorIteratorBaseEENKUlvE_clEvENKUlvE_clEvEUlhhhE_EEvS5_RKT_EUliE_EEviT1_:
        /* <DEDUP_REMOVED lines=389> */
.L_x_15911:
        /* <DEDUP_REMOVED lines=10> */
[----:B------:R-:W2:Y:S04]  /*18f0*/  LDG.E.U8 R9, desc[UR4][R8.64] ;  /* 0x0000000408097981 */ /* 0x000ea8000c1e1100 */
[----:B------:R-:W2:Y:S04]  /*1900*/  LDG.E.U8 R6, desc[UR4][R6.64] ;  /* 0x0000000406067981 */ /* 0x000ea8000c1e1100 */
[----:B------:R-:W3:Y:S01]  /*1910*/  LDG.E.U8 R11, desc[UR4][R10.64] ;  /* 0x000000040a0b7981 */ /* 0x000ee2000c1e1100 */
[----:B------:R-:W-:-:S04]  /*1920*/  IADD3 R4, P0, R5, UR8, RZ ;  /* 0x0000000805047c10 */ /* 0x000fc8000ff1e0ff */
[----:B------:R-:W-:Y:S02]  /*1930*/  IADD3.X R5, RZ, UR9, RZ, P0, !PT ;  /* 0x00000009ff057c10 */ /* 0x000fe400087fe4ff */
[----:B------:R-:W-:Y:S02]  /*1940*/  IADD3 R3, R3, 0x80, RZ ;  /* 0x0000008003037810 */ /* 0x000fe40007ffe0ff */
[----:B--2---:R-:W-:-:S04]  /*1950*/  VIMNMX.U32 R0, R6, R9, !PT ;  /* 0x0000000906007248 */ /* 0x004fc80007fe0000 */
[----:B---3--:R-:W-:-:S05]  /*1960*/  VIMNMX R13, R0, R11, PT ;  /* 0x0000000b000d7248 */ /* 0x008fca0003fe0100 */
[----:B------:R0:W-:Y:S02]  /*1970*/  STG.E.U8 desc[UR4][R4.64], R13 ;  /* 0x0000000d04007986 */ /* 0x0001e4000c101104 */
.L_x_15910:
[----:B------:R-:W-:Y:S05]  /*1980*/  BSYNC B0 ;  /* 0x0000000000007941 */ /* 0x000fea0003800000 */
.L_x_15909:
        /* <DEDUP_REMOVED lines=382> */
.L_x_15914:
        /* <DEDUP_REMOVED lines=15> */
[----:B------:R-:W-:-:S04]  /*3260*/  IADD3 R3, R3, 0x80, RZ ;  /* 0x0000008003037810 */ /* 0x000fc80007ffe0ff */
[----:B------:R-:W-:Y:S02]  /*3270*/  ISETP.GE.AND P0, PT, R3, UR6, PT ;  /* 0x0000000603007c0c */ /* 0x000fe4000bf06270 */
[----:B--2---:R-:W-:-:S04]  /*3280*/  VIMNMX.U32 R0, R6, R9, !PT ;  /* 0x0000000906007248 */ /* 0x004fc80007fe0000 */
        /* <DEDUP_REMOVED lines=382> */
.L_x_15915:
        /* <DEDUP_REMOVED lines=19> */
.L_x_15913:
[----:B------:R-:W-:Y:S05]  /*4ba0*/  BSYNC B0 ;  /* 0x0000000000007941 */ /* 0x000fea0003800000 */
.L_x_15912:
        /* <DEDUP_REMOVED lines=381> */
.L_x_15916:
        /* <DEDUP_REMOVED lines=15> */
[----:B--2---:R-:W-:-:S04]  /*6470*/  VIMNMX.U32 R0, R2, R7, !PT ;  /* 0x0000000702007248 */ /* 0x004fc80007fe0000 */
[----:B---3--:R-:W-:-:S05]  /*6480*/  VIMNMX R11, R0, R9, PT ;  /* 0x00000009000b7248 */ /* 0x008fca0003fe0100 */
[----:B------:R-:W-:Y:S01]  /*6490*/  STG.E.U8 desc[UR4][R4.64], R11 ;  /* 0x0000000b04007986 */ /* 0x000fe2000c101104 */
[----:B------:R-:W-:Y:S05]  /*64a0*/  EXIT ;  /* 0x000000000000794d */ /* 0x000fea0003800000 */
.L_x_15917:
        /* <DEDUP_REMOVED lines=13> */
.L_x_44496:


//--------------------- .text._ZN2at6native27unrolled_elementwise_kernelIZZZNS0_49_GLOBAL__N__657f93f7_16_TensorCompare_cu_71e06f4e17clamp_kernel_implERNS_18TensorIteratorBaseEENKUlvE_clEvENKUlvE_clEvEUlhhhE_St5arrayIPcLm4EELi4E23TrivialOffsetCalculatorILi3EjESB_ILi1EjENS0_6memory15LoadWithoutCastENSE_16StoreWithoutCastEEEviT_T0_T2_T3_T4_T5_ --------------------------
	.section	.text._ZN2at6native27unrolled_elementwise_kernelIZZZNS0_49_GLOBAL__N__657f93f7_16_TensorCompare_cu_71e06f4e17clamp_kernel_implERNS_18TensorIteratorBaseEENKUlvE_clEvENKUlvE_clEvEUlhhhE_St5arrayIPcLm4EELi4E23TrivialOffsetCalculatorILi3EjESB_ILi1EjENS0_6memory15LoadWithoutCastENSE_16StoreWithoutCastEEEviT_T0_T2_T3_T4_T5_,"ax",@progbits
	.align	128
        .global         _ZN2at6native27unrolled_elementwise_kernelIZZZNS0_49_GLOBAL__N__657f93f7_16_TensorCompare_cu_71e06f4e17clamp_kernel_implERNS_18TensorIteratorBaseEENKUlvE_clEvENKUlvE_clEvEUlhhhE_St5arrayIPcLm4EELi4E23TrivialOffsetCalculatorILi3EjESB_ILi1EjENS0_6memory15LoadWithoutCastENSE_16StoreWithoutCastEEEviT_T0_T2_T3_T4_T5_
        .type           _ZN2at6native27unrolled_elementwise_kernelIZZZNS0_49_GLOBAL__N__657f93f7_16_TensorCompare_cu_71e06f4e17clamp_kernel_implERNS_18TensorIteratorBaseEENKUlvE_clEvENKUlvE_clEvEUlhhhE_St5arrayIPcLm4EELi4E23TrivialOffsetCalculatorILi3EjESB_ILi1EjENS0_6memory15LoadWithoutCastENSE_16StoreWithoutCastEEEviT_T0_T2_T3_T4_T5_,@function
        .size           _ZN2at6native27unrolled_elementwise_kernelIZZZNS0_49_GLOBAL__N__657f93f7_16_TensorCompare_cu_71e06f4e17clamp_kernel_implERNS_18TensorIteratorBaseEENKUlvE_clEvENKUlvE_clEvEUlhhhE_St5arrayIPcLm4EELi4E23TrivialOffsetCalculatorILi3EjESB_ILi1EjENS0_6memory15LoadWithoutCastENSE_16StoreWithoutCastEEEviT_T0_T2_T3_T4_T5_,(.L_x_44497 - _ZN2at6native27unrolled_elementwise_kernelIZZZNS0_49_GLOBAL__N__657f93f7_16_TensorCompare_cu_71e06f4e17clamp_kernel_implERNS_18TensorIteratorBaseEENKUlvE_clEvENKUlvE_clEvEUlhhhE_St5arrayIPcLm4EELi4E23TrivialOffsetCalculatorILi3EjESB_ILi1EjENS0_6memory15LoadWithoutCastENSE_16StoreWithoutCastEEEviT_T0_T2_T3_T4_T5_)
        .other          _ZN2at6native27unrolled_elementwise_kernelIZZZNS0_49_GLOBAL__N__657f93f7_16_TensorCompare_cu_71e06f4e17clamp_kernel_implERNS_18TensorIteratorBaseEENKUlvE_clEvENKUlvE_clEvEUlhhhE_St5arrayIPcLm4EELi4E23TrivialOffsetCalculatorILi3EjESB_ILi1EjENS0_6memory15LoadWithoutCastENSE_16StoreWithoutCastEEEviT_T0_T2_T3_T4_T5_,@"STO_CUDA_ENTRY STV_DEFAULT"
_ZN2at6native27unrolled_elementwise_kernelIZZZNS0_49_GLOBAL__N__657f93f7_16_TensorCompare_cu_71e06f4e17clamp_kernel_implERNS_18TensorIteratorBaseEENKUlvE_clEvENKUlvE_clEvEUlhhhE_St5arrayIPcLm4EELi4E23TrivialOffsetCalculatorILi3EjESB_ILi1EjENS0_6memory15LoadWithoutCastENSE_16StoreWithoutCastEEEviT_T0_T2_T3_T4_T5_:
.text._ZN2at6native27unrolled_elementwise_kernelIZZZNS0_49_GLOBAL__N__657f93f7_16_TensorCompare_cu_71e06f4e17clamp_kernel_implERNS_18TensorIteratorBaseEENKUlvE_clEvENKUlvE_clEvEUlhhhE_St5arrayIPcLm4EELi4E23TrivialOffsetCalculatorILi3EjESB_ILi1EjENS0_6memory15LoadWithoutCastENSE_16StoreWithoutCastEEEviT_T0_T2_T3_T4_T5_:
        /* <DEDUP_REMOVED lines=23> */
[----:B------:R1:W4:Y:S01]  /*0170*/  @!P0 LDG.E.U8 R4, desc[UR4][R22.64] ;  /* 0x0000000416048981 */ /* 0x000322000c1e1100 */
[----:B------:R-:W-:Y:S01]  /*0180*/  @!P0 IMAD.X R29, RZ, RZ, R29, P4 ;  /* 0x000000ffff1d8224 */ /* 0x000fe200020e061d */
[----:B--2---:R-:W-:-:S03]  /*0190*/  @!P0 IADD3 R26, P5, R7, R26, RZ ;  /* 0x0000001a071a8210 */ /* 0x004fc60007fbe0ff */
[----:B------:R-:W2:Y:S01]  /*01a0*/  @!P2 LDC.64 R8, c[0x0][0x220] ;  /* 0x00008800ff08ab82 */ /* 0x000ea20000000a00 */
[----:B------:R-:W-:-:S07]  /*01b0*/  CS2R R6, SRZ ;  /* 0x0000000000067805 */ /* 0x000fce000001ff00 */
[----:B------:R-:W1:Y:S01]  /*01c0*/  @!P2 LDC.64 R12, c[0x0][0x228] ;  /* 0x00008a00ff0cab82 */ /* 0x000e620000000a00 */
[----:B------:R-:W-:Y:S01]  /*01d0*/  @!P0 IMAD.X R27, RZ, RZ, R27, P5 ;  /* 0x000000ffff1b8224 */ /* 0x000fe200028e061b */
[----:B------:R-:W4:Y:S06]  /*01e0*/  @!P0 LDG.E.U8 R7, desc[UR4][R28.64] ;  /* 0x000000041c078981 */ /* 0x000f2c000c1e1100 */
[----:B------:R-:W0:Y:S01]  /*01f0*/  @!P1 LDC.64 R10, c[0x0][0x230] ;  /* 0x00008c00ff0a9b82 */ /* 0x000e220000000a00 */
[----:B------:R0:W4:Y:S07]  /*0200*/  @!P0 LDG.E.U8 R6, desc[UR4][R26.64] ;  /* 0x000000041a068981 */ /* 0x00012e000c1e1100 */
        /* <DEDUP_REMOVED lines=15> */
[----:B------:R0:W2:Y:S01]  /*0300*/  @!P1 LDG.E.U8 R23, desc[UR4][R14.64] ;  /* 0x000000040e179981 */ /* 0x0000a2000c1e1100 */
[----:B------:R-:W-:-:S03]  /*0310*/  @!P2 IADD3 R24, P4, R25, R18, RZ ;  /* 0x000000121918a210 */ /* 0x000fc60007f9e0ff */
[----:B------:R1:W2:Y:S01]  /*0320*/  @!P1 LDG.E.U8 R20, desc[UR4][R16.64] ;  /* 0x0000000410149981 */ /* 0x0002a2000c1e1100 */
[----:B------:R-:W-:Y:S01]  /*0330*/  @!P1 IADD3.X R11, RZ, R11, RZ, P5, !PT ;  /* 0x0000000bff0b9210 */ /* 0x000fe20002ffe4ff */
[----:B------:R-:W-:Y:S02]  /*0340*/  @!P2 IMAD.X R25, RZ, RZ, R19, P4 ;  /* 0x000000ffff19a224 */ /* 0x000fe400020e0613 */
[----:B------:R3:W2:Y:S04]  /*0350*/  @!P2 LDG.E.U8 R22, desc[UR4][R8.64] ;  /* 0x000000040816a981 */ /* 0x0006a8000c1e1100 */
[----:B------:R3:W2:Y:S04]  /*0360*/  @!P2 LDG.E.U8 R21, desc[UR4][R12.64] ;  /* 0x000000040c15a981 */ /* 0x0006a8000c1e1100 */
[----:B------:R3:W2:Y:S04]  /*0370*/  @!P1 LDG.E.U8 R27, desc[UR4][R10.64] ;  /* 0x000000040a1b9981 */ /* 0x0006a8000c1e1100 */
[----:B------:R-:W2:Y:S01]  /*0380*/  @!P2 LDG.E.U8 R26, desc[UR4][R24.64] ;  /* 0x00000004181aa981 */ /* 0x000ea2000c1e1100 */
        /* <DEDUP_REMOVED lines=18> */
[----:B------:R1:W5:Y:S01]  /*04b0*/  @!P3 LDG.E.U8 R5, desc[UR4][R14.64] ;  /* 0x000000040e05b981 */ /* 0x000362000c1e1100 */
[----:B0-----:R-:W-:-:S03]  /*04c0*/  @!P0 IADD3 R8, P2, R13, R8, RZ ;  /* 0x000000080d088210 */ /* 0x001fc60007f5e0ff */
[----:B------:R1:W5:Y:S02]  /*04d0*/  @!P3 LDG.E.U8 R12, desc[UR4][R16.64] ;  /* 0x00000004100cb981 */ /* 0x000364000c1e1100 */
[----:B------:R-:W-:Y:S02]  /*04e0*/  @!P0 IMAD.X R9, RZ, RZ, R9, P2 ;  /* 0x000000ffff098224 */ /* 0x000fe400010e0609 */
[----:B------:R1:W5:Y:S01]  /*04f0*/  @!P3 LDG.E.U8 R10, desc[UR4][R18.64] ;  /* 0x00000004120ab981 */ /* 0x000362000c1e1100 */
[----:B------:R-:W-:-:S05]  /*0500*/  @!P0 IMAD.MOV.U32 R3, RZ, RZ, R11 ;  /* 0x000000ffff038224 */ /* 0x000fca00078e000b */
[----:B------:R-:W-:Y:S01]  /*0510*/  ISETP.GE.AND P1, PT, R3, R2, PT ;  /* 0x000000020300720c */ /* 0x000fe20003f26270 */
[----:B------:R-:W-:Y:S01]  /*0520*/  BSSY B0, `(.L_x_15918) ;  /* 0x0000015000007945 */ /* 0x000fe20003800000 */
[----:B----4-:R-:W-:-:S04]  /*0530*/  VIMNMX.U32 R7, R7, R4, !PT ;  /* 0x0000000407077248 */ /* 0x010fc80007fe0000 */
[----:B------:R-:W-:-:S05]  /*0540*/  VIMNMX R7, R7, R6, PT ;  /* 0x0000000607077248 */ /* 0x000fca0003fe0100 */
[----:B------:R1:W-:Y:S01]  /*0550*/  @!P0 STG.E.U8 desc[UR4][R8.64], R7 ;  /* 0x0000000708008986 */ /* 0x0003e2000c101104 */
[----:B--2---:R-:W-:Y:S02]  /*0560*/  VIMNMX.U32 R20, R23, R20, !PT ;  /* 0x0000001417147248 */ /* 0x004fe40007fe0000 */
[----:B------:R-:W-:Y:S02]  /*0570*/  VIMNMX.U32 R21, R21, R22, !PT ;  /* 0x0000001615157248 */ /* 0x000fe40007fe0000 */
        /* <DEDUP_REMOVED lines=15> */
.L_x_15919:
[----:B------:R-:W-:Y:S05]  /*0670*/  BSYNC B0 ;  /* 0x0000000000007941 */ /* 0x000fea0003800000 */
.L_x_15918:
[----:B------:R-:W-:-:S13]  /*0680*/  ISETP.GE.AND P0, PT, R3, R2, PT ;  /* 0x000000020300720c */ /* 0x000fda0003f06270 */
[----:B------:R-:W-:Y:S05]  /*0690*/  @P0 EXIT ;  /* 0x000000000000094d */ /* 0x000fea0003800000 */
[----:B------:R-:W-:Y:S01]  /*06a0*/  IMAD R3, R0, 0x200, R3 ;  /* 0x0000020000037824 */ /* 0x000fe200078e0203 */
[----:B------:R-:W-:Y:S01]  /*06b0*/  ULDC.64 UR6, c[0x0][0x218] ;  /* 0x0000860000067ab9 */ /* 0x000fe20000000a00 */
[----:B-----5:R-:W-:-:S03]  /*06c0*/  VIMNMX.U32 R5, R12, R5, !PT ;  /* 0x000000050c057248 */ /* 0x020fc60007fe0000 */
[----:B------:R-:W-:Y:S02]  /*06d0*/  IADD3 R2, P0, R3, UR6, RZ ;  /* 0x0000000603027c10 */ /* 0x000fe4000ff1e0ff */
[----:B------:R-:W-:-:S03]  /*06e0*/  VIMNMX R5, R5, R10, PT ;  /* 0x0000000a05057248 */ /* 0x000fc60003fe0100 */
[----:B------:R-:W-:-:S05]  /*06f0*/  IMAD.X R3, RZ, RZ, UR7, P0 ;  /* 0x00000007ff037e24 */ /* 0x000fca00080e06ff */
[----:B------:R-:W-:Y:S01]  /*0700*/  STG.E.U8 desc[UR4][R2.64], R5 ;  /* 0x0000000502007986 */ /* 0x000fe2000c101104 */
[----:B------:R-:W-:Y:S05]  /*0710*/  EXIT ;  /* 0x000000000000794d */ /* 0x000fea0003800000 */
.L_x_15920:
        /* <DEDUP_REMOVED lines=14> */
.L_x_44497:


//--------------------- .text._ZN2at6native29vectorized_elementwise_kernelILi2EZZZNS0_49_GLOBAL__N__657f93f7_16_TensorCompare_cu_71e06f4e17clamp_kernel_implERNS_18TensorIteratorBaseEENKUlvE_clEvENKUlvE_clEvEUlhhhE_St5arrayIPcLm4EEEEviT0_T1_ --------------------------
	.section	.text._ZN2at6native29vectorized_elementwise_kernelILi2EZZZNS0_49_GLOBAL__N__657f93f7_16_TensorCompare_cu_71e06f4e17clamp_kernel_implERNS_18TensorIteratorBaseEENKUlvE_clEvENKUlvE_clEvEUlhhhE_St5arrayIPcLm4EEEEviT0_T1_,"ax",@progbits
	.align	128
        .global         _ZN2at6native29vectorized_elementwise_kernelILi2EZZZNS0_49_GLOBAL__N__657f93f7_16_TensorCompare_cu_71e06f4e17clamp_kernel_implERNS_18TensorIteratorBaseEENKUlvE_clEvENKUlvE_clEvEUlhhhE_St5arrayIPcLm4EEEEviT0_T1_
        .type           _ZN2at6native29vectorized_elementwise_kernelILi2EZZZNS0_49_GLOBAL__N__657f93f7_16_TensorCompare_cu_71e06f4e17clamp_kernel_implERNS_18TensorIteratorBaseEENKUlvE_clEvENKUlvE_clEvEUlhhhE_St5arrayIPcLm4EEEEviT0_T1_,@function
        .size           _ZN2at6native29vectorized_elementwise_kernelILi2EZZZNS0_49_GLOBAL__N__657f93f7_16_TensorCompare_cu_71e06f4e17clamp_kernel_implERNS_18TensorIteratorBaseEENKUlvE_clEvENKUlvE_clEvEUlhhhE_St5arrayIPcLm4EEEEviT0_T1_,(.L_x_44498 - _ZN2at6native29vectorized_elementwise_kernelILi2EZZZNS0_49_GLOBAL__N__657f93f7_16_TensorCompare_cu_71e06f4e17clamp_kernel_implERNS_18TensorIteratorBaseEENKUlvE_clEvENKUlvE_clEvEUlhhhE_St5arrayIPcLm4EEEEviT0_T1_)
        .other          _ZN2at6native29vectorized_elementwise_kernelILi2EZZZNS0_49_GLOBAL__N__657f93f7_16_TensorCompare_cu_71e06f4e17clamp_kernel_implERNS_18TensorIteratorBaseEENKUlvE_clEvENKUlvE_clEvEUlhhhE_St5arrayIPcLm4EEEEviT0_T1_,@"STO_CUDA_ENTRY STV_DEFAULT"
_ZN2at6native29vectorized_elementwise_kernelILi2EZZZNS0_49_GLOBAL__N__657f93f7_16_TensorCompare_cu_71e06f4e17clamp_kernel_implERNS_18TensorIteratorBaseEENKUlvE_clEvENKUlvE_clEvEUlhhhE_St5arrayIPcLm4EEEEviT0_T1_:
.text._ZN2at6native29vectorized_elementwise_kernelILi2EZZZNS0_49_GLOBAL__N__657f93f7_16_TensorCompare_cu_71e06f4e17clamp_kernel_implERNS_18TensorIteratorBaseEENKUlvE_clEvENKUlvE_clEvEUlhhhE_St5arrayIPcLm4EEEEviT0_T1_:
        /* <DEDUP_REMOVED lines=16> */
[----:B------:R-:W-:Y:S01]  /*0100*/  IMAD.U32 R18, RZ, RZ, UR7 ;  /* 0x00000007ff127e24 */ /* 0x000fe2000f8e00ff */
[----:B------:R-:W-:Y:S01]  /*0110*/  ULDC.64 UR12, c[0x0][0x230] ;  /* 0x00008c00000c7ab9 */ /* 0x000fe20000000a00 */
[----:B------:R-:W-:Y:S01]  /*0120*/  IMAD.U32 R16, RZ, RZ, UR9 ;  /* 0x00000009ff107e24 */ /* 0x000fe2000f8e00ff */
[----:B------:R-:W-:Y:S01]  /*0130*/  UIADD3 UR6, UP0, UR4, UR12, URZ ;  /* 0x0000000c04067290 */ /* 0x000fe2000ff1e03f */
[----:B------:R-:W-:-:S02]  /*0140*/  IMAD.U32 R19, RZ, RZ, UR8 ;  /* 0x00000008ff137e24 */ /* 0x000fc4000f8e00ff */
[----:B------:R-:W-:Y:S01]  /*0150*/  IMAD.U32 R17, RZ, RZ, UR10 ;  /* 0x0000000aff117e24 */ /* 0x000fe2000f8e00ff */
[----:B------:R-:W-:Y:S02]  /*0160*/  UIADD3.X UR5, UR5, UR13, URZ, UP0, !UPT ;  /* 0x0000000d05057290 */ /* 0x000fe400087fe43f */
[----:B------:R-:W-:Y:S01]  /*0170*/  IMAD.U32 R14, RZ, RZ, UR6 ;  /* 0x00000006ff0e7e24 */ /* 0x000fe2000f8e00ff */
[----:B------:R-:W-:-:S03]  /*0180*/  ULDC.64 UR6, c[0x0][0x218] ;  /* 0x0000860000067ab9 */ /* 0x000fc60000000a00 */
[----:B------:R-:W-:Y:S02]  /*0190*/  IMAD.U32 R15, RZ, RZ, UR5 ;  /* 0x00000005ff0f7e24 */ /* 0x000fe4000f8e00ff */
[----:B0-----:R-:W-:-:S04]  /*01a0*/  IMAD.WIDE.U32 R16, R13, 0x2, R16 ;  /* 0x000000020d107825 */ /* 0x001fc800078e0010 */
[C---:B------:R-:W-:Y:S01]  /*01b0*/  IMAD.WIDE.U32 R18, R13.reuse, 0x2, R18 ;  /* 0x000000020d127825 */ /* 0x040fe200078e0012 */
[----:B------:R-:W2:Y:S03]  /*01c0*/  LDG.E.U16 R12, desc[UR14][R16.64+0x100] ;  /* 0x0001000e100c7981 */ /* 0x000ea6000c1e1500 */
[----:B------:R-:W-:Y:S01]  /*01d0*/  IMAD.WIDE.U32 R14, R13, 0x2, R14 ;  /* 0x000000020d0e7825 */ /* 0x000fe200078e000e */
[----:B------:R-:W3:Y:S04]  /*01e0*/  LDG.E.U16 R11, desc[UR14][R18.64+0x100] ;  /* 0x0001000e120b7981 */ /* 0x000ee8000c1e1500 */
[----:B------:R-:W4:Y:S04]  /*01f0*/  LDG.E.U16 R20, desc[UR14][R16.64] ;  /* 0x0000000e10147981 */ /* 0x000f28000c1e1500 */
[----:B------:R-:W5:Y:S04]  /*0200*/  LDG.E.U16 R21, desc[UR14][R18.64] ;  /* 0x0000000e12157981 */ /* 0x000f68000c1e1500 */
[----:B------:R-:W5:Y:S04]  /*0210*/  LDG.E.U16 R10, desc[UR14][R14.64] ;  /* 0x0000000e0e0a7981 */ /* 0x000f68000c1e1500 */
[----:B------:R-:W5:Y:S04]  /*0220*/  LDG.E.U16 R9, desc[UR14][R14.64+0x100] ;  /* 0x0001000e0e097981 */ /* 0x000f68000c1e1500 */
[----:B------:R-:W5:Y:S04]  /*0230*/  LDG.E.U16 R5, desc[UR14][R16.64+0x200] ;  /* 0x0002000e10057981 */ /* 0x000f68000c1e1500 */
[----:B------:R-:W5:Y:S04]  /*0240*/  LDG.E.U16 R4, desc[UR14][R16.64+0x300] ;  /* 0x0003000e10047981 */ /* 0x000f68000c1e1500 */
[----:B------:R-:W5:Y:S04]  /*0250*/  LDG.E.U16 R0, desc[UR14][R18.64+0x200] ;  /* 0x0002000e12007981 */ /* 0x000f68000c1e1500 */
[----:B------:R-:W5:Y:S04]  /*0260*/  LDG.E.U16 R7, desc[UR14][R18.64+0x300] ;  /* 0x0003000e12077981 */ /* 0x000f68000c1e1500 */
        /* <DEDUP_REMOVED lines=11> */
[----:B----4-:R-:W-:-:S02]  /*0320*/  PRMT R13, R20, 0x7770, RZ ;  /* 0x00007770140d7816 */ /* 0x010fc400000000ff */
[----:B------:R-:W-:Y:S02]  /*0330*/  VIMNMX.U32 R15, R14, R15, !PT ;  /* 0x0000000f0e0f7248 */ /* 0x000fe40007fe0000 */
[----:B-----5:R-:W-:Y:S02]  /*0340*/  PRMT R18, R21, 0x7770, RZ ;  /* 0x0000777015127816 */ /* 0x020fe400000000ff */
[----:B------:R-:W-:Y:S02]  /*0350*/  VIMNMX.U32 R14, R12, R11, !PT ;  /* 0x0000000b0c0e7248 */ /* 0x000fe40007fe0000 */
[----:B------:R-:W-:Y:S02]  /*0360*/  VIMNMX.U32 R18, R13, R18, !PT ;  /* 0x000000120d127248 */ /* 0x000fe40007fe0000 */
[----:B------:R-:W-:Y:S02]  /*0370*/  PRMT R11, R10, 0x7770, RZ ;  /* 0x000077700a0b7816 */ /* 0x000fe400000000ff */
[----:B------:R-:W-:-:S02]  /*0380*/  PRMT R12, R9, 0x7770, RZ ;  /* 0x00007770090c7816 */ /* 0x000fc400000000ff */
[----:B------:R-:W-:Y:S02]  /*0390*/  PRMT R16, R20, 0x7771, RZ ;  /* 0x0000777114107816 */ /* 0x000fe400000000ff */
[----:B------:R-:W-:Y:S02]  /*03a0*/  PRMT R17, R21, 0x7771, RZ ;  /* 0x0000777115117816 */ /* 0x000fe400000000ff */
[----:B------:R-:W-:Y:S02]  /*03b0*/  PRMT R13, R9, 0x7771, RZ ;  /* 0x00007771090d7816 */ /* 0x000fe400000000ff */
[----:B------:R-:W-:Y:S02]  /*03c0*/  VIMNMX R9, R11, R18, PT ;  /* 0x000000120b097248 */ /* 0x000fe40003fe0100 */
[----:B------:R-:W-:Y:S02]  /*03d0*/  VIMNMX R11, R12, R15, PT ;  /* 0x0000000f0c0b7248 */ /* 0x000fe40003fe0100 */
[----:B------:R-:W-:-:S02]  /*03e0*/  VIMNMX.U32 R17, R16, R17, !PT ;  /* 0x0000001110117248 */ /* 0x000fc40007fe0000 */
[----:B------:R-:W-:Y:S02]  /*03f0*/  VIMNMX R12, R13, R14, PT ;  /* 0x0000000e0d0c7248 */ /* 0x000fe40003fe0100 */
[----:B------:R-:W-:Y:S02]  /*0400*/  PRMT R13, R5, 0x7770, RZ ;  /* 0x00007770050d7816 */ /* 0x000fe400000000ff */
[----:B------:R-:W-:Y:S02]  /*0410*/  PRMT R14, R4, 0x7770, RZ ;  /* 0x00007770040e7816 */ /* 0x000fe400000000ff */
[----:B------:R-:W-:Y:S02]  /*0420*/  PRMT R16, R0, 0x7770, RZ ;  /* 0x0000777000107816 */ /* 0x000fe400000000ff */
[----:B------:R-:W-:Y:S02]  /*0430*/  PRMT R15, R7, 0x7770, RZ ;  /* 0x00007770070f7816 */ /* 0x000fe400000000ff */
[----:B------:R-:W-:-:S02]  /*0440*/  PRMT R5, R5, 0x7771, RZ ;  /* 0x0000777105057816 */ /* 0x000fc400000000ff */
[----:B------:R-:W-:Y:S02]  /*0450*/  PRMT R4, R4, 0x7771, RZ ;  /* 0x0000777104047816 */ /* 0x000fe400000000ff */
[----:B------:R-:W-:Y:S02]  /*0460*/  PRMT R0, R0, 0x7771, RZ ;  /* 0x0000777100007816 */ /* 0x000fe400000000ff */
[----:B------:R-:W-:Y:S02]  /*0470*/  PRMT R7, R7, 0x7771, RZ ;  /* 0x0000777107077816 */ /* 0x000fe400000000ff */
[----:B------:R-:W-:Y:S02]  /*0480*/  VIMNMX.U32 R5, R5, R0, !PT ;  /* 0x0000000005057248 */ /* 0x000fe40007fe0000 */
[----:B------:R-:W-:Y:S02]  /*0490*/  VIMNMX.U32 R7, R4, R7, !PT ;  /* 0x0000000704077248 */ /* 0x000fe40007fe0000 */
[----:B------:R-:W-:-:S02]  /*04a0*/  PRMT R0, R6, 0x7770, RZ ;  /* 0x0000777006007816 */ /* 0x000fc400000000ff */
[----:B------:R-:W-:Y:S02]  /*04b0*/  PRMT R4, R8, 0x7770, RZ ;  /* 0x0000777008047816 */ /* 0x000fe400000000ff */
[----:B------:R-:W-:Y:S02]  /*04c0*/  PRMT R10, R10, 0x7771, RZ ;  /* 0x000077710a0a7816 */ /* 0x000fe400000000ff */
[----:B------:R-:W-:Y:S02]  /*04d0*/  VIMNMX.U32 R13, R13, R16, !PT ;  /* 0x000000100d0d7248 */ /* 0x000fe40007fe0000 */
[----:B------:R-:W-:Y:S02]  /*04e0*/  VIMNMX.U32 R15, R14, R15, !PT ;  /* 0x0000000f0e0f7248 */ /* 0x000fe40007fe0000 */
[----:B------:R-:W-:Y:S02]  /*04f0*/  PRMT R6, R6, 0x7771, RZ ;  /* 0x0000777106067816 */ /* 0x000fe400000000ff */
[----:B------:R-:W-:-:S02]  /*0500*/  PRMT R8, R8, 0x7771, RZ ;  /* 0x0000777108087816 */ /* 0x000fc400000000ff */
[----:B------:R-:W-:Y:S02]  /*0510*/  VIMNMX R10, R10, R17, PT ;  /* 0x000000110a0a7248 */ /* 0x000fe40003fe0100 */
[----:B------:R-:W-:Y:S02]  /*0520*/  VIMNMX R0, R0, R13, PT ;  /* 0x0000000d00007248 */ /* 0x000fe40003fe0100 */
[----:B------:R-:W-:Y:S02]  /*0530*/  VIMNMX R5, R6, R5, PT ;  /* 0x0000000506057248 */ /* 0x000fe40003fe0100 */
[----:B------:R-:W-:Y:S02]  /*0540*/  VIMNMX R4, R4, R15, PT ;  /* 0x0000000f04047248 */ /* 0x000fe40003fe0100 */
[----:B------:R-:W-:Y:S02]  /*0550*/  VIMNMX R7, R8, R7, PT ;  /* 0x0000000708077248 */ /* 0x000fe40003fe0100 */
[----:B------:R-:W-:-:S02]  /*0560*/  PRMT R9, R10, 0x7604, R9 ;  /* 0x000076040a097816 */ /* 0x000fc40000000009 */
        /* <DEDUP_REMOVED lines=8> */
.L_x_15921:
        /* <DEDUP_REMOVED lines=12> */
[----:B------:R0:W3:Y:S01]  /*06b0*/  @!P0 LDG.E.U8 R2, desc[UR14][R4.64] ;  /* 0x0000000e04028981 */ /* 0x0000e2000c1e1100 */
[----:B------:R-:W-:Y:S01]  /*06c0*/  @!P0 IMAD.X R9, RZ, RZ, R9, P2 ;  /* 0x000000ffff098224 */ /* 0x000fe200010e0609 */
[----:B--2---:R-:W-:-:S04]  /*06d0*/  @!P0 IADD3 R10, P1, R11, R12, RZ ;  /* 0x0000000c0b0a8210 */ /* 0x004fc80007f3e0ff */
[----:B------:R1:W3:Y:S01]  /*06e0*/  @!P0 LDG.E.U8 R7, desc[UR14][R8.64] ;  /* 0x0000000e08078981 */ /* 0x0002e2000c1e1100 */
[----:B------:R-:W-:-:S05]  /*06f0*/  @!P0 IMAD.X R11, RZ, RZ, R13, P1 ;  /* 0x000000ffff0b8224 */ /* 0x000fca00008e060d */
[----:B------:R2:W4:Y:S01]  /*0700*/  @!P0 LDG.E.U8 R14, desc[UR14][R10.64] ;  /* 0x0000000e0a0e8981 */ /* 0x000522000c1e1100 */
        /* <DEDUP_REMOVED lines=25> */
[----:B------:R0:W2:Y:S01]  /*08a0*/  @!P3 LDG.E.U8 R9, desc[UR14][R22.64] ;  /* 0x0000000e1609b981 */ /* 0x0000a2000c1e1100 */
[----:B------:R-:W1:Y:S01]  /*08b0*/  @!P2 LDC.64 R10, c[0x0][0x230] ;  /* 0x00008c00ff0aab82 */ /* 0x000e620000000a00 */
[C---:B-----5:R-:W-:Y:S02]  /*08c0*/  @!P4 IADD3 R26, P6, R21.reuse, R26, RZ ;  /* 0x0000001a151ac210 */ /* 0x060fe40007fde0ff */
[----:B0-----:R-:W-:-:S03]  /*08d0*/  @!P4 IADD3 R22, P5, R21, R4, RZ ;  /* 0x000000041516c210 */ /* 0x001fc60007fbe0ff */
[----:B------:R-:W-:Y:S02]  /*08e0*/  @!P4 IMAD.X R27, RZ, RZ, R27, P6 ;  /* 0x000000ffff1bc224 */ /* 0x000fe400030e061b */
[----:B------:R-:W-:Y:S01]  /*08f0*/  @!P4 IMAD.X R23, RZ, RZ, R5, P5 ;  /* 0x000000ffff17c224 */ /* 0x000fe200028e0605 */
[----:B------:R-:W-:-:S06]  /*0900*/  CS2R R4, SRZ ;  /* 0x0000000000047805 */ /* 0x000fcc000001ff00 */
[----:B------:R-:W5:Y:S04]  /*0910*/  @!P4 LDG.E.U8 R5, desc[UR14][R22.64] ;  /* 0x0000000e1605c981 */ /* 0x000f68000c1e1100 */
[----:B------:R-:W5:Y:S01]  /*0920*/  @!P4 LDG.E.U8 R4, desc[UR14][R26.64] ;  /* 0x0000000e1a04c981 */ /* 0x000f62000c1e1100 */
[----:B---3--:R-:W-:Y:S01]  /*0930*/  @!P0 VIMNMX.U32 R7, R7, R2, !PT ;  /* 0x0000000207078248 */ /* 0x008fe20007fe0000 */
[----:B------:R-:W-:-:S06]  /*0940*/  IMAD.MOV.U32 R2, RZ, RZ, RZ ;  /* 0x000000ffff027224 */ /* 0x000fcc00078e00ff */
[----:B------:R1:W2:Y:S01]  /*0950*/  @!P3 LDG.E.U8 R2, desc[UR14][R28.64] ;  /* 0x0000000e1c02b981 */ /* 0x0002a2000c1e1100 */
[----:B----4-:R-:W-:Y:S01]  /*0960*/  @!P0 VIMNMX R6, R7, R14, PT ;  /* 0x0000000e07068248 */ /* 0x010fe20003fe0100 */
[----:B------:R-:W-:Y:S01]  /*0970*/  IMAD.MOV.U32 R7, RZ, RZ, RZ ;  /* 0x000000ffff077224 */ /* 0x000fe200078e00ff */
[----:B------:R-:W0:Y:S05]  /*0980*/  @!P2 LDC.64 R14, c[0x0][0x228] ;  /* 0x00008a00ff0eab82 */ /* 0x000e2a0000000a00 */
[----:B------:R3:W4:Y:S01]  /*0990*/  @!P3 LDG.E.U8 R7, desc[UR14][R16.64] ;  /* 0x0000000e1007b981 */ /* 0x000722000c1e1100 */
[----:B------:R-:W-:-:S05]  /*09a0*/  @!P4 IADD3 R20, P3, R21, R12, RZ ;  /* 0x0000000c1514c210 */ /* 0x000fca0007f7e0ff */
[----:B------:R-:W-:Y:S02]  /*09b0*/  @!P4 IMAD.X R21, RZ, RZ, R13, P3 ;  /* 0x000000ffff15c224 */ /* 0x000fe400018e060d */
[----:B------:R-:W0:Y:S01]  /*09c0*/  @!P1 LDC.64 R12, c[0x0][0x220] ;  /* 0x00008800ff0c9b82 */ /* 0x000e220000000a00 */
[C---:B-1----:R-:W-:Y:S02]  /*09d0*/  @!P2 IADD3 R28, P5, R25.reuse, R18, RZ ;  /* 0x00000012191ca210 */ /* 0x042fe40007fbe0ff */
[----:B------:R1:W5:Y:S03]  /*09e0*/  @!P4 LDG.E.U8 R8, desc[UR14][R20.64] ;  /* 0x0000000e1408c981 */ /* 0x000366000c1e1100 */
        /* <DEDUP_REMOVED lines=15> */
[----:B------:R3:W5:Y:S01]  /*0ae0*/  @!P2 LDG.E.U8 R10, desc[UR14][R28.64] ;  /* 0x0000000e1c0aa981 */ /* 0x000762000c1e1100 */
[----:B-1----:R-:W-:-:S04]  /*0af0*/  CS2R R20, SRZ ;  /* 0x0000000000147805 */ /* 0x002fc8000001ff00 */
[----:B------:R1:W5:Y:S04]  /*0b00*/  @!P1 LDG.E.U8 R11, desc[UR14][R26.64] ;  /* 0x0000000e1a0b9981 */ /* 0x000368000c1e1100 */
[----:B------:R0:W5:Y:S01]  /*0b10*/  @!P2 LDG.E.U8 R21, desc[UR14][R22.64] ;  /* 0x0000000e1615a981 */ /* 0x000162000c1e1100 */
[----:B---3--:R-:W-:-:S03]  /*0b20*/  @!P1 IADD3 R28, P3, R19, R16, RZ ;  /* 0x00000010131c9210 */ /* 0x008fc60007f7e0ff */
[----:B------:R3:W5:Y:S01]  /*0b30*/  @!P2 LDG.E.U8 R20, desc[UR14][R24.64] ;  /* 0x0000000e1814a981 */ /* 0x000762000c1e1100 */
        /* <DEDUP_REMOVED lines=9> */
[----:B------:R-:W5:Y:S04]  /*0bd0*/  @!P1 LDG.E.U8 R22, desc[UR14][R28.64] ;  /* 0x0000000e1c169981 */ /* 0x000f68000c1e1100 */
[----:B------:R3:W5:Y:S01]  /*0be0*/  @!P1 LDG.E.U8 R23, desc[UR14][R14.64] ;  /* 0x0000000e0e179981 */ /* 0x000762000c1e1100 */
[----:B------:R-:W-:Y:S02]  /*0bf0*/  @!P4 IADD3 R12, P1, R27, R12, RZ ;  /* 0x0000000c1b0cc210 */ /* 0x000fe40007f3e0ff */
[----:B---3--:R-:W-:-:S03]  /*0c00*/  CS2R R24, SRZ ;  /* 0x0000000000187805 */ /* 0x008fc6000001ff00 */
[----:B------:R-:W-:Y:S01]  /*0c10*/  @!P4 IMAD.X R13, RZ, RZ, R13, P1 ;  /* 0x000000ffff0dc224 */ /* 0x000fe200008e060d */
[----:B------:R-:W3:Y:S04]  /*0c20*/  @!P2 LDC.64 R14, c[0x0][0x220] ;  /* 0x00008800ff0eab82 */ /* 0x000ee80000000a00 */
[----:B------:R0:W5:Y:S02]  /*0c30*/  @!P4 LDG.E.U8 R24, desc[UR14][R12.64] ;  /* 0x0000000e0c18c981 */ /* 0x000164000c1e1100 */
[C---:B0-----:R-:W-:Y:S02]  /*0c40*/  @!P4 IADD3 R28, P1, R27.reuse, R16, RZ ;  /* 0x000000101b1cc210 */ /* 0x041fe40007f3e0ff */
[----:B------:R-:W0:Y:S03]  /*0c50*/  @!P2 LDC.64 R12, c[0x0][0x228] ;  /* 0x00008a00ff0cab82 */ /* 0x000e260000000a00 */
[----:B------:R-:W-:Y:S01]  /*0c60*/  @!P4 IMAD.X R29, RZ, RZ, R17, P1 ;  /* 0x000000ffff1dc224 */ /* 0x000fe200008e0611 */
[----:B-1----:R-:W-:Y:S01]  /*0c70*/  @!P4 IADD3 R16, P1, R27, R18, RZ ;  /* 0x000000121b10c210 */ /* 0x002fe20007f3e0ff */
[----:B------:R-:W-:-:S03]  /*0c80*/  @!P2 VIADD R27, R0, UR4 ;  /* 0x00000004001bac36 */ /* 0x000fc60008000000 */
[----:B------:R3:W5:Y:S01]  /*0c90*/  @!P4 LDG.E.U8 R25, desc[UR14][R28.64] ;  /* 0x0000000e1c19c981 */ /* 0x000762000c1e1100 */
[----:B------:R-:W-:Y:S01]  /*0ca0*/  @!P4 IMAD.X R17, RZ, RZ, R19, P1 ;  /* 0x000000ffff11c224 */ /* 0x000fe200008e0613 */
[----:B------:R-:W-:Y:S01]  /*0cb0*/  CS2R R18, SRZ ;  /* 0x0000000000127805 */ /* 0x000fe2000001ff00 */
[----:B------:R-:W-:-:S05]  /*0cc0*/  @!P2 VIADD R0, R0, 0x80 ;  /* 0x000000800000a836 */ /* 0x000fca0000000000 */
[----:B------:R1:W5:Y:S01]  /*0cd0*/  @!P4 LDG.E.U8 R18, desc[UR14][R16.64] ;  /* 0x0000000e1012c981 */ /* 0x000362000c1e1100 */
[----:B---3--:R-:W-:-:S05]  /*0ce0*/  @!P2 IADD3 R28, P1, R27, R14, RZ ;  /* 0x0000000e1b1ca210 */ /* 0x008fca0007f3e0ff */
[----:B------:R-:W-:Y:S01]  /*0cf0*/  @!P2 IMAD.X R29, RZ, RZ, R15, P1 ;  /* 0x000000ffff1da224 */ /* 0x000fe200008e060f */
[----:B------:R-:W-:Y:S01]  /*0d00*/  ISETP.GE.AND P1, PT, R0, R3, PT ;  /* 0x000000030000720c */ /* 0x000fe20003f26270 */
[----:B-1----:R-:W1:Y:S01]  /*0d10*/  @!P2 LDC.64 R16, c[0x0][0x230] ;  /* 0x00008c00ff10ab82 */ /* 0x002e620000000a00 */
[----:B0-----:R-:W-:Y:S01]  /*0d20*/  @!P2 IADD3 R12, P3, R27, R12, RZ ;  /* 0x0000000c1b0ca210 */ /* 0x001fe20007f7e0ff */
[----:B------:R-:W-:Y:S01]  /*0d30*/  IMAD.MOV.U32 R26, RZ, RZ, RZ ;  /* 0x000000ffff1a7224 */ /* 0x000fe200078e00ff */
[----:B------:R-:W3:Y:S03]  /*0d40*/  @!P2 LDG.E.U8 R19, desc[UR14][R28.64] ;  /* 0x0000000e1c13a981 */ /* 0x000ee6000c1e1100 */
[----:B------:R-:W-:-:S05]  /*0d50*/  @!P2 IMAD.X R13, RZ, RZ, R13, P3 ;  /* 0x000000ffff0da224 */ /* 0x000fca00018e060d */
[----:B------:R0:W3:Y:S02]  /*0d60*/  @!P2 LDG.E.U8 R26, desc[UR14][R12.64] ;  /* 0x0000000e0c1aa981 */ /* 0x0000e4000c1e1100 */
[----:B0-----:R-:W0:Y:S01]  /*0d70*/  @!P1 LDC.64 R12, c[0x0][0x220] ;  /* 0x00008800ff0c9b82 */ /* 0x001e220000000a00 */
[----:B-1----:R-:W-:Y:S01]  /*0d80*/  @!P2 IADD3 R14, P3, R27, R16, RZ ;  /* 0x000000101b0ea210 */ /* 0x002fe20007f7e0ff */
[----:B------:R-:W-:-:S04]  /*0d90*/  IMAD.MOV.U32 R16, RZ, RZ, RZ ;  /* 0x000000ffff107224 */ /* 0x000fc800078e00ff */
[----:B------:R-:W-:Y:S02]  /*0da0*/  @!P2 IMAD.X R15, RZ, RZ, R17, P3 ;  /* 0x000000ffff0fa224 */ /* 0x000fe400018e0611 */
[----:B------:R-:W-:-:S03]  /*0db0*/  @!P1 VIADD R17, R0, UR4 ;  /* 0x0000000400119c36 */ /* 0x000fc60008000000 */
[----:B------:R1:W3:Y:S02]  /*0dc0*/  @!P2 LDG.E.U8 R16, desc[UR14][R14.64] ;  /* 0x0000000e0e10a981 */ /* 0x0002e4000c1e1100 */
[----:B-1----:R-:W1:Y:S01]  /*0dd0*/  @!P1 LDC.64 R14, c[0x0][0x228] ;  /* 0x00008a00ff0e9b82 */ /* 0x002e620000000a00 */
[----:B0-----:R-:W-:-:S05]  /*0de0*/  @!P1 IADD3 R28, P2, R17, R12, RZ ;  /* 0x0000000c111c9210 */ /* 0x001fca0007f5e0ff */
[----:B------:R-:W-:Y:S02]  /*0df0*/  @!P1 IMAD.X R29, RZ, RZ, R13, P2 ;  /* 0x000000ffff1d9224 */ /* 0x000fe400010e060d */
[----:B------:R-:W0:Y:S01]  /*0e00*/  @!P1 LDC.64 R12, c[0x0][0x230] ;  /* 0x00008c00ff0c9b82 */ /* 0x000e220000000a00 */
[----:B------:R-:W-:Y:S02]  /*0e10*/  IMAD.MOV.U32 R0, RZ, RZ, RZ ;  /* 0x000000ffff007224 */ /* 0x000fe400078e00ff */
[----:B------:R-:W-:-:S04]  /*0e20*/  IMAD.MOV.U32 R27, RZ, RZ, RZ ;  /* 0x000000ffff1b7224 */ /* 0x000fc800078e00ff */
[----:B------:R-:W3:Y:S01]  /*0e30*/  @!P1 LDG.E.U8 R0, desc[UR14][R28.64] ;  /* 0x0000000e1c009981 */ /* 0x000ee2000c1e1100 */
[----:B-1----:R-:W-:-:S05]  /*0e40*/  @!P1 IADD3 R14, P2, R17, R14, RZ ;  /* 0x0000000e110e9210 */ /* 0x002fca0007f5e0ff */
[----:B------:R-:W-:Y:S01]  /*0e50*/  @!P1 IMAD.X R15, RZ, RZ, R15, P2 ;  /* 0x000000ffff0f9224 */ /* 0x000fe200010e060f */
[----:B0-----:R-:W-:Y:S01]  /*0e60*/  @!P1 IADD3 R12, P2, R17, R12, RZ ;  /* 0x0000000c110c9210 */ /* 0x001fe20007f5e0ff */
[----:B------:R-:W-:-:S03]  /*0e70*/  IMAD.MOV.U32 R17, RZ, RZ, RZ ;  /* 0x000000ffff117224 */ /* 0x000fc600078e00ff */
[----:B------:R0:W3:Y:S01]  /*0e80*/  @!P1 LDG.E.U8 R27, desc[UR14][R14.64] ;  /* 0x0000000e0e1b9981 */ /* 0x0000e2000c1e1100 */
[----:B------:R-:W-:-:S05]  /*0e90*/  @!P1 IMAD.X R13, RZ, RZ, R13, P2 ;  /* 0x000000ffff0d9224 */ /* 0x000fca00010e060d */
[----:B------:R1:W3:Y:S01]  /*0ea0*/  @!P1 LDG.E.U8 R17, desc[UR14][R12.64] ;  /* 0x0000000e0c119981 */ /* 0x0002e2000c1e1100 */
        /* <DEDUP_REMOVED lines=10> */
[----:B--2---:R-:W-:-:S04]  /*0f50*/  VIMNMX.U32 R2, R2, R9, !PT ;  /* 0x0000000902027248 */ /* 0x004fc80007fe0000 */
[----:B----4-:R-:W-:Y:S02]  /*0f60*/  VIMNMX R2, R2, R7, PT ;  /* 0x0000000702027248 */ /* 0x010fe40003fe0100 */
[----:B-----5:R-:W-:-:S04]  /*0f70*/  VIMNMX.U32 R5, R8, R5, !PT ;  /* 0x0000000508057248 */ /* 0x020fc80007fe0000 */
[----:B------:R-:W-:Y:S02]  /*0f80*/  VIMNMX R4, R5, R4, PT ;  /* 0x0000000405047248 */ /* 0x000fe40003fe0100 */
[----:B------:R-:W-:-:S04]  /*0f90*/  VIMNMX.U32 R21, R21, R10, !PT ;  /* 0x0000000a15157248 */ /* 0x000fc80007fe0000 */
[----:B------:R-:W-:Y:S02]  /*0fa0*/  VIMNMX R20, R21, R20, PT ;  /* 0x0000001415147248 */ /* 0x000fe40003fe0100 */
[----:B------:R-:W-:-:S04]  /*0fb0*/  VIMNMX.U32 R22, R22, R11, !PT ;  /* 0x0000000b16167248 */ /* 0x000fc80007fe0000 */
[----:B------:R-:W-:Y:S02]  /*0fc0*/  VIMNMX R23, R22, R23, PT ;  /* 0x0000001716177248 */ /* 0x000fe40003fe0100 */
[----:B------:R-:W-:-:S04]  /*0fd0*/  VIMNMX.U32 R25, R25, R24, !PT ;  /* 0x0000001819197248 */ /* 0x000fc80007fe0000 */
[----:B------:R-:W-:Y:S02]  /*0fe0*/  VIMNMX R25, R25, R18, PT ;  /* 0x0000001219197248 */ /* 0x000fe40003fe0100 */
[----:B---3--:R-:W-:-:S04]  /*0ff0*/  VIMNMX.U32 R19, R26, R19, !PT ;  /* 0x000000131a137248 */ /* 0x008fc80007fe0000 */
[----:B------:R-:W-:Y:S02]  /*1000*/  VIMNMX R16, R19, R16, PT ;  /* 0x0000001013107248 */ /* 0x000fe40003fe0100 */
[----:B------:R-:W-:-:S04]  /*1010*/  VIMNMX.U32 R0, R27, R0, !PT ;  /* 0x000000001b007248 */ /* 0x000fc80007fe0000 */
        /* <DEDUP_REMOVED lines=16> */
.L_x_15924:
        /* <DEDUP_REMOVED lines=8> */
.L_x_15925:
        /* <DEDUP_REMOVED lines=8> */
.L_x_15926:
        /* <DEDUP_REMOVED lines=9> */
.L_x_15927:
[----:B------:R-:W-:Y:S05]  /*12b0*/  BSYNC B1 ;  /* 0x0000000000017941 */ /* 0x000fea0003800000 */
.L_x_15923:
[----:B------:R-:W-:-:S13]  /*12c0*/  ISETP.GE.AND P0, PT, R14, R3, PT ;  /* 0x000000030e00720c */ /* 0x000fda0003f06270 */
[----:B0-----:R-:W0:Y:S01]  /*12d0*/  @!P0 LDC.64 R6, c[0x0][0x218] ;  /* 0x00008600ff068b82 */ /* 0x001e220000000a00 */
[C---:B-12---:R-:W-:Y:S02]  /*12e0*/  @!P0 VIADD R5, R14.reuse, UR4 ;  /* 0x000000040e058c36 */ /* 0x046fe40008000000 */
[----:B------:R-:W-:-:S03]  /*12f0*/  @!P0 VIADD R14, R14, 0x80 ;  /* 0x000000800e0e8836 */ /* 0x000fc60000000000 */
[----:B0-----:R-:W-:-:S05]  /*1300*/  @!P0 IADD3 R4, P1, R5, R6, RZ ;  /* 0x0000000605048210 */ /* 0x001fca0007f3e0ff */
[----:B------:R-:W-:-:S05]  /*1310*/  @!P0 IMAD.X R5, RZ, RZ, R7, P1 ;  /* 0x000000ffff058224 */ /* 0x000fca00008e0607 */
[----:B------:R2:W-:Y:S03]  /*1320*/  @!P0 STG.E.U8 desc[UR14][R4.64], R16 ;  /* 0x0000001004008986 */ /* 0x0005e6000c10110e */
.L_x_15928:
[----:B------:R-:W-:Y:S05]  /*1330*/  BSYNC B0 ;  /* 0x0000000000007941 */ /* 0x000fea0003800000 */
.L_x_15922:
        /* <DEDUP_REMOVED lines=9> */
.L_x_15929:
        /* <DEDUP_REMOVED lines=11> */
.L_x_44498:


//--------------------- .text._ZN2at6native29vectorized_elementwise_kernelILi4EZZZNS0_49_GLOBAL__N__657f93f7_16_TensorCompare_cu_71e06f4e17clamp_kernel_implERNS_18TensorIteratorBaseEENKUlvE_clEvENKUlvE_clEvEUlhhhE_St5arrayIPcLm4EEEEviT0_T1_ --------------------------
	.section	.text._ZN2at6native29vectorized_elementwise_kernelILi4EZZZNS0_49_GLOBAL__N__657f93f7_16_TensorCompare_cu_71e06f4e17clamp_kernel_implERNS_18TensorIteratorBaseEENKUlvE_clEvENKUlvE_clEvEUlhhhE_St5arrayIPcLm4EEEEviT0_T1_,"ax",@progbits
	.align	128
        .global         _ZN2at6native29vectorized_elementwise_kernelILi4EZZZNS0_49_GLOBAL__N__657f93f7_16_TensorCompare_cu_71e06f4e17clamp_kernel_implERNS_18TensorIteratorBaseEENKUlvE_clEvENKUlvE_clEvEUlhhhE_St5arrayIPcLm4EEEEviT0_T1_
        .type           _ZN2at6native29vectorized_elementwise_kernelILi4EZZZNS0_49_GLOBAL__N__657f93f7_16_TensorCompare_cu_71e06f4e17clamp_kernel_implERNS_18TensorIteratorBaseEENKUlvE_clEvENKUlvE_clEvEUlhhhE_St5arrayIPcLm4EEEEviT0_T1_,@function
        .size           _ZN2at6native29vectorized_elementwise_kernelILi4EZZZNS0_49_GLOBAL__N__657f93f7_16_TensorCompare_cu_71e06f4e17clamp_kernel_implERNS_18TensorIteratorBaseEENKUlvE_clEvENKUlvE_clEvEUlhhhE_St5arrayIPcLm4EEEEviT0_T1_,(.L_x_44499 - _ZN2at6native29vectorized_elementwise_kernelILi4EZZZNS0_49_GLOBAL__N__657f93f7_16_TensorCompare_cu_71e06f4e17clamp_kernel_implERNS_18TensorIteratorBaseEENKUlvE_clEvENKUlvE_clEvEUlhhhE_St5arrayIPcLm4EEEEviT0_T1_)
        .other          _ZN2at6native29vectorized_elementwise_kernelILi4EZZZNS0_49_GLOBAL__N__657f93f7_16_TensorCompare_cu_71e06f4e17clamp_kernel_implERNS_18TensorIteratorBaseEENKUlvE_clEvENKUlvE_clEvEUlhhhE_St5arrayIPcLm4EEEEviT0_T1_,@"STO_CUDA_ENTRY STV_DEFAULT"
_ZN2at6native29vectorized_elementwise_kernelILi4EZZZNS0_49_GLOBAL__N__657f93f7_16_TensorCompare_cu_71e06f4e17clamp_kernel_implERNS_18TensorIteratorBaseEENKUlvE_clEvENKUlvE_clEvEUlhhhE_St5arrayIPcLm4EEEEviT0_T1_:
.text._ZN2at6native29vectorized_elementwise_kernelILi4EZZZNS0_49_GLOBAL__N__657f93f7_16_TensorCompare_cu_71e06f4e17clamp_kernel_implERNS_18TensorIteratorBaseEENKUlvE_clEvENKUlvE_clEvEUlhhhE_St5arrayIPcLm4EEEEviT0_T1_:
        /* <DEDUP_REMOVED lines=20> */
[----:B------:R-:W-:Y:S02]  /*0140*/  ULDC.64 UR6, c[0x0][0x230] ;  /* 0x00008c0000067ab9 */ /* 0x000fe40000000a00 */
[----:B------:R-:W-:-:S04]  /*0150*/  UIADD3 UR6, UP0, UR4, UR6, URZ ;  /* 0x0000000604067290 */ /* 0x000fc8000ff1e03f */
[----:B------:R-:W-:Y:S01]  /*0160*/  UIADD3.X UR5, UR5, UR7, URZ, UP0, !UPT ;  /* 0x0000000705057290 */ /* 0x000fe200087fe43f */
[----:B0-----:R-:W-:-:S04]  /*0170*/  IMAD.WIDE.U32 R8, R0, 0x4, R8 ;  /* 0x0000000400087825 */ /* 0x001fc800078e0008 */
[C---:B------:R-:W-:Y:S01]  /*0180*/  IMAD.WIDE.U32 R10, R0.reuse, 0x4, R10 ;  /* 0x00000004000a7825 */ /* 0x040fe200078e000a */
[----:B------:R-:W2:Y:S04]  /*0190*/  LDG.E R16, desc[UR10][R8.64] ;  /* 0x0000000a08107981 */ /* 0x000ea8000c1e1900 */
[----:B------:R-:W3:Y:S01]  /*01a0*/  LDG.E R17, desc[UR10][R10.64] ;  /* 0x0000000a0a117981 */ /* 0x000ee2000c1e1900 */
[----:B------:R-:W-:Y:S01]  /*01b0*/  IMAD.U32 R12, RZ, RZ, UR6 ;  /* 0x00000006ff0c7e24 */ /* 0x000fe2000f8e00ff */
[----:B------:R-:W-:Y:S01]  /*01c0*/  ULDC.64 UR6, c[0x0][0x218] ;  /* 0x0000860000067ab9 */ /* 0x000fe20000000a00 */
[----:B------:R-:W-:Y:S01]  /*01d0*/  IMAD.U32 R13, RZ, RZ, UR5 ;  /* 0x00000005ff0d7e24 */ /* 0x000fe2000f8e00ff */
[----:B------:R0:W4:Y:S04]  /*01e0*/  LDG.E R5, desc[UR10][R8.64+0x200] ;  /* 0x0002000a08057981 */ /* 0x000128000c1e1900 */
[----:B------:R1:W5:Y:S01]  /*01f0*/  LDG.E R6, desc[UR10][R10.64+0x200] ;  /* 0x0002000a0a067981 */ /* 0x000362000c1e1900 */
[----:B------:R-:W-:-:S05]  /*0200*/  IMAD.WIDE.U32 R12, R0, 0x4, R12 ;  /* 0x00000004000c7825 */ /* 0x000fca00078e000c */
[----:B------:R-:W5:Y:S04]  /*0210*/  LDG.E R3, desc[UR10][R12.64] ;  /* 0x0000000a0c037981 */ /* 0x000f68000c1e1900 */
[----:B------:R1:W5:Y:S01]  /*0220*/  LDG.E R2, desc[UR10][R12.64+0x200] ;  /* 0x0002000a0c027981 */ /* 0x000362000c1e1900 */
[----:B------:R-:W-:-:S04]  /*0230*/  UIADD3 UR5, UP0, UR4, UR6, URZ ;  /* 0x0000000604057290 */ /* 0x000fc8000ff1e03f */
[----:B------:R-:W-:Y:S01]  /*0240*/  UIADD3.X UR6, URZ, UR7, URZ, UP0, !UPT ;  /* 0x000000073f067290 */ /* 0x000fe200087fe43f */
[C---:B--2---:R-:W-:Y:S02]  /*0250*/  PRMT R4, R16.reuse, 0x7771, RZ ;  /* 0x0000777110047816 */ /* 0x044fe400000000ff */
[C---:B0-----:R-:W-:Y:S02]  /*0260*/  PRMT R9, R16.reuse, 0x7772, RZ ;  /* 0x0000777210097816 */ /* 0x041fe400000000ff */
[C---:B---3--:R-:W-:Y:S02]  /*0270*/  PRMT R15, R17.reuse, 0x7771, RZ ;  /* 0x00007771110f7816 */ /* 0x048fe400000000ff */
[C---:B-1----:R-:W-:Y:S02]  /*0280*/  PRMT R10, R17.reuse, 0x7772, RZ ;  /* 0x00007772110a7816 */ /* 0x042fe400000000ff */
[----:B------:R-:W-:Y:S02]  /*0290*/  PRMT R7, R16, 0x7770, RZ ;  /* 0x0000777010077816 */ /* 0x000fe400000000ff */
[----:B------:R-:W-:-:S02]  /*02a0*/  PRMT R14, R17, 0x7770, RZ ;  /* 0x00007770110e7816 */ /* 0x000fc400000000ff */
[----:B------:R-:W-:Y:S02]  /*02b0*/  VIMNMX.U32 R8, R4, R15, !PT ;  /* 0x0000000f04087248 */ /* 0x000fe40007fe0000 */
[----:B------:R-:W-:Y:S02]  /*02c0*/  VIMNMX.U32 R13, R9, R10, !PT ;  /* 0x0000000a090d7248 */ /* 0x000fe40007fe0000 */
[----:B------:R-:W-:Y:S02]  /*02d0*/  PRMT R4, R16, 0x7773, RZ ;  /* 0x0000777310047816 */ /* 0x000fe400000000ff */
[----:B------:R-:W-:Y:S02]  /*02e0*/  PRMT R11, R17, 0x7773, RZ ;  /* 0x00007773110b7816 */ /* 0x000fe400000000ff */
[----:B----4-:R-:W-:Y:S02]  /*02f0*/  PRMT R9, R5, 0x7770, RZ ;  /* 0x0000777005097816 */ /* 0x010fe400000000ff */
[----:B-----5:R-:W-:-:S02]  /*0300*/  PRMT R12, R6, 0x7770, RZ ;  /* 0x00007770060c7816 */ /* 0x020fc400000000ff */
[----:B------:R-:W-:Y:S02]  /*0310*/  VIMNMX.U32 R7, R7, R14, !PT ;  /* 0x0000000e07077248 */ /* 0x000fe40007fe0000 */
[----:B------:R-:W-:Y:S02]  /*0320*/  VIMNMX.U32 R4, R4, R11, !PT ;  /* 0x0000000b04047248 */ /* 0x000fe40007fe0000 */
[----:B------:R-:W-:Y:S02]  /*0330*/  VIMNMX.U32 R14, R9, R12, !PT ;  /* 0x0000000c090e7248 */ /* 0x000fe40007fe0000 */
[C---:B------:R-:W-:Y:S02]  /*0340*/  PRMT R10, R5.reuse, 0x7771, RZ ;  /* 0x00007771050a7816 */ /* 0x040fe400000000ff */
[----:B------:R-:W-:Y:S02]  /*0350*/  PRMT R11, R6, 0x7771, RZ ;  /* 0x00007771060b7816 */ /* 0x000fe400000000ff */
[----:B------:R-:W-:-:S02]  /*0360*/  PRMT R9, R5, 0x7772, RZ ;  /* 0x0000777205097816 */ /* 0x000fc400000000ff */
[C---:B------:R-:W-:Y:S02]  /*0370*/  PRMT R12, R6.reuse, 0x7772, RZ ;  /* 0x00007772060c7816 */ /* 0x040fe400000000ff */
[----:B------:R-:W-:Y:S02]  /*0380*/  PRMT R5, R5, 0x7773, RZ ;  /* 0x0000777305057816 */ /* 0x000fe400000000ff */
[----:B------:R-:W-:Y:S02]  /*0390*/  PRMT R6, R6, 0x7773, RZ ;  /* 0x0000777306067816 */ /* 0x000fe400000000ff */
[----:B------:R-:W-:Y:S02]  /*03a0*/  VIMNMX.U32 R11, R10, R11, !PT ;  /* 0x0000000b0a0b7248 */ /* 0x000fe40007fe0000 */
[----:B------:R-:W-:Y:S02]  /*03b0*/  PRMT R10, R3, 0x7770, RZ ;  /* 0x00007770030a7816 */ /* 0x000fe400000000ff */
[----:B------:R-:W-:-:S02]  /*03c0*/  VIMNMX.U32 R5, R5, R6, !PT ;  /* 0x0000000605057248 */ /* 0x000fc40007fe0000 */
[----:B------:R-:W-:Y:S02]  /*03d0*/  PRMT R6, R3, 0x7772, RZ ;  /* 0x0000777203067816 */ /* 0x000fe400000000ff */
[----:B------:R-:W-:Y:S02]  /*03e0*/  VIMNMX R10, R10, R7, PT ;  /* 0x000000070a0a7248 */ /* 0x000fe40003fe0100 */
[----:B------:R-:W-:Y:S02]  /*03f0*/  VIMNMX.U32 R12, R9, R12, !PT ;  /* 0x0000000c090c7248 */ /* 0x000fe40007fe0000 */
[----:B------:R-:W-:Y:S02]  /*0400*/  PRMT R7, R2, 0x7770, RZ ;  /* 0x0000777002077816 */ /* 0x000fe400000000ff */
[----:B------:R-:W-:Y:S02]  /*0410*/  VIMNMX R13, R6, R13, PT ;  /* 0x0000000d060d7248 */ /* 0x000fe40003fe0100 */
[----:B------:R-:W-:-:S02]  /*0420*/  PRMT R9, R3, 0x7771, RZ ;  /* 0x0000777103097816 */ /* 0x000fc400000000ff */
[C---:B------:R-:W-:Y:S02]  /*0430*/  PRMT R6, R2.reuse, 0x7771, RZ ;  /* 0x0000777102067816 */ /* 0x040fe400000000ff */
[----:B------:R-:W-:Y:S02]  /*0440*/  VIMNMX R14, R7, R14, PT ;  /* 0x0000000e070e7248 */ /* 0x000fe40003fe0100 */
[----:B------:R-:W-:Y:S02]  /*0450*/  VIMNMX R9, R9, R8, PT ;  /* 0x0000000809097248 */ /* 0x000fe40003fe0100 */
[----:B------:R-:W-:Y:S02]  /*0460*/  PRMT R7, R2, 0x7772, RZ ;  /* 0x0000777202077816 */ /* 0x000fe400000000ff */
[----:B------:R-:W-:Y:S01]  /*0470*/  VIMNMX R11, R6, R11, PT ;  /* 0x0000000b060b7248 */ /* 0x000fe20003fe0100 */
[----:B------:R-:W-:Y:S01]  /*0480*/  IMAD.U32 R6, RZ, RZ, UR5 ;  /* 0x00000005ff067e24 */ /* 0x000fe2000f8e00ff */
[----:B------:R-:W-:-:S02]  /*0490*/  PRMT R10, R9, 0x7604, R10 ;  /* 0x00007604090a7816 */ /* 0x000fc4000000000a */
[----:B------:R-:W-:Y:S01]  /*04a0*/  VIMNMX R12, R7, R12, PT ;  /* 0x0000000c070c7248 */ /* 0x000fe20003fe0100 */
[----:B------:R-:W-:Y:S01]  /*04b0*/  IMAD.U32 R7, RZ, RZ, UR6 ;  /* 0x00000006ff077e24 */ /* 0x000fe2000f8e00ff */
[----:B------:R-:W-:Y:S02]  /*04c0*/  PRMT R11, R11, 0x7604, R14 ;  /* 0x000076040b0b7816 */ /* 0x000fe4000000000e */
[----:B------:R-:W-:Y:S01]  /*04d0*/  PRMT R3, R3, 0x7773, RZ ;  /* 0x0000777303037816 */ /* 0x000fe200000000ff */
[----:B------:R-:W-:Y:S01]  /*04e0*/  IMAD.WIDE R6, R0, 0x4, R6 ;  /* 0x0000000400067825 */ /* 0x000fe200078e0206 */
[----:B------:R-:W-:Y:S02]  /*04f0*/  PRMT R2, R2, 0x7773, RZ ;  /* 0x0000777302027816 */ /* 0x000fe400000000ff */
[----:B------:R-:W-:Y:S02]  /*0500*/  VIMNMX R3, R3, R4, PT ;  /* 0x0000000403037248 */ /* 0x000fe40003fe0100 */
[----:B------:R-:W-:-:S02]  /*0510*/  PRMT R10, R13, 0x7054, R10 ;  /* 0x000070540d0a7816 */ /* 0x000fc4000000000a */
[----:B------:R-:W-:Y:S02]  /*0520*/  VIMNMX R2, R2, R5, PT ;  /* 0x0000000502027248 */ /* 0x000fe40003fe0100 */
[----:B------:R-:W-:Y:S02]  /*0530*/  PRMT R11, R12, 0x7054, R11 ;  /* 0x000070540c0b7816 */ /* 0x000fe4000000000b */
[----:B------:R-:W-:Y:S02]  /*0540*/  PRMT R3, R3, 0x654, R10 ;  /* 0x0000065403037816 */ /* 0x000fe4000000000a */
[----:B------:R-:W-:-:S03]  /*0550*/  PRMT R11, R2, 0x654, R11 ;  /* 0x00000654020b7816 */ /* 0x000fc6000000000b */
[----:B------:R-:W-:Y:S04]  /*0560*/  STG.E desc[UR10][R6.64], R3 ;  /* 0x0000000306007986 */ /* 0x000fe8000c10190a */
[----:B------:R-:W-:Y:S01]  /*0570*/  STG.E desc[UR10][R6.64+0x200], R11 ;  /* 0x0002000b06007986 */ /* 0x000fe2000c10190a */
[----:B------:R-:W-:Y:S05]  /*0580*/  EXIT ;  /* 0x000000000000794d */ /* 0x000fea0003800000 */
.L_x_15930:
        /* <DEDUP_REMOVED lines=179> */
.L_x_15933:
        /* <DEDUP_REMOVED lines=8> */
.L_x_15934:
        /* <DEDUP_REMOVED lines=8> */
.L_x_15935:
        /* <DEDUP_REMOVED lines=9> */
.L_x_15936:
[----:B------:R-:W-:Y:S05]  /*1250*/  BSYNC B1 ;  /* 0x0000000000017941 */ /* 0x000fea0003800000 */
.L_x_15932:
[----:B------:R-:W-:-:S13]  /*1260*/  ISETP.GE.AND P0, PT, R14, R3, PT ;  /* 0x000000030e00720c */ /* 0x000fda0003f06270 */
[----:B0-----:R-:W0:Y:S01]  /*1270*/  @!P0 LDC.64 R6, c[0x0][0x218] ;  /* 0x00008600ff068b82 */ /* 0x001e220000000a00 */
[C---:B-12---:R-:W-:Y:S02]  /*1280*/  @!P0 VIADD R5, R14.reuse, UR4 ;  /* 0x000000040e058c36 */ /* 0x046fe40008000000 */
[----:B------:R-:W-:-:S03]  /*1290*/  @!P0 VIADD R14, R14, 0x80 ;  /* 0x000000800e0e8836 */ /* 0x000fc60000000000 */
[----:B0-----:R-:W-:-:S05]  /*12a0*/  @!P0 IADD3 R4, P1, R5, R6, RZ ;  /* 0x0000000605048210 */ /* 0x001fca0007f3e0ff */
[----:B------:R-:W-:-:S05]  /*12b0*/  @!P0 IMAD.X R5, RZ, RZ, R7, P1 ;  /* 0x000000ffff058224 */ /* 0x000fca00008e0607 */
[----:B------:R2:W-:Y:S03]  /*12c0*/  @!P0 STG.E.U8 desc[UR10][R4.64], R16 ;  /* 0x0000001004008986 */ /* 0x0005e6000c10110a */
.L_x_15937:
[----:B------:R-:W-:Y:S05]  /*12d0*/  BSYNC B0 ;  /* 0x0000000000007941 */ /* 0x000fea0003800000 */
.L_x_15931:
        /* <DEDUP_REMOVED lines=9> */
.L_x_15938:
        /* <DEDUP_REMOVED lines=9> */
.L_x_44499:


//--------------------- .text._ZN2at6native29vectorized_elementwise_kernelILi8EZZZNS0_49_GLOBAL__N__657f93f7_16_TensorCompare_cu_71e06f4e17clamp_kernel_implERNS_18TensorIteratorBaseEENKUlvE_clEvENKUlvE_clEvEUlhhhE_St5arrayIPcLm4EEEEviT0_T1_ --------------------------
	.section	.text._ZN2at6native29vectorized_elementwise_kernelILi8EZZZNS0_49_GLOBAL__N__657f93f7_16_TensorCompare_cu_71e06f4e17clamp_kernel_implERNS_18TensorIteratorBaseEENKUlvE_clEvENKUlvE_clEvEUlhhhE_St5arrayIPcLm4EEEEviT0_T1_,"ax",@progbits
	.align	128
        .global         _ZN2at6native29vectorized_elementwise_kernelILi8EZZZNS0_49_GLOBAL__N__657f93f7_16_TensorCompare_cu_71e06f4e17clamp_kernel_implERNS_18TensorIteratorBaseEENKUlvE_clEvENKUlvE_clEvEUlhhhE_St5arrayIPcLm4EEEEviT0_T1_
        .type           _ZN2at6native29vectorized_elementwise_kernelILi8EZZZNS0_49_GLOBAL__N__657f93f7_16_TensorCompare_cu_71e06f4e17clamp_kernel_implERNS_18TensorIteratorBaseEENKUlvE_clEvENKUlvE_clEvEUlhhhE_St5arrayIPcLm4EEEEviT0_T1_,@function
        .size           _ZN2at6native29vectorized_elementwise_kernelILi8EZZZNS0_49_GLOBAL__N__657f93f7_16_TensorCompare_cu_71e06f4e17clamp_kernel_implERNS_18TensorIteratorBaseEENKUlvE_clEvENKUlvE_clEvEUlhhhE_St5arrayIPcLm4EEEEviT0_T1_,(.L_x_44500 - _ZN2at6native29vectorized_elementwise_kernelILi8EZZZNS0_49_GLOBAL__N__657f93f7_16_TensorCompare_cu_71e06f4e17clamp_kernel_implERNS_18TensorIteratorBaseEENKUlvE_clEvENKUlvE_clEvEUlhhhE_St5arrayIPcLm4EEEEviT0_T1_)
        .other          _ZN2at6native29vectorized_elementwise_kernelILi8EZZZNS0_49_GLOBAL__N__657f93f7_16_TensorCompare_cu_71e06f4e17clamp_kernel_implERNS_18TensorIteratorBaseEENKUlvE_clEvENKUlvE_clEvEUlhhhE_St5arrayIPcLm4EEEEviT0_T1_,@"STO_CUDA_ENTRY STV_DEFAULT"
_ZN2at6native29vectorized_elementwise_kernelILi8EZZZNS0_49_GLOBAL__N__657f93f7_16_TensorCompare_cu_71e06f4e17clamp_kernel_implERNS_18TensorIteratorBaseEENKUlvE_clEvENKUlvE_clEvEUlhhhE_St5arrayIPcLm4EEEEviT0_T1_:
.text._ZN2at6native29vectorized_elementwise_kernelILi8EZZZNS0_49_GLOBAL__N__657f93f7_16_TensorCompare_cu_71e06f4e17clamp_kernel_implERNS_18TensorIteratorBaseEENKUlvE_clEvENKUlvE_clEvEUlhhhE_St5arrayIPcLm4EEEEviT0_T1_:
        /* <DEDUP_REMOVED lines=21> */
[----:B------:R-:W-:Y:S01]  /*0150*/  UIADD3 UR6, UP0, UR4, UR6, URZ ;  /* 0x0000000604067290 */ /* 0x000fe2000ff1e03f */
[----:B0-----:R-:W-:-:S04]  /*0160*/  IMAD.WIDE.U32 R6, R0, 0x8, R6 ;  /* 0x0000000800067825 */ /* 0x001fc800078e0006 */
[----:B------:R-:W-:Y:S02]  /*0170*/  IMAD.WIDE.U32 R8, R0, 0x8, R8 ;  /* 0x0000000800087825 */ /* 0x000fe400078e0008 */
[----:B------:R-:W2:Y:S04]  /*0180*/  LDG.E.64 R6, desc[UR10][R6.64] ;  /* 0x0000000a06067981 */ /* 0x000ea8000c1e1b00 */
[----:B------:R-:W3:Y:S01]  /*0190*/  LDG.E.64 R8, desc[UR10][R8.64] ;  /* 0x0000000a08087981 */ /* 0x000ee2000c1e1b00 */
[----:B------:R-:W-:Y:S01]  /*01a0*/  UIADD3.X UR5, UR5, UR7, URZ, UP0, !UPT ;  /* 0x0000000705057290 */ /* 0x000fe200087fe43f */
[----:B------:R-:W-:Y:S02]  /*01b0*/  IMAD.U32 R2, RZ, RZ, UR6 ;  /* 0x00000006ff027e24 */ /* 0x000fe4000f8e00ff */
        /* <DEDUP_REMOVED lines=9> */
[----:B------:R-:W-:Y:S02]  /*0250*/  LOP3.LUT R15, R9, 0xffff, RZ, 0xc0, !PT ;  /* 0x0000ffff090f7812 */ /* 0x000fe400078ec0ff */
[----:B------:R-:W-:Y:S02]  /*0260*/  LOP3.LUT R5, R12, 0xff, RZ, 0xc0, !PT ;  /* 0x000000ff0c057812 */ /* 0x000fe400078ec0ff */
[----:B------:R-:W-:-:S02]  /*0270*/  LOP3.LUT R4, R14, 0xff, RZ, 0xc0, !PT ;  /* 0x000000ff0e047812 */ /* 0x000fc400078ec0ff */
[----:B------:R-:W-:Y:S02]  /*0280*/  LOP3.LUT R10, R13, 0xff, RZ, 0xc0, !PT ;  /* 0x000000ff0d0a7812 */ /* 0x000fe400078ec0ff */
[----:B------:R-:W-:Y:S02]  /*0290*/  LOP3.LUT R11, R15, 0xff, RZ, 0xc0, !PT ;  /* 0x000000ff0f0b7812 */ /* 0x000fe400078ec0ff */
[----:B------:R-:W-:Y:S02]  /*02a0*/  VIMNMX.U32 R5, R5, R4, !PT ;  /* 0x0000000405057248 */ /* 0x000fe40007fe0000 */
[----:B------:R-:W-:Y:S02]  /*02b0*/  VIMNMX.U32 R4, R10, R11, !PT ;  /* 0x0000000b0a047248 */ /* 0x000fe40007fe0000 */
[----:B------:R-:W-:Y:S02]  /*02c0*/  PRMT R11, R6, 0x7732, RZ ;  /* 0x00007732060b7816 */ /* 0x000fe400000000ff */
[----:B------:R-:W-:-:S02]  /*02d0*/  PRMT R18, R8, 0x7732, RZ ;  /* 0x0000773208127816 */ /* 0x000fc400000000ff */
[----:B------:R-:W-:Y:S02]  /*02e0*/  PRMT R10, R7, 0x7732, RZ ;  /* 0x00007732070a7816 */ /* 0x000fe400000000ff */
[----:B------:R-:W-:Y:S02]  /*02f0*/  PRMT R19, R9, 0x7732, RZ ;  /* 0x0000773209137816 */ /* 0x000fe400000000ff */
[----:B------:R-:W-:Y:S02]  /*0300*/  SHF.R.U32.HI R6, RZ, 0x8, R12 ;  /* 0x00000008ff067819 */ /* 0x000fe4000001160c */
[----:B------:R-:W-:Y:S02]  /*0310*/  SHF.R.U32.HI R7, RZ, 0x8, R13 ;  /* 0x00000008ff077819 */ /* 0x000fe4000001160d */
[----:B------:R-:W-:Y:S02]  /*0320*/  SHF.R.U32.HI R9, RZ, 0x8, R15 ;  /* 0x00000008ff097819 */ /* 0x000fe4000001160f */
[----:B------:R-:W-:-:S02]  /*0330*/  SHF.R.U32.HI R8, RZ, 0x8, R14 ;  /* 0x00000008ff087819 */ /* 0x000fc4000001160e */
[----:B------:R-:W-:Y:S02]  /*0340*/  LOP3.LUT R12, R11, 0xff, RZ, 0xc0, !PT ;  /* 0x000000ff0b0c7812 */ /* 0x000fe400078ec0ff */
[----:B------:R-:W-:Y:S02]  /*0350*/  LOP3.LUT R13, R18, 0xff, RZ, 0xc0, !PT ;  /* 0x000000ff120d7812 */ /* 0x000fe400078ec0ff */
[----:B------:R-:W-:Y:S02]  /*0360*/  LOP3.LUT R14, R7, 0xffff, RZ, 0xc0, !PT ;  /* 0x0000ffff070e7812 */ /* 0x000fe400078ec0ff */
[----:B------:R-:W-:Y:S02]  /*0370*/  LOP3.LUT R15, R9, 0xffff, RZ, 0xc0, !PT ;  /* 0x0000ffff090f7812 */ /* 0x000fe400078ec0ff */
[----:B------:R-:W-:Y:S02]  /*0380*/  LOP3.LUT R6, R6, 0xffff, RZ, 0xc0, !PT ;  /* 0x0000ffff06067812 */ /* 0x000fe400078ec0ff */
[----:B------:R-:W-:-:S02]  /*0390*/  LOP3.LUT R7, R8, 0xffff, RZ, 0xc0, !PT ;  /* 0x0000ffff08077812 */ /* 0x000fc400078ec0ff */
[----:B------:R-:W-:Y:S02]  /*03a0*/  VIMNMX.U32 R9, R12, R13, !PT ;  /* 0x0000000d0c097248 */ /* 0x000fe40007fe0000 */
[----:B------:R-:W-:Y:S02]  /*03b0*/  LOP3.LUT R16, R10, 0xff, RZ, 0xc0, !PT ;  /* 0x000000ff0a107812 */ /* 0x000fe400078ec0ff */
[----:B------:R-:W-:Y:S02]  /*03c0*/  SHF.R.U32.HI R11, RZ, 0x8, R11 ;  /* 0x00000008ff0b7819 */ /* 0x000fe4000001160b */
[----:B------:R-:W-:Y:S02]  /*03d0*/  SHF.R.U32.HI R12, RZ, 0x8, R18 ;  /* 0x00000008ff0c7819 */ /* 0x000fe40000011612 */
[----:B------:R-:W-:Y:S02]  /*03e0*/  SHF.R.U32.HI R10, RZ, 0x8, R10 ;  /* 0x00000008ff0a7819 */ /* 0x000fe4000001160a */
[----:B------:R-:W-:-:S02]  /*03f0*/  SHF.R.U32.HI R13, RZ, 0x8, R19 ;  /* 0x00000008ff0d7819 */ /* 0x000fc40000011613 */
[----:B------:R-:W-:Y:S02]  /*0400*/  VIMNMX.U32 R8, R6, R7, !PT ;  /* 0x0000000706087248 */ /* 0x000fe40007fe0000 */
[----:B------:R-:W-:Y:S02]  /*0410*/  VIMNMX.U32 R6, R14, R15, !PT ;  /* 0x0000000f0e067248 */ /* 0x000fe40007fe0000 */
[----:B------:R-:W-:Y:S02]  /*0420*/  LOP3.LUT R11, R11, 0xffff, RZ, 0xc0, !PT ;  /* 0x0000ffff0b0b7812 */ /* 0x000fe400078ec0ff */
[----:B------:R-:W-:Y:S02]  /*0430*/  LOP3.LUT R12, R12, 0xffff, RZ, 0xc0, !PT ;  /* 0x0000ffff0c0c7812 */ /* 0x000fe400078ec0ff */
[----:B------:R-:W-:Y:S02]  /*0440*/  LOP3.LUT R17, R19, 0xff, RZ, 0xc0, !PT ;  /* 0x000000ff13117812 */ /* 0x000fe400078ec0ff */
[----:B------:R-:W-:-:S02]  /*0450*/  LOP3.LUT R14, R10, 0xffff, RZ, 0xc0, !PT ;  /* 0x0000ffff0a0e7812 */ /* 0x000fc400078ec0ff */
[----:B------:R-:W-:Y:S02]  /*0460*/  LOP3.LUT R13, R13, 0xffff, RZ, 0xc0, !PT ;  /* 0x0000ffff0d0d7812 */ /* 0x000fe400078ec0ff */
[----:B----4-:R-:W-:Y:S02]  /*0470*/  LOP3.LUT R15, R2, 0xffff, RZ, 0xc0, !PT ;  /* 0x0000ffff020f7812 */ /* 0x010fe400078ec0ff */
[----:B------:R-:W-:Y:S02]  /*0480*/  VIMNMX.U32 R10, R11, R12, !PT ;  /* 0x0000000c0b0a7248 */ /* 0x000fe40007fe0000 */
[----:B------:R-:W-:Y:S02]  /*0490*/  VIMNMX.U32 R7, R16, R17, !PT ;  /* 0x0000001110077248 */ /* 0x000fe40007fe0000 */
[----:B------:R-:W-:Y:S02]  /*04a0*/  VIMNMX.U32 R11, R14, R13, !PT ;  /* 0x0000000d0e0b7248 */ /* 0x000fe40007fe0000 */
[----:B------:R-:W-:-:S02]  /*04b0*/  LOP3.LUT R16, R3, 0xffff, RZ, 0xc0, !PT ;  /* 0x0000ffff03107812 */ /* 0x000fc400078ec0ff */
[----:B------:R-:W-:Y:S02]  /*04c0*/  LOP3.LUT R12, R15, 0xff, RZ, 0xc0, !PT ;  /* 0x000000ff0f0c7812 */ /* 0x000fe400078ec0ff */
[----:B------:R-:W-:Y:S02]  /*04d0*/  PRMT R14, R2, 0x7732, RZ ;  /* 0x00007732020e7816 */ /* 0x000fe400000000ff */
[----:B------:R-:W-:Y:S02]  /*04e0*/  LOP3.LUT R13, R16, 0xff, RZ, 0xc0, !PT ;  /* 0x000000ff100d7812 */ /* 0x000fe400078ec0ff */
[----:B------:R-:W-:Y:S01]  /*04f0*/  VIMNMX R5, R5, R12, PT ;  /* 0x0000000c05057248 */ /* 0x000fe20003fe0100 */
[----:B------:R-:W-:Y:S01]  /*0500*/  IMAD.MOV.U32 R12, RZ, RZ, R14 ;  /* 0x000000ffff0c7224 */ /* 0x000fe200078e000e */
[----:B------:R-:W-:Y:S02]  /*0510*/  SHF.R.U32.HI R2, RZ, 0x8, R15 ;  /* 0x00000008ff027819 */ /* 0x000fe4000001160f */
[----:B------:R-:W-:-:S02]  /*0520*/  VIMNMX R4, R4, R13, PT ;  /* 0x0000000d04047248 */ /* 0x000fc40003fe0100 */
[----:B------:R-:W-:Y:S02]  /*0530*/  LOP3.LUT R13, R2, 0xffff, RZ, 0xc0, !PT ;  /* 0x0000ffff020d7812 */ /* 0x000fe400078ec0ff */
[----:B------:R-:W-:Y:S02]  /*0540*/  LOP3.LUT R2, R12, 0xff, RZ, 0xc0, !PT ;  /* 0x000000ff0c027812 */ /* 0x000fe400078ec0ff */
[----:B------:R-:W-:Y:S02]  /*0550*/  PRMT R14, R3, 0x7732, RZ ;  /* 0x00007732030e7816 */ /* 0x000fe400000000ff */
[----:B------:R-:W-:Y:S02]  /*0560*/  VIMNMX R13, R8, R13, PT ;  /* 0x0000000d080d7248 */ /* 0x000fe40003fe0100 */
[----:B------:R-:W-:Y:S02]  /*0570*/  VIMNMX R9, R9, R2, PT ;  /* 0x0000000209097248 */ /* 0x000fe40003fe0100 */
[----:B------:R-:W-:-:S02]  /*0580*/  SHF.R.U32.HI R3, RZ, 0x8, R16 ;  /* 0x00000008ff037819 */ /* 0x000fc40000011610 */
[----:B------:R-:W-:Y:S02]  /*0590*/  SHF.R.U32.HI R2, RZ, 0x8, R12 ;  /* 0x00000008ff027819 */ /* 0x000fe4000001160c */
[----:B------:R-:W-:Y:S02]  /*05a0*/  SHF.R.U32.HI R8, RZ, 0x8, R14 ;  /* 0x00000008ff087819 */ /* 0x000fe4000001160e */
[----:B------:R-:W-:Y:S02]  /*05b0*/  LOP3.LUT R15, R3, 0xffff, RZ, 0xc0, !PT ;  /* 0x0000ffff030f7812 */ /* 0x000fe400078ec0ff */
[----:B------:R-:W-:Y:S01]  /*05c0*/  LOP3.LUT R3, R2, 0xffff, RZ, 0xc0, !PT ;  /* 0x0000ffff02037812 */ /* 0x000fe200078ec0ff */
[----:B------:R-:W-:Y:S01]  /*05d0*/  IMAD.U32 R2, RZ, RZ, UR5 ;  /* 0x00000005ff027e24 */ /* 0x000fe2000f8e00ff */
[----:B------:R-:W-:Y:S02]  /*05e0*/  LOP3.LUT R8, R8, 0xffff, RZ, 0xc0, !PT ;  /* 0x0000ffff08087812 */ /* 0x000fe400078ec0ff */
[----:B------:R-:W-:-:S02]  /*05f0*/  LOP3.LUT R12, R14, 0xff, RZ, 0xc0, !PT ;  /* 0x000000ff0e0c7812 */ /* 0x000fc400078ec0ff */
[----:B------:R-:W-:Y:S02]  /*0600*/  VIMNMX R6, R6, R15, PT ;  /* 0x0000000f06067248 */ /* 0x000fe40003fe0100 */
[----:B------:R-:W-:Y:S01]  /*0610*/  VIMNMX R10, R10, R3, PT ;  /* 0x000000030a0a7248 */ /* 0x000fe20003fe0100 */
[----:B------:R-:W-:Y:S01]  /*0620*/  IMAD.U32 R3, RZ, RZ, UR6 ;  /* 0x00000006ff037e24 */ /* 0x000fe2000f8e00ff */
[----:B------:R-:W-:Y:S01]  /*0630*/  VIMNMX R8, R11, R8, PT ;  /* 0x000000080b087248 */ /* 0x000fe20003fe0100 */
[----:B------:R-:W-:Y:S01]  /*0640*/  IMAD.SHL.U32 R11, R6, 0x100, RZ ;  /* 0x00000100060b7824 */ /* 0x000fe200078e00ff */
[----:B------:R-:W-:Y:S01]  /*0650*/  VIMNMX R7, R7, R12, PT ;  /* 0x0000000c07077248 */ /* 0x000fe20003fe0100 */
[----:B------:R-:W-:Y:S02]  /*0660*/  IMAD.SHL.U32 R12, R13, 0x100, RZ ;  /* 0x000001000d0c7824 */ /* 0x000fe400078e00ff */
[----:B------:R-:W-:Y:S01]  /*0670*/  IMAD.SHL.U32 R10, R10, 0x100, RZ ;  /* 0x000001000a0a7824 */ /* 0x000fe200078e00ff */
[----:B------:R-:W-:Y:S01]  /*0680*/  LOP3.LUT R4, R4, R11, RZ, 0xfc, !PT ;  /* 0x0000000b04047212 */ /* 0x000fe200078efcff */
[----:B------:R-:W-:Y:S01]  /*0690*/  IMAD.SHL.U32 R8, R8, 0x100, RZ ;  /* 0x0000010008087824 */ /* 0x000fe200078e00ff */
[----:B------:R-:W-:Y:S01]  /*06a0*/  LOP3.LUT R12, R5, R12, RZ, 0xfc, !PT ;  /* 0x0000000c050c7212 */ /* 0x000fe200078efcff */
[----:B------:R-:W-:Y:S01]  /*06b0*/  IMAD.WIDE R2, R0, 0x8, R2 ;  /* 0x0000000800027825 */ /* 0x000fe200078e0202 */
[----:B------:R-:W-:-:S02]  /*06c0*/  LOP3.LUT R9, R9, R10, RZ, 0xfc, !PT ;  /* 0x0000000a09097212 */ /* 0x000fc400078efcff */
[----:B------:R-:W-:Y:S02]  /*06d0*/  LOP3.LUT R7, R7, R8, RZ, 0xfc, !PT ;  /* 0x0000000807077212 */ /* 0x000fe400078efcff */
[----:B------:R-:W-:Y:S02]  /*06e0*/  PRMT R6, R12, 0x5410, R9 ;  /* 0x000054100c067816 */ /* 0x000fe40000000009 */
[----:B------:R-:W-:-:S05]  /*06f0*/  PRMT R7, R4, 0x5410, R7 ;  /* 0x0000541004077816 */ /* 0x000fca0000000007 */
[----:B------:R-:W-:Y:S01]  /*0700*/  STG.E.64 desc[UR10][R2.64], R6 ;  /* 0x0000000602007986 */ /* 0x000fe2000c101b0a */
[----:B------:R-:W-:Y:S05]  /*0710*/  EXIT ;  /* 0x000000000000794d */ /* 0x000fea0003800000 */
.L_x_15939:
        /* <DEDUP_REMOVED lines=179> */
.L_x_15942:
        /* <DEDUP_REMOVED lines=8> */
.L_x_15943:
        /* <DEDUP_REMOVED lines=8> */
.L_x_15944:
        /* <DEDUP_REMOVED lines=9> */
.L_x_15945:
[----:B------:R-:W-:Y:S05]  /*13e0*/  BSYNC B1 ;  /* 0x0000000000017941 */ /* 0x000fea0003800000 */
.L_x_15941:
[----:B------:R-:W-:-:S13]  /*13f0*/  ISETP.GE.AND P0, PT, R14, R3, PT ;  /* 0x000000030e00720c */ /* 0x000fda0003f06270 */
[----:B0-----:R-:W0:Y:S01]  /*1400*/  @!P0 LDC.64 R6, c[0x0][0x218] ;  /* 0x00008600ff068b82 */ /* 0x001e220000000a00 */
[C---:B-12---:R-:W-:Y:S02]  /*1410*/  @!P0 VIADD R5, R14.reuse, UR4 ;  /* 0x000000040e058c36 */ /* 0x046fe40008000000 */
[----:B------:R-:W-:-:S03]  /*1420*/  @!P0 VIADD R14, R14, 0x80 ;  /* 0x000000800e0e8836 */ /* 0x000fc60000000000 */
[----:B0-----:R-:W-:-:S05]  /*1430*/  @!P0 IADD3 R4, P1, R5, R6, RZ ;  /* 0x0000000605048210 */ /* 0x001fca0007f3e0ff */
[----:B------:R-:W-:-:S05]  /*1440*/  @!P0 IMAD.X R5, RZ, RZ, R7, P1 ;  /* 0x000000ffff058224 */ /* 0x000fca00008e0607 */
[----:B------:R2:W-:Y:S03]  /*1450*/  @!P0 STG.E.U8 desc[UR10][R4.64], R16 ;  /* 0x0000001004008986 */ /* 0x0005e6000c10110a */
.L_x_15946:
[----:B------:R-:W-:Y:S05]  /*1460*/  BSYNC B0 ;  /* 0x0000000000007941 */ /* 0x000fea0003800000 */
.L_x_15940:
        /* <DEDUP_REMOVED lines=9> */
.L_x_15947:
        /* <DEDUP_REMOVED lines=16> */
.L_x_44500:


//--------------------- .text._ZN2at6native18elementwise_kernelILi128ELi4EZNS0_15gpu_kernel_implIZZZNS0_49_GLOBAL__N__657f93f7_16_TensorCompare_cu_71e06f4e20isneginf_kernel_implERNS_18TensorIteratorBaseEENKUlvE_clEvENKUlvE2_clEvEUlN3c108BFloat16EE_EEvS5_RKT_EUliE_EEviT1_ --------------------------
	.section	.text._ZN2at6native18elementwise_kernelILi128ELi4EZNS0_15gpu_kernel_implIZZZNS0_49_GLOBAL__N__657f93f7_16_TensorCompare_cu_71e06f4e20isneginf_kernel_implERNS_18TensorIteratorBaseEENKUlvE_clEvENKUlvE2_clEvEUlN3c108BFloat16EE_EEvS5_RKT_EUliE_EEviT1_,"ax",@progbits
	.align	128
        .global         _ZN2at6native18elementwise_kernelILi128ELi4EZNS0_15gpu_kernel_implIZZZNS0_49_GLOBAL__N__657f93f7_16_TensorCompare_cu_71e06f4e20isneginf_kernel_implERNS_18TensorIteratorBaseEENKUlvE_clEvENKUlvE2_clEvEUlN3c108BFloat16EE_EEvS5_RKT_EUliE_EEviT1_
        .type           _ZN2at6native18elementwise_kernelILi128ELi4EZNS0_15gpu_kernel_implIZZZNS0_49_GLOBAL__N__657f93f7_16_TensorCompare_cu_71e06f4e20isneginf_kernel_implERNS_18TensorIteratorBaseEENKUlvE_clEvENKUlvE2_clEvEUlN3c108BFloat16EE_EEvS5_RKT_EUliE_EEviT1_,@function
        .size           _ZN2at6native18elementwise_kernelILi128ELi4EZNS0_15gpu_kernel_implIZZZNS0_49_GLOBAL__N__657f93f7_16_TensorCompare_cu_71e06f4e20isneginf_kernel_implERNS_18TensorIteratorBaseEENKUlvE_clEvENKUlvE2_clEvEUlN3c108BFloat16EE_EEvS5_RKT_EUliE_EEviT1_,(.L_x_44501 - _ZN2at6native18elementwise_kernelILi128ELi4EZNS0_15gpu_kernel_implIZZZNS0_49_GLOBAL__N__657f93f7_16_TensorCompare_cu_71e06f4e20isneginf_kernel_implERNS_18TensorIteratorBaseEENKUlvE_clEvENKUlvE2_clEvEUlN3c108BFloat16EE_EEvS5_RKT_EUliE_EEviT1_)
        .other          _ZN2at6native18elementwise_kernelILi128ELi4EZNS0_15gpu_kernel_implIZZZNS0_49_GLOBAL__N__657f93f7_16_TensorCompare_cu_71e06f4e20isneginf_kernel_implERNS_18TensorIteratorBaseEENKUlvE_clEvENKUlvE2_clEvEUlN3c108BFloat16EE_EEvS5_RKT_EUliE_EEviT1_,@"STO_CUDA_ENTRY STV_DEFAULT"
_ZN2at6native18elementwise_kernelILi128ELi4EZNS0_15gpu_kernel_implIZZZNS0_49_GLOBAL__N__657f93f7_16_TensorCompare_cu_71e06f4e20isneginf_kernel_implERNS_18TensorIteratorBaseEENKUlvE_clEvENKUlvE2_clEvEUlN3c108BFloat16EE_EEvS5_RKT_EUliE_EEviT1_:
.text._ZN2at6native18elementwise_kernelILi128ELi4EZNS0_15gpu_kernel_implIZZZNS0_49_GLOBAL__N__657f93f7_16_TensorCompare_cu_71e06f4e20isneginf_kernel_implERNS_18TensorIteratorBaseEENKUlvE_clEvENKUlvE2_clEvEUlN3c108BFloat16EE_EEvS5_RKT_EUliE_EEviT1_:
        /* <DEDUP_REMOVED lines=313> */
.L_x_15950:
        /* <DEDUP_REMOVED lines=22> */
.L_x_15954:
[----:B------:R-:W2:Y:S02]  /*14f0*/  LDG.E.U8 R2, desc[UR36][R2.64] ;  /* 0x0000002402027981 */ /* 0x000ea4000c1e1100 */
[----:B--2---:R-:W-:-:S04]  /*1500*/  I2FP.F32.U32 R0, R2 ;  /* 0x0000000200007245 */ /* 0x004fc80000201000 */
[----:B------:R-:W-:Y:S01]  /*1510*/  F2FP.BF16.F32.PACK_AB R0, RZ, R0 ;  /* 0x00000000ff00723e */ /* 0x000fe200000010ff */
[----:B------:R-:W-:Y:S06]  /*1520*/  BRA `(.L_x_15956) ;  /* 0x0000000c00907947 */ /* 0x000fec0003800000 */
.L_x_15953:
        /* <DEDUP_REMOVED lines=10> */
.L_x_15958:
[----:B------:R-:W2:Y:S02]  /*15d0*/  LDG.E R2, desc[UR36][R2.64] ;  /* 0x0000002402027981 */ /* 0x000ea4000c1e1900 */
[----:B--2---:R-:W-:-:S04]  /*15e0*/  I2FP.F32.S32 R0, R2 ;  /* 0x0000000200007245 */ /* 0x004fc80000201400 */
[----:B------:R-:W-:Y:S01]  /*15f0*/  F2FP.BF16.F32.PACK_AB R0, RZ, R0 ;  /* 0x00000000ff00723e */ /* 0x000fe200000010ff */
[----:B------:R-:W-:Y:S06]  /*1600*/  BRA `(.L_x_15956) ;  /* 0x0000000c00587947 */ /* 0x000fec0003800000 */
.L_x_15957:
[----:B------:R-:W2:Y:S02]  /*1610*/  LDG.E.U16 R2, desc[UR36][R2.64] ;  /* 0x0000002402027981 */ /* 0x000ea4000c1e1500 */
[----:B--2---:R-:W0:Y:S02]  /*1620*/  I2F.S16 R0, R2 ;  /* 0x0000000200007306 */ /* 0x004e240000101400 */
[----:B0-----:R-:W-:Y:S01]  /*1630*/  F2FP.BF16.F32.PACK_AB R0, RZ, R0 ;  /* 0x00000000ff00723e */ /* 0x001fe200000010ff */
[----:B------:R-:W-:Y:S06]  /*1640*/  BRA `(.L_x_15956) ;  /* 0x0000000c00487947 */ /* 0x000fec0003800000 */
.L_x_15952:
        /* <DEDUP_REMOVED lines=9> */
.L_x_15960:
[----:B------:R-:W2:Y:S02]  /*16e0*/  LDG.E.U16 R0, desc[UR36][R2.64] ;  /* 0x0000002402007981 */ /* 0x000ea4000c1e1500 */
[----:B--2---:R-:W-:-:S05]  /*16f0*/  HADD2.F32 R0, -RZ, R0.H0_H0 ;  /* 0x20000000ff007230 */ /* 0x004fca0000004100 */
[----:B------:R-:W-:Y:S01]  /*1700*/  F2FP.BF16.F32.PACK_AB R0, RZ, R0 ;  /* 0x00000000ff00723e */ /* 0x000fe200000010ff */
[----:B------:R-:W-:Y:S06]  /*1710*/  BRA `(.L_x_15956) ;  /* 0x0000000c00147947 */ /* 0x000fec0003800000 */
.L_x_15959:
        /* <DEDUP_REMOVED lines=9> */
.L_x_15962:
[----:B------:R-:W2:Y:S02]  /*17b0*/  LDG.E.U16 R2, desc[UR36][R2.64] ;  /* 0x0000002402027981 */ /* 0x000ea4000c1e1500 */
[----:B--2---:R-:W-:-:S05]  /*17c0*/  HADD2.F32 R0, -RZ, R2.H0_H0 ;  /* 0x20000002ff007230 */ /* 0x004fca0000004100 */
[----:B------:R-:W-:Y:S01]  /*17d0*/  F2FP.BF16.F32.PACK_AB R0, RZ, R0 ;  /* 0x00000000ff00723e */ /* 0x000fe200000010ff */
[----:B------:R-:W-:Y:S06]  /*17e0*/  BRA `(.L_x_15956) ;  /* 0x0000000800e07947 */ /* 0x000fec0003800000 */
.L_x_15961:
        /* <DEDUP_REMOVED lines=8> */
.L_x_15951:
        /* <DEDUP_REMOVED lines=13> */
.L_x_15965:
        /* <DEDUP_REMOVED lines=8> */
.L_x_15964:
        /* <DEDUP_REMOVED lines=28> */
.L_x_15967:
        /* <DEDUP_REMOVED lines=15> */
.L_x_15966:
[----:B------:R0:W5:Y:S01]  /*1c70*/  LDG.E.U16 R0, desc[UR36][R2.64] ;  /* 0x0000002402007981 */ /* 0x000162000c1e1500 */
[----:B------:R-:W-:Y:S05]  /*1c80*/  BRA `(.L_x_15956) ;  /* 0x0000000400b87947 */ /* 0x000fea0003800000 */
.L_x_15963:
        /* <DEDUP_REMOVED lines=12> */
.L_x_15970:
        /* <DEDUP_REMOVED lines=21> */
.L_x_15974:
[----:B------:R-:W-:Y:S05]  /*1ea0*/  BSYNC B1 ;  /* 0x0000000000017941 */ /* 0x000fea0003800000 */
.L_x_15973:
[----:B------:R-:W-:Y:S01]  /*1eb0*/  LEA R3, R0, 0x3b800000, 0x17 ;  /* 0x3b80000000037811 */ /* 0x000fe200078eb8ff */
[----:B------:R-:W-:-:S05]  /*1ec0*/  IMAD.SHL.U32 R0, R2, 0x100000, RZ ;  /* 0x0010000002007824 */ /* 0x000fca00078e00ff */
[----:B------:R-:W-:-:S07]  /*1ed0*/  LOP3.LUT R0, R3, R0, R4, 0xfe, !PT ;  /* 0x0000000003007212 */ /* 0x000fce00078efe04 */
.L_x_15972:
[----:B------:R-:W-:Y:S05]  /*1ee0*/  BSYNC B0 ;  /* 0x0000000000007941 */ /* 0x000fea0003800000 */
.L_x_15971:
[----:B------:R-:W-:Y:S01]  /*1ef0*/  F2FP.BF16.F32.PACK_AB R0, RZ, R0 ;  /* 0x00000000ff00723e */ /* 0x000fe200000010ff */
[----:B------:R-:W-:Y:S06]  /*1f00*/  BRA `(.L_x_15956) ;  /* 0x0000000400187947 */ /* 0x000fec0003800000 */
.L_x_15969:
        /* <DEDUP_REMOVED lines=21> */
.L_x_15978:
[----:B------:R-:W-:Y:S05]  /*2060*/  BSYNC B1 ;  /* 0x0000000000017941 */ /* 0x000fea0003800000 */
.L_x_15977:
[----:B------:R-:W-:Y:S01]  /*2070*/  LEA R3, R0, 0x37800000, 0x17 ;  /* 0x3780000000037811 */ /* 0x000fe200078eb8ff */
[----:B------:R-:W-:-:S05]  /*2080*/  IMAD.SHL.U32 R0, R2, 0x200000, RZ ;  /* 0x0020000002007824 */ /* 0x000fca00078e00ff */
[----:B------:R-:W-:-:S07]  /*2090*/  LOP3.LUT R0, R3, R0, R4, 0xfe, !PT ;  /* 0x0000000003007212 */ /* 0x000fce00078efe04 */
.L_x_15976:
[----:B------:R-:W-:Y:S05]  /*20a0*/  BSYNC B0 ;  /* 0x0000000000007941 */ /* 0x000fea0003800000 */
.L_x_15975:
[----:B------:R-:W-:Y:S01]  /*20b0*/  F2FP.BF16.F32.PACK_AB R0, RZ, R0 ;  /* 0x00000000ff00723e */ /* 0x000fe200000010ff */
[----:B------:R-:W-:Y:S06]  /*20c0*/  BRA `(.L_x_15956) ;  /* 0x0000000000a87947 */ /* 0x000fec0003800000 */
.L_x_15968:
        /* <DEDUP_REMOVED lines=14> */
.L_x_15982:
[----:B------:R-:W-:Y:S05]  /*21b0*/  BSYNC B0 ;  /* 0x0000000000007941 */ /* 0x000fea0003800000 */
.L_x_15981:
[----:B------:R-:W-:Y:S01]  /*21c0*/  F2FP.BF16.F32.PACK_AB R0, RZ, R0 ;  /* 0x00000000ff00723e */ /* 0x000fe200000010ff */
[----:B------:R-:W-:Y:S06]  /*21d0*/  BRA `(.L_x_15956) ;  /* 0x0000000000647947 */ /* 0x000fec0003800000 */
.L_x_15955:
        /* <DEDUP_REMOVED lines=16> */
.L_x_15983:
[----:B------:R-:W-:Y:S01]  /*22e0*/  PRMT R0, RZ, 0x7610, R0 ;  /* 0x00007610ff007816 */ /* 0x000fe20000000000 */
[----:B------:R-:W-:Y:S06]  /*22f0*/  BRA `(.L_x_15956) ;  /* 0x00000000001c7947 */ /* 0x000fec0003800000 */
.L_x_15980:
[----:B------:R-:W2:Y:S02]  /*2300*/  LDG.E.64 R2, desc[UR36][R2.64] ;  /* 0x0000002402027981 */ /* 0x000ea4000c1e1b00 */
[----:B--2---:R-:W0:Y:S02]  /*2310*/  I2F.U64 R0, R2 ;  /* 0x0000000200007312 */ /* 0x004e240000301000 */
[----:B0-----:R-:W-:Y:S01]  /*2320*/  F2FP.BF16.F32.PACK_AB R0, RZ, R0 ;  /* 0x00000000ff00723e */ /* 0x001fe200000010ff */
[----:B------:R-:W-:Y:S06]  /*2330*/  BRA `(.L_x_15956) ;  /* 0x00000000000c7947 */ /* 0x000fec0003800000 */
.L_x_15979:
[----:B------:R-:W2:Y:S02]  /*2340*/  LDG.E R2, desc[UR36][R2.64] ;  /* 0x0000002402027981 */ /* 0x000ea4000c1e1900 */
[----:B--2---:R-:W-:-:S04]  /*2350*/  I2FP.F32.U32 R0, R2 ;  /* 0x0000000200007245 */ /* 0x004fc80000201000 */
[----:B------:R-:W-:-:S07]  /*2360*/  F2FP.BF16.F32.PACK_AB R0, RZ, R0 ;  /* 0x00000000ff00723e */ /* 0x000fce00000010ff */
.L_x_15956:
[----:B------:R-:W1:Y:S01]  /*2370*/  LDC.U8 R4, c[0x0][0x421] ;  /* 0x00010840ff047b82 */ /* 0x000e620000000000 */
[----:B0----5:R-:W-:Y:S01]  /*2380*/  IMAD.U32 R3, R0, 0x10000, RZ ;  /* 0x0001000000037824 */ /* 0x021fe200078e00ff */
[----:B------:R-:W-:Y:S04]  /*2390*/  BSSY B6, `(.L_x_15984) ;  /* 0x00000d6000067945 */ /* 0x000fe80003800000 */
[----:B------:R-:W-:Y:S02]  /*23a0*/  FSETP.NEU.FTZ.AND P0, PT, R3, -INF , PT ;  /* 0xff8000000300780b */ /* 0x000fe40003f1d000 */
[----:B-1----:R-:W-:-:S05]  /*23b0*/  PRMT R2, R4, 0x9910, RZ ;  /* 0x0000991004027816 */ /* 0x002fca00000000ff */
[----:B------:R-:W-:Y:S01]  /*23c0*/  IMAD.MOV.U32 R0, RZ, RZ, R2 ;  /* 0x000000ffff007224 */ /* 0x000fe200078e0002 */
[----:B------:R-:W-:-:S04]  /*23d0*/  SEL R2, RZ, 0x1, P0 ;  /* 0x00000001ff027807 */ /* 0x000fc80000000000 */
        /* <DEDUP_REMOVED lines=12> */
.L_x_15988:
[----:B------:R3:W-:Y:S01]  /*24a0*/  STG.E.U8 desc[UR36][R16.64], R2 ;  /* 0x0000000210007986 */ /* 0x0007e2000c101124 */
[----:B------:R-:W-:Y:S05]  /*24b0*/  BRA `(.L_x_15990) ;  /* 0x0000000c000c7947 */ /* 0x000fea0003800000 */
.L_x_15987:
        /* <DEDUP_REMOVED lines=9> */
.L_x_15992:
[----:B------:R1:W-:Y:S01]  /*2550*/  STG.E desc[UR36][R16.64], R2 ;  /* 0x0000000210007986 */ /* 0x0003e2000c101924 */
[----:B------:R-:W-:Y:S05]  /*2560*/  BRA `(.L_x_15990) ;  /* 0x0000000800e07947 */ /* 0x000fea0003800000 */
.L_x_15991:
[----:B------:R2:W-:Y:S01]  /*2570*/  STG.E.U16 desc[UR36][R16.64], R2 ;  /* 0x0000000210007986 */ /* 0x0005e2000c101524 */
[----:B------:R-:W-:Y:S05]  /*2580*/  BRA `(.L_x_15990) ;  /* 0x0000000800d87947 */ /* 0x000fea0003800000 */
.L_x_15986:
[----:B------:R-:W-:-:S13]  /*2590*/  ISETP.GT.AND P1, PT, R0, 0x6, PT ;  /* 0x000000060000780c */ /* 0x000fda0003f24270 */
[----:B------:R-:W-:Y:S05]  /*25a0*/  @P1 BRA `(.L_x_15993) ;  /* 0x00000000002c1947 */ /* 0x000fea0003800000 */
[----:B------:R-:W-:-:S13]  /*25b0*/  ISETP.NE.AND P0, PT, R0, 0x5, PT ;  /* 0x000000050000780c */ /* 0x000fda0003f05270 */
[----:B------:R-:W-:Y:S05]  /*25c0*/  @!P0 BRA `(.L_x_15994) ;  /* 0x0000000000148947 */ /* 0x000fea0003800000 */
[----:B------:R-:W-:-:S13]  /*25d0*/  ISETP.NE.AND P0, PT, R0, 0x6, PT ;  /* 0x000000060000780c */ /* 0x000fda0003f05270 */
[----:B------:R-:W-:Y:S05]  /*25e0*/  @P0 BRA `(.L_x_15989) ;  /* 0x00000008006c0947 */ /* 0x000fea0003800000 */
[----:B------:R-:W-:-:S05]  /*25f0*/  FSET.BF.EQ.FTZ.AND R3, R3, -INF , PT ;  /* 0xff8000000303780a */ /* 0x000fca0003812000 */
[----:B------:R0:W-:Y:S01]  /*2600*/  STG.E desc[UR36][R16.64], R3 ;  /* 0x0000000310007986 */ /* 0x0001e2000c101924 */
[----:B------:R-:W-:Y:S05]  /*2610*/  BRA `(.L_x_15990) ;  /* 0x0000000800b47947 */ /* 0x000fea0003800000 */
.L_x_15994:
[----:B------:R-:W-:-:S04]  /*2620*/  FSET.BF.EQ.FTZ.AND R0, R3, -INF , PT ;  /* 0xff8000000300780a */ /* 0x000fc80003812000 */
[----:B------:R-:W-:-:S05]  /*2630*/  F2FP.F16.F32.PACK_AB R0, RZ, R0 ;  /* 0x00000000ff00723e */ /* 0x000fca00000000ff */
[----:B------:R0:W-:Y:S01]  /*2640*/  STG.E.U16 desc[UR36][R16.64], R0 ;  /* 0x0000000010007986 */ /* 0x0001e2000c101524 */
[----:B------:R-:W-:Y:S05]  /*2650*/  BRA `(.L_x_15990) ;  /* 0x0000000800a47947 */ /* 0x000fea0003800000 */
.L_x_15993:
[----:B------:R-:W-:-:S13]  /*2660*/  ISETP.NE.AND P1, PT, R0, 0x7, PT ;  /* 0x000000070000780c */ /* 0x000fda0003f25270 */
[----:B------:R-:W-:Y:S05]  /*2670*/  @!P1 BRA `(.L_x_15995) ;  /* 0x0000000000349947 */ /* 0x000fea0003800000 */
[----:B------:R-:W-:-:S13]  /*2680*/  ISETP.NE.AND P0, PT, R0, 0x8, PT ;  /* 0x000000080000780c */ /* 0x000fda0003f05270 */
[----:B------:R-:W-:Y:S05]  /*2690*/  @!P0 BRA `(.L_x_15996) ;  /* 0x0000000000188947 */ /* 0x000fea0003800000 */
[----:B------:R-:W-:-:S13]  /*26a0*/  ISETP.NE.AND P0, PT, R0, 0x9, PT ;  /* 0x000000090000780c */ /* 0x000fda0003f05270 */
[----:B------:R-:W-:Y:S05]  /*26b0*/  @P0 BRA `(.L_x_15989) ;  /* 0x0000000800380947 */ /* 0x000fea0003800000 */
[----:B------:R-:W-:Y:S01]  /*26c0*/  FSET.BF.EQ.FTZ.AND R2, R3, -INF , PT ;  /* 0xff8000000302780a */ /* 0x000fe20003812000 */
[----:B------:R-:W-:-:S05]  /*26d0*/  IMAD.MOV.U32 R3, RZ, RZ, RZ ;  /* 0x000000ffff037224 */ /* 0x000fca00078e00ff */
[----:B------:R0:W-:Y:S01]  /*26e0*/  STG.E.64 desc[UR36][R16.64], R2 ;  /* 0x0000000210007986 */ /* 0x0001e2000c101b24 */
[----:B------:R-:W-:Y:S05]  /*26f0*/  BRA `(.L_x_15990) ;  /* 0x00000008007c7947 */ /* 0x000fea0003800000 */
.L_x_15996:
[----:B------:R-:W-:-:S04]  /*2700*/  FSET.BF.EQ.FTZ.AND R3, R3, -INF , PT ;  /* 0xff8000000303780a */ /* 0x000fc80003812000 */
[----:B------:R-:W-:-:S04]  /*2710*/  F2FP.F16.F32.PACK_AB R3, RZ, R3 ;  /* 0x00000003ff03723e */ /* 0x000fc800000000ff */
[----:B------:R-:W-:-:S05]  /*2720*/  PRMT R3, R3, 0x5410, RZ ;  /* 0x0000541003037816 */ /* 0x000fca00000000ff */
[----:B------:R0:W-:Y:S01]  /*2730*/  STG.E desc[UR36][R16.64], R3 ;  /* 0x0000000310007986 */ /* 0x0001e2000c101924 */
[----:B------:R-:W-:Y:S05]  /*2740*/  BRA `(.L_x_15990) ;  /* 0x0000000800687947 */ /* 0x000fea0003800000 */
.L_x_15995:
[----:B------:R-:W-:Y:S01]  /*2750*/  FSEL R3, RZ, 1.875, P0 ;  /* 0x3ff00000ff037808 */ /* 0x000fe20000000000 */
[----:B------:R-:W-:-:S05]  /*2760*/  IMAD.MOV.U32 R2, RZ, RZ, RZ ;  /* 0x000000ffff027224 */ /* 0x000fca00078e00ff */
[----:B------:R0:W-:Y:S01]  /*2770*/  STG.E.64 desc[UR36][R16.64], R2 ;  /* 0x0000000210007986 */ /* 0x0001e2000c101b24 */
[----:B------:R-:W-:Y:S05]  /*2780*/  BRA `(.L_x_15990) ;  /* 0x0000000800587947 */ /* 0x000fea0003800000 */
.L_x_15985:
        /* <DEDUP_REMOVED lines=8> */
[----:B------:R0:W-:Y:S01]  /*2810*/  STG.E.U8 desc[UR36][R16.64], R2 ;  /* 0x0000000210007986 */ /* 0x0001e2000c101124 */
[----:B------:R-:W-:Y:S05]  /*2820*/  BRA `(.L_x_15990) ;  /* 0x0000000800307947 */ /* 0x000fea0003800000 */
.L_x_15999:
[----:B------:R-:W-:Y:S02]  /*2830*/  FSEL R5, RZ, 1.875, P0 ;  /* 0x3ff00000ff057808 */ /* 0x000fe40000000000 */
[----:B------:R-:W-:Y:S01]  /*2840*/  CS2R R6, SRZ ;  /* 0x0000000000067805 */ /* 0x000fe2000001ff00 */
[----:B------:R-:W-:-:S05]  /*2850*/  IMAD.MOV.U32 R4, RZ, RZ, RZ ;  /* 0x000000ffff047224 */ /* 0x000fca00078e00ff */
[----:B------:R0:W-:Y:S01]  /*2860*/  STG.E.128 desc[UR36][R16.64], R4 ;  /* 0x0000000410007986 */ /* 0x0001e2000c101d24 */
[----:B------:R-:W-:Y:S05]  /*2870*/  BRA `(.L_x_15990) ;  /* 0x00000008001c7947 */ /* 0x000fea0003800000 */
.L_x_15998:
[----:B------:R-:W-:-:S13]  /*2880*/  ISETP.NE.AND P0, PT, R0, 0xf, PT ;  /* 0x0000000f0000780c */ /* 0x000fda0003f05270 */
[----:B------:R-:W-:Y:S05]  /*2890*/  @!P0 BRA `(.L_x_16000) ;  /* 0x0000000000948947 */ /* 0x000fea0003800000 */
[----:B------:R-:W-:-:S13]  /*28a0*/  ISETP.NE.AND P0, PT, R0, 0x17, PT ;  /* 0x000000170000780c */ /* 0x000fda0003f05270 */
[----:B------:R-:W-:Y:S05]  /*28b0*/  @!P0 BRA `(.L_x_16001) ;  /* 0x0000000000448947 */ /* 0x000fea0003800000 */
[----:B------:R-:W-:-:S13]  /*28c0*/  ISETP.NE.AND P0, PT, R0, 0x18, PT ;  /* 0x000000180000780c */ /* 0x000fda0003f05270 */
[----:B------:R-:W-:Y:S05]  /*28d0*/  @P0 BRA `(.L_x_15989) ;  /* 0x0000000400b00947 */ /* 0x000fea0003800000 */
[----:B------:R-:W-:Y:S01]  /*28e0*/  FSET.BF.EQ.FTZ.AND R5, R3, -INF , PT ;  /* 0xff8000000305780a */ /* 0x000fe20003812000 */
[----:B------:R-:W-:Y:S01]  /*28f0*/  BSSY B0, `(.L_x_16002) ;  /* 0x000000b000007945 */ /* 0x000fe20003800000 */
[----:B------:R-:W-:Y:S02]  /*2900*/  IMAD.MOV.U32 R3, RZ, RZ, 0x7f ;  /* 0x0000007fff037424 */ /* 0x000fe400078e00ff */
[----:B------:R-:W-:-:S13]  /*2910*/  ISETP.GT.U32.AND P0, PT, R5, 0x43efffff, PT ;  /* 0x43efffff0500780c */ /* 0x000fda0003f04070 */
[----:B------:R-:W-:Y:S05]  /*2920*/  @P0 BRA `(.L_x_16003) ;  /* 0x00000000001c0947 */ /* 0x000fea0003800000 */
[----:B------:R-:W-:-:S13]  /*2930*/  ISETP.GE.U32.AND P0, PT, R5, 0x3c800000, PT ;  /* 0x3c8000000500780c */ /* 0x000fda0003f06070 */
[----:B------:R-:W-:-:S04]  /*2940*/  @P0 SHF.R.U32.HI R0, RZ, 0x14, R5 ;  /* 0x00000014ff000819 */ /* 0x000fc80000011605 */
[----:B------:R-:W-:-:S04]  /*2950*/  @P0 LOP3.LUT R0, R0, 0x1, RZ, 0xc0, !PT ;  /* 0x0000000100000812 */ /* 0x000fc800078ec0ff */
[C---:B------:R-:W-:Y:S01]  /*2960*/  @P0 IADD3 R3, R5.reuse, 0x407ffff, R0 ;  /* 0x0407ffff05030810 */ /* 0x040fe20007ffe000 */
[----:B------:R-:W-:-:S03]  /*2970*/  @!P0 FADD.FTZ R0, R5, 16384 ;  /* 0x4680000005008421 */ /* 0x000fc60000010000 */
[----:B------:R-:W-:Y:S01]  /*2980*/  @P0 SHF.R.U32.HI R3, RZ, 0x14, R3 ;  /* 0x00000014ff030819 */ /* 0x000fe20000011603 */
[----:B------:R-:W-:-:S07]  /*2990*/  @!P0 VIADD R3, R0, 0xb9800000 ;  /* 0xb980000000038836 */ /* 0x000fce0000000000 */
.L_x_16003:
[----:B------:R-:W-:Y:S05]  /*29a0*/  BSYNC B0 ;  /* 0x0000000000007941 */ /* 0x000fea0003800000 */
.L_x_16002:
[----:B------:R0:W-:Y:S01]  /*29b0*/  STG.E.U8 desc[UR36][R16.64], R3 ;  /* 0x0000000310007986 */ /* 0x0001e2000c101124 */
[----:B------:R-:W-:Y:S05]  /*29c0*/  BRA `(.L_x_15990) ;  /* 0x0000000400c87947 */ /* 0x000fea0003800000 */
.L_x_16001:
[----:B------:R-:W-:-:S04]  /*29d0*/  FSET.BF.EQ.FTZ.AND R3, R3, -INF , PT ;  /* 0xff8000000303780a */ /* 0x000fc80003812000 */
[----:B------:R-:W-:-:S13]  /*29e0*/  ISETP.GT.U32.AND P0, PT, R3, 0x477fffff, PT ;  /* 0x477fffff0300780c */ /* 0x000fda0003f04070 */
[----:B------:R-:W-:Y:S05]  /*29f0*/  @P0 BRA `(.L_x_16004) ;  /* 0x0000000000280947 */ /* 0x000fea0003800000 */
[----:B------:R-:W-:-:S13]  /*2a00*/  ISETP.GE.U32.AND P0, PT, R3, 0x38800000, PT ;  /* 0x388000000300780c */ /* 0x000fda0003f06070 */
[----:B------:R-:W-:-:S04]  /*2a10*/  @P0 SHF.R.U32.HI R0, RZ, 0x15, R3 ;  /* 0x00000015ff000819 */ /* 0x000fc80000011603 */
[----:B------:R-:W-:Y:S01]  /*2a20*/  @P0 LOP3.LUT R2, R0, 0x1, RZ, 0xc0, !PT ;  /* 0x0000000100020812 */ /* 0x000fe200078ec0ff */
[----:B------:R-:W-:-:S03]  /*2a30*/  @!P0 FADD.FTZ R0, R3, 128 ;  /* 0x4300000003008421 */ /* 0x000fc60000010000 */
[----:B------:R-:W-:Y:S01]  /*2a40*/  @P0 IADD3 R2, R3, 0x80fffff, R2 ;  /* 0x080fffff03020810 */ /* 0x000fe20007ffe002 */
[----:B------:R-:W-:-:S03]  /*2a50*/  @!P0 VIADD R3, R0, 0xbd000000 ;  /* 0xbd00000000038836 */ /* 0x000fc60000000000 */
[----:B------:R-:W-:-:S05]  /*2a60*/  @P0 SHF.R.U32.HI R5, RZ, 0x15, R2 ;  /* 0x00000015ff050819 */ /* 0x000fca0000011602 */
[----:B------:R0:W-:Y:S04]  /*2a70*/  @P0 STG.E.U8 desc[UR36][R16.64], R5 ;  /* 0x0000000510000986 */ /* 0x0001e8000c101124 */
[----:B------:R0:W-:Y:S01]  /*2a80*/  @!P0 STG.E.U8 desc[UR36][R16.64], R3 ;  /* 0x0000000310008986 */ /* 0x0001e2000c101124 */
[----:B------:R-:W-:Y:S05]  /*2a90*/  BRA `(.L_x_15990) ;  /* 0x0000000400947947 */ /* 0x000fea0003800000 */
.L_x_16004:
[----:B------:R-:W-:Y:S01]  /*2aa0*/  ISETP.GT.U32.AND P0, PT, R3, 0x7f800000, PT ;  /* 0x7f8000000300780c */ /* 0x000fe20003f04070 */
[----:B------:R-:W-:-:S05]  /*2ab0*/  IMAD.MOV.U32 R3, RZ, RZ, 0x7f ;  /* 0x0000007fff037424 */ /* 0x000fca00078e00ff */
[----:B------:R-:W-:-:S05]  /*2ac0*/  SEL R3, R3, 0x7c, P0 ;  /* 0x0000007c03037807 */ /* 0x000fca0000000000 */
[----:B------:R0:W-:Y:S01]  /*2ad0*/  STG.E.U8 desc[UR36][R16.64], R3 ;  /* 0x0000000310007986 */ /* 0x0001e2000c101124 */
[----:B------:R-:W-:Y:S05]  /*2ae0*/  BRA `(.L_x_15990) ;  /* 0x0000000400807947 */ /* 0x000fea0003800000 */
.L_x_16000:
[----:B------:R-:W-:-:S04]  /*2af0*/  FSET.BF.EQ.FTZ.AND R0, R3, -INF , PT ;  /* 0xff8000000300780a */ /* 0x000fc80003812000 */
[----:B------:R-:W-:-:S05]  /*2b00*/  F2FP.BF16.F32.PACK_AB R0, RZ, R0 ;  /* 0x00000000ff00723e */ /* 0x000fca00000010ff */
[----:B------:R0:W-:Y:S01]  /*2b10*/  STG.E.U16 desc[UR36][R16.64], R0 ;  /* 0x0000000010007986 */ /* 0x0001e2000c101524 */
[----:B------:R-:W-:Y:S05]  /*2b20*/  BRA `(.L_x_15990) ;  /* 0x0000000400707947 */ /* 0x000fea0003800000 */
.L_x_15997:
        /* <DEDUP_REMOVED lines=10> */
.L_x_16007:
        /* <DEDUP_REMOVED lines=16> */
.L_x_16010:
[----:B------:R-:W-:-:S07]  /*2cd0*/  PRMT R8, R0, 0x7610, R8 ;  /* 0x0000761000087816 */ /* 0x000fce0000000008 */
.L_x_16009:
[----:B------:R-:W-:Y:S05]  /*2ce0*/  BSYNC B0 ;  /* 0x0000000000007941 */ /* 0x000fea0003800000 */
.L_x_16008:
[----:B------:R0:W-:Y:S01]  /*2cf0*/  STG.E.U8 desc[UR36][R16.64], R8 ;  /* 0x0000000810007986 */ /* 0x0001e2000c101124 */
[----:B------:R-:W-:Y:S05]  /*2d00*/  BRA `(.L_x_15990) ;  /* 0x0000000000f87947 */ /* 0x000fea0003800000 */
.L_x_16006:
        /* <DEDUP_REMOVED lines=16> */
.L_x_16013:
[----:B------:R-:W-:-:S07]  /*2e10*/  PRMT R8, R0, 0x7610, R8 ;  /* 0x0000761000087816 */ /* 0x000fce0000000008 */
.L_x_16012:
[----:B------:R-:W-:Y:S05]  /*2e20*/  BSYNC B0 ;  /* 0x0000000000007941 */ /* 0x000fea0003800000 */
.L_x_16011:
[----:B------:R0:W-:Y:S01]  /*2e30*/  STG.E.U8 desc[UR36][R16.64], R8 ;  /* 0x0000000810007986 */ /* 0x0001e2000c101124 */
[----:B------:R-:W-:Y:S05]  /*2e40*/  BRA `(.L_x_15990) ;  /* 0x0000000000a87947 */ /* 0x000fea0003800000 */
.L_x_16005:
[----:B------:R-:W-:-:S13]  /*2e50*/  ISETP.NE.AND P0, PT, R0, 0x1c, PT ;  /* 0x0000001c0000780c */ /* 0x000fda0003f05270 */
[----:B------:R-:W-:Y:S05]  /*2e60*/  @!P0 BRA `(.L_x_16014) ;  /* 0x00000000009c8947 */ /* 0x000fea0003800000 */
[----:B------:R-:W-:-:S13]  /*2e70*/  ISETP.NE.AND P0, PT, R0, 0x1d, PT ;  /* 0x0000001d0000780c */ /* 0x000fda0003f05270 */
[----:B------:R-:W-:Y:S05]  /*2e80*/  @!P0 BRA `(.L_x_16015) ;  /* 0x0000000000888947 */ /* 0x000fea0003800000 */
[----:B------:R-:W-:-:S13]  /*2e90*/  ISETP.NE.AND P0, PT, R0, 0x2c, PT ;  /* 0x0000002c0000780c */ /* 0x000fda0003f05270 */
[----:B------:R-:W-:Y:S05]  /*2ea0*/  @P0 BRA `(.L_x_15989) ;  /* 0x00000000003c0947 */ /* 0x000fea0003800000 */
[----:B------:R-:W-:-:S04]  /*2eb0*/  FSET.BF.EQ.FTZ.AND R3, R3, -INF , PT ;  /* 0xff8000000303780a */ /* 0x000fc80003812000 */
[----:B------:R-:W-:-:S04]  /*2ec0*/  SHF.R.U32.HI R2, RZ, 0x17, R3 ;  /* 0x00000017ff027819 */ /* 0x000fc80000011603 */
        /* <DEDUP_REMOVED lines=13> */
.L_x_15989:
        /* <DEDUP_REMOVED lines=16> */
.L_x_16016:
[----:B------:R-:W-:Y:S05]  /*30a0*/  BRA `(.L_x_15990) ;  /* 0x0000000000107947 */ /* 0x000fea0003800000 */
.L_x_16015:
[----:B------:R-:W-:-:S05]  /*30b0*/  IMAD.MOV.U32 R3, RZ, RZ, RZ ;  /* 0x000000ffff037224 */ /* 0x000fca00078e00ff */
[----:B------:R0:W-:Y:S01]  /*30c0*/  STG.E.64 desc[UR36][R16.64], R2 ;  /* 0x0000000210007986 */ /* 0x0001e2000c101b24 */
[----:B------:R-:W-:Y:S05]  /*30d0*/  BRA `(.L_x_15990) ;  /* 0x0000000000047947 */ /* 0x000fea0003800000 */
.L_x_16014:
[----:B------:R0:W-:Y:S02]  /*30e0*/  STG.E desc[UR36][R16.64], R2 ;  /* 0x0000000210007986 */ /* 0x0001e4000c101924 */
.L_x_15990:
[----:B------:R-:W-:Y:S05]  /*30f0*/  BSYNC B6 ;  /* 0x0000000000067941 */ /* 0x000fea0003800000 */
.L_x_15984:
[----:B------:R-:W-:-:S04]  /*3100*/  IMAD R18, R23, 0x200, R18 ;  /* 0x0000020017127824 */ /* 0x000fc800078e0212 */
[----:B------:R-:W-:-:S07]  /*3110*/  VIADD R19, R18, 0x80 ;  /* 0x0000008012137836 */ /* 0x000fce0000000000 */
.L_x_15949:
[----:B------:R-:W-:Y:S05]  /*3120*/  BSYNC B7 ;  /* 0x0000000000077941 */ /* 0x000fea0003800000 */
.L_x_15948:
        /* <DEDUP_REMOVED lines=307> */
.L_x_16019:
        /* <DEDUP_REMOVED lines=22> */
.L_x_16023:
[----:B------:R-:W2:Y:S02]  /*45c0*/  LDG.E.U8 R2, desc[UR36][R2.64] ;  /* 0x0000002402027981 */ /* 0x000ea4000c1e1100 */
[----:B--2---:R-:W-:-:S04]  /*45d0*/  I2FP.F32.U32 R0, R2 ;  /* 0x0000000200007245 */ /* 0x004fc80000201000 */
[----:B------:R-:W-:Y:S01]  /*45e0*/  F2FP.BF16.F32.PACK_AB R0, RZ, R0 ;  /* 0x00000000ff00723e */ /* 0x000fe200000010ff */
[----:B------:R-:W-:Y:S06]  /*45f0*/  BRA `(.L_x_16025) ;  /* 0x0000000c00907947 */ /* 0x000fec0003800000 */
.L_x_16022:
        /* <DEDUP_REMOVED lines=10> */
.L_x_16027:
[----:B------:R-:W2:Y:S02]  /*46a0*/  LDG.E R2, desc[UR36][R2.64] ;  /* 0x0000002402027981 */ /* 0x000ea4000c1e1900 */
[----:B--2---:R-:W-:-:S04]  /*46b0*/  I2FP.F32.S32 R0, R2 ;  /* 0x0000000200007245 */ /* 0x004fc80000201400 */
[----:B------:R-:W-:Y:S01]  /*46c0*/  F2FP.BF16.F32.PACK_AB R0, RZ, R0 ;  /* 0x00000000ff00723e */ /* 0x000fe200000010ff */
[----:B------:R-:W-:Y:S06]  /*46d0*/  BRA `(.L_x_16025) ;  /* 0x0000000c00587947 */ /* 0x000fec0003800000 */
.L_x_16026:
[----:B------:R-:W2:Y:S02]  /*46e0*/  LDG.E.U16 R2, desc[UR36][R2.64] ;  /* 0x0000002402027981 */ /* 0x000ea4000c1e1500 */
[----:B--2---:R-:W0:Y:S02]  /*46f0*/  I2F.S16 R0, R2 ;  /* 0x0000000200007306 */ /* 0x004e240000101400 */
[----:B0-----:R-:W-:Y:S01]  /*4700*/  F2FP.BF16.F32.PACK_AB R0, RZ, R0 ;  /* 0x00000000ff00723e */ /* 0x001fe200000010ff */
[----:B------:R-:W-:Y:S06]  /*4710*/  BRA `(.L_x_16025) ;  /* 0x0000000c00487947 */ /* 0x000fec0003800000 */
.L_x_16021:
        /* <DEDUP_REMOVED lines=9> */
.L_x_16029:
[----:B------:R-:W2:Y:S02]  /*47b0*/  LDG.E.U16 R0, desc[UR36][R2.64] ;  /* 0x0000002402007981 */ /* 0x000ea4000c1e1500 */
[----:B--2---:R-:W-:-:S05]  /*47c0*/  HADD2.F32 R0, -RZ, R0.H0_H0 ;  /* 0x20000000ff007230 */ /* 0x004fca0000004100 */
[----:B------:R-:W-:Y:S01]  /*47d0*/  F2FP.BF16.F32.PACK_AB R0, RZ, R0 ;  /* 0x00000000ff00723e */ /* 0x000fe200000010ff */
[----:B------:R-:W-:Y:S06]  /*47e0*/  BRA `(.L_x_16025) ;  /* 0x0000000c00147947 */ /* 0x000fec0003800000 */
.L_x_16028:
        /* <DEDUP_REMOVED lines=9> */
.L_x_16031:
[----:B------:R-:W2:Y:S02]  /*4880*/  LDG.E.U16 R2, desc[UR36][R2.64] ;  /* 0x0000002402027981 */ /* 0x000ea4000c1e1500 */
[----:B--2---:R-:W-:-:S05]  /*4890*/  HADD2.F32 R0, -RZ, R2.H0_H0 ;  /* 0x20000002ff007230 */ /* 0x004fca0000004100 */
[----:B------:R-:W-:Y:S01]  /*48a0*/  F2FP.BF16.F32.PACK_AB R0, RZ, R0 ;  /* 0x00000000ff00723e */ /* 0x000fe200000010ff */
[----:B------:R-:W-:Y:S06]  /*48b0*/  BRA `(.L_x_16025) ;  /* 0x0000000800e07947 */ /* 0x000fec0003800000 */
.L_x_16030:
        /* <DEDUP_REMOVED lines=8> */
.L_x_16020:
        /* <DEDUP_REMOVED lines=13> */
.L_x_16034:
        /* <DEDUP_REMOVED lines=8> */
.L_x_16033:
        /* <DEDUP_REMOVED lines=28> */
.L_x_16036:
        /* <DEDUP_REMOVED lines=15> */
.L_x_16035:
[----:B------:R0:W5:Y:S01]  /*4d40*/  LDG.E.U16 R0, desc[UR36][R2.64] ;  /* 0x0000002402007981 */ /* 0x000162000c1e1500 */
[----:B------:R-:W-:Y:S05]  /*4d50*/  BRA `(.L_x_16025) ;  /* 0x0000000400b87947 */ /* 0x000fea0003800000 */
.L_x_16032:
        /* <DEDUP_REMOVED lines=12> */
.L_x_16039:
        /* <DEDUP_REMOVED lines=21> */
.L_x_16043:
[----:B------:R-:W-:Y:S05]  /*4f70*/  BSYNC B1 ;  /* 0x0000000000017941 */ /* 0x000fea0003800000 */
.L_x_16042:
[----:B------:R-:W-:Y:S01]  /*4f80*/  LEA R3, R0, 0x3b800000, 0x17 ;  /* 0x3b80000000037811 */ /* 0x000fe200078eb8ff */
[----:B------:R-:W-:-:S05]  /*4f90*/  IMAD.SHL.U32 R0, R2, 0x100000, RZ ;  /* 0x0010000002007824 */ /* 0x000fca00078e00ff */
[----:B------:R-:W-:-:S07]  /*4fa0*/  LOP3.LUT R0, R3, R0, R4, 0xfe, !PT ;  /* 0x0000000003007212 */ /* 0x000fce00078efe04 */
.L_x_16041:
[----:B------:R-:W-:Y:S05]  /*4fb0*/  BSYNC B0 ;  /* 0x0000000000007941 */ /* 0x000fea0003800000 */
.L_x_16040:
[----:B------:R-:W-:Y:S01]  /*4fc0*/  F2FP.BF16.F32.PACK_AB R0, RZ, R0 ;  /* 0x00000000ff00723e */ /* 0x000fe200000010ff */
[----:B------:R-:W-:Y:S06]  /*4fd0*/  BRA `(.L_x_16025) ;  /* 0x0000000400187947 */ /* 0x000fec0003800000 */
.L_x_16038:
        /* <DEDUP_REMOVED lines=21> */
.L_x_16047:
[----:B------:R-:W-:Y:S05]  /*5130*/  BSYNC B1 ;  /* 0x0000000000017941 */ /* 0x000fea0003800000 */
.L_x_16046:
[----:B------:R-:W-:Y:S01]  /*5140*/  LEA R3, R0, 0x37800000, 0x17 ;  /* 0x3780000000037811 */ /* 0x000fe200078eb8ff */
[----:B------:R-:W-:-:S05]  /*5150*/  IMAD.SHL.U32 R0, R2, 0x200000, RZ ;  /* 0x0020000002007824 */ /* 0x000fca00078e00ff */
[----:B------:R-:W-:-:S07]  /*5160*/  LOP3.LUT R0, R3, R0, R4, 0xfe, !PT ;  /* 0x0000000003007212 */ /* 0x000fce00078efe04 */
.L_x_16045:
[----:B------:R-:W-:Y:S05]  /*5170*/  BSYNC B0 ;  /* 0x0000000000007941 */ /* 0x000fea0003800000 */
.L_x_16044:
[----:B------:R-:W-:Y:S01]  /*5180*/  F2FP.BF16.F32.PACK_AB R0, RZ, R0 ;  /* 0x00000000ff00723e */ /* 0x000fe200000010ff */
[----:B------:R-:W-:Y:S06]  /*5190*/  BRA `(.L_x_16025) ;  /* 0x0000000000a87947 */ /* 0x000fec0003800000 */
.L_x_16037:
        /* <DEDUP_REMOVED lines=14> */
.L_x_16051:
[----:B------:R-:W-:Y:S05]  /*5280*/  BSYNC B0 ;  /* 0x0000000000007941 */ /* 0x000fea0003800000 */
.L_x_16050:
[----:B------:R-:W-:Y:S01]  /*5290*/  F2FP.BF16.F32.PACK_AB R0, RZ, R0 ;  /* 0x00000000ff00723e */ /* 0x000fe200000010ff */
[----:B------:R-:W-:Y:S06]  /*52a0*/  BRA `(.L_x_16025) ;  /* 0x0000000000647947 */ /* 0x000fec0003800000 */
.L_x_16024:
        /* <DEDUP_REMOVED lines=16> */
.L_x_16052:
[----:B------:R-:W-:Y:S01]  /*53b0*/  PRMT R0, RZ, 0x7610, R0 ;  /* 0x00007610ff007816 */ /* 0x000fe20000000000 */
[----:B------:R-:W-:Y:S06]  /*53c0*/  BRA `(.L_x_16025) ;  /* 0x00000000001c7947 */ /* 0x000fec0003800000 */
.L_x_16049:
[----:B------:R-:W2:Y:S02]  /*53d0*/  LDG.E.64 R2, desc[UR36][R2.64] ;  /* 0x0000002402027981 */ /* 0x000ea4000c1e1b00 */
[----:B--2---:R-:W0:Y:S02]  /*53e0*/  I2F.U64 R0, R2 ;  /* 0x0000000200007312 */ /* 0x004e240000301000 */
[----:B0-----:R-:W-:Y:S01]  /*53f0*/  F2FP.BF16.F32.PACK_AB R0, RZ, R0 ;  /* 0x00000000ff00723e */ /* 0x001fe200000010ff */
[----:B------:R-:W-:Y:S06]  /*5400*/  BRA `(.L_x_16025) ;  /* 0x00000000000c7947 */ /* 0x000fec0003800000 */
.L_x_16048:
[----:B------:R-:W2:Y:S02]  /*5410*/  LDG.E R2, desc[UR36][R2.64] ;  /* 0x0000002402027981 */ /* 0x000ea4000c1e1900 */
[----:B--2---:R-:W-:-:S04]  /*5420*/  I2FP.F32.U32 R0, R2 ;  /* 0x0000000200007245 */ /* 0x004fc80000201000 */
[----:B------:R-:W-:-:S07]  /*5430*/  F2FP.BF16.F32.PACK_AB R0, RZ, R0 ;  /* 0x00000000ff00723e */ /* 0x000fce00000010ff */
.L_x_16025:
[----:B------:R-:W1:Y:S01]  /*5440*/  LDC.U8 R4, c[0x0][0x421] ;  /* 0x00010840ff047b82 */ /* 0x000e620000000000 */
[----:B-----5:R-:W-:Y:S01]  /*5450*/  IMAD.U32 R0, R0, 0x10000, RZ ;  /* 0x0001000000007824 */ /* 0x020fe200078e00ff */
[----:B------:R-:W-:Y:S04]  /*5460*/  BSSY B6, `(.L_x_16053) ;  /* 0x00000d5000067945 */ /* 0x000fe80003800000 */
[----:B------:R-:W-:-:S04]  /*5470*/  FSETP.NEU.FTZ.AND P0, PT, R0, -INF , PT ;  /* 0xff8000000000780b */ /* 0x000fc80003f1d000 */
[----:B0-----:R-:W-:Y:S02]  /*5480*/  SEL R2, RZ, 0x1, P0 ;  /* 0x00000001ff027807 */ /* 0x001fe40000000000 */
        /* <DEDUP_REMOVED lines=13> */
.L_x_16057:
[----:B------:R0:W-:Y:S01]  /*5560*/  STG.E.U8 desc[UR36][R16.64], R2 ;  /* 0x0000000210007986 */ /* 0x0001e2000c101124 */
[----:B------:R-:W-:Y:S05]  /*5570*/  BRA `(.L_x_16059) ;  /* 0x0000000c000c7947 */ /* 0x000fea0003800000 */
.L_x_16056:
        /* <DEDUP_REMOVED lines=9> */
.L_x_16061:
[----:B------:R0:W-:Y:S01]  /*5610*/  STG.E desc[UR36][R16.64], R2 ;  /* 0x0000000210007986 */ /* 0x0001e2000c101924 */
[----:B------:R-:W-:Y:S05]  /*5620*/  BRA `(.L_x_16059) ;  /* 0x0000000800e07947 */ /* 0x000fea0003800000 */
.L_x_16060:
[----:B------:R0:W-:Y:S01]  /*5630*/  STG.E.U16 desc[UR36][R16.64], R2 ;  /* 0x0000000210007986 */ /* 0x0001e2000c101524 */
[----:B------:R-:W-:Y:S05]  /*5640*/  BRA `(.L_x_16059) ;  /* 0x0000000800d87947 */ /* 0x000fea0003800000 */
.L_x_16055:
        /* <DEDUP_REMOVED lines=9> */
.L_x_16063:
[----:B------:R-:W-:-:S04]  /*56e0*/  FSET.BF.EQ.FTZ.AND R0, R0, -INF , PT ;  /* 0xff8000000000780a */ /* 0x000fc80003812000 */
[----:B------:R-:W-:-:S05]  /*56f0*/  F2FP.F16.F32.PACK_AB R0, RZ, R0 ;  /* 0x00000000ff00723e */ /* 0x000fca00000000ff */
[----:B------:R0:W-:Y:S01]  /*5700*/  STG.E.U16 desc[UR36][R16.64], R0 ;  /* 0x0000000010007986 */ /* 0x0001e2000c101524 */
[----:B------:R-:W-:Y:S05]  /*5710*/  BRA `(.L_x_16059) ;  /* 0x0000000800a47947 */ /* 0x000fea0003800000 */
.L_x_16062:
        /* <DEDUP_REMOVED lines=10> */
.L_x_16065:
[----:B------:R-:W-:-:S04]  /*57c0*/  FSET.BF.EQ.FTZ.AND R0, R0, -INF , PT ;  /* 0xff8000000000780a */ /* 0x000fc80003812000 */
[----:B------:R-:W-:-:S04]  /*57d0*/  F2FP.F16.F32.PACK_AB R3, RZ, R0 ;  /* 0x00000000ff03723e */ /* 0x000fc800000000ff */
[----:B------:R-:W-:-:S05]  /*57e0*/  PRMT R3, R3, 0x5410, RZ ;  /* 0x0000541003037816 */ /* 0x000fca00000000ff */
[----:B------:R0:W-:Y:S01]  /*57f0*/  STG.E desc[UR36][R16.64], R3 ;  /* 0x0000000310007986 */ /* 0x0001e2000c101924 */
[----:B------:R-:W-:Y:S05]  /*5800*/  BRA `(.L_x_16059) ;  /* 0x0000000800687947 */ /* 0x000fea0003800000 */
.L_x_16064:
[----:B------:R-:W-:Y:S01]  /*5810*/  FSEL R3, RZ, 1.875, P0 ;  /* 0x3ff00000ff037808 */ /* 0x000fe20000000000 */
[----:B------:R-:W-:-:S05]  /*5820*/  IMAD.MOV.U32 R2, RZ, RZ, RZ ;  /* 0x000000ffff027224 */ /* 0x000fca00078e00ff */
[----:B------:R0:W-:Y:S01]  /*5830*/  STG.E.64 desc[UR36][R16.64], R2 ;  /* 0x0000000210007986 */ /* 0x0001e2000c101b24 */
[----:B------:R-:W-:Y:S05]  /*5840*/  BRA `(.L_x_16059) ;  /* 0x0000000800587947 */ /* 0x000fea0003800000 */
.L_x_16054:
        /* <DEDUP_REMOVED lines=10> */
.L_x_16068:
[----:B------:R-:W-:Y:S02]  /*58f0*/  FSEL R5, RZ, 1.875, P0 ;  /* 0x3ff00000ff057808 */ /* 0x000fe40000000000 */
[----:B------:R-:W-:Y:S01]  /*5900*/  CS2R R6, SRZ ;  /* 0x0000000000067805 */ /* 0x000fe2000001ff00 */
[----:B------:R-:W-:-:S05]  /*5910*/  IMAD.MOV.U32 R4, RZ, RZ, RZ ;  /* 0x000000ffff047224 */ /* 0x000fca00078e00ff */
[----:B------:R0:W-:Y:S01]  /*5920*/  STG.E.128 desc[UR36][R16.64], R4 ;  /* 0x0000000410007986 */ /* 0x0001e2000c101d24 */
[----:B------:R-:W-:Y:S05]  /*5930*/  BRA `(.L_x_16059) ;  /* 0x00000008001c7947 */ /* 0x000fea0003800000 */
.L_x_16067:
        /* <DEDUP_REMOVED lines=18> */
.L_x_16072:
[----:B------:R-:W-:Y:S05]  /*5a60*/  BSYNC B0 ;  /* 0x0000000000007941 */ /* 0x000fea0003800000 */
.L_x_16071:
[----:B------:R0:W-:Y:S01]  /*5a70*/  STG.E.U8 desc[UR36][R16.64], R3 ;  /* 0x0000000310007986 */ /* 0x0001e2000c101124 */
[----:B------:R-:W-:Y:S05]  /*5a80*/  BRA `(.L_x_16059) ;  /* 0x0000000400c87947 */ /* 0x000fea0003800000 */
.L_x_16070:
        /* <DEDUP_REMOVED lines=13> */
.L_x_16073:
[----:B------:R-:W-:Y:S01]  /*5b60*/  ISETP.GT.U32.AND P0, PT, R3, 0x7f800000, PT ;  /* 0x7f8000000300780c */ /* 0x000fe20003f04070 */
[----:B------:R-:W-:-:S05]  /*5b70*/  IMAD.MOV.U32 R3, RZ, RZ, 0x7f ;  /* 0x0000007fff037424 */ /* 0x000fca00078e00ff */
[----:B------:R-:W-:-:S05]  /*5b80*/  SEL R3, R3, 0x7c, P0 ;  /* 0x0000007c03037807 */ /* 0x000fca0000000000 */
[----:B------:R0:W-:Y:S01]  /*5b90*/  STG.E.U8 desc[UR36][R16.64], R3 ;  /* 0x0000000310007986 */ /* 0x0001e2000c101124 */
[----:B------:R-:W-:Y:S05]  /*5ba0*/  BRA `(.L_x_16059) ;  /* 0x0000000400807947 */ /* 0x000fea0003800000 */
.L_x_16069:
[----:B------:R-:W-:-:S04]  /*5bb0*/  FSET.BF.EQ.FTZ.AND R0, R0, -INF , PT ;  /* 0xff8000000000780a */ /* 0x000fc80003812000 */
[----:B------:R-:W-:-:S05]  /*5bc0*/  F2FP.BF16.F32.PACK_AB R0, RZ, R0 ;  /* 0x00000000ff00723e */ /* 0x000fca00000010ff */
[----:B------:R0:W-:Y:S01]  /*5bd0*/  STG.E.U16 desc[UR36][R16.64], R0 ;  /* 0x0000000010007986 */ /* 0x0001e2000c101524 */
[----:B------:R-:W-:Y:S05]  /*5be0*/  BRA `(.L_x_16059) ;  /* 0x0000000400707947 */ /* 0x000fea0003800000 */
.L_x_16066:
        /* <DEDUP_REMOVED lines=10> */
.L_x_16076:
        /* <DEDUP_REMOVED lines=16> */
.L_x_16079:
[----:B------:R-:W-:-:S07]  /*5d90*/  PRMT R8, R0, 0x7610, R8 ;  /* 0x0000761000087816 */ /* 0x000fce0000000008 */
.L_x_16078:
[----:B------:R-:W-:Y:S05]  /*5da0*/  BSYNC B0 ;  /* 0x0000000000007941 */ /* 0x000fea0003800000 */
.L_x_16077:
[----:B------:R3:W-:Y:S01]  /*5db0*/  STG.E.U8 desc[UR36][R16.64], R8 ;  /* 0x0000000810007986 */ /* 0x0007e2000c101124 */
[----:B------:R-:W-:Y:S05]  /*5dc0*/  BRA `(.L_x_16059) ;  /* 0x0000000000f87947 */ /* 0x000fea0003800000 */
.L_x_16075:
        /* <DEDUP_REMOVED lines=16> */
.L_x_16082:
[----:B------:R-:W-:-:S07]  /*5ed0*/  PRMT R8, R0, 0x7610, R8 ;  /* 0x0000761000087816 */ /* 0x000fce0000000008 */
.L_x_16081:
[----:B------:R-:W-:Y:S05]  /*5ee0*/  BSYNC B0 ;  /* 0x0000000000007941 */ /* 0x000fea0003800000 */
.L_x_16080:
[----:B------:R0:W-:Y:S01]  /*5ef0*/  STG.E.U8 desc[UR36][R16.64], R8 ;  /* 0x0000000810007986 */ /* 0x0001e2000c101124 */
[----:B------:R-:W-:Y:S05]  /*5f00*/  BRA `(.L_x_16059) ;  /* 0x0000000000a87947 */ /* 0x000fea0003800000 */
.L_x_16074:
        /* <DEDUP_REMOVED lines=21> */
.L_x_16058:
        /* <DEDUP_REMOVED lines=16> */
.L_x_16085:
[----:B------:R-:W-:Y:S05]  /*6160*/  BRA `(.L_x_16059) ;  /* 0x0000000000107947 */ /* 0x000fea0003800000 */
.L_x_16084:
[----:B------:R-:W-:-:S05]  /*6170*/  IMAD.MOV.U32 R3, RZ, RZ, RZ ;  /* 0x000000ffff037224 */ /* 0x000fca00078e00ff */
[----:B------:R2:W-:Y:S01]  /*6180*/  STG.E.64 desc[UR36][R16.64], R2 ;  /* 0x0000000210007986 */ /* 0x0005e2000c101b24 */
[----:B------:R-:W-:Y:S05]  /*6190*/  BRA `(.L_x_16059) ;  /* 0x0000000000047947 */ /* 0x000fea0003800000 */
.L_x_16083:
[----:B------:R0:W-:Y:S02]  /*61a0*/  STG.E desc[UR36][R16.64], R2 ;  /* 0x0000000210007986 */ /* 0x0001e4000c101924 */
.L_x_16059:
[----:B------:R-:W-:Y:S05]  /*61b0*/  BSYNC B6 ;  /* 0x0000000000067941 */ /* 0x000fea0003800000 */
.L_x_16053:
[----:B------:R-:W-:-:S07]  /*61c0*/  VIADD R19, R19, 0x80 ;  /* 0x0000008013137836 */ /* 0x000fce0000000000 */
.L_x_16018:
[----:B------:R-:W-:Y:S05]  /*61d0*/  BSYNC B7 ;  /* 0x0000000000077941 */ /* 0x000fea0003800000 */
.L_x_16017:
        /* <DEDUP_REMOVED lines=307> */
.L_x_16088:
        /* <DEDUP_REMOVED lines=22> */
.L_x_16092:
[----:B------:R-:W2:Y:S02]  /*7670*/  LDG.E.U8 R2, desc[UR36][R2.64] ;  /* 0x0000002402027981 */ /* 0x000ea4000c1e1100 */
[----:B--2---:R-:W-:-:S04]  /*7680*/  I2FP.F32.U32 R0, R2 ;  /* 0x0000000200007245 */ /* 0x004fc80000201000 */
[----:B------:R-:W-:Y:S01]  /*7690*/  F2FP.BF16.F32.PACK_AB R0, RZ, R0 ;  /* 0x00000000ff00723e */ /* 0x000fe200000010ff */
[----:B------:R-:W-:Y:S06]  /*76a0*/  BRA `(.L_x_16094) ;  /* 0x0000000c00907947 */ /* 0x000fec0003800000 */
.L_x_16091:
        /* <DEDUP_REMOVED lines=10> */
.L_x_16096:
[----:B------:R-:W2:Y:S02]  /*7750*/  LDG.E R2, desc[UR36][R2.64] ;  /* 0x0000002402027981 */ /* 0x000ea4000c1e1900 */
[----:B--2---:R-:W-:-:S04]  /*7760*/  I2FP.F32.S32 R0, R2 ;  /* 0x0000000200007245 */ /* 0x004fc80000201400 */
[----:B------:R-:W-:Y:S01]  /*7770*/  F2FP.BF16.F32.PACK_AB R0, RZ, R0 ;  /* 0x00000000ff00723e */ /* 0x000fe200000010ff */
[----:B------:R-:W-:Y:S06]  /*7780*/  BRA `(.L_x_16094) ;  /* 0x0000000c00587947 */ /* 0x000fec0003800000 */
.L_x_16095:
[----:B------:R-:W2:Y:S02]  /*7790*/  LDG.E.U16 R2, desc[UR36][R2.64] ;  /* 0x0000002402027981 */ /* 0x000ea4000c1e1500 */
[----:B--2---:R-:W0:Y:S02]  /*77a0*/  I2F.S16 R0, R2 ;  /* 0x0000000200007306 */ /* 0x004e240000101400 */
[----:B0-----:R-:W-:Y:S01]  /*77b0*/  F2FP.BF16.F32.PACK_AB R0, RZ, R0 ;  /* 0x00000000ff00723e */ /* 0x001fe200000010ff */
[----:B------:R-:W-:Y:S06]  /*77c0*/  BRA `(.L_x_16094) ;  /* 0x0000000c00487947 */ /* 0x000fec0003800000 */
.L_x_16090:
        /* <DEDUP_REMOVED lines=9> */
.L_x_16098:
[----:B------:R-:W2:Y:S02]  /*7860*/  LDG.E.U16 R0, desc[UR36][R2.64] ;  /* 0x0000002402007981 */ /* 0x000ea4000c1e1500 */
[----:B--2---:R-:W-:-:S05]  /*7870*/  HADD2.F32 R0, -RZ, R0.H0_H0 ;  /* 0x20000000ff007230 */ /* 0x004fca0000004100 */
[----:B------:R-:W-:Y:S01]  /*7880*/  F2FP.BF16.F32.PACK_AB R0, RZ, R0 ;  /* 0x00000000ff00723e */ /* 0x000fe200000010ff */
[----:B------:R-:W-:Y:S06]  /*7890*/  BRA `(.L_x_16094) ;  /* 0x0000000c00147947 */ /* 0x000fec0003800000 */
.L_x_16097:
        /* <DEDUP_REMOVED lines=9> */
.L_x_16100:
[----:B------:R-:W2:Y:S02]  /*7930*/  LDG.E.U16 R2, desc[UR36][R2.64] ;  /* 0x0000002402027981 */ /* 0x000ea4000c1e1500 */
[----:B--2---:R-:W-:-:S05]  /*7940*/  HADD2.F32 R0, -RZ, R2.H0_H0 ;  /* 0x20000002ff007230 */ /* 0x004fca0000004100 */
[----:B------:R-:W-:Y:S01]  /*7950*/  F2FP.BF16.F32.PACK_AB R0, RZ, R0 ;  /* 0x00000000ff00723e */ /* 0x000fe200000010ff */
[----:B------:R-:W-:Y:S06]  /*7960*/  BRA `(.L_x_16094) ;  /* 0x0000000800e07947 */ /* 0x000fec0003800000 */
.L_x_16099:
        /* <DEDUP_REMOVED lines=8> */
.L_x_16089:
        /* <DEDUP_REMOVED lines=13> */
.L_x_16103:
        /* <DEDUP_REMOVED lines=8> */
.L_x_16102:
        /* <DEDUP_REMOVED lines=28> */
.L_x_16105:
        /* <DEDUP_REMOVED lines=15> */
.L_x_16104:
[----:B------:R0:W5:Y:S01]  /*7df0*/  LDG.E.U16 R0, desc[UR36][R2.64] ;  /* 0x0000002402007981 */ /* 0x000162000c1e1500 */
[----:B------:R-:W-:Y:S05]  /*7e00*/  BRA `(.L_x_16094) ;  /* 0x0000000400b87947 */ /* 0x000fea0003800000 */
.L_x_16101:
        /* <DEDUP_REMOVED lines=12> */
.L_x_16108:
        /* <DEDUP_REMOVED lines=21> */
.L_x_16112:
[----:B------:R-:W-:Y:S05]  /*8020*/  BSYNC B1 ;  /* 0x0000000000017941 */ /* 0x000fea0003800000 */
.L_x_16111:
[----:B------:R-:W-:Y:S01]  /*8030*/  LEA R3, R0, 0x3b800000, 0x17 ;  /* 0x3b80000000037811 */ /* 0x000fe200078eb8ff */
[----:B------:R-:W-:-:S05]  /*8040*/  IMAD.SHL.U32 R0, R2, 0x100000, RZ ;  /* 0x0010000002007824 */ /* 0x000fca00078e00ff */
[----:B------:R-:W-:-:S07]  /*8050*/  LOP3.LUT R0, R3, R0, R4, 0xfe, !PT ;  /* 0x0000000003007212 */ /* 0x000fce00078efe04 */
.L_x_16110:
[----:B------:R-:W-:Y:S05]  /*8060*/  BSYNC B0 ;  /* 0x0000000000007941 */ /* 0x000fea0003800000 */
.L_x_16109:
[----:B------:R-:W-:Y:S01]  /*8070*/  F2FP.BF16.F32.PACK_AB R0, RZ, R0 ;  /* 0x00000000ff00723e */ /* 0x000fe200000010ff */
[----:B------:R-:W-:Y:S06]  /*8080*/  BRA `(.L_x_16094) ;  /* 0x0000000400187947 */ /* 0x000fec0003800000 */
.L_x_16107:
        /* <DEDUP_REMOVED lines=21> */
.L_x_16116:
[----:B------:R-:W-:Y:S05]  /*81e0*/  BSYNC B1 ;  /* 0x0000000000017941 */ /* 0x000fea0003800000 */
.L_x_16115:
[----:B------:R-:W-:Y:S01]  /*81f0*/  LEA R3, R0, 0x37800000, 0x17 ;  /* 0x3780000000037811 */ /* 0x000fe200078eb8ff */
[----:B------:R-:W-:-:S05]  /*8200*/  IMAD.SHL.U32 R0, R2, 0x200000, RZ ;  /* 0x0020000002007824 */ /* 0x000fca00078e00ff */
[----:B------:R-:W-:-:S07]  /*8210*/  LOP3.LUT R0, R3, R0, R4, 0xfe, !PT ;  /* 0x0000000003007212 */ /* 0x000fce00078efe04 */
.L_x_16114:
[----:B------:R-:W-:Y:S05]  /*8220*/  BSYNC B0 ;  /* 0x0000000000007941 */ /* 0x000fea0003800000 */
.L_x_16113:
[----:B------:R-:W-:Y:S01]  /*8230*/  F2FP.BF16.F32.PACK_AB R0, RZ, R0 ;  /* 0x00000000ff00723e */ /* 0x000fe200000010ff */
[----:B------:R-:W-:Y:S06]  /*8240*/  BRA `(.L_x_16094) ;  /* 0x0000000000a87947 */ /* 0x000fec0003800000 */
.L_x_16106:
        /* <DEDUP_REMOVED lines=14> */
.L_x_16120:
[----:B------:R-:W-:Y:S05]  /*8330*/  BSYNC B0 ;  /* 0x0000000000007941 */ /* 0x000fea0003800000 */
.L_x_16119:
[----:B------:R-:W-:Y:S01]  /*8340*/  F2FP.BF16.F32.PACK_AB R0, RZ, R0 ;  /* 0x00000000ff00723e */ /* 0x000fe200000010ff */
[----:B------:R-:W-:Y:S06]  /*8350*/  BRA `(.L_x_16094) ;  /* 0x0000000000647947 */ /* 0x000fec0003800000 */
.L_x_16093:
        /* <DEDUP_REMOVED lines=16> */
.L_x_16121:
[----:B------:R-:W-:Y:S01]  /*8460*/  PRMT R0, RZ, 0x7610, R0 ;  /* 0x00007610ff007816 */ /* 0x000fe20000000000 */
[----:B------:R-:W-:Y:S06]  /*8470*/  BRA `(.L_x_16094) ;  /* 0x00000000001c7947 */ /* 0x000fec0003800000 */
.L_x_16118:
[----:B------:R-:W2:Y:S02]  /*8480*/  LDG.E.64 R2, desc[UR36][R2.64] ;  /* 0x0000002402027981 */ /* 0x000ea4000c1e1b00 */
[----:B--2---:R-:W0:Y:S02]  /*8490*/  I2F.U64 R0, R2 ;  /* 0x0000000200007312 */ /* 0x004e240000301000 */
[----:B0-----:R-:W-:Y:S01]  /*84a0*/  F2FP.BF16.F32.PACK_AB R0, RZ, R0 ;  /* 0x00000000ff00723e */ /* 0x001fe200000010ff */
[----:B------:R-:W-:Y:S06]  /*84b0*/  BRA `(.L_x_16094) ;  /* 0x00000000000c7947 */ /* 0x000fec0003800000 */
.L_x_16117:
[----:B------:R-:W2:Y:S02]  /*84c0*/  LDG.E R2, desc[UR36][R2.64] ;  /* 0x0000002402027981 */ /* 0x000ea4000c1e1900 */
[----:B--2---:R-:W-:-:S04]  /*84d0*/  I2FP.F32.U32 R0, R2 ;  /* 0x0000000200007245 */ /* 0x004fc80000201000 */
[----:B------:R-:W-:-:S07]  /*84e0*/  F2FP.BF16.F32.PACK_AB R0, RZ, R0 ;  /* 0x00000000ff00723e */ /* 0x000fce00000010ff */
.L_x_16094:
        /* <DEDUP_REMOVED lines=18> */
.L_x_16126:
[----:B------:R0:W-:Y:S01]  /*8610*/  STG.E.U8 desc[UR36][R16.64], R2 ;  /* 0x0000000210007986 */ /* 0x0001e2000c101124 */
[----:B------:R-:W-:Y:S05]  /*8620*/  BRA `(.L_x_16128) ;  /* 0x0000000c000c7947 */ /* 0x000fea0003800000 */
.L_x_16125:
        /* <DEDUP_REMOVED lines=9> */
.L_x_16130:
[----:B------:R0:W-:Y:S01]  /*86c0*/  STG.E desc[UR36][R16.64], R2 ;  /* 0x0000000210007986 */ /* 0x0001e2000c101924 */
[----:B------:R-:W-:Y:S05]  /*86d0*/  BRA `(.L_x_16128) ;  /* 0x0000000800e07947 */ /* 0x000fea0003800000 */
.L_x_16129:
[----:B------:R0:W-:Y:S01]  /*86e0*/  STG.E.U16 desc[UR36][R16.64], R2 ;  /* 0x0000000210007986 */ /* 0x0001e2000c101524 */
[----:B------:R-:W-:Y:S05]  /*86f0*/  BRA `(.L_x_16128) ;  /* 0x0000000800d87947 */ /* 0x000fea0003800000 */
.L_x_16124:
        /* <DEDUP_REMOVED lines=9> */
.L_x_16132:
[----:B------:R-:W-:-:S04]  /*8790*/  FSET.BF.EQ.FTZ.AND R0, R0, -INF , PT ;  /* 0xff8000000000780a */ /* 0x000fc80003812000 */
[----:B------:R-:W-:-:S05]  /*87a0*/  F2FP.F16.F32.PACK_AB R0, RZ, R0 ;  /* 0x00000000ff00723e */ /* 0x000fca00000000ff */
[----:B------:R0:W-:Y:S01]  /*87b0*/  STG.E.U16 desc[UR36][R16.64], R0 ;  /* 0x0000000010007986 */ /* 0x0001e2000c101524 */
[----:B------:R-:W-:Y:S05]  /*87c0*/  BRA `(.L_x_16128) ;  /* 0x0000000800a47947 */ /* 0x000fea0003800000 */
.L_x_16131:
        /* <DEDUP_REMOVED lines=10> */
.L_x_16134:
[----:B------:R-:W-:-:S04]  /*8870*/  FSET.BF.EQ.FTZ.AND R0, R0, -INF , PT ;  /* 0xff8000000000780a */ /* 0x000fc80003812000 */
[----:B------:R-:W-:-:S04]  /*8880*/  F2FP.F16.F32.PACK_AB R3, RZ, R0 ;  /* 0x00000000ff03723e */ /* 0x000fc800000000ff */
[----:B------:R-:W-:-:S05]  /*8890*/  PRMT R3, R3, 0x5410, RZ ;  /* 0x0000541003037816 */ /* 0x000fca00000000ff */
[----:B------:R0:W-:Y:S01]  /*88a0*/  STG.E desc[UR36][R16.64], R3 ;  /* 0x0000000310007986 */ /* 0x0001e2000c101924 */
[----:B------:R-:W-:Y:S05]  /*88b0*/  BRA `(.L_x_16128) ;  /* 0x0000000800687947 */ /* 0x000fea0003800000 */
.L_x_16133:
[----:B------:R-:W-:Y:S01]  /*88c0*/  FSEL R3, RZ, 1.875, P0 ;  /* 0x3ff00000ff037808 */ /* 0x000fe20000000000 */
[----:B------:R-:W-:-:S05]  /*88d0*/  IMAD.MOV.U32 R2, RZ, RZ, RZ ;  /* 0x000000ffff027224 */ /* 0x000fca00078e00ff */
[----:B------:R0:W-:Y:S01]  /*88e0*/  STG.E.64 desc[UR36][R16.64], R2 ;  /* 0x0000000210007986 */ /* 0x0001e2000c101b24 */
[----:B------:R-:W-:Y:S05]  /*88f0*/  BRA `(.L_x_16128) ;  /* 0x0000000800587947 */ /* 0x000fea0003800000 */
.L_x_16123:
        /* <DEDUP_REMOVED lines=10> */
.L_x_16137:
[----:B------:R-:W-:Y:S02]  /*89a0*/  FSEL R5, RZ, 1.875, P0 ;  /* 0x3ff00000ff057808 */ /* 0x000fe40000000000 */
[----:B------:R-:W-:Y:S01]  /*89b0*/  CS2R R6, SRZ ;  /* 0x0000000000067805 */ /* 0x000fe2000001ff00 */
[----:B------:R-:W-:-:S05]  /*89c0*/  IMAD.MOV.U32 R4, RZ, RZ, RZ ;  /* 0x000000ffff047224 */ /* 0x000fca00078e00ff */
[----:B------:R0:W-:Y:S01]  /*89d0*/  STG.E.128 desc[UR36][R16.64], R4 ;  /* 0x0000000410007986 */ /* 0x0001e2000c101d24 */
[----:B------:R-:W-:Y:S05]  /*89e0*/  BRA `(.L_x_16128) ;  /* 0x00000008001c7947 */ /* 0x000fea0003800000 */
.L_x_16136:
        /* <DEDUP_REMOVED lines=18> */
.L_x_16141:
[----:B------:R-:W-:Y:S05]  /*8b10*/  BSYNC B0 ;  /* 0x0000000000007941 */ /* 0x000fea0003800000 */
.L_x_16140:
[----:B------:R0:W-:Y:S01]  /*8b20*/  STG.E.U8 desc[UR36][R16.64], R3 ;  /* 0x0000000310007986 */ /* 0x0001e2000c101124 */
[----:B------:R-:W-:Y:S05]  /*8b30*/  BRA `(.L_x_16128) ;  /* 0x0000000400c87947 */ /* 0x000fea0003800000 */
.L_x_16139:
        /* <DEDUP_REMOVED lines=13> */
.L_x_16142:
[----:B------:R-:W-:Y:S01]  /*8c10*/  ISETP.GT.U32.AND P0, PT, R3, 0x7f800000, PT ;  /* 0x7f8000000300780c */ /* 0x000fe20003f04070 */
[----:B------:R-:W-:-:S05]  /*8c20*/  IMAD.MOV.U32 R3, RZ, RZ, 0x7f ;  /* 0x0000007fff037424 */ /* 0x000fca00078e00ff */
[----:B------:R-:W-:-:S05]  /*8c30*/  SEL R3, R3, 0x7c, P0 ;  /* 0x0000007c03037807 */ /* 0x000fca0000000000 */
[----:B------:R0:W-:Y:S01]  /*8c40*/  STG.E.U8 desc[UR36][R16.64], R3 ;  /* 0x0000000310007986 */ /* 0x0001e2000c101124 */
[----:B------:R-:W-:Y:S05]  /*8c50*/  BRA `(.L_x_16128) ;  /* 0x0000000400807947 */ /* 0x000fea0003800000 */
.L_x_16138:
[----:B------:R-:W-:-:S04]  /*8c60*/  FSET.BF.EQ.FTZ.AND R0, R0, -INF , PT ;  /* 0xff8000000000780a */ /* 0x000fc80003812000 */
[----:B------:R-:W-:-:S05]  /*8c70*/  F2FP.BF16.F32.PACK_AB R0, RZ, R0 ;  /* 0x00000000ff00723e */ /* 0x000fca00000010ff */
[----:B------:R0:W-:Y:S01]  /*8c80*/  STG.E.U16 desc[UR36][R16.64], R0 ;  /* 0x0000000010007986 */ /* 0x0001e2000c101524 */
[----:B------:R-:W-:Y:S05]  /*8c90*/  BRA `(.L_x_16128) ;  /* 0x0000000400707947 */ /* 0x000fea0003800000 */
.L_x_16135:
        /* <DEDUP_REMOVED lines=10> */
.L_x_16145:
        /* <DEDUP_REMOVED lines=16> */
.L_x_16148:
[----:B------:R-:W-:-:S07]  /*8e40*/  PRMT R8, R0, 0x7610, R8 ;  /* 0x0000761000087816 */ /* 0x000fce0000000008 */
.L_x_16147:
[----:B------:R-:W-:Y:S05]  /*8e50*/  BSYNC B0 ;  /* 0x0000000000007941 */ /* 0x000fea0003800000 */
.L_x_16146:
[----:B------:R3:W-:Y:S01]  /*8e60*/  STG.E.U8 desc[UR36][R16.64], R8 ;  /* 0x0000000810007986 */ /* 0x0007e2000c101124 */
[----:B------:R-:W-:Y:S05]  /*8e70*/  BRA `(.L_x_16128) ;  /* 0x0000000000f87947 */ /* 0x000fea0003800000 */
.L_x_16144:
        /* <DEDUP_REMOVED lines=16> */
.L_x_16151:
[----:B------:R-:W-:-:S07]  /*8f80*/  PRMT R8, R0, 0x7610, R8 ;  /* 0x0000761000087816 */ /* 0x000fce0000000008 */
.L_x_16150:
[----:B------:R-:W-:Y:S05]  /*8f90*/  BSYNC B0 ;  /* 0x0000000000007941 */ /* 0x000fea0003800000 */
.L_x_16149:
[----:B------:R0:W-:Y:S01]  /*8fa0*/  STG.E.U8 desc[UR36][R16.64], R8 ;  /* 0x0000000810007986 */ /* 0x0001e2000c101124 */
[----:B------:R-:W-:Y:S05]  /*8fb0*/  BRA `(.L_x_16128) ;  /* 0x0000000000a87947 */ /* 0x000fea0003800000 */
.L_x_16143:
        /* <DEDUP_REMOVED lines=21> */
.L_x_16127:
        /* <DEDUP_REMOVED lines=16> */
.L_x_16154:
[----:B------:R-:W-:Y:S05]  /*9210*/  BRA `(.L_x_16128) ;  /* 0x0000000000107947 */ /* 0x000fea0003800000 */
.L_x_16153:
[----:B------:R-:W-:-:S05]  /*9220*/  IMAD.MOV.U32 R3, RZ, RZ, RZ ;  /* 0x000000ffff037224 */ /* 0x000fca00078e00ff */
[----:B------:R2:W-:Y:S01]  /*9230*/  STG.E.64 desc[UR36][R16.64], R2 ;  /* 0x0000000210007986 */ /* 0x0005e2000c101b24 */
[----:B------:R-:W-:Y:S05]  /*9240*/  BRA `(.L_x_16128) ;  /* 0x0000000000047947 */ /* 0x000fea0003800000 */
.L_x_16152:
[----:B------:R0:W-:Y:S02]  /*9250*/  STG.E desc[UR36][R16.64], R2 ;  /* 0x0000000210007986 */ /* 0x0001e4000c101924 */
.L_x_16128:
[----:B------:R-:W-:Y:S05]  /*9260*/  BSYNC B6 ;  /* 0x0000000000067941 */ /* 0x000fea0003800000 */
.L_x_16122:
[----:B------:R-:W-:-:S07]  /*9270*/  VIADD R19, R19, 0x80 ;  /* 0x0000008013137836 */ /* 0x000fce0000000000 */
.L_x_16087:
[----:B------:R-:W-:Y:S05]  /*9280*/  BSYNC B7 ;  /* 0x0000000000077941 */ /* 0x000fea0003800000 */
.L_x_16086:
        /* <DEDUP_REMOVED lines=306> */
.L_x_16155:
        /* <DEDUP_REMOVED lines=22> */
.L_x_16159:
[----:B------:R-:W2:Y:S02]  /*a710*/  LDG.E.U8 R2, desc[UR36][R2.64] ;  /* 0x0000002402027981 */ /* 0x000ea4000c1e1100 */
[----:B--2---:R-:W-:-:S04]  /*a720*/  I2FP.F32.U32 R0, R2 ;  /* 0x0000000200007245 */ /* 0x004fc80000201000 */
[----:B------:R-:W-:Y:S01]  /*a730*/  F2FP.BF16.F32.PACK_AB R0, RZ, R0 ;  /* 0x00000000ff00723e */ /* 0x000fe200000010ff */
[----:B------:R-:W-:Y:S06]  /*a740*/  BRA `(.L_x_16161) ;  /* 0x0000000c00907947 */ /* 0x000fec0003800000 */
.L_x_16158:
        /* <DEDUP_REMOVED lines=10> */
.L_x_16163:
[----:B------:R-:W2:Y:S02]  /*a7f0*/  LDG.E R2, desc[UR36][R2.64] ;  /* 0x0000002402027981 */ /* 0x000ea4000c1e1900 */
[----:B--2---:R-:W-:-:S04]  /*a800*/  I2FP.F32.S32 R0, R2 ;  /* 0x0000000200007245 */ /* 0x004fc80000201400 */
[----:B------:R-:W-:Y:S01]  /*a810*/  F2FP.BF16.F32.PACK_AB R0, RZ, R0 ;  /* 0x00000000ff00723e */ /* 0x000fe200000010ff */
[----:B------:R-:W-:Y:S06]  /*a820*/  BRA `(.L_x_16161) ;  /* 0x0000000c00587947 */ /* 0x000fec0003800000 */
.L_x_16162:
[----:B------:R-:W2:Y:S02]  /*a830*/  LDG.E.U16 R2, desc[UR36][R2.64] ;  /* 0x0000002402027981 */ /* 0x000ea4000c1e1500 */
[----:B--2---:R-:W0:Y:S02]  /*a840*/  I2F.S16 R0, R2 ;  /* 0x0000000200007306 */ /* 0x004e240000101400 */
[----:B0-----:R-:W-:Y:S01]  /*a850*/  F2FP.BF16.F32.PACK_AB R0, RZ, R0 ;  /* 0x00000000ff00723e */ /* 0x001fe200000010ff */
[----:B------:R-:W-:Y:S06]  /*a860*/  BRA `(.L_x_16161) ;  /* 0x0000000c00487947 */ /* 0x000fec0003800000 */
.L_x_16157:
        /* <DEDUP_REMOVED lines=9> */
.L_x_16165:
[----:B------:R-:W2:Y:S02]  /*a900*/  LDG.E.U16 R0, desc[UR36][R2.64] ;  /* 0x0000002402007981 */ /* 0x000ea4000c1e1500 */
[----:B--2---:R-:W-:-:S05]  /*a910*/  HADD2.F32 R0, -RZ, R0.H0_H0 ;  /* 0x20000000ff007230 */ /* 0x004fca0000004100 */
[----:B------:R-:W-:Y:S01]  /*a920*/  F2FP.BF16.F32.PACK_AB R0, RZ, R0 ;  /* 0x00000000ff00723e */ /* 0x000fe200000010ff */
[----:B------:R-:W-:Y:S06]  /*a930*/  BRA `(.L_x_16161) ;  /* 0x0000000c00147947 */ /* 0x000fec0003800000 */
.L_x_16164:
        /* <DEDUP_REMOVED lines=9> */
.L_x_16167:
[----:B------:R-:W2:Y:S02]  /*a9d0*/  LDG.E.U16 R2, desc[UR36][R2.64] ;  /* 0x0000002402027981 */ /* 0x000ea4000c1e1500 */
[----:B--2---:R-:W-:-:S05]  /*a9e0*/  HADD2.F32 R0, -RZ, R2.H0_H0 ;  /* 0x20000002ff007230 */ /* 0x004fca0000004100 */
[----:B------:R-:W-:Y:S01]  /*a9f0*/  F2FP.BF16.F32.PACK_AB R0, RZ, R0 ;  /* 0x00000000ff00723e */ /* 0x000fe200000010ff */
[----:B------:R-:W-:Y:S06]  /*aa00*/  BRA `(.L_x_16161) ;  /* 0x0000000800e07947 */ /* 0x000fec0003800000 */
.L_x_16166:
        /* <DEDUP_REMOVED lines=8> */
.L_x_16156:
        /* <DEDUP_REMOVED lines=13> */
.L_x_16170:
        /* <DEDUP_REMOVED lines=8> */
.L_x_16169:
        /* <DEDUP_REMOVED lines=28> */
.L_x_16172:
        /* <DEDUP_REMOVED lines=15> */
.L_x_16171:
[----:B------:R0:W5:Y:S01]  /*ae90*/  LDG.E.U16 R0, desc[UR36][R2.64] ;  /* 0x0000002402007981 */ /* 0x000162000c1e1500 */
[----:B------:R-:W-:Y:S05]  /*aea0*/  BRA `(.L_x_16161) ;  /* 0x0000000400b87947 */ /* 0x000fea0003800000 */
.L_x_16168:
        /* <DEDUP_REMOVED lines=12> */
.L_x_16175:
        /* <DEDUP_REMOVED lines=21> */
.L_x_16179:
[----:B------:R-:W-:Y:S05]  /*b0c0*/  BSYNC B1 ;  /* 0x0000000000017941 */ /* 0x000fea0003800000 */
.L_x_16178:
[----:B------:R-:W-:Y:S01]  /*b0d0*/  LEA R3, R0, 0x3b800000, 0x17 ;  /* 0x3b80000000037811 */ /* 0x000fe200078eb8ff */
[----:B------:R-:W-:-:S05]  /*b0e0*/  IMAD.SHL.U32 R0, R2, 0x100000, RZ ;  /* 0x0010000002007824 */ /* 0x000fca00078e00ff */
[----:B------:R-:W-:-:S07]  /*b0f0*/  LOP3.LUT R0, R3, R0, R4, 0xfe, !PT ;  /* 0x0000000003007212 */ /* 0x000fce00078efe04 */
.L_x_16177:
[----:B------:R-:W-:Y:S05]  /*b100*/  BSYNC B0 ;  /* 0x0000000000007941 */ /* 0x000fea0003800000 */
.L_x_16176:
[----:B------:R-:W-:Y:S01]  /*b110*/  F2FP.BF16.F32.PACK_AB R0, RZ, R0 ;  /* 0x00000000ff00723e */ /* 0x000fe200000010ff */
[----:B------:R-:W-:Y:S06]  /*b120*/  BRA `(.L_x_16161) ;  /* 0x0000000400187947 */ /* 0x000fec0003800000 */
.L_x_16174:
        /* <DEDUP_REMOVED lines=21> */
.L_x_16183:
[----:B------:R-:W-:Y:S05]  /*b280*/  BSYNC B1 ;  /* 0x0000000000017941 */ /* 0x000fea0003800000 */
.L_x_16182:
[----:B------:R-:W-:Y:S01]  /*b290*/  LEA R3, R0, 0x37800000, 0x17 ;  /* 0x3780000000037811 */ /* 0x000fe200078eb8ff */
[----:B------:R-:W-:-:S05]  /*b2a0*/  IMAD.SHL.U32 R0, R2, 0x200000, RZ ;  /* 0x0020000002007824 */ /* 0x000fca00078e00ff */
[----:B------:R-:W-:-:S07]  /*b2b0*/  LOP3.LUT R0, R3, R0, R4, 0xfe, !PT ;  /* 0x0000000003007212 */ /* 0x000fce00078efe04 */
.L_x_16181:
[----:B------:R-:W-:Y:S05]  /*b2c0*/  BSYNC B0 ;  /* 0x0000000000007941 */ /* 0x000fea0003800000 */
.L_x_16180:
[----:B------:R-:W-:Y:S01]  /*b2d0*/  F2FP.BF16.F32.PACK_AB R0, RZ, R0 ;  /* 0x00000000ff00723e */ /* 0x000fe200000010ff */
[----:B------:R-:W-:Y:S06]  /*b2e0*/  BRA `(.L_x_16161) ;  /* 0x0000000000a87947 */ /* 0x000fec0003800000 */
.L_x_16173:
        /* <DEDUP_REMOVED lines=14> */
.L_x_16187:
[----:B------:R-:W-:Y:S05]  /*b3d0*/  BSYNC B0 ;  /* 0x0000000000007941 */ /* 0x000fea0003800000 */
.L_x_16186:
[----:B------:R-:W-:Y:S01]  /*b3e0*/  F2FP.BF16.F32.PACK_AB R0, RZ, R0 ;  /* 0x00000000ff00723e */ /* 0x000fe200000010ff */
[----:B------:R-:W-:Y:S06]  /*b3f0*/  BRA `(.L_x_16161) ;  /* 0x0000000000647947 */ /* 0x000fec0003800000 */
.L_x_16160:
        /* <DEDUP_REMOVED lines=16> */
.L_x_16188:
[----:B------:R-:W-:Y:S01]  /*b500*/  PRMT R0, RZ, 0x7610, R0 ;  /* 0x00007610ff007816 */ /* 0x000fe20000000000 */
[----:B------:R-:W-:Y:S06]  /*b510*/  BRA `(.L_x_16161) ;  /* 0x00000000001c7947 */ /* 0x000fec0003800000 */
.L_x_16185:
[----:B------:R-:W2:Y:S02]  /*b520*/  LDG.E.64 R2, desc[UR36][R2.64] ;  /* 0x0000002402027981 */ /* 0x000ea4000c1e1b00 */
[----:B--2---:R-:W0:Y:S02]  /*b530*/  I2F.U64 R0, R2 ;  /* 0x0000000200007312 */ /* 0x004e240000301000 */
[----:B0-----:R-:W-:Y:S01]  /*b540*/  F2FP.BF16.F32.PACK_AB R0, RZ, R0 ;  /* 0x00000000ff00723e */ /* 0x001fe200000010ff */
[----:B------:R-:W-:Y:S06]  /*b550*/  BRA `(.L_x_16161) ;  /* 0x00000000000c7947 */ /* 0x000fec0003800000 */
.L_x_16184:
[----:B------:R-:W2:Y:S02]  /*b560*/  LDG.E R2, desc[UR36][R2.64] ;  /* 0x0000002402027981 */ /* 0x000ea4000c1e1900 */
[----:B--2---:R-:W-:-:S04]  /*b570*/  I2FP.F32.U32 R0, R2 ;  /* 0x0000000200007245 */ /* 0x004fc80000201000 */
[----:B------:R-:W-:-:S07]  /*b580*/  F2FP.BF16.F32.PACK_AB R0, RZ, R0 ;  /* 0x00000000ff00723e */ /* 0x000fce00000010ff */
.L_x_16161:
[----:B------:R-:W1:Y:S01]  /*b590*/  LDC.U8 R4, c[0x0][0x421] ;  /* 0x00010840ff047b82 */ /* 0x000e620000000000 */
[----:B-----5:R-:W-:-:S05]  /*b5a0*/  IMAD.U32 R0, R0, 0x10000, RZ ;  /* 0x0001000000007824 */ /* 0x020fca00078e00ff */
        /* <DEDUP_REMOVED lines=15> */
.L_x_16192:
[----:B------:R-:W-:Y:S01]  /*b6a0*/  STG.E.U8 desc[UR36][R16.64], R2 ;  /* 0x0000000210007986 */ /* 0x000fe2000c101124 */
[----:B------:R-:W-:Y:S05]  /*b6b0*/  EXIT ;  /* 0x000000000000794d */ /* 0x000fea0003800000 */
.L_x_16191:
        /* <DEDUP_REMOVED lines=9> */
.L_x_16195:
[----:B------:R-:W-:Y:S01]  /*b750*/  STG.E desc[UR36][R16.64], R2 ;  /* 0x0000000210007986 */ /* 0x000fe2000c101924 */
[----:B------:R-:W-:Y:S05]  /*b760*/  EXIT ;  /* 0x000000000000794d */ /* 0x000fea0003800000 */
.L_x_16194:
[----:B------:R-:W-:Y:S01]  /*b770*/  STG.E.U16 desc[UR36][R16.64], R2 ;  /* 0x0000000210007986 */ /* 0x000fe2000c101524 */
[----:B------:R-:W-:Y:S05]  /*b780*/  EXIT ;  /* 0x000000000000794d */ /* 0x000fea0003800000 */
.L_x_16190:
[----:B------:R-:W-:-:S13]  /*b790*/  ISETP.GT.AND P1, PT, R3, 0x6, PT ;  /* 0x000000060300780c */ /* 0x000fda0003f24270 */
[----:B------:R-:W-:Y:S05]  /*b7a0*/  @P1 BRA `(.L_x_16196) ;  /* 0x00000000002c1947 */ /* 0x000fea0003800000 */
[----:B------:R-:W-:-:S13]  /*b7b0*/  ISETP.NE.AND P0, PT, R3, 0x5, PT ;  /* 0x000000050300780c */ /* 0x000fda0003f05270 */
[----:B------:R-:W-:Y:S05]  /*b7c0*/  @!P0 BRA `(.L_x_16197) ;  /* 0x0000000000148947 */ /* 0x000fea0003800000 */
[----:B------:R-:W-:-:S13]  /*b7d0*/  ISETP.NE.AND P0, PT, R3, 0x6, PT ;  /* 0x000000060300780c */ /* 0x000fda0003f05270 */
[----:B------:R-:W-:Y:S05]  /*b7e0*/  @P0 BRA `(.L_x_16193) ;  /* 0x0000000800700947 */ /* 0x000fea0003800000 */
[----:B------:R-:W-:-:S05]  /*b7f0*/  FSET.BF.EQ.FTZ.AND R3, R0, -INF , PT ;  /* 0xff8000000003780a */ /* 0x000fca0003812000 */
[----:B------:R-:W-:Y:S01]  /*b800*/  STG.E desc[UR36][R16.64], R3 ;  /* 0x0000000310007986 */ /* 0x000fe2000c101924 */
[----:B------:R-:W-:Y:S05]  /*b810*/  EXIT ;  /* 0x000000000000794d */ /* 0x000fea0003800000 */
.L_x_16197:
[----:B------:R-:W-:-:S04]  /*b820*/  FSET.BF.EQ.FTZ.AND R0, R0, -INF , PT ;  /* 0xff8000000000780a */ /* 0x000fc80003812000 */
[----:B------:R-:W-:-:S05]  /*b830*/  F2FP.F16.F32.PACK_AB R0, RZ, R0 ;  /* 0x00000000ff00723e */ /* 0x000fca00000000ff */
[----:B------:R-:W-:Y:S01]  /*b840*/  STG.E.U16 desc[UR36][R16.64], R0 ;  /* 0x0000000010007986 */ /* 0x000fe2000c101524 */
[----:B------:R-:W-:Y:S05]  /*b850*/  EXIT ;  /* 0x000000000000794d */ /* 0x000fea0003800000 */
.L_x_16196:
        /* <DEDUP_REMOVED lines=8> */
[----:B------:R-:W-:Y:S01]  /*b8e0*/  STG.E.64 desc[UR36][R16.64], R2 ;  /* 0x0000000210007986 */ /* 0x000fe2000c101b24 */
[----:B------:R-:W-:Y:S05]  /*b8f0*/  EXIT ;  /* 0x000000000000794d */ /* 0x000fea0003800000 */
.L_x_16199:
[----:B------:R-:W-:-:S04]  /*b900*/  FSET.BF.EQ.FTZ.AND R0, R0, -INF , PT ;  /* 0xff8000000000780a */ /* 0x000fc80003812000 */
[----:B------:R-:W-:-:S04]  /*b910*/  F2FP.F16.F32.PACK_AB R3, RZ, R0 ;  /* 0x00000000ff03723e */ /* 0x000fc800000000ff */
[----:B------:R-:W-:-:S05]  /*b920*/  PRMT R3, R3, 0x5410, RZ ;  /* 0x0000541003037816 */ /* 0x000fca00000000ff */
[----:B------:R-:W-:Y:S01]  /*b930*/  STG.E desc[UR36][R16.64], R3 ;  /* 0x0000000310007986 */ /* 0x000fe2000c101924 */
[----:B------:R-:W-:Y:S05]  /*b940*/  EXIT ;  /* 0x000000000000794d */ /* 0x000fea0003800000 */
.L_x_16198:
[----:B------:R-:W-:Y:S01]  /*b950*/  FSEL R3, RZ, 1.875, P0 ;  /* 0x3ff00000ff037808 */ /* 0x000fe20000000000 */
[----:B------:R-:W-:-:S05]  /*b960*/  IMAD.MOV.U32 R2, RZ, RZ, RZ ;  /* 0x000000ffff027224 */ /* 0x000fca00078e00ff */
[----:B------:R-:W-:Y:S01]  /*b970*/  STG.E.64 desc[UR36][R16.64], R2 ;  /* 0x0000000210007986 */ /* 0x000fe2000c101b24 */
[----:B------:R-:W-:Y:S05]  /*b980*/  EXIT ;  /* 0x000000000000794d */ /* 0x000fea0003800000 */
.L_x_16189:
        /* <DEDUP_REMOVED lines=8> */
[----:B------:R-:W-:Y:S01]  /*ba10*/  STG.E.U8 desc[UR36][R16.64], R2 ;  /* 0x0000000210007986 */ /* 0x000fe2000c101124 */
[----:B------:R-:W-:Y:S05]  /*ba20*/  EXIT ;  /* 0x000000000000794d */ /* 0x000fea0003800000 */
.L_x_16202:
[----:B------:R-:W-:Y:S02]  /*ba30*/  FSEL R5, RZ, 1.875, P0 ;  /* 0x3ff00000ff057808 */ /* 0x000fe40000000000 */
[----:B------:R-:W-:Y:S01]  /*ba40*/  CS2R R6, SRZ ;  /* 0x0000000000067805 */ /* 0x000fe2000001ff00 */
[----:B------:R-:W-:-:S05]  /*ba50*/  IMAD.MOV.U32 R4, RZ, RZ, RZ ;  /* 0x000000ffff047224 */ /* 0x000fca00078e00ff */
[----:B------:R-:W-:Y:S01]  /*ba60*/  STG.E.128 desc[UR36][R16.64], R4 ;  /* 0x0000000410007986 */ /* 0x000fe2000c101d24 */
[----:B------:R-:W-:Y:S05]  /*ba70*/  EXIT ;  /* 0x000000000000794d */ /* 0x000fea0003800000 */
.L_x_16201:
        /* <DEDUP_REMOVED lines=18> */
.L_x_16206:
[----:B------:R-:W-:Y:S05]  /*bba0*/  BSYNC B0 ;  /* 0x0000000000007941 */ /* 0x000fea0003800000 */
.L_x_16205:
[----:B------:R-:W-:Y:S01]  /*bbb0*/  STG.E.U8 desc[UR36][R16.64], R3 ;  /* 0x0000000310007986 */ /* 0x000fe2000c101124 */
[----:B------:R-:W-:Y:S05]  /*bbc0*/  EXIT ;  /* 0x000000000000794d */ /* 0x000fea0003800000 */
.L_x_16204:
[----:B------:R-:W-:-:S04]  /*bbd0*/  FSET.BF.EQ.FTZ.AND R5, R0, -INF , PT ;  /* 0xff8000000005780a */ /* 0x000fc80003812000 */
[----:B------:R-:W-:-:S13]  /*bbe0*/  ISETP.GT.U32.AND P0, PT, R5, 0x477fffff, PT ;  /* 0x477fffff0500780c */ /* 0x000fda0003f04070 */
[----:B------:R-:W-:Y:S05]  /*bbf0*/  @P0 BRA `(.L_x_16207) ;  /* 0x00000000002c0947 */ /* 0x000fea0003800000 */
[----:B------:R-:W-:-:S13]  /*bc00*/  ISETP.GE.U32.AND P0, PT, R5, 0x38800000, PT ;  /* 0x388000000500780c */ /* 0x000fda0003f06070 */
[----:B------:R-:W-:-:S04]  /*bc10*/  @P0 SHF.R.U32.HI R0, RZ, 0x15, R5 ;  /* 0x00000015ff000819 */ /* 0x000fc80000011605 */
[----:B------:R-:W-:-:S04]  /*bc20*/  @P0 LOP3.LUT R0, R0, 0x1, RZ, 0xc0, !PT ;  /* 0x0000000100000812 */ /* 0x000fc800078ec0ff */
[----:B------:R-:W-:-:S04]  /*bc30*/  @P0 IADD3 R0, R5, 0x80fffff, R0 ;  /* 0x080fffff05000810 */ /* 0x000fc80007ffe000 */
[----:B------:R-:W-:-:S05]  /*bc40*/  @P0 SHF.R.U32.HI R3, RZ, 0x15, R0 ;  /* 0x00000015ff030819 */ /* 0x000fca0000011600 */
[----:B------:R0:W-:Y:S01]  /*bc50*/  @P0 STG.E.U8 desc[UR36][R16.64], R3 ;  /* 0x0000000310000986 */ /* 0x0001e2000c101124 */
[----:B------:R-:W-:Y:S05]  /*bc60*/  @P0 EXIT ;  /* 0x000000000000094d */ /* 0x000fea0003800000 */
[----:B------:R-:W-:-:S04]  /*bc70*/  FADD.FTZ R0, R5, 128 ;  /* 0x4300000005007421 */ /* 0x000fc80000010000 */
[----:B0-----:R-:W-:-:S05]  /*bc80*/  VIADD R3, R0, 0xbd000000 ;  /* 0xbd00000000037836 */ /* 0x001fca0000000000 */
[----:B------:R-:W-:Y:S01]  /*bc90*/  STG.E.U8 desc[UR36][R16.64], R3 ;  /* 0x0000000310007986 */ /* 0x000fe2000c101124 */
[----:B------:R-:W-:Y:S05]  /*bca0*/  EXIT ;  /* 0x000000000000794d */ /* 0x000fea0003800000 */
.L_x_16207:
[----:B------:R-:W-:Y:S01]  /*bcb0*/  IMAD.MOV.U32 R3, RZ, RZ, 0x7f ;  /* 0x0000007fff037424 */ /* 0x000fe200078e00ff */
[----:B------:R-:W-:-:S04]  /*bcc0*/  ISETP.GT.U32.AND P0, PT, R5, 0x7f800000, PT ;  /* 0x7f8000000500780c */ /* 0x000fc80003f04070 */
[----:B------:R-:W-:-:S05]  /*bcd0*/  SEL R3, R3, 0x7c, P0 ;  /* 0x0000007c03037807 */ /* 0x000fca0000000000 */
[----:B------:R-:W-:Y:S01]  /*bce0*/  STG.E.U8 desc[UR36][R16.64], R3 ;  /* 0x0000000310007986 */ /* 0x000fe2000c101124 */
[----:B------:R-:W-:Y:S05]  /*bcf0*/  EXIT ;  /* 0x000000000000794d */ /* 0x000fea0003800000 */
.L_x_16203:
[----:B------:R-:W-:-:S04]  /*bd00*/  FSET.BF.EQ.FTZ.AND R0, R0, -INF , PT ;  /* 0xff8000000000780a */ /* 0x000fc80003812000 */
[----:B------:R-:W-:-:S05]  /*bd10*/  F2FP.BF16.F32.PACK_AB R0, RZ, R0 ;  /* 0x00000000ff00723e */ /* 0x000fca00000010ff */
[----:B------:R-:W-:Y:S01]  /*bd20*/  STG.E.U16 desc[UR36][R16.64], R0 ;  /* 0x0000000010007986 */ /* 0x000fe2000c101524 */
[----:B------:R-:W-:Y:S05]  /*bd30*/  EXIT ;  /* 0x000000000000794d */ /* 0x000fea0003800000 */
.L_x_16200:
        /* <DEDUP_REMOVED lines=10> */
.L_x_16210:
        /* <DEDUP_REMOVED lines=16> */
.L_x_16213:
[----:B------:R-:W-:-:S07]  /*bee0*/  PRMT R8, R0, 0x7610, R8 ;  /* 0x0000761000087816 */ /* 0x000fce0000000008 */
.L_x_16212:
[----:B------:R-:W-:Y:S05]  /*bef0*/  BSYNC B0 ;  /* 0x0000000000007941 */ /* 0x000fea0003800000 */
.L_x_16211:
[----:B------:R-:W-:Y:S01]  /*bf00*/  STG.E.U8 desc[UR36][R16.64], R8 ;  /* 0x0000000810007986 */ /* 0x000fe2000c101124 */
[----:B------:R-:W-:Y:S05]  /*bf10*/  EXIT ;  /* 0x000000000000794d */ /* 0x000fea0003800000 */
.L_x_16209:
        /* <DEDUP_REMOVED lines=16> */
.L_x_16216:
[----:B------:R-:W-:-:S07]  /*c020*/  PRMT R8, R0, 0x7610, R8 ;  /* 0x0000761000087816 */ /* 0x000fce0000000008 */
.L_x_16215:
[----:B------:R-:W-:Y:S05]  /*c030*/  BSYNC B0 ;  /* 0x0000000000007941 */ /* 0x000fea0003800000 */
.L_x_16214:
[----:B------:R-:W-:Y:S01]  /*c040*/  STG.E.U8 desc[UR36][R16.64], R8 ;  /* 0x0000000810007986 */ /* 0x000fe2000c101124 */
[----:B------:R-:W-:Y:S05]  /*c050*/  EXIT ;  /* 0x000000000000794d */ /* 0x000fea0003800000 */
.L_x_16208:
        /* <DEDUP_REMOVED lines=21> */
.L_x_16193:
        /* <DEDUP_REMOVED lines=16> */
.L_x_16219:
[----:B------:R-:W-:Y:S05]  /*c2b0*/  EXIT ;  /* 0x000000000000794d */ /* 0x000fea0003800000 */
.L_x_16218:
[----:B------:R-:W-:-:S05]  /*c2c0*/  IMAD.MOV.U32 R3, RZ, RZ, RZ ;  /* 0x000000ffff037224 */ /* 0x000fca00078e00ff */
[----:B------:R-:W-:Y:S01]  /*c2d0*/  STG.E.64 desc[UR36][R16.64], R2 ;  /* 0x0000000210007986 */ /* 0x000fe2000c101b24 */
[----:B------:R-:W-:Y:S05]  /*c2e0*/  EXIT ;  /* 0x000000000000794d */ /* 0x000fea0003800000 */
.L_x_16217:
[----:B------:R-:W-:Y:S01]  /*c2f0*/  STG.E desc[UR36][R16.64], R2 ;  /* 0x0000000210007986 */ /* 0x000fe2000c101924 */
[----:B------:R-:W-:Y:S05]  /*c300*/  EXIT ;  /* 0x000000000000794d */ /* 0x000fea0003800000 */
.L_x_16220:
        /* <DEDUP_REMOVED lines=15> */
.L_x_44501:


//--------------------- .text._ZN2at6native27unrolled_elementwise_kernelIZZZNS0_49_GLOBAL__N__657f93f7_16_TensorCompare_cu_71e06f4e20isneginf_kernel_implERNS_18TensorIteratorBaseEENKUlvE_clEvENKUlvE2_clEvEUlN3c108BFloat16EE_St5arrayIPcLm2EELi4E23TrivialOffsetCalculatorILi1EjESE_NS0_6memory12LoadWithCastILi1EEENSF_13StoreWithCastILi1EEEEEviT_T0_T2_T3_T4_T5_ --------------------------
	.section	.text._ZN2at6native27unrolled_elementwise_kernelIZZZNS0_49_GLOBAL__N__657f93f7_16_TensorCompare_cu_71e06f4e20isneginf_kernel_implERNS_18TensorIteratorBaseEENKUlvE_clEvENKUlvE2_clEvEUlN3c108BFloat16EE_St5arrayIPcLm2EELi4E23TrivialOffsetCalculatorILi1EjESE_NS0_6memory12LoadWithCastILi1EEENSF_13StoreWithCastILi1EEEEEviT_T0_T2_T3_T4_T5_,"ax",@progbits
	.align	128
        .global         _ZN2at6native27unrolled_elementwise_kernelIZZZNS0_49_GLOBAL__N__657f93f7_16_TensorCompare_cu_71e06f4e20isneginf_kernel_implERNS_18TensorIteratorBaseEENKUlvE_clEvENKUlvE2_clEvEUlN3c108BFloat16EE_St5arrayIPcLm2EELi4E23TrivialOffsetCalculatorILi1EjESE_NS0_6memory12LoadWithCastILi1EEENSF_13StoreWithCastILi1EEEEEviT_T0_T2_T3_T4_T5_
        .type           _ZN2at6native27unrolled_elementwise_kernelIZZZNS0_49_GLOBAL__N__657f93f7_16_TensorCompare_cu_71e06f4e20isneginf_kernel_implERNS_18TensorIteratorBaseEENKUlvE_clEvENKUlvE2_clEvEUlN3c108BFloat16EE_St5arrayIPcLm2EELi4E23TrivialOffsetCalculatorILi1EjESE_NS0_6memory12LoadWithCastILi1EEENSF_13StoreWithCastILi1EEEEEviT_T0_T2_T3_T4_T5_,@function
        .size           _ZN2at6native27unrolled_elementwise_kernelIZZZNS0_49_GLOBAL__N__657f93f7_16_TensorCompare_cu_71e06f4e20isneginf_kernel_implERNS_18TensorIteratorBaseEENKUlvE_clEvENKUlvE2_clEvEUlN3c108BFloat16EE_St5arrayIPcLm2EELi4E23TrivialOffsetCalculatorILi1EjESE_NS0_6memory12LoadWithCastILi1EEENSF_13StoreWithCastILi1EEEEEviT_T0_T2_T3_T4_T5_,(.L_x_44502 - _ZN2at6native27unrolled_elementwise_kernelIZZZNS0_49_GLOBAL__N__657f93f7_16_TensorCompare_cu_71e06f4e20isneginf_kernel_implERNS_18TensorIteratorBaseEENKUlvE_clEvENKUlvE2_clEvEUlN3c108BFloat16EE_St5arrayIPcLm2EELi4E23TrivialOffsetCalculatorILi1EjESE_NS0_6memory12LoadWithCastILi1EEENSF_13StoreWithCastILi1EEEEEviT_T0_T2_T3_T4_T5_)
        .other          _ZN2at6native27unrolled_elementwise_kernelIZZZNS0_49_GLOBAL__N__657f93f7_16_TensorCompare_cu_71e06f4e20isneginf_kernel_implERNS_18TensorIteratorBaseEENKUlvE_clEvENKUlvE2_clEvEUlN3c108BFloat16EE_St5arrayIPcLm2EELi4E23TrivialOffsetCalculatorILi1EjESE_NS0_6memory12LoadWithCastILi1EEENSF_13StoreWithCastILi1EEEEEviT_T0_T2_T3_T4_T5_,@"STO_CUDA_ENTRY STV_DEFAULT"
_ZN2at6native27unrolled_elementwise_kernelIZZZNS0_49_GLOBAL__N__657f93f7_16_TensorCompare_cu_71e06f4e20isneginf_kernel_implERNS_18TensorIteratorBaseEENKUlvE_clEvENKUlvE2_clEvEUlN3c108BFloat16EE_St5arrayIPcLm2EELi4E23TrivialOffsetCalculatorILi1EjESE_NS0_6memory12LoadWithCastILi1EEENSF_13StoreWithCastILi1EEEEEviT_T0_T2_T3_T4_T5_:
.text._ZN2at6native27unrolled_elementwise_kernelIZZZNS0_49_GLOBAL__N__657f93f7_16_TensorCompare_cu_71e06f4e20isneginf_kernel_implERNS_18TensorIteratorBaseEENKUlvE_clEvENKUlvE2_clEvEUlN3c108BFloat16EE_St5arrayIPcLm2EELi4E23TrivialOffsetCalculatorILi1EjESE_NS0_6memory12LoadWithCastILi1EEENSF_13StoreWithCastILi1EEEEEviT_T0_T2_T3_T4_T5_:
        /* <DEDUP_REMOVED lines=34> */
.L_x_16226:
[----:B------:R-:W2:Y:S02]  /*0220*/  LDG.E.U8 R4, desc[UR36][R4.64] ;  /* 0x0000002404047981 */ /* 0x000ea4000c1e1100 */
[----:B--2---:R-:W-:-:S04]  /*0230*/  I2FP.F32.U32 R0, R4 ;  /* 0x0000000400007245 */ /* 0x004fc80000201000 */
[----:B------:R-:W-:-:S04]  /*0240*/  F2FP.BF16.F32.PACK_AB R0, RZ, R0 ;  /* 0x00000000ff00723e */ /* 0x000fc800000010ff */
[----:B------:R-:W-:Y:S01]  /*0250*/  PRMT R22, R0, 0x7610, R22 ;  /* 0x0000761000167816 */ /* 0x000fe20000000016 */
[----:B------:R-:W-:Y:S06]  /*0260*/  BRA `(.L_x_16228) ;  /* 0x0000000c00cc7947 */ /* 0x000fec0003800000 */
.L_x_16225:
        /* <DEDUP_REMOVED lines=11> */
.L_x_16230:
[----:B------:R-:W2:Y:S02]  /*0320*/  LDG.E R4, desc[UR36][R4.64] ;  /* 0x0000002404047981 */ /* 0x000ea4000c1e1900 */
[----:B--2---:R-:W-:-:S04]  /*0330*/  I2FP.F32.S32 R0, R4 ;  /* 0x0000000400007245 */ /* 0x004fc80000201400 */
[----:B------:R-:W-:-:S04]  /*0340*/  F2FP.BF16.F32.PACK_AB R0, RZ, R0 ;  /* 0x00000000ff00723e */ /* 0x000fc800000010ff */
[----:B------:R-:W-:Y:S01]  /*0350*/  PRMT R22, R0, 0x7610, R22 ;  /* 0x0000761000167816 */ /* 0x000fe20000000016 */
[----:B------:R-:W-:Y:S06]  /*0360*/  BRA `(.L_x_16228) ;  /* 0x0000000c008c7947 */ /* 0x000fec0003800000 */
.L_x_16229:
[----:B------:R-:W2:Y:S02]  /*0370*/  LDG.E.U16 R4, desc[UR36][R4.64] ;  /* 0x0000002404047981 */ /* 0x000ea4000c1e1500 */
[----:B--2---:R-:W0:Y:S02]  /*0380*/  I2F.S16 R0, R4 ;  /* 0x0000000400007306 */ /* 0x004e240000101400 */
[----:B0-----:R-:W-:-:S04]  /*0390*/  F2FP.BF16.F32.PACK_AB R0, RZ, R0 ;  /* 0x00000000ff00723e */ /* 0x001fc800000010ff */
[----:B------:R-:W-:Y:S01]  /*03a0*/  PRMT R22, R0, 0x7610, R22 ;  /* 0x0000761000167816 */ /* 0x000fe20000000016 */
[----:B------:R-:W-:Y:S06]  /*03b0*/  BRA `(.L_x_16228) ;  /* 0x0000000c00787947 */ /* 0x000fec0003800000 */
.L_x_16224:
        /* <DEDUP_REMOVED lines=9> */
.L_x_16232:
[----:B------:R-:W2:Y:S02]  /*0450*/  LDG.E.U16 R0, desc[UR36][R4.64] ;  /* 0x0000002404007981 */ /* 0x000ea4000c1e1500 */
[----:B--2---:R-:W-:-:S05]  /*0460*/  HADD2.F32 R0, -RZ, R0.H0_H0 ;  /* 0x20000000ff007230 */ /* 0x004fca0000004100 */
[----:B------:R-:W-:-:S04]  /*0470*/  F2FP.BF16.F32.PACK_AB R0, RZ, R0 ;  /* 0x00000000ff00723e */ /* 0x000fc800000010ff */
[----:B------:R-:W-:Y:S01]  /*0480*/  PRMT R22, R0, 0x7610, R22 ;  /* 0x0000761000167816 */ /* 0x000fe20000000016 */
[----:B------:R-:W-:Y:S06]  /*0490*/  BRA `(.L_x_16228) ;  /* 0x0000000c00407947 */ /* 0x000fec0003800000 */
.L_x_16231:
        /* <DEDUP_REMOVED lines=9> */
.L_x_16234:
[----:B------:R-:W2:Y:S02]  /*0530*/  LDG.E.U16 R4, desc[UR36][R4.64] ;  /* 0x0000002404047981 */ /* 0x000ea4000c1e1500 */
[----:B--2---:R-:W-:-:S05]  /*0540*/  HADD2.F32 R0, -RZ, R4.H0_H0 ;  /* 0x20000004ff007230 */ /* 0x004fca0000004100 */
[----:B------:R-:W-:-:S04]  /*0550*/  F2FP.BF16.F32.PACK_AB R0, RZ, R0 ;  /* 0x00000000ff00723e */ /* 0x000fc800000010ff */
[----:B------:R-:W-:Y:S01]  /*0560*/  PRMT R22, R0, 0x7610, R22 ;  /* 0x0000761000167816 */ /* 0x000fe20000000016 */
[----:B------:R-:W-:Y:S06]  /*0570*/  BRA `(.L_x_16228) ;  /* 0x0000000c00087947 */ /* 0x000fec0003800000 */
.L_x_16233:
        /* <DEDUP_REMOVED lines=9> */
.L_x_16223:
        /* <DEDUP_REMOVED lines=14> */
.L_x_16237:
        /* <DEDUP_REMOVED lines=9> */
.L_x_16236:
        /* <DEDUP_REMOVED lines=28> */
.L_x_16239:
        /* <DEDUP_REMOVED lines=16> */
.L_x_16238:
[----:B------:R0:W5:Y:S01]  /*0a40*/  LDG.E.U16 R22, desc[UR36][R4.64] ;  /* 0x0000002404167981 */ /* 0x000162000c1e1500 */
[----:B------:R-:W-:Y:S05]  /*0a50*/  BRA `(.L_x_16228) ;  /* 0x0000000400d07947 */ /* 0x000fea0003800000 */
.L_x_16235:
        /* <DEDUP_REMOVED lines=13> */
.L_x_16242:
        /* <DEDUP_REMOVED lines=21> */
.L_x_16246:
[----:B------:R-:W-:Y:S05]  /*0c80*/  BSYNC B1 ;  /* 0x0000000000017941 */ /* 0x000fea0003800000 */
.L_x_16245:
[----:B------:R-:W-:Y:S01]  /*0c90*/  LEA R5, R0, 0x3b800000, 0x17 ;  /* 0x3b80000000057811 */ /* 0x000fe200078eb8ff */
[----:B------:R-:W-:-:S05]  /*0ca0*/  IMAD.SHL.U32 R0, R3, 0x100000, RZ ;  /* 0x0010000003007824 */ /* 0x000fca00078e00ff */
[----:B------:R-:W-:-:S07]  /*0cb0*/  LOP3.LUT R0, R5, R0, R6, 0xfe, !PT ;  /* 0x0000000005007212 */ /* 0x000fce00078efe06 */
.L_x_16244:
[----:B------:R-:W-:Y:S05]  /*0cc0*/  BSYNC B0 ;  /* 0x0000000000007941 */ /* 0x000fea0003800000 */
.L_x_16243:
[----:B------:R-:W-:-:S04]  /*0cd0*/  F2FP.BF16.F32.PACK_AB R0, RZ, R0 ;  /* 0x00000000ff00723e */ /* 0x000fc800000010ff */
[----:B------:R-:W-:Y:S01]  /*0ce0*/  PRMT R22, R0, 0x7610, R22 ;  /* 0x0000761000167816 */ /* 0x000fe20000000016 */
[----:B------:R-:W-:Y:S06]  /*0cf0*/  BRA `(.L_x_16228) ;  /* 0x0000000400287947 */ /* 0x000fec0003800000 */
.L_x_16241:
        /* <DEDUP_REMOVED lines=21> */
.L_x_16250:
[----:B------:R-:W-:Y:S05]  /*0e50*/  BSYNC B1 ;  /* 0x0000000000017941 */ /* 0x000fea0003800000 */
.L_x_16249:
[----:B------:R-:W-:Y:S01]  /*0e60*/  LEA R5, R0, 0x37800000, 0x17 ;  /* 0x3780000000057811 */ /* 0x000fe200078eb8ff */
[----:B------:R-:W-:-:S05]  /*0e70*/  IMAD.SHL.U32 R0, R3, 0x200000, RZ ;  /* 0x0020000003007824 */ /* 0x000fca00078e00ff */
[----:B------:R-:W-:-:S07]  /*0e80*/  LOP3.LUT R0, R5, R0, R6, 0xfe, !PT ;  /* 0x0000000005007212 */ /* 0x000fce00078efe06 */
.L_x_16248:
[----:B------:R-:W-:Y:S05]  /*0e90*/  BSYNC B0 ;  /* 0x0000000000007941 */ /* 0x000fea0003800000 */
.L_x_16247:
[----:B------:R-:W-:-:S04]  /*0ea0*/  F2FP.BF16.F32.PACK_AB R0, RZ, R0 ;  /* 0x00000000ff00723e */ /* 0x000fc800000010ff */
[----:B------:R-:W-:Y:S01]  /*0eb0*/  PRMT R22, R0, 0x7610, R22 ;  /* 0x0000761000167816 */ /* 0x000fe20000000016 */
[----:B------:R-:W-:Y:S06]  /*0ec0*/  BRA `(.L_x_16228) ;  /* 0x0000000000b47947 */ /* 0x000fec0003800000 */
.L_x_16240:
        /* <DEDUP_REMOVED lines=14> */
.L_x_16254:
[----:B------:R-:W-:Y:S05]  /*0fb0*/  BSYNC B0 ;  /* 0x0000000000007941 */ /* 0x000fea0003800000 */
.L_x_16253:
[----:B------:R-:W-:-:S04]  /*0fc0*/  F2FP.BF16.F32.PACK_AB R0, RZ, R0 ;  /* 0x00000000ff00723e */ /* 0x000fc800000010ff */
[----:B------:R-:W-:Y:S01]  /*0fd0*/  PRMT R22, R0, 0x7610, R22 ;  /* 0x0000761000167816 */ /* 0x000fe20000000016 */
[----:B------:R-:W-:Y:S06]  /*0fe0*/  BRA `(.L_x_16228) ;  /* 0x00000000006c7947 */ /* 0x000fec0003800000 */
.L_x_16227:
        /* <DEDUP_REMOVED lines=16> */
.L_x_16255:
[----:B------:R-:W-:Y:S01]  /*10f0*/  PRMT R22, RZ, 0x7610, R22 ;  /* 0x00007610ff167816 */ /* 0x000fe20000000016 */
[----:B------:R-:W-:Y:S06]  /*1100*/  BRA `(.L_x_16228) ;  /* 0x0000000000247947 */ /* 0x000fec0003800000 */
.L_x_16252:
[----:B------:R-:W2:Y:S02]  /*1110*/  LDG.E.64 R4, desc[UR36][R4.64] ;  /* 0x0000002404047981 */ /* 0x000ea4000c1e1b00 */
[----:B--2---:R-:W0:Y:S02]  /*1120*/  I2F.U64 R0, R4 ;  /* 0x0000000400007312 */ /* 0x004e240000301000 */
[----:B0-----:R-:W-:-:S04]  /*1130*/  F2FP.BF16.F32.PACK_AB R0, RZ, R0 ;  /* 0x00000000ff00723e */ /* 0x001fc800000010ff */
[----:B------:R-:W-:Y:S01]  /*1140*/  PRMT R22, R0, 0x7610, R22 ;  /* 0x0000761000167816 */ /* 0x000fe20000000016 */
[----:B------:R-:W-:Y:S06]  /*1150*/  BRA `(.L_x_16228) ;  /* 0x0000000000107947 */ /* 0x000fec0003800000 */
.L_x_16251:
[----:B------:R-:W2:Y:S02]  /*1160*/  LDG.E R4, desc[UR36][R4.64] ;  /* 0x0000002404047981 */ /* 0x000ea4000c1e1900 */
[----:B--2---:R-:W-:-:S04]  /*1170*/  I2FP.F32.U32 R0, R4 ;  /* 0x0000000400007245 */ /* 0x004fc80000201000 */
[----:B------:R-:W-:-:S04]  /*1180*/  F2FP.BF16.F32.PACK_AB R0, RZ, R0 ;  /* 0x00000000ff00723e */ /* 0x000fc800000010ff */
[----:B------:R-:W-:-:S07]  /*1190*/  PRMT R22, R0, 0x7610, R22 ;  /* 0x0000761000167816 */ /* 0x000fce0000000016 */
.L_x_16228:
[----:B------:R-:W1:Y:S02]  /*11a0*/  S2R R23, SR_TID.X ;  /* 0x0000000000177919 */ /* 0x000e640000002100 */
[----:B-1----:R-:W-:-:S07]  /*11b0*/  VIADD R23, R23, 0x80 ;  /* 0x0000008017177836 */ /* 0x002fce0000000000 */
.L_x_16222:
[----:B------:R-:W-:Y:S05]  /*11c0*/  BSYNC B6 ;  /* 0x0000000000067941 */ /* 0x000fea0003800000 */
.L_x_16221:
        /* <DEDUP_REMOVED lines=26> */
.L_x_16261:
[----:B------:R-:W2:Y:S02]  /*1370*/  LDG.E.U8 R4, desc[UR36][R4.64] ;  /* 0x0000002404047981 */ /* 0x000ea4000c1e1100 */
[----:B--2---:R-:W-:-:S04]  /*1380*/  I2FP.F32.U32 R0, R4 ;  /* 0x0000000400007245 */ /* 0x004fc80000201000 */
[----:B------:R-:W-:-:S04]  /*1390*/  F2FP.BF16.F32.PACK_AB R0, RZ, R0 ;  /* 0x00000000ff00723e */ /* 0x000fc800000010ff */
[----:B------:R-:W-:Y:S01]  /*13a0*/  PRMT R26, R0, 0x7610, R26 ;  /* 0x00007610001a7816 */ /* 0x000fe2000000001a */
[----:B------:R-:W-:Y:S06]  /*13b0*/  BRA `(.L_x_16263) ;  /* 0x0000000c00c87947 */ /* 0x000fec0003800000 */
.L_x_16260:
        /* <DEDUP_REMOVED lines=11> */
.L_x_16265:
[----:B------:R-:W2:Y:S02]  /*1470*/  LDG.E R4, desc[UR36][R4.64] ;  /* 0x0000002404047981 */ /* 0x000ea4000c1e1900 */
[----:B--2---:R-:W-:-:S04]  /*1480*/  I2FP.F32.S32 R0, R4 ;  /* 0x0000000400007245 */ /* 0x004fc80000201400 */
[----:B------:R-:W-:-:S04]  /*1490*/  F2FP.BF16.F32.PACK_AB R0, RZ, R0 ;  /* 0x00000000ff00723e */ /* 0x000fc800000010ff */
[----:B------:R-:W-:Y:S01]  /*14a0*/  PRMT R26, R0, 0x7610, R26 ;  /* 0x00007610001a7816 */ /* 0x000fe2000000001a */
[----:B------:R-:W-:Y:S06]  /*14b0*/  BRA `(.L_x_16263) ;  /* 0x0000000c00887947 */ /* 0x000fec0003800000 */
.L_x_16264:
[----:B------:R-:W2:Y:S02]  /*14c0*/  LDG.E.U16 R4, desc[UR36][R4.64] ;  /* 0x0000002404047981 */ /* 0x000ea4000c1e1500 */
[----:B--2---:R-:W0:Y:S02]  /*14d0*/  I2F.S16 R0, R4 ;  /* 0x0000000400007306 */ /* 0x004e240000101400 */
[----:B0-----:R-:W-:-:S04]  /*14e0*/  F2FP.BF16.F32.PACK_AB R0, RZ, R0 ;  /* 0x00000000ff00723e */ /* 0x001fc800000010ff */
[----:B------:R-:W-:Y:S01]  /*14f0*/  PRMT R26, R0, 0x7610, R26 ;  /* 0x00007610001a7816 */ /* 0x000fe2000000001a */
[----:B------:R-:W-:Y:S06]  /*1500*/  BRA `(.L_x_16263) ;  /* 0x0000000c00747947 */ /* 0x000fec0003800000 */
.L_x_16259:
        /* <DEDUP_REMOVED lines=9> */
.L_x_16267:
[----:B------:R-:W2:Y:S02]  /*15a0*/  LDG.E.U16 R0, desc[UR36][R4.64] ;  /* 0x0000002404007981 */ /* 0x000ea4000c1e1500 */
[----:B--2---:R-:W-:-:S05]  /*15b0*/  HADD2.F32 R0, -RZ, R0.H0_H0 ;  /* 0x20000000ff007230 */ /* 0x004fca0000004100 */
[----:B------:R-:W-:-:S04]  /*15c0*/  F2FP.BF16.F32.PACK_AB R0, RZ, R0 ;  /* 0x00000000ff00723e */ /* 0x000fc800000010ff */
[----:B------:R-:W-:Y:S01]  /*15d0*/  PRMT R26, R0, 0x7610, R26 ;  /* 0x00007610001a7816 */ /* 0x000fe2000000001a */
[----:B------:R-:W-:Y:S06]  /*15e0*/  BRA `(.L_x_16263) ;  /* 0x0000000c003c7947 */ /* 0x000fec0003800000 */
.L_x_16266:
        /* <DEDUP_REMOVED lines=9> */
.L_x_16269:
[----:B------:R-:W2:Y:S02]  /*1680*/  LDG.E.U16 R4, desc[UR36][R4.64] ;  /* 0x0000002404047981 */ /* 0x000ea4000c1e1500 */
[----:B--2---:R-:W-:-:S05]  /*1690*/  HADD2.F32 R0, -RZ, R4.H0_H0 ;  /* 0x20000004ff007230 */ /* 0x004fca0000004100 */
[----:B------:R-:W-:-:S04]  /*16a0*/  F2FP.BF16.F32.PACK_AB R0, RZ, R0 ;  /* 0x00000000ff00723e */ /* 0x000fc800000010ff */
[----:B------:R-:W-:Y:S01]  /*16b0*/  PRMT R26, R0, 0x7610, R26 ;  /* 0x00007610001a7816 */ /* 0x000fe2000000001a */
[----:B------:R-:W-:Y:S06]  /*16c0*/  BRA `(.L_x_16263) ;  /* 0x0000000c00047947 */ /* 0x000fec0003800000 */
.L_x_16268:
        /* <DEDUP_REMOVED lines=9> */
.L_x_16258:
        /* <DEDUP_REMOVED lines=14> */
.L_x_16272:
        /* <DEDUP_REMOVED lines=9> */
.L_x_16271:
        /* <DEDUP_REMOVED lines=28> */
.L_x_16274:
        /* <DEDUP_REMOVED lines=15> */
.L_x_16273:
[----:B------:R0:W5:Y:S01]  /*1b80*/  LDG.E.U16 R26, desc[UR36][R4.64] ;  /* 0x00000024041a7981 */ /* 0x000162000c1e1500 */
[----:B------:R-:W-:Y:S05]  /*1b90*/  BRA `(.L_x_16263) ;  /* 0x0000000400d07947 */ /* 0x000fea0003800000 */
.L_x_16270:
        /* <DEDUP_REMOVED lines=13> */
.L_x_16277:
        /* <DEDUP_REMOVED lines=21> */
.L_x_16281:
[----:B------:R-:W-:Y:S05]  /*1dc0*/  BSYNC B1 ;  /* 0x0000000000017941 */ /* 0x000fea0003800000 */
.L_x_16280:
[----:B------:R-:W-:Y:S01]  /*1dd0*/  LEA R5, R0, 0x3b800000, 0x17 ;  /* 0x3b80000000057811 */ /* 0x000fe200078eb8ff */
[----:B------:R-:W-:-:S05]  /*1de0*/  IMAD.SHL.U32 R0, R3, 0x100000, RZ ;  /* 0x0010000003007824 */ /* 0x000fca00078e00ff */
[----:B------:R-:W-:-:S07]  /*1df0*/  LOP3.LUT R0, R5, R0, R6, 0xfe, !PT ;  /* 0x0000000005007212 */ /* 0x000fce00078efe06 */
.L_x_16279:
[----:B------:R-:W-:Y:S05]  /*1e00*/  BSYNC B0 ;  /* 0x0000000000007941 */ /* 0x000fea0003800000 */
.L_x_16278:
[----:B------:R-:W-:-:S04]  /*1e10*/  F2FP.BF16.F32.PACK_AB R0, RZ, R0 ;  /* 0x00000000ff00723e */ /* 0x000fc800000010ff */
[----:B------:R-:W-:Y:S01]  /*1e20*/  PRMT R26, R0, 0x7610, R26 ;  /* 0x00007610001a7816 */ /* 0x000fe2000000001a */
[----:B------:R-:W-:Y:S06]  /*1e30*/  BRA `(.L_x_16263) ;  /* 0x0000000400287947 */ /* 0x000fec0003800000 */
.L_x_16276:
        /* <DEDUP_REMOVED lines=21> */
.L_x_16285:
[----:B------:R-:W-:Y:S05]  /*1f90*/  BSYNC B1 ;  /* 0x0000000000017941 */ /* 0x000fea0003800000 */
.L_x_16284:
[----:B------:R-:W-:Y:S01]  /*1fa0*/  LEA R5, R0, 0x37800000, 0x17 ;  /* 0x3780000000057811 */ /* 0x000fe200078eb8ff */
[----:B------:R-:W-:-:S05]  /*1fb0*/  IMAD.SHL.U32 R0, R3, 0x200000, RZ ;  /* 0x0020000003007824 */ /* 0x000fca00078e00ff */
[----:B------:R-:W-:-:S07]  /*1fc0*/  LOP3.LUT R0, R5, R0, R6, 0xfe, !PT ;  /* 0x0000000005007212 */ /* 0x000fce00078efe06 */
.L_x_16283:
[----:B------:R-:W-:Y:S05]  /*1fd0*/  BSYNC B0 ;  /* 0x0000000000007941 */ /* 0x000fea0003800000 */
.L_x_16282:
[----:B------:R-:W-:-:S04]  /*1fe0*/  F2FP.BF16.F32.PACK_AB R0, RZ, R0 ;  /* 0x00000000ff00723e */ /* 0x000fc800000010ff */
[----:B------:R-:W-:Y:S01]  /*1ff0*/  PRMT R26, R0, 0x7610, R26 ;  /* 0x00007610001a7816 */ /* 0x000fe2000000001a */
[----:B------:R-:W-:Y:S06]  /*2000*/  BRA `(.L_x_16263) ;  /* 0x0000000000b47947 */ /* 0x000fec0003800000 */
.L_x_16275:
        /* <DEDUP_REMOVED lines=14> */
.L_x_16289:
[----:B------:R-:W-:Y:S05]  /*20f0*/  BSYNC B0 ;  /* 0x0000000000007941 */ /* 0x000fea0003800000 */
.L_x_16288:
[----:B------:R-:W-:-:S04]  /*2100*/  F2FP.BF16.F32.PACK_AB R0, RZ, R0 ;  /* 0x00000000ff00723e */ /* 0x000fc800000010ff */
[----:B------:R-:W-:Y:S01]  /*2110*/  PRMT R26, R0, 0x7610, R26 ;  /* 0x00007610001a7816 */ /* 0x000fe2000000001a */
[----:B------:R-:W-:Y:S06]  /*2120*/  BRA `(.L_x_16263) ;  /* 0x00000000006c7947 */ /* 0x000fec0003800000 */
.L_x_16262:
        /* <DEDUP_REMOVED lines=16> */
.L_x_16290:
[----:B------:R-:W-:Y:S01]  /*2230*/  PRMT R26, RZ, 0x7610, R26 ;  /* 0x00007610ff1a7816 */ /* 0x000fe2000000001a */
[----:B------:R-:W-:Y:S06]  /*2240*/  BRA `(.L_x_16263) ;  /* 0x0000000000247947 */ /* 0x000fec0003800000 */
.L_x_16287:
[----:B------:R-:W2:Y:S02]  /*2250*/  LDG.E.64 R4, desc[UR36][R4.64] ;  /* 0x0000002404047981 */ /* 0x000ea4000c1e1b00 */
[----:B--2---:R-:W0:Y:S02]  /*2260*/  I2F.U64 R0, R4 ;  /* 0x0000000400007312 */ /* 0x004e240000301000 */
[----:B0-----:R-:W-:-:S04]  /*2270*/  F2FP.BF16.F32.PACK_AB R0, RZ, R0 ;  /* 0x00000000ff00723e */ /* 0x001fc800000010ff */
[----:B------:R-:W-:Y:S01]  /*2280*/  PRMT R26, R0, 0x7610, R26 ;  /* 0x00007610001a7816 */ /* 0x000fe2000000001a */
[----:B------:R-:W-:Y:S06]  /*2290*/  BRA `(.L_x_16263) ;  /* 0x0000000000107947 */ /* 0x000fec0003800000 */
.L_x_16286:
[----:B------:R-:W2:Y:S02]  /*22a0*/  LDG.E R4, desc[UR36][R4.64] ;  /* 0x0000002404047981 */ /* 0x000ea4000c1e1900 */
[----:B--2---:R-:W-:-:S04]  /*22b0*/  I2FP.F32.U32 R0, R4 ;  /* 0x0000000400007245 */ /* 0x004fc80000201000 */
[----:B------:R-:W-:-:S04]  /*22c0*/  F2FP.BF16.F32.PACK_AB R0, RZ, R0 ;  /* 0x00000000ff00723e */ /* 0x000fc800000010ff */
[----:B------:R-:W-:-:S07]  /*22d0*/  PRMT R26, R0, 0x7610, R26 ;  /* 0x00007610001a7816 */ /* 0x000fce000000001a */
.L_x_16263:
[----:B------:R-:W-:-:S07]  /*22e0*/  VIADD R23, R23, 0x80 ;  /* 0x0000008017177836 */ /* 0x000fce0000000000 */
.L_x_16257:
[----:B------:R-:W-:Y:S05]  /*22f0*/  BSYNC B6 ;  /* 0x0000000000067941 */ /* 0x000fea0003800000 */
.L_x_16256:
        /* <DEDUP_REMOVED lines=28> */
.L_x_16296:
[----:B------:R-:W2:Y:S02]  /*24c0*/  LDG.E.U8 R4, desc[UR36][R4.64] ;  /* 0x0000002404047981 */ /* 0x000ea4000c1e1100 */
[----:B--2---:R-:W-:-:S04]  /*24d0*/  I2FP.F32.U32 R0, R4 ;  /* 0x0000000400007245 */ /* 0x004fc80000201000 */
[----:B------:R-:W-:-:S04]  /*24e0*/  F2FP.BF16.F32.PACK_AB R0, RZ, R0 ;  /* 0x00000000ff00723e */ /* 0x000fc800000010ff */
[----:B------:R-:W-:Y:S01]  /*24f0*/  PRMT R18, R0, 0x7610, R18 ;  /* 0x0000761000127816 */ /* 0x000fe20000000012 */
[----:B------:R-:W-:Y:S06]  /*2500*/  BRA `(.L_x_16298) ;  /* 0x0000000c00c87947 */ /* 0x000fec0003800000 */
.L_x_16295:
        /* <DEDUP_REMOVED lines=11> */
.L_x_16300:
[----:B------:R-:W2:Y:S02]  /*25c0*/  LDG.E R4, desc[UR36][R4.64] ;  /* 0x0000002404047981 */ /* 0x000ea4000c1e1900 */
[----:B--2---:R-:W-:-:S04]  /*25d0*/  I2FP.F32.S32 R0, R4 ;  /* 0x0000000400007245 */ /* 0x004fc80000201400 */
[----:B------:R-:W-:-:S04]  /*25e0*/  F2FP.BF16.F32.PACK_AB R0, RZ, R0 ;  /* 0x00000000ff00723e */ /* 0x000fc800000010ff */
[----:B------:R-:W-:Y:S01]  /*25f0*/  PRMT R18, R0, 0x7610, R18 ;  /* 0x0000761000127816 */ /* 0x000fe20000000012 */
[----:B------:R-:W-:Y:S06]  /*2600*/  BRA `(.L_x_16298) ;  /* 0x0000000c00887947 */ /* 0x000fec0003800000 */
.L_x_16299:
[----:B------:R-:W2:Y:S02]  /*2610*/  LDG.E.U16 R4, desc[UR36][R4.64] ;  /* 0x0000002404047981 */ /* 0x000ea4000c1e1500 */
[----:B--2---:R-:W0:Y:S02]  /*2620*/  I2F.S16 R0, R4 ;  /* 0x0000000400007306 */ /* 0x004e240000101400 */
[----:B0-----:R-:W-:-:S04]  /*2630*/  F2FP.BF16.F32.PACK_AB R0, RZ, R0 ;  /* 0x00000000ff00723e */ /* 0x001fc800000010ff */
[----:B------:R-:W-:Y:S01]  /*2640*/  PRMT R18, R0, 0x7610, R18 ;  /* 0x0000761000127816 */ /* 0x000fe20000000012 */
[----:B------:R-:W-:Y:S06]  /*2650*/  BRA `(.L_x_16298) ;  /* 0x0000000c00747947 */ /* 0x000fec0003800000 */
.L_x_16294:
        /* <DEDUP_REMOVED lines=9> */
.L_x_16302:
[----:B------:R-:W2:Y:S02]  /*26f0*/  LDG.E.U16 R0, desc[UR36][R4.64] ;  /* 0x0000002404007981 */ /* 0x000ea4000c1e1500 */
[----:B--2---:R-:W-:-:S05]  /*2700*/  HADD2.F32 R0, -RZ, R0.H0_H0 ;  /* 0x20000000ff007230 */ /* 0x004fca0000004100 */
[----:B------:R-:W-:-:S04]  /*2710*/  F2FP.BF16.F32.PACK_AB R0, RZ, R0 ;  /* 0x00000000ff00723e */ /* 0x000fc800000010ff */
[----:B------:R-:W-:Y:S01]  /*2720*/  PRMT R18, R0, 0x7610, R18 ;  /* 0x0000761000127816 */ /* 0x000fe20000000012 */
[----:B------:R-:W-:Y:S06]  /*2730*/  BRA `(.L_x_16298) ;  /* 0x0000000c003c7947 */ /* 0x000fec0003800000 */
.L_x_16301:
        /* <DEDUP_REMOVED lines=9> */
.L_x_16304:
[----:B------:R-:W2:Y:S02]  /*27d0*/  LDG.E.U16 R4, desc[UR36][R4.64] ;  /* 0x0000002404047981 */ /* 0x000ea4000c1e1500 */
[----:B--2---:R-:W-:-:S05]  /*27e0*/  HADD2.F32 R0, -RZ, R4.H0_H0 ;  /* 0x20000004ff007230 */ /* 0x004fca0000004100 */
[----:B------:R-:W-:-:S04]  /*27f0*/  F2FP.BF16.F32.PACK_AB R0, RZ, R0 ;  /* 0x00000000ff00723e */ /* 0x000fc800000010ff */
[----:B------:R-:W-:Y:S01]  /*2800*/  PRMT R18, R0, 0x7610, R18 ;  /* 0x0000761000127816 */ /* 0x000fe20000000012 */
[----:B------:R-:W-:Y:S06]  /*2810*/  BRA `(.L_x_16298) ;  /* 0x0000000c00047947 */ /* 0x000fec0003800000 */
.L_x_16303:
        /* <DEDUP_REMOVED lines=9> */
.L_x_16293:
        /* <DEDUP_REMOVED lines=14> */
.L_x_16307:
        /* <DEDUP_REMOVED lines=9> */
.L_x_16306:
        /* <DEDUP_REMOVED lines=28> */
.L_x_16309:
        /* <DEDUP_REMOVED lines=15> */
.L_x_16308:
[----:B------:R0:W5:Y:S01]  /*2cd0*/  LDG.E.U16 R18, desc[UR36][R4.64] ;  /* 0x0000002404127981 */ /* 0x000162000c1e1500 */
[----:B------:R-:W-:Y:S05]  /*2ce0*/  BRA `(.L_x_16298) ;  /* 0x0000000400d07947 */ /* 0x000fea0003800000 */
.L_x_16305:
        /* <DEDUP_REMOVED lines=13> */
.L_x_16312:
        /* <DEDUP_REMOVED lines=21> */
.L_x_16316:
[----:B------:R-:W-:Y:S05]  /*2f10*/  BSYNC B1 ;  /* 0x0000000000017941 */ /* 0x000fea0003800000 */
.L_x_16315:
[----:B------:R-:W-:Y:S01]  /*2f20*/  LEA R5, R0, 0x3b800000, 0x17 ;  /* 0x3b80000000057811 */ /* 0x000fe200078eb8ff */
[----:B------:R-:W-:-:S05]  /*2f30*/  IMAD.SHL.U32 R0, R3, 0x100000, RZ ;  /* 0x0010000003007824 */ /* 0x000fca00078e00ff */
[----:B------:R-:W-:-:S07]  /*2f40*/  LOP3.LUT R0, R5, R0, R6, 0xfe, !PT ;  /* 0x0000000005007212 */ /* 0x000fce00078efe06 */
.L_x_16314:
[----:B------:R-:W-:Y:S05]  /*2f50*/  BSYNC B0 ;  /* 0x0000000000007941 */ /* 0x000fea0003800000 */
.L_x_16313:
[----:B------:R-:W-:-:S04]  /*2f60*/  F2FP.BF16.F32.PACK_AB R0, RZ, R0 ;  /* 0x00000000ff00723e */ /* 0x000fc800000010ff */
[----:B------:R-:W-:Y:S01]  /*2f70*/  PRMT R18, R0, 0x7610, R18 ;  /* 0x0000761000127816 */ /* 0x000fe20000000012 */
[----:B------:R-:W-:Y:S06]  /*2f80*/  BRA `(.L_x_16298) ;  /* 0x0000000400287947 */ /* 0x000fec0003800000 */
.L_x_16311:
        /* <DEDUP_REMOVED lines=21> */
.L_x_16320:
[----:B------:R-:W-:Y:S05]  /*30e0*/  BSYNC B1 ;  /* 0x0000000000017941 */ /* 0x000fea0003800000 */
.L_x_16319:
[----:B------:R-:W-:Y:S01]  /*30f0*/  LEA R5, R0, 0x37800000, 0x17 ;  /* 0x3780000000057811 */ /* 0x000fe200078eb8ff */
[----:B------:R-:W-:-:S05]  /*3100*/  IMAD.SHL.U32 R0, R3, 0x200000, RZ ;  /* 0x0020000003007824 */ /* 0x000fca00078e00ff */
[----:B------:R-:W-:-:S07]  /*3110*/  LOP3.LUT R0, R5, R0, R6, 0xfe, !PT ;  /* 0x0000000005007212 */ /* 0x000fce00078efe06 */
.L_x_16318:
[----:B------:R-:W-:Y:S05]  /*3120*/  BSYNC B0 ;  /* 0x0000000000007941 */ /* 0x000fea0003800000 */
.L_x_16317:
[----:B------:R-:W-:-:S04]  /*3130*/  F2FP.BF16.F32.PACK_AB R0, RZ, R0 ;  /* 0x00000000ff00723e */ /* 0x000fc800000010ff */
[----:B------:R-:W-:Y:S01]  /*3140*/  PRMT R18, R0, 0x7610, R18 ;  /* 0x0000761000127816 */ /* 0x000fe20000000012 */
[----:B------:R-:W-:Y:S06]  /*3150*/  BRA `(.L_x_16298) ;  /* 0x0000000000b47947 */ /* 0x000fec0003800000 */
.L_x_16310:
        /* <DEDUP_REMOVED lines=14> */
.L_x_16324:
[----:B------:R-:W-:Y:S05]  /*3240*/  BSYNC B0 ;  /* 0x0000000000007941 */ /* 0x000fea0003800000 */
.L_x_16323:
[----:B------:R-:W-:-:S04]  /*3250*/  F2FP.BF16.F32.PACK_AB R0, RZ, R0 ;  /* 0x00000000ff00723e */ /* 0x000fc800000010ff */
[----:B------:R-:W-:Y:S01]  /*3260*/  PRMT R18, R0, 0x7610, R18 ;  /* 0x0000761000127816 */ /* 0x000fe20000000012 */
[----:B------:R-:W-:Y:S06]  /*3270*/  BRA `(.L_x_16298) ;  /* 0x00000000006c7947 */ /* 0x000fec0003800000 */
.L_x_16297:
        /* <DEDUP_REMOVED lines=16> */
.L_x_16325:
[----:B------:R-:W-:Y:S01]  /*3380*/  PRMT R18, RZ, 0x7610, R18 ;  /* 0x00007610ff127816 */ /* 0x000fe20000000012 */
[----:B------:R-:W-:Y:S06]  /*3390*/  BRA `(.L_x_16298) ;  /* 0x0000000000247947 */ /* 0x000fec0003800000 */
.L_x_16322:
[----:B------:R-:W2:Y:S02]  /*33a0*/  LDG.E.64 R4, desc[UR36][R4.64] ;  /* 0x0000002404047981 */ /* 0x000ea4000c1e1b00 */
[----:B--2---:R-:W0:Y:S02]  /*33b0*/  I2F.U64 R0, R4 ;  /* 0x0000000400007312 */ /* 0x004e240000301000 */
[----:B0-----:R-:W-:-:S04]  /*33c0*/  F2FP.BF16.F32.PACK_AB R0, RZ, R0 ;  /* 0x00000000ff00723e */ /* 0x001fc800000010ff */
[----:B------:R-:W-:Y:S01]  /*33d0*/  PRMT R18, R0, 0x7610, R18 ;  /* 0x0000761000127816 */ /* 0x000fe20000000012 */
[----:B------:R-:W-:Y:S06]  /*33e0*/  BRA `(.L_x_16298) ;  /* 0x0000000000107947 */ /* 0x000fec0003800000 */
.L_x_16321:
[----:B------:R-:W2:Y:S02]  /*33f0*/  LDG.E R4, desc[UR36][R4.64] ;  /* 0x0000002404047981 */ /* 0x000ea4000c1e1900 */
[----:B--2---:R-:W-:-:S04]  /*3400*/  I2FP.F32.U32 R0, R4 ;  /* 0x0000000400007245 */ /* 0x004fc80000201000 */
[----:B------:R-:W-:-:S04]  /*3410*/  F2FP.BF16.F32.PACK_AB R0, RZ, R0 ;  /* 0x00000000ff00723e */ /* 0x000fc800000010ff */
[----:B------:R-:W-:-:S07]  /*3420*/  PRMT R18, R0, 0x7610, R18 ;  /* 0x0000761000127816 */ /* 0x000fce0000000012 */
.L_x_16298:
[----:B------:R-:W-:-:S07]  /*3430*/  VIADD R23, R23, 0x80 ;  /* 0x0000008017177836 */ /* 0x000fce0000000000 */
.L_x_16292:
[----:B------:R-:W-:Y:S05]  /*3440*/  BSYNC B6 ;  /* 0x0000000000067941 */ /* 0x000fea0003800000 */
.L_x_16291:
        /* <DEDUP_REMOVED lines=25> */
.L_x_16331:
[----:B------:R-:W2:Y:S02]  /*35e0*/  LDG.E.U8 R4, desc[UR36][R4.64] ;  /* 0x0000002404047981 */ /* 0x000ea4000c1e1100 */
[----:B--2---:R-:W-:-:S04]  /*35f0*/  I2FP.F32.U32 R0, R4 ;  /* 0x0000000400007245 */ /* 0x004fc80000201000 */
[----:B------:R-:W-:-:S04]  /*3600*/  F2FP.BF16.F32.PACK_AB R0, RZ, R0 ;  /* 0x00000000ff00723e */ /* 0x000fc800000010ff */
[----:B------:R-:W-:Y:S01]  /*3610*/  PRMT R19, R0, 0x7610, R19 ;  /* 0x0000761000137816 */ /* 0x000fe20000000013 */
[----:B------:R-:W-:Y:S06]  /*3620*/  BRA `(.L_x_16327) ;  /* 0x0000000c00c87947 */ /* 0x000fec0003800000 */
.L_x_16330:
        /* <DEDUP_REMOVED lines=11> */
.L_x_16334:
[----:B------:R-:W2:Y:S02]  /*36e0*/  LDG.E R4, desc[UR36][R4.64] ;  /* 0x0000002404047981 */ /* 0x000ea4000c1e1900 */
[----:B--2---:R-:W-:-:S04]  /*36f0*/  I2FP.F32.S32 R0, R4 ;  /* 0x0000000400007245 */ /* 0x004fc80000201400 */
[----:B------:R-:W-:-:S04]  /*3700*/  F2FP.BF16.F32.PACK_AB R0, RZ, R0 ;  /* 0x00000000ff00723e */ /* 0x000fc800000010ff */
[----:B------:R-:W-:Y:S01]  /*3710*/  PRMT R19, R0, 0x7610, R19 ;  /* 0x0000761000137816 */ /* 0x000fe20000000013 */
[----:B------:R-:W-:Y:S06]  /*3720*/  BRA `(.L_x_16327) ;  /* 0x0000000c00887947 */ /* 0x000fec0003800000 */
.L_x_16333:
[----:B------:R-:W2:Y:S02]  /*3730*/  LDG.E.U16 R4, desc[UR36][R4.64] ;  /* 0x0000002404047981 */ /* 0x000ea4000c1e1500 */
[----:B--2---:R-:W0:Y:S02]  /*3740*/  I2F.S16 R0, R4 ;  /* 0x0000000400007306 */ /* 0x004e240000101400 */
[----:B0-----:R-:W-:-:S04]  /*3750*/  F2FP.BF16.F32.PACK_AB R0, RZ, R0 ;  /* 0x00000000ff00723e */ /* 0x001fc800000010ff */
[----:B------:R-:W-:Y:S01]  /*3760*/  PRMT R19, R0, 0x7610, R19 ;  /* 0x0000761000137816 */ /* 0x000fe20000000013 */
[----:B------:R-:W-:Y:S06]  /*3770*/  BRA `(.L_x_16327) ;  /* 0x0000000c00747947 */ /* 0x000fec0003800000 */
.L_x_16329:
        /* <DEDUP_REMOVED lines=9> */
.L_x_16336:
[----:B------:R-:W2:Y:S02]  /*3810*/  LDG.E.U16 R0, desc[UR36][R4.64] ;  /* 0x0000002404007981 */ /* 0x000ea4000c1e1500 */
[----:B--2---:R-:W-:-:S05]  /*3820*/  HADD2.F32 R0, -RZ, R0.H0_H0 ;  /* 0x20000000ff007230 */ /* 0x004fca0000004100 */
[----:B------:R-:W-:-:S04]  /*3830*/  F2FP.BF16.F32.PACK_AB R0, RZ, R0 ;  /* 0x00000000ff00723e */ /* 0x000fc800000010ff */
[----:B------:R-:W-:Y:S01]  /*3840*/  PRMT R19, R0, 0x7610, R19 ;  /* 0x0000761000137816 */ /* 0x000fe20000000013 */
[----:B------:R-:W-:Y:S06]  /*3850*/  BRA `(.L_x_16327) ;  /* 0x0000000c003c7947 */ /* 0x000fec0003800000 */
.L_x_16335:
        /* <DEDUP_REMOVED lines=9> */
.L_x_16338:
[----:B------:R-:W2:Y:S02]  /*38f0*/  LDG.E.U16 R4, desc[UR36][R4.64] ;  /* 0x0000002404047981 */ /* 0x000ea4000c1e1500 */
[----:B--2---:R-:W-:-:S05]  /*3900*/  HADD2.F32 R0, -RZ, R4.H0_H0 ;  /* 0x20000004ff007230 */ /* 0x004fca0000004100 */
[----:B------:R-:W-:-:S04]  /*3910*/  F2FP.BF16.F32.PACK_AB R0, RZ, R0 ;  /* 0x00000000ff00723e */ /* 0x000fc800000010ff */
[----:B------:R-:W-:Y:S01]  /*3920*/  PRMT R19, R0, 0x7610, R19 ;  /* 0x0000761000137816 */ /* 0x000fe20000000013 */
[----:B------:R-:W-:Y:S06]  /*3930*/  BRA `(.L_x_16327) ;  /* 0x0000000c00047947 */ /* 0x000fec0003800000 */
.L_x_16337:
        /* <DEDUP_REMOVED lines=9> */
.L_x_16328:
        /* <DEDUP_REMOVED lines=14> */
.L_x_16341:
        /* <DEDUP_REMOVED lines=9> */
.L_x_16340:
        /* <DEDUP_REMOVED lines=28> */
.L_x_16343:
        /* <DEDUP_REMOVED lines=15> */
.L_x_16342:
[----:B------:R1:W5:Y:S01]  /*3df0*/  LDG.E.U16 R19, desc[UR36][R4.64] ;  /* 0x0000002404137981 */ /* 0x000362000c1e1500 */
[----:B------:R-:W-:Y:S05]  /*3e00*/  BRA `(.L_x_16327) ;  /* 0x0000000400d07947 */ /* 0x000fea0003800000 */
.L_x_16339:
        /* <DEDUP_REMOVED lines=13> */
.L_x_16346:
        /* <DEDUP_REMOVED lines=21> */
.L_x_16350:
[----:B------:R-:W-:Y:S05]  /*4030*/  BSYNC B1 ;  /* 0x0000000000017941 */ /* 0x000fea0003800000 */
.L_x_16349:
[----:B------:R-:W-:Y:S01]  /*4040*/  LEA R5, R0, 0x3b800000, 0x17 ;  /* 0x3b80000000057811 */ /* 0x000fe200078eb8ff */
[----:B------:R-:W-:-:S05]  /*4050*/  IMAD.SHL.U32 R0, R3, 0x100000, RZ ;  /* 0x0010000003007824 */ /* 0x000fca00078e00ff */
[----:B------:R-:W-:-:S07]  /*4060*/  LOP3.LUT R0, R5, R0, R6, 0xfe, !PT ;  /* 0x0000000005007212 */ /* 0x000fce00078efe06 */
.L_x_16348:
[----:B------:R-:W-:Y:S05]  /*4070*/  BSYNC B0 ;  /* 0x0000000000007941 */ /* 0x000fea0003800000 */
.L_x_16347:
[----:B------:R-:W-:-:S04]  /*4080*/  F2FP.BF16.F32.PACK_AB R0, RZ, R0 ;  /* 0x00000000ff00723e */ /* 0x000fc800000010ff */
[----:B------:R-:W-:Y:S01]  /*4090*/  PRMT R19, R0, 0x7610, R19 ;  /* 0x0000761000137816 */ /* 0x000fe20000000013 */
[----:B------:R-:W-:Y:S06]  /*40a0*/  BRA `(.L_x_16327) ;  /* 0x0000000400287947 */ /* 0x000fec0003800000 */
.L_x_16345:
        /* <DEDUP_REMOVED lines=21> */
.L_x_16354:
[----:B------:R-:W-:Y:S05]  /*4200*/  BSYNC B1 ;  /* 0x0000000000017941 */ /* 0x000fea0003800000 */
.L_x_16353:
[----:B------:R-:W-:Y:S01]  /*4210*/  LEA R5, R0, 0x37800000, 0x17 ;  /* 0x3780000000057811 */ /* 0x000fe200078eb8ff */
[----:B------:R-:W-:-:S05]  /*4220*/  IMAD.SHL.U32 R0, R3, 0x200000, RZ ;  /* 0x0020000003007824 */ /* 0x000fca00078e00ff */
[----:B------:R-:W-:-:S07]  /*4230*/  LOP3.LUT R0, R5, R0, R6, 0xfe, !PT ;  /* 0x0000000005007212 */ /* 0x000fce00078efe06 */
.L_x_16352:
[----:B------:R-:W-:Y:S05]  /*4240*/  BSYNC B0 ;  /* 0x0000000000007941 */ /* 0x000fea0003800000 */
.L_x_16351:
[----:B------:R-:W-:-:S04]  /*4250*/  F2FP.BF16.F32.PACK_AB R0, RZ, R0 ;  /* 0x00000000ff00723e */ /* 0x000fc800000010ff */
[----:B------:R-:W-:Y:S01]  /*4260*/  PRMT R19, R0, 0x7610, R19 ;  /* 0x0000761000137816 */ /* 0x000fe20000000013 */
[----:B------:R-:W-:Y:S06]  /*4270*/  BRA `(.L_x_16327) ;  /* 0x0000000000b47947 */ /* 0x000fec0003800000 */
.L_x_16344:
        /* <DEDUP_REMOVED lines=14> */
.L_x_16358:
[----:B------:R-:W-:Y:S05]  /*4360*/  BSYNC B0 ;  /* 0x0000000000007941 */ /* 0x000fea0003800000 */
.L_x_16357:
[----:B------:R-:W-:-:S04]  /*4370*/  F2FP.BF16.F32.PACK_AB R0, RZ, R0 ;  /* 0x00000000ff00723e */ /* 0x000fc800000010ff */
[----:B------:R-:W-:Y:S01]  /*4380*/  PRMT R19, R0, 0x7610, R19 ;  /* 0x0000761000137816 */ /* 0x000fe20000000013 */
[----:B------:R-:W-:Y:S06]  /*4390*/  BRA `(.L_x_16327) ;  /* 0x00000000006c7947 */ /* 0x000fec0003800000 */
.L_x_16332:
        /* <DEDUP_REMOVED lines=16> */
.L_x_16359:
[----:B------:R-:W-:Y:S01]  /*44a0*/  PRMT R19, RZ, 0x7610, R19 ;  /* 0x00007610ff137816 */ /* 0x000fe20000000013 */
[----:B------:R-:W-:Y:S06]  /*44b0*/  BRA `(.L_x_16327) ;  /* 0x0000000000247947 */ /* 0x000fec0003800000 */
.L_x_16356:
[----:B------:R-:W2:Y:S02]  /*44c0*/  LDG.E.64 R4, desc[UR36][R4.64] ;  /* 0x0000002404047981 */ /* 0x000ea4000c1e1b00 */
[----:B--2---:R-:W0:Y:S02]  /*44d0*/  I2F.U64 R0, R4 ;  /* 0x0000000400007312 */ /* 0x004e240000301000 */
[----:B0-----:R-:W-:-:S04]  /*44e0*/  F2FP.BF16.F32.PACK_AB R0, RZ, R0 ;  /* 0x00000000ff00723e */ /* 0x001fc800000010ff */
[----:B------:R-:W-:Y:S01]  /*44f0*/  PRMT R19, R0, 0x7610, R19 ;  /* 0x0000761000137816 */ /* 0x000fe20000000013 */
[----:B------:R-:W-:Y:S06]  /*4500*/  BRA `(.L_x_16327) ;  /* 0x0000000000107947 */ /* 0x000fec0003800000 */
.L_x_16355:
[----:B------:R-:W2:Y:S02]  /*4510*/  LDG.E R4, desc[UR36][R4.64] ;  /* 0x0000002404047981 */ /* 0x000ea4000c1e1900 */
[----:B--2---:R-:W-:-:S04]  /*4520*/  I2FP.F32.U32 R0, R4 ;  /* 0x0000000400007245 */ /* 0x004fc80000201000 */
[----:B------:R-:W-:-:S04]  /*4530*/  F2FP.BF16.F32.PACK_AB R0, RZ, R0 ;  /* 0x00000000ff00723e */ /* 0x000fc800000010ff */
[----:B------:R-:W-:-:S07]  /*4540*/  PRMT R19, R0, 0x7610, R19 ;  /* 0x0000761000137816 */ /* 0x000fce0000000013 */
.L_x_16327:
[----:B------:R-:W-:Y:S05]  /*4550*/  BSYNC B6 ;  /* 0x0000000000067941 */ /* 0x000fea0003800000 */
.L_x_16326:
[----:B------:R-:W2:Y:S01]  /*4560*/  S2R R23, SR_TID.X ;  /* 0x0000000000177919 */ /* 0x000ea20000002100 */
[----:B------:R-:W-:Y:S01]  /*4570*/  ISETP.NE.AND P6, PT, R24, RZ, PT ;  /* 0x000000ff1800720c */ /* 0x000fe20003fc5270 */
[----:B------:R-:W3:Y:S01]  /*4580*/  LDC.U8 R17, c[0x0][0x234] ;  /* 0x00008d00ff117b82 */ /* 0x000ee20000000000 */
[----:B-----5:R-:W-:Y:S01]  /*4590*/  ISETP.NE.AND P5, PT, R19, RZ, PT ;  /* 0x000000ff1300720c */ /* 0x020fe20003fa5270 */
[----:B------:R-:W-:Y:S01]  /*45a0*/  BSSY B6, `(.L_x_16360) ;  /* 0x000011a000067945 */ /* 0x000fe20003800000 */
[----:B------:R-:W-:Y:S01]  /*45b0*/  ISETP.NE.AND P4, PT, R27, RZ, PT ;  /* 0x000000ff1b00720c */ /* 0x000fe20003f85270 */
[C---:B--2---:R-:W-:Y:S01]  /*45c0*/  VIADD R3, R23.reuse, 0x100 ;  /* 0x0000010017037836 */ /* 0x044fe20000000000 */
[C---:B------:R-:W-:Y:S01]  /*45d0*/  ISETP.GE.AND P2, PT, R23.reuse, R16, PT ;  /* 0x000000101700720c */ /* 0x040fe20003f46270 */
[----:B------:R-:W-:-:S03]  /*45e0*/  VIADD R25, R23, 0x80 ;  /* 0x0000008017197836 */ /* 0x000fc60000000000 */
[----:B------:R-:W-:Y:S01]  /*45f0*/  ISETP.GE.AND P3, PT, R3, R16, PT ;  /* 0x000000100300720c */ /* 0x000fe20003f66270 */
[----:B------:R-:W-:-:S05]  /*4600*/  VIADD R3, R23, 0x180 ;  /* 0x0000018017037836 */ /* 0x000fca0000000000 */
[----:B------:R-:W-:-:S07]  /*4610*/  ISETP.GE.AND P1, PT, R3, R16, PT ;  /* 0x000000100300720c */ /* 0x000fce0003f26270 */
[----:B------:R-:W-:-:S05]  /*4620*/  @!P3 IMAD.U32 R0, R18, 0x10000, RZ ;  /* 0x000100001200b824 */ /* 0x000fca00078e00ff */
[----:B------:R-:W-:Y:S01]  /*4630*/  @!P3 FSETP.NEU.FTZ.AND P6, PT, R0, -INF , PT ;  /* 0xff8000000000b80b */ /* 0x000fe20003fdd000 */
[----:B------:R-:W-:Y:S02]  /*4640*/  @!P2 IMAD.U32 R0, R22, 0x10000, RZ ;  /* 0x000100001600a824 */ /* 0x000fe400078e00ff */
[----:B------:R-:W-:Y:S01]  /*4650*/  @!P1 IMAD.U32 R19, R19, 0x10000, RZ ;  /* 0x0001000013139824 */ /* 0x000fe200078e00ff */
[----:B------:R-:W-:Y:S02]  /*4660*/  @!P3 SEL R18, RZ, 0x1, P6 ;  /* 0x00000001ff12b807 */ /* 0x000fe40003000000 */
[----:B------:R-:W-:Y:S02]  /*4670*/  ISETP.GE.AND P3, PT, R25, R16, PT ;  /* 0x000000101900720c */ /* 0x000fe40003f66270 */
[----:B------:R-:W-:Y:S02]  /*4680*/  @!P2 FSETP.NEU.FTZ.AND P0, PT, R0, -INF , PT ;  /* 0xff8000000000a80b */ /* 0x000fe40003f1d000 */
[----:B------:R-:W-:-:S02]  /*4690*/  @!P1 FSETP.NEU.FTZ.AND P5, PT, R19, -INF , PT ;  /* 0xff8000001300980b */ /* 0x000fc40003fbd000 */
[----:B------:R-:W-:Y:S02]  /*46a0*/  P2R R24, PR, RZ, 0x40 ;  /* 0x00000040ff187803 */ /* 0x000fe40000000000 */
[----:B01----:R-:W-:Y:S02]  /*46b0*/  @!P2 SEL R5, RZ, 0x1, P0 ;  /* 0x00000001ff05a807 */ /* 0x003fe40000000000 */
[----:B------:R-:W-:Y:S02]  /*46c0*/  P2R R19, PR, RZ, 0x20 ;  /* 0x00000020ff137803 */ /* 0x000fe40000000000 */
[----:B------:R-:W-:Y:S01]  /*46d0*/  @!P1 SEL R22, RZ, 0x1, P5 ;  /* 0x00000001ff169807 */ /* 0x000fe20002800000 */
[----:B------:R-:W-:-:S05]  /*46e0*/  @!P3 IMAD.U32 R3, R26, 0x10000, RZ ;  /* 0x000100001a03b824 */ /* 0x000fca00078e00ff */
[----:B------:R-:W-:-:S04]  /*46f0*/  @!P3 FSETP.NEU.FTZ.AND P4, PT, R3, -INF , PT ;  /* 0xff8000000300b80b */ /* 0x000fc80003f9d000 */
[----:B------:R-:W-:Y:S02]  /*4700*/  P2R R27, PR, RZ, 0x10 ;  /* 0x00000010ff1b7803 */ /* 0x000fe40000000000 */
[----:B------:R-:W-:Y:S01]  /*4710*/  @!P3 SEL R26, RZ, 0x1, P4 ;  /* 0x00000001ff1ab807 */ /* 0x000fe20002000000 */
[----:B---3--:R-:W-:Y:S06]  /*4720*/  @P2 BRA `(.L_x_16361) ;  /* 0x0000001000042947 */ /* 0x008fec0003800000 */
[----:B------:R-:W0:Y:S01]  /*4730*/  LDC.64 R8, c[0x0][0x218] ;  /* 0x00008600ff087b82 */ /* 0x000e220000000a00 */
        /* <DEDUP_REMOVED lines=20> */
.L_x_16365:
[----:B------:R0:W-:Y:S01]  /*4880*/  STG.E.U8 desc[UR36][R8.64], R5 ;  /* 0x0000000508007986 */ /* 0x0001e2000c101124 */
[----:B------:R-:W-:Y:S01]  /*4890*/  IMAD.MOV.U32 R23, RZ, RZ, R25 ;  /* 0x000000ffff177224 */ /* 0x000fe200078e0019 */
[----:B------:R-:W-:Y:S06]  /*48a0*/  BRA `(.L_x_16361) ;  /* 0x0000000c00a47947 */ /* 0x000fec0003800000 */
.L_x_16364:
[----:B------:R-:W-:-:S13]  /*48b0*/  ISETP.NE.AND P0, PT, R0, 0x2, PT ;  /* 0x000000020000780c */ /* 0x000fda0003f05270 */
[----:B------:R-:W-:Y:S05]  /*48c0*/  @!P0 BRA `(.L_x_16367) ;  /* 0x0000000000308947 */ /* 0x000fea0003800000 */
[----:B------:R-:W-:-:S13]  /*48d0*/  ISETP.NE.AND P0, PT, R0, 0x3, PT ;  /* 0x000000030000780c */ /* 0x000fda0003f05270 */
[----:B------:R-:W-:Y:S05]  /*48e0*/  @!P0 BRA `(.L_x_16368) ;  /* 0x00000000001c8947 */ /* 0x000fea0003800000 */
[----:B------:R-:W-:-:S13]  /*48f0*/  ISETP.NE.AND P0, PT, R0, 0x4, PT ;  /* 0x000000040000780c */ /* 0x000fda0003f05270 */
[----:B------:R-:W-:Y:S05]  /*4900*/  @P0 BRA `(.L_x_16366) ;  /* 0x0000000c00280947 */ /* 0x000fea0003800000 */
[--C-:B------:R-:W-:Y:S01]  /*4910*/  SHF.R.S32.HI R7, RZ, 0x1f, R5.reuse ;  /* 0x0000001fff077819 */ /* 0x100fe20000011405 */
[----:B------:R-:W-:Y:S02]  /*4920*/  IMAD.MOV.U32 R6, RZ, RZ, R5 ;  /* 0x000000ffff067224 */ /* 0x000fe400078e0005 */
[----:B------:R-:W-:-:S03]  /*4930*/  IMAD.MOV.U32 R23, RZ, RZ, R25 ;  /* 0x000000ffff177224 */ /* 0x000fc600078e0019 */
[----:B------:R0:W-:Y:S01]  /*4940*/  STG.E.64 desc[UR36][R8.64], R6 ;  /* 0x0000000608007986 */ /* 0x0001e2000c101b24 */
[----:B------:R-:W-:Y:S05]  /*4950*/  BRA `(.L_x_16361) ;  /* 0x0000000c00787947 */ /* 0x000fea0003800000 */
.L_x_16368:
[----:B------:R0:W-:Y:S01]  /*4960*/  STG.E desc[UR36][R8.64], R5 ;  /* 0x0000000508007986 */ /* 0x0001e2000c101924 */
[----:B------:R-:W-:Y:S01]  /*4970*/  IMAD.MOV.U32 R23, RZ, RZ, R25 ;  /* 0x000000ffff177224 */ /* 0x000fe200078e0019 */
[----:B------:R-:W-:Y:S06]  /*4980*/  BRA `(.L_x_16361) ;  /* 0x0000000c006c7947 */ /* 0x000fec0003800000 */
.L_x_16367:
[----:B------:R0:W-:Y:S01]  /*4990*/  STG.E.U16 desc[UR36][R8.64], R5 ;  /* 0x0000000508007986 */ /* 0x0001e2000c101524 */
[----:B------:R-:W-:Y:S01]  /*49a0*/  IMAD.MOV.U32 R23, RZ, RZ, R25 ;  /* 0x000000ffff177224 */ /* 0x000fe200078e0019 */
[----:B------:R-:W-:Y:S06]  /*49b0*/  BRA `(.L_x_16361) ;  /* 0x0000000c00607947 */ /* 0x000fec0003800000 */
.L_x_16363:
        /* <DEDUP_REMOVED lines=10> */
.L_x_16370:
[----:B------:R-:W0:Y:S01]  /*4a60*/  I2F.S16 R0, R5 ;  /* 0x0000000500007306 */ /* 0x000e220000101400 */
[----:B------:R-:W-:Y:S01]  /*4a70*/  IMAD.MOV.U32 R23, RZ, RZ, R25 ;  /* 0x000000ffff177224 */ /* 0x000fe200078e0019 */
[----:B0-----:R-:W-:-:S05]  /*4a80*/  F2FP.F16.F32.PACK_AB R0, RZ, R0 ;  /* 0x00000000ff00723e */ /* 0x001fca00000000ff */
[----:B------:R0:W-:Y:S01]  /*4a90*/  STG.E.U16 desc[UR36][R8.64], R0 ;  /* 0x0000000008007986 */ /* 0x0001e2000c101524 */
[----:B------:R-:W-:Y:S05]  /*4aa0*/  BRA `(.L_x_16361) ;  /* 0x0000000c00247947 */ /* 0x000fea0003800000 */
.L_x_16369:
        /* <DEDUP_REMOVED lines=11> */
.L_x_16372:
[----:B------:R-:W0:Y:S01]  /*4b60*/  I2F.S16 R5, R5 ;  /* 0x0000000500057306 */ /* 0x000e220000101400 */
[----:B------:R-:W-:Y:S01]  /*4b70*/  IMAD.MOV.U32 R23, RZ, RZ, R25 ;  /* 0x000000ffff177224 */ /* 0x000fe200078e0019 */
[----:B0-----:R-:W-:-:S04]  /*4b80*/  F2FP.F16.F32.PACK_AB R3, RZ, R5 ;  /* 0x00000005ff03723e */ /* 0x001fc800000000ff */
[----:B------:R-:W-:-:S05]  /*4b90*/  PRMT R3, R3, 0x5410, RZ ;  /* 0x0000541003037816 */ /* 0x000fca00000000ff */
[----:B------:R0:W-:Y:S01]  /*4ba0*/  STG.E desc[UR36][R8.64], R3 ;  /* 0x0000000308007986 */ /* 0x0001e2000c101924 */
[----:B------:R-:W-:Y:S05]  /*4bb0*/  BRA `(.L_x_16361) ;  /* 0x0000000800e07947 */ /* 0x000fea0003800000 */
.L_x_16371:
[----:B------:R-:W0:Y:S01]  /*4bc0*/  I2F.F64.S16 R4, R5 ;  /* 0x0000000500047312 */ /* 0x000e220000101c00 */
[----:B------:R-:W-:Y:S01]  /*4bd0*/  IMAD.MOV.U32 R23, RZ, RZ, R25 ;  /* 0x000000ffff177224 */ /* 0x000fe200078e0019 */
[----:B0-----:R0:W-:Y:S01]  /*4be0*/  STG.E.64 desc[UR36][R8.64], R4 ;  /* 0x0000000408007986 */ /* 0x0011e2000c101b24 */
[----:B------:R-:W-:Y:S05]  /*4bf0*/  BRA `(.L_x_16361) ;  /* 0x0000000800d07947 */ /* 0x000fea0003800000 */
.L_x_16362:
        /* <DEDUP_REMOVED lines=8> */
[----:B------:R-:W-:Y:S01]  /*4c80*/  SEL R3, RZ, 0x1, P0 ;  /* 0x00000001ff037807 */ /* 0x000fe20000000000 */
[----:B------:R-:W-:-:S04]  /*4c90*/  IMAD.MOV.U32 R23, RZ, RZ, R25 ;  /* 0x000000ffff177224 */ /* 0x000fc800078e0019 */
[----:B------:R0:W-:Y:S01]  /*4ca0*/  STG.E.U8 desc[UR36][R8.64], R3 ;  /* 0x0000000308007986 */ /* 0x0001e2000c101124 */
[----:B------:R-:W-:Y:S05]  /*4cb0*/  BRA `(.L_x_16361) ;  /* 0x0000000800a07947 */ /* 0x000fea0003800000 */
.L_x_16375:
[----:B------:R-:W0:Y:S01]  /*4cc0*/  I2F.F64.S16 R4, R5 ;  /* 0x0000000500047312 */ /* 0x000e220000101c00 */
[----:B------:R-:W-:Y:S01]  /*4cd0*/  CS2R R6, SRZ ;  /* 0x0000000000067805 */ /* 0x000fe2000001ff00 */
[----:B------:R-:W-:-:S04]  /*4ce0*/  IMAD.MOV.U32 R23, RZ, RZ, R25 ;  /* 0x000000ffff177224 */ /* 0x000fc800078e0019 */
[----:B0-----:R0:W-:Y:S01]  /*4cf0*/  STG.E.128 desc[UR36][R8.64], R4 ;  /* 0x0000000408007986 */ /* 0x0011e2000c101d24 */
[----:B------:R-:W-:Y:S05]  /*4d00*/  BRA `(.L_x_16361) ;  /* 0x00000008008c7947 */ /* 0x000fea0003800000 */
.L_x_16374:
        /* <DEDUP_REMOVED lines=21> */
.L_x_16379:
[----:B------:R-:W-:Y:S05]  /*4e60*/  BSYNC B0 ;  /* 0x0000000000007941 */ /* 0x000fea0003800000 */
.L_x_16378:
[----:B------:R-:W-:Y:S01]  /*4e70*/  LOP3.LUT R7, R0, R7, RZ, 0xfc, !PT ;  /* 0x0000000700077212 */ /* 0x000fe200078efcff */
[----:B------:R-:W-:-:S04]  /*4e80*/  IMAD.MOV.U32 R23, RZ, RZ, R25 ;  /* 0x000000ffff177224 */ /* 0x000fc800078e0019 */
[----:B------:R0:W-:Y:S01]  /*4e90*/  STG.E.U8 desc[UR36][R8.64], R7 ;  /* 0x0000000708007986 */ /* 0x0001e2000c101124 */
[----:B------:R-:W-:Y:S05]  /*4ea0*/  BRA `(.L_x_16361) ;  /* 0x0000000800247947 */ /* 0x000fea0003800000 */
.L_x_16377:
        /* <DEDUP_REMOVED lines=13> */
.L_x_16381:
[----:B------:R-:W-:Y:S01]  /*4f80*/  IMAD.MOV.U32 R0, RZ, RZ, 0x7f ;  /* 0x0000007fff007424 */ /* 0x000fe200078e00ff */
[----:B------:R-:W-:-:S04]  /*4f90*/  ISETP.GT.U32.AND P0, PT, R3, 0x7f800000, PT ;  /* 0x7f8000000300780c */ /* 0x000fc80003f04070 */
[----:B------:R-:W-:-:S09]  /*4fa0*/  SEL R0, R0, 0x7c, P0 ;  /* 0x0000007c00007807 */ /* 0x000fd20000000000 */
.L_x_16382:
[----:B------:R-:W-:Y:S05]  /*4fb0*/  BSYNC B0 ;  /* 0x0000000000007941 */ /* 0x000fea0003800000 */
.L_x_16380:
[----:B------:R-:W-:Y:S01]  /*4fc0*/  LOP3.LUT R3, R5, 0x80000000, RZ, 0xc0, !PT ;  /* 0x8000000005037812 */ /* 0x000fe200078ec0ff */
[----:B------:R-:W-:-:S03]  /*4fd0*/  IMAD.MOV.U32 R23, RZ, RZ, R25 ;  /* 0x000000ffff177224 */ /* 0x000fc600078e0019 */
[----:B------:R-:W-:-:S04]  /*4fe0*/  SHF.R.U32.HI R3, RZ, 0x18, R3 ;  /* 0x00000018ff037819 */ /* 0x000fc80000011603 */
[----:B------:R-:W-:-:S05]  /*4ff0*/  LOP3.LUT R3, R0, R3, RZ, 0xfc, !PT ;  /* 0x0000000300037212 */ /* 0x000fca00078efcff */
[----:B------:R0:W-:Y:S01]  /*5000*/  STG.E.U8 desc[UR36][R8.64], R3 ;  /* 0x0000000308007986 */ /* 0x0001e2000c101124 */
[----:B------:R-:W-:Y:S05]  /*5010*/  BRA `(.L_x_16361) ;  /* 0x0000000400c87947 */ /* 0x000fea0003800000 */
.L_x_16376:
[----:B------:R-:W0:Y:S01]  /*5020*/  I2F.S16 R0, R5 ;  /* 0x0000000500007306 */ /* 0x000e220000101400 */
[----:B------:R-:W-:Y:S01]  /*5030*/  IMAD.MOV.U32 R23, RZ, RZ, R25 ;  /* 0x000000ffff177224 */ /* 0x000fe200078e0019 */
[----:B0-----:R-:W-:-:S05]  /*5040*/  F2FP.BF16.F32.PACK_AB R0, RZ, R0 ;  /* 0x00000000ff00723e */ /* 0x001fca00000010ff */
[----:B------:R0:W-:Y:S01]  /*5050*/  STG.E.U16 desc[UR36][R8.64], R0 ;  /* 0x0000000008007986 */ /* 0x0001e2000c101524 */
[----:B------:R-:W-:Y:S05]  /*5060*/  BRA `(.L_x_16361) ;  /* 0x0000000400b47947 */ /* 0x000fea0003800000 */
.L_x_16373:
        /* <DEDUP_REMOVED lines=11> */
.L_x_16385:
        /* <DEDUP_REMOVED lines=17> */
.L_x_16388:
[----:B------:R-:W-:-:S04]  /*5230*/  LOP3.LUT R3, R5, 0x80000000, RZ, 0xc0, !PT ;  /* 0x8000000005037812 */ /* 0x000fc800078ec0ff */
[----:B------:R-:W-:-:S04]  /*5240*/  SHF.R.U32.HI R3, RZ, 0x18, R3 ;  /* 0x00000018ff037819 */ /* 0x000fc80000011603 */
[----:B------:R-:W-:-:S04]  /*5250*/  LOP3.LUT R0, R0, R3, RZ, 0xfc, !PT ;  /* 0x0000000300007212 */ /* 0x000fc800078efcff */
[----:B------:R-:W-:-:S07]  /*5260*/  PRMT R4, R0, 0x7610, R4 ;  /* 0x0000761000047816 */ /* 0x000fce0000000004 */
.L_x_16387:
[----:B------:R-:W-:Y:S05]  /*5270*/  BSYNC B0 ;  /* 0x0000000000007941 */ /* 0x000fea0003800000 */
.L_x_16386:
[----:B------:R3:W-:Y:S01]  /*5280*/  STG.E.U8 desc[UR36][R8.64], R4 ;  /* 0x0000000408007986 */ /* 0x0007e2000c101124 */
[----:B------:R-:W-:Y:S01]  /*5290*/  IMAD.MOV.U32 R23, RZ, RZ, R25 ;  /* 0x000000ffff177224 */ /* 0x000fe200078e0019 */
[----:B------:R-:W-:Y:S06]  /*52a0*/  BRA `(.L_x_16361) ;  /* 0x0000000400247947 */ /* 0x000fec0003800000 */
.L_x_16384:
        /* <DEDUP_REMOVED lines=17> */
.L_x_16391:
[----:B------:R-:W-:-:S04]  /*53c0*/  LOP3.LUT R3, R5, 0x80000000, RZ, 0xc0, !PT ;  /* 0x8000000005037812 */ /* 0x000fc800078ec0ff */
[----:B------:R-:W-:-:S04]  /*53d0*/  SHF.R.U32.HI R3, RZ, 0x18, R3 ;  /* 0x00000018ff037819 */ /* 0x000fc80000011603 */
[----:B------:R-:W-:-:S04]  /*53e0*/  LOP3.LUT R0, R0, R3, RZ, 0xfc, !PT ;  /* 0x0000000300007212 */ /* 0x000fc800078efcff */
[----:B------:R-:W-:-:S07]  /*53f0*/  PRMT R4, R0, 0x7610, R4 ;  /* 0x0000761000047816 */ /* 0x000fce0000000004 */
.L_x_16390:
[----:B------:R-:W-:Y:S05]  /*5400*/  BSYNC B0 ;  /* 0x0000000000007941 */ /* 0x000fea0003800000 */
.L_x_16389:
[----:B------:R0:W-:Y:S01]  /*5410*/  STG.E.U8 desc[UR36][R8.64], R4 ;  /* 0x0000000408007986 */ /* 0x0001e2000c101124 */
[----:B------:R-:W-:Y:S01]  /*5420*/  IMAD.MOV.U32 R23, RZ, RZ, R25 ;  /* 0x000000ffff177224 */ /* 0x000fe200078e0019 */
[----:B------:R-:W-:Y:S06]  /*5430*/  BRA `(.L_x_16361) ;  /* 0x0000000000c07947 */ /* 0x000fec0003800000 */
.L_x_16383:
        /* <DEDUP_REMOVED lines=23> */
.L_x_16366:
        /* <DEDUP_REMOVED lines=16> */
.L_x_16394:
[----:B------:R-:W-:Y:S01]  /*56b0*/  IMAD.MOV.U32 R23, RZ, RZ, R25 ;  /* 0x000000ffff177224 */ /* 0x000fe200078e0019 */
[----:B------:R-:W-:Y:S06]  /*56c0*/  BRA `(.L_x_16361) ;  /* 0x00000000001c7947 */ /* 0x000fec0003800000 */
.L_x_16393:
[--C-:B------:R-:W-:Y:S01]  /*56d0*/  SHF.R.S32.HI R7, RZ, 0x1f, R5.reuse ;  /* 0x0000001fff077819 */ /* 0x100fe20000011405 */
[----:B------:R-:W-:Y:S02]  /*56e0*/  IMAD.MOV.U32 R6, RZ, RZ, R5 ;  /* 0x000000ffff067224 */ /* 0x000fe400078e0005 */
[----:B------:R-:W-:-:S03]  /*56f0*/  IMAD.MOV.U32 R23, RZ, RZ, R25 ;  /* 0x000000ffff177224 */ /* 0x000fc600078e0019 */
[----:B------:R2:W-:Y:S01]  /*5700*/  STG.E.64 desc[UR36][R8.64], R6 ;  /* 0x0000000608007986 */ /* 0x0005e2000c101b24 */
[----:B------:R-:W-:Y:S05]  /*5710*/  BRA `(.L_x_16361) ;  /* 0x0000000000087947 */ /* 0x000fea0003800000 */
.L_x_16392:
[----:B------:R0:W-:Y:S01]  /*5720*/  STG.E desc[UR36][R8.64], R5 ;  /* 0x0000000508007986 */ /* 0x0001e2000c101924 */
[----:B------:R-:W-:-:S07]  /*5730*/  IMAD.MOV.U32 R23, RZ, RZ, R25 ;  /* 0x000000ffff177224 */ /* 0x000fce00078e0019 */
.L_x_16361:
[----:B------:R-:W-:Y:S05]  /*5740*/  BSYNC B6 ;  /* 0x0000000000067941 */ /* 0x000fea0003800000 */
.L_x_16360:
        /* <DEDUP_REMOVED lines=23> */
.L_x_16400:
[----:B------:R0:W-:Y:S01]  /*58c0*/  STG.E.U8 desc[UR36][R8.64], R26 ;  /* 0x0000001a08007986 */ /* 0x0001e2000c101124 */
[----:B------:R-:W-:Y:S05]  /*58d0*/  BRA `(.L_x_16402) ;  /* 0x0000000c00507947 */ /* 0x000fea0003800000 */
.L_x_16399:
        /* <DEDUP_REMOVED lines=9> */
.L_x_16404:
[----:B------:R0:W-:Y:S01]  /*5970*/  STG.E desc[UR36][R8.64], R26 ;  /* 0x0000001a08007986 */ /* 0x0001e2000c101924 */
[----:B------:R-:W-:Y:S05]  /*5980*/  BRA `(.L_x_16402) ;  /* 0x0000000c00247947 */ /* 0x000fea0003800000 */
.L_x_16403:
[----:B------:R0:W-:Y:S01]  /*5990*/  STG.E.U16 desc[UR36][R8.64], R26 ;  /* 0x0000001a08007986 */ /* 0x0001e2000c101524 */
[----:B------:R-:W-:Y:S05]  /*59a0*/  BRA `(.L_x_16402) ;  /* 0x0000000c001c7947 */ /* 0x000fea0003800000 */
.L_x_16398:
        /* <DEDUP_REMOVED lines=9> */
.L_x_16406:
[----:B------:R-:W0:Y:S02]  /*5a40*/  I2F.S16 R0, R26 ;  /* 0x0000001a00007306 */ /* 0x000e240000101400 */
[----:B0-----:R-:W-:-:S05]  /*5a50*/  F2FP.F16.F32.PACK_AB R0, RZ, R0 ;  /* 0x00000000ff00723e */ /* 0x001fca00000000ff */
[----:B------:R0:W-:Y:S01]  /*5a60*/  STG.E.U16 desc[UR36][R8.64], R0 ;  /* 0x0000000008007986 */ /* 0x0001e2000c101524 */
[----:B------:R-:W-:Y:S05]  /*5a70*/  BRA `(.L_x_16402) ;  /* 0x0000000800e87947 */ /* 0x000fea0003800000 */
.L_x_16405:
        /* <DEDUP_REMOVED lines=10> */
.L_x_16408:
[----:B------:R-:W0:Y:S02]  /*5b20*/  I2F.S16 R26, R26 ;  /* 0x0000001a001a7306 */ /* 0x000e240000101400 */
[----:B0-----:R-:W-:-:S04]  /*5b30*/  F2FP.F16.F32.PACK_AB R3, RZ, R26 ;  /* 0x0000001aff03723e */ /* 0x001fc800000000ff */
[----:B------:R-:W-:-:S05]  /*5b40*/  PRMT R3, R3, 0x5410, RZ ;  /* 0x0000541003037816 */ /* 0x000fca00000000ff */
[----:B------:R0:W-:Y:S01]  /*5b50*/  STG.E desc[UR36][R8.64], R3 ;  /* 0x0000000308007986 */ /* 0x0001e2000c101924 */
[----:B------:R-:W-:Y:S05]  /*5b60*/  BRA `(.L_x_16402) ;  /* 0x0000000800ac7947 */ /* 0x000fea0003800000 */
.L_x_16407:
[----:B------:R-:W0:Y:S02]  /*5b70*/  I2F.F64.S16 R26, R26 ;  /* 0x0000001a001a7312 */ /* 0x000e240000101c00 */
[----:B0-----:R0:W-:Y:S01]  /*5b80*/  STG.E.64 desc[UR36][R8.64], R26 ;  /* 0x0000001a08007986 */ /* 0x0011e2000c101b24 */
[----:B------:R-:W-:Y:S05]  /*5b90*/  BRA `(.L_x_16402) ;  /* 0x0000000800a07947 */ /* 0x000fea0003800000 */
.L_x_16397:
        /* <DEDUP_REMOVED lines=9> */
[----:B------:R-:W-:-:S05]  /*5c30*/  SEL R3, RZ, 0x1, P1 ;  /* 0x00000001ff037807 */ /* 0x000fca0000800000 */
[----:B------:R0:W-:Y:S01]  /*5c40*/  STG.E.U8 desc[UR36][R8.64], R3 ;  /* 0x0000000308007986 */ /* 0x0001e2000c101124 */
[----:B------:R-:W-:Y:S05]  /*5c50*/  BRA `(.L_x_16402) ;  /* 0x0000000800707947 */ /* 0x000fea0003800000 */
.L_x_16411:
[----:B------:R-:W0:Y:S01]  /*5c60*/  I2F.F64.S16 R4, R26 ;  /* 0x0000001a00047312 */ /* 0x000e220000101c00 */
[----:B------:R-:W-:-:S05]  /*5c70*/  CS2R R6, SRZ ;  /* 0x0000000000067805 */ /* 0x000fca000001ff00 */
[----:B0-----:R0:W-:Y:S01]  /*5c80*/  STG.E.128 desc[UR36][R8.64], R4 ;  /* 0x0000000408007986 */ /* 0x0011e2000c101d24 */
[----:B------:R-:W-:Y:S05]  /*5c90*/  BRA `(.L_x_16402) ;  /* 0x0000000800607947 */ /* 0x000fea0003800000 */
.L_x_16410:
        /* <DEDUP_REMOVED lines=21> */
.L_x_16415:
[----:B------:R-:W-:Y:S05]  /*5df0*/  BSYNC B0 ;  /* 0x0000000000007941 */ /* 0x000fea0003800000 */
.L_x_16414:
[----:B------:R-:W-:-:S05]  /*5e00*/  LOP3.LUT R5, R0, R5, RZ, 0xfc, !PT ;  /* 0x0000000500057212 */ /* 0x000fca00078efcff */
[----:B------:R0:W-:Y:S01]  /*5e10*/  STG.E.U8 desc[UR36][R8.64], R5 ;  /* 0x0000000508007986 */ /* 0x0001e2000c101124 */
[----:B------:R-:W-:Y:S05]  /*5e20*/  BRA `(.L_x_16402) ;  /* 0x0000000400fc7947 */ /* 0x000fea0003800000 */
.L_x_16413:
        /* <DEDUP_REMOVED lines=13> */
.L_x_16417:
[----:B------:R-:W-:Y:S01]  /*5f00*/  IMAD.MOV.U32 R0, RZ, RZ, 0x7f ;  /* 0x0000007fff007424 */ /* 0x000fe200078e00ff */
[----:B------:R-:W-:-:S04]  /*5f10*/  ISETP.GT.U32.AND P0, PT, R3, 0x7f800000, PT ;  /* 0x7f8000000300780c */ /* 0x000fc80003f04070 */
[----:B------:R-:W-:-:S09]  /*5f20*/  SEL R0, R0, 0x7c, P0 ;  /* 0x0000007c00007807 */ /* 0x000fd20000000000 */
.L_x_16418:
[----:B------:R-:W-:Y:S05]  /*5f30*/  BSYNC B0 ;  /* 0x0000000000007941 */ /* 0x000fea0003800000 */
.L_x_16416:
[----:B------:R-:W-:-:S04]  /*5f40*/  LOP3.LUT R3, R5, 0x80000000, RZ, 0xc0, !PT ;  /* 0x8000000005037812 */ /* 0x000fc800078ec0ff */
[----:B------:R-:W-:-:S04]  /*5f50*/  SHF.R.U32.HI R3, RZ, 0x18, R3 ;  /* 0x00000018ff037819 */ /* 0x000fc80000011603 */
[----:B------:R-:W-:-:S05]  /*5f60*/  LOP3.LUT R3, R0, R3, RZ, 0xfc, !PT ;  /* 0x0000000300037212 */ /* 0x000fca00078efcff */
[----:B------:R0:W-:Y:S01]  /*5f70*/  STG.E.U8 desc[UR36][R8.64], R3 ;  /* 0x0000000308007986 */ /* 0x0001e2000c101124 */
[----:B------:R-:W-:Y:S05]  /*5f80*/  BRA `(.L_x_16402) ;  /* 0x0000000400a47947 */ /* 0x000fea0003800000 */
.L_x_16412:
[----:B------:R-:W0:Y:S02]  /*5f90*/  I2F.S16 R0, R26 ;  /* 0x0000001a00007306 */ /* 0x000e240000101400 */
[----:B0-----:R-:W-:-:S05]  /*5fa0*/  F2FP.BF16.F32.PACK_AB R0, RZ, R0 ;  /* 0x00000000ff00723e */ /* 0x001fca00000010ff */
[----:B------:R0:W-:Y:S01]  /*5fb0*/  STG.E.U16 desc[UR36][R8.64], R0 ;  /* 0x0000000008007986 */ /* 0x0001e2000c101524 */
[----:B------:R-:W-:Y:S05]  /*5fc0*/  BRA `(.L_x_16402) ;  /* 0x0000000400947947 */ /* 0x000fea0003800000 */
.L_x_16409:
        /* <DEDUP_REMOVED lines=10> */
.L_x_16421:
        /* <DEDUP_REMOVED lines=17> */
.L_x_16424:
[----:B------:R-:W-:-:S04]  /*6180*/  LOP3.LUT R3, R5, 0x80000000, RZ, 0xc0, !PT ;  /* 0x8000000005037812 */ /* 0x000fc800078ec0ff */
[----:B------:R-:W-:-:S04]  /*6190*/  SHF.R.U32.HI R3, RZ, 0x18, R3 ;  /* 0x00000018ff037819 */ /* 0x000fc80000011603 */
[----:B------:R-:W-:-:S04]  /*61a0*/  LOP3.LUT R0, R0, R3, RZ, 0xfc, !PT ;  /* 0x0000000300007212 */ /* 0x000fc800078efcff */
[----:B------:R-:W-:-:S07]  /*61b0*/  PRMT R4, R0, 0x7610, R4 ;  /* 0x0000761000047816 */ /* 0x000fce0000000004 */
.L_x_16423:
[----:B------:R-:W-:Y:S05]  /*61c0*/  BSYNC B0 ;  /* 0x0000000000007941 */ /* 0x000fea0003800000 */
.L_x_16422:
[----:B------:R3:W-:Y:S01]  /*61d0*/  STG.E.U8 desc[UR36][R8.64], R4 ;  /* 0x0000000408007986 */ /* 0x0007e2000c101124 */
[----:B------:R-:W-:Y:S05]  /*61e0*/  BRA `(.L_x_16402) ;  /* 0x00000004000c7947 */ /* 0x000fea0003800000 */
.L_x_16420:
        /* <DEDUP_REMOVED lines=17> */
.L_x_16427:
[----:B------:R-:W-:-:S04]  /*6300*/  LOP3.LUT R3, R5, 0x80000000, RZ, 0xc0, !PT ;  /* 0x8000000005037812 */ /* 0x000fc800078ec0ff */
[----:B------:R-:W-:-:S04]  /*6310*/  SHF.R.U32.HI R3, RZ, 0x18, R3 ;  /* 0x00000018ff037819 */ /* 0x000fc80000011603 */
[----:B------:R-:W-:-:S04]  /*6320*/  LOP3.LUT R0, R0, R3, RZ, 0xfc, !PT ;  /* 0x0000000300007212 */ /* 0x000fc800078efcff */
[----:B------:R-:W-:-:S07]  /*6330*/  PRMT R4, R0, 0x7610, R4 ;  /* 0x0000761000047816 */ /* 0x000fce0000000004 */
.L_x_16426:
[----:B------:R-:W-:Y:S05]  /*6340*/  BSYNC B0 ;  /* 0x0000000000007941 */ /* 0x000fea0003800000 */
.L_x_16425:
[----:B------:R0:W-:Y:S01]  /*6350*/  STG.E.U8 desc[UR36][R8.64], R4 ;  /* 0x0000000408007986 */ /* 0x0001e2000c101124 */
[----:B------:R-:W-:Y:S05]  /*6360*/  BRA `(.L_x_16402) ;  /* 0x0000000000ac7947 */ /* 0x000fea0003800000 */
.L_x_16419:
        /* <DEDUP_REMOVED lines=22> */
.L_x_16401:
        /* <DEDUP_REMOVED lines=16> */
.L_x_16430:
[----:B------:R-:W-:Y:S05]  /*65d0*/  BRA `(.L_x_16402) ;  /* 0x0000000000107947 */ /* 0x000fea0003800000 */
.L_x_16429:
[----:B------:R-:W-:-:S05]  /*65e0*/  SHF.R.S32.HI R27, RZ, 0x1f, R26 ;  /* 0x0000001fff1b7819 */ /* 0x000fca000001141a */
[----:B------:R2:W-:Y:S01]  /*65f0*/  STG.E.64 desc[UR36][R8.64], R26 ;  /* 0x0000001a08007986 */ /* 0x0005e2000c101b24 */
[----:B------:R-:W-:Y:S05]  /*6600*/  BRA `(.L_x_16402) ;  /* 0x0000000000047947 */ /* 0x000fea0003800000 */
.L_x_16428:
[----:B------:R0:W-:Y:S02]  /*6610*/  STG.E desc[UR36][R8.64], R26 ;  /* 0x0000001a08007986 */ /* 0x0001e4000c101924 */
.L_x_16402:
        /* <DEDUP_REMOVED lines=23> */
.L_x_16434:
[----:B------:R3:W-:Y:S01]  /*6790*/  STG.E.U8 desc[UR36][R8.64], R18 ;  /* 0x0000001208007986 */ /* 0x0007e2000c101124 */
[----:B------:R-:W-:Y:S05]  /*67a0*/  BRA `(.L_x_16436) ;  /* 0x0000000c00587947 */ /* 0x000fea0003800000 */
.L_x_16433:
        /* <DEDUP_REMOVED lines=10> */
.L_x_16438:
[----:B------:R2:W-:Y:S01]  /*6850*/  STG.E desc[UR36][R8.64], R18 ;  /* 0x0000001208007986 */ /* 0x0005e2000c101924 */
[----:B------:R-:W-:Y:S05]  /*6860*/  BRA `(.L_x_16436) ;  /* 0x0000000c00287947 */ /* 0x000fea0003800000 */
.L_x_16437:
[----:B------:R0:W-:Y:S01]  /*6870*/  STG.E.U16 desc[UR36][R8.64], R18 ;  /* 0x0000001208007986 */ /* 0x0001e2000c101524 */
[----:B------:R-:W-:Y:S05]  /*6880*/  BRA `(.L_x_16436) ;  /* 0x0000000c00207947 */ /* 0x000fea0003800000 */
.L_x_16432:
        /* <DEDUP_REMOVED lines=9> */
.L_x_16440:
[----:B------:R-:W0:Y:S02]  /*6920*/  I2F.S16 R0, R18 ;  /* 0x0000001200007306 */ /* 0x000e240000101400 */
[----:B0-----:R-:W-:-:S05]  /*6930*/  F2FP.F16.F32.PACK_AB R0, RZ, R0 ;  /* 0x00000000ff00723e */ /* 0x001fca00000000ff */
[----:B------:R0:W-:Y:S01]  /*6940*/  STG.E.U16 desc[UR36][R8.64], R0 ;  /* 0x0000000008007986 */ /* 0x0001e2000c101524 */
[----:B------:R-:W-:Y:S05]  /*6950*/  BRA `(.L_x_16436) ;  /* 0x0000000800ec7947 */ /* 0x000fea0003800000 */
.L_x_16439:
        /* <DEDUP_REMOVED lines=10> */
.L_x_16442:
[----:B------:R-:W0:Y:S02]  /*6a00*/  I2F.S16 R18, R18 ;  /* 0x0000001200127306 */ /* 0x000e240000101400 */
[----:B0-----:R-:W-:-:S04]  /*6a10*/  F2FP.F16.F32.PACK_AB R3, RZ, R18 ;  /* 0x00000012ff03723e */ /* 0x001fc800000000ff */
[----:B------:R-:W-:-:S05]  /*6a20*/  PRMT R3, R3, 0x5410, RZ ;  /* 0x0000541003037816 */ /* 0x000fca00000000ff */
[----:B------:R0:W-:Y:S01]  /*6a30*/  STG.E desc[UR36][R8.64], R3 ;  /* 0x0000000308007986 */ /* 0x0001e2000c101924 */
[----:B------:R-:W-:Y:S05]  /*6a40*/  BRA `(.L_x_16436) ;  /* 0x0000000800b07947 */ /* 0x000fea0003800000 */
.L_x_16441:
[----:B------:R-:W0:Y:S02]  /*6a50*/  I2F.F64.S16 R4, R18 ;  /* 0x0000001200047312 */ /* 0x000e240000101c00 */
[----:B0-----:R0:W-:Y:S01]  /*6a60*/  STG.E.64 desc[UR36][R8.64], R4 ;  /* 0x0000000408007986 */ /* 0x0011e2000c101b24 */
[----:B------:R-:W-:Y:S05]  /*6a70*/  BRA `(.L_x_16436) ;  /* 0x0000000800a47947 */ /* 0x000fea0003800000 */
.L_x_16431:
        /* <DEDUP_REMOVED lines=12> */
.L_x_16445:
[----:B------:R-:W0:Y:S01]  /*6b40*/  I2F.F64.S16 R4, R18 ;  /* 0x0000001200047312 */ /* 0x000e220000101c00 */
[----:B------:R-:W-:-:S05]  /*6b50*/  CS2R R6, SRZ ;  /* 0x0000000000067805 */ /* 0x000fca000001ff00 */
[----:B0-----:R0:W-:Y:S01]  /*6b60*/  STG.E.128 desc[UR36][R8.64], R4 ;  /* 0x0000000408007986 */ /* 0x0011e2000c101d24 */
[----:B------:R-:W-:Y:S05]  /*6b70*/  BRA `(.L_x_16436) ;  /* 0x0000000800647947 */ /* 0x000fea0003800000 */
.L_x_16444:
        /* <DEDUP_REMOVED lines=21> */
.L_x_16449:
[----:B------:R-:W-:Y:S05]  /*6cd0*/  BSYNC B0 ;  /* 0x0000000000007941 */ /* 0x000fea0003800000 */
.L_x_16448:
[----:B------:R-:W-:-:S05]  /*6ce0*/  LOP3.LUT R5, R0, R5, RZ, 0xfc, !PT ;  /* 0x0000000500057212 */ /* 0x000fca00078efcff */
[----:B------:R0:W-:Y:S01]  /*6cf0*/  STG.E.U8 desc[UR36][R8.64], R5 ;  /* 0x0000000508007986 */ /* 0x0001e2000c101124 */
[----:B------:R-:W-:Y:S05]  /*6d00*/  BRA `(.L_x_16436) ;  /* 0x0000000800007947 */ /* 0x000fea0003800000 */
.L_x_16447:
        /* <DEDUP_REMOVED lines=13> */
.L_x_16451:
[----:B------:R-:W-:Y:S01]  /*6de0*/  IMAD.MOV.U32 R0, RZ, RZ, 0x7f ;  /* 0x0000007fff007424 */ /* 0x000fe200078e00ff */
[----:B------:R-:W-:-:S04]  /*6df0*/  ISETP.GT.U32.AND P0, PT, R3, 0x7f800000, PT ;  /* 0x7f8000000300780c */ /* 0x000fc80003f04070 */
[----:B------:R-:W-:-:S09]  /*6e00*/  SEL R0, R0, 0x7c, P0 ;  /* 0x0000007c00007807 */ /* 0x000fd20000000000 */
.L_x_16452:
[----:B------:R-:W-:Y:S05]  /*6e10*/  BSYNC B0 ;  /* 0x0000000000007941 */ /* 0x000fea0003800000 */
.L_x_16450:
[----:B------:R-:W-:-:S04]  /*6e20*/  LOP3.LUT R3, R5, 0x80000000, RZ, 0xc0, !PT ;  /* 0x8000000005037812 */ /* 0x000fc800078ec0ff */
[----:B------:R-:W-:-:S04]  /*6e30*/  SHF.R.U32.HI R3, RZ, 0x18, R3 ;  /* 0x00000018ff037819 */ /* 0x000fc80000011603 */
[----:B------:R-:W-:-:S05]  /*6e40*/  LOP3.LUT R3, R0, R3, RZ, 0xfc, !PT ;  /* 0x0000000300037212 */ /* 0x000fca00078efcff */
[----:B------:R0:W-:Y:S01]  /*6e50*/  STG.E.U8 desc[UR36][R8.64], R3 ;  /* 0x0000000308007986 */ /* 0x0001e2000c101124 */
[----:B------:R-:W-:Y:S05]  /*6e60*/  BRA `(.L_x_16436) ;  /* 0x0000000400a87947 */ /* 0x000fea0003800000 */
.L_x_16446:
[----:B------:R-:W0:Y:S02]  /*6e70*/  I2F.S16 R0, R18 ;  /* 0x0000001200007306 */ /* 0x000e240000101400 */
[----:B0-----:R-:W-:-:S05]  /*6e80*/  F2FP.BF16.F32.PACK_AB R0, RZ, R0 ;  /* 0x00000000ff00723e */ /* 0x001fca00000010ff */
[----:B------:R0:W-:Y:S01]  /*6e90*/  STG.E.U16 desc[UR36][R8.64], R0 ;  /* 0x0000000008007986 */ /* 0x0001e2000c101524 */
[----:B------:R-:W-:Y:S05]  /*6ea0*/  BRA `(.L_x_16436) ;  /* 0x0000000400987947 */ /* 0x000fea0003800000 */
.L_x_16443:
        /* <DEDUP_REMOVED lines=10> */
.L_x_16455:
        /* <DEDUP_REMOVED lines=17> */
.L_x_16458:
[----:B------:R-:W-:-:S04]  /*7060*/  LOP3.LUT R3, R5, 0x80000000, RZ, 0xc0, !PT ;  /* 0x8000000005037812 */ /* 0x000fc800078ec0ff */
[----:B------:R-:W-:-:S04]  /*7070*/  SHF.R.U32.HI R3, RZ, 0x18, R3 ;  /* 0x00000018ff037819 */ /* 0x000fc80000011603 */
[----:B------:R-:W-:-:S04]  /*7080*/  LOP3.LUT R0, R0, R3, RZ, 0xfc, !PT ;  /* 0x0000000300007212 */ /* 0x000fc800078efcff */
[----:B------:R-:W-:-:S07]  /*7090*/  PRMT R4, R0, 0x7610, R4 ;  /* 0x0000761000047816 */ /* 0x000fce0000000004 */
.L_x_16457:
[----:B------:R-:W-:Y:S05]  /*70a0*/  BSYNC B0 ;  /* 0x0000000000007941 */ /* 0x000fea0003800000 */
.L_x_16456:
[----:B------:R0:W-:Y:S01]  /*70b0*/  STG.E.U8 desc[UR36][R8.64], R4 ;  /* 0x0000000408007986 */ /* 0x0001e2000c101124 */
[----:B------:R-:W-:Y:S05]  /*70c0*/  BRA `(.L_x_16436) ;  /* 0x0000000400107947 */ /* 0x000fea0003800000 */
.L_x_16454:
        /* <DEDUP_REMOVED lines=17> */
.L_x_16461:
[----:B------:R-:W-:-:S04]  /*71e0*/  LOP3.LUT R3, R5, 0x80000000, RZ, 0xc0, !PT ;  /* 0x8000000005037812 */ /* 0x000fc800078ec0ff */
[----:B------:R-:W-:-:S04]  /*71f0*/  SHF.R.U32.HI R3, RZ, 0x18, R3 ;  /* 0x00000018ff037819 */ /* 0x000fc80000011603 */
[----:B------:R-:W-:-:S04]  /*7200*/  LOP3.LUT R0, R0, R3, RZ, 0xfc, !PT ;  /* 0x0000000300007212 */ /* 0x000fc800078efcff */
[----:B------:R-:W-:-:S07]  /*7210*/  PRMT R4, R0, 0x7610, R4 ;  /* 0x0000761000047816 */ /* 0x000fce0000000004 */
.L_x_16460:
[----:B------:R-:W-:Y:S05]  /*7220*/  BSYNC B0 ;  /* 0x0000000000007941 */ /* 0x000fea0003800000 */
.L_x_16459:
[----:B------:R0:W-:Y:S01]  /*7230*/  STG.E.U8 desc[UR36][R8.64], R4 ;  /* 0x0000000408007986 */ /* 0x0001e2000c101124 */
[----:B------:R-:W-:Y:S05]  /*7240*/  BRA `(.L_x_16436) ;  /* 0x0000000000b07947 */ /* 0x000fea0003800000 */
.L_x_16453:
        /* <DEDUP_REMOVED lines=22> */
.L_x_16435:
        /* <DEDUP_REMOVED lines=16> */
.L_x_16464:
[----:B------:R-:W-:Y:S05]  /*74b0*/  BRA `(.L_x_16436) ;  /* 0x0000000000147947 */ /* 0x000fea0003800000 */
.L_x_16463:
[--C-:B------:R-:W-:Y:S01]  /*74c0*/  SHF.R.S32.HI R5, RZ, 0x1f, R18.reuse ;  /* 0x0000001fff057819 */ /* 0x100fe20000011412 */
[----:B------:R-:W-:-:S05]  /*74d0*/  IMAD.MOV.U32 R4, RZ, RZ, R18 ;  /* 0x000000ffff047224 */ /* 0x000fca00078e0012 */
[----:B------:R0:W-:Y:S01]  /*74e0*/  STG.E.64 desc[UR36][R8.64], R4 ;  /* 0x0000000408007986 */ /* 0x0001e2000c101b24 */
[----:B------:R-:W-:Y:S05]  /*74f0*/  BRA `(.L_x_16436) ;  /* 0x0000000000047947 */ /* 0x000fea0003800000 */
.L_x_16462:
[----:B------:R0:W-:Y:S02]  /*7500*/  STG.E desc[UR36][R8.64], R18 ;  /* 0x0000001208007986 */ /* 0x0001e4000c101924 */
.L_x_16436:
[----:B------:R-:W-:-:S07]  /*7510*/  VIADD R23, R23, 0x80 ;  /* 0x0000008017177836 */ /* 0x000fce0000000000 */
.L_x_16396:
[----:B------:R-:W-:Y:S05]  /*7520*/  BSYNC B6 ;  /* 0x0000000000067941 */ /* 0x000fea0003800000 */
.L_x_16395:
[----:B------:R-:W-:-:S13]  /*7530*/  ISETP.GE.AND P0, PT, R23, R16, PT ;  /* 0x000000101700720c */ /* 0x000fda0003f06270 */
[----:B------:R-:W-:Y:S05]  /*7540*/  @P0 EXIT ;  /* 0x000000000000094d */ /* 0x000fea0003800000 */
        /* <DEDUP_REMOVED lines=19> */
.L_x_16468:
[----:B------:R-:W-:Y:S01]  /*7680*/  STG.E.U8 desc[UR36][R2.64], R22 ;  /* 0x0000001602007986 */ /* 0x000fe2000c101124 */
[----:B------:R-:W-:Y:S05]  /*7690*/  EXIT ;  /* 0x000000000000794d */ /* 0x000fea0003800000 */
.L_x_16467:
        /* <DEDUP_REMOVED lines=9> */
.L_x_16471:
[----:B------:R-:W-:Y:S01]  /*7730*/  STG.E desc[UR36][R2.64], R22 ;  /* 0x0000001602007986 */ /* 0x000fe2000c101924 */
[----:B------:R-:W-:Y:S05]  /*7740*/  EXIT ;  /* 0x000000000000794d */ /* 0x000fea0003800000 */
.L_x_16470:
[----:B------:R-:W-:Y:S01]  /*7750*/  STG.E.U16 desc[UR36][R2.64], R22 ;  /* 0x0000001602007986 */ /* 0x000fe2000c101524 */
[----:B------:R-:W-:Y:S05]  /*7760*/  EXIT ;  /* 0x000000000000794d */ /* 0x000fea0003800000 */
.L_x_16466:
        /* <DEDUP_REMOVED lines=9> */
.L_x_16473:
[----:B------:R-:W0:Y:S02]  /*7800*/  I2F.S16 R0, R22 ;  /* 0x0000001600007306 */ /* 0x000e240000101400 */
[----:B0-----:R-:W-:-:S05]  /*7810*/  F2FP.F16.F32.PACK_AB R0, RZ, R0 ;  /* 0x00000000ff00723e */ /* 0x001fca00000000ff */
[----:B------:R-:W-:Y:S01]  /*7820*/  STG.E.U16 desc[UR36][R2.64], R0 ;  /* 0x0000000002007986 */ /* 0x000fe2000c101524 */
[----:B------:R-:W-:Y:S05]  /*7830*/  EXIT ;  /* 0x000000000000794d */ /* 0x000fea0003800000 */
.L_x_16472:
        /* <DEDUP_REMOVED lines=10> */
.L_x_16475:
[----:B------:R-:W0:Y:S02]  /*78e0*/  I2F.S16 R22, R22 ;  /* 0x0000001600167306 */ /* 0x000e240000101400 */
[----:B0-----:R-:W-:-:S04]  /*78f0*/  F2FP.F16.F32.PACK_AB R5, RZ, R22 ;  /* 0x00000016ff05723e */ /* 0x001fc800000000ff */
[----:B------:R-:W-:-:S05]  /*7900*/  PRMT R5, R5, 0x5410, RZ ;  /* 0x0000541005057816 */ /* 0x000fca00000000ff */
[----:B------:R-:W-:Y:S01]  /*7910*/  STG.E desc[UR36][R2.64], R5 ;  /* 0x0000000502007986 */ /* 0x000fe2000c101924 */
[----:B------:R-:W-:Y:S05]  /*7920*/  EXIT ;  /* 0x000000000000794d */ /* 0x000fea0003800000 */
.L_x_16474:
[----:B------:R-:W0:Y:S02]  /*7930*/  I2F.F64.S16 R22, R22 ;  /* 0x0000001600167312 */ /* 0x000e240000101c00 */
[----:B0-----:R-:W-:Y:S01]  /*7940*/  STG.E.64 desc[UR36][R2.64], R22 ;  /* 0x0000001602007986 */ /* 0x001fe2000c101b24 */
[----:B------:R-:W-:Y:S05]  /*7950*/  EXIT ;  /* 0x000000000000794d */ /* 0x000fea0003800000 */
.L_x_16465:
        /* <DEDUP_REMOVED lines=10> */
[----:B------:R-:W-:Y:S01]  /*7a00*/  STG.E.U8 desc[UR36][R2.64], R5 ;  /* 0x0000000502007986 */ /* 0x000fe2000c101124 */
[----:B------:R-:W-:Y:S05]  /*7a10*/  EXIT ;  /* 0x000000000000794d */ /* 0x000fea0003800000 */
.L_x_16478:
[----:B------:R-:W0:Y:S01]  /*7a20*/  I2F.F64.S16 R4, R22 ;  /* 0x0000001600047312 */ /* 0x000e220000101c00 */
[----:B--2---:R-:W-:-:S05]  /*7a30*/  CS2R R6, SRZ ;  /* 0x0000000000067805 */ /* 0x004fca000001ff00 */
[----:B0-----:R-:W-:Y:S01]  /*7a40*/  STG.E.128 desc[UR36][R2.64], R4 ;  /* 0x0000000402007986 */ /* 0x001fe2000c101d24 */
[----:B------:R-:W-:Y:S05]  /*7a50*/  EXIT ;  /* 0x000000000000794d */ /* 0x000fea0003800000 */
.L_x_16477:
[----:B------:R-:W-:-:S13]  /*7a60*/  ISETP.NE.AND P0, PT, R0, 0xf, PT ;  /* 0x0000000f0000780c */ /* 0x000fda0003f05270 */
[----:B------:R-:W-:Y:S05]  /*7a70*/  @!P0 BRA `(.L_x_16479) ;  /* 0x0000000000b48947 */ /* 0x000fea0003800000 */
[----:B------:R-:W-:-:S13]  /*7a80*/  ISETP.NE.AND P0, PT, R0, 0x17, PT ;  /* 0x000000170000780c */ /* 0x000fda0003f05270 */
[----:B------:R-:W-:Y:S05]  /*7a90*/  @!P0 BRA `(.L_x_16480) ;  /* 0x0000000000548947 */ /* 0x000fea0003800000 */
[----:B------:R-:W-:-:S13]  /*7aa0*/  ISETP.NE.AND P0, PT, R0, 0x18, PT ;  /* 0x000000180000780c */ /* 0x000fda0003f05270 */
[----:B------:R-:W-:Y:S05]  /*7ab0*/  @P0 BRA `(.L_x_16469) ;  /* 0x0000000400f40947 */ /* 0x000fea0003800000 */
[----:B--2---:R-:W0:Y:S01]  /*7ac0*/  I2F.S16 R7, R22 ;  /* 0x0000001600077306 */ /* 0x004e220000101400 */
        /* <DEDUP_REMOVED lines=14> */
.L_x_16482:
[----:B------:R-:W-:Y:S05]  /*7bb0*/  BSYNC B0 ;  /* 0x0000000000007941 */ /* 0x000fea0003800000 */
.L_x_16481:
[----:B------:R-:W-:-:S05]  /*7bc0*/  LOP3.LUT R5, R0, R5, RZ, 0xfc, !PT ;  /* 0x0000000500057212 */ /* 0x000fca00078efcff */
[----:B------:R-:W-:Y:S01]  /*7bd0*/  STG.E.U8 desc[UR36][R2.64], R5 ;  /* 0x0000000502007986 */ /* 0x000fe2000c101124 */
[----:B------:R-:W-:Y:S05]  /*7be0*/  EXIT ;  /* 0x000000000000794d */ /* 0x000fea0003800000 */
.L_x_16480:
        /* <DEDUP_REMOVED lines=13> */
.L_x_16484:
[----:B------:R-:W-:Y:S01]  /*7cc0*/  IMAD.MOV.U32 R0, RZ, RZ, 0x7f ;  /* 0x0000007fff007424 */ /* 0x000fe200078e00ff */
[----:B------:R-:W-:-:S04]  /*7cd0*/  ISETP.GT.U32.AND P0, PT, R4, 0x7f800000, PT ;  /* 0x7f8000000400780c */ /* 0x000fc80003f04070 */
[----:B------:R-:W-:-:S09]  /*7ce0*/  SEL R0, R0, 0x7c, P0 ;  /* 0x0000007c00007807 */ /* 0x000fd20000000000 */
.L_x_16485:
[----:B------:R-:W-:Y:S05]  /*7cf0*/  BSYNC B0 ;  /* 0x0000000000007941 */ /* 0x000fea0003800000 */
.L_x_16483:
[----:B------:R-:W-:-:S04]  /*7d00*/  LOP3.LUT R4, R5, 0x80000000, RZ, 0xc0, !PT ;  /* 0x8000000005047812 */ /* 0x000fc800078ec0ff */
[----:B------:R-:W-:-:S04]  /*7d10*/  SHF.R.U32.HI R5, RZ, 0x18, R4 ;  /* 0x00000018ff057819 */ /* 0x000fc80000011604 */
[----:B------:R-:W-:-:S05]  /*7d20*/  LOP3.LUT R5, R0, R5, RZ, 0xfc, !PT ;  /* 0x0000000500057212 */ /* 0x000fca00078efcff */
[----:B------:R-:W-:Y:S01]  /*7d30*/  STG.E.U8 desc[UR36][R2.64], R5 ;  /* 0x0000000502007986 */ /* 0x000fe2000c101124 */
[----:B------:R-:W-:Y:S05]  /*7d40*/  EXIT ;  /* 0x000000000000794d */ /* 0x000fea0003800000 */
.L_x_16479:
[----:B------:R-:W0:Y:S02]  /*7d50*/  I2F.S16 R0, R22 ;  /* 0x0000001600007306 */ /* 0x000e240000101400 */
[----:B0-----:R-:W-:-:S05]  /*7d60*/  F2FP.BF16.F32.PACK_AB R0, RZ, R0 ;  /* 0x00000000ff00723e */ /* 0x001fca00000010ff */
[----:B------:R-:W-:Y:S01]  /*7d70*/  STG.E.U16 desc[UR36][R2.64], R0 ;  /* 0x0000000002007986 */ /* 0x000fe2000c101524 */
[----:B------:R-:W-:Y:S05]  /*7d80*/  EXIT ;  /* 0x000000000000794d */ /* 0x000fea0003800000 */
.L_x_16476:
        /* <DEDUP_REMOVED lines=10> */
.L_x_16488:
[----:B--2---:R-:W0:Y:S01]  /*7e30*/  I2F.S16 R7, R22 ;  /* 0x0000001600077306 */ /* 0x004e220000101400 */
        /* <DEDUP_REMOVED lines=16> */
.L_x_16491:
[----:B------:R-:W-:-:S04]  /*7f40*/  LOP3.LUT R0, R7, 0x80000000, RZ, 0xc0, !PT ;  /* 0x8000000007007812 */ /* 0x000fc800078ec0ff */
[----:B------:R-:W-:-:S04]  /*7f50*/  SHF.R.U32.HI R5, RZ, 0x18, R0 ;  /* 0x00000018ff057819 */ /* 0x000fc80000011600 */
[----:B------:R-:W-:-:S04]  /*7f60*/  LOP3.LUT R4, R4, R5, RZ, 0xfc, !PT ;  /* 0x0000000504047212 */ /* 0x000fc800078efcff */
[----:B------:R-:W-:-:S07]  /*7f70*/  PRMT R0, R4, 0x7610, R0 ;  /* 0x0000761004007816 */ /* 0x000fce0000000000 */
.L_x_16490:
[----:B------:R-:W-:Y:S05]  /*7f80*/  BSYNC B0 ;  /* 0x0000000000007941 */ /* 0x000fea0003800000 */
.L_x_16489:
[----:B------:R-:W-:Y:S01]  /*7f90*/  STG.E.U8 desc[UR36][R2.64], R0 ;  /* 0x0000000002007986 */ /* 0x000fe2000c101124 */
[----:B------:R-:W-:Y:S05]  /*7fa0*/  EXIT ;  /* 0x000000000000794d */ /* 0x000fea0003800000 */
.L_x_16487:
        /* <DEDUP_REMOVED lines=17> */
.L_x_16494:
[----:B------:R-:W-:-:S04]  /*80c0*/  LOP3.LUT R0, R7, 0x80000000, RZ, 0xc0, !PT ;  /* 0x8000000007007812 */ /* 0x000fc800078ec0ff */
[----:B------:R-:W-:-:S04]  /*80d0*/  SHF.R.U32.HI R5, RZ, 0x18, R0 ;  /* 0x00000018ff057819 */ /* 0x000fc80000011600 */
[----:B------:R-:W-:-:S04]  /*80e0*/  LOP3.LUT R4, R4, R5, RZ, 0xfc, !PT ;  /* 0x0000000504047212 */ /* 0x000fc800078efcff */
[----:B------:R-:W-:-:S07]  /*80f0*/  PRMT R0, R4, 0x7610, R0 ;  /* 0x0000761004007816 */ /* 0x000fce0000000000 */
.L_x_16493:
[----:B------:R-:W-:Y:S05]  /*8100*/  BSYNC B0 ;  /* 0x0000000000007941 */ /* 0x000fea0003800000 */
.L_x_16492:
[----:B------:R-:W-:Y:S01]  /*8110*/  STG.E.U8 desc[UR36][R2.64], R0 ;  /* 0x0000000002007986 */ /* 0x000fe2000c101124 */
[----:B------:R-:W-:Y:S05]  /*8120*/  EXIT ;  /* 0x000000000000794d */ /* 0x000fea0003800000 */
.L_x_16486:
        /* <DEDUP_REMOVED lines=22> */
.L_x_16469:
        /* <DEDUP_REMOVED lines=8> */
[----:B--2---:R-:W-:Y:S02]  /*8310*/  IMAD.U32 R6, RZ, RZ, UR4 ;  /* 0x00000004ff067e24 */ /* 0x004fe4000f8e00ff */
[----:B------:R-:W-:-:S02]  /*8320*/  IMAD.U32 R7, RZ, RZ, UR5 ;  /* 0x00000005ff077e24 */ /* 0x000fc4000f8e00ff */
[----:B------:R-:W-:Y:S02]  /*8330*/  IMAD.U32 R11, RZ, RZ, UR7 ;  /* 0x00000007ff0b7e24 */ /* 0x000fe4000f8e00ff */
[----:B------:R-:W-:Y:S02]  /*8340*/  IMAD.MOV.U32 R8, RZ, RZ, 0x65 ;  /* 0x00000065ff087424 */ /* 0x000fe400078e00ff */
[----:B------:R-:W-:Y:S02]  /*8350*/  IMAD.MOV.U32 R12, RZ, RZ, 0x1 ;  /* 0x00000001ff0c7424 */ /* 0x000fe400078e00ff */
[----:B0-----:R-:W-:-:S07]  /*8360*/  IMAD.MOV.U32 R13, RZ, RZ, RZ ;  /* 0x000000ffff0d7224 */ /* 0x001fce00078e00ff */
[----:B------:R-:W-:-:S07]  /*8370*/  LEPC R20, `(.L_x_16497) ;  /* 0x000000001014794e */ /* 0x000fce0000000000 */
[----:B-1----:R-:W-:Y:S05]  /*8380*/  CALL.ABS.NOINC R2 ;  /* 0x0000000002007343 */ /* 0x002fea0003c00000 */
.L_x_16497:
[----:B------:R-:W-:Y:S05]  /*8390*/  EXIT ;  /* 0x000000000000794d */ /* 0x000fea0003800000 */
.L_x_16496:
[----:B------:R-:W-:-:S05]  /*83a0*/  SHF.R.S32.HI R23, RZ, 0x1f, R22 ;  /* 0x0000001fff177819 */ /* 0x000fca0000011416 */
[----:B------:R-:W-:Y:S01]  /*83b0*/  STG.E.64 desc[UR36][R2.64], R22 ;  /* 0x0000001602007986 */ /* 0x000fe2000c101b24 */
[----:B------:R-:W-:Y:S05]  /*83c0*/  EXIT ;  /* 0x000000000000794d */ /* 0x000fea0003800000 */
.L_x_16495:
[----:B------:R-:W-:Y:S01]  /*83d0*/  STG.E desc[UR36][R2.64], R22 ;  /* 0x0000001602007986 */ /* 0x000fe2000c101924 */
[----:B------:R-:W-:Y:S05]  /*83e0*/  EXIT ;  /* 0x000000000000794d */ /* 0x000fea0003800000 */
.L_x_16498:
        /* <DEDUP_REMOVED lines=9> */
.L_x_44502:


//--------------------- .text._ZN2at6native18elementwise_kernelILi128ELi4EZNS0_22gpu_kernel_impl_nocastIZZZNS0_49_GLOBAL__N__657f93f7_16_TensorCompare_cu_71e06f4e20isneginf_kernel_implERNS_18TensorIteratorBaseEENKUlvE_clEvENKUlvE2_clEvEUlN3c108BFloat16EE_EEvS5_RKT_EUliE_EEviT1_ --------------------------
	.section	.text._ZN2at6native18elementwise_kernelILi128ELi4EZNS0_22gpu_kernel_impl_nocastIZZZNS0_49_GLOBAL__N__657f93f7_16_TensorCompare_cu_71e06f4e20isneginf_kernel_implERNS_18TensorIteratorBaseEENKUlvE_clEvENKUlvE2_clEvEUlN3c108BFloat16EE_EEvS5_RKT_EUliE_EEviT1_,"ax",@progbits
	.align	128
        .global         _ZN2at6native18elementwise_kernelILi128ELi4EZNS0_22gpu_kernel_impl_nocastIZZZNS0_49_GLOBAL__N__657f93f7_16_TensorCompare_cu_71e06f4e20isneginf_kernel_implERNS_18TensorIteratorBaseEENKUlvE_clEvENKUlvE2_clEvEUlN3c108BFloat16EE_EEvS5_RKT_EUliE_EEviT1_
        .type           _ZN2at6native18elementwise_kernelILi128ELi4EZNS0_22gpu_kernel_impl_nocastIZZZNS0_49_GLOBAL__N__657f93f7_16_TensorCompare_cu_71e06f4e20isneginf_kernel_implERNS_18TensorIteratorBaseEENKUlvE_clEvENKUlvE2_clEvEUlN3c108BFloat16EE_EEvS5_RKT_EUliE_EEviT1_,@function
        .size           _ZN2at6native18elementwise_kernelILi128ELi4EZNS0_22gpu_kernel_impl_nocastIZZZNS0_49_GLOBAL__N__657f93f7_16_TensorCompare_cu_71e06f4e20isneginf_kernel_implERNS_18TensorIteratorBaseEENKUlvE_clEvENKUlvE2_clEvEUlN3c108BFloat16EE_EEvS5_RKT_EUliE_EEviT1_,(.L_x_44503 - _ZN2at6native18elementwise_kernelILi128ELi4EZNS0_22gpu_kernel_impl_nocastIZZZNS0_49_GLOBAL__N__657f93f7_16_TensorCompare_cu_71e06f4e20isneginf_kernel_implERNS_18TensorIteratorBaseEENKUlvE_clEvENKUlvE2_clEvEUlN3c108BFloat16EE_EEvS5_RKT_EUliE_EEviT1_)
        .other          _ZN2at6native18elementwise_kernelILi128ELi4EZNS0_22gpu_kernel_impl_nocastIZZZNS0_49_GLOBAL__N__657f93f7_16_TensorCompare_cu_71e06f4e20isneginf_kernel_implERNS_18TensorIteratorBaseEENKUlvE_clEvENKUlvE2_clEvEUlN3c108BFloat16EE_EEvS5_RKT_EUliE_EEviT1_,@"STO_CUDA_ENTRY STV_DEFAULT"
_ZN2at6native18elementwise_kernelILi128ELi4EZNS0_22gpu_kernel_impl_nocastIZZZNS0_49_GLOBAL__N__657f93f7_16_TensorCompare_cu_71e06f4e20isneginf_kernel_implERNS_18TensorIteratorBaseEENKUlvE_clEvENKUlvE2_clEvEUlN3c108BFloat16EE_EEvS5_RKT_EUliE_EEviT1_:
.text._ZN2at6native18elementwise_kernelILi128ELi4EZNS0_22gpu_kernel_impl_nocastIZZZNS0_49_GLOBAL__N__657f93f7_16_TensorCompare_cu_71e06f4e20isneginf_kernel_implERNS_18TensorIteratorBaseEENKUlvE_clEvENKUlvE2_clEvEUlN3c108BFloat16EE_EEvS5_RKT_EUliE_EEviT1_:
        /* <DEDUP_REMOVED lines=311> */
.L_x_16501:
[----:B------:R-:W-:Y:S02]  /*1370*/  ULDC.64 UR8, c[0x0][0x418] ;  /* 0x0001060000087ab9 */ /* 0x000fe40000000a00 */
[----:B------:R-:W-:-:S04]  /*1380*/  IADD3 R4, P0, R2, UR8, RZ ;  /* 0x0000000802047c10 */ /* 0x000fc8000ff1e0ff */
[----:B------:R-:W-:Y:S01]  /*1390*/  IADD3.X R5, RZ, UR9, RZ, P0, !PT ;  /* 0x00000009ff057c10 */ /* 0x000fe200087fe4ff */
[----:B------:R-:W-:-:S04]  /*13a0*/  ULDC.64 UR8, c[0x0][0x410] ;  /* 0x0001040000087ab9 */ /* 0x000fc80000000a00 */
[----:B------:R-:W2:Y:S01]  /*13b0*/  LDG.E.U16 R4, desc[UR4][R4.64] ;  /* 0x0000000404047981 */ /* 0x000ea2000c1e1500 */
[----:B------:R-:W-:Y:S02]  /*13c0*/  IADD3 R2, P1, R3, UR8, RZ ;  /* 0x0000000803027c10 */ /* 0x000fe4000ff3e0ff */
[----:B------:R-:W-:-:S03]  /*13d0*/  IADD3 R0, R0, 0x80, RZ ;  /* 0x0000008000007810 */ /* 0x000fc60007ffe0ff */
[----:B------:R-:W-:Y:S01]  /*13e0*/  IMAD.X R3, RZ, RZ, UR9, P1 ;  /* 0x00000009ff037e24 */ /* 0x000fe200088e06ff */
[----:B--2---:R-:W-:-:S04]  /*13f0*/  SHF.L.U32 R6, R4, 0x10, RZ ;  /* 0x0000001004067819 */ /* 0x004fc800000006ff */
[----:B------:R-:W-:-:S04]  /*1400*/  FSETP.NEU.FTZ.AND P0, PT, R6, -INF , PT ;  /* 0xff8000000600780b */ /* 0x000fc80003f1d000 */
[----:B------:R-:W-:-:S05]  /*1410*/  SEL R7, RZ, 0x1, P0 ;  /* 0x00000001ff077807 */ /* 0x000fca0000000000 */
[----:B------:R0:W-:Y:S04]  /*1420*/  STG.E.U8 desc[UR4][R2.64], R7 ;  /* 0x0000000702007986 */ /* 0x0001e8000c101104 */
.L_x_16500:
[----:B------:R-:W-:Y:S05]  /*1430*/  BSYNC B0 ;  /* 0x0000000000007941 */ /* 0x000fea0003800000 */
.L_x_16499:
        /* <DEDUP_REMOVED lines=305> */
.L_x_16504:
[----:B------:R-:W-:Y:S02]  /*2750*/  ULDC.64 UR8, c[0x0][0x418] ;  /* 0x0001060000087ab9 */ /* 0x000fe40000000a00 */
[----:B------:R-:W-:-:S04]  /*2760*/  IADD3 R4, P0, R2, UR8, RZ ;  /* 0x0000000802047c10 */ /* 0x000fc8000ff1e0ff */
[----:B------:R-:W-:Y:S01]  /*2770*/  IADD3.X R5, RZ, UR9, RZ, P0, !PT ;  /* 0x00000009ff057c10 */ /* 0x000fe200087fe4ff */
[----:B------:R-:W-:-:S04]  /*2780*/  ULDC.64 UR8, c[0x0][0x410] ;  /* 0x0001040000087ab9 */ /* 0x000fc80000000a00 */
[----:B------:R-:W2:Y:S01]  /*2790*/  LDG.E.U16 R4, desc[UR4][R4.64] ;  /* 0x0000000404047981 */ /* 0x000ea2000c1e1500 */
[----:B------:R-:W-:Y:S01]  /*27a0*/  IADD3 R2, P1, R3, UR8, RZ ;  /* 0x0000000803027c10 */ /* 0x000fe2000ff3e0ff */
[----:B------:R-:W-:-:S03]  /*27b0*/  VIADD R0, R0, 0x80 ;  /* 0x0000008000007836 */ /* 0x000fc60000000000 */
[----:B------:R-:W-:Y:S02]  /*27c0*/  IADD3.X R3, RZ, UR9, RZ, P1, !PT ;  /* 0x00000009ff037c10 */ /* 0x000fe40008ffe4ff */
[----:B--2---:R-:W-:-:S04]  /*27d0*/  SHF.L.U32 R6, R4, 0x10, RZ ;  /* 0x0000001004067819 */ /* 0x004fc800000006ff */
[----:B------:R-:W-:-:S04]  /*27e0*/  FSETP.NEU.FTZ.AND P0, PT, R6, -INF , PT ;  /* 0xff8000000600780b */ /* 0x000fc80003f1d000 */
[----:B------:R-:W-:Y:S02]  /*27f0*/  SEL R7, RZ, 0x1, P0 ;  /* 0x00000001ff077807 */ /* 0x000fe40000000000 */
[----:B------:R-:W-:-:S03]  /*2800*/  ISETP.GE.AND P0, PT, R0, UR6, PT ;  /* 0x0000000600007c0c */ /* 0x000fc6000bf06270 */
[----:B------:R1:W-:Y:S10]  /*2810*/  STG.E.U8 desc[UR4][R2.64], R7 ;  /* 0x0000000702007986 */ /* 0x0003f4000c101104 */
[----:B------:R-:W-:Y:S05]  /*2820*/  @P0 BRA `(.L_x_16503) ;  /* 0x0000001000e80947 */ /* 0x000fea0003800000 */
[----:B------:R-:W0:Y:S01]  /*2830*/  LDC R8, c[0x0][0x218] ;  /* 0x00008600ff087b82 */ /* 0x000e220000000800 */
[----:B-1----:R-:W-:Y:S02]  /*2840*/  CS2R R2, SRZ ;  /* 0x0000000000027805 */ /* 0x002fe4000001ff00 */
        /* <DEDUP_REMOVED lines=286> */
[----:B------:R-:W-:-:S03]  /*3a30*/  @P0 MOV R8, RZ ;  /* 0x000000ff00080202 */ /* 0x000fc60000000f00 */
[----:B------:R-:W1:Y:S01]  /*3a40*/  @P0 LDC R15, c[0x0][0x33c] ;  /* 0x0000cf00ff0f0b82 */ /* 0x000e620000000800 */
[----:B------:R-:W-:-:S07]  /*3a50*/  IMAD.MOV R11, RZ, RZ, -R9 ;  /* 0x000000ffff0b7224 */ /* 0x000fce00078e0a09 */
        /* <DEDUP_REMOVED lines=11> */
.L_x_16505:
[----:B------:R-:W-:Y:S02]  /*3b10*/  ULDC.64 UR8, c[0x0][0x418] ;  /* 0x0001060000087ab9 */ /* 0x000fe40000000a00 */
[----:B------:R-:W-:-:S04]  /*3b20*/  IADD3 R4, P0, R2, UR8, RZ ;  /* 0x0000000802047c10 */ /* 0x000fc8000ff1e0ff */
[----:B------:R-:W-:Y:S01]  /*3b30*/  IADD3.X R5, RZ, UR9, RZ, P0, !PT ;  /* 0x00000009ff057c10 */ /* 0x000fe200087fe4ff */
[----:B------:R-:W-:-:S04]  /*3b40*/  ULDC.64 UR8, c[0x0][0x410] ;  /* 0x0001040000087ab9 */ /* 0x000fc80000000a00 */
[----:B------:R-:W2:Y:S01]  /*3b50*/  LDG.E.U16 R4, desc[UR4][R4.64] ;  /* 0x0000000404047981 */ /* 0x000ea2000c1e1500 */
[----:B------:R-:W-:Y:S02]  /*3b60*/  IADD3 R2, P1, R3, UR8, RZ ;  /* 0x0000000803027c10 */ /* 0x000fe4000ff3e0ff */
[----:B------:R-:W-:Y:S02]  /*3b70*/  IADD3 R0, R0, 0x80, RZ ;  /* 0x0000008000007810 */ /* 0x000fe40007ffe0ff */
[----:B------:R-:W-:Y:S02]  /*3b80*/  IADD3.X R3, RZ, UR9, RZ, P1, !PT ;  /* 0x00000009ff037c10 */ /* 0x000fe40008ffe4ff */
[----:B--2---:R-:W-:-:S04]  /*3b90*/  SHF.L.U32 R6, R4, 0x10, RZ ;  /* 0x0000001004067819 */ /* 0x004fc800000006ff */
[----:B------:R-:W-:-:S04]  /*3ba0*/  FSETP.NEU.FTZ.AND P0, PT, R6, -INF , PT ;  /* 0xff8000000600780b */ /* 0x000fc80003f1d000 */
[----:B------:R-:W-:-:S05]  /*3bb0*/  SEL R7, RZ, 0x1, P0 ;  /* 0x00000001ff077807 */ /* 0x000fca0000000000 */
[----:B------:R2:W-:Y:S04]  /*3bc0*/  STG.E.U8 desc[UR4][R2.64], R7 ;  /* 0x0000000702007986 */ /* 0x0005e8000c101104 */
.L_x_16503:
[----:B------:R-:W-:Y:S05]  /*3bd0*/  BSYNC B0 ;  /* 0x0000000000007941 */ /* 0x000fea0003800000 */
.L_x_16502:
[----:B------:R-:W-:-:S13]  /*3be0*/  ISETP.GE.AND P0, PT, R0, UR6, PT ;  /* 0x0000000600007c0c */ /* 0x000fda000bf06270 */
[----:B------:R-:W-:Y:S05]  /*3bf0*/  @P0 EXIT ;  /* 0x000000000000094d */ /* 0x000fea0003800000 */
[----:B------:R-:W3:Y:S01]  /*3c00*/  LDC R8, c[0x0][0x218] ;  /* 0x00008600ff087b82 */ /* 0x000ee20000000800 */
[----:B012---:R-:W-:Y:S02]  /*3c10*/  CS2R R2, SRZ ;  /* 0x0000000000027805 */ /* 0x007fe4000001ff00 */
[----:B---3--:R-:W-:-:S13]  /*3c20*/  ISETP.NE.AND P0, PT, R8, RZ, PT ;  /* 0x000000ff0800720c */ /* 0x008fda0003f05270 */
[----:B------:R-:W-:Y:S05]  /*3c30*/  @!P0 BRA `(.L_x_16506) ;  /* 0x0000001000a88947 */ /* 0x000fea0003800000 */
[----:B------:R-:W-:Y:S01]  /*3c40*/  HFMA2.MMA R2, -RZ, RZ, 0, 0 ;  /* 0x00000000ff027435 */ /* 0x000fe200000001ff */
[----:B------:R-:W-:Y:S01]  /*3c50*/  MOV R3, R0 ;  /* 0x0000000000037202 */ /* 0x000fe20000000f00 */
        /* <DEDUP_REMOVED lines=286> */
[----:B------:R-:W-:-:S04]  /*4e40*/  IMAD R4, R4, UR8, R5 ;  /* 0x0000000804047c24 */ /* 0x000fc8000f8e0205 */
[----:B------:R-:W2:Y:S01]  /*4e50*/  @P0 LDC.64 R12, c[0x0][0x408] ;  /* 0x00010200ff0c0b82 */ /* 0x000ea20000000a00 */
[C---:B------:R-:W-:Y:S02]  /*4e60*/  IMAD R3, R4.reuse, UR6, R3 ;  /* 0x0000000604037c24 */ /* 0x040fe4000f8e0203 */
[----:B------:R-:W-:Y:S02]  /*4e70*/  IMAD R2, R4, UR7, R2 ;  /* 0x0000000704027c24 */ /* 0x000fe4000f8e0202 */
[----:B0-----:R-:W-:-:S05]  /*4e80*/  @P0 IMAD.HI.U32 R0, R7, R8, R6 ;  /* 0x0000000807000227 */ /* 0x001fca00078e0006 */
[----:B------:R-:W-:-:S04]  /*4e90*/  @P0 SHF.R.U32.HI R0, RZ, R9, R0 ;  /* 0x00000009ff000219 */ /* 0x000fc80000011600 */
[----:B------:R-:W-:-:S05]  /*4ea0*/  @P0 IADD3 R6, -R0, RZ, RZ ;  /* 0x000000ff00060210 */ /* 0x000fca0007ffe1ff */
[----:B-1----:R-:W-:-:S04]  /*4eb0*/  @P0 IMAD R6, R11, R6, R7 ;  /* 0x000000060b060224 */ /* 0x002fc800078e0207 */
[C---:B--2---:R-:W-:Y:S02]  /*4ec0*/  @P0 IMAD R3, R6.reuse, R12, R3 ;  /* 0x0000000c06030224 */ /* 0x044fe400078e0203 */
[----:B------:R-:W-:-:S07]  /*4ed0*/  @P0 IMAD R2, R6, R13, R2 ;  /* 0x0000000d06020224 */ /* 0x000fce00078e0202 */
.L_x_16506:
[----:B------:R-:W-:Y:S02]  /*4ee0*/  ULDC.64 UR6, c[0x0][0x418] ;  /* 0x0001060000067ab9 */ /* 0x000fe40000000a00 */
[----:B------:R-:W-:-:S04]  /*4ef0*/  IADD3 R4, P0, R2, UR6, RZ ;  /* 0x0000000602047c10 */ /* 0x000fc8000ff1e0ff */
[----:B------:R-:W-:Y:S01]  /*4f00*/  IADD3.X R5, RZ, UR7, RZ, P0, !PT ;  /* 0x00000007ff057c10 */ /* 0x000fe200087fe4ff */
[----:B------:R-:W-:-:S04]  /*4f10*/  ULDC.64 UR6, c[0x0][0x410] ;  /* 0x0001040000067ab9 */ /* 0x000fc80000000a00 */
[----:B------:R-:W2:Y:S01]  /*4f20*/  LDG.E.U16 R4, desc[UR4][R4.64] ;  /* 0x0000000404047981 */ /* 0x000ea2000c1e1500 */
[----:B------:R-:W-:-:S04]  /*4f30*/  IADD3 R2, P1, R3, UR6, RZ ;  /* 0x0000000603027c10 */ /* 0x000fc8000ff3e0ff */
[----:B------:R-:W-:Y:S02]  /*4f40*/  IADD3.X R3, RZ, UR7, RZ, P1, !PT ;  /* 0x00000007ff037c10 */ /* 0x000fe40008ffe4ff */
[----:B--2---:R-:W-:-:S04]  /*4f50*/  SHF.L.U32 R0, R4, 0x10, RZ ;  /* 0x0000001004007819 */ /* 0x004fc800000006ff */
[----:B------:R-:W-:-:S04]  /*4f60*/  FSETP.NEU.FTZ.AND P0, PT, R0, -INF , PT ;  /* 0xff8000000000780b */ /* 0x000fc80003f1d000 */
[----:B------:R-:W-:-:S05]  /*4f70*/  SEL R7, RZ, 0x1, P0 ;  /* 0x00000001ff077807 */ /* 0x000fca0000000000 */
[----:B------:R-:W-:Y:S01]  /*4f80*/  STG.E.U8 desc[UR4][R2.64], R7 ;  /* 0x0000000702007986 */ /* 0x000fe2000c101104 */
[----:B------:R-:W-:Y:S05]  /*4f90*/  EXIT ;  /* 0x000000000000794d */ /* 0x000fea0003800000 */
.L_x_16507:
        /* <DEDUP_REMOVED lines=14> */
.L_x_44503:


//--------------------- .text._ZN2at6native27unrolled_elementwise_kernelIZZZNS0_49_GLOBAL__N__657f93f7_16_TensorCompare_cu_71e06f4e20isneginf_kernel_implERNS_18TensorIteratorBaseEENKUlvE_clEvENKUlvE2_clEvEUlN3c108BFloat16EE_St5arrayIPcLm2EELi4E23TrivialOffsetCalculatorILi1EjESE_NS0_6memory15LoadWithoutCastENSF_16StoreWithoutCastEEEviT_T0_T2_T3_T4_T5_ --------------------------
	.section	.text._ZN2at6native27unrolled_elementwise_kernelIZZZNS0_49_GLOBAL__N__657f93f7_16_TensorCompare_cu_71e06f4e20isneginf_kernel_implERNS_18TensorIteratorBaseEENKUlvE_clEvENKUlvE2_clEvEUlN3c108BFloat16EE_St5arrayIPcLm2EELi4E23TrivialOffsetCalculatorILi1EjESE_NS0_6memory15LoadWithoutCastENSF_16StoreWithoutCastEEEviT_T0_T2_T3_T4_T5_,"ax",@progbits
	.align	128
        .global         _ZN2at6native27unrolled_elementwise_kernelIZZZNS0_49_GLOBAL__N__657f93f7_16_TensorCompare_cu_71e06f4e20isneginf_kernel_implERNS_18TensorIteratorBaseEENKUlvE_clEvENKUlvE2_clEvEUlN3c108BFloat16EE_St5arrayIPcLm2EELi4E23TrivialOffsetCalculatorILi1EjESE_NS0_6memory15LoadWithoutCastENSF_16StoreWithoutCastEEEviT_T0_T2_T3_T4_T5_
        .type           _ZN2at6native27unrolled_elementwise_kernelIZZZNS0_49_GLOBAL__N__657f93f7_16_TensorCompare_cu_71e06f4e20isneginf_kernel_implERNS_18TensorIteratorBaseEENKUlvE_clEvENKUlvE2_clEvEUlN3c108BFloat16EE_St5arrayIPcLm2EELi4E23TrivialOffsetCalculatorILi1EjESE_NS0_6memory15LoadWithoutCastENSF_16StoreWithoutCastEEEviT_T0_T2_T3_T4_T5_,@function
        .size           _ZN2at6native27unrolled_elementwise_kernelIZZZNS0_49_GLOBAL__N__657f93f7_16_TensorCompare_cu_71e06f4e20isneginf_kernel_implERNS_18TensorIteratorBaseEENKUlvE_clEvENKUlvE2_clEvEUlN3c108BFloat16EE_St5arrayIPcLm2EELi4E23TrivialOffsetCalculatorILi1EjESE_NS0_6memory15LoadWithoutCastENSF_16StoreWithoutCastEEEviT_T0_T2_T3_T4_T5_,(.L_x_44504 - _ZN2at6native27unrolled_elementwise_kernelIZZZNS0_49_GLOBAL__N__657f93f7_16_TensorCompare_cu_71e06f4e20isneginf_kernel_implERNS_18TensorIteratorBaseEENKUlvE_clEvENKUlvE2_clEvEUlN3c108BFloat16EE_St5arrayIPcLm2EELi4E23TrivialOffsetCalculatorILi1EjESE_NS0_6memory15LoadWithoutCastENSF_16StoreWithoutCastEEEviT_T0_T2_T3_T4_T5_)
        .other          _ZN2at6native27unrolled_elementwise_kernelIZZZNS0_49_GLOBAL__N__657f93f7_16_TensorCompare_cu_71e06f4e20isneginf_kernel_implERNS_18TensorIteratorBaseEENKUlvE_clEvENKUlvE2_clEvEUlN3c108BFloat16EE_St5arrayIPcLm2EELi4E23TrivialOffsetCalculatorILi1EjESE_NS0_6memory15LoadWithoutCastENSF_16StoreWithoutCastEEEviT_T0_T2_T3_T4_T5_,@"STO_CUDA_ENTRY STV_DEFAULT"
_ZN2at6native27unrolled_elementwise_kernelIZZZNS0_49_GLOBAL__N__657f93f7_16_TensorCompare_cu_71e06f4e20isneginf_kernel_implERNS_18TensorIteratorBaseEENKUlvE_clEvENKUlvE2_clEvEUlN3c108BFloat16EE_St5arrayIPcLm2EELi4E23TrivialOffsetCalculatorILi1EjESE_NS0_6memory15LoadWithoutCastENSF_16StoreWithoutCastEEEviT_T0_T2_T3_T4_T5_:
.text._ZN2at6native27unrolled_elementwise_kernelIZZZNS0_49_GLOBAL__N__657f93f7_16_TensorCompare_cu_71e06f4e20isneginf_kernel_implERNS_18TensorIteratorBaseEENKUlvE_clEvENKUlvE2_clEvEUlN3c108BFloat16EE_St5arrayIPcLm2EELi4E23TrivialOffsetCalculatorILi1EjESE_NS0_6memory15LoadWithoutCastENSF_16StoreWithoutCastEEEviT_T0_T2_T3_T4_T5_:
[----:B------:R-:W-:Y:S01]  /*0000*/  LDC R1, c[0x0][0x28] ;  /* 0x00000a00ff017b82 */ /* 0x000fe20000000800 */
[----:B------:R-:W0:Y:S07]  /*0010*/  S2R R0, SR_CTAID.X ;  /* 0x0000000000007919 */ /* 0x000e2e0000002500 */
[----:B------:R-:W0:Y:S01]  /*0020*/  LDC R9, c[0x0][0x210] ;  /* 0x00008400ff097b82 */ /* 0x000e220000000800 */
[----:B------:R-:W-:Y:S01]  /*0030*/  PRMT R6, RZ, 0x7610, R6 ;  /* 0x00007610ff067816 */ /* 0x000fe20000000006 */
[----:B------:R-:W-:Y:S01]  /*0040*/  ULDC.64 UR4, c[0x0][0x208] ;  /* 0x0000820000047ab9 */ /* 0x000fe20000000a00 */
[----:B------:R-:W1:Y:S01]  /*0050*/  S2R R7, SR_TID.X ;  /* 0x0000000000077919 */ /* 0x000e620000002100 */
        /* <DEDUP_REMOVED lines=11> */
[----:B0-----:R-:W-:-:S05]  /*0110*/  @!P0 IMAD.WIDE.U32 R14, R17, 0x2, R14 ;  /* 0x00000002110e8825 */ /* 0x001fca00078e000e */
[----:B------:R0:W2:Y:S07]  /*0120*/  @!P0 LDG.E.U16 R6, desc[UR4][R14.64] ;  /* 0x000000040e068981 */ /* 0x0000ae000c1e1500 */
[----:B------:R-:W3:Y:S01]  /*0130*/  @!P3 LDC.64 R8, c[0x0][0x220] ;  /* 0x00008800ff08bb82 */ /* 0x000ee20000000a00 */
[----:B------:R-:W-:Y:S01]  /*0140*/  @!P3 IMAD R21, R0, 0x200, R13 ;  /* 0x000002000015b824 */ /* 0x000fe200078e020d */
[----:B------:R-:W-:Y:S02]  /*0150*/  PRMT R12, RZ, 0x7610, R12 ;  /* 0x00007610ff0c7816 */ /* 0x000fe4000000000c */
[----:B------:R-:W-:Y:S01]  /*0160*/  @!P3 IADD3 R13, R13, 0x80, RZ ;  /* 0x000000800d0db810 */ /* 0x000fe20007ffe0ff */
[----:B-1----:R-:W-:Y:S01]  /*0170*/  @!P1 IMAD.WIDE.U32 R16, R19, 0x2, R10 ;  /* 0x0000000213109825 */ /* 0x002fe200078e000a */
[----:B------:R-:W-:-:S02]  /*0180*/  PRMT R10, RZ, 0x7610, R10 ;  /* 0x00007610ff0a7816 */ /* 0x000fc4000000000a */
[----:B------:R-:W-:Y:S02]  /*0190*/  ISETP.GE.AND P2, PT, R13, R2, PT ;  /* 0x000000020d00720c */ /* 0x000fe40003f46270 */
[----:B------:R-:W4:Y:S11]  /*01a0*/  @!P1 LDG.E.U16 R12, desc[UR4][R16.64] ;  /* 0x00000004100c9981 */ /* 0x000f36000c1e1500 */
[----:B------:R-:W1:Y:S01]  /*01b0*/  @!P2 LDC.64 R18, c[0x0][0x220] ;  /* 0x00008800ff12ab82 */ /* 0x000e620000000a00 */
[----:B---3--:R-:W-:-:S05]  /*01c0*/  @!P3 IMAD.WIDE.U32 R20, R21, 0x2, R8 ;  /* 0x000000021514b825 */ /* 0x008fca00078e0008 */
[----:B------:R-:W3:Y:S01]  /*01d0*/  @!P3 LDG.E.U16 R10, desc[UR4][R20.64] ;  /* 0x00000004140ab981 */ /* 0x000ee2000c1e1500 */
[----:B------:R-:W-:-:S04]  /*01e0*/  @!P2 IMAD R9, R0, 0x200, R13 ;  /* 0x000002000009a824 */ /* 0x000fc800078e020d */
[----:B-1----:R-:W-:Y:S02]  /*01f0*/  @!P2 IMAD.WIDE.U32 R18, R9, 0x2, R18 ;  /* 0x000000020912a825 */ /* 0x002fe400078e0012 */
[----:B------:R-:W1:Y:S02]  /*0200*/  @!P0 LDC.64 R8, c[0x0][0x218] ;  /* 0x00008600ff088b82 */ /* 0x000e640000000a00 */
[--C-:B------:R-:W-:Y:S02]  /*0210*/  IMAD.MOV.U32 R13, RZ, RZ, R7.reuse ;  /* 0x000000ffff0d7224 */ /* 0x100fe400078e0007 */
[----:B------:R-:W-:Y:S01]  /*0220*/  @!P0 IMAD R7, R0, 0x200, R7 ;  /* 0x0000020000078824 */ /* 0x000fe200078e0207 */
[----:B------:R-:W-:Y:S01]  /*0230*/  PRMT R11, RZ, 0x7610, R11 ;  /* 0x00007610ff0b7816 */ /* 0x000fe2000000000b */
[C---:B0-----:R-:W-:Y:S02]  /*0240*/  VIADD R15, R13.reuse, 0x100 ;  /* 0x000001000d0f7836 */ /* 0x041fe40000000000 */
[----:B------:R-:W-:-:S03]  /*0250*/  VIADD R23, R13, 0x80 ;  /* 0x000000800d177836 */ /* 0x000fc60000000000 */
[----:B------:R0:W5:Y:S01]  /*0260*/  @!P2 LDG.E.U16 R11, desc[UR4][R18.64] ;  /* 0x00000004120ba981 */ /* 0x000162000c1e1500 */
[-C--:B------:R-:W-:Y:S01]  /*0270*/  ISETP.GE.AND P2, PT, R15, R2.reuse, PT ;  /* 0x000000020f00720c */ /* 0x080fe20003f46270 */
[----:B------:R-:W-:Y:S01]  /*0280*/  VIADD R15, R13, 0x180 ;  /* 0x000001800d0f7836 */ /* 0x000fe20000000000 */
[----:B------:R-:W-:Y:S02]  /*0290*/  ISETP.GE.AND P3, PT, R23, R2, PT ;  /* 0x000000021700720c */ /* 0x000fe40003f66270 */
[----:B-1----:R-:W-:-:S05]  /*02a0*/  @!P0 IADD3 R8, P1, R7, R8, RZ ;  /* 0x0000000807088210 */ /* 0x002fca0007f3e0ff */
[----:B------:R-:W-:Y:S02]  /*02b0*/  @!P0 IMAD.X R9, RZ, RZ, R9, P1 ;  /* 0x000000ffff098224 */ /* 0x000fe400008e0609 */
[----:B------:R-:W-:-:S05]  /*02c0*/  @!P0 IMAD.MOV.U32 R13, RZ, RZ, R23 ;  /* 0x000000ffff0d8224 */ /* 0x000fca00078e0017 */
[----:B------:R-:W-:Y:S01]  /*02d0*/  ISETP.GE.AND P1, PT, R13, R2, PT ;  /* 0x000000020d00720c */ /* 0x000fe20003f26270 */
[----:B------:R-:W-:Y:S01]  /*02e0*/  BSSY B0, `(.L_x_16508) ;  /* 0x0000018000007945 */ /* 0x000fe20003800000 */
[----:B--2---:R-:W-:-:S04]  /*02f0*/  @!P0 SHF.L.U32 R6, R6, 0x10, RZ ;  /* 0x0000001006068819 */ /* 0x004fc800000006ff */
[----:B------:R-:W-:-:S04]  /*0300*/  @!P0 FSETP.NEU.FTZ.AND P4, PT, R6, -INF , PT ;  /* 0xff8000000600880b */ /* 0x000fc80003f9d000 */
[----:B------:R-:W-:-:S05]  /*0310*/  @!P0 SEL R5, RZ, 0x1, P4 ;  /* 0x00000001ff058807 */ /* 0x000fca0002000000 */
[----:B------:R0:W-:Y:S01]  /*0320*/  @!P0 STG.E.U8 desc[UR4][R8.64], R5 ;  /* 0x0000000508008986 */ /* 0x0001e2000c101104 */
[----:B----4-:R-:W-:-:S05]  /*0330*/  @!P3 IMAD.U32 R12, R12, 0x10000, RZ ;  /* 0x000100000c0cb824 */ /* 0x010fca00078e00ff */
[----:B------:R-:W-:-:S04]  /*0340*/  @!P3 FSETP.NEU.FTZ.AND P4, PT, R12, -INF , PT ;  /* 0xff8000000c00b80b */ /* 0x000fc80003f9d000 */
[----:B------:R-:W-:Y:S01]  /*0350*/  @!P3 SEL R3, RZ, 0x1, P4 ;  /* 0x00000001ff03b807 */ /* 0x000fe20002000000 */
[----:B---3--:R-:W-:-:S05]  /*0360*/  @!P2 IMAD.U32 R10, R10, 0x10000, RZ ;  /* 0x000100000a0aa824 */ /* 0x008fca00078e00ff */
[----:B------:R-:W-:-:S04]  /*0370*/  @!P2 FSETP.NEU.FTZ.AND P5, PT, R10, -INF , PT ;  /* 0xff8000000a00a80b */ /* 0x000fc80003fbd000 */
[----:B------:R-:W-:Y:S01]  /*0380*/  @!P2 SEL R4, RZ, 0x1, P5 ;  /* 0x00000001ff04a807 */ /* 0x000fe20002800000 */
[----:B0-----:R-:W-:Y:S08]  /*0390*/  @P1 BRA `(.L_x_16509) ;  /* 0x0000000000301947 */ /* 0x001ff00003800000 */
[----:B------:R-:W-:Y:S01]  /*03a0*/  LEA R6, R0, R13, 0x9 ;  /* 0x0000000d00067211 */ /* 0x000fe200078e48ff */
[----:B------:R-:W-:Y:S01]  /*03b0*/  VIADD R13, R13, 0x80 ;  /* 0x000000800d0d7836 */ /* 0x000fe20000000000 */
[----:B------:R-:W-:Y:S02]  /*03c0*/  ULDC.64 UR6, c[0x0][0x218] ;  /* 0x0000860000067ab9 */ /* 0x000fe40000000a00 */
[----:B------:R-:W-:Y:S02]  /*03d0*/  IADD3 R6, P0, R6, UR6, RZ ;  /* 0x0000000606067c10 */ /* 0x000fe4000ff1e0ff */
[----:B------:R-:W-:-:S03]  /*03e0*/  ISETP.GE.AND P1, PT, R13, R2, PT ;  /* 0x000000020d00720c */ /* 0x000fc60003f26270 */
[----:B------:R-:W-:-:S05]  /*03f0*/  IMAD.X R7, RZ, RZ, UR7, P0 ;  /* 0x00000007ff077e24 */ /* 0x000fca00080e06ff */
[----:B------:R0:W-:Y:S05]  /*0400*/  STG.E.U8 desc[UR4][R6.64], R3 ;  /* 0x0000000306007986 */ /* 0x0001ea000c101104 */
[----:B------:R-:W-:Y:S01]  /*0410*/  @!P1 IMAD R8, R0, 0x200, R13 ;  /* 0x0000020000089824 */ /* 0x000fe200078e020d */
[----:B------:R-:W-:-:S04]  /*0420*/  @!P1 IADD3 R13, R13, 0x80, RZ ;  /* 0x000000800d0d9810 */ /* 0x000fc80007ffe0ff */
[----:B------:R-:W-:-:S05]  /*0430*/  @!P1 IADD3 R8, P2, R8, UR6, RZ ;  /* 0x0000000608089c10 */ /* 0x000fca000ff5e0ff */
[----:B------:R-:W-:-:S05]  /*0440*/  @!P1 IMAD.X R9, RZ, RZ, UR7, P2 ;  /* 0x00000007ff099e24 */ /* 0x000fca00090e06ff */
[----:B------:R0:W-:Y:S03]  /*0450*/  @!P1 STG.E.U8 desc[UR4][R8.64], R4 ;  /* 0x0000000408009986 */ /* 0x0001e6000c101104 */
.L_x_16509:
[----:B------:R-:W-:Y:S05]  /*0460*/  BSYNC B0 ;  /* 0x0000000000007941 */ /* 0x000fea0003800000 */
.L_x_16508:
[-C--:B------:R-:W-:Y:S02]  /*0470*/  ISETP.GE.AND P1, PT, R13, R2.reuse, PT ;  /* 0x000000020d00720c */ /* 0x080fe40003f26270 */
[----:B------:R-:W-:-:S11]  /*0480*/  ISETP.GE.AND P0, PT, R15, R2, PT ;  /* 0x000000020f00720c */ /* 0x000fd60003f06270 */
[----:B------:R-:W-:Y:S05]  /*0490*/  @P1 EXIT ;  /* 0x000000000000194d */ /* 0x000fea0003800000 */
[----:B------:R-:W-:Y:S01]  /*04a0*/  IMAD R0, R0, 0x200, R13 ;  /* 0x0000020000007824 */ /* 0x000fe200078e020d */
[----:B------:R-:W-:Y:S01]  /*04b0*/  ULDC.64 UR6, c[0x0][0x218] ;  /* 0x0000860000067ab9 */ /* 0x000fe20000000a00 */
[----:B-----5:R-:W-:-:S03]  /*04c0*/  @!P0 IMAD.U32 R11, R11, 0x10000, RZ ;  /* 0x000100000b0b8824 */ /* 0x020fc600078e00ff */
[----:B------:R-:W-:Y:S02]  /*04d0*/  IADD3 R2, P2, R0, UR6, RZ ;  /* 0x0000000600027c10 */ /* 0x000fe4000ff5e0ff */
[----:B------:R-:W-:-:S03]  /*04e0*/  @!P0 FSETP.NEU.FTZ.AND P1, PT, R11, -INF , PT ;  /* 0xff8000000b00880b */ /* 0x000fc60003f3d000 */
[----:B0-----:R-:W-:Y:S01]  /*04f0*/  IMAD.X R3, RZ, RZ, UR7, P2 ;  /* 0x00000007ff037e24 */ /* 0x001fe200090e06ff */
[----:B------:R-:W-:-:S05]  /*0500*/  @!P0 SEL R5, RZ, 0x1, P1 ;  /* 0x00000001ff058807 */ /* 0x000fca0000800000 */
[----:B------:R-:W-:Y:S01]  /*0510*/  STG.E.U8 desc[UR4][R2.64], R5 ;  /* 0x0000000502007986 */ /* 0x000fe2000c101104 */
[----:B------:R-:W-:Y:S05]  /*0520*/  EXIT ;  /* 0x000000000000794d */ /* 0x000fea0003800000 */
.L_x_16510:
        /* <DEDUP_REMOVED lines=13> */
.L_x_44504:


//--------------------- .text._ZN2at6native29vectorized_elementwise_kernelILi2EZZZNS0_49_GLOBAL__N__657f93f7_16_TensorCompare_cu_71e06f4e20isneginf_kernel_implERNS_18TensorIteratorBaseEENKUlvE_clEvENKUlvE2_clEvEUlN3c108BFloat16EE_St5arrayIPcLm2EEEEviT0_T1_ --------------------------
	.section	.text._ZN2at6native29vectorized_elementwise_kernelILi2EZZZNS0_49_GLOBAL__N__657f93f7_16_TensorCompare_cu_71e06f4e20isneginf_kernel_implERNS_18TensorIteratorBaseEENKUlvE_clEvENKUlvE2_clEvEUlN3c108BFloat16EE_St5arrayIPcLm2EEEEviT0_T1_,"ax",@progbits
	.align	128
        .global         _ZN2at6native29vectorized_elementwise_kernelILi2EZZZNS0_49_GLOBAL__N__657f93f7_16_TensorCompare_cu_71e06f4e20isneginf_kernel_implERNS_18TensorIteratorBaseEENKUlvE_clEvENKUlvE2_clEvEUlN3c108BFloat16EE_St5arrayIPcLm2EEEEviT0_T1_
        .type           _ZN2at6native29vectorized_elementwise_kernelILi2EZZZNS0_49_GLOBAL__N__657f93f7_16_TensorCompare_cu_71e06f4e20isneginf_kernel_implERNS_18TensorIteratorBaseEENKUlvE_clEvENKUlvE2_clEvEUlN3c108BFloat16EE_St5arrayIPcLm2EEEEviT0_T1_,@function
        .size           _ZN2at6native29vectorized_elementwise_kernelILi2EZZZNS0_49_GLOBAL__N__657f93f7_16_TensorCompare_cu_71e06f4e20isneginf_kernel_implERNS_18TensorIteratorBaseEENKUlvE_clEvENKUlvE2_clEvEUlN3c108BFloat16EE_St5arrayIPcLm2EEEEviT0_T1_,(.L_x_44505 - _ZN2at6native29vectorized_elementwise_kernelILi2EZZZNS0_49_GLOBAL__N__657f93f7_16_TensorCompare_cu_71e06f4e20isneginf_kernel_implERNS_18TensorIteratorBaseEENKUlvE_clEvENKUlvE2_clEvEUlN3c108BFloat16EE_St5arrayIPcLm2EEEEviT0_T1_)
        .other          _ZN2at6native29vectorized_elementwise_kernelILi2EZZZNS0_49_GLOBAL__N__657f93f7_16_TensorCompare_cu_71e06f4e20isneginf_kernel_implERNS_18TensorIteratorBaseEENKUlvE_clEvENKUlvE2_clEvEUlN3c108BFloat16EE_St5arrayIPcLm2EEEEviT0_T1_,@"STO_CUDA_ENTRY STV_DEFAULT"
_ZN2at6native29vectorized_elementwise_kernelILi2EZZZNS0_49_GLOBAL__N__657f93f7_16_TensorCompare_cu_71e06f4e20isneginf_kernel_implERNS_18TensorIteratorBaseEENKUlvE_clEvENKUlvE2_clEvEUlN3c108BFloat16EE_St5arrayIPcLm2EEEEviT0_T1_:
.text._ZN2at6native29vectorized_elementwise_kernelILi2EZZZNS0_49_GLOBAL__N__657f93f7_16_TensorCompare_cu_71e06f4e20isneginf_kernel_implERNS_18TensorIteratorBaseEENKUlvE_clEvENKUlvE2_clEvEUlN3c108BFloat16EE_St5arrayIPcLm2EEEEviT0_T1_:
        /* <DEDUP_REMOVED lines=9> */
[----:B------:R-:W1:Y:S01]  /*0090*/  LDC.64 R2, c[0x0][0x220] ;  /* 0x00008800ff027b82 */ /* 0x000e620000000a00 */
[----:B------:R-:W-:Y:S01]  /*00a0*/  ULDC.64 UR6, c[0x0][0x218] ;  /* 0x0000860000067ab9 */ /* 0x000fe20000000a00 */
[----:B-1----:R-:W-:-:S04]  /*00b0*/  IMAD.WIDE R2, R0, 0x2, R2 ;  /* 0x0000000200027825 */ /* 0x002fc800078e0202 */
[----:B0-----:R-:W-:-:S05]  /*00c0*/  IMAD.WIDE.U32 R4, R11, 0x4, R2 ;  /* 0x000000040b047825 */ /* 0x001fca00078e0002 */
[----:B------:R-:W2:Y:S04]  /*00d0*/  LDG.E R7, desc[UR4][R4.64] ;  /* 0x0000000404077981 */ /* 0x000ea8000c1e1900 */
[----:B------:R-:W3:Y:S04]  /*00e0*/  LDG.E R8, desc[UR4][R4.64+0x200] ;  /* 0x0002000404087981 */ /* 0x000ee8000c1e1900 */
[----:B------:R-:W4:Y:S04]  /*00f0*/  LDG.E R9, desc[UR4][R4.64+0x400] ;  /* 0x0004000404097981 */ /* 0x000f28000c1e1900 */
[----:B------:R4:W5:Y:S01]  /*0100*/  LDG.E R10, desc[UR4][R4.64+0x600] ;  /* 0x00060004040a7981 */ /* 0x000962000c1e1900 */
[----:B------:R-:W-:-:S05]  /*0110*/  IADD3 R2, P0, R0, UR6, RZ ;  /* 0x0000000600027c10 */ /* 0x000fca000ff1e0ff */
[----:B------:R-:W-:Y:S02]  /*0120*/  IMAD.X R3, RZ, RZ, UR7, P0 ;  /* 0x00000007ff037e24 */ /* 0x000fe400080e06ff */
[----:B------:R-:W-:Y:S01]  /*0130*/  IMAD.WIDE R2, R11, 0x2, R2 ;  /* 0x000000020b027825 */ /* 0x000fe200078e0202 */
[----:B--2---:R-:W-:-:S03]  /*0140*/  PRMT R0, R7, 0x7632, R0 ;  /* 0x0000763207007816 */ /* 0x004fc60000000000 */
[----:B------:R-:W-:Y:S01]  /*0150*/  IMAD.U32 R7, R7, 0x10000, RZ ;  /* 0x0001000007077824 */ /* 0x000fe200078e00ff */
[----:B---3--:R-:W-:Y:S01]  /*0160*/  PRMT R6, R8, 0x7632, R6 ;  /* 0x0000763208067816 */ /* 0x008fe20000000006 */
[----:B------:R-:W-:-:S03]  /*0170*/  IMAD.U32 R0, R0, 0x10000, RZ ;  /* 0x0001000000007824 */ /* 0x000fc600078e00ff */
[----:B------:R-:W-:Y:S01]  /*0180*/  FSETP.NEU.FTZ.AND P6, PT, R7, -INF , PT ;  /* 0xff8000000700780b */ /* 0x000fe20003fdd000 */
[----:B------:R-:W-:Y:S02]  /*0190*/  IMAD.U32 R8, R8, 0x10000, RZ ;  /* 0x0001000008087824 */ /* 0x000fe400078e00ff */
[----:B------:R-:W-:Y:S01]  /*01a0*/  IMAD.U32 R6, R6, 0x10000, RZ ;  /* 0x0001000006067824 */ /* 0x000fe200078e00ff */
[----:B------:R-:W-:Y:S01]  /*01b0*/  FSETP.NEU.FTZ.AND P2, PT, R0, -INF , PT ;  /* 0xff8000000000780b */ /* 0x000fe20003f5d000 */
[C---:B----4-:R-:W-:Y:S01]  /*01c0*/  IMAD.U32 R5, R9.reuse, 0x10000, RZ ;  /* 0x0001000009057824 */ /* 0x050fe200078e00ff */
[----:B------:R-:W-:Y:S02]  /*01d0*/  PRMT R0, R9, 0x7632, R0 ;  /* 0x0000763209007816 */ /* 0x000fe40000000000 */
[----:B-----5:R-:W-:Y:S02]  /*01e0*/  PRMT R4, R10, 0x7632, R4 ;  /* 0x000076320a047816 */ /* 0x020fe40000000004 */
[----:B------:R-:W-:Y:S01]  /*01f0*/  FSETP.NEU.FTZ.AND P1, PT, R6, -INF , PT ;  /* 0xff8000000600780b */ /* 0x000fe20003f3d000 */
[----:B------:R-:W-:Y:S01]  /*0200*/  IMAD.U32 R0, R0, 0x10000, RZ ;  /* 0x0001000000007824 */ /* 0x000fe200078e00ff */
[----:B------:R-:W-:Y:S01]  /*0210*/  FSETP.NEU.FTZ.AND P5, PT, R8, -INF , PT ;  /* 0xff8000000800780b */ /* 0x000fe20003fbd000 */
[----:B------:R-:W-:Y:S01]  /*0220*/  IMAD.U32 R6, R10, 0x10000, RZ ;  /* 0x000100000a067824 */ /* 0x000fe200078e00ff */
[----:B------:R-:W-:Y:S01]  /*0230*/  FSETP.NEU.FTZ.AND P4, PT, R5, -INF , PT ;  /* 0xff8000000500780b */ /* 0x000fe20003f9d000 */
[----:B------:R-:W-:Y:S01]  /*0240*/  IMAD.U32 R4, R4, 0x10000, RZ ;  /* 0x0001000004047824 */ /* 0x000fe200078e00ff */
[----:B------:R-:W-:-:S02]  /*0250*/  FSETP.NEU.FTZ.AND P0, PT, R0, -INF , PT ;  /* 0xff8000000000780b */ /* 0x000fc40003f1d000 */
[----:B------:R-:W-:Y:S02]  /*0260*/  SEL R0, RZ, 0x1, P6 ;  /* 0x00000001ff007807 */ /* 0x000fe40003000000 */
[----:B------:R-:W-:Y:S02]  /*0270*/  FSETP.NEU.FTZ.AND P3, PT, R6, -INF , PT ;  /* 0xff8000000600780b */ /* 0x000fe40003f7d000 */
[----:B------:R-:W-:Y:S02]  /*0280*/  FSETP.NEU.FTZ.AND P6, PT, R4, -INF , PT ;  /* 0xff8000000400780b */ /* 0x000fe40003fdd000 */
[----:B------:R-:W-:Y:S02]  /*0290*/  SEL R4, RZ, 0x1, P5 ;  /* 0x00000001ff047807 */ /* 0x000fe40002800000 */
[----:B------:R-:W-:Y:S02]  /*02a0*/  SEL R6, RZ, 0x1, P4 ;  /* 0x00000001ff067807 */ /* 0x000fe40002000000 */
[----:B------:R-:W-:-:S02]  /*02b0*/  SEL R8, RZ, 0x1, P3 ;  /* 0x00000001ff087807 */ /* 0x000fc40001800000 */
[----:B------:R-:W-:Y:S02]  /*02c0*/  SEL R5, RZ, 0x1, P2 ;  /* 0x00000001ff057807 */ /* 0x000fe40001000000 */
[----:B------:R-:W-:Y:S02]  /*02d0*/  SEL R7, RZ, 0x1, P1 ;  /* 0x00000001ff077807 */ /* 0x000fe40000800000 */
[----:B------:R-:W-:Y:S02]  /*02e0*/  SEL R9, RZ, 0x1, P0 ;  /* 0x00000001ff097807 */ /* 0x000fe40000000000 */
[----:B------:R-:W-:Y:S02]  /*02f0*/  SEL R11, RZ, 0x1, P6 ;  /* 0x00000001ff0b7807 */ /* 0x000fe40003000000 */
[----:B------:R-:W-:Y:S02]  /*0300*/  PRMT R5, R5, 0x7604, R0 ;  /* 0x0000760405057816 */ /* 0x000fe40000000000 */
[----:B------:R-:W-:-:S02]  /*0310*/  PRMT R7, R7, 0x7604, R4 ;  /* 0x0000760407077816 */ /* 0x000fc40000000004 */
[----:B------:R-:W-:Y:S01]  /*0320*/  PRMT R9, R9, 0x7604, R6 ;  /* 0x0000760409097816 */ /* 0x000fe20000000006 */
[----:B------:R-:W-:Y:S01]  /*0330*/  STG.E.U16 desc[UR4][R2.64], R5 ;  /* 0x0000000502007986 */ /* 0x000fe2000c101504 */
[----:B------:R-:W-:-:S03]  /*0340*/  PRMT R11, R11, 0x7604, R8 ;  /* 0x000076040b0b7816 */ /* 0x000fc60000000008 */
[----:B------:R-:W-:Y:S04]  /*0350*/  STG.E.U16 desc[UR4][R2.64+0x100], R7 ;  /* 0x0001000702007986 */ /* 0x000fe8000c101504 */
[----:B------:R-:W-:Y:S04]  /*0360*/  STG.E.U16 desc[UR4][R2.64+0x200], R9 ;  /* 0x0002000902007986 */ /* 0x000fe8000c101504 */
[----:B------:R-:W-:Y:S01]  /*0370*/  STG.E.U16 desc[UR4][R2.64+0x300], R11 ;  /* 0x0003000b02007986 */ /* 0x000fe2000c101504 */
[----:B------:R-:W-:Y:S05]  /*0380*/  EXIT ;  /* 0x000000000000794d */ /* 0x000fea0003800000 */
.L_x_16511:
[----:B------:R-:W0:Y:S01]  /*0390*/  S2R R3, SR_TID.X ;  /* 0x0000000000037919 */ /* 0x000e220000002100 */
[----:B------:R-:W-:Y:S02]  /*03a0*/  PRMT R20, RZ, 0x7610, R20 ;  /* 0x00007610ff147816 */ /* 0x000fe40000000014 */
[----:B0-----:R-:W-:Y:S01]  /*03b0*/  ISETP.GE.AND P0, PT, R3, R2, PT ;  /* 0x000000020300720c */ /* 0x001fe20003f06270 */
[----:B------:R-:W-:-:S12]  /*03c0*/  IMAD.MOV.U32 R27, RZ, RZ, R3 ;  /* 0x000000ffff1b7224 */ /* 0x000fd800078e0003 */
[----:B------:R-:W-:Y:S01]  /*03d0*/  @!P0 VIADD R27, R3, 0x80 ;  /* 0x00000080031b8836 */ /* 0x000fe20000000000 */
[----:B------:R-:W0:Y:S01]  /*03e0*/  @!P0 LDC.64 R16, c[0x0][0x220] ;  /* 0x00008800ff108b82 */ /* 0x000e220000000a00 */
[----:B------:R-:W-:-:S03]  /*03f0*/  @!P0 IMAD.IADD R13, R0, 0x1, R3 ;  /* 0x00000001000d8824 */ /* 0x000fc600078e0203 */
[----:B------:R-:W-:-:S13]  /*0400*/  ISETP.GE.AND P1, PT, R27, R2, PT ;  /* 0x000000021b00720c */ /* 0x000fda0003f26270 */
[----:B------:R-:W-:Y:S02]  /*0410*/  @!P1 IMAD.IADD R29, R0, 0x1, R27 ;  /* 0x00000001001d9824 */ /* 0x000fe400078e021b */
[----:B------:R-:W-:-:S05]  /*0420*/  @!P1 VIADD R27, R27, 0x80 ;  /* 0x000000801b1b9836 */ /* 0x000fca0000000000 */
[----:B------:R-:W-:Y:S01]  /*0430*/  ISETP.GE.AND P6, PT, R27, R2, PT ;  /* 0x000000021b00720c */ /* 0x000fe20003fc6270 */
[----:B0-----:R-:W-:-:S05]  /*0440*/  @!P0 IMAD.WIDE.U32 R16, R13, 0x2, R16 ;  /* 0x000000020d108825 */ /* 0x001fca00078e0010 */
[----:B------:R0:W2:Y:S07]  /*0450*/  @!P0 LDG.E.U16 R20, desc[UR4][R16.64] ;  /* 0x0000000410148981 */ /* 0x0000ae000c1e1500 */
[----:B------:R-:W-:Y:S01]  /*0460*/  @!P6 IMAD.IADD R21, R0, 0x1, R27 ;  /* 0x000000010015e824 */ /* 0x000fe200078e021b */
[----:B------:R-:W1:Y:S01]  /*0470*/  @!P6 LDC.64 R18, c[0x0][0x220] ;  /* 0x00008800ff12eb82 */ /* 0x000e620000000a00 */
[----:B------:R-:W-:-:S05]  /*0480*/  @!P6 VIADD R27, R27, 0x80 ;  /* 0x000000801b1be836 */ /* 0x000fca0000000000 */
[----:B------:R-:W-:-:S13]  /*0490*/  ISETP.GE.AND P2, PT, R27, R2, PT ;  /* 0x000000021b00720c */ /* 0x000fda0003f46270 */
[----:B------:R-:W-:Y:S01]  /*04a0*/  @!P2 IMAD.IADD R14, R0, 0x1, R27 ;  /* 0x00000001000ea824 */ /* 0x000fe200078e021b */
[----:B------:R-:W3:Y:S01]  /*04b0*/  @!P2 LDC.64 R12, c[0x0][0x220] ;  /* 0x00008800ff0cab82 */ /* 0x000ee20000000a00 */
[----:B------:R-:W-:-:S05]  /*04c0*/  @!P2 VIADD R27, R27, 0x80 ;  /* 0x000000801b1ba836 */ /* 0x000fca0000000000 */
[----:B------:R-:W-:-:S13]  /*04d0*/  ISETP.GE.AND P3, PT, R27, R2, PT ;  /* 0x000000021b00720c */ /* 0x000fda0003f66270 */
[----:B------:R-:W-:Y:S01]  /*04e0*/  @!P3 IMAD.IADD R25, R0, 0x1, R27 ;  /* 0x000000010019b824 */ /* 0x000fe200078e021b */
[----:B------:R-:W4:Y:S01]  /*04f0*/  @!P3 LDC.64 R22, c[0x0][0x220] ;  /* 0x00008800ff16bb82 */ /* 0x000f220000000a00 */
[----:B------:R-:W-:-:S05]  /*0500*/  @!P3 VIADD R27, R27, 0x80 ;  /* 0x000000801b1bb836 */ /* 0x000fca0000000000 */
[----:B------:R-:W-:-:S13]  /*0510*/  ISETP.GE.AND P4, PT, R27, R2, PT ;  /* 0x000000021b00720c */ /* 0x000fda0003f86270 */
[----:B------:R-:W-:Y:S01]  /*0520*/  @!P4 IMAD.IADD R15, R0, 0x1, R27 ;  /* 0x00000001000fc824 */ /* 0x000fe200078e021b */
[----:B0-----:R-:W0:Y:S01]  /*0530*/  @!P4 LDC.64 R16, c[0x0][0x220] ;  /* 0x00008800ff10cb82 */ /* 0x001e220000000a00 */
[----:B------:R-:W-:-:S05]  /*0540*/  @!P4 VIADD R27, R27, 0x80 ;  /* 0x000000801b1bc836 */ /* 0x000fca0000000000 */
[----:B------:R-:W-:Y:S01]  /*0550*/  ISETP.GE.AND P5, PT, R27, R2, PT ;  /* 0x000000021b00720c */ /* 0x000fe20003fa6270 */
[----:B-1----:R-:W-:Y:S01]  /*0560*/  @!P6 IMAD.WIDE.U32 R18, R21, 0x2, R18 ;  /* 0x000000021512e825 */ /* 0x002fe200078e0012 */
[----:B------:R-:W-:-:S06]  /*0570*/  PRMT R21, RZ, 0x7610, R21 ;  /* 0x00007610ff157816 */ /* 0x000fcc0000000015 */
[----:B------:R1:W5:Y:S05]  /*0580*/  @!P6 LDG.E.U16 R21, desc[UR4][R18.64] ;  /* 0x000000041215e981 */ /* 0x00036a000c1e1500 */
[----:B------:R-:W-:Y:S02]  /*0590*/  @!P5 IMAD.IADD R28, R0, 0x1, R27 ;  /* 0x00000001001cd824 */ /* 0x000fe400078e021b */
[----:B------:R-:W-:-:S05]  /*05a0*/  @!P5 VIADD R27, R27, 0x80 ;  /* 0x000000801b1bd836 */ /* 0x000fca0000000000 */
[----:B------:R-:W-:Y:S01]  /*05b0*/  ISETP.GE.AND P6, PT, R27, R2, PT ;  /* 0x000000021b00720c */ /* 0x000fe20003fc6270 */
[----:B---3--:R-:W-:Y:S01]  /*05c0*/  @!P2 IMAD.WIDE.U32 R12, R14, 0x2, R12 ;  /* 0x000000020e0ca825 */ /* 0x008fe200078e000c */
[----:B------:R-:W-:-:S03]  /*05d0*/  PRMT R24, RZ, 0x7610, R24 ;  /* 0x00007610ff187816 */ /* 0x000fc60000000018 */
[----:B0-----:R-:W-:Y:S02]  /*05e0*/  @!P4 IMAD.WIDE.U32 R16, R15, 0x2, R16 ;  /* 0x000000020f10c825 */ /* 0x001fe400078e0010 */
[----:B------:R-:W0:Y:S01]  /*05f0*/  @!P1 LDC.64 R14, c[0x0][0x220] ;  /* 0x00008800ff0e9b82 */ /* 0x000e220000000a00 */
[----:B------:R3:W5:Y:S07]  /*0600*/  @!P2 LDG.E.U16 R24, desc[UR4][R12.64] ;  /* 0x000000040c18a981 */ /* 0x00076e000c1e1500 */
[----:B-1----:R-:W1:Y:S01]  /*0610*/  @!P6 LDC.64 R18, c[0x0][0x220] ;  /* 0x00008800ff12eb82 */ /* 0x002e620000000a00 */
[----:B------:R-:W-:Y:S01]  /*0620*/  PRMT R26, RZ, 0x7610, R26 ;  /* 0x00007610ff1a7816 */ /* 0x000fe2000000001a */
[----:B----4-:R-:W-:-:S06]  /*0630*/  @!P3 IMAD.WIDE.U32 R22, R25, 0x2, R22 ;  /* 0x000000021916b825 */ /* 0x010fcc00078e0016 */
[----:B---3--:R-:W3:Y:S01]  /*0640*/  @!P5 LDC.64 R12, c[0x0][0x220] ;  /* 0x00008800ff0cdb82 */ /* 0x008ee20000000a00 */
[----:B------:R-:W4:Y:S01]  /*0650*/  @!P4 LDG.E.U16 R26, desc[UR4][R16.64] ;  /* 0x00000004101ac981 */ /* 0x000f22000c1e1500 */
[----:B------:R-:W-:Y:S01]  /*0660*/  PRMT R25, RZ, 0x7610, R25 ;  /* 0x00007610ff197816 */ /* 0x000fe20000000019 */
[----:B------:R-:W-:-:S05]  /*0670*/  @!P6 IMAD.IADD R27, R0, 0x1, R27 ;  /* 0x00000001001be824 */ /* 0x000fca00078e021b */
[----:B------:R1:W4:Y:S01]  /*0680*/  @!P3 LDG.E.U16 R25, desc[UR4][R22.64] ;  /* 0x000000041619b981 */ /* 0x000322000c1e1500 */
[----:B0-----:R-:W-:-:S04]  /*0690*/  @!P1 IMAD.WIDE.U32 R14, R29, 0x2, R14 ;  /* 0x000000021d0e9825 */ /* 0x001fc800078e000e */
[----:B-1----:R-:W-:Y:S01]  /*06a0*/  @!P6 IMAD.WIDE.U32 R18, R27, 0x2, R18 ;  /* 0x000000021b12e825 */ /* 0x002fe200078e0012 */
[----:B------:R-:W-:Y:S02]  /*06b0*/  PRMT R27, RZ, 0x7610, R27 ;  /* 0x00007610ff1b7816 */ /* 0x000fe4000000001b */
[----:B------:R-:W-:Y:S02]  /*06c0*/  PRMT R23, RZ, 0x7610, R23 ;  /* 0x00007610ff177816 */ /* 0x000fe40000000017 */
[----:B------:R-:W-:Y:S02]  /*06d0*/  PRMT R22, RZ, 0x7610, R22 ;  /* 0x00007610ff167816 */ /* 0x000fe40000000016 */
[----:B------:R-:W4:Y:S01]  /*06e0*/  @!P6 LDG.E.U16 R27, desc[UR4][R18.64] ;  /* 0x00000004121be981 */ /* 0x000f22000c1e1500 */
[----:B---3--:R-:W-:Y:S02]  /*06f0*/  @!P5 IMAD.WIDE.U32 R28, R28, 0x2, R12 ;  /* 0x000000021c1cd825 */ /* 0x008fe400078e000c */
[----:B------:R-:W0:Y:S01]  /*0700*/  @!P0 LDC.64 R12, c[0x0][0x218] ;  /* 0x00008600ff0c8b82 */ /* 0x000e220000000a00 */
[----:B------:R1:W3:Y:S04]  /*0710*/  @!P1 LDG.E.U16 R23, desc[UR4][R14.64] ;  /* 0x000000040e179981 */ /* 0x0002e8000c1e1500 */
[----:B------:R-:W3:Y:S01]  /*0720*/  @!P5 LDG.E.U16 R22, desc[UR4][R28.64] ;  /* 0x000000041c16d981 */ /* 0x000ee2000c1e1500 */
[----:B------:R-:W-:-:S05]  /*0730*/  VIADD R17, R3, 0x100 ;  /* 0x0000010003117836 */ /* 0x000fca0000000000 */
[----:B------:R-:W-:Y:S01]  /*0740*/  ISETP.GE.AND P5, PT, R17, R2, PT ;  /* 0x000000021100720c */ /* 0x000fe20003fa6270 */
[C---:B------:R-:W-:Y:S02]  /*0750*/  VIADD R17, R3.reuse, 0x180 ;  /* 0x0000018003117836 */ /* 0x040fe40000000000 */
[----:B-1----:R-:W-:-:S03]  /*0760*/  VIADD R15, R3, 0x280 ;  /* 0x00000280030f7836 */ /* 0x002fc60000000000 */
[----:B------:R-:W-:Y:S01]  /*0770*/  ISETP.GE.AND P1, PT, R17, R2, PT ;  /* 0x000000021100720c */ /* 0x000fe20003f26270 */
[----:B------:R-:W-:Y:S02]  /*0780*/  @!P0 IMAD.IADD R17, R0, 0x1, R3 ;  /* 0x0000000100118824 */ /* 0x000fe400078e0203 */
[----:B------:R-:W-:-:S03]  /*0790*/  VIADD R16, R3, 0x200 ;  /* 0x0000020003107836 */ /* 0x000fc60000000000 */
[----:B0-----:R-:W-:Y:S01]  /*07a0*/  @!P0 IADD3 R12, P4, R17, R12, RZ ;  /* 0x0000000c110c8210 */ /* 0x001fe20007f9e0ff */
[----:B------:R-:W-:-:S04]  /*07b0*/  VIADD R19, R3, 0x80 ;  /* 0x0000008003137836 */ /* 0x000fc80000000000 */
[----:B------:R-:W-:Y:S01]  /*07c0*/  @!P0 IMAD.X R13, RZ, RZ, R13, P4 ;  /* 0x000000ffff0d8224 */ /* 0x000fe200020e060d */
[----:B------:R-:W-:Y:S01]  /*07d0*/  ISETP.GE.AND P2, PT, R16, R2, PT ;  /* 0x000000021000720c */ /* 0x000fe20003f46270 */
[----:B------:R-:W-:Y:S01]  /*07e0*/  VIADD R17, R3, 0x380 ;  /* 0x0000038003117836 */ /* 0x000fe20000000000 */
[----:B------:R-:W-:Y:S04]  /*07f0*/  BSSY B0, `(.L_x_16512) ;  /* 0x0000052000007945 */ /* 0x000fe80003800000 */
[----:B------:R-:W-:Y:S01]  /*0800*/  BSSY B1, `(.L_x_16513) ;  /* 0x0000049000017945 */ /* 0x000fe20003800000 */
[----:B--2---:R-:W-:-:S05]  /*0810*/  @!P0 IMAD.U32 R20, R20, 0x10000, RZ ;  /* 0x0001000014148824 */ /* 0x004fca00078e00ff */
[----:B------:R-:W-:-:S04]  /*0820*/  @!P0 FSETP.NEU.FTZ.AND P3, PT, R20, -INF , PT ;  /* 0xff8000001400880b */ /* 0x000fc80003f7d000 */
[----:B------:R-:W-:Y:S02]  /*0830*/  @!P0 SEL R11, RZ, 0x1, P3 ;  /* 0x00000001ff0b8807 */ /* 0x000fe40001800000 */
[-C--:B------:R-:W-:Y:S01]  /*0840*/  ISETP.GE.AND P3, PT, R15, R2.reuse, PT ;  /* 0x000000020f00720c */ /* 0x080fe20003f66270 */
[----:B------:R-:W-:Y:S02]  /*0850*/  VIADD R15, R3, 0x300 ;  /* 0x00000300030f7836 */ /* 0x000fe40000000000 */
[----:B------:R0:W-:Y:S01]  /*0860*/  @!P0 STG.E.U8 desc[UR4][R12.64], R11 ;  /* 0x0000000b0c008986 */ /* 0x0001e2000c101104 */
[----:B------:R-:W-:Y:S02]  /*0870*/  @!P0 IMAD.MOV.U32 R3, RZ, RZ, R19 ;  /* 0x000000ffff038224 */ /* 0x000fe400078e0013 */
[----:B------:R-:W-:Y:S01]  /*0880*/  ISETP.GE.AND P4, PT, R15, R2, PT ;  /* 0x000000020f00720c */ /* 0x000fe20003f86270 */
[----:B-----5:R-:W-:-:S05]  /*0890*/  @!P5 IMAD.U32 R21, R21, 0x10000, RZ ;  /* 0x000100001515d824 */ /* 0x020fca00078e00ff */
[----:B------:R-:W-:-:S04]  /*08a0*/  @!P5 FSETP.NEU.FTZ.AND P6, PT, R21, -INF , PT ;  /* 0xff8000001500d80b */ /* 0x000fc80003fdd000 */
[----:B------:R-:W-:Y:S02]  /*08b0*/  @!P5 SEL R4, RZ, 0x1, P6 ;  /* 0x00000001ff04d807 */ /* 0x000fe40003000000 */
[-C--:B------:R-:W-:Y:S01]  /*08c0*/  ISETP.GE.AND P5, PT, R19, R2.reuse, PT ;  /* 0x000000021300720c */ /* 0x080fe20003fa6270 */
[----:B------:R-:W-:Y:S01]  /*08d0*/  @!P1 IMAD.U32 R24, R24, 0x10000, RZ ;  /* 0x0001000018189824 */ /* 0x000fe200078e00ff */
[----:B------:R-:W-:-:S04]  /*08e0*/  ISETP.GE.AND P6, PT, R17, R2, PT ;  /* 0x000000021100720c */ /* 0x000fc80003fc6270 */
[----:B------:R-:W-:-:S04]  /*08f0*/  @!P1 FSETP.NEU.FTZ.AND P0, PT, R24, -INF , PT ;  /* 0xff8000001800980b */ /* 0x000fc80003f1d000 */
[----:B------:R-:W-:Y:S01]  /*0900*/  @!P1 SEL R5, RZ, 0x1, P0 ;  /* 0x00000001ff059807 */ /* 0x000fe20000000000 */
[----:B----4-:R-:W-:-:S05]  /*0910*/  @!P3 IMAD.U32 R26, R26, 0x10000, RZ ;  /* 0x000100001a1ab824 */ /* 0x010fca00078e00ff */
[----:B------:R-:W-:Y:S01]  /*0920*/  @!P3 FSETP.NEU.FTZ.AND P0, PT, R26, -INF , PT ;  /* 0xff8000001a00b80b */ /* 0x000fe20003f1d000 */
[----:B------:R-:W-:-:S03]  /*0930*/  @!P2 IMAD.U32 R25, R25, 0x10000, RZ ;  /* 0x000100001919a824 */ /* 0x000fc600078e00ff */
[----:B------:R-:W-:Y:S02]  /*0940*/  @!P3 SEL R7, RZ, 0x1, P0 ;  /* 0x00000001ff07b807 */ /* 0x000fe40000000000 */
[----:B------:R-:W-:Y:S02]  /*0950*/  ISETP.GE.AND P3, PT, R3, R2, PT ;  /* 0x000000020300720c */ /* 0x000fe40003f66270 */
[----:B------:R-:W-:-:S04]  /*0960*/  @!P2 FSETP.NEU.FTZ.AND P1, PT, R25, -INF , PT ;  /* 0xff8000001900a80b */ /* 0x000fc80003f3d000 */
[----:B------:R-:W-:Y:S01]  /*0970*/  @!P2 SEL R6, RZ, 0x1, P1 ;  /* 0x00000001ff06a807 */ /* 0x000fe20000800000 */
[----:B------:R-:W-:Y:S02]  /*0980*/  @!P6 IMAD.U32 R27, R27, 0x10000, RZ ;  /* 0x000100001b1be824 */ /* 0x000fe400078e00ff */
[----:B---3--:R-:W-:Y:S02]  /*0990*/  @!P5 IMAD.U32 R23, R23, 0x10000, RZ ;  /* 0x000100001717d824 */ /* 0x008fe400078e00ff */
[----:B------:R-:W-:-:S03]  /*09a0*/  @!P4 IMAD.U32 R22, R22, 0x10000, RZ ;  /* 0x000100001616c824 */ /* 0x000fc600078e00ff */
[----:B------:R-:W-:Y:S02]  /*09b0*/  @!P5 FSETP.NEU.FTZ.AND P2, PT, R23, -INF , PT ;  /* 0xff8000001700d80b */ /* 0x000fe40003f5d000 */
[----:B------:R-:W-:Y:S02]  /*09c0*/  @!P6 FSETP.NEU.FTZ.AND P0, PT, R27, -INF , PT ;  /* 0xff8000001b00e80b */ /* 0x000fe40003f1d000 */
[----:B------:R-:W-:Y:S02]  /*09d0*/  @!P4 FSETP.NEU.FTZ.AND P1, PT, R22, -INF , PT ;  /* 0xff8000001600c80b */ /* 0x000fe40003f3d000 */
[----:B------:R-:W-:Y:S02]  /*09e0*/  @!P5 SEL R8, RZ, 0x1, P2 ;  /* 0x00000001ff08d807 */ /* 0x000fe40001000000 */
[----:B------:R-:W-:Y:S02]  /*09f0*/  @!P4 SEL R9, RZ, 0x1, P1 ;  /* 0x00000001ff09c807 */ /* 0x000fe40000800000 */
[----:B------:R-:W-:Y:S01]  /*0a00*/  @!P6 SEL R10, RZ, 0x1, P0 ;  /* 0x00000001ff0ae807 */ /* 0x000fe20000000000 */
[----:B0-----:R-:W-:Y:S06]  /*0a10*/  @P3 BRA `(.L_x_16514) ;  /* 0x0000000000383947 */ /* 0x001fec0003800000 */
[----:B------:R-:W-:Y:S01]  /*0a20*/  IMAD.IADD R12, R0, 0x1, R3 ;  /* 0x00000001000c7824 */ /* 0x000fe200078e0203 */
[----:B------:R-:W-:Y:S01]  /*0a30*/  ULDC.64 UR6, c[0x0][0x218] ;  /* 0x0000860000067ab9 */ /* 0x000fe20000000a00 */
[----:B------:R-:W-:-:S03]  /*0a40*/  VIADD R3, R3, 0x80 ;  /* 0x0000008003037836 */ /* 0x000fc60000000000 */
[----:B------:R-:W-:-:S05]  /*0a50*/  IADD3 R12, P0, R12, UR6, RZ ;  /* 0x000000060c0c7c10 */ /* 0x000fca000ff1e0ff */
[----:B------:R-:W-:Y:S01]  /*0a60*/  IMAD.X R13, RZ, RZ, UR7, P0 ;  /* 0x00000007ff0d7e24 */ /* 0x000fe200080e06ff */
[----:B------:R-:W-:-:S04]  /*0a70*/  ISETP.GE.AND P0, PT, R3, R2, PT ;  /* 0x000000020300720c */ /* 0x000fc80003f06270 */
[----:B------:R0:W-:Y:S09]  /*0a80*/  STG.E.U8 desc[UR4][R12.64], R8 ;  /* 0x000000080c007986 */ /* 0x0001f2000c101104 */
[----:B------:R-:W-:Y:S05]  /*0a90*/  @P0 BRA `(.L_x_16515) ;  /* 0x0000000000380947 */ /* 0x000fea0003800000 */
[----:B0-----:R-:W-:Y:S01]  /*0aa0*/  IMAD.IADD R12, R0, 0x1, R3 ;  /* 0x00000001000c7824 */ /* 0x001fe200078e0203 */
[----:B------:R-:W-:Y:S01]  /*0ab0*/  ULDC.64 UR6, c[0x0][0x218] ;  /* 0x0000860000067ab9 */ /* 0x000fe20000000a00 */
[----:B------:R-:W-:-:S03]  /*0ac0*/  VIADD R3, R3, 0x80 ;  /* 0x0000008003037836 */ /* 0x000fc60000000000 */
[----:B------:R-:W-:-:S05]  /*0ad0*/  IADD3 R12, P0, R12, UR6, RZ ;  /* 0x000000060c0c7c10 */ /* 0x000fca000ff1e0ff */
[----:B------:R-:W-:-:S05]  /*0ae0*/  IMAD.X R13, RZ, RZ, UR7, P0 ;  /* 0x00000007ff0d7e24 */ /* 0x000fca00080e06ff */
[----:B------:R0:W-:Y:S03]  /*0af0*/  STG.E.U8 desc[UR4][R12.64], R4 ;  /* 0x000000040c007986 */ /* 0x0001e6000c101104 */
.L_x_16514:
[----:B------:R-:W-:-:S13]  /*0b00*/  ISETP.GE.AND P0, PT, R3, R2, PT ;  /* 0x000000020300720c */ /* 0x000fda0003f06270 */
[----:B------:R-:W-:Y:S05]  /*0b10*/  @P0 BRA `(.L_x_16516) ;  /* 0x0000000000380947 */ /* 0x000fea0003800000 */
[----:B0-----:R-:W-:Y:S01]  /*0b20*/  IMAD.IADD R12, R0, 0x1, R3 ;  /* 0x00000001000c7824 */ /* 0x001fe200078e0203 */
[----:B------:R-:W-:Y:S01]  /*0b30*/  ULDC.64 UR6, c[0x0][0x218] ;  /* 0x0000860000067ab9 */ /* 0x000fe20000000a00 */
[----:B------:R-:W-:-:S03]  /*0b40*/  VIADD R3, R3, 0x80 ;  /* 0x0000008003037836 */ /* 0x000fc60000000000 */
[----:B------:R-:W-:-:S05]  /*0b50*/  IADD3 R12, P0, R12, UR6, RZ ;  /* 0x000000060c0c7c10 */ /* 0x000fca000ff1e0ff */
[----:B------:R-:W-:-:S05]  /*0b60*/  IMAD.X R13, RZ, RZ, UR7, P0 ;  /* 0x00000007ff0d7e24 */ /* 0x000fca00080e06ff */
[----:B------:R1:W-:Y:S03]  /*0b70*/  STG.E.U8 desc[UR4][R12.64], R5 ;  /* 0x000000050c007986 */ /* 0x0003e6000c101104 */
.L_x_16515:
[----:B------:R-:W-:-:S13]  /*0b80*/  ISETP.GE.AND P0, PT, R3, R2, PT ;  /* 0x000000020300720c */ /* 0x000fda0003f06270 */
[----:B------:R-:W-:Y:S05]  /*0b90*/  @P0 BRA `(.L_x_16517) ;  /* 0x00000000003c0947 */ /* 0x000fea0003800000 */
[----:B------:R-:W-:Y:S01]  /*0ba0*/  IMAD.IADD R4, R0, 0x1, R3 ;  /* 0x0000000100047824 */ /* 0x000fe200078e0203 */
[----:B------:R-:W-:Y:S01]  /*0bb0*/  ULDC.64 UR6, c[0x0][0x218] ;  /* 0x0000860000067ab9 */ /* 0x000fe20000000a00 */
[----:B------:R-:W-:-:S03]  /*0bc0*/  VIADD R3, R3, 0x80 ;  /* 0x0000008003037836 */ /* 0x000fc60000000000 */
[----:B------:R-:W-:-:S05]  /*0bd0*/  IADD3 R4, P0, R4, UR6, RZ ;  /* 0x0000000604047c10 */ /* 0x000fca000ff1e0ff */
[----:B-1----:R-:W-:-:S05]  /*0be0*/  IMAD.X R5, RZ, RZ, UR7, P0 ;  /* 0x00000007ff057e24 */ /* 0x002fca00080e06ff */
[----:B------:R1:W-:Y:S03]  /*0bf0*/  STG.E.U8 desc[UR4][R4.64], R6 ;  /* 0x0000000604007986 */ /* 0x0003e6000c101104 */
.L_x_16516:
[----:B------:R-:W-:-:S13]  /*0c00*/  ISETP.GE.AND P0, PT, R3, R2, PT ;  /* 0x000000020300720c */ /* 0x000fda0003f06270 */
[----:B------:R-:W-:Y:S05]  /*0c10*/  @P0 BREAK B1 ;  /* 0x0000000000010942 */ /* 0x000fea0003800000 */
[----:B------:R-:W-:Y:S05]  /*0c20*/  @P0 BRA `(.L_x_16518) ;  /* 0x0000000000380947 */ /* 0x000fea0003800000 */
[----:B01----:R-:W-:Y:S01]  /*0c30*/  IMAD.IADD R4, R0, 0x1, R3 ;  /* 0x0000000100047824 */ /* 0x003fe200078e0203 */
[----:B------:R-:W-:Y:S01]  /*0c40*/  ULDC.64 UR6, c[0x0][0x218] ;  /* 0x0000860000067ab9 */ /* 0x000fe20000000a00 */
[----:B------:R-:W-:-:S03]  /*0c50*/  VIADD R3, R3, 0x80 ;  /* 0x0000008003037836 */ /* 0x000fc60000000000 */
[----:B------:R-:W-:-:S05]  /*0c60*/  IADD3 R4, P0, R4, UR6, RZ ;  /* 0x0000000604047c10 */ /* 0x000fca000ff1e0ff */
[----:B------:R-:W-:-:S05]  /*0c70*/  IMAD.X R5, RZ, RZ, UR7, P0 ;  /* 0x00000007ff057e24 */ /* 0x000fca00080e06ff */
[----:B------:R2:W-:Y:S03]  /*0c80*/  STG.E.U8 desc[UR4][R4.64], R7 ;  /* 0x0000000704007986 */ /* 0x0005e6000c101104 */
.L_x_16517:
[----:B------:R-:W-:Y:S05]  /*0c90*/  BSYNC B1 ;  /* 0x0000000000017941 */ /* 0x000fea0003800000 */
.L_x_16513:
[----:B------:R-:W-:-:S13]  /*0ca0*/  ISETP.GE.AND P0, PT, R3, R2, PT ;  /* 0x000000020300720c */ /* 0x000fda0003f06270 */
[----:B--2---:R-:W2:Y:S01]  /*0cb0*/  @!P0 LDC.64 R6, c[0x0][0x218] ;  /* 0x00008600ff068b82 */ /* 0x004ea20000000a00 */
[----:B-1----:R-:W-:Y:S02]  /*0cc0*/  @!P0 IMAD.IADD R5, R0, 0x1, R3 ;  /* 0x0000000100058824 */ /* 0x002fe400078e0203 */
[----:B------:R-:W-:-:S03]  /*0cd0*/  @!P0 VIADD R3, R3, 0x80 ;  /* 0x0000008003038836 */ /* 0x000fc60000000000 */
[----:B--2---:R-:W-:-:S05]  /*0ce0*/  @!P0 IADD3 R4, P1, R5, R6, RZ ;  /* 0x0000000605048210 */ /* 0x004fca0007f3e0ff */
[----:B------:R-:W-:-:S05]  /*0cf0*/  @!P0 IMAD.X R5, RZ, RZ, R7, P1 ;  /* 0x000000ffff058224 */ /* 0x000fca00008e0607 */
[----:B------:R2:W-:Y:S03]  /*0d00*/  @!P0 STG.E.U8 desc[UR4][R4.64], R9 ;  /* 0x0000000904008986 */ /* 0x0005e6000c101104 */
.L_x_16518:
[----:B------:R-:W-:Y:S05]  /*0d10*/  BSYNC B0 ;  /* 0x0000000000007941 */ /* 0x000fea0003800000 */
.L_x_16512:
[----:B------:R-:W-:Y:S05]  /*0d20*/  WARPSYNC.ALL ;  /* 0x0000000000007948 */ /* 0x000fea0003800000 */
[----:B------:R-:W-:-:S13]  /*0d30*/  ISETP.GE.AND P0, PT, R3, R2, PT ;  /* 0x000000020300720c */ /* 0x000fda0003f06270 */
[----:B------:R-:W-:Y:S05]  /*0d40*/  @P0 EXIT ;  /* 0x000000000000094d */ /* 0x000fea0003800000 */
[----:B------:R-:W-:Y:S01]  /*0d50*/  IMAD.IADD R3, R0, 0x1, R3 ;  /* 0x0000000100037824 */ /* 0x000fe200078e0203 */
[----:B------:R-:W-:-:S04]  /*0d60*/  ULDC.64 UR6, c[0x0][0x218] ;  /* 0x0000860000067ab9 */ /* 0x000fc80000000a00 */
[----:B------:R-:W-:-:S05]  /*0d70*/  IADD3 R2, P0, R3, UR6, RZ ;  /* 0x0000000603027c10 */ /* 0x000fca000ff1e0ff */
[----:B------:R-:W-:-:S05]  /*0d80*/  IMAD.X R3, RZ, RZ, UR7, P0 ;  /* 0x00000007ff037e24 */ /* 0x000fca00080e06ff */
[----:B------:R-:W-:Y:S01]  /*0d90*/  STG.E.U8 desc[UR4][R2.64], R10 ;  /* 0x0000000a02007986 */ /* 0x000fe2000c101104 */
[----:B------:R-:W-:Y:S05]  /*0da0*/  EXIT ;  /* 0x000000000000794d */ /* 0x000fea0003800000 */
.L_x_16519:
        /* <DEDUP_REMOVED lines=13> */
.L_x_44505:


//--------------------- .text._ZN2at6native29vectorized_elementwise_kernelILi4EZZZNS0_49_GLOBAL__N__657f93f7_16_TensorCompare_cu_71e06f4e20isneginf_kernel_implERNS_18TensorIteratorBaseEENKUlvE_clEvENKUlvE2_clEvEUlN3c108BFloat16EE_St5arrayIPcLm2EEEEviT0_T1_ --------------------------
	.section	.text._ZN2at6native29vectorized_elementwise_kernelILi4EZZZNS0_49_GLOBAL__N__657f93f7_16_TensorCompare_cu_71e06f4e20isneginf_kernel_implERNS_18TensorIteratorBaseEENKUlvE_clEvENKUlvE2_clEvEUlN3c108BFloat16EE_St5arrayIPcLm2EEEEviT0_T1_,"ax",@progbits
	.align	128
        .global         _ZN2at6native29vectorized_elementwise_kernelILi4EZZZNS0_49_GLOBAL__N__657f93f7_16_TensorCompare_cu_71e06f4e20isneginf_kernel_implERNS_18TensorIteratorBaseEENKUlvE_clEvENKUlvE2_clEvEUlN3c108BFloat16EE_St5arrayIPcLm2EEEEviT0_T1_
        .type           _ZN2at6native29vectorized_elementwise_kernelILi4EZZZNS0_49_GLOBAL__N__657f93f7_16_TensorCompare_cu_71e06f4e20isneginf_kernel_implERNS_18TensorIteratorBaseEENKUlvE_clEvENKUlvE2_clEvEUlN3c108BFloat16EE_St5arrayIPcLm2EEEEviT0_T1_,@function
        .size           _ZN2at6native29vectorized_elementwise_kernelILi4EZZZNS0_49_GLOBAL__N__657f93f7_16_TensorCompare_cu_71e06f4e20isneginf_kernel_implERNS_18TensorIteratorBaseEENKUlvE_clEvENKUlvE2_clEvEUlN3c108BFloat16EE_St5arrayIPcLm2EEEEviT0_T1_,(.L_x_44506 - _ZN2at6native29vectorized_elementwise_kernelILi4EZZZNS0_49_GLOBAL__N__657f93f7_16_TensorCompare_cu_71e06f4e20isneginf_kernel_implERNS_18TensorIteratorBaseEENKUlvE_clEvENKUlvE2_clEvEUlN3c108BFloat16EE_St5arrayIPcLm2EEEEviT0_T1_)
        .other          _ZN2at6native29vectorized_elementwise_kernelILi4EZZZNS0_49_GLOBAL__N__657f93f7_16_TensorCompare_cu_71e06f4e20isneginf_kernel_implERNS_18TensorIteratorBaseEENKUlvE_clEvENKUlvE2_clEvEUlN3c108BFloat16EE_St5arrayIPcLm2EEEEviT0_T1_,@"STO_CUDA_ENTRY STV_DEFAULT"
_ZN2at6native29vectorized_elementwise_kernelILi4EZZZNS0_49_GLOBAL__N__657f93f7_16_TensorCompare_cu_71e06f4e20isneginf_kernel_implERNS_18TensorIteratorBaseEENKUlvE_clEvENKUlvE2_clEvEUlN3c108BFloat16EE_St5arrayIPcLm2EEEEviT0_T1_:
.text._ZN2at6native29vectorized_elementwise_kernelILi4EZZZNS0_49_GLOBAL__N__657f93f7_16_TensorCompare_cu_71e06f4e20isneginf_kernel_implERNS_18TensorIteratorBaseEENKUlvE_clEvENKUlvE2_clEvEUlN3c108BFloat16EE_St5arrayIPcLm2EEEEviT0_T1_:
        /* <DEDUP_REMOVED lines=13> */
[----:B------:R-:W2:Y:S04]  /*00d0*/  LDG.E.64 R10, desc[UR4][R6.64] ;  /* 0x00000004060a7981 */ /* 0x000ea8000c1e1b00 */
[----:B------:R-:W3:Y:S01]  /*00e0*/  LDG.E.64 R2, desc[UR4][R6.64+0x400] ;  /* 0x0004000406027981 */ /* 0x000ee2000c1e1b00 */
[----:B--2---:R-:W-:Y:S01]  /*00f0*/  IMAD.U32 R5, R10, 0x10000, RZ ;  /* 0x000100000a057824 */ /* 0x004fe200078e00ff */
[C---:B------:R-:W-:Y:S01]  /*0100*/  PRMT R8, R11.reuse, 0x7632, R8 ;  /* 0x000076320b087816 */ /* 0x040fe20000000008 */
[----:B------:R-:W-:-:S03]  /*0110*/  IMAD.U32 R9, R11, 0x10000, RZ ;  /* 0x000100000b097824 */ /* 0x000fc600078e00ff */
[----:B------:R-:W-:Y:S01]  /*0120*/  FSETP.NEU.FTZ.AND P2, PT, R5, -INF , PT ;  /* 0xff8000000500780b */ /* 0x000fe20003f5d000 */
[----:B------:R-:W-:Y:S01]  /*0130*/  IMAD.U32 R8, R8, 0x10000, RZ ;  /* 0x0001000008087824 */ /* 0x000fe200078e00ff */
[----:B------:R-:W-:Y:S02]  /*0140*/  PRMT R5, R10, 0x7632, R5 ;  /* 0x000076320a057816 */ /* 0x000fe40000000005 */
[----:B------:R-:W-:Y:S02]  /*0150*/  FSETP.NEU.FTZ.AND P1, PT, R9, -INF , PT ;  /* 0xff8000000900780b */ /* 0x000fe40003f3d000 */
[----:B---3--:R-:W-:Y:S01]  /*0160*/  PRMT R9, R2, 0x7632, R9 ;  /* 0x0000763202097816 */ /* 0x008fe20000000009 */
[----:B------:R-:W-:Y:S01]  /*0170*/  IMAD.U32 R5, R5, 0x10000, RZ ;  /* 0x0001000005057824 */ /* 0x000fe200078e00ff */
[----:B------:R-:W-:Y:S01]  /*0180*/  FSETP.NEU.FTZ.AND P0, PT, R8, -INF , PT ;  /* 0xff8000000800780b */ /* 0x000fe20003f1d000 */
[----:B------:R-:W-:Y:S02]  /*0190*/  IMAD.U32 R2, R2, 0x10000, RZ ;  /* 0x0001000002027824 */ /* 0x000fe400078e00ff */
[----:B------:R-:W-:Y:S01]  /*01a0*/  IMAD.U32 R9, R9, 0x10000, RZ ;  /* 0x0001000009097824 */ /* 0x000fe200078e00ff */
[----:B------:R-:W-:Y:S01]  /*01b0*/  FSETP.NEU.FTZ.AND P3, PT, R5, -INF , PT ;  /* 0xff8000000500780b */ /* 0x000fe20003f7d000 */
[C---:B------:R-:W-:Y:S01]  /*01c0*/  IMAD.U32 R8, R3.reuse, 0x10000, RZ ;  /* 0x0001000003087824 */ /* 0x040fe200078e00ff */
[----:B------:R-:W-:-:S02]  /*01d0*/  PRMT R3, R3, 0x7632, R3 ;  /* 0x0000763203037816 */ /* 0x000fc40000000003 */
[----:B------:R-:W-:Y:S02]  /*01e0*/  FSETP.NEU.FTZ.AND P4, PT, R2, -INF , PT ;  /* 0xff8000000200780b */ /* 0x000fe40003f9d000 */
[----:B------:R-:W-:Y:S01]  /*01f0*/  FSETP.NEU.FTZ.AND P5, PT, R9, -INF , PT ;  /* 0xff8000000900780b */ /* 0x000fe20003fbd000 */
[----:B------:R-:W-:Y:S01]  /*0200*/  IMAD.U32 R3, R3, 0x10000, RZ ;  /* 0x0001000003037824 */ /* 0x000fe200078e00ff */
[----:B------:R-:W-:Y:S02]  /*0210*/  SEL R2, RZ, 0x1, P2 ;  /* 0x00000001ff027807 */ /* 0x000fe40001000000 */
[----:B------:R-:W-:Y:S02]  /*0220*/  SEL R5, RZ, 0x1, P3 ;  /* 0x00000001ff057807 */ /* 0x000fe40001800000 */
[----:B------:R-:W-:Y:S02]  /*0230*/  SEL R6, RZ, 0x1, P4 ;  /* 0x00000001ff067807 */ /* 0x000fe40002000000 */
[----:B------:R-:W-:-:S02]  /*0240*/  SEL R7, RZ, 0x1, P5 ;  /* 0x00000001ff077807 */ /* 0x000fc40002800000 */
[----:B------:R-:W-:Y:S02]  /*0250*/  FSETP.NEU.FTZ.AND P2, PT, R8, -INF , PT ;  /* 0xff8000000800780b */ /* 0x000fe40003f5d000 */
[----:B------:R-:W-:Y:S02]  /*0260*/  PRMT R9, R5, 0x7604, R2 ;  /* 0x0000760405097816 */ /* 0x000fe40000000002 */
[----:B------:R-:W-:Y:S02]  /*0270*/  IADD3 R2, P3, R0, UR6, RZ ;  /* 0x0000000600027c10 */ /* 0x000fe4000ff7e0ff */
[----:B------:R-:W-:Y:S02]  /*0280*/  PRMT R6, R7, 0x7604, R6 ;  /* 0x0000760407067816 */ /* 0x000fe40000000006 */
[----:B------:R-:W-:Y:S02]  /*0290*/  SEL R0, RZ, 0x1, P1 ;  /* 0x00000001ff007807 */ /* 0x000fe40000800000 */
[----:B------:R-:W-:-:S02]  /*02a0*/  SEL R5, RZ, 0x1, P2 ;  /* 0x00000001ff057807 */ /* 0x000fc40001000000 */
[----:B------:R-:W-:Y:S01]  /*02b0*/  FSETP.NEU.FTZ.AND P1, PT, R3, -INF , PT ;  /* 0xff8000000300780b */ /* 0x000fe20003f3d000 */
[----:B------:R-:W-:Y:S01]  /*02c0*/  IMAD.X R3, RZ, RZ, UR7, P3 ;  /* 0x00000007ff037e24 */ /* 0x000fe200098e06ff */
[----:B------:R-:W-:Y:S02]  /*02d0*/  PRMT R9, R0, 0x7054, R9 ;  /* 0x0000705400097816 */ /* 0x000fe40000000009 */
[----:B------:R-:W-:Y:S01]  /*02e0*/  PRMT R7, R5, 0x7054, R6 ;  /* 0x0000705405077816 */ /* 0x000fe20000000006 */
[----:B------:R-:W-:Y:S01]  /*02f0*/  IMAD.WIDE R4, R4, 0x4, R2 ;  /* 0x0000000404047825 */ /* 0x000fe200078e0202 */
[----:B------:R-:W-:Y:S02]  /*0300*/  SEL R0, RZ, 0x1, P0 ;  /* 0x00000001ff007807 */ /* 0x000fe40000000000 */
[----:B------:R-:W-:Y:S02]  /*0310*/  SEL R6, RZ, 0x1, P1 ;  /* 0x00000001ff067807 */ /* 0x000fe40000800000 */
[----:B------:R-:W-:-:S02]  /*0320*/  PRMT R9, R0, 0x654, R9 ;  /* 0x0000065400097816 */ /* 0x000fc40000000009 */
[----:B------:R-:W-:-:S03]  /*0330*/  PRMT R7, R6, 0x654, R7 ;  /* 0x0000065406077816 */ /* 0x000fc60000000007 */
[----:B------:R-:W-:Y:S04]  /*0340*/  STG.E desc[UR4][R4.64], R9 ;  /* 0x0000000904007986 */ /* 0x000fe8000c101904 */
[----:B------:R-:W-:Y:S01]  /*0350*/  STG.E desc[UR4][R4.64+0x200], R7 ;  /* 0x0002000704007986 */ /* 0x000fe2000c101904 */
[----:B------:R-:W-:Y:S05]  /*0360*/  EXIT ;  /* 0x000000000000794d */ /* 0x000fea0003800000 */
.L_x_16520:
        /* <DEDUP_REMOVED lines=119> */
.L_x_16523:
        /* <DEDUP_REMOVED lines=8> */
.L_x_16524:
        /* <DEDUP_REMOVED lines=8> */
.L_x_16525:
        /* <DEDUP_REMOVED lines=9> */
.L_x_16526:
[----:B------:R-:W-:Y:S05]  /*0c70*/  BSYNC B1 ;  /* 0x0000000000017941 */ /* 0x000fea0003800000 */
.L_x_16522:
[----:B------:R-:W-:-:S13]  /*0c80*/  ISETP.GE.AND P0, PT, R3, R2, PT ;  /* 0x000000020300720c */ /* 0x000fda0003f06270 */
[----:B--2---:R-:W2:Y:S01]  /*0c90*/  @!P0 LDC.64 R6, c[0x0][0x218] ;  /* 0x00008600ff068b82 */ /* 0x004ea20000000a00 */
[----:B-1----:R-:W-:Y:S02]  /*0ca0*/  @!P0 IMAD.IADD R5, R0, 0x1, R3 ;  /* 0x0000000100058824 */ /* 0x002fe400078e0203 */
[----:B------:R-:W-:-:S03]  /*0cb0*/  @!P0 VIADD R3, R3, 0x80 ;  /* 0x0000008003038836 */ /* 0x000fc60000000000 */
[----:B--2---:R-:W-:-:S05]  /*0cc0*/  @!P0 IADD3 R4, P1, R5, R6, RZ ;  /* 0x0000000605048210 */ /* 0x004fca0007f3e0ff */
[----:B------:R-:W-:-:S05]  /*0cd0*/  @!P0 IMAD.X R5, RZ, RZ, R7, P1 ;  /* 0x000000ffff058224 */ /* 0x000fca00008e0607 */
[----:B------:R2:W-:Y:S03]  /*0ce0*/  @!P0 STG.E.U8 desc[UR4][R4.64], R9 ;  /* 0x0000000904008986 */ /* 0x0005e6000c101104 */
.L_x_16527:
[----:B------:R-:W-:Y:S05]  /*0cf0*/  BSYNC B0 ;  /* 0x0000000000007941 */ /* 0x000fea0003800000 */
.L_x_16521:
        /* <DEDUP_REMOVED lines=9> */
.L_x_16528:
        /* <DEDUP_REMOVED lines=15> */
.L_x_44506:


//--------------------- .text._ZN2at6native29vectorized_elementwise_kernelILi8EZZZNS0_49_GLOBAL__N__657f93f7_16_TensorCompare_cu_71e06f4e20isneginf_kernel_implERNS_18TensorIteratorBaseEENKUlvE_clEvENKUlvE2_clEvEUlN3c108BFloat16EE_St5arrayIPcLm2EEEEviT0_T1_ --------------------------
	.section	.text._ZN2at6native29vectorized_elementwise_kernelILi8EZZZNS0_49_GLOBAL__N__657f93f7_16_TensorCompare_cu_71e06f4e20isneginf_kernel_implERNS_18TensorIteratorBaseEENKUlvE_clEvENKUlvE2_clEvEUlN3c108BFloat16EE_St5arrayIPcLm2EEEEviT0_T1_,"ax",@progbits
	.align	128
        .global         _ZN2at6native29vectorized_elementwise_kernelILi8EZZZNS0_49_GLOBAL__N__657f93f7_16_TensorCompare_cu_71e06f4e20isneginf_kernel_implERNS_18TensorIteratorBaseEENKUlvE_clEvENKUlvE2_clEvEUlN3c108BFloat16EE_St5arrayIPcLm2EEEEviT0_T1_
        .type           _ZN2at6native29vectorized_elementwise_kernelILi8EZZZNS0_49_GLOBAL__N__657f93f7_16_TensorCompare_cu_71e06f4e20isneginf_kernel_implERNS_18TensorIteratorBaseEENKUlvE_clEvENKUlvE2_clEvEUlN3c108BFloat16EE_St5arrayIPcLm2EEEEviT0_T1_,@function
        .size           _ZN2at6native29vectorized_elementwise_kernelILi8EZZZNS0_49_GLOBAL__N__657f93f7_16_TensorCompare_cu_71e06f4e20isneginf_kernel_implERNS_18TensorIteratorBaseEENKUlvE_clEvENKUlvE2_clEvEUlN3c108BFloat16EE_St5arrayIPcLm2EEEEviT0_T1_,(.L_x_44507 - _ZN2at6native29vectorized_elementwise_kernelILi8EZZZNS0_49_GLOBAL__N__657f93f7_16_TensorCompare_cu_71e06f4e20isneginf_kernel_implERNS_18TensorIteratorBaseEENKUlvE_clEvENKUlvE2_clEvEUlN3c108BFloat16EE_St5arrayIPcLm2EEEEviT0_T1_)
        .other          _ZN2at6native29vectorized_elementwise_kernelILi8EZZZNS0_49_GLOBAL__N__657f93f7_16_TensorCompare_cu_71e06f4e20isneginf_kernel_implERNS_18TensorIteratorBaseEENKUlvE_clEvENKUlvE2_clEvEUlN3c108BFloat16EE_St5arrayIPcLm2EEEEviT0_T1_,@"STO_CUDA_ENTRY STV_DEFAULT"
_ZN2at6native29vectorized_elementwise_kernelILi8EZZZNS0_49_GLOBAL__N__657f93f7_16_TensorCompare_cu_71e06f4e20isneginf_kernel_implERNS_18TensorIteratorBaseEENKUlvE_clEvENKUlvE2_clEvEUlN3c108BFloat16EE_St5arrayIPcLm2EEEEviT0_T1_:
.text._ZN2at6native29vectorized_elementwise_kernelILi8EZZZNS0_49_GLOBAL__N__657f93f7_16_TensorCompare_cu_71e06f4e20isneginf_kernel_implERNS_18TensorIteratorBaseEENKUlvE_clEvENKUlvE2_clEvEUlN3c108BFloat16EE_St5arrayIPcLm2EEEEviT0_T1_:
        /* <DEDUP_REMOVED lines=12> */
[----:B0-----:R-:W-:-:S06]  /*00c0*/  IMAD.WIDE.U32 R4, R2, 0x10, R4 ;  /* 0x0000001002047825 */ /* 0x001fcc00078e0004 */
[----:B------:R-:W2:Y:S02]  /*00d0*/  LDG.E.128 R4, desc[UR4][R4.64] ;  /* 0x0000000404047981 */ /* 0x000ea4000c1e1d00 */
[C---:B--2---:R-:W-:Y:S01]  /*00e0*/  PRMT R8, R5.reuse, 0x7632, R8 ;  /* 0x0000763205087816 */ /* 0x044fe20000000008 */
[----:B------:R-:W-:Y:S01]  /*00f0*/  IMAD.U32 R12, R6, 0x10000, RZ ;  /* 0x00010000060c7824 */ /* 0x000fe200078e00ff */
[C---:B------:R-:W-:Y:S01]  /*0100*/  PRMT R3, R4.reuse, 0x7632, R3 ;  /* 0x0000763204037816 */ /* 0x040fe20000000003 */
[----:B------:R-:W-:Y:S01]  /*0110*/  IMAD.U32 R10, R4, 0x10000, RZ ;  /* 0x00010000040a7824 */ /* 0x000fe200078e00ff */
[----:B------:R-:W-:Y:S01]  /*0120*/  PRMT R9, R6, 0x7632, R9 ;  /* 0x0000763206097816 */ /* 0x000fe20000000009 */
[----:B------:R-:W-:Y:S01]  /*0130*/  IMAD.U32 R11, R5, 0x10000, RZ ;  /* 0x00010000050b7824 */ /* 0x000fe200078e00ff */
[----:B------:R-:W-:Y:S01]  /*0140*/  PRMT R6, R7, 0x7632, R6 ;  /* 0x0000763207067816 */ /* 0x000fe20000000006 */
[----:B------:R-:W-:Y:S01]  /*0150*/  IMAD.U32 R8, R8, 0x10000, RZ ;  /* 0x0001000008087824 */ /* 0x000fe200078e00ff */
[----:B------:R-:W-:Y:S01]  /*0160*/  FSETP.NEU.FTZ.AND P6, PT, R10, -INF , PT ;  /* 0xff8000000a00780b */ /* 0x000fe20003fdd000 */
[----:B------:R-:W-:Y:S01]  /*0170*/  IMAD.U32 R3, R3, 0x10000, RZ ;  /* 0x0001000003037824 */ /* 0x000fe200078e00ff */
[----:B------:R-:W-:Y:S01]  /*0180*/  FSETP.NEU.FTZ.AND P0, PT, R11, -INF , PT ;  /* 0xff8000000b00780b */ /* 0x000fe20003f1d000 */
[----:B------:R-:W-:Y:S01]  /*0190*/  IMAD.U32 R9, R9, 0x10000, RZ ;  /* 0x0001000009097824 */ /* 0x000fe200078e00ff */
[----:B------:R-:W-:Y:S01]  /*01a0*/  FSETP.NEU.FTZ.AND P4, PT, R8, -INF , PT ;  /* 0xff8000000800780b */ /* 0x000fe20003f9d000 */
[----:B------:R-:W-:Y:S01]  /*01b0*/  IMAD.U32 R6, R6, 0x10000, RZ ;  /* 0x0001000006067824 */ /* 0x000fe200078e00ff */
[----:B------:R-:W-:Y:S01]  /*01c0*/  FSETP.NEU.FTZ.AND P3, PT, R3, -INF , PT ;  /* 0xff8000000300780b */ /* 0x000fe20003f7d000 */
[----:B------:R-:W-:Y:S01]  /*01d0*/  IMAD.U32 R7, R7, 0x10000, RZ ;  /* 0x0001000007077824 */ /* 0x000fe200078e00ff */
[----:B------:R-:W-:-:S02]  /*01e0*/  SEL R10, RZ, 0x1, P6 ;  /* 0x00000001ff0a7807 */ /* 0x000fc40003000000 */
[----:B------:R-:W-:Y:S02]  /*01f0*/  SEL R8, RZ, 0x1, P0 ;  /* 0x00000001ff087807 */ /* 0x000fe40000000000 */
[----:B------:R-:W-:Y:S02]  /*0200*/  FSETP.NEU.FTZ.AND P6, PT, R9, -INF , PT ;  /* 0xff8000000900780b */ /* 0x000fe40003fdd000 */
[----:B------:R-:W-:Y:S02]  /*0210*/  FSETP.NEU.FTZ.AND P0, PT, R6, -INF , PT ;  /* 0xff8000000600780b */ /* 0x000fe40003f1d000 */
[----:B------:R-:W-:Y:S02]  /*0220*/  FSETP.NEU.FTZ.AND P2, PT, R7, -INF , PT ;  /* 0xff8000000700780b */ /* 0x000fe40003f5d000 */
[----:B------:R-:W-:Y:S02]  /*0230*/  SEL R11, RZ, 0xffffffff, P3 ;  /* 0xffffffffff0b7807 */ /* 0x000fe40001800000 */
[----:B------:R-:W-:-:S02]  /*0240*/  SEL R9, RZ, 0xffffffff, P4 ;  /* 0xffffffffff097807 */ /* 0x000fc40002000000 */
[----:B------:R-:W-:Y:S01]  /*0250*/  SEL R7, RZ, 0xffffffff, P6 ;  /* 0xffffffffff077807 */ /* 0x000fe20003000000 */
[----:B------:R-:W-:Y:S01]  /*0260*/  IMAD.SHL.U32 R15, R11, 0x100, RZ ;  /* 0x000001000b0f7824 */ /* 0x000fe200078e00ff */
[----:B------:R-:W-:Y:S01]  /*0270*/  SEL R3, RZ, 0xffffffff, P0 ;  /* 0xffffffffff037807 */ /* 0x000fe20000000000 */
[----:B------:R-:W-:Y:S01]  /*0280*/  IMAD.SHL.U32 R13, R9, 0x100, RZ ;  /* 0x00000100090d7824 */ /* 0x000fe200078e00ff */
[----:B------:R-:W-:Y:S01]  /*0290*/  FSETP.NEU.FTZ.AND P1, PT, R12, -INF , PT ;  /* 0xff8000000c00780b */ /* 0x000fe20003f3d000 */
[----:B------:R-:W-:Y:S01]  /*02a0*/  IMAD.SHL.U32 R11, R7, 0x100, RZ ;  /* 0x00000100070b7824 */ /* 0x000fe200078e00ff */
[----:B------:R-:W-:Y:S01]  /*02b0*/  IADD3 R4, P5, R0, UR6, RZ ;  /* 0x0000000600047c10 */ /* 0x000fe2000ffbe0ff */
[----:B------:R-:W-:Y:S01]  /*02c0*/  IMAD.SHL.U32 R9, R3, 0x100, RZ ;  /* 0x0000010003097824 */ /* 0x000fe200078e00ff */
[----:B------:R-:W-:Y:S02]  /*02d0*/  SEL R6, RZ, 0x1, P1 ;  /* 0x00000001ff067807 */ /* 0x000fe40000800000 */
[----:B------:R-:W-:Y:S01]  /*02e0*/  SEL R0, RZ, 0x1, P2 ;  /* 0x00000001ff007807 */ /* 0x000fe20001000000 */
[----:B------:R-:W-:Y:S01]  /*02f0*/  IMAD.X R5, RZ, RZ, UR7, P5 ;  /* 0x00000007ff057e24 */ /* 0x000fe2000a8e06ff */
[----:B------:R-:W-:-:S02]  /*0300*/  LOP3.LUT R7, R15, 0x100, R10, 0xe2, !PT ;  /* 0x000001000f077812 */ /* 0x000fc400078ee20a */
[----:B------:R-:W-:Y:S01]  /*0310*/  LOP3.LUT R8, R13, 0x100, R8, 0xe2, !PT ;  /* 0x000001000d087812 */ /* 0x000fe200078ee208 */
[----:B------:R-:W-:Y:S01]  /*0320*/  IMAD.WIDE R4, R2, 0x8, R4 ;  /* 0x0000000802047825 */ /* 0x000fe200078e0204 */
[----:B------:R-:W-:Y:S02]  /*0330*/  LOP3.LUT R3, R11, 0x100, R6, 0xe2, !PT ;  /* 0x000001000b037812 */ /* 0x000fe400078ee206 */
[----:B------:R-:W-:Y:S02]  /*0340*/  LOP3.LUT R0, R9, 0x100, R0, 0xe2, !PT ;  /* 0x0000010009007812 */ /* 0x000fe400078ee200 */
[----:B------:R-:W-:Y:S02]  /*0350*/  PRMT R2, R7, 0x5410, R8 ;  /* 0x0000541007027816 */ /* 0x000fe40000000008 */
[----:B------:R-:W-:-:S05]  /*0360*/  PRMT R3, R3, 0x5410, R0 ;  /* 0x0000541003037816 */ /* 0x000fca0000000000 */
[----:B------:R-:W-:Y:S01]  /*0370*/  STG.E.64 desc[UR4][R4.64], R2 ;  /* 0x0000000204007986 */ /* 0x000fe2000c101b04 */
[----:B------:R-:W-:Y:S05]  /*0380*/  EXIT ;  /* 0x000000000000794d */ /* 0x000fea0003800000 */
.L_x_16529:
        /* <DEDUP_REMOVED lines=119> */
.L_x_16532:
        /* <DEDUP_REMOVED lines=8> */
.L_x_16533:
        /* <DEDUP_REMOVED lines=8> */
.L_x_16534:
        /* <DEDUP_REMOVED lines=9> */
.L_x_16535:
[----:B------:R-:W-:Y:S05]  /*0c90*/  BSYNC B1 ;  /* 0x0000000000017941 */ /* 0x000fea0003800000 */
.L_x_16531:
[----:B------:R-:W-:-:S13]  /*0ca0*/  ISETP.GE.AND P0, PT, R3, R2, PT ;  /* 0x000000020300720c */ /* 0x000fda0003f06270 */
[----:B--2---:R-:W2:Y:S01]  /*0cb0*/  @!P0 LDC.64 R6, c[0x0][0x218] ;  /* 0x00008600ff068b82 */ /* 0x004ea20000000a00 */
[----:B-1----:R-:W-:Y:S02]  /*0cc0*/  @!P0 IMAD.IADD R5, R0, 0x1, R3 ;  /* 0x0000000100058824 */ /* 0x002fe400078e0203 */
[----:B------:R-:W-:-:S03]  /*0cd0*/  @!P0 VIADD R3, R3, 0x80 ;  /* 0x0000008003038836 */ /* 0x000fc60000000000 */
[----:B--2---:R-:W-:-:S05]  /*0ce0*/  @!P0 IADD3 R4, P1, R5, R6, RZ ;  /* 0x0000000605048210 */ /* 0x004fca0007f3e0ff */
[----:B------:R-:W-:-:S05]  /*0cf0*/  @!P0 IMAD.X R5, RZ, RZ, R7, P1 ;  /* 0x000000ffff058224 */ /* 0x000fca00008e0607 */
[----:B------:R2:W-:Y:S03]  /*0d00*/  @!P0 STG.E.U8 desc[UR4][R4.64], R9 ;  /* 0x0000000904008986 */ /* 0x0005e6000c101104 */
.L_x_16536:
[----:B------:R-:W-:Y:S05]  /*0d10*/  BSYNC B0 ;  /* 0x0000000000007941 */ /* 0x000fea0003800000 */
.L_x_16530:
        /* <DEDUP_REMOVED lines=9> */
.L_x_16537:
        /* <DEDUP_REMOVED lines=13> */
.L_x_44507:


//--------------------- .text._ZN2at6native18elementwise_kernelILi128ELi4EZNS0_15gpu_kernel_implIZZZNS0_49_GLOBAL__N__657f93f7_16_TensorCompare_cu_71e06f4e20isneginf_kernel_implERNS_18TensorIteratorBaseEENKUlvE_clEvENKUlvE1_clEvEUlN3c104HalfEE_EEvS5_RKT_EUliE_EEviT1_ --------------------------
	.section	.text._ZN2at6native18elementwise_kernelILi128ELi4EZNS0_15gpu_kernel_implIZZZNS0_49_GLOBAL__N__657f93f7_16_TensorCompare_cu_71e06f4e20isneginf_kernel_implERNS_18TensorIteratorBaseEENKUlvE_clEvENKUlvE1_clEvEUlN3c104HalfEE_EEvS5_RKT_EUliE_EEviT1_,"ax",@progbits
	.align	128
        .global         _ZN2at6native18elementwise_kernelILi128ELi4EZNS0_15gpu_kernel_implIZZZNS0_49_GLOBAL__N__657f93f7_16_TensorCompare_cu_71e06f4e20isneginf_kernel_implERNS_18TensorIteratorBaseEENKUlvE_clEvENKUlvE1_clEvEUlN3c104HalfEE_EEvS5_RKT_EUliE_EEviT1_
        .type           _ZN2at6native18elementwise_kernelILi128ELi4EZNS0_15gpu_kernel_implIZZZNS0_49_GLOBAL__N__657f93f7_16_TensorCompare_cu_71e06f4e20isneginf_kernel_implERNS_18TensorIteratorBaseEENKUlvE_clEvENKUlvE1_clEvEUlN3c104HalfEE_EEvS5_RKT_EUliE_EEviT1_,@function
        .size           _ZN2at6native18elementwise_kernelILi128ELi4EZNS0_15gpu_kernel_implIZZZNS0_49_GLOBAL__N__657f93f7_16_TensorCompare_cu_71e06f4e20isneginf_kernel_implERNS_18TensorIteratorBaseEENKUlvE_clEvENKUlvE1_clEvEUlN3c104HalfEE_EEvS5_RKT_EUliE_EEviT1_,(.L_x_44508 - _ZN2at6native18elementwise_kernelILi128ELi4EZNS0_15gpu_kernel_implIZZZNS0_49_GLOBAL__N__657f93f7_16_TensorCompare_cu_71e06f4e20isneginf_kernel_implERNS_18TensorIteratorBaseEENKUlvE_clEvENKUlvE1_clEvEUlN3c104HalfEE_EEvS5_RKT_EUliE_EEviT1_)
        .other          _ZN2at6native18elementwise_kernelILi128ELi4EZNS0_15gpu_kernel_implIZZZNS0_49_GLOBAL__N__657f93f7_16_TensorCompare_cu_71e06f4e20isneginf_kernel_implERNS_18TensorIteratorBaseEENKUlvE_clEvENKUlvE1_clEvEUlN3c104HalfEE_EEvS5_RKT_EUliE_EEviT1_,@"STO_CUDA_ENTRY STV_DEFAULT"
_ZN2at6native18elementwise_kernelILi128ELi4EZNS0_15gpu_kernel_implIZZZNS0_49_GLOBAL__N__657f93f7_16_TensorCompare_cu_71e06f4e20isneginf_kernel_implERNS_18TensorIteratorBaseEENKUlvE_clEvENKUlvE1_clEvEUlN3c104HalfEE_EEvS5_RKT_EUliE_EEviT1_:
.text._ZN2at6native18elementwise_kernelILi128ELi4EZNS0_15gpu_kernel_implIZZZNS0_49_GLOBAL__N__657f93f7_16_TensorCompare_cu_71e06f4e20isneginf_kernel_implERNS_18TensorIteratorBaseEENKUlvE_clEvENKUlvE1_clEvEUlN3c104HalfEE_EEvS5_RKT_EUliE_EEviT1_:
        /* <DEDUP_REMOVED lines=313> */
.L_x_16540:
        /* <DEDUP_REMOVED lines=22> */
.L_x_16544:
[----:B------:R-:W2:Y:S02]  /*14f0*/  LDG.E.U8 R2, desc[UR36][R2.64] ;  /* 0x0000002402027981 */ /* 0x000ea4000c1e1100 */
[----:B--2---:R-:W-:-:S04]  /*1500*/  I2FP.F32.U32 R0, R2 ;  /* 0x0000000200007245 */ /* 0x004fc80000201000 */
[----:B------:R-:W-:Y:S01]  /*1510*/  F2FP.F16.F32.PACK_AB R0, RZ, R0 ;  /* 0x00000000ff00723e */ /* 0x000fe200000000ff */
[----:B------:R-:W-:Y:S06]  /*1520*/  BRA `(.L_x_16546) ;  /* 0x0000000c00887947 */ /* 0x000fec0003800000 */
.L_x_16543:
        /* <DEDUP_REMOVED lines=10> */
.L_x_16548:
[----:B------:R-:W2:Y:S02]  /*15d0*/  LDG.E R2, desc[UR36][R2.64] ;  /* 0x0000002402027981 */ /* 0x000ea4000c1e1900 */
[----:B--2---:R-:W-:-:S04]  /*15e0*/  I2FP.F32.S32 R0, R2 ;  /* 0x0000000200007245 */ /* 0x004fc80000201400 */
[----:B------:R-:W-:Y:S01]  /*15f0*/  F2FP.F16.F32.PACK_AB R0, RZ, R0 ;  /* 0x00000000ff00723e */ /* 0x000fe200000000ff */
[----:B------:R-:W-:Y:S06]  /*1600*/  BRA `(.L_x_16546) ;  /* 0x0000000c00507947 */ /* 0x000fec0003800000 */
.L_x_16547:
[----:B------:R-:W2:Y:S02]  /*1610*/  LDG.E.U16 R2, desc[UR36][R2.64] ;  /* 0x0000002402027981 */ /* 0x000ea4000c1e1500 */
[----:B--2---:R-:W0:Y:S02]  /*1620*/  I2F.S16 R0, R2 ;  /* 0x0000000200007306 */ /* 0x004e240000101400 */
[----:B0-----:R-:W-:Y:S01]  /*1630*/  F2FP.F16.F32.PACK_AB R0, RZ, R0 ;  /* 0x00000000ff00723e */ /* 0x001fe200000000ff */
[----:B------:R-:W-:Y:S06]  /*1640*/  BRA `(.L_x_16546) ;  /* 0x0000000c00407947 */ /* 0x000fec0003800000 */
.L_x_16542:
        /* <DEDUP_REMOVED lines=9> */
.L_x_16550:
[----:B------:R0:W5:Y:S01]  /*16e0*/  LDG.E.U16 R0, desc[UR36][R2.64] ;  /* 0x0000002402007981 */ /* 0x000162000c1e1500 */
[----:B------:R-:W-:Y:S05]  /*16f0*/  BRA `(.L_x_16546) ;  /* 0x0000000c00147947 */ /* 0x000fea0003800000 */
.L_x_16549:
        /* <DEDUP_REMOVED lines=9> */
.L_x_16552:
[----:B------:R1:W5:Y:S01]  /*1790*/  LDG.E.U16 R0, desc[UR36][R2.64] ;  /* 0x0000002402007981 */ /* 0x000362000c1e1500 */
[----:B------:R-:W-:Y:S05]  /*17a0*/  BRA `(.L_x_16546) ;  /* 0x0000000800e87947 */ /* 0x000fea0003800000 */
.L_x_16551:
        /* <DEDUP_REMOVED lines=8> */
.L_x_16541:
        /* <DEDUP_REMOVED lines=13> */
.L_x_16555:
        /* <DEDUP_REMOVED lines=8> */
.L_x_16554:
        /* <DEDUP_REMOVED lines=28> */
.L_x_16557:
        /* <DEDUP_REMOVED lines=15> */
.L_x_16556:
[----:B------:R-:W2:Y:S02]  /*1c30*/  LDG.E.U16 R0, desc[UR36][R2.64] ;  /* 0x0000002402007981 */ /* 0x000ea4000c1e1500 */
[----:B--2---:R-:W-:-:S05]  /*1c40*/  IMAD.U32 R0, R0, 0x10000, RZ ;  /* 0x0001000000007824 */ /* 0x004fca00078e00ff */
[----:B------:R-:W-:Y:S01]  /*1c50*/  F2FP.F16.F32.PACK_AB R0, RZ, R0 ;  /* 0x00000000ff00723e */ /* 0x000fe200000000ff */
[----:B------:R-:W-:Y:S06]  /*1c60*/  BRA `(.L_x_16546) ;  /* 0x0000000400b87947 */ /* 0x000fec0003800000 */
.L_x_16553:
        /* <DEDUP_REMOVED lines=12> */
.L_x_16560:
        /* <DEDUP_REMOVED lines=21> */
.L_x_16564:
[----:B------:R-:W-:Y:S05]  /*1e80*/  BSYNC B1 ;  /* 0x0000000000017941 */ /* 0x000fea0003800000 */
.L_x_16563:
[----:B------:R-:W-:Y:S01]  /*1e90*/  LEA R3, R0, 0x3b800000, 0x17 ;  /* 0x3b80000000037811 */ /* 0x000fe200078eb8ff */
[----:B------:R-:W-:-:S05]  /*1ea0*/  IMAD.SHL.U32 R0, R2, 0x100000, RZ ;  /* 0x0010000002007824 */ /* 0x000fca00078e00ff */
[----:B------:R-:W-:-:S07]  /*1eb0*/  LOP3.LUT R0, R3, R0, R4, 0xfe, !PT ;  /* 0x0000000003007212 */ /* 0x000fce00078efe04 */
.L_x_16562:
[----:B------:R-:W-:Y:S05]  /*1ec0*/  BSYNC B0 ;  /* 0x0000000000007941 */ /* 0x000fea0003800000 */
.L_x_16561:
[----:B------:R-:W-:Y:S01]  /*1ed0*/  F2FP.F16.F32.PACK_AB R0, RZ, R0 ;  /* 0x00000000ff00723e */ /* 0x000fe200000000ff */
[----:B------:R-:W-:Y:S06]  /*1ee0*/  BRA `(.L_x_16546) ;  /* 0x0000000400187947 */ /* 0x000fec0003800000 */
.L_x_16559:
        /* <DEDUP_REMOVED lines=21> */
.L_x_16568:
[----:B------:R-:W-:Y:S05]  /*2040*/  BSYNC B1 ;  /* 0x0000000000017941 */ /* 0x000fea0003800000 */
.L_x_16567:
[----:B------:R-:W-:Y:S01]  /*2050*/  LEA R3, R0, 0x37800000, 0x17 ;  /* 0x3780000000037811 */ /* 0x000fe200078eb8ff */
[----:B------:R-:W-:-:S05]  /*2060*/  IMAD.SHL.U32 R0, R2, 0x200000, RZ ;  /* 0x0020000002007824 */ /* 0x000fca00078e00ff */
[----:B------:R-:W-:-:S07]  /*2070*/  LOP3.LUT R0, R3, R0, R4, 0xfe, !PT ;  /* 0x0000000003007212 */ /* 0x000fce00078efe04 */
.L_x_16566:
[----:B------:R-:W-:Y:S05]  /*2080*/  BSYNC B0 ;  /* 0x0000000000007941 */ /* 0x000fea0003800000 */
.L_x_16565:
[----:B------:R-:W-:Y:S01]  /*2090*/  F2FP.F16.F32.PACK_AB R0, RZ, R0 ;  /* 0x00000000ff00723e */ /* 0x000fe200000000ff */
[----:B------:R-:W-:Y:S06]  /*20a0*/  BRA `(.L_x_16546) ;  /* 0x0000000000a87947 */ /* 0x000fec0003800000 */
.L_x_16558:
        /* <DEDUP_REMOVED lines=14> */
.L_x_16572:
[----:B------:R-:W-:Y:S05]  /*2190*/  BSYNC B0 ;  /* 0x0000000000007941 */ /* 0x000fea0003800000 */
.L_x_16571:
[----:B------:R-:W-:Y:S01]  /*21a0*/  F2FP.F16.F32.PACK_AB R0, RZ, R0 ;  /* 0x00000000ff00723e */ /* 0x000fe200000000ff */
[----:B------:R-:W-:Y:S06]  /*21b0*/  BRA `(.L_x_16546) ;  /* 0x0000000000647947 */ /* 0x000fec0003800000 */
.L_x_16545:
        /* <DEDUP_REMOVED lines=16> */
.L_x_16573:
[----:B------:R-:W-:Y:S01]  /*22c0*/  PRMT R0, RZ, 0x7610, R0 ;  /* 0x00007610ff007816 */ /* 0x000fe20000000000 */
[----:B------:R-:W-:Y:S06]  /*22d0*/  BRA `(.L_x_16546) ;  /* 0x00000000001c7947 */ /* 0x000fec0003800000 */
.L_x_16570:
[----:B------:R-:W2:Y:S02]  /*22e0*/  LDG.E.64 R2, desc[UR36][R2.64] ;  /* 0x0000002402027981 */ /* 0x000ea4000c1e1b00 */
[----:B--2---:R-:W0:Y:S02]  /*22f0*/  I2F.U64 R0, R2 ;  /* 0x0000000200007312 */ /* 0x004e240000301000 */
[----:B0-----:R-:W-:Y:S01]  /*2300*/  F2FP.F16.F32.PACK_AB R0, RZ, R0 ;  /* 0x00000000ff00723e */ /* 0x001fe200000000ff */
[----:B------:R-:W-:Y:S06]  /*2310*/  BRA `(.L_x_16546) ;  /* 0x00000000000c7947 */ /* 0x000fec0003800000 */
.L_x_16569:
[----:B------:R-:W2:Y:S02]  /*2320*/  LDG.E R2, desc[UR36][R2.64] ;  /* 0x0000002402027981 */ /* 0x000ea4000c1e1900 */
[----:B--2---:R-:W-:-:S04]  /*2330*/  I2FP.F32.U32 R0, R2 ;  /* 0x0000000200007245 */ /* 0x004fc80000201000 */
[----:B------:R-:W-:-:S07]  /*2340*/  F2FP.F16.F32.PACK_AB R0, RZ, R0 ;  /* 0x00000000ff00723e */ /* 0x000fce00000000ff */
.L_x_16546:
[----:B------:R-:W2:Y:S01]  /*2350*/  LDC.U8 R4, c[0x0][0x421] ;  /* 0x00010840ff047b82 */ /* 0x000ea20000000000 */
[----:B01---5:R-:W-:Y:S01]  /*2360*/  HADD2.F32 R3, -RZ, R0.H0_H0 ;  /* 0x20000000ff037230 */ /* 0x023fe20000004100 */
[----:B------:R-:W-:Y:S04]  /*2370*/  BSSY B6, `(.L_x_16574) ;  /* 0x00000d6000067945 */ /* 0x000fe80003800000 */
[----:B------:R-:W-:Y:S02]  /*2380*/  FSETP.NEU.FTZ.AND P0, PT, R3, -INF , PT ;  /* 0xff8000000300780b */ /* 0x000fe40003f1d000 */
[----:B--2---:R-:W-:-:S05]  /*2390*/  PRMT R2, R4, 0x9910, RZ ;  /* 0x0000991004027816 */ /* 0x004fca00000000ff */
        /* <DEDUP_REMOVED lines=14> */
.L_x_16578:
[----:B------:R3:W-:Y:S01]  /*2480*/  STG.E.U8 desc[UR36][R16.64], R2 ;  /* 0x0000000210007986 */ /* 0x0007e2000c101124 */
[----:B------:R-:W-:Y:S05]  /*2490*/  BRA `(.L_x_16580) ;  /* 0x0000000c000c7947 */ /* 0x000fea0003800000 */
.L_x_16577:
        /* <DEDUP_REMOVED lines=9> */
.L_x_16582:
[----:B------:R1:W-:Y:S01]  /*2530*/  STG.E desc[UR36][R16.64], R2 ;  /* 0x0000000210007986 */ /* 0x0003e2000c101924 */
[----:B------:R-:W-:Y:S05]  /*2540*/  BRA `(.L_x_16580) ;  /* 0x0000000800e07947 */ /* 0x000fea0003800000 */
.L_x_16581:
[----:B------:R2:W-:Y:S01]  /*2550*/  STG.E.U16 desc[UR36][R16.64], R2 ;  /* 0x0000000210007986 */ /* 0x0005e2000c101524 */
[----:B------:R-:W-:Y:S05]  /*2560*/  BRA `(.L_x_16580) ;  /* 0x0000000800d87947 */ /* 0x000fea0003800000 */
.L_x_16576:
        /* <DEDUP_REMOVED lines=9> */
.L_x_16584:
[----:B------:R-:W-:-:S04]  /*2600*/  FSET.BF.EQ.FTZ.AND R0, R3, -INF , PT ;  /* 0xff8000000300780a */ /* 0x000fc80003812000 */
[----:B------:R-:W-:-:S05]  /*2610*/  F2FP.F16.F32.PACK_AB R0, RZ, R0 ;  /* 0x00000000ff00723e */ /* 0x000fca00000000ff */
[----:B------:R0:W-:Y:S01]  /*2620*/  STG.E.U16 desc[UR36][R16.64], R0 ;  /* 0x0000000010007986 */ /* 0x0001e2000c101524 */
[----:B------:R-:W-:Y:S05]  /*2630*/  BRA `(.L_x_16580) ;  /* 0x0000000800a47947 */ /* 0x000fea0003800000 */
.L_x_16583:
        /* <DEDUP_REMOVED lines=10> */
.L_x_16586:
[----:B------:R-:W-:-:S04]  /*26e0*/  FSET.BF.EQ.FTZ.AND R3, R3, -INF , PT ;  /* 0xff8000000303780a */ /* 0x000fc80003812000 */
[----:B------:R-:W-:-:S04]  /*26f0*/  F2FP.F16.F32.PACK_AB R3, RZ, R3 ;  /* 0x00000003ff03723e */ /* 0x000fc800000000ff */
[----:B------:R-:W-:-:S05]  /*2700*/  PRMT R3, R3, 0x5410, RZ ;  /* 0x0000541003037816 */ /* 0x000fca00000000ff */
[----:B------:R0:W-:Y:S01]  /*2710*/  STG.E desc[UR36][R16.64], R3 ;  /* 0x0000000310007986 */ /* 0x0001e2000c101924 */
[----:B------:R-:W-:Y:S05]  /*2720*/  BRA `(.L_x_16580) ;  /* 0x0000000800687947 */ /* 0x000fea0003800000 */
.L_x_16585:
[----:B------:R-:W-:Y:S01]  /*2730*/  FSEL R3, RZ, 1.875, P0 ;  /* 0x3ff00000ff037808 */ /* 0x000fe20000000000 */
[----:B------:R-:W-:-:S05]  /*2740*/  IMAD.MOV.U32 R2, RZ, RZ, RZ ;  /* 0x000000ffff027224 */ /* 0x000fca00078e00ff */
[----:B------:R0:W-:Y:S01]  /*2750*/  STG.E.64 desc[UR36][R16.64], R2 ;  /* 0x0000000210007986 */ /* 0x0001e2000c101b24 */
[----:B------:R-:W-:Y:S05]  /*2760*/  BRA `(.L_x_16580) ;  /* 0x0000000800587947 */ /* 0x000fea0003800000 */
.L_x_16575:
        /* <DEDUP_REMOVED lines=10> */
.L_x_16589:
[----:B------:R-:W-:Y:S02]  /*2810*/  FSEL R5, RZ, 1.875, P0 ;  /* 0x3ff00000ff057808 */ /* 0x000fe40000000000 */
[----:B------:R-:W-:Y:S01]  /*2820*/  CS2R R6, SRZ ;  /* 0x0000000000067805 */ /* 0x000fe2000001ff00 */
[----:B------:R-:W-:-:S05]  /*2830*/  IMAD.MOV.U32 R4, RZ, RZ, RZ ;  /* 0x000000ffff047224 */ /* 0x000fca00078e00ff */
[----:B------:R0:W-:Y:S01]  /*2840*/  STG.E.128 desc[UR36][R16.64], R4 ;  /* 0x0000000410007986 */ /* 0x0001e2000c101d24 */
[----:B------:R-:W-:Y:S05]  /*2850*/  BRA `(.L_x_16580) ;  /* 0x00000008001c7947 */ /* 0x000fea0003800000 */
.L_x_16588:
        /* <DEDUP_REMOVED lines=18> */
.L_x_16593:
[----:B------:R-:W-:Y:S05]  /*2980*/  BSYNC B0 ;  /* 0x0000000000007941 */ /* 0x000fea0003800000 */
.L_x_16592:
[----:B------:R0:W-:Y:S01]  /*2990*/  STG.E.U8 desc[UR36][R16.64], R3 ;  /* 0x0000000310007986 */ /* 0x0001e2000c101124 */
[----:B------:R-:W-:Y:S05]  /*29a0*/  BRA `(.L_x_16580) ;  /* 0x0000000400c87947 */ /* 0x000fea0003800000 */
.L_x_16591:
        /* <DEDUP_REMOVED lines=13> */
.L_x_16594:
[----:B------:R-:W-:Y:S01]  /*2a80*/  ISETP.GT.U32.AND P0, PT, R3, 0x7f800000, PT ;  /* 0x7f8000000300780c */ /* 0x000fe20003f04070 */
[----:B------:R-:W-:-:S05]  /*2a90*/  IMAD.MOV.U32 R3, RZ, RZ, 0x7f ;  /* 0x0000007fff037424 */ /* 0x000fca00078e00ff */
[----:B------:R-:W-:-:S05]  /*2aa0*/  SEL R3, R3, 0x7c, P0 ;  /* 0x0000007c03037807 */ /* 0x000fca0000000000 */
[----:B------:R0:W-:Y:S01]  /*2ab0*/  STG.E.U8 desc[UR36][R16.64], R3 ;  /* 0x0000000310007986 */ /* 0x0001e2000c101124 */
[----:B------:R-:W-:Y:S05]  /*2ac0*/  BRA `(.L_x_16580) ;  /* 0x0000000400807947 */ /* 0x000fea0003800000 */
.L_x_16590:
[----:B------:R-:W-:-:S04]  /*2ad0*/  FSET.BF.EQ.FTZ.AND R0, R3, -INF , PT ;  /* 0xff8000000300780a */ /* 0x000fc80003812000 */
[----:B------:R-:W-:-:S05]  /*2ae0*/  F2FP.BF16.F32.PACK_AB R0, RZ, R0 ;  /* 0x00000000ff00723e */ /* 0x000fca00000010ff */
[----:B------:R0:W-:Y:S01]  /*2af0*/  STG.E.U16 desc[UR36][R16.64], R0 ;  /* 0x0000000010007986 */ /* 0x0001e2000c101524 */
[----:B------:R-:W-:Y:S05]  /*2b00*/  BRA `(.L_x_16580) ;  /* 0x0000000400707947 */ /* 0x000fea0003800000 */
.L_x_16587:
        /* <DEDUP_REMOVED lines=10> */
.L_x_16597:
        /* <DEDUP_REMOVED lines=16> */
.L_x_16600:
[----:B------:R-:W-:-:S07]  /*2cb0*/  PRMT R8, R0, 0x7610, R8 ;  /* 0x0000761000087816 */ /* 0x000fce0000000008 */
.L_x_16599:
[----:B------:R-:W-:Y:S05]  /*2cc0*/  BSYNC B0 ;  /* 0x0000000000007941 */ /* 0x000fea0003800000 */
.L_x_16598:
[----:B------:R0:W-:Y:S01]  /*2cd0*/  STG.E.U8 desc[UR36][R16.64], R8 ;  /* 0x0000000810007986 */ /* 0x0001e2000c101124 */
[----:B------:R-:W-:Y:S05]  /*2ce0*/  BRA `(.L_x_16580) ;  /* 0x0000000000f87947 */ /* 0x000fea0003800000 */
.L_x_16596:
        /* <DEDUP_REMOVED lines=16> */
.L_x_16603:
[----:B------:R-:W-:-:S07]  /*2df0*/  PRMT R8, R0, 0x7610, R8 ;  /* 0x0000761000087816 */ /* 0x000fce0000000008 */
.L_x_16602:
[----:B------:R-:W-:Y:S05]  /*2e00*/  BSYNC B0 ;  /* 0x0000000000007941 */ /* 0x000fea0003800000 */
.L_x_16601:
[----:B------:R0:W-:Y:S01]  /*2e10*/  STG.E.U8 desc[UR36][R16.64], R8 ;  /* 0x0000000810007986 */ /* 0x0001e2000c101124 */
[----:B------:R-:W-:Y:S05]  /*2e20*/  BRA `(.L_x_16580) ;  /* 0x0000000000a87947 */ /* 0x000fea0003800000 */
.L_x_16595:
        /* <DEDUP_REMOVED lines=21> */
.L_x_16579:
        /* <DEDUP_REMOVED lines=16> */
.L_x_16606:
[----:B------:R-:W-:Y:S05]  /*3080*/  BRA `(.L_x_16580) ;  /* 0x0000000000107947 */ /* 0x000fea0003800000 */
.L_x_16605:
[----:B------:R-:W-:-:S05]  /*3090*/  IMAD.MOV.U32 R3, RZ, RZ, RZ ;  /* 0x000000ffff037224 */ /* 0x000fca00078e00ff */
[----:B------:R0:W-:Y:S01]  /*30a0*/  STG.E.64 desc[UR36][R16.64], R2 ;  /* 0x0000000210007986 */ /* 0x0001e2000c101b24 */
[----:B------:R-:W-:Y:S05]  /*30b0*/  BRA `(.L_x_16580) ;  /* 0x0000000000047947 */ /* 0x000fea0003800000 */
.L_x_16604:
[----:B------:R0:W-:Y:S02]  /*30c0*/  STG.E desc[UR36][R16.64], R2 ;  /* 0x0000000210007986 */ /* 0x0001e4000c101924 */
.L_x_16580:
[----:B------:R-:W-:Y:S05]  /*30d0*/  BSYNC B6 ;  /* 0x0000000000067941 */ /* 0x000fea0003800000 */
.L_x_16574:
[----:B------:R-:W-:-:S04]  /*30e0*/  IMAD R18, R23, 0x200, R18 ;  /* 0x0000020017127824 */ /* 0x000fc800078e0212 */
[----:B------:R-:W-:-:S07]  /*30f0*/  VIADD R19, R18, 0x80 ;  /* 0x0000008012137836 */ /* 0x000fce0000000000 */
.L_x_16539:
[----:B------:R-:W-:Y:S05]  /*3100*/  BSYNC B7 ;  /* 0x0000000000077941 */ /* 0x000fea0003800000 */
.L_x_16538:
        /* <DEDUP_REMOVED lines=307> */
.L_x_16609:
        /* <DEDUP_REMOVED lines=22> */
.L_x_16613:
[----:B------:R-:W2:Y:S02]  /*45a0*/  LDG.E.U8 R2, desc[UR36][R2.64] ;  /* 0x0000002402027981 */ /* 0x000ea4000c1e1100 */
[----:B--2---:R-:W-:-:S04]  /*45b0*/  I2FP.F32.U32 R0, R2 ;  /* 0x0000000200007245 */ /* 0x004fc80000201000 */
[----:B------:R-:W-:Y:S01]  /*45c0*/  F2FP.F16.F32.PACK_AB R0, RZ, R0 ;  /* 0x00000000ff00723e */ /* 0x000fe200000000ff */
[----:B------:R-:W-:Y:S06]  /*45d0*/  BRA `(.L_x_16615) ;  /* 0x0000000c00887947 */ /* 0x000fec0003800000 */
.L_x_16612:
        /* <DEDUP_REMOVED lines=10> */
.L_x_16617:
[----:B------:R-:W2:Y:S02]  /*4680*/  LDG.E R2, desc[UR36][R2.64] ;  /* 0x0000002402027981 */ /* 0x000ea4000c1e1900 */
[----:B--2---:R-:W-:-:S04]  /*4690*/  I2FP.F32.S32 R0, R2 ;  /* 0x0000000200007245 */ /* 0x004fc80000201400 */
[----:B------:R-:W-:Y:S01]  /*46a0*/  F2FP.F16.F32.PACK_AB R0, RZ, R0 ;  /* 0x00000000ff00723e */ /* 0x000fe200000000ff */
[----:B------:R-:W-:Y:S06]  /*46b0*/  BRA `(.L_x_16615) ;  /* 0x0000000c00507947 */ /* 0x000fec0003800000 */
.L_x_16616:
[----:B------:R-:W2:Y:S02]  /*46c0*/  LDG.E.U16 R2, desc[UR36][R2.64] ;  /* 0x0000002402027981 */ /* 0x000ea4000c1e1500 */
[----:B--2---:R-:W0:Y:S02]  /*46d0*/  I2F.S16 R0, R2 ;  /* 0x0000000200007306 */ /* 0x004e240000101400 */
[----:B0-----:R-:W-:Y:S01]  /*46e0*/  F2FP.F16.F32.PACK_AB R0, RZ, R0 ;  /* 0x00000000ff00723e */ /* 0x001fe200000000ff */
[----:B------:R-:W-:Y:S06]  /*46f0*/  BRA `(.L_x_16615) ;  /* 0x0000000c00407947 */ /* 0x000fec0003800000 */
.L_x_16611:
        /* <DEDUP_REMOVED lines=9> */
.L_x_16619:
[----:B------:R0:W5:Y:S01]  /*4790*/  LDG.E.U16 R0, desc[UR36][R2.64] ;  /* 0x0000002402007981 */ /* 0x000162000c1e1500 */
[----:B------:R-:W-:Y:S05]  /*47a0*/  BRA `(.L_x_16615) ;  /* 0x0000000c00147947 */ /* 0x000fea0003800000 */
.L_x_16618:
        /* <DEDUP_REMOVED lines=9> */
.L_x_16621:
[----:B------:R1:W5:Y:S01]  /*4840*/  LDG.E.U16 R0, desc[UR36][R2.64] ;  /* 0x0000002402007981 */ /* 0x000362000c1e1500 */
[----:B------:R-:W-:Y:S05]  /*4850*/  BRA `(.L_x_16615) ;  /* 0x0000000800e87947 */ /* 0x000fea0003800000 */
.L_x_16620:
        /* <DEDUP_REMOVED lines=8> */
.L_x_16610:
        /* <DEDUP_REMOVED lines=13> */
.L_x_16624:
        /* <DEDUP_REMOVED lines=8> */
.L_x_16623:
        /* <DEDUP_REMOVED lines=28> */
.L_x_16626:
        /* <DEDUP_REMOVED lines=15> */
.L_x_16625:
[----:B------:R-:W2:Y:S02]  /*4ce0*/  LDG.E.U16 R0, desc[UR36][R2.64] ;  /* 0x0000002402007981 */ /* 0x000ea4000c1e1500 */
[----:B--2---:R-:W-:-:S05]  /*4cf0*/  IMAD.U32 R0, R0, 0x10000, RZ ;  /* 0x0001000000007824 */ /* 0x004fca00078e00ff */
[----:B------:R-:W-:Y:S01]  /*4d00*/  F2FP.F16.F32.PACK_AB R0, RZ, R0 ;  /* 0x00000000ff00723e */ /* 0x000fe200000000ff */
[----:B------:R-:W-:Y:S06]  /*4d10*/  BRA `(.L_x_16615) ;  /* 0x0000000400b87947 */ /* 0x000fec0003800000 */
.L_x_16622:
        /* <DEDUP_REMOVED lines=12> */
.L_x_16629:
        /* <DEDUP_REMOVED lines=21> */
.L_x_16633:
[----:B------:R-:W-:Y:S05]  /*4f30*/  BSYNC B1 ;  /* 0x0000000000017941 */ /* 0x000fea0003800000 */
.L_x_16632:
[----:B------:R-:W-:Y:S01]  /*4f40*/  LEA R3, R0, 0x3b800000, 0x17 ;  /* 0x3b80000000037811 */ /* 0x000fe200078eb8ff */
[----:B------:R-:W-:-:S05]  /*4f50*/  IMAD.SHL.U32 R0, R2, 0x100000, RZ ;  /* 0x0010000002007824 */ /* 0x000fca00078e00ff */
[----:B------:R-:W-:-:S07]  /*4f60*/  LOP3.LUT R0, R3, R0, R4, 0xfe, !PT ;  /* 0x0000000003007212 */ /* 0x000fce00078efe04 */
.L_x_16631:
[----:B------:R-:W-:Y:S05]  /*4f70*/  BSYNC B0 ;  /* 0x0000000000007941 */ /* 0x000fea0003800000 */
.L_x_16630:
[----:B------:R-:W-:Y:S01]  /*4f80*/  F2FP.F16.F32.PACK_AB R0, RZ, R0 ;  /* 0x00000000ff00723e */ /* 0x000fe200000000ff */
[----:B------:R-:W-:Y:S06]  /*4f90*/  BRA `(.L_x_16615) ;  /* 0x0000000400187947 */ /* 0x000fec0003800000 */
.L_x_16628:
        /* <DEDUP_REMOVED lines=21> */
.L_x_16637:
[----:B------:R-:W-:Y:S05]  /*50f0*/  BSYNC B1 ;  /* 0x0000000000017941 */ /* 0x000fea0003800000 */
.L_x_16636:
[----:B------:R-:W-:Y:S01]  /*5100*/  LEA R3, R0, 0x37800000, 0x17 ;  /* 0x3780000000037811 */ /* 0x000fe200078eb8ff */
[----:B------:R-:W-:-:S05]  /*5110*/  IMAD.SHL.U32 R0, R2, 0x200000, RZ ;  /* 0x0020000002007824 */ /* 0x000fca00078e00ff */
[----:B------:R-:W-:-:S07]  /*5120*/  LOP3.LUT R0, R3, R0, R4, 0xfe, !PT ;  /* 0x0000000003007212 */ /* 0x000fce00078efe04 */
.L_x_16635:
[----:B------:R-:W-:Y:S05]  /*5130*/  BSYNC B0 ;  /* 0x0000000000007941 */ /* 0x000fea0003800000 */
.L_x_16634:
[----:B------:R-:W-:Y:S01]  /*5140*/  F2FP.F16.F32.PACK_AB R0, RZ, R0 ;  /* 0x00000000ff00723e */ /* 0x000fe200000000ff */
[----:B------:R-:W-:Y:S06]  /*5150*/  BRA `(.L_x_16615) ;  /* 0x0000000000a87947 */ /* 0x000fec0003800000 */
.L_x_16627:
        /* <DEDUP_REMOVED lines=14> */
.L_x_16641:
[----:B------:R-:W-:Y:S05]  /*5240*/  BSYNC B0 ;  /* 0x0000000000007941 */ /* 0x000fea0003800000 */
.L_x_16640:
[----:B------:R-:W-:Y:S01]  /*5250*/  F2FP.F16.F32.PACK_AB R0, RZ, R0 ;  /* 0x00000000ff00723e */ /* 0x000fe200000000ff */
[----:B------:R-:W-:Y:S06]  /*5260*/  BRA `(.L_x_16615) ;  /* 0x0000000000647947 */ /* 0x000fec0003800000 */
.L_x_16614:
        /* <DEDUP_REMOVED lines=16> */
.L_x_16642:
[----:B------:R-:W-:Y:S01]  /*5370*/  PRMT R0, RZ, 0x7610, R0 ;  /* 0x00007610ff007816 */ /* 0x000fe20000000000 */
[----:B------:R-:W-:Y:S06]  /*5380*/  BRA `(.L_x_16615) ;  /* 0x00000000001c7947 */ /* 0x000fec0003800000 */
.L_x_16639:
[----:B------:R-:W2:Y:S02]  /*5390*/  LDG.E.64 R2, desc[UR36][R2.64] ;  /* 0x0000002402027981 */ /* 0x000ea4000c1e1b00 */
[----:B--2---:R-:W0:Y:S02]  /*53a0*/  I2F.U64 R0, R2 ;  /* 0x0000000200007312 */ /* 0x004e240000301000 */
[----:B0-----:R-:W-:Y:S01]  /*53b0*/  F2FP.F16.F32.PACK_AB R0, RZ, R0 ;  /* 0x00000000ff00723e */ /* 0x001fe200000000ff */
[----:B------:R-:W-:Y:S06]  /*53c0*/  BRA `(.L_x_16615) ;  /* 0x00000000000c7947 */ /* 0x000fec0003800000 */
.L_x_16638:
[----:B------:R-:W2:Y:S02]  /*53d0*/  LDG.E R2, desc[UR36][R2.64] ;  /* 0x0000002402027981 */ /* 0x000ea4000c1e1900 */
[----:B--2---:R-:W-:-:S04]  /*53e0*/  I2FP.F32.U32 R0, R2 ;  /* 0x0000000200007245 */ /* 0x004fc80000201000 */
[----:B------:R-:W-:-:S07]  /*53f0*/  F2FP.F16.F32.PACK_AB R0, RZ, R0 ;  /* 0x00000000ff00723e */ /* 0x000fce00000000ff */
.L_x_16615:
[----:B------:R-:W2:Y:S01]  /*5400*/  LDC.U8 R4, c[0x0][0x421] ;  /* 0x00010840ff047b82 */ /* 0x000ea20000000000 */
[----:B-----5:R-:W-:Y:S01]  /*5410*/  HADD2.F32 R0, -RZ, R0.H0_H0 ;  /* 0x20000000ff007230 */ /* 0x020fe20000004100 */
[----:B------:R-:W-:Y:S04]  /*5420*/  BSSY B6, `(.L_x_16643) ;  /* 0x00000d5000067945 */ /* 0x000fe80003800000 */
[----:B------:R-:W-:-:S04]  /*5430*/  FSETP.NEU.FTZ.AND P0, PT, R0, -INF , PT ;  /* 0xff8000000000780b */ /* 0x000fc80003f1d000 */
[----:B01----:R-:W-:Y:S02]  /*5440*/  SEL R2, RZ, 0x1, P0 ;  /* 0x00000001ff027807 */ /* 0x003fe40000000000 */
        /* <DEDUP_REMOVED lines=13> */
.L_x_16647:
[----:B------:R0:W-:Y:S01]  /*5520*/  STG.E.U8 desc[UR36][R16.64], R2 ;  /* 0x0000000210007986 */ /* 0x0001e2000c101124 */
[----:B------:R-:W-:Y:S05]  /*5530*/  BRA `(.L_x_16649) ;  /* 0x0000000c000c7947 */ /* 0x000fea0003800000 */
.L_x_16646:
        /* <DEDUP_REMOVED lines=9> */
.L_x_16651:
[----:B------:R0:W-:Y:S01]  /*55d0*/  STG.E desc[UR36][R16.64], R2 ;  /* 0x0000000210007986 */ /* 0x0001e2000c101924 */
[----:B------:R-:W-:Y:S05]  /*55e0*/  BRA `(.L_x_16649) ;  /* 0x0000000800e07947 */ /* 0x000fea0003800000 */
.L_x_16650:
[----:B------:R0:W-:Y:S01]  /*55f0*/  STG.E.U16 desc[UR36][R16.64], R2 ;  /* 0x0000000210007986 */ /* 0x0001e2000c101524 */
[----:B------:R-:W-:Y:S05]  /*5600*/  BRA `(.L_x_16649) ;  /* 0x0000000800d87947 */ /* 0x000fea0003800000 */
.L_x_16645:
        /* <DEDUP_REMOVED lines=9> */
.L_x_16653:
[----:B------:R-:W-:-:S04]  /*56a0*/  FSET.BF.EQ.FTZ.AND R0, R0, -INF , PT ;  /* 0xff8000000000780a */ /* 0x000fc80003812000 */
[----:B------:R-:W-:-:S05]  /*56b0*/  F2FP.F16.F32.PACK_AB R0, RZ, R0 ;  /* 0x00000000ff00723e */ /* 0x000fca00000000ff */
[----:B------:R0:W-:Y:S01]  /*56c0*/  STG.E.U16 desc[UR36][R16.64], R0 ;  /* 0x0000000010007986 */ /* 0x0001e2000c101524 */
[----:B------:R-:W-:Y:S05]  /*56d0*/  BRA `(.L_x_16649) ;  /* 0x0000000800a47947 */ /* 0x000fea0003800000 */
.L_x_16652:
        /* <DEDUP_REMOVED lines=10> */
.L_x_16655:
[----:B------:R-:W-:-:S04]  /*5780*/  FSET.BF.EQ.FTZ.AND R0, R0, -INF , PT ;  /* 0xff8000000000780a */ /* 0x000fc80003812000 */
[----:B------:R-:W-:-:S04]  /*5790*/  F2FP.F16.F32.PACK_AB R3, RZ, R0 ;  /* 0x00000000ff03723e */ /* 0x000fc800000000ff */
[----:B------:R-:W-:-:S05]  /*57a0*/  PRMT R3, R3, 0x5410, RZ ;  /* 0x0000541003037816 */ /* 0x000fca00000000ff */
[----:B------:R0:W-:Y:S01]  /*57b0*/  STG.E desc[UR36][R16.64], R3 ;  /* 0x0000000310007986 */ /* 0x0001e2000c101924 */
[----:B------:R-:W-:Y:S05]  /*57c0*/  BRA `(.L_x_16649) ;  /* 0x0000000800687947 */ /* 0x000fea0003800000 */
.L_x_16654:
[----:B------:R-:W-:Y:S01]  /*57d0*/  FSEL R3, RZ, 1.875, P0 ;  /* 0x3ff00000ff037808 */ /* 0x000fe20000000000 */
[----:B------:R-:W-:-:S05]  /*57e0*/  IMAD.MOV.U32 R2, RZ, RZ, RZ ;  /* 0x000000ffff027224 */ /* 0x000fca00078e00ff */
[----:B------:R0:W-:Y:S01]  /*57f0*/  STG.E.64 desc[UR36][R16.64], R2 ;  /* 0x0000000210007986 */ /* 0x0001e2000c101b24 */
[----:B------:R-:W-:Y:S05]  /*5800*/  BRA `(.L_x_16649) ;  /* 0x0000000800587947 */ /* 0x000fea0003800000 */
.L_x_16644:
        /* <DEDUP_REMOVED lines=10> */
.L_x_16658:
[----:B------:R-:W-:Y:S02]  /*58b0*/  FSEL R5, RZ, 1.875, P0 ;  /* 0x3ff00000ff057808 */ /* 0x000fe40000000000 */
[----:B------:R-:W-:Y:S01]  /*58c0*/  CS2R R6, SRZ ;  /* 0x0000000000067805 */ /* 0x000fe2000001ff00 */
[----:B------:R-:W-:-:S05]  /*58d0*/  IMAD.MOV.U32 R4, RZ, RZ, RZ ;  /* 0x000000ffff047224 */ /* 0x000fca00078e00ff */
[----:B------:R0:W-:Y:S01]  /*58e0*/  STG.E.128 desc[UR36][R16.64], R4 ;  /* 0x0000000410007986 */ /* 0x0001e2000c101d24 */
[----:B------:R-:W-:Y:S05]  /*58f0*/  BRA `(.L_x_16649) ;  /* 0x00000008001c7947 */ /* 0x000fea0003800000 */
.L_x_16657:
        /* <DEDUP_REMOVED lines=18> */
.L_x_16662:
[----:B------:R-:W-:Y:S05]  /*5a20*/  BSYNC B0 ;  /* 0x0000000000007941 */ /* 0x000fea0003800000 */
.L_x_16661:
[----:B------:R0:W-:Y:S01]  /*5a30*/  STG.E.U8 desc[UR36][R16.64], R3 ;  /* 0x0000000310007986 */ /* 0x0001e2000c101124 */
[----:B------:R-:W-:Y:S05]  /*5a40*/  BRA `(.L_x_16649) ;  /* 0x0000000400c87947 */ /* 0x000fea0003800000 */
.L_x_16660:
        /* <DEDUP_REMOVED lines=13> */
.L_x_16663:
[----:B------:R-:W-:Y:S01]  /*5b20*/  ISETP.GT.U32.AND P0, PT, R3, 0x7f800000, PT ;  /* 0x7f8000000300780c */ /* 0x000fe20003f04070 */
[----:B------:R-:W-:-:S05]  /*5b30*/  IMAD.MOV.U32 R3, RZ, RZ, 0x7f ;  /* 0x0000007fff037424 */ /* 0x000fca00078e00ff */
[----:B------:R-:W-:-:S05]  /*5b40*/  SEL R3, R3, 0x7c, P0 ;  /* 0x0000007c03037807 */ /* 0x000fca0000000000 */
[----:B------:R0:W-:Y:S01]  /*5b50*/  STG.E.U8 desc[UR36][R16.64], R3 ;  /* 0x0000000310007986 */ /* 0x0001e2000c101124 */
[----:B------:R-:W-:Y:S05]  /*5b60*/  BRA `(.L_x_16649) ;  /* 0x0000000400807947 */ /* 0x000fea0003800000 */
.L_x_16659:
[----:B------:R-:W-:-:S04]  /*5b70*/  FSET.BF.EQ.FTZ.AND R0, R0, -INF , PT ;  /* 0xff8000000000780a */ /* 0x000fc80003812000 */
[----:B------:R-:W-:-:S05]  /*5b80*/  F2FP.BF16.F32.PACK_AB R0, RZ, R0 ;  /* 0x00000000ff00723e */ /* 0x000fca00000010ff */
[----:B------:R0:W-:Y:S01]  /*5b90*/  STG.E.U16 desc[UR36][R16.64], R0 ;  /* 0x0000000010007986 */ /* 0x0001e2000c101524 */
[----:B------:R-:W-:Y:S05]  /*5ba0*/  BRA `(.L_x_16649) ;  /* 0x0000000400707947 */ /* 0x000fea0003800000 */
.L_x_16656:
        /* <DEDUP_REMOVED lines=10> */
.L_x_16666:
        /* <DEDUP_REMOVED lines=16> */
.L_x_16669:
[----:B------:R-:W-:-:S07]  /*5d50*/  PRMT R8, R0, 0x7610, R8 ;  /* 0x0000761000087816 */ /* 0x000fce0000000008 */
.L_x_16668:
[----:B------:R-:W-:Y:S05]  /*5d60*/  BSYNC B0 ;  /* 0x0000000000007941 */ /* 0x000fea0003800000 */
.L_x_16667:
[----:B------:R3:W-:Y:S01]  /*5d70*/  STG.E.U8 desc[UR36][R16.64], R8 ;  /* 0x0000000810007986 */ /* 0x0007e2000c101124 */
[----:B------:R-:W-:Y:S05]  /*5d80*/  BRA `(.L_x_16649) ;  /* 0x0000000000f87947 */ /* 0x000fea0003800000 */
.L_x_16665:
        /* <DEDUP_REMOVED lines=16> */
.L_x_16672:
[----:B------:R-:W-:-:S07]  /*5e90*/  PRMT R8, R0, 0x7610, R8 ;  /* 0x0000761000087816 */ /* 0x000fce0000000008 */
.L_x_16671:
[----:B------:R-:W-:Y:S05]  /*5ea0*/  BSYNC B0 ;  /* 0x0000000000007941 */ /* 0x000fea0003800000 */
.L_x_16670:
[----:B------:R0:W-:Y:S01]  /*5eb0*/  STG.E.U8 desc[UR36][R16.64], R8 ;  /* 0x0000000810007986 */ /* 0x0001e2000c101124 */
[----:B------:R-:W-:Y:S05]  /*5ec0*/  BRA `(.L_x_16649) ;  /* 0x0000000000a87947 */ /* 0x000fea0003800000 */
.L_x_16664:
        /* <DEDUP_REMOVED lines=21> */
.L_x_16648:
        /* <DEDUP_REMOVED lines=16> */
.L_x_16675:
[----:B------:R-:W-:Y:S05]  /*6120*/  BRA `(.L_x_16649) ;  /* 0x0000000000107947 */ /* 0x000fea0003800000 */
.L_x_16674:
[----:B------:R-:W-:-:S05]  /*6130*/  IMAD.MOV.U32 R3, RZ, RZ, RZ ;  /* 0x000000ffff037224 */ /* 0x000fca00078e00ff */
[----:B------:R2:W-:Y:S01]  /*6140*/  STG.E.64 desc[UR36][R16.64], R2 ;  /* 0x0000000210007986 */ /* 0x0005e2000c101b24 */
[----:B------:R-:W-:Y:S05]  /*6150*/  BRA `(.L_x_16649) ;  /* 0x0000000000047947 */ /* 0x000fea0003800000 */
.L_x_16673:
[----:B------:R0:W-:Y:S02]  /*6160*/  STG.E desc[UR36][R16.64], R2 ;  /* 0x0000000210007986 */ /* 0x0001e4000c101924 */
.L_x_16649:
[----:B------:R-:W-:Y:S05]  /*6170*/  BSYNC B6 ;  /* 0x0000000000067941 */ /* 0x000fea0003800000 */
.L_x_16643:
[----:B------:R-:W-:-:S07]  /*6180*/  VIADD R19, R19, 0x80 ;  /* 0x0000008013137836 */ /* 0x000fce0000000000 */
.L_x_16608:
[----:B------:R-:W-:Y:S05]  /*6190*/  BSYNC B7 ;  /* 0x0000000000077941 */ /* 0x000fea0003800000 */
.L_x_16607:
        /* <DEDUP_REMOVED lines=307> */
.L_x_16678:
        /* <DEDUP_REMOVED lines=22> */
.L_x_16682:
[----:B------:R-:W2:Y:S02]  /*7630*/  LDG.E.U8 R2, desc[UR36][R2.64] ;  /* 0x0000002402027981 */ /* 0x000ea4000c1e1100 */
[----:B--2---:R-:W-:-:S04]  /*7640*/  I2FP.F32.U32 R0, R2 ;  /* 0x0000000200007245 */ /* 0x004fc80000201000 */
[----:B------:R-:W-:Y:S01]  /*7650*/  F2FP.F16.F32.PACK_AB R0, RZ, R0 ;  /* 0x00000000ff00723e */ /* 0x000fe200000000ff */
[----:B------:R-:W-:Y:S06]  /*7660*/  BRA `(.L_x_16684) ;  /* 0x0000000c00887947 */ /* 0x000fec0003800000 */
.L_x_16681:
        /* <DEDUP_REMOVED lines=10> */
.L_x_16686:
[----:B------:R-:W2:Y:S02]  /*7710*/  LDG.E R2, desc[UR36][R2.64] ;  /* 0x0000002402027981 */ /* 0x000ea4000c1e1900 */
[----:B--2---:R-:W-:-:S04]  /*7720*/  I2FP.F32.S32 R0, R2 ;  /* 0x0000000200007245 */ /* 0x004fc80000201400 */
[----:B------:R-:W-:Y:S01]  /*7730*/  F2FP.F16.F32.PACK_AB R0, RZ, R0 ;  /* 0x00000000ff00723e */ /* 0x000fe200000000ff */
[----:B------:R-:W-:Y:S06]  /*7740*/  BRA `(.L_x_16684) ;  /* 0x0000000c00507947 */ /* 0x000fec0003800000 */
.L_x_16685:
[----:B------:R-:W2:Y:S02]  /*7750*/  LDG.E.U16 R2, desc[UR36][R2.64] ;  /* 0x0000002402027981 */ /* 0x000ea4000c1e1500 */
[----:B--2---:R-:W0:Y:S02]  /*7760*/  I2F.S16 R0, R2 ;  /* 0x0000000200007306 */ /* 0x004e240000101400 */
[----:B0-----:R-:W-:Y:S01]  /*7770*/  F2FP.F16.F32.PACK_AB R0, RZ, R0 ;  /* 0x00000000ff00723e */ /* 0x001fe200000000ff */
[----:B------:R-:W-:Y:S06]  /*7780*/  BRA `(.L_x_16684) ;  /* 0x0000000c00407947 */ /* 0x000fec0003800000 */
.L_x_16680:
        /* <DEDUP_REMOVED lines=9> */
.L_x_16688:
[----:B------:R0:W5:Y:S01]  /*7820*/  LDG.E.U16 R0, desc[UR36][R2.64] ;  /* 0x0000002402007981 */ /* 0x000162000c1e1500 */
[----:B------:R-:W-:Y:S05]  /*7830*/  BRA `(.L_x_16684) ;  /* 0x0000000c00147947 */ /* 0x000fea0003800000 */
.L_x_16687:
        /* <DEDUP_REMOVED lines=9> */
.L_x_16690:
[----:B------:R1:W5:Y:S01]  /*78d0*/  LDG.E.U16 R0, desc[UR36][R2.64] ;  /* 0x0000002402007981 */ /* 0x000362000c1e1500 */
[----:B------:R-:W-:Y:S05]  /*78e0*/  BRA `(.L_x_16684) ;  /* 0x0000000800e87947 */ /* 0x000fea0003800000 */
.L_x_16689:
        /* <DEDUP_REMOVED lines=8> */
.L_x_16679:
        /* <DEDUP_REMOVED lines=13> */
.L_x_16693:
        /* <DEDUP_REMOVED lines=8> */
.L_x_16692:
        /* <DEDUP_REMOVED lines=28> */
.L_x_16695:
        /* <DEDUP_REMOVED lines=15> */
.L_x_16694:
[----:B------:R-:W2:Y:S02]  /*7d70*/  LDG.E.U16 R0, desc[UR36][R2.64] ;  /* 0x0000002402007981 */ /* 0x000ea4000c1e1500 */
[----:B--2---:R-:W-:-:S05]  /*7d80*/  IMAD.U32 R0, R0, 0x10000, RZ ;  /* 0x0001000000007824 */ /* 0x004fca00078e00ff */
[----:B------:R-:W-:Y:S01]  /*7d90*/  F2FP.F16.F32.PACK_AB R0, RZ, R0 ;  /* 0x00000000ff00723e */ /* 0x000fe200000000ff */
[----:B------:R-:W-:Y:S06]  /*7da0*/  BRA `(.L_x_16684) ;  /* 0x0000000400b87947 */ /* 0x000fec0003800000 */
.L_x_16691:
        /* <DEDUP_REMOVED lines=12> */
.L_x_16698:
        /* <DEDUP_REMOVED lines=21> */
.L_x_16702:
[----:B------:R-:W-:Y:S05]  /*7fc0*/  BSYNC B1 ;  /* 0x0000000000017941 */ /* 0x000fea0003800000 */
.L_x_16701:
[----:B------:R-:W-:Y:S01]  /*7fd0*/  LEA R3, R0, 0x3b800000, 0x17 ;  /* 0x3b80000000037811 */ /* 0x000fe200078eb8ff */
[----:B------:R-:W-:-:S05]  /*7fe0*/  IMAD.SHL.U32 R0, R2, 0x100000, RZ ;  /* 0x0010000002007824 */ /* 0x000fca00078e00ff */
[----:B------:R-:W-:-:S07]  /*7ff0*/  LOP3.LUT R0, R3, R0, R4, 0xfe, !PT ;  /* 0x0000000003007212 */ /* 0x000fce00078efe04 */
.L_x_16700:
[----:B------:R-:W-:Y:S05]  /*8000*/  BSYNC B0 ;  /* 0x0000000000007941 */ /* 0x000fea0003800000 */
.L_x_16699:
[----:B------:R-:W-:Y:S01]  /*8010*/  F2FP.F16.F32.PACK_AB R0, RZ, R0 ;  /* 0x00000000ff00723e */ /* 0x000fe200000000ff */
[----:B------:R-:W-:Y:S06]  /*8020*/  BRA `(.L_x_16684) ;  /* 0x0000000400187947 */ /* 0x000fec0003800000 */
.L_x_16697:
        /* <DEDUP_REMOVED lines=21> */
.L_x_16706:
[----:B------:R-:W-:Y:S05]  /*8180*/  BSYNC B1 ;  /* 0x0000000000017941 */ /* 0x000fea0003800000 */
.L_x_16705:
[----:B------:R-:W-:Y:S01]  /*8190*/  LEA R3, R0, 0x37800000, 0x17 ;  /* 0x3780000000037811 */ /* 0x000fe200078eb8ff */
[----:B------:R-:W-:-:S05]  /*81a0*/  IMAD.SHL.U32 R0, R2, 0x200000, RZ ;  /* 0x0020000002007824 */ /* 0x000fca00078e00ff */
[----:B------:R-:W-:-:S07]  /*81b0*/  LOP3.LUT R0, R3, R0, R4, 0xfe, !PT ;  /* 0x0000000003007212 */ /* 0x000fce00078efe04 */
.L_x_16704:
[----:B------:R-:W-:Y:S05]  /*81c0*/  BSYNC B0 ;  /* 0x0000000000007941 */ /* 0x000fea0003800000 */
.L_x_16703:
[----:B------:R-:W-:Y:S01]  /*81d0*/  F2FP.F16.F32.PACK_AB R0, RZ, R0 ;  /* 0x00000000ff00723e */ /* 0x000fe200000000ff */
[----:B------:R-:W-:Y:S06]  /*81e0*/  BRA `(.L_x_16684) ;  /* 0x0000000000a87947 */ /* 0x000fec0003800000 */
.L_x_16696:
        /* <DEDUP_REMOVED lines=14> */
.L_x_16710:
[----:B------:R-:W-:Y:S05]  /*82d0*/  BSYNC B0 ;  /* 0x0000000000007941 */ /* 0x000fea0003800000 */
.L_x_16709:
[----:B------:R-:W-:Y:S01]  /*82e0*/  F2FP.F16.F32.PACK_AB R0, RZ, R0 ;  /* 0x00000000ff00723e */ /* 0x000fe200000000ff */
[----:B------:R-:W-:Y:S06]  /*82f0*/  BRA `(.L_x_16684) ;  /* 0x0000000000647947 */ /* 0x000fec0003800000 */
.L_x_16683:
        /* <DEDUP_REMOVED lines=16> */
.L_x_16711:
[----:B------:R-:W-:Y:S01]  /*8400*/  PRMT R0, RZ, 0x7610, R0 ;  /* 0x00007610ff007816 */ /* 0x000fe20000000000 */
[----:B------:R-:W-:Y:S06]  /*8410*/  BRA `(.L_x_16684) ;  /* 0x00000000001c7947 */ /* 0x000fec0003800000 */
.L_x_16708:
[----:B------:R-:W2:Y:S02]  /*8420*/  LDG.E.64 R2, desc[UR36][R2.64] ;  /* 0x0000002402027981 */ /* 0x000ea4000c1e1b00 */
[----:B--2---:R-:W0:Y:S02]  /*8430*/  I2F.U64 R0, R2 ;  /* 0x0000000200007312 */ /* 0x004e240000301000 */
[----:B0-----:R-:W-:Y:S01]  /*8440*/  F2FP.F16.F32.PACK_AB R0, RZ, R0 ;  /* 0x00000000ff00723e */ /* 0x001fe200000000ff */
[----:B------:R-:W-:Y:S06]  /*8450*/  BRA `(.L_x_16684) ;  /* 0x00000000000c7947 */ /* 0x000fec0003800000 */
.L_x_16707:
[----:B------:R-:W2:Y:S02]  /*8460*/  LDG.E R2, desc[UR36][R2.64] ;  /* 0x0000002402027981 */ /* 0x000ea4000c1e1900 */
[----:B--2---:R-:W-:-:S04]  /*8470*/  I2FP.F32.U32 R0, R2 ;  /* 0x0000000200007245 */ /* 0x004fc80000201000 */
[----:B------:R-:W-:-:S07]  /*8480*/  F2FP.F16.F32.PACK_AB R0, RZ, R0 ;  /* 0x00000000ff00723e */ /* 0x000fce00000000ff */
.L_x_16684:
        /* <DEDUP_REMOVED lines=18> */
.L_x_16716:
[----:B------:R0:W-:Y:S01]  /*85b0*/  STG.E.U8 desc[UR36][R16.64], R2 ;  /* 0x0000000210007986 */ /* 0x0001e2000c101124 */
[----:B------:R-:W-:Y:S05]  /*85c0*/  BRA `(.L_x_16718) ;  /* 0x0000000c000c7947 */ /* 0x000fea0003800000 */
.L_x_16715:
        /* <DEDUP_REMOVED lines=9> */
.L_x_16720:
[----:B------:R0:W-:Y:S01]  /*8660*/  STG.E desc[UR36][R16.64], R2 ;  /* 0x0000000210007986 */ /* 0x0001e2000c101924 */
[----:B------:R-:W-:Y:S05]  /*8670*/  BRA `(.L_x_16718) ;  /* 0x0000000800e07947 */ /* 0x000fea0003800000 */
.L_x_16719:
[----:B------:R0:W-:Y:S01]  /*8680*/  STG.E.U16 desc[UR36][R16.64], R2 ;  /* 0x0000000210007986 */ /* 0x0001e2000c101524 */
[----:B------:R-:W-:Y:S05]  /*8690*/  BRA `(.L_x_16718) ;  /* 0x0000000800d87947 */ /* 0x000fea0003800000 */
.L_x_16714:
        /* <DEDUP_REMOVED lines=9> */
.L_x_16722:
[----:B------:R-:W-:-:S04]  /*8730*/  FSET.BF.EQ.FTZ.AND R0, R0, -INF , PT ;  /* 0xff8000000000780a */ /* 0x000fc80003812000 */
[----:B------:R-:W-:-:S05]  /*8740*/  F2FP.F16.F32.PACK_AB R0, RZ, R0 ;  /* 0x00000000ff00723e */ /* 0x000fca00000000ff */
[----:B------:R0:W-:Y:S01]  /*8750*/  STG.E.U16 desc[UR36][R16.64], R0 ;  /* 0x0000000010007986 */ /* 0x0001e2000c101524 */
[----:B------:R-:W-:Y:S05]  /*8760*/  BRA `(.L_x_16718) ;  /* 0x0000000800a47947 */ /* 0x000fea0003800000 */
.L_x_16721:
        /* <DEDUP_REMOVED lines=10> */
.L_x_16724:
[----:B------:R-:W-:-:S04]  /*8810*/  FSET.BF.EQ.FTZ.AND R0, R0, -INF , PT ;  /* 0xff8000000000780a */ /* 0x000fc80003812000 */
[----:B------:R-:W-:-:S04]  /*8820*/  F2FP.F16.F32.PACK_AB R3, RZ, R0 ;  /* 0x00000000ff03723e */ /* 0x000fc800000000ff */
[----:B------:R-:W-:-:S05]  /*8830*/  PRMT R3, R3, 0x5410, RZ ;  /* 0x0000541003037816 */ /* 0x000fca00000000ff */
[----:B------:R0:W-:Y:S01]  /*8840*/  STG.E desc[UR36][R16.64], R3 ;  /* 0x0000000310007986 */ /* 0x0001e2000c101924 */
[----:B------:R-:W-:Y:S05]  /*8850*/  BRA `(.L_x_16718) ;  /* 0x0000000800687947 */ /* 0x000fea0003800000 */
.L_x_16723:
[----:B------:R-:W-:Y:S01]  /*8860*/  FSEL R3, RZ, 1.875, P0 ;  /* 0x3ff00000ff037808 */ /* 0x000fe20000000000 */
[----:B------:R-:W-:-:S05]  /*8870*/  IMAD.MOV.U32 R2, RZ, RZ, RZ ;  /* 0x000000ffff027224 */ /* 0x000fca00078e00ff */
[----:B------:R0:W-:Y:S01]  /*8880*/  STG.E.64 desc[UR36][R16.64], R2 ;  /* 0x0000000210007986 */ /* 0x0001e2000c101b24 */
[----:B------:R-:W-:Y:S05]  /*8890*/  BRA `(.L_x_16718) ;  /* 0x0000000800587947 */ /* 0x000fea0003800000 */
.L_x_16713:
        /* <DEDUP_REMOVED lines=10> */
.L_x_16727:
[----:B------:R-:W-:Y:S02]  /*8940*/  FSEL R5, RZ, 1.875, P0 ;  /* 0x3ff00000ff057808 */ /* 0x000fe40000000000 */
[----:B------:R-:W-:Y:S01]  /*8950*/  CS2R R6, SRZ ;  /* 0x0000000000067805 */ /* 0x000fe2000001ff00 */
[----:B------:R-:W-:-:S05]  /*8960*/  IMAD.MOV.U32 R4, RZ, RZ, RZ ;  /* 0x000000ffff047224 */ /* 0x000fca00078e00ff */
[----:B------:R0:W-:Y:S01]  /*8970*/  STG.E.128 desc[UR36][R16.64], R4 ;  /* 0x0000000410007986 */ /* 0x0001e2000c101d24 */
[----:B------:R-:W-:Y:S05]  /*8980*/  BRA `(.L_x_16718) ;  /* 0x00000008001c7947 */ /* 0x000fea0003800000 */
.L_x_16726:
        /* <DEDUP_REMOVED lines=18> */
.L_x_16731:
[----:B------:R-:W-:Y:S05]  /*8ab0*/  BSYNC B0 ;  /* 0x0000000000007941 */ /* 0x000fea0003800000 */
.L_x_16730:
[----:B------:R0:W-:Y:S01]  /*8ac0*/  STG.E.U8 desc[UR36][R16.64], R3 ;  /* 0x0000000310007986 */ /* 0x0001e2000c101124 */
[----:B------:R-:W-:Y:S05]  /*8ad0*/  BRA `(.L_x_16718) ;  /* 0x0000000400c87947 */ /* 0x000fea0003800000 */
.L_x_16729:
        /* <DEDUP_REMOVED lines=13> */
.L_x_16732:
[----:B------:R-:W-:Y:S01]  /*8bb0*/  ISETP.GT.U32.AND P0, PT, R3, 0x7f800000, PT ;  /* 0x7f8000000300780c */ /* 0x000fe20003f04070 */
[----:B------:R-:W-:-:S05]  /*8bc0*/  IMAD.MOV.U32 R3, RZ, RZ, 0x7f ;  /* 0x0000007fff037424 */ /* 0x000fca00078e00ff */
[----:B------:R-:W-:-:S05]  /*8bd0*/  SEL R3, R3, 0x7c, P0 ;  /* 0x0000007c03037807 */ /* 0x000fca0000000000 */
[----:B------:R0:W-:Y:S01]  /*8be0*/  STG.E.U8 desc[UR36][R16.64], R3 ;  /* 0x0000000310007986 */ /* 0x0001e2000c101124 */
[----:B------:R-:W-:Y:S05]  /*8bf0*/  BRA `(.L_x_16718) ;  /* 0x0000000400807947 */ /* 0x000fea0003800000 */
.L_x_16728:
[----:B------:R-:W-:-:S04]  /*8c00*/  FSET.BF.EQ.FTZ.AND R0, R0, -INF , PT ;  /* 0xff8000000000780a */ /* 0x000fc80003812000 */
[----:B------:R-:W-:-:S05]  /*8c10*/  F2FP.BF16.F32.PACK_AB R0, RZ, R0 ;  /* 0x00000000ff00723e */ /* 0x000fca00000010ff */
[----:B------:R0:W-:Y:S01]  /*8c20*/  STG.E.U16 desc[UR36][R16.64], R0 ;  /* 0x0000000010007986 */ /* 0x0001e2000c101524 */
[----:B------:R-:W-:Y:S05]  /*8c30*/  BRA `(.L_x_16718) ;  /* 0x0000000400707947 */ /* 0x000fea0003800000 */
.L_x_16725:
        /* <DEDUP_REMOVED lines=10> */
.L_x_16735:
        /* <DEDUP_REMOVED lines=16> */
.L_x_16738:
[----:B------:R-:W-:-:S07]  /*8de0*/  PRMT R8, R0, 0x7610, R8 ;  /* 0x0000761000087816 */ /* 0x000fce0000000008 */
.L_x_16737:
[----:B------:R-:W-:Y:S05]  /*8df0*/  BSYNC B0 ;  /* 0x0000000000007941 */ /* 0x000fea0003800000 */
.L_x_16736:
[----:B------:R3:W-:Y:S01]  /*8e00*/  STG.E.U8 desc[UR36][R16.64], R8 ;  /* 0x0000000810007986 */ /* 0x0007e2000c101124 */
[----:B------:R-:W-:Y:S05]  /*8e10*/  BRA `(.L_x_16718) ;  /* 0x0000000000f87947 */ /* 0x000fea0003800000 */
.L_x_16734:
        /* <DEDUP_REMOVED lines=16> */
.L_x_16741:
[----:B------:R-:W-:-:S07]  /*8f20*/  PRMT R8, R0, 0x7610, R8 ;  /* 0x0000761000087816 */ /* 0x000fce0000000008 */
.L_x_16740:
[----:B------:R-:W-:Y:S05]  /*8f30*/  BSYNC B0 ;  /* 0x0000000000007941 */ /* 0x000fea0003800000 */
.L_x_16739:
[----:B------:R0:W-:Y:S01]  /*8f40*/  STG.E.U8 desc[UR36][R16.64], R8 ;  /* 0x0000000810007986 */ /* 0x0001e2000c101124 */
[----:B------:R-:W-:Y:S05]  /*8f50*/  BRA `(.L_x_16718) ;  /* 0x0000000000a87947 */ /* 0x000fea0003800000 */
.L_x_16733:
        /* <DEDUP_REMOVED lines=21> */
.L_x_16717:
        /* <DEDUP_REMOVED lines=16> */
.L_x_16744:
[----:B------:R-:W-:Y:S05]  /*91b0*/  BRA `(.L_x_16718) ;  /* 0x0000000000107947 */ /* 0x000fea0003800000 */
.L_x_16743:
[----:B------:R-:W-:-:S05]  /*91c0*/  IMAD.MOV.U32 R3, RZ, RZ, RZ ;  /* 0x000000ffff037224 */ /* 0x000fca00078e00ff */
[----:B------:R2:W-:Y:S01]  /*91d0*/  STG.E.64 desc[UR36][R16.64], R2 ;  /* 0x0000000210007986 */ /* 0x0005e2000c101b24 */
[----:B------:R-:W-:Y:S05]  /*91e0*/  BRA `(.L_x_16718) ;  /* 0x0000000000047947 */ /* 0x000fea0003800000 */
.L_x_16742:
[----:B------:R0:W-:Y:S02]  /*91f0*/  STG.E desc[UR36][R16.64], R2 ;  /* 0x0000000210007986 */ /* 0x0001e4000c101924 */
.L_x_16718:
[----:B------:R-:W-:Y:S05]  /*9200*/  BSYNC B6 ;  /* 0x0000000000067941 */ /* 0x000fea0003800000 */
.L_x_16712:
[----:B------:R-:W-:-:S07]  /*9210*/  VIADD R19, R19, 0x80 ;  /* 0x0000008013137836 */ /* 0x000fce0000000000 */
.L_x_16677:
[----:B------:R-:W-:Y:S05]  /*9220*/  BSYNC B7 ;  /* 0x0000000000077941 */ /* 0x000fea0003800000 */
.L_x_16676:
        /* <DEDUP_REMOVED lines=306> */
.L_x_16745:
        /* <DEDUP_REMOVED lines=22> */
.L_x_16749:
[----:B------:R-:W2:Y:S02]  /*a6b0*/  LDG.E.U8 R2, desc[UR36][R2.64] ;  /* 0x0000002402027981 */ /* 0x000ea4000c1e1100 */
[----:B--2---:R-:W-:-:S04]  /*a6c0*/  I2FP.F32.U32 R0, R2 ;  /* 0x0000000200007245 */ /* 0x004fc80000201000 */
[----:B------:R-:W-:Y:S01]  /*a6d0*/  F2FP.F16.F32.PACK_AB R0, RZ, R0 ;  /* 0x00000000ff00723e */ /* 0x000fe200000000ff */
[----:B------:R-:W-:Y:S06]  /*a6e0*/  BRA `(.L_x_16751) ;  /* 0x0000000c00887947 */ /* 0x000fec0003800000 */
.L_x_16748:
        /* <DEDUP_REMOVED lines=10> */
.L_x_16753:
[----:B------:R-:W2:Y:S02]  /*a790*/  LDG.E R2, desc[UR36][R2.64] ;  /* 0x0000002402027981 */ /* 0x000ea4000c1e1900 */
[----:B--2---:R-:W-:-:S04]  /*a7a0*/  I2FP.F32.S32 R0, R2 ;  /* 0x0000000200007245 */ /* 0x004fc80000201400 */
[----:B------:R-:W-:Y:S01]  /*a7b0*/  F2FP.F16.F32.PACK_AB R0, RZ, R0 ;  /* 0x00000000ff00723e */ /* 0x000fe200000000ff */
[----:B------:R-:W-:Y:S06]  /*a7c0*/  BRA `(.L_x_16751) ;  /* 0x0000000c00507947 */ /* 0x000fec0003800000 */
.L_x_16752:
[----:B------:R-:W2:Y:S02]  /*a7d0*/  LDG.E.U16 R2, desc[UR36][R2.64] ;  /* 0x0000002402027981 */ /* 0x000ea4000c1e1500 */
[----:B--2---:R-:W0:Y:S02]  /*a7e0*/  I2F.S16 R0, R2 ;  /* 0x0000000200007306 */ /* 0x004e240000101400 */
[----:B0-----:R-:W-:Y:S01]  /*a7f0*/  F2FP.F16.F32.PACK_AB R0, RZ, R0 ;  /* 0x00000000ff00723e */ /* 0x001fe200000000ff */
[----:B------:R-:W-:Y:S06]  /*a800*/  BRA `(.L_x_16751) ;  /* 0x0000000c00407947 */ /* 0x000fec0003800000 */
.L_x_16747:
        /* <DEDUP_REMOVED lines=9> */
.L_x_16755:
[----:B------:R1:W5:Y:S01]  /*a8a0*/  LDG.E.U16 R0, desc[UR36][R2.64] ;  /* 0x0000002402007981 */ /* 0x000362000c1e1500 */
[----:B------:R-:W-:Y:S05]  /*a8b0*/  BRA `(.L_x_16751) ;  /* 0x0000000c00147947 */ /* 0x000fea0003800000 */
.L_x_16754:
        /* <DEDUP_REMOVED lines=9> */
.L_x_16757:
[----:B------:R0:W5:Y:S01]  /*a950*/  LDG.E.U16 R0, desc[UR36][R2.64] ;  /* 0x0000002402007981 */ /* 0x000162000c1e1500 */
[----:B------:R-:W-:Y:S05]  /*a960*/  BRA `(.L_x_16751) ;  /* 0x0000000800e87947 */ /* 0x000fea0003800000 */
.L_x_16756:
        /* <DEDUP_REMOVED lines=8> */
.L_x_16746:
        /* <DEDUP_REMOVED lines=13> */
.L_x_16760:
        /* <DEDUP_REMOVED lines=8> */
.L_x_16759:
        /* <DEDUP_REMOVED lines=28> */
.L_x_16762:
        /* <DEDUP_REMOVED lines=15> */
.L_x_16761:
[----:B------:R-:W2:Y:S02]  /*adf0*/  LDG.E.U16 R0, desc[UR36][R2.64] ;  /* 0x0000002402007981 */ /* 0x000ea4000c1e1500 */
[----:B--2---:R-:W-:-:S05]  /*ae00*/  IMAD.U32 R0, R0, 0x10000, RZ ;  /* 0x0001000000007824 */ /* 0x004fca00078e00ff */
[----:B------:R-:W-:Y:S01]  /*ae10*/  F2FP.F16.F32.PACK_AB R0, RZ, R0 ;  /* 0x00000000ff00723e */ /* 0x000fe200000000ff */
[----:B------:R-:W-:Y:S06]  /*ae20*/  BRA `(.L_x_16751) ;  /* 0x0000000400b87947 */ /* 0x000fec0003800000 */
.L_x_16758:
        /* <DEDUP_REMOVED lines=12> */
.L_x_16765:
        /* <DEDUP_REMOVED lines=21> */
.L_x_16769:
[----:B------:R-:W-:Y:S05]  /*b040*/  BSYNC B1 ;  /* 0x0000000000017941 */ /* 0x000fea0003800000 */
.L_x_16768:
[----:B------:R-:W-:Y:S01]  /*b050*/  LEA R3, R0, 0x3b800000, 0x17 ;  /* 0x3b80000000037811 */ /* 0x000fe200078eb8ff */
[----:B------:R-:W-:-:S05]  /*b060*/  IMAD.SHL.U32 R0, R2, 0x100000, RZ ;  /* 0x0010000002007824 */ /* 0x000fca00078e00ff */
[----:B------:R-:W-:-:S07]  /*b070*/  LOP3.LUT R0, R3, R0, R4, 0xfe, !PT ;  /* 0x0000000003007212 */ /* 0x000fce00078efe04 */
.L_x_16767:
[----:B------:R-:W-:Y:S05]  /*b080*/  BSYNC B0 ;  /* 0x0000000000007941 */ /* 0x000fea0003800000 */
.L_x_16766:
[----:B------:R-:W-:Y:S01]  /*b090*/  F2FP.F16.F32.PACK_AB R0, RZ, R0 ;  /* 0x00000000ff00723e */ /* 0x000fe200000000ff */
[----:B------:R-:W-:Y:S06]  /*b0a0*/  BRA `(.L_x_16751) ;  /* 0x0000000400187947 */ /* 0x000fec0003800000 */
.L_x_16764:
        /* <DEDUP_REMOVED lines=21> */
.L_x_16773:
[----:B------:R-:W-:Y:S05]  /*b200*/  BSYNC B1 ;  /* 0x0000000000017941 */ /* 0x000fea0003800000 */
.L_x_16772:
[----:B------:R-:W-:Y:S01]  /*b210*/  LEA R3, R0, 0x37800000, 0x17 ;  /* 0x3780000000037811 */ /* 0x000fe200078eb8ff */
[----:B------:R-:W-:-:S05]  /*b220*/  IMAD.SHL.U32 R0, R2, 0x200000, RZ ;  /* 0x0020000002007824 */ /* 0x000fca00078e00ff */
[----:B------:R-:W-:-:S07]  /*b230*/  LOP3.LUT R0, R3, R0, R4, 0xfe, !PT ;  /* 0x0000000003007212 */ /* 0x000fce00078efe04 */
.L_x_16771:
[----:B------:R-:W-:Y:S05]  /*b240*/  BSYNC B0 ;  /* 0x0000000000007941 */ /* 0x000fea0003800000 */
.L_x_16770:
[----:B------:R-:W-:Y:S01]  /*b250*/  F2FP.F16.F32.PACK_AB R0, RZ, R0 ;  /* 0x00000000ff00723e */ /* 0x000fe200000000ff */
[----:B------:R-:W-:Y:S06]  /*b260*/  BRA `(.L_x_16751) ;  /* 0x0000000000a87947 */ /* 0x000fec0003800000 */
.L_x_16763:
        /* <DEDUP_REMOVED lines=14> */
.L_x_16777:
[----:B------:R-:W-:Y:S05]  /*b350*/  BSYNC B0 ;  /* 0x0000000000007941 */ /* 0x000fea0003800000 */
.L_x_16776:
[----:B------:R-:W-:Y:S01]  /*b360*/  F2FP.F16.F32.PACK_AB R0, RZ, R0 ;  /* 0x00000000ff00723e */ /* 0x000fe200000000ff */
[----:B------:R-:W-:Y:S06]  /*b370*/  BRA `(.L_x_16751) ;  /* 0x0000000000647947 */ /* 0x000fec0003800000 */
.L_x_16750:
        /* <DEDUP_REMOVED lines=16> */
.L_x_16778:
[----:B------:R-:W-:Y:S01]  /*b480*/  PRMT R0, RZ, 0x7610, R0 ;  /* 0x00007610ff007816 */ /* 0x000fe20000000000 */
[----:B------:R-:W-:Y:S06]  /*b490*/  BRA `(.L_x_16751) ;  /* 0x00000000001c7947 */ /* 0x000fec0003800000 */
.L_x_16775:
[----:B------:R-:W2:Y:S02]  /*b4a0*/  LDG.E.64 R2, desc[UR36][R2.64] ;  /* 0x0000002402027981 */ /* 0x000ea4000c1e1b00 */
[----:B--2---:R-:W0:Y:S02]  /*b4b0*/  I2F.U64 R0, R2 ;  /* 0x0000000200007312 */ /* 0x004e240000301000 */
[----:B0-----:R-:W-:Y:S01]  /*b4c0*/  F2FP.F16.F32.PACK_AB R0, RZ, R0 ;  /* 0x00000000ff00723e */ /* 0x001fe200000000ff */
[----:B------:R-:W-:Y:S06]  /*b4d0*/  BRA `(.L_x_16751) ;  /* 0x00000000000c7947 */ /* 0x000fec0003800000 */
.L_x_16774:
[----:B------:R-:W2:Y:S02]  /*b4e0*/  LDG.E R2, desc[UR36][R2.64] ;  /* 0x0000002402027981 */ /* 0x000ea4000c1e1900 */
[----:B--2---:R-:W-:-:S04]  /*b4f0*/  I2FP.F32.U32 R0, R2 ;  /* 0x0000000200007245 */ /* 0x004fc80000201000 */
[----:B------:R-:W-:-:S07]  /*b500*/  F2FP.F16.F32.PACK_AB R0, RZ, R0 ;  /* 0x00000000ff00723e */ /* 0x000fce00000000ff */
.L_x_16751:
[----:B------:R-:W2:Y:S01]  /*b510*/  LDC.U8 R4, c[0x0][0x421] ;  /* 0x00010840ff047b82 */ /* 0x000ea20000000000 */
[----:B-----5:R-:W-:-:S05]  /*b520*/  HADD2.F32 R0, -RZ, R0.H0_H0 ;  /* 0x20000000ff007230 */ /* 0x020fca0000004100 */
        /* <DEDUP_REMOVED lines=15> */
.L_x_16782:
[----:B------:R-:W-:Y:S01]  /*b620*/  STG.E.U8 desc[UR36][R16.64], R2 ;  /* 0x0000000210007986 */ /* 0x000fe2000c101124 */
[----:B------:R-:W-:Y:S05]  /*b630*/  EXIT ;  /* 0x000000000000794d */ /* 0x000fea0003800000 */
.L_x_16781:
        /* <DEDUP_REMOVED lines=9> */
.L_x_16785:
[----:B------:R-:W-:Y:S01]  /*b6d0*/  STG.E desc[UR36][R16.64], R2 ;  /* 0x0000000210007986 */ /* 0x000fe2000c101924 */
[----:B------:R-:W-:Y:S05]  /*b6e0*/  EXIT ;  /* 0x000000000000794d */ /* 0x000fea0003800000 */
.L_x_16784:
[----:B------:R-:W-:Y:S01]  /*b6f0*/  STG.E.U16 desc[UR36][R16.64], R2 ;  /* 0x0000000210007986 */ /* 0x000fe2000c101524 */
[----:B------:R-:W-:Y:S05]  /*b700*/  EXIT ;  /* 0x000000000000794d */ /* 0x000fea0003800000 */
.L_x_16780:
        /* <DEDUP_REMOVED lines=9> */
.L_x_16787:
[----:B------:R-:W-:-:S04]  /*b7a0*/  FSET.BF.EQ.FTZ.AND R0, R0, -INF , PT ;  /* 0xff8000000000780a */ /* 0x000fc80003812000 */
[----:B------:R-:W-:-:S05]  /*b7b0*/  F2FP.F16.F32.PACK_AB R0, RZ, R0 ;  /* 0x00000000ff00723e */ /* 0x000fca00000000ff */
[----:B------:R-:W-:Y:S01]  /*b7c0*/  STG.E.U16 desc[UR36][R16.64], R0 ;  /* 0x0000000010007986 */ /* 0x000fe2000c101524 */
[----:B------:R-:W-:Y:S05]  /*b7d0*/  EXIT ;  /* 0x000000000000794d */ /* 0x000fea0003800000 */
.L_x_16786:
        /* <DEDUP_REMOVED lines=10> */
.L_x_16789:
[----:B------:R-:W-:-:S04]  /*b880*/  FSET.BF.EQ.FTZ.AND R0, R0, -INF , PT ;  /* 0xff8000000000780a */ /* 0x000fc80003812000 */
[----:B------:R-:W-:-:S04]  /*b890*/  F2FP.F16.F32.PACK_AB R3, RZ, R0 ;  /* 0x00000000ff03723e */ /* 0x000fc800000000ff */
[----:B------:R-:W-:-:S05]  /*b8a0*/  PRMT R3, R3, 0x5410, RZ ;  /* 0x0000541003037816 */ /* 0x000fca00000000ff */
[----:B------:R-:W-:Y:S01]  /*b8b0*/  STG.E desc[UR36][R16.64], R3 ;  /* 0x0000000310007986 */ /* 0x000fe2000c101924 */
[----:B------:R-:W-:Y:S05]  /*b8c0*/  EXIT ;  /* 0x000000000000794d */ /* 0x000fea0003800000 */
.L_x_16788:
[----:B------:R-:W-:Y:S01]  /*b8d0*/  FSEL R3, RZ, 1.875, P0 ;  /* 0x3ff00000ff037808 */ /* 0x000fe20000000000 */
[----:B------:R-:W-:-:S05]  /*b8e0*/  IMAD.MOV.U32 R2, RZ, RZ, RZ ;  /* 0x000000ffff027224 */ /* 0x000fca00078e00ff */
[----:B------:R-:W-:Y:S01]  /*b8f0*/  STG.E.64 desc[UR36][R16.64], R2 ;  /* 0x0000000210007986 */ /* 0x000fe2000c101b24 */
[----:B------:R-:W-:Y:S05]  /*b900*/  EXIT ;  /* 0x000000000000794d */ /* 0x000fea0003800000 */
.L_x_16779:
        /* <DEDUP_REMOVED lines=10> */
.L_x_16792:
[----:B------:R-:W-:Y:S02]  /*b9b0*/  FSEL R5, RZ, 1.875, P0 ;  /* 0x3ff00000ff057808 */ /* 0x000fe40000000000 */
[----:B------:R-:W-:Y:S01]  /*b9c0*/  CS2R R6, SRZ ;  /* 0x0000000000067805 */ /* 0x000fe2000001ff00 */
[----:B------:R-:W-:-:S05]  /*b9d0*/  IMAD.MOV.U32 R4, RZ, RZ, RZ ;  /* 0x000000ffff047224 */ /* 0x000fca00078e00ff */
[----:B------:R-:W-:Y:S01]  /*b9e0*/  STG.E.128 desc[UR36][R16.64], R4 ;  /* 0x0000000410007986 */ /* 0x000fe2000c101d24 */
[----:B------:R-:W-:Y:S05]  /*b9f0*/  EXIT ;  /* 0x000000000000794d */ /* 0x000fea0003800000 */
.L_x_16791:
        /* <DEDUP_REMOVED lines=18> */
.L_x_16796:
[----:B------:R-:W-:Y:S05]  /*bb20*/  BSYNC B0 ;  /* 0x0000000000007941 */ /* 0x000fea0003800000 */
.L_x_16795:
[----:B------:R-:W-:Y:S01]  /*bb30*/  STG.E.U8 desc[UR36][R16.64], R3 ;  /* 0x0000000310007986 */ /* 0x000fe2000c101124 */
[----:B------:R-:W-:Y:S05]  /*bb40*/  EXIT ;  /* 0x000000000000794d */ /* 0x000fea0003800000 */
.L_x_16794:
        /* <DEDUP_REMOVED lines=14> */
.L_x_16797:
[----:B------:R-:W-:Y:S01]  /*bc30*/  IMAD.MOV.U32 R3, RZ, RZ, 0x7f ;  /* 0x0000007fff037424 */ /* 0x000fe200078e00ff */
[----:B------:R-:W-:-:S04]  /*bc40*/  ISETP.GT.U32.AND P0, PT, R5, 0x7f800000, PT ;  /* 0x7f8000000500780c */ /* 0x000fc80003f04070 */
[----:B------:R-:W-:-:S05]  /*bc50*/  SEL R3, R3, 0x7c, P0 ;  /* 0x0000007c03037807 */ /* 0x000fca0000000000 */
[----:B------:R-:W-:Y:S01]  /*bc60*/  STG.E.U8 desc[UR36][R16.64], R3 ;  /* 0x0000000310007986 */ /* 0x000fe2000c101124 */
[----:B------:R-:W-:Y:S05]  /*bc70*/  EXIT ;  /* 0x000000000000794d */ /* 0x000fea0003800000 */
.L_x_16793:
[----:B------:R-:W-:-:S04]  /*bc80*/  FSET.BF.EQ.FTZ.AND R0, R0, -INF , PT ;  /* 0xff8000000000780a */ /* 0x000fc80003812000 */
[----:B------:R-:W-:-:S05]  /*bc90*/  F2FP.BF16.F32.PACK_AB R0, RZ, R0 ;  /* 0x00000000ff00723e */ /* 0x000fca00000010ff */
[----:B------:R-:W-:Y:S01]  /*bca0*/  STG.E.U16 desc[UR36][R16.64], R0 ;  /* 0x0000000010007986 */ /* 0x000fe2000c101524 */
[----:B------:R-:W-:Y:S05]  /*bcb0*/  EXIT ;  /* 0x000000000000794d */ /* 0x000fea0003800000 */
.L_x_16790:
        /* <DEDUP_REMOVED lines=10> */
.L_x_16800:
        /* <DEDUP_REMOVED lines=16> */
.L_x_16803:
[----:B------:R-:W-:-:S07]  /*be60*/  PRMT R8, R0, 0x7610, R8 ;  /* 0x0000761000087816 */ /* 0x000fce0000000008 */
.L_x_16802:
[----:B------:R-:W-:Y:S05]  /*be70*/  BSYNC B0 ;  /* 0x0000000000007941 */ /* 0x000fea0003800000 */
.L_x_16801:
[----:B------:R-:W-:Y:S01]  /*be80*/  STG.E.U8 desc[UR36][R16.64], R8 ;  /* 0x0000000810007986 */ /* 0x000fe2000c101124 */
[----:B------:R-:W-:Y:S05]  /*be90*/  EXIT ;  /* 0x000000000000794d */ /* 0x000fea0003800000 */
.L_x_16799:
        /* <DEDUP_REMOVED lines=16> */
.L_x_16806:
[----:B------:R-:W-:-:S07]  /*bfa0*/  PRMT R8, R0, 0x7610, R8 ;  /* 0x0000761000087816 */ /* 0x000fce0000000008 */
.L_x_16805:
[----:B------:R-:W-:Y:S05]  /*bfb0*/  BSYNC B0 ;  /* 0x0000000000007941 */ /* 0x000fea0003800000 */
.L_x_16804:
[----:B------:R-:W-:Y:S01]  /*bfc0*/  STG.E.U8 desc[UR36][R16.64], R8 ;  /* 0x0000000810007986 */ /* 0x000fe2000c101124 */
[----:B------:R-:W-:Y:S05]  /*bfd0*/  EXIT ;  /* 0x000000000000794d */ /* 0x000fea0003800000 */
.L_x_16798:
        /* <DEDUP_REMOVED lines=21> */
.L_x_16783:
        /* <DEDUP_REMOVED lines=16> */
.L_x_16809:
[----:B------:R-:W-:Y:S05]  /*c230*/  EXIT ;  /* 0x000000000000794d */ /* 0x000fea0003800000 */
.L_x_16808:
[----:B------:R-:W-:-:S05]  /*c240*/  IMAD.MOV.U32 R3, RZ, RZ, RZ ;  /* 0x000000ffff037224 */ /* 0x000fca00078e00ff */
[----:B------:R-:W-:Y:S01]  /*c250*/  STG.E.64 desc[UR36][R16.64], R2 ;  /* 0x0000000210007986 */ /* 0x000fe2000c101b24 */
[----:B------:R-:W-:Y:S05]  /*c260*/  EXIT ;  /* 0x000000000000794d */ /* 0x000fea0003800000 */
.L_x_16807:
[----:B------:R-:W-:Y:S01]  /*c270*/  STG.E desc[UR36][R16.64], R2 ;  /* 0x0000000210007986 */ /* 0x000fe2000c101924 */
[----:B------:R-:W-:Y:S05]  /*c280*/  EXIT ;  /* 0x000000000000794d */ /* 0x000fea0003800000 */
.L_x_16810:
        /* <DEDUP_REMOVED lines=15> */
.L_x_44508:


//--------------------- .text._ZN2at6native27unrolled_elementwise_kernelIZZZNS0_49_GLOBAL__N__657f93f7_16_TensorCompare_cu_71e06f4e20isneginf_kernel_implERNS_18TensorIteratorBaseEENKUlvE_clEvENKUlvE1_clEvEUlN3c104HalfEE_St5arrayIPcLm2EELi4E23TrivialOffsetCalculatorILi1EjESE_NS0_6memory12LoadWithCastILi1EEENSF_13StoreWithCastILi1EEEEEviT_T0_T2_T3_T4_T5_ --------------------------
	.section	.text._ZN2at6native27unrolled_elementwise_kernelIZZZNS0_49_GLOBAL__N__657f93f7_16_TensorCompare_cu_71e06f4e20isneginf_kernel_implERNS_18TensorIteratorBaseEENKUlvE_clEvENKUlvE1_clEvEUlN3c104HalfEE_St5arrayIPcLm2EELi4E23TrivialOffsetCalculatorILi1EjESE_NS0_6memory12LoadWithCastILi1EEENSF_13StoreWithCastILi1EEEEEviT_T0_T2_T3_T4_T5_,"ax",@progbits
	.align	128
        .global         _ZN2at6native27unrolled_elementwise_kernelIZZZNS0_49_GLOBAL__N__657f93f7_16_TensorCompare_cu_71e06f4e20isneginf_kernel_implERNS_18TensorIteratorBaseEENKUlvE_clEvENKUlvE1_clEvEUlN3c104HalfEE_St5arrayIPcLm2EELi4E23TrivialOffsetCalculatorILi1EjESE_NS0_6memory12LoadWithCastILi1EEENSF_13StoreWithCastILi1EEEEEviT_T0_T2_T3_T4_T5_
        .type           _ZN2at6native27unrolled_elementwise_kernelIZZZNS0_49_GLOBAL__N__657f93f7_16_TensorCompare_cu_71e06f4e20isneginf_kernel_implERNS_18TensorIteratorBaseEENKUlvE_clEvENKUlvE1_clEvEUlN3c104HalfEE_St5arrayIPcLm2EELi4E23TrivialOffsetCalculatorILi1EjESE_NS0_6memory12LoadWithCastILi1EEENSF_13StoreWithCastILi1EEEEEviT_T0_T2_T3_T4_T5_,@function
        .size           _ZN2at6native27unrolled_elementwise_kernelIZZZNS0_49_GLOBAL__N__657f93f7_16_TensorCompare_cu_71e06f4e20isneginf_kernel_implERNS_18TensorIteratorBaseEENKUlvE_clEvENKUlvE1_clEvEUlN3c104HalfEE_St5arrayIPcLm2EELi4E23TrivialOffsetCalculatorILi1EjESE_NS0_6memory12LoadWithCastILi1EEENSF_13StoreWithCastILi1EEEEEviT_T0_T2_T3_T4_T5_,(.L_x_44509 - _ZN2at6native27unrolled_elementwise_kernelIZZZNS0_49_GLOBAL__N__657f93f7_16_TensorCompare_cu_71e06f4e20isneginf_kernel_implERNS_18TensorIteratorBaseEENKUlvE_clEvENKUlvE1_clEvEUlN3c104HalfEE_St5arrayIPcLm2EELi4E23TrivialOffsetCalculatorILi1EjESE_NS0_6memory12LoadWithCastILi1EEENSF_13StoreWithCastILi1EEEEEviT_T0_T2_T3_T4_T5_)
        .other          _ZN2at6native27unrolled_elementwise_kernelIZZZNS0_49_GLOBAL__N__657f93f7_16_TensorCompare_cu_71e06f4e20isneginf_kernel_implERNS_18TensorIteratorBaseEENKUlvE_clEvENKUlvE1_clEvEUlN3c104HalfEE_St5arrayIPcLm2EELi4E23TrivialOffsetCalculatorILi1EjESE_NS0_6memory12LoadWithCastILi1EEENSF_13StoreWithCastILi1EEEEEviT_T0_T2_T3_T4_T5_,@"STO_CUDA_ENTRY STV_DEFAULT"
_ZN2at6native27unrolled_elementwise_kernelIZZZNS0_49_GLOBAL__N__657f93f7_16_TensorCompare_cu_71e06f4e20isneginf_kernel_implERNS_18TensorIteratorBaseEENKUlvE_clEvENKUlvE1_clEvEUlN3c104HalfEE_St5arrayIPcLm2EELi4E23TrivialOffsetCalculatorILi1EjESE_NS0_6memory12LoadWithCastILi1EEENSF_13StoreWithCastILi1EEEEEviT_T0_T2_T3_T4_T5_:
.text._ZN2at6native27unrolled_elementwise_kernelIZZZNS0_49_GLOBAL__N__657f93f7_16_TensorCompare_cu_71e06f4e20isneginf_kernel_implERNS_18TensorIteratorBaseEENKUlvE_clEvENKUlvE1_clEvEUlN3c104HalfEE_St5arrayIPcLm2EELi4E23TrivialOffsetCalculatorILi1EjESE_NS0_6memory12LoadWithCastILi1EEENSF_13StoreWithCastILi1EEEEEviT_T0_T2_T3_T4_T5_:
        /* <DEDUP_REMOVED lines=34> */
.L_x_16816:
[----:B------:R-:W2:Y:S02]  /*0220*/  LDG.E.U8 R4, desc[UR36][R4.64] ;  /* 0x0000002404047981 */ /* 0x000ea4000c1e1100 */
[----:B--2---:R-:W-:-:S04]  /*0230*/  I2FP.F32.U32 R0, R4 ;  /* 0x0000000400007245 */ /* 0x004fc80000201000 */
[----:B------:R-:W-:-:S04]  /*0240*/  F2FP.F16.F32.PACK_AB R0, RZ, R0 ;  /* 0x00000000ff00723e */ /* 0x000fc800000000ff */
[----:B------:R-:W-:Y:S01]  /*0250*/  PRMT R22, R0, 0x7610, R22 ;  /* 0x0000761000167816 */ /* 0x000fe20000000016 */
[----:B------:R-:W-:Y:S06]  /*0260*/  BRA `(.L_x_16818) ;  /* 0x0000000c00c07947 */ /* 0x000fec0003800000 */
.L_x_16815:
        /* <DEDUP_REMOVED lines=11> */
.L_x_16820:
[----:B------:R-:W2:Y:S02]  /*0320*/  LDG.E R4, desc[UR36][R4.64] ;  /* 0x0000002404047981 */ /* 0x000ea4000c1e1900 */
[----:B--2---:R-:W-:-:S04]  /*0330*/  I2FP.F32.S32 R0, R4 ;  /* 0x0000000400007245 */ /* 0x004fc80000201400 */
[----:B------:R-:W-:-:S04]  /*0340*/  F2FP.F16.F32.PACK_AB R0, RZ, R0 ;  /* 0x00000000ff00723e */ /* 0x000fc800000000ff */
[----:B------:R-:W-:Y:S01]  /*0350*/  PRMT R22, R0, 0x7610, R22 ;  /* 0x0000761000167816 */ /* 0x000fe20000000016 */
[----:B------:R-:W-:Y:S06]  /*0360*/  BRA `(.L_x_16818) ;  /* 0x0000000c00807947 */ /* 0x000fec0003800000 */
.L_x_16819:
[----:B------:R-:W2:Y:S02]  /*0370*/  LDG.E.U16 R4, desc[UR36][R4.64] ;  /* 0x0000002404047981 */ /* 0x000ea4000c1e1500 */
[----:B--2---:R-:W0:Y:S02]  /*0380*/  I2F.S16 R0, R4 ;  /* 0x0000000400007306 */ /* 0x004e240000101400 */
[----:B0-----:R-:W-:-:S04]  /*0390*/  F2FP.F16.F32.PACK_AB R0, RZ, R0 ;  /* 0x00000000ff00723e */ /* 0x001fc800000000ff */
[----:B------:R-:W-:Y:S01]  /*03a0*/  PRMT R22, R0, 0x7610, R22 ;  /* 0x0000761000167816 */ /* 0x000fe20000000016 */
[----:B------:R-:W-:Y:S06]  /*03b0*/  BRA `(.L_x_16818) ;  /* 0x0000000c006c7947 */ /* 0x000fec0003800000 */
.L_x_16814:
        /* <DEDUP_REMOVED lines=9> */
.L_x_16822:
[----:B------:R1:W5:Y:S01]  /*0450*/  LDG.E.U16 R22, desc[UR36][R4.64] ;  /* 0x0000002404167981 */ /* 0x000362000c1e1500 */
[----:B------:R-:W-:Y:S05]  /*0460*/  BRA `(.L_x_16818) ;  /* 0x0000000c00407947 */ /* 0x000fea0003800000 */
.L_x_16821:
        /* <DEDUP_REMOVED lines=9> */
.L_x_16824:
[----:B------:R0:W5:Y:S01]  /*0500*/  LDG.E.U16 R22, desc[UR36][R4.64] ;  /* 0x0000002404167981 */ /* 0x000162000c1e1500 */
[----:B------:R-:W-:Y:S05]  /*0510*/  BRA `(.L_x_16818) ;  /* 0x0000000c00147947 */ /* 0x000fea0003800000 */
.L_x_16823:
        /* <DEDUP_REMOVED lines=9> */
.L_x_16813:
        /* <DEDUP_REMOVED lines=14> */
.L_x_16827:
        /* <DEDUP_REMOVED lines=9> */
.L_x_16826:
        /* <DEDUP_REMOVED lines=28> */
.L_x_16829:
        /* <DEDUP_REMOVED lines=16> */
.L_x_16828:
[----:B------:R-:W2:Y:S02]  /*09e0*/  LDG.E.U16 R0, desc[UR36][R4.64] ;  /* 0x0000002404007981 */ /* 0x000ea4000c1e1500 */
[----:B--2---:R-:W-:-:S05]  /*09f0*/  IMAD.U32 R0, R0, 0x10000, RZ ;  /* 0x0001000000007824 */ /* 0x004fca00078e00ff */
[----:B------:R-:W-:-:S04]  /*0a00*/  F2FP.F16.F32.PACK_AB R0, RZ, R0 ;  /* 0x00000000ff00723e */ /* 0x000fc800000000ff */
[----:B------:R-:W-:Y:S01]  /*0a10*/  PRMT R22, R0, 0x7610, R22 ;  /* 0x0000761000167816 */ /* 0x000fe20000000016 */
[----:B------:R-:W-:Y:S06]  /*0a20*/  BRA `(.L_x_16818) ;  /* 0x0000000400d07947 */ /* 0x000fec0003800000 */
.L_x_16825:
        /* <DEDUP_REMOVED lines=13> */
.L_x_16832:
        /* <DEDUP_REMOVED lines=21> */
.L_x_16836:
[----:B------:R-:W-:Y:S05]  /*0c50*/  BSYNC B1 ;  /* 0x0000000000017941 */ /* 0x000fea0003800000 */
.L_x_16835:
[----:B------:R-:W-:Y:S01]  /*0c60*/  LEA R5, R0, 0x3b800000, 0x17 ;  /* 0x3b80000000057811 */ /* 0x000fe200078eb8ff */
[----:B------:R-:W-:-:S05]  /*0c70*/  IMAD.SHL.U32 R0, R3, 0x100000, RZ ;  /* 0x0010000003007824 */ /* 0x000fca00078e00ff */
[----:B------:R-:W-:-:S07]  /*0c80*/  LOP3.LUT R0, R5, R0, R6, 0xfe, !PT ;  /* 0x0000000005007212 */ /* 0x000fce00078efe06 */
.L_x_16834:
[----:B------:R-:W-:Y:S05]  /*0c90*/  BSYNC B0 ;  /* 0x0000000000007941 */ /* 0x000fea0003800000 */
.L_x_16833:
[----:B------:R-:W-:-:S04]  /*0ca0*/  F2FP.F16.F32.PACK_AB R0, RZ, R0 ;  /* 0x00000000ff00723e */ /* 0x000fc800000000ff */
[----:B------:R-:W-:Y:S01]  /*0cb0*/  PRMT R22, R0, 0x7610, R22 ;  /* 0x0000761000167816 */ /* 0x000fe20000000016 */
[----:B------:R-:W-:Y:S06]  /*0cc0*/  BRA `(.L_x_16818) ;  /* 0x0000000400287947 */ /* 0x000fec0003800000 */
.L_x_16831:
        /* <DEDUP_REMOVED lines=21> */
.L_x_16840:
[----:B------:R-:W-:Y:S05]  /*0e20*/  BSYNC B1 ;  /* 0x0000000000017941 */ /* 0x000fea0003800000 */
.L_x_16839:
[----:B------:R-:W-:Y:S01]  /*0e30*/  LEA R5, R0, 0x37800000, 0x17 ;  /* 0x3780000000057811 */ /* 0x000fe200078eb8ff */
[----:B------:R-:W-:-:S05]  /*0e40*/  IMAD.SHL.U32 R0, R3, 0x200000, RZ ;  /* 0x0020000003007824 */ /* 0x000fca00078e00ff */
[----:B------:R-:W-:-:S07]  /*0e50*/  LOP3.LUT R0, R5, R0, R6, 0xfe, !PT ;  /* 0x0000000005007212 */ /* 0x000fce00078efe06 */
.L_x_16838:
[----:B------:R-:W-:Y:S05]  /*0e60*/  BSYNC B0 ;  /* 0x0000000000007941 */ /* 0x000fea0003800000 */
.L_x_16837:
[----:B------:R-:W-:-:S04]  /*0e70*/  F2FP.F16.F32.PACK_AB R0, RZ, R0 ;  /* 0x00000000ff00723e */ /* 0x000fc800000000ff */
[----:B------:R-:W-:Y:S01]  /*0e80*/  PRMT R22, R0, 0x7610, R22 ;  /* 0x0000761000167816 */ /* 0x000fe20000000016 */
[----:B------:R-:W-:Y:S06]  /*0e90*/  BRA `(.L_x_16818) ;  /* 0x0000000000b47947 */ /* 0x000fec0003800000 */
.L_x_16830:
        /* <DEDUP_REMOVED lines=14> */
.L_x_16844:
[----:B------:R-:W-:Y:S05]  /*0f80*/  BSYNC B0 ;  /* 0x0000000000007941 */ /* 0x000fea0003800000 */
.L_x_16843:
[----:B------:R-:W-:-:S04]  /*0f90*/  F2FP.F16.F32.PACK_AB R0, RZ, R0 ;  /* 0x00000000ff00723e */ /* 0x000fc800000000ff */
[----:B------:R-:W-:Y:S01]  /*0fa0*/  PRMT R22, R0, 0x7610, R22 ;  /* 0x0000761000167816 */ /* 0x000fe20000000016 */
[----:B------:R-:W-:Y:S06]  /*0fb0*/  BRA `(.L_x_16818) ;  /* 0x00000000006c7947 */ /* 0x000fec0003800000 */
.L_x_16817:
        /* <DEDUP_REMOVED lines=16> */
.L_x_16845:
[----:B------:R-:W-:Y:S01]  /*10c0*/  PRMT R22, RZ, 0x7610, R22 ;  /* 0x00007610ff167816 */ /* 0x000fe20000000016 */
[----:B------:R-:W-:Y:S06]  /*10d0*/  BRA `(.L_x_16818) ;  /* 0x0000000000247947 */ /* 0x000fec0003800000 */
.L_x_16842:
[----:B------:R-:W2:Y:S02]  /*10e0*/  LDG.E.64 R4, desc[UR36][R4.64] ;  /* 0x0000002404047981 */ /* 0x000ea4000c1e1b00 */
[----:B--2---:R-:W0:Y:S02]  /*10f0*/  I2F.U64 R0, R4 ;  /* 0x0000000400007312 */ /* 0x004e240000301000 */
[----:B0-----:R-:W-:-:S04]  /*1100*/  F2FP.F16.F32.PACK_AB R0, RZ, R0 ;  /* 0x00000000ff00723e */ /* 0x001fc800000000ff */
[----:B------:R-:W-:Y:S01]  /*1110*/  PRMT R22, R0, 0x7610, R22 ;  /* 0x0000761000167816 */ /* 0x000fe20000000016 */
[----:B------:R-:W-:Y:S06]  /*1120*/  BRA `(.L_x_16818) ;  /* 0x0000000000107947 */ /* 0x000fec0003800000 */
.L_x_16841:
[----:B------:R-:W2:Y:S02]  /*1130*/  LDG.E R4, desc[UR36][R4.64] ;  /* 0x0000002404047981 */ /* 0x000ea4000c1e1900 */
[----:B--2---:R-:W-:-:S04]  /*1140*/  I2FP.F32.U32 R0, R4 ;  /* 0x0000000400007245 */ /* 0x004fc80000201000 */
[----:B------:R-:W-:-:S04]  /*1150*/  F2FP.F16.F32.PACK_AB R0, RZ, R0 ;  /* 0x00000000ff00723e */ /* 0x000fc800000000ff */
[----:B------:R-:W-:-:S07]  /*1160*/  PRMT R22, R0, 0x7610, R22 ;  /* 0x0000761000167816 */ /* 0x000fce0000000016 */
.L_x_16818:
[----:B------:R-:W2:Y:S02]  /*1170*/  S2R R23, SR_TID.X ;  /* 0x0000000000177919 */ /* 0x000ea40000002100 */
[----:B--2---:R-:W-:-:S07]  /*1180*/  VIADD R23, R23, 0x80 ;  /* 0x0000008017177836 */ /* 0x004fce0000000000 */
.L_x_16812:
[----:B------:R-:W-:Y:S05]  /*1190*/  BSYNC B6 ;  /* 0x0000000000067941 */ /* 0x000fea0003800000 */
.L_x_16811:
        /* <DEDUP_REMOVED lines=26> */
.L_x_16851:
[----:B------:R-:W2:Y:S02]  /*1340*/  LDG.E.U8 R4, desc[UR36][R4.64] ;  /* 0x0000002404047981 */ /* 0x000ea4000c1e1100 */
[----:B--2---:R-:W-:-:S04]  /*1350*/  I2FP.F32.U32 R0, R4 ;  /* 0x0000000400007245 */ /* 0x004fc80000201000 */
[----:B------:R-:W-:-:S04]  /*1360*/  F2FP.F16.F32.PACK_AB R0, RZ, R0 ;  /* 0x00000000ff00723e */ /* 0x000fc800000000ff */
[----:B------:R-:W-:Y:S01]  /*1370*/  PRMT R26, R0, 0x7610, R26 ;  /* 0x00007610001a7816 */ /* 0x000fe2000000001a */
[----:B------:R-:W-:Y:S06]  /*1380*/  BRA `(.L_x_16853) ;  /* 0x0000000c00bc7947 */ /* 0x000fec0003800000 */
.L_x_16850:
        /* <DEDUP_REMOVED lines=11> */
.L_x_16855:
[----:B------:R-:W2:Y:S02]  /*1440*/  LDG.E R4, desc[UR36][R4.64] ;  /* 0x0000002404047981 */ /* 0x000ea4000c1e1900 */
[----:B--2---:R-:W-:-:S04]  /*1450*/  I2FP.F32.S32 R0, R4 ;  /* 0x0000000400007245 */ /* 0x004fc80000201400 */
[----:B------:R-:W-:-:S04]  /*1460*/  F2FP.F16.F32.PACK_AB R0, RZ, R0 ;  /* 0x00000000ff00723e */ /* 0x000fc800000000ff */
[----:B------:R-:W-:Y:S01]  /*1470*/  PRMT R26, R0, 0x7610, R26 ;  /* 0x00007610001a7816 */ /* 0x000fe2000000001a */
[----:B------:R-:W-:Y:S06]  /*1480*/  BRA `(.L_x_16853) ;  /* 0x0000000c007c7947 */ /* 0x000fec0003800000 */
.L_x_16854:
[----:B------:R-:W2:Y:S02]  /*1490*/  LDG.E.U16 R4, desc[UR36][R4.64] ;  /* 0x0000002404047981 */ /* 0x000ea4000c1e1500 */
[----:B--2---:R-:W0:Y:S02]  /*14a0*/  I2F.S16 R0, R4 ;  /* 0x0000000400007306 */ /* 0x004e240000101400 */
[----:B0-----:R-:W-:-:S04]  /*14b0*/  F2FP.F16.F32.PACK_AB R0, RZ, R0 ;  /* 0x00000000ff00723e */ /* 0x001fc800000000ff */
[----:B------:R-:W-:Y:S01]  /*14c0*/  PRMT R26, R0, 0x7610, R26 ;  /* 0x00007610001a7816 */ /* 0x000fe2000000001a */
[----:B------:R-:W-:Y:S06]  /*14d0*/  BRA `(.L_x_16853) ;  /* 0x0000000c00687947 */ /* 0x000fec0003800000 */
.L_x_16849:
        /* <DEDUP_REMOVED lines=9> */
.L_x_16857:
[----:B------:R0:W5:Y:S01]  /*1570*/  LDG.E.U16 R26, desc[UR36][R4.64] ;  /* 0x00000024041a7981 */ /* 0x000162000c1e1500 */
[----:B------:R-:W-:Y:S05]  /*1580*/  BRA `(.L_x_16853) ;  /* 0x0000000c003c7947 */ /* 0x000fea0003800000 */
.L_x_16856:
        /* <DEDUP_REMOVED lines=9> */
.L_x_16859:
[----:B------:R1:W5:Y:S01]  /*1620*/  LDG.E.U16 R26, desc[UR36][R4.64] ;  /* 0x00000024041a7981 */ /* 0x000362000c1e1500 */
[----:B------:R-:W-:Y:S05]  /*1630*/  BRA `(.L_x_16853) ;  /* 0x0000000c00107947 */ /* 0x000fea0003800000 */
.L_x_16858:
        /* <DEDUP_REMOVED lines=9> */
.L_x_16848:
        /* <DEDUP_REMOVED lines=14> */
.L_x_16862:
        /* <DEDUP_REMOVED lines=9> */
.L_x_16861:
        /* <DEDUP_REMOVED lines=28> */
.L_x_16864:
        /* <DEDUP_REMOVED lines=15> */
.L_x_16863:
[----:B------:R-:W2:Y:S02]  /*1af0*/  LDG.E.U16 R0, desc[UR36][R4.64] ;  /* 0x0000002404007981 */ /* 0x000ea4000c1e1500 */
[----:B--2---:R-:W-:-:S05]  /*1b00*/  IMAD.U32 R0, R0, 0x10000, RZ ;  /* 0x0001000000007824 */ /* 0x004fca00078e00ff */
[----:B------:R-:W-:-:S04]  /*1b10*/  F2FP.F16.F32.PACK_AB R0, RZ, R0 ;  /* 0x00000000ff00723e */ /* 0x000fc800000000ff */
[----:B------:R-:W-:Y:S01]  /*1b20*/  PRMT R26, R0, 0x7610, R26 ;  /* 0x00007610001a7816 */ /* 0x000fe2000000001a */
[----:B------:R-:W-:Y:S06]  /*1b30*/  BRA `(.L_x_16853) ;  /* 0x0000000400d07947 */ /* 0x000fec0003800000 */
.L_x_16860:
        /* <DEDUP_REMOVED lines=13> */
.L_x_16867:
        /* <DEDUP_REMOVED lines=21> */
.L_x_16871:
[----:B------:R-:W-:Y:S05]  /*1d60*/  BSYNC B1 ;  /* 0x0000000000017941 */ /* 0x000fea0003800000 */
.L_x_16870:
[----:B------:R-:W-:Y:S01]  /*1d70*/  LEA R5, R0, 0x3b800000, 0x17 ;  /* 0x3b80000000057811 */ /* 0x000fe200078eb8ff */
[----:B------:R-:W-:-:S05]  /*1d80*/  IMAD.SHL.U32 R0, R3, 0x100000, RZ ;  /* 0x0010000003007824 */ /* 0x000fca00078e00ff */
[----:B------:R-:W-:-:S07]  /*1d90*/  LOP3.LUT R0, R5, R0, R6, 0xfe, !PT ;  /* 0x0000000005007212 */ /* 0x000fce00078efe06 */
.L_x_16869:
[----:B------:R-:W-:Y:S05]  /*1da0*/  BSYNC B0 ;  /* 0x0000000000007941 */ /* 0x000fea0003800000 */
.L_x_16868:
[----:B------:R-:W-:-:S04]  /*1db0*/  F2FP.F16.F32.PACK_AB R0, RZ, R0 ;  /* 0x00000000ff00723e */ /* 0x000fc800000000ff */
[----:B------:R-:W-:Y:S01]  /*1dc0*/  PRMT R26, R0, 0x7610, R26 ;  /* 0x00007610001a7816 */ /* 0x000fe2000000001a */
[----:B------:R-:W-:Y:S06]  /*1dd0*/  BRA `(.L_x_16853) ;  /* 0x0000000400287947 */ /* 0x000fec0003800000 */
.L_x_16866:
        /* <DEDUP_REMOVED lines=21> */
.L_x_16875:
[----:B------:R-:W-:Y:S05]  /*1f30*/  BSYNC B1 ;  /* 0x0000000000017941 */ /* 0x000fea0003800000 */
.L_x_16874:
[----:B------:R-:W-:Y:S01]  /*1f40*/  LEA R5, R0, 0x37800000, 0x17 ;  /* 0x3780000000057811 */ /* 0x000fe200078eb8ff */
[----:B------:R-:W-:-:S05]  /*1f50*/  IMAD.SHL.U32 R0, R3, 0x200000, RZ ;  /* 0x0020000003007824 */ /* 0x000fca00078e00ff */
[----:B------:R-:W-:-:S07]  /*1f60*/  LOP3.LUT R0, R5, R0, R6, 0xfe, !PT ;  /* 0x0000000005007212 */ /* 0x000fce00078efe06 */
.L_x_16873:
[----:B------:R-:W-:Y:S05]  /*1f70*/  BSYNC B0 ;  /* 0x0000000000007941 */ /* 0x000fea0003800000 */
.L_x_16872:
[----:B------:R-:W-:-:S04]  /*1f80*/  F2FP.F16.F32.PACK_AB R0, RZ, R0 ;  /* 0x00000000ff00723e */ /* 0x000fc800000000ff */
[----:B------:R-:W-:Y:S01]  /*1f90*/  PRMT R26, R0, 0x7610, R26 ;  /* 0x00007610001a7816 */ /* 0x000fe2000000001a */
[----:B------:R-:W-:Y:S06]  /*1fa0*/  BRA `(.L_x_16853) ;  /* 0x0000000000b47947 */ /* 0x000fec0003800000 */
.L_x_16865:
        /* <DEDUP_REMOVED lines=14> */
.L_x_16879:
[----:B------:R-:W-:Y:S05]  /*2090*/  BSYNC B0 ;  /* 0x0000000000007941 */ /* 0x000fea0003800000 */
.L_x_16878:
[----:B------:R-:W-:-:S04]  /*20a0*/  F2FP.F16.F32.PACK_AB R0, RZ, R0 ;  /* 0x00000000ff00723e */ /* 0x000fc800000000ff */
[----:B------:R-:W-:Y:S01]  /*20b0*/  PRMT R26, R0, 0x7610, R26 ;  /* 0x00007610001a7816 */ /* 0x000fe2000000001a */
[----:B------:R-:W-:Y:S06]  /*20c0*/  BRA `(.L_x_16853) ;  /* 0x00000000006c7947 */ /* 0x000fec0003800000 */
.L_x_16852:
        /* <DEDUP_REMOVED lines=16> */
.L_x_16880:
[----:B------:R-:W-:Y:S01]  /*21d0*/  PRMT R26, RZ, 0x7610, R26 ;  /* 0x00007610ff1a7816 */ /* 0x000fe2000000001a */
[----:B------:R-:W-:Y:S06]  /*21e0*/  BRA `(.L_x_16853) ;  /* 0x0000000000247947 */ /* 0x000fec0003800000 */
.L_x_16877:
[----:B------:R-:W2:Y:S02]  /*21f0*/  LDG.E.64 R4, desc[UR36][R4.64] ;  /* 0x0000002404047981 */ /* 0x000ea4000c1e1b00 */
[----:B--2---:R-:W0:Y:S02]  /*2200*/  I2F.U64 R0, R4 ;  /* 0x0000000400007312 */ /* 0x004e240000301000 */
[----:B0-----:R-:W-:-:S04]  /*2210*/  F2FP.F16.F32.PACK_AB R0, RZ, R0 ;  /* 0x00000000ff00723e */ /* 0x001fc800000000ff */
[----:B------:R-:W-:Y:S01]  /*2220*/  PRMT R26, R0, 0x7610, R26 ;  /* 0x00007610001a7816 */ /* 0x000fe2000000001a */
[----:B------:R-:W-:Y:S06]  /*2230*/  BRA `(.L_x_16853) ;  /* 0x0000000000107947 */ /* 0x000fec0003800000 */
.L_x_16876:
[----:B------:R-:W2:Y:S02]  /*2240*/  LDG.E R4, desc[UR36][R4.64] ;  /* 0x0000002404047981 */ /* 0x000ea4000c1e1900 */
[----:B--2---:R-:W-:-:S04]  /*2250*/  I2FP.F32.U32 R0, R4 ;  /* 0x0000000400007245 */ /* 0x004fc80000201000 */
[----:B------:R-:W-:-:S04]  /*2260*/  F2FP.F16.F32.PACK_AB R0, RZ, R0 ;  /* 0x00000000ff00723e */ /* 0x000fc800000000ff */
[----:B------:R-:W-:-:S07]  /*2270*/  PRMT R26, R0, 0x7610, R26 ;  /* 0x00007610001a7816 */ /* 0x000fce000000001a */
.L_x_16853:
[----:B------:R-:W-:-:S07]  /*2280*/  VIADD R23, R23, 0x80 ;  /* 0x0000008017177836 */ /* 0x000fce0000000000 */
.L_x_16847:
[----:B------:R-:W-:Y:S05]  /*2290*/  BSYNC B6 ;  /* 0x0000000000067941 */ /* 0x000fea0003800000 */
.L_x_16846:
        /* <DEDUP_REMOVED lines=28> */
.L_x_16886:
[----:B------:R-:W2:Y:S02]  /*2460*/  LDG.E.U8 R4, desc[UR36][R4.64] ;  /* 0x0000002404047981 */ /* 0x000ea4000c1e1100 */
[----:B--2---:R-:W-:-:S04]  /*2470*/  I2FP.F32.U32 R0, R4 ;  /* 0x0000000400007245 */ /* 0x004fc80000201000 */
[----:B------:R-:W-:-:S04]  /*2480*/  F2FP.F16.F32.PACK_AB R0, RZ, R0 ;  /* 0x00000000ff00723e */ /* 0x000fc800000000ff */
[----:B------:R-:W-:Y:S01]  /*2490*/  PRMT R18, R0, 0x7610, R18 ;  /* 0x0000761000127816 */ /* 0x000fe20000000012 */
[----:B------:R-:W-:Y:S06]  /*24a0*/  BRA `(.L_x_16888) ;  /* 0x0000000c00bc7947 */ /* 0x000fec0003800000 */
.L_x_16885:
        /* <DEDUP_REMOVED lines=11> */
.L_x_16890:
[----:B------:R-:W2:Y:S02]  /*2560*/  LDG.E R4, desc[UR36][R4.64] ;  /* 0x0000002404047981 */ /* 0x000ea4000c1e1900 */
[----:B--2---:R-:W-:-:S04]  /*2570*/  I2FP.F32.S32 R0, R4 ;  /* 0x0000000400007245 */ /* 0x004fc80000201400 */
[----:B------:R-:W-:-:S04]  /*2580*/  F2FP.F16.F32.PACK_AB R0, RZ, R0 ;  /* 0x00000000ff00723e */ /* 0x000fc800000000ff */
[----:B------:R-:W-:Y:S01]  /*2590*/  PRMT R18, R0, 0x7610, R18 ;  /* 0x0000761000127816 */ /* 0x000fe20000000012 */
[----:B------:R-:W-:Y:S06]  /*25a0*/  BRA `(.L_x_16888) ;  /* 0x0000000c007c7947 */ /* 0x000fec0003800000 */
.L_x_16889:
[----:B------:R-:W2:Y:S02]  /*25b0*/  LDG.E.U16 R4, desc[UR36][R4.64] ;  /* 0x0000002404047981 */ /* 0x000ea4000c1e1500 */
[----:B--2---:R-:W0:Y:S02]  /*25c0*/  I2F.S16 R0, R4 ;  /* 0x0000000400007306 */ /* 0x004e240000101400 */
[----:B0-----:R-:W-:-:S04]  /*25d0*/  F2FP.F16.F32.PACK_AB R0, RZ, R0 ;  /* 0x00000000ff00723e */ /* 0x001fc800000000ff */
[----:B------:R-:W-:Y:S01]  /*25e0*/  PRMT R18, R0, 0x7610, R18 ;  /* 0x0000761000127816 */ /* 0x000fe20000000012 */
[----:B------:R-:W-:Y:S06]  /*25f0*/  BRA `(.L_x_16888) ;  /* 0x0000000c00687947 */ /* 0x000fec0003800000 */
.L_x_16884:
        /* <DEDUP_REMOVED lines=9> */
.L_x_16892:
[----:B------:R0:W5:Y:S01]  /*2690*/  LDG.E.U16 R18, desc[UR36][R4.64] ;  /* 0x0000002404127981 */ /* 0x000162000c1e1500 */
[----:B------:R-:W-:Y:S05]  /*26a0*/  BRA `(.L_x_16888) ;  /* 0x0000000c003c7947 */ /* 0x000fea0003800000 */
.L_x_16891:
        /* <DEDUP_REMOVED lines=9> */
.L_x_16894:
[----:B------:R1:W5:Y:S01]  /*2740*/  LDG.E.U16 R18, desc[UR36][R4.64] ;  /* 0x0000002404127981 */ /* 0x000362000c1e1500 */
[----:B------:R-:W-:Y:S05]  /*2750*/  BRA `(.L_x_16888) ;  /* 0x0000000c00107947 */ /* 0x000fea0003800000 */
.L_x_16893:
        /* <DEDUP_REMOVED lines=9> */
.L_x_16883:
        /* <DEDUP_REMOVED lines=14> */
.L_x_16897:
        /* <DEDUP_REMOVED lines=9> */
.L_x_16896:
        /* <DEDUP_REMOVED lines=28> */
.L_x_16899:
        /* <DEDUP_REMOVED lines=15> */
.L_x_16898:
[----:B------:R-:W2:Y:S02]  /*2c10*/  LDG.E.U16 R0, desc[UR36][R4.64] ;  /* 0x0000002404007981 */ /* 0x000ea4000c1e1500 */
[----:B--2---:R-:W-:-:S05]  /*2c20*/  IMAD.U32 R0, R0, 0x10000, RZ ;  /* 0x0001000000007824 */ /* 0x004fca00078e00ff */
[----:B------:R-:W-:-:S04]  /*2c30*/  F2FP.F16.F32.PACK_AB R0, RZ, R0 ;  /* 0x00000000ff00723e */ /* 0x000fc800000000ff */
[----:B------:R-:W-:Y:S01]  /*2c40*/  PRMT R18, R0, 0x7610, R18 ;  /* 0x0000761000127816 */ /* 0x000fe20000000012 */
[----:B------:R-:W-:Y:S06]  /*2c50*/  BRA `(.L_x_16888) ;  /* 0x0000000400d07947 */ /* 0x000fec0003800000 */
.L_x_16895:
        /* <DEDUP_REMOVED lines=13> */
.L_x_16902:
        /* <DEDUP_REMOVED lines=21> */
.L_x_16906:
[----:B------:R-:W-:Y:S05]  /*2e80*/  BSYNC B1 ;  /* 0x0000000000017941 */ /* 0x000fea0003800000 */
.L_x_16905:
[----:B------:R-:W-:Y:S01]  /*2e90*/  LEA R5, R0, 0x3b800000, 0x17 ;  /* 0x3b80000000057811 */ /* 0x000fe200078eb8ff */
[----:B------:R-:W-:-:S05]  /*2ea0*/  IMAD.SHL.U32 R0, R3, 0x100000, RZ ;  /* 0x0010000003007824 */ /* 0x000fca00078e00ff */
[----:B------:R-:W-:-:S07]  /*2eb0*/  LOP3.LUT R0, R5, R0, R6, 0xfe, !PT ;  /* 0x0000000005007212 */ /* 0x000fce00078efe06 */
.L_x_16904:
[----:B------:R-:W-:Y:S05]  /*2ec0*/  BSYNC B0 ;  /* 0x0000000000007941 */ /* 0x000fea0003800000 */
.L_x_16903:
[----:B------:R-:W-:-:S04]  /*2ed0*/  F2FP.F16.F32.PACK_AB R0, RZ, R0 ;  /* 0x00000000ff00723e */ /* 0x000fc800000000ff */
[----:B------:R-:W-:Y:S01]  /*2ee0*/  PRMT R18, R0, 0x7610, R18 ;  /* 0x0000761000127816 */ /* 0x000fe20000000012 */
[----:B------:R-:W-:Y:S06]  /*2ef0*/  BRA `(.L_x_16888) ;  /* 0x0000000400287947 */ /* 0x000fec0003800000 */
.L_x_16901:
        /* <DEDUP_REMOVED lines=21> */
.L_x_16910:
[----:B------:R-:W-:Y:S05]  /*3050*/  BSYNC B1 ;  /* 0x0000000000017941 */ /* 0x000fea0003800000 */
.L_x_16909:
[----:B------:R-:W-:Y:S01]  /*3060*/  LEA R5, R0, 0x37800000, 0x17 ;  /* 0x3780000000057811 */ /* 0x000fe200078eb8ff */
[----:B------:R-:W-:-:S05]  /*3070*/  IMAD.SHL.U32 R0, R3, 0x200000, RZ ;  /* 0x0020000003007824 */ /* 0x000fca00078e00ff */
[----:B------:R-:W-:-:S07]  /*3080*/  LOP3.LUT R0, R5, R0, R6, 0xfe, !PT ;  /* 0x0000000005007212 */ /* 0x000fce00078efe06 */
.L_x_16908:
[----:B------:R-:W-:Y:S05]  /*3090*/  BSYNC B0 ;  /* 0x0000000000007941 */ /* 0x000fea0003800000 */
.L_x_16907:
[----:B------:R-:W-:-:S04]  /*30a0*/  F2FP.F16.F32.PACK_AB R0, RZ, R0 ;  /* 0x00000000ff00723e */ /* 0x000fc800000000ff */
[----:B------:R-:W-:Y:S01]  /*30b0*/  PRMT R18, R0, 0x7610, R18 ;  /* 0x0000761000127816 */ /* 0x000fe20000000012 */
[----:B------:R-:W-:Y:S06]  /*30c0*/  BRA `(.L_x_16888) ;  /* 0x0000000000b47947 */ /* 0x000fec0003800000 */
.L_x_16900:
        /* <DEDUP_REMOVED lines=14> */
.L_x_16914:
[----:B------:R-:W-:Y:S05]  /*31b0*/  BSYNC B0 ;  /* 0x0000000000007941 */ /* 0x000fea0003800000 */
.L_x_16913:
[----:B------:R-:W-:-:S04]  /*31c0*/  F2FP.F16.F32.PACK_AB R0, RZ, R0 ;  /* 0x00000000ff00723e */ /* 0x000fc800000000ff */
[----:B------:R-:W-:Y:S01]  /*31d0*/  PRMT R18, R0, 0x7610, R18 ;  /* 0x0000761000127816 */ /* 0x000fe20000000012 */
[----:B------:R-:W-:Y:S06]  /*31e0*/  BRA `(.L_x_16888) ;  /* 0x00000000006c7947 */ /* 0x000fec0003800000 */
.L_x_16887:
        /* <DEDUP_REMOVED lines=16> */
.L_x_16915:
[----:B------:R-:W-:Y:S01]  /*32f0*/  PRMT R18, RZ, 0x7610, R18 ;  /* 0x00007610ff127816 */ /* 0x000fe20000000012 */
[----:B------:R-:W-:Y:S06]  /*3300*/  BRA `(.L_x_16888) ;  /* 0x0000000000247947 */ /* 0x000fec0003800000 */
.L_x_16912:
[----:B------:R-:W2:Y:S02]  /*3310*/  LDG.E.64 R4, desc[UR36][R4.64] ;  /* 0x0000002404047981 */ /* 0x000ea4000c1e1b00 */
[----:B--2---:R-:W0:Y:S02]  /*3320*/  I2F.U64 R0, R4 ;  /* 0x0000000400007312 */ /* 0x004e240000301000 */
[----:B0-----:R-:W-:-:S04]  /*3330*/  F2FP.F16.F32.PACK_AB R0, RZ, R0 ;  /* 0x00000000ff00723e */ /* 0x001fc800000000ff */
[----:B------:R-:W-:Y:S01]  /*3340*/  PRMT R18, R0, 0x7610, R18 ;  /* 0x0000761000127816 */ /* 0x000fe20000000012 */
[----:B------:R-:W-:Y:S06]  /*3350*/  BRA `(.L_x_16888) ;  /* 0x0000000000107947 */ /* 0x000fec0003800000 */
.L_x_16911:
[----:B------:R-:W2:Y:S02]  /*3360*/  LDG.E R4, desc[UR36][R4.64] ;  /* 0x0000002404047981 */ /* 0x000ea4000c1e1900 */
[----:B--2---:R-:W-:-:S04]  /*3370*/  I2FP.F32.U32 R0, R4 ;  /* 0x0000000400007245 */ /* 0x004fc80000201000 */
[----:B------:R-:W-:-:S04]  /*3380*/  F2FP.F16.F32.PACK_AB R0, RZ, R0 ;  /* 0x00000000ff00723e */ /* 0x000fc800000000ff */
[----:B------:R-:W-:-:S07]  /*3390*/  PRMT R18, R0, 0x7610, R18 ;  /* 0x0000761000127816 */ /* 0x000fce0000000012 */
.L_x_16888:
[----:B------:R-:W-:-:S07]  /*33a0*/  VIADD R23, R23, 0x80 ;  /* 0x0000008017177836 */ /* 0x000fce0000000000 */
.L_x_16882:
[----:B------:R-:W-:Y:S05]  /*33b0*/  BSYNC B6 ;  /* 0x0000000000067941 */ /* 0x000fea0003800000 */
.L_x_16881:
        /* <DEDUP_REMOVED lines=25> */
.L_x_16921:
[----:B------:R-:W2:Y:S02]  /*3550*/  LDG.E.U8 R4, desc[UR36][R4.64] ;  /* 0x0000002404047981 */ /* 0x000ea4000c1e1100 */
[----:B--2---:R-:W-:-:S04]  /*3560*/  I2FP.F32.U32 R0, R4 ;  /* 0x0000000400007245 */ /* 0x004fc80000201000 */
[----:B------:R-:W-:-:S04]  /*3570*/  F2FP.F16.F32.PACK_AB R0, RZ, R0 ;  /* 0x00000000ff00723e */ /* 0x000fc800000000ff */
[----:B------:R-:W-:Y:S01]  /*3580*/  PRMT R19, R0, 0x7610, R19 ;  /* 0x0000761000137816 */ /* 0x000fe20000000013 */
[----:B------:R-:W-:Y:S06]  /*3590*/  BRA `(.L_x_16917) ;  /* 0x0000000c00bc7947 */ /* 0x000fec0003800000 */
.L_x_16920:
        /* <DEDUP_REMOVED lines=11> */
.L_x_16924:
[----:B------:R-:W2:Y:S02]  /*3650*/  LDG.E R4, desc[UR36][R4.64] ;  /* 0x0000002404047981 */ /* 0x000ea4000c1e1900 */
[----:B--2---:R-:W-:-:S04]  /*3660*/  I2FP.F32.S32 R0, R4 ;  /* 0x0000000400007245 */ /* 0x004fc80000201400 */
[----:B------:R-:W-:-:S04]  /*3670*/  F2FP.F16.F32.PACK_AB R0, RZ, R0 ;  /* 0x00000000ff00723e */ /* 0x000fc800000000ff */
[----:B------:R-:W-:Y:S01]  /*3680*/  PRMT R19, R0, 0x7610, R19 ;  /* 0x0000761000137816 */ /* 0x000fe20000000013 */
[----:B------:R-:W-:Y:S06]  /*3690*/  BRA `(.L_x_16917) ;  /* 0x0000000c007c7947 */ /* 0x000fec0003800000 */
.L_x_16923:
[----:B------:R-:W2:Y:S02]  /*36a0*/  LDG.E.U16 R4, desc[UR36][R4.64] ;  /* 0x0000002404047981 */ /* 0x000ea4000c1e1500 */
[----:B--2---:R-:W0:Y:S02]  /*36b0*/  I2F.S16 R0, R4 ;  /* 0x0000000400007306 */ /* 0x004e240000101400 */
[----:B0-----:R-:W-:-:S04]  /*36c0*/  F2FP.F16.F32.PACK_AB R0, RZ, R0 ;  /* 0x00000000ff00723e */ /* 0x001fc800000000ff */
[----:B------:R-:W-:Y:S01]  /*36d0*/  PRMT R19, R0, 0x7610, R19 ;  /* 0x0000761000137816 */ /* 0x000fe20000000013 */
[----:B------:R-:W-:Y:S06]  /*36e0*/  BRA `(.L_x_16917) ;  /* 0x0000000c00687947 */ /* 0x000fec0003800000 */
.L_x_16919:
        /* <DEDUP_REMOVED lines=9> */
.L_x_16926:
[----:B------:R2:W5:Y:S01]  /*3780*/  LDG.E.U16 R19, desc[UR36][R4.64] ;  /* 0x0000002404137981 */ /* 0x000562000c1e1500 */
[----:B------:R-:W-:Y:S05]  /*3790*/  BRA `(.L_x_16917) ;  /* 0x0000000c003c7947 */ /* 0x000fea0003800000 */
.L_x_16925:
        /* <DEDUP_REMOVED lines=9> */
.L_x_16928:
[----:B------:R3:W5:Y:S01]  /*3830*/  LDG.E.U16 R19, desc[UR36][R4.64] ;  /* 0x0000002404137981 */ /* 0x000762000c1e1500 */
[----:B------:R-:W-:Y:S05]  /*3840*/  BRA `(.L_x_16917) ;  /* 0x0000000c00107947 */ /* 0x000fea0003800000 */
.L_x_16927:
        /* <DEDUP_REMOVED lines=9> */
.L_x_16918:
        /* <DEDUP_REMOVED lines=14> */
.L_x_16931:
        /* <DEDUP_REMOVED lines=9> */
.L_x_16930:
        /* <DEDUP_REMOVED lines=28> */
.L_x_16933:
        /* <DEDUP_REMOVED lines=15> */
.L_x_16932:
[----:B------:R-:W2:Y:S02]  /*3d00*/  LDG.E.U16 R0, desc[UR36][R4.64] ;  /* 0x0000002404007981 */ /* 0x000ea4000c1e1500 */
[----:B--2---:R-:W-:-:S05]  /*3d10*/  IMAD.U32 R0, R0, 0x10000, RZ ;  /* 0x0001000000007824 */ /* 0x004fca00078e00ff */
[----:B------:R-:W-:-:S04]  /*3d20*/  F2FP.F16.F32.PACK_AB R0, RZ, R0 ;  /* 0x00000000ff00723e */ /* 0x000fc800000000ff */
[----:B------:R-:W-:Y:S01]  /*3d30*/  PRMT R19, R0, 0x7610, R19 ;  /* 0x0000761000137816 */ /* 0x000fe20000000013 */
[----:B------:R-:W-:Y:S06]  /*3d40*/  BRA `(.L_x_16917) ;  /* 0x0000000400d07947 */ /* 0x000fec0003800000 */
.L_x_16929:
        /* <DEDUP_REMOVED lines=13> */
.L_x_16936:
        /* <DEDUP_REMOVED lines=21> */
.L_x_16940:
[----:B------:R-:W-:Y:S05]  /*3f70*/  BSYNC B1 ;  /* 0x0000000000017941 */ /* 0x000fea0003800000 */
.L_x_16939:
[----:B------:R-:W-:Y:S01]  /*3f80*/  LEA R5, R0, 0x3b800000, 0x17 ;  /* 0x3b80000000057811 */ /* 0x000fe200078eb8ff */
[----:B------:R-:W-:-:S05]  /*3f90*/  IMAD.SHL.U32 R0, R3, 0x100000, RZ ;  /* 0x0010000003007824 */ /* 0x000fca00078e00ff */
[----:B------:R-:W-:-:S07]  /*3fa0*/  LOP3.LUT R0, R5, R0, R6, 0xfe, !PT ;  /* 0x0000000005007212 */ /* 0x000fce00078efe06 */
.L_x_16938:
[----:B------:R-:W-:Y:S05]  /*3fb0*/  BSYNC B0 ;  /* 0x0000000000007941 */ /* 0x000fea0003800000 */
.L_x_16937:
[----:B------:R-:W-:-:S04]  /*3fc0*/  F2FP.F16.F32.PACK_AB R0, RZ, R0 ;  /* 0x00000000ff00723e */ /* 0x000fc800000000ff */
[----:B------:R-:W-:Y:S01]  /*3fd0*/  PRMT R19, R0, 0x7610, R19 ;  /* 0x0000761000137816 */ /* 0x000fe20000000013 */
[----:B------:R-:W-:Y:S06]  /*3fe0*/  BRA `(.L_x_16917) ;  /* 0x0000000400287947 */ /* 0x000fec0003800000 */
.L_x_16935:
        /* <DEDUP_REMOVED lines=21> */
.L_x_16944:
[----:B------:R-:W-:Y:S05]  /*4140*/  BSYNC B1 ;  /* 0x0000000000017941 */ /* 0x000fea0003800000 */
.L_x_16943:
[----:B------:R-:W-:Y:S01]  /*4150*/  LEA R5, R0, 0x37800000, 0x17 ;  /* 0x3780000000057811 */ /* 0x000fe200078eb8ff */
[----:B------:R-:W-:-:S05]  /*4160*/  IMAD.SHL.U32 R0, R3, 0x200000, RZ ;  /* 0x0020000003007824 */ /* 0x000fca00078e00ff */
[----:B------:R-:W-:-:S07]  /*4170*/  LOP3.LUT R0, R5, R0, R6, 0xfe, !PT ;  /* 0x0000000005007212 */ /* 0x000fce00078efe06 */
.L_x_16942:
[----:B------:R-:W-:Y:S05]  /*4180*/  BSYNC B0 ;  /* 0x0000000000007941 */ /* 0x000fea0003800000 */
.L_x_16941:
[----:B------:R-:W-:-:S04]  /*4190*/  F2FP.F16.F32.PACK_AB R0, RZ, R0 ;  /* 0x00000000ff00723e */ /* 0x000fc800000000ff */
[----:B------:R-:W-:Y:S01]  /*41a0*/  PRMT R19, R0, 0x7610, R19 ;  /* 0x0000761000137816 */ /* 0x000fe20000000013 */
[----:B------:R-:W-:Y:S06]  /*41b0*/  BRA `(.L_x_16917) ;  /* 0x0000000000b47947 */ /* 0x000fec0003800000 */
.L_x_16934:
        /* <DEDUP_REMOVED lines=14> */
.L_x_16948:
[----:B------:R-:W-:Y:S05]  /*42a0*/  BSYNC B0 ;  /* 0x0000000000007941 */ /* 0x000fea0003800000 */
.L_x_16947:
[----:B------:R-:W-:-:S04]  /*42b0*/  F2FP.F16.F32.PACK_AB R0, RZ, R0 ;  /* 0x00000000ff00723e */ /* 0x000fc800000000ff */
[----:B------:R-:W-:Y:S01]  /*42c0*/  PRMT R19, R0, 0x7610, R19 ;  /* 0x0000761000137816 */ /* 0x000fe20000000013 */
[----:B------:R-:W-:Y:S06]  /*42d0*/  BRA `(.L_x_16917) ;  /* 0x00000000006c7947 */ /* 0x000fec0003800000 */
.L_x_16922:
        /* <DEDUP_REMOVED lines=16> */
.L_x_16949:
[----:B------:R-:W-:Y:S01]  /*43e0*/  PRMT R19, RZ, 0x7610, R19 ;  /* 0x00007610ff137816 */ /* 0x000fe20000000013 */
[----:B------:R-:W-:Y:S06]  /*43f0*/  BRA `(.L_x_16917) ;  /* 0x0000000000247947 */ /* 0x000fec0003800000 */
.L_x_16946:
[----:B------:R-:W2:Y:S02]  /*4400*/  LDG.E.64 R4, desc[UR36][R4.64] ;  /* 0x0000002404047981 */ /* 0x000ea4000c1e1b00 */
[----:B--2---:R-:W0:Y:S02]  /*4410*/  I2F.U64 R0, R4 ;  /* 0x0000000400007312 */ /* 0x004e240000301000 */
[----:B0-----:R-:W-:-:S04]  /*4420*/  F2FP.F16.F32.PACK_AB R0, RZ, R0 ;  /* 0x00000000ff00723e */ /* 0x001fc800000000ff */
[----:B------:R-:W-:Y:S01]  /*4430*/  PRMT R19, R0, 0x7610, R19 ;  /* 0x0000761000137816 */ /* 0x000fe20000000013 */
[----:B------:R-:W-:Y:S06]  /*4440*/  BRA `(.L_x_16917) ;  /* 0x0000000000107947 */ /* 0x000fec0003800000 */
.L_x_16945:
[----:B------:R-:W2:Y:S02]  /*4450*/  LDG.E R4, desc[UR36][R4.64] ;  /* 0x0000002404047981 */ /* 0x000ea4000c1e1900 */
[----:B--2---:R-:W-:-:S04]  /*4460*/  I2FP.F32.U32 R0, R4 ;  /* 0x0000000400007245 */ /* 0x004fc80000201000 */
[----:B------:R-:W-:-:S04]  /*4470*/  F2FP.F16.F32.PACK_AB R0, RZ, R0 ;  /* 0x00000000ff00723e */ /* 0x000fc800000000ff */
[----:B------:R-:W-:-:S07]  /*4480*/  PRMT R19, R0, 0x7610, R19 ;  /* 0x0000761000137816 */ /* 0x000fce0000000013 */
.L_x_16917:
[----:B------:R-:W-:Y:S05]  /*4490*/  BSYNC B6 ;  /* 0x0000000000067941 */ /* 0x000fea0003800000 */
.L_x_16916:
[----:B------:R-:W4:Y:S01]  /*44a0*/  S2R R23, SR_TID.X ;  /* 0x0000000000177919 */ /* 0x000f220000002100 */
[----:B------:R-:W-:Y:S01]  /*44b0*/  ISETP.NE.AND P6, PT, R24, RZ, PT ;  /* 0x000000ff1800720c */ /* 0x000fe20003fc5270 */
[----:B------:R-:W0:Y:S01]  /*44c0*/  LDC.U8 R17, c[0x0][0x234] ;  /* 0x00008d00ff117b82 */ /* 0x000e220000000000 */
[----:B-----5:R-:W-:Y:S01]  /*44d0*/  ISETP.NE.AND P5, PT, R19, RZ, PT ;  /* 0x000000ff1300720c */ /* 0x020fe20003fa5270 */
[----:B------:R-:W-:Y:S01]  /*44e0*/  BSSY B6, `(.L_x_16950) ;  /* 0x000011a000067945 */ /* 0x000fe20003800000 */
[----:B------:R-:W-:Y:S01]  /*44f0*/  ISETP.NE.AND P4, PT, R27, RZ, PT ;  /* 0x000000ff1b00720c */ /* 0x000fe20003f85270 */
[C---:B----4-:R-:W-:Y:S01]  /*4500*/  VIADD R3, R23.reuse, 0x100 ;  /* 0x0000010017037836 */ /* 0x050fe20000000000 */
[C---:B------:R-:W-:Y:S01]  /*4510*/  ISETP.GE.AND P2, PT, R23.reuse, R16, PT ;  /* 0x000000101700720c */ /* 0x040fe20003f46270 */
[----:B------:R-:W-:-:S03]  /*4520*/  VIADD R25, R23, 0x80 ;  /* 0x0000008017197836 */ /* 0x000fc60000000000 */
[----:B------:R-:W-:Y:S01]  /*4530*/  ISETP.GE.AND P3, PT, R3, R16, PT ;  /* 0x000000100300720c */ /* 0x000fe20003f66270 */
[----:B------:R-:W-:-:S05]  /*4540*/  VIADD R3, R23, 0x180 ;  /* 0x0000018017037836 */ /* 0x000fca0000000000 */
[----:B------:R-:W-:-:S07]  /*4550*/  ISETP.GE.AND P1, PT, R3, R16, PT ;  /* 0x000000100300720c */ /* 0x000fce0003f26270 */
[----:B------:R-:W-:-:S05]  /*4560*/  @!P3 HADD2.F32 R0, -RZ, R18.H0_H0 ;  /* 0x20000012ff00b230 */ /* 0x000fca0000004100 */
[----:B------:R-:W-:Y:S01]  /*4570*/  @!P3 FSETP.NEU.FTZ.AND P6, PT, R0, -INF , PT ;  /* 0xff8000000000b80b */ /* 0x000fe20003fdd000 */
[----:B------:R-:W-:Y:S02]  /*4580*/  @!P2 HADD2.F32 R0, -RZ, R22.H0_H0 ;  /* 0x20000016ff00a230 */ /* 0x000fe40000004100 */
[----:B------:R-:W-:Y:S01]  /*4590*/  @!P1 HADD2.F32 R19, -RZ, R19.H0_H0 ;  /* 0x20000013ff139230 */ /* 0x000fe20000004100 */
[----:B------:R-:W-:Y:S02]  /*45a0*/  @!P3 SEL R18, RZ, 0x1, P6 ;  /* 0x00000001ff12b807 */ /* 0x000fe40003000000 */
[----:B------:R-:W-:Y:S02]  /*45b0*/  ISETP.GE.AND P3, PT, R25, R16, PT ;  /* 0x000000101900720c */ /* 0x000fe40003f66270 */
[----:B------:R-:W-:Y:S02]  /*45c0*/  @!P2 FSETP.NEU.FTZ.AND P0, PT, R0, -INF , PT ;  /* 0xff8000000000a80b */ /* 0x000fe40003f1d000 */
[----:B------:R-:W-:-:S02]  /*45d0*/  @!P1 FSETP.NEU.FTZ.AND P5, PT, R19, -INF , PT ;  /* 0xff8000001300980b */ /* 0x000fc40003fbd000 */
[----:B------:R-:W-:Y:S02]  /*45e0*/  P2R R24, PR, RZ, 0x40 ;  /* 0x00000040ff187803 */ /* 0x000fe40000000000 */
[----:B0123--:R-:W-:Y:S02]  /*45f0*/  @!P2 SEL R5, RZ, 0x1, P0 ;  /* 0x00000001ff05a807 */ /* 0x00ffe40000000000 */
[----:B------:R-:W-:Y:S02]  /*4600*/  P2R R19, PR, RZ, 0x20 ;  /* 0x00000020ff137803 */ /* 0x000fe40000000000 */
[----:B------:R-:W-:Y:S01]  /*4610*/  @!P1 SEL R22, RZ, 0x1, P5 ;  /* 0x00000001ff169807 */ /* 0x000fe20002800000 */
[----:B------:R-:W-:-:S05]  /*4620*/  @!P3 HADD2.F32 R3, -RZ, R26.H0_H0 ;  /* 0x2000001aff03b230 */ /* 0x000fca0000004100 */
[----:B------:R-:W-:-:S04]  /*4630*/  @!P3 FSETP.NEU.FTZ.AND P4, PT, R3, -INF , PT ;  /* 0xff8000000300b80b */ /* 0x000fc80003f9d000 */
[----:B------:R-:W-:Y:S02]  /*4640*/  P2R R27, PR, RZ, 0x10 ;  /* 0x00000010ff1b7803 */ /* 0x000fe40000000000 */
[----:B------:R-:W-:Y:S01]  /*4650*/  @!P3 SEL R26, RZ, 0x1, P4 ;  /* 0x00000001ff1ab807 */ /* 0x000fe20002000000 */
[----:B------:R-:W-:Y:S06]  /*4660*/  @P2 BRA `(.L_x_16951) ;  /* 0x0000001000042947 */ /* 0x000fec0003800000 */
        /* <DEDUP_REMOVED lines=21> */
.L_x_16955:
[----:B------:R0:W-:Y:S01]  /*47c0*/  STG.E.U8 desc[UR36][R8.64], R5 ;  /* 0x0000000508007986 */ /* 0x0001e2000c101124 */
[----:B------:R-:W-:Y:S01]  /*47d0*/  IMAD.MOV.U32 R23, RZ, RZ, R25 ;  /* 0x000000ffff177224 */ /* 0x000fe200078e0019 */
[----:B------:R-:W-:Y:S06]  /*47e0*/  BRA `(.L_x_16951) ;  /* 0x0000000c00a47947 */ /* 0x000fec0003800000 */
.L_x_16954:
        /* <DEDUP_REMOVED lines=11> */
.L_x_16958:
[----:B------:R0:W-:Y:S01]  /*48a0*/  STG.E desc[UR36][R8.64], R5 ;  /* 0x0000000508007986 */ /* 0x0001e2000c101924 */
[----:B------:R-:W-:Y:S01]  /*48b0*/  IMAD.MOV.U32 R23, RZ, RZ, R25 ;  /* 0x000000ffff177224 */ /* 0x000fe200078e0019 */
[----:B------:R-:W-:Y:S06]  /*48c0*/  BRA `(.L_x_16951) ;  /* 0x0000000c006c7947 */ /* 0x000fec0003800000 */
.L_x_16957:
[----:B------:R0:W-:Y:S01]  /*48d0*/  STG.E.U16 desc[UR36][R8.64], R5 ;  /* 0x0000000508007986 */ /* 0x0001e2000c101524 */
[----:B------:R-:W-:Y:S01]  /*48e0*/  IMAD.MOV.U32 R23, RZ, RZ, R25 ;  /* 0x000000ffff177224 */ /* 0x000fe200078e0019 */
[----:B------:R-:W-:Y:S06]  /*48f0*/  BRA `(.L_x_16951) ;  /* 0x0000000c00607947 */ /* 0x000fec0003800000 */
.L_x_16953:
        /* <DEDUP_REMOVED lines=10> */
.L_x_16960:
[----:B------:R-:W0:Y:S01]  /*49a0*/  I2F.S16 R0, R5 ;  /* 0x0000000500007306 */ /* 0x000e220000101400 */
[----:B------:R-:W-:Y:S01]  /*49b0*/  IMAD.MOV.U32 R23, RZ, RZ, R25 ;  /* 0x000000ffff177224 */ /* 0x000fe200078e0019 */
[----:B0-----:R-:W-:-:S05]  /*49c0*/  F2FP.F16.F32.PACK_AB R0, RZ, R0 ;  /* 0x00000000ff00723e */ /* 0x001fca00000000ff */
[----:B------:R0:W-:Y:S01]  /*49d0*/  STG.E.U16 desc[UR36][R8.64], R0 ;  /* 0x0000000008007986 */ /* 0x0001e2000c101524 */
[----:B------:R-:W-:Y:S05]  /*49e0*/  BRA `(.L_x_16951) ;  /* 0x0000000c00247947 */ /* 0x000fea0003800000 */
.L_x_16959:
        /* <DEDUP_REMOVED lines=11> */
.L_x_16962:
[----:B------:R-:W0:Y:S01]  /*4aa0*/  I2F.S16 R5, R5 ;  /* 0x0000000500057306 */ /* 0x000e220000101400 */
[----:B------:R-:W-:Y:S01]  /*4ab0*/  IMAD.MOV.U32 R23, RZ, RZ, R25 ;  /* 0x000000ffff177224 */ /* 0x000fe200078e0019 */
[----:B0-----:R-:W-:-:S04]  /*4ac0*/  F2FP.F16.F32.PACK_AB R3, RZ, R5 ;  /* 0x00000005ff03723e */ /* 0x001fc800000000ff */
[----:B------:R-:W-:-:S05]  /*4ad0*/  PRMT R3, R3, 0x5410, RZ ;  /* 0x0000541003037816 */ /* 0x000fca00000000ff */
[----:B------:R0:W-:Y:S01]  /*4ae0*/  STG.E desc[UR36][R8.64], R3 ;  /* 0x0000000308007986 */ /* 0x0001e2000c101924 */
[----:B------:R-:W-:Y:S05]  /*4af0*/  BRA `(.L_x_16951) ;  /* 0x0000000800e07947 */ /* 0x000fea0003800000 */
.L_x_16961:
[----:B------:R-:W0:Y:S01]  /*4b00*/  I2F.F64.S16 R4, R5 ;  /* 0x0000000500047312 */ /* 0x000e220000101c00 */
[----:B------:R-:W-:Y:S01]  /*4b10*/  IMAD.MOV.U32 R23, RZ, RZ, R25 ;  /* 0x000000ffff177224 */ /* 0x000fe200078e0019 */
[----:B0-----:R0:W-:Y:S01]  /*4b20*/  STG.E.64 desc[UR36][R8.64], R4 ;  /* 0x0000000408007986 */ /* 0x0011e2000c101b24 */
[----:B------:R-:W-:Y:S05]  /*4b30*/  BRA `(.L_x_16951) ;  /* 0x0000000800d07947 */ /* 0x000fea0003800000 */
.L_x_16952:
        /* <DEDUP_REMOVED lines=12> */
.L_x_16965:
[----:B------:R-:W0:Y:S01]  /*4c00*/  I2F.F64.S16 R4, R5 ;  /* 0x0000000500047312 */ /* 0x000e220000101c00 */
[----:B------:R-:W-:Y:S01]  /*4c10*/  CS2R R6, SRZ ;  /* 0x0000000000067805 */ /* 0x000fe2000001ff00 */
[----:B------:R-:W-:-:S04]  /*4c20*/  IMAD.MOV.U32 R23, RZ, RZ, R25 ;  /* 0x000000ffff177224 */ /* 0x000fc800078e0019 */
[----:B0-----:R0:W-:Y:S01]  /*4c30*/  STG.E.128 desc[UR36][R8.64], R4 ;  /* 0x0000000408007986 */ /* 0x0011e2000c101d24 */
[----:B------:R-:W-:Y:S05]  /*4c40*/  BRA `(.L_x_16951) ;  /* 0x00000008008c7947 */ /* 0x000fea0003800000 */
.L_x_16964:
        /* <DEDUP_REMOVED lines=21> */
.L_x_16969:
[----:B------:R-:W-:Y:S05]  /*4da0*/  BSYNC B0 ;  /* 0x0000000000007941 */ /* 0x000fea0003800000 */
.L_x_16968:
[----:B------:R-:W-:Y:S01]  /*4db0*/  LOP3.LUT R7, R0, R7, RZ, 0xfc, !PT ;  /* 0x0000000700077212 */ /* 0x000fe200078efcff */
[----:B------:R-:W-:-:S04]  /*4dc0*/  IMAD.MOV.U32 R23, RZ, RZ, R25 ;  /* 0x000000ffff177224 */ /* 0x000fc800078e0019 */
[----:B------:R0:W-:Y:S01]  /*4dd0*/  STG.E.U8 desc[UR36][R8.64], R7 ;  /* 0x0000000708007986 */ /* 0x0001e2000c101124 */
[----:B------:R-:W-:Y:S05]  /*4de0*/  BRA `(.L_x_16951) ;  /* 0x0000000800247947 */ /* 0x000fea0003800000 */
.L_x_16967:
        /* <DEDUP_REMOVED lines=13> */
.L_x_16971:
[----:B------:R-:W-:Y:S01]  /*4ec0*/  IMAD.MOV.U32 R0, RZ, RZ, 0x7f ;  /* 0x0000007fff007424 */ /* 0x000fe200078e00ff */
[----:B------:R-:W-:-:S04]  /*4ed0*/  ISETP.GT.U32.AND P0, PT, R3, 0x7f800000, PT ;  /* 0x7f8000000300780c */ /* 0x000fc80003f04070 */
[----:B------:R-:W-:-:S09]  /*4ee0*/  SEL R0, R0, 0x7c, P0 ;  /* 0x0000007c00007807 */ /* 0x000fd20000000000 */
.L_x_16972:
[----:B------:R-:W-:Y:S05]  /*4ef0*/  BSYNC B0 ;  /* 0x0000000000007941 */ /* 0x000fea0003800000 */
.L_x_16970:
[----:B------:R-:W-:Y:S01]  /*4f00*/  LOP3.LUT R3, R5, 0x80000000, RZ, 0xc0, !PT ;  /* 0x8000000005037812 */ /* 0x000fe200078ec0ff */
[----:B------:R-:W-:-:S03]  /*4f10*/  IMAD.MOV.U32 R23, RZ, RZ, R25 ;  /* 0x000000ffff177224 */ /* 0x000fc600078e0019 */
[----:B------:R-:W-:-:S04]  /*4f20*/  SHF.R.U32.HI R3, RZ, 0x18, R3 ;  /* 0x00000018ff037819 */ /* 0x000fc80000011603 */
[----:B------:R-:W-:-:S05]  /*4f30*/  LOP3.LUT R3, R0, R3, RZ, 0xfc, !PT ;  /* 0x0000000300037212 */ /* 0x000fca00078efcff */
[----:B------:R0:W-:Y:S01]  /*4f40*/  STG.E.U8 desc[UR36][R8.64], R3 ;  /* 0x0000000308007986 */ /* 0x0001e2000c101124 */
[----:B------:R-:W-:Y:S05]  /*4f50*/  BRA `(.L_x_16951) ;  /* 0x0000000400c87947 */ /* 0x000fea0003800000 */
.L_x_16966:
[----:B------:R-:W0:Y:S01]  /*4f60*/  I2F.S16 R0, R5 ;  /* 0x0000000500007306 */ /* 0x000e220000101400 */
[----:B------:R-:W-:Y:S01]  /*4f70*/  IMAD.MOV.U32 R23, RZ, RZ, R25 ;  /* 0x000000ffff177224 */ /* 0x000fe200078e0019 */
[----:B0-----:R-:W-:-:S05]  /*4f80*/  F2FP.BF16.F32.PACK_AB R0, RZ, R0 ;  /* 0x00000000ff00723e */ /* 0x001fca00000010ff */
[----:B------:R0:W-:Y:S01]  /*4f90*/  STG.E.U16 desc[UR36][R8.64], R0 ;  /* 0x0000000008007986 */ /* 0x0001e2000c101524 */
[----:B------:R-:W-:Y:S05]  /*4fa0*/  BRA `(.L_x_16951) ;  /* 0x0000000400b47947 */ /* 0x000fea0003800000 */
.L_x_16963:
        /* <DEDUP_REMOVED lines=11> */
.L_x_16975:
        /* <DEDUP_REMOVED lines=17> */
.L_x_16978:
[----:B------:R-:W-:-:S04]  /*5170*/  LOP3.LUT R3, R5, 0x80000000, RZ, 0xc0, !PT ;  /* 0x8000000005037812 */ /* 0x000fc800078ec0ff */
[----:B------:R-:W-:-:S04]  /*5180*/  SHF.R.U32.HI R3, RZ, 0x18, R3 ;  /* 0x00000018ff037819 */ /* 0x000fc80000011603 */
[----:B------:R-:W-:-:S04]  /*5190*/  LOP3.LUT R0, R0, R3, RZ, 0xfc, !PT ;  /* 0x0000000300007212 */ /* 0x000fc800078efcff */
[----:B------:R-:W-:-:S07]  /*51a0*/  PRMT R4, R0, 0x7610, R4 ;  /* 0x0000761000047816 */ /* 0x000fce0000000004 */
.L_x_16977:
[----:B------:R-:W-:Y:S05]  /*51b0*/  BSYNC B0 ;  /* 0x0000000000007941 */ /* 0x000fea0003800000 */
.L_x_16976:
[----:B------:R3:W-:Y:S01]  /*51c0*/  STG.E.U8 desc[UR36][R8.64], R4 ;  /* 0x0000000408007986 */ /* 0x0007e2000c101124 */
[----:B------:R-:W-:Y:S01]  /*51d0*/  IMAD.MOV.U32 R23, RZ, RZ, R25 ;  /* 0x000000ffff177224 */ /* 0x000fe200078e0019 */
[----:B------:R-:W-:Y:S06]  /*51e0*/  BRA `(.L_x_16951) ;  /* 0x0000000400247947 */ /* 0x000fec0003800000 */
.L_x_16974:
        /* <DEDUP_REMOVED lines=17> */
.L_x_16981:
[----:B------:R-:W-:-:S04]  /*5300*/  LOP3.LUT R3, R5, 0x80000000, RZ, 0xc0, !PT ;  /* 0x8000000005037812 */ /* 0x000fc800078ec0ff */
[----:B------:R-:W-:-:S04]  /*5310*/  SHF.R.U32.HI R3, RZ, 0x18, R3 ;  /* 0x00000018ff037819 */ /* 0x000fc80000011603 */
[----:B------:R-:W-:-:S04]  /*5320*/  LOP3.LUT R0, R0, R3, RZ, 0xfc, !PT ;  /* 0x0000000300007212 */ /* 0x000fc800078efcff */
[----:B------:R-:W-:-:S07]  /*5330*/  PRMT R4, R0, 0x7610, R4 ;  /* 0x0000761000047816 */ /* 0x000fce0000000004 */
.L_x_16980:
[----:B------:R-:W-:Y:S05]  /*5340*/  BSYNC B0 ;  /* 0x0000000000007941 */ /* 0x000fea0003800000 */
.L_x_16979:
[----:B------:R0:W-:Y:S01]  /*5350*/  STG.E.U8 desc[UR36][R8.64], R4 ;  /* 0x0000000408007986 */ /* 0x0001e2000c101124 */
[----:B------:R-:W-:Y:S01]  /*5360*/  IMAD.MOV.U32 R23, RZ, RZ, R25 ;  /* 0x000000ffff177224 */ /* 0x000fe200078e0019 */
[----:B------:R-:W-:Y:S06]  /*5370*/  BRA `(.L_x_16951) ;  /* 0x0000000000c07947 */ /* 0x000fec0003800000 */
.L_x_16973:
        /* <DEDUP_REMOVED lines=23> */
.L_x_16956:
        /* <DEDUP_REMOVED lines=16> */
.L_x_16984:
[----:B------:R-:W-:Y:S01]  /*55f0*/  IMAD.MOV.U32 R23, RZ, RZ, R25 ;  /* 0x000000ffff177224 */ /* 0x000fe200078e0019 */
[----:B------:R-:W-:Y:S06]  /*5600*/  BRA `(.L_x_16951) ;  /* 0x00000000001c7947 */ /* 0x000fec0003800000 */
.L_x_16983:
[--C-:B------:R-:W-:Y:S01]  /*5610*/  SHF.R.S32.HI R7, RZ, 0x1f, R5.reuse ;  /* 0x0000001fff077819 */ /* 0x100fe20000011405 */
[----:B------:R-:W-:Y:S02]  /*5620*/  IMAD.MOV.U32 R6, RZ, RZ, R5 ;  /* 0x000000ffff067224 */ /* 0x000fe400078e0005 */
[----:B------:R-:W-:-:S03]  /*5630*/  IMAD.MOV.U32 R23, RZ, RZ, R25 ;  /* 0x000000ffff177224 */ /* 0x000fc600078e0019 */
[----:B------:R2:W-:Y:S01]  /*5640*/  STG.E.64 desc[UR36][R8.64], R6 ;  /* 0x0000000608007986 */ /* 0x0005e2000c101b24 */
[----:B------:R-:W-:Y:S05]  /*5650*/  BRA `(.L_x_16951) ;  /* 0x0000000000087947 */ /* 0x000fea0003800000 */
.L_x_16982:
[----:B------:R0:W-:Y:S01]  /*5660*/  STG.E desc[UR36][R8.64], R5 ;  /* 0x0000000508007986 */ /* 0x0001e2000c101924 */
[----:B------:R-:W-:-:S07]  /*5670*/  IMAD.MOV.U32 R23, RZ, RZ, R25 ;  /* 0x000000ffff177224 */ /* 0x000fce00078e0019 */
.L_x_16951:
[----:B------:R-:W-:Y:S05]  /*5680*/  BSYNC B6 ;  /* 0x0000000000067941 */ /* 0x000fea0003800000 */
.L_x_16950:
        /* <DEDUP_REMOVED lines=23> */
.L_x_16990:
[----:B------:R0:W-:Y:S01]  /*5800*/  STG.E.U8 desc[UR36][R8.64], R26 ;  /* 0x0000001a08007986 */ /* 0x0001e2000c101124 */
[----:B------:R-:W-:Y:S05]  /*5810*/  BRA `(.L_x_16992) ;  /* 0x0000000c00507947 */ /* 0x000fea0003800000 */
.L_x_16989:
        /* <DEDUP_REMOVED lines=9> */
.L_x_16994:
[----:B------:R0:W-:Y:S01]  /*58b0*/  STG.E desc[UR36][R8.64], R26 ;  /* 0x0000001a08007986 */ /* 0x0001e2000c101924 */
[----:B------:R-:W-:Y:S05]  /*58c0*/  BRA `(.L_x_16992) ;  /* 0x0000000c00247947 */ /* 0x000fea0003800000 */
.L_x_16993:
[----:B------:R0:W-:Y:S01]  /*58d0*/  STG.E.U16 desc[UR36][R8.64], R26 ;  /* 0x0000001a08007986 */ /* 0x0001e2000c101524 */
[----:B------:R-:W-:Y:S05]  /*58e0*/  BRA `(.L_x_16992) ;  /* 0x0000000c001c7947 */ /* 0x000fea0003800000 */
.L_x_16988:
        /* <DEDUP_REMOVED lines=9> */
.L_x_16996:
[----:B------:R-:W0:Y:S02]  /*5980*/  I2F.S16 R0, R26 ;  /* 0x0000001a00007306 */ /* 0x000e240000101400 */
[----:B0-----:R-:W-:-:S05]  /*5990*/  F2FP.F16.F32.PACK_AB R0, RZ, R0 ;  /* 0x00000000ff00723e */ /* 0x001fca00000000ff */
[----:B------:R0:W-:Y:S01]  /*59a0*/  STG.E.U16 desc[UR36][R8.64], R0 ;  /* 0x0000000008007986 */ /* 0x0001e2000c101524 */
[----:B------:R-:W-:Y:S05]  /*59b0*/  BRA `(.L_x_16992) ;  /* 0x0000000800e87947 */ /* 0x000fea0003800000 */
.L_x_16995:
        /* <DEDUP_REMOVED lines=10> */
.L_x_16998:
[----:B------:R-:W0:Y:S02]  /*5a60*/  I2F.S16 R26, R26 ;  /* 0x0000001a001a7306 */ /* 0x000e240000101400 */
[----:B0-----:R-:W-:-:S04]  /*5a70*/  F2FP.F16.F32.PACK_AB R3, RZ, R26 ;  /* 0x0000001aff03723e */ /* 0x001fc800000000ff */
[----:B------:R-:W-:-:S05]  /*5a80*/  PRMT R3, R3, 0x5410, RZ ;  /* 0x0000541003037816 */ /* 0x000fca00000000ff */
[----:B------:R0:W-:Y:S01]  /*5a90*/  STG.E desc[UR36][R8.64], R3 ;  /* 0x0000000308007986 */ /* 0x0001e2000c101924 */
[----:B------:R-:W-:Y:S05]  /*5aa0*/  BRA `(.L_x_16992) ;  /* 0x0000000800ac7947 */ /* 0x000fea0003800000 */
.L_x_16997:
[----:B------:R-:W0:Y:S02]  /*5ab0*/  I2F.F64.S16 R26, R26 ;  /* 0x0000001a001a7312 */ /* 0x000e240000101c00 */
[----:B0-----:R0:W-:Y:S01]  /*5ac0*/  STG.E.64 desc[UR36][R8.64], R26 ;  /* 0x0000001a08007986 */ /* 0x0011e2000c101b24 */
[----:B------:R-:W-:Y:S05]  /*5ad0*/  BRA `(.L_x_16992) ;  /* 0x0000000800a07947 */ /* 0x000fea0003800000 */
.L_x_16987:
        /* <DEDUP_REMOVED lines=12> */
.L_x_17001:
[----:B------:R-:W0:Y:S01]  /*5ba0*/  I2F.F64.S16 R4, R26 ;  /* 0x0000001a00047312 */ /* 0x000e220000101c00 */
[----:B------:R-:W-:-:S05]  /*5bb0*/  CS2R R6, SRZ ;  /* 0x0000000000067805 */ /* 0x000fca000001ff00 */
[----:B0-----:R0:W-:Y:S01]  /*5bc0*/  STG.E.128 desc[UR36][R8.64], R4 ;  /* 0x0000000408007986 */ /* 0x0011e2000c101d24 */
[----:B------:R-:W-:Y:S05]  /*5bd0*/  BRA `(.L_x_16992) ;  /* 0x0000000800607947 */ /* 0x000fea0003800000 */
.L_x_17000:
        /* <DEDUP_REMOVED lines=21> */
.L_x_17005:
[----:B------:R-:W-:Y:S05]  /*5d30*/  BSYNC B0 ;  /* 0x0000000000007941 */ /* 0x000fea0003800000 */
.L_x_17004:
[----:B------:R-:W-:-:S05]  /*5d40*/  LOP3.LUT R5, R0, R5, RZ, 0xfc, !PT ;  /* 0x0000000500057212 */ /* 0x000fca00078efcff */
[----:B------:R0:W-:Y:S01]  /*5d50*/  STG.E.U8 desc[UR36][R8.64], R5 ;  /* 0x0000000508007986 */ /* 0x0001e2000c101124 */
[----:B------:R-:W-:Y:S05]  /*5d60*/  BRA `(.L_x_16992) ;  /* 0x0000000400fc7947 */ /* 0x000fea0003800000 */
.L_x_17003:
        /* <DEDUP_REMOVED lines=13> */
.L_x_17007:
[----:B------:R-:W-:Y:S01]  /*5e40*/  IMAD.MOV.U32 R0, RZ, RZ, 0x7f ;  /* 0x0000007fff007424 */ /* 0x000fe200078e00ff */
[----:B------:R-:W-:-:S04]  /*5e50*/  ISETP.GT.U32.AND P0, PT, R3, 0x7f800000, PT ;  /* 0x7f8000000300780c */ /* 0x000fc80003f04070 */
[----:B------:R-:W-:-:S09]  /*5e60*/  SEL R0, R0, 0x7c, P0 ;  /* 0x0000007c00007807 */ /* 0x000fd20000000000 */
.L_x_17008:
[----:B------:R-:W-:Y:S05]  /*5e70*/  BSYNC B0 ;  /* 0x0000000000007941 */ /* 0x000fea0003800000 */
.L_x_17006:
[----:B------:R-:W-:-:S04]  /*5e80*/  LOP3.LUT R3, R5, 0x80000000, RZ, 0xc0, !PT ;  /* 0x8000000005037812 */ /* 0x000fc800078ec0ff */
[----:B------:R-:W-:-:S04]  /*5e90*/  SHF.R.U32.HI R3, RZ, 0x18, R3 ;  /* 0x00000018ff037819 */ /* 0x000fc80000011603 */
[----:B------:R-:W-:-:S05]  /*5ea0*/  LOP3.LUT R3, R0, R3, RZ, 0xfc, !PT ;  /* 0x0000000300037212 */ /* 0x000fca00078efcff */
[----:B------:R0:W-:Y:S01]  /*5eb0*/  STG.E.U8 desc[UR36][R8.64], R3 ;  /* 0x0000000308007986 */ /* 0x0001e2000c101124 */
[----:B------:R-:W-:Y:S05]  /*5ec0*/  BRA `(.L_x_16992) ;  /* 0x0000000400a47947 */ /* 0x000fea0003800000 */
.L_x_17002:
[----:B------:R-:W0:Y:S02]  /*5ed0*/  I2F.S16 R0, R26 ;  /* 0x0000001a00007306 */ /* 0x000e240000101400 */
[----:B0-----:R-:W-:-:S05]  /*5ee0*/  F2FP.BF16.F32.PACK_AB R0, RZ, R0 ;  /* 0x00000000ff00723e */ /* 0x001fca00000010ff */
[----:B------:R0:W-:Y:S01]  /*5ef0*/  STG.E.U16 desc[UR36][R8.64], R0 ;  /* 0x0000000008007986 */ /* 0x0001e2000c101524 */
[----:B------:R-:W-:Y:S05]  /*5f00*/  BRA `(.L_x_16992) ;  /* 0x0000000400947947 */ /* 0x000fea0003800000 */
.L_x_16999:
        /* <DEDUP_REMOVED lines=10> */
.L_x_17011:
        /* <DEDUP_REMOVED lines=17> */
.L_x_17014:
[----:B------:R-:W-:-:S04]  /*60c0*/  LOP3.LUT R3, R5, 0x80000000, RZ, 0xc0, !PT ;  /* 0x8000000005037812 */ /* 0x000fc800078ec0ff */
[----:B------:R-:W-:-:S04]  /*60d0*/  SHF.R.U32.HI R3, RZ, 0x18, R3 ;  /* 0x00000018ff037819 */ /* 0x000fc80000011603 */
[----:B------:R-:W-:-:S04]  /*60e0*/  LOP3.LUT R0, R0, R3, RZ, 0xfc, !PT ;  /* 0x0000000300007212 */ /* 0x000fc800078efcff */
[----:B------:R-:W-:-:S07]  /*60f0*/  PRMT R4, R0, 0x7610, R4 ;  /* 0x0000761000047816 */ /* 0x000fce0000000004 */
.L_x_17013:
[----:B------:R-:W-:Y:S05]  /*6100*/  BSYNC B0 ;  /* 0x0000000000007941 */ /* 0x000fea0003800000 */
.L_x_17012:
[----:B------:R3:W-:Y:S01]  /*6110*/  STG.E.U8 desc[UR36][R8.64], R4 ;  /* 0x0000000408007986 */ /* 0x0007e2000c101124 */
[----:B------:R-:W-:Y:S05]  /*6120*/  BRA `(.L_x_16992) ;  /* 0x00000004000c7947 */ /* 0x000fea0003800000 */
.L_x_17010:
        /* <DEDUP_REMOVED lines=17> */
.L_x_17017:
[----:B------:R-:W-:-:S04]  /*6240*/  LOP3.LUT R3, R5, 0x80000000, RZ, 0xc0, !PT ;  /* 0x8000000005037812 */ /* 0x000fc800078ec0ff */
[----:B------:R-:W-:-:S04]  /*6250*/  SHF.R.U32.HI R3, RZ, 0x18, R3 ;  /* 0x00000018ff037819 */ /* 0x000fc80000011603 */
[----:B------:R-:W-:-:S04]  /*6260*/  LOP3.LUT R0, R0, R3, RZ, 0xfc, !PT ;  /* 0x0000000300007212 */ /* 0x000fc800078efcff */
[----:B------:R-:W-:-:S07]  /*6270*/  PRMT R4, R0, 0x7610, R4 ;  /* 0x0000761000047816 */ /* 0x000fce0000000004 */
.L_x_17016:
[----:B------:R-:W-:Y:S05]  /*6280*/  BSYNC B0 ;  /* 0x0000000000007941 */ /* 0x000fea0003800000 */
.L_x_17015:
[----:B------:R0:W-:Y:S01]  /*6290*/  STG.E.U8 desc[UR36][R8.64], R4 ;  /* 0x0000000408007986 */ /* 0x0001e2000c101124 */
[----:B------:R-:W-:Y:S05]  /*62a0*/  BRA `(.L_x_16992) ;  /* 0x0000000000ac7947 */ /* 0x000fea0003800000 */
.L_x_17009:
        /* <DEDUP_REMOVED lines=22> */
.L_x_16991:
        /* <DEDUP_REMOVED lines=16> */
.L_x_17020:
[----:B------:R-:W-:Y:S05]  /*6510*/  BRA `(.L_x_16992) ;  /* 0x0000000000107947 */ /* 0x000fea0003800000 */
.L_x_17019:
[----:B------:R-:W-:-:S05]  /*6520*/  SHF.R.S32.HI R27, RZ, 0x1f, R26 ;  /* 0x0000001fff1b7819 */ /* 0x000fca000001141a */
[----:B------:R2:W-:Y:S01]  /*6530*/  STG.E.64 desc[UR36][R8.64], R26 ;  /* 0x0000001a08007986 */ /* 0x0005e2000c101b24 */
[----:B------:R-:W-:Y:S05]  /*6540*/  BRA `(.L_x_16992) ;  /* 0x0000000000047947 */ /* 0x000fea0003800000 */
.L_x_17018:
[----:B------:R0:W-:Y:S02]  /*6550*/  STG.E desc[UR36][R8.64], R26 ;  /* 0x0000001a08007986 */ /* 0x0001e4000c101924 */
.L_x_16992:
        /* <DEDUP_REMOVED lines=23> */
.L_x_17024:
[----:B------:R3:W-:Y:S01]  /*66d0*/  STG.E.U8 desc[UR36][R8.64], R18 ;  /* 0x0000001208007986 */ /* 0x0007e2000c101124 */
[----:B------:R-:W-:Y:S05]  /*66e0*/  BRA `(.L_x_17026) ;  /* 0x0000000c00587947 */ /* 0x000fea0003800000 */
.L_x_17023:
        /* <DEDUP_REMOVED lines=10> */
.L_x_17028:
[----:B------:R2:W-:Y:S01]  /*6790*/  STG.E desc[UR36][R8.64], R18 ;  /* 0x0000001208007986 */ /* 0x0005e2000c101924 */
[----:B------:R-:W-:Y:S05]  /*67a0*/  BRA `(.L_x_17026) ;  /* 0x0000000c00287947 */ /* 0x000fea0003800000 */
.L_x_17027:
[----:B------:R0:W-:Y:S01]  /*67b0*/  STG.E.U16 desc[UR36][R8.64], R18 ;  /* 0x0000001208007986 */ /* 0x0001e2000c101524 */
[----:B------:R-:W-:Y:S05]  /*67c0*/  BRA `(.L_x_17026) ;  /* 0x0000000c00207947 */ /* 0x000fea0003800000 */
.L_x_17022:
        /* <DEDUP_REMOVED lines=9> */
.L_x_17030:
[----:B------:R-:W0:Y:S02]  /*6860*/  I2F.S16 R0, R18 ;  /* 0x0000001200007306 */ /* 0x000e240000101400 */
[----:B0-----:R-:W-:-:S05]  /*6870*/  F2FP.F16.F32.PACK_AB R0, RZ, R0 ;  /* 0x00000000ff00723e */ /* 0x001fca00000000ff */
[----:B------:R0:W-:Y:S01]  /*6880*/  STG.E.U16 desc[UR36][R8.64], R0 ;  /* 0x0000000008007986 */ /* 0x0001e2000c101524 */
[----:B------:R-:W-:Y:S05]  /*6890*/  BRA `(.L_x_17026) ;  /* 0x0000000800ec7947 */ /* 0x000fea0003800000 */
.L_x_17029:
        /* <DEDUP_REMOVED lines=10> */
.L_x_17032:
[----:B------:R-:W0:Y:S02]  /*6940*/  I2F.S16 R18, R18 ;  /* 0x0000001200127306 */ /* 0x000e240000101400 */
[----:B0-----:R-:W-:-:S04]  /*6950*/  F2FP.F16.F32.PACK_AB R3, RZ, R18 ;  /* 0x00000012ff03723e */ /* 0x001fc800000000ff */
[----:B------:R-:W-:-:S05]  /*6960*/  PRMT R3, R3, 0x5410, RZ ;  /* 0x0000541003037816 */ /* 0x000fca00000000ff */
[----:B------:R0:W-:Y:S01]  /*6970*/  STG.E desc[UR36][R8.64], R3 ;  /* 0x0000000308007986 */ /* 0x0001e2000c101924 */
[----:B------:R-:W-:Y:S05]  /*6980*/  BRA `(.L_x_17026) ;  /* 0x0000000800b07947 */ /* 0x000fea0003800000 */
.L_x_17031:
[----:B------:R-:W0:Y:S02]  /*6990*/  I2F.F64.S16 R4, R18 ;  /* 0x0000001200047312 */ /* 0x000e240000101c00 */
[----:B0-----:R0:W-:Y:S01]  /*69a0*/  STG.E.64 desc[UR36][R8.64], R4 ;  /* 0x0000000408007986 */ /* 0x0011e2000c101b24 */
[----:B------:R-:W-:Y:S05]  /*69b0*/  BRA `(.L_x_17026) ;  /* 0x0000000800a47947 */ /* 0x000fea0003800000 */
.L_x_17021:
        /* <DEDUP_REMOVED lines=12> */
.L_x_17035:
[----:B------:R-:W0:Y:S01]  /*6a80*/  I2F.F64.S16 R4, R18 ;  /* 0x0000001200047312 */ /* 0x000e220000101c00 */
[----:B------:R-:W-:-:S05]  /*6a90*/  CS2R R6, SRZ ;  /* 0x0000000000067805 */ /* 0x000fca000001ff00 */
[----:B0-----:R0:W-:Y:S01]  /*6aa0*/  STG.E.128 desc[UR36][R8.64], R4 ;  /* 0x0000000408007986 */ /* 0x0011e2000c101d24 */
[----:B------:R-:W-:Y:S05]  /*6ab0*/  BRA `(.L_x_17026) ;  /* 0x0000000800647947 */ /* 0x000fea0003800000 */
.L_x_17034:
        /* <DEDUP_REMOVED lines=21> */
.L_x_17039:
[----:B------:R-:W-:Y:S05]  /*6c10*/  BSYNC B0 ;  /* 0x0000000000007941 */ /* 0x000fea0003800000 */
.L_x_17038:
[----:B------:R-:W-:-:S05]  /*6c20*/  LOP3.LUT R5, R0, R5, RZ, 0xfc, !PT ;  /* 0x0000000500057212 */ /* 0x000fca00078efcff */
[----:B------:R0:W-:Y:S01]  /*6c30*/  STG.E.U8 desc[UR36][R8.64], R5 ;  /* 0x0000000508007986 */ /* 0x0001e2000c101124 */
[----:B------:R-:W-:Y:S05]  /*6c40*/  BRA `(.L_x_17026) ;  /* 0x0000000800007947 */ /* 0x000fea0003800000 */
.L_x_17037:
        /* <DEDUP_REMOVED lines=13> */
.L_x_17041:
[----:B------:R-:W-:Y:S01]  /*6d20*/  IMAD.MOV.U32 R0, RZ, RZ, 0x7f ;  /* 0x0000007fff007424 */ /* 0x000fe200078e00ff */
[----:B------:R-:W-:-:S04]  /*6d30*/  ISETP.GT.U32.AND P0, PT, R3, 0x7f800000, PT ;  /* 0x7f8000000300780c */ /* 0x000fc80003f04070 */
[----:B------:R-:W-:-:S09]  /*6d40*/  SEL R0, R0, 0x7c, P0 ;  /* 0x0000007c00007807 */ /* 0x000fd20000000000 */
.L_x_17042:
[----:B------:R-:W-:Y:S05]  /*6d50*/  BSYNC B0 ;  /* 0x0000000000007941 */ /* 0x000fea0003800000 */
.L_x_17040:
[----:B------:R-:W-:-:S04]  /*6d60*/  LOP3.LUT R3, R5, 0x80000000, RZ, 0xc0, !PT ;  /* 0x8000000005037812 */ /* 0x000fc800078ec0ff */
[----:B------:R-:W-:-:S04]  /*6d70*/  SHF.R.U32.HI R3, RZ, 0x18, R3 ;  /* 0x00000018ff037819 */ /* 0x000fc80000011603 */
[----:B------:R-:W-:-:S05]  /*6d80*/  LOP3.LUT R3, R0, R3, RZ, 0xfc, !PT ;  /* 0x0000000300037212 */ /* 0x000fca00078efcff */
[----:B------:R0:W-:Y:S01]  /*6d90*/  STG.E.U8 desc[UR36][R8.64], R3 ;  /* 0x0000000308007986 */ /* 0x0001e2000c101124 */
[----:B------:R-:W-:Y:S05]  /*6da0*/  BRA `(.L_x_17026) ;  /* 0x0000000400a87947 */ /* 0x000fea0003800000 */
.L_x_17036:
[----:B------:R-:W0:Y:S02]  /*6db0*/  I2F.S16 R0, R18 ;  /* 0x0000001200007306 */ /* 0x000e240000101400 */
[----:B0-----:R-:W-:-:S05]  /*6dc0*/  F2FP.BF16.F32.PACK_AB R0, RZ, R0 ;  /* 0x00000000ff00723e */ /* 0x001fca00000010ff */
[----:B------:R0:W-:Y:S01]  /*6dd0*/  STG.E.U16 desc[UR36][R8.64], R0 ;  /* 0x0000000008007986 */ /* 0x0001e2000c101524 */
[----:B------:R-:W-:Y:S05]  /*6de0*/  BRA `(.L_x_17026) ;  /* 0x0000000400987947 */ /* 0x000fea0003800000 */
.L_x_17033:
        /* <DEDUP_REMOVED lines=10> */
.L_x_17045:
        /* <DEDUP_REMOVED lines=17> */
.L_x_17048:
[----:B------:R-:W-:-:S04]  /*6fa0*/  LOP3.LUT R3, R5, 0x80000000, RZ, 0xc0, !PT ;  /* 0x8000000005037812 */ /* 0x000fc800078ec0ff */
[----:B------:R-:W-:-:S04]  /*6fb0*/  SHF.R.U32.HI R3, RZ, 0x18, R3 ;  /* 0x00000018ff037819 */ /* 0x000fc80000011603 */
[----:B------:R-:W-:-:S04]  /*6fc0*/  LOP3.LUT R0, R0, R3, RZ, 0xfc, !PT ;  /* 0x0000000300007212 */ /* 0x000fc800078efcff */
[----:B------:R-:W-:-:S07]  /*6fd0*/  PRMT R4, R0, 0x7610, R4 ;  /* 0x0000761000047816 */ /* 0x000fce0000000004 */
.L_x_17047:
[----:B------:R-:W-:Y:S05]  /*6fe0*/  BSYNC B0 ;  /* 0x0000000000007941 */ /* 0x000fea0003800000 */
.L_x_17046:
[----:B------:R0:W-:Y:S01]  /*6ff0*/  STG.E.U8 desc[UR36][R8.64], R4 ;  /* 0x0000000408007986 */ /* 0x0001e2000c101124 */
[----:B------:R-:W-:Y:S05]  /*7000*/  BRA `(.L_x_17026) ;  /* 0x0000000400107947 */ /* 0x000fea0003800000 */
.L_x_17044:
        /* <DEDUP_REMOVED lines=17> */
.L_x_17051:
[----:B------:R-:W-:-:S04]  /*7120*/  LOP3.LUT R3, R5, 0x80000000, RZ, 0xc0, !PT ;  /* 0x8000000005037812 */ /* 0x000fc800078ec0ff */
[----:B------:R-:W-:-:S04]  /*7130*/  SHF.R.U32.HI R3, RZ, 0x18, R3 ;  /* 0x00000018ff037819 */ /* 0x000fc80000011603 */
[----:B------:R-:W-:-:S04]  /*7140*/  LOP3.LUT R0, R0, R3, RZ, 0xfc, !PT ;  /* 0x0000000300007212 */ /* 0x000fc800078efcff */
[----:B------:R-:W-:-:S07]  /*7150*/  PRMT R4, R0, 0x7610, R4 ;  /* 0x0000761000047816 */ /* 0x000fce0000000004 */
.L_x_17050:
[----:B------:R-:W-:Y:S05]  /*7160*/  BSYNC B0 ;  /* 0x0000000000007941 */ /* 0x000fea0003800000 */
.L_x_17049:
[----:B------:R0:W-:Y:S01]  /*7170*/  STG.E.U8 desc[UR36][R8.64], R4 ;  /* 0x0000000408007986 */ /* 0x0001e2000c101124 */
[----:B------:R-:W-:Y:S05]  /*7180*/  BRA `(.L_x_17026) ;  /* 0x0000000000b07947 */ /* 0x000fea0003800000 */
.L_x_17043:
        /* <DEDUP_REMOVED lines=22> */
.L_x_17025:
        /* <DEDUP_REMOVED lines=16> */
.L_x_17054:
[----:B------:R-:W-:Y:S05]  /*73f0*/  BRA `(.L_x_17026) ;  /* 0x0000000000147947 */ /* 0x000fea0003800000 */
.L_x_17053:
[--C-:B------:R-:W-:Y:S01]  /*7400*/  SHF.R.S32.HI R5, RZ, 0x1f, R18.reuse ;  /* 0x0000001fff057819 */ /* 0x100fe20000011412 */
[----:B------:R-:W-:-:S05]  /*7410*/  IMAD.MOV.U32 R4, RZ, RZ, R18 ;  /* 0x000000ffff047224 */ /* 0x000fca00078e0012 */
[----:B------:R0:W-:Y:S01]  /*7420*/  STG.E.64 desc[UR36][R8.64], R4 ;  /* 0x0000000408007986 */ /* 0x0001e2000c101b24 */
[----:B------:R-:W-:Y:S05]  /*7430*/  BRA `(.L_x_17026) ;  /* 0x0000000000047947 */ /* 0x000fea0003800000 */
.L_x_17052:
[----:B------:R0:W-:Y:S02]  /*7440*/  STG.E desc[UR36][R8.64], R18 ;  /* 0x0000001208007986 */ /* 0x0001e4000c101924 */
.L_x_17026:
[----:B------:R-:W-:-:S07]  /*7450*/  VIADD R23, R23, 0x80 ;  /* 0x0000008017177836 */ /* 0x000fce0000000000 */
.L_x_16986:
[----:B------:R-:W-:Y:S05]  /*7460*/  BSYNC B6 ;  /* 0x0000000000067941 */ /* 0x000fea0003800000 */
.L_x_16985:
        /* <DEDUP_REMOVED lines=21> */
.L_x_17058:
[----:B------:R-:W-:Y:S01]  /*75c0*/  STG.E.U8 desc[UR36][R2.64], R22 ;  /* 0x0000001602007986 */ /* 0x000fe2000c101124 */
[----:B------:R-:W-:Y:S05]  /*75d0*/  EXIT ;  /* 0x000000000000794d */ /* 0x000fea0003800000 */
.L_x_17057:
        /* <DEDUP_REMOVED lines=9> */
.L_x_17061:
[----:B------:R-:W-:Y:S01]  /*7670*/  STG.E desc[UR36][R2.64], R22 ;  /* 0x0000001602007986 */ /* 0x000fe2000c101924 */
[----:B------:R-:W-:Y:S05]  /*7680*/  EXIT ;  /* 0x000000000000794d */ /* 0x000fea0003800000 */
.L_x_17060:
[----:B------:R-:W-:Y:S01]  /*7690*/  STG.E.U16 desc[UR36][R2.64], R22 ;  /* 0x0000001602007986 */ /* 0x000fe2000c101524 */
[----:B------:R-:W-:Y:S05]  /*76a0*/  EXIT ;  /* 0x000000000000794d */ /* 0x000fea0003800000 */
.L_x_17056:
        /* <DEDUP_REMOVED lines=9> */
.L_x_17063:
[----:B------:R-:W0:Y:S02]  /*7740*/  I2F.S16 R0, R22 ;  /* 0x0000001600007306 */ /* 0x000e240000101400 */
[----:B0-----:R-:W-:-:S05]  /*7750*/  F2FP.F16.F32.PACK_AB R0, RZ, R0 ;  /* 0x00000000ff00723e */ /* 0x001fca00000000ff */
[----:B------:R-:W-:Y:S01]  /*7760*/  STG.E.U16 desc[UR36][R2.64], R0 ;  /* 0x0000000002007986 */ /* 0x000fe2000c101524 */
[----:B------:R-:W-:Y:S05]  /*7770*/  EXIT ;  /* 0x000000000000794d */ /* 0x000fea0003800000 */
.L_x_17062:
        /* <DEDUP_REMOVED lines=10> */
.L_x_17065:
[----:B------:R-:W0:Y:S02]  /*7820*/  I2F.S16 R22, R22 ;  /* 0x0000001600167306 */ /* 0x000e240000101400 */
[----:B0-----:R-:W-:-:S04]  /*7830*/  F2FP.F16.F32.PACK_AB R5, RZ, R22 ;  /* 0x00000016ff05723e */ /* 0x001fc800000000ff */
[----:B------:R-:W-:-:S05]  /*7840*/  PRMT R5, R5, 0x5410, RZ ;  /* 0x0000541005057816 */ /* 0x000fca00000000ff */
[----:B------:R-:W-:Y:S01]  /*7850*/  STG.E desc[UR36][R2.64], R5 ;  /* 0x0000000502007986 */ /* 0x000fe2000c101924 */
[----:B------:R-:W-:Y:S05]  /*7860*/  EXIT ;  /* 0x000000000000794d */ /* 0x000fea0003800000 */
.L_x_17064:
[----:B------:R-:W0:Y:S02]  /*7870*/  I2F.F64.S16 R22, R22 ;  /* 0x0000001600167312 */ /* 0x000e240000101c00 */
[----:B0-----:R-:W-:Y:S01]  /*7880*/  STG.E.64 desc[UR36][R2.64], R22 ;  /* 0x0000001602007986 */ /* 0x001fe2000c101b24 */
[----:B------:R-:W-:Y:S05]  /*7890*/  EXIT ;  /* 0x000000000000794d */ /* 0x000fea0003800000 */
.L_x_17055:
        /* <DEDUP_REMOVED lines=12> */
.L_x_17068:
[----:B------:R-:W0:Y:S01]  /*7960*/  I2F.F64.S16 R4, R22 ;  /* 0x0000001600047312 */ /* 0x000e220000101c00 */
[----:B--2---:R-:W-:-:S05]  /*7970*/  CS2R R6, SRZ ;  /* 0x0000000000067805 */ /* 0x004fca000001ff00 */
[----:B0-----:R-:W-:Y:S01]  /*7980*/  STG.E.128 desc[UR36][R2.64], R4 ;  /* 0x0000000402007986 */ /* 0x001fe2000c101d24 */
[----:B------:R-:W-:Y:S05]  /*7990*/  EXIT ;  /* 0x000000000000794d */ /* 0x000fea0003800000 */
.L_x_17067:
        /* <DEDUP_REMOVED lines=21> */
.L_x_17072:
[----:B------:R-:W-:Y:S05]  /*7af0*/  BSYNC B0 ;  /* 0x0000000000007941 */ /* 0x000fea0003800000 */
.L_x_17071:
[----:B------:R-:W-:-:S05]  /*7b00*/  LOP3.LUT R5, R0, R5, RZ, 0xfc, !PT ;  /* 0x0000000500057212 */ /* 0x000fca00078efcff */
[----:B------:R-:W-:Y:S01]  /*7b10*/  STG.E.U8 desc[UR36][R2.64], R5 ;  /* 0x0000000502007986 */ /* 0x000fe2000c101124 */
[----:B------:R-:W-:Y:S05]  /*7b20*/  EXIT ;  /* 0x000000000000794d */ /* 0x000fea0003800000 */
.L_x_17070:
        /* <DEDUP_REMOVED lines=13> */
.L_x_17074:
[----:B------:R-:W-:Y:S01]  /*7c00*/  IMAD.MOV.U32 R0, RZ, RZ, 0x7f ;  /* 0x0000007fff007424 */ /* 0x000fe200078e00ff */
[----:B------:R-:W-:-:S04]  /*7c10*/  ISETP.GT.U32.AND P0, PT, R4, 0x7f800000, PT ;  /* 0x7f8000000400780c */ /* 0x000fc80003f04070 */
[----:B------:R-:W-:-:S09]  /*7c20*/  SEL R0, R0, 0x7c, P0 ;  /* 0x0000007c00007807 */ /* 0x000fd20000000000 */
.L_x_17075:
[----:B------:R-:W-:Y:S05]  /*7c30*/  BSYNC B0 ;  /* 0x0000000000007941 */ /* 0x000fea0003800000 */
.L_x_17073:
[----:B------:R-:W-:-:S04]  /*7c40*/  LOP3.LUT R4, R5, 0x80000000, RZ, 0xc0, !PT ;  /* 0x8000000005047812 */ /* 0x000fc800078ec0ff */
[----:B------:R-:W-:-:S04]  /*7c50*/  SHF.R.U32.HI R5, RZ, 0x18, R4 ;  /* 0x00000018ff057819 */ /* 0x000fc80000011604 */
[----:B------:R-:W-:-:S05]  /*7c60*/  LOP3.LUT R5, R0, R5, RZ, 0xfc, !PT ;  /* 0x0000000500057212 */ /* 0x000fca00078efcff */
[----:B------:R-:W-:Y:S01]  /*7c70*/  STG.E.U8 desc[UR36][R2.64], R5 ;  /* 0x0000000502007986 */ /* 0x000fe2000c101124 */
[----:B------:R-:W-:Y:S05]  /*7c80*/  EXIT ;  /* 0x000000000000794d */ /* 0x000fea0003800000 */
.L_x_17069:
[----:B------:R-:W0:Y:S02]  /*7c90*/  I2F.S16 R0, R22 ;  /* 0x0000001600007306 */ /* 0x000e240000101400 */
[----:B0-----:R-:W-:-:S05]  /*7ca0*/  F2FP.BF16.F32.PACK_AB R0, RZ, R0 ;  /* 0x00000000ff00723e */ /* 0x001fca00000010ff */
[----:B------:R-:W-:Y:S01]  /*7cb0*/  STG.E.U16 desc[UR36][R2.64], R0 ;  /* 0x0000000002007986 */ /* 0x000fe2000c101524 */
[----:B------:R-:W-:Y:S05]  /*7cc0*/  EXIT ;  /* 0x000000000000794d */ /* 0x000fea0003800000 */
.L_x_17066:
        /* <DEDUP_REMOVED lines=10> */
.L_x_17078:
        /* <DEDUP_REMOVED lines=17> */
.L_x_17081:
[----:B------:R-:W-:-:S04]  /*7e80*/  LOP3.LUT R0, R7, 0x80000000, RZ, 0xc0, !PT ;  /* 0x8000000007007812 */ /* 0x000fc800078ec0ff */
[----:B------:R-:W-:-:S04]  /*7e90*/  SHF.R.U32.HI R5, RZ, 0x18, R0 ;  /* 0x00000018ff057819 */ /* 0x000fc80000011600 */
[----:B------:R-:W-:-:S04]  /*7ea0*/  LOP3.LUT R4, R4, R5, RZ, 0xfc, !PT ;  /* 0x0000000504047212 */ /* 0x000fc800078efcff */
[----:B------:R-:W-:-:S07]  /*7eb0*/  PRMT R0, R4, 0x7610, R0 ;  /* 0x0000761004007816 */ /* 0x000fce0000000000 */
.L_x_17080:
[----:B------:R-:W-:Y:S05]  /*7ec0*/  BSYNC B0 ;  /* 0x0000000000007941 */ /* 0x000fea0003800000 */
.L_x_17079:
[----:B------:R-:W-:Y:S01]  /*7ed0*/  STG.E.U8 desc[UR36][R2.64], R0 ;  /* 0x0000000002007986 */ /* 0x000fe2000c101124 */
[----:B------:R-:W-:Y:S05]  /*7ee0*/  EXIT ;  /* 0x000000000000794d */ /* 0x000fea0003800000 */
.L_x_17077:
        /* <DEDUP_REMOVED lines=17> */
.L_x_17084:
[----:B------:R-:W-:-:S04]  /*8000*/  LOP3.LUT R0, R7, 0x80000000, RZ, 0xc0, !PT ;  /* 0x8000000007007812 */ /* 0x000fc800078ec0ff */
[----:B------:R-:W-:-:S04]  /*8010*/  SHF.R.U32.HI R5, RZ, 0x18, R0 ;  /* 0x00000018ff057819 */ /* 0x000fc80000011600 */
[----:B------:R-:W-:-:S04]  /*8020*/  LOP3.LUT R4, R4, R5, RZ, 0xfc, !PT ;  /* 0x0000000504047212 */ /* 0x000fc800078efcff */
[----:B------:R-:W-:-:S07]  /*8030*/  PRMT R0, R4, 0x7610, R0 ;  /* 0x0000761004007816 */ /* 0x000fce0000000000 */
.L_x_17083:
[----:B------:R-:W-:Y:S05]  /*8040*/  BSYNC B0 ;  /* 0x0000000000007941 */ /* 0x000fea0003800000 */
.L_x_17082:
[----:B------:R-:W-:Y:S01]  /*8050*/  STG.E.U8 desc[UR36][R2.64], R0 ;  /* 0x0000000002007986 */ /* 0x000fe2000c101124 */
[----:B------:R-:W-:Y:S05]  /*8060*/  EXIT ;  /* 0x000000000000794d */ /* 0x000fea0003800000 */
.L_x_17076:
        /* <DEDUP_REMOVED lines=22> */
.L_x_17059:
        /* <DEDUP_REMOVED lines=16> */
.L_x_17087:
[----:B------:R-:W-:Y:S05]  /*82d0*/  EXIT ;  /* 0x000000000000794d */ /* 0x000fea0003800000 */
.L_x_17086:
[----:B------:R-:W-:-:S05]  /*82e0*/  SHF.R.S32.HI R23, RZ, 0x1f, R22 ;  /* 0x0000001fff177819 */ /* 0x000fca0000011416 */
[----:B------:R-:W-:Y:S01]  /*82f0*/  STG.E.64 desc[UR36][R2.64], R22 ;  /* 0x0000001602007986 */ /* 0x000fe2000c101b24 */
[----:B------:R-:W-:Y:S05]  /*8300*/  EXIT ;  /* 0x000000000000794d */ /* 0x000fea0003800000 */
.L_x_17085:
[----:B------:R-:W-:Y:S01]  /*8310*/  STG.E desc[UR36][R2.64], R22 ;  /* 0x0000001602007986 */ /* 0x000fe2000c101924 */
[----:B------:R-:W-:Y:S05]  /*8320*/  EXIT ;  /* 0x000000000000794d */ /* 0x000fea0003800000 */
.L_x_17088:
        /* <DEDUP_REMOVED lines=13> */
.L_x_44509:


//--------------------- .text._ZN2at6native18elementwise_kernelILi128ELi4EZNS0_22gpu_kernel_impl_nocastIZZZNS0_49_GLOBAL__N__657f93f7_16_TensorCompare_cu_71e06f4e20isneginf_kernel_implERNS_18TensorIteratorBaseEENKUlvE_clEvENKUlvE1_clEvEUlN3c104HalfEE_EEvS5_RKT_EUliE_EEviT1_ --------------------------
	.section	.text._ZN2at6native18elementwise_kernelILi128ELi4EZNS0_22gpu_kernel_impl_nocastIZZZNS0_49_GLOBAL__N__657f93f7_16_TensorCompare_cu_71e06f4e20isneginf_kernel_implERNS_18TensorIteratorBaseEENKUlvE_clEvENKUlvE1_clEvEUlN3c104HalfEE_EEvS5_RKT_EUliE_EEviT1_,"ax",@progbits
	.align	128
        .global         _ZN2at6native18elementwise_kernelILi128ELi4EZNS0_22gpu_kernel_impl_nocastIZZZNS0_49_GLOBAL__N__657f93f7_16_TensorCompare_cu_71e06f4e20isneginf_kernel_implERNS_18TensorIteratorBaseEENKUlvE_clEvENKUlvE1_clEvEUlN3c104HalfEE_EEvS5_RKT_EUliE_EEviT1_
        .type           _ZN2at6native18elementwise_kernelILi128ELi4EZNS0_22gpu_kernel_impl_nocastIZZZNS0_49_GLOBAL__N__657f93f7_16_TensorCompare_cu_71e06f4e20isneginf_kernel_implERNS_18TensorIteratorBaseEENKUlvE_clEvENKUlvE1_clEvEUlN3c104HalfEE_EEvS5_RKT_EUliE_EEviT1_,@function
        .size           _ZN2at6native18elementwise_kernelILi128ELi4EZNS0_22gpu_kernel_impl_nocastIZZZNS0_49_GLOBAL__N__657f93f7_16_TensorCompare_cu_71e06f4e20isneginf_kernel_implERNS_18TensorIteratorBaseEENKUlvE_clEvENKUlvE1_clEvEUlN3c104HalfEE_EEvS5_RKT_EUliE_EEviT1_,(.L_x_44510 - _ZN2at6native18elementwise_kernelILi128ELi4EZNS0_22gpu_kernel_impl_nocastIZZZNS0_49_GLOBAL__N__657f93f7_16_TensorCompare_cu_71e06f4e20isneginf_kernel_implERNS_18TensorIteratorBaseEENKUlvE_clEvENKUlvE1_clEvEUlN3c104HalfEE_EEvS5_RKT_EUliE_EEviT1_)
        .other          _ZN2at6native18elementwise_kernelILi128ELi4EZNS0_22gpu_kernel_impl_nocastIZZZNS0_49_GLOBAL__N__657f93f7_16_TensorCompare_cu_71e06f4e20isneginf_kernel_implERNS_18TensorIteratorBaseEENKUlvE_clEvENKUlvE1_clEvEUlN3c104HalfEE_EEvS5_RKT_EUliE_EEviT1_,@"STO_CUDA_ENTRY STV_DEFAULT"
_ZN2at6native18elementwise_kernelILi128ELi4EZNS0_22gpu_kernel_impl_nocastIZZZNS0_49_GLOBAL__N__657f93f7_16_TensorCompare_cu_71e06f4e20isneginf_kernel_implERNS_18TensorIteratorBaseEENKUlvE_clEvENKUlvE1_clEvEUlN3c104HalfEE_EEvS5_RKT_EUliE_EEviT1_:
.text._ZN2at6native18elementwise_kernelILi128ELi4EZNS0_22gpu_kernel_impl_nocastIZZZNS0_49_GLOBAL__N__657f93f7_16_TensorCompare_cu_71e06f4e20isneginf_kernel_implERNS_18TensorIteratorBaseEENKUlvE_clEvENKUlvE1_clEvEUlN3c104HalfEE_EEvS5_RKT_EUliE_EEviT1_:
        /* <DEDUP_REMOVED lines=311> */
.L_x_17091:
[----:B------:R-:W-:Y:S02]  /*1370*/  ULDC.64 UR8, c[0x0][0x418] ;  /* 0x0001060000087ab9 */ /* 0x000fe40000000a00 */
[----:B------:R-:W-:-:S04]  /*1380*/  IADD3 R4, P0, R2, UR8, RZ ;  /* 0x0000000802047c10 */ /* 0x000fc8000ff1e0ff */
[----:B------:R-:W-:Y:S01]  /*1390*/  IADD3.X R5, RZ, UR9, RZ, P0, !PT ;  /* 0x00000009ff057c10 */ /* 0x000fe200087fe4ff */
[----:B------:R-:W-:-:S04]  /*13a0*/  ULDC.64 UR8, c[0x0][0x410] ;  /* 0x0001040000087ab9 */ /* 0x000fc80000000a00 */
[----:B------:R-:W2:Y:S01]  /*13b0*/  LDG.E.U16 R4, desc[UR4][R4.64] ;  /* 0x0000000404047981 */ /* 0x000ea2000c1e1500 */
[----:B------:R-:W-:Y:S02]  /*13c0*/  IADD3 R2, P1, R3, UR8, RZ ;  /* 0x0000000803027c10 */ /* 0x000fe4000ff3e0ff */
[----:B------:R-:W-:Y:S02]  /*13d0*/  IADD3 R0, R0, 0x80, RZ ;  /* 0x0000008000007810 */ /* 0x000fe40007ffe0ff */
[----:B------:R-:W-:Y:S01]  /*13e0*/  IADD3.X R3, RZ, UR9, RZ, P1, !PT ;  /* 0x00000009ff037c10 */ /* 0x000fe20008ffe4ff */
[----:B--2---:R-:W-:-:S05]  /*13f0*/  HADD2.F32 R6, -RZ, R4.H0_H0 ;  /* 0x20000004ff067230 */ /* 0x004fca0000004100 */
[----:B------:R-:W-:-:S04]  /*1400*/  FSETP.NEU.FTZ.AND P0, PT, R6, -INF , PT ;  /* 0xff8000000600780b */ /* 0x000fc80003f1d000 */
[----:B------:R-:W-:-:S05]  /*1410*/  SEL R7, RZ, 0x1, P0 ;  /* 0x00000001ff077807 */ /* 0x000fca0000000000 */
[----:B------:R0:W-:Y:S04]  /*1420*/  STG.E.U8 desc[UR4][R2.64], R7 ;  /* 0x0000000702007986 */ /* 0x0001e8000c101104 */
.L_x_17090:
[----:B------:R-:W-:Y:S05]  /*1430*/  BSYNC B0 ;  /* 0x0000000000007941 */ /* 0x000fea0003800000 */
.L_x_17089:
        /* <DEDUP_REMOVED lines=305> */
.L_x_17094:
        /* <DEDUP_REMOVED lines=316> */
.L_x_17095:
        /* <DEDUP_REMOVED lines=12> */
.L_x_17093:
[----:B------:R-:W-:Y:S05]  /*3bd0*/  BSYNC B0 ;  /* 0x0000000000007941 */ /* 0x000fea0003800000 */
.L_x_17092:
[----:B------:R-:W-:-:S13]  /*3be0*/  ISETP.GE.AND P0, PT, R0, UR6, PT ;  /* 0x0000000600007c0c */ /* 0x000fda000bf06270 */
[----:B------:R-:W-:Y:S05]  /*3bf0*/  @P0 EXIT ;  /* 0x000000000000094d */ /* 0x000fea0003800000 */
[----:B------:R-:W3:Y:S01]  /*3c00*/  LDC R8, c[0x0][0x218] ;  /* 0x00008600ff087b82 */ /* 0x000ee20000000800 */
[----:B012---:R-:W-:Y:S02]  /*3c10*/  CS2R R2, SRZ ;  /* 0x0000000000027805 */ /* 0x007fe4000001ff00 */
[----:B---3--:R-:W-:-:S13]  /*3c20*/  ISETP.NE.AND P0, PT, R8, RZ, PT ;  /* 0x000000ff0800720c */ /* 0x008fda0003f05270 */
        /* <DEDUP_REMOVED lines=299> */
.L_x_17096:
[----:B------:R-:W-:Y:S02]  /*4ee0*/  ULDC.64 UR6, c[0x0][0x418] ;  /* 0x0001060000067ab9 */ /* 0x000fe40000000a00 */
[----:B------:R-:W-:-:S04]  /*4ef0*/  IADD3 R4, P0, R2, UR6, RZ ;  /* 0x0000000602047c10 */ /* 0x000fc8000ff1e0ff */
[----:B------:R-:W-:Y:S01]  /*4f00*/  IADD3.X R5, RZ, UR7, RZ, P0, !PT ;  /* 0x00000007ff057c10 */ /* 0x000fe200087fe4ff */
[----:B------:R-:W-:-:S04]  /*4f10*/  ULDC.64 UR6, c[0x0][0x410] ;  /* 0x0001040000067ab9 */ /* 0x000fc80000000a00 */
[----:B------:R-:W2:Y:S01]  /*4f20*/  LDG.E.U16 R4, desc[UR4][R4.64] ;  /* 0x0000000404047981 */ /* 0x000ea2000c1e1500 */
[----:B------:R-:W-:-:S04]  /*4f30*/  IADD3 R2, P1, R3, UR6, RZ ;  /* 0x0000000603027c10 */ /* 0x000fc8000ff3e0ff */
[----:B------:R-:W-:Y:S01]  /*4f40*/  IADD3.X R3, RZ, UR7, RZ, P1, !PT ;  /* 0x00000007ff037c10 */ /* 0x000fe20008ffe4ff */
[----:B--2---:R-:W-:-:S05]  /*4f50*/  HADD2.F32 R0, -RZ, R4.H0_H0 ;  /* 0x20000004ff007230 */ /* 0x004fca0000004100 */
[----:B------:R-:W-:-:S04]  /*4f60*/  FSETP.NEU.FTZ.AND P0, PT, R0, -INF , PT ;  /* 0xff8000000000780b */ /* 0x000fc80003f1d000 */
[----:B------:R-:W-:-:S05]  /*4f70*/  SEL R7, RZ, 0x1, P0 ;  /* 0x00000001ff077807 */ /* 0x000fca0000000000 */
[----:B------:R-:W-:Y:S01]  /*4f80*/  STG.E.U8 desc[UR4][R2.64], R7 ;  /* 0x0000000702007986 */ /* 0x000fe2000c101104 */
[----:B------:R-:W-:Y:S05]  /*4f90*/  EXIT ;  /* 0x000000000000794d */ /* 0x000fea0003800000 */
.L_x_17097:
        /* <DEDUP_REMOVED lines=14> */
.L_x_44510:


//--------------------- .text._ZN2at6native27unrolled_elementwise_kernelIZZZNS0_49_GLOBAL__N__657f93f7_16_TensorCompare_cu_71e06f4e20isneginf_kernel_implERNS_18TensorIteratorBaseEENKUlvE_clEvENKUlvE1_clEvEUlN3c104HalfEE_St5arrayIPcLm2EELi4E23TrivialOffsetCalculatorILi1EjESE_NS0_6memory15LoadWithoutCastENSF_16StoreWithoutCastEEEviT_T0_T2_T3_T4_T5_ --------------------------
	.section	.text._ZN2at6native27unrolled_elementwise_kernelIZZZNS0_49_GLOBAL__N__657f93f7_16_TensorCompare_cu_71e06f4e20isneginf_kernel_implERNS_18TensorIteratorBaseEENKUlvE_clEvENKUlvE1_clEvEUlN3c104HalfEE_St5arrayIPcLm2EELi4E23TrivialOffsetCalculatorILi1EjESE_NS0_6memory15LoadWithoutCastENSF_16StoreWithoutCastEEEviT_T0_T2_T3_T4_T5_,"ax",@progbits
	.align	128
        .global         _ZN2at6native27unrolled_elementwise_kernelIZZZNS0_49_GLOBAL__N__657f93f7_16_TensorCompare_cu_71e06f4e20isneginf_kernel_implERNS_18TensorIteratorBaseEENKUlvE_clEvENKUlvE1_clEvEUlN3c104HalfEE_St5arrayIPcLm2EELi4E23TrivialOffsetCalculatorILi1EjESE_NS0_6memory15LoadWithoutCastENSF_16StoreWithoutCastEEEviT_T0_T2_T3_T4_T5_
        .type           _ZN2at6native27unrolled_elementwise_kernelIZZZNS0_49_GLOBAL__N__657f93f7_16_TensorCompare_cu_71e06f4e20isneginf_kernel_implERNS_18TensorIteratorBaseEENKUlvE_clEvENKUlvE1_clEvEUlN3c104HalfEE_St5arrayIPcLm2EELi4E23TrivialOffsetCalculatorILi1EjESE_NS0_6memory15LoadWithoutCastENSF_16StoreWithoutCastEEEviT_T0_T2_T3_T4_T5_,@function
        .size           _ZN2at6native27unrolled_elementwise_kernelIZZZNS0_49_GLOBAL__N__657f93f7_16_TensorCompare_cu_71e06f4e20isneginf_kernel_implERNS_18TensorIteratorBaseEENKUlvE_clEvENKUlvE1_clEvEUlN3c104HalfEE_St5arrayIPcLm2EELi4E23TrivialOffsetCalculatorILi1EjESE_NS0_6memory15LoadWithoutCastENSF_16StoreWithoutCastEEEviT_T0_T2_T3_T4_T5_,(.L_x_44511 - _ZN2at6native27unrolled_elementwise_kernelIZZZNS0_49_GLOBAL__N__657f93f7_16_TensorCompare_cu_71e06f4e20isneginf_kernel_implERNS_18TensorIteratorBaseEENKUlvE_clEvENKUlvE1_clEvEUlN3c104HalfEE_St5arrayIPcLm2EELi4E23TrivialOffsetCalculatorILi1EjESE_NS0_6memory15LoadWithoutCastENSF_16StoreWithoutCastEEEviT_T0_T2_T3_T4_T5_)
        .other          _ZN2at6native27unrolled_elementwise_kernelIZZZNS0_49_GLOBAL__N__657f93f7_16_TensorCompare_cu_71e06f4e20isneginf_kernel_implERNS_18TensorIteratorBaseEENKUlvE_clEvENKUlvE1_clEvEUlN3c104HalfEE_St5arrayIPcLm2EELi4E23TrivialOffsetCalculatorILi1EjESE_NS0_6memory15LoadWithoutCastENSF_16StoreWithoutCastEEEviT_T0_T2_T3_T4_T5_,@"STO_CUDA_ENTRY STV_DEFAULT"
_ZN2at6native27unrolled_elementwise_kernelIZZZNS0_49_GLOBAL__N__657f93f7_16_TensorCompare_cu_71e06f4e20isneginf_kernel_implERNS_18TensorIteratorBaseEENKUlvE_clEvENKUlvE1_clEvEUlN3c104HalfEE_St5arrayIPcLm2EELi4E23TrivialOffsetCalculatorILi1EjESE_NS0_6memory15LoadWithoutCastENSF_16StoreWithoutCastEEEviT_T0_T2_T3_T4_T5_:
.text._ZN2at6native27unrolled_elementwise_kernelIZZZNS0_49_GLOBAL__N__657f93f7_16_TensorCompare_cu_71e06f4e20isneginf_kernel_implERNS_18TensorIteratorBaseEENKUlvE_clEvENKUlvE1_clEvEUlN3c104HalfEE_St5arrayIPcLm2EELi4E23TrivialOffsetCalculatorILi1EjESE_NS0_6memory15LoadWithoutCastENSF_16StoreWithoutCastEEEviT_T0_T2_T3_T4_T5_:
        /* <DEDUP_REMOVED lines=18> */
[----:B------:R-:W2:Y:S07]  /*0120*/  @!P0 LDG.E.U16 R6, desc[UR4][R16.64] ;  /* 0x0000000410068981 */ /* 0x000eae000c1e1500 */
[----:B------:R-:W0:Y:S01]  /*0130*/  @!P3 LDC.64 R8, c[0x0][0x220] ;  /* 0x00008800ff08bb82 */ /* 0x000e220000000a00 */
[----:B------:R-:W-:Y:S01]  /*0140*/  @!P3 IMAD R21, R0, 0x200, R15 ;  /* 0x000002000015b824 */ /* 0x000fe200078e020f */
[----:B------:R-:W-:Y:S01]  /*0150*/  @!P3 IADD3 R15, R15, 0x80, RZ ;  /* 0x000000800f0fb810 */ /* 0x000fe20007ffe0ff */
[----:B-1----:R-:W-:Y:S01]  /*0160*/  @!P1 IMAD.WIDE.U32 R12, R19, 0x2, R10 ;  /* 0x00000002130c9825 */ /* 0x002fe200078e000a */
[----:B------:R-:W-:-:S02]  /*0170*/  PRMT R11, RZ, 0x7610, R11 ;  /* 0x00007610ff0b7816 */ /* 0x000fc4000000000b */
[----:B------:R-:W-:Y:S02]  /*0180*/  PRMT R10, RZ, 0x7610, R10 ;  /* 0x00007610ff0a7816 */ /* 0x000fe4000000000a */
[----:B------:R-:W-:Y:S02]  /*0190*/  ISETP.GE.AND P2, PT, R15, R2, PT ;  /* 0x000000020f00720c */ /* 0x000fe40003f46270 */
[----:B------:R1:W3:Y:S11]  /*01a0*/  @!P1 LDG.E.U16 R11, desc[UR4][R12.64] ;  /* 0x000000040c0b9981 */ /* 0x0002f6000c1e1500 */
[----:B------:R-:W4:Y:S01]  /*01b0*/  @!P2 LDC.64 R18, c[0x0][0x220] ;  /* 0x00008800ff12ab82 */ /* 0x000f220000000a00 */
[----:B0-----:R-:W-:-:S05]  /*01c0*/  @!P3 IMAD.WIDE.U32 R20, R21, 0x2, R8 ;  /* 0x000000021514b825 */ /* 0x001fca00078e0008 */
[----:B------:R-:W3:Y:S01]  /*01d0*/  @!P3 LDG.E.U16 R10, desc[UR4][R20.64] ;  /* 0x00000004140ab981 */ /* 0x000ee2000c1e1500 */
[----:B------:R-:W-:-:S04]  /*01e0*/  @!P2 IMAD R9, R0, 0x200, R15 ;  /* 0x000002000009a824 */ /* 0x000fc800078e020f */
[----:B----4-:R-:W-:Y:S02]  /*01f0*/  @!P2 IMAD.WIDE.U32 R18, R9, 0x2, R18 ;  /* 0x000000020912a825 */ /* 0x010fe400078e0012 */
[----:B------:R-:W0:Y:S01]  /*0200*/  @!P0 LDC.64 R8, c[0x0][0x218] ;  /* 0x00008600ff088b82 */ /* 0x000e220000000a00 */
[----:B------:R-:W-:Y:S01]  /*0210*/  PRMT R14, RZ, 0x7610, R14 ;  /* 0x00007610ff0e7816 */ /* 0x000fe2000000000e */
[--C-:B-1----:R-:W-:Y:S02]  /*0220*/  @!P0 IMAD R13, R0, 0x200, R7.reuse ;  /* 0x00000200000d8824 */ /* 0x102fe400078e0207 */
[----:B------:R-:W-:-:S03]  /*0230*/  IMAD.MOV.U32 R15, RZ, RZ, R7 ;  /* 0x000000ffff0f7224 */ /* 0x000fc600078e0007 */
[----:B------:R1:W5:Y:S01]  /*0240*/  @!P2 LDG.E.U16 R14, desc[UR4][R18.64] ;  /* 0x00000004120ea981 */ /* 0x000362000c1e1500 */
[C---:B------:R-:W-:Y:S01]  /*0250*/  VIADD R23, R15.reuse, 0x80 ;  /* 0x000000800f177836 */ /* 0x040fe20000000000 */
[C---:B------:R-:W-:Y:S01]  /*0260*/  IADD3 R17, R15.reuse, 0x100, RZ ;  /* 0x000001000f117810 */ /* 0x040fe20007ffe0ff */
[----:B------:R-:W-:-:S03]  /*0270*/  VIADD R7, R15, 0x180 ;  /* 0x000001800f077836 */ /* 0x000fc60000000000 */
[-C--:B------:R-:W-:Y:S02]  /*0280*/  ISETP.GE.AND P4, PT, R23, R2.reuse, PT ;  /* 0x000000021700720c */ /* 0x080fe40003f86270 */
[----:B------:R-:W-:Y:S02]  /*0290*/  ISETP.GE.AND P3, PT, R17, R2, PT ;  /* 0x000000021100720c */ /* 0x000fe40003f66270 */
[----:B0-----:R-:W-:-:S05]  /*02a0*/  @!P0 IADD3 R8, P2, R13, R8, RZ ;  /* 0x000000080d088210 */ /* 0x001fca0007f5e0ff */
[----:B------:R-:W-:Y:S02]  /*02b0*/  @!P0 IMAD.X R9, RZ, RZ, R9, P2 ;  /* 0x000000ffff098224 */ /* 0x000fe400010e0609 */
[----:B------:R-:W-:-:S05]  /*02c0*/  @!P0 IMAD.MOV.U32 R15, RZ, RZ, R23 ;  /* 0x000000ffff0f8224 */ /* 0x000fca00078e0017 */
[-C--:B------:R-:W-:Y:S01]  /*02d0*/  ISETP.GE.AND P2, PT, R15, R2.reuse, PT ;  /* 0x000000020f00720c */ /* 0x080fe20003f46270 */
[----:B------:R-:W-:Y:S01]  /*02e0*/  BSSY B0, `(.L_x_17098) ;  /* 0x0000019000007945 */ /* 0x000fe20003800000 */
[----:B------:R-:W-:Y:S01]  /*02f0*/  ISETP.GE.AND P1, PT, R7, R2, PT ;  /* 0x000000020700720c */ /* 0x000fe20003f26270 */
[----:B--2---:R-:W-:-:S05]  /*0300*/  @!P0 HADD2.F32 R6, -RZ, R6.H0_H0 ;  /* 0x20000006ff068230 */ /* 0x004fca0000004100 */
[----:B------:R-:W-:-:S04]  /*0310*/  @!P0 FSETP.NEU.FTZ.AND P5, PT, R6, -INF , PT ;  /* 0xff8000000600880b */ /* 0x000fc80003fbd000 */
[----:B------:R-:W-:-:S05]  /*0320*/  @!P0 SEL R5, RZ, 0x1, P5 ;  /* 0x00000001ff058807 */ /* 0x000fca0002800000 */
[----:B------:R1:W-:Y:S01]  /*0330*/  @!P0 STG.E.U8 desc[UR4][R8.64], R5 ;  /* 0x0000000508008986 */ /* 0x0003e2000c101104 */
[----:B---3--:R-:W-:-:S05]  /*0340*/  @!P4 HADD2.F32 R11, -RZ, R11.H0_H0 ;  /* 0x2000000bff0bc230 */ /* 0x008fca0000004100 */
[----:B------:R-:W-:Y:S01]  /*0350*/  @!P4 FSETP.NEU.FTZ.AND P5, PT, R11, -INF , PT ;  /* 0xff8000000b00c80b */ /* 0x000fe20003fbd000 */
[----:B------:R-:W-:-:S03]  /*0360*/  @!P3 HADD2.F32 R10, -RZ, R10.H0_H0 ;  /* 0x2000000aff0ab230 */ /* 0x000fc60000004100 */
[----:B------:R-:W-:Y:S02]  /*0370*/  @!P4 SEL R3, RZ, 0x1, P5 ;  /* 0x00000001ff03c807 */ /* 0x000fe40002800000 */
[----:B------:R-:W-:-:S04]  /*0380*/  @!P3 FSETP.NEU.FTZ.AND P6, PT, R10, -INF , PT ;  /* 0xff8000000a00b80b */ /* 0x000fc80003fdd000 */
[----:B------:R-:W-:Y:S01]  /*0390*/  @!P3 SEL R4, RZ, 0x1, P6 ;  /* 0x00000001ff04b807 */ /* 0x000fe20003000000 */
[----:B-1----:R-:W-:Y:S08]  /*03a0*/  @P2 BRA `(.L_x_17099) ;  /* 0x0000000000302947 */ /* 0x002ff00003800000 */
        /* <DEDUP_REMOVED lines=12> */
.L_x_17099:
[----:B------:R-:W-:Y:S05]  /*0470*/  BSYNC B0 ;  /* 0x0000000000007941 */ /* 0x000fea0003800000 */
.L_x_17098:
[----:B------:R-:W-:Y:S01]  /*0480*/  ISETP.GE.AND P0, PT, R15, R2, PT ;  /* 0x000000020f00720c */ /* 0x000fe20003f06270 */
[----:B-----5:R-:W-:-:S12]  /*0490*/  @!P1 HADD2.F32 R14, -RZ, R14.H0_H0 ;  /* 0x2000000eff0e9230 */ /* 0x020fd80000004100 */
[----:B------:R-:W-:Y:S05]  /*04a0*/  @P0 EXIT ;  /* 0x000000000000094d */ /* 0x000fea0003800000 */
[----:B------:R-:W-:Y:S01]  /*04b0*/  IMAD R0, R0, 0x200, R15 ;  /* 0x0000020000007824 */ /* 0x000fe200078e020f */
[----:B------:R-:W-:Y:S01]  /*04c0*/  ULDC.64 UR6, c[0x0][0x218] ;  /* 0x0000860000067ab9 */ /* 0x000fe20000000a00 */
[----:B------:R-:W-:-:S03]  /*04d0*/  @!P1 FSETP.NEU.FTZ.AND P0, PT, R14, -INF , PT ;  /* 0xff8000000e00980b */ /* 0x000fc60003f1d000 */
[----:B------:R-:W-:Y:S02]  /*04e0*/  IADD3 R2, P2, R0, UR6, RZ ;  /* 0x0000000600027c10 */ /* 0x000fe4000ff5e0ff */
[----:B------:R-:W-:-:S03]  /*04f0*/  @!P1 SEL R5, RZ, 0x1, P0 ;  /* 0x00000001ff059807 */ /* 0x000fc60000000000 */
[----:B0-----:R-:W-:-:S05]  /*0500*/  IMAD.X R3, RZ, RZ, UR7, P2 ;  /* 0x00000007ff037e24 */ /* 0x001fca00090e06ff */
[----:B------:R-:W-:Y:S01]  /*0510*/  STG.E.U8 desc[UR4][R2.64], R5 ;  /* 0x0000000502007986 */ /* 0x000fe2000c101104 */
[----:B------:R-:W-:Y:S05]  /*0520*/  EXIT ;  /* 0x000000000000794d */ /* 0x000fea0003800000 */
.L_x_17100:
        /* <DEDUP_REMOVED lines=13> */
.L_x_44511:


//--------------------- .text._ZN2at6native29vectorized_elementwise_kernelILi2EZZZNS0_49_GLOBAL__N__657f93f7_16_TensorCompare_cu_71e06f4e20isneginf_kernel_implERNS_18TensorIteratorBaseEENKUlvE_clEvENKUlvE1_clEvEUlN3c104HalfEE_St5arrayIPcLm2EEEEviT0_T1_ --------------------------
	.section	.text._ZN2at6native29vectorized_elementwise_kernelILi2EZZZNS0_49_GLOBAL__N__657f93f7_16_TensorCompare_cu_71e06f4e20isneginf_kernel_implERNS_18TensorIteratorBaseEENKUlvE_clEvENKUlvE1_clEvEUlN3c104HalfEE_St5arrayIPcLm2EEEEviT0_T1_,"ax",@progbits
	.align	128
        .global         _ZN2at6native29vectorized_elementwise_kernelILi2EZZZNS0_49_GLOBAL__N__657f93f7_16_TensorCompare_cu_71e06f4e20isneginf_kernel_implERNS_18TensorIteratorBaseEENKUlvE_clEvENKUlvE1_clEvEUlN3c104HalfEE_St5arrayIPcLm2EEEEviT0_T1_
        .type           _ZN2at6native29vectorized_elementwise_kernelILi2EZZZNS0_49_GLOBAL__N__657f93f7_16_TensorCompare_cu_71e06f4e20isneginf_kernel_implERNS_18TensorIteratorBaseEENKUlvE_clEvENKUlvE1_clEvEUlN3c104HalfEE_St5arrayIPcLm2EEEEviT0_T1_,@function
        .size           _ZN2at6native29vectorized_elementwise_kernelILi2EZZZNS0_49_GLOBAL__N__657f93f7_16_TensorCompare_cu_71e06f4e20isneginf_kernel_implERNS_18TensorIteratorBaseEENKUlvE_clEvENKUlvE1_clEvEUlN3c104HalfEE_St5arrayIPcLm2EEEEviT0_T1_,(.L_x_44512 - _ZN2at6native29vectorized_elementwise_kernelILi2EZZZNS0_49_GLOBAL__N__657f93f7_16_TensorCompare_cu_71e06f4e20isneginf_kernel_implERNS_18TensorIteratorBaseEENKUlvE_clEvENKUlvE1_clEvEUlN3c104HalfEE_St5arrayIPcLm2EEEEviT0_T1_)
        .other          _ZN2at6native29vectorized_elementwise_kernelILi2EZZZNS0_49_GLOBAL__N__657f93f7_16_TensorCompare_cu_71e06f4e20isneginf_kernel_implERNS_18TensorIteratorBaseEENKUlvE_clEvENKUlvE1_clEvEUlN3c104HalfEE_St5arrayIPcLm2EEEEviT0_T1_,@"STO_CUDA_ENTRY STV_DEFAULT"
_ZN2at6native29vectorized_elementwise_kernelILi2EZZZNS0_49_GLOBAL__N__657f93f7_16_TensorCompare_cu_71e06f4e20isneginf_kernel_implERNS_18TensorIteratorBaseEENKUlvE_clEvENKUlvE1_clEvEUlN3c104HalfEE_St5arrayIPcLm2EEEEviT0_T1_:
.text._ZN2at6native29vectorized_elementwise_kernelILi2EZZZNS0_49_GLOBAL__N__657f93f7_16_TensorCompare_cu_71e06f4e20isneginf_kernel_implERNS_18TensorIteratorBaseEENKUlvE_clEvENKUlvE1_clEvEUlN3c104HalfEE_St5arrayIPcLm2EEEEviT0_T1_:
        /* <DEDUP_REMOVED lines=19> */
[----:B------:R-:W-:-:S04]  /*0130*/  IMAD.WIDE R2, R11, 0x2, R2 ;  /* 0x000000020b027825 */ /* 0x000fc800078e0202 */
[--C-:B--2---:R-:W-:Y:S02]  /*0140*/  HADD2.F32 R0, -RZ, R6.reuse.H0_H0 ;  /* 0x20000006ff007230 */ /* 0x104fe40000004100 */
[----:B------:R-:W-:Y:S02]  /*0150*/  HADD2.F32 R6, -RZ, R6.H1_H1 ;  /* 0x30000006ff067230 */ /* 0x000fe40000004100 */
[--C-:B---3--:R-:W-:Y:S01]  /*0160*/  HADD2.F32 R7, -RZ, R8.reuse.H0_H0 ;  /* 0x20000008ff077230 */ /* 0x108fe20000004100 */
[----:B------:R-:W-:Y:S01]  /*0170*/  FSETP.NEU.FTZ.AND P6, PT, R0, -INF , PT ;  /* 0xff8000000000780b */ /* 0x000fe20003fdd000 */
[----:B------:R-:W-:Y:S01]  /*0180*/  HADD2.F32 R0, -RZ, R8.H1_H1 ;  /* 0x30000008ff007230 */ /* 0x000fe20000004100 */
[----:B------:R-:W-:Y:S01]  /*0190*/  FSETP.NEU.FTZ.AND P5, PT, R6, -INF , PT ;  /* 0xff8000000600780b */ /* 0x000fe20003fbd000 */
[--C-:B----4-:R-:W-:Y:S01]  /*01a0*/  HADD2.F32 R6, -RZ, R9.reuse.H0_H0 ;  /* 0x20000009ff067230 */ /* 0x110fe20000004100 */
[----:B------:R-:W-:Y:S01]  /*01b0*/  FSETP.NEU.FTZ.AND P4, PT, R7, -INF , PT ;  /* 0xff8000000700780b */ /* 0x000fe20003f9d000 */
[----:B0-----:R-:W-:Y:S01]  /*01c0*/  HADD2.F32 R4, -RZ, R9.H1_H1 ;  /* 0x30000009ff047230 */ /* 0x001fe20000004100 */
[----:B------:R-:W-:Y:S01]  /*01d0*/  FSETP.NEU.FTZ.AND P3, PT, R0, -INF , PT ;  /* 0xff8000000000780b */ /* 0x000fe20003f7d000 */
[--C-:B-----5:R-:W-:Y:S01]  /*01e0*/  HADD2.F32 R7, -RZ, R10.reuse.H0_H0 ;  /* 0x2000000aff077230 */ /* 0x120fe20000004100 */
[----:B------:R-:W-:Y:S01]  /*01f0*/  SEL R0, RZ, 0x1, P6 ;  /* 0x00000001ff007807 */ /* 0x000fe20003000000 */
[----:B------:R-:W-:Y:S01]  /*0200*/  HADD2.F32 R5, -RZ, R10.H1_H1 ;  /* 0x3000000aff057230 */ /* 0x000fe20000004100 */
[----:B------:R-:W-:-:S02]  /*0210*/  FSETP.NEU.FTZ.AND P2, PT, R6, -INF , PT ;  /* 0xff8000000600780b */ /* 0x000fc40003f5d000 */
[----:B------:R-:W-:Y:S02]  /*0220*/  FSETP.NEU.FTZ.AND P1, PT, R4, -INF , PT ;  /* 0xff8000000400780b */ /* 0x000fe40003f3d000 */
        /* <DEDUP_REMOVED lines=18> */
.L_x_17101:
        /* <DEDUP_REMOVED lines=69> */
[----:B------:R-:W-:Y:S04]  /*07a0*/  BSSY B0, `(.L_x_17102) ;  /* 0x0000053000007945 */ /* 0x000fe80003800000 */
[----:B------:R-:W-:Y:S01]  /*07b0*/  BSSY B1, `(.L_x_17103) ;  /* 0x000004a000017945 */ /* 0x000fe20003800000 */
[----:B--2---:R-:W-:-:S05]  /*07c0*/  @!P0 HADD2.F32 R20, -RZ, R20.H0_H0 ;  /* 0x20000014ff148230 */ /* 0x004fca0000004100 */
[----:B------:R-:W-:-:S04]  /*07d0*/  @!P0 FSETP.NEU.FTZ.AND P3, PT, R20, -INF , PT ;  /* 0xff8000001400880b */ /* 0x000fc80003f7d000 */
[----:B------:R-:W-:Y:S02]  /*07e0*/  @!P0 SEL R11, RZ, 0x1, P3 ;  /* 0x00000001ff0b8807 */ /* 0x000fe40001800000 */
[-C--:B------:R-:W-:Y:S01]  /*07f0*/  ISETP.GE.AND P3, PT, R15, R2.reuse, PT ;  /* 0x000000020f00720c */ /* 0x080fe20003f66270 */
[----:B------:R-:W-:Y:S02]  /*0800*/  VIADD R15, R3, 0x300 ;  /* 0x00000300030f7836 */ /* 0x000fe40000000000 */
[----:B------:R0:W-:Y:S03]  /*0810*/  @!P0 STG.E.U8 desc[UR4][R12.64], R11 ;  /* 0x0000000b0c008986 */ /* 0x0001e6000c101104 */
[----:B------:R-:W-:Y:S01]  /*0820*/  ISETP.GE.AND P4, PT, R15, R2, PT ;  /* 0x000000020f00720c */ /* 0x000fe20003f86270 */
[----:B------:R-:W-:Y:S02]  /*0830*/  VIADD R15, R3, 0x380 ;  /* 0x00000380030f7836 */ /* 0x000fe40000000000 */
[----:B------:R-:W-:-:S02]  /*0840*/  @!P0 IMAD.MOV.U32 R3, RZ, RZ, R17 ;  /* 0x000000ffff038224 */ /* 0x000fc400078e0011 */
[----:B-----5:R-:W-:-:S05]  /*0850*/  @!P5 HADD2.F32 R21, -RZ, R21.H0_H0 ;  /* 0x20000015ff15d230 */ /* 0x020fca0000004100 */
[----:B------:R-:W-:-:S04]  /*0860*/  @!P5 FSETP.NEU.FTZ.AND P6, PT, R21, -INF , PT ;  /* 0xff8000001500d80b */ /* 0x000fc80003fdd000 */
[----:B------:R-:W-:Y:S02]  /*0870*/  @!P5 SEL R4, RZ, 0x1, P6 ;  /* 0x00000001ff04d807 */ /* 0x000fe40003000000 */
[-C--:B------:R-:W-:Y:S01]  /*0880*/  ISETP.GE.AND P5, PT, R17, R2.reuse, PT ;  /* 0x000000021100720c */ /* 0x080fe20003fa6270 */
[----:B------:R-:W-:Y:S01]  /*0890*/  @!P1 HADD2.F32 R24, -RZ, R24.H0_H0 ;  /* 0x20000018ff189230 */ /* 0x000fe20000004100 */
[----:B------:R-:W-:-:S04]  /*08a0*/  ISETP.GE.AND P6, PT, R15, R2, PT ;  /* 0x000000020f00720c */ /* 0x000fc80003fc6270 */
[----:B------:R-:W-:-:S04]  /*08b0*/  @!P1 FSETP.NEU.FTZ.AND P0, PT, R24, -INF , PT ;  /* 0xff8000001800980b */ /* 0x000fc80003f1d000 */
[----:B------:R-:W-:Y:S01]  /*08c0*/  @!P1 SEL R5, RZ, 0x1, P0 ;  /* 0x00000001ff059807 */ /* 0x000fe20000000000 */
[----:B----4-:R-:W-:-:S05]  /*08d0*/  @!P3 HADD2.F32 R26, -RZ, R26.H0_H0 ;  /* 0x2000001aff1ab230 */ /* 0x010fca0000004100 */
[----:B------:R-:W-:Y:S01]  /*08e0*/  @!P3 FSETP.NEU.FTZ.AND P0, PT, R26, -INF , PT ;  /* 0xff8000001a00b80b */ /* 0x000fe20003f1d000 */
[----:B------:R-:W-:-:S03]  /*08f0*/  @!P2 HADD2.F32 R25, -RZ, R25.H0_H0 ;  /* 0x20000019ff19a230 */ /* 0x000fc60000004100 */
[----:B------:R-:W-:Y:S02]  /*0900*/  @!P3 SEL R7, RZ, 0x1, P0 ;  /* 0x00000001ff07b807 */ /* 0x000fe40000000000 */
[----:B------:R-:W-:Y:S02]  /*0910*/  ISETP.GE.AND P3, PT, R3, R2, PT ;  /* 0x000000020300720c */ /* 0x000fe40003f66270 */
[----:B------:R-:W-:-:S04]  /*0920*/  @!P2 FSETP.NEU.FTZ.AND P1, PT, R25, -INF , PT ;  /* 0xff8000001900a80b */ /* 0x000fc80003f3d000 */
[----:B------:R-:W-:Y:S01]  /*0930*/  @!P2 SEL R6, RZ, 0x1, P1 ;  /* 0x00000001ff06a807 */ /* 0x000fe20000800000 */
[----:B------:R-:W-:Y:S02]  /*0940*/  @!P6 HADD2.F32 R27, -RZ, R27.H0_H0 ;  /* 0x2000001bff1be230 */ /* 0x000fe40000004100 */
[----:B---3--:R-:W-:Y:S02]  /*0950*/  @!P5 HADD2.F32 R23, -RZ, R23.H0_H0 ;  /* 0x20000017ff17d230 */ /* 0x008fe40000004100 */
[----:B------:R-:W-:-:S03]  /*0960*/  @!P4 HADD2.F32 R22, -RZ, R22.H0_H0 ;  /* 0x20000016ff16c230 */ /* 0x000fc60000004100 */
        /* <DEDUP_REMOVED lines=21> */
.L_x_17104:
        /* <DEDUP_REMOVED lines=8> */
.L_x_17105:
        /* <DEDUP_REMOVED lines=8> */
.L_x_17106:
        /* <DEDUP_REMOVED lines=9> */
.L_x_17107:
[----:B------:R-:W-:Y:S05]  /*0c50*/  BSYNC B1 ;  /* 0x0000000000017941 */ /* 0x000fea0003800000 */
.L_x_17103:
[----:B------:R-:W-:-:S13]  /*0c60*/  ISETP.GE.AND P0, PT, R3, R2, PT ;  /* 0x000000020300720c */ /* 0x000fda0003f06270 */
[----:B--2---:R-:W2:Y:S01]  /*0c70*/  @!P0 LDC.64 R6, c[0x0][0x218] ;  /* 0x00008600ff068b82 */ /* 0x004ea20000000a00 */
[----:B-1----:R-:W-:Y:S02]  /*0c80*/  @!P0 IMAD.IADD R5, R0, 0x1, R3 ;  /* 0x0000000100058824 */ /* 0x002fe400078e0203 */
[----:B------:R-:W-:-:S03]  /*0c90*/  @!P0 VIADD R3, R3, 0x80 ;  /* 0x0000008003038836 */ /* 0x000fc60000000000 */
[----:B--2---:R-:W-:-:S05]  /*0ca0*/  @!P0 IADD3 R4, P1, R5, R6, RZ ;  /* 0x0000000605048210 */ /* 0x004fca0007f3e0ff */
[----:B------:R-:W-:-:S05]  /*0cb0*/  @!P0 IMAD.X R5, RZ, RZ, R7, P1 ;  /* 0x000000ffff058224 */ /* 0x000fca00008e0607 */
[----:B------:R2:W-:Y:S03]  /*0cc0*/  @!P0 STG.E.U8 desc[UR4][R4.64], R9 ;  /* 0x0000000904008986 */ /* 0x0005e6000c101104 */
.L_x_17108:
[----:B------:R-:W-:Y:S05]  /*0cd0*/  BSYNC B0 ;  /* 0x0000000000007941 */ /* 0x000fea0003800000 */
.L_x_17102:
        /* <DEDUP_REMOVED lines=9> */
.L_x_17109:
        /* <DEDUP_REMOVED lines=9> */
.L_x_44512:


//--------------------- .text._ZN2at6native29vectorized_elementwise_kernelILi4EZZZNS0_49_GLOBAL__N__657f93f7_16_TensorCompare_cu_71e06f4e20isneginf_kernel_implERNS_18TensorIteratorBaseEENKUlvE_clEvENKUlvE1_clEvEUlN3c104HalfEE_St5arrayIPcLm2EEEEviT0_T1_ --------------------------
	.section	.text._ZN2at6native29vectorized_elementwise_kernelILi4EZZZNS0_49_GLOBAL__N__657f93f7_16_TensorCompare_cu_71e06f4e20isneginf_kernel_implERNS_18TensorIteratorBaseEENKUlvE_clEvENKUlvE1_clEvEUlN3c104HalfEE_St5arrayIPcLm2EEEEviT0_T1_,"ax",@progbits
	.align	128
        .global         _ZN2at6native29vectorized_elementwise_kernelILi4EZZZNS0_49_GLOBAL__N__657f93f7_16_TensorCompare_cu_71e06f4e20isneginf_kernel_implERNS_18TensorIteratorBaseEENKUlvE_clEvENKUlvE1_clEvEUlN3c104HalfEE_St5arrayIPcLm2EEEEviT0_T1_
        .type           _ZN2at6native29vectorized_elementwise_kernelILi4EZZZNS0_49_GLOBAL__N__657f93f7_16_TensorCompare_cu_71e06f4e20isneginf_kernel_implERNS_18TensorIteratorBaseEENKUlvE_clEvENKUlvE1_clEvEUlN3c104HalfEE_St5arrayIPcLm2EEEEviT0_T1_,@function
        .size           _ZN2at6native29vectorized_elementwise_kernelILi4EZZZNS0_49_GLOBAL__N__657f93f7_16_TensorCompare_cu_71e06f4e20isneginf_kernel_implERNS_18TensorIteratorBaseEENKUlvE_clEvENKUlvE1_clEvEUlN3c104HalfEE_St5arrayIPcLm2EEEEviT0_T1_,(.L_x_44513 - _ZN2at6native29vectorized_elementwise_kernelILi4EZZZNS0_49_GLOBAL__N__657f93f7_16_TensorCompare_cu_71e06f4e20isneginf_kernel_implERNS_18TensorIteratorBaseEENKUlvE_clEvENKUlvE1_clEvEUlN3c104HalfEE_St5arrayIPcLm2EEEEviT0_T1_)
        .other          _ZN2at6native29vectorized_elementwise_kernelILi4EZZZNS0_49_GLOBAL__N__657f93f7_16_TensorCompare_cu_71e06f4e20isneginf_kernel_implERNS_18TensorIteratorBaseEENKUlvE_clEvENKUlvE1_clEvEUlN3c104HalfEE_St5arrayIPcLm2EEEEviT0_T1_,@"STO_CUDA_ENTRY STV_DEFAULT"
_ZN2at6native29vectorized_elementwise_kernelILi4EZZZNS0_49_GLOBAL__N__657f93f7_16_TensorCompare_cu_71e06f4e20isneginf_kernel_implERNS_18TensorIteratorBaseEENKUlvE_clEvENKUlvE1_clEvEUlN3c104HalfEE_St5arrayIPcLm2EEEEviT0_T1_:
.text._ZN2at6native29vectorized_elementwise_kernelILi4EZZZNS0_49_GLOBAL__N__657f93f7_16_TensorCompare_cu_71e06f4e20isneginf_kernel_implERNS_18TensorIteratorBaseEENKUlvE_clEvENKUlvE1_clEvEUlN3c104HalfEE_St5arrayIPcLm2EEEEviT0_T1_:
        /* <DEDUP_REMOVED lines=15> */
[----:B--2---:R-:W-:Y:S02]  /*00f0*/  HADD2.F32 R9, -RZ, R11.H0_H0 ;  /* 0x2000000bff097230 */ /* 0x004fe40000004100 */
[--C-:B------:R-:W-:Y:S02]  /*0100*/  HADD2.F32 R3, -RZ, R10.reuse.H0_H0 ;  /* 0x2000000aff037230 */ /* 0x100fe40000004100 */
[----:B------:R-:W-:Y:S01]  /*0110*/  HADD2.F32 R8, -RZ, R10.H1_H1 ;  /* 0x3000000aff087230 */ /* 0x000fe20000004100 */
[----:B------:R-:W-:Y:S01]  /*0120*/  FSETP.NEU.FTZ.AND P0, PT, R9, -INF , PT ;  /* 0xff8000000900780b */ /* 0x000fe20003f1d000 */
[--C-:B---3--:R-:W-:Y:S01]  /*0130*/  HADD2.F32 R10, -RZ, R4.reuse.H0_H0 ;  /* 0x20000004ff0a7230 */ /* 0x108fe20000004100 */
[----:B------:R-:W-:Y:S01]  /*0140*/  FSETP.NEU.FTZ.AND P1, PT, R3, -INF , PT ;  /* 0xff8000000300780b */ /* 0x000fe20003f3d000 */
[----:B------:R-:W-:Y:S01]  /*0150*/  HADD2.F32 R9, -RZ, R4.H1_H1 ;  /* 0x30000004ff097230 */ /* 0x000fe20000004100 */
[----:B------:R-:W-:Y:S01]  /*0160*/  FSETP.NEU.FTZ.AND P2, PT, R8, -INF , PT ;  /* 0xff8000000800780b */ /* 0x000fe20003f5d000 */
[----:B------:R-:W-:Y:S01]  /*0170*/  HADD2.F32 R6, -RZ, R5.H0_H0 ;  /* 0x20000005ff067230 */ /* 0x000fe20000004100 */
[----:B------:R-:W-:Y:S01]  /*0180*/  SEL R3, RZ, 0x1, P1 ;  /* 0x00000001ff037807 */ /* 0x000fe20000800000 */
[----:B------:R-:W-:Y:S01]  /*0190*/  HADD2.F32 R8, -RZ, R11.H1_H1 ;  /* 0x3000000bff087230 */ /* 0x000fe20000004100 */
[----:B------:R-:W-:Y:S01]  /*01a0*/  SEL R4, RZ, 0x1, P2 ;  /* 0x00000001ff047807 */ /* 0x000fe20001000000 */
[----:B------:R-:W-:Y:S01]  /*01b0*/  HADD2.F32 R5, -RZ, R5.H1_H1 ;  /* 0x30000005ff057230 */ /* 0x000fe20000004100 */
[----:B------:R-:W-:-:S02]  /*01c0*/  FSETP.NEU.FTZ.AND P3, PT, R10, -INF , PT ;  /* 0xff8000000a00780b */ /* 0x000fc40003f7d000 */
[----:B------:R-:W-:Y:S02]  /*01d0*/  FSETP.NEU.FTZ.AND P2, PT, R9, -INF , PT ;  /* 0xff8000000900780b */ /* 0x000fe40003f5d000 */
[----:B------:R-:W-:Y:S02]  /*01e0*/  PRMT R7, R4, 0x7604, R3 ;  /* 0x0000760404077816 */ /* 0x000fe40000000003 */
[----:B------:R-:W-:Y:S02]  /*01f0*/  SEL R3, RZ, 0x1, P3 ;  /* 0x00000001ff037807 */ /* 0x000fe40001800000 */
[----:B------:R-:W-:Y:S02]  /*0200*/  SEL R4, RZ, 0x1, P2 ;  /* 0x00000001ff047807 */ /* 0x000fe40001000000 */
[----:B------:R-:W-:Y:S02]  /*0210*/  FSETP.NEU.FTZ.AND P2, PT, R6, -INF , PT ;  /* 0xff8000000600780b */ /* 0x000fe40003f5d000 */
[----:B------:R-:W-:-:S02]  /*0220*/  PRMT R6, R4, 0x7604, R3 ;  /* 0x0000760404067816 */ /* 0x000fc40000000003 */
[----:B------:R-:W-:Y:S02]  /*0230*/  IADD3 R4, P3, R0, UR6, RZ ;  /* 0x0000000600047c10 */ /* 0x000fe4000ff7e0ff */
[----:B------:R-:W-:Y:S02]  /*0240*/  SEL R0, RZ, 0x1, P0 ;  /* 0x00000001ff007807 */ /* 0x000fe40000000000 */
[----:B------:R-:W-:Y:S02]  /*0250*/  SEL R3, RZ, 0x1, P2 ;  /* 0x00000001ff037807 */ /* 0x000fe40001000000 */
[----:B------:R-:W-:Y:S02]  /*0260*/  FSETP.NEU.FTZ.AND P1, PT, R8, -INF , PT ;  /* 0xff8000000800780b */ /* 0x000fe40003f3d000 */
[----:B------:R-:W-:Y:S01]  /*0270*/  FSETP.NEU.FTZ.AND P0, PT, R5, -INF , PT ;  /* 0xff8000000500780b */ /* 0x000fe20003f1d000 */
[----:B------:R-:W-:Y:S01]  /*0280*/  IMAD.X R5, RZ, RZ, UR7, P3 ;  /* 0x00000007ff057e24 */ /* 0x000fe200098e06ff */
[----:B------:R-:W-:-:S02]  /*0290*/  PRMT R7, R0, 0x7054, R7 ;  /* 0x0000705400077816 */ /* 0x000fc40000000007 */
[----:B------:R-:W-:Y:S01]  /*02a0*/  PRMT R9, R3, 0x7054, R6 ;  /* 0x0000705403097816 */ /* 0x000fe20000000006 */
[----:B------:R-:W-:Y:S01]  /*02b0*/  IMAD.WIDE R2, R2, 0x4, R4 ;  /* 0x0000000402027825 */ /* 0x000fe200078e0204 */
[----:B------:R-:W-:Y:S02]  /*02c0*/  SEL R0, RZ, 0x1, P1 ;  /* 0x00000001ff007807 */ /* 0x000fe40000800000 */
[----:B------:R-:W-:Y:S02]  /*02d0*/  SEL R6, RZ, 0x1, P0 ;  /* 0x00000001ff067807 */ /* 0x000fe40000000000 */
[----:B------:R-:W-:Y:S02]  /*02e0*/  PRMT R7, R0, 0x654, R7 ;  /* 0x0000065400077816 */ /* 0x000fe40000000007 */
[----:B------:R-:W-:-:S03]  /*02f0*/  PRMT R9, R6, 0x654, R9 ;  /* 0x0000065406097816 */ /* 0x000fc60000000009 */
[----:B------:R-:W-:Y:S04]  /*0300*/  STG.E desc[UR4][R2.64], R7 ;  /* 0x0000000702007986 */ /* 0x000fe8000c101904 */
[----:B------:R-:W-:Y:S01]  /*0310*/  STG.E desc[UR4][R2.64+0x200], R9 ;  /* 0x0002000902007986 */ /* 0x000fe2000c101904 */
[----:B------:R-:W-:Y:S05]  /*0320*/  EXIT ;  /* 0x000000000000794d */ /* 0x000fea0003800000 */
.L_x_17110:
        /* <DEDUP_REMOVED lines=119> */
.L_x_17113:
        /* <DEDUP_REMOVED lines=8> */
.L_x_17114:
        /* <DEDUP_REMOVED lines=8> */
.L_x_17115:
        /* <DEDUP_REMOVED lines=9> */
.L_x_17116:
[----:B------:R-:W-:Y:S05]  /*0c30*/  BSYNC B1 ;  /* 0x0000000000017941 */ /* 0x000fea0003800000 */
.L_x_17112:
[----:B------:R-:W-:-:S13]  /*0c40*/  ISETP.GE.AND P0, PT, R3, R2, PT ;  /* 0x000000020300720c */ /* 0x000fda0003f06270 */
[----:B--2---:R-:W2:Y:S01]  /*0c50*/  @!P0 LDC.64 R6, c[0x0][0x218] ;  /* 0x00008600ff068b82 */ /* 0x004ea20000000a00 */
[----:B-1----:R-:W-:Y:S02]  /*0c60*/  @!P0 IMAD.IADD R5, R0, 0x1, R3 ;  /* 0x0000000100058824 */ /* 0x002fe400078e0203 */
[----:B------:R-:W-:-:S03]  /*0c70*/  @!P0 VIADD R3, R3, 0x80 ;  /* 0x0000008003038836 */ /* 0x000fc60000000000 */
[----:B--2---:R-:W-:-:S05]  /*0c80*/  @!P0 IADD3 R4, P1, R5, R6, RZ ;  /* 0x0000000605048210 */ /* 0x004fca0007f3e0ff */
[----:B------:R-:W-:-:S05]  /*0c90*/  @!P0 IMAD.X R5, RZ, RZ, R7, P1 ;  /* 0x000000ffff058224 */ /* 0x000fca00008e0607 */
[----:B------:R2:W-:Y:S03]  /*0ca0*/  @!P0 STG.E.U8 desc[UR4][R4.64], R9 ;  /* 0x0000000904008986 */ /* 0x0005e6000c101104 */
.L_x_17117:
[----:B------:R-:W-:Y:S05]  /*0cb0*/  BSYNC B0 ;  /* 0x0000000000007941 */ /* 0x000fea0003800000 */
.L_x_17111:
        /* <DEDUP_REMOVED lines=9> */
.L_x_17118:
        /* <DEDUP_REMOVED lines=11> */
.L_x_44513:


//--------------------- .text._ZN2at6native29vectorized_elementwise_kernelILi8EZZZNS0_49_GLOBAL__N__657f93f7_16_TensorCompare_cu_71e06f4e20isneginf_kernel_implERNS_18TensorIteratorBaseEENKUlvE_clEvENKUlvE1_clEvEUlN3c104HalfEE_St5arrayIPcLm2EEEEviT0_T1_ --------------------------
	.section	.text._ZN2at6native29vectorized_elementwise_kernelILi8EZZZNS0_49_GLOBAL__N__657f93f7_16_TensorCompare_cu_71e06f4e20isneginf_kernel_implERNS_18TensorIteratorBaseEENKUlvE_clEvENKUlvE1_clEvEUlN3c104HalfEE_St5arrayIPcLm2EEEEviT0_T1_,"ax",@progbits
	.align	128
        .global         _ZN2at6native29vectorized_elementwise_kernelILi8EZZZNS0_49_GLOBAL__N__657f93f7_16_TensorCompare_cu_71e06f4e20isneginf_kernel_implERNS_18TensorIteratorBaseEENKUlvE_clEvENKUlvE1_clEvEUlN3c104HalfEE_St5arrayIPcLm2EEEEviT0_T1_
        .type           _ZN2at6native29vectorized_elementwise_kernelILi8EZZZNS0_49_GLOBAL__N__657f93f7_16_TensorCompare_cu_71e06f4e20isneginf_kernel_implERNS_18TensorIteratorBaseEENKUlvE_clEvENKUlvE1_clEvEUlN3c104HalfEE_St5arrayIPcLm2EEEEviT0_T1_,@function
        .size           _ZN2at6native29vectorized_elementwise_kernelILi8EZZZNS0_49_GLOBAL__N__657f93f7_16_TensorCompare_cu_71e06f4e20isneginf_kernel_implERNS_18TensorIteratorBaseEENKUlvE_clEvENKUlvE1_clEvEUlN3c104HalfEE_St5arrayIPcLm2EEEEviT0_T1_,(.L_x_44514 - _ZN2at6native29vectorized_elementwise_kernelILi8EZZZNS0_49_GLOBAL__N__657f93f7_16_TensorCompare_cu_71e06f4e20isneginf_kernel_implERNS_18TensorIteratorBaseEENKUlvE_clEvENKUlvE1_clEvEUlN3c104HalfEE_St5arrayIPcLm2EEEEviT0_T1_)
        .other          _ZN2at6native29vectorized_elementwise_kernelILi8EZZZNS0_49_GLOBAL__N__657f93f7_16_TensorCompare_cu_71e06f4e20isneginf_kernel_implERNS_18TensorIteratorBaseEENKUlvE_clEvENKUlvE1_clEvEUlN3c104HalfEE_St5arrayIPcLm2EEEEviT0_T1_,@"STO_CUDA_ENTRY STV_DEFAULT"
_ZN2at6native29vectorized_elementwise_kernelILi8EZZZNS0_49_GLOBAL__N__657f93f7_16_TensorCompare_cu_71e06f4e20isneginf_kernel_implERNS_18TensorIteratorBaseEENKUlvE_clEvENKUlvE1_clEvEUlN3c104HalfEE_St5arrayIPcLm2EEEEviT0_T1_:
.text._ZN2at6native29vectorized_elementwise_kernelILi8EZZZNS0_49_GLOBAL__N__657f93f7_16_TensorCompare_cu_71e06f4e20isneginf_kernel_implERNS_18TensorIteratorBaseEENKUlvE_clEvENKUlvE1_clEvEUlN3c104HalfEE_St5arrayIPcLm2EEEEviT0_T1_:
        /* <DEDUP_REMOVED lines=14> */
[--C-:B--2---:R-:W-:Y:S02]  /*00e0*/  HADD2.F32 R11, -RZ, R7.reuse.H0_H0 ;  /* 0x20000007ff0b7230 */ /* 0x104fe40000004100 */
[----:B------:R-:W-:Y:S02]  /*00f0*/  HADD2.F32 R12, -RZ, R7.H1_H1 ;  /* 0x30000007ff0c7230 */ /* 0x000fe40000004100 */
[--C-:B------:R-:W-:Y:S01]  /*0100*/  HADD2.F32 R9, -RZ, R6.reuse.H0_H0 ;  /* 0x20000006ff097230 */ /* 0x100fe20000004100 */
[----:B------:R-:W-:Y:S01]  /*0110*/  FSETP.NEU.FTZ.AND P6, PT, R11, -INF , PT ;  /* 0xff8000000b00780b */ /* 0x000fe20003fdd000 */
[----:B------:R-:W-:Y:S01]  /*0120*/  HADD2.F32 R10, -RZ, R6.H1_H1 ;  /* 0x30000006ff0a7230 */ /* 0x000fe20000004100 */
[----:B------:R-:W-:Y:S01]  /*0130*/  FSETP.NEU.FTZ.AND P0, PT, R12, -INF , PT ;  /* 0xff8000000c00780b */ /* 0x000fe20003f1d000 */
[--C-:B------:R-:W-:Y:S01]  /*0140*/  HADD2.F32 R8, -RZ, R5.reuse.H1_H1 ;  /* 0x30000005ff087230 */ /* 0x100fe20000004100 */
[----:B------:R-:W-:Y:S01]  /*0150*/  FSETP.NEU.FTZ.AND P3, PT, R9, -INF , PT ;  /* 0xff8000000900780b */ /* 0x000fe20003f7d000 */
[--C-:B------:R-:W-:Y:S01]  /*0160*/  HADD2.F32 R6, -RZ, R4.reuse.H1_H1 ;  /* 0x30000004ff067230 */ /* 0x100fe20000004100 */
[----:B------:R-:W-:Y:S01]  /*0170*/  FSETP.NEU.FTZ.AND P4, PT, R10, -INF , PT ;  /* 0xff8000000a00780b */ /* 0x000fe20003f9d000 */
[----:B------:R-:W-:Y:S01]  /*0180*/  HADD2.F32 R7, -RZ, R5.H0_H0 ;  /* 0x20000005ff077230 */ /* 0x000fe20000004100 */
[----:B------:R-:W-:Y:S01]  /*0190*/  FSETP.NEU.FTZ.AND P2, PT, R8, -INF , PT ;  /* 0xff8000000800780b */ /* 0x000fe20003f5d000 */
[----:B------:R-:W-:Y:S01]  /*01a0*/  HADD2.F32 R3, -RZ, R4.H0_H0 ;  /* 0x20000004ff037230 */ /* 0x000fe20000004100 */
[----:B------:R-:W-:-:S02]  /*01b0*/  IADD3 R4, P5, R0, UR6, RZ ;  /* 0x0000000600047c10 */ /* 0x000fc4000ffbe0ff */
[----:B------:R-:W-:Y:S02]  /*01c0*/  SEL R0, RZ, 0x1, P6 ;  /* 0x00000001ff007807 */ /* 0x000fe40003000000 */
[----:B------:R-:W-:Y:S01]  /*01d0*/  FSETP.NEU.FTZ.AND P6, PT, R6, -INF , PT ;  /* 0xff8000000600780b */ /* 0x000fe20003fdd000 */
[----:B------:R-:W-:Y:S01]  /*01e0*/  IMAD.X R5, RZ, RZ, UR7, P5 ;  /* 0x00000007ff057e24 */ /* 0x000fe2000a8e06ff */
[----:B------:R-:W-:Y:S02]  /*01f0*/  FSETP.NEU.FTZ.AND P1, PT, R7, -INF , PT ;  /* 0xff8000000700780b */ /* 0x000fe40003f3d000 */
[----:B------:R-:W-:Y:S01]  /*0200*/  SEL R7, RZ, 0xffffffff, P0 ;  /* 0xffffffffff077807 */ /* 0x000fe20000000000 */
[----:B------:R-:W-:Y:S01]  /*0210*/  IMAD.WIDE R4, R2, 0x8, R4 ;  /* 0x0000000802047825 */ /* 0x000fe200078e0204 */
[----:B------:R-:W-:Y:S02]  /*0220*/  SEL R6, RZ, 0xffffffff, P4 ;  /* 0xffffffffff067807 */ /* 0x000fe40002000000 */
[----:B------:R-:W-:Y:S01]  /*0230*/  SEL R9, RZ, 0xffffffff, P2 ;  /* 0xffffffffff097807 */ /* 0x000fe20001000000 */
[----:B------:R-:W-:Y:S01]  /*0240*/  IMAD.SHL.U32 R7, R7, 0x100, RZ ;  /* 0x0000010007077824 */ /* 0x000fe200078e00ff */
[----:B------:R-:W-:Y:S01]  /*0250*/  SEL R11, RZ, 0xffffffff, P6 ;  /* 0xffffffffff0b7807 */ /* 0x000fe20003000000 */
[----:B------:R-:W-:Y:S01]  /*0260*/  IMAD.SHL.U32 R6, R6, 0x100, RZ ;  /* 0x0000010006067824 */ /* 0x000fe200078e00ff */
[----:B------:R-:W-:Y:S01]  /*0270*/  FSETP.NEU.FTZ.AND P0, PT, R3, -INF , PT ;  /* 0xff8000000300780b */ /* 0x000fe20003f1d000 */
[----:B------:R-:W-:Y:S01]  /*0280*/  IMAD.SHL.U32 R9, R9, 0x100, RZ ;  /* 0x0000010009097824 */ /* 0x000fe200078e00ff */
[----:B------:R-:W-:Y:S01]  /*0290*/  SEL R3, RZ, 0x1, P3 ;  /* 0x00000001ff037807 */ /* 0x000fe20001800000 */
[----:B------:R-:W-:Y:S01]  /*02a0*/  IMAD.SHL.U32 R11, R11, 0x100, RZ ;  /* 0x000001000b0b7824 */ /* 0x000fe200078e00ff */
[----:B------:R-:W-:-:S02]  /*02b0*/  SEL R8, RZ, 0x1, P1 ;  /* 0x00000001ff087807 */ /* 0x000fc40000800000 */
[----:B------:R-:W-:Y:S02]  /*02c0*/  SEL R10, RZ, 0x1, P0 ;  /* 0x00000001ff0a7807 */ /* 0x000fe40000000000 */
[----:B------:R-:W-:Y:S02]  /*02d0*/  LOP3.LUT R0, R7, 0x100, R0, 0xe2, !PT ;  /* 0x0000010007007812 */ /* 0x000fe400078ee200 */
[----:B------:R-:W-:Y:S02]  /*02e0*/  LOP3.LUT R3, R6, 0x100, R3, 0xe2, !PT ;  /* 0x0000010006037812 */ /* 0x000fe400078ee203 */
[----:B------:R-:W-:Y:S02]  /*02f0*/  LOP3.LUT R8, R9, 0x100, R8, 0xe2, !PT ;  /* 0x0000010009087812 */ /* 0x000fe400078ee208 */
[----:B------:R-:W-:Y:S02]  /*0300*/  LOP3.LUT R7, R11, 0x100, R10, 0xe2, !PT ;  /* 0x000001000b077812 */ /* 0x000fe400078ee20a */
[----:B------:R-:W-:-:S02]  /*0310*/  PRMT R3, R3, 0x5410, R0 ;  /* 0x0000541003037816 */ /* 0x000fc40000000000 */
[----:B------:R-:W-:-:S05]  /*0320*/  PRMT R2, R7, 0x5410, R8 ;  /* 0x0000541007027816 */ /* 0x000fca0000000008 */
[----:B------:R-:W-:Y:S01]  /*0330*/  STG.E.64 desc[UR4][R4.64], R2 ;  /* 0x0000000204007986 */ /* 0x000fe2000c101b04 */
[----:B------:R-:W-:Y:S05]  /*0340*/  EXIT ;  /* 0x000000000000794d */ /* 0x000fea0003800000 */
.L_x_17119:
        /* <DEDUP_REMOVED lines=119> */
.L_x_17122:
        /* <DEDUP_REMOVED lines=8> */
.L_x_17123:
        /* <DEDUP_REMOVED lines=8> */
.L_x_17124:
        /* <DEDUP_REMOVED lines=9> */
.L_x_17125:
[----:B------:R-:W-:Y:S05]  /*0c50*/  BSYNC B1 ;  /* 0x0000000000017941 */ /* 0x000fea0003800000 */
.L_x_17121:
[----:B------:R-:W-:-:S13]  /*0c60*/  ISETP.GE.AND P0, PT, R3, R2, PT ;  /* 0x000000020300720c */ /* 0x000fda0003f06270 */
[----:B--2---:R-:W2:Y:S01]  /*0c70*/  @!P0 LDC.64 R6, c[0x0][0x218] ;  /* 0x00008600ff068b82 */ /* 0x004ea20000000a00 */
[----:B-1----:R-:W-:Y:S02]  /*0c80*/  @!P0 IMAD.IADD R5, R0, 0x1, R3 ;  /* 0x0000000100058824 */ /* 0x002fe400078e0203 */
[----:B------:R-:W-:-:S03]  /*0c90*/  @!P0 VIADD R3, R3, 0x80 ;  /* 0x0000008003038836 */ /* 0x000fc60000000000 */
[----:B--2---:R-:W-:-:S05]  /*0ca0*/  @!P0 IADD3 R4, P1, R5, R6, RZ ;  /* 0x0000000605048210 */ /* 0x004fca0007f3e0ff */
[----:B------:R-:W-:-:S05]  /*0cb0*/  @!P0 IMAD.X R5, RZ, RZ, R7, P1 ;  /* 0x000000ffff058224 */ /* 0x000fca00008e0607 */
[----:B------:R2:W-:Y:S03]  /*0cc0*/  @!P0 STG.E.U8 desc[UR4][R4.64], R9 ;  /* 0x0000000904008986 */ /* 0x0005e6000c101104 */
.L_x_17126:
[----:B------:R-:W-:Y:S05]  /*0cd0*/  BSYNC B0 ;  /* 0x0000000000007941 */ /* 0x000fea0003800000 */
.L_x_17120:
        /* <DEDUP_REMOVED lines=9> */
.L_x_17127:
        /* <DEDUP_REMOVED lines=9> */
.L_x_44514:


//--------------------- .text._ZN2at6native18elementwise_kernelILi128ELi4EZNS0_15gpu_kernel_implIZZZNS0_49_GLOBAL__N__657f93f7_16_TensorCompare_cu_71e06f4e20isneginf_kernel_implERNS_18TensorIteratorBaseEENKUlvE_clEvENKUlvE0_clEvEUlfE_EEvS5_RKT_EUliE_EEviT1_ --------------------------
	.section	.text._ZN2at6native18elementwise_kernelILi128ELi4EZNS0_15gpu_kernel_implIZZZNS0_49_GLOBAL__N__657f93f7_16_TensorCompare_cu_71e06f4e20isneginf_kernel_implERNS_18TensorIteratorBaseEENKUlvE_clEvENKUlvE0_clEvEUlfE_EEvS5_RKT_EUliE_EEviT1_,"ax",@progbits
	.align	128
        .global         _ZN2at6native18elementwise_kernelILi128ELi4EZNS0_15gpu_kernel_implIZZZNS0_49_GLOBAL__N__657f93f7_16_TensorCompare_cu_71e06f4e20isneginf_kernel_implERNS_18TensorIteratorBaseEENKUlvE_clEvENKUlvE0_clEvEUlfE_EEvS5_RKT_EUliE_EEviT1_
        .type           _ZN2at6native18elementwise_kernelILi128ELi4EZNS0_15gpu_kernel_implIZZZNS0_49_GLOBAL__N__657f93f7_16_TensorCompare_cu_71e06f4e20isneginf_kernel_implERNS_18TensorIteratorBaseEENKUlvE_clEvENKUlvE0_clEvEUlfE_EEvS5_RKT_EUliE_EEviT1_,@function
        .size           _ZN2at6native18elementwise_kernelILi128ELi4EZNS0_15gpu_kernel_implIZZZNS0_49_GLOBAL__N__657f93f7_16_TensorCompare_cu_71e06f4e20isneginf_kernel_implERNS_18TensorIteratorBaseEENKUlvE_clEvENKUlvE0_clEvEUlfE_EEvS5_RKT_EUliE_EEviT1_,(.L_x_44515 - _ZN2at6native18elementwise_kernelILi128ELi4EZNS0_15gpu_kernel_implIZZZNS0_49_GLOBAL__N__657f93f7_16_TensorCompare_cu_71e06f4e20isneginf_kernel_implERNS_18TensorIteratorBaseEENKUlvE_clEvENKUlvE0_clEvEUlfE_EEvS5_RKT_EUliE_EEviT1_)
        .other          _ZN2at6native18elementwise_kernelILi128ELi4EZNS0_15gpu_kernel_implIZZZNS0_49_GLOBAL__N__657f93f7_16_TensorCompare_cu_71e06f4e20isneginf_kernel_implERNS_18TensorIteratorBaseEENKUlvE_clEvENKUlvE0_clEvEUlfE_EEvS5_RKT_EUliE_EEviT1_,@"STO_CUDA_ENTRY STV_DEFAULT"
_ZN2at6native18elementwise_kernelILi128ELi4EZNS0_15gpu_kernel_implIZZZNS0_49_GLOBAL__N__657f93f7_16_TensorCompare_cu_71e06f4e20isneginf_kernel_implERNS_18TensorIteratorBaseEENKUlvE_clEvENKUlvE0_clEvEUlfE_EEvS5_RKT_EUliE_EEviT1_:
.text._ZN2at6native18elementwise_kernelILi128ELi4EZNS0_15gpu_kernel_implIZZZNS0_49_GLOBAL__N__657f93f7_16_TensorCompare_cu_71e06f4e20isneginf_kernel_implERNS_18TensorIteratorBaseEENKUlvE_clEvENKUlvE0_clEvEUlfE_EEvS5_RKT_EUliE_EEviT1_:
        /* <DEDUP_REMOVED lines=313> */
.L_x_17130:
        /* <DEDUP_REMOVED lines=22> */
.L_x_17135:
[----:B------:R-:W2:Y:S02]  /*14f0*/  LDG.E.U8 R0, desc[UR36][R2.64] ;  /* 0x0000002402007981 */ /* 0x000ea4000c1e1100 */
[----:B--2---:R-:W-:Y:S01]  /*1500*/  I2FP.F32.U32 R0, R0 ;  /* 0x0000000000007245 */ /* 0x004fe20000201000 */
[----:B------:R-:W-:Y:S06]  /*1510*/  BRA `(.L_x_17137) ;  /* 0x0000000c002c7947 */ /* 0x000fec0003800000 */
.L_x_17134:
        /* <DEDUP_REMOVED lines=9> */
.L_x_17139:
[----:B------:R-:W2:Y:S02]  /*15b0*/  LDG.E R0, desc[UR36][R2.64] ;  /* 0x0000002402007981 */ /* 0x000ea4000c1e1900 */
[----:B--2---:R-:W-:Y:S01]  /*15c0*/  I2FP.F32.S32 R0, R0 ;  /* 0x0000000000007245 */ /* 0x004fe20000201400 */
[----:B------:R-:W-:Y:S06]  /*15d0*/  BRA `(.L_x_17137) ;  /* 0x0000000800fc7947 */ /* 0x000fec0003800000 */
.L_x_17138:
[----:B------:R-:W2:Y:S02]  /*15e0*/  LDG.E.U16 R0, desc[UR36][R2.64] ;  /* 0x0000002402007981 */ /* 0x000ea4000c1e1500 */
[----:B--2---:R-:W0:Y:S01]  /*15f0*/  I2F.S16 R0, R0 ;  /* 0x0000000000007306 */ /* 0x004e220000101400 */
[----:B------:R-:W-:Y:S05]  /*1600*/  BRA `(.L_x_17137) ;  /* 0x0000000800f07947 */ /* 0x000fea0003800000 */
.L_x_17133:
        /* <DEDUP_REMOVED lines=8> */
.L_x_17141:
[----:B------:R-:W2:Y:S02]  /*1690*/  LDG.E.U16 R0, desc[UR36][R2.64] ;  /* 0x0000002402007981 */ /* 0x000ea4000c1e1500 */
[----:B--2---:R-:W-:Y:S01]  /*16a0*/  HADD2.F32 R0, -RZ, R0.H0_H0 ;  /* 0x20000000ff007230 */ /* 0x004fe20000004100 */
[----:B------:R-:W-:Y:S06]  /*16b0*/  BRA `(.L_x_17137) ;  /* 0x0000000800c47947 */ /* 0x000fec0003800000 */
.L_x_17140:
        /* <DEDUP_REMOVED lines=8> */
.L_x_17143:
[----:B------:R-:W2:Y:S02]  /*1740*/  LDG.E.U16 R0, desc[UR36][R2.64] ;  /* 0x0000002402007981 */ /* 0x000ea4000c1e1500 */
[----:B--2---:R-:W-:Y:S01]  /*1750*/  HADD2.F32 R0, -RZ, R0.H0_H0 ;  /* 0x20000000ff007230 */ /* 0x004fe20000004100 */
[----:B------:R-:W-:Y:S06]  /*1760*/  BRA `(.L_x_17137) ;  /* 0x0000000800987947 */ /* 0x000fec0003800000 */
.L_x_17142:
[----:B------:R-:W2:Y:S01]  /*1770*/  LDG.E.64 R2, desc[UR36][R2.64] ;  /* 0x0000002402027981 */ /* 0x000ea2000c1e1b00 */
[----:B------:R-:W-:Y:S01]  /*1780*/  UMOV UR4, 0xf0000000 ;  /* 0xf000000000047882 */ /* 0x000fe20000000000 */
[----:B------:R-:W-:Y:S01]  /*1790*/  UMOV UR5, 0x380fffff ;  /* 0x380fffff00057882 */ /* 0x000fe20000000000 */
[----:B--2---:R-:W0:Y:S01]  /*17a0*/  F2F.F32.F64 R0, R2 ;  /* 0x0000000200007310 */ /* 0x004e220000301000 */
[----:B------:R-:W-:-:S14]  /*17b0*/  DSETP.GEU.AND P0, PT, |R2|, UR4, PT ;  /* 0x0000000402007e2a */ /* 0x000fdc000bf0e200 */
[----:B0-----:R-:W-:Y:S01]  /*17c0*/  @!P0 FMUL R0, R0, 1.175494350822287508e-38 ;  /* 0x0080000000008820 */ /* 0x001fe20000400000 */
[----:B------:R-:W-:Y:S06]  /*17d0*/  BRA `(.L_x_17137) ;  /* 0x00000008007c7947 */ /* 0x000fec0003800000 */
.L_x_17132:
        /* <DEDUP_REMOVED lines=12> */
.L_x_17146:
[----:B------:R-:W2:Y:S01]  /*18a0*/  LDG.E.64 R2, desc[UR36][R2.64] ;  /* 0x0000002402027981 */ /* 0x000ea2000c1e1b00 */
[----:B------:R-:W-:Y:S01]  /*18b0*/  UMOV UR4, 0xf0000000 ;  /* 0xf000000000047882 */ /* 0x000fe20000000000 */
[----:B------:R-:W-:Y:S01]  /*18c0*/  UMOV UR5, 0x380fffff ;  /* 0x380fffff00057882 */ /* 0x000fe20000000000 */
[----:B--2---:R-:W0:Y:S01]  /*18d0*/  F2F.F32.F64 R0, R2 ;  /* 0x0000000200007310 */ /* 0x004e220000301000 */
[----:B------:R-:W-:-:S14]  /*18e0*/  DSETP.GEU.AND P0, PT, |R2|, UR4, PT ;  /* 0x0000000402007e2a */ /* 0x000fdc000bf0e200 */
[----:B0-----:R-:W-:Y:S01]  /*18f0*/  @!P0 FMUL R0, R0, 1.175494350822287508e-38 ;  /* 0x0080000000008820 */ /* 0x001fe20000400000 */
[----:B------:R-:W-:Y:S06]  /*1900*/  BRA `(.L_x_17137) ;  /* 0x0000000800307947 */ /* 0x000fec0003800000 */
.L_x_17145:
        /* <DEDUP_REMOVED lines=26> */
.L_x_17148:
        /* <DEDUP_REMOVED lines=13> */
.L_x_17147:
[----:B------:R-:W2:Y:S02]  /*1b80*/  LDG.E.U16 R0, desc[UR36][R2.64] ;  /* 0x0000002402007981 */ /* 0x000ea4000c1e1500 */
[----:B--2---:R-:W-:Y:S01]  /*1b90*/  IMAD.U32 R0, R0, 0x10000, RZ ;  /* 0x0001000000007824 */ /* 0x004fe200078e00ff */
[----:B------:R-:W-:Y:S06]  /*1ba0*/  BRA `(.L_x_17137) ;  /* 0x0000000400887947 */ /* 0x000fec0003800000 */
.L_x_17144:
        /* <DEDUP_REMOVED lines=11> */
.L_x_17151:
        /* <DEDUP_REMOVED lines=20> */
.L_x_17153:
[----:B------:R-:W-:Y:S05]  /*1da0*/  BSYNC B0 ;  /* 0x0000000000007941 */ /* 0x000fea0003800000 */
.L_x_17152:
[----:B------:R-:W-:Y:S01]  /*1db0*/  LEA R3, R0, 0x3b800000, 0x17 ;  /* 0x3b80000000037811 */ /* 0x000fe200078eb8ff */
[----:B------:R-:W-:-:S05]  /*1dc0*/  IMAD.SHL.U32 R0, R2, 0x100000, RZ ;  /* 0x0010000002007824 */ /* 0x000fca00078e00ff */
[----:B------:R-:W-:Y:S01]  /*1dd0*/  LOP3.LUT R0, R3, R0, R4, 0xfe, !PT ;  /* 0x0000000003007212 */ /* 0x000fe200078efe04 */
[----:B------:R-:W-:Y:S06]  /*1de0*/  BRA `(.L_x_17137) ;  /* 0x0000000000f87947 */ /* 0x000fec0003800000 */
.L_x_17150:
        /* <DEDUP_REMOVED lines=20> */
.L_x_17155:
[----:B------:R-:W-:Y:S05]  /*1f30*/  BSYNC B0 ;  /* 0x0000000000007941 */ /* 0x000fea0003800000 */
.L_x_17154:
[----:B------:R-:W-:Y:S01]  /*1f40*/  LEA R3, R0, 0x37800000, 0x17 ;  /* 0x3780000000037811 */ /* 0x000fe200078eb8ff */
[----:B------:R-:W-:-:S05]  /*1f50*/  IMAD.SHL.U32 R0, R2, 0x200000, RZ ;  /* 0x0020000002007824 */ /* 0x000fca00078e00ff */
[----:B------:R-:W-:Y:S01]  /*1f60*/  LOP3.LUT R0, R3, R0, R4, 0xfe, !PT ;  /* 0x0000000003007212 */ /* 0x000fe200078efe04 */
[----:B------:R-:W-:Y:S06]  /*1f70*/  BRA `(.L_x_17137) ;  /* 0x0000000000947947 */ /* 0x000fec0003800000 */
.L_x_17149:
        /* <DEDUP_REMOVED lines=14> */
.L_x_17136:
        /* <DEDUP_REMOVED lines=16> */
.L_x_17158:
[----:B------:R-:W-:Y:S01]  /*2160*/  IMAD.MOV.U32 R0, RZ, RZ, RZ ;  /* 0x000000ffff007224 */ /* 0x000fe200078e00ff */
[----:B------:R-:W-:Y:S06]  /*2170*/  BRA `(.L_x_17137) ;  /* 0x0000000000147947 */ /* 0x000fec0003800000 */
.L_x_17157:
[----:B------:R-:W2:Y:S02]  /*2180*/  LDG.E.64 R2, desc[UR36][R2.64] ;  /* 0x0000002402027981 */ /* 0x000ea4000c1e1b00 */
[----:B--2---:R0:W1:Y:S01]  /*2190*/  I2F.U64 R0, R2 ;  /* 0x0000000200007312 */ /* 0x0040620000301000 */
[----:B------:R-:W-:Y:S05]  /*21a0*/  BRA `(.L_x_17137) ;  /* 0x0000000000087947 */ /* 0x000fea0003800000 */
.L_x_17156:
[----:B------:R-:W2:Y:S02]  /*21b0*/  LDG.E R0, desc[UR36][R2.64] ;  /* 0x0000002402007981 */ /* 0x000ea4000c1e1900 */
[----:B--2---:R-:W-:-:S07]  /*21c0*/  I2FP.F32.U32 R0, R0 ;  /* 0x0000000000007245 */ /* 0x004fce0000201000 */
.L_x_17137:
[----:B------:R-:W-:Y:S05]  /*21d0*/  BSYNC B6 ;  /* 0x0000000000067941 */ /* 0x000fea0003800000 */
.L_x_17131:
[----:B0-234-:R-:W0:Y:S01]  /*21e0*/  LDC.U8 R3, c[0x0][0x421] ;  /* 0x00010840ff037b82 */ /* 0x01de220000000000 */
[----:B-1---5:R-:W-:Y:S01]  /*21f0*/  FSETP.NEU.FTZ.AND P0, PT, R0, -INF , PT ;  /* 0xff8000000000780b */ /* 0x022fe20003f1d000 */
[----:B------:R-:W-:Y:S03]  /*2200*/  BSSY B6, `(.L_x_17159) ;  /* 0x00000d6000067945 */ /* 0x000fe60003800000 */
[----:B------:R-:W-:Y:S02]  /*2210*/  SEL R5, RZ, 0x1, P0 ;  /* 0x00000001ff057807 */ /* 0x000fe40000000000 */
        /* <DEDUP_REMOVED lines=13> */
.L_x_17163:
[----:B------:R0:W-:Y:S01]  /*22f0*/  STG.E.U8 desc[UR36][R16.64], R5 ;  /* 0x0000000510007986 */ /* 0x0001e2000c101124 */
[----:B------:R-:W-:Y:S05]  /*2300*/  BRA `(.L_x_17165) ;  /* 0x0000000c00147947 */ /* 0x000fea0003800000 */
.L_x_17162:
        /* <DEDUP_REMOVED lines=10> */
.L_x_17167:
[----:B------:R0:W-:Y:S01]  /*23b0*/  STG.E desc[UR36][R16.64], R5 ;  /* 0x0000000510007986 */ /* 0x0001e2000c101924 */
[----:B------:R-:W-:Y:S05]  /*23c0*/  BRA `(.L_x_17165) ;  /* 0x0000000800e47947 */ /* 0x000fea0003800000 */
.L_x_17166:
[----:B------:R0:W-:Y:S01]  /*23d0*/  STG.E.U16 desc[UR36][R16.64], R5 ;  /* 0x0000000510007986 */ /* 0x0001e2000c101524 */
[----:B------:R-:W-:Y:S05]  /*23e0*/  BRA `(.L_x_17165) ;  /* 0x0000000800dc7947 */ /* 0x000fea0003800000 */
.L_x_17161:
        /* <DEDUP_REMOVED lines=9> */
.L_x_17169:
[----:B------:R-:W-:-:S04]  /*2480*/  FSET.BF.EQ.FTZ.AND R0, R0, -INF , PT ;  /* 0xff8000000000780a */ /* 0x000fc80003812000 */
[----:B------:R-:W-:-:S05]  /*2490*/  F2FP.F16.F32.PACK_AB R0, RZ, R0 ;  /* 0x00000000ff00723e */ /* 0x000fca00000000ff */
[----:B------:R0:W-:Y:S01]  /*24a0*/  STG.E.U16 desc[UR36][R16.64], R0 ;  /* 0x0000000010007986 */ /* 0x0001e2000c101524 */
[----:B------:R-:W-:Y:S05]  /*24b0*/  BRA `(.L_x_17165) ;  /* 0x0000000800a87947 */ /* 0x000fea0003800000 */
.L_x_17168:
        /* <DEDUP_REMOVED lines=10> */
.L_x_17171:
[----:B------:R-:W-:-:S04]  /*2560*/  FSET.BF.EQ.FTZ.AND R0, R0, -INF , PT ;  /* 0xff8000000000780a */ /* 0x000fc80003812000 */
[----:B------:R-:W-:-:S04]  /*2570*/  F2FP.F16.F32.PACK_AB R3, RZ, R0 ;  /* 0x00000000ff03723e */ /* 0x000fc800000000ff */
[----:B------:R-:W-:-:S05]  /*2580*/  PRMT R3, R3, 0x5410, RZ ;  /* 0x0000541003037816 */ /* 0x000fca00000000ff */
[----:B------:R0:W-:Y:S01]  /*2590*/  STG.E desc[UR36][R16.64], R3 ;  /* 0x0000000310007986 */ /* 0x0001e2000c101924 */
[----:B------:R-:W-:Y:S05]  /*25a0*/  BRA `(.L_x_17165) ;  /* 0x00000008006c7947 */ /* 0x000fea0003800000 */
.L_x_17170:
[----:B------:R-:W-:Y:S01]  /*25b0*/  FSEL R3, RZ, 1.875, P0 ;  /* 0x3ff00000ff037808 */ /* 0x000fe20000000000 */
[----:B------:R-:W-:-:S05]  /*25c0*/  IMAD.MOV.U32 R2, RZ, RZ, RZ ;  /* 0x000000ffff027224 */ /* 0x000fca00078e00ff */
[----:B------:R0:W-:Y:S01]  /*25d0*/  STG.E.64 desc[UR36][R16.64], R2 ;  /* 0x0000000210007986 */ /* 0x0001e2000c101b24 */
[----:B------:R-:W-:Y:S05]  /*25e0*/  BRA `(.L_x_17165) ;  /* 0x00000008005c7947 */ /* 0x000fea0003800000 */
.L_x_17160:
        /* <DEDUP_REMOVED lines=10> */
.L_x_17174:
[----:B------:R-:W-:Y:S02]  /*2690*/  FSEL R5, RZ, 1.875, P0 ;  /* 0x3ff00000ff057808 */ /* 0x000fe40000000000 */
[----:B------:R-:W-:Y:S01]  /*26a0*/  CS2R R6, SRZ ;  /* 0x0000000000067805 */ /* 0x000fe2000001ff00 */
[----:B------:R-:W-:-:S05]  /*26b0*/  IMAD.MOV.U32 R4, RZ, RZ, RZ ;  /* 0x000000ffff047224 */ /* 0x000fca00078e00ff */
[----:B------:R0:W-:Y:S01]  /*26c0*/  STG.E.128 desc[UR36][R16.64], R4 ;  /* 0x0000000410007986 */ /* 0x0001e2000c101d24 */
[----:B------:R-:W-:Y:S05]  /*26d0*/  BRA `(.L_x_17165) ;  /* 0x0000000800207947 */ /* 0x000fea0003800000 */
.L_x_17173:
        /* <DEDUP_REMOVED lines=18> */
.L_x_17178:
[----:B------:R-:W-:Y:S05]  /*2800*/  BSYNC B0 ;  /* 0x0000000000007941 */ /* 0x000fea0003800000 */
.L_x_17177:
[----:B------:R0:W-:Y:S01]  /*2810*/  STG.E.U8 desc[UR36][R16.64], R3 ;  /* 0x0000000310007986 */ /* 0x0001e2000c101124 */
[----:B------:R-:W-:Y:S05]  /*2820*/  BRA `(.L_x_17165) ;  /* 0x0000000400cc7947 */ /* 0x000fea0003800000 */
.L_x_17176:
        /* <DEDUP_REMOVED lines=13> */
.L_x_17179:
[----:B------:R-:W-:Y:S01]  /*2900*/  ISETP.GT.U32.AND P0, PT, R3, 0x7f800000, PT ;  /* 0x7f8000000300780c */ /* 0x000fe20003f04070 */
[----:B------:R-:W-:-:S05]  /*2910*/  IMAD.MOV.U32 R3, RZ, RZ, 0x7f ;  /* 0x0000007fff037424 */ /* 0x000fca00078e00ff */
[----:B------:R-:W-:-:S05]  /*2920*/  SEL R3, R3, 0x7c, P0 ;  /* 0x0000007c03037807 */ /* 0x000fca0000000000 */
[----:B------:R0:W-:Y:S01]  /*2930*/  STG.E.U8 desc[UR36][R16.64], R3 ;  /* 0x0000000310007986 */ /* 0x0001e2000c101124 */
[----:B------:R-:W-:Y:S05]  /*2940*/  BRA `(.L_x_17165) ;  /* 0x0000000400847947 */ /* 0x000fea0003800000 */
.L_x_17175:
[----:B------:R-:W-:-:S04]  /*2950*/  FSET.BF.EQ.FTZ.AND R0, R0, -INF , PT ;  /* 0xff8000000000780a */ /* 0x000fc80003812000 */
[----:B------:R-:W-:-:S05]  /*2960*/  F2FP.BF16.F32.PACK_AB R0, RZ, R0 ;  /* 0x00000000ff00723e */ /* 0x000fca00000010ff */
[----:B------:R0:W-:Y:S01]  /*2970*/  STG.E.U16 desc[UR36][R16.64], R0 ;  /* 0x0000000010007986 */ /* 0x0001e2000c101524 */
[----:B------:R-:W-:Y:S05]  /*2980*/  BRA `(.L_x_17165) ;  /* 0x0000000400747947 */ /* 0x000fea0003800000 */
.L_x_17172:
        /* <DEDUP_REMOVED lines=10> */
.L_x_17182:
        /* <DEDUP_REMOVED lines=16> */
.L_x_17185:
[----:B------:R-:W-:-:S07]  /*2b30*/  PRMT R8, R0, 0x7610, R8 ;  /* 0x0000761000087816 */ /* 0x000fce0000000008 */
.L_x_17184:
[----:B------:R-:W-:Y:S05]  /*2b40*/  BSYNC B0 ;  /* 0x0000000000007941 */ /* 0x000fea0003800000 */
.L_x_17183:
[----:B------:R4:W-:Y:S01]  /*2b50*/  STG.E.U8 desc[UR36][R16.64], R8 ;  /* 0x0000000810007986 */ /* 0x0009e2000c101124 */
[----:B------:R-:W-:Y:S05]  /*2b60*/  BRA `(.L_x_17165) ;  /* 0x0000000000fc7947 */ /* 0x000fea0003800000 */
.L_x_17181:
        /* <DEDUP_REMOVED lines=16> */
.L_x_17188:
[----:B------:R-:W-:-:S07]  /*2c70*/  PRMT R8, R0, 0x7610, R8 ;  /* 0x0000761000087816 */ /* 0x000fce0000000008 */
.L_x_17187:
[----:B------:R-:W-:Y:S05]  /*2c80*/  BSYNC B0 ;  /* 0x0000000000007941 */ /* 0x000fea0003800000 */
.L_x_17186:
[----:B------:R3:W-:Y:S01]  /*2c90*/  STG.E.U8 desc[UR36][R16.64], R8 ;  /* 0x0000000810007986 */ /* 0x0007e2000c101124 */
[----:B------:R-:W-:Y:S05]  /*2ca0*/  BRA `(.L_x_17165) ;  /* 0x0000000000ac7947 */ /* 0x000fea0003800000 */
.L_x_17180:
        /* <DEDUP_REMOVED lines=21> */
.L_x_17164:
        /* <DEDUP_REMOVED lines=16> */
.L_x_17191:
[----:B------:R-:W-:Y:S05]  /*2f00*/  BRA `(.L_x_17165) ;  /* 0x0000000000147947 */ /* 0x000fea0003800000 */
.L_x_17190:
[----:B------:R-:W-:Y:S02]  /*2f10*/  IMAD.MOV.U32 R2, RZ, RZ, R5 ;  /* 0x000000ffff027224 */ /* 0x000fe400078e0005 */
[----:B------:R-:W-:-:S05]  /*2f20*/  IMAD.MOV.U32 R3, RZ, RZ, RZ ;  /* 0x000000ffff037224 */ /* 0x000fca00078e00ff */
[----:B------:R2:W-:Y:S01]  /*2f30*/  STG.E.64 desc[UR36][R16.64], R2 ;  /* 0x0000000210007986 */ /* 0x0005e2000c101b24 */
[----:B------:R-:W-:Y:S05]  /*2f40*/  BRA `(.L_x_17165) ;  /* 0x0000000000047947 */ /* 0x000fea0003800000 */
.L_x_17189:
[----:B------:R0:W-:Y:S02]  /*2f50*/  STG.E desc[UR36][R16.64], R5 ;  /* 0x0000000510007986 */ /* 0x0001e4000c101924 */
.L_x_17165:
[----:B------:R-:W-:Y:S05]  /*2f60*/  BSYNC B6 ;  /* 0x0000000000067941 */ /* 0x000fea0003800000 */
.L_x_17159:
[----:B------:R-:W-:-:S04]  /*2f70*/  IMAD R18, R23, 0x200, R18 ;  /* 0x0000020017127824 */ /* 0x000fc800078e0212 */
[----:B------:R-:W-:-:S07]  /*2f80*/  VIADD R19, R18, 0x80 ;  /* 0x0000008012137836 */ /* 0x000fce0000000000 */
.L_x_17129:
[----:B------:R-:W-:Y:S05]  /*2f90*/  BSYNC B7 ;  /* 0x0000000000077941 */ /* 0x000fea0003800000 */
.L_x_17128:
        /* <DEDUP_REMOVED lines=307> */
.L_x_17194:
        /* <DEDUP_REMOVED lines=22> */
.L_x_17199:
[----:B------:R-:W2:Y:S02]  /*4430*/  LDG.E.U8 R0, desc[UR36][R2.64] ;  /* 0x0000002402007981 */ /* 0x000ea4000c1e1100 */
[----:B--2---:R-:W-:Y:S01]  /*4440*/  I2FP.F32.U32 R0, R0 ;  /* 0x0000000000007245 */ /* 0x004fe20000201000 */
[----:B------:R-:W-:Y:S06]  /*4450*/  BRA `(.L_x_17201) ;  /* 0x0000000c002c7947 */ /* 0x000fec0003800000 */
.L_x_17198:
        /* <DEDUP_REMOVED lines=9> */
.L_x_17203:
[----:B------:R-:W2:Y:S02]  /*44f0*/  LDG.E R0, desc[UR36][R2.64] ;  /* 0x0000002402007981 */ /* 0x000ea4000c1e1900 */
[----:B--2---:R-:W-:Y:S01]  /*4500*/  I2FP.F32.S32 R0, R0 ;  /* 0x0000000000007245 */ /* 0x004fe20000201400 */
[----:B------:R-:W-:Y:S06]  /*4510*/  BRA `(.L_x_17201) ;  /* 0x0000000800fc7947 */ /* 0x000fec0003800000 */
.L_x_17202:
[----:B------:R-:W2:Y:S02]  /*4520*/  LDG.E.U16 R0, desc[UR36][R2.64] ;  /* 0x0000002402007981 */ /* 0x000ea4000c1e1500 */
[----:B--2---:R-:W0:Y:S01]  /*4530*/  I2F.S16 R0, R0 ;  /* 0x0000000000007306 */ /* 0x004e220000101400 */
[----:B------:R-:W-:Y:S05]  /*4540*/  BRA `(.L_x_17201) ;  /* 0x0000000800f07947 */ /* 0x000fea0003800000 */
.L_x_17197:
        /* <DEDUP_REMOVED lines=8> */
.L_x_17205:
[----:B------:R-:W2:Y:S02]  /*45d0*/  LDG.E.U16 R0, desc[UR36][R2.64] ;  /* 0x0000002402007981 */ /* 0x000ea4000c1e1500 */
[----:B--2---:R-:W-:Y:S01]  /*45e0*/  HADD2.F32 R0, -RZ, R0.H0_H0 ;  /* 0x20000000ff007230 */ /* 0x004fe20000004100 */
[----:B------:R-:W-:Y:S06]  /*45f0*/  BRA `(.L_x_17201) ;  /* 0x0000000800c47947 */ /* 0x000fec0003800000 */
.L_x_17204:
        /* <DEDUP_REMOVED lines=8> */
.L_x_17207:
[----:B------:R-:W2:Y:S02]  /*4680*/  LDG.E.U16 R0, desc[UR36][R2.64] ;  /* 0x0000002402007981 */ /* 0x000ea4000c1e1500 */
[----:B--2---:R-:W-:Y:S01]  /*4690*/  HADD2.F32 R0, -RZ, R0.H0_H0 ;  /* 0x20000000ff007230 */ /* 0x004fe20000004100 */
[----:B------:R-:W-:Y:S06]  /*46a0*/  BRA `(.L_x_17201) ;  /* 0x0000000800987947 */ /* 0x000fec0003800000 */
.L_x_17206:
[----:B------:R-:W2:Y:S01]  /*46b0*/  LDG.E.64 R2, desc[UR36][R2.64] ;  /* 0x0000002402027981 */ /* 0x000ea2000c1e1b00 */
[----:B------:R-:W-:Y:S01]  /*46c0*/  UMOV UR4, 0xf0000000 ;  /* 0xf000000000047882 */ /* 0x000fe20000000000 */
[----:B------:R-:W-:Y:S01]  /*46d0*/  UMOV UR5, 0x380fffff ;  /* 0x380fffff00057882 */ /* 0x000fe20000000000 */
[----:B--2---:R-:W0:Y:S01]  /*46e0*/  F2F.F32.F64 R0, R2 ;  /* 0x0000000200007310 */ /* 0x004e220000301000 */
[----:B------:R-:W-:-:S14]  /*46f0*/  DSETP.GEU.AND P0, PT, |R2|, UR4, PT ;  /* 0x0000000402007e2a */ /* 0x000fdc000bf0e200 */
[----:B0-----:R-:W-:Y:S01]  /*4700*/  @!P0 FMUL R0, R0, 1.175494350822287508e-38 ;  /* 0x0080000000008820 */ /* 0x001fe20000400000 */
[----:B------:R-:W-:Y:S06]  /*4710*/  BRA `(.L_x_17201) ;  /* 0x00000008007c7947 */ /* 0x000fec0003800000 */
.L_x_17196:
        /* <DEDUP_REMOVED lines=12> */
.L_x_17210:
[----:B------:R-:W2:Y:S01]  /*47e0*/  LDG.E.64 R2, desc[UR36][R2.64] ;  /* 0x0000002402027981 */ /* 0x000ea2000c1e1b00 */
[----:B------:R-:W-:Y:S01]  /*47f0*/  UMOV UR4, 0xf0000000 ;  /* 0xf000000000047882 */ /* 0x000fe20000000000 */
[----:B------:R-:W-:Y:S01]  /*4800*/  UMOV UR5, 0x380fffff ;  /* 0x380fffff00057882 */ /* 0x000fe20000000000 */
[----:B--2---:R-:W0:Y:S01]  /*4810*/  F2F.F32.F64 R0, R2 ;  /* 0x0000000200007310 */ /* 0x004e220000301000 */
[----:B------:R-:W-:-:S14]  /*4820*/  DSETP.GEU.AND P0, PT, |R2|, UR4, PT ;  /* 0x0000000402007e2a */ /* 0x000fdc000bf0e200 */
[----:B0-----:R-:W-:Y:S01]  /*4830*/  @!P0 FMUL R0, R0, 1.175494350822287508e-38 ;  /* 0x0080000000008820 */ /* 0x001fe20000400000 */
[----:B------:R-:W-:Y:S06]  /*4840*/  BRA `(.L_x_17201) ;  /* 0x0000000800307947 */ /* 0x000fec0003800000 */
.L_x_17209:
        /* <DEDUP_REMOVED lines=26> */
.L_x_17212:
        /* <DEDUP_REMOVED lines=13> */
.L_x_17211:
[----:B------:R-:W2:Y:S02]  /*4ac0*/  LDG.E.U16 R0, desc[UR36][R2.64] ;  /* 0x0000002402007981 */ /* 0x000ea4000c1e1500 */
[----:B--2---:R-:W-:Y:S01]  /*4ad0*/  IMAD.U32 R0, R0, 0x10000, RZ ;  /* 0x0001000000007824 */ /* 0x004fe200078e00ff */
[----:B------:R-:W-:Y:S06]  /*4ae0*/  BRA `(.L_x_17201) ;  /* 0x0000000400887947 */ /* 0x000fec0003800000 */
.L_x_17208:
        /* <DEDUP_REMOVED lines=11> */
.L_x_17215:
        /* <DEDUP_REMOVED lines=20> */
.L_x_17217:
[----:B------:R-:W-:Y:S05]  /*4ce0*/  BSYNC B0 ;  /* 0x0000000000007941 */ /* 0x000fea0003800000 */
.L_x_17216:
[----:B------:R-:W-:Y:S01]  /*4cf0*/  LEA R3, R0, 0x3b800000, 0x17 ;  /* 0x3b80000000037811 */ /* 0x000fe200078eb8ff */
[----:B------:R-:W-:-:S05]  /*4d00*/  IMAD.SHL.U32 R0, R2, 0x100000, RZ ;  /* 0x0010000002007824 */ /* 0x000fca00078e00ff */
[----:B------:R-:W-:Y:S01]  /*4d10*/  LOP3.LUT R0, R3, R0, R4, 0xfe, !PT ;  /* 0x0000000003007212 */ /* 0x000fe200078efe04 */
[----:B------:R-:W-:Y:S06]  /*4d20*/  BRA `(.L_x_17201) ;  /* 0x0000000000f87947 */ /* 0x000fec0003800000 */
.L_x_17214:
        /* <DEDUP_REMOVED lines=20> */
.L_x_17219:
[----:B------:R-:W-:Y:S05]  /*4e70*/  BSYNC B0 ;  /* 0x0000000000007941 */ /* 0x000fea0003800000 */
.L_x_17218:
[----:B------:R-:W-:Y:S01]  /*4e80*/  LEA R3, R0, 0x37800000, 0x17 ;  /* 0x3780000000037811 */ /* 0x000fe200078eb8ff */
[----:B------:R-:W-:-:S05]  /*4e90*/  IMAD.SHL.U32 R0, R2, 0x200000, RZ ;  /* 0x0020000002007824 */ /* 0x000fca00078e00ff */
[----:B------:R-:W-:Y:S01]  /*4ea0*/  LOP3.LUT R0, R3, R0, R4, 0xfe, !PT ;  /* 0x0000000003007212 */ /* 0x000fe200078efe04 */
[----:B------:R-:W-:Y:S06]  /*4eb0*/  BRA `(.L_x_17201) ;  /* 0x0000000000947947 */ /* 0x000fec0003800000 */
.L_x_17213:
        /* <DEDUP_REMOVED lines=14> */
.L_x_17200:
        /* <DEDUP_REMOVED lines=16> */
.L_x_17222:
[----:B------:R-:W-:Y:S01]  /*50a0*/  IMAD.MOV.U32 R0, RZ, RZ, RZ ;  /* 0x000000ffff007224 */ /* 0x000fe200078e00ff */
[----:B------:R-:W-:Y:S06]  /*50b0*/  BRA `(.L_x_17201) ;  /* 0x0000000000147947 */ /* 0x000fec0003800000 */
.L_x_17221:
[----:B------:R-:W2:Y:S02]  /*50c0*/  LDG.E.64 R2, desc[UR36][R2.64] ;  /* 0x0000002402027981 */ /* 0x000ea4000c1e1b00 */
[----:B--2---:R0:W1:Y:S01]  /*50d0*/  I2F.U64 R0, R2 ;  /* 0x0000000200007312 */ /* 0x0040620000301000 */
[----:B------:R-:W-:Y:S05]  /*50e0*/  BRA `(.L_x_17201) ;  /* 0x0000000000087947 */ /* 0x000fea0003800000 */
.L_x_17220:
[----:B------:R-:W2:Y:S02]  /*50f0*/  LDG.E R0, desc[UR36][R2.64] ;  /* 0x0000002402007981 */ /* 0x000ea4000c1e1900 */
[----:B--2---:R-:W-:-:S07]  /*5100*/  I2FP.F32.U32 R0, R0 ;  /* 0x0000000000007245 */ /* 0x004fce0000201000 */
.L_x_17201:
[----:B------:R-:W-:Y:S05]  /*5110*/  BSYNC B6 ;  /* 0x0000000000067941 */ /* 0x000fea0003800000 */
.L_x_17195:
[----:B------:R-:W2:Y:S01]  /*5120*/  LDC.U8 R4, c[0x0][0x421] ;  /* 0x00010840ff047b82 */ /* 0x000ea20000000000 */
[----:B01--45:R-:W-:Y:S01]  /*5130*/  FSETP.NEU.FTZ.AND P0, PT, R0, -INF , PT ;  /* 0xff8000000000780b */ /* 0x033fe20003f1d000 */
[----:B------:R-:W-:Y:S03]  /*5140*/  BSSY B6, `(.L_x_17223) ;  /* 0x00000d4000067945 */ /* 0x000fe60003800000 */
[----:B--23--:R-:W-:Y:S02]  /*5150*/  SEL R2, RZ, 0x1, P0 ;  /* 0x00000001ff027807 */ /* 0x00cfe40000000000 */
        /* <DEDUP_REMOVED lines=13> */
.L_x_17227:
[----:B------:R0:W-:Y:S01]  /*5230*/  STG.E.U8 desc[UR36][R16.64], R2 ;  /* 0x0000000210007986 */ /* 0x0001e2000c101124 */
[----:B------:R-:W-:Y:S05]  /*5240*/  BRA `(.L_x_17229) ;  /* 0x0000000c000c7947 */ /* 0x000fea0003800000 */
.L_x_17226:
        /* <DEDUP_REMOVED lines=9> */
.L_x_17231:
[----:B------:R0:W-:Y:S01]  /*52e0*/  STG.E desc[UR36][R16.64], R2 ;  /* 0x0000000210007986 */ /* 0x0001e2000c101924 */
[----:B------:R-:W-:Y:S05]  /*52f0*/  BRA `(.L_x_17229) ;  /* 0x0000000800e07947 */ /* 0x000fea0003800000 */
.L_x_17230:
[----:B------:R0:W-:Y:S01]  /*5300*/  STG.E.U16 desc[UR36][R16.64], R2 ;  /* 0x0000000210007986 */ /* 0x0001e2000c101524 */
[----:B------:R-:W-:Y:S05]  /*5310*/  BRA `(.L_x_17229) ;  /* 0x0000000800d87947 */ /* 0x000fea0003800000 */
.L_x_17225:
        /* <DEDUP_REMOVED lines=9> */
.L_x_17233:
[----:B------:R-:W-:-:S04]  /*53b0*/  FSET.BF.EQ.FTZ.AND R0, R0, -INF , PT ;  /* 0xff8000000000780a */ /* 0x000fc80003812000 */
[----:B------:R-:W-:-:S05]  /*53c0*/  F2FP.F16.F32.PACK_AB R0, RZ, R0 ;  /* 0x00000000ff00723e */ /* 0x000fca00000000ff */
[----:B------:R0:W-:Y:S01]  /*53d0*/  STG.E.U16 desc[UR36][R16.64], R0 ;  /* 0x0000000010007986 */ /* 0x0001e2000c101524 */
[----:B------:R-:W-:Y:S05]  /*53e0*/  BRA `(.L_x_17229) ;  /* 0x0000000800a47947 */ /* 0x000fea0003800000 */
.L_x_17232:
        /* <DEDUP_REMOVED lines=10> */
.L_x_17235:
[----:B------:R-:W-:-:S04]  /*5490*/  FSET.BF.EQ.FTZ.AND R0, R0, -INF , PT ;  /* 0xff8000000000780a */ /* 0x000fc80003812000 */
[----:B------:R-:W-:-:S04]  /*54a0*/  F2FP.F16.F32.PACK_AB R3, RZ, R0 ;  /* 0x00000000ff03723e */ /* 0x000fc800000000ff */
[----:B------:R-:W-:-:S05]  /*54b0*/  PRMT R3, R3, 0x5410, RZ ;  /* 0x0000541003037816 */ /* 0x000fca00000000ff */
[----:B------:R0:W-:Y:S01]  /*54c0*/  STG.E desc[UR36][R16.64], R3 ;  /* 0x0000000310007986 */ /* 0x0001e2000c101924 */
[----:B------:R-:W-:Y:S05]  /*54d0*/  BRA `(.L_x_17229) ;  /* 0x0000000800687947 */ /* 0x000fea0003800000 */
.L_x_17234:
[----:B------:R-:W-:Y:S01]  /*54e0*/  FSEL R3, RZ, 1.875, P0 ;  /* 0x3ff00000ff037808 */ /* 0x000fe20000000000 */
[----:B------:R-:W-:-:S05]  /*54f0*/  IMAD.MOV.U32 R2, RZ, RZ, RZ ;  /* 0x000000ffff027224 */ /* 0x000fca00078e00ff */
[----:B------:R0:W-:Y:S01]  /*5500*/  STG.E.64 desc[UR36][R16.64], R2 ;  /* 0x0000000210007986 */ /* 0x0001e2000c101b24 */
[----:B------:R-:W-:Y:S05]  /*5510*/  BRA `(.L_x_17229) ;  /* 0x0000000800587947 */ /* 0x000fea0003800000 */
.L_x_17224:
        /* <DEDUP_REMOVED lines=10> */
.L_x_17238:
[----:B------:R-:W-:Y:S02]  /*55c0*/  FSEL R5, RZ, 1.875, P0 ;  /* 0x3ff00000ff057808 */ /* 0x000fe40000000000 */
[----:B------:R-:W-:Y:S01]  /*55d0*/  CS2R R6, SRZ ;  /* 0x0000000000067805 */ /* 0x000fe2000001ff00 */
[----:B------:R-:W-:-:S05]  /*55e0*/  IMAD.MOV.U32 R4, RZ, RZ, RZ ;  /* 0x000000ffff047224 */ /* 0x000fca00078e00ff */
[----:B------:R0:W-:Y:S01]  /*55f0*/  STG.E.128 desc[UR36][R16.64], R4 ;  /* 0x0000000410007986 */ /* 0x0001e2000c101d24 */
[----:B------:R-:W-:Y:S05]  /*5600*/  BRA `(.L_x_17229) ;  /* 0x00000008001c7947 */ /* 0x000fea0003800000 */
.L_x_17237:
        /* <DEDUP_REMOVED lines=18> */
.L_x_17242:
[----:B------:R-:W-:Y:S05]  /*5730*/  BSYNC B0 ;  /* 0x0000000000007941 */ /* 0x000fea0003800000 */
.L_x_17241:
[----:B------:R0:W-:Y:S01]  /*5740*/  STG.E.U8 desc[UR36][R16.64], R3 ;  /* 0x0000000310007986 */ /* 0x0001e2000c101124 */
[----:B------:R-:W-:Y:S05]  /*5750*/  BRA `(.L_x_17229) ;  /* 0x0000000400c87947 */ /* 0x000fea0003800000 */
.L_x_17240:
        /* <DEDUP_REMOVED lines=13> */
.L_x_17243:
[----:B------:R-:W-:Y:S01]  /*5830*/  ISETP.GT.U32.AND P0, PT, R3, 0x7f800000, PT ;  /* 0x7f8000000300780c */ /* 0x000fe20003f04070 */
[----:B------:R-:W-:-:S05]  /*5840*/  IMAD.MOV.U32 R3, RZ, RZ, 0x7f ;  /* 0x0000007fff037424 */ /* 0x000fca00078e00ff */
[----:B------:R-:W-:-:S05]  /*5850*/  SEL R3, R3, 0x7c, P0 ;  /* 0x0000007c03037807 */ /* 0x000fca0000000000 */
[----:B------:R0:W-:Y:S01]  /*5860*/  STG.E.U8 desc[UR36][R16.64], R3 ;  /* 0x0000000310007986 */ /* 0x0001e2000c101124 */
[----:B------:R-:W-:Y:S05]  /*5870*/  BRA `(.L_x_17229) ;  /* 0x0000000400807947 */ /* 0x000fea0003800000 */
.L_x_17239:
[----:B------:R-:W-:-:S04]  /*5880*/  FSET.BF.EQ.FTZ.AND R0, R0, -INF , PT ;  /* 0xff8000000000780a */ /* 0x000fc80003812000 */
[----:B------:R-:W-:-:S05]  /*5890*/  F2FP.BF16.F32.PACK_AB R0, RZ, R0 ;  /* 0x00000000ff00723e */ /* 0x000fca00000010ff */
[----:B------:R0:W-:Y:S01]  /*58a0*/  STG.E.U16 desc[UR36][R16.64], R0 ;  /* 0x0000000010007986 */ /* 0x0001e2000c101524 */
[----:B------:R-:W-:Y:S05]  /*58b0*/  BRA `(.L_x_17229) ;  /* 0x0000000400707947 */ /* 0x000fea0003800000 */
.L_x_17236:
        /* <DEDUP_REMOVED lines=10> */
.L_x_17246:
        /* <DEDUP_REMOVED lines=16> */
.L_x_17249:
[----:B------:R-:W-:-:S07]  /*5a60*/  PRMT R8, R0, 0x7610, R8 ;  /* 0x0000761000087816 */ /* 0x000fce0000000008 */
.L_x_17248:
[----:B------:R-:W-:Y:S05]  /*5a70*/  BSYNC B0 ;  /* 0x0000000000007941 */ /* 0x000fea0003800000 */
.L_x_17247:
[----:B------:R3:W-:Y:S01]  /*5a80*/  STG.E.U8 desc[UR36][R16.64], R8 ;  /* 0x0000000810007986 */ /* 0x0007e2000c101124 */
[----:B------:R-:W-:Y:S05]  /*5a90*/  BRA `(.L_x_17229) ;  /* 0x0000000000f87947 */ /* 0x000fea0003800000 */
.L_x_17245:
        /* <DEDUP_REMOVED lines=16> */
.L_x_17252:
[----:B------:R-:W-:-:S07]  /*5ba0*/  PRMT R8, R0, 0x7610, R8 ;  /* 0x0000761000087816 */ /* 0x000fce0000000008 */
.L_x_17251:
[----:B------:R-:W-:Y:S05]  /*5bb0*/  BSYNC B0 ;  /* 0x0000000000007941 */ /* 0x000fea0003800000 */
.L_x_17250:
[----:B------:R0:W-:Y:S01]  /*5bc0*/  STG.E.U8 desc[UR36][R16.64], R8 ;  /* 0x0000000810007986 */ /* 0x0001e2000c101124 */
[----:B------:R-:W-:Y:S05]  /*5bd0*/  BRA `(.L_x_17229) ;  /* 0x0000000000a87947 */ /* 0x000fea0003800000 */
.L_x_17244:
        /* <DEDUP_REMOVED lines=21> */
.L_x_17228:
        /* <DEDUP_REMOVED lines=16> */
.L_x_17255:
[----:B------:R-:W-:Y:S05]  /*5e30*/  BRA `(.L_x_17229) ;  /* 0x0000000000107947 */ /* 0x000fea0003800000 */
.L_x_17254:
[----:B------:R-:W-:-:S05]  /*5e40*/  IMAD.MOV.U32 R3, RZ, RZ, RZ ;  /* 0x000000ffff037224 */ /* 0x000fca00078e00ff */
[----:B------:R1:W-:Y:S01]  /*5e50*/  STG.E.64 desc[UR36][R16.64], R2 ;  /* 0x0000000210007986 */ /* 0x0003e2000c101b24 */
[----:B------:R-:W-:Y:S05]  /*5e60*/  BRA `(.L_x_17229) ;  /* 0x0000000000047947 */ /* 0x000fea0003800000 */
.L_x_17253:
[----:B------:R0:W-:Y:S02]  /*5e70*/  STG.E desc[UR36][R16.64], R2 ;  /* 0x0000000210007986 */ /* 0x0001e4000c101924 */
.L_x_17229:
[----:B------:R-:W-:Y:S05]  /*5e80*/  BSYNC B6 ;  /* 0x0000000000067941 */ /* 0x000fea0003800000 */
.L_x_17223:
[----:B------:R-:W-:-:S07]  /*5e90*/  VIADD R19, R19, 0x80 ;  /* 0x0000008013137836 */ /* 0x000fce0000000000 */
.L_x_17193:
[----:B------:R-:W-:Y:S05]  /*5ea0*/  BSYNC B7 ;  /* 0x0000000000077941 */ /* 0x000fea0003800000 */
.L_x_17192:
        /* <DEDUP_REMOVED lines=307> */
.L_x_17258:
        /* <DEDUP_REMOVED lines=22> */
.L_x_17263:
[----:B------:R-:W2:Y:S02]  /*7340*/  LDG.E.U8 R0, desc[UR36][R2.64] ;  /* 0x0000002402007981 */ /* 0x000ea4000c1e1100 */
[----:B--2---:R-:W-:Y:S01]  /*7350*/  I2FP.F32.U32 R0, R0 ;  /* 0x0000000000007245 */ /* 0x004fe20000201000 */
[----:B------:R-:W-:Y:S06]  /*7360*/  BRA `(.L_x_17265) ;  /* 0x0000000c002c7947 */ /* 0x000fec0003800000 */
.L_x_17262:
        /* <DEDUP_REMOVED lines=9> */
.L_x_17267:
[----:B------:R-:W2:Y:S02]  /*7400*/  LDG.E R0, desc[UR36][R2.64] ;  /* 0x0000002402007981 */ /* 0x000ea4000c1e1900 */
[----:B--2---:R-:W-:Y:S01]  /*7410*/  I2FP.F32.S32 R0, R0 ;  /* 0x0000000000007245 */ /* 0x004fe20000201400 */
[----:B------:R-:W-:Y:S06]  /*7420*/  BRA `(.L_x_17265) ;  /* 0x0000000800fc7947 */ /* 0x000fec0003800000 */
.L_x_17266:
[----:B------:R-:W2:Y:S02]  /*7430*/  LDG.E.U16 R0, desc[UR36][R2.64] ;  /* 0x0000002402007981 */ /* 0x000ea4000c1e1500 */
[----:B--2---:R-:W0:Y:S01]  /*7440*/  I2F.S16 R0, R0 ;  /* 0x0000000000007306 */ /* 0x004e220000101400 */
[----:B------:R-:W-:Y:S05]  /*7450*/  BRA `(.L_x_17265) ;  /* 0x0000000800f07947 */ /* 0x000fea0003800000 */
.L_x_17261:
        /* <DEDUP_REMOVED lines=8> */
.L_x_17269:
[----:B------:R-:W2:Y:S02]  /*74e0*/  LDG.E.U16 R0, desc[UR36][R2.64] ;  /* 0x0000002402007981 */ /* 0x000ea4000c1e1500 */
[----:B--2---:R-:W-:Y:S01]  /*74f0*/  HADD2.F32 R0, -RZ, R0.H0_H0 ;  /* 0x20000000ff007230 */ /* 0x004fe20000004100 */
[----:B------:R-:W-:Y:S06]  /*7500*/  BRA `(.L_x_17265) ;  /* 0x0000000800c47947 */ /* 0x000fec0003800000 */
.L_x_17268:
        /* <DEDUP_REMOVED lines=8> */
.L_x_17271:
[----:B------:R-:W2:Y:S02]  /*7590*/  LDG.E.U16 R0, desc[UR36][R2.64] ;  /* 0x0000002402007981 */ /* 0x000ea4000c1e1500 */
[----:B--2---:R-:W-:Y:S01]  /*75a0*/  HADD2.F32 R0, -RZ, R0.H0_H0 ;  /* 0x20000000ff007230 */ /* 0x004fe20000004100 */
[----:B------:R-:W-:Y:S06]  /*75b0*/  BRA `(.L_x_17265) ;  /* 0x0000000800987947 */ /* 0x000fec0003800000 */
.L_x_17270:
[----:B------:R-:W2:Y:S01]  /*75c0*/  LDG.E.64 R2, desc[UR36][R2.64] ;  /* 0x0000002402027981 */ /* 0x000ea2000c1e1b00 */
[----:B------:R-:W-:Y:S01]  /*75d0*/  UMOV UR4, 0xf0000000 ;  /* 0xf000000000047882 */ /* 0x000fe20000000000 */
[----:B------:R-:W-:Y:S01]  /*75e0*/  UMOV UR5, 0x380fffff ;  /* 0x380fffff00057882 */ /* 0x000fe20000000000 */
[----:B--2---:R-:W0:Y:S01]  /*75f0*/  F2F.F32.F64 R0, R2 ;  /* 0x0000000200007310 */ /* 0x004e220000301000 */
[----:B------:R-:W-:-:S14]  /*7600*/  DSETP.GEU.AND P0, PT, |R2|, UR4, PT ;  /* 0x0000000402007e2a */ /* 0x000fdc000bf0e200 */
[----:B0-----:R-:W-:Y:S01]  /*7610*/  @!P0 FMUL R0, R0, 1.175494350822287508e-38 ;  /* 0x0080000000008820 */ /* 0x001fe20000400000 */
[----:B------:R-:W-:Y:S06]  /*7620*/  BRA `(.L_x_17265) ;  /* 0x00000008007c7947 */ /* 0x000fec0003800000 */
.L_x_17260:
        /* <DEDUP_REMOVED lines=12> */
.L_x_17274:
[----:B------:R-:W2:Y:S01]  /*76f0*/  LDG.E.64 R2, desc[UR36][R2.64] ;  /* 0x0000002402027981 */ /* 0x000ea2000c1e1b00 */
[----:B------:R-:W-:Y:S01]  /*7700*/  UMOV UR4, 0xf0000000 ;  /* 0xf000000000047882 */ /* 0x000fe20000000000 */
[----:B------:R-:W-:Y:S01]  /*7710*/  UMOV UR5, 0x380fffff ;  /* 0x380fffff00057882 */ /* 0x000fe20000000000 */
[----:B--2---:R-:W0:Y:S01]  /*7720*/  F2F.F32.F64 R0, R2 ;  /* 0x0000000200007310 */ /* 0x004e220000301000 */
[----:B------:R-:W-:-:S14]  /*7730*/  DSETP.GEU.AND P0, PT, |R2|, UR4, PT ;  /* 0x0000000402007e2a */ /* 0x000fdc000bf0e200 */
[----:B0-----:R-:W-:Y:S01]  /*7740*/  @!P0 FMUL R0, R0, 1.175494350822287508e-38 ;  /* 0x0080000000008820 */ /* 0x001fe20000400000 */
[----:B------:R-:W-:Y:S06]  /*7750*/  BRA `(.L_x_17265) ;  /* 0x0000000800307947 */ /* 0x000fec0003800000 */
.L_x_17273:
        /* <DEDUP_REMOVED lines=26> */
.L_x_17276:
        /* <DEDUP_REMOVED lines=13> */
.L_x_17275:
[----:B------:R-:W2:Y:S02]  /*79d0*/  LDG.E.U16 R0, desc[UR36][R2.64] ;  /* 0x0000002402007981 */ /* 0x000ea4000c1e1500 */
[----:B--2---:R-:W-:Y:S01]  /*79e0*/  IMAD.U32 R0, R0, 0x10000, RZ ;  /* 0x0001000000007824 */ /* 0x004fe200078e00ff */
[----:B------:R-:W-:Y:S06]  /*79f0*/  BRA `(.L_x_17265) ;  /* 0x0000000400887947 */ /* 0x000fec0003800000 */
.L_x_17272:
        /* <DEDUP_REMOVED lines=11> */
.L_x_17279:
        /* <DEDUP_REMOVED lines=20> */
.L_x_17281:
[----:B------:R-:W-:Y:S05]  /*7bf0*/  BSYNC B0 ;  /* 0x0000000000007941 */ /* 0x000fea0003800000 */
.L_x_17280:
[----:B------:R-:W-:Y:S01]  /*7c00*/  LEA R3, R0, 0x3b800000, 0x17 ;  /* 0x3b80000000037811 */ /* 0x000fe200078eb8ff */
[----:B------:R-:W-:-:S05]  /*7c10*/  IMAD.SHL.U32 R0, R2, 0x100000, RZ ;  /* 0x0010000002007824 */ /* 0x000fca00078e00ff */
[----:B------:R-:W-:Y:S01]  /*7c20*/  LOP3.LUT R0, R3, R0, R4, 0xfe, !PT ;  /* 0x0000000003007212 */ /* 0x000fe200078efe04 */
[----:B------:R-:W-:Y:S06]  /*7c30*/  BRA `(.L_x_17265) ;  /* 0x0000000000f87947 */ /* 0x000fec0003800000 */
.L_x_17278:
        /* <DEDUP_REMOVED lines=20> */
.L_x_17283:
[----:B------:R-:W-:Y:S05]  /*7d80*/  BSYNC B0 ;  /* 0x0000000000007941 */ /* 0x000fea0003800000 */
.L_x_17282:
[----:B------:R-:W-:Y:S01]  /*7d90*/  LEA R3, R0, 0x37800000, 0x17 ;  /* 0x3780000000037811 */ /* 0x000fe200078eb8ff */
[----:B------:R-:W-:-:S05]  /*7da0*/  IMAD.SHL.U32 R0, R2, 0x200000, RZ ;  /* 0x0020000002007824 */ /* 0x000fca00078e00ff */
[----:B------:R-:W-:Y:S01]  /*7db0*/  LOP3.LUT R0, R3, R0, R4, 0xfe, !PT ;  /* 0x0000000003007212 */ /* 0x000fe200078efe04 */
[----:B------:R-:W-:Y:S06]  /*7dc0*/  BRA `(.L_x_17265) ;  /* 0x0000000000947947 */ /* 0x000fec0003800000 */
.L_x_17277:
        /* <DEDUP_REMOVED lines=14> */
.L_x_17264:
        /* <DEDUP_REMOVED lines=16> */
.L_x_17286:
[----:B------:R-:W-:Y:S01]  /*7fb0*/  IMAD.MOV.U32 R0, RZ, RZ, RZ ;  /* 0x000000ffff007224 */ /* 0x000fe200078e00ff */
[----:B------:R-:W-:Y:S06]  /*7fc0*/  BRA `(.L_x_17265) ;  /* 0x0000000000147947 */ /* 0x000fec0003800000 */
.L_x_17285:
[----:B------:R-:W2:Y:S02]  /*7fd0*/  LDG.E.64 R2, desc[UR36][R2.64] ;  /* 0x0000002402027981 */ /* 0x000ea4000c1e1b00 */
[----:B--2---:R0:W1:Y:S01]  /*7fe0*/  I2F.U64 R0, R2 ;  /* 0x0000000200007312 */ /* 0x0040620000301000 */
[----:B------:R-:W-:Y:S05]  /*7ff0*/  BRA `(.L_x_17265) ;  /* 0x0000000000087947 */ /* 0x000fea0003800000 */
.L_x_17284:
[----:B------:R-:W2:Y:S02]  /*8000*/  LDG.E R0, desc[UR36][R2.64] ;  /* 0x0000002402007981 */ /* 0x000ea4000c1e1900 */
[----:B--2---:R-:W-:-:S07]  /*8010*/  I2FP.F32.U32 R0, R0 ;  /* 0x0000000000007245 */ /* 0x004fce0000201000 */
.L_x_17265:
[----:B------:R-:W-:Y:S05]  /*8020*/  BSYNC B6 ;  /* 0x0000000000067941 */ /* 0x000fea0003800000 */
.L_x_17259:
[----:B------:R-:W3:Y:S01]  /*8030*/  LDC.U8 R4, c[0x0][0x421] ;  /* 0x00010840ff047b82 */ /* 0x000ee20000000000 */
[----:B012-45:R-:W-:Y:S01]  /*8040*/  FSETP.NEU.FTZ.AND P0, PT, R0, -INF , PT ;  /* 0xff8000000000780b */ /* 0x037fe20003f1d000 */
[----:B------:R-:W-:Y:S03]  /*8050*/  BSSY B6, `(.L_x_17287) ;  /* 0x00000d4000067945 */ /* 0x000fe60003800000 */
[----:B---3--:R-:W-:Y:S02]  /*8060*/  SEL R2, RZ, 0x1, P0 ;  /* 0x00000001ff027807 */ /* 0x008fe40000000000 */
        /* <DEDUP_REMOVED lines=13> */
.L_x_17291:
[----:B------:R0:W-:Y:S01]  /*8140*/  STG.E.U8 desc[UR36][R16.64], R2 ;  /* 0x0000000210007986 */ /* 0x0001e2000c101124 */
[----:B------:R-:W-:Y:S05]  /*8150*/  BRA `(.L_x_17293) ;  /* 0x0000000c000c7947 */ /* 0x000fea0003800000 */
.L_x_17290:
        /* <DEDUP_REMOVED lines=9> */
.L_x_17295:
[----:B------:R0:W-:Y:S01]  /*81f0*/  STG.E desc[UR36][R16.64], R2 ;  /* 0x0000000210007986 */ /* 0x0001e2000c101924 */
[----:B------:R-:W-:Y:S05]  /*8200*/  BRA `(.L_x_17293) ;  /* 0x0000000800e07947 */ /* 0x000fea0003800000 */
.L_x_17294:
[----:B------:R0:W-:Y:S01]  /*8210*/  STG.E.U16 desc[UR36][R16.64], R2 ;  /* 0x0000000210007986 */ /* 0x0001e2000c101524 */
[----:B------:R-:W-:Y:S05]  /*8220*/  BRA `(.L_x_17293) ;  /* 0x0000000800d87947 */ /* 0x000fea0003800000 */
.L_x_17289:
        /* <DEDUP_REMOVED lines=9> */
.L_x_17297:
[----:B------:R-:W-:-:S04]  /*82c0*/  FSET.BF.EQ.FTZ.AND R0, R0, -INF , PT ;  /* 0xff8000000000780a */ /* 0x000fc80003812000 */
[----:B------:R-:W-:-:S05]  /*82d0*/  F2FP.F16.F32.PACK_AB R0, RZ, R0 ;  /* 0x00000000ff00723e */ /* 0x000fca00000000ff */
[----:B------:R0:W-:Y:S01]  /*82e0*/  STG.E.U16 desc[UR36][R16.64], R0 ;  /* 0x0000000010007986 */ /* 0x0001e2000c101524 */
[----:B------:R-:W-:Y:S05]  /*82f0*/  BRA `(.L_x_17293) ;  /* 0x0000000800a47947 */ /* 0x000fea0003800000 */
.L_x_17296:
        /* <DEDUP_REMOVED lines=10> */
.L_x_17299:
[----:B------:R-:W-:-:S04]  /*83a0*/  FSET.BF.EQ.FTZ.AND R0, R0, -INF , PT ;  /* 0xff8000000000780a */ /* 0x000fc80003812000 */
[----:B------:R-:W-:-:S04]  /*83b0*/  F2FP.F16.F32.PACK_AB R3, RZ, R0 ;  /* 0x00000000ff03723e */ /* 0x000fc800000000ff */
[----:B------:R-:W-:-:S05]  /*83c0*/  PRMT R3, R3, 0x5410, RZ ;  /* 0x0000541003037816 */ /* 0x000fca00000000ff */
[----:B------:R0:W-:Y:S01]  /*83d0*/  STG.E desc[UR36][R16.64], R3 ;  /* 0x0000000310007986 */ /* 0x0001e2000c101924 */
[----:B------:R-:W-:Y:S05]  /*83e0*/  BRA `(.L_x_17293) ;  /* 0x0000000800687947 */ /* 0x000fea0003800000 */
.L_x_17298:
[----:B------:R-:W-:Y:S01]  /*83f0*/  FSEL R3, RZ, 1.875, P0 ;  /* 0x3ff00000ff037808 */ /* 0x000fe20000000000 */
[----:B------:R-:W-:-:S05]  /*8400*/  IMAD.MOV.U32 R2, RZ, RZ, RZ ;  /* 0x000000ffff027224 */ /* 0x000fca00078e00ff */
[----:B------:R0:W-:Y:S01]  /*8410*/  STG.E.64 desc[UR36][R16.64], R2 ;  /* 0x0000000210007986 */ /* 0x0001e2000c101b24 */
[----:B------:R-:W-:Y:S05]  /*8420*/  BRA `(.L_x_17293) ;  /* 0x0000000800587947 */ /* 0x000fea0003800000 */
.L_x_17288:
        /* <DEDUP_REMOVED lines=10> */
.L_x_17302:
[----:B------:R-:W-:Y:S02]  /*84d0*/  FSEL R5, RZ, 1.875, P0 ;  /* 0x3ff00000ff057808 */ /* 0x000fe40000000000 */
[----:B------:R-:W-:Y:S01]  /*84e0*/  CS2R R6, SRZ ;  /* 0x0000000000067805 */ /* 0x000fe2000001ff00 */
[----:B------:R-:W-:-:S05]  /*84f0*/  IMAD.MOV.U32 R4, RZ, RZ, RZ ;  /* 0x000000ffff047224 */ /* 0x000fca00078e00ff */
[----:B------:R0:W-:Y:S01]  /*8500*/  STG.E.128 desc[UR36][R16.64], R4 ;  /* 0x0000000410007986 */ /* 0x0001e2000c101d24 */
[----:B------:R-:W-:Y:S05]  /*8510*/  BRA `(.L_x_17293) ;  /* 0x00000008001c7947 */ /* 0x000fea0003800000 */
.L_x_17301:
        /* <DEDUP_REMOVED lines=18> */
.L_x_17306:
[----:B------:R-:W-:Y:S05]  /*8640*/  BSYNC B0 ;  /* 0x0000000000007941 */ /* 0x000fea0003800000 */
.L_x_17305:
[----:B------:R0:W-:Y:S01]  /*8650*/  STG.E.U8 desc[UR36][R16.64], R3 ;  /* 0x0000000310007986 */ /* 0x0001e2000c101124 */
[----:B------:R-:W-:Y:S05]  /*8660*/  BRA `(.L_x_17293) ;  /* 0x0000000400c87947 */ /* 0x000fea0003800000 */
.L_x_17304:
        /* <DEDUP_REMOVED lines=13> */
.L_x_17307:
[----:B------:R-:W-:Y:S01]  /*8740*/  ISETP.GT.U32.AND P0, PT, R3, 0x7f800000, PT ;  /* 0x7f8000000300780c */ /* 0x000fe20003f04070 */
[----:B------:R-:W-:-:S05]  /*8750*/  IMAD.MOV.U32 R3, RZ, RZ, 0x7f ;  /* 0x0000007fff037424 */ /* 0x000fca00078e00ff */
[----:B------:R-:W-:-:S05]  /*8760*/  SEL R3, R3, 0x7c, P0 ;  /* 0x0000007c03037807 */ /* 0x000fca0000000000 */
[----:B------:R0:W-:Y:S01]  /*8770*/  STG.E.U8 desc[UR36][R16.64], R3 ;  /* 0x0000000310007986 */ /* 0x0001e2000c101124 */
[----:B------:R-:W-:Y:S05]  /*8780*/  BRA `(.L_x_17293) ;  /* 0x0000000400807947 */ /* 0x000fea0003800000 */
.L_x_17303:
[----:B------:R-:W-:-:S04]  /*8790*/  FSET.BF.EQ.FTZ.AND R0, R0, -INF , PT ;  /* 0xff8000000000780a */ /* 0x000fc80003812000 */
[----:B------:R-:W-:-:S05]  /*87a0*/  F2FP.BF16.F32.PACK_AB R0, RZ, R0 ;  /* 0x00000000ff00723e */ /* 0x000fca00000010ff */
[----:B------:R0:W-:Y:S01]  /*87b0*/  STG.E.U16 desc[UR36][R16.64], R0 ;  /* 0x0000000010007986 */ /* 0x0001e2000c101524 */
[----:B------:R-:W-:Y:S05]  /*87c0*/  BRA `(.L_x_17293) ;  /* 0x0000000400707947 */ /* 0x000fea0003800000 */
.L_x_17300:
        /* <DEDUP_REMOVED lines=10> */
.L_x_17310:
        /* <DEDUP_REMOVED lines=16> */
.L_x_17313:
[----:B------:R-:W-:-:S07]  /*8970*/  PRMT R8, R0, 0x7610, R8 ;  /* 0x0000761000087816 */ /* 0x000fce0000000008 */
.L_x_17312:
[----:B------:R-:W-:Y:S05]  /*8980*/  BSYNC B0 ;  /* 0x0000000000007941 */ /* 0x000fea0003800000 */
.L_x_17311:
[----:B------:R3:W-:Y:S01]  /*8990*/  STG.E.U8 desc[UR36][R16.64], R8 ;  /* 0x0000000810007986 */ /* 0x0007e2000c101124 */
[----:B------:R-:W-:Y:S05]  /*89a0*/  BRA `(.L_x_17293) ;  /* 0x0000000000f87947 */ /* 0x000fea0003800000 */
.L_x_17309:
        /* <DEDUP_REMOVED lines=16> */
.L_x_17316:
[----:B------:R-:W-:-:S07]  /*8ab0*/  PRMT R8, R0, 0x7610, R8 ;  /* 0x0000761000087816 */ /* 0x000fce0000000008 */
.L_x_17315:
[----:B------:R-:W-:Y:S05]  /*8ac0*/  BSYNC B0 ;  /* 0x0000000000007941 */ /* 0x000fea0003800000 */
.L_x_17314:
[----:B------:R0:W-:Y:S01]  /*8ad0*/  STG.E.U8 desc[UR36][R16.64], R8 ;  /* 0x0000000810007986 */ /* 0x0001e2000c101124 */
[----:B------:R-:W-:Y:S05]  /*8ae0*/  BRA `(.L_x_17293) ;  /* 0x0000000000a87947 */ /* 0x000fea0003800000 */
.L_x_17308:
        /* <DEDUP_REMOVED lines=21> */
.L_x_17292:
        /* <DEDUP_REMOVED lines=16> */
.L_x_17319:
[----:B------:R-:W-:Y:S05]  /*8d40*/  BRA `(.L_x_17293) ;  /* 0x0000000000107947 */ /* 0x000fea0003800000 */
.L_x_17318:
[----:B------:R-:W-:-:S05]  /*8d50*/  IMAD.MOV.U32 R3, RZ, RZ, RZ ;  /* 0x000000ffff037224 */ /* 0x000fca00078e00ff */
[----:B------:R1:W-:Y:S01]  /*8d60*/  STG.E.64 desc[UR36][R16.64], R2 ;  /* 0x0000000210007986 */ /* 0x0003e2000c101b24 */
[----:B------:R-:W-:Y:S05]  /*8d70*/  BRA `(.L_x_17293) ;  /* 0x0000000000047947 */ /* 0x000fea0003800000 */
.L_x_17317:
[----:B------:R0:W-:Y:S02]  /*8d80*/  STG.E desc[UR36][R16.64], R2 ;  /* 0x0000000210007986 */ /* 0x0001e4000c101924 */
.L_x_17293:
[----:B------:R-:W-:Y:S05]  /*8d90*/  BSYNC B6 ;  /* 0x0000000000067941 */ /* 0x000fea0003800000 */
.L_x_17287:
[----:B------:R-:W-:-:S07]  /*8da0*/  VIADD R19, R19, 0x80 ;  /* 0x0000008013137836 */ /* 0x000fce0000000000 */
.L_x_17257:
[----:B------:R-:W-:Y:S05]  /*8db0*/  BSYNC B7 ;  /* 0x0000000000077941 */ /* 0x000fea0003800000 */
.L_x_17256:
        /* <DEDUP_REMOVED lines=306> */
.L_x_17320:
        /* <DEDUP_REMOVED lines=22> */
.L_x_17325:
[----:B------:R-:W2:Y:S02]  /*a240*/  LDG.E.U8 R0, desc[UR36][R2.64] ;  /* 0x0000002402007981 */ /* 0x000ea4000c1e1100 */
[----:B--2---:R-:W-:Y:S01]  /*a250*/  I2FP.F32.U32 R0, R0 ;  /* 0x0000000000007245 */ /* 0x004fe20000201000 */
[----:B------:R-:W-:Y:S06]  /*a260*/  BRA `(.L_x_17327) ;  /* 0x0000000c002c7947 */ /* 0x000fec0003800000 */
.L_x_17324:
        /* <DEDUP_REMOVED lines=9> */
.L_x_17329:
[----:B------:R-:W2:Y:S02]  /*a300*/  LDG.E R0, desc[UR36][R2.64] ;  /* 0x0000002402007981 */ /* 0x000ea4000c1e1900 */
[----:B--2---:R-:W-:Y:S01]  /*a310*/  I2FP.F32.S32 R0, R0 ;  /* 0x0000000000007245 */ /* 0x004fe20000201400 */
[----:B------:R-:W-:Y:S06]  /*a320*/  BRA `(.L_x_17327) ;  /* 0x0000000800fc7947 */ /* 0x000fec0003800000 */
.L_x_17328:
[----:B------:R-:W2:Y:S02]  /*a330*/  LDG.E.U16 R0, desc[UR36][R2.64] ;  /* 0x0000002402007981 */ /* 0x000ea4000c1e1500 */
[----:B--2---:R-:W3:Y:S01]  /*a340*/  I2F.S16 R0, R0 ;  /* 0x0000000000007306 */ /* 0x004ee20000101400 */
[----:B------:R-:W-:Y:S05]  /*a350*/  BRA `(.L_x_17327) ;  /* 0x0000000800f07947 */ /* 0x000fea0003800000 */
.L_x_17323:
        /* <DEDUP_REMOVED lines=8> */
.L_x_17331:
[----:B------:R-:W2:Y:S02]  /*a3e0*/  LDG.E.U16 R0, desc[UR36][R2.64] ;  /* 0x0000002402007981 */ /* 0x000ea4000c1e1500 */
[----:B--2---:R-:W-:Y:S01]  /*a3f0*/  HADD2.F32 R0, -RZ, R0.H0_H0 ;  /* 0x20000000ff007230 */ /* 0x004fe20000004100 */
[----:B------:R-:W-:Y:S06]  /*a400*/  BRA `(.L_x_17327) ;  /* 0x0000000800c47947 */ /* 0x000fec0003800000 */
.L_x_17330:
        /* <DEDUP_REMOVED lines=8> */
.L_x_17333:
[----:B------:R-:W2:Y:S02]  /*a490*/  LDG.E.U16 R0, desc[UR36][R2.64] ;  /* 0x0000002402007981 */ /* 0x000ea4000c1e1500 */
[----:B--2---:R-:W-:Y:S01]  /*a4a0*/  HADD2.F32 R0, -RZ, R0.H0_H0 ;  /* 0x20000000ff007230 */ /* 0x004fe20000004100 */
[----:B------:R-:W-:Y:S06]  /*a4b0*/  BRA `(.L_x_17327) ;  /* 0x0000000800987947 */ /* 0x000fec0003800000 */
.L_x_17332:
[----:B------:R-:W2:Y:S01]  /*a4c0*/  LDG.E.64 R2, desc[UR36][R2.64] ;  /* 0x0000002402027981 */ /* 0x000ea2000c1e1b00 */
[----:B------:R-:W-:Y:S01]  /*a4d0*/  UMOV UR4, 0xf0000000 ;  /* 0xf000000000047882 */ /* 0x000fe20000000000 */
[----:B------:R-:W-:Y:S01]  /*a4e0*/  UMOV UR5, 0x380fffff ;  /* 0x380fffff00057882 */ /* 0x000fe20000000000 */
[----:B--2---:R-:W0:Y:S01]  /*a4f0*/  F2F.F32.F64 R0, R2 ;  /* 0x0000000200007310 */ /* 0x004e220000301000 */
[----:B------:R-:W-:-:S14]  /*a500*/  DSETP.GEU.AND P0, PT, |R2|, UR4, PT ;  /* 0x0000000402007e2a */ /* 0x000fdc000bf0e200 */
[----:B0-----:R-:W-:Y:S01]  /*a510*/  @!P0 FMUL R0, R0, 1.175494350822287508e-38 ;  /* 0x0080000000008820 */ /* 0x001fe20000400000 */
[----:B------:R-:W-:Y:S06]  /*a520*/  BRA `(.L_x_17327) ;  /* 0x00000008007c7947 */ /* 0x000fec0003800000 */
.L_x_17322:
        /* <DEDUP_REMOVED lines=12> */
.L_x_17336:
[----:B------:R-:W2:Y:S01]  /*a5f0*/  LDG.E.64 R2, desc[UR36][R2.64] ;  /* 0x0000002402027981 */ /* 0x000ea2000c1e1b00 */
[----:B------:R-:W-:Y:S01]  /*a600*/  UMOV UR4, 0xf0000000 ;  /* 0xf000000000047882 */ /* 0x000fe20000000000 */
[----:B------:R-:W-:Y:S01]  /*a610*/  UMOV UR5, 0x380fffff ;  /* 0x380fffff00057882 */ /* 0x000fe20000000000 */
[----:B--2---:R-:W0:Y:S01]  /*a620*/  F2F.F32.F64 R0, R2 ;  /* 0x0000000200007310 */ /* 0x004e220000301000 */
[----:B------:R-:W-:-:S14]  /*a630*/  DSETP.GEU.AND P0, PT, |R2|, UR4, PT ;  /* 0x0000000402007e2a */ /* 0x000fdc000bf0e200 */
[----:B0-----:R-:W-:Y:S01]  /*a640*/  @!P0 FMUL R0, R0, 1.175494350822287508e-38 ;  /* 0x0080000000008820 */ /* 0x001fe20000400000 */
[----:B------:R-:W-:Y:S06]  /*a650*/  BRA `(.L_x_17327) ;  /* 0x0000000800307947 */ /* 0x000fec0003800000 */
.L_x_17335:
        /* <DEDUP_REMOVED lines=26> */
.L_x_17338:
        /* <DEDUP_REMOVED lines=13> */
.L_x_17337:
[----:B------:R-:W2:Y:S02]  /*a8d0*/  LDG.E.U16 R0, desc[UR36][R2.64] ;  /* 0x0000002402007981 */ /* 0x000ea4000c1e1500 */
[----:B--2---:R-:W-:Y:S01]  /*a8e0*/  IMAD.U32 R0, R0, 0x10000, RZ ;  /* 0x0001000000007824 */ /* 0x004fe200078e00ff */
[----:B------:R-:W-:Y:S06]  /*a8f0*/  BRA `(.L_x_17327) ;  /* 0x0000000400887947 */ /* 0x000fec0003800000 */
.L_x_17334:
        /* <DEDUP_REMOVED lines=11> */
.L_x_17341:
        /* <DEDUP_REMOVED lines=20> */
.L_x_17343:
[----:B------:R-:W-:Y:S05]  /*aaf0*/  BSYNC B0 ;  /* 0x0000000000007941 */ /* 0x000fea0003800000 */
.L_x_17342:
[----:B------:R-:W-:Y:S01]  /*ab00*/  LEA R3, R0, 0x3b800000, 0x17 ;  /* 0x3b80000000037811 */ /* 0x000fe200078eb8ff */
[----:B------:R-:W-:-:S05]  /*ab10*/  IMAD.SHL.U32 R0, R2, 0x100000, RZ ;  /* 0x0010000002007824 */ /* 0x000fca00078e00ff */
[----:B------:R-:W-:Y:S01]  /*ab20*/  LOP3.LUT R0, R3, R0, R4, 0xfe, !PT ;  /* 0x0000000003007212 */ /* 0x000fe200078efe04 */
[----:B------:R-:W-:Y:S06]  /*ab30*/  BRA `(.L_x_17327) ;  /* 0x0000000000f87947 */ /* 0x000fec0003800000 */
.L_x_17340:
        /* <DEDUP_REMOVED lines=20> */
.L_x_17345:
[----:B------:R-:W-:Y:S05]  /*ac80*/  BSYNC B0 ;  /* 0x0000000000007941 */ /* 0x000fea0003800000 */
.L_x_17344:
[----:B------:R-:W-:Y:S01]  /*ac90*/  LEA R3, R0, 0x37800000, 0x17 ;  /* 0x3780000000037811 */ /* 0x000fe200078eb8ff */
[----:B------:R-:W-:-:S05]  /*aca0*/  IMAD.SHL.U32 R0, R2, 0x200000, RZ ;  /* 0x0020000002007824 */ /* 0x000fca00078e00ff */
[----:B------:R-:W-:Y:S01]  /*acb0*/  LOP3.LUT R0, R3, R0, R4, 0xfe, !PT ;  /* 0x0000000003007212 */ /* 0x000fe200078efe04 */
[----:B------:R-:W-:Y:S06]  /*acc0*/  BRA `(.L_x_17327) ;  /* 0x0000000000947947 */ /* 0x000fec0003800000 */
.L_x_17339:
        /* <DEDUP_REMOVED lines=14> */
.L_x_17326:
        /* <DEDUP_REMOVED lines=16> */
.L_x_17348:
[----:B------:R-:W-:Y:S01]  /*aeb0*/  IMAD.MOV.U32 R0, RZ, RZ, RZ ;  /* 0x000000ffff007224 */ /* 0x000fe200078e00ff */
[----:B------:R-:W-:Y:S06]  /*aec0*/  BRA `(.L_x_17327) ;  /* 0x0000000000147947 */ /* 0x000fec0003800000 */
.L_x_17347:
[----:B------:R-:W2:Y:S02]  /*aed0*/  LDG.E.64 R2, desc[UR36][R2.64] ;  /* 0x0000002402027981 */ /* 0x000ea4000c1e1b00 */
[----:B--2---:R0:W1:Y:S01]  /*aee0*/  I2F.U64 R0, R2 ;  /* 0x0000000200007312 */ /* 0x0040620000301000 */
[----:B------:R-:W-:Y:S05]  /*aef0*/  BRA `(.L_x_17327) ;  /* 0x0000000000087947 */ /* 0x000fea0003800000 */
.L_x_17346:
[----:B------:R-:W2:Y:S02]  /*af00*/  LDG.E R0, desc[UR36][R2.64] ;  /* 0x0000002402007981 */ /* 0x000ea4000c1e1900 */
[----:B--2---:R-:W-:-:S07]  /*af10*/  I2FP.F32.U32 R0, R0 ;  /* 0x0000000000007245 */ /* 0x004fce0000201000 */
.L_x_17327:
[----:B------:R-:W-:Y:S05]  /*af20*/  BSYNC B6 ;  /* 0x0000000000067941 */ /* 0x000fea0003800000 */
.L_x_17321:
[----:B------:R-:W4:Y:S01]  /*af30*/  LDC.U8 R4, c[0x0][0x421] ;  /* 0x00010840ff047b82 */ /* 0x000f220000000000 */
[----:B0123-5:R-:W-:-:S04]  /*af40*/  FSETP.NEU.FTZ.AND P0, PT, R0, -INF , PT ;  /* 0xff8000000000780b */ /* 0x02ffc80003f1d000 */
[----:B----4-:R-:W-:Y:S02]  /*af50*/  SEL R2, RZ, 0x1, P0 ;  /* 0x00000001ff027807 */ /* 0x010fe40000000000 */
        /* <DEDUP_REMOVED lines=13> */
.L_x_17352:
[----:B------:R-:W-:Y:S01]  /*b030*/  STG.E.U8 desc[UR36][R16.64], R2 ;  /* 0x0000000210007986 */ /* 0x000fe2000c101124 */
[----:B------:R-:W-:Y:S05]  /*b040*/  EXIT ;  /* 0x000000000000794d */ /* 0x000fea0003800000 */
.L_x_17351:
        /* <DEDUP_REMOVED lines=9> */
.L_x_17355:
[----:B------:R-:W-:Y:S01]  /*b0e0*/  STG.E desc[UR36][R16.64], R2 ;  /* 0x0000000210007986 */ /* 0x000fe2000c101924 */
[----:B------:R-:W-:Y:S05]  /*b0f0*/  EXIT ;  /* 0x000000000000794d */ /* 0x000fea0003800000 */
.L_x_17354:
[----:B------:R-:W-:Y:S01]  /*b100*/  STG.E.U16 desc[UR36][R16.64], R2 ;  /* 0x0000000210007986 */ /* 0x000fe2000c101524 */
[----:B------:R-:W-:Y:S05]  /*b110*/  EXIT ;  /* 0x000000000000794d */ /* 0x000fea0003800000 */
.L_x_17350:
        /* <DEDUP_REMOVED lines=9> */
.L_x_17357:
[----:B------:R-:W-:-:S04]  /*b1b0*/  FSET.BF.EQ.FTZ.AND R0, R0, -INF , PT ;  /* 0xff8000000000780a */ /* 0x000fc80003812000 */
[----:B------:R-:W-:-:S05]  /*b1c0*/  F2FP.F16.F32.PACK_AB R0, RZ, R0 ;  /* 0x00000000ff00723e */ /* 0x000fca00000000ff */
[----:B------:R-:W-:Y:S01]  /*b1d0*/  STG.E.U16 desc[UR36][R16.64], R0 ;  /* 0x0000000010007986 */ /* 0x000fe2000c101524 */
[----:B------:R-:W-:Y:S05]  /*b1e0*/  EXIT ;  /* 0x000000000000794d */ /* 0x000fea0003800000 */
.L_x_17356:
        /* <DEDUP_REMOVED lines=10> */
.L_x_17359:
[----:B------:R-:W-:-:S04]  /*b290*/  FSET.BF.EQ.FTZ.AND R0, R0, -INF , PT ;  /* 0xff8000000000780a */ /* 0x000fc80003812000 */
[----:B------:R-:W-:-:S04]  /*b2a0*/  F2FP.F16.F32.PACK_AB R3, RZ, R0 ;  /* 0x00000000ff03723e */ /* 0x000fc800000000ff */
[----:B------:R-:W-:-:S05]  /*b2b0*/  PRMT R3, R3, 0x5410, RZ ;  /* 0x0000541003037816 */ /* 0x000fca00000000ff */
[----:B------:R-:W-:Y:S01]  /*b2c0*/  STG.E desc[UR36][R16.64], R3 ;  /* 0x0000000310007986 */ /* 0x000fe2000c101924 */
[----:B------:R-:W-:Y:S05]  /*b2d0*/  EXIT ;  /* 0x000000000000794d */ /* 0x000fea0003800000 */
.L_x_17358:
[----:B------:R-:W-:Y:S01]  /*b2e0*/  FSEL R3, RZ, 1.875, P0 ;  /* 0x3ff00000ff037808 */ /* 0x000fe20000000000 */
[----:B------:R-:W-:-:S05]  /*b2f0*/  IMAD.MOV.U32 R2, RZ, RZ, RZ ;  /* 0x000000ffff027224 */ /* 0x000fca00078e00ff */
[----:B------:R-:W-:Y:S01]  /*b300*/  STG.E.64 desc[UR36][R16.64], R2 ;  /* 0x0000000210007986 */ /* 0x000fe2000c101b24 */
[----:B------:R-:W-:Y:S05]  /*b310*/  EXIT ;  /* 0x000000000000794d */ /* 0x000fea0003800000 */
.L_x_17349:
        /* <DEDUP_REMOVED lines=10> */
.L_x_17362:
[----:B------:R-:W-:Y:S02]  /*b3c0*/  FSEL R5, RZ, 1.875, P0 ;  /* 0x3ff00000ff057808 */ /* 0x000fe40000000000 */
[----:B------:R-:W-:Y:S01]  /*b3d0*/  CS2R R6, SRZ ;  /* 0x0000000000067805 */ /* 0x000fe2000001ff00 */
[----:B------:R-:W-:-:S05]  /*b3e0*/  IMAD.MOV.U32 R4, RZ, RZ, RZ ;  /* 0x000000ffff047224 */ /* 0x000fca00078e00ff */
[----:B------:R-:W-:Y:S01]  /*b3f0*/  STG.E.128 desc[UR36][R16.64], R4 ;  /* 0x0000000410007986 */ /* 0x000fe2000c101d24 */
[----:B------:R-:W-:Y:S05]  /*b400*/  EXIT ;  /* 0x000000000000794d */ /* 0x000fea0003800000 */
.L_x_17361:
        /* <DEDUP_REMOVED lines=18> */
.L_x_17366:
[----:B------:R-:W-:Y:S05]  /*b530*/  BSYNC B0 ;  /* 0x0000000000007941 */ /* 0x000fea0003800000 */
.L_x_17365:
[----:B------:R-:W-:Y:S01]  /*b540*/  STG.E.U8 desc[UR36][R16.64], R3 ;  /* 0x0000000310007986 */ /* 0x000fe2000c101124 */
[----:B------:R-:W-:Y:S05]  /*b550*/  EXIT ;  /* 0x000000000000794d */ /* 0x000fea0003800000 */
.L_x_17364:
        /* <DEDUP_REMOVED lines=14> */
.L_x_17367:
[----:B------:R-:W-:Y:S01]  /*b640*/  IMAD.MOV.U32 R3, RZ, RZ, 0x7f ;  /* 0x0000007fff037424 */ /* 0x000fe200078e00ff */
[----:B------:R-:W-:-:S04]  /*b650*/  ISETP.GT.U32.AND P0, PT, R5, 0x7f800000, PT ;  /* 0x7f8000000500780c */ /* 0x000fc80003f04070 */
[----:B------:R-:W-:-:S05]  /*b660*/  SEL R3, R3, 0x7c, P0 ;  /* 0x0000007c03037807 */ /* 0x000fca0000000000 */
[----:B------:R-:W-:Y:S01]  /*b670*/  STG.E.U8 desc[UR36][R16.64], R3 ;  /* 0x0000000310007986 */ /* 0x000fe2000c101124 */
[----:B------:R-:W-:Y:S05]  /*b680*/  EXIT ;  /* 0x000000000000794d */ /* 0x000fea0003800000 */
.L_x_17363:
[----:B------:R-:W-:-:S04]  /*b690*/  FSET.BF.EQ.FTZ.AND R0, R0, -INF , PT ;  /* 0xff8000000000780a */ /* 0x000fc80003812000 */
[----:B------:R-:W-:-:S05]  /*b6a0*/  F2FP.BF16.F32.PACK_AB R0, RZ, R0 ;  /* 0x00000000ff00723e */ /* 0x000fca00000010ff */
[----:B------:R-:W-:Y:S01]  /*b6b0*/  STG.E.U16 desc[UR36][R16.64], R0 ;  /* 0x0000000010007986 */ /* 0x000fe2000c101524 */
[----:B------:R-:W-:Y:S05]  /*b6c0*/  EXIT ;  /* 0x000000000000794d */ /* 0x000fea0003800000 */
.L_x_17360:
        /* <DEDUP_REMOVED lines=10> */
.L_x_17370:
        /* <DEDUP_REMOVED lines=16> */
.L_x_17373:
[----:B------:R-:W-:-:S07]  /*b870*/  PRMT R8, R0, 0x7610, R8 ;  /* 0x0000761000087816 */ /* 0x000fce0000000008 */
.L_x_17372:
[----:B------:R-:W-:Y:S05]  /*b880*/  BSYNC B0 ;  /* 0x0000000000007941 */ /* 0x000fea0003800000 */
.L_x_17371:
[----:B------:R-:W-:Y:S01]  /*b890*/  STG.E.U8 desc[UR36][R16.64], R8 ;  /* 0x0000000810007986 */ /* 0x000fe2000c101124 */
[----:B------:R-:W-:Y:S05]  /*b8a0*/  EXIT ;  /* 0x000000000000794d */ /* 0x000fea0003800000 */
.L_x_17369:
        /* <DEDUP_REMOVED lines=16> */
.L_x_17376:
[----:B------:R-:W-:-:S07]  /*b9b0*/  PRMT R8, R0, 0x7610, R8 ;  /* 0x0000761000087816 */ /* 0x000fce0000000008 */
.L_x_17375:
[----:B------:R-:W-:Y:S05]  /*b9c0*/  BSYNC B0 ;  /* 0x0000000000007941 */ /* 0x000fea0003800000 */
.L_x_17374:
[----:B------:R-:W-:Y:S01]  /*b9d0*/  STG.E.U8 desc[UR36][R16.64], R8 ;  /* 0x0000000810007986 */ /* 0x000fe2000c101124 */
[----:B------:R-:W-:Y:S05]  /*b9e0*/  EXIT ;  /* 0x000000000000794d */ /* 0x000fea0003800000 */
.L_x_17368:
        /* <DEDUP_REMOVED lines=21> */
.L_x_17353:
        /* <DEDUP_REMOVED lines=16> */
.L_x_17379:
[----:B------:R-:W-:Y:S05]  /*bc40*/  EXIT ;  /* 0x000000000000794d */ /* 0x000fea0003800000 */
.L_x_17378:
[----:B------:R-:W-:-:S05]  /*bc50*/  IMAD.MOV.U32 R3, RZ, RZ, RZ ;  /* 0x000000ffff037224 */ /* 0x000fca00078e00ff */
[----:B------:R-:W-:Y:S01]  /*bc60*/  STG.E.64 desc[UR36][R16.64], R2 ;  /* 0x0000000210007986 */ /* 0x000fe2000c101b24 */
[----:B------:R-:W-:Y:S05]  /*bc70*/  EXIT ;  /* 0x000000000000794d */ /* 0x000fea0003800000 */
.L_x_17377:
[----:B------:R-:W-:Y:S01]  /*bc80*/  STG.E desc[UR36][R16.64], R2 ;  /* 0x0000000210007986 */ /* 0x000fe2000c101924 */
[----:B------:R-:W-:Y:S05]  /*bc90*/  EXIT ;  /* 0x000000000000794d */ /* 0x000fea0003800000 */
.L_x_17380:
        /* <DEDUP_REMOVED lines=14> */
.L_x_44515:


//--------------------- .text._ZN2at6native27unrolled_elementwise_kernelIZZZNS0_49_GLOBAL__N__657f93f7_16_TensorCompare_cu_71e06f4e20isneginf_kernel_implERNS_18TensorIteratorBaseEENKUlvE_clEvENKUlvE0_clEvEUlfE_St5arrayIPcLm2EELi4E23TrivialOffsetCalculatorILi1EjESC_NS0_6memory12LoadWithCastILi1EEENSD_13StoreWithCastILi1EEEEEviT_T0_T2_T3_T4_T5_ --------------------------
	.section	.text._ZN2at6native27unrolled_elementwise_kernelIZZZNS0_49_GLOBAL__N__657f93f7_16_TensorCompare_cu_71e06f4e20isneginf_kernel_implERNS_18TensorIteratorBaseEENKUlvE_clEvENKUlvE0_clEvEUlfE_St5arrayIPcLm2EELi4E23TrivialOffsetCalculatorILi1EjESC_NS0_6memory12LoadWithCastILi1EEENSD_13StoreWithCastILi1EEEEEviT_T0_T2_T3_T4_T5_,"ax",@progbits
	.align	128
        .global         _ZN2at6native27unrolled_elementwise_kernelIZZZNS0_49_GLOBAL__N__657f93f7_16_TensorCompare_cu_71e06f4e20isneginf_kernel_implERNS_18TensorIteratorBaseEENKUlvE_clEvENKUlvE0_clEvEUlfE_St5arrayIPcLm2EELi4E23TrivialOffsetCalculatorILi1EjESC_NS0_6memory12LoadWithCastILi1EEENSD_13StoreWithCastILi1EEEEEviT_T0_T2_T3_T4_T5_
        .type           _ZN2at6native27unrolled_elementwise_kernelIZZZNS0_49_GLOBAL__N__657f93f7_16_TensorCompare_cu_71e06f4e20isneginf_kernel_implERNS_18TensorIteratorBaseEENKUlvE_clEvENKUlvE0_clEvEUlfE_St5arrayIPcLm2EELi4E23TrivialOffsetCalculatorILi1EjESC_NS0_6memory12LoadWithCastILi1EEENSD_13StoreWithCastILi1EEEEEviT_T0_T2_T3_T4_T5_,@function
        .size           _ZN2at6native27unrolled_elementwise_kernelIZZZNS0_49_GLOBAL__N__657f93f7_16_TensorCompare_cu_71e06f4e20isneginf_kernel_implERNS_18TensorIteratorBaseEENKUlvE_clEvENKUlvE0_clEvEUlfE_St5arrayIPcLm2EELi4E23TrivialOffsetCalculatorILi1EjESC_NS0_6memory12LoadWithCastILi1EEENSD_13StoreWithCastILi1EEEEEviT_T0_T2_T3_T4_T5_,(.L_x_44516 - _ZN2at6native27unrolled_elementwise_kernelIZZZNS0_49_GLOBAL__N__657f93f7_16_TensorCompare_cu_71e06f4e20isneginf_kernel_implERNS_18TensorIteratorBaseEENKUlvE_clEvENKUlvE0_clEvEUlfE_St5arrayIPcLm2EELi4E23TrivialOffsetCalculatorILi1EjESC_NS0_6memory12LoadWithCastILi1EEENSD_13StoreWithCastILi1EEEEEviT_T0_T2_T3_T4_T5_)
        .other          _ZN2at6native27unrolled_elementwise_kernelIZZZNS0_49_GLOBAL__N__657f93f7_16_TensorCompare_cu_71e06f4e20isneginf_kernel_implERNS_18TensorIteratorBaseEENKUlvE_clEvENKUlvE0_clEvEUlfE_St5arrayIPcLm2EELi4E23TrivialOffsetCalculatorILi1EjESC_NS0_6memory12LoadWithCastILi1EEENSD_13StoreWithCastILi1EEEEEviT_T0_T2_T3_T4_T5_,@"STO_CUDA_ENTRY STV_DEFAULT"
_ZN2at6native27unrolled_elementwise_kernelIZZZNS0_49_GLOBAL__N__657f93f7_16_TensorCompare_cu_71e06f4e20isneginf_kernel_implERNS_18TensorIteratorBaseEENKUlvE_clEvENKUlvE0_clEvEUlfE_St5arrayIPcLm2EELi4E23TrivialOffsetCalculatorILi1EjESC_NS0_6memory12LoadWithCastILi1EEENSD_13StoreWithCastILi1EEEEEviT_T0_T2_T3_T4_T5_:
.text._ZN2at6native27unrolled_elementwise_kernelIZZZNS0_49_GLOBAL__N__657f93f7_16_TensorCompare_cu_71e06f4e20isneginf_kernel_implERNS_18TensorIteratorBaseEENKUlvE_clEvENKUlvE0_clEvEUlfE_St5arrayIPcLm2EELi4E23TrivialOffsetCalculatorILi1EjESC_NS0_6memory12LoadWithCastILi1EEENSD_13StoreWithCastILi1EEEEEviT_T0_T2_T3_T4_T5_:
        /* <DEDUP_REMOVED lines=33> */
.L_x_17387:
[----:B------:R-:W2:Y:S02]  /*0210*/  LDG.E.U8 R2, desc[UR36][R2.64] ;  /* 0x0000002402027981 */ /* 0x000ea4000c1e1100 */
[----:B--2---:R-:W-:Y:S01]  /*0220*/  I2FP.F32.U32 R18, R2 ;  /* 0x0000000200127245 */ /* 0x004fe20000201000 */
[----:B------:R-:W-:Y:S06]  /*0230*/  BRA `(.L_x_17389) ;  /* 0x0000000c00307947 */ /* 0x000fec0003800000 */
.L_x_17386:
        /* <DEDUP_REMOVED lines=9> */
.L_x_17391:
[----:B------:R-:W2:Y:S02]  /*02d0*/  LDG.E R2, desc[UR36][R2.64] ;  /* 0x0000002402027981 */ /* 0x000ea4000c1e1900 */
[----:B--2---:R-:W-:Y:S01]  /*02e0*/  I2FP.F32.S32 R18, R2 ;  /* 0x0000000200127245 */ /* 0x004fe20000201400 */
[----:B------:R-:W-:Y:S06]  /*02f0*/  BRA `(.L_x_17389) ;  /* 0x0000000c00007947 */ /* 0x000fec0003800000 */
.L_x_17390:
[----:B------:R-:W2:Y:S02]  /*0300*/  LDG.E.U16 R2, desc[UR36][R2.64] ;  /* 0x0000002402027981 */ /* 0x000ea4000c1e1500 */
[----:B--2---:R2:W3:Y:S01]  /*0310*/  I2F.S16 R18, R2 ;  /* 0x0000000200127306 */ /* 0x0044e20000101400 */
[----:B------:R-:W-:Y:S05]  /*0320*/  BRA `(.L_x_17389) ;  /* 0x0000000800f47947 */ /* 0x000fea0003800000 */
.L_x_17385:
        /* <DEDUP_REMOVED lines=8> */
.L_x_17393:
[----:B------:R-:W2:Y:S02]  /*03b0*/  LDG.E.U16 R2, desc[UR36][R2.64] ;  /* 0x0000002402027981 */ /* 0x000ea4000c1e1500 */
[----:B--2---:R-:W-:Y:S01]  /*03c0*/  HADD2.F32 R18, -RZ, R2.H0_H0 ;  /* 0x20000002ff127230 */ /* 0x004fe20000004100 */
[----:B------:R-:W-:Y:S06]  /*03d0*/  BRA `(.L_x_17389) ;  /* 0x0000000800c87947 */ /* 0x000fec0003800000 */
.L_x_17392:
        /* <DEDUP_REMOVED lines=8> */
.L_x_17395:
[----:B------:R-:W2:Y:S02]  /*0460*/  LDG.E.U16 R2, desc[UR36][R2.64] ;  /* 0x0000002402027981 */ /* 0x000ea4000c1e1500 */
[----:B--2---:R-:W-:Y:S01]  /*0470*/  HADD2.F32 R18, -RZ, R2.H0_H0 ;  /* 0x20000002ff127230 */ /* 0x004fe20000004100 */
[----:B------:R-:W-:Y:S06]  /*0480*/  BRA `(.L_x_17389) ;  /* 0x00000008009c7947 */ /* 0x000fec0003800000 */
.L_x_17394:
[----:B------:R-:W2:Y:S01]  /*0490*/  LDG.E.64 R2, desc[UR36][R2.64] ;  /* 0x0000002402027981 */ /* 0x000ea2000c1e1b00 */
[----:B------:R-:W-:Y:S01]  /*04a0*/  UMOV UR4, 0xf0000000 ;  /* 0xf000000000047882 */ /* 0x000fe20000000000 */
[----:B------:R-:W-:Y:S01]  /*04b0*/  UMOV UR5, 0x380fffff ;  /* 0x380fffff00057882 */ /* 0x000fe20000000000 */
[----:B--2---:R-:W0:Y:S01]  /*04c0*/  F2F.F32.F64 R18, R2 ;  /* 0x0000000200127310 */ /* 0x004e220000301000 */
[----:B------:R-:W-:-:S14]  /*04d0*/  DSETP.GEU.AND P0, PT, |R2|, UR4, PT ;  /* 0x0000000402007e2a */ /* 0x000fdc000bf0e200 */
[----:B0-----:R-:W-:Y:S01]  /*04e0*/  @!P0 FMUL R18, R18, 1.175494350822287508e-38 ;  /* 0x0080000012128820 */ /* 0x001fe20000400000 */
[----:B------:R-:W-:Y:S06]  /*04f0*/  BRA `(.L_x_17389) ;  /* 0x0000000800807947 */ /* 0x000fec0003800000 */
.L_x_17384:
        /* <DEDUP_REMOVED lines=12> */
.L_x_17398:
[----:B------:R-:W2:Y:S01]  /*05c0*/  LDG.E.64 R2, desc[UR36][R2.64] ;  /* 0x0000002402027981 */ /* 0x000ea2000c1e1b00 */
[----:B------:R-:W-:Y:S01]  /*05d0*/  UMOV UR4, 0xf0000000 ;  /* 0xf000000000047882 */ /* 0x000fe20000000000 */
[----:B------:R-:W-:Y:S01]  /*05e0*/  UMOV UR5, 0x380fffff ;  /* 0x380fffff00057882 */ /* 0x000fe20000000000 */
[----:B--2---:R-:W0:Y:S01]  /*05f0*/  F2F.F32.F64 R18, R2 ;  /* 0x0000000200127310 */ /* 0x004e220000301000 */
[----:B------:R-:W-:-:S14]  /*0600*/  DSETP.GEU.AND P0, PT, |R2|, UR4, PT ;  /* 0x0000000402007e2a */ /* 0x000fdc000bf0e200 */
[----:B0-----:R-:W-:Y:S01]  /*0610*/  @!P0 FMUL R18, R18, 1.175494350822287508e-38 ;  /* 0x0080000012128820 */ /* 0x001fe20000400000 */
[----:B------:R-:W-:Y:S06]  /*0620*/  BRA `(.L_x_17389) ;  /* 0x0000000800347947 */ /* 0x000fec0003800000 */
.L_x_17397:
        /* <DEDUP_REMOVED lines=26> */
.L_x_17400:
        /* <DEDUP_REMOVED lines=12> */
[----:B------:R-:W-:Y:S01]  /*0890*/  LOP3.LUT R18, R18, 0x80000000, R3, 0xf8, !PT ;  /* 0x8000000012127812 */ /* 0x000fe200078ef803 */
[----:B------:R-:W-:Y:S06]  /*08a0*/  BRA `(.L_x_17389) ;  /* 0x0000000400947947 */ /* 0x000fec0003800000 */
.L_x_17399:
[----:B------:R-:W2:Y:S02]  /*08b0*/  LDG.E.U16 R2, desc[UR36][R2.64] ;  /* 0x0000002402027981 */ /* 0x000ea4000c1e1500 */
[----:B--2---:R-:W-:Y:S01]  /*08c0*/  IMAD.U32 R18, R2, 0x10000, RZ ;  /* 0x0001000002127824 */ /* 0x004fe200078e00ff */
[----:B------:R-:W-:Y:S06]  /*08d0*/  BRA `(.L_x_17389) ;  /* 0x0000000400887947 */ /* 0x000fec0003800000 */
.L_x_17396:
        /* <DEDUP_REMOVED lines=11> */
.L_x_17403:
        /* <DEDUP_REMOVED lines=20> */
.L_x_17405:
[----:B------:R-:W-:Y:S05]  /*0ad0*/  BSYNC B0 ;  /* 0x0000000000007941 */ /* 0x000fea0003800000 */
.L_x_17404:
[----:B------:R-:W-:Y:S01]  /*0ae0*/  IMAD.SHL.U32 R2, R2, 0x100000, RZ ;  /* 0x0010000002027824 */ /* 0x000fe200078e00ff */
[----:B------:R-:W-:-:S04]  /*0af0*/  LEA R3, R0, 0x3b800000, 0x17 ;  /* 0x3b80000000037811 */ /* 0x000fc800078eb8ff */
[----:B------:R-:W-:Y:S01]  /*0b00*/  LOP3.LUT R18, R3, R2, R18, 0xfe, !PT ;  /* 0x0000000203127212 */ /* 0x000fe200078efe12 */
[----:B------:R-:W-:Y:S06]  /*0b10*/  BRA `(.L_x_17389) ;  /* 0x0000000000f87947 */ /* 0x000fec0003800000 */
.L_x_17402:
        /* <DEDUP_REMOVED lines=20> */
.L_x_17407:
[----:B------:R-:W-:Y:S05]  /*0c60*/  BSYNC B0 ;  /* 0x0000000000007941 */ /* 0x000fea0003800000 */
.L_x_17406:
[----:B------:R-:W-:Y:S01]  /*0c70*/  IMAD.SHL.U32 R2, R2, 0x200000, RZ ;  /* 0x0020000002027824 */ /* 0x000fe200078e00ff */
[----:B------:R-:W-:-:S04]  /*0c80*/  LEA R3, R0, 0x37800000, 0x17 ;  /* 0x3780000000037811 */ /* 0x000fc800078eb8ff */
[----:B------:R-:W-:Y:S01]  /*0c90*/  LOP3.LUT R18, R3, R2, R18, 0xfe, !PT ;  /* 0x0000000203127212 */ /* 0x000fe200078efe12 */
[----:B------:R-:W-:Y:S06]  /*0ca0*/  BRA `(.L_x_17389) ;  /* 0x0000000000947947 */ /* 0x000fec0003800000 */
.L_x_17401:
        /* <DEDUP_REMOVED lines=14> */
.L_x_17388:
        /* <DEDUP_REMOVED lines=16> */
.L_x_17410:
[----:B------:R-:W-:Y:S01]  /*0e90*/  IMAD.MOV.U32 R18, RZ, RZ, RZ ;  /* 0x000000ffff127224 */ /* 0x000fe200078e00ff */
[----:B------:R-:W-:Y:S06]  /*0ea0*/  BRA `(.L_x_17389) ;  /* 0x0000000000147947 */ /* 0x000fec0003800000 */
.L_x_17409:
[----:B------:R-:W2:Y:S02]  /*0eb0*/  LDG.E.64 R2, desc[UR36][R2.64] ;  /* 0x0000002402027981 */ /* 0x000ea4000c1e1b00 */
[----:B--2---:R0:W1:Y:S01]  /*0ec0*/  I2F.U64 R18, R2 ;  /* 0x0000000200127312 */ /* 0x0040620000301000 */
[----:B------:R-:W-:Y:S05]  /*0ed0*/  BRA `(.L_x_17389) ;  /* 0x0000000000087947 */ /* 0x000fea0003800000 */
.L_x_17408:
[----:B------:R-:W2:Y:S02]  /*0ee0*/  LDG.E R2, desc[UR36][R2.64] ;  /* 0x0000002402027981 */ /* 0x000ea4000c1e1900 */
[----:B--2---:R-:W-:-:S07]  /*0ef0*/  I2FP.F32.U32 R18, R2 ;  /* 0x0000000200127245 */ /* 0x004fce0000201000 */
.L_x_17389:
[----:B------:R-:W-:Y:S05]  /*0f00*/  BSYNC B6 ;  /* 0x0000000000067941 */ /* 0x000fea0003800000 */
.L_x_17383:
[----:B------:R-:W2:Y:S02]  /*0f10*/  S2R R26, SR_TID.X ;  /* 0x00000000001a7919 */ /* 0x000ea40000002100 */
[----:B--2---:R-:W-:-:S07]  /*0f20*/  VIADD R26, R26, 0x80 ;  /* 0x000000801a1a7836 */ /* 0x004fce0000000000 */
.L_x_17382:
[----:B------:R-:W-:Y:S05]  /*0f30*/  BSYNC B7 ;  /* 0x0000000000077941 */ /* 0x000fea0003800000 */
.L_x_17381:
        /* <DEDUP_REMOVED lines=25> */
.L_x_17417:
[----:B------:R-:W2:Y:S02]  /*10d0*/  LDG.E.U8 R2, desc[UR36][R2.64] ;  /* 0x0000002402027981 */ /* 0x000ea4000c1e1100 */
[----:B--2---:R-:W-:Y:S01]  /*10e0*/  I2FP.F32.U32 R22, R2 ;  /* 0x0000000200167245 */ /* 0x004fe20000201000 */
[----:B------:R-:W-:Y:S06]  /*10f0*/  BRA `(.L_x_17419) ;  /* 0x0000000c002c7947 */ /* 0x000fec0003800000 */
.L_x_17416:
        /* <DEDUP_REMOVED lines=9> */
.L_x_17421:
[----:B------:R-:W2:Y:S02]  /*1190*/  LDG.E R2, desc[UR36][R2.64] ;  /* 0x0000002402027981 */ /* 0x000ea4000c1e1900 */
[----:B--2---:R-:W-:Y:S01]  /*11a0*/  I2FP.F32.S32 R22, R2 ;  /* 0x0000000200167245 */ /* 0x004fe20000201400 */
[----:B------:R-:W-:Y:S06]  /*11b0*/  BRA `(.L_x_17419) ;  /* 0x0000000800fc7947 */ /* 0x000fec0003800000 */
.L_x_17420:
[----:B------:R-:W2:Y:S02]  /*11c0*/  LDG.E.U16 R2, desc[UR36][R2.64] ;  /* 0x0000002402027981 */ /* 0x000ea4000c1e1500 */
[----:B--2---:R0:W2:Y:S01]  /*11d0*/  I2F.S16 R22, R2 ;  /* 0x0000000200167306 */ /* 0x0040a20000101400 */
[----:B------:R-:W-:Y:S05]  /*11e0*/  BRA `(.L_x_17419) ;  /* 0x0000000800f07947 */ /* 0x000fea0003800000 */
.L_x_17415:
        /* <DEDUP_REMOVED lines=8> */
.L_x_17423:
[----:B------:R-:W2:Y:S02]  /*1270*/  LDG.E.U16 R2, desc[UR36][R2.64] ;  /* 0x0000002402027981 */ /* 0x000ea4000c1e1500 */
[----:B--2---:R-:W-:Y:S01]  /*1280*/  HADD2.F32 R22, -RZ, R2.H0_H0 ;  /* 0x20000002ff167230 */ /* 0x004fe20000004100 */
[----:B------:R-:W-:Y:S06]  /*1290*/  BRA `(.L_x_17419) ;  /* 0x0000000800c47947 */ /* 0x000fec0003800000 */
.L_x_17422:
        /* <DEDUP_REMOVED lines=8> */
.L_x_17425:
[----:B------:R-:W2:Y:S02]  /*1320*/  LDG.E.U16 R2, desc[UR36][R2.64] ;  /* 0x0000002402027981 */ /* 0x000ea4000c1e1500 */
[----:B--2---:R-:W-:Y:S01]  /*1330*/  HADD2.F32 R22, -RZ, R2.H0_H0 ;  /* 0x20000002ff167230 */ /* 0x004fe20000004100 */
[----:B------:R-:W-:Y:S06]  /*1340*/  BRA `(.L_x_17419) ;  /* 0x0000000800987947 */ /* 0x000fec0003800000 */
.L_x_17424:
[----:B------:R-:W2:Y:S01]  /*1350*/  LDG.E.64 R2, desc[UR36][R2.64] ;  /* 0x0000002402027981 */ /* 0x000ea2000c1e1b00 */
[----:B------:R-:W-:Y:S01]  /*1360*/  UMOV UR4, 0xf0000000 ;  /* 0xf000000000047882 */ /* 0x000fe20000000000 */
[----:B------:R-:W-:Y:S01]  /*1370*/  UMOV UR5, 0x380fffff ;  /* 0x380fffff00057882 */ /* 0x000fe20000000000 */
[----:B--2---:R-:W0:Y:S01]  /*1380*/  F2F.F32.F64 R22, R2 ;  /* 0x0000000200167310 */ /* 0x004e220000301000 */
[----:B------:R-:W-:-:S14]  /*1390*/  DSETP.GEU.AND P0, PT, |R2|, UR4, PT ;  /* 0x0000000402007e2a */ /* 0x000fdc000bf0e200 */
[----:B0-----:R-:W-:Y:S01]  /*13a0*/  @!P0 FMUL R22, R22, 1.175494350822287508e-38 ;  /* 0x0080000016168820 */ /* 0x001fe20000400000 */
[----:B------:R-:W-:Y:S06]  /*13b0*/  BRA `(.L_x_17419) ;  /* 0x00000008007c7947 */ /* 0x000fec0003800000 */
.L_x_17414:
        /* <DEDUP_REMOVED lines=12> */
.L_x_17428:
[----:B------:R-:W2:Y:S01]  /*1480*/  LDG.E.64 R2, desc[UR36][R2.64] ;  /* 0x0000002402027981 */ /* 0x000ea2000c1e1b00 */
[----:B------:R-:W-:Y:S01]  /*1490*/  UMOV UR4, 0xf0000000 ;  /* 0xf000000000047882 */ /* 0x000fe20000000000 */
[----:B------:R-:W-:Y:S01]  /*14a0*/  UMOV UR5, 0x380fffff ;  /* 0x380fffff00057882 */ /* 0x000fe20000000000 */
[----:B--2---:R-:W0:Y:S01]  /*14b0*/  F2F.F32.F64 R22, R2 ;  /* 0x0000000200167310 */ /* 0x004e220000301000 */
[----:B------:R-:W-:-:S14]  /*14c0*/  DSETP.GEU.AND P0, PT, |R2|, UR4, PT ;  /* 0x0000000402007e2a */ /* 0x000fdc000bf0e200 */
[----:B0-----:R-:W-:Y:S01]  /*14d0*/  @!P0 FMUL R22, R22, 1.175494350822287508e-38 ;  /* 0x0080000016168820 */ /* 0x001fe20000400000 */
[----:B------:R-:W-:Y:S06]  /*14e0*/  BRA `(.L_x_17419) ;  /* 0x0000000800307947 */ /* 0x000fec0003800000 */
.L_x_17427:
        /* <DEDUP_REMOVED lines=26> */
.L_x_17430:
        /* <DEDUP_REMOVED lines=13> */
.L_x_17429:
[----:B------:R-:W2:Y:S02]  /*1760*/  LDG.E.U16 R2, desc[UR36][R2.64] ;  /* 0x0000002402027981 */ /* 0x000ea4000c1e1500 */
[----:B--2---:R-:W-:Y:S01]  /*1770*/  IMAD.U32 R22, R2, 0x10000, RZ ;  /* 0x0001000002167824 */ /* 0x004fe200078e00ff */
[----:B------:R-:W-:Y:S06]  /*1780*/  BRA `(.L_x_17419) ;  /* 0x0000000400887947 */ /* 0x000fec0003800000 */
.L_x_17426:
        /* <DEDUP_REMOVED lines=11> */
.L_x_17433:
        /* <DEDUP_REMOVED lines=20> */
.L_x_17435:
[----:B------:R-:W-:Y:S05]  /*1980*/  BSYNC B0 ;  /* 0x0000000000007941 */ /* 0x000fea0003800000 */
.L_x_17434:
[----:B------:R-:W-:Y:S01]  /*1990*/  IMAD.SHL.U32 R2, R2, 0x100000, RZ ;  /* 0x0010000002027824 */ /* 0x000fe200078e00ff */
[----:B------:R-:W-:-:S04]  /*19a0*/  LEA R3, R0, 0x3b800000, 0x17 ;  /* 0x3b80000000037811 */ /* 0x000fc800078eb8ff */
[----:B------:R-:W-:Y:S01]  /*19b0*/  LOP3.LUT R22, R3, R2, R22, 0xfe, !PT ;  /* 0x0000000203167212 */ /* 0x000fe200078efe16 */
[----:B------:R-:W-:Y:S06]  /*19c0*/  BRA `(.L_x_17419) ;  /* 0x0000000000f87947 */ /* 0x000fec0003800000 */
.L_x_17432:
        /* <DEDUP_REMOVED lines=20> */
.L_x_17437:
[----:B------:R-:W-:Y:S05]  /*1b10*/  BSYNC B0 ;  /* 0x0000000000007941 */ /* 0x000fea0003800000 */
.L_x_17436:
[----:B------:R-:W-:Y:S01]  /*1b20*/  IMAD.SHL.U32 R2, R2, 0x200000, RZ ;  /* 0x0020000002027824 */ /* 0x000fe200078e00ff */
[----:B------:R-:W-:-:S04]  /*1b30*/  LEA R3, R0, 0x37800000, 0x17 ;  /* 0x3780000000037811 */ /* 0x000fc800078eb8ff */
[----:B------:R-:W-:Y:S01]  /*1b40*/  LOP3.LUT R22, R3, R2, R22, 0xfe, !PT ;  /* 0x0000000203167212 */ /* 0x000fe200078efe16 */
[----:B------:R-:W-:Y:S06]  /*1b50*/  BRA `(.L_x_17419) ;  /* 0x0000000000947947 */ /* 0x000fec0003800000 */
.L_x_17431:
        /* <DEDUP_REMOVED lines=14> */
.L_x_17418:
        /* <DEDUP_REMOVED lines=16> */
.L_x_17440:
[----:B------:R-:W-:Y:S01]  /*1d40*/  IMAD.MOV.U32 R22, RZ, RZ, RZ ;  /* 0x000000ffff167224 */ /* 0x000fe200078e00ff */
[----:B------:R-:W-:Y:S06]  /*1d50*/  BRA `(.L_x_17419) ;  /* 0x0000000000147947 */ /* 0x000fec0003800000 */
.L_x_17439:
[----:B------:R-:W2:Y:S02]  /*1d60*/  LDG.E.64 R2, desc[UR36][R2.64] ;  /* 0x0000002402027981 */ /* 0x000ea4000c1e1b00 */
[----:B--2---:R0:W2:Y:S01]  /*1d70*/  I2F.U64 R22, R2 ;  /* 0x0000000200167312 */ /* 0x0040a20000301000 */
[----:B------:R-:W-:Y:S05]  /*1d80*/  BRA `(.L_x_17419) ;  /* 0x0000000000087947 */ /* 0x000fea0003800000 */
.L_x_17438:
[----:B------:R-:W2:Y:S02]  /*1d90*/  LDG.E R2, desc[UR36][R2.64] ;  /* 0x0000002402027981 */ /* 0x000ea4000c1e1900 */
[----:B--2---:R-:W-:-:S07]  /*1da0*/  I2FP.F32.U32 R22, R2 ;  /* 0x0000000200167245 */ /* 0x004fce0000201000 */
.L_x_17419:
[----:B------:R-:W-:Y:S05]  /*1db0*/  BSYNC B6 ;  /* 0x0000000000067941 */ /* 0x000fea0003800000 */
.L_x_17413:
[----:B------:R-:W-:-:S07]  /*1dc0*/  VIADD R26, R26, 0x80 ;  /* 0x000000801a1a7836 */ /* 0x000fce0000000000 */
.L_x_17412:
[----:B------:R-:W-:Y:S05]  /*1dd0*/  BSYNC B7 ;  /* 0x0000000000077941 */ /* 0x000fea0003800000 */
.L_x_17411:
        /* <DEDUP_REMOVED lines=27> */
.L_x_17447:
[----:B------:R-:W2:Y:S02]  /*1f90*/  LDG.E.U8 R2, desc[UR36][R2.64] ;  /* 0x0000002402027981 */ /* 0x000ea4000c1e1100 */
[----:B--2---:R-:W-:Y:S01]  /*1fa0*/  I2FP.F32.U32 R24, R2 ;  /* 0x0000000200187245 */ /* 0x004fe20000201000 */
[----:B------:R-:W-:Y:S06]  /*1fb0*/  BRA `(.L_x_17449) ;  /* 0x0000000c002c7947 */ /* 0x000fec0003800000 */
.L_x_17446:
        /* <DEDUP_REMOVED lines=9> */
.L_x_17451:
[----:B------:R-:W2:Y:S02]  /*2050*/  LDG.E R2, desc[UR36][R2.64] ;  /* 0x0000002402027981 */ /* 0x000ea4000c1e1900 */
[----:B--2---:R-:W-:Y:S01]  /*2060*/  I2FP.F32.S32 R24, R2 ;  /* 0x0000000200187245 */ /* 0x004fe20000201400 */
[----:B------:R-:W-:Y:S06]  /*2070*/  BRA `(.L_x_17449) ;  /* 0x0000000800fc7947 */ /* 0x000fec0003800000 */
.L_x_17450:
[----:B------:R-:W2:Y:S02]  /*2080*/  LDG.E.U16 R2, desc[UR36][R2.64] ;  /* 0x0000002402027981 */ /* 0x000ea4000c1e1500 */
[----:B--2---:R4:W0:Y:S01]  /*2090*/  I2F.S16 R24, R2 ;  /* 0x0000000200187306 */ /* 0x0048220000101400 */
[----:B------:R-:W-:Y:S05]  /*20a0*/  BRA `(.L_x_17449) ;  /* 0x0000000800f07947 */ /* 0x000fea0003800000 */
.L_x_17445:
        /* <DEDUP_REMOVED lines=8> */
.L_x_17453:
[----:B------:R-:W2:Y:S02]  /*2130*/  LDG.E.U16 R2, desc[UR36][R2.64] ;  /* 0x0000002402027981 */ /* 0x000ea4000c1e1500 */
[----:B--2---:R-:W-:Y:S01]  /*2140*/  HADD2.F32 R24, -RZ, R2.H0_H0 ;  /* 0x20000002ff187230 */ /* 0x004fe20000004100 */
[----:B------:R-:W-:Y:S06]  /*2150*/  BRA `(.L_x_17449) ;  /* 0x0000000800c47947 */ /* 0x000fec0003800000 */
.L_x_17452:
        /* <DEDUP_REMOVED lines=8> */
.L_x_17455:
[----:B------:R-:W2:Y:S02]  /*21e0*/  LDG.E.U16 R2, desc[UR36][R2.64] ;  /* 0x0000002402027981 */ /* 0x000ea4000c1e1500 */
[----:B--2---:R-:W-:Y:S01]  /*21f0*/  HADD2.F32 R24, -RZ, R2.H0_H0 ;  /* 0x20000002ff187230 */ /* 0x004fe20000004100 */
[----:B------:R-:W-:Y:S06]  /*2200*/  BRA `(.L_x_17449) ;  /* 0x0000000800987947 */ /* 0x000fec0003800000 */
.L_x_17454:
[----:B------:R-:W2:Y:S01]  /*2210*/  LDG.E.64 R2, desc[UR36][R2.64] ;  /* 0x0000002402027981 */ /* 0x000ea2000c1e1b00 */
[----:B------:R-:W-:Y:S01]  /*2220*/  UMOV UR4, 0xf0000000 ;  /* 0xf000000000047882 */ /* 0x000fe20000000000 */
[----:B------:R-:W-:Y:S01]  /*2230*/  UMOV UR5, 0x380fffff ;  /* 0x380fffff00057882 */ /* 0x000fe20000000000 */
[----:B--2---:R-:W0:Y:S01]  /*2240*/  F2F.F32.F64 R24, R2 ;  /* 0x0000000200187310 */ /* 0x004e220000301000 */
[----:B------:R-:W-:-:S14]  /*2250*/  DSETP.GEU.AND P0, PT, |R2|, UR4, PT ;  /* 0x0000000402007e2a */ /* 0x000fdc000bf0e200 */
[----:B0-----:R-:W-:Y:S01]  /*2260*/  @!P0 FMUL R24, R24, 1.175494350822287508e-38 ;  /* 0x0080000018188820 */ /* 0x001fe20000400000 */
[----:B------:R-:W-:Y:S06]  /*2270*/  BRA `(.L_x_17449) ;  /* 0x00000008007c7947 */ /* 0x000fec0003800000 */
.L_x_17444:
        /* <DEDUP_REMOVED lines=12> */
.L_x_17458:
[----:B------:R-:W2:Y:S01]  /*2340*/  LDG.E.64 R2, desc[UR36][R2.64] ;  /* 0x0000002402027981 */ /* 0x000ea2000c1e1b00 */
[----:B------:R-:W-:Y:S01]  /*2350*/  UMOV UR4, 0xf0000000 ;  /* 0xf000000000047882 */ /* 0x000fe20000000000 */
[----:B------:R-:W-:Y:S01]  /*2360*/  UMOV UR5, 0x380fffff ;  /* 0x380fffff00057882 */ /* 0x000fe20000000000 */
[----:B--2---:R-:W0:Y:S01]  /*2370*/  F2F.F32.F64 R24, R2 ;  /* 0x0000000200187310 */ /* 0x004e220000301000 */
[----:B------:R-:W-:-:S14]  /*2380*/  DSETP.GEU.AND P0, PT, |R2|, UR4, PT ;  /* 0x0000000402007e2a */ /* 0x000fdc000bf0e200 */
[----:B0-----:R-:W-:Y:S01]  /*2390*/  @!P0 FMUL R24, R24, 1.175494350822287508e-38 ;  /* 0x0080000018188820 */ /* 0x001fe20000400000 */
[----:B------:R-:W-:Y:S06]  /*23a0*/  BRA `(.L_x_17449) ;  /* 0x0000000800307947 */ /* 0x000fec0003800000 */
.L_x_17457:
        /* <DEDUP_REMOVED lines=26> */
.L_x_17460:
        /* <DEDUP_REMOVED lines=13> */
.L_x_17459:
[----:B------:R-:W2:Y:S02]  /*2620*/  LDG.E.U16 R2, desc[UR36][R2.64] ;  /* 0x0000002402027981 */ /* 0x000ea4000c1e1500 */
[----:B--2---:R-:W-:Y:S01]  /*2630*/  IMAD.U32 R24, R2, 0x10000, RZ ;  /* 0x0001000002187824 */ /* 0x004fe200078e00ff */
[----:B------:R-:W-:Y:S06]  /*2640*/  BRA `(.L_x_17449) ;  /* 0x0000000400887947 */ /* 0x000fec0003800000 */
.L_x_17456:
        /* <DEDUP_REMOVED lines=11> */
.L_x_17463:
        /* <DEDUP_REMOVED lines=20> */
.L_x_17465:
[----:B------:R-:W-:Y:S05]  /*2840*/  BSYNC B0 ;  /* 0x0000000000007941 */ /* 0x000fea0003800000 */
.L_x_17464:
[----:B------:R-:W-:Y:S01]  /*2850*/  IMAD.SHL.U32 R2, R2, 0x100000, RZ ;  /* 0x0010000002027824 */ /* 0x000fe200078e00ff */
[----:B------:R-:W-:-:S04]  /*2860*/  LEA R3, R0, 0x3b800000, 0x17 ;  /* 0x3b80000000037811 */ /* 0x000fc800078eb8ff */
[----:B------:R-:W-:Y:S01]  /*2870*/  LOP3.LUT R24, R3, R2, R24, 0xfe, !PT ;  /* 0x0000000203187212 */ /* 0x000fe200078efe18 */
[----:B------:R-:W-:Y:S06]  /*2880*/  BRA `(.L_x_17449) ;  /* 0x0000000000f87947 */ /* 0x000fec0003800000 */
.L_x_17462:
        /* <DEDUP_REMOVED lines=20> */
.L_x_17467:
[----:B------:R-:W-:Y:S05]  /*29d0*/  BSYNC B0 ;  /* 0x0000000000007941 */ /* 0x000fea0003800000 */
.L_x_17466:
[----:B------:R-:W-:Y:S01]  /*29e0*/  IMAD.SHL.U32 R2, R2, 0x200000, RZ ;  /* 0x0020000002027824 */ /* 0x000fe200078e00ff */
[----:B------:R-:W-:-:S04]  /*29f0*/  LEA R3, R0, 0x37800000, 0x17 ;  /* 0x3780000000037811 */ /* 0x000fc800078eb8ff */
[----:B------:R-:W-:Y:S01]  /*2a00*/  LOP3.LUT R24, R3, R2, R24, 0xfe, !PT ;  /* 0x0000000203187212 */ /* 0x000fe200078efe18 */
[----:B------:R-:W-:Y:S06]  /*2a10*/  BRA `(.L_x_17449) ;  /* 0x0000000000947947 */ /* 0x000fec0003800000 */
.L_x_17461:
        /* <DEDUP_REMOVED lines=14> */
.L_x_17448:
        /* <DEDUP_REMOVED lines=16> */
.L_x_17470:
[----:B------:R-:W-:Y:S01]  /*2c00*/  IMAD.MOV.U32 R24, RZ, RZ, RZ ;  /* 0x000000ffff187224 */ /* 0x000fe200078e00ff */
[----:B------:R-:W-:Y:S06]  /*2c10*/  BRA `(.L_x_17449) ;  /* 0x0000000000147947 */ /* 0x000fec0003800000 */
.L_x_17469:
[----:B------:R-:W2:Y:S02]  /*2c20*/  LDG.E.64 R24, desc[UR36][R2.64] ;  /* 0x0000002402187981 */ /* 0x000ea4000c1e1b00 */
[----:B--2---:R0:W2:Y:S01]  /*2c30*/  I2F.U64 R24, R24 ;  /* 0x0000001800187312 */ /* 0x0040a20000301000 */
[----:B------:R-:W-:Y:S05]  /*2c40*/  BRA `(.L_x_17449) ;  /* 0x0000000000087947 */ /* 0x000fea0003800000 */
.L_x_17468:
[----:B------:R-:W2:Y:S02]  /*2c50*/  LDG.E R2, desc[UR36][R2.64] ;  /* 0x0000002402027981 */ /* 0x000ea4000c1e1900 */
[----:B--2---:R-:W-:-:S07]  /*2c60*/  I2FP.F32.U32 R24, R2 ;  /* 0x0000000200187245 */ /* 0x004fce0000201000 */
.L_x_17449:
[----:B------:R-:W-:Y:S05]  /*2c70*/  BSYNC B6 ;  /* 0x0000000000067941 */ /* 0x000fea0003800000 */
.L_x_17443:
[----:B------:R-:W-:-:S07]  /*2c80*/  VIADD R26, R26, 0x80 ;  /* 0x000000801a1a7836 */ /* 0x000fce0000000000 */
.L_x_17442:
[----:B------:R-:W-:Y:S05]  /*2c90*/  BSYNC B7 ;  /* 0x0000000000077941 */ /* 0x000fea0003800000 */
.L_x_17441:
        /* <DEDUP_REMOVED lines=23> */
.L_x_17476:
[----:B------:R-:W2:Y:S02]  /*2e10*/  LDG.E.U8 R2, desc[UR36][R2.64] ;  /* 0x0000002402027981 */ /* 0x000ea4000c1e1100 */
[----:B--2---:R-:W-:Y:S01]  /*2e20*/  I2FP.F32.U32 R16, R2 ;  /* 0x0000000200107245 */ /* 0x004fe20000201000 */
[----:B------:R-:W-:Y:S06]  /*2e30*/  BRA `(.L_x_17472) ;  /* 0x0000000c00207947 */ /* 0x000fec0003800000 */
.L_x_17475:
        /* <DEDUP_REMOVED lines=9> */
.L_x_17479:
[----:B------:R-:W2:Y:S02]  /*2ed0*/  LDG.E R2, desc[UR36][R2.64] ;  /* 0x0000002402027981 */ /* 0x000ea4000c1e1900 */
[----:B--2---:R-:W-:Y:S01]  /*2ee0*/  I2FP.F32.S32 R16, R2 ;  /* 0x0000000200107245 */ /* 0x004fe20000201400 */
[----:B------:R-:W-:Y:S06]  /*2ef0*/  BRA `(.L_x_17472) ;  /* 0x0000000800f07947 */ /* 0x000fec0003800000 */
.L_x_17478:
[----:B------:R-:W2:Y:S02]  /*2f00*/  LDG.E.U16 R2, desc[UR36][R2.64] ;  /* 0x0000002402027981 */ /* 0x000ea4000c1e1500 */
[----:B--2---:R0:W2:Y:S01]  /*2f10*/  I2F.S16 R16, R2 ;  /* 0x0000000200107306 */ /* 0x0040a20000101400 */
[----:B------:R-:W-:Y:S05]  /*2f20*/  BRA `(.L_x_17472) ;  /* 0x0000000800e47947 */ /* 0x000fea0003800000 */
.L_x_17474:
        /* <DEDUP_REMOVED lines=8> */
.L_x_17481:
[----:B------:R-:W2:Y:S02]  /*2fb0*/  LDG.E.U16 R2, desc[UR36][R2.64] ;  /* 0x0000002402027981 */ /* 0x000ea4000c1e1500 */
[----:B--2---:R-:W-:Y:S01]  /*2fc0*/  HADD2.F32 R16, -RZ, R2.H0_H0 ;  /* 0x20000002ff107230 */ /* 0x004fe20000004100 */
[----:B------:R-:W-:Y:S06]  /*2fd0*/  BRA `(.L_x_17472) ;  /* 0x0000000800b87947 */ /* 0x000fec0003800000 */
.L_x_17480:
        /* <DEDUP_REMOVED lines=8> */
.L_x_17483:
[----:B------:R-:W2:Y:S02]  /*3060*/  LDG.E.U16 R2, desc[UR36][R2.64] ;  /* 0x0000002402027981 */ /* 0x000ea4000c1e1500 */
[----:B--2---:R-:W-:Y:S01]  /*3070*/  HADD2.F32 R16, -RZ, R2.H0_H0 ;  /* 0x20000002ff107230 */ /* 0x004fe20000004100 */
[----:B------:R-:W-:Y:S06]  /*3080*/  BRA `(.L_x_17472) ;  /* 0x00000008008c7947 */ /* 0x000fec0003800000 */
.L_x_17482:
[----:B------:R-:W2:Y:S01]  /*3090*/  LDG.E.64 R2, desc[UR36][R2.64] ;  /* 0x0000002402027981 */ /* 0x000ea2000c1e1b00 */
[----:B------:R-:W-:Y:S01]  /*30a0*/  UMOV UR4, 0xf0000000 ;  /* 0xf000000000047882 */ /* 0x000fe20000000000 */
[----:B------:R-:W-:Y:S01]  /*30b0*/  UMOV UR5, 0x380fffff ;  /* 0x380fffff00057882 */ /* 0x000fe20000000000 */
[----:B--2---:R-:W0:Y:S01]  /*30c0*/  F2F.F32.F64 R16, R2 ;  /* 0x0000000200107310 */ /* 0x004e220000301000 */
[----:B------:R-:W-:-:S14]  /*30d0*/  DSETP.GEU.AND P0, PT, |R2|, UR4, PT ;  /* 0x0000000402007e2a */ /* 0x000fdc000bf0e200 */
[----:B0-----:R-:W-:Y:S01]  /*30e0*/  @!P0 FMUL R16, R16, 1.175494350822287508e-38 ;  /* 0x0080000010108820 */ /* 0x001fe20000400000 */
[----:B------:R-:W-:Y:S06]  /*30f0*/  BRA `(.L_x_17472) ;  /* 0x0000000800707947 */ /* 0x000fec0003800000 */
.L_x_17473:
        /* <DEDUP_REMOVED lines=12> */
.L_x_17486:
[----:B------:R-:W2:Y:S01]  /*31c0*/  LDG.E.64 R2, desc[UR36][R2.64] ;  /* 0x0000002402027981 */ /* 0x000ea2000c1e1b00 */
[----:B------:R-:W-:Y:S01]  /*31d0*/  UMOV UR4, 0xf0000000 ;  /* 0xf000000000047882 */ /* 0x000fe20000000000 */
[----:B------:R-:W-:Y:S01]  /*31e0*/  UMOV UR5, 0x380fffff ;  /* 0x380fffff00057882 */ /* 0x000fe20000000000 */
[----:B--2---:R-:W0:Y:S01]  /*31f0*/  F2F.F32.F64 R16, R2 ;  /* 0x0000000200107310 */ /* 0x004e220000301000 */
[----:B------:R-:W-:-:S14]  /*3200*/  DSETP.GEU.AND P0, PT, |R2|, UR4, PT ;  /* 0x0000000402007e2a */ /* 0x000fdc000bf0e200 */
[----:B0-----:R-:W-:Y:S01]  /*3210*/  @!P0 FMUL R16, R16, 1.175494350822287508e-38 ;  /* 0x0080000010108820 */ /* 0x001fe20000400000 */
[----:B------:R-:W-:Y:S06]  /*3220*/  BRA `(.L_x_17472) ;  /* 0x0000000800247947 */ /* 0x000fec0003800000 */
.L_x_17485:
        /* <DEDUP_REMOVED lines=26> */
.L_x_17488:
        /* <DEDUP_REMOVED lines=13> */
.L_x_17487:
[----:B------:R-:W2:Y:S02]  /*34a0*/  LDG.E.U16 R2, desc[UR36][R2.64] ;  /* 0x0000002402027981 */ /* 0x000ea4000c1e1500 */
[----:B--2---:R-:W-:Y:S01]  /*34b0*/  IMAD.U32 R16, R2, 0x10000, RZ ;  /* 0x0001000002107824 */ /* 0x004fe200078e00ff */
[----:B------:R-:W-:Y:S06]  /*34c0*/  BRA `(.L_x_17472) ;  /* 0x00000004007c7947 */ /* 0x000fec0003800000 */
.L_x_17484:
        /* <DEDUP_REMOVED lines=11> */
.L_x_17491:
        /* <DEDUP_REMOVED lines=19> */
.L_x_17493:
[----:B------:R-:W-:Y:S05]  /*36b0*/  BSYNC B0 ;  /* 0x0000000000007941 */ /* 0x000fea0003800000 */
.L_x_17492:
[----:B------:R-:W-:Y:S01]  /*36c0*/  IMAD.SHL.U32 R2, R2, 0x100000, RZ ;  /* 0x0010000002027824 */ /* 0x000fe200078e00ff */
[----:B------:R-:W-:-:S04]  /*36d0*/  LEA R3, R0, 0x3b800000, 0x17 ;  /* 0x3b80000000037811 */ /* 0x000fc800078eb8ff */
[----:B------:R-:W-:Y:S01]  /*36e0*/  LOP3.LUT R16, R3, R2, R16, 0xfe, !PT ;  /* 0x0000000203107212 */ /* 0x000fe200078efe10 */
[----:B------:R-:W-:Y:S06]  /*36f0*/  BRA `(.L_x_17472) ;  /* 0x0000000000f07947 */ /* 0x000fec0003800000 */
.L_x_17490:
        /* <DEDUP_REMOVED lines=19> */
.L_x_17495:
[----:B------:R-:W-:Y:S05]  /*3830*/  BSYNC B0 ;  /* 0x0000000000007941 */ /* 0x000fea0003800000 */
.L_x_17494:
[----:B------:R-:W-:Y:S01]  /*3840*/  IMAD.SHL.U32 R2, R2, 0x200000, RZ ;  /* 0x0020000002027824 */ /* 0x000fe200078e00ff */
[----:B------:R-:W-:-:S04]  /*3850*/  LEA R3, R0, 0x37800000, 0x17 ;  /* 0x3780000000037811 */ /* 0x000fc800078eb8ff */
[----:B------:R-:W-:Y:S01]  /*3860*/  LOP3.LUT R16, R3, R2, R16, 0xfe, !PT ;  /* 0x0000000203107212 */ /* 0x000fe200078efe10 */
[----:B------:R-:W-:Y:S06]  /*3870*/  BRA `(.L_x_17472) ;  /* 0x0000000000907947 */ /* 0x000fec0003800000 */
.L_x_17489:
        /* <DEDUP_REMOVED lines=14> */
.L_x_17477:
        /* <DEDUP_REMOVED lines=16> */
.L_x_17498:
[----:B------:R-:W-:Y:S05]  /*3a60*/  BRA `(.L_x_17472) ;  /* 0x0000000000147947 */ /* 0x000fea0003800000 */
.L_x_17497:
[----:B------:R-:W2:Y:S02]  /*3a70*/  LDG.E.64 R16, desc[UR36][R2.64] ;  /* 0x0000002402107981 */ /* 0x000ea4000c1e1b00 */
[----:B--2---:R0:W2:Y:S01]  /*3a80*/  I2F.U64 R16, R16 ;  /* 0x0000001000107312 */ /* 0x0040a20000301000 */
[----:B------:R-:W-:Y:S05]  /*3a90*/  BRA `(.L_x_17472) ;  /* 0x0000000000087947 */ /* 0x000fea0003800000 */
.L_x_17496:
[----:B------:R-:W2:Y:S02]  /*3aa0*/  LDG.E R2, desc[UR36][R2.64] ;  /* 0x0000002402027981 */ /* 0x000ea4000c1e1900 */
[----:B--2---:R-:W-:-:S07]  /*3ab0*/  I2FP.F32.U32 R16, R2 ;  /* 0x0000000200107245 */ /* 0x004fce0000201000 */
.L_x_17472:
[----:B------:R-:W-:Y:S05]  /*3ac0*/  BSYNC B6 ;  /* 0x0000000000067941 */ /* 0x000fea0003800000 */
.L_x_17471:
[----:B0-2-4-:R-:W0:Y:S01]  /*3ad0*/  S2R R2, SR_TID.X ;  /* 0x0000000000027919 */ /* 0x015e220000002100 */
[----:B------:R-:W2:Y:S01]  /*3ae0*/  LDC.U8 R17, c[0x0][0x234] ;  /* 0x00008d00ff117b82 */ /* 0x000ea20000000000 */
[----:B-1-3-5:R-:W-:Y:S01]  /*3af0*/  FSETP.NEU.FTZ.AND P0, PT, R18, -INF , PT ;  /* 0xff8000001200780b */ /* 0x02afe20003f1d000 */
[----:B------:R-:W-:Y:S01]  /*3b00*/  BSSY B6, `(.L_x_17499) ;  /* 0x00000f6000067945 */ /* 0x000fe20003800000 */
[----:B------:R-:W-:Y:S02]  /*3b10*/  FSETP.NEU.FTZ.AND P1, PT, R22, -INF , PT ;  /* 0xff8000001600780b */ /* 0x000fe40003f3d000 */
[----:B------:R-:W-:Y:S02]  /*3b20*/  FSETP.NEU.FTZ.AND P2, PT, R24, -INF , PT ;  /* 0xff8000001800780b */ /* 0x000fe40003f5d000 */
[----:B------:R-:W-:Y:S02]  /*3b30*/  FSETP.NEU.FTZ.AND P3, PT, R16, -INF , PT ;  /* 0xff8000001000780b */ /* 0x000fe40003f7d000 */
[----:B------:R-:W-:-:S02]  /*3b40*/  SEL R3, RZ, 0x1, P0 ;  /* 0x00000001ff037807 */ /* 0x000fc40000000000 */
[----:B------:R-:W-:Y:S02]  /*3b50*/  SEL R22, RZ, 0x1, P1 ;  /* 0x00000001ff167807 */ /* 0x000fe40000800000 */
[----:B------:R-:W-:Y:S02]  /*3b60*/  SEL R18, RZ, 0x1, P2 ;  /* 0x00000001ff127807 */ /* 0x000fe40001000000 */
[----:B------:R-:W-:Y:S02]  /*3b70*/  SEL R16, RZ, 0x1, P3 ;  /* 0x00000001ff107807 */ /* 0x000fe40001800000 */
[----:B0-----:R-:W-:-:S13]  /*3b80*/  ISETP.GE.AND P4, PT, R2, R19, PT ;  /* 0x000000130200720c */ /* 0x001fda0003f86270 */
[----:B------:R-:W-:Y:S05]  /*3b90*/  @P4 BRA `(.L_x_17500) ;  /* 0x0000000c00b04947 */ /* 0x000fea0003800000 */
[----:B------:R-:W0:Y:S01]  /*3ba0*/  LDC.64 R8, c[0x0][0x218] ;  /* 0x00008600ff087b82 */ /* 0x000e220000000a00 */
[----:B------:R-:W-:Y:S01]  /*3bb0*/  IMAD R0, R23, 0x200, R2 ;  /* 0x0000020017007824 */ /* 0x000fe200078e0202 */
[----:B--2---:R-:W-:Y:S01]  /*3bc0*/  PRMT R4, R17, 0x9910, RZ ;  /* 0x0000991011047816 */ /* 0x004fe200000000ff */
        /* <DEDUP_REMOVED lines=18> */
.L_x_17504:
[----:B------:R0:W-:Y:S01]  /*3cf0*/  STG.E.U8 desc[UR36][R8.64], R3 ;  /* 0x0000000308007986 */ /* 0x0001e2000c101124 */
[----:B------:R-:W-:Y:S05]  /*3d00*/  BRA `(.L_x_17500) ;  /* 0x0000000c00547947 */ /* 0x000fea0003800000 */
.L_x_17503:
        /* <DEDUP_REMOVED lines=10> */
.L_x_17507:
[----:B------:R0:W-:Y:S01]  /*3db0*/  STG.E desc[UR36][R8.64], R3 ;  /* 0x0000000308007986 */ /* 0x0001e2000c101924 */
[----:B------:R-:W-:Y:S05]  /*3dc0*/  BRA `(.L_x_17500) ;  /* 0x0000000c00247947 */ /* 0x000fea0003800000 */
.L_x_17506:
[----:B------:R0:W-:Y:S01]  /*3dd0*/  STG.E.U16 desc[UR36][R8.64], R3 ;  /* 0x0000000308007986 */ /* 0x0001e2000c101524 */
[----:B------:R-:W-:Y:S05]  /*3de0*/  BRA `(.L_x_17500) ;  /* 0x0000000c001c7947 */ /* 0x000fea0003800000 */
.L_x_17502:
        /* <DEDUP_REMOVED lines=9> */
.L_x_17509:
[----:B------:R-:W0:Y:S02]  /*3e80*/  I2F.S16 R0, R3 ;  /* 0x0000000300007306 */ /* 0x000e240000101400 */
[----:B0-----:R-:W-:-:S05]  /*3e90*/  F2FP.F16.F32.PACK_AB R0, RZ, R0 ;  /* 0x00000000ff00723e */ /* 0x001fca00000000ff */
[----:B------:R0:W-:Y:S01]  /*3ea0*/  STG.E.U16 desc[UR36][R8.64], R0 ;  /* 0x0000000008007986 */ /* 0x0001e2000c101524 */
[----:B------:R-:W-:Y:S05]  /*3eb0*/  BRA `(.L_x_17500) ;  /* 0x0000000800e87947 */ /* 0x000fea0003800000 */
.L_x_17508:
        /* <DEDUP_REMOVED lines=10> */
.L_x_17511:
[----:B------:R-:W0:Y:S02]  /*3f60*/  I2F.S16 R3, R3 ;  /* 0x0000000300037306 */ /* 0x000e240000101400 */
[----:B0-----:R-:W-:-:S04]  /*3f70*/  F2FP.F16.F32.PACK_AB R3, RZ, R3 ;  /* 0x00000003ff03723e */ /* 0x001fc800000000ff */
[----:B------:R-:W-:-:S05]  /*3f80*/  PRMT R3, R3, 0x5410, RZ ;  /* 0x0000541003037816 */ /* 0x000fca00000000ff */
[----:B------:R0:W-:Y:S01]  /*3f90*/  STG.E desc[UR36][R8.64], R3 ;  /* 0x0000000308007986 */ /* 0x0001e2000c101924 */
[----:B------:R-:W-:Y:S05]  /*3fa0*/  BRA `(.L_x_17500) ;  /* 0x0000000800ac7947 */ /* 0x000fea0003800000 */
.L_x_17510:
[----:B------:R-:W0:Y:S02]  /*3fb0*/  I2F.F64.S16 R4, R3 ;  /* 0x0000000300047312 */ /* 0x000e240000101c00 */
[----:B0-----:R0:W-:Y:S01]  /*3fc0*/  STG.E.64 desc[UR36][R8.64], R4 ;  /* 0x0000000408007986 */ /* 0x0011e2000c101b24 */
[----:B------:R-:W-:Y:S05]  /*3fd0*/  BRA `(.L_x_17500) ;  /* 0x0000000800a07947 */ /* 0x000fea0003800000 */
.L_x_17501:
        /* <DEDUP_REMOVED lines=10> */
.L_x_17514:
[----:B------:R-:W0:Y:S01]  /*4080*/  I2F.F64.S16 R4, R3 ;  /* 0x0000000300047312 */ /* 0x000e220000101c00 */
[----:B------:R-:W-:-:S05]  /*4090*/  CS2R R6, SRZ ;  /* 0x0000000000067805 */ /* 0x000fca000001ff00 */
[----:B0-----:R0:W-:Y:S01]  /*40a0*/  STG.E.128 desc[UR36][R8.64], R4 ;  /* 0x0000000408007986 */ /* 0x0011e2000c101d24 */
[----:B------:R-:W-:Y:S05]  /*40b0*/  BRA `(.L_x_17500) ;  /* 0x0000000800687947 */ /* 0x000fea0003800000 */
.L_x_17513:
        /* <DEDUP_REMOVED lines=21> */
.L_x_17518:
[----:B------:R-:W-:Y:S05]  /*4210*/  BSYNC B0 ;  /* 0x0000000000007941 */ /* 0x000fea0003800000 */
.L_x_17517:
[----:B------:R-:W-:-:S05]  /*4220*/  LOP3.LUT R5, R0, R5, RZ, 0xfc, !PT ;  /* 0x0000000500057212 */ /* 0x000fca00078efcff */
[----:B------:R0:W-:Y:S01]  /*4230*/  STG.E.U8 desc[UR36][R8.64], R5 ;  /* 0x0000000508007986 */ /* 0x0001e2000c101124 */
[----:B------:R-:W-:Y:S05]  /*4240*/  BRA `(.L_x_17500) ;  /* 0x0000000800047947 */ /* 0x000fea0003800000 */
.L_x_17516:
        /* <DEDUP_REMOVED lines=13> */
.L_x_17520:
[----:B------:R-:W-:Y:S01]  /*4320*/  IMAD.MOV.U32 R0, RZ, RZ, 0x7f ;  /* 0x0000007fff007424 */ /* 0x000fe200078e00ff */
[----:B------:R-:W-:-:S04]  /*4330*/  ISETP.GT.U32.AND P0, PT, R4, 0x7f800000, PT ;  /* 0x7f8000000400780c */ /* 0x000fc80003f04070 */
[----:B------:R-:W-:-:S09]  /*4340*/  SEL R0, R0, 0x7c, P0 ;  /* 0x0000007c00007807 */ /* 0x000fd20000000000 */
.L_x_17521:
[----:B------:R-:W-:Y:S05]  /*4350*/  BSYNC B0 ;  /* 0x0000000000007941 */ /* 0x000fea0003800000 */
.L_x_17519:
[----:B------:R-:W-:-:S04]  /*4360*/  LOP3.LUT R3, R5, 0x80000000, RZ, 0xc0, !PT ;  /* 0x8000000005037812 */ /* 0x000fc800078ec0ff */
[----:B------:R-:W-:-:S04]  /*4370*/  SHF.R.U32.HI R3, RZ, 0x18, R3 ;  /* 0x00000018ff037819 */ /* 0x000fc80000011603 */
[----:B------:R-:W-:-:S05]  /*4380*/  LOP3.LUT R3, R0, R3, RZ, 0xfc, !PT ;  /* 0x0000000300037212 */ /* 0x000fca00078efcff */
[----:B------:R0:W-:Y:S01]  /*4390*/  STG.E.U8 desc[UR36][R8.64], R3 ;  /* 0x0000000308007986 */ /* 0x0001e2000c101124 */
[----:B------:R-:W-:Y:S05]  /*43a0*/  BRA `(.L_x_17500) ;  /* 0x0000000400ac7947 */ /* 0x000fea0003800000 */
.L_x_17515:
[----:B------:R-:W0:Y:S02]  /*43b0*/  I2F.S16 R0, R3 ;  /* 0x0000000300007306 */ /* 0x000e240000101400 */
[----:B0-----:R-:W-:-:S05]  /*43c0*/  F2FP.BF16.F32.PACK_AB R0, RZ, R0 ;  /* 0x00000000ff00723e */ /* 0x001fca00000010ff */
[----:B------:R0:W-:Y:S01]  /*43d0*/  STG.E.U16 desc[UR36][R8.64], R0 ;  /* 0x0000000008007986 */ /* 0x0001e2000c101524 */
[----:B------:R-:W-:Y:S05]  /*43e0*/  BRA `(.L_x_17500) ;  /* 0x00000004009c7947 */ /* 0x000fea0003800000 */
.L_x_17512:
        /* <DEDUP_REMOVED lines=10> */
.L_x_17524:
        /* <DEDUP_REMOVED lines=17> */
.L_x_17527:
[----:B------:R-:W-:-:S04]  /*45a0*/  LOP3.LUT R3, R3, 0x80000000, RZ, 0xc0, !PT ;  /* 0x8000000003037812 */ /* 0x000fc800078ec0ff */
[----:B------:R-:W-:-:S04]  /*45b0*/  SHF.R.U32.HI R3, RZ, 0x18, R3 ;  /* 0x00000018ff037819 */ /* 0x000fc80000011603 */
[----:B------:R-:W-:-:S04]  /*45c0*/  LOP3.LUT R0, R0, R3, RZ, 0xfc, !PT ;  /* 0x0000000300007212 */ /* 0x000fc800078efcff */
[----:B------:R-:W-:-:S07]  /*45d0*/  PRMT R4, R0, 0x7610, R4 ;  /* 0x0000761000047816 */ /* 0x000fce0000000004 */
.L_x_17526:
[----:B------:R-:W-:Y:S05]  /*45e0*/  BSYNC B0 ;  /* 0x0000000000007941 */ /* 0x000fea0003800000 */
.L_x_17525:
[----:B------:R4:W-:Y:S01]  /*45f0*/  STG.E.U8 desc[UR36][R8.64], R4 ;  /* 0x0000000408007986 */ /* 0x0009e2000c101124 */
[----:B------:R-:W-:Y:S05]  /*4600*/  BRA `(.L_x_17500) ;  /* 0x0000000400147947 */ /* 0x000fea0003800000 */
.L_x_17523:
        /* <DEDUP_REMOVED lines=17> */
.L_x_17530:
[----:B------:R-:W-:-:S04]  /*4720*/  LOP3.LUT R3, R3, 0x80000000, RZ, 0xc0, !PT ;  /* 0x8000000003037812 */ /* 0x000fc800078ec0ff */
[----:B------:R-:W-:-:S04]  /*4730*/  SHF.R.U32.HI R3, RZ, 0x18, R3 ;  /* 0x00000018ff037819 */ /* 0x000fc80000011603 */
[----:B------:R-:W-:-:S04]  /*4740*/  LOP3.LUT R0, R0, R3, RZ, 0xfc, !PT ;  /* 0x0000000300007212 */ /* 0x000fc800078efcff */
[----:B------:R-:W-:-:S07]  /*4750*/  PRMT R4, R0, 0x7610, R4 ;  /* 0x0000761000047816 */ /* 0x000fce0000000004 */
.L_x_17529:
[----:B------:R-:W-:Y:S05]  /*4760*/  BSYNC B0 ;  /* 0x0000000000007941 */ /* 0x000fea0003800000 */
.L_x_17528:
[----:B------:R0:W-:Y:S01]  /*4770*/  STG.E.U8 desc[UR36][R8.64], R4 ;  /* 0x0000000408007986 */ /* 0x0001e2000c101124 */
[----:B------:R-:W-:Y:S05]  /*4780*/  BRA `(.L_x_17500) ;  /* 0x0000000000b47947 */ /* 0x000fea0003800000 */
.L_x_17522:
        /* <DEDUP_REMOVED lines=23> */
.L_x_17505:
        /* <DEDUP_REMOVED lines=16> */
.L_x_17533:
[----:B------:R-:W-:Y:S05]  /*4a00*/  BRA `(.L_x_17500) ;  /* 0x0000000000147947 */ /* 0x000fea0003800000 */
.L_x_17532:
[----:B------:R-:W-:Y:S02]  /*4a10*/  IMAD.MOV.U32 R4, RZ, RZ, R3 ;  /* 0x000000ffff047224 */ /* 0x000fe400078e0003 */
[----:B------:R-:W-:-:S05]  /*4a20*/  IMAD.MOV.U32 R5, RZ, RZ, RZ ;  /* 0x000000ffff057224 */ /* 0x000fca00078e00ff */
[----:B------:R3:W-:Y:S01]  /*4a30*/  STG.E.64 desc[UR36][R8.64], R4 ;  /* 0x0000000408007986 */ /* 0x0007e2000c101b24 */
[----:B------:R-:W-:Y:S05]  /*4a40*/  BRA `(.L_x_17500) ;  /* 0x0000000000047947 */ /* 0x000fea0003800000 */
.L_x_17531:
[----:B------:R0:W-:Y:S02]  /*4a50*/  STG.E desc[UR36][R8.64], R3 ;  /* 0x0000000308007986 */ /* 0x0001e4000c101924 */
.L_x_17500:
[----:B------:R-:W-:Y:S05]  /*4a60*/  BSYNC B6 ;  /* 0x0000000000067941 */ /* 0x000fea0003800000 */
.L_x_17499:
[----:B------:R-:W-:Y:S01]  /*4a70*/  ISETP.GE.AND P0, PT, R2, R19, PT ;  /* 0x000000130200720c */ /* 0x000fe20003f06270 */
[----:B------:R-:W-:-:S12]  /*4a80*/  BSSY B6, `(.L_x_17534) ;  /* 0x00001da000067945 */ /* 0x000fd80003800000 */
        /* <DEDUP_REMOVED lines=21> */
.L_x_17539:
[----:B------:R0:W-:Y:S01]  /*4be0*/  STG.E.U8 desc[UR36][R8.64], R22 ;  /* 0x0000001608007986 */ /* 0x0001e2000c101124 */
[----:B------:R-:W-:Y:S05]  /*4bf0*/  BRA `(.L_x_17541) ;  /* 0x0000000c00507947 */ /* 0x000fea0003800000 */
.L_x_17538:
        /* <DEDUP_REMOVED lines=10> */
.L_x_17543:
[----:B------:R0:W-:Y:S01]  /*4ca0*/  STG.E desc[UR36][R8.64], R22 ;  /* 0x0000001608007986 */ /* 0x0001e2000c101924 */
[----:B------:R-:W-:Y:S05]  /*4cb0*/  BRA `(.L_x_17541) ;  /* 0x0000000c00207947 */ /* 0x000fea0003800000 */
.L_x_17542:
[----:B------:R0:W-:Y:S01]  /*4cc0*/  STG.E.U16 desc[UR36][R8.64], R22 ;  /* 0x0000001608007986 */ /* 0x0001e2000c101524 */
[----:B------:R-:W-:Y:S05]  /*4cd0*/  BRA `(.L_x_17541) ;  /* 0x0000000c00187947 */ /* 0x000fea0003800000 */
.L_x_17537:
        /* <DEDUP_REMOVED lines=9> */
.L_x_17545:
[----:B------:R-:W0:Y:S02]  /*4d70*/  I2F.S16 R0, R22 ;  /* 0x0000001600007306 */ /* 0x000e240000101400 */
[----:B0-----:R-:W-:-:S05]  /*4d80*/  F2FP.F16.F32.PACK_AB R0, RZ, R0 ;  /* 0x00000000ff00723e */ /* 0x001fca00000000ff */
[----:B------:R0:W-:Y:S01]  /*4d90*/  STG.E.U16 desc[UR36][R8.64], R0 ;  /* 0x0000000008007986 */ /* 0x0001e2000c101524 */
[----:B------:R-:W-:Y:S05]  /*4da0*/  BRA `(.L_x_17541) ;  /* 0x0000000800e47947 */ /* 0x000fea0003800000 */
.L_x_17544:
        /* <DEDUP_REMOVED lines=10> */
.L_x_17547:
[----:B------:R-:W0:Y:S02]  /*4e50*/  I2F.S16 R22, R22 ;  /* 0x0000001600167306 */ /* 0x000e240000101400 */
[----:B0-----:R-:W-:-:S04]  /*4e60*/  F2FP.F16.F32.PACK_AB R3, RZ, R22 ;  /* 0x00000016ff03723e */ /* 0x001fc800000000ff */
[----:B------:R-:W-:-:S05]  /*4e70*/  PRMT R3, R3, 0x5410, RZ ;  /* 0x0000541003037816 */ /* 0x000fca00000000ff */
[----:B------:R0:W-:Y:S01]  /*4e80*/  STG.E desc[UR36][R8.64], R3 ;  /* 0x0000000308007986 */ /* 0x0001e2000c101924 */
[----:B------:R-:W-:Y:S05]  /*4e90*/  BRA `(.L_x_17541) ;  /* 0x0000000800a87947 */ /* 0x000fea0003800000 */
.L_x_17546:
[----:B------:R-:W0:Y:S02]  /*4ea0*/  I2F.F64.S16 R4, R22 ;  /* 0x0000001600047312 */ /* 0x000e240000101c00 */
[----:B0-----:R0:W-:Y:S01]  /*4eb0*/  STG.E.64 desc[UR36][R8.64], R4 ;  /* 0x0000000408007986 */ /* 0x0011e2000c101b24 */
[----:B------:R-:W-:Y:S05]  /*4ec0*/  BRA `(.L_x_17541) ;  /* 0x00000008009c7947 */ /* 0x000fea0003800000 */
.L_x_17536:
        /* <DEDUP_REMOVED lines=10> */
.L_x_17550:
[----:B------:R-:W0:Y:S01]  /*4f70*/  I2F.F64.S16 R4, R22 ;  /* 0x0000001600047312 */ /* 0x000e220000101c00 */
[----:B------:R-:W-:-:S05]  /*4f80*/  CS2R R6, SRZ ;  /* 0x0000000000067805 */ /* 0x000fca000001ff00 */
[----:B0-----:R0:W-:Y:S01]  /*4f90*/  STG.E.128 desc[UR36][R8.64], R4 ;  /* 0x0000000408007986 */ /* 0x0011e2000c101d24 */
[----:B------:R-:W-:Y:S05]  /*4fa0*/  BRA `(.L_x_17541) ;  /* 0x0000000800647947 */ /* 0x000fea0003800000 */
.L_x_17549:
        /* <DEDUP_REMOVED lines=21> */
.L_x_17554:
[----:B------:R-:W-:Y:S05]  /*5100*/  BSYNC B0 ;  /* 0x0000000000007941 */ /* 0x000fea0003800000 */
.L_x_17553:
[----:B------:R-:W-:-:S05]  /*5110*/  LOP3.LUT R5, R0, R5, RZ, 0xfc, !PT ;  /* 0x0000000500057212 */ /* 0x000fca00078efcff */
[----:B------:R0:W-:Y:S01]  /*5120*/  STG.E.U8 desc[UR36][R8.64], R5 ;  /* 0x0000000508007986 */ /* 0x0001e2000c101124 */
[----:B------:R-:W-:Y:S05]  /*5130*/  BRA `(.L_x_17541) ;  /* 0x0000000800007947 */ /* 0x000fea0003800000 */
.L_x_17552:
        /* <DEDUP_REMOVED lines=13> */
.L_x_17556:
[----:B------:R-:W-:Y:S01]  /*5210*/  IMAD.MOV.U32 R0, RZ, RZ, 0x7f ;  /* 0x0000007fff007424 */ /* 0x000fe200078e00ff */
[----:B------:R-:W-:-:S04]  /*5220*/  ISETP.GT.U32.AND P0, PT, R3, 0x7f800000, PT ;  /* 0x7f8000000300780c */ /* 0x000fc80003f04070 */
[----:B------:R-:W-:-:S09]  /*5230*/  SEL R0, R0, 0x7c, P0 ;  /* 0x0000007c00007807 */ /* 0x000fd20000000000 */
.L_x_17557:
[----:B------:R-:W-:Y:S05]  /*5240*/  BSYNC B0 ;  /* 0x0000000000007941 */ /* 0x000fea0003800000 */
.L_x_17555:
[----:B------:R-:W-:-:S04]  /*5250*/  LOP3.LUT R3, R5, 0x80000000, RZ, 0xc0, !PT ;  /* 0x8000000005037812 */ /* 0x000fc800078ec0ff */
[----:B------:R-:W-:-:S04]  /*5260*/  SHF.R.U32.HI R3, RZ, 0x18, R3 ;  /* 0x00000018ff037819 */ /* 0x000fc80000011603 */
[----:B------:R-:W-:-:S05]  /*5270*/  LOP3.LUT R3, R0, R3, RZ, 0xfc, !PT ;  /* 0x0000000300037212 */ /* 0x000fca00078efcff */
[----:B------:R0:W-:Y:S01]  /*5280*/  STG.E.U8 desc[UR36][R8.64], R3 ;  /* 0x0000000308007986 */ /* 0x0001e2000c101124 */
[----:B------:R-:W-:Y:S05]  /*5290*/  BRA `(.L_x_17541) ;  /* 0x0000000400a87947 */ /* 0x000fea0003800000 */
.L_x_17551:
[----:B------:R-:W0:Y:S02]  /*52a0*/  I2F.S16 R0, R22 ;  /* 0x0000001600007306 */ /* 0x000e240000101400 */
[----:B0-----:R-:W-:-:S05]  /*52b0*/  F2FP.BF16.F32.PACK_AB R0, RZ, R0 ;  /* 0x00000000ff00723e */ /* 0x001fca00000010ff */
[----:B------:R0:W-:Y:S01]  /*52c0*/  STG.E.U16 desc[UR36][R8.64], R0 ;  /* 0x0000000008007986 */ /* 0x0001e2000c101524 */
[----:B------:R-:W-:Y:S05]  /*52d0*/  BRA `(.L_x_17541) ;  /* 0x0000000400987947 */ /* 0x000fea0003800000 */
.L_x_17548:
        /* <DEDUP_REMOVED lines=10> */
.L_x_17560:
        /* <DEDUP_REMOVED lines=17> */
.L_x_17563:
[----:B------:R-:W-:-:S04]  /*5490*/  LOP3.LUT R3, R5, 0x80000000, RZ, 0xc0, !PT ;  /* 0x8000000005037812 */ /* 0x000fc800078ec0ff */
[----:B------:R-:W-:-:S04]  /*54a0*/  SHF.R.U32.HI R3, RZ, 0x18, R3 ;  /* 0x00000018ff037819 */ /* 0x000fc80000011603 */
[----:B------:R-:W-:-:S04]  /*54b0*/  LOP3.LUT R0, R0, R3, RZ, 0xfc, !PT ;  /* 0x0000000300007212 */ /* 0x000fc800078efcff */
[----:B------:R-:W-:-:S07]  /*54c0*/  PRMT R4, R0, 0x7610, R4 ;  /* 0x0000761000047816 */ /* 0x000fce0000000004 */
.L_x_17562:
[----:B------:R-:W-:Y:S05]  /*54d0*/  BSYNC B0 ;  /* 0x0000000000007941 */ /* 0x000fea0003800000 */
.L_x_17561:
[----:B------:R3:W-:Y:S01]  /*54e0*/  STG.E.U8 desc[UR36][R8.64], R4 ;  /* 0x0000000408007986 */ /* 0x0007e2000c101124 */
[----:B------:R-:W-:Y:S05]  /*54f0*/  BRA `(.L_x_17541) ;  /* 0x0000000400107947 */ /* 0x000fea0003800000 */
.L_x_17559:
        /* <DEDUP_REMOVED lines=17> */
.L_x_17566:
[----:B------:R-:W-:-:S04]  /*5610*/  LOP3.LUT R3, R5, 0x80000000, RZ, 0xc0, !PT ;  /* 0x8000000005037812 */ /* 0x000fc800078ec0ff */
[----:B------:R-:W-:-:S04]  /*5620*/  SHF.R.U32.HI R3, RZ, 0x18, R3 ;  /* 0x00000018ff037819 */ /* 0x000fc80000011603 */
[----:B------:R-:W-:-:S04]  /*5630*/  LOP3.LUT R0, R0, R3, RZ, 0xfc, !PT ;  /* 0x0000000300007212 */ /* 0x000fc800078efcff */
[----:B------:R-:W-:-:S07]  /*5640*/  PRMT R4, R0, 0x7610, R4 ;  /* 0x0000761000047816 */ /* 0x000fce0000000004 */
.L_x_17565:
[----:B------:R-:W-:Y:S05]  /*5650*/  BSYNC B0 ;  /* 0x0000000000007941 */ /* 0x000fea0003800000 */
.L_x_17564:
[----:B------:R0:W-:Y:S01]  /*5660*/  STG.E.U8 desc[UR36][R8.64], R4 ;  /* 0x0000000408007986 */ /* 0x0001e2000c101124 */
[----:B------:R-:W-:Y:S05]  /*5670*/  BRA `(.L_x_17541) ;  /* 0x0000000000b07947 */ /* 0x000fea0003800000 */
.L_x_17558:
        /* <DEDUP_REMOVED lines=22> */
.L_x_17540:
        /* <DEDUP_REMOVED lines=16> */
.L_x_17569:
[----:B------:R-:W-:Y:S05]  /*58e0*/  BRA `(.L_x_17541) ;  /* 0x0000000000147947 */ /* 0x000fea0003800000 */
.L_x_17568:
[----:B------:R-:W-:Y:S02]  /*58f0*/  IMAD.MOV.U32 R4, RZ, RZ, R22 ;  /* 0x000000ffff047224 */ /* 0x000fe400078e0016 */
[----:B------:R-:W-:-:S05]  /*5900*/  IMAD.MOV.U32 R5, RZ, RZ, RZ ;  /* 0x000000ffff057224 */ /* 0x000fca00078e00ff */
[----:B------:R2:W-:Y:S01]  /*5910*/  STG.E.64 desc[UR36][R8.64], R4 ;  /* 0x0000000408007986 */ /* 0x0005e2000c101b24 */
[----:B------:R-:W-:Y:S05]  /*5920*/  BRA `(.L_x_17541) ;  /* 0x0000000000047947 */ /* 0x000fea0003800000 */
.L_x_17567:
[----:B------:R0:W-:Y:S02]  /*5930*/  STG.E desc[UR36][R8.64], R22 ;  /* 0x0000001608007986 */ /* 0x0001e4000c101924 */
.L_x_17541:
        /* <DEDUP_REMOVED lines=23> */
.L_x_17573:
[----:B------:R0:W-:Y:S01]  /*5ab0*/  STG.E.U8 desc[UR36][R8.64], R18 ;  /* 0x0000001208007986 */ /* 0x0001e2000c101124 */
[----:B------:R-:W-:Y:S05]  /*5ac0*/  BRA `(.L_x_17575) ;  /* 0x0000000c00507947 */ /* 0x000fea0003800000 */
.L_x_17572:
        /* <DEDUP_REMOVED lines=10> */
.L_x_17577:
[----:B------:R3:W-:Y:S01]  /*5b70*/  STG.E desc[UR36][R8.64], R18 ;  /* 0x0000001208007986 */ /* 0x0007e2000c101924 */
[----:B------:R-:W-:Y:S05]  /*5b80*/  BRA `(.L_x_17575) ;  /* 0x0000000c00207947 */ /* 0x000fea0003800000 */
.L_x_17576:
[----:B------:R2:W-:Y:S01]  /*5b90*/  STG.E.U16 desc[UR36][R8.64], R18 ;  /* 0x0000001208007986 */ /* 0x0005e2000c101524 */
[----:B------:R-:W-:Y:S05]  /*5ba0*/  BRA `(.L_x_17575) ;  /* 0x0000000c00187947 */ /* 0x000fea0003800000 */
.L_x_17571:
        /* <DEDUP_REMOVED lines=9> */
.L_x_17579:
[----:B------:R-:W0:Y:S02]  /*5c40*/  I2F.S16 R0, R18 ;  /* 0x0000001200007306 */ /* 0x000e240000101400 */
[----:B0-----:R-:W-:-:S05]  /*5c50*/  F2FP.F16.F32.PACK_AB R0, RZ, R0 ;  /* 0x00000000ff00723e */ /* 0x001fca00000000ff */
[----:B------:R0:W-:Y:S01]  /*5c60*/  STG.E.U16 desc[UR36][R8.64], R0 ;  /* 0x0000000008007986 */ /* 0x0001e2000c101524 */
[----:B------:R-:W-:Y:S05]  /*5c70*/  BRA `(.L_x_17575) ;  /* 0x0000000800e47947 */ /* 0x000fea0003800000 */
.L_x_17578:
        /* <DEDUP_REMOVED lines=10> */
.L_x_17581:
[----:B------:R-:W0:Y:S02]  /*5d20*/  I2F.S16 R18, R18 ;  /* 0x0000001200127306 */ /* 0x000e240000101400 */
[----:B0-----:R-:W-:-:S04]  /*5d30*/  F2FP.F16.F32.PACK_AB R3, RZ, R18 ;  /* 0x00000012ff03723e */ /* 0x001fc800000000ff */
[----:B------:R-:W-:-:S05]  /*5d40*/  PRMT R3, R3, 0x5410, RZ ;  /* 0x0000541003037816 */ /* 0x000fca00000000ff */
[----:B------:R0:W-:Y:S01]  /*5d50*/  STG.E desc[UR36][R8.64], R3 ;  /* 0x0000000308007986 */ /* 0x0001e2000c101924 */
[----:B------:R-:W-:Y:S05]  /*5d60*/  BRA `(.L_x_17575) ;  /* 0x0000000800a87947 */ /* 0x000fea0003800000 */
.L_x_17580:
[----:B------:R-:W0:Y:S02]  /*5d70*/  I2F.F64.S16 R4, R18 ;  /* 0x0000001200047312 */ /* 0x000e240000101c00 */
[----:B0-----:R0:W-:Y:S01]  /*5d80*/  STG.E.64 desc[UR36][R8.64], R4 ;  /* 0x0000000408007986 */ /* 0x0011e2000c101b24 */
[----:B------:R-:W-:Y:S05]  /*5d90*/  BRA `(.L_x_17575) ;  /* 0x00000008009c7947 */ /* 0x000fea0003800000 */
.L_x_17570:
        /* <DEDUP_REMOVED lines=10> */
.L_x_17584:
[----:B------:R-:W0:Y:S01]  /*5e40*/  I2F.F64.S16 R4, R18 ;  /* 0x0000001200047312 */ /* 0x000e220000101c00 */
[----:B------:R-:W-:-:S05]  /*5e50*/  CS2R R6, SRZ ;  /* 0x0000000000067805 */ /* 0x000fca000001ff00 */
[----:B0-----:R0:W-:Y:S01]  /*5e60*/  STG.E.128 desc[UR36][R8.64], R4 ;  /* 0x0000000408007986 */ /* 0x0011e2000c101d24 */
[----:B------:R-:W-:Y:S05]  /*5e70*/  BRA `(.L_x_17575) ;  /* 0x0000000800647947 */ /* 0x000fea0003800000 */
.L_x_17583:
        /* <DEDUP_REMOVED lines=21> */
.L_x_17588:
[----:B------:R-:W-:Y:S05]  /*5fd0*/  BSYNC B0 ;  /* 0x0000000000007941 */ /* 0x000fea0003800000 */
.L_x_17587:
[----:B------:R-:W-:-:S05]  /*5fe0*/  LOP3.LUT R5, R0, R5, RZ, 0xfc, !PT ;  /* 0x0000000500057212 */ /* 0x000fca00078efcff */
[----:B------:R0:W-:Y:S01]  /*5ff0*/  STG.E.U8 desc[UR36][R8.64], R5 ;  /* 0x0000000508007986 */ /* 0x0001e2000c101124 */
[----:B------:R-:W-:Y:S05]  /*6000*/  BRA `(.L_x_17575) ;  /* 0x0000000800007947 */ /* 0x000fea0003800000 */
.L_x_17586:
        /* <DEDUP_REMOVED lines=13> */
.L_x_17590:
[----:B------:R-:W-:Y:S01]  /*60e0*/  IMAD.MOV.U32 R0, RZ, RZ, 0x7f ;  /* 0x0000007fff007424 */ /* 0x000fe200078e00ff */
[----:B------:R-:W-:-:S04]  /*60f0*/  ISETP.GT.U32.AND P0, PT, R3, 0x7f800000, PT ;  /* 0x7f8000000300780c */ /* 0x000fc80003f04070 */
[----:B------:R-:W-:-:S09]  /*6100*/  SEL R0, R0, 0x7c, P0 ;  /* 0x0000007c00007807 */ /* 0x000fd20000000000 */
.L_x_17591:
[----:B------:R-:W-:Y:S05]  /*6110*/  BSYNC B0 ;  /* 0x0000000000007941 */ /* 0x000fea0003800000 */
.L_x_17589:
[----:B------:R-:W-:-:S04]  /*6120*/  LOP3.LUT R3, R5, 0x80000000, RZ, 0xc0, !PT ;  /* 0x8000000005037812 */ /* 0x000fc800078ec0ff */
[----:B------:R-:W-:-:S04]  /*6130*/  SHF.R.U32.HI R3, RZ, 0x18, R3 ;  /* 0x00000018ff037819 */ /* 0x000fc80000011603 */
[----:B------:R-:W-:-:S05]  /*6140*/  LOP3.LUT R3, R0, R3, RZ, 0xfc, !PT ;  /* 0x0000000300037212 */ /* 0x000fca00078efcff */
[----:B------:R0:W-:Y:S01]  /*6150*/  STG.E.U8 desc[UR36][R8.64], R3 ;  /* 0x0000000308007986 */ /* 0x0001e2000c101124 */
[----:B------:R-:W-:Y:S05]  /*6160*/  BRA `(.L_x_17575) ;  /* 0x0000000400a87947 */ /* 0x000fea0003800000 */
.L_x_17585:
[----:B------:R-:W0:Y:S02]  /*6170*/  I2F.S16 R0, R18 ;  /* 0x0000001200007306 */ /* 0x000e240000101400 */
[----:B0-----:R-:W-:-:S05]  /*6180*/  F2FP.BF16.F32.PACK_AB R0, RZ, R0 ;  /* 0x00000000ff00723e */ /* 0x001fca00000010ff */
[----:B------:R0:W-:Y:S01]  /*6190*/  STG.E.U16 desc[UR36][R8.64], R0 ;  /* 0x0000000008007986 */ /* 0x0001e2000c101524 */
[----:B------:R-:W-:Y:S05]  /*61a0*/  BRA `(.L_x_17575) ;  /* 0x0000000400987947 */ /* 0x000fea0003800000 */
.L_x_17582:
        /* <DEDUP_REMOVED lines=10> */
.L_x_17594:
        /* <DEDUP_REMOVED lines=17> */
.L_x_17597:
[----:B------:R-:W-:-:S04]  /*6360*/  LOP3.LUT R3, R5, 0x80000000, RZ, 0xc0, !PT ;  /* 0x8000000005037812 */ /* 0x000fc800078ec0ff */
[----:B------:R-:W-:-:S04]  /*6370*/  SHF.R.U32.HI R3, RZ, 0x18, R3 ;  /* 0x00000018ff037819 */ /* 0x000fc80000011603 */
[----:B------:R-:W-:-:S04]  /*6380*/  LOP3.LUT R0, R0, R3, RZ, 0xfc, !PT ;  /* 0x0000000300007212 */ /* 0x000fc800078efcff */
[----:B------:R-:W-:-:S07]  /*6390*/  PRMT R4, R0, 0x7610, R4 ;  /* 0x0000761000047816 */ /* 0x000fce0000000004 */
.L_x_17596:
[----:B------:R-:W-:Y:S05]  /*63a0*/  BSYNC B0 ;  /* 0x0000000000007941 */ /* 0x000fea0003800000 */
.L_x_17595:
[----:B------:R0:W-:Y:S01]  /*63b0*/  STG.E.U8 desc[UR36][R8.64], R4 ;  /* 0x0000000408007986 */ /* 0x0001e2000c101124 */
[----:B------:R-:W-:Y:S05]  /*63c0*/  BRA `(.L_x_17575) ;  /* 0x0000000400107947 */ /* 0x000fea0003800000 */
.L_x_17593:
        /* <DEDUP_REMOVED lines=17> */
.L_x_17600:
[----:B------:R-:W-:-:S04]  /*64e0*/  LOP3.LUT R3, R5, 0x80000000, RZ, 0xc0, !PT ;  /* 0x8000000005037812 */ /* 0x000fc800078ec0ff */
[----:B------:R-:W-:-:S04]  /*64f0*/  SHF.R.U32.HI R3, RZ, 0x18, R3 ;  /* 0x00000018ff037819 */ /* 0x000fc80000011603 */
[----:B------:R-:W-:-:S04]  /*6500*/  LOP3.LUT R0, R0, R3, RZ, 0xfc, !PT ;  /* 0x0000000300007212 */ /* 0x000fc800078efcff */
[----:B------:R-:W-:-:S07]  /*6510*/  PRMT R4, R0, 0x7610, R4 ;  /* 0x0000761000047816 */ /* 0x000fce0000000004 */
.L_x_17599:
[----:B------:R-:W-:Y:S05]  /*6520*/  BSYNC B0 ;  /* 0x0000000000007941 */ /* 0x000fea0003800000 */
.L_x_17598:
[----:B------:R0:W-:Y:S01]  /*6530*/  STG.E.U8 desc[UR36][R8.64], R4 ;  /* 0x0000000408007986 */ /* 0x0001e2000c101124 */
[----:B------:R-:W-:Y:S05]  /*6540*/  BRA `(.L_x_17575) ;  /* 0x0000000000b07947 */ /* 0x000fea0003800000 */
.L_x_17592:
        /* <DEDUP_REMOVED lines=22> */
.L_x_17574:
        /* <DEDUP_REMOVED lines=16> */
.L_x_17603:
[----:B------:R-:W-:Y:S05]  /*67b0*/  BRA `(.L_x_17575) ;  /* 0x0000000000147947 */ /* 0x000fea0003800000 */
.L_x_17602:
[----:B------:R-:W-:Y:S02]  /*67c0*/  IMAD.MOV.U32 R4, RZ, RZ, R18 ;  /* 0x000000ffff047224 */ /* 0x000fe400078e0012 */
[----:B------:R-:W-:-:S05]  /*67d0*/  IMAD.MOV.U32 R5, RZ, RZ, RZ ;  /* 0x000000ffff057224 */ /* 0x000fca00078e00ff */
[----:B------:R0:W-:Y:S01]  /*67e0*/  STG.E.64 desc[UR36][R8.64], R4 ;  /* 0x0000000408007986 */ /* 0x0001e2000c101b24 */
[----:B------:R-:W-:Y:S05]  /*67f0*/  BRA `(.L_x_17575) ;  /* 0x0000000000047947 */ /* 0x000fea0003800000 */
.L_x_17601:
[----:B------:R0:W-:Y:S02]  /*6800*/  STG.E desc[UR36][R8.64], R18 ;  /* 0x0000001208007986 */ /* 0x0001e4000c101924 */
.L_x_17575:
[----:B------:R-:W-:-:S07]  /*6810*/  VIADD R2, R2, 0x80 ;  /* 0x0000008002027836 */ /* 0x000fce0000000000 */
.L_x_17535:
[----:B------:R-:W-:Y:S05]  /*6820*/  BSYNC B6 ;  /* 0x0000000000067941 */ /* 0x000fea0003800000 */
.L_x_17534:
        /* <DEDUP_REMOVED lines=21> */
.L_x_17607:
[----:B------:R-:W-:Y:S01]  /*6980*/  STG.E.U8 desc[UR36][R2.64], R16 ;  /* 0x0000001002007986 */ /* 0x000fe2000c101124 */
[----:B------:R-:W-:Y:S05]  /*6990*/  EXIT ;  /* 0x000000000000794d */ /* 0x000fea0003800000 */
.L_x_17606:
        /* <DEDUP_REMOVED lines=9> */
.L_x_17610:
[----:B------:R-:W-:Y:S01]  /*6a30*/  STG.E desc[UR36][R2.64], R16 ;  /* 0x0000001002007986 */ /* 0x000fe2000c101924 */
[----:B------:R-:W-:Y:S05]  /*6a40*/  EXIT ;  /* 0x000000000000794d */ /* 0x000fea0003800000 */
.L_x_17609:
[----:B------:R-:W-:Y:S01]  /*6a50*/  STG.E.U16 desc[UR36][R2.64], R16 ;  /* 0x0000001002007986 */ /* 0x000fe2000c101524 */
[----:B------:R-:W-:Y:S05]  /*6a60*/  EXIT ;  /* 0x000000000000794d */ /* 0x000fea0003800000 */
.L_x_17605:
        /* <DEDUP_REMOVED lines=9> */
.L_x_17612:
[----:B------:R-:W0:Y:S02]  /*6b00*/  I2F.S16 R0, R16 ;  /* 0x0000001000007306 */ /* 0x000e240000101400 */
[----:B0-----:R-:W-:-:S05]  /*6b10*/  F2FP.F16.F32.PACK_AB R0, RZ, R0 ;  /* 0x00000000ff00723e */ /* 0x001fca00000000ff */
[----:B------:R-:W-:Y:S01]  /*6b20*/  STG.E.U16 desc[UR36][R2.64], R0 ;  /* 0x0000000002007986 */ /* 0x000fe2000c101524 */
[----:B------:R-:W-:Y:S05]  /*6b30*/  EXIT ;  /* 0x000000000000794d */ /* 0x000fea0003800000 */
.L_x_17611:
        /* <DEDUP_REMOVED lines=10> */
.L_x_17614:
[----:B------:R-:W0:Y:S02]  /*6be0*/  I2F.S16 R16, R16 ;  /* 0x0000001000107306 */ /* 0x000e240000101400 */
[----:B0-----:R-:W-:-:S04]  /*6bf0*/  F2FP.F16.F32.PACK_AB R5, RZ, R16 ;  /* 0x00000010ff05723e */ /* 0x001fc800000000ff */
[----:B------:R-:W-:-:S05]  /*6c00*/  PRMT R5, R5, 0x5410, RZ ;  /* 0x0000541005057816 */ /* 0x000fca00000000ff */
[----:B------:R-:W-:Y:S01]  /*6c10*/  STG.E desc[UR36][R2.64], R5 ;  /* 0x0000000502007986 */ /* 0x000fe2000c101924 */
[----:B------:R-:W-:Y:S05]  /*6c20*/  EXIT ;  /* 0x000000000000794d */ /* 0x000fea0003800000 */
.L_x_17613:
[----:B------:R-:W0:Y:S02]  /*6c30*/  I2F.F64.S16 R16, R16 ;  /* 0x0000001000107312 */ /* 0x000e240000101c00 */
[----:B0-----:R-:W-:Y:S01]  /*6c40*/  STG.E.64 desc[UR36][R2.64], R16 ;  /* 0x0000001002007986 */ /* 0x001fe2000c101b24 */
[----:B------:R-:W-:Y:S05]  /*6c50*/  EXIT ;  /* 0x000000000000794d */ /* 0x000fea0003800000 */
.L_x_17604:
        /* <DEDUP_REMOVED lines=10> */
.L_x_17617:
[----:B------:R-:W0:Y:S01]  /*6d00*/  I2F.F64.S16 R16, R16 ;  /* 0x0000001000107312 */ /* 0x000e220000101c00 */
[----:B------:R-:W-:-:S05]  /*6d10*/  CS2R R18, SRZ ;  /* 0x0000000000127805 */ /* 0x000fca000001ff00 */
[----:B0-----:R-:W-:Y:S01]  /*6d20*/  STG.E.128 desc[UR36][R2.64], R16 ;  /* 0x0000001002007986 */ /* 0x001fe2000c101d24 */
[----:B------:R-:W-:Y:S05]  /*6d30*/  EXIT ;  /* 0x000000000000794d */ /* 0x000fea0003800000 */
.L_x_17616:
        /* <DEDUP_REMOVED lines=21> */
.L_x_17621:
[----:B------:R-:W-:Y:S05]  /*6e90*/  BSYNC B0 ;  /* 0x0000000000007941 */ /* 0x000fea0003800000 */
.L_x_17620:
[----:B------:R-:W-:-:S05]  /*6ea0*/  LOP3.LUT R5, R0, R5, RZ, 0xfc, !PT ;  /* 0x0000000500057212 */ /* 0x000fca00078efcff */
[----:B------:R-:W-:Y:S01]  /*6eb0*/  STG.E.U8 desc[UR36][R2.64], R5 ;  /* 0x0000000502007986 */ /* 0x000fe2000c101124 */
[----:B------:R-:W-:Y:S05]  /*6ec0*/  EXIT ;  /* 0x000000000000794d */ /* 0x000fea0003800000 */
.L_x_17619:
        /* <DEDUP_REMOVED lines=13> */
.L_x_17623:
[----:B------:R-:W-:Y:S01]  /*6fa0*/  IMAD.MOV.U32 R0, RZ, RZ, 0x7f ;  /* 0x0000007fff007424 */ /* 0x000fe200078e00ff */
[----:B------:R-:W-:-:S04]  /*6fb0*/  ISETP.GT.U32.AND P0, PT, R4, 0x7f800000, PT ;  /* 0x7f8000000400780c */ /* 0x000fc80003f04070 */
[----:B------:R-:W-:-:S09]  /*6fc0*/  SEL R0, R0, 0x7c, P0 ;  /* 0x0000007c00007807 */ /* 0x000fd20000000000 */
.L_x_17624:
[----:B------:R-:W-:Y:S05]  /*6fd0*/  BSYNC B0 ;  /* 0x0000000000007941 */ /* 0x000fea0003800000 */
.L_x_17622:
[----:B------:R-:W-:-:S04]  /*6fe0*/  LOP3.LUT R4, R5, 0x80000000, RZ, 0xc0, !PT ;  /* 0x8000000005047812 */ /* 0x000fc800078ec0ff */
[----:B------:R-:W-:-:S04]  /*6ff0*/  SHF.R.U32.HI R5, RZ, 0x18, R4 ;  /* 0x00000018ff057819 */ /* 0x000fc80000011604 */
[----:B------:R-:W-:-:S05]  /*7000*/  LOP3.LUT R5, R0, R5, RZ, 0xfc, !PT ;  /* 0x0000000500057212 */ /* 0x000fca00078efcff */
[----:B------:R-:W-:Y:S01]  /*7010*/  STG.E.U8 desc[UR36][R2.64], R5 ;  /* 0x0000000502007986 */ /* 0x000fe2000c101124 */
[----:B------:R-:W-:Y:S05]  /*7020*/  EXIT ;  /* 0x000000000000794d */ /* 0x000fea0003800000 */
.L_x_17618:
[----:B------:R-:W0:Y:S02]  /*7030*/  I2F.S16 R0, R16 ;  /* 0x0000001000007306 */ /* 0x000e240000101400 */
[----:B0-----:R-:W-:-:S05]  /*7040*/  F2FP.BF16.F32.PACK_AB R0, RZ, R0 ;  /* 0x00000000ff00723e */ /* 0x001fca00000010ff */
[----:B------:R-:W-:Y:S01]  /*7050*/  STG.E.U16 desc[UR36][R2.64], R0 ;  /* 0x0000000002007986 */ /* 0x000fe2000c101524 */
[----:B------:R-:W-:Y:S05]  /*7060*/  EXIT ;  /* 0x000000000000794d */ /* 0x000fea0003800000 */
.L_x_17615:
        /* <DEDUP_REMOVED lines=10> */
.L_x_17627:
        /* <DEDUP_REMOVED lines=17> */
.L_x_17630:
[----:B------:R-:W-:-:S04]  /*7220*/  LOP3.LUT R0, R7, 0x80000000, RZ, 0xc0, !PT ;  /* 0x8000000007007812 */ /* 0x000fc800078ec0ff */
[----:B------:R-:W-:-:S04]  /*7230*/  SHF.R.U32.HI R5, RZ, 0x18, R0 ;  /* 0x00000018ff057819 */ /* 0x000fc80000011600 */
[----:B------:R-:W-:-:S04]  /*7240*/  LOP3.LUT R4, R4, R5, RZ, 0xfc, !PT ;  /* 0x0000000504047212 */ /* 0x000fc800078efcff */
[----:B------:R-:W-:-:S07]  /*7250*/  PRMT R0, R4, 0x7610, R0 ;  /* 0x0000761004007816 */ /* 0x000fce0000000000 */
.L_x_17629:
[----:B------:R-:W-:Y:S05]  /*7260*/  BSYNC B0 ;  /* 0x0000000000007941 */ /* 0x000fea0003800000 */
.L_x_17628:
[----:B------:R-:W-:Y:S01]  /*7270*/  STG.E.U8 desc[UR36][R2.64], R0 ;  /* 0x0000000002007986 */ /* 0x000fe2000c101124 */
[----:B------:R-:W-:Y:S05]  /*7280*/  EXIT ;  /* 0x000000000000794d */ /* 0x000fea0003800000 */
.L_x_17626:
        /* <DEDUP_REMOVED lines=17> */
.L_x_17633:
[----:B------:R-:W-:-:S04]  /*73a0*/  LOP3.LUT R0, R7, 0x80000000, RZ, 0xc0, !PT ;  /* 0x8000000007007812 */ /* 0x000fc800078ec0ff */
[----:B------:R-:W-:-:S04]  /*73b0*/  SHF.R.U32.HI R5, RZ, 0x18, R0 ;  /* 0x00000018ff057819 */ /* 0x000fc80000011600 */
[----:B------:R-:W-:-:S04]  /*73c0*/  LOP3.LUT R4, R4, R5, RZ, 0xfc, !PT ;  /* 0x0000000504047212 */ /* 0x000fc800078efcff */
[----:B------:R-:W-:-:S07]  /*73d0*/  PRMT R0, R4, 0x7610, R0 ;  /* 0x0000761004007816 */ /* 0x000fce0000000000 */
.L_x_17632:
[----:B------:R-:W-:Y:S05]  /*73e0*/  BSYNC B0 ;  /* 0x0000000000007941 */ /* 0x000fea0003800000 */
.L_x_17631:
[----:B------:R-:W-:Y:S01]  /*73f0*/  STG.E.U8 desc[UR36][R2.64], R0 ;  /* 0x0000000002007986 */ /* 0x000fe2000c101124 */
[----:B------:R-:W-:Y:S05]  /*7400*/  EXIT ;  /* 0x000000000000794d */ /* 0x000fea0003800000 */
.L_x_17625:
        /* <DEDUP_REMOVED lines=22> */
.L_x_17608:
        /* <DEDUP_REMOVED lines=16> */
.L_x_17636:
[----:B------:R-:W-:Y:S05]  /*7670*/  EXIT ;  /* 0x000000000000794d */ /* 0x000fea0003800000 */
.L_x_17635:
[----:B------:R-:W-:-:S05]  /*7680*/  IMAD.MOV.U32 R17, RZ, RZ, RZ ;  /* 0x000000ffff117224 */ /* 0x000fca00078e00ff */
[----:B------:R-:W-:Y:S01]  /*7690*/  STG.E.64 desc[UR36][R2.64], R16 ;  /* 0x0000001002007986 */ /* 0x000fe2000c101b24 */
[----:B------:R-:W-:Y:S05]  /*76a0*/  EXIT ;  /* 0x000000000000794d */ /* 0x000fea0003800000 */
.L_x_17634:
[----:B------:R-:W-:Y:S01]  /*76b0*/  STG.E desc[UR36][R2.64], R16 ;  /* 0x0000001002007986 */ /* 0x000fe2000c101924 */
[----:B------:R-:W-:Y:S05]  /*76c0*/  EXIT ;  /* 0x000000000000794d */ /* 0x000fea0003800000 */
.L_x_17637:
        /* <DEDUP_REMOVED lines=11> */
.L_x_44516:


//--------------------- .text._ZN2at6native18elementwise_kernelILi128ELi4EZNS0_22gpu_kernel_impl_nocastIZZZNS0_49_GLOBAL__N__657f93f7_16_TensorCompare_cu_71e06f4e20isneginf_kernel_implERNS_18TensorIteratorBaseEENKUlvE_clEvENKUlvE0_clEvEUlfE_EEvS5_RKT_EUliE_EEviT1_ --------------------------
	.section	.text._ZN2at6native18elementwise_kernelILi128ELi4EZNS0_22gpu_kernel_impl_nocastIZZZNS0_49_GLOBAL__N__657f93f7_16_TensorCompare_cu_71e06f4e20isneginf_kernel_implERNS_18TensorIteratorBaseEENKUlvE_clEvENKUlvE0_clEvEUlfE_EEvS5_RKT_EUliE_EEviT1_,"ax",@progbits
	.align	128
        .global         _ZN2at6native18elementwise_kernelILi128ELi4EZNS0_22gpu_kernel_impl_nocastIZZZNS0_49_GLOBAL__N__657f93f7_16_TensorCompare_cu_71e06f4e20isneginf_kernel_implERNS_18TensorIteratorBaseEENKUlvE_clEvENKUlvE0_clEvEUlfE_EEvS5_RKT_EUliE_EEviT1_
        .type           _ZN2at6native18elementwise_kernelILi128ELi4EZNS0_22gpu_kernel_impl_nocastIZZZNS0_49_GLOBAL__N__657f93f7_16_TensorCompare_cu_71e06f4e20isneginf_kernel_implERNS_18TensorIteratorBaseEENKUlvE_clEvENKUlvE0_clEvEUlfE_EEvS5_RKT_EUliE_EEviT1_,@function
        .size           _ZN2at6native18elementwise_kernelILi128ELi4EZNS0_22gpu_kernel_impl_nocastIZZZNS0_49_GLOBAL__N__657f93f7_16_TensorCompare_cu_71e06f4e20isneginf_kernel_implERNS_18TensorIteratorBaseEENKUlvE_clEvENKUlvE0_clEvEUlfE_EEvS5_RKT_EUliE_EEviT1_,(.L_x_44517 - _ZN2at6native18elementwise_kernelILi128ELi4EZNS0_22gpu_kernel_impl_nocastIZZZNS0_49_GLOBAL__N__657f93f7_16_TensorCompare_cu_71e06f4e20isneginf_kernel_implERNS_18TensorIteratorBaseEENKUlvE_clEvENKUlvE0_clEvEUlfE_EEvS5_RKT_EUliE_EEviT1_)
        .other          _ZN2at6native18elementwise_kernelILi128ELi4EZNS0_22gpu_kernel_impl_nocastIZZZNS0_49_GLOBAL__N__657f93f7_16_TensorCompare_cu_71e06f4e20isneginf_kernel_implERNS_18TensorIteratorBaseEENKUlvE_clEvENKUlvE0_clEvEUlfE_EEvS5_RKT_EUliE_EEviT1_,@"STO_CUDA_ENTRY STV_DEFAULT"
_ZN2at6native18elementwise_kernelILi128ELi4EZNS0_22gpu_kernel_impl_nocastIZZZNS0_49_GLOBAL__N__657f93f7_16_TensorCompare_cu_71e06f4e20isneginf_kernel_implERNS_18TensorIteratorBaseEENKUlvE_clEvENKUlvE0_clEvEUlfE_EEvS5_RKT_EUliE_EEviT1_:
.text._ZN2at6native18elementwise_kernelILi128ELi4EZNS0_22gpu_kernel_impl_nocastIZZZNS0_49_GLOBAL__N__657f93f7_16_TensorCompare_cu_71e06f4e20isneginf_kernel_implERNS_18TensorIteratorBaseEENKUlvE_clEvENKUlvE0_clEvEUlfE_EEvS5_RKT_EUliE_EEviT1_:
        /* <DEDUP_REMOVED lines=297> */
[----:B------:R-:W-:-:S03]  /*1290*/  @P0 IMAD.MOV.U32 R8, RZ, RZ, RZ ;  /* 0x000000ffff080224 */ /* 0x000fc600078e00ff */
        /* <DEDUP_REMOVED lines=13> */
.L_x_17640:
[----:B------:R-:W-:Y:S02]  /*1370*/  ULDC.64 UR8, c[0x0][0x418] ;  /* 0x0001060000087ab9 */ /* 0x000fe40000000a00 */
[----:B------:R-:W-:-:S04]  /*1380*/  IADD3 R4, P0, R2, UR8, RZ ;  /* 0x0000000802047c10 */ /* 0x000fc8000ff1e0ff */
[----:B------:R-:W-:Y:S01]  /*1390*/  IADD3.X R5, RZ, UR9, RZ, P0, !PT ;  /* 0x00000009ff057c10 */ /* 0x000fe200087fe4ff */
[----:B------:R-:W-:-:S04]  /*13a0*/  ULDC.64 UR8, c[0x0][0x410] ;  /* 0x0001040000087ab9 */ /* 0x000fc80000000a00 */
[----:B------:R-:W2:Y:S01]  /*13b0*/  LDG.E R4, desc[UR4][R4.64] ;  /* 0x0000000404047981 */ /* 0x000ea2000c1e1900 */
[----:B------:R-:W-:Y:S02]  /*13c0*/  IADD3 R2, P1, R3, UR8, RZ ;  /* 0x0000000803027c10 */ /* 0x000fe4000ff3e0ff */
[----:B------:R-:W-:Y:S02]  /*13d0*/  IADD3 R0, R0, 0x80, RZ ;  /* 0x0000008000007810 */ /* 0x000fe40007ffe0ff */
[----:B------:R-:W-:Y:S02]  /*13e0*/  IADD3.X R3, RZ, UR9, RZ, P1, !PT ;  /* 0x00000009ff037c10 */ /* 0x000fe40008ffe4ff */
[----:B--2---:R-:W-:-:S04]  /*13f0*/  FSETP.NEU.FTZ.AND P0, PT, R4, -INF , PT ;  /* 0xff8000000400780b */ /* 0x004fc80003f1d000 */
[----:B------:R-:W-:-:S05]  /*1400*/  SEL R7, RZ, 0x1, P0 ;  /* 0x00000001ff077807 */ /* 0x000fca0000000000 */
[----:B------:R0:W-:Y:S04]  /*1410*/  STG.E.U8 desc[UR4][R2.64], R7 ;  /* 0x0000000702007986 */ /* 0x0001e8000c101104 */
.L_x_17639:
[----:B------:R-:W-:Y:S05]  /*1420*/  BSYNC B0 ;  /* 0x0000000000007941 */ /* 0x000fea0003800000 */
.L_x_17638:
        /* <DEDUP_REMOVED lines=305> */
.L_x_17643:
        /* <DEDUP_REMOVED lines=315> */
.L_x_17644:
[----:B------:R-:W-:Y:S02]  /*3af0*/  ULDC.64 UR8, c[0x0][0x418] ;  /* 0x0001060000087ab9 */ /* 0x000fe40000000a00 */
[----:B------:R-:W-:-:S04]  /*3b00*/  IADD3 R4, P0, R2, UR8, RZ ;  /* 0x0000000802047c10 */ /* 0x000fc8000ff1e0ff */
[----:B------:R-:W-:Y:S01]  /*3b10*/  IADD3.X R5, RZ, UR9, RZ, P0, !PT ;  /* 0x00000009ff057c10 */ /* 0x000fe200087fe4ff */
[----:B------:R-:W-:-:S04]  /*3b20*/  ULDC.64 UR8, c[0x0][0x410] ;  /* 0x0001040000087ab9 */ /* 0x000fc80000000a00 */
[----:B------:R-:W2:Y:S01]  /*3b30*/  LDG.E R4, desc[UR4][R4.64] ;  /* 0x0000000404047981 */ /* 0x000ea2000c1e1900 */
[----:B------:R-:W-:Y:S02]  /*3b40*/  IADD3 R2, P1, R3, UR8, RZ ;  /* 0x0000000803027c10 */ /* 0x000fe4000ff3e0ff */
[----:B------:R-:W-:-:S03]  /*3b50*/  IADD3 R0, R0, 0x80, RZ ;  /* 0x0000008000007810 */ /* 0x000fc60007ffe0ff */
[----:B------:R-:W-:Y:S01]  /*3b60*/  IMAD.X R3, RZ, RZ, UR9, P1 ;  /* 0x00000009ff037e24 */ /* 0x000fe200088e06ff */
[----:B--2---:R-:W-:-:S04]  /*3b70*/  FSETP.NEU.FTZ.AND P0, PT, R4, -INF , PT ;  /* 0xff8000000400780b */ /* 0x004fc80003f1d000 */
[----:B------:R-:W-:-:S05]  /*3b80*/  SEL R7, RZ, 0x1, P0 ;  /* 0x00000001ff077807 */ /* 0x000fca0000000000 */
[----:B------:R2:W-:Y:S04]  /*3b90*/  STG.E.U8 desc[UR4][R2.64], R7 ;  /* 0x0000000702007986 */ /* 0x0005e8000c101104 */
.L_x_17642:
[----:B------:R-:W-:Y:S05]  /*3ba0*/  BSYNC B0 ;  /* 0x0000000000007941 */ /* 0x000fea0003800000 */
.L_x_17641:
        /* <DEDUP_REMOVED lines=304> */
.L_x_17645:
[----:B------:R-:W-:Y:S02]  /*4eb0*/  ULDC.64 UR6, c[0x0][0x418] ;  /* 0x0001060000067ab9 */ /* 0x000fe40000000a00 */
[----:B------:R-:W-:-:S04]  /*4ec0*/  IADD3 R4, P0, R2, UR6, RZ ;  /* 0x0000000602047c10 */ /* 0x000fc8000ff1e0ff */
[----:B------:R-:W-:Y:S01]  /*4ed0*/  IADD3.X R5, RZ, UR7, RZ, P0, !PT ;  /* 0x00000007ff057c10 */ /* 0x000fe200087fe4ff */
[----:B------:R-:W-:-:S04]  /*4ee0*/  ULDC.64 UR6, c[0x0][0x410] ;  /* 0x0001040000067ab9 */ /* 0x000fc80000000a00 */
[----:B------:R-:W2:Y:S01]  /*4ef0*/  LDG.E R4, desc[UR4][R4.64] ;  /* 0x0000000404047981 */ /* 0x000ea2000c1e1900 */
[----:B------:R-:W-:-:S04]  /*4f00*/  IADD3 R2, P1, R3, UR6, RZ ;  /* 0x0000000603027c10 */ /* 0x000fc8000ff3e0ff */
[----:B------:R-:W-:Y:S02]  /*4f10*/  IADD3.X R3, RZ, UR7, RZ, P1, !PT ;  /* 0x00000007ff037c10 */ /* 0x000fe40008ffe4ff */
[----:B--2---:R-:W-:-:S04]  /*4f20*/  FSETP.NEU.FTZ.AND P0, PT, R4, -INF , PT ;  /* 0xff8000000400780b */ /* 0x004fc80003f1d000 */
[----:B------:R-:W-:-:S05]  /*4f30*/  SEL R7, RZ, 0x1, P0 ;  /* 0x00000001ff077807 */ /* 0x000fca0000000000 */
[----:B------:R-:W-:Y:S01]  /*4f40*/  STG.E.U8 desc[UR4][R2.64], R7 ;  /* 0x0000000702007986 */ /* 0x000fe2000c101104 */
[----:B------:R-:W-:Y:S05]  /*4f50*/  EXIT ;  /* 0x000000000000794d */ /* 0x000fea0003800000 */
.L_x_17646:
        /* <DEDUP_REMOVED lines=10> */
.L_x_44517:


//--------------------- .text._ZN2at6native27unrolled_elementwise_kernelIZZZNS0_49_GLOBAL__N__657f93f7_16_TensorCompare_cu_71e06f4e20isneginf_kernel_implERNS_18TensorIteratorBaseEENKUlvE_clEvENKUlvE0_clEvEUlfE_St5arrayIPcLm2EELi4E23TrivialOffsetCalculatorILi1EjESC_NS0_6memory15LoadWithoutCastENSD_16StoreWithoutCastEEEviT_T0_T2_T3_T4_T5_ --------------------------
	.section	.text._ZN2at6native27unrolled_elementwise_kernelIZZZNS0_49_GLOBAL__N__657f93f7_16_TensorCompare_cu_71e06f4e20isneginf_kernel_implERNS_18TensorIteratorBaseEENKUlvE_clEvENKUlvE0_clEvEUlfE_St5arrayIPcLm2EELi4E23TrivialOffsetCalculatorILi1EjESC_NS0_6memory15LoadWithoutCastENSD_16StoreWithoutCastEEEviT_T0_T2_T3_T4_T5_,"ax",@progbits
	.align	128
        .global         _ZN2at6native27unrolled_elementwise_kernelIZZZNS0_49_GLOBAL__N__657f93f7_16_TensorCompare_cu_71e06f4e20isneginf_kernel_implERNS_18TensorIteratorBaseEENKUlvE_clEvENKUlvE0_clEvEUlfE_St5arrayIPcLm2EELi4E23TrivialOffsetCalculatorILi1EjESC_NS0_6memory15LoadWithoutCastENSD_16StoreWithoutCastEEEviT_T0_T2_T3_T4_T5_
        .type           _ZN2at6native27unrolled_elementwise_kernelIZZZNS0_49_GLOBAL__N__657f93f7_16_TensorCompare_cu_71e06f4e20isneginf_kernel_implERNS_18TensorIteratorBaseEENKUlvE_clEvENKUlvE0_clEvEUlfE_St5arrayIPcLm2EELi4E23TrivialOffsetCalculatorILi1EjESC_NS0_6memory15LoadWithoutCastENSD_16StoreWithoutCastEEEviT_T0_T2_T3_T4_T5_,@function
        .size           _ZN2at6native27unrolled_elementwise_kernelIZZZNS0_49_GLOBAL__N__657f93f7_16_TensorCompare_cu_71e06f4e20isneginf_kernel_implERNS_18TensorIteratorBaseEENKUlvE_clEvENKUlvE0_clEvEUlfE_St5arrayIPcLm2EELi4E23TrivialOffsetCalculatorILi1EjESC_NS0_6memory15LoadWithoutCastENSD_16StoreWithoutCastEEEviT_T0_T2_T3_T4_T5_,(.L_x_44518 - _ZN2at6native27unrolled_elementwise_kernelIZZZNS0_49_GLOBAL__N__657f93f7_16_TensorCompare_cu_71e06f4e20isneginf_kernel_implERNS_18TensorIteratorBaseEENKUlvE_clEvENKUlvE0_clEvEUlfE_St5arrayIPcLm2EELi4E23TrivialOffsetCalculatorILi1EjESC_NS0_6memory15LoadWithoutCastENSD_16StoreWithoutCastEEEviT_T0_T2_T3_T4_T5_)
        .other          _ZN2at6native27unrolled_elementwise_kernelIZZZNS0_49_GLOBAL__N__657f93f7_16_TensorCompare_cu_71e06f4e20isneginf_kernel_implERNS_18TensorIteratorBaseEENKUlvE_clEvENKUlvE0_clEvEUlfE_St5arrayIPcLm2EELi4E23TrivialOffsetCalculatorILi1EjESC_NS0_6memory15LoadWithoutCastENSD_16StoreWithoutCastEEEviT_T0_T2_T3_T4_T5_,@"STO_CUDA_ENTRY STV_DEFAULT"
_ZN2at6native27unrolled_elementwise_kernelIZZZNS0_49_GLOBAL__N__657f93f7_16_TensorCompare_cu_71e06f4e20isneginf_kernel_implERNS_18TensorIteratorBaseEENKUlvE_clEvENKUlvE0_clEvEUlfE_St5arrayIPcLm2EELi4E23TrivialOffsetCalculatorILi1EjESC_NS0_6memory15LoadWithoutCastENSD_16StoreWithoutCastEEEviT_T0_T2_T3_T4_T5_:
.text._ZN2at6native27unrolled_elementwise_kernelIZZZNS0_49_GLOBAL__N__657f93f7_16_TensorCompare_cu_71e06f4e20isneginf_kernel_implERNS_18TensorIteratorBaseEENKUlvE_clEvENKUlvE0_clEvEUlfE_St5arrayIPcLm2EELi4E23TrivialOffsetCalculatorILi1EjESC_NS0_6memory15LoadWithoutCastENSD_16StoreWithoutCastEEEviT_T0_T2_T3_T4_T5_:
[----:B------:R-:W-:Y:S01]  /*0000*/  LDC R1, c[0x0][0x28] ;  /* 0x00000a00ff017b82 */ /* 0x000fe20000000800 */
[----:B------:R-:W0:Y:S07]  /*0010*/  S2R R0, SR_CTAID.X ;  /* 0x0000000000007919 */ /* 0x000e2e0000002500 */
[----:B------:R-:W0:Y:S01]  /*0020*/  LDC R5, c[0x0][0x210] ;  /* 0x00008400ff057b82 */ /* 0x000e220000000800 */
[----:B------:R-:W-:Y:S01]  /*0030*/  ULDC.64 UR4, c[0x0][0x208] ;  /* 0x0000820000047ab9 */ /* 0x000fe20000000a00 */
[----:B------:R-:W1:Y:S01]  /*0040*/  S2R R3, SR_TID.X ;  /* 0x0000000000037919 */ /* 0x000e620000002100 */
[----:B0-----:R-:W-:-:S02]  /*0050*/  IMAD R2, R0, -0x200, R5 ;  /* 0xfffffe0000027824 */ /* 0x001fc400078e0205 */
[----:B-1----:R-:W-:-:S03]  /*0060*/  IMAD.MOV.U32 R7, RZ, RZ, R3 ;  /* 0x000000ffff077224 */ /* 0x002fc600078e0003 */
[----:B------:R-:W-:-:S13]  /*0070*/  ISETP.GE.AND P1, PT, R3, R2, PT ;  /* 0x000000020300720c */ /* 0x000fda0003f26270 */
[----:B------:R-:W-:-:S05]  /*0080*/  @!P1 VIADD R7, R3, 0x80 ;  /* 0x0000008003079836 */ /* 0x000fca0000000000 */
        /* <DEDUP_REMOVED lines=8> */
[----:B------:R-:W-:-:S13]  /*0110*/  ISETP.GE.AND P0, PT, R7, R2, PT ;  /* 0x000000020700720c */ /* 0x000fda0003f06270 */
[----:B------:R-:W2:Y:S01]  /*0120*/  @!P0 LDC.64 R4, c[0x0][0x220] ;  /* 0x00008800ff048b82 */ /* 0x000ea20000000a00 */
[C---:B------:R-:W-:Y:S01]  /*0130*/  @!P0 LEA R7, R0.reuse, R7, 0x9 ;  /* 0x0000000700078211 */ /* 0x040fe200078e48ff */
[----:B------:R-:W-:-:S04]  /*0140*/  @!P1 IMAD R13, R0, 0x200, R3 ;  /* 0x00000200000d9824 */ /* 0x000fc800078e0203 */
[----:B--2---:R-:W-:Y:S02]  /*0150*/  @!P0 IMAD.WIDE.U32 R4, R7, 0x4, R4 ;  /* 0x0000000407048825 */ /* 0x004fe400078e0004 */
[----:B------:R-:W2:Y:S02]  /*0160*/  @!P1 LDC.64 R6, c[0x0][0x220] ;  /* 0x00008800ff069b82 */ /* 0x000ea40000000a00 */
[----:B------:R-:W-:Y:S02]  /*0170*/  IMAD.MOV.U32 R14, RZ, RZ, RZ ;  /* 0x000000ffff0e7224 */ /* 0x000fe400078e00ff */
[----:B0-----:R-:W-:Y:S01]  /*0180*/  @!P2 IMAD.WIDE.U32 R8, R15, 0x4, R8 ;  /* 0x000000040f08a825 */ /* 0x001fe200078e0008 */
[----:B------:R0:W5:Y:S03]  /*0190*/  @!P0 LDG.E R4, desc[UR4][R4.64] ;  /* 0x0000000404048981 */ /* 0x000166000c1e1900 */
[----:B-1----:R-:W-:-:S05]  /*01a0*/  @!P3 IMAD.WIDE.U32 R10, R17, 0x4, R10 ;  /* 0x00000004110ab825 */ /* 0x002fca00078e000a */
[----:B------:R0:W5:Y:S01]  /*01b0*/  @!P3 LDG.E R14, desc[UR4][R10.64] ;  /* 0x000000040a0eb981 */ /* 0x000162000c1e1900 */
[----:B--2---:R-:W-:Y:S01]  /*01c0*/  @!P1 IMAD.WIDE.U32 R6, R13, 0x4, R6 ;  /* 0x000000040d069825 */ /* 0x004fe200078e0006 */
[----:B------:R-:W-:-:S06]  /*01d0*/  CS2R R12, SRZ ;  /* 0x00000000000c7805 */ /* 0x000fcc000001ff00 */
[----:B------:R0:W5:Y:S04]  /*01e0*/  @!P2 LDG.E R12, desc[UR4][R8.64] ;  /* 0x00000004080ca981 */ /* 0x000168000c1e1900 */
[----:B------:R0:W5:Y:S01]  /*01f0*/  @!P1 LDG.E R13, desc[UR4][R6.64] ;  /* 0x00000004060d9981 */ /* 0x000162000c1e1900 */
[----:B------:R-:W-:Y:S04]  /*0200*/  BSSY B0, `(.L_x_17647) ;  /* 0x000000a000007945 */ /* 0x000fe80003800000 */
[----:B------:R-:W-:Y:S05]  /*0210*/  @P1 BRA `(.L_x_17648) ;  /* 0x0000000000201947 */ /* 0x000fea0003800000 */
[----:B0-----:R-:W-:Y:S01]  /*0220*/  IMAD R6, R0, 0x200, R3 ;  /* 0x0000020000067824 */ /* 0x001fe200078e0203 */
[----:B------:R-:W-:Y:S01]  /*0230*/  ULDC.64 UR6, c[0x0][0x218] ;  /* 0x0000860000067ab9 */ /* 0x000fe20000000a00 */
[----:B-----5:R-:W-:Y:S02]  /*0240*/  FSETP.NEU.FTZ.AND P1, PT, R13, -INF , PT ;  /* 0xff8000000d00780b */ /* 0x020fe40003f3d000 */
[----:B------:R-:W-:Y:S02]  /*0250*/  IADD3 R3, R3, 0x80, RZ ;  /* 0x0000008003037810 */ /* 0x000fe40007ffe0ff */
[----:B------:R-:W-:Y:S02]  /*0260*/  IADD3 R6, P2, R6, UR6, RZ ;  /* 0x0000000606067c10 */ /* 0x000fe4000ff5e0ff */
[----:B------:R-:W-:-:S03]  /*0270*/  SEL R5, RZ, 0x1, P1 ;  /* 0x00000001ff057807 */ /* 0x000fc60000800000 */
[----:B------:R-:W-:-:S05]  /*0280*/  IMAD.X R7, RZ, RZ, UR7, P2 ;  /* 0x00000007ff077e24 */ /* 0x000fca00090e06ff */
[----:B------:R1:W-:Y:S03]  /*0290*/  STG.E.U8 desc[UR4][R6.64], R5 ;  /* 0x0000000506007986 */ /* 0x0003e6000c101104 */
.L_x_17648:
[----:B------:R-:W-:Y:S05]  /*02a0*/  BSYNC B0 ;  /* 0x0000000000007941 */ /* 0x000fea0003800000 */
.L_x_17647:
[----:B------:R-:W-:Y:S01]  /*02b0*/  ISETP.GE.AND P1, PT, R3, R2, PT ;  /* 0x000000020300720c */ /* 0x000fe20003f26270 */
[----:B------:R-:W-:-:S12]  /*02c0*/  BSSY B0, `(.L_x_17649) ;  /* 0x0000014000007945 */ /* 0x000fd80003800000 */
[----:B------:R-:W-:Y:S05]  /*02d0*/  @P1 BRA `(.L_x_17650) ;  /* 0x0000000000481947 */ /* 0x000fea0003800000 */
[----:B01----:R-:W-:Y:S01]  /*02e0*/  IMAD R6, R0, 0x200, R3 ;  /* 0x0000020000067824 */ /* 0x003fe200078e0203 */
[----:B------:R-:W-:Y:S01]  /*02f0*/  ULDC.64 UR6, c[0x0][0x218] ;  /* 0x0000860000067ab9 */ /* 0x000fe20000000a00 */
[----:B-----5:R-:W-:Y:S01]  /*0300*/  FSETP.NEU.FTZ.AND P1, PT, R12, -INF , PT ;  /* 0xff8000000c00780b */ /* 0x020fe20003f3d000 */
[----:B------:R-:W-:Y:S02]  /*0310*/  VIADD R3, R3, 0x80 ;  /* 0x0000008003037836 */ /* 0x000fe40000000000 */
[----:B------:R-:W-:Y:S02]  /*0320*/  IADD3 R6, P2, R6, UR6, RZ ;  /* 0x0000000606067c10 */ /* 0x000fe4000ff5e0ff */
[----:B------:R-:W-:Y:S02]  /*0330*/  SEL R5, RZ, 0x1, P1 ;  /* 0x00000001ff057807 */ /* 0x000fe40000800000 */
[----:B------:R-:W-:Y:S01]  /*0340*/  ISETP.GE.AND P1, PT, R3, R2, PT ;  /* 0x000000020300720c */ /* 0x000fe20003f26270 */
[----:B------:R-:W-:-:S05]  /*0350*/  IMAD.X R7, RZ, RZ, UR7, P2 ;  /* 0x00000007ff077e24 */ /* 0x000fca00090e06ff */
[----:B------:R2:W-:Y:S07]  /*0360*/  STG.E.U8 desc[UR4][R6.64], R5 ;  /* 0x0000000506007986 */ /* 0x0005ee000c101104 */
[----:B------:R-:W-:Y:S05]  /*0370*/  @P1 BRA `(.L_x_17650) ;  /* 0x0000000000201947 */ /* 0x000fea0003800000 */
[----:B--2---:R-:W-:Y:S01]  /*0380*/  IMAD R6, R0, 0x200, R3 ;  /* 0x0000020000067824 */ /* 0x004fe200078e0203 */
[----:B------:R-:W-:Y:S01]  /*0390*/  ULDC.64 UR6, c[0x0][0x218] ;  /* 0x0000860000067ab9 */ /* 0x000fe20000000a00 */
[----:B------:R-:W-:Y:S01]  /*03a0*/  FSETP.NEU.FTZ.AND P1, PT, R14, -INF , PT ;  /* 0xff8000000e00780b */ /* 0x000fe20003f3d000 */
[----:B------:R-:W-:Y:S02]  /*03b0*/  VIADD R3, R3, 0x80 ;  /* 0x0000008003037836 */ /* 0x000fe40000000000 */
[----:B------:R-:W-:Y:S02]  /*03c0*/  IADD3 R6, P2, R6, UR6, RZ ;  /* 0x0000000606067c10 */ /* 0x000fe4000ff5e0ff */
[----:B------:R-:W-:Y:S02]  /*03d0*/  SEL R5, RZ, 0x1, P1 ;  /* 0x00000001ff057807 */ /* 0x000fe40000800000 */
[----:B------:R-:W-:-:S05]  /*03e0*/  IADD3.X R7, RZ, UR7, RZ, P2, !PT ;  /* 0x00000007ff077c10 */ /* 0x000fca00097fe4ff */
[----:B------:R3:W-:Y:S04]  /*03f0*/  STG.E.U8 desc[UR4][R6.64], R5 ;  /* 0x0000000506007986 */ /* 0x0007e8000c101104 */
.L_x_17650:
[----:B------:R-:W-:Y:S05]  /*0400*/  BSYNC B0 ;  /* 0x0000000000007941 */ /* 0x000fea0003800000 */
.L_x_17649:
[----:B------:R-:W-:-:S13]  /*0410*/  ISETP.GE.AND P1, PT, R3, R2, PT ;  /* 0x000000020300720c */ /* 0x000fda0003f26270 */
[----:B------:R-:W-:Y:S05]  /*0420*/  @P1 EXIT ;  /* 0x000000000000194d */ /* 0x000fea0003800000 */
[----:B------:R-:W-:Y:S01]  /*0430*/  IMAD R3, R0, 0x200, R3 ;  /* 0x0000020000037824 */ /* 0x000fe200078e0203 */
[----:B-----5:R-:W-:Y:S01]  /*0440*/  @!P0 FSETP.NEU.FTZ.AND P1, PT, R4, -INF , PT ;  /* 0xff8000000400880b */ /* 0x020fe20003f3d000 */
[----:B------:R-:W-:Y:S01]  /*0450*/  ULDC.64 UR6, c[0x0][0x218] ;  /* 0x0000860000067ab9 */ /* 0x000fe20000000a00 */
[----:B------:R-:W-:Y:S02]  /*0460*/  PRMT R0, RZ, 0x7610, R0 ;  /* 0x00007610ff007816 */ /* 0x000fe40000000000 */
[----:B------:R-:W-:Y:S02]  /*0470*/  IADD3 R2, P2, R3, UR6, RZ ;  /* 0x0000000603027c10 */ /* 0x000fe4000ff5e0ff */
[----:B------:R-:W-:-:S03]  /*0480*/  @!P0 SEL R4, RZ, 0x1, P1 ;  /* 0x00000001ff048807 */ /* 0x000fc60000800000 */
[----:B------:R-:W-:Y:S01]  /*0490*/  IMAD.X R3, RZ, RZ, UR7, P2 ;  /* 0x00000007ff037e24 */ /* 0x000fe200090e06ff */
[----:B------:R-:W-:-:S05]  /*04a0*/  @!P0 PRMT R0, R4, 0x7610, R0 ;  /* 0x0000761004008816 */ /* 0x000fca0000000000 */
[----:B------:R-:W-:Y:S01]  /*04b0*/  STG.E.U8 desc[UR4][R2.64], R0 ;  /* 0x0000000002007986 */ /* 0x000fe2000c101104 */
[----:B------:R-:W-:Y:S05]  /*04c0*/  EXIT ;  /* 0x000000000000794d */ /* 0x000fea0003800000 */
.L_x_17651:
        /* <DEDUP_REMOVED lines=11> */
.L_x_44518:


//--------------------- .text._ZN2at6native29vectorized_elementwise_kernelILi2EZZZNS0_49_GLOBAL__N__657f93f7_16_TensorCompare_cu_71e06f4e20isneginf_kernel_implERNS_18TensorIteratorBaseEENKUlvE_clEvENKUlvE0_clEvEUlfE_St5arrayIPcLm2EEEEviT0_T1_ --------------------------
	.section	.text._ZN2at6native29vectorized_elementwise_kernelILi2EZZZNS0_49_GLOBAL__N__657f93f7_16_TensorCompare_cu_71e06f4e20isneginf_kernel_implERNS_18TensorIteratorBaseEENKUlvE_clEvENKUlvE0_clEvEUlfE_St5arrayIPcLm2EEEEviT0_T1_,"ax",@progbits
	.align	128
        .global         _ZN2at6native29vectorized_elementwise_kernelILi2EZZZNS0_49_GLOBAL__N__657f93f7_16_TensorCompare_cu_71e06f4e20isneginf_kernel_implERNS_18TensorIteratorBaseEENKUlvE_clEvENKUlvE0_clEvEUlfE_St5arrayIPcLm2EEEEviT0_T1_
        .type           _ZN2at6native29vectorized_elementwise_kernelILi2EZZZNS0_49_GLOBAL__N__657f93f7_16_TensorCompare_cu_71e06f4e20isneginf_kernel_implERNS_18TensorIteratorBaseEENKUlvE_clEvENKUlvE0_clEvEUlfE_St5arrayIPcLm2EEEEviT0_T1_,@function
        .size           _ZN2at6native29vectorized_elementwise_kernelILi2EZZZNS0_49_GLOBAL__N__657f93f7_16_TensorCompare_cu_71e06f4e20isneginf_kernel_implERNS_18TensorIteratorBaseEENKUlvE_clEvENKUlvE0_clEvEUlfE_St5arrayIPcLm2EEEEviT0_T1_,(.L_x_44519 - _ZN2at6native29vectorized_elementwise_kernelILi2EZZZNS0_49_GLOBAL__N__657f93f7_16_TensorCompare_cu_71e06f4e20isneginf_kernel_implERNS_18TensorIteratorBaseEENKUlvE_clEvENKUlvE0_clEvEUlfE_St5arrayIPcLm2EEEEviT0_T1_)
        .other          _ZN2at6native29vectorized_elementwise_kernelILi2EZZZNS0_49_GLOBAL__N__657f93f7_16_TensorCompare_cu_71e06f4e20isneginf_kernel_implERNS_18TensorIteratorBaseEENKUlvE_clEvENKUlvE0_clEvEUlfE_St5arrayIPcLm2EEEEviT0_T1_,@"STO_CUDA_ENTRY STV_DEFAULT"
_ZN2at6native29vectorized_elementwise_kernelILi2EZZZNS0_49_GLOBAL__N__657f93f7_16_TensorCompare_cu_71e06f4e20isneginf_kernel_implERNS_18TensorIteratorBaseEENKUlvE_clEvENKUlvE0_clEvEUlfE_St5arrayIPcLm2EEEEviT0_T1_:
.text._ZN2at6native29vectorized_elementwise_kernelILi2EZZZNS0_49_GLOBAL__N__657f93f7_16_TensorCompare_cu_71e06f4e20isneginf_kernel_implERNS_18TensorIteratorBaseEENKUlvE_clEvENKUlvE0_clEvEUlfE_St5arrayIPcLm2EEEEviT0_T1_:
        /* <DEDUP_REMOVED lines=14> */
[----:B------:R-:W3:Y:S04]  /*00e0*/  LDG.E.64 R6, desc[UR4][R4.64+0x400] ;  /* 0x0004000404067981 */ /* 0x000ee8000c1e1b00 */
[----:B------:R-:W4:Y:S04]  /*00f0*/  LDG.E.64 R8, desc[UR4][R4.64+0x800] ;  /* 0x0008000404087981 */ /* 0x000f28000c1e1b00 */
[----:B------:R-:W5:Y:S01]  /*0100*/  LDG.E.64 R10, desc[UR4][R4.64+0xc00] ;  /* 0x000c0004040a7981 */ /* 0x000f62000c1e1b00 */
[----:B------:R-:W-:-:S05]  /*0110*/  IADD3 R2, P0, R0, UR6, RZ ;  /* 0x0000000600027c10 */ /* 0x000fca000ff1e0ff */
[----:B------:R-:W-:Y:S02]  /*0120*/  IMAD.X R3, RZ, RZ, UR7, P0 ;  /* 0x00000007ff037e24 */ /* 0x000fe400080e06ff */
[----:B------:R-:W-:Y:S01]  /*0130*/  IMAD.WIDE R2, R13, 0x2, R2 ;  /* 0x000000020d027825 */ /* 0x000fe200078e0202 */
[----:B--2---:R-:W-:Y:S02]  /*0140*/  FSETP.NEU.FTZ.AND P6, PT, R14, -INF , PT ;  /* 0xff8000000e00780b */ /* 0x004fe40003fdd000 */
[----:B------:R-:W-:Y:S02]  /*0150*/  FSETP.NEU.FTZ.AND P5, PT, R15, -INF , PT ;  /* 0xff8000000f00780b */ /* 0x000fe40003fbd000 */
[----:B------:R-:W-:Y:S02]  /*0160*/  SEL R0, RZ, 0x1, P6 ;  /* 0x00000001ff007807 */ /* 0x000fe40003000000 */
[----:B---3--:R-:W-:Y:S02]  /*0170*/  FSETP.NEU.FTZ.AND P4, PT, R6, -INF , PT ;  /* 0xff8000000600780b */ /* 0x008fe40003f9d000 */
[----:B------:R-:W-:-:S02]  /*0180*/  FSETP.NEU.FTZ.AND P3, PT, R7, -INF , PT ;  /* 0xff8000000700780b */ /* 0x000fc40003f7d000 */
[----:B----4-:R-:W-:Y:S02]  /*0190*/  FSETP.NEU.FTZ.AND P2, PT, R8, -INF , PT ;  /* 0xff8000000800780b */ /* 0x010fe40003f5d000 */
[----:B------:R-:W-:Y:S02]  /*01a0*/  FSETP.NEU.FTZ.AND P1, PT, R9, -INF , PT ;  /* 0xff8000000900780b */ /* 0x000fe40003f3d000 */
[----:B-----5:R-:W-:Y:S02]  /*01b0*/  FSETP.NEU.FTZ.AND P0, PT, R10, -INF , PT ;  /* 0xff8000000a00780b */ /* 0x020fe40003f1d000 */
[----:B------:R-:W-:Y:S02]  /*01c0*/  FSETP.NEU.FTZ.AND P6, PT, R11, -INF , PT ;  /* 0xff8000000b00780b */ /* 0x000fe40003fdd000 */
[----:B------:R-:W-:Y:S02]  /*01d0*/  SEL R5, RZ, 0x1, P5 ;  /* 0x00000001ff057807 */ /* 0x000fe40002800000 */
[----:B------:R-:W-:-:S02]  /*01e0*/  SEL R4, RZ, 0x1, P4 ;  /* 0x00000001ff047807 */ /* 0x000fc40002000000 */
[----:B------:R-:W-:Y:S02]  /*01f0*/  SEL R7, RZ, 0x1, P3 ;  /* 0x00000001ff077807 */ /* 0x000fe40001800000 */
[----:B------:R-:W-:Y:S02]  /*0200*/  SEL R6, RZ, 0x1, P2 ;  /* 0x00000001ff067807 */ /* 0x000fe40001000000 */
[----:B------:R-:W-:Y:S02]  /*0210*/  SEL R9, RZ, 0x1, P1 ;  /* 0x00000001ff097807 */ /* 0x000fe40000800000 */
[----:B------:R-:W-:Y:S02]  /*0220*/  SEL R8, RZ, 0x1, P0 ;  /* 0x00000001ff087807 */ /* 0x000fe40000000000 */
[----:B------:R-:W-:Y:S02]  /*0230*/  SEL R11, RZ, 0x1, P6 ;  /* 0x00000001ff0b7807 */ /* 0x000fe40003000000 */
[----:B------:R-:W-:-:S02]  /*0240*/  PRMT R5, R5, 0x7604, R0 ;  /* 0x0000760405057816 */ /* 0x000fc40000000000 */
[----:B------:R-:W-:Y:S02]  /*0250*/  PRMT R7, R7, 0x7604, R4 ;  /* 0x0000760407077816 */ /* 0x000fe40000000004 */
[----:B------:R-:W-:Y:S01]  /*0260*/  PRMT R9, R9, 0x7604, R6 ;  /* 0x0000760409097816 */ /* 0x000fe20000000006 */
[----:B------:R-:W-:Y:S01]  /*0270*/  STG.E.U16 desc[UR4][R2.64], R5 ;  /* 0x0000000502007986 */ /* 0x000fe2000c101504 */
[----:B------:R-:W-:-:S03]  /*0280*/  PRMT R11, R11, 0x7604, R8 ;  /* 0x000076040b0b7816 */ /* 0x000fc60000000008 */
[----:B------:R-:W-:Y:S04]  /*0290*/  STG.E.U16 desc[UR4][R2.64+0x100], R7 ;  /* 0x0001000702007986 */ /* 0x000fe8000c101504 */
[----:B------:R-:W-:Y:S04]  /*02a0*/  STG.E.U16 desc[UR4][R2.64+0x200], R9 ;  /* 0x0002000902007986 */ /* 0x000fe8000c101504 */
[----:B------:R-:W-:Y:S01]  /*02b0*/  STG.E.U16 desc[UR4][R2.64+0x300], R11 ;  /* 0x0003000b02007986 */ /* 0x000fe2000c101504 */
[----:B------:R-:W-:Y:S05]  /*02c0*/  EXIT ;  /* 0x000000000000794d */ /* 0x000fea0003800000 */
.L_x_17652:
[----:B------:R-:W0:Y:S01]  /*02d0*/  S2R R15, SR_TID.X ;  /* 0x00000000000f7919 */ /* 0x000e220000002100 */
[----:B------:R-:W-:Y:S01]  /*02e0*/  IMAD.MOV.U32 R20, RZ, RZ, RZ ;  /* 0x000000ffff147224 */ /* 0x000fe200078e00ff */
[----:B0-----:R-:W-:Y:S01]  /*02f0*/  ISETP.GE.AND P0, PT, R15, R14, PT ;  /* 0x0000000e0f00720c */ /* 0x001fe20003f06270 */
[----:B------:R-:W-:-:S12]  /*0300*/  IMAD.MOV.U32 R3, RZ, RZ, R15 ;  /* 0x000000ffff037224 */ /* 0x000fd800078e000f */
[----:B------:R-:W-:-:S05]  /*0310*/  @!P0 VIADD R3, R15, 0x80 ;  /* 0x000000800f038836 */ /* 0x000fca0000000000 */
[----:B------:R-:W-:-:S13]  /*0320*/  ISETP.GE.AND P6, PT, R3, R14, PT ;  /* 0x0000000e0300720c */ /* 0x000fda0003fc6270 */
[----:B------:R-:W-:Y:S01]  /*0330*/  @!P6 IMAD.IADD R5, R0, 0x1, R3 ;  /* 0x000000010005e824 */ /* 0x000fe200078e0203 */
[----:B------:R-:W0:Y:S01]  /*0340*/  @!P6 LDC.64 R28, c[0x0][0x220] ;  /* 0x00008800ff1ceb82 */ /* 0x000e220000000a00 */
[----:B------:R-:W-:-:S05]  /*0350*/  @!P6 VIADD R3, R3, 0x80 ;  /* 0x000000800303e836 */ /* 0x000fca0000000000 */
[----:B------:R-:W-:-:S13]  /*0360*/  ISETP.GE.AND P1, PT, R3, R14, PT ;  /* 0x0000000e0300720c */ /* 0x000fda0003f26270 */
[----:B------:R-:W-:Y:S01]  /*0370*/  @!P1 IMAD.IADD R27, R0, 0x1, R3 ;  /* 0x00000001001b9824 */ /* 0x000fe200078e0203 */
[----:B------:R-:W1:Y:S01]  /*0380*/  @!P1 LDC.64 R12, c[0x0][0x220] ;  /* 0x00008800ff0c9b82 */ /* 0x000e620000000a00 */
[----:B------:R-:W-:Y:S02]  /*0390*/  @!P1 VIADD R3, R3, 0x80 ;  /* 0x0000008003039836 */ /* 0x000fe40000000000 */
[----:B0-----:R-:W-:-:S03]  /*03a0*/  @!P6 IMAD.WIDE.U32 R28, R5, 0x4, R28 ;  /* 0x00000004051ce825 */ /* 0x001fc600078e001c */
[C---:B------:R-:W-:Y:S02]  /*03b0*/  ISETP.GE.AND P2, PT, R3.reuse, R14, PT ;  /* 0x0000000e0300720c */ /* 0x040fe40003f46270 */
[----:B------:R-:W5:Y:S11]  /*03c0*/  @!P6 LDG.E R20, desc[UR4][R28.64] ;  /* 0x000000041c14e981 */ /* 0x000f76000c1e1900 */
[----:B------:R-:W-:Y:S01]  /*03d0*/  @!P2 IMAD.IADD R25, R0, 0x1, R3 ;  /* 0x000000010019a824 */ /* 0x000fe200078e0203 */
[----:B------:R-:W0:Y:S01]  /*03e0*/  @!P2 LDC.64 R10, c[0x0][0x220] ;  /* 0x00008800ff0aab82 */ /* 0x000e220000000a00 */
[----:B------:R-:W-:-:S05]  /*03f0*/  @!P2 VIADD R3, R3, 0x80 ;  /* 0x000000800303a836 */ /* 0x000fca0000000000 */
[----:B------:R-:W-:-:S13]  /*0400*/  ISETP.GE.AND P3, PT, R3, R14, PT ;  /* 0x0000000e0300720c */ /* 0x000fda0003f66270 */
[----:B------:R-:W-:Y:S01]  /*0410*/  @!P3 IMAD.IADD R21, R0, 0x1, R3 ;  /* 0x000000010015b824 */ /* 0x000fe200078e0203 */
[----:B------:R-:W2:Y:S01]  /*0420*/  @!P3 LDC.64 R8, c[0x0][0x220] ;  /* 0x00008800ff08bb82 */ /* 0x000ea20000000a00 */
        /* <DEDUP_REMOVED lines=10> */
[----:B------:R-:W0:Y:S01]  /*04d0*/  @!P6 LDC.64 R22, c[0x0][0x220] ;  /* 0x00008800ff16eb82 */ /* 0x000e220000000a00 */
[----:B------:R-:W-:-:S07]  /*04e0*/  @!P6 IMAD.IADD R16, R0, 0x1, R3 ;  /* 0x000000010010e824 */ /* 0x000fce00078e0203 */
[----:B------:R-:W4:Y:S01]  /*04f0*/  @!P0 LDC.64 R2, c[0x0][0x220] ;  /* 0x00008800ff028b82 */ /* 0x000f220000000a00 */
[----:B------:R-:W-:Y:S02]  /*0500*/  IMAD.MOV.U32 R18, RZ, RZ, RZ ;  /* 0x000000ffff127224 */ /* 0x000fe400078e00ff */
[----:B-1----:R-:W-:-:S04]  /*0510*/  @!P1 IMAD.WIDE.U32 R12, R27, 0x4, R12 ;  /* 0x000000041b0c9825 */ /* 0x002fc800078e000c */
[----:B------:R-:W-:Y:S01]  /*0520*/  @!P0 IMAD.IADD R27, R0, 0x1, R15 ;  /* 0x00000001001b8824 */ /* 0x000fe200078e020f */
[----:B------:R1:W5:Y:S01]  /*0530*/  @!P1 LDG.E R18, desc[UR4][R12.64] ;  /* 0x000000040c129981 */ /* 0x000362000c1e1900 */
[----:B--2---:R-:W-:-:S04]  /*0540*/  @!P3 IMAD.WIDE.U32 R8, R21, 0x4, R8 ;  /* 0x000000041508b825 */ /* 0x004fc800078e0008 */
[----:B---3--:R-:W-:-:S04]  /*0550*/  @!P4 IMAD.WIDE.U32 R6, R19, 0x4, R6 ;  /* 0x000000041306c825 */ /* 0x008fc800078e0006 */
[----:B0-----:R-:W-:-:S04]  /*0560*/  @!P6 IMAD.WIDE.U32 R22, R16, 0x4, R22 ;  /* 0x000000041016e825 */ /* 0x001fc800078e0016 */
[----:B----4-:R-:W-:Y:S01]  /*0570*/  @!P5 IMAD.WIDE.U32 R4, R17, 0x4, R4 ;  /* 0x000000041104d825 */ /* 0x010fe200078e0004 */
[----:B------:R-:W2:Y:S03]  /*0580*/  @!P6 LDG.E R16, desc[UR4][R22.64] ;  /* 0x000000041610e981 */ /* 0x000ea6000c1e1900 */
[----:B------:R-:W-:Y:S02]  /*0590*/  IMAD.MOV.U32 R24, RZ, RZ, RZ ;  /* 0x000000ffff187224 */ /* 0x000fe400078e00ff */
[----:B------:R-:W-:Y:S02]  /*05a0*/  IMAD.MOV.U32 R21, RZ, RZ, RZ ;  /* 0x000000ffff157224 */ /* 0x000fe400078e00ff */
[----:B------:R-:W-:Y:S02]  /*05b0*/  IMAD.MOV.U32 R17, RZ, RZ, RZ ;  /* 0x000000ffff117224 */ /* 0x000fe400078e00ff */
[----:B------:R-:W-:-:S02]  /*05c0*/  IMAD.MOV.U32 R19, RZ, RZ, RZ ;  /* 0x000000ffff137224 */ /* 0x000fc400078e00ff */
[----:B-1----:R-:W-:Y:S01]  /*05d0*/  IMAD.MOV.U32 R12, RZ, RZ, RZ ;  /* 0x000000ffff0c7224 */ /* 0x002fe200078e00ff */
[----:B------:R0:W5:Y:S01]  /*05e0*/  @!P3 LDG.E R21, desc[UR4][R8.64] ;  /* 0x000000040815b981 */ /* 0x000162000c1e1900 */
[----:B------:R-:W-:-:S03]  /*05f0*/  @!P2 IMAD.WIDE.U32 R10, R25, 0x4, R10 ;  /* 0x00000004190aa825 */ /* 0x000fc600078e000a */
[----:B------:R0:W5:Y:S01]  /*0600*/  @!P4 LDG.E R17, desc[UR4][R6.64] ;  /* 0x000000040611c981 */ /* 0x000162000c1e1900 */
[----:B------:R-:W-:-:S03]  /*0610*/  @!P0 IMAD.WIDE.U32 R2, R27, 0x4, R2 ;  /* 0x000000041b028825 */ /* 0x000fc600078e0002 */
[----:B------:R0:W5:Y:S04]  /*0620*/  @!P2 LDG.E R24, desc[UR4][R10.64] ;  /* 0x000000040a18a981 */ /* 0x000168000c1e1900 */
[----:B------:R0:W5:Y:S04]  /*0630*/  @!P5 LDG.E R19, desc[UR4][R4.64] ;  /* 0x000000040413d981 */ /* 0x000168000c1e1900 */
[----:B------:R0:W5:Y:S01]  /*0640*/  @!P0 LDG.E R12, desc[UR4][R2.64] ;  /* 0x00000004020c8981 */ /* 0x000162000c1e1900 */
[----:B------:R-:W-:Y:S01]  /*0650*/  BSSY B0, `(.L_x_17653) ;  /* 0x000000b000007945 */ /* 0x000fe20003800000 */
[----:B--2---:R-:W-:-:S03]  /*0660*/  @!P6 FSETP.NEU.FTZ.AND P1, PT, R16, -INF , PT ;  /* 0xff8000001000e80b */ /* 0x004fc60003f3d000 */
[----:B0-----:R-:W-:Y:S10]  /*0670*/  @P0 BRA `(.L_x_17654) ;  /* 0x0000000000200947 */ /* 0x001ff40003800000 */
[----:B------:R-:W-:Y:S01]  /*0680*/  IMAD.IADD R2, R0, 0x1, R15 ;  /* 0x0000000100027824 */ /* 0x000fe200078e020f */
[----:B------:R-:W-:Y:S01]  /*0690*/  ULDC.64 UR6, c[0x0][0x218] ;  /* 0x0000860000067ab9 */ /* 0x000fe20000000a00 */
[----:B-----5:R-:W-:Y:S01]  /*06a0*/  FSETP.NEU.FTZ.AND P0, PT, R12, -INF , PT ;  /* 0xff8000000c00780b */ /* 0x020fe20003f1d000 */
[----:B------:R-:W-:Y:S02]  /*06b0*/  VIADD R15, R15, 0x80 ;  /* 0x000000800f0f7836 */ /* 0x000fe40000000000 */
[----:B------:R-:W-:Y:S02]  /*06c0*/  IADD3 R2, P2, R2, UR6, RZ ;  /* 0x0000000602027c10 */ /* 0x000fe4000ff5e0ff */
[----:B------:R-:W-:-:S03]  /*06d0*/  SEL R5, RZ, 0x1, P0 ;  /* 0x00000001ff057807 */ /* 0x000fc60000000000 */
[----:B------:R-:W-:-:S05]  /*06e0*/  IMAD.X R3, RZ, RZ, UR7, P2 ;  /* 0x00000007ff037e24 */ /* 0x000fca00090e06ff */
[----:B------:R0:W-:Y:S03]  /*06f0*/  STG.E.U8 desc[UR4][R2.64], R5 ;  /* 0x0000000502007986 */ /* 0x0001e6000c101104 */
.L_x_17654:
[----:B------:R-:W-:Y:S05]  /*0700*/  BSYNC B0 ;  /* 0x0000000000007941 */ /* 0x000fea0003800000 */
.L_x_17653:
[----:B------:R-:W-:Y:S01]  /*0710*/  ISETP.GE.AND P0, PT, R15, R14, PT ;  /* 0x0000000e0f00720c */ /* 0x000fe20003f06270 */
[----:B------:R-:W-:Y:S01]  /*0720*/  BSSY B0, `(.L_x_17655) ;  /* 0x0000043000007945 */ /* 0x000fe20003800000 */
[----:B0-----:R-:W-:-:S03]  /*0730*/  PRMT R2, RZ, 0x7610, R2 ;  /* 0x00007610ff027816 */ /* 0x001fc60000000002 */
[----:B------:R-:W-:Y:S01]  /*0740*/  BSSY B1, `(.L_x_17656) ;  /* 0x0000038000017945 */ /* 0x000fe20003800000 */
[----:B------:R-:W-:-:S04]  /*0750*/  @!P6 SEL R3, RZ, 0x1, P1 ;  /* 0x00000001ff03e807 */ /* 0x000fc80000800000 */
[----:B------:R-:W-:-:S03]  /*0760*/  @!P6 PRMT R2, R3, 0x7610, R2 ;  /* 0x000076100302e816 */ /* 0x000fc60000000002 */
[----:B------:R-:W-:Y:S05]  /*0770*/  @P0 BRA `(.L_x_17657) ;  /* 0x0000000000480947 */ /* 0x000fea0003800000 */
[----:B------:R-:W-:Y:S01]  /*0780*/  IMAD.IADD R4, R0, 0x1, R15 ;  /* 0x0000000100047824 */ /* 0x000fe200078e020f */
        /* <DEDUP_REMOVED lines=9> */
[----:B0-----:R-:W-:Y:S01]  /*0820*/  IMAD.IADD R4, R0, 0x1, R15 ;  /* 0x0000000100047824 */ /* 0x001fe200078e020f */
[----:B------:R-:W-:Y:S01]  /*0830*/  ULDC.64 UR6, c[0x0][0x218] ;  /* 0x0000860000067ab9 */ /* 0x000fe20000000a00 */
[----:B------:R-:W-:Y:S01]  /*0840*/  FSETP.NEU.FTZ.AND P0, PT, R18, -INF , PT ;  /* 0xff8000001200780b */ /* 0x000fe20003f1d000 */
[----:B------:R-:W-:Y:S02]  /*0850*/  VIADD R15, R15, 0x80 ;  /* 0x000000800f0f7836 */ /* 0x000fe40000000000 */
[----:B------:R-:W-:Y:S02]  /*0860*/  IADD3 R4, P1, R4, UR6, RZ ;  /* 0x0000000604047c10 */ /* 0x000fe4000ff3e0ff */
[----:B------:R-:W-:-:S03]  /*0870*/  SEL R3, RZ, 0x1, P0 ;  /* 0x00000001ff037807 */ /* 0x000fc60000000000 */
[----:B------:R-:W-:-:S05]  /*0880*/  IMAD.X R5, RZ, RZ, UR7, P1 ;  /* 0x00000007ff057e24 */ /* 0x000fca00088e06ff */
[----:B------:R0:W-:Y:S03]  /*0890*/  STG.E.U8 desc[UR4][R4.64], R3 ;  /* 0x0000000304007986 */ /* 0x0001e6000c101104 */
.L_x_17657:
[----:B------:R-:W-:-:S13]  /*08a0*/  ISETP.GE.AND P0, PT, R15, R14, PT ;  /* 0x0000000e0f00720c */ /* 0x000fda0003f06270 */
[----:B------:R-:W-:Y:S05]  /*08b0*/  @P0 BRA `(.L_x_17659) ;  /* 0x0000000000480947 */ /* 0x000fea0003800000 */
[----:B0-----:R-:W-:Y:S01]  /*08c0*/  IMAD.IADD R4, R0, 0x1, R15 ;  /* 0x0000000100047824 */ /* 0x001fe200078e020f */
[----:B------:R-:W-:Y:S01]  /*08d0*/  ULDC.64 UR6, c[0x0][0x218] ;  /* 0x0000860000067ab9 */ /* 0x000fe20000000a00 */
[----:B-----5:R-:W-:Y:S01]  /*08e0*/  FSETP.NEU.FTZ.AND P0, PT, R24, -INF , PT ;  /* 0xff8000001800780b */ /* 0x020fe20003f1d000 */
[----:B------:R-:W-:Y:S02]  /*08f0*/  VIADD R15, R15, 0x80 ;  /* 0x000000800f0f7836 */ /* 0x000fe40000000000 */
[----:B------:R-:W-:Y:S02]  /*0900*/  IADD3 R4, P1, R4, UR6, RZ ;  /* 0x0000000604047c10 */ /* 0x000fe4000ff3e0ff */
[----:B------:R-:W-:-:S03]  /*0910*/  SEL R3, RZ, 0x1, P0 ;  /* 0x00000001ff037807 */ /* 0x000fc60000000000 */
[----:B------:R-:W-:-:S05]  /*0920*/  IMAD.X R5, RZ, RZ, UR7, P1 ;  /* 0x00000007ff057e24 */ /* 0x000fca00088e06ff */
[----:B------:R1:W-:Y:S03]  /*0930*/  STG.E.U8 desc[UR4][R4.64], R3 ;  /* 0x0000000304007986 */ /* 0x0003e6000c101104 */
.L_x_17658:
[----:B------:R-:W-:-:S13]  /*0940*/  ISETP.GE.AND P0, PT, R15, R14, PT ;  /* 0x0000000e0f00720c */ /* 0x000fda0003f06270 */
[----:B------:R-:W-:Y:S05]  /*0950*/  @P0 BRA `(.L_x_17660) ;  /* 0x00000000004c0947 */ /* 0x000fea0003800000 */
[----:B01----:R-:W-:Y:S01]  /*0960*/  IMAD.IADD R4, R0, 0x1, R15 ;  /* 0x0000000100047824 */ /* 0x003fe200078e020f */
[----:B------:R-:W-:Y:S01]  /*0970*/  ULDC.64 UR6, c[0x0][0x218] ;  /* 0x0000860000067ab9 */ /* 0x000fe20000000a00 */
[----:B------:R-:W-:Y:S01]  /*0980*/  FSETP.NEU.FTZ.AND P0, PT, R21, -INF , PT ;  /* 0xff8000001500780b */ /* 0x000fe20003f1d000 */
[----:B------:R-:W-:Y:S02]  /*0990*/  VIADD R15, R15, 0x80 ;  /* 0x000000800f0f7836 */ /* 0x000fe40000000000 */
[----:B------:R-:W-:Y:S02]  /*09a0*/  IADD3 R4, P1, R4, UR6, RZ ;  /* 0x0000000604047c10 */ /* 0x000fe4000ff3e0ff */
[----:B------:R-:W-:-:S03]  /*09b0*/  SEL R3, RZ, 0x1, P0 ;  /* 0x00000001ff037807 */ /* 0x000fc60000000000 */
[----:B------:R-:W-:-:S05]  /*09c0*/  IMAD.X R5, RZ, RZ, UR7, P1 ;  /* 0x00000007ff057e24 */ /* 0x000fca00088e06ff */
[----:B------:R1:W-:Y:S03]  /*09d0*/  STG.E.U8 desc[UR4][R4.64], R3 ;  /* 0x0000000304007986 */ /* 0x0003e6000c101104 */
.L_x_17659:
[----:B------:R-:W-:-:S13]  /*09e0*/  ISETP.GE.AND P0, PT, R15, R14, PT ;  /* 0x0000000e0f00720c */ /* 0x000fda0003f06270 */
[----:B------:R-:W-:Y:S05]  /*09f0*/  @P0 BREAK B1 ;  /* 0x0000000000010942 */ /* 0x000fea0003800000 */
[----:B------:R-:W-:Y:S05]  /*0a00*/  @P0 BRA `(.L_x_17661) ;  /* 0x0000000000500947 */ /* 0x000fea0003800000 */
[----:B01----:R-:W-:Y:S01]  /*0a10*/  IMAD.IADD R4, R0, 0x1, R15 ;  /* 0x0000000100047824 */ /* 0x003fe200078e020f */
[----:B------:R-:W-:Y:S01]  /*0a20*/  ULDC.64 UR6, c[0x0][0x218] ;  /* 0x0000860000067ab9 */ /* 0x000fe20000000a00 */
[----:B-----5:R-:W-:Y:S01]  /*0a30*/  FSETP.NEU.FTZ.AND P0, PT, R17, -INF , PT ;  /* 0xff8000001100780b */ /* 0x020fe20003f1d000 */
[----:B------:R-:W-:Y:S02]  /*0a40*/  VIADD R15, R15, 0x80 ;  /* 0x000000800f0f7836 */ /* 0x000fe40000000000 */
[----:B------:R-:W-:Y:S02]  /*0a50*/  IADD3 R4, P1, R4, UR6, RZ ;  /* 0x0000000604047c10 */ /* 0x000fe4000ff3e0ff */
[----:B------:R-:W-:-:S03]  /*0a60*/  SEL R3, RZ, 0x1, P0 ;  /* 0x00000001ff037807 */ /* 0x000fc60000000000 */
[----:B------:R-:W-:-:S05]  /*0a70*/  IMAD.X R5, RZ, RZ, UR7, P1 ;  /* 0x00000007ff057e24 */ /* 0x000fca00088e06ff */
[----:B------:R2:W-:Y:S03]  /*0a80*/  STG.E.U8 desc[UR4][R4.64], R3 ;  /* 0x0000000304007986 */ /* 0x0005e6000c101104 */
.L_x_17660:
[----:B------:R-:W-:-:S13]  /*0a90*/  ISETP.GE.AND P0, PT, R15, R14, PT ;  /* 0x0000000e0f00720c */ /* 0x000fda0003f06270 */
[----:B------:R-:W-:Y:S05]  /*0aa0*/  @P0 BREAK B1 ;  /* 0x0000000000010942 */ /* 0x000fea0003800000 */
[----:B------:R-:W-:Y:S05]  /*0ab0*/  @P0 BRA `(.L_x_17661) ;  /* 0x0000000000240947 */ /* 0x000fea0003800000 */
[----:B------:R-:W-:Y:S05]  /*0ac0*/  BSYNC B1 ;  /* 0x0000000000017941 */ /* 0x000fea0003800000 */
.L_x_17656:
[----:B012---:R-:W-:Y:S01]  /*0ad0*/  IMAD.IADD R4, R0, 0x1, R15 ;  /* 0x0000000100047824 */ /* 0x007fe200078e020f */
[----:B------:R-:W-:Y:S01]  /*0ae0*/  ULDC.64 UR6, c[0x0][0x218] ;  /* 0x0000860000067ab9 */ /* 0x000fe20000000a00 */
[----:B------:R-:W-:Y:S01]  /*0af0*/  FSETP.NEU.FTZ.AND P0, PT, R19, -INF , PT ;  /* 0xff8000001300780b */ /* 0x000fe20003f1d000 */
[----:B------:R-:W-:Y:S02]  /*0b00*/  VIADD R15, R15, 0x80 ;  /* 0x000000800f0f7836 */ /* 0x000fe40000000000 */
[----:B------:R-:W-:Y:S02]  /*0b10*/  IADD3 R4, P1, R4, UR6, RZ ;  /* 0x0000000604047c10 */ /* 0x000fe4000ff3e0ff */
[----:B------:R-:W-:-:S03]  /*0b20*/  SEL R3, RZ, 0x1, P0 ;  /* 0x00000001ff037807 */ /* 0x000fc60000000000 */
[----:B------:R-:W-:-:S05]  /*0b30*/  IMAD.X R5, RZ, RZ, UR7, P1 ;  /* 0x00000007ff057e24 */ /* 0x000fca00088e06ff */
[----:B------:R3:W-:Y:S03]  /*0b40*/  STG.E.U8 desc[UR4][R4.64], R3 ;  /* 0x0000000304007986 */ /* 0x0007e6000c101104 */
.L_x_17661:
[----:B------:R-:W-:Y:S05]  /*0b50*/  BSYNC B0 ;  /* 0x0000000000007941 */ /* 0x000fea0003800000 */
.L_x_17655:
[----:B------:R-:W-:Y:S05]  /*0b60*/  WARPSYNC.ALL ;  /* 0x0000000000007948 */ /* 0x000fea0003800000 */
[----:B------:R-:W-:-:S13]  /*0b70*/  ISETP.GE.AND P0, PT, R15, R14, PT ;  /* 0x0000000e0f00720c */ /* 0x000fda0003f06270 */
[----:B------:R-:W-:Y:S05]  /*0b80*/  @P0 EXIT ;  /* 0x000000000000094d */ /* 0x000fea0003800000 */
[----:B------:R-:W-:Y:S01]  /*0b90*/  IMAD.IADD R0, R0, 0x1, R15 ;  /* 0x0000000100007824 */ /* 0x000fe200078e020f */
[----:B------:R-:W-:-:S04]  /*0ba0*/  ULDC.64 UR6, c[0x0][0x218] ;  /* 0x0000860000067ab9 */ /* 0x000fc80000000a00 */
[----:B0123--:R-:W-:-:S05]  /*0bb0*/  IADD3 R4, P0, R0, UR6, RZ ;  /* 0x0000000600047c10 */ /* 0x00ffca000ff1e0ff */
[----:B------:R-:W-:-:S05]  /*0bc0*/  IMAD.X R5, RZ, RZ, UR7, P0 ;  /* 0x00000007ff057e24 */ /* 0x000fca00080e06ff */
[----:B------:R-:W-:Y:S01]  /*0bd0*/  STG.E.U8 desc[UR4][R4.64], R2 ;  /* 0x0000000204007986 */ /* 0x000fe2000c101104 */
[----:B------:R-:W-:Y:S05]  /*0be0*/  EXIT ;  /* 0x000000000000794d */ /* 0x000fea0003800000 */
.L_x_17662:
        /* <DEDUP_REMOVED lines=9> */
.L_x_44519:


//--------------------- .text._ZN2at6native29vectorized_elementwise_kernelILi4EZZZNS0_49_GLOBAL__N__657f93f7_16_TensorCompare_cu_71e06f4e20isneginf_kernel_implERNS_18TensorIteratorBaseEENKUlvE_clEvENKUlvE0_clEvEUlfE_St5arrayIPcLm2EEEEviT0_T1_ --------------------------
	.section	.text._ZN2at6native29vectorized_elementwise_kernelILi4EZZZNS0_49_GLOBAL__N__657f93f7_16_TensorCompare_cu_71e06f4e20isneginf_kernel_implERNS_18TensorIteratorBaseEENKUlvE_clEvENKUlvE0_clEvEUlfE_St5arrayIPcLm2EEEEviT0_T1_,"ax",@progbits
	.align	128
        .global         _ZN2at6native29vectorized_elementwise_kernelILi4EZZZNS0_49_GLOBAL__N__657f93f7_16_TensorCompare_cu_71e06f4e20isneginf_kernel_implERNS_18TensorIteratorBaseEENKUlvE_clEvENKUlvE0_clEvEUlfE_St5arrayIPcLm2EEEEviT0_T1_
        .type           _ZN2at6native29vectorized_elementwise_kernelILi4EZZZNS0_49_GLOBAL__N__657f93f7_16_TensorCompare_cu_71e06f4e20isneginf_kernel_implERNS_18TensorIteratorBaseEENKUlvE_clEvENKUlvE0_clEvEUlfE_St5arrayIPcLm2EEEEviT0_T1_,@function
        .size           _ZN2at6native29vectorized_elementwise_kernelILi4EZZZNS0_49_GLOBAL__N__657f93f7_16_TensorCompare_cu_71e06f4e20isneginf_kernel_implERNS_18TensorIteratorBaseEENKUlvE_clEvENKUlvE0_clEvEUlfE_St5arrayIPcLm2EEEEviT0_T1_,(.L_x_44520 - _ZN2at6native29vectorized_elementwise_kernelILi4EZZZNS0_49_GLOBAL__N__657f93f7_16_TensorCompare_cu_71e06f4e20isneginf_kernel_implERNS_18TensorIteratorBaseEENKUlvE_clEvENKUlvE0_clEvEUlfE_St5arrayIPcLm2EEEEviT0_T1_)
        .other          _ZN2at6native29vectorized_elementwise_kernelILi4EZZZNS0_49_GLOBAL__N__657f93f7_16_TensorCompare_cu_71e06f4e20isneginf_kernel_implERNS_18TensorIteratorBaseEENKUlvE_clEvENKUlvE0_clEvEUlfE_St5arrayIPcLm2EEEEviT0_T1_,@"STO_CUDA_ENTRY STV_DEFAULT"
_ZN2at6native29vectorized_elementwise_kernelILi4EZZZNS0_49_GLOBAL__N__657f93f7_16_TensorCompare_cu_71e06f4e20isneginf_kernel_implERNS_18TensorIteratorBaseEENKUlvE_clEvENKUlvE0_clEvEUlfE_St5arrayIPcLm2EEEEviT0_T1_:
.text._ZN2at6native29vectorized_elementwise_kernelILi4EZZZNS0_49_GLOBAL__N__657f93f7_16_TensorCompare_cu_71e06f4e20isneginf_kernel_implERNS_18TensorIteratorBaseEENKUlvE_clEvENKUlvE0_clEvEUlfE_St5arrayIPcLm2EEEEviT0_T1_:
        /* <DEDUP_REMOVED lines=13> */
[----:B------:R-:W2:Y:S04]  /*00d0*/  LDG.E.128 R12, desc[UR4][R8.64] ;  /* 0x00000004080c7981 */ /* 0x000ea8000c1e1d00 */
[----:B------:R-:W3:Y:S01]  /*00e0*/  LDG.E.128 R4, desc[UR4][R8.64+0x800] ;  /* 0x0008000408047981 */ /* 0x000ee2000c1e1d00 */
[----:B--2---:R-:W-:Y:S02]  /*00f0*/  FSETP.NEU.FTZ.AND P1, PT, R12, -INF , PT ;  /* 0xff8000000c00780b */ /* 0x004fe40003f3d000 */
[----:B------:R-:W-:Y:S02]  /*0100*/  FSETP.NEU.FTZ.AND P2, PT, R13, -INF , PT ;  /* 0xff8000000d00780b */ /* 0x000fe40003f5d000 */
[----:B---3--:R-:W-:Y:S02]  /*0110*/  FSETP.NEU.FTZ.AND P3, PT, R4, -INF , PT ;  /* 0xff8000000400780b */ /* 0x008fe40003f7d000 */
[----:B------:R-:W-:-:S02]  /*0120*/  FSETP.NEU.FTZ.AND P4, PT, R5, -INF , PT ;  /* 0xff8000000500780b */ /* 0x000fc40003f9d000 */
[----:B------:R-:W-:Y:S02]  /*0130*/  SEL R3, RZ, 0x1, P1 ;  /* 0x00000001ff037807 */ /* 0x000fe40000800000 */
[----:B------:R-:W-:Y:S02]  /*0140*/  SEL R4, RZ, 0x1, P2 ;  /* 0x00000001ff047807 */ /* 0x000fe40001000000 */
[----:B------:R-:W-:Y:S02]  /*0150*/  FSETP.NEU.FTZ.AND P0, PT, R14, -INF , PT ;  /* 0xff8000000e00780b */ /* 0x000fe40003f1d000 */
[----:B------:R-:W-:Y:S02]  /*0160*/  SEL R5, RZ, 0x1, P3 ;  /* 0x00000001ff057807 */ /* 0x000fe40001800000 */
[----:B------:R-:W-:Y:S02]  /*0170*/  SEL R10, RZ, 0x1, P4 ;  /* 0x00000001ff0a7807 */ /* 0x000fe40002000000 */
[----:B------:R-:W-:-:S02]  /*0180*/  FSETP.NEU.FTZ.AND P2, PT, R6, -INF , PT ;  /* 0xff8000000600780b */ /* 0x000fc40003f5d000 */
[----:B------:R-:W-:Y:S02]  /*0190*/  PRMT R9, R4, 0x7604, R3 ;  /* 0x0000760404097816 */ /* 0x000fe40000000003 */
[----:B------:R-:W-:Y:S02]  /*01a0*/  IADD3 R4, P3, R0, UR6, RZ ;  /* 0x0000000600047c10 */ /* 0x000fe4000ff7e0ff */
[----:B------:R-:W-:Y:S02]  /*01b0*/  SEL R0, RZ, 0x1, P0 ;  /* 0x00000001ff007807 */ /* 0x000fe40000000000 */
[----:B------:R-:W-:Y:S02]  /*01c0*/  FSETP.NEU.FTZ.AND P1, PT, R15, -INF , PT ;  /* 0xff8000000f00780b */ /* 0x000fe40003f3d000 */
[----:B------:R-:W-:Y:S01]  /*01d0*/  PRMT R10, R10, 0x7604, R5 ;  /* 0x000076040a0a7816 */ /* 0x000fe20000000005 */
[----:B------:R-:W-:Y:S01]  /*01e0*/  IMAD.X R5, RZ, RZ, UR7, P3 ;  /* 0x00000007ff057e24 */ /* 0x000fe200098e06ff */
[----:B------:R-:W-:-:S02]  /*01f0*/  SEL R3, RZ, 0x1, P2 ;  /* 0x00000001ff037807 */ /* 0x000fc40001000000 */
[----:B------:R-:W-:Y:S02]  /*0200*/  FSETP.NEU.FTZ.AND P0, PT, R7, -INF , PT ;  /* 0xff8000000700780b */ /* 0x000fe40003f1d000 */
        /* <DEDUP_REMOVED lines=10> */
.L_x_17663:
        /* <DEDUP_REMOVED lines=67> */
.L_x_17665:
[----:B------:R-:W-:Y:S05]  /*06e0*/  BSYNC B0 ;  /* 0x0000000000007941 */ /* 0x000fea0003800000 */
.L_x_17664:
        /* <DEDUP_REMOVED lines=25> */
.L_x_17668:
        /* <DEDUP_REMOVED lines=10> */
.L_x_17669:
        /* <DEDUP_REMOVED lines=10> */
.L_x_17670:
        /* <DEDUP_REMOVED lines=11> */
.L_x_17671:
[----:B------:R-:W-:-:S13]  /*0a70*/  ISETP.GE.AND P0, PT, R15, R14, PT ;  /* 0x0000000e0f00720c */ /* 0x000fda0003f06270 */
[----:B------:R-:W-:Y:S05]  /*0a80*/  @P0 BREAK B1 ;  /* 0x0000000000010942 */ /* 0x000fea0003800000 */
[----:B------:R-:W-:Y:S05]  /*0a90*/  @P0 BRA `(.L_x_17672) ;  /* 0x0000000000240947 */ /* 0x000fea0003800000 */
[----:B------:R-:W-:Y:S05]  /*0aa0*/  BSYNC B1 ;  /* 0x0000000000017941 */ /* 0x000fea0003800000 */
.L_x_17667:
        /* <DEDUP_REMOVED lines=8> */
.L_x_17672:
[----:B------:R-:W-:Y:S05]  /*0b30*/  BSYNC B0 ;  /* 0x0000000000007941 */ /* 0x000fea0003800000 */
.L_x_17666:
        /* <DEDUP_REMOVED lines=9> */
.L_x_17673:
        /* <DEDUP_REMOVED lines=11> */
.L_x_44520:


//--------------------- .text._ZN2at6native29vectorized_elementwise_kernelILi8EZZZNS0_49_GLOBAL__N__657f93f7_16_TensorCompare_cu_71e06f4e20isneginf_kernel_implERNS_18TensorIteratorBaseEENKUlvE_clEvENKUlvE0_clEvEUlfE_St5arrayIPcLm2EEEEviT0_T1_ --------------------------
	.section	.text._ZN2at6native29vectorized_elementwise_kernelILi8EZZZNS0_49_GLOBAL__N__657f93f7_16_TensorCompare_cu_71e06f4e20isneginf_kernel_implERNS_18TensorIteratorBaseEENKUlvE_clEvENKUlvE0_clEvEUlfE_St5arrayIPcLm2EEEEviT0_T1_,"ax",@progbits
	.align	128
        .global         _ZN2at6native29vectorized_elementwise_kernelILi8EZZZNS0_49_GLOBAL__N__657f93f7_16_TensorCompare_cu_71e06f4e20isneginf_kernel_implERNS_18TensorIteratorBaseEENKUlvE_clEvENKUlvE0_clEvEUlfE_St5arrayIPcLm2EEEEviT0_T1_
        .type           _ZN2at6native29vectorized_elementwise_kernelILi8EZZZNS0_49_GLOBAL__N__657f93f7_16_TensorCompare_cu_71e06f4e20isneginf_kernel_implERNS_18TensorIteratorBaseEENKUlvE_clEvENKUlvE0_clEvEUlfE_St5arrayIPcLm2EEEEviT0_T1_,@function
        .size           _ZN2at6native29vectorized_elementwise_kernelILi8EZZZNS0_49_GLOBAL__N__657f93f7_16_TensorCompare_cu_71e06f4e20isneginf_kernel_implERNS_18TensorIteratorBaseEENKUlvE_clEvENKUlvE0_clEvEUlfE_St5arrayIPcLm2EEEEviT0_T1_,(.L_x_44521 - _ZN2at6native29vectorized_elementwise_kernelILi8EZZZNS0_49_GLOBAL__N__657f93f7_16_TensorCompare_cu_71e06f4e20isneginf_kernel_implERNS_18TensorIteratorBaseEENKUlvE_clEvENKUlvE0_clEvEUlfE_St5arrayIPcLm2EEEEviT0_T1_)
        .other          _ZN2at6native29vectorized_elementwise_kernelILi8EZZZNS0_49_GLOBAL__N__657f93f7_16_TensorCompare_cu_71e06f4e20isneginf_kernel_implERNS_18TensorIteratorBaseEENKUlvE_clEvENKUlvE0_clEvEUlfE_St5arrayIPcLm2EEEEviT0_T1_,@"STO_CUDA_ENTRY STV_DEFAULT"
_ZN2at6native29vectorized_elementwise_kernelILi8EZZZNS0_49_GLOBAL__N__657f93f7_16_TensorCompare_cu_71e06f4e20isneginf_kernel_implERNS_18TensorIteratorBaseEENKUlvE_clEvENKUlvE0_clEvEUlfE_St5arrayIPcLm2EEEEviT0_T1_:
.text._ZN2at6native29vectorized_elementwise_kernelILi8EZZZNS0_49_GLOBAL__N__657f93f7_16_TensorCompare_cu_71e06f4e20isneginf_kernel_implERNS_18TensorIteratorBaseEENKUlvE_clEvENKUlvE0_clEvEUlfE_St5arrayIPcLm2EEEEviT0_T1_:
        /* <DEDUP_REMOVED lines=15> */
[----:B------:R-:W-:-:S05]  /*00f0*/  IADD3 R2, P5, R0, UR6, RZ ;  /* 0x0000000600027c10 */ /* 0x000fca000ffbe0ff */
[----:B------:R-:W-:Y:S02]  /*0100*/  IMAD.X R3, RZ, RZ, UR7, P5 ;  /* 0x00000007ff037e24 */ /* 0x000fe4000a8e06ff */
[----:B------:R-:W-:Y:S01]  /*0110*/  IMAD.WIDE R2, R5, 0x8, R2 ;  /* 0x0000000805027825 */ /* 0x000fe200078e0202 */
[----:B--2---:R-:W-:Y:S02]  /*0120*/  FSETP.NEU.FTZ.AND P6, PT, R14, -INF , PT ;  /* 0xff8000000e00780b */ /* 0x004fe40003fdd000 */
[----:B------:R-:W-:Y:S02]  /*0130*/  FSETP.NEU.FTZ.AND P0, PT, R15, -INF , PT ;  /* 0xff8000000f00780b */ /* 0x000fe40003f1d000 */
[----:B---3--:R-:W-:Y:S02]  /*0140*/  FSETP.NEU.FTZ.AND P3, PT, R10, -INF , PT ;  /* 0xff8000000a00780b */ /* 0x008fe40003f7d000 */
[----:B------:R-:W-:Y:S02]  /*0150*/  SEL R10, RZ, 0x1, P6 ;  /* 0x00000001ff0a7807 */ /* 0x000fe40003000000 */
[----:B------:R-:W-:-:S02]  /*0160*/  FSETP.NEU.FTZ.AND P6, PT, R8, -INF , PT ;  /* 0xff8000000800780b */ /* 0x000fc40003fdd000 */
[----:B------:R-:W-:Y:S02]  /*0170*/  FSETP.NEU.FTZ.AND P2, PT, R13, -INF , PT ;  /* 0xff8000000d00780b */ /* 0x000fe40003f5d000 */
[----:B------:R-:W-:Y:S02]  /*0180*/  SEL R8, RZ, 0xffffffff, P0 ;  /* 0xffffffffff087807 */ /* 0x000fe40000000000 */
[----:B------:R-:W-:Y:S02]  /*0190*/  FSETP.NEU.FTZ.AND P4, PT, R11, -INF , PT ;  /* 0xff8000000b00780b */ /* 0x000fe40003f9d000 */
[----:B------:R-:W-:Y:S01]  /*01a0*/  FSETP.NEU.FTZ.AND P0, PT, R9, -INF , PT ;  /* 0xff8000000900780b */ /* 0x000fe20003f1d000 */
[----:B------:R-:W-:Y:S01]  /*01b0*/  IMAD.SHL.U32 R13, R8, 0x100, RZ ;  /* 0x00000100080d7824 */ /* 0x000fe200078e00ff */
[----:B------:R-:W-:Y:S02]  /*01c0*/  SEL R11, RZ, 0xffffffff, P2 ;  /* 0xffffffffff0b7807 */ /* 0x000fe40001000000 */
[----:B------:R-:W-:-:S02]  /*01d0*/  SEL R4, RZ, 0xffffffff, P4 ;  /* 0xffffffffff047807 */ /* 0x000fc40002000000 */
[----:B------:R-:W-:Y:S01]  /*01e0*/  SEL R7, RZ, 0xffffffff, P0 ;  /* 0xffffffffff077807 */ /* 0x000fe20000000000 */
[----:B------:R-:W-:Y:S01]  /*01f0*/  IMAD.SHL.U32 R8, R11, 0x100, RZ ;  /* 0x000001000b087824 */ /* 0x000fe200078e00ff */
[----:B------:R-:W-:Y:S01]  /*0200*/  FSETP.NEU.FTZ.AND P1, PT, R12, -INF , PT ;  /* 0xff8000000c00780b */ /* 0x000fe20003f3d000 */
[----:B------:R-:W-:Y:S01]  /*0210*/  IMAD.SHL.U32 R11, R4, 0x100, RZ ;  /* 0x00000100040b7824 */ /* 0x000fe200078e00ff */
[----:B------:R-:W-:Y:S01]  /*0220*/  SEL R0, RZ, 0x1, P3 ;  /* 0x00000001ff007807 */ /* 0x000fe20001800000 */
[----:B------:R-:W-:Y:S01]  /*0230*/  IMAD.SHL.U32 R7, R7, 0x100, RZ ;  /* 0x0000010007077824 */ /* 0x000fe200078e00ff */
[----:B------:R-:W-:Y:S02]  /*0240*/  SEL R9, RZ, 0x1, P1 ;  /* 0x00000001ff097807 */ /* 0x000fe40000800000 */
[----:B------:R-:W-:Y:S02]  /*0250*/  SEL R6, RZ, 0x1, P6 ;  /* 0x00000001ff067807 */ /* 0x000fe40003000000 */
[----:B------:R-:W-:-:S02]  /*0260*/  LOP3.LUT R10, R13, 0x100, R10, 0xe2, !PT ;  /* 0x000001000d0a7812 */ /* 0x000fc400078ee20a */
[----:B------:R-:W-:Y:S02]  /*0270*/  LOP3.LUT R9, R8, 0x100, R9, 0xe2, !PT ;  /* 0x0000010008097812 */ /* 0x000fe400078ee209 */
[----:B------:R-:W-:Y:S02]  /*0280*/  LOP3.LUT R0, R11, 0x100, R0, 0xe2, !PT ;  /* 0x000001000b007812 */ /* 0x000fe400078ee200 */
[----:B------:R-:W-:Y:S02]  /*0290*/  LOP3.LUT R7, R7, 0x100, R6, 0xe2, !PT ;  /* 0x0000010007077812 */ /* 0x000fe400078ee206 */
[----:B------:R-:W-:Y:S02]  /*02a0*/  PRMT R6, R9, 0x5410, R10 ;  /* 0x0000541009067816 */ /* 0x000fe4000000000a */
[----:B------:R-:W-:-:S05]  /*02b0*/  PRMT R7, R7, 0x5410, R0 ;  /* 0x0000541007077816 */ /* 0x000fca0000000000 */
[----:B------:R-:W-:Y:S01]  /*02c0*/  STG.E.64 desc[UR4][R2.64], R6 ;  /* 0x0000000602007986 */ /* 0x000fe2000c101b04 */
[----:B------:R-:W-:Y:S05]  /*02d0*/  EXIT ;  /* 0x000000000000794d */ /* 0x000fea0003800000 */
.L_x_17674:
        /* <DEDUP_REMOVED lines=67> */
.L_x_17676:
[----:B------:R-:W-:Y:S05]  /*0710*/  BSYNC B0 ;  /* 0x0000000000007941 */ /* 0x000fea0003800000 */
.L_x_17675:
        /* <DEDUP_REMOVED lines=25> */
.L_x_17679:
        /* <DEDUP_REMOVED lines=10> */
.L_x_17680:
        /* <DEDUP_REMOVED lines=10> */
.L_x_17681:
        /* <DEDUP_REMOVED lines=11> */
.L_x_17682:
[----:B------:R-:W-:-:S13]  /*0aa0*/  ISETP.GE.AND P0, PT, R15, R14, PT ;  /* 0x0000000e0f00720c */ /* 0x000fda0003f06270 */
[----:B------:R-:W-:Y:S05]  /*0ab0*/  @P0 BREAK B1 ;  /* 0x0000000000010942 */ /* 0x000fea0003800000 */
[----:B------:R-:W-:Y:S05]  /*0ac0*/  @P0 BRA `(.L_x_17683) ;  /* 0x0000000000240947 */ /* 0x000fea0003800000 */
[----:B------:R-:W-:Y:S05]  /*0ad0*/  BSYNC B1 ;  /* 0x0000000000017941 */ /* 0x000fea0003800000 */
.L_x_17678:
        /* <DEDUP_REMOVED lines=8> */
.L_x_17683:
[----:B------:R-:W-:Y:S05]  /*0b60*/  BSYNC B0 ;  /* 0x0000000000007941 */ /* 0x000fea0003800000 */
.L_x_17677:
        /* <DEDUP_REMOVED lines=9> */
.L_x_17684:
        /* <DEDUP_REMOVED lines=16> */
.L_x_44521:


//--------------------- .text._ZN2at6native18elementwise_kernelILi128ELi4EZNS0_15gpu_kernel_implIZZZNS0_49_GLOBAL__N__657f93f7_16_TensorCompare_cu_71e06f4e20isneginf_kernel_implERNS_18TensorIteratorBaseEENKUlvE_clEvENKUlvE_clEvEUldE_EEvS5_RKT_EUliE_EEviT1_ --------------------------
	.section	.text._ZN2at6native18elementwise_kernelILi128ELi4EZNS0_15gpu_kernel_implIZZZNS0_49_GLOBAL__N__657f93f7_16_TensorCompare_cu_71e06f4e20isneginf_kernel_implERNS_18TensorIteratorBaseEENKUlvE_clEvENKUlvE_clEvEUldE_EEvS5_RKT_EUliE_EEviT1_,"ax",@progbits
	.align	128
        .global         _ZN2at6native18elementwise_kernelILi128ELi4EZNS0_15gpu_kernel_implIZZZNS0_49_GLOBAL__N__657f93f7_16_TensorCompare_cu_71e06f4e20isneginf_kernel_implERNS_18TensorIteratorBaseEENKUlvE_clEvENKUlvE_clEvEUldE_EEvS5_RKT_EUliE_EEviT1_
        .type           _ZN2at6native18elementwise_kernelILi128ELi4EZNS0_15gpu_kernel_implIZZZNS0_49_GLOBAL__N__657f93f7_16_TensorCompare_cu_71e06f4e20isneginf_kernel_implERNS_18TensorIteratorBaseEENKUlvE_clEvENKUlvE_clEvEUldE_EEvS5_RKT_EUliE_EEviT1_,@function
        .size           _ZN2at6native18elementwise_kernelILi128ELi4EZNS0_15gpu_kernel_implIZZZNS0_49_GLOBAL__N__657f93f7_16_TensorCompare_cu_71e06f4e20isneginf_kernel_implERNS_18TensorIteratorBaseEENKUlvE_clEvENKUlvE_clEvEUldE_EEvS5_RKT_EUliE_EEviT1_,(.L_x_44522 - _ZN2at6native18elementwise_kernelILi128ELi4EZNS0_15gpu_kernel_implIZZZNS0_49_GLOBAL__N__657f93f7_16_TensorCompare_cu_71e06f4e20isneginf_kernel_implERNS_18TensorIteratorBaseEENKUlvE_clEvENKUlvE_clEvEUldE_EEvS5_RKT_EUliE_EEviT1_)
        .other          _ZN2at6native18elementwise_kernelILi128ELi4EZNS0_15gpu_kernel_implIZZZNS0_49_GLOBAL__N__657f93f7_16_TensorCompare_cu_71e06f4e20isneginf_kernel_implERNS_18TensorIteratorBaseEENKUlvE_clEvENKUlvE_clEvEUldE_EEvS5_RKT_EUliE_EEviT1_,@"STO_CUDA_ENTRY STV_DEFAULT"
_ZN2at6native18elementwise_kernelILi128ELi4EZNS0_15gpu_kernel_implIZZZNS0_49_GLOBAL__N__657f93f7_16_TensorCompare_cu_71e06f4e20isneginf_kernel_implERNS_18TensorIteratorBaseEENKUlvE_clEvENKUlvE_clEvEUldE_EEvS5_RKT_EUliE_EEviT1_:
.text._ZN2at6native18elementwise_kernelILi128ELi4EZNS0_15gpu_kernel_implIZZZNS0_49_GLOBAL__N__657f93f7_16_TensorCompare_cu_71e06f4e20isneginf_kernel_implERNS_18TensorIteratorBaseEENKUlvE_clEvENKUlvE_clEvEUldE_EEvS5_RKT_EUliE_EEviT1_:
        /* <DEDUP_REMOVED lines=313> */
.L_x_17687:
[----:B------:R-:W0:Y:S01]  /*1390*/  LDC.U8 R3, c[0x0][0x422] ;  /* 0x00010880ff037b82 */ /* 0x000e220000000000 */
[----:B------:R-:W-:Y:S01]  /*13a0*/  ULDC.64 UR4, c[0x0][0x410] ;  /* 0x0001040000047ab9 */ /* 0x000fe20000000a00 */
[----:B------:R-:W-:Y:S01]  /*13b0*/  ULDC.64 UR6, c[0x0][0x418] ;  /* 0x0001060000067ab9 */ /* 0x000fe20000000a00 */
[----:B------:R-:W-:Y:S02]  /*13c0*/  IADD3 R16, P1, R16, UR4, RZ ;  /* 0x0000000410107c10 */ /* 0x000fe4000ff3e0ff */
[----:B------:R-:W-:-:S03]  /*13d0*/  IADD3 R4, P2, R0, UR6, RZ ;  /* 0x0000000600047c10 */ /* 0x000fc6000ff5e0ff */
[----:B------:R-:W-:Y:S01]  /*13e0*/  IMAD.X R17, RZ, RZ, UR5, P1 ;  /* 0x00000005ff117e24 */ /* 0x000fe200088e06ff */
[----:B------:R-:W-:Y:S02]  /*13f0*/  IADD3.X R5, RZ, UR7, RZ, P2, !PT ;  /* 0x00000007ff057c10 */ /* 0x000fe400097fe4ff */
        /* <DEDUP_REMOVED lines=14> */
.L_x_17691:
[----:B------:R-:W2:Y:S02]  /*14e0*/  LDG.E.U8 R2, desc[UR36][R4.64] ;  /* 0x0000002404027981 */ /* 0x000ea4000c1e1100 */
[----:B--2---:R-:W0:Y:S01]  /*14f0*/  I2F.F64.U16 R2, R2 ;  /* 0x0000000200027312 */ /* 0x004e220000101800 */
[----:B------:R-:W-:Y:S05]  /*1500*/  BRA `(.L_x_17693) ;  /* 0x0000000c00707947 */ /* 0x000fea0003800000 */
.L_x_17690:
        /* <DEDUP_REMOVED lines=9> */
.L_x_17695:
[----:B------:R-:W2:Y:S02]  /*15a0*/  LDG.E R2, desc[UR36][R4.64] ;  /* 0x0000002404027981 */ /* 0x000ea4000c1e1900 */
[----:B--2---:R-:W0:Y:S01]  /*15b0*/  I2F.F64 R2, R2 ;  /* 0x0000000200027312 */ /* 0x004e220000201c00 */
[----:B------:R-:W-:Y:S05]  /*15c0*/  BRA `(.L_x_17693) ;  /* 0x0000000c00407947 */ /* 0x000fea0003800000 */
.L_x_17694:
[----:B------:R-:W2:Y:S02]  /*15d0*/  LDG.E.U16 R2, desc[UR36][R4.64] ;  /* 0x0000002404027981 */ /* 0x000ea4000c1e1500 */
[----:B--2---:R-:W0:Y:S01]  /*15e0*/  I2F.F64.S16 R2, R2 ;  /* 0x0000000200027312 */ /* 0x004e220000101c00 */
[----:B------:R-:W-:Y:S05]  /*15f0*/  BRA `(.L_x_17693) ;  /* 0x0000000c00347947 */ /* 0x000fea0003800000 */
.L_x_17689:
        /* <DEDUP_REMOVED lines=10> */
.L_x_17697:
[----:B------:R-:W2:Y:S02]  /*16a0*/  LDG.E.U16 R0, desc[UR36][R4.64] ;  /* 0x0000002404007981 */ /* 0x000ea4000c1e1500 */
[----:B--2---:R-:W-:-:S05]  /*16b0*/  HADD2.F32 R0, -RZ, R0.H0_H0 ;  /* 0x20000000ff007230 */ /* 0x004fca0000004100 */
[----:B------:R-:W-:-:S04]  /*16c0*/  FMUL.FTZ R0, R0, 1 ;  /* 0x3f80000000007820 */ /* 0x000fc80000410000 */
[----:B------:R0:W1:Y:S01]  /*16d0*/  F2F.F64.F32 R2, R0 ;  /* 0x0000000000027310 */ /* 0x0000620000201800 */
[----:B------:R-:W-:Y:S05]  /*16e0*/  BRA `(.L_x_17693) ;  /* 0x0000000800f87947 */ /* 0x000fea0003800000 */
.L_x_17696:
        /* <DEDUP_REMOVED lines=10> */
.L_x_17699:
[----:B------:R-:W2:Y:S02]  /*1790*/  LDG.E.U16 R4, desc[UR36][R4.64] ;  /* 0x0000002404047981 */ /* 0x000ea4000c1e1500 */
[----:B--2---:R-:W-:-:S05]  /*17a0*/  HADD2.F32 R0, -RZ, R4.H0_H0 ;  /* 0x20000004ff007230 */ /* 0x004fca0000004100 */
[----:B------:R-:W-:-:S04]  /*17b0*/  FMUL.FTZ R0, R0, 1 ;  /* 0x3f80000000007820 */ /* 0x000fc80000410000 */
[----:B------:R0:W1:Y:S01]  /*17c0*/  F2F.F64.F32 R2, R0 ;  /* 0x0000000000027310 */ /* 0x0000620000201800 */
[----:B------:R-:W-:Y:S05]  /*17d0*/  BRA `(.L_x_17693) ;  /* 0x0000000800bc7947 */ /* 0x000fea0003800000 */
.L_x_17698:
[----:B------:R0:W5:Y:S01]  /*17e0*/  LDG.E.64 R2, desc[UR36][R4.64] ;  /* 0x0000002404027981 */ /* 0x000162000c1e1b00 */
[----:B------:R-:W-:Y:S05]  /*17f0*/  BRA `(.L_x_17693) ;  /* 0x0000000800b47947 */ /* 0x000fea0003800000 */
.L_x_17688:
        /* <DEDUP_REMOVED lines=13> */
.L_x_17702:
[----:B------:R0:W5:Y:S01]  /*18d0*/  LDG.E.64 R2, desc[UR36][R4.64] ;  /* 0x0000002404027981 */ /* 0x000162000c1e1b00 */
[----:B------:R-:W-:Y:S05]  /*18e0*/  BRA `(.L_x_17693) ;  /* 0x0000000800787947 */ /* 0x000fea0003800000 */
.L_x_17701:
        /* <DEDUP_REMOVED lines=28> */
.L_x_17704:
        /* <DEDUP_REMOVED lines=15> */
.L_x_17703:
[----:B------:R-:W2:Y:S02]  /*1ba0*/  LDG.E.U16 R0, desc[UR36][R4.64] ;  /* 0x0000002404007981 */ /* 0x000ea4000c1e1500 */
[----:B--2---:R-:W-:-:S04]  /*1bb0*/  IMAD.U32 R0, R0, 0x10000, RZ ;  /* 0x0001000000007824 */ /* 0x004fc800078e00ff */
[----:B------:R-:W-:-:S04]  /*1bc0*/  FMUL.FTZ R0, R0, 1 ;  /* 0x3f80000000007820 */ /* 0x000fc80000410000 */
[----:B------:R0:W1:Y:S01]  /*1bd0*/  F2F.F64.F32 R2, R0 ;  /* 0x0000000000027310 */ /* 0x0000620000201800 */
[----:B------:R-:W-:Y:S05]  /*1be0*/  BRA `(.L_x_17693) ;  /* 0x0000000400b87947 */ /* 0x000fea0003800000 */
.L_x_17700:
        /* <DEDUP_REMOVED lines=11> */
.L_x_17707:
        /* <DEDUP_REMOVED lines=21> */
.L_x_17711:
[----:B------:R-:W-:Y:S05]  /*1df0*/  BSYNC B1 ;  /* 0x0000000000017941 */ /* 0x000fea0003800000 */
.L_x_17710:
[----:B------:R-:W-:Y:S01]  /*1e00*/  LEA R3, R0, 0x3b800000, 0x17 ;  /* 0x3b80000000037811 */ /* 0x000fe200078eb8ff */
[----:B------:R-:W-:-:S05]  /*1e10*/  IMAD.SHL.U32 R0, R2, 0x100000, RZ ;  /* 0x0010000002007824 */ /* 0x000fca00078e00ff */
[----:B------:R-:W-:-:S07]  /*1e20*/  LOP3.LUT R0, R3, R0, R4, 0xfe, !PT ;  /* 0x0000000003007212 */ /* 0x000fce00078efe04 */
.L_x_17709:
[----:B------:R-:W-:Y:S05]  /*1e30*/  BSYNC B0 ;  /* 0x0000000000007941 */ /* 0x000fea0003800000 */
.L_x_17708:
[----:B------:R-:W-:-:S04]  /*1e40*/  FMUL.FTZ R0, R0, 1 ;  /* 0x3f80000000007820 */ /* 0x000fc80000410000 */
[----:B------:R1:W2:Y:S01]  /*1e50*/  F2F.F64.F32 R2, R0 ;  /* 0x0000000000027310 */ /* 0x0002a20000201800 */
[----:B------:R-:W-:Y:S05]  /*1e60*/  BRA `(.L_x_17693) ;  /* 0x0000000400187947 */ /* 0x000fea0003800000 */
.L_x_17706:
        /* <DEDUP_REMOVED lines=21> */
.L_x_17715:
[----:B------:R-:W-:Y:S05]  /*1fc0*/  BSYNC B1 ;  /* 0x0000000000017941 */ /* 0x000fea0003800000 */
.L_x_17714:
[----:B------:R-:W-:Y:S01]  /*1fd0*/  LEA R3, R0, 0x37800000, 0x17 ;  /* 0x3780000000037811 */ /* 0x000fe200078eb8ff */
[----:B------:R-:W-:-:S05]  /*1fe0*/  IMAD.SHL.U32 R0, R2, 0x200000, RZ ;  /* 0x0020000002007824 */ /* 0x000fca00078e00ff */
[----:B------:R-:W-:-:S07]  /*1ff0*/  LOP3.LUT R0, R3, R0, R4, 0xfe, !PT ;  /* 0x0000000003007212 */ /* 0x000fce00078efe04 */
.L_x_17713:
[----:B------:R-:W-:Y:S05]  /*2000*/  BSYNC B0 ;  /* 0x0000000000007941 */ /* 0x000fea0003800000 */
.L_x_17712:
[----:B------:R-:W-:-:S04]  /*2010*/  FMUL.FTZ R0, R0, 1 ;  /* 0x3f80000000007820 */ /* 0x000fc80000410000 */
[----:B------:R3:W4:Y:S01]  /*2020*/  F2F.F64.F32 R2, R0 ;  /* 0x0000000000027310 */ /* 0x0007220000201800 */
[----:B------:R-:W-:Y:S05]  /*2030*/  BRA `(.L_x_17693) ;  /* 0x0000000000a47947 */ /* 0x000fea0003800000 */
.L_x_17705:
        /* <DEDUP_REMOVED lines=14> */
.L_x_17719:
[----:B------:R-:W-:Y:S05]  /*2120*/  BSYNC B0 ;  /* 0x0000000000007941 */ /* 0x000fea0003800000 */
.L_x_17718:
[----:B------:R-:W-:-:S04]  /*2130*/  FMUL.FTZ R0, R0, 1 ;  /* 0x3f80000000007820 */ /* 0x000fc80000410000 */
[----:B------:R0:W1:Y:S01]  /*2140*/  F2F.F64.F32 R2, R0 ;  /* 0x0000000000027310 */ /* 0x0000620000201800 */
[----:B------:R-:W-:Y:S05]  /*2150*/  BRA `(.L_x_17693) ;  /* 0x00000000005c7947 */ /* 0x000fea0003800000 */
.L_x_17692:
        /* <DEDUP_REMOVED lines=16> */
.L_x_17720:
[----:B------:R-:W-:Y:S01]  /*2260*/  CS2R R2, SRZ ;  /* 0x0000000000027805 */ /* 0x000fe2000001ff00 */
[----:B------:R-:W-:Y:S06]  /*2270*/  BRA `(.L_x_17693) ;  /* 0x0000000000147947 */ /* 0x000fec0003800000 */
.L_x_17717:
[----:B------:R-:W2:Y:S02]  /*2280*/  LDG.E.64 R2, desc[UR36][R4.64] ;  /* 0x0000002404027981 */ /* 0x000ea4000c1e1b00 */
[----:B--2---:R-:W0:Y:S01]  /*2290*/  I2F.F64.U64 R2, R2 ;  /* 0x0000000200027312 */ /* 0x004e220000301800 */
[----:B------:R-:W-:Y:S05]  /*22a0*/  BRA `(.L_x_17693) ;  /* 0x0000000000087947 */ /* 0x000fea0003800000 */
.L_x_17716:
[----:B------:R-:W2:Y:S02]  /*22b0*/  LDG.E R2, desc[UR36][R4.64] ;  /* 0x0000002404027981 */ /* 0x000ea4000c1e1900 */
[----:B--2---:R-:W0:Y:S02]  /*22c0*/  I2F.F64.U32 R2, R2 ;  /* 0x0000000200027312 */ /* 0x004e240000201800 */
.L_x_17693:
[----:B0-----:R-:W3:Y:S01]  /*22d0*/  LDC.U8 R4, c[0x0][0x421] ;  /* 0x00010840ff047b82 */ /* 0x001ee20000000000 */
[----:B-12-45:R-:W-:Y:S01]  /*22e0*/  DSETP.NEU.AND P0, PT, R2, -INF , PT ;  /* 0xfff000000200742a */ /* 0x036fe20003f0d000 */
[----:B------:R-:W-:Y:S05]  /*22f0*/  BSSY B6, `(.L_x_17721) ;  /* 0x00000d4000067945 */ /* 0x000fea0003800000 */
[----:B------:R-:W-:Y:S02]  /*2300*/  SEL R2, RZ, 0x1, P0 ;  /* 0x00000001ff027807 */ /* 0x000fe40000000000 */
        /* <DEDUP_REMOVED lines=13> */
.L_x_17725:
[----:B------:R3:W-:Y:S01]  /*23e0*/  STG.E.U8 desc[UR36][R16.64], R2 ;  /* 0x0000000210007986 */ /* 0x0007e2000c101124 */
[----:B------:R-:W-:Y:S05]  /*23f0*/  BRA `(.L_x_17727) ;  /* 0x0000000c000c7947 */ /* 0x000fea0003800000 */
.L_x_17724:
        /* <DEDUP_REMOVED lines=9> */
.L_x_17729:
[----:B------:R1:W-:Y:S01]  /*2490*/  STG.E desc[UR36][R16.64], R2 ;  /* 0x0000000210007986 */ /* 0x0003e2000c101924 */
[----:B------:R-:W-:Y:S05]  /*24a0*/  BRA `(.L_x_17727) ;  /* 0x0000000800e07947 */ /* 0x000fea0003800000 */
.L_x_17728:
[----:B------:R2:W-:Y:S01]  /*24b0*/  STG.E.U16 desc[UR36][R16.64], R2 ;  /* 0x0000000210007986 */ /* 0x0005e2000c101524 */
[----:B------:R-:W-:Y:S05]  /*24c0*/  BRA `(.L_x_17727) ;  /* 0x0000000800d87947 */ /* 0x000fea0003800000 */
.L_x_17723:
[----:B------:R-:W-:-:S13]  /*24d0*/  ISETP.GT.AND P1, PT, R0, 0x6, PT ;  /* 0x000000060000780c */ /* 0x000fda0003f24270 */
[----:B------:R-:W-:Y:S05]  /*24e0*/  @P1 BRA `(.L_x_17730) ;  /* 0x00000000002c1947 */ /* 0x000fea0003800000 */
[----:B------:R-:W-:-:S13]  /*24f0*/  ISETP.NE.AND P1, PT, R0, 0x5, PT ;  /* 0x000000050000780c */ /* 0x000fda0003f25270 */
[----:B------:R-:W-:Y:S05]  /*2500*/  @!P1 BRA `(.L_x_17731) ;  /* 0x0000000000149947 */ /* 0x000fea0003800000 */
[----:B------:R-:W-:-:S13]  /*2510*/  ISETP.NE.AND P1, PT, R0, 0x6, PT ;  /* 0x000000060000780c */ /* 0x000fda0003f25270 */
[----:B------:R-:W-:Y:S05]  /*2520*/  @P1 BRA `(.L_x_17726) ;  /* 0x00000008006c1947 */ /* 0x000fea0003800000 */
[----:B------:R-:W-:-:S05]  /*2530*/  FSEL R3, RZ, 1, P0 ;  /* 0x3f800000ff037808 */ /* 0x000fca0000000000 */
[----:B------:R0:W-:Y:S01]  /*2540*/  STG.E desc[UR36][R16.64], R3 ;  /* 0x0000000310007986 */ /* 0x0001e2000c101924 */
[----:B------:R-:W-:Y:S05]  /*2550*/  BRA `(.L_x_17727) ;  /* 0x0000000800b47947 */ /* 0x000fea0003800000 */
.L_x_17731:
[----:B------:R-:W-:-:S04]  /*2560*/  FSEL R0, RZ, 1, P0 ;  /* 0x3f800000ff007808 */ /* 0x000fc80000000000 */
[----:B------:R-:W-:-:S05]  /*2570*/  F2FP.F16.F32.PACK_AB R0, RZ, R0 ;  /* 0x00000000ff00723e */ /* 0x000fca00000000ff */
[----:B------:R0:W-:Y:S01]  /*2580*/  STG.E.U16 desc[UR36][R16.64], R0 ;  /* 0x0000000010007986 */ /* 0x0001e2000c101524 */
[----:B------:R-:W-:Y:S05]  /*2590*/  BRA `(.L_x_17727) ;  /* 0x0000000800a47947 */ /* 0x000fea0003800000 */
.L_x_17730:
[----:B------:R-:W-:-:S13]  /*25a0*/  ISETP.NE.AND P1, PT, R0, 0x7, PT ;  /* 0x000000070000780c */ /* 0x000fda0003f25270 */
[----:B------:R-:W-:Y:S05]  /*25b0*/  @!P1 BRA `(.L_x_17732) ;  /* 0x0000000000349947 */ /* 0x000fea0003800000 */
[----:B------:R-:W-:-:S13]  /*25c0*/  ISETP.NE.AND P1, PT, R0, 0x8, PT ;  /* 0x000000080000780c */ /* 0x000fda0003f25270 */
[----:B------:R-:W-:Y:S05]  /*25d0*/  @!P1 BRA `(.L_x_17733) ;  /* 0x0000000000189947 */ /* 0x000fea0003800000 */
[----:B------:R-:W-:-:S13]  /*25e0*/  ISETP.NE.AND P1, PT, R0, 0x9, PT ;  /* 0x000000090000780c */ /* 0x000fda0003f25270 */
[----:B------:R-:W-:Y:S05]  /*25f0*/  @P1 BRA `(.L_x_17726) ;  /* 0x0000000800381947 */ /* 0x000fea0003800000 */
[----:B------:R-:W-:Y:S01]  /*2600*/  FSEL R2, RZ, 1, P0 ;  /* 0x3f800000ff027808 */ /* 0x000fe20000000000 */
[----:B------:R-:W-:-:S05]  /*2610*/  IMAD.MOV.U32 R3, RZ, RZ, RZ ;  /* 0x000000ffff037224 */ /* 0x000fca00078e00ff */
[----:B------:R0:W-:Y:S01]  /*2620*/  STG.E.64 desc[UR36][R16.64], R2 ;  /* 0x0000000210007986 */ /* 0x0001e2000c101b24 */
[----:B------:R-:W-:Y:S05]  /*2630*/  BRA `(.L_x_17727) ;  /* 0x00000008007c7947 */ /* 0x000fea0003800000 */
.L_x_17733:
[----:B------:R-:W-:-:S04]  /*2640*/  FSEL R0, RZ, 1, P0 ;  /* 0x3f800000ff007808 */ /* 0x000fc80000000000 */
[----:B------:R-:W-:-:S04]  /*2650*/  F2FP.F16.F32.PACK_AB R3, RZ, R0 ;  /* 0x00000000ff03723e */ /* 0x000fc800000000ff */
[----:B------:R-:W-:-:S05]  /*2660*/  PRMT R3, R3, 0x5410, RZ ;  /* 0x0000541003037816 */ /* 0x000fca00000000ff */
[----:B------:R0:W-:Y:S01]  /*2670*/  STG.E desc[UR36][R16.64], R3 ;  /* 0x0000000310007986 */ /* 0x0001e2000c101924 */
[----:B------:R-:W-:Y:S05]  /*2680*/  BRA `(.L_x_17727) ;  /* 0x0000000800687947 */ /* 0x000fea0003800000 */
.L_x_17732:
[----:B------:R-:W-:Y:S02]  /*2690*/  FSEL R3, RZ, 1.875, P0 ;  /* 0x3ff00000ff037808 */ /* 0x000fe40000000000 */
[----:B------:R-:W-:-:S05]  /*26a0*/  MOV R2, RZ ;  /* 0x000000ff00027202 */ /* 0x000fca0000000f00 */
[----:B------:R0:W-:Y:S01]  /*26b0*/  STG.E.64 desc[UR36][R16.64], R2 ;  /* 0x0000000210007986 */ /* 0x0001e2000c101b24 */
[----:B------:R-:W-:Y:S05]  /*26c0*/  BRA `(.L_x_17727) ;  /* 0x0000000800587947 */ /* 0x000fea0003800000 */
.L_x_17722:
        /* <DEDUP_REMOVED lines=10> */
.L_x_17736:
[----:B------:R-:W-:Y:S02]  /*2770*/  FSEL R5, RZ, 1.875, P0 ;  /* 0x3ff00000ff057808 */ /* 0x000fe40000000000 */
[----:B------:R-:W-:Y:S01]  /*2780*/  CS2R R6, SRZ ;  /* 0x0000000000067805 */ /* 0x000fe2000001ff00 */
[----:B------:R-:W-:-:S05]  /*2790*/  IMAD.MOV.U32 R4, RZ, RZ, RZ ;  /* 0x000000ffff047224 */ /* 0x000fca00078e00ff */
[----:B------:R0:W-:Y:S01]  /*27a0*/  STG.E.128 desc[UR36][R16.64], R4 ;  /* 0x0000000410007986 */ /* 0x0001e2000c101d24 */
[----:B------:R-:W-:Y:S05]  /*27b0*/  BRA `(.L_x_17727) ;  /* 0x00000008001c7947 */ /* 0x000fea0003800000 */
.L_x_17735:
[----:B------:R-:W-:-:S13]  /*27c0*/  ISETP.NE.AND P1, PT, R0, 0xf, PT ;  /* 0x0000000f0000780c */ /* 0x000fda0003f25270 */
[----:B------:R-:W-:Y:S05]  /*27d0*/  @!P1 BRA `(.L_x_17737) ;  /* 0x0000000000949947 */ /* 0x000fea0003800000 */
[----:B------:R-:W-:-:S13]  /*27e0*/  ISETP.NE.AND P1, PT, R0, 0x17, PT ;  /* 0x000000170000780c */ /* 0x000fda0003f25270 */
[----:B------:R-:W-:Y:S05]  /*27f0*/  @!P1 BRA `(.L_x_17738) ;  /* 0x0000000000449947 */ /* 0x000fea0003800000 */
[----:B------:R-:W-:-:S13]  /*2800*/  ISETP.NE.AND P1, PT, R0, 0x18, PT ;  /* 0x000000180000780c */ /* 0x000fda0003f25270 */
[----:B------:R-:W-:Y:S05]  /*2810*/  @P1 BRA `(.L_x_17726) ;  /* 0x0000000400b01947 */ /* 0x000fea0003800000 */
[----:B------:R-:W-:Y:S01]  /*2820*/  FSEL R5, RZ, 1, P0 ;  /* 0x3f800000ff057808 */ /* 0x000fe20000000000 */
        /* <DEDUP_REMOVED lines=11> */
.L_x_17740:
[----:B------:R-:W-:Y:S05]  /*28e0*/  BSYNC B0 ;  /* 0x0000000000007941 */ /* 0x000fea0003800000 */
.L_x_17739:
[----:B------:R0:W-:Y:S01]  /*28f0*/  STG.E.U8 desc[UR36][R16.64], R3 ;  /* 0x0000000310007986 */ /* 0x0001e2000c101124 */
[----:B------:R-:W-:Y:S05]  /*2900*/  BRA `(.L_x_17727) ;  /* 0x0000000400c87947 */ /* 0x000fea0003800000 */
.L_x_17738:
[----:B------:R-:W-:-:S04]  /*2910*/  FSEL R3, RZ, 1, P0 ;  /* 0x3f800000ff037808 */ /* 0x000fc80000000000 */
        /* <DEDUP_REMOVED lines=12> */
.L_x_17741:
[----:B------:R-:W-:Y:S01]  /*29e0*/  ISETP.GT.U32.AND P0, PT, R3, 0x7f800000, PT ;  /* 0x7f8000000300780c */ /* 0x000fe20003f04070 */
[----:B------:R-:W-:-:S05]  /*29f0*/  IMAD.MOV.U32 R3, RZ, RZ, 0x7f ;  /* 0x0000007fff037424 */ /* 0x000fca00078e00ff */
[----:B------:R-:W-:-:S05]  /*2a00*/  SEL R3, R3, 0x7c, P0 ;  /* 0x0000007c03037807 */ /* 0x000fca0000000000 */
[----:B------:R0:W-:Y:S01]  /*2a10*/  STG.E.U8 desc[UR36][R16.64], R3 ;  /* 0x0000000310007986 */ /* 0x0001e2000c101124 */
[----:B------:R-:W-:Y:S05]  /*2a20*/  BRA `(.L_x_17727) ;  /* 0x0000000400807947 */ /* 0x000fea0003800000 */
.L_x_17737:
[----:B------:R-:W-:-:S04]  /*2a30*/  FSEL R0, RZ, 1, P0 ;  /* 0x3f800000ff007808 */ /* 0x000fc80000000000 */
[----:B------:R-:W-:-:S05]  /*2a40*/  F2FP.BF16.F32.PACK_AB R0, RZ, R0 ;  /* 0x00000000ff00723e */ /* 0x000fca00000010ff */
[----:B------:R0:W-:Y:S01]  /*2a50*/  STG.E.U16 desc[UR36][R16.64], R0 ;  /* 0x0000000010007986 */ /* 0x0001e2000c101524 */
[----:B------:R-:W-:Y:S05]  /*2a60*/  BRA `(.L_x_17727) ;  /* 0x0000000400707947 */ /* 0x000fea0003800000 */
.L_x_17734:
        /* <DEDUP_REMOVED lines=10> */
.L_x_17744:
        /* <DEDUP_REMOVED lines=16> */
.L_x_17747:
[----:B------:R-:W-:-:S07]  /*2c10*/  PRMT R8, R0, 0x7610, R8 ;  /* 0x0000761000087816 */ /* 0x000fce0000000008 */
.L_x_17746:
[----:B------:R-:W-:Y:S05]  /*2c20*/  BSYNC B0 ;  /* 0x0000000000007941 */ /* 0x000fea0003800000 */
.L_x_17745:
[----:B------:R0:W-:Y:S01]  /*2c30*/  STG.E.U8 desc[UR36][R16.64], R8 ;  /* 0x0000000810007986 */ /* 0x0001e2000c101124 */
[----:B------:R-:W-:Y:S05]  /*2c40*/  BRA `(.L_x_17727) ;  /* 0x0000000000f87947 */ /* 0x000fea0003800000 */
.L_x_17743:
        /* <DEDUP_REMOVED lines=16> */
.L_x_17750:
[----:B------:R-:W-:-:S07]  /*2d50*/  PRMT R8, R0, 0x7610, R8 ;  /* 0x0000761000087816 */ /* 0x000fce0000000008 */
.L_x_17749:
[----:B------:R-:W-:Y:S05]  /*2d60*/  BSYNC B0 ;  /* 0x0000000000007941 */ /* 0x000fea0003800000 */
.L_x_17748:
[----:B------:R0:W-:Y:S01]  /*2d70*/  STG.E.U8 desc[UR36][R16.64], R8 ;  /* 0x0000000810007986 */ /* 0x0001e2000c101124 */
[----:B------:R-:W-:Y:S05]  /*2d80*/  BRA `(.L_x_17727) ;  /* 0x0000000000a87947 */ /* 0x000fea0003800000 */
.L_x_17742:
[----:B------:R-:W-:-:S13]  /*2d90*/  ISETP.NE.AND P1, PT, R0, 0x1c, PT ;  /* 0x0000001c0000780c */ /* 0x000fda0003f25270 */
[----:B------:R-:W-:Y:S05]  /*2da0*/  @!P1 BRA `(.L_x_17751) ;  /* 0x00000000009c9947 */ /* 0x000fea0003800000 */
[----:B------:R-:W-:-:S13]  /*2db0*/  ISETP.NE.AND P1, PT, R0, 0x1d, PT ;  /* 0x0000001d0000780c */ /* 0x000fda0003f25270 */
[----:B------:R-:W-:Y:S05]  /*2dc0*/  @!P1 BRA `(.L_x_17752) ;  /* 0x0000000000889947 */ /* 0x000fea0003800000 */
[----:B------:R-:W-:-:S13]  /*2dd0*/  ISETP.NE.AND P1, PT, R0, 0x2c, PT ;  /* 0x0000002c0000780c */ /* 0x000fda0003f25270 */
[----:B------:R-:W-:Y:S05]  /*2de0*/  @P1 BRA `(.L_x_17726) ;  /* 0x00000000003c1947 */ /* 0x000fea0003800000 */
[----:B------:R-:W-:-:S04]  /*2df0*/  FSEL R3, RZ, 1, P0 ;  /* 0x3f800000ff037808 */ /* 0x000fc80000000000 */
        /* <DEDUP_REMOVED lines=14> */
.L_x_17726:
[----:B------:R-:W-:Y:S01]  /*2ee0*/  MOV R2, 0x0 ;  /* 0x0000000000027802 */ /* 0x000fe20000000f00 */
[----:B------:R-:W-:Y:S01]  /*2ef0*/  ULDC.64 UR4, c[0x4][0x270] ;  /* 0x01009c0000047ab9 */ /* 0x000fe20000000a00 */
[----:B------:R-:W-:Y:S01]  /*2f00*/  ULDC.64 UR6, c[0x4][0x278] ;  /* 0x01009e0000067ab9 */ /* 0x000fe20000000a00 */
[----:B------:R-:W-:Y:S01]  /*2f10*/  IMAD.U32 R4, RZ, RZ, UR4 ;  /* 0x00000004ff047e24 */ /* 0x000fe2000f8e00ff */
[----:B------:R-:W-:Y:S01]  /*2f20*/  HFMA2.MMA R8, -RZ, RZ, 0, 6.020069122314453125e-06 ;  /* 0x00000065ff087435 */ /* 0x000fe200000001ff */
        /* <DEDUP_REMOVED lines=8> */
[----:B------:R-:W-:-:S07]  /*2fb0*/  IMAD.MOV.U32 R13, RZ, RZ, RZ ;  /* 0x000000ffff0d7224 */ /* 0x000fce00078e00ff */
[----:B------:R-:W-:-:S07]  /*2fc0*/  LEPC R20, `(.L_x_17753) ;  /* 0x000000001014794e */ /* 0x000fce0000000000 */
[----:B0-----:R-:W-:Y:S05]  /*2fd0*/  CALL.ABS.NOINC R2 ;  /* 0x0000000002007343 */ /* 0x001fea0003c00000 */
.L_x_17753:
[----:B------:R-:W-:Y:S05]  /*2fe0*/  BRA `(.L_x_17727) ;  /* 0x0000000000107947 */ /* 0x000fea0003800000 */
.L_x_17752:
[----:B------:R-:W-:-:S05]  /*2ff0*/  IMAD.MOV.U32 R3, RZ, RZ, RZ ;  /* 0x000000ffff037224 */ /* 0x000fca00078e00ff */
[----:B------:R0:W-:Y:S01]  /*3000*/  STG.E.64 desc[UR36][R16.64], R2 ;  /* 0x0000000210007986 */ /* 0x0001e2000c101b24 */
[----:B------:R-:W-:Y:S05]  /*3010*/  BRA `(.L_x_17727) ;  /* 0x0000000000047947 */ /* 0x000fea0003800000 */
.L_x_17751:
[----:B------:R0:W-:Y:S02]  /*3020*/  STG.E desc[UR36][R16.64], R2 ;  /* 0x0000000210007986 */ /* 0x0001e4000c101924 */
.L_x_17727:
[----:B------:R-:W-:Y:S05]  /*3030*/  BSYNC B6 ;  /* 0x0000000000067941 */ /* 0x000fea0003800000 */
.L_x_17721:
[----:B------:R-:W-:-:S04]  /*3040*/  IMAD R18, R23, 0x200, R18 ;  /* 0x0000020017127824 */ /* 0x000fc800078e0212 */
[----:B------:R-:W-:-:S07]  /*3050*/  VIADD R19, R18, 0x80 ;  /* 0x0000008012137836 */ /* 0x000fce0000000000 */
.L_x_17686:
[----:B------:R-:W-:Y:S05]  /*3060*/  BSYNC B7 ;  /* 0x0000000000077941 */ /* 0x000fea0003800000 */
.L_x_17685:
        /* <DEDUP_REMOVED lines=307> */
.L_x_17756:
        /* <DEDUP_REMOVED lines=21> */
.L_x_17760:
[----:B------:R-:W2:Y:S02]  /*44f0*/  LDG.E.U8 R2, desc[UR36][R4.64] ;  /* 0x0000002404027981 */ /* 0x000ea4000c1e1100 */
[----:B--2---:R-:W0:Y:S01]  /*4500*/  I2F.F64.U16 R2, R2 ;  /* 0x0000000200027312 */ /* 0x004e220000101800 */
[----:B------:R-:W-:Y:S05]  /*4510*/  BRA `(.L_x_17762) ;  /* 0x0000000c00707947 */ /* 0x000fea0003800000 */
.L_x_17759:
        /* <DEDUP_REMOVED lines=9> */
.L_x_17764:
[----:B------:R-:W2:Y:S02]  /*45b0*/  LDG.E R2, desc[UR36][R4.64] ;  /* 0x0000002404027981 */ /* 0x000ea4000c1e1900 */
[----:B--2---:R-:W0:Y:S01]  /*45c0*/  I2F.F64 R2, R2 ;  /* 0x0000000200027312 */ /* 0x004e220000201c00 */
[----:B------:R-:W-:Y:S05]  /*45d0*/  BRA `(.L_x_17762) ;  /* 0x0000000c00407947 */ /* 0x000fea0003800000 */
.L_x_17763:
[----:B------:R-:W2:Y:S02]  /*45e0*/  LDG.E.U16 R2, desc[UR36][R4.64] ;  /* 0x0000002404027981 */ /* 0x000ea4000c1e1500 */
[----:B--2---:R-:W0:Y:S01]  /*45f0*/  I2F.F64.S16 R2, R2 ;  /* 0x0000000200027312 */ /* 0x004e220000101c00 */
[----:B------:R-:W-:Y:S05]  /*4600*/  BRA `(.L_x_17762) ;  /* 0x0000000c00347947 */ /* 0x000fea0003800000 */
.L_x_17758:
        /* <DEDUP_REMOVED lines=10> */
.L_x_17766:
[----:B------:R-:W2:Y:S02]  /*46b0*/  LDG.E.U16 R0, desc[UR36][R4.64] ;  /* 0x0000002404007981 */ /* 0x000ea4000c1e1500 */
[----:B--2---:R-:W-:-:S05]  /*46c0*/  HADD2.F32 R0, -RZ, R0.H0_H0 ;  /* 0x20000000ff007230 */ /* 0x004fca0000004100 */
[----:B------:R-:W-:-:S04]  /*46d0*/  FMUL.FTZ R0, R0, 1 ;  /* 0x3f80000000007820 */ /* 0x000fc80000410000 */
[----:B------:R0:W1:Y:S01]  /*46e0*/  F2F.F64.F32 R2, R0 ;  /* 0x0000000000027310 */ /* 0x0000620000201800 */
[----:B------:R-:W-:Y:S05]  /*46f0*/  BRA `(.L_x_17762) ;  /* 0x0000000800f87947 */ /* 0x000fea0003800000 */
.L_x_17765:
        /* <DEDUP_REMOVED lines=10> */
.L_x_17768:
[----:B------:R-:W2:Y:S02]  /*47a0*/  LDG.E.U16 R4, desc[UR36][R4.64] ;  /* 0x0000002404047981 */ /* 0x000ea4000c1e1500 */
[----:B--2---:R-:W-:-:S05]  /*47b0*/  HADD2.F32 R0, -RZ, R4.H0_H0 ;  /* 0x20000004ff007230 */ /* 0x004fca0000004100 */
[----:B------:R-:W-:-:S04]  /*47c0*/  FMUL.FTZ R0, R0, 1 ;  /* 0x3f80000000007820 */ /* 0x000fc80000410000 */
[----:B------:R0:W1:Y:S01]  /*47d0*/  F2F.F64.F32 R2, R0 ;  /* 0x0000000000027310 */ /* 0x0000620000201800 */
[----:B------:R-:W-:Y:S05]  /*47e0*/  BRA `(.L_x_17762) ;  /* 0x0000000800bc7947 */ /* 0x000fea0003800000 */
.L_x_17767:
[----:B------:R0:W5:Y:S01]  /*47f0*/  LDG.E.64 R2, desc[UR36][R4.64] ;  /* 0x0000002404027981 */ /* 0x000162000c1e1b00 */
[----:B------:R-:W-:Y:S05]  /*4800*/  BRA `(.L_x_17762) ;  /* 0x0000000800b47947 */ /* 0x000fea0003800000 */
.L_x_17757:
        /* <DEDUP_REMOVED lines=13> */
.L_x_17771:
[----:B------:R0:W5:Y:S01]  /*48e0*/  LDG.E.64 R2, desc[UR36][R4.64] ;  /* 0x0000002404027981 */ /* 0x000162000c1e1b00 */
[----:B------:R-:W-:Y:S05]  /*48f0*/  BRA `(.L_x_17762) ;  /* 0x0000000800787947 */ /* 0x000fea0003800000 */
.L_x_17770:
        /* <DEDUP_REMOVED lines=28> */
.L_x_17773:
        /* <DEDUP_REMOVED lines=15> */
.L_x_17772:
[----:B------:R-:W2:Y:S02]  /*4bb0*/  LDG.E.U16 R0, desc[UR36][R4.64] ;  /* 0x0000002404007981 */ /* 0x000ea4000c1e1500 */
[----:B--2---:R-:W-:-:S04]  /*4bc0*/  IMAD.U32 R0, R0, 0x10000, RZ ;  /* 0x0001000000007824 */ /* 0x004fc800078e00ff */
[----:B------:R-:W-:-:S04]  /*4bd0*/  FMUL.FTZ R0, R0, 1 ;  /* 0x3f80000000007820 */ /* 0x000fc80000410000 */
[----:B------:R0:W1:Y:S01]  /*4be0*/  F2F.F64.F32 R2, R0 ;  /* 0x0000000000027310 */ /* 0x0000620000201800 */
[----:B------:R-:W-:Y:S05]  /*4bf0*/  BRA `(.L_x_17762) ;  /* 0x0000000400b87947 */ /* 0x000fea0003800000 */
.L_x_17769:
        /* <DEDUP_REMOVED lines=11> */
.L_x_17776:
        /* <DEDUP_REMOVED lines=21> */
.L_x_17780:
[----:B------:R-:W-:Y:S05]  /*4e00*/  BSYNC B1 ;  /* 0x0000000000017941 */ /* 0x000fea0003800000 */
.L_x_17779:
[----:B------:R-:W-:Y:S01]  /*4e10*/  LEA R3, R0, 0x3b800000, 0x17 ;  /* 0x3b80000000037811 */ /* 0x000fe200078eb8ff */
[----:B------:R-:W-:-:S05]  /*4e20*/  IMAD.SHL.U32 R0, R2, 0x100000, RZ ;  /* 0x0010000002007824 */ /* 0x000fca00078e00ff */
[----:B------:R-:W-:-:S07]  /*4e30*/  LOP3.LUT R0, R3, R0, R4, 0xfe, !PT ;  /* 0x0000000003007212 */ /* 0x000fce00078efe04 */
.L_x_17778:
[----:B------:R-:W-:Y:S05]  /*4e40*/  BSYNC B0 ;  /* 0x0000000000007941 */ /* 0x000fea0003800000 */
.L_x_17777:
[----:B------:R-:W-:-:S04]  /*4e50*/  FMUL.FTZ R0, R0, 1 ;  /* 0x3f80000000007820 */ /* 0x000fc80000410000 */
[----:B------:R1:W2:Y:S01]  /*4e60*/  F2F.F64.F32 R2, R0 ;  /* 0x0000000000027310 */ /* 0x0002a20000201800 */
[----:B------:R-:W-:Y:S05]  /*4e70*/  BRA `(.L_x_17762) ;  /* 0x0000000400187947 */ /* 0x000fea0003800000 */
.L_x_17775:
        /* <DEDUP_REMOVED lines=21> */
.L_x_17784:
[----:B------:R-:W-:Y:S05]  /*4fd0*/  BSYNC B1 ;  /* 0x0000000000017941 */ /* 0x000fea0003800000 */
.L_x_17783:
[----:B------:R-:W-:Y:S01]  /*4fe0*/  LEA R3, R0, 0x37800000, 0x17 ;  /* 0x3780000000037811 */ /* 0x000fe200078eb8ff */
[----:B------:R-:W-:-:S05]  /*4ff0*/  IMAD.SHL.U32 R0, R2, 0x200000, RZ ;  /* 0x0020000002007824 */ /* 0x000fca00078e00ff */
[----:B------:R-:W-:-:S07]  /*5000*/  LOP3.LUT R0, R3, R0, R4, 0xfe, !PT ;  /* 0x0000000003007212 */ /* 0x000fce00078efe04 */
.L_x_17782:
[----:B------:R-:W-:Y:S05]  /*5010*/  BSYNC B0 ;  /* 0x0000000000007941 */ /* 0x000fea0003800000 */
.L_x_17781:
[----:B------:R-:W-:-:S04]  /*5020*/  FMUL.FTZ R0, R0, 1 ;  /* 0x3f80000000007820 */ /* 0x000fc80000410000 */
[----:B------:R3:W4:Y:S01]  /*5030*/  F2F.F64.F32 R2, R0 ;  /* 0x0000000000027310 */ /* 0x0007220000201800 */
[----:B------:R-:W-:Y:S05]  /*5040*/  BRA `(.L_x_17762) ;  /* 0x0000000000a47947 */ /* 0x000fea0003800000 */
.L_x_17774:
        /* <DEDUP_REMOVED lines=14> */
.L_x_17788:
[----:B------:R-:W-:Y:S05]  /*5130*/  BSYNC B0 ;  /* 0x0000000000007941 */ /* 0x000fea0003800000 */
.L_x_17787:
[----:B------:R-:W-:-:S04]  /*5140*/  FMUL.FTZ R0, R0, 1 ;  /* 0x3f80000000007820 */ /* 0x000fc80000410000 */
[----:B------:R0:W1:Y:S01]  /*5150*/  F2F.F64.F32 R2, R0 ;  /* 0x0000000000027310 */ /* 0x0000620000201800 */
[----:B------:R-:W-:Y:S05]  /*5160*/  BRA `(.L_x_17762) ;  /* 0x00000000005c7947 */ /* 0x000fea0003800000 */
.L_x_17761:
[----:B------:R-:W-:Y:S01]  /*5170*/  MOV R2, 0x0 ;  /* 0x0000000000027802 */ /* 0x000fe20000000f00 */
[----:B------:R-:W-:Y:S01]  /*5180*/  ULDC.64 UR4, c[0x4][0x270] ;  /* 0x01009c0000047ab9 */ /* 0x000fe20000000a00 */
[----:B------:R-:W-:Y:S01]  /*5190*/  ULDC.64 UR6, c[0x4][0xa8] ;  /* 0x01002a0000067ab9 */ /* 0x000fe20000000a00 */
[----:B------:R-:W-:Y:S01]  /*51a0*/  IMAD.U32 R4, RZ, RZ, UR4 ;  /* 0x00000004ff047e24 */ /* 0x000fe2000f8e00ff */
[----:B------:R-:W-:Y:S01]  /*51b0*/  HFMA2.MMA R8, -RZ, RZ, 0, 4.64916229248046875e-06 ;  /* 0x0000004eff087435 */ /* 0x000fe200000001ff */
        /* <DEDUP_REMOVED lines=11> */
.L_x_17789:
[----:B------:R-:W-:Y:S01]  /*5270*/  CS2R R2, SRZ ;  /* 0x0000000000027805 */ /* 0x000fe2000001ff00 */
[----:B------:R-:W-:Y:S06]  /*5280*/  BRA `(.L_x_17762) ;  /* 0x0000000000147947 */ /* 0x000fec0003800000 */
.L_x_17786:
[----:B------:R-:W2:Y:S02]  /*5290*/  LDG.E.64 R2, desc[UR36][R4.64] ;  /* 0x0000002404027981 */ /* 0x000ea4000c1e1b00 */
[----:B--2---:R-:W0:Y:S01]  /*52a0*/  I2F.F64.U64 R2, R2 ;  /* 0x0000000200027312 */ /* 0x004e220000301800 */
[----:B------:R-:W-:Y:S05]  /*52b0*/  BRA `(.L_x_17762) ;  /* 0x0000000000087947 */ /* 0x000fea0003800000 */
.L_x_17785:
[----:B------:R-:W2:Y:S02]  /*52c0*/  LDG.E R2, desc[UR36][R4.64] ;  /* 0x0000002404027981 */ /* 0x000ea4000c1e1900 */
[----:B--2---:R-:W0:Y:S02]  /*52d0*/  I2F.F64.U32 R2, R2 ;  /* 0x0000000200027312 */ /* 0x004e240000201800 */
.L_x_17762:
        /* <DEDUP_REMOVED lines=17> */
.L_x_17794:
[----:B------:R0:W-:Y:S01]  /*53f0*/  STG.E.U8 desc[UR36][R16.64], R2 ;  /* 0x0000000210007986 */ /* 0x0001e2000c101124 */
[----:B------:R-:W-:Y:S05]  /*5400*/  BRA `(.L_x_17796) ;  /* 0x0000000c000c7947 */ /* 0x000fea0003800000 */
.L_x_17793:
        /* <DEDUP_REMOVED lines=9> */
.L_x_17798:
[----:B------:R0:W-:Y:S01]  /*54a0*/  STG.E desc[UR36][R16.64], R2 ;  /* 0x0000000210007986 */ /* 0x0001e2000c101924 */
[----:B------:R-:W-:Y:S05]  /*54b0*/  BRA `(.L_x_17796) ;  /* 0x0000000800e07947 */ /* 0x000fea0003800000 */
.L_x_17797:
[----:B------:R0:W-:Y:S01]  /*54c0*/  STG.E.U16 desc[UR36][R16.64], R2 ;  /* 0x0000000210007986 */ /* 0x0001e2000c101524 */
[----:B------:R-:W-:Y:S05]  /*54d0*/  BRA `(.L_x_17796) ;  /* 0x0000000800d87947 */ /* 0x000fea0003800000 */
.L_x_17792:
        /* <DEDUP_REMOVED lines=9> */
.L_x_17800:
[----:B------:R-:W-:-:S04]  /*5570*/  FSEL R0, RZ, 1, P0 ;  /* 0x3f800000ff007808 */ /* 0x000fc80000000000 */
[----:B------:R-:W-:-:S05]  /*5580*/  F2FP.F16.F32.PACK_AB R0, RZ, R0 ;  /* 0x00000000ff00723e */ /* 0x000fca00000000ff */
[----:B------:R0:W-:Y:S01]  /*5590*/  STG.E.U16 desc[UR36][R16.64], R0 ;  /* 0x0000000010007986 */ /* 0x0001e2000c101524 */
[----:B------:R-:W-:Y:S05]  /*55a0*/  BRA `(.L_x_17796) ;  /* 0x0000000800a47947 */ /* 0x000fea0003800000 */
.L_x_17799:
        /* <DEDUP_REMOVED lines=10> */
.L_x_17802:
[----:B------:R-:W-:-:S04]  /*5650*/  FSEL R0, RZ, 1, P0 ;  /* 0x3f800000ff007808 */ /* 0x000fc80000000000 */
[----:B------:R-:W-:-:S04]  /*5660*/  F2FP.F16.F32.PACK_AB R3, RZ, R0 ;  /* 0x00000000ff03723e */ /* 0x000fc800000000ff */
[----:B------:R-:W-:-:S05]  /*5670*/  PRMT R3, R3, 0x5410, RZ ;  /* 0x0000541003037816 */ /* 0x000fca00000000ff */
[----:B------:R0:W-:Y:S01]  /*5680*/  STG.E desc[UR36][R16.64], R3 ;  /* 0x0000000310007986 */ /* 0x0001e2000c101924 */
[----:B------:R-:W-:Y:S05]  /*5690*/  BRA `(.L_x_17796) ;  /* 0x0000000800687947 */ /* 0x000fea0003800000 */
.L_x_17801:
[----:B------:R-:W-:Y:S01]  /*56a0*/  FSEL R3, RZ, 1.875, P0 ;  /* 0x3ff00000ff037808 */ /* 0x000fe20000000000 */
[----:B------:R-:W-:-:S05]  /*56b0*/  IMAD.MOV.U32 R2, RZ, RZ, RZ ;  /* 0x000000ffff027224 */ /* 0x000fca00078e00ff */
[----:B------:R0:W-:Y:S01]  /*56c0*/  STG.E.64 desc[UR36][R16.64], R2 ;  /* 0x0000000210007986 */ /* 0x0001e2000c101b24 */
[----:B------:R-:W-:Y:S05]  /*56d0*/  BRA `(.L_x_17796) ;  /* 0x0000000800587947 */ /* 0x000fea0003800000 */
.L_x_17791:
        /* <DEDUP_REMOVED lines=10> */
.L_x_17805:
[----:B------:R-:W-:Y:S02]  /*5780*/  FSEL R5, RZ, 1.875, P0 ;  /* 0x3ff00000ff057808 */ /* 0x000fe40000000000 */
[----:B------:R-:W-:Y:S01]  /*5790*/  CS2R R6, SRZ ;  /* 0x0000000000067805 */ /* 0x000fe2000001ff00 */
[----:B------:R-:W-:-:S05]  /*57a0*/  IMAD.MOV.U32 R4, RZ, RZ, RZ ;  /* 0x000000ffff047224 */ /* 0x000fca00078e00ff */
[----:B------:R0:W-:Y:S01]  /*57b0*/  STG.E.128 desc[UR36][R16.64], R4 ;  /* 0x0000000410007986 */ /* 0x0001e2000c101d24 */
[----:B------:R-:W-:Y:S05]  /*57c0*/  BRA `(.L_x_17796) ;  /* 0x00000008001c7947 */ /* 0x000fea0003800000 */
.L_x_17804:
        /* <DEDUP_REMOVED lines=18> */
.L_x_17809:
[----:B------:R-:W-:Y:S05]  /*58f0*/  BSYNC B0 ;  /* 0x0000000000007941 */ /* 0x000fea0003800000 */
.L_x_17808:
[----:B------:R0:W-:Y:S01]  /*5900*/  STG.E.U8 desc[UR36][R16.64], R3 ;  /* 0x0000000310007986 */ /* 0x0001e2000c101124 */
[----:B------:R-:W-:Y:S05]  /*5910*/  BRA `(.L_x_17796) ;  /* 0x0000000400c87947 */ /* 0x000fea0003800000 */
.L_x_17807:
        /* <DEDUP_REMOVED lines=13> */
.L_x_17810:
[----:B------:R-:W-:Y:S01]  /*59f0*/  ISETP.GT.U32.AND P0, PT, R3, 0x7f800000, PT ;  /* 0x7f8000000300780c */ /* 0x000fe20003f04070 */
[----:B------:R-:W-:-:S05]  /*5a00*/  IMAD.MOV.U32 R3, RZ, RZ, 0x7f ;  /* 0x0000007fff037424 */ /* 0x000fca00078e00ff */
[----:B------:R-:W-:-:S05]  /*5a10*/  SEL R3, R3, 0x7c, P0 ;  /* 0x0000007c03037807 */ /* 0x000fca0000000000 */
[----:B------:R0:W-:Y:S01]  /*5a20*/  STG.E.U8 desc[UR36][R16.64], R3 ;  /* 0x0000000310007986 */ /* 0x0001e2000c101124 */
[----:B------:R-:W-:Y:S05]  /*5a30*/  BRA `(.L_x_17796) ;  /* 0x0000000400807947 */ /* 0x000fea0003800000 */
.L_x_17806:
[----:B------:R-:W-:-:S04]  /*5a40*/  FSEL R0, RZ, 1, P0 ;  /* 0x3f800000ff007808 */ /* 0x000fc80000000000 */
[----:B------:R-:W-:-:S05]  /*5a50*/  F2FP.BF16.F32.PACK_AB R0, RZ, R0 ;  /* 0x00000000ff00723e */ /* 0x000fca00000010ff */
[----:B------:R0:W-:Y:S01]  /*5a60*/  STG.E.U16 desc[UR36][R16.64], R0 ;  /* 0x0000000010007986 */ /* 0x0001e2000c101524 */
[----:B------:R-:W-:Y:S05]  /*5a70*/  BRA `(.L_x_17796) ;  /* 0x0000000400707947 */ /* 0x000fea0003800000 */
.L_x_17803:
        /* <DEDUP_REMOVED lines=10> */
.L_x_17813:
        /* <DEDUP_REMOVED lines=16> */
.L_x_17816:
[----:B------:R-:W-:-:S07]  /*5c20*/  PRMT R8, R0, 0x7610, R8 ;  /* 0x0000761000087816 */ /* 0x000fce0000000008 */
.L_x_17815:
[----:B------:R-:W-:Y:S05]  /*5c30*/  BSYNC B0 ;  /* 0x0000000000007941 */ /* 0x000fea0003800000 */
.L_x_17814:
[----:B------:R3:W-:Y:S01]  /*5c40*/  STG.E.U8 desc[UR36][R16.64], R8 ;  /* 0x0000000810007986 */ /* 0x0007e2000c101124 */
[----:B------:R-:W-:Y:S05]  /*5c50*/  BRA `(.L_x_17796) ;  /* 0x0000000000f87947 */ /* 0x000fea0003800000 */
.L_x_17812:
        /* <DEDUP_REMOVED lines=16> */
.L_x_17819:
[----:B------:R-:W-:-:S07]  /*5d60*/  PRMT R8, R0, 0x7610, R8 ;  /* 0x0000761000087816 */ /* 0x000fce0000000008 */
.L_x_17818:
[----:B------:R-:W-:Y:S05]  /*5d70*/  BSYNC B0 ;  /* 0x0000000000007941 */ /* 0x000fea0003800000 */
.L_x_17817:
[----:B------:R0:W-:Y:S01]  /*5d80*/  STG.E.U8 desc[UR36][R16.64], R8 ;  /* 0x0000000810007986 */ /* 0x0001e2000c101124 */
[----:B------:R-:W-:Y:S05]  /*5d90*/  BRA `(.L_x_17796) ;  /* 0x0000000000a87947 */ /* 0x000fea0003800000 */
.L_x_17811:
        /* <DEDUP_REMOVED lines=21> */
.L_x_17795:
        /* <DEDUP_REMOVED lines=16> */
.L_x_17822:
[----:B------:R-:W-:Y:S05]  /*5ff0*/  BRA `(.L_x_17796) ;  /* 0x0000000000107947 */ /* 0x000fea0003800000 */
.L_x_17821:
[----:B------:R-:W-:-:S05]  /*6000*/  IMAD.MOV.U32 R3, RZ, RZ, RZ ;  /* 0x000000ffff037224 */ /* 0x000fca00078e00ff */
[----:B------:R2:W-:Y:S01]  /*6010*/  STG.E.64 desc[UR36][R16.64], R2 ;  /* 0x0000000210007986 */ /* 0x0005e2000c101b24 */
[----:B------:R-:W-:Y:S05]  /*6020*/  BRA `(.L_x_17796) ;  /* 0x0000000000047947 */ /* 0x000fea0003800000 */
.L_x_17820:
[----:B------:R0:W-:Y:S02]  /*6030*/  STG.E desc[UR36][R16.64], R2 ;  /* 0x0000000210007986 */ /* 0x0001e4000c101924 */
.L_x_17796:
[----:B------:R-:W-:Y:S05]  /*6040*/  BSYNC B6 ;  /* 0x0000000000067941 */ /* 0x000fea0003800000 */
.L_x_17790:
[----:B------:R-:W-:-:S07]  /*6050*/  VIADD R19, R19, 0x80 ;  /* 0x0000008013137836 */ /* 0x000fce0000000000 */
.L_x_17755:
[----:B------:R-:W-:Y:S05]  /*6060*/  BSYNC B7 ;  /* 0x0000000000077941 */ /* 0x000fea0003800000 */
.L_x_17754:
        /* <DEDUP_REMOVED lines=307> */
.L_x_17825:
        /* <DEDUP_REMOVED lines=19> */
[----:B--2---:R-:W4:Y:S01]  /*74d0*/  I2F.F64.S16 R2, R2 ;  /* 0x0000000200027312 */ /* 0x004f220000101c00 */
[----:B------:R-:W-:Y:S05]  /*74e0*/  BRA `(.L_x_17831) ;  /* 0x0000000c007c7947 */ /* 0x000fea0003800000 */
.L_x_17829:
[----:B------:R-:W2:Y:S02]  /*74f0*/  LDG.E.U8 R2, desc[UR36][R4.64] ;  /* 0x0000002404027981 */ /* 0x000ea4000c1e1100 */
[----:B--2---:R-:W3:Y:S01]  /*7500*/  I2F.F64.U16 R2, R2 ;  /* 0x0000000200027312 */ /* 0x004ee20000101800 */
[----:B------:R-:W-:Y:S05]  /*7510*/  BRA `(.L_x_17831) ;  /* 0x0000000c00707947 */ /* 0x000fea0003800000 */
.L_x_17828:
        /* <DEDUP_REMOVED lines=9> */
.L_x_17833:
[----:B------:R-:W2:Y:S02]  /*75b0*/  LDG.E R2, desc[UR36][R4.64] ;  /* 0x0000002404027981 */ /* 0x000ea4000c1e1900 */
[----:B--2---:R-:W2:Y:S01]  /*75c0*/  I2F.F64 R2, R2 ;  /* 0x0000000200027312 */ /* 0x004ea20000201c00 */
[----:B------:R-:W-:Y:S05]  /*75d0*/  BRA `(.L_x_17831) ;  /* 0x0000000c00407947 */ /* 0x000fea0003800000 */
.L_x_17832:
[----:B------:R-:W2:Y:S02]  /*75e0*/  LDG.E.U16 R2, desc[UR36][R4.64] ;  /* 0x0000002404027981 */ /* 0x000ea4000c1e1500 */
[----:B--2---:R-:W0:Y:S01]  /*75f0*/  I2F.F64.S16 R2, R2 ;  /* 0x0000000200027312 */ /* 0x004e220000101c00 */
[----:B------:R-:W-:Y:S05]  /*7600*/  BRA `(.L_x_17831) ;  /* 0x0000000c00347947 */ /* 0x000fea0003800000 */
.L_x_17827:
        /* <DEDUP_REMOVED lines=10> */
.L_x_17835:
[----:B------:R-:W2:Y:S02]  /*76b0*/  LDG.E.U16 R0, desc[UR36][R4.64] ;  /* 0x0000002404007981 */ /* 0x000ea4000c1e1500 */
[----:B--2---:R-:W-:-:S05]  /*76c0*/  HADD2.F32 R0, -RZ, R0.H0_H0 ;  /* 0x20000000ff007230 */ /* 0x004fca0000004100 */
[----:B------:R-:W-:-:S04]  /*76d0*/  FMUL.FTZ R0, R0, 1 ;  /* 0x3f80000000007820 */ /* 0x000fc80000410000 */
[----:B------:R0:W1:Y:S01]  /*76e0*/  F2F.F64.F32 R2, R0 ;  /* 0x0000000000027310 */ /* 0x0000620000201800 */
[----:B------:R-:W-:Y:S05]  /*76f0*/  BRA `(.L_x_17831) ;  /* 0x0000000800f87947 */ /* 0x000fea0003800000 */
.L_x_17834:
        /* <DEDUP_REMOVED lines=10> */
.L_x_17837:
[----:B------:R-:W2:Y:S02]  /*77a0*/  LDG.E.U16 R4, desc[UR36][R4.64] ;  /* 0x0000002404047981 */ /* 0x000ea4000c1e1500 */
[----:B--2---:R-:W-:-:S05]  /*77b0*/  HADD2.F32 R0, -RZ, R4.H0_H0 ;  /* 0x20000004ff007230 */ /* 0x004fca0000004100 */
[----:B------:R-:W-:-:S04]  /*77c0*/  FMUL.FTZ R0, R0, 1 ;  /* 0x3f80000000007820 */ /* 0x000fc80000410000 */
[----:B------:R0:W1:Y:S01]  /*77d0*/  F2F.F64.F32 R2, R0 ;  /* 0x0000000000027310 */ /* 0x0000620000201800 */
[----:B------:R-:W-:Y:S05]  /*77e0*/  BRA `(.L_x_17831) ;  /* 0x0000000800bc7947 */ /* 0x000fea0003800000 */
.L_x_17836:
[----:B------:R0:W5:Y:S01]  /*77f0*/  LDG.E.64 R2, desc[UR36][R4.64] ;  /* 0x0000002404027981 */ /* 0x000162000c1e1b00 */
[----:B------:R-:W-:Y:S05]  /*7800*/  BRA `(.L_x_17831) ;  /* 0x0000000800b47947 */ /* 0x000fea0003800000 */
.L_x_17826:
        /* <DEDUP_REMOVED lines=13> */
.L_x_17840:
[----:B------:R0:W5:Y:S01]  /*78e0*/  LDG.E.64 R2, desc[UR36][R4.64] ;  /* 0x0000002404027981 */ /* 0x000162000c1e1b00 */
[----:B------:R-:W-:Y:S05]  /*78f0*/  BRA `(.L_x_17831) ;  /* 0x0000000800787947 */ /* 0x000fea0003800000 */
.L_x_17839:
        /* <DEDUP_REMOVED lines=28> */
.L_x_17842:
[----:B------:R-:W2:Y:S02]  /*7ac0*/  LDG.E.U8 R3, desc[UR36][R4.64] ;  /* 0x0000002404037981 */ /* 0x000ea4000c1e1100 */
[----:B--2---:R-:W-:-:S05]  /*7ad0*/  IMAD.SHL.U32 R0, R3, 0x2000000, RZ ;  /* 0x0200000003007824 */ /* 0x004fca00078e00ff */
[----:B------:R-:W-:-:S13]  /*7ae0*/  ISETP.GE.U32.AND P0, PT, R0, 0x8000000, PT ;  /* 0x080000000000780c */ /* 0x000fda0003f06070 */
[C---:B------:R-:W-:Y:S01]  /*7af0*/  @!P0 SHF.L.U32 R0, R3.reuse, 0x8, RZ ;  /* 0x0000000803008819 */ /* 0x040fe200000006ff */
        /* <DEDUP_REMOVED lines=11> */
.L_x_17841:
[----:B------:R-:W2:Y:S02]  /*7bb0*/  LDG.E.U16 R0, desc[UR36][R4.64] ;  /* 0x0000002404007981 */ /* 0x000ea4000c1e1500 */
[----:B--2---:R-:W-:-:S04]  /*7bc0*/  IMAD.U32 R0, R0, 0x10000, RZ ;  /* 0x0001000000007824 */ /* 0x004fc800078e00ff */
[----:B------:R-:W-:-:S04]  /*7bd0*/  FMUL.FTZ R0, R0, 1 ;  /* 0x3f80000000007820 */ /* 0x000fc80000410000 */
[----:B------:R0:W1:Y:S01]  /*7be0*/  F2F.F64.F32 R2, R0 ;  /* 0x0000000000027310 */ /* 0x0000620000201800 */
[----:B------:R-:W-:Y:S05]  /*7bf0*/  BRA `(.L_x_17831) ;  /* 0x0000000400b87947 */ /* 0x000fea0003800000 */
.L_x_17838:
        /* <DEDUP_REMOVED lines=11> */
.L_x_17845:
        /* <DEDUP_REMOVED lines=21> */
.L_x_17849:
[----:B------:R-:W-:Y:S05]  /*7e00*/  BSYNC B1 ;  /* 0x0000000000017941 */ /* 0x000fea0003800000 */
.L_x_17848:
[----:B------:R-:W-:Y:S01]  /*7e10*/  LEA R3, R0, 0x3b800000, 0x17 ;  /* 0x3b80000000037811 */ /* 0x000fe200078eb8ff */
[----:B------:R-:W-:-:S05]  /*7e20*/  IMAD.SHL.U32 R0, R2, 0x100000, RZ ;  /* 0x0010000002007824 */ /* 0x000fca00078e00ff */
[----:B------:R-:W-:-:S07]  /*7e30*/  LOP3.LUT R0, R3, R0, R4, 0xfe, !PT ;  /* 0x0000000003007212 */ /* 0x000fce00078efe04 */
.L_x_17847:
[----:B------:R-:W-:Y:S05]  /*7e40*/  BSYNC B0 ;  /* 0x0000000000007941 */ /* 0x000fea0003800000 */
.L_x_17846:
[----:B------:R-:W-:-:S04]  /*7e50*/  FMUL.FTZ R0, R0, 1 ;  /* 0x3f80000000007820 */ /* 0x000fc80000410000 */
[----:B------:R0:W1:Y:S01]  /*7e60*/  F2F.F64.F32 R2, R0 ;  /* 0x0000000000027310 */ /* 0x0000620000201800 */
[----:B------:R-:W-:Y:S05]  /*7e70*/  BRA `(.L_x_17831) ;  /* 0x0000000400187947 */ /* 0x000fea0003800000 */
.L_x_17844:
        /* <DEDUP_REMOVED lines=21> */
.L_x_17853:
[----:B------:R-:W-:Y:S05]  /*7fd0*/  BSYNC B1 ;  /* 0x0000000000017941 */ /* 0x000fea0003800000 */
.L_x_17852:
[----:B------:R-:W-:Y:S01]  /*7fe0*/  LEA R3, R0, 0x37800000, 0x17 ;  /* 0x3780000000037811 */ /* 0x000fe200078eb8ff */
[----:B------:R-:W-:-:S05]  /*7ff0*/  IMAD.SHL.U32 R0, R2, 0x200000, RZ ;  /* 0x0020000002007824 */ /* 0x000fca00078e00ff */
[----:B------:R-:W-:-:S07]  /*8000*/  LOP3.LUT R0, R3, R0, R4, 0xfe, !PT ;  /* 0x0000000003007212 */ /* 0x000fce00078efe04 */
.L_x_17851:
[----:B------:R-:W-:Y:S05]  /*8010*/  BSYNC B0 ;  /* 0x0000000000007941 */ /* 0x000fea0003800000 */
.L_x_17850:
[----:B------:R-:W-:-:S04]  /*8020*/  FMUL.FTZ R0, R0, 1 ;  /* 0x3f80000000007820 */ /* 0x000fc80000410000 */
[----:B------:R0:W1:Y:S01]  /*8030*/  F2F.F64.F32 R2, R0 ;  /* 0x0000000000027310 */ /* 0x0000620000201800 */
[----:B------:R-:W-:Y:S05]  /*8040*/  BRA `(.L_x_17831) ;  /* 0x0000000000a47947 */ /* 0x000fea0003800000 */
.L_x_17843:
        /* <DEDUP_REMOVED lines=14> */
.L_x_17857:
[----:B------:R-:W-:Y:S05]  /*8130*/  BSYNC B0 ;  /* 0x0000000000007941 */ /* 0x000fea0003800000 */
.L_x_17856:
[----:B------:R-:W-:-:S04]  /*8140*/  FMUL.FTZ R0, R0, 1 ;  /* 0x3f80000000007820 */ /* 0x000fc80000410000 */
[----:B------:R0:W1:Y:S01]  /*8150*/  F2F.F64.F32 R2, R0 ;  /* 0x0000000000027310 */ /* 0x0000620000201800 */
[----:B------:R-:W-:Y:S05]  /*8160*/  BRA `(.L_x_17831) ;  /* 0x00000000005c7947 */ /* 0x000fea0003800000 */
.L_x_17830:
        /* <DEDUP_REMOVED lines=16> */
.L_x_17858:
[----:B------:R-:W-:Y:S01]  /*8270*/  CS2R R2, SRZ ;  /* 0x0000000000027805 */ /* 0x000fe2000001ff00 */
[----:B------:R-:W-:Y:S06]  /*8280*/  BRA `(.L_x_17831) ;  /* 0x0000000000147947 */ /* 0x000fec0003800000 */
.L_x_17855:
[----:B------:R-:W2:Y:S02]  /*8290*/  LDG.E.64 R2, desc[UR36][R4.64] ;  /* 0x0000002404027981 */ /* 0x000ea4000c1e1b00 */
[----:B--2---:R-:W0:Y:S01]  /*82a0*/  I2F.F64.U64 R2, R2 ;  /* 0x0000000200027312 */ /* 0x004e220000301800 */
[----:B------:R-:W-:Y:S05]  /*82b0*/  BRA `(.L_x_17831) ;  /* 0x0000000000087947 */ /* 0x000fea0003800000 */
.L_x_17854:
[----:B------:R-:W2:Y:S02]  /*82c0*/  LDG.E R2, desc[UR36][R4.64] ;  /* 0x0000002404027981 */ /* 0x000ea4000c1e1900 */
[----:B--2---:R-:W0:Y:S02]  /*82d0*/  I2F.F64.U32 R2, R2 ;  /* 0x0000000200027312 */ /* 0x004e240000201800 */
.L_x_17831:
[----:B0-----:R-:W0:Y:S01]  /*82e0*/  LDC.U8 R4, c[0x0][0x421] ;  /* 0x00010840ff047b82 */ /* 0x001e220000000000 */
[----:B-12345:R-:W-:Y:S01]  /*82f0*/  DSETP.NEU.AND P0, PT, R2, -INF , PT ;  /* 0xfff000000200742a */ /* 0x03efe20003f0d000 */
[----:B------:R-:W-:Y:S05]  /*8300*/  BSSY B6, `(.L_x_17859) ;  /* 0x00000d4000067945 */ /* 0x000fea0003800000 */
        /* <DEDUP_REMOVED lines=14> */
.L_x_17863:
[----:B------:R0:W-:Y:S01]  /*83f0*/  STG.E.U8 desc[UR36][R16.64], R2 ;  /* 0x0000000210007986 */ /* 0x0001e2000c101124 */
[----:B------:R-:W-:Y:S05]  /*8400*/  BRA `(.L_x_17865) ;  /* 0x0000000c000c7947 */ /* 0x000fea0003800000 */
.L_x_17862:
        /* <DEDUP_REMOVED lines=9> */
.L_x_17867:
[----:B------:R0:W-:Y:S01]  /*84a0*/  STG.E desc[UR36][R16.64], R2 ;  /* 0x0000000210007986 */ /* 0x0001e2000c101924 */
[----:B------:R-:W-:Y:S05]  /*84b0*/  BRA `(.L_x_17865) ;  /* 0x0000000800e07947 */ /* 0x000fea0003800000 */
.L_x_17866:
[----:B------:R0:W-:Y:S01]  /*84c0*/  STG.E.U16 desc[UR36][R16.64], R2 ;  /* 0x0000000210007986 */ /* 0x0001e2000c101524 */
[----:B------:R-:W-:Y:S05]  /*84d0*/  BRA `(.L_x_17865) ;  /* 0x0000000800d87947 */ /* 0x000fea0003800000 */
.L_x_17861:
        /* <DEDUP_REMOVED lines=9> */
.L_x_17869:
[----:B------:R-:W-:-:S04]  /*8570*/  FSEL R0, RZ, 1, P0 ;  /* 0x3f800000ff007808 */ /* 0x000fc80000000000 */
[----:B------:R-:W-:-:S05]  /*8580*/  F2FP.F16.F32.PACK_AB R0, RZ, R0 ;  /* 0x00000000ff00723e */ /* 0x000fca00000000ff */
[----:B------:R0:W-:Y:S01]  /*8590*/  STG.E.U16 desc[UR36][R16.64], R0 ;  /* 0x0000000010007986 */ /* 0x0001e2000c101524 */
[----:B------:R-:W-:Y:S05]  /*85a0*/  BRA `(.L_x_17865) ;  /* 0x0000000800a47947 */ /* 0x000fea0003800000 */
.L_x_17868:
        /* <DEDUP_REMOVED lines=10> */
.L_x_17871:
[----:B------:R-:W-:-:S04]  /*8650*/  FSEL R0, RZ, 1, P0 ;  /* 0x3f800000ff007808 */ /* 0x000fc80000000000 */
[----:B------:R-:W-:-:S04]  /*8660*/  F2FP.F16.F32.PACK_AB R3, RZ, R0 ;  /* 0x00000000ff03723e */ /* 0x000fc800000000ff */
[----:B------:R-:W-:-:S05]  /*8670*/  PRMT R3, R3, 0x5410, RZ ;  /* 0x0000541003037816 */ /* 0x000fca00000000ff */
[----:B------:R0:W-:Y:S01]  /*8680*/  STG.E desc[UR36][R16.64], R3 ;  /* 0x0000000310007986 */ /* 0x0001e2000c101924 */
[----:B------:R-:W-:Y:S05]  /*8690*/  BRA `(.L_x_17865) ;  /* 0x0000000800687947 */ /* 0x000fea0003800000 */
.L_x_17870:
[----:B------:R-:W-:Y:S01]  /*86a0*/  FSEL R3, RZ, 1.875, P0 ;  /* 0x3ff00000ff037808 */ /* 0x000fe20000000000 */
[----:B------:R-:W-:-:S05]  /*86b0*/  IMAD.MOV.U32 R2, RZ, RZ, RZ ;  /* 0x000000ffff027224 */ /* 0x000fca00078e00ff */
[----:B------:R0:W-:Y:S01]  /*86c0*/  STG.E.64 desc[UR36][R16.64], R2 ;  /* 0x0000000210007986 */ /* 0x0001e2000c101b24 */
[----:B------:R-:W-:Y:S05]  /*86d0*/  BRA `(.L_x_17865) ;  /* 0x0000000800587947 */ /* 0x000fea0003800000 */
.L_x_17860:
        /* <DEDUP_REMOVED lines=10> */
.L_x_17874:
[----:B------:R-:W-:Y:S02]  /*8780*/  FSEL R5, RZ, 1.875, P0 ;  /* 0x3ff00000ff057808 */ /* 0x000fe40000000000 */
[----:B------:R-:W-:Y:S01]  /*8790*/  CS2R R6, SRZ ;  /* 0x0000000000067805 */ /* 0x000fe2000001ff00 */
[----:B------:R-:W-:-:S05]  /*87a0*/  IMAD.MOV.U32 R4, RZ, RZ, RZ ;  /* 0x000000ffff047224 */ /* 0x000fca00078e00ff */
[----:B------:R0:W-:Y:S01]  /*87b0*/  STG.E.128 desc[UR36][R16.64], R4 ;  /* 0x0000000410007986 */ /* 0x0001e2000c101d24 */
[----:B------:R-:W-:Y:S05]  /*87c0*/  BRA `(.L_x_17865) ;  /* 0x00000008001c7947 */ /* 0x000fea0003800000 */
.L_x_17873:
        /* <DEDUP_REMOVED lines=18> */
.L_x_17878:
[----:B------:R-:W-:Y:S05]  /*88f0*/  BSYNC B0 ;  /* 0x0000000000007941 */ /* 0x000fea0003800000 */
.L_x_17877:
[----:B------:R0:W-:Y:S01]  /*8900*/  STG.E.U8 desc[UR36][R16.64], R3 ;  /* 0x0000000310007986 */ /* 0x0001e2000c101124 */
[----:B------:R-:W-:Y:S05]  /*8910*/  BRA `(.L_x_17865) ;  /* 0x0000000400c87947 */ /* 0x000fea0003800000 */
.L_x_17876:
        /* <DEDUP_REMOVED lines=13> */
.L_x_17879:
[----:B------:R-:W-:Y:S01]  /*89f0*/  ISETP.GT.U32.AND P0, PT, R3, 0x7f800000, PT ;  /* 0x7f8000000300780c */ /* 0x000fe20003f04070 */
[----:B------:R-:W-:-:S05]  /*8a00*/  IMAD.MOV.U32 R3, RZ, RZ, 0x7f ;  /* 0x0000007fff037424 */ /* 0x000fca00078e00ff */
[----:B------:R-:W-:-:S05]  /*8a10*/  SEL R3, R3, 0x7c, P0 ;  /* 0x0000007c03037807 */ /* 0x000fca0000000000 */
[----:B------:R0:W-:Y:S01]  /*8a20*/  STG.E.U8 desc[UR36][R16.64], R3 ;  /* 0x0000000310007986 */ /* 0x0001e2000c101124 */
[----:B------:R-:W-:Y:S05]  /*8a30*/  BRA `(.L_x_17865) ;  /* 0x0000000400807947 */ /* 0x000fea0003800000 */
.L_x_17875:
[----:B------:R-:W-:-:S04]  /*8a40*/  FSEL R0, RZ, 1, P0 ;  /* 0x3f800000ff007808 */ /* 0x000fc80000000000 */
[----:B------:R-:W-:-:S05]  /*8a50*/  F2FP.BF16.F32.PACK_AB R0, RZ, R0 ;  /* 0x00000000ff00723e */ /* 0x000fca00000010ff */
[----:B------:R0:W-:Y:S01]  /*8a60*/  STG.E.U16 desc[UR36][R16.64], R0 ;  /* 0x0000000010007986 */ /* 0x0001e2000c101524 */
[----:B------:R-:W-:Y:S05]  /*8a70*/  BRA `(.L_x_17865) ;  /* 0x0000000400707947 */ /* 0x000fea0003800000 */
.L_x_17872:
        /* <DEDUP_REMOVED lines=10> */
.L_x_17882:
        /* <DEDUP_REMOVED lines=16> */
.L_x_17885:
[----:B------:R-:W-:-:S07]  /*8c20*/  PRMT R8, R0, 0x7610, R8 ;  /* 0x0000761000087816 */ /* 0x000fce0000000008 */
.L_x_17884:
[----:B------:R-:W-:Y:S05]  /*8c30*/  BSYNC B0 ;  /* 0x0000000000007941 */ /* 0x000fea0003800000 */
.L_x_17883:
[----:B------:R3:W-:Y:S01]  /*8c40*/  STG.E.U8 desc[UR36][R16.64], R8 ;  /* 0x0000000810007986 */ /* 0x0007e2000c101124 */
[----:B------:R-:W-:Y:S05]  /*8c50*/  BRA `(.L_x_17865) ;  /* 0x0000000000f87947 */ /* 0x000fea0003800000 */
.L_x_17881:
        /* <DEDUP_REMOVED lines=16> */
.L_x_17888:
[----:B------:R-:W-:-:S07]  /*8d60*/  PRMT R8, R0, 0x7610, R8 ;  /* 0x0000761000087816 */ /* 0x000fce0000000008 */
.L_x_17887:
[----:B------:R-:W-:Y:S05]  /*8d70*/  BSYNC B0 ;  /* 0x0000000000007941 */ /* 0x000fea0003800000 */
.L_x_17886:
[----:B------:R0:W-:Y:S01]  /*8d80*/  STG.E.U8 desc[UR36][R16.64], R8 ;  /* 0x0000000810007986 */ /* 0x0001e2000c101124 */
[----:B------:R-:W-:Y:S05]  /*8d90*/  BRA `(.L_x_17865) ;  /* 0x0000000000a87947 */ /* 0x000fea0003800000 */
.L_x_17880:
        /* <DEDUP_REMOVED lines=13> */
[----:B------:R-:W-:Y:S02]  /*8e70*/  @P1 ISETP.EQ.U32.AND P2, PT, R0, 0x1, P0 ;  /* 0x000000010000180c */ /* 0x000fe40000742070 */
[----:B------:R-:W-:Y:S02]  /*8e80*/  PLOP3.LUT P0, PT, PT, PT, PT, 0x80, 0x0 ;  /* 0x000000000000781c */ /* 0x000fe40003f0f070 */
[----:B------:R-:W-:Y:S02]  /*8e90*/  @P1 PLOP3.LUT P0, PT, P2, PT, PT, 0x80, 0x0 ;  /* 0x000000000000181c */ /* 0x000fe4000170f070 */
[----:B------:R-:W-:-:S11]  /*8ea0*/  @P1 IADD3 R0, R2, 0x1, RZ ;  /* 0x0000000102001810 */ /* 0x000fd60007ffe0ff */
[----:B------:R-:W-:-:S04]  /*8eb0*/  @!P0 IMAD.MOV R0, RZ, RZ, R2 ;  /* 0x000000ffff008224 */ /* 0x000fc800078e0202 */
[----:B------:R-:W-:-:S05]  /*8ec0*/  @P1 IMAD.MOV.U32 R3, RZ, RZ, R0 ;  /* 0x000000ffff031224 */ /* 0x000fca00078e0000 */
[----:B------:R1:W-:Y:S01]  /*8ed0*/  STG.E.U8 desc[UR36][R16.64], R3 ;  /* 0x0000000310007986 */ /* 0x0003e2000c101124 */
[----:B------:R-:W-:Y:S05]  /*8ee0*/  BRA `(.L_x_17865) ;  /* 0x0000000000547947 */ /* 0x000fea0003800000 */
.L_x_17864:
        /* <DEDUP_REMOVED lines=16> */
.L_x_17891:
[----:B------:R-:W-:Y:S05]  /*8ff0*/  BRA `(.L_x_17865) ;  /* 0x0000000000107947 */ /* 0x000fea0003800000 */
.L_x_17890:
[----:B------:R-:W-:-:S05]  /*9000*/  IMAD.MOV.U32 R3, RZ, RZ, RZ ;  /* 0x000000ffff037224 */ /* 0x000fca00078e00ff */
[----:B------:R2:W-:Y:S01]  /*9010*/  STG.E.64 desc[UR36][R16.64], R2 ;  /* 0x0000000210007986 */ /* 0x0005e2000c101b24 */
[----:B------:R-:W-:Y:S05]  /*9020*/  BRA `(.L_x_17865) ;  /* 0x0000000000047947 */ /* 0x000fea0003800000 */
.L_x_17889:
[----:B------:R0:W-:Y:S02]  /*9030*/  STG.E desc[UR36][R16.64], R2 ;  /* 0x0000000210007986 */ /* 0x0001e4000c101924 */
.L_x_17865:
[----:B------:R-:W-:Y:S05]  /*9040*/  BSYNC B6 ;  /* 0x0000000000067941 */ /* 0x000fea0003800000 */
.L_x_17859:
[----:B------:R-:W-:-:S07]  /*9050*/  VIADD R19, R19, 0x80 ;  /* 0x0000008013137836 */ /* 0x000fce0000000000 */
.L_x_17824:
[----:B------:R-:W-:Y:S05]  /*9060*/  BSYNC B7 ;  /* 0x0000000000077941 */ /* 0x000fea0003800000 */
.L_x_17823:
        /* <DEDUP_REMOVED lines=306> */
.L_x_17892:
        /* <DEDUP_REMOVED lines=21> */
.L_x_17896:
[----:B------:R-:W2:Y:S02]  /*a4e0*/  LDG.E.U8 R2, desc[UR36][R4.64] ;  /* 0x0000002404027981 */ /* 0x000ea4000c1e1100 */
[----:B--2---:R-:W0:Y:S01]  /*a4f0*/  I2F.F64.U16 R2, R2 ;  /* 0x0000000200027312 */ /* 0x004e220000101800 */
[----:B------:R-:W-:Y:S05]  /*a500*/  BRA `(.L_x_17898) ;  /* 0x0000000c00707947 */ /* 0x000fea0003800000 */
.L_x_17895:
        /* <DEDUP_REMOVED lines=9> */
.L_x_17900:
[----:B------:R-:W2:Y:S02]  /*a5a0*/  LDG.E R2, desc[UR36][R4.64] ;  /* 0x0000002404027981 */ /* 0x000ea4000c1e1900 */
[----:B--2---:R-:W0:Y:S01]  /*a5b0*/  I2F.F64 R2, R2 ;  /* 0x0000000200027312 */ /* 0x004e220000201c00 */
[----:B------:R-:W-:Y:S05]  /*a5c0*/  BRA `(.L_x_17898) ;  /* 0x0000000c00407947 */ /* 0x000fea0003800000 */
.L_x_17899:
[----:B------:R-:W2:Y:S02]  /*a5d0*/  LDG.E.U16 R2, desc[UR36][R4.64] ;  /* 0x0000002404027981 */ /* 0x000ea4000c1e1500 */
[----:B--2---:R-:W0:Y:S01]  /*a5e0*/  I2F.F64.S16 R2, R2 ;  /* 0x0000000200027312 */ /* 0x004e220000101c00 */
[----:B------:R-:W-:Y:S05]  /*a5f0*/  BRA `(.L_x_17898) ;  /* 0x0000000c00347947 */ /* 0x000fea0003800000 */
.L_x_17894:
        /* <DEDUP_REMOVED lines=10> */
.L_x_17902:
[----:B------:R-:W2:Y:S02]  /*a6a0*/  LDG.E.U16 R0, desc[UR36][R4.64] ;  /* 0x0000002404007981 */ /* 0x000ea4000c1e1500 */
[----:B--2---:R-:W-:-:S05]  /*a6b0*/  HADD2.F32 R0, -RZ, R0.H0_H0 ;  /* 0x20000000ff007230 */ /* 0x004fca0000004100 */
[----:B------:R-:W-:-:S04]  /*a6c0*/  FMUL.FTZ R0, R0, 1 ;  /* 0x3f80000000007820 */ /* 0x000fc80000410000 */
[----:B------:R0:W1:Y:S01]  /*a6d0*/  F2F.F64.F32 R2, R0 ;  /* 0x0000000000027310 */ /* 0x0000620000201800 */
[----:B------:R-:W-:Y:S05]  /*a6e0*/  BRA `(.L_x_17898) ;  /* 0x0000000800f87947 */ /* 0x000fea0003800000 */
.L_x_17901:
        /* <DEDUP_REMOVED lines=10> */
.L_x_17904:
[----:B------:R-:W2:Y:S02]  /*a790*/  LDG.E.U16 R4, desc[UR36][R4.64] ;  /* 0x0000002404047981 */ /* 0x000ea4000c1e1500 */
[----:B--2---:R-:W-:-:S05]  /*a7a0*/  HADD2.F32 R0, -RZ, R4.H0_H0 ;  /* 0x20000004ff007230 */ /* 0x004fca0000004100 */
[----:B------:R-:W-:-:S04]  /*a7b0*/  FMUL.FTZ R0, R0, 1 ;  /* 0x3f80000000007820 */ /* 0x000fc80000410000 */
[----:B------:R2:W3:Y:S01]  /*a7c0*/  F2F.F64.F32 R2, R0 ;  /* 0x0000000000027310 */ /* 0x0004e20000201800 */
[----:B------:R-:W-:Y:S05]  /*a7d0*/  BRA `(.L_x_17898) ;  /* 0x0000000800bc7947 */ /* 0x000fea0003800000 */
.L_x_17903:
[----:B------:R0:W5:Y:S01]  /*a7e0*/  LDG.E.64 R2, desc[UR36][R4.64] ;  /* 0x0000002404027981 */ /* 0x000162000c1e1b00 */
[----:B------:R-:W-:Y:S05]  /*a7f0*/  BRA `(.L_x_17898) ;  /* 0x0000000800b47947 */ /* 0x000fea0003800000 */
.L_x_17893:
        /* <DEDUP_REMOVED lines=13> */
.L_x_17907:
[----:B------:R0:W5:Y:S01]  /*a8d0*/  LDG.E.64 R2, desc[UR36][R4.64] ;  /* 0x0000002404027981 */ /* 0x000162000c1e1b00 */
[----:B------:R-:W-:Y:S05]  /*a8e0*/  BRA `(.L_x_17898) ;  /* 0x0000000800787947 */ /* 0x000fea0003800000 */
.L_x_17906:
        /* <DEDUP_REMOVED lines=11> */
[----:B------:R-:W-:-:S04]  /*a9a0*/  IADD3 R6, R2, 0x1000000, RZ ;  /* 0x0100000002067810 */ /* 0x000fc80007ffe0ff */
        /* <DEDUP_REMOVED lines=16> */
.L_x_17909:
        /* <DEDUP_REMOVED lines=15> */
.L_x_17908:
[----:B------:R-:W2:Y:S02]  /*aba0*/  LDG.E.U16 R0, desc[UR36][R4.64] ;  /* 0x0000002404007981 */ /* 0x000ea4000c1e1500 */
[----:B--2---:R-:W-:-:S04]  /*abb0*/  IMAD.U32 R0, R0, 0x10000, RZ ;  /* 0x0001000000007824 */ /* 0x004fc800078e00ff */
[----:B------:R-:W-:-:S04]  /*abc0*/  FMUL.FTZ R0, R0, 1 ;  /* 0x3f80000000007820 */ /* 0x000fc80000410000 */
[----:B------:R0:W1:Y:S01]  /*abd0*/  F2F.F64.F32 R2, R0 ;  /* 0x0000000000027310 */ /* 0x0000620000201800 */
[----:B------:R-:W-:Y:S05]  /*abe0*/  BRA `(.L_x_17898) ;  /* 0x0000000400b87947 */ /* 0x000fea0003800000 */
.L_x_17905:
        /* <DEDUP_REMOVED lines=11> */
.L_x_17912:
        /* <DEDUP_REMOVED lines=21> */
.L_x_17916:
[----:B------:R-:W-:Y:S05]  /*adf0*/  BSYNC B1 ;  /* 0x0000000000017941 */ /* 0x000fea0003800000 */
.L_x_17915:
[----:B------:R-:W-:Y:S01]  /*ae00*/  LEA R3, R0, 0x3b800000, 0x17 ;  /* 0x3b80000000037811 */ /* 0x000fe200078eb8ff */
[----:B------:R-:W-:-:S05]  /*ae10*/  IMAD.SHL.U32 R0, R2, 0x100000, RZ ;  /* 0x0010000002007824 */ /* 0x000fca00078e00ff */
[----:B------:R-:W-:-:S07]  /*ae20*/  LOP3.LUT R0, R3, R0, R4, 0xfe, !PT ;  /* 0x0000000003007212 */ /* 0x000fce00078efe04 */
.L_x_17914:
[----:B------:R-:W-:Y:S05]  /*ae30*/  BSYNC B0 ;  /* 0x0000000000007941 */ /* 0x000fea0003800000 */
.L_x_17913:
[----:B------:R-:W-:-:S04]  /*ae40*/  FMUL.FTZ R0, R0, 1 ;  /* 0x3f80000000007820 */ /* 0x000fc80000410000 */
[----:B------:R0:W1:Y:S01]  /*ae50*/  F2F.F64.F32 R2, R0 ;  /* 0x0000000000027310 */ /* 0x0000620000201800 */
[----:B------:R-:W-:Y:S05]  /*ae60*/  BRA `(.L_x_17898) ;  /* 0x0000000400187947 */ /* 0x000fea0003800000 */
.L_x_17911:
        /* <DEDUP_REMOVED lines=21> */
.L_x_17920:
[----:B------:R-:W-:Y:S05]  /*afc0*/  BSYNC B1 ;  /* 0x0000000000017941 */ /* 0x000fea0003800000 */
.L_x_17919:
[----:B------:R-:W-:Y:S01]  /*afd0*/  LEA R3, R0, 0x37800000, 0x17 ;  /* 0x3780000000037811 */ /* 0x000fe200078eb8ff */
[----:B------:R-:W-:-:S05]  /*afe0*/  IMAD.SHL.U32 R0, R2, 0x200000, RZ ;  /* 0x0020000002007824 */ /* 0x000fca00078e00ff */
[----:B------:R-:W-:-:S07]  /*aff0*/  LOP3.LUT R0, R3, R0, R4, 0xfe, !PT ;  /* 0x0000000003007212 */ /* 0x000fce00078efe04 */
.L_x_17918:
[----:B------:R-:W-:Y:S05]  /*b000*/  BSYNC B0 ;  /* 0x0000000000007941 */ /* 0x000fea0003800000 */
.L_x_17917:
[----:B------:R-:W-:-:S04]  /*b010*/  FMUL.FTZ R0, R0, 1 ;  /* 0x3f80000000007820 */ /* 0x000fc80000410000 */
[----:B------:R0:W1:Y:S01]  /*b020*/  F2F.F64.F32 R2, R0 ;  /* 0x0000000000027310 */ /* 0x0000620000201800 */
[----:B------:R-:W-:Y:S05]  /*b030*/  BRA `(.L_x_17898) ;  /* 0x0000000000a47947 */ /* 0x000fea0003800000 */
.L_x_17910:
        /* <DEDUP_REMOVED lines=12> */
[----:B------:R-:W-:Y:S01]  /*b100*/  @!P0 MOV R0, 0x7f800001 ;  /* 0x7f80000100008802 */ /* 0x000fe20000000f00 */
[----:B------:R-:W-:-:S07]  /*b110*/  @P0 IMAD.SHL.U32 R0, R4, 0x800000, RZ ;  /* 0x0080000004000824 */ /* 0x000fce00078e00ff */
.L_x_17924:
[----:B------:R-:W-:Y:S05]  /*b120*/  BSYNC B0 ;  /* 0x0000000000007941 */ /* 0x000fea0003800000 */
.L_x_17923:
[----:B------:R-:W-:-:S04]  /*b130*/  FMUL.FTZ R0, R0, 1 ;  /* 0x3f80000000007820 */ /* 0x000fc80000410000 */
[----:B------:R0:W1:Y:S01]  /*b140*/  F2F.F64.F32 R2, R0 ;  /* 0x0000000000027310 */ /* 0x0000620000201800 */
[----:B------:R-:W-:Y:S05]  /*b150*/  BRA `(.L_x_17898) ;  /* 0x00000000005c7947 */ /* 0x000fea0003800000 */
.L_x_17897:
        /* <DEDUP_REMOVED lines=16> */
.L_x_17925:
[----:B------:R-:W-:Y:S01]  /*b260*/  CS2R R2, SRZ ;  /* 0x0000000000027805 */ /* 0x000fe2000001ff00 */
[----:B------:R-:W-:Y:S06]  /*b270*/  BRA `(.L_x_17898) ;  /* 0x0000000000147947 */ /* 0x000fec0003800000 */
.L_x_17922:
[----:B------:R-:W2:Y:S02]  /*b280*/  LDG.E.64 R2, desc[UR36][R4.64] ;  /* 0x0000002404027981 */ /* 0x000ea4000c1e1b00 */
[----:B--2---:R-:W0:Y:S01]  /*b290*/  I2F.F64.U64 R2, R2 ;  /* 0x0000000200027312 */ /* 0x004e220000301800 */
[----:B------:R-:W-:Y:S05]  /*b2a0*/  BRA `(.L_x_17898) ;  /* 0x0000000000087947 */ /* 0x000fea0003800000 */
.L_x_17921:
[----:B------:R-:W2:Y:S02]  /*b2b0*/  LDG.E R2, desc[UR36][R4.64] ;  /* 0x0000002404027981 */ /* 0x000ea4000c1e1900 */
[----:B--2---:R-:W0:Y:S02]  /*b2c0*/  I2F.F64.U32 R2, R2 ;  /* 0x0000000200027312 */ /* 0x004e240000201800 */
.L_x_17898:
[----:B0-----:R-:W2:Y:S01]  /*b2d0*/  LDC.U8 R4, c[0x0][0x421] ;  /* 0x00010840ff047b82 */ /* 0x001ea20000000000 */
[----:B-1-345:R-:W-:-:S06]  /*b2e0*/  DSETP.NEU.AND P0, PT, R2, -INF , PT ;  /* 0xfff000000200742a */ /* 0x03afcc0003f0d000 */
[----:B------:R-:W-:Y:S02]  /*b2f0*/  SEL R2, RZ, 0x1, P0 ;  /* 0x00000001ff027807 */ /* 0x000fe40000000000 */
        /* <DEDUP_REMOVED lines=13> */
.L_x_17929:
[----:B------:R-:W-:Y:S01]  /*b3d0*/  STG.E.U8 desc[UR36][R16.64], R2 ;  /* 0x0000000210007986 */ /* 0x000fe2000c101124 */
[----:B------:R-:W-:Y:S05]  /*b3e0*/  EXIT ;  /* 0x000000000000794d */ /* 0x000fea0003800000 */
.L_x_17928:
        /* <DEDUP_REMOVED lines=9> */
.L_x_17932:
[----:B------:R-:W-:Y:S01]  /*b480*/  STG.E desc[UR36][R16.64], R2 ;  /* 0x0000000210007986 */ /* 0x000fe2000c101924 */
[----:B------:R-:W-:Y:S05]  /*b490*/  EXIT ;  /* 0x000000000000794d */ /* 0x000fea0003800000 */
.L_x_17931:
[----:B------:R-:W-:Y:S01]  /*b4a0*/  STG.E.U16 desc[UR36][R16.64], R2 ;  /* 0x0000000210007986 */ /* 0x000fe2000c101524 */
[----:B------:R-:W-:Y:S05]  /*b4b0*/  EXIT ;  /* 0x000000000000794d */ /* 0x000fea0003800000 */
.L_x_17927:
[----:B------:R-:W-:-:S13]  /*b4c0*/  ISETP.GT.AND P1, PT, R0, 0x6, PT ;  /* 0x000000060000780c */ /* 0x000fda0003f24270 */
[----:B------:R-:W-:Y:S05]  /*b4d0*/  @P1 BRA `(.L_x_17933) ;  /* 0x00000000002c1947 */ /* 0x000fea0003800000 */
[----:B------:R-:W-:-:S13]  /*b4e0*/  ISETP.NE.AND P1, PT, R0, 0x5, PT ;  /* 0x000000050000780c */ /* 0x000fda0003f25270 */
[----:B------:R-:W-:Y:S05]  /*b4f0*/  @!P1 BRA `(.L_x_17934) ;  /* 0x0000000000149947 */ /* 0x000fea0003800000 */
[----:B------:R-:W-:-:S13]  /*b500*/  ISETP.NE.AND P1, PT, R0, 0x6, PT ;  /* 0x000000060000780c */ /* 0x000fda0003f25270 */
[----:B------:R-:W-:Y:S05]  /*b510*/  @P1 BRA `(.L_x_17930) ;  /* 0x0000000800701947 */ /* 0x000fea0003800000 */
[----:B------:R-:W-:-:S05]  /*b520*/  FSEL R3, RZ, 1, P0 ;  /* 0x3f800000ff037808 */ /* 0x000fca0000000000 */
[----:B------:R-:W-:Y:S01]  /*b530*/  STG.E desc[UR36][R16.64], R3 ;  /* 0x0000000310007986 */ /* 0x000fe2000c101924 */
[----:B------:R-:W-:Y:S05]  /*b540*/  EXIT ;  /* 0x000000000000794d */ /* 0x000fea0003800000 */
.L_x_17934:
[----:B------:R-:W-:-:S04]  /*b550*/  FSEL R0, RZ, 1, P0 ;  /* 0x3f800000ff007808 */ /* 0x000fc80000000000 */
[----:B------:R-:W-:-:S05]  /*b560*/  F2FP.F16.F32.PACK_AB R0, RZ, R0 ;  /* 0x00000000ff00723e */ /* 0x000fca00000000ff */
[----:B------:R-:W-:Y:S01]  /*b570*/  STG.E.U16 desc[UR36][R16.64], R0 ;  /* 0x0000000010007986 */ /* 0x000fe2000c101524 */
[----:B------:R-:W-:Y:S05]  /*b580*/  EXIT ;  /* 0x000000000000794d */ /* 0x000fea0003800000 */
.L_x_17933:
        /* <DEDUP_REMOVED lines=8> */
[----:B------:R-:W-:Y:S01]  /*b610*/  STG.E.64 desc[UR36][R16.64], R2 ;  /* 0x0000000210007986 */ /* 0x000fe2000c101b24 */
[----:B------:R-:W-:Y:S05]  /*b620*/  EXIT ;  /* 0x000000000000794d */ /* 0x000fea0003800000 */
.L_x_17936:
[----:B------:R-:W-:-:S04]  /*b630*/  FSEL R0, RZ, 1, P0 ;  /* 0x3f800000ff007808 */ /* 0x000fc80000000000 */
[----:B------:R-:W-:-:S04]  /*b640*/  F2FP.F16.F32.PACK_AB R3, RZ, R0 ;  /* 0x00000000ff03723e */ /* 0x000fc800000000ff */
[----:B------:R-:W-:-:S05]  /*b650*/  PRMT R3, R3, 0x5410, RZ ;  /* 0x0000541003037816 */ /* 0x000fca00000000ff */
[----:B------:R-:W-:Y:S01]  /*b660*/  STG.E desc[UR36][R16.64], R3 ;  /* 0x0000000310007986 */ /* 0x000fe2000c101924 */
[----:B------:R-:W-:Y:S05]  /*b670*/  EXIT ;  /* 0x000000000000794d */ /* 0x000fea0003800000 */
.L_x_17935:
[----:B------:R-:W-:Y:S01]  /*b680*/  FSEL R3, RZ, 1.875, P0 ;  /* 0x3ff00000ff037808 */ /* 0x000fe20000000000 */
[----:B------:R-:W-:-:S05]  /*b690*/  IMAD.MOV.U32 R2, RZ, RZ, RZ ;  /* 0x000000ffff027224 */ /* 0x000fca00078e00ff */
[----:B------:R-:W-:Y:S01]  /*b6a0*/  STG.E.64 desc[UR36][R16.64], R2 ;  /* 0x0000000210007986 */ /* 0x000fe2000c101b24 */
[----:B------:R-:W-:Y:S05]  /*b6b0*/  EXIT ;  /* 0x000000000000794d */ /* 0x000fea0003800000 */
.L_x_17926:
        /* <DEDUP_REMOVED lines=10> */
.L_x_17939:
[----:B------:R-:W-:Y:S02]  /*b760*/  FSEL R5, RZ, 1.875, P0 ;  /* 0x3ff00000ff057808 */ /* 0x000fe40000000000 */
[----:B------:R-:W-:Y:S01]  /*b770*/  CS2R R6, SRZ ;  /* 0x0000000000067805 */ /* 0x000fe2000001ff00 */
[----:B------:R-:W-:-:S05]  /*b780*/  IMAD.MOV.U32 R4, RZ, RZ, RZ ;  /* 0x000000ffff047224 */ /* 0x000fca00078e00ff */
[----:B------:R-:W-:Y:S01]  /*b790*/  STG.E.128 desc[UR36][R16.64], R4 ;  /* 0x0000000410007986 */ /* 0x000fe2000c101d24 */
[----:B------:R-:W-:Y:S05]  /*b7a0*/  EXIT ;  /* 0x000000000000794d */ /* 0x000fea0003800000 */
.L_x_17938:
        /* <DEDUP_REMOVED lines=18> */
.L_x_17943:
[----:B------:R-:W-:Y:S05]  /*b8d0*/  BSYNC B0 ;  /* 0x0000000000007941 */ /* 0x000fea0003800000 */
.L_x_17942:
[----:B------:R-:W-:Y:S01]  /*b8e0*/  STG.E.U8 desc[UR36][R16.64], R3 ;  /* 0x0000000310007986 */ /* 0x000fe2000c101124 */
[----:B------:R-:W-:Y:S05]  /*b8f0*/  EXIT ;  /* 0x000000000000794d */ /* 0x000fea0003800000 */
.L_x_17941:
[----:B------:R-:W-:-:S04]  /*b900*/  FSEL R5, RZ, 1, P0 ;  /* 0x3f800000ff057808 */ /* 0x000fc80000000000 */
        /* <DEDUP_REMOVED lines=13> */
.L_x_17944:
[----:B------:R-:W-:Y:S02]  /*b9e0*/  ISETP.GT.U32.AND P0, PT, R5, 0x7f800000, PT ;  /* 0x7f8000000500780c */ /* 0x000fe40003f04070 */
[----:B------:R-:W-:-:S04]  /*b9f0*/  MOV R3, 0x7f ;  /* 0x0000007f00037802 */ /* 0x000fc80000000f00 */
[----:B------:R-:W-:-:S05]  /*ba00*/  SEL R3, R3, 0x7c, P0 ;  /* 0x0000007c03037807 */ /* 0x000fca0000000000 */
[----:B------:R-:W-:Y:S01]  /*ba10*/  STG.E.U8 desc[UR36][R16.64], R3 ;  /* 0x0000000310007986 */ /* 0x000fe2000c101124 */
[----:B------:R-:W-:Y:S05]  /*ba20*/  EXIT ;  /* 0x000000000000794d */ /* 0x000fea0003800000 */
.L_x_17940:
[----:B------:R-:W-:-:S04]  /*ba30*/  FSEL R0, RZ, 1, P0 ;  /* 0x3f800000ff007808 */ /* 0x000fc80000000000 */
[----:B------:R-:W-:-:S05]  /*ba40*/  F2FP.BF16.F32.PACK_AB R0, RZ, R0 ;  /* 0x00000000ff00723e */ /* 0x000fca00000010ff */
[----:B------:R-:W-:Y:S01]  /*ba50*/  STG.E.U16 desc[UR36][R16.64], R0 ;  /* 0x0000000010007986 */ /* 0x000fe2000c101524 */
[----:B------:R-:W-:Y:S05]  /*ba60*/  EXIT ;  /* 0x000000000000794d */ /* 0x000fea0003800000 */
.L_x_17937:
        /* <DEDUP_REMOVED lines=10> */
.L_x_17947:
        /* <DEDUP_REMOVED lines=16> */
.L_x_17950:
[----:B------:R-:W-:-:S07]  /*bc10*/  PRMT R8, R0, 0x7610, R8 ;  /* 0x0000761000087816 */ /* 0x000fce0000000008 */
.L_x_17949:
[----:B------:R-:W-:Y:S05]  /*bc20*/  BSYNC B0 ;  /* 0x0000000000007941 */ /* 0x000fea0003800000 */
.L_x_17948:
[----:B------:R-:W-:Y:S01]  /*bc30*/  STG.E.U8 desc[UR36][R16.64], R8 ;  /* 0x0000000810007986 */ /* 0x000fe2000c101124 */
[----:B------:R-:W-:Y:S05]  /*bc40*/  EXIT ;  /* 0x000000000000794d */ /* 0x000fea0003800000 */
.L_x_17946:
        /* <DEDUP_REMOVED lines=16> */
.L_x_17953:
[----:B------:R-:W-:-:S07]  /*bd50*/  PRMT R8, R0, 0x7610, R8 ;  /* 0x0000761000087816 */ /* 0x000fce0000000008 */
.L_x_17952:
[----:B------:R-:W-:Y:S05]  /*bd60*/  BSYNC B0 ;  /* 0x0000000000007941 */ /* 0x000fea0003800000 */
.L_x_17951:
[----:B------:R-:W-:Y:S01]  /*bd70*/  STG.E.U8 desc[UR36][R16.64], R8 ;  /* 0x0000000810007986 */ /* 0x000fe2000c101124 */
[----:B------:R-:W-:Y:S05]  /*bd80*/  EXIT ;  /* 0x000000000000794d */ /* 0x000fea0003800000 */
.L_x_17945:
        /* <DEDUP_REMOVED lines=21> */
.L_x_17930:
        /* <DEDUP_REMOVED lines=16> */
.L_x_17956:
[----:B------:R-:W-:Y:S05]  /*bfe0*/  EXIT ;  /* 0x000000000000794d */ /* 0x000fea0003800000 */
.L_x_17955:
[----:B------:R-:W-:-:S05]  /*bff0*/  IMAD.MOV.U32 R3, RZ, RZ, RZ ;  /* 0x000000ffff037224 */ /* 0x000fca00078e00ff */
[----:B------:R-:W-:Y:S01]  /*c000*/  STG.E.64 desc[UR36][R16.64], R2 ;  /* 0x0000000210007986 */ /* 0x000fe2000c101b24 */
[----:B------:R-:W-:Y:S05]  /*c010*/  EXIT ;  /* 0x000000000000794d */ /* 0x000fea0003800000 */
.L_x_17954:
[----:B------:R-:W-:Y:S01]  /*c020*/  STG.E desc[UR36][R16.64], R2 ;  /* 0x0000000210007986 */ /* 0x000fe2000c101924 */
[----:B------:R-:W-:Y:S05]  /*c030*/  EXIT ;  /* 0x000000000000794d */ /* 0x000fea0003800000 */
.L_x_17957:
        /* <DEDUP_REMOVED lines=12> */
.L_x_44522:


//--------------------- .text._ZN2at6native27unrolled_elementwise_kernelIZZZNS0_49_GLOBAL__N__657f93f7_16_TensorCompare_cu_71e06f4e20isneginf_kernel_implERNS_18TensorIteratorBaseEENKUlvE_clEvENKUlvE_clEvEUldE_St5arrayIPcLm2EELi4E23TrivialOffsetCalculatorILi1EjESC_NS0_6memory12LoadWithCastILi1EEENSD_13StoreWithCastILi1EEEEEviT_T0_T2_T3_T4_T5_ --------------------------
	.section	.text._ZN2at6native27unrolled_elementwise_kernelIZZZNS0_49_GLOBAL__N__657f93f7_16_TensorCompare_cu_71e06f4e20isneginf_kernel_implERNS_18TensorIteratorBaseEENKUlvE_clEvENKUlvE_clEvEUldE_St5arrayIPcLm2EELi4E23TrivialOffsetCalculatorILi1EjESC_NS0_6memory12LoadWithCastILi1EEENSD_13StoreWithCastILi1EEEEEviT_T0_T2_T3_T4_T5_,"ax",@progbits
	.align	128
        .global         _ZN2at6native27unrolled_elementwise_kernelIZZZNS0_49_GLOBAL__N__657f93f7_16_TensorCompare_cu_71e06f4e20isneginf_kernel_implERNS_18TensorIteratorBaseEENKUlvE_clEvENKUlvE_clEvEUldE_St5arrayIPcLm2EELi4E23TrivialOffsetCalculatorILi1EjESC_NS0_6memory12LoadWithCastILi1EEENSD_13StoreWithCastILi1EEEEEviT_T0_T2_T3_T4_T5_
        .type           _ZN2at6native27unrolled_elementwise_kernelIZZZNS0_49_GLOBAL__N__657f93f7_16_TensorCompare_cu_71e06f4e20isneginf_kernel_implERNS_18TensorIteratorBaseEENKUlvE_clEvENKUlvE_clEvEUldE_St5arrayIPcLm2EELi4E23TrivialOffsetCalculatorILi1EjESC_NS0_6memory12LoadWithCastILi1EEENSD_13StoreWithCastILi1EEEEEviT_T0_T2_T3_T4_T5_,@function
        .size           _ZN2at6native27unrolled_elementwise_kernelIZZZNS0_49_GLOBAL__N__657f93f7_16_TensorCompare_cu_71e06f4e20isneginf_kernel_implERNS_18TensorIteratorBaseEENKUlvE_clEvENKUlvE_clEvEUldE_St5arrayIPcLm2EELi4E23TrivialOffsetCalculatorILi1EjESC_NS0_6memory12LoadWithCastILi1EEENSD_13StoreWithCastILi1EEEEEviT_T0_T2_T3_T4_T5_,(.L_x_44523 - _ZN2at6native27unrolled_elementwise_kernelIZZZNS0_49_GLOBAL__N__657f93f7_16_TensorCompare_cu_71e06f4e20isneginf_kernel_implERNS_18TensorIteratorBaseEENKUlvE_clEvENKUlvE_clEvEUldE_St5arrayIPcLm2EELi4E23TrivialOffsetCalculatorILi1EjESC_NS0_6memory12LoadWithCastILi1EEENSD_13StoreWithCastILi1EEEEEviT_T0_T2_T3_T4_T5_)
        .other          _ZN2at6native27unrolled_elementwise_kernelIZZZNS0_49_GLOBAL__N__657f93f7_16_TensorCompare_cu_71e06f4e20isneginf_kernel_implERNS_18TensorIteratorBaseEENKUlvE_clEvENKUlvE_clEvEUldE_St5arrayIPcLm2EELi4E23TrivialOffsetCalculatorILi1EjESC_NS0_6memory12LoadWithCastILi1EEENSD_13StoreWithCastILi1EEEEEviT_T0_T2_T3_T4_T5_,@"STO_CUDA_ENTRY STV_DEFAULT"
_ZN2at6native27unrolled_elementwise_kernelIZZZNS0_49_GLOBAL__N__657f93f7_16_TensorCompare_cu_71e06f4e20isneginf_kernel_implERNS_18TensorIteratorBaseEENKUlvE_clEvENKUlvE_clEvEUldE_St5arrayIPcLm2EELi4E23TrivialOffsetCalculatorILi1EjESC_NS0_6memory12LoadWithCastILi1EEENSD_13StoreWithCastILi1EEEEEviT_T0_T2_T3_T4_T5_:
.text._ZN2at6native27unrolled_elementwise_kernelIZZZNS0_49_GLOBAL__N__657f93f7_16_TensorCompare_cu_71e06f4e20isneginf_kernel_implERNS_18TensorIteratorBaseEENKUlvE_clEvENKUlvE_clEvEUldE_St5arrayIPcLm2EELi4E23TrivialOffsetCalculatorILi1EjESC_NS0_6memory12LoadWithCastILi1EEENSD_13StoreWithCastILi1EEEEEviT_T0_T2_T3_T4_T5_:
        /* <DEDUP_REMOVED lines=32> */
.L_x_17963:
[----:B------:R-:W2:Y:S02]  /*0200*/  LDG.E.U8 R4, desc[UR36][R4.64] ;  /* 0x0000002404047981 */ /* 0x000ea4000c1e1100 */
[----:B--2---:R0:W1:Y:S01]  /*0210*/  I2F.F64.U16 R22, R4 ;  /* 0x0000000400167312 */ /* 0x0040620000101800 */
[----:B------:R-:W-:Y:S05]  /*0220*/  BRA `(.L_x_17965) ;  /* 0x0000000c00747947 */ /* 0x000fea0003800000 */
.L_x_17962:
        /* <DEDUP_REMOVED lines=9> */
.L_x_17967:
[----:B------:R-:W2:Y:S02]  /*02c0*/  LDG.E R4, desc[UR36][R4.64] ;  /* 0x0000002404047981 */ /* 0x000ea4000c1e1900 */
[----:B--2---:R1:W2:Y:S01]  /*02d0*/  I2F.F64 R22, R4 ;  /* 0x0000000400167312 */ /* 0x0042a20000201c00 */
[----:B------:R-:W-:Y:S05]  /*02e0*/  BRA `(.L_x_17965) ;  /* 0x0000000c00447947 */ /* 0x000fea0003800000 */
.L_x_17966:
[----:B------:R-:W2:Y:S02]  /*02f0*/  LDG.E.U16 R4, desc[UR36][R4.64] ;  /* 0x0000002404047981 */ /* 0x000ea4000c1e1500 */
[----:B--2---:R3:W4:Y:S01]  /*0300*/  I2F.F64.S16 R22, R4 ;  /* 0x0000000400167312 */ /* 0x0047220000101c00 */
[----:B------:R-:W-:Y:S05]  /*0310*/  BRA `(.L_x_17965) ;  /* 0x0000000c00387947 */ /* 0x000fea0003800000 */
.L_x_17961:
        /* <DEDUP_REMOVED lines=10> */
.L_x_17969:
[----:B------:R-:W2:Y:S02]  /*03c0*/  LDG.E.U16 R0, desc[UR36][R4.64] ;  /* 0x0000002404007981 */ /* 0x000ea4000c1e1500 */
[----:B--2---:R-:W-:-:S05]  /*03d0*/  HADD2.F32 R0, -RZ, R0.H0_H0 ;  /* 0x20000000ff007230 */ /* 0x004fca0000004100 */
[----:B------:R-:W-:-:S04]  /*03e0*/  FMUL.FTZ R0, R0, 1 ;  /* 0x3f80000000007820 */ /* 0x000fc80000410000 */
[----:B------:R0:W1:Y:S01]  /*03f0*/  F2F.F64.F32 R22, R0 ;  /* 0x0000000000167310 */ /* 0x0000620000201800 */
[----:B------:R-:W-:Y:S05]  /*0400*/  BRA `(.L_x_17965) ;  /* 0x0000000800fc7947 */ /* 0x000fea0003800000 */
.L_x_17968:
        /* <DEDUP_REMOVED lines=10> */
.L_x_17971:
[----:B------:R-:W2:Y:S02]  /*04b0*/  LDG.E.U16 R4, desc[UR36][R4.64] ;  /* 0x0000002404047981 */ /* 0x000ea4000c1e1500 */
[----:B--2---:R-:W-:-:S05]  /*04c0*/  HADD2.F32 R0, -RZ, R4.H0_H0 ;  /* 0x20000004ff007230 */ /* 0x004fca0000004100 */
[----:B------:R-:W-:-:S04]  /*04d0*/  FMUL.FTZ R0, R0, 1 ;  /* 0x3f80000000007820 */ /* 0x000fc80000410000 */
[----:B------:R0:W1:Y:S01]  /*04e0*/  F2F.F64.F32 R22, R0 ;  /* 0x0000000000167310 */ /* 0x0000620000201800 */
[----:B------:R-:W-:Y:S05]  /*04f0*/  BRA `(.L_x_17965) ;  /* 0x0000000800c07947 */ /* 0x000fea0003800000 */
.L_x_17970:
[----:B------:R0:W5:Y:S01]  /*0500*/  LDG.E.64 R22, desc[UR36][R4.64] ;  /* 0x0000002404167981 */ /* 0x000162000c1e1b00 */
[----:B------:R-:W-:Y:S05]  /*0510*/  BRA `(.L_x_17965) ;  /* 0x0000000800b87947 */ /* 0x000fea0003800000 */
.L_x_17960:
        /* <DEDUP_REMOVED lines=13> */
.L_x_17974:
[----:B------:R0:W5:Y:S01]  /*05f0*/  LDG.E.64 R22, desc[UR36][R4.64] ;  /* 0x0000002404167981 */ /* 0x000162000c1e1b00 */
[----:B------:R-:W-:Y:S05]  /*0600*/  BRA `(.L_x_17965) ;  /* 0x00000008007c7947 */ /* 0x000fea0003800000 */
.L_x_17973:
        /* <DEDUP_REMOVED lines=28> */
.L_x_17976:
        /* <DEDUP_REMOVED lines=16> */
.L_x_17975:
[----:B------:R-:W2:Y:S02]  /*08d0*/  LDG.E.U16 R0, desc[UR36][R4.64] ;  /* 0x0000002404007981 */ /* 0x000ea4000c1e1500 */
[----:B--2---:R-:W-:-:S04]  /*08e0*/  IMAD.U32 R0, R0, 0x10000, RZ ;  /* 0x0001000000007824 */ /* 0x004fc800078e00ff */
[----:B------:R-:W-:-:S04]  /*08f0*/  FMUL.FTZ R0, R0, 1 ;  /* 0x3f80000000007820 */ /* 0x000fc80000410000 */
[----:B------:R0:W1:Y:S01]  /*0900*/  F2F.F64.F32 R22, R0 ;  /* 0x0000000000167310 */ /* 0x0000620000201800 */
[----:B------:R-:W-:Y:S05]  /*0910*/  BRA `(.L_x_17965) ;  /* 0x0000000400b87947 */ /* 0x000fea0003800000 */
.L_x_17972:
        /* <DEDUP_REMOVED lines=11> */
.L_x_17979:
        /* <DEDUP_REMOVED lines=21> */
.L_x_17983:
[----:B------:R-:W-:Y:S05]  /*0b20*/  BSYNC B1 ;  /* 0x0000000000017941 */ /* 0x000fea0003800000 */
.L_x_17982:
[----:B------:R-:W-:Y:S01]  /*0b30*/  LEA R5, R0, 0x3b800000, 0x17 ;  /* 0x3b80000000057811 */ /* 0x000fe200078eb8ff */
[----:B------:R-:W-:-:S05]  /*0b40*/  IMAD.SHL.U32 R0, R3, 0x100000, RZ ;  /* 0x0010000003007824 */ /* 0x000fca00078e00ff */
[----:B------:R-:W-:-:S07]  /*0b50*/  LOP3.LUT R0, R5, R0, R6, 0xfe, !PT ;  /* 0x0000000005007212 */ /* 0x000fce00078efe06 */
.L_x_17981:
[----:B------:R-:W-:Y:S05]  /*0b60*/  BSYNC B0 ;  /* 0x0000000000007941 */ /* 0x000fea0003800000 */
.L_x_17980:
[----:B------:R-:W-:-:S04]  /*0b70*/  FMUL.FTZ R0, R0, 1 ;  /* 0x3f80000000007820 */ /* 0x000fc80000410000 */
[----:B------:R0:W1:Y:S01]  /*0b80*/  F2F.F64.F32 R22, R0 ;  /* 0x0000000000167310 */ /* 0x0000620000201800 */
[----:B------:R-:W-:Y:S05]  /*0b90*/  BRA `(.L_x_17965) ;  /* 0x0000000400187947 */ /* 0x000fea0003800000 */
.L_x_17978:
        /* <DEDUP_REMOVED lines=21> */
.L_x_17987:
[----:B------:R-:W-:Y:S05]  /*0cf0*/  BSYNC B1 ;  /* 0x0000000000017941 */ /* 0x000fea0003800000 */
.L_x_17986:
[----:B------:R-:W-:Y:S01]  /*0d00*/  LEA R5, R0, 0x37800000, 0x17 ;  /* 0x3780000000057811 */ /* 0x000fe200078eb8ff */
[----:B------:R-:W-:-:S05]  /*0d10*/  IMAD.SHL.U32 R0, R3, 0x200000, RZ ;  /* 0x0020000003007824 */ /* 0x000fca00078e00ff */
[----:B------:R-:W-:-:S07]  /*0d20*/  LOP3.LUT R0, R5, R0, R6, 0xfe, !PT ;  /* 0x0000000005007212 */ /* 0x000fce00078efe06 */
.L_x_17985:
[----:B------:R-:W-:Y:S05]  /*0d30*/  BSYNC B0 ;  /* 0x0000000000007941 */ /* 0x000fea0003800000 */
.L_x_17984:
[----:B------:R-:W-:-:S04]  /*0d40*/  FMUL.FTZ R0, R0, 1 ;  /* 0x3f80000000007820 */ /* 0x000fc80000410000 */
[----:B------:R0:W1:Y:S01]  /*0d50*/  F2F.F64.F32 R22, R0 ;  /* 0x0000000000167310 */ /* 0x0000620000201800 */
[----:B------:R-:W-:Y:S05]  /*0d60*/  BRA `(.L_x_17965) ;  /* 0x0000000000a47947 */ /* 0x000fea0003800000 */
.L_x_17977:
        /* <DEDUP_REMOVED lines=14> */
.L_x_17991:
[----:B------:R-:W-:Y:S05]  /*0e50*/  BSYNC B0 ;  /* 0x0000000000007941 */ /* 0x000fea0003800000 */
.L_x_17990:
[----:B------:R-:W-:-:S04]  /*0e60*/  FMUL.FTZ R0, R0, 1 ;  /* 0x3f80000000007820 */ /* 0x000fc80000410000 */
[----:B------:R0:W1:Y:S01]  /*0e70*/  F2F.F64.F32 R22, R0 ;  /* 0x0000000000167310 */ /* 0x0000620000201800 */
[----:B------:R-:W-:Y:S05]  /*0e80*/  BRA `(.L_x_17965) ;  /* 0x00000000005c7947 */ /* 0x000fea0003800000 */
.L_x_17964:
        /* <DEDUP_REMOVED lines=16> */
.L_x_17992:
[----:B------:R-:W-:Y:S01]  /*0f90*/  CS2R R22, SRZ ;  /* 0x0000000000167805 */ /* 0x000fe2000001ff00 */
[----:B------:R-:W-:Y:S06]  /*0fa0*/  BRA `(.L_x_17965) ;  /* 0x0000000000147947 */ /* 0x000fec0003800000 */
.L_x_17989:
[----:B------:R-:W2:Y:S02]  /*0fb0*/  LDG.E.64 R22, desc[UR36][R4.64] ;  /* 0x0000002404167981 */ /* 0x000ea4000c1e1b00 */
[----:B--2---:R-:W0:Y:S01]  /*0fc0*/  I2F.F64.U64 R22, R22 ;  /* 0x0000001600167312 */ /* 0x004e220000301800 */
[----:B------:R-:W-:Y:S05]  /*0fd0*/  BRA `(.L_x_17965) ;  /* 0x0000000000087947 */ /* 0x000fea0003800000 */
.L_x_17988:
[----:B------:R-:W2:Y:S02]  /*0fe0*/  LDG.E R4, desc[UR36][R4.64] ;  /* 0x0000002404047981 */ /* 0x000ea4000c1e1900 */
[----:B--2---:R0:W1:Y:S02]  /*0ff0*/  I2F.F64.U32 R22, R4 ;  /* 0x0000000400167312 */ /* 0x0040640000201800 */
.L_x_17965:
[----:B------:R-:W3:Y:S02]  /*1000*/  S2R R27, SR_TID.X ;  /* 0x00000000001b7919 */ /* 0x000ee40000002100 */
[----:B---3--:R-:W-:-:S07]  /*1010*/  VIADD R27, R27, 0x80 ;  /* 0x000000801b1b7836 */ /* 0x008fce0000000000 */
.L_x_17959:
[----:B------:R-:W-:Y:S05]  /*1020*/  BSYNC B6 ;  /* 0x0000000000067941 */ /* 0x000fea0003800000 */
.L_x_17958:
        /* <DEDUP_REMOVED lines=24> */
.L_x_17998:
[----:B------:R-:W3:Y:S02]  /*11b0*/  LDG.E.U8 R4, desc[UR36][R4.64] ;  /* 0x0000002404047981 */ /* 0x000ee4000c1e1100 */
[----:B---3--:R0:W1:Y:S01]  /*11c0*/  I2F.F64.U16 R28, R4 ;  /* 0x00000004001c7312 */ /* 0x0080620000101800 */
[----:B------:R-:W-:Y:S05]  /*11d0*/  BRA `(.L_x_18000) ;  /* 0x0000000c00707947 */ /* 0x000fea0003800000 */
.L_x_17997:
        /* <DEDUP_REMOVED lines=9> */
.L_x_18002:
[----:B------:R-:W3:Y:S02]  /*1270*/  LDG.E R4, desc[UR36][R4.64] ;  /* 0x0000002404047981 */ /* 0x000ee4000c1e1900 */
[----:B---3--:R0:W1:Y:S01]  /*1280*/  I2F.F64 R28, R4 ;  /* 0x00000004001c7312 */ /* 0x0080620000201c00 */
[----:B------:R-:W-:Y:S05]  /*1290*/  BRA `(.L_x_18000) ;  /* 0x0000000c00407947 */ /* 0x000fea0003800000 */
.L_x_18001:
[----:B------:R-:W3:Y:S02]  /*12a0*/  LDG.E.U16 R4, desc[UR36][R4.64] ;  /* 0x0000002404047981 */ /* 0x000ee4000c1e1500 */
[----:B---3--:R0:W1:Y:S01]  /*12b0*/  I2F.F64.S16 R28, R4 ;  /* 0x00000004001c7312 */ /* 0x0080620000101c00 */
[----:B------:R-:W-:Y:S05]  /*12c0*/  BRA `(.L_x_18000) ;  /* 0x0000000c00347947 */ /* 0x000fea0003800000 */
.L_x_17996:
        /* <DEDUP_REMOVED lines=10> */
.L_x_18004:
[----:B------:R-:W3:Y:S02]  /*1370*/  LDG.E.U16 R0, desc[UR36][R4.64] ;  /* 0x0000002404007981 */ /* 0x000ee4000c1e1500 */
[----:B---3--:R-:W-:-:S05]  /*1380*/  HADD2.F32 R0, -RZ, R0.H0_H0 ;  /* 0x20000000ff007230 */ /* 0x008fca0000004100 */
[----:B------:R-:W-:-:S04]  /*1390*/  FMUL.FTZ R0, R0, 1 ;  /* 0x3f80000000007820 */ /* 0x000fc80000410000 */
[----:B------:R0:W1:Y:S01]  /*13a0*/  F2F.F64.F32 R28, R0 ;  /* 0x00000000001c7310 */ /* 0x0000620000201800 */
[----:B------:R-:W-:Y:S05]  /*13b0*/  BRA `(.L_x_18000) ;  /* 0x0000000800f87947 */ /* 0x000fea0003800000 */
.L_x_18003:
        /* <DEDUP_REMOVED lines=10> */
.L_x_18006:
[----:B------:R-:W3:Y:S02]  /*1460*/  LDG.E.U16 R4, desc[UR36][R4.64] ;  /* 0x0000002404047981 */ /* 0x000ee4000c1e1500 */
[----:B---3--:R-:W-:-:S05]  /*1470*/  HADD2.F32 R0, -RZ, R4.H0_H0 ;  /* 0x20000004ff007230 */ /* 0x008fca0000004100 */
[----:B------:R-:W-:-:S04]  /*1480*/  FMUL.FTZ R0, R0, 1 ;  /* 0x3f80000000007820 */ /* 0x000fc80000410000 */
[----:B------:R0:W1:Y:S01]  /*1490*/  F2F.F64.F32 R28, R0 ;  /* 0x00000000001c7310 */ /* 0x0000620000201800 */
[----:B------:R-:W-:Y:S05]  /*14a0*/  BRA `(.L_x_18000) ;  /* 0x0000000800bc7947 */ /* 0x000fea0003800000 */
.L_x_18005:
[----:B------:R0:W5:Y:S01]  /*14b0*/  LDG.E.64 R28, desc[UR36][R4.64] ;  /* 0x00000024041c7981 */ /* 0x000162000c1e1b00 */
[----:B------:R-:W-:Y:S05]  /*14c0*/  BRA `(.L_x_18000) ;  /* 0x0000000800b47947 */ /* 0x000fea0003800000 */
.L_x_17995:
        /* <DEDUP_REMOVED lines=13> */
.L_x_18009:
[----:B------:R0:W5:Y:S01]  /*15a0*/  LDG.E.64 R28, desc[UR36][R4.64] ;  /* 0x00000024041c7981 */ /* 0x000162000c1e1b00 */
[----:B------:R-:W-:Y:S05]  /*15b0*/  BRA `(.L_x_18000) ;  /* 0x0000000800787947 */ /* 0x000fea0003800000 */
.L_x_18008:
        /* <DEDUP_REMOVED lines=28> */
.L_x_18011:
        /* <DEDUP_REMOVED lines=15> */
.L_x_18010:
[----:B------:R-:W3:Y:S02]  /*1870*/  LDG.E.U16 R0, desc[UR36][R4.64] ;  /* 0x0000002404007981 */ /* 0x000ee4000c1e1500 */
[----:B---3--:R-:W-:-:S04]  /*1880*/  IMAD.U32 R0, R0, 0x10000, RZ ;  /* 0x0001000000007824 */ /* 0x008fc800078e00ff */
[----:B------:R-:W-:-:S04]  /*1890*/  FMUL.FTZ R0, R0, 1 ;  /* 0x3f80000000007820 */ /* 0x000fc80000410000 */
[----:B------:R0:W1:Y:S01]  /*18a0*/  F2F.F64.F32 R28, R0 ;  /* 0x00000000001c7310 */ /* 0x0000620000201800 */
[----:B------:R-:W-:Y:S05]  /*18b0*/  BRA `(.L_x_18000) ;  /* 0x0000000400b87947 */ /* 0x000fea0003800000 */
.L_x_18007:
        /* <DEDUP_REMOVED lines=11> */
.L_x_18014:
        /* <DEDUP_REMOVED lines=21> */
.L_x_18018:
[----:B------:R-:W-:Y:S05]  /*1ac0*/  BSYNC B1 ;  /* 0x0000000000017941 */ /* 0x000fea0003800000 */
.L_x_18017:
[----:B------:R-:W-:Y:S01]  /*1ad0*/  LEA R5, R0, 0x3b800000, 0x17 ;  /* 0x3b80000000057811 */ /* 0x000fe200078eb8ff */
[----:B------:R-:W-:-:S05]  /*1ae0*/  IMAD.SHL.U32 R0, R3, 0x100000, RZ ;  /* 0x0010000003007824 */ /* 0x000fca00078e00ff */
[----:B------:R-:W-:-:S07]  /*1af0*/  LOP3.LUT R0, R5, R0, R6, 0xfe, !PT ;  /* 0x0000000005007212 */ /* 0x000fce00078efe06 */
.L_x_18016:
[----:B------:R-:W-:Y:S05]  /*1b00*/  BSYNC B0 ;  /* 0x0000000000007941 */ /* 0x000fea0003800000 */
.L_x_18015:
[----:B------:R-:W-:-:S04]  /*1b10*/  FMUL.FTZ R0, R0, 1 ;  /* 0x3f80000000007820 */ /* 0x000fc80000410000 */
[----:B------:R0:W1:Y:S01]  /*1b20*/  F2F.F64.F32 R28, R0 ;  /* 0x00000000001c7310 */ /* 0x0000620000201800 */
[----:B------:R-:W-:Y:S05]  /*1b30*/  BRA `(.L_x_18000) ;  /* 0x0000000400187947 */ /* 0x000fea0003800000 */
.L_x_18013:
        /* <DEDUP_REMOVED lines=21> */
.L_x_18022:
[----:B------:R-:W-:Y:S05]  /*1c90*/  BSYNC B1 ;  /* 0x0000000000017941 */ /* 0x000fea0003800000 */
.L_x_18021:
[----:B------:R-:W-:Y:S01]  /*1ca0*/  LEA R5, R0, 0x37800000, 0x17 ;  /* 0x3780000000057811 */ /* 0x000fe200078eb8ff */
[----:B------:R-:W-:-:S05]  /*1cb0*/  IMAD.SHL.U32 R0, R3, 0x200000, RZ ;  /* 0x0020000003007824 */ /* 0x000fca00078e00ff */
[----:B------:R-:W-:-:S07]  /*1cc0*/  LOP3.LUT R0, R5, R0, R6, 0xfe, !PT ;  /* 0x0000000005007212 */ /* 0x000fce00078efe06 */
.L_x_18020:
[----:B------:R-:W-:Y:S05]  /*1cd0*/  BSYNC B0 ;  /* 0x0000000000007941 */ /* 0x000fea0003800000 */
.L_x_18019:
[----:B------:R-:W-:-:S04]  /*1ce0*/  FMUL.FTZ R0, R0, 1 ;  /* 0x3f80000000007820 */ /* 0x000fc80000410000 */
[----:B------:R0:W1:Y:S01]  /*1cf0*/  F2F.F64.F32 R28, R0 ;  /* 0x00000000001c7310 */ /* 0x0000620000201800 */
[----:B------:R-:W-:Y:S05]  /*1d00*/  BRA `(.L_x_18000) ;  /* 0x0000000000a47947 */ /* 0x000fea0003800000 */
.L_x_18012:
        /* <DEDUP_REMOVED lines=14> */
.L_x_18026:
[----:B------:R-:W-:Y:S05]  /*1df0*/  BSYNC B0 ;  /* 0x0000000000007941 */ /* 0x000fea0003800000 */
.L_x_18025:
[----:B------:R-:W-:-:S04]  /*1e00*/  FMUL.FTZ R0, R0, 1 ;  /* 0x3f80000000007820 */ /* 0x000fc80000410000 */
[----:B------:R0:W1:Y:S01]  /*1e10*/  F2F.F64.F32 R28, R0 ;  /* 0x00000000001c7310 */ /* 0x0000620000201800 */
[----:B------:R-:W-:Y:S05]  /*1e20*/  BRA `(.L_x_18000) ;  /* 0x00000000005c7947 */ /* 0x000fea0003800000 */
.L_x_17999:
        /* <DEDUP_REMOVED lines=16> */
.L_x_18027:
[----:B------:R-:W-:Y:S01]  /*1f30*/  CS2R R28, SRZ ;  /* 0x00000000001c7805 */ /* 0x000fe2000001ff00 */
[----:B------:R-:W-:Y:S06]  /*1f40*/  BRA `(.L_x_18000) ;  /* 0x0000000000147947 */ /* 0x000fec0003800000 */
.L_x_18024:
[----:B------:R-:W3:Y:S02]  /*1f50*/  LDG.E.64 R28, desc[UR36][R4.64] ;  /* 0x00000024041c7981 */ /* 0x000ee4000c1e1b00 */
[----:B---3--:R-:W0:Y:S01]  /*1f60*/  I2F.F64.U64 R28, R28 ;  /* 0x0000001c001c7312 */ /* 0x008e220000301800 */
[----:B------:R-:W-:Y:S05]  /*1f70*/  BRA `(.L_x_18000) ;  /* 0x0000000000087947 */ /* 0x000fea0003800000 */
.L_x_18023:
[----:B------:R-:W3:Y:S02]  /*1f80*/  LDG.E R4, desc[UR36][R4.64] ;  /* 0x0000002404047981 */ /* 0x000ee4000c1e1900 */
[----:B---3--:R0:W1:Y:S02]  /*1f90*/  I2F.F64.U32 R28, R4 ;  /* 0x00000004001c7312 */ /* 0x0080640000201800 */
.L_x_18000:
[----:B------:R-:W-:-:S07]  /*1fa0*/  VIADD R27, R27, 0x80 ;  /* 0x000000801b1b7836 */ /* 0x000fce0000000000 */
.L_x_17994:
[----:B------:R-:W-:Y:S05]  /*1fb0*/  BSYNC B6 ;  /* 0x0000000000067941 */ /* 0x000fea0003800000 */
.L_x_17993:
        /* <DEDUP_REMOVED lines=26> */
.L_x_18033:
[----:B------:R-:W3:Y:S02]  /*2160*/  LDG.E.U8 R4, desc[UR36][R4.64] ;  /* 0x0000002404047981 */ /* 0x000ee4000c1e1100 */
[----:B---3--:R0:W1:Y:S01]  /*2170*/  I2F.F64.U16 R16, R4 ;  /* 0x0000000400107312 */ /* 0x0080620000101800 */
[----:B------:R-:W-:Y:S05]  /*2180*/  BRA `(.L_x_18035) ;  /* 0x0000000c00707947 */ /* 0x000fea0003800000 */
.L_x_18032:
        /* <DEDUP_REMOVED lines=9> */
.L_x_18037:
[----:B------:R-:W3:Y:S02]  /*2220*/  LDG.E R4, desc[UR36][R4.64] ;  /* 0x0000002404047981 */ /* 0x000ee4000c1e1900 */
[----:B---3--:R0:W1:Y:S01]  /*2230*/  I2F.F64 R16, R4 ;  /* 0x0000000400107312 */ /* 0x0080620000201c00 */
[----:B------:R-:W-:Y:S05]  /*2240*/  BRA `(.L_x_18035) ;  /* 0x0000000c00407947 */ /* 0x000fea0003800000 */
.L_x_18036:
[----:B------:R-:W3:Y:S02]  /*2250*/  LDG.E.U16 R4, desc[UR36][R4.64] ;  /* 0x0000002404047981 */ /* 0x000ee4000c1e1500 */
[----:B---3--:R0:W1:Y:S01]  /*2260*/  I2F.F64.S16 R16, R4 ;  /* 0x0000000400107312 */ /* 0x0080620000101c00 */
[----:B------:R-:W-:Y:S05]  /*2270*/  BRA `(.L_x_18035) ;  /* 0x0000000c00347947 */ /* 0x000fea0003800000 */
.L_x_18031:
        /* <DEDUP_REMOVED lines=10> */
.L_x_18039:
[----:B------:R-:W3:Y:S02]  /*2320*/  LDG.E.U16 R0, desc[UR36][R4.64] ;  /* 0x0000002404007981 */ /* 0x000ee4000c1e1500 */
[----:B---3--:R-:W-:-:S05]  /*2330*/  HADD2.F32 R0, -RZ, R0.H0_H0 ;  /* 0x20000000ff007230 */ /* 0x008fca0000004100 */
[----:B------:R-:W-:-:S04]  /*2340*/  FMUL.FTZ R0, R0, 1 ;  /* 0x3f80000000007820 */ /* 0x000fc80000410000 */
[----:B------:R0:W1:Y:S01]  /*2350*/  F2F.F64.F32 R16, R0 ;  /* 0x0000000000107310 */ /* 0x0000620000201800 */
[----:B------:R-:W-:Y:S05]  /*2360*/  BRA `(.L_x_18035) ;  /* 0x0000000800f87947 */ /* 0x000fea0003800000 */
.L_x_18038:
        /* <DEDUP_REMOVED lines=10> */
.L_x_18041:
[----:B------:R-:W3:Y:S02]  /*2410*/  LDG.E.U16 R4, desc[UR36][R4.64] ;  /* 0x0000002404047981 */ /* 0x000ee4000c1e1500 */
[----:B---3--:R-:W-:-:S05]  /*2420*/  HADD2.F32 R0, -RZ, R4.H0_H0 ;  /* 0x20000004ff007230 */ /* 0x008fca0000004100 */
[----:B------:R-:W-:-:S04]  /*2430*/  FMUL.FTZ R0, R0, 1 ;  /* 0x3f80000000007820 */ /* 0x000fc80000410000 */
[----:B------:R0:W1:Y:S01]  /*2440*/  F2F.F64.F32 R16, R0 ;  /* 0x0000000000107310 */ /* 0x0000620000201800 */
[----:B------:R-:W-:Y:S05]  /*2450*/  BRA `(.L_x_18035) ;  /* 0x0000000800bc7947 */ /* 0x000fea0003800000 */
.L_x_18040:
[----:B------:R0:W5:Y:S01]  /*2460*/  LDG.E.64 R16, desc[UR36][R4.64] ;  /* 0x0000002404107981 */ /* 0x000162000c1e1b00 */
[----:B------:R-:W-:Y:S05]  /*2470*/  BRA `(.L_x_18035) ;  /* 0x0000000800b47947 */ /* 0x000fea0003800000 */
.L_x_18030:
        /* <DEDUP_REMOVED lines=13> */
.L_x_18044:
[----:B------:R0:W5:Y:S01]  /*2550*/  LDG.E.64 R16, desc[UR36][R4.64] ;  /* 0x0000002404107981 */ /* 0x000162000c1e1b00 */
[----:B------:R-:W-:Y:S05]  /*2560*/  BRA `(.L_x_18035) ;  /* 0x0000000800787947 */ /* 0x000fea0003800000 */
.L_x_18043:
        /* <DEDUP_REMOVED lines=28> */
.L_x_18046:
        /* <DEDUP_REMOVED lines=15> */
.L_x_18045:
[----:B------:R-:W3:Y:S02]  /*2820*/  LDG.E.U16 R0, desc[UR36][R4.64] ;  /* 0x0000002404007981 */ /* 0x000ee4000c1e1500 */
[----:B---3--:R-:W-:-:S04]  /*2830*/  IMAD.U32 R0, R0, 0x10000, RZ ;  /* 0x0001000000007824 */ /* 0x008fc800078e00ff */
[----:B------:R-:W-:-:S04]  /*2840*/  FMUL.FTZ R0, R0, 1 ;  /* 0x3f80000000007820 */ /* 0x000fc80000410000 */
[----:B------:R0:W1:Y:S01]  /*2850*/  F2F.F64.F32 R16, R0 ;  /* 0x0000000000107310 */ /* 0x0000620000201800 */
[----:B------:R-:W-:Y:S05]  /*2860*/  BRA `(.L_x_18035) ;  /* 0x0000000400b87947 */ /* 0x000fea0003800000 */
.L_x_18042:
        /* <DEDUP_REMOVED lines=11> */
.L_x_18049:
        /* <DEDUP_REMOVED lines=21> */
.L_x_18053:
[----:B------:R-:W-:Y:S05]  /*2a70*/  BSYNC B1 ;  /* 0x0000000000017941 */ /* 0x000fea0003800000 */
.L_x_18052:
[----:B------:R-:W-:Y:S01]  /*2a80*/  LEA R5, R0, 0x3b800000, 0x17 ;  /* 0x3b80000000057811 */ /* 0x000fe200078eb8ff */
[----:B------:R-:W-:-:S05]  /*2a90*/  IMAD.SHL.U32 R0, R3, 0x100000, RZ ;  /* 0x0010000003007824 */ /* 0x000fca00078e00ff */
[----:B------:R-:W-:-:S07]  /*2aa0*/  LOP3.LUT R0, R5, R0, R6, 0xfe, !PT ;  /* 0x0000000005007212 */ /* 0x000fce00078efe06 */
.L_x_18051:
[----:B------:R-:W-:Y:S05]  /*2ab0*/  BSYNC B0 ;  /* 0x0000000000007941 */ /* 0x000fea0003800000 */
.L_x_18050:
[----:B------:R-:W-:-:S04]  /*2ac0*/  FMUL.FTZ R0, R0, 1 ;  /* 0x3f80000000007820 */ /* 0x000fc80000410000 */
[----:B------:R3:W0:Y:S01]  /*2ad0*/  F2F.F64.F32 R16, R0 ;  /* 0x0000000000107310 */ /* 0x0006220000201800 */
[----:B------:R-:W-:Y:S05]  /*2ae0*/  BRA `(.L_x_18035) ;  /* 0x0000000400187947 */ /* 0x000fea0003800000 */
.L_x_18048:
        /* <DEDUP_REMOVED lines=21> */
.L_x_18057:
[----:B------:R-:W-:Y:S05]  /*2c40*/  BSYNC B1 ;  /* 0x0000000000017941 */ /* 0x000fea0003800000 */
.L_x_18056:
[----:B------:R-:W-:Y:S01]  /*2c50*/  LEA R5, R0, 0x37800000, 0x17 ;  /* 0x3780000000057811 */ /* 0x000fe200078eb8ff */
[----:B------:R-:W-:-:S05]  /*2c60*/  IMAD.SHL.U32 R0, R3, 0x200000, RZ ;  /* 0x0020000003007824 */ /* 0x000fca00078e00ff */
[----:B------:R-:W-:-:S07]  /*2c70*/  LOP3.LUT R0, R5, R0, R6, 0xfe, !PT ;  /* 0x0000000005007212 */ /* 0x000fce00078efe06 */
.L_x_18055:
[----:B------:R-:W-:Y:S05]  /*2c80*/  BSYNC B0 ;  /* 0x0000000000007941 */ /* 0x000fea0003800000 */
.L_x_18054:
[----:B------:R-:W-:-:S04]  /*2c90*/  FMUL.FTZ R0, R0, 1 ;  /* 0x3f80000000007820 */ /* 0x000fc80000410000 */
[----:B------:R0:W1:Y:S01]  /*2ca0*/  F2F.F64.F32 R16, R0 ;  /* 0x0000000000107310 */ /* 0x0000620000201800 */
[----:B------:R-:W-:Y:S05]  /*2cb0*/  BRA `(.L_x_18035) ;  /* 0x0000000000a47947 */ /* 0x000fea0003800000 */
.L_x_18047:
        /* <DEDUP_REMOVED lines=14> */
.L_x_18061:
[----:B------:R-:W-:Y:S05]  /*2da0*/  BSYNC B0 ;  /* 0x0000000000007941 */ /* 0x000fea0003800000 */
.L_x_18060:
[----:B------:R-:W-:-:S04]  /*2db0*/  FMUL.FTZ R0, R0, 1 ;  /* 0x3f80000000007820 */ /* 0x000fc80000410000 */
[----:B------:R0:W1:Y:S01]  /*2dc0*/  F2F.F64.F32 R16, R0 ;  /* 0x0000000000107310 */ /* 0x0000620000201800 */
[----:B------:R-:W-:Y:S05]  /*2dd0*/  BRA `(.L_x_18035) ;  /* 0x00000000005c7947 */ /* 0x000fea0003800000 */
.L_x_18034:
        /* <DEDUP_REMOVED lines=16> */
.L_x_18062:
[----:B------:R-:W-:Y:S01]  /*2ee0*/  CS2R R16, SRZ ;  /* 0x0000000000107805 */ /* 0x000fe2000001ff00 */
[----:B------:R-:W-:Y:S06]  /*2ef0*/  BRA `(.L_x_18035) ;  /* 0x0000000000147947 */ /* 0x000fec0003800000 */
.L_x_18059:
[----:B------:R-:W3:Y:S02]  /*2f00*/  LDG.E.64 R16, desc[UR36][R4.64] ;  /* 0x0000002404107981 */ /* 0x000ee4000c1e1b00 */
[----:B---3--:R-:W0:Y:S01]  /*2f10*/  I2F.F64.U64 R16, R16 ;  /* 0x0000001000107312 */ /* 0x008e220000301800 */
[----:B------:R-:W-:Y:S05]  /*2f20*/  BRA `(.L_x_18035) ;  /* 0x0000000000087947 */ /* 0x000fea0003800000 */
.L_x_18058:
[----:B------:R-:W3:Y:S02]  /*2f30*/  LDG.E R4, desc[UR36][R4.64] ;  /* 0x0000002404047981 */ /* 0x000ee4000c1e1900 */
[----:B---3--:R0:W1:Y:S02]  /*2f40*/  I2F.F64.U32 R16, R4 ;  /* 0x0000000400107312 */ /* 0x0080640000201800 */
.L_x_18035:
[----:B------:R-:W-:-:S07]  /*2f50*/  VIADD R27, R27, 0x80 ;  /* 0x000000801b1b7836 */ /* 0x000fce0000000000 */
.L_x_18029:
[----:B------:R-:W-:Y:S05]  /*2f60*/  BSYNC B6 ;  /* 0x0000000000067941 */ /* 0x000fea0003800000 */
.L_x_18028:
        /* <DEDUP_REMOVED lines=23> */
.L_x_18068:
[----:B------:R-:W3:Y:S02]  /*30e0*/  LDG.E.U8 R4, desc[UR36][R4.64] ;  /* 0x0000002404047981 */ /* 0x000ee4000c1e1100 */
[----:B---3--:R0:W1:Y:S01]  /*30f0*/  I2F.F64.U16 R18, R4 ;  /* 0x0000000400127312 */ /* 0x0080620000101800 */
[----:B------:R-:W-:Y:S05]  /*3100*/  BRA `(.L_x_18064) ;  /* 0x0000000c006c7947 */ /* 0x000fea0003800000 */
.L_x_18067:
        /* <DEDUP_REMOVED lines=9> */
.L_x_18071:
[----:B------:R-:W3:Y:S02]  /*31a0*/  LDG.E R4, desc[UR36][R4.64] ;  /* 0x0000002404047981 */ /* 0x000ee4000c1e1900 */
[----:B---3--:R0:W1:Y:S01]  /*31b0*/  I2F.F64 R18, R4 ;  /* 0x0000000400127312 */ /* 0x0080620000201c00 */
[----:B------:R-:W-:Y:S05]  /*31c0*/  BRA `(.L_x_18064) ;  /* 0x0000000c003c7947 */ /* 0x000fea0003800000 */
.L_x_18070:
[----:B------:R-:W3:Y:S02]  /*31d0*/  LDG.E.U16 R4, desc[UR36][R4.64] ;  /* 0x0000002404047981 */ /* 0x000ee4000c1e1500 */
[----:B---3--:R0:W1:Y:S01]  /*31e0*/  I2F.F64.S16 R18, R4 ;  /* 0x0000000400127312 */ /* 0x0080620000101c00 */
[----:B------:R-:W-:Y:S05]  /*31f0*/  BRA `(.L_x_18064) ;  /* 0x0000000c00307947 */ /* 0x000fea0003800000 */
.L_x_18066:
        /* <DEDUP_REMOVED lines=10> */
.L_x_18073:
[----:B------:R-:W3:Y:S02]  /*32a0*/  LDG.E.U16 R0, desc[UR36][R4.64] ;  /* 0x0000002404007981 */ /* 0x000ee4000c1e1500 */
[----:B---3--:R-:W-:-:S05]  /*32b0*/  HADD2.F32 R0, -RZ, R0.H0_H0 ;  /* 0x20000000ff007230 */ /* 0x008fca0000004100 */
[----:B------:R-:W-:-:S04]  /*32c0*/  FMUL.FTZ R0, R0, 1 ;  /* 0x3f80000000007820 */ /* 0x000fc80000410000 */
[----:B------:R0:W1:Y:S01]  /*32d0*/  F2F.F64.F32 R18, R0 ;  /* 0x0000000000127310 */ /* 0x0000620000201800 */
[----:B------:R-:W-:Y:S05]  /*32e0*/  BRA `(.L_x_18064) ;  /* 0x0000000800f47947 */ /* 0x000fea0003800000 */
.L_x_18072:
        /* <DEDUP_REMOVED lines=10> */
.L_x_18075:
[----:B------:R-:W3:Y:S02]  /*3390*/  LDG.E.U16 R4, desc[UR36][R4.64] ;  /* 0x0000002404047981 */ /* 0x000ee4000c1e1500 */
[----:B---3--:R-:W-:-:S05]  /*33a0*/  HADD2.F32 R0, -RZ, R4.H0_H0 ;  /* 0x20000004ff007230 */ /* 0x008fca0000004100 */
[----:B------:R-:W-:-:S04]  /*33b0*/  FMUL.FTZ R0, R0, 1 ;  /* 0x3f80000000007820 */ /* 0x000fc80000410000 */
[----:B------:R0:W1:Y:S01]  /*33c0*/  F2F.F64.F32 R18, R0 ;  /* 0x0000000000127310 */ /* 0x0000620000201800 */
[----:B------:R-:W-:Y:S05]  /*33d0*/  BRA `(.L_x_18064) ;  /* 0x0000000800b87947 */ /* 0x000fea0003800000 */
.L_x_18074:
[----:B------:R0:W5:Y:S01]  /*33e0*/  LDG.E.64 R18, desc[UR36][R4.64] ;  /* 0x0000002404127981 */ /* 0x000162000c1e1b00 */
[----:B------:R-:W-:Y:S05]  /*33f0*/  BRA `(.L_x_18064) ;  /* 0x0000000800b07947 */ /* 0x000fea0003800000 */
.L_x_18065:
        /* <DEDUP_REMOVED lines=13> */
.L_x_18078:
[----:B------:R0:W5:Y:S01]  /*34d0*/  LDG.E.64 R18, desc[UR36][R4.64] ;  /* 0x0000002404127981 */ /* 0x000162000c1e1b00 */
[----:B------:R-:W-:Y:S05]  /*34e0*/  BRA `(.L_x_18064) ;  /* 0x0000000800747947 */ /* 0x000fea0003800000 */
.L_x_18077:
        /* <DEDUP_REMOVED lines=28> */
.L_x_18080:
        /* <DEDUP_REMOVED lines=15> */
.L_x_18079:
[----:B------:R-:W3:Y:S02]  /*37a0*/  LDG.E.U16 R0, desc[UR36][R4.64] ;  /* 0x0000002404007981 */ /* 0x000ee4000c1e1500 */
[----:B---3--:R-:W-:-:S04]  /*37b0*/  IMAD.U32 R0, R0, 0x10000, RZ ;  /* 0x0001000000007824 */ /* 0x008fc800078e00ff */
[----:B------:R-:W-:-:S04]  /*37c0*/  FMUL.FTZ R0, R0, 1 ;  /* 0x3f80000000007820 */ /* 0x000fc80000410000 */
[----:B------:R0:W1:Y:S01]  /*37d0*/  F2F.F64.F32 R18, R0 ;  /* 0x0000000000127310 */ /* 0x0000620000201800 */
[----:B------:R-:W-:Y:S05]  /*37e0*/  BRA `(.L_x_18064) ;  /* 0x0000000400b47947 */ /* 0x000fea0003800000 */
.L_x_18076:
        /* <DEDUP_REMOVED lines=11> */
.L_x_18083:
        /* <DEDUP_REMOVED lines=21> */
.L_x_18087:
[----:B------:R-:W-:Y:S05]  /*39f0*/  BSYNC B1 ;  /* 0x0000000000017941 */ /* 0x000fea0003800000 */
.L_x_18086:
[----:B------:R-:W-:Y:S01]  /*3a00*/  LEA R5, R0, 0x3b800000, 0x17 ;  /* 0x3b80000000057811 */ /* 0x000fe200078eb8ff */
[----:B------:R-:W-:-:S05]  /*3a10*/  IMAD.SHL.U32 R0, R3, 0x100000, RZ ;  /* 0x0010000003007824 */ /* 0x000fca00078e00ff */
[----:B------:R-:W-:-:S07]  /*3a20*/  LOP3.LUT R0, R5, R0, R6, 0xfe, !PT ;  /* 0x0000000005007212 */ /* 0x000fce00078efe06 */
.L_x_18085:
[----:B------:R-:W-:Y:S05]  /*3a30*/  BSYNC B0 ;  /* 0x0000000000007941 */ /* 0x000fea0003800000 */
.L_x_18084:
[----:B------:R-:W-:-:S04]  /*3a40*/  FMUL.FTZ R0, R0, 1 ;  /* 0x3f80000000007820 */ /* 0x000fc80000410000 */
[----:B------:R0:W1:Y:S01]  /*3a50*/  F2F.F64.F32 R18, R0 ;  /* 0x0000000000127310 */ /* 0x0000620000201800 */
[----:B------:R-:W-:Y:S05]  /*3a60*/  BRA `(.L_x_18064) ;  /* 0x0000000400147947 */ /* 0x000fea0003800000 */
.L_x_18082:
        /* <DEDUP_REMOVED lines=21> */
.L_x_18091:
[----:B------:R-:W-:Y:S05]  /*3bc0*/  BSYNC B1 ;  /* 0x0000000000017941 */ /* 0x000fea0003800000 */
.L_x_18090:
[----:B------:R-:W-:Y:S01]  /*3bd0*/  LEA R5, R0, 0x37800000, 0x17 ;  /* 0x3780000000057811 */ /* 0x000fe200078eb8ff */
[----:B------:R-:W-:-:S05]  /*3be0*/  IMAD.SHL.U32 R0, R3, 0x200000, RZ ;  /* 0x0020000003007824 */ /* 0x000fca00078e00ff */
[----:B------:R-:W-:-:S07]  /*3bf0*/  LOP3.LUT R0, R5, R0, R6, 0xfe, !PT ;  /* 0x0000000005007212 */ /* 0x000fce00078efe06 */
.L_x_18089:
[----:B------:R-:W-:Y:S05]  /*3c00*/  BSYNC B0 ;  /* 0x0000000000007941 */ /* 0x000fea0003800000 */
.L_x_18088:
[----:B------:R-:W-:-:S04]  /*3c10*/  FMUL.FTZ R0, R0, 1 ;  /* 0x3f80000000007820 */ /* 0x000fc80000410000 */
[----:B------:R0:W1:Y:S01]  /*3c20*/  F2F.F64.F32 R18, R0 ;  /* 0x0000000000127310 */ /* 0x0000620000201800 */
[----:B------:R-:W-:Y:S05]  /*3c30*/  BRA `(.L_x_18064) ;  /* 0x0000000000a07947 */ /* 0x000fea0003800000 */
.L_x_18081:
        /* <DEDUP_REMOVED lines=14> */
.L_x_18095:
[----:B------:R-:W-:Y:S05]  /*3d20*/  BSYNC B0 ;  /* 0x0000000000007941 */ /* 0x000fea0003800000 */
.L_x_18094:
[----:B------:R-:W-:-:S04]  /*3d30*/  FMUL.FTZ R0, R0, 1 ;  /* 0x3f80000000007820 */ /* 0x000fc80000410000 */
[----:B------:R0:W1:Y:S01]  /*3d40*/  F2F.F64.F32 R18, R0 ;  /* 0x0000000000127310 */ /* 0x0000620000201800 */
[----:B------:R-:W-:Y:S05]  /*3d50*/  BRA `(.L_x_18064) ;  /* 0x0000000000587947 */ /* 0x000fea0003800000 */
.L_x_18069:
        /* <DEDUP_REMOVED lines=16> */
.L_x_18096:
[----:B------:R-:W-:Y:S05]  /*3e60*/  BRA `(.L_x_18064) ;  /* 0x0000000000147947 */ /* 0x000fea0003800000 */
.L_x_18093:
[----:B------:R-:W3:Y:S02]  /*3e70*/  LDG.E.64 R18, desc[UR36][R4.64] ;  /* 0x0000002404127981 */ /* 0x000ee4000c1e1b00 */
[----:B---3--:R-:W0:Y:S01]  /*3e80*/  I2F.F64.U64 R18, R18 ;  /* 0x0000001200127312 */ /* 0x008e220000301800 */
[----:B------:R-:W-:Y:S05]  /*3e90*/  BRA `(.L_x_18064) ;  /* 0x0000000000087947 */ /* 0x000fea0003800000 */
.L_x_18092:
[----:B------:R-:W3:Y:S02]  /*3ea0*/  LDG.E R4, desc[UR36][R4.64] ;  /* 0x0000002404047981 */ /* 0x000ee4000c1e1900 */
[----:B---3--:R0:W1:Y:S02]  /*3eb0*/  I2F.F64.U32 R18, R4 ;  /* 0x0000000400127312 */ /* 0x0080640000201800 */
.L_x_18064:
[----:B------:R-:W-:Y:S05]  /*3ec0*/  BSYNC B6 ;  /* 0x0000000000067941 */ /* 0x000fea0003800000 */
.L_x_18063:
[----:B------:R-:W3:Y:S01]  /*3ed0*/  S2R R25, SR_TID.X ;  /* 0x0000000000197919 */ /* 0x000ee20000002100 */
[----:B------:R-:W3:Y:S01]  /*3ee0*/  LDC.U8 R26, c[0x0][0x234] ;  /* 0x00008d00ff1a7b82 */ /* 0x000ee20000000000 */
[----:B012-45:R-:W-:Y:S01]  /*3ef0*/  DSETP.NEU.AND P0, PT, R22, -INF , PT ;  /* 0xfff000001600742a */ /* 0x037fe20003f0d000 */
[----:B------:R-:W-:Y:S01]  /*3f00*/  BSSY B6, `(.L_x_18097) ;  /* 0x00000f6000067945 */ /* 0x000fe20003800000 */
[----:B------:R-:W-:Y:S02]  /*3f10*/  DSETP.NEU.AND P1, PT, R28, -INF , PT ;  /* 0xfff000001c00742a */ /* 0x000fe40003f2d000 */
[----:B------:R-:W-:Y:S02]  /*3f20*/  DSETP.NEU.AND P2, PT, R16, -INF , PT ;  /* 0xfff000001000742a */ /* 0x000fe40003f4d000 */
[----:B------:R-:W-:Y:S01]  /*3f30*/  DSETP.NEU.AND P3, PT, R18, -INF , PT ;  /* 0xfff000001200742a */ /* 0x000fe20003f6d000 */
[----:B------:R-:W-:Y:S02]  /*3f40*/  SEL R3, RZ, 0x1, P0 ;  /* 0x00000001ff037807 */ /* 0x000fe40000000000 */
[----:B------:R-:W-:-:S02]  /*3f50*/  SEL R22, RZ, 0x1, P1 ;  /* 0x00000001ff167807 */ /* 0x000fc40000800000 */
[----:B------:R-:W-:Y:S02]  /*3f60*/  SEL R18, RZ, 0x1, P2 ;  /* 0x00000001ff127807 */ /* 0x000fe40001000000 */
[----:B------:R-:W-:Y:S02]  /*3f70*/  SEL R16, RZ, 0x1, P3 ;  /* 0x00000001ff107807 */ /* 0x000fe40001800000 */
[----:B---3--:R-:W-:-:S13]  /*3f80*/  ISETP.GE.AND P4, PT, R25, R2, PT ;  /* 0x000000021900720c */ /* 0x008fda0003f86270 */
[----:B------:R-:W-:Y:S05]  /*3f90*/  @P4 BRA `(.L_x_18098) ;  /* 0x0000000c00b04947 */ /* 0x000fea0003800000 */
        /* <DEDUP_REMOVED lines=21> */
.L_x_18102:
[----:B------:R0:W-:Y:S01]  /*40f0*/  STG.E.U8 desc[UR36][R8.64], R3 ;  /* 0x0000000308007986 */ /* 0x0001e2000c101124 */
[----:B------:R-:W-:Y:S05]  /*4100*/  BRA `(.L_x_18098) ;  /* 0x0000000c00547947 */ /* 0x000fea0003800000 */
.L_x_18101:
        /* <DEDUP_REMOVED lines=10> */
.L_x_18105:
[----:B------:R0:W-:Y:S01]  /*41b0*/  STG.E desc[UR36][R8.64], R3 ;  /* 0x0000000308007986 */ /* 0x0001e2000c101924 */
[----:B------:R-:W-:Y:S05]  /*41c0*/  BRA `(.L_x_18098) ;  /* 0x0000000c00247947 */ /* 0x000fea0003800000 */
.L_x_18104:
[----:B------:R0:W-:Y:S01]  /*41d0*/  STG.E.U16 desc[UR36][R8.64], R3 ;  /* 0x0000000308007986 */ /* 0x0001e2000c101524 */
[----:B------:R-:W-:Y:S05]  /*41e0*/  BRA `(.L_x_18098) ;  /* 0x0000000c001c7947 */ /* 0x000fea0003800000 */
.L_x_18100:
        /* <DEDUP_REMOVED lines=9> */
.L_x_18107:
[----:B------:R-:W0:Y:S02]  /*4280*/  I2F.S16 R0, R3 ;  /* 0x0000000300007306 */ /* 0x000e240000101400 */
[----:B0-----:R-:W-:-:S05]  /*4290*/  F2FP.F16.F32.PACK_AB R0, RZ, R0 ;  /* 0x00000000ff00723e */ /* 0x001fca00000000ff */
[----:B------:R0:W-:Y:S01]  /*42a0*/  STG.E.U16 desc[UR36][R8.64], R0 ;  /* 0x0000000008007986 */ /* 0x0001e2000c101524 */
[----:B------:R-:W-:Y:S05]  /*42b0*/  BRA `(.L_x_18098) ;  /* 0x0000000800e87947 */ /* 0x000fea0003800000 */
.L_x_18106:
        /* <DEDUP_REMOVED lines=10> */
.L_x_18109:
[----:B------:R-:W0:Y:S02]  /*4360*/  I2F.S16 R3, R3 ;  /* 0x0000000300037306 */ /* 0x000e240000101400 */
[----:B0-----:R-:W-:-:S04]  /*4370*/  F2FP.F16.F32.PACK_AB R3, RZ, R3 ;  /* 0x00000003ff03723e */ /* 0x001fc800000000ff */
[----:B------:R-:W-:-:S05]  /*4380*/  PRMT R3, R3, 0x5410, RZ ;  /* 0x0000541003037816 */ /* 0x000fca00000000ff */
[----:B------:R0:W-:Y:S01]  /*4390*/  STG.E desc[UR36][R8.64], R3 ;  /* 0x0000000308007986 */ /* 0x0001e2000c101924 */
[----:B------:R-:W-:Y:S05]  /*43a0*/  BRA `(.L_x_18098) ;  /* 0x0000000800ac7947 */ /* 0x000fea0003800000 */
.L_x_18108:
[----:B------:R-:W0:Y:S02]  /*43b0*/  I2F.F64.S16 R4, R3 ;  /* 0x0000000300047312 */ /* 0x000e240000101c00 */
[----:B0-----:R0:W-:Y:S01]  /*43c0*/  STG.E.64 desc[UR36][R8.64], R4 ;  /* 0x0000000408007986 */ /* 0x0011e2000c101b24 */
[----:B------:R-:W-:Y:S05]  /*43d0*/  BRA `(.L_x_18098) ;  /* 0x0000000800a07947 */ /* 0x000fea0003800000 */
.L_x_18099:
        /* <DEDUP_REMOVED lines=10> */
.L_x_18112:
[----:B------:R-:W0:Y:S01]  /*4480*/  I2F.F64.S16 R4, R3 ;  /* 0x0000000300047312 */ /* 0x000e220000101c00 */
[----:B------:R-:W-:-:S05]  /*4490*/  CS2R R6, SRZ ;  /* 0x0000000000067805 */ /* 0x000fca000001ff00 */
[----:B0-----:R0:W-:Y:S01]  /*44a0*/  STG.E.128 desc[UR36][R8.64], R4 ;  /* 0x0000000408007986 */ /* 0x0011e2000c101d24 */
[----:B------:R-:W-:Y:S05]  /*44b0*/  BRA `(.L_x_18098) ;  /* 0x0000000800687947 */ /* 0x000fea0003800000 */
.L_x_18111:
        /* <DEDUP_REMOVED lines=21> */
.L_x_18116:
[----:B------:R-:W-:Y:S05]  /*4610*/  BSYNC B0 ;  /* 0x0000000000007941 */ /* 0x000fea0003800000 */
.L_x_18115:
[----:B------:R-:W-:-:S05]  /*4620*/  LOP3.LUT R5, R0, R5, RZ, 0xfc, !PT ;  /* 0x0000000500057212 */ /* 0x000fca00078efcff */
[----:B------:R0:W-:Y:S01]  /*4630*/  STG.E.U8 desc[UR36][R8.64], R5 ;  /* 0x0000000508007986 */ /* 0x0001e2000c101124 */
[----:B------:R-:W-:Y:S05]  /*4640*/  BRA `(.L_x_18098) ;  /* 0x0000000800047947 */ /* 0x000fea0003800000 */
.L_x_18114:
        /* <DEDUP_REMOVED lines=13> */
.L_x_18118:
[----:B------:R-:W-:Y:S01]  /*4720*/  IMAD.MOV.U32 R0, RZ, RZ, 0x7f ;  /* 0x0000007fff007424 */ /* 0x000fe200078e00ff */
[----:B------:R-:W-:-:S04]  /*4730*/  ISETP.GT.U32.AND P0, PT, R4, 0x7f800000, PT ;  /* 0x7f8000000400780c */ /* 0x000fc80003f04070 */
[----:B------:R-:W-:-:S09]  /*4740*/  SEL R0, R0, 0x7c, P0 ;  /* 0x0000007c00007807 */ /* 0x000fd20000000000 */
.L_x_18119:
[----:B------:R-:W-:Y:S05]  /*4750*/  BSYNC B0 ;  /* 0x0000000000007941 */ /* 0x000fea0003800000 */
.L_x_18117:
[----:B------:R-:W-:-:S04]  /*4760*/  LOP3.LUT R3, R5, 0x80000000, RZ, 0xc0, !PT ;  /* 0x8000000005037812 */ /* 0x000fc800078ec0ff */
[----:B------:R-:W-:-:S04]  /*4770*/  SHF.R.U32.HI R3, RZ, 0x18, R3 ;  /* 0x00000018ff037819 */ /* 0x000fc80000011603 */
[----:B------:R-:W-:-:S05]  /*4780*/  LOP3.LUT R3, R0, R3, RZ, 0xfc, !PT ;  /* 0x0000000300037212 */ /* 0x000fca00078efcff */
[----:B------:R0:W-:Y:S01]  /*4790*/  STG.E.U8 desc[UR36][R8.64], R3 ;  /* 0x0000000308007986 */ /* 0x0001e2000c101124 */
[----:B------:R-:W-:Y:S05]  /*47a0*/  BRA `(.L_x_18098) ;  /* 0x0000000400ac7947 */ /* 0x000fea0003800000 */
.L_x_18113:
[----:B------:R-:W0:Y:S02]  /*47b0*/  I2F.S16 R0, R3 ;  /* 0x0000000300007306 */ /* 0x000e240000101400 */
[----:B0-----:R-:W-:-:S05]  /*47c0*/  F2FP.BF16.F32.PACK_AB R0, RZ, R0 ;  /* 0x00000000ff00723e */ /* 0x001fca00000010ff */
[----:B------:R0:W-:Y:S01]  /*47d0*/  STG.E.U16 desc[UR36][R8.64], R0 ;  /* 0x0000000008007986 */ /* 0x0001e2000c101524 */
[----:B------:R-:W-:Y:S05]  /*47e0*/  BRA `(.L_x_18098) ;  /* 0x00000004009c7947 */ /* 0x000fea0003800000 */
.L_x_18110:
        /* <DEDUP_REMOVED lines=10> */
.L_x_18122:
        /* <DEDUP_REMOVED lines=17> */
.L_x_18125:
[----:B------:R-:W-:-:S04]  /*49a0*/  LOP3.LUT R3, R3, 0x80000000, RZ, 0xc0, !PT ;  /* 0x8000000003037812 */ /* 0x000fc800078ec0ff */
[----:B------:R-:W-:-:S04]  /*49b0*/  SHF.R.U32.HI R3, RZ, 0x18, R3 ;  /* 0x00000018ff037819 */ /* 0x000fc80000011603 */
[----:B------:R-:W-:-:S04]  /*49c0*/  LOP3.LUT R0, R0, R3, RZ, 0xfc, !PT ;  /* 0x0000000300007212 */ /* 0x000fc800078efcff */
[----:B------:R-:W-:-:S07]  /*49d0*/  PRMT R4, R0, 0x7610, R4 ;  /* 0x0000761000047816 */ /* 0x000fce0000000004 */
.L_x_18124:
[----:B------:R-:W-:Y:S05]  /*49e0*/  BSYNC B0 ;  /* 0x0000000000007941 */ /* 0x000fea0003800000 */
.L_x_18123:
[----:B------:R3:W-:Y:S01]  /*49f0*/  STG.E.U8 desc[UR36][R8.64], R4 ;  /* 0x0000000408007986 */ /* 0x0007e2000c101124 */
[----:B------:R-:W-:Y:S05]  /*4a00*/  BRA `(.L_x_18098) ;  /* 0x0000000400147947 */ /* 0x000fea0003800000 */
.L_x_18121:
        /* <DEDUP_REMOVED lines=17> */
.L_x_18128:
[----:B------:R-:W-:-:S04]  /*4b20*/  LOP3.LUT R3, R3, 0x80000000, RZ, 0xc0, !PT ;  /* 0x8000000003037812 */ /* 0x000fc800078ec0ff */
[----:B------:R-:W-:-:S04]  /*4b30*/  SHF.R.U32.HI R3, RZ, 0x18, R3 ;  /* 0x00000018ff037819 */ /* 0x000fc80000011603 */
[----:B------:R-:W-:-:S04]  /*4b40*/  LOP3.LUT R0, R0, R3, RZ, 0xfc, !PT ;  /* 0x0000000300007212 */ /* 0x000fc800078efcff */
[----:B------:R-:W-:-:S07]  /*4b50*/  PRMT R4, R0, 0x7610, R4 ;  /* 0x0000761000047816 */ /* 0x000fce0000000004 */
.L_x_18127:
[----:B------:R-:W-:Y:S05]  /*4b60*/  BSYNC B0 ;  /* 0x0000000000007941 */ /* 0x000fea0003800000 */
.L_x_18126:
[----:B------:R0:W-:Y:S01]  /*4b70*/  STG.E.U8 desc[UR36][R8.64], R4 ;  /* 0x0000000408007986 */ /* 0x0001e2000c101124 */
[----:B------:R-:W-:Y:S05]  /*4b80*/  BRA `(.L_x_18098) ;  /* 0x0000000000b47947 */ /* 0x000fea0003800000 */
.L_x_18120:
        /* <DEDUP_REMOVED lines=23> */
.L_x_18103:
        /* <DEDUP_REMOVED lines=16> */
.L_x_18131:
[----:B------:R-:W-:Y:S05]  /*4e00*/  BRA `(.L_x_18098) ;  /* 0x0000000000147947 */ /* 0x000fea0003800000 */
.L_x_18130:
[----:B------:R-:W-:Y:S02]  /*4e10*/  IMAD.MOV.U32 R4, RZ, RZ, R3 ;  /* 0x000000ffff047224 */ /* 0x000fe400078e0003 */
[----:B------:R-:W-:-:S05]  /*4e20*/  IMAD.MOV.U32 R5, RZ, RZ, RZ ;  /* 0x000000ffff057224 */ /* 0x000fca00078e00ff */
[----:B------:R2:W-:Y:S01]  /*4e30*/  STG.E.64 desc[UR36][R8.64], R4 ;  /* 0x0000000408007986 */ /* 0x0005e2000c101b24 */
[----:B------:R-:W-:Y:S05]  /*4e40*/  BRA `(.L_x_18098) ;  /* 0x0000000000047947 */ /* 0x000fea0003800000 */
.L_x_18129:
[----:B------:R0:W-:Y:S02]  /*4e50*/  STG.E desc[UR36][R8.64], R3 ;  /* 0x0000000308007986 */ /* 0x0001e4000c101924 */
.L_x_18098:
[----:B------:R-:W-:Y:S05]  /*4e60*/  BSYNC B6 ;  /* 0x0000000000067941 */ /* 0x000fea0003800000 */
.L_x_18097:
        /* <DEDUP_REMOVED lines=23> */
.L_x_18137:
[----:B------:R0:W-:Y:S01]  /*4fe0*/  STG.E.U8 desc[UR36][R8.64], R22 ;  /* 0x0000001608007986 */ /* 0x0001e2000c101124 */
[----:B------:R-:W-:Y:S05]  /*4ff0*/  BRA `(.L_x_18139) ;  /* 0x0000000c00487947 */ /* 0x000fea0003800000 */
.L_x_18136:
        /* <DEDUP_REMOVED lines=9> */
.L_x_18141:
[----:B------:R0:W-:Y:S01]  /*5090*/  STG.E desc[UR36][R8.64], R22 ;  /* 0x0000001608007986 */ /* 0x0001e2000c101924 */
[----:B------:R-:W-:Y:S05]  /*50a0*/  BRA `(.L_x_18139) ;  /* 0x0000000c001c7947 */ /* 0x000fea0003800000 */
.L_x_18140:
[----:B------:R0:W-:Y:S01]  /*50b0*/  STG.E.U16 desc[UR36][R8.64], R22 ;  /* 0x0000001608007986 */ /* 0x0001e2000c101524 */
[----:B------:R-:W-:Y:S05]  /*50c0*/  BRA `(.L_x_18139) ;  /* 0x0000000c00147947 */ /* 0x000fea0003800000 */
.L_x_18135:
        /* <DEDUP_REMOVED lines=9> */
.L_x_18143:
[----:B------:R-:W0:Y:S02]  /*5160*/  I2F.S16 R0, R22 ;  /* 0x0000001600007306 */ /* 0x000e240000101400 */
[----:B0-----:R-:W-:-:S05]  /*5170*/  F2FP.F16.F32.PACK_AB R0, RZ, R0 ;  /* 0x00000000ff00723e */ /* 0x001fca00000000ff */
[----:B------:R0:W-:Y:S01]  /*5180*/  STG.E.U16 desc[UR36][R8.64], R0 ;  /* 0x0000000008007986 */ /* 0x0001e2000c101524 */
[----:B------:R-:W-:Y:S05]  /*5190*/  BRA `(.L_x_18139) ;  /* 0x0000000800e07947 */ /* 0x000fea0003800000 */
.L_x_18142:
        /* <DEDUP_REMOVED lines=10> */
.L_x_18145:
[----:B------:R-:W0:Y:S02]  /*5240*/  I2F.S16 R22, R22 ;  /* 0x0000001600167306 */ /* 0x000e240000101400 */
[----:B0-----:R-:W-:-:S04]  /*5250*/  F2FP.F16.F32.PACK_AB R3, RZ, R22 ;  /* 0x00000016ff03723e */ /* 0x001fc800000000ff */
[----:B------:R-:W-:-:S05]  /*5260*/  PRMT R3, R3, 0x5410, RZ ;  /* 0x0000541003037816 */ /* 0x000fca00000000ff */
[----:B------:R0:W-:Y:S01]  /*5270*/  STG.E desc[UR36][R8.64], R3 ;  /* 0x0000000308007986 */ /* 0x0001e2000c101924 */
[----:B------:R-:W-:Y:S05]  /*5280*/  BRA `(.L_x_18139) ;  /* 0x0000000800a47947 */ /* 0x000fea0003800000 */
.L_x_18144:
[----:B------:R-:W0:Y:S02]  /*5290*/  I2F.F64.S16 R22, R22 ;  /* 0x0000001600167312 */ /* 0x000e240000101c00 */
[----:B0-----:R0:W-:Y:S01]  /*52a0*/  STG.E.64 desc[UR36][R8.64], R22 ;  /* 0x0000001608007986 */ /* 0x0011e2000c101b24 */
[----:B------:R-:W-:Y:S05]  /*52b0*/  BRA `(.L_x_18139) ;  /* 0x0000000800987947 */ /* 0x000fea0003800000 */
.L_x_18134:
        /* <DEDUP_REMOVED lines=10> */
.L_x_18148:
[----:B------:R-:W0:Y:S01]  /*5360*/  I2F.F64.S16 R4, R22 ;  /* 0x0000001600047312 */ /* 0x000e220000101c00 */
[----:B------:R-:W-:-:S05]  /*5370*/  CS2R R6, SRZ ;  /* 0x0000000000067805 */ /* 0x000fca000001ff00 */
[----:B0-----:R0:W-:Y:S01]  /*5380*/  STG.E.128 desc[UR36][R8.64], R4 ;  /* 0x0000000408007986 */ /* 0x0011e2000c101d24 */
[----:B------:R-:W-:Y:S05]  /*5390*/  BRA `(.L_x_18139) ;  /* 0x0000000800607947 */ /* 0x000fea0003800000 */
.L_x_18147:
        /* <DEDUP_REMOVED lines=21> */
.L_x_18152:
[----:B------:R-:W-:Y:S05]  /*54f0*/  BSYNC B0 ;  /* 0x0000000000007941 */ /* 0x000fea0003800000 */
.L_x_18151:
[----:B------:R-:W-:-:S05]  /*5500*/  LOP3.LUT R5, R0, R5, RZ, 0xfc, !PT ;  /* 0x0000000500057212 */ /* 0x000fca00078efcff */
[----:B------:R0:W-:Y:S01]  /*5510*/  STG.E.U8 desc[UR36][R8.64], R5 ;  /* 0x0000000508007986 */ /* 0x0001e2000c101124 */
[----:B------:R-:W-:Y:S05]  /*5520*/  BRA `(.L_x_18139) ;  /* 0x0000000400fc7947 */ /* 0x000fea0003800000 */
.L_x_18150:
        /* <DEDUP_REMOVED lines=13> */
.L_x_18154:
[----:B------:R-:W-:Y:S01]  /*5600*/  IMAD.MOV.U32 R0, RZ, RZ, 0x7f ;  /* 0x0000007fff007424 */ /* 0x000fe200078e00ff */
[----:B------:R-:W-:-:S04]  /*5610*/  ISETP.GT.U32.AND P0, PT, R3, 0x7f800000, PT ;  /* 0x7f8000000300780c */ /* 0x000fc80003f04070 */
[----:B------:R-:W-:-:S09]  /*5620*/  SEL R0, R0, 0x7c, P0 ;  /* 0x0000007c00007807 */ /* 0x000fd20000000000 */
.L_x_18155:
[----:B------:R-:W-:Y:S05]  /*5630*/  BSYNC B0 ;  /* 0x0000000000007941 */ /* 0x000fea0003800000 */
.L_x_18153:
[----:B------:R-:W-:-:S04]  /*5640*/  LOP3.LUT R3, R5, 0x80000000, RZ, 0xc0, !PT ;  /* 0x8000000005037812 */ /* 0x000fc800078ec0ff */
[----:B------:R-:W-:-:S04]  /*5650*/  SHF.R.U32.HI R3, RZ, 0x18, R3 ;  /* 0x00000018ff037819 */ /* 0x000fc80000011603 */
[----:B------:R-:W-:-:S05]  /*5660*/  LOP3.LUT R3, R0, R3, RZ, 0xfc, !PT ;  /* 0x0000000300037212 */ /* 0x000fca00078efcff */
[----:B------:R0:W-:Y:S01]  /*5670*/  STG.E.U8 desc[UR36][R8.64], R3 ;  /* 0x0000000308007986 */ /* 0x0001e2000c101124 */
[----:B------:R-:W-:Y:S05]  /*5680*/  BRA `(.L_x_18139) ;  /* 0x0000000400a47947 */ /* 0x000fea0003800000 */
.L_x_18149:
[----:B------:R-:W0:Y:S02]  /*5690*/  I2F.S16 R0, R22 ;  /* 0x0000001600007306 */ /* 0x000e240000101400 */
[----:B0-----:R-:W-:-:S05]  /*56a0*/  F2FP.BF16.F32.PACK_AB R0, RZ, R0 ;  /* 0x00000000ff00723e */ /* 0x001fca00000010ff */
[----:B------:R0:W-:Y:S01]  /*56b0*/  STG.E.U16 desc[UR36][R8.64], R0 ;  /* 0x0000000008007986 */ /* 0x0001e2000c101524 */
[----:B------:R-:W-:Y:S05]  /*56c0*/  BRA `(.L_x_18139) ;  /* 0x0000000400947947 */ /* 0x000fea0003800000 */
.L_x_18146:
        /* <DEDUP_REMOVED lines=10> */
.L_x_18158:
        /* <DEDUP_REMOVED lines=17> */
.L_x_18161:
[----:B------:R-:W-:-:S04]  /*5880*/  LOP3.LUT R3, R5, 0x80000000, RZ, 0xc0, !PT ;  /* 0x8000000005037812 */ /* 0x000fc800078ec0ff */
[----:B------:R-:W-:-:S04]  /*5890*/  SHF.R.U32.HI R3, RZ, 0x18, R3 ;  /* 0x00000018ff037819 */ /* 0x000fc80000011603 */
[----:B------:R-:W-:-:S04]  /*58a0*/  LOP3.LUT R0, R0, R3, RZ, 0xfc, !PT ;  /* 0x0000000300007212 */ /* 0x000fc800078efcff */
[----:B------:R-:W-:-:S07]  /*58b0*/  PRMT R4, R0, 0x7610, R4 ;  /* 0x0000761000047816 */ /* 0x000fce0000000004 */
.L_x_18160:
[----:B------:R-:W-:Y:S05]  /*58c0*/  BSYNC B0 ;  /* 0x0000000000007941 */ /* 0x000fea0003800000 */
.L_x_18159:
[----:B------:R3:W-:Y:S01]  /*58d0*/  STG.E.U8 desc[UR36][R8.64], R4 ;  /* 0x0000000408007986 */ /* 0x0007e2000c101124 */
[----:B------:R-:W-:Y:S05]  /*58e0*/  BRA `(.L_x_18139) ;  /* 0x00000004000c7947 */ /* 0x000fea0003800000 */
.L_x_18157:
        /* <DEDUP_REMOVED lines=17> */
.L_x_18164:
[----:B------:R-:W-:-:S04]  /*5a00*/  LOP3.LUT R3, R5, 0x80000000, RZ, 0xc0, !PT ;  /* 0x8000000005037812 */ /* 0x000fc800078ec0ff */
[----:B------:R-:W-:-:S04]  /*5a10*/  SHF.R.U32.HI R3, RZ, 0x18, R3 ;  /* 0x00000018ff037819 */ /* 0x000fc80000011603 */
[----:B------:R-:W-:-:S04]  /*5a20*/  LOP3.LUT R0, R0, R3, RZ, 0xfc, !PT ;  /* 0x0000000300007212 */ /* 0x000fc800078efcff */
[----:B------:R-:W-:-:S07]  /*5a30*/  PRMT R4, R0, 0x7610, R4 ;  /* 0x0000761000047816 */ /* 0x000fce0000000004 */
.L_x_18163:
[----:B------:R-:W-:Y:S05]  /*5a40*/  BSYNC B0 ;  /* 0x0000000000007941 */ /* 0x000fea0003800000 */
.L_x_18162:
[----:B------:R0:W-:Y:S01]  /*5a50*/  STG.E.U8 desc[UR36][R8.64], R4 ;  /* 0x0000000408007986 */ /* 0x0001e2000c101124 */
[----:B------:R-:W-:Y:S05]  /*5a60*/  BRA `(.L_x_18139) ;  /* 0x0000000000ac7947 */ /* 0x000fea0003800000 */
.L_x_18156:
        /* <DEDUP_REMOVED lines=22> */
.L_x_18138:
        /* <DEDUP_REMOVED lines=16> */
.L_x_18167:
[----:B------:R-:W-:Y:S05]  /*5cd0*/  BRA `(.L_x_18139) ;  /* 0x0000000000107947 */ /* 0x000fea0003800000 */
.L_x_18166:
[----:B------:R-:W-:-:S05]  /*5ce0*/  IMAD.MOV.U32 R23, RZ, RZ, RZ ;  /* 0x000000ffff177224 */ /* 0x000fca00078e00ff */
[----:B------:R2:W-:Y:S01]  /*5cf0*/  STG.E.64 desc[UR36][R8.64], R22 ;  /* 0x0000001608007986 */ /* 0x0005e2000c101b24 */
[----:B------:R-:W-:Y:S05]  /*5d00*/  BRA `(.L_x_18139) ;  /* 0x0000000000047947 */ /* 0x000fea0003800000 */
.L_x_18165:
[----:B------:R0:W-:Y:S02]  /*5d10*/  STG.E desc[UR36][R8.64], R22 ;  /* 0x0000001608007986 */ /* 0x0001e4000c101924 */
.L_x_18139:
        /* <DEDUP_REMOVED lines=23> */
.L_x_18171:
[----:B------:R3:W-:Y:S01]  /*5e90*/  STG.E.U8 desc[UR36][R8.64], R18 ;  /* 0x0000001208007986 */ /* 0x0007e2000c101124 */
[----:B------:R-:W-:Y:S05]  /*5ea0*/  BRA `(.L_x_18173) ;  /* 0x0000000c00487947 */ /* 0x000fea0003800000 */
.L_x_18170:
        /* <DEDUP_REMOVED lines=9> */
.L_x_18175:
[----:B------:R2:W-:Y:S01]  /*5f40*/  STG.E desc[UR36][R8.64], R18 ;  /* 0x0000001208007986 */ /* 0x0005e2000c101924 */
[----:B------:R-:W-:Y:S05]  /*5f50*/  BRA `(.L_x_18173) ;  /* 0x0000000c001c7947 */ /* 0x000fea0003800000 */
.L_x_18174:
[----:B------:R0:W-:Y:S01]  /*5f60*/  STG.E.U16 desc[UR36][R8.64], R18 ;  /* 0x0000001208007986 */ /* 0x0001e2000c101524 */
[----:B------:R-:W-:Y:S05]  /*5f70*/  BRA `(.L_x_18173) ;  /* 0x0000000c00147947 */ /* 0x000fea0003800000 */
.L_x_18169:
        /* <DEDUP_REMOVED lines=9> */
.L_x_18177:
[----:B------:R-:W0:Y:S02]  /*6010*/  I2F.S16 R0, R18 ;  /* 0x0000001200007306 */ /* 0x000e240000101400 */
[----:B0-----:R-:W-:-:S05]  /*6020*/  F2FP.F16.F32.PACK_AB R0, RZ, R0 ;  /* 0x00000000ff00723e */ /* 0x001fca00000000ff */
[----:B------:R0:W-:Y:S01]  /*6030*/  STG.E.U16 desc[UR36][R8.64], R0 ;  /* 0x0000000008007986 */ /* 0x0001e2000c101524 */
[----:B------:R-:W-:Y:S05]  /*6040*/  BRA `(.L_x_18173) ;  /* 0x0000000800e07947 */ /* 0x000fea0003800000 */
.L_x_18176:
        /* <DEDUP_REMOVED lines=10> */
.L_x_18179:
[----:B------:R-:W0:Y:S02]  /*60f0*/  I2F.S16 R18, R18 ;  /* 0x0000001200127306 */ /* 0x000e240000101400 */
[----:B0-----:R-:W-:-:S04]  /*6100*/  F2FP.F16.F32.PACK_AB R3, RZ, R18 ;  /* 0x00000012ff03723e */ /* 0x001fc800000000ff */
[----:B------:R-:W-:-:S05]  /*6110*/  PRMT R3, R3, 0x5410, RZ ;  /* 0x0000541003037816 */ /* 0x000fca00000000ff */
[----:B------:R0:W-:Y:S01]  /*6120*/  STG.E desc[UR36][R8.64], R3 ;  /* 0x0000000308007986 */ /* 0x0001e2000c101924 */
[----:B------:R-:W-:Y:S05]  /*6130*/  BRA `(.L_x_18173) ;  /* 0x0000000800a47947 */ /* 0x000fea0003800000 */
.L_x_18178:
[----:B------:R-:W0:Y:S02]  /*6140*/  I2F.F64.S16 R18, R18 ;  /* 0x0000001200127312 */ /* 0x000e240000101c00 */
[----:B0-----:R0:W-:Y:S01]  /*6150*/  STG.E.64 desc[UR36][R8.64], R18 ;  /* 0x0000001208007986 */ /* 0x0011e2000c101b24 */
[----:B------:R-:W-:Y:S05]  /*6160*/  BRA `(.L_x_18173) ;  /* 0x0000000800987947 */ /* 0x000fea0003800000 */
.L_x_18168:
        /* <DEDUP_REMOVED lines=10> */
.L_x_18182:
[----:B------:R-:W0:Y:S01]  /*6210*/  I2F.F64.S16 R4, R18 ;  /* 0x0000001200047312 */ /* 0x000e220000101c00 */
[----:B------:R-:W-:-:S05]  /*6220*/  CS2R R6, SRZ ;  /* 0x0000000000067805 */ /* 0x000fca000001ff00 */
[----:B0-----:R0:W-:Y:S01]  /*6230*/  STG.E.128 desc[UR36][R8.64], R4 ;  /* 0x0000000408007986 */ /* 0x0011e2000c101d24 */
[----:B------:R-:W-:Y:S05]  /*6240*/  BRA `(.L_x_18173) ;  /* 0x0000000800607947 */ /* 0x000fea0003800000 */
.L_x_18181:
        /* <DEDUP_REMOVED lines=21> */
.L_x_18186:
[----:B------:R-:W-:Y:S05]  /*63a0*/  BSYNC B0 ;  /* 0x0000000000007941 */ /* 0x000fea0003800000 */
.L_x_18185:
[----:B------:R-:W-:-:S05]  /*63b0*/  LOP3.LUT R5, R0, R5, RZ, 0xfc, !PT ;  /* 0x0000000500057212 */ /* 0x000fca00078efcff */
[----:B------:R0:W-:Y:S01]  /*63c0*/  STG.E.U8 desc[UR36][R8.64], R5 ;  /* 0x0000000508007986 */ /* 0x0001e2000c101124 */
[----:B------:R-:W-:Y:S05]  /*63d0*/  BRA `(.L_x_18173) ;  /* 0x0000000400fc7947 */ /* 0x000fea0003800000 */
.L_x_18184:
        /* <DEDUP_REMOVED lines=13> */
.L_x_18188:
[----:B------:R-:W-:Y:S01]  /*64b0*/  IMAD.MOV.U32 R0, RZ, RZ, 0x7f ;  /* 0x0000007fff007424 */ /* 0x000fe200078e00ff */
[----:B------:R-:W-:-:S04]  /*64c0*/  ISETP.GT.U32.AND P0, PT, R3, 0x7f800000, PT ;  /* 0x7f8000000300780c */ /* 0x000fc80003f04070 */
[----:B------:R-:W-:-:S09]  /*64d0*/  SEL R0, R0, 0x7c, P0 ;  /* 0x0000007c00007807 */ /* 0x000fd20000000000 */
.L_x_18189:
[----:B------:R-:W-:Y:S05]  /*64e0*/  BSYNC B0 ;  /* 0x0000000000007941 */ /* 0x000fea0003800000 */
.L_x_18187:
[----:B------:R-:W-:-:S04]  /*64f0*/  LOP3.LUT R3, R5, 0x80000000, RZ, 0xc0, !PT ;  /* 0x8000000005037812 */ /* 0x000fc800078ec0ff */
[----:B------:R-:W-:-:S04]  /*6500*/  SHF.R.U32.HI R3, RZ, 0x18, R3 ;  /* 0x00000018ff037819 */ /* 0x000fc80000011603 */
[----:B------:R-:W-:-:S05]  /*6510*/  LOP3.LUT R3, R0, R3, RZ, 0xfc, !PT ;  /* 0x0000000300037212 */ /* 0x000fca00078efcff */
[----:B------:R0:W-:Y:S01]  /*6520*/  STG.E.U8 desc[UR36][R8.64], R3 ;  /* 0x0000000308007986 */ /* 0x0001e2000c101124 */
[----:B------:R-:W-:Y:S05]  /*6530*/  BRA `(.L_x_18173) ;  /* 0x0000000400a47947 */ /* 0x000fea0003800000 */
.L_x_18183:
[----:B------:R-:W0:Y:S02]  /*6540*/  I2F.S16 R0, R18 ;  /* 0x0000001200007306 */ /* 0x000e240000101400 */
[----:B0-----:R-:W-:-:S05]  /*6550*/  F2FP.BF16.F32.PACK_AB R0, RZ, R0 ;  /* 0x00000000ff00723e */ /* 0x001fca00000010ff */
[----:B------:R0:W-:Y:S01]  /*6560*/  STG.E.U16 desc[UR36][R8.64], R0 ;  /* 0x0000000008007986 */ /* 0x0001e2000c101524 */
[----:B------:R-:W-:Y:S05]  /*6570*/  BRA `(.L_x_18173) ;  /* 0x0000000400947947 */ /* 0x000fea0003800000 */
.L_x_18180:
        /* <DEDUP_REMOVED lines=10> */
.L_x_18192:
        /* <DEDUP_REMOVED lines=17> */
.L_x_18195:
[----:B------:R-:W-:-:S04]  /*6730*/  LOP3.LUT R3, R5, 0x80000000, RZ, 0xc0, !PT ;  /* 0x8000000005037812 */ /* 0x000fc800078ec0ff */
[----:B------:R-:W-:-:S04]  /*6740*/  SHF.R.U32.HI R3, RZ, 0x18, R3 ;  /* 0x00000018ff037819 */ /* 0x000fc80000011603 */
[----:B------:R-:W-:-:S04]  /*6750*/  LOP3.LUT R0, R0, R3, RZ, 0xfc, !PT ;  /* 0x0000000300007212 */ /* 0x000fc800078efcff */
[----:B------:R-:W-:-:S07]  /*6760*/  PRMT R4, R0, 0x7610, R4 ;  /* 0x0000761000047816 */ /* 0x000fce0000000004 */
.L_x_18194:
[----:B------:R-:W-:Y:S05]  /*6770*/  BSYNC B0 ;  /* 0x0000000000007941 */ /* 0x000fea0003800000 */
.L_x_18193:
[----:B------:R0:W-:Y:S01]  /*6780*/  STG.E.U8 desc[UR36][R8.64], R4 ;  /* 0x0000000408007986 */ /* 0x0001e2000c101124 */
[----:B------:R-:W-:Y:S05]  /*6790*/  BRA `(.L_x_18173) ;  /* 0x00000004000c7947 */ /* 0x000fea0003800000 */
.L_x_18191:
        /* <DEDUP_REMOVED lines=17> */
.L_x_18198:
[----:B------:R-:W-:-:S04]  /*68b0*/  LOP3.LUT R3, R5, 0x80000000, RZ, 0xc0, !PT ;  /* 0x8000000005037812 */ /* 0x000fc800078ec0ff */
[----:B------:R-:W-:-:S04]  /*68c0*/  SHF.R.U32.HI R3, RZ, 0x18, R3 ;  /* 0x00000018ff037819 */ /* 0x000fc80000011603 */
[----:B------:R-:W-:-:S04]  /*68d0*/  LOP3.LUT R0, R0, R3, RZ, 0xfc, !PT ;  /* 0x0000000300007212 */ /* 0x000fc800078efcff */
[----:B------:R-:W-:-:S07]  /*68e0*/  PRMT R4, R0, 0x7610, R4 ;  /* 0x0000761000047816 */ /* 0x000fce0000000004 */
.L_x_18197:
[----:B------:R-:W-:Y:S05]  /*68f0*/  BSYNC B0 ;  /* 0x0000000000007941 */ /* 0x000fea0003800000 */
.L_x_18196:
[----:B------:R0:W-:Y:S01]  /*6900*/  STG.E.U8 desc[UR36][R8.64], R4 ;  /* 0x0000000408007986 */ /* 0x0001e2000c101124 */
[----:B------:R-:W-:Y:S05]  /*6910*/  BRA `(.L_x_18173) ;  /* 0x0000000000ac7947 */ /* 0x000fea0003800000 */
.L_x_18190:
        /* <DEDUP_REMOVED lines=22> */
.L_x_18172:
        /* <DEDUP_REMOVED lines=16> */
.L_x_18201:
[----:B------:R-:W-:Y:S05]  /*6b80*/  BRA `(.L_x_18173) ;  /* 0x0000000000107947 */ /* 0x000fea0003800000 */
.L_x_18200:
[----:B------:R-:W-:-:S05]  /*6b90*/  IMAD.MOV.U32 R19, RZ, RZ, RZ ;  /* 0x000000ffff137224 */ /* 0x000fca00078e00ff */
[----:B------:R0:W-:Y:S01]  /*6ba0*/  STG.E.64 desc[UR36][R8.64], R18 ;  /* 0x0000001208007986 */ /* 0x0001e2000c101b24 */
[----:B------:R-:W-:Y:S05]  /*6bb0*/  BRA `(.L_x_18173) ;  /* 0x0000000000047947 */ /* 0x000fea0003800000 */
.L_x_18199:
[----:B------:R0:W-:Y:S02]  /*6bc0*/  STG.E desc[UR36][R8.64], R18 ;  /* 0x0000001208007986 */ /* 0x0001e4000c101924 */
.L_x_18173:
[----:B------:R-:W-:-:S07]  /*6bd0*/  VIADD R25, R25, 0x80 ;  /* 0x0000008019197836 */ /* 0x000fce0000000000 */
.L_x_18133:
[----:B------:R-:W-:Y:S05]  /*6be0*/  BSYNC B6 ;  /* 0x0000000000067941 */ /* 0x000fea0003800000 */
.L_x_18132:
[----:B------:R-:W-:-:S13]  /*6bf0*/  ISETP.GE.AND P0, PT, R25, R2, PT ;  /* 0x000000021900720c */ /* 0x000fda0003f06270 */
[----:B------:R-:W-:Y:S05]  /*6c00*/  @P0 EXIT ;  /* 0x000000000000094d */ /* 0x000fea0003800000 */
[----:B01--4-:R-:W0:Y:S01]  /*6c10*/  LDC.64 R2, c[0x0][0x218] ;  /* 0x00008600ff027b82 */ /* 0x013e220000000a00 */
        /* <DEDUP_REMOVED lines=18> */
.L_x_18205:
[----:B------:R-:W-:Y:S01]  /*6d40*/  STG.E.U8 desc[UR36][R2.64], R16 ;  /* 0x0000001002007986 */ /* 0x000fe2000c101124 */
[----:B------:R-:W-:Y:S05]  /*6d50*/  EXIT ;  /* 0x000000000000794d */ /* 0x000fea0003800000 */
.L_x_18204:
        /* <DEDUP_REMOVED lines=9> */
.L_x_18208:
[----:B------:R-:W-:Y:S01]  /*6df0*/  STG.E desc[UR36][R2.64], R16 ;  /* 0x0000001002007986 */ /* 0x000fe2000c101924 */
[----:B------:R-:W-:Y:S05]  /*6e00*/  EXIT ;  /* 0x000000000000794d */ /* 0x000fea0003800000 */
.L_x_18207:
[----:B------:R-:W-:Y:S01]  /*6e10*/  STG.E.U16 desc[UR36][R2.64], R16 ;  /* 0x0000001002007986 */ /* 0x000fe2000c101524 */
[----:B------:R-:W-:Y:S05]  /*6e20*/  EXIT ;  /* 0x000000000000794d */ /* 0x000fea0003800000 */
.L_x_18203:
        /* <DEDUP_REMOVED lines=9> */
.L_x_18210:
[----:B------:R-:W0:Y:S02]  /*6ec0*/  I2F.S16 R0, R16 ;  /* 0x0000001000007306 */ /* 0x000e240000101400 */
[----:B0-----:R-:W-:-:S05]  /*6ed0*/  F2FP.F16.F32.PACK_AB R0, RZ, R0 ;  /* 0x00000000ff00723e */ /* 0x001fca00000000ff */
[----:B------:R-:W-:Y:S01]  /*6ee0*/  STG.E.U16 desc[UR36][R2.64], R0 ;  /* 0x0000000002007986 */ /* 0x000fe2000c101524 */
[----:B------:R-:W-:Y:S05]  /*6ef0*/  EXIT ;  /* 0x000000000000794d */ /* 0x000fea0003800000 */
.L_x_18209:
        /* <DEDUP_REMOVED lines=10> */
.L_x_18212:
[----:B------:R-:W0:Y:S02]  /*6fa0*/  I2F.S16 R16, R16 ;  /* 0x0000001000107306 */ /* 0x000e240000101400 */
[----:B0-----:R-:W-:-:S04]  /*6fb0*/  F2FP.F16.F32.PACK_AB R5, RZ, R16 ;  /* 0x00000010ff05723e */ /* 0x001fc800000000ff */
[----:B------:R-:W-:-:S05]  /*6fc0*/  PRMT R5, R5, 0x5410, RZ ;  /* 0x0000541005057816 */ /* 0x000fca00000000ff */
[----:B------:R-:W-:Y:S01]  /*6fd0*/  STG.E desc[UR36][R2.64], R5 ;  /* 0x0000000502007986 */ /* 0x000fe2000c101924 */
[----:B------:R-:W-:Y:S05]  /*6fe0*/  EXIT ;  /* 0x000000000000794d */ /* 0x000fea0003800000 */
.L_x_18211:
[----:B------:R-:W0:Y:S02]  /*6ff0*/  I2F.F64.S16 R16, R16 ;  /* 0x0000001000107312 */ /* 0x000e240000101c00 */
[----:B0-----:R-:W-:Y:S01]  /*7000*/  STG.E.64 desc[UR36][R2.64], R16 ;  /* 0x0000001002007986 */ /* 0x001fe2000c101b24 */
[----:B------:R-:W-:Y:S05]  /*7010*/  EXIT ;  /* 0x000000000000794d */ /* 0x000fea0003800000 */
.L_x_18202:
        /* <DEDUP_REMOVED lines=10> */
.L_x_18215:
[----:B------:R-:W0:Y:S01]  /*70c0*/  I2F.F64.S16 R16, R16 ;  /* 0x0000001000107312 */ /* 0x000e220000101c00 */
[----:B---3--:R-:W-:-:S05]  /*70d0*/  CS2R R18, SRZ ;  /* 0x0000000000127805 */ /* 0x008fca000001ff00 */
[----:B0-----:R-:W-:Y:S01]  /*70e0*/  STG.E.128 desc[UR36][R2.64], R16 ;  /* 0x0000001002007986 */ /* 0x001fe2000c101d24 */
[----:B------:R-:W-:Y:S05]  /*70f0*/  EXIT ;  /* 0x000000000000794d */ /* 0x000fea0003800000 */
.L_x_18214:
[----:B------:R-:W-:-:S13]  /*7100*/  ISETP.NE.AND P0, PT, R0, 0xf, PT ;  /* 0x0000000f0000780c */ /* 0x000fda0003f05270 */
[----:B------:R-:W-:Y:S05]  /*7110*/  @!P0 BRA `(.L_x_18216) ;  /* 0x0000000000b48947 */ /* 0x000fea0003800000 */
[----:B------:R-:W-:-:S13]  /*7120*/  ISETP.NE.AND P0, PT, R0, 0x17, PT ;  /* 0x000000170000780c */ /* 0x000fda0003f05270 */
[----:B------:R-:W-:Y:S05]  /*7130*/  @!P0 BRA `(.L_x_18217) ;  /* 0x0000000000548947 */ /* 0x000fea0003800000 */
[----:B------:R-:W-:-:S13]  /*7140*/  ISETP.NE.AND P0, PT, R0, 0x18, PT ;  /* 0x000000180000780c */ /* 0x000fda0003f05270 */
[----:B------:R-:W-:Y:S05]  /*7150*/  @P0 BRA `(.L_x_18206) ;  /* 0x0000000400f40947 */ /* 0x000fea0003800000 */
[----:B------:R-:W3:Y:S01]  /*7160*/  I2F.S16 R7, R16 ;  /* 0x0000001000077306 */ /* 0x000ee20000101400 */
[----:B------:R-:W-:Y:S01]  /*7170*/  BSSY B0, `(.L_x_18218) ;  /* 0x000000e000007945 */ /* 0x000fe20003800000 */
[C---:B---3--:R-:W-:Y:S02]  /*7180*/  LOP3.LUT R4, R7.reuse, 0x7fffffff, RZ, 0xc0, !PT ;  /* 0x7fffffff07047812 */ /* 0x048fe400078ec0ff */
        /* <DEDUP_REMOVED lines=12> */
.L_x_18219:
[----:B------:R-:W-:Y:S05]  /*7250*/  BSYNC B0 ;  /* 0x0000000000007941 */ /* 0x000fea0003800000 */
.L_x_18218:
[----:B------:R-:W-:-:S05]  /*7260*/  LOP3.LUT R5, R0, R5, RZ, 0xfc, !PT ;  /* 0x0000000500057212 */ /* 0x000fca00078efcff */
[----:B------:R-:W-:Y:S01]  /*7270*/  STG.E.U8 desc[UR36][R2.64], R5 ;  /* 0x0000000502007986 */ /* 0x000fe2000c101124 */
[----:B------:R-:W-:Y:S05]  /*7280*/  EXIT ;  /* 0x000000000000794d */ /* 0x000fea0003800000 */
.L_x_18217:
[----:B------:R-:W3:Y:S01]  /*7290*/  I2F.S16 R5, R16 ;  /* 0x0000001000057306 */ /* 0x000ee20000101400 */
[----:B------:R-:W-:Y:S01]  /*72a0*/  BSSY B0, `(.L_x_18220) ;  /* 0x000000f000007945 */ /* 0x000fe20003800000 */
[----:B---3--:R-:W-:-:S04]  /*72b0*/  LOP3.LUT R4, R5, 0x7fffffff, RZ, 0xc0, !PT ;  /* 0x7fffffff05047812 */ /* 0x008fc800078ec0ff */
        /* <DEDUP_REMOVED lines=10> */
.L_x_18221:
[----:B------:R-:W-:Y:S01]  /*7360*/  IMAD.MOV.U32 R0, RZ, RZ, 0x7f ;  /* 0x0000007fff007424 */ /* 0x000fe200078e00ff */
[----:B------:R-:W-:-:S04]  /*7370*/  ISETP.GT.U32.AND P0, PT, R4, 0x7f800000, PT ;  /* 0x7f8000000400780c */ /* 0x000fc80003f04070 */
[----:B------:R-:W-:-:S09]  /*7380*/  SEL R0, R0, 0x7c, P0 ;  /* 0x0000007c00007807 */ /* 0x000fd20000000000 */
.L_x_18222:
[----:B------:R-:W-:Y:S05]  /*7390*/  BSYNC B0 ;  /* 0x0000000000007941 */ /* 0x000fea0003800000 */
.L_x_18220:
[----:B------:R-:W-:-:S04]  /*73a0*/  LOP3.LUT R4, R5, 0x80000000, RZ, 0xc0, !PT ;  /* 0x8000000005047812 */ /* 0x000fc800078ec0ff */
[----:B------:R-:W-:-:S04]  /*73b0*/  SHF.R.U32.HI R5, RZ, 0x18, R4 ;  /* 0x00000018ff057819 */ /* 0x000fc80000011604 */
[----:B------:R-:W-:-:S05]  /*73c0*/  LOP3.LUT R5, R0, R5, RZ, 0xfc, !PT ;  /* 0x0000000500057212 */ /* 0x000fca00078efcff */
[----:B------:R-:W-:Y:S01]  /*73d0*/  STG.E.U8 desc[UR36][R2.64], R5 ;  /* 0x0000000502007986 */ /* 0x000fe2000c101124 */
[----:B------:R-:W-:Y:S05]  /*73e0*/  EXIT ;  /* 0x000000000000794d */ /* 0x000fea0003800000 */
.L_x_18216:
[----:B------:R-:W0:Y:S02]  /*73f0*/  I2F.S16 R0, R16 ;  /* 0x0000001000007306 */ /* 0x000e240000101400 */
[----:B0-----:R-:W-:-:S05]  /*7400*/  F2FP.BF16.F32.PACK_AB R0, RZ, R0 ;  /* 0x00000000ff00723e */ /* 0x001fca00000010ff */
[----:B------:R-:W-:Y:S01]  /*7410*/  STG.E.U16 desc[UR36][R2.64], R0 ;  /* 0x0000000002007986 */ /* 0x000fe2000c101524 */
[----:B------:R-:W-:Y:S05]  /*7420*/  EXIT ;  /* 0x000000000000794d */ /* 0x000fea0003800000 */
.L_x_18213:
        /* <DEDUP_REMOVED lines=10> */
.L_x_18225:
        /* <DEDUP_REMOVED lines=11> */
[----:B---3--:R-:W-:Y:S01]  /*7580*/  @P0 LOP3.LUT R4, R0, 0xff, RZ, 0xc0, !PT ;  /* 0x000000ff00040812 */ /* 0x008fe200078ec0ff */
[----:B------:R-:W-:Y:S06]  /*7590*/  @P0 BRA `(.L_x_18228) ;  /* 0x0000000000100947 */ /* 0x000fec0003800000 */
[----:B------:R-:W-:-:S05]  /*75a0*/  FADD.FTZ R0, R5, 8192 ;  /* 0x4600000005007421 */ /* 0x000fca0000010000 */
[----:B------:R-:W-:Y:S02]  /*75b0*/  LOP3.LUT P0, R4, R0, 0xff, RZ, 0xc0, !PT ;  /* 0x000000ff00047812 */ /* 0x000fe4000780c0ff */
[----:B------:R-:W-:-:S11]  /*75c0*/  PRMT R0, RZ, 0x7610, R0 ;  /* 0x00007610ff007816 */ /* 0x000fd60000000000 */
[----:B------:R-:W-:Y:S05]  /*75d0*/  @!P0 BRA `(.L_x_18227) ;  /* 0x0000000000108947 */ /* 0x000fea0003800000 */
.L_x_18228:
[----:B------:R-:W-:-:S04]  /*75e0*/  LOP3.LUT R0, R7, 0x80000000, RZ, 0xc0, !PT ;  /* 0x8000000007007812 */ /* 0x000fc800078ec0ff */
[----:B------:R-:W-:-:S04]  /*75f0*/  SHF.R.U32.HI R5, RZ, 0x18, R0 ;  /* 0x00000018ff057819 */ /* 0x000fc80000011600 */
[----:B------:R-:W-:-:S04]  /*7600*/  LOP3.LUT R4, R4, R5, RZ, 0xfc, !PT ;  /* 0x0000000504047212 */ /* 0x000fc800078efcff */
[----:B------:R-:W-:-:S07]  /*7610*/  PRMT R0, R4, 0x7610, R0 ;  /* 0x0000761004007816 */ /* 0x000fce0000000000 */
.L_x_18227:
[----:B------:R-:W-:Y:S05]  /*7620*/  BSYNC B0 ;  /* 0x0000000000007941 */ /* 0x000fea0003800000 */
.L_x_18226:
[----:B------:R-:W-:Y:S01]  /*7630*/  STG.E.U8 desc[UR36][R2.64], R0 ;  /* 0x0000000002007986 */ /* 0x000fe2000c101124 */
[----:B------:R-:W-:Y:S05]  /*7640*/  EXIT ;  /* 0x000000000000794d */ /* 0x000fea0003800000 */
.L_x_18224:
        /* <DEDUP_REMOVED lines=17> */
.L_x_18231:
[----:B------:R-:W-:-:S04]  /*7760*/  LOP3.LUT R0, R7, 0x80000000, RZ, 0xc0, !PT ;  /* 0x8000000007007812 */ /* 0x000fc800078ec0ff */
[----:B------:R-:W-:-:S04]  /*7770*/  SHF.R.U32.HI R5, RZ, 0x18, R0 ;  /* 0x00000018ff057819 */ /* 0x000fc80000011600 */
[----:B------:R-:W-:-:S04]  /*7780*/  LOP3.LUT R4, R4, R5, RZ, 0xfc, !PT ;  /* 0x0000000504047212 */ /* 0x000fc800078efcff */
[----:B------:R-:W-:-:S07]  /*7790*/  PRMT R0, R4, 0x7610, R0 ;  /* 0x0000761004007816 */ /* 0x000fce0000000000 */
.L_x_18230:
[----:B------:R-:W-:Y:S05]  /*77a0*/  BSYNC B0 ;  /* 0x0000000000007941 */ /* 0x000fea0003800000 */
.L_x_18229:
[----:B------:R-:W-:Y:S01]  /*77b0*/  STG.E.U8 desc[UR36][R2.64], R0 ;  /* 0x0000000002007986 */ /* 0x000fe2000c101124 */
[----:B------:R-:W-:Y:S05]  /*77c0*/  EXIT ;  /* 0x000000000000794d */ /* 0x000fea0003800000 */
.L_x_18223:
[----:B------:R-:W-:-:S13]  /*77d0*/  ISETP.NE.AND P0, PT, R0, 0x1c, PT ;  /* 0x0000001c0000780c */ /* 0x000fda0003f05270 */
[----:B------:R-:W-:Y:S05]  /*77e0*/  @!P0 BRA `(.L_x_18232) ;  /* 0x0000000000a08947 */ /* 0x000fea0003800000 */
[----:B------:R-:W-:-:S13]  /*77f0*/  ISETP.NE.AND P0, PT, R0, 0x1d, PT ;  /* 0x0000001d0000780c */ /* 0x000fda0003f05270 */
[----:B------:R-:W-:Y:S05]  /*7800*/  @!P0 BRA `(.L_x_18233) ;  /* 0x00000000008c8947 */ /* 0x000fea0003800000 */
[----:B------:R-:W-:-:S13]  /*7810*/  ISETP.NE.AND P0, PT, R0, 0x2c, PT ;  /* 0x0000002c0000780c */ /* 0x000fda0003f05270 */
[----:B------:R-:W-:Y:S05]  /*7820*/  @P0 BRA `(.L_x_18206) ;  /* 0x0000000000400947 */ /* 0x000fea0003800000 */
[----:B------:R-:W3:Y:S02]  /*7830*/  I2F.S16 R16, R16 ;  /* 0x0000001000107306 */ /* 0x000ee40000101400 */
[----:B---3--:R-:W-:-:S04]  /*7840*/  SHF.R.U32.HI R4, RZ, 0x17, R16 ;  /* 0x00000017ff047819 */ /* 0x008fc80000011610 */
        /* <DEDUP_REMOVED lines=14> */
.L_x_18206:
[----:B------:R-:W-:Y:S01]  /*7930*/  MOV R0, 0x0 ;  /* 0x0000000000007802 */ /* 0x000fe20000000f00 */
[----:B------:R-:W-:Y:S01]  /*7940*/  ULDC.64 UR4, c[0x4][0x270] ;  /* 0x01009c0000047ab9 */ /* 0x000fe20000000a00 */
[----:B------:R-:W-:Y:S01]  /*7950*/  ULDC.64 UR6, c[0x4][0x50] ;  /* 0x0100140000067ab9 */ /* 0x000fe20000000a00 */
[----:B---3--:R-:W-:Y:S01]  /*7960*/  IMAD.U32 R4, RZ, RZ, UR4 ;  /* 0x00000004ff047e24 */ /* 0x008fe2000f8e00ff */
        /* <DEDUP_REMOVED lines=12> */
.L_x_18234:
[----:B------:R-:W-:Y:S05]  /*7a30*/  EXIT ;  /* 0x000000000000794d */ /* 0x000fea0003800000 */
.L_x_18233:
[----:B------:R-:W-:-:S05]  /*7a40*/  IMAD.MOV.U32 R17, RZ, RZ, RZ ;  /* 0x000000ffff117224 */ /* 0x000fca00078e00ff */
[----:B------:R-:W-:Y:S01]  /*7a50*/  STG.E.64 desc[UR36][R2.64], R16 ;  /* 0x0000001002007986 */ /* 0x000fe2000c101b24 */
[----:B------:R-:W-:Y:S05]  /*7a60*/  EXIT ;  /* 0x000000000000794d */ /* 0x000fea0003800000 */
.L_x_18232:
[----:B------:R-:W-:Y:S01]  /*7a70*/  STG.E desc[UR36][R2.64], R16 ;  /* 0x0000001002007986 */ /* 0x000fe2000c101924 */
[----:B------:R-:W-:Y:S05]  /*7a80*/  EXIT ;  /* 0x000000000000794d */ /* 0x000fea0003800000 */
.L_x_18235:
        /* <DEDUP_REMOVED lines=15> */
.L_x_44523:


//--------------------- .text._ZN2at6native18elementwise_kernelILi128ELi4EZNS0_22gpu_kernel_impl_nocastIZZZNS0_49_GLOBAL__N__657f93f7_16_TensorCompare_cu_71e06f4e20isneginf_kernel_implERNS_18TensorIteratorBaseEENKUlvE_clEvENKUlvE_clEvEUldE_EEvS5_RKT_EUliE_EEviT1_ --------------------------
	.section	.text._ZN2at6native18elementwise_kernelILi128ELi4EZNS0_22gpu_kernel_impl_nocastIZZZNS0_49_GLOBAL__N__657f93f7_16_TensorCompare_cu_71e06f4e20isneginf_kernel_implERNS_18TensorIteratorBaseEENKUlvE_clEvENKUlvE_clEvEUldE_EEvS5_RKT_EUliE_EEviT1_,"ax",@progbits
	.align	128
        .global         _ZN2at6native18elementwise_kernelILi128ELi4EZNS0_22gpu_kernel_impl_nocastIZZZNS0_49_GLOBAL__N__657f93f7_16_TensorCompare_cu_71e06f4e20isneginf_kernel_implERNS_18TensorIteratorBaseEENKUlvE_clEvENKUlvE_clEvEUldE_EEvS5_RKT_EUliE_EEviT1_
        .type           _ZN2at6native18elementwise_kernelILi128ELi4EZNS0_22gpu_kernel_impl_nocastIZZZNS0_49_GLOBAL__N__657f93f7_16_TensorCompare_cu_71e06f4e20isneginf_kernel_implERNS_18TensorIteratorBaseEENKUlvE_clEvENKUlvE_clEvEUldE_EEvS5_RKT_EUliE_EEviT1_,@function
        .size           _ZN2at6native18elementwise_kernelILi128ELi4EZNS0_22gpu_kernel_impl_nocastIZZZNS0_49_GLOBAL__N__657f93f7_16_TensorCompare_cu_71e06f4e20isneginf_kernel_implERNS_18TensorIteratorBaseEENKUlvE_clEvENKUlvE_clEvEUldE_EEvS5_RKT_EUliE_EEviT1_,(.L_x_44524 - _ZN2at6native18elementwise_kernelILi128ELi4EZNS0_22gpu_kernel_impl_nocastIZZZNS0_49_GLOBAL__N__657f93f7_16_TensorCompare_cu_71e06f4e20isneginf_kernel_implERNS_18TensorIteratorBaseEENKUlvE_clEvENKUlvE_clEvEUldE_EEvS5_RKT_EUliE_EEviT1_)
        .other          _ZN2at6native18elementwise_kernelILi128ELi4EZNS0_22gpu_kernel_impl_nocastIZZZNS0_49_GLOBAL__N__657f93f7_16_TensorCompare_cu_71e06f4e20isneginf_kernel_implERNS_18TensorIteratorBaseEENKUlvE_clEvENKUlvE_clEvEUldE_EEvS5_RKT_EUliE_EEviT1_,@"STO_CUDA_ENTRY STV_DEFAULT"
_ZN2at6native18elementwise_kernelILi128ELi4EZNS0_22gpu_kernel_impl_nocastIZZZNS0_49_GLOBAL__N__657f93f7_16_TensorCompare_cu_71e06f4e20isneginf_kernel_implERNS_18TensorIteratorBaseEENKUlvE_clEvENKUlvE_clEvEUldE_EEvS5_RKT_EUliE_EEviT1_:
.text._ZN2at6native18elementwise_kernelILi128ELi4EZNS0_22gpu_kernel_impl_nocastIZZZNS0_49_GLOBAL__N__657f93f7_16_TensorCompare_cu_71e06f4e20isneginf_kernel_implERNS_18TensorIteratorBaseEENKUlvE_clEvENKUlvE_clEvEUldE_EEvS5_RKT_EUliE_EEviT1_:
        /* <DEDUP_REMOVED lines=312> */
.L_x_18238:
[----:B------:R-:W-:Y:S02]  /*1380*/  ULDC.64 UR8, c[0x0][0x418] ;  /* 0x0001060000087ab9 */ /* 0x000fe40000000a00 */
[----:B------:R-:W-:-:S04]  /*1390*/  IADD3 R6, P0, R0, UR8, RZ ;  /* 0x0000000800067c10 */ /* 0x000fc8000ff1e0ff */
[----:B------:R-:W-:Y:S01]  /*13a0*/  IADD3.X R7, RZ, UR9, RZ, P0, !PT ;  /* 0x00000009ff077c10 */ /* 0x000fe200087fe4ff */
[----:B------:R-:W-:-:S05]  /*13b0*/  ULDC.64 UR8, c[0x0][0x410] ;  /* 0x0001040000087ab9 */ /* 0x000fca0000000a00 */
[----:B------:R-:W2:Y:S01]  /*13c0*/  LDG.E.64 R6, desc[UR4][R6.64] ;  /* 0x0000000406067981 */ /* 0x000ea2000c1e1b00 */
[----:B------:R-:W-:Y:S02]  /*13d0*/  IADD3 R4, P1, R5, UR8, RZ ;  /* 0x0000000805047c10 */ /* 0x000fe4000ff3e0ff */
[----:B------:R-:W-:-:S03]  /*13e0*/  IADD3 R3, R3, 0x80, RZ ;  /* 0x0000008003037810 */ /* 0x000fc60007ffe0ff */
[----:B------:R-:W-:Y:S01]  /*13f0*/  IMAD.X R5, RZ, RZ, UR9, P1 ;  /* 0x00000009ff057e24 */ /* 0x000fe200088e06ff */
[----:B--2---:R-:W-:-:S06]  /*1400*/  DSETP.NEU.AND P0, PT, R6, -INF , PT ;  /* 0xfff000000600742a */ /* 0x004fcc0003f0d000 */
[----:B------:R-:W-:-:S05]  /*1410*/  SEL R9, RZ, 0x1, P0 ;  /* 0x00000001ff097807 */ /* 0x000fca0000000000 */
[----:B------:R0:W-:Y:S03]  /*1420*/  STG.E.U8 desc[UR4][R4.64], R9 ;  /* 0x0000000904007986 */ /* 0x0001e6000c101104 */
.L_x_18237:
[----:B------:R-:W-:Y:S05]  /*1430*/  BSYNC B0 ;  /* 0x0000000000007941 */ /* 0x000fea0003800000 */
.L_x_18236:
[----:B------:R-:W-:Y:S01]  /*1440*/  ISETP.GE.AND P0, PT, R3, UR6, PT ;  /* 0x0000000603007c0c */ /* 0x000fe2000bf06270 */
[----:B------:R-:W-:-:S12]  /*1450*/  BSSY B0, `(.L_x_18239) ;  /* 0x0000276000007945 */ /* 0x000fd80003800000 */
[----:B------:R-:W-:Y:S05]  /*1460*/  @P0 BRA `(.L_x_18240) ;  /* 0x0000002400d00947 */ /* 0x000fea0003800000 */
[----:B0-----:R-:W0:Y:S01]  /*1470*/  LDC R4, c[0x0][0x218] ;  /* 0x00008600ff047b82 */ /* 0x001e220000000800 */
[----:B------:R-:W-:Y:S01]  /*1480*/  HFMA2.MMA R5, -RZ, RZ, 0, 0 ;  /* 0x00000000ff057435 */ /* 0x000fe200000001ff */
[----:B------:R-:W-:Y:S02]  /*1490*/  MOV R0, RZ ;  /* 0x000000ff00007202 */ /* 0x000fe40000000f00 */
[----:B0-----:R-:W-:-:S13]  /*14a0*/  ISETP.NE.AND P0, PT, R4, RZ, PT ;  /* 0x000000ff0400720c */ /* 0x001fda0003f05270 */
[----:B------:R-:W-:Y:S05]  /*14b0*/  @!P0 BRA `(.L_x_18241) ;  /* 0x0000001000a48947 */ /* 0x000fea0003800000 */
        /* <DEDUP_REMOVED lines=297> */
.L_x_18241:
[----:B------:R-:W-:Y:S02]  /*2750*/  ULDC.64 UR8, c[0x0][0x418] ;  /* 0x0001060000087ab9 */ /* 0x000fe40000000a00 */
[----:B------:R-:W-:-:S04]  /*2760*/  IADD3 R6, P0, R0, UR8, RZ ;  /* 0x0000000800067c10 */ /* 0x000fc8000ff1e0ff */
[----:B------:R-:W-:Y:S01]  /*2770*/  IADD3.X R7, RZ, UR9, RZ, P0, !PT ;  /* 0x00000009ff077c10 */ /* 0x000fe200087fe4ff */
[----:B------:R-:W-:-:S05]  /*2780*/  ULDC.64 UR8, c[0x0][0x410] ;  /* 0x0001040000087ab9 */ /* 0x000fca0000000a00 */
[----:B------:R-:W2:Y:S01]  /*2790*/  LDG.E.64 R6, desc[UR4][R6.64] ;  /* 0x0000000406067981 */ /* 0x000ea2000c1e1b00 */
[----:B------:R-:W-:Y:S02]  /*27a0*/  IADD3 R4, P1, R5, UR8, RZ ;  /* 0x0000000805047c10 */ /* 0x000fe4000ff3e0ff */
[----:B------:R-:W-:Y:S02]  /*27b0*/  IADD3 R3, R3, 0x80, RZ ;  /* 0x0000008003037810 */ /* 0x000fe40007ffe0ff */
[----:B------:R-:W-:Y:S01]  /*27c0*/  IADD3.X R5, RZ, UR9, RZ, P1, !PT ;  /* 0x00000009ff057c10 */ /* 0x000fe20008ffe4ff */
[----:B--2---:R-:W-:-:S06]  /*27d0*/  DSETP.NEU.AND P0, PT, R6, -INF , PT ;  /* 0xfff000000600742a */ /* 0x004fcc0003f0d000 */
[----:B------:R-:W-:Y:S02]  /*27e0*/  SEL R9, RZ, 0x1, P0 ;  /* 0x00000001ff097807 */ /* 0x000fe40000000000 */
[----:B------:R-:W-:-:S03]  /*27f0*/  ISETP.GE.AND P0, PT, R3, UR6, PT ;  /* 0x0000000603007c0c */ /* 0x000fc6000bf06270 */
[----:B------:R1:W-:Y:S10]  /*2800*/  STG.E.U8 desc[UR4][R4.64], R9 ;  /* 0x0000000904007986 */ /* 0x0003f4000c101104 */
[----:B------:R-:W-:Y:S05]  /*2810*/  @P0 BRA `(.L_x_18240) ;  /* 0x0000001000e40947 */ /* 0x000fea0003800000 */
[----:B-1----:R-:W0:Y:S01]  /*2820*/  LDC R4, c[0x0][0x218] ;  /* 0x00008600ff047b82 */ /* 0x002e220000000800 */
[----:B------:R-:W-:Y:S01]  /*2830*/  MOV R0, RZ ;  /* 0x000000ff00007202 */ /* 0x000fe20000000f00 */
[----:B------:R-:W-:Y:S01]  /*2840*/  IMAD.MOV.U32 R5, RZ, RZ, RZ ;  /* 0x000000ffff057224 */ /* 0x000fe200078e00ff */
        /* <DEDUP_REMOVED lines=299> */
.L_x_18242:
        /* <DEDUP_REMOVED lines=9> */
[----:B------:R-:W-:-:S05]  /*3b90*/  SEL R9, RZ, 0x1, P0 ;  /* 0x00000001ff097807 */ /* 0x000fca0000000000 */
[----:B------:R2:W-:Y:S03]  /*3ba0*/  STG.E.U8 desc[UR4][R4.64], R9 ;  /* 0x0000000904007986 */ /* 0x0005e6000c101104 */
.L_x_18240:
[----:B------:R-:W-:Y:S05]  /*3bb0*/  BSYNC B0 ;  /* 0x0000000000007941 */ /* 0x000fea0003800000 */
.L_x_18239:
[----:B------:R-:W-:-:S13]  /*3bc0*/  ISETP.GE.AND P0, PT, R3, UR6, PT ;  /* 0x0000000603007c0c */ /* 0x000fda000bf06270 */
[----:B------:R-:W-:Y:S05]  /*3bd0*/  @P0 EXIT ;  /* 0x000000000000094d */ /* 0x000fea0003800000 */
[----:B012---:R-:W0:Y:S01]  /*3be0*/  LDC R4, c[0x0][0x218] ;  /* 0x00008600ff047b82 */ /* 0x007e220000000800 */
        /* <DEDUP_REMOVED lines=301> */
.L_x_18243:
[----:B------:R-:W-:Y:S02]  /*4ec0*/  ULDC.64 UR6, c[0x0][0x418] ;  /* 0x0001060000067ab9 */ /* 0x000fe40000000a00 */
[----:B------:R-:W-:-:S04]  /*4ed0*/  IADD3 R2, P0, R0, UR6, RZ ;  /* 0x0000000600027c10 */ /* 0x000fc8000ff1e0ff */
[----:B------:R-:W-:Y:S01]  /*4ee0*/  IADD3.X R3, RZ, UR7, RZ, P0, !PT ;  /* 0x00000007ff037c10 */ /* 0x000fe200087fe4ff */
[----:B------:R-:W-:-:S05]  /*4ef0*/  ULDC.64 UR6, c[0x0][0x410] ;  /* 0x0001040000067ab9 */ /* 0x000fca0000000a00 */
[----:B------:R-:W2:Y:S01]  /*4f00*/  LDG.E.64 R2, desc[UR4][R2.64] ;  /* 0x0000000402027981 */ /* 0x000ea2000c1e1b00 */
[----:B------:R-:W-:-:S04]  /*4f10*/  IADD3 R4, P1, R5, UR6, RZ ;  /* 0x0000000605047c10 */ /* 0x000fc8000ff3e0ff */
[----:B------:R-:W-:Y:S01]  /*4f20*/  IADD3.X R5, RZ, UR7, RZ, P1, !PT ;  /* 0x00000007ff057c10 */ /* 0x000fe20008ffe4ff */
[----:B--2---:R-:W-:-:S06]  /*4f30*/  DSETP.NEU.AND P0, PT, R2, -INF , PT ;  /* 0xfff000000200742a */ /* 0x004fcc0003f0d000 */
[----:B------:R-:W-:-:S05]  /*4f40*/  SEL R7, RZ, 0x1, P0 ;  /* 0x00000001ff077807 */ /* 0x000fca0000000000 */
[----:B------:R-:W-:Y:S01]  /*4f50*/  STG.E.U8 desc[UR4][R4.64], R7 ;  /* 0x0000000704007986 */ /* 0x000fe2000c101104 */
[----:B------:R-:W-:Y:S05]  /*4f60*/  EXIT ;  /* 0x000000000000794d */ /* 0x000fea0003800000 */
.L_x_18244:
        /* <DEDUP_REMOVED lines=9> */
.L_x_44524:


//--------------------- .text._ZN2at6native27unrolled_elementwise_kernelIZZZNS0_49_GLOBAL__N__657f93f7_16_TensorCompare_cu_71e06f4e20isneginf_kernel_implERNS_18TensorIteratorBaseEENKUlvE_clEvENKUlvE_clEvEUldE_St5arrayIPcLm2EELi4E23TrivialOffsetCalculatorILi1EjESC_NS0_6memory15LoadWithoutCastENSD_16StoreWithoutCastEEEviT_T0_T2_T3_T4_T5_ --------------------------
	.section	.text._ZN2at6native27unrolled_elementwise_kernelIZZZNS0_49_GLOBAL__N__657f93f7_16_TensorCompare_cu_71e06f4e20isneginf_kernel_implERNS_18TensorIteratorBaseEENKUlvE_clEvENKUlvE_clEvEUldE_St5arrayIPcLm2EELi4E23TrivialOffsetCalculatorILi1EjESC_NS0_6memory15LoadWithoutCastENSD_16StoreWithoutCastEEEviT_T0_T2_T3_T4_T5_,"ax",@progbits
	.align	128
        .global         _ZN2at6native27unrolled_elementwise_kernelIZZZNS0_49_GLOBAL__N__657f93f7_16_TensorCompare_cu_71e06f4e20isneginf_kernel_implERNS_18TensorIteratorBaseEENKUlvE_clEvENKUlvE_clEvEUldE_St5arrayIPcLm2EELi4E23TrivialOffsetCalculatorILi1EjESC_NS0_6memory15LoadWithoutCastENSD_16StoreWithoutCastEEEviT_T0_T2_T3_T4_T5_
        .type           _ZN2at6native27unrolled_elementwise_kernelIZZZNS0_49_GLOBAL__N__657f93f7_16_TensorCompare_cu_71e06f4e20isneginf_kernel_implERNS_18TensorIteratorBaseEENKUlvE_clEvENKUlvE_clEvEUldE_St5arrayIPcLm2EELi4E23TrivialOffsetCalculatorILi1EjESC_NS0_6memory15LoadWithoutCastENSD_16StoreWithoutCastEEEviT_T0_T2_T3_T4_T5_,@function
        .size           _ZN2at6native27unrolled_elementwise_kernelIZZZNS0_49_GLOBAL__N__657f93f7_16_TensorCompare_cu_71e06f4e20isneginf_kernel_implERNS_18TensorIteratorBaseEENKUlvE_clEvENKUlvE_clEvEUldE_St5arrayIPcLm2EELi4E23TrivialOffsetCalculatorILi1EjESC_NS0_6memory15LoadWithoutCastENSD_16StoreWithoutCastEEEviT_T0_T2_T3_T4_T5_,(.L_x_44525 - _ZN2at6native27unrolled_elementwise_kernelIZZZNS0_49_GLOBAL__N__657f93f7_16_TensorCompare_cu_71e06f4e20isneginf_kernel_implERNS_18TensorIteratorBaseEENKUlvE_clEvENKUlvE_clEvEUldE_St5arrayIPcLm2EELi4E23TrivialOffsetCalculatorILi1EjESC_NS0_6memory15LoadWithoutCastENSD_16StoreWithoutCastEEEviT_T0_T2_T3_T4_T5_)
        .other          _ZN2at6native27unrolled_elementwise_kernelIZZZNS0_49_GLOBAL__N__657f93f7_16_TensorCompare_cu_71e06f4e20isneginf_kernel_implERNS_18TensorIteratorBaseEENKUlvE_clEvENKUlvE_clEvEUldE_St5arrayIPcLm2EELi4E23TrivialOffsetCalculatorILi1EjESC_NS0_6memory15LoadWithoutCastENSD_16StoreWithoutCastEEEviT_T0_T2_T3_T4_T5_,@"STO_CUDA_ENTRY STV_DEFAULT"
_ZN2at6native27unrolled_elementwise_kernelIZZZNS0_49_GLOBAL__N__657f93f7_16_TensorCompare_cu_71e06f4e20isneginf_kernel_implERNS_18TensorIteratorBaseEENKUlvE_clEvENKUlvE_clEvEUldE_St5arrayIPcLm2EELi4E23TrivialOffsetCalculatorILi1EjESC_NS0_6memory15LoadWithoutCastENSD_16StoreWithoutCastEEEviT_T0_T2_T3_T4_T5_:
.text._ZN2at6native27unrolled_elementwise_kernelIZZZNS0_49_GLOBAL__N__657f93f7_16_TensorCompare_cu_71e06f4e20isneginf_kernel_implERNS_18TensorIteratorBaseEENKUlvE_clEvENKUlvE_clEvEUldE_St5arrayIPcLm2EELi4E23TrivialOffsetCalculatorILi1EjESC_NS0_6memory15LoadWithoutCastENSD_16StoreWithoutCastEEEviT_T0_T2_T3_T4_T5_:
        /* <DEDUP_REMOVED lines=8> */
[----:B------:R-:W-:Y:S01]  /*0080*/  @!P1 VIADD R7, R3, 0x80 ;  /* 0x0000008003079836 */ /* 0x000fe20000000000 */
[----:B------:R-:W0:Y:S04]  /*0090*/  @!P1 LDC.64 R12, c[0x0][0x220] ;  /* 0x00008800ff0c9b82 */ /* 0x000e280000000a00 */
[----:B------:R-:W-:-:S13]  /*00a0*/  ISETP.GE.AND P2, PT, R7, R2, PT ;  /* 0x000000020700720c */ /* 0x000fda0003f46270 */
[----:B------:R-:W-:Y:S01]  /*00b0*/  @!P2 IMAD R11, R0, 0x200, R7 ;  /* 0x00000200000ba824 */ /* 0x000fe200078e0207 */
[----:B------:R-:W1:Y:S01]  /*00c0*/  @!P2 LDC.64 R14, c[0x0][0x220] ;  /* 0x00008800ff0eab82 */ /* 0x000e620000000a00 */
[----:B------:R-:W-:-:S05]  /*00d0*/  @!P2 VIADD R7, R7, 0x80 ;  /* 0x000000800707a836 */ /* 0x000fca0000000000 */
[----:B------:R-:W-:-:S13]  /*00e0*/  ISETP.GE.AND P3, PT, R7, R2, PT ;  /* 0x000000020700720c */ /* 0x000fda0003f66270 */
[----:B------:R-:W-:Y:S02]  /*00f0*/  @!P3 IMAD R17, R0, 0x200, R7 ;  /* 0x000002000011b824 */ /* 0x000fe400078e0207 */
[----:B------:R-:W-:-:S05]  /*0100*/  @!P3 VIADD R7, R7, 0x80 ;  /* 0x000000800707b836 */ /* 0x000fca0000000000 */
[----:B------:R-:W-:-:S13]  /*0110*/  ISETP.GE.AND P0, PT, R7, R2, PT ;  /* 0x000000020700720c */ /* 0x000fda0003f06270 */
[----:B------:R-:W2:Y:S01]  /*0120*/  @!P0 LDC.64 R4, c[0x0][0x220] ;  /* 0x00008800ff048b82 */ /* 0x000ea20000000a00 */
[C---:B------:R-:W-:Y:S01]  /*0130*/  @!P0 LEA R7, R0.reuse, R7, 0x9 ;  /* 0x0000000700078211 */ /* 0x040fe200078e48ff */
[----:B------:R-:W-:-:S04]  /*0140*/  @!P1 IMAD R9, R0, 0x200, R3 ;  /* 0x0000020000099824 */ /* 0x000fc800078e0203 */
[----:B--2---:R-:W-:Y:S02]  /*0150*/  @!P0 IMAD.WIDE.U32 R4, R7, 0x8, R4 ;  /* 0x0000000807048825 */ /* 0x004fe400078e0004 */
[----:B------:R-:W2:Y:S02]  /*0160*/  @!P3 LDC.64 R6, c[0x0][0x220] ;  /* 0x00008800ff06bb82 */ /* 0x000ea40000000a00 */
[----:B-1----:R-:W-:Y:S01]  /*0170*/  @!P2 IMAD.WIDE.U32 R14, R11, 0x8, R14 ;  /* 0x000000080b0ea825 */ /* 0x002fe200078e000e */
[----:B------:R-:W-:Y:S01]  /*0180*/  CS2R R10, SRZ ;  /* 0x00000000000a7805 */ /* 0x000fe2000001ff00 */
[----:B------:R-:W5:Y:S02]  /*0190*/  @!P0 LDG.E.64 R4, desc[UR4][R4.64] ;  /* 0x0000000404048981 */ /* 0x000f64000c1e1b00 */
[----:B0-----:R-:W-:Y:S01]  /*01a0*/  @!P1 IMAD.WIDE.U32 R12, R9, 0x8, R12 ;  /* 0x00000008090c9825 */ /* 0x001fe200078e000c */
[----:B------:R-:W-:-:S04]  /*01b0*/  CS2R R8, SRZ ;  /* 0x0000000000087805 */ /* 0x000fc8000001ff00 */
[----:B------:R0:W5:Y:S04]  /*01c0*/  @!P1 LDG.E.64 R10, desc[UR4][R12.64] ;  /* 0x000000040c0a9981 */ /* 0x000168000c1e1b00 */
[----:B------:R0:W5:Y:S01]  /*01d0*/  @!P2 LDG.E.64 R8, desc[UR4][R14.64] ;  /* 0x000000040e08a981 */ /* 0x000162000c1e1b00 */
[----:B--2---:R-:W-:Y:S01]  /*01e0*/  @!P3 IMAD.WIDE.U32 R16, R17, 0x8, R6 ;  /* 0x000000081110b825 */ /* 0x004fe200078e0006 */
[----:B------:R-:W-:-:S06]  /*01f0*/  CS2R R6, SRZ ;  /* 0x0000000000067805 */ /* 0x000fcc000001ff00 */
[----:B------:R0:W5:Y:S01]  /*0200*/  @!P3 LDG.E.64 R6, desc[UR4][R16.64] ;  /* 0x000000041006b981 */ /* 0x000162000c1e1b00 */
[----:B------:R-:W-:Y:S04]  /*0210*/  BSSY B0, `(.L_x_18245) ;  /* 0x000000a000007945 */ /* 0x000fe80003800000 */
[----:B------:R-:W-:Y:S05]  /*0220*/  @P1 BRA `(.L_x_18246) ;  /* 0x0000000000201947 */ /* 0x000fea0003800000 */
[----:B0-----:R-:W-:Y:S01]  /*0230*/  IMAD R12, R0, 0x200, R3 ;  /* 0x00000200000c7824 */ /* 0x001fe200078e0203 */
[----:B------:R-:W-:Y:S01]  /*0240*/  ULDC.64 UR6, c[0x0][0x218] ;  /* 0x0000860000067ab9 */ /* 0x000fe20000000a00 */
[----:B-----5:R-:W-:Y:S01]  /*0250*/  DSETP.NEU.AND P1, PT, R10, -INF , PT ;  /* 0xfff000000a00742a */ /* 0x020fe20003f2d000 */
[----:B------:R-:W-:Y:S02]  /*0260*/  VIADD R3, R3, 0x80 ;  /* 0x0000008003037836 */ /* 0x000fe40000000000 */
[----:B------:R-:W-:-:S03]  /*0270*/  IADD3 R10, P2, R12, UR6, RZ ;  /* 0x000000060c0a7c10 */ /* 0x000fc6000ff5e0ff */
[----:B------:R-:W-:Y:S02]  /*0280*/  SEL R13, RZ, 0x1, P1 ;  /* 0x00000001ff0d7807 */ /* 0x000fe40000800000 */
[----:B------:R-:W-:-:S05]  /*0290*/  IMAD.X R11, RZ, RZ, UR7, P2 ;  /* 0x00000007ff0b7e24 */ /* 0x000fca00090e06ff */
[----:B------:R1:W-:Y:S03]  /*02a0*/  STG.E.U8 desc[UR4][R10.64], R13 ;  /* 0x0000000d0a007986 */ /* 0x0003e6000c101104 */
.L_x_18246:
[----:B------:R-:W-:Y:S05]  /*02b0*/  BSYNC B0 ;  /* 0x0000000000007941 */ /* 0x000fea0003800000 */
.L_x_18245:
[----:B------:R-:W-:Y:S01]  /*02c0*/  ISETP.GE.AND P1, PT, R3, R2, PT ;  /* 0x000000020300720c */ /* 0x000fe20003f26270 */
[----:B------:R-:W-:-:S12]  /*02d0*/  BSSY B0, `(.L_x_18247) ;  /* 0x0000014000007945 */ /* 0x000fd80003800000 */
[----:B------:R-:W-:Y:S05]  /*02e0*/  @P1 BRA `(.L_x_18248) ;  /* 0x0000000000481947 */ /* 0x000fea0003800000 */
[----:B-1---5:R-:W-:Y:S01]  /*02f0*/  LEA R10, R0, R3, 0x9 ;  /* 0x00000003000a7211 */ /* 0x022fe200078e48ff */
[----:B------:R-:W-:Y:S01]  /*0300*/  ULDC.64 UR6, c[0x0][0x218] ;  /* 0x0000860000067ab9 */ /* 0x000fe20000000a00 */
[----:B------:R-:W-:Y:S01]  /*0310*/  DSETP.NEU.AND P1, PT, R8, -INF , PT ;  /* 0xfff000000800742a */ /* 0x000fe20003f2d000 */
[----:B------:R-:W-:Y:S01]  /*0320*/  VIADD R3, R3, 0x80 ;  /* 0x0000008003037836 */ /* 0x000fe20000000000 */
[----:B------:R-:W-:-:S04]  /*0330*/  IADD3 R8, P2, R10, UR6, RZ ;  /* 0x000000060a087c10 */ /* 0x000fc8000ff5e0ff */
[----:B------:R-:W-:Y:S01]  /*0340*/  SEL R11, RZ, 0x1, P1 ;  /* 0x00000001ff0b7807 */ /* 0x000fe20000800000 */
[----:B------:R-:W-:Y:S01]  /*0350*/  IMAD.X R9, RZ, RZ, UR7, P2 ;  /* 0x00000007ff097e24 */ /* 0x000fe200090e06ff */
[----:B------:R-:W-:-:S04]  /*0360*/  ISETP.GE.AND P1, PT, R3, R2, PT ;  /* 0x000000020300720c */ /* 0x000fc80003f26270 */
[----:B------:R2:W-:Y:S09]  /*0370*/  STG.E.U8 desc[UR4][R8.64], R11 ;  /* 0x0000000b08007986 */ /* 0x0005f2000c101104 */
[----:B------:R-:W-:Y:S05]  /*0380*/  @P1 BRA `(.L_x_18248) ;  /* 0x0000000000201947 */ /* 0x000fea0003800000 */
[----:B--2---:R-:W-:Y:S01]  /*0390*/  IMAD R8, R0, 0x200, R3 ;  /* 0x0000020000087824 */ /* 0x004fe200078e0203 */
[----:B------:R-:W-:Y:S01]  /*03a0*/  ULDC.64 UR6, c[0x0][0x218] ;  /* 0x0000860000067ab9 */ /* 0x000fe20000000a00 */
[----:B------:R-:W-:Y:S01]  /*03b0*/  DSETP.NEU.AND P1, PT, R6, -INF , PT ;  /* 0xfff000000600742a */ /* 0x000fe20003f2d000 */
[----:B------:R-:W-:Y:S02]  /*03c0*/  IADD3 R3, R3, 0x80, RZ ;  /* 0x0000008003037810 */ /* 0x000fe40007ffe0ff */
[----:B------:R-:W-:-:S03]  /*03d0*/  IADD3 R6, P2, R8, UR6, RZ ;  /* 0x0000000608067c10 */ /* 0x000fc6000ff5e0ff */
[----:B------:R-:W-:Y:S02]  /*03e0*/  SEL R9, RZ, 0x1, P1 ;  /* 0x00000001ff097807 */ /* 0x000fe40000800000 */
[----:B------:R-:W-:-:S05]  /*03f0*/  IMAD.X R7, RZ, RZ, UR7, P2 ;  /* 0x00000007ff077e24 */ /* 0x000fca00090e06ff */
[----:B------:R3:W-:Y:S03]  /*0400*/  STG.E.U8 desc[UR4][R6.64], R9 ;  /* 0x0000000906007986 */ /* 0x0007e6000c101104 */
.L_x_18248:
[----:B------:R-:W-:Y:S05]  /*0410*/  BSYNC B0 ;  /* 0x0000000000007941 */ /* 0x000fea0003800000 */
.L_x_18247:
[----:B------:R-:W-:Y:S01]  /*0420*/  ISETP.GE.AND P2, PT, R3, R2, PT ;  /* 0x000000020300720c */ /* 0x000fe20003f46270 */
[----:B-----5:R-:W-:-:S12]  /*0430*/  @!P0 DSETP.NEU.AND P1, PT, R4, -INF , PT ;  /* 0xfff000000400842a */ /* 0x020fd80003f2d000 */
[----:B------:R-:W-:Y:S05]  /*0440*/  @P2 EXIT ;  /* 0x000000000000294d */ /* 0x000fea0003800000 */
[----:B------:R-:W-:Y:S01]  /*0450*/  IMAD R3, R0, 0x200, R3 ;  /* 0x0000020000037824 */ /* 0x000fe200078e0203 */
[----:B------:R-:W-:Y:S01]  /*0460*/  ULDC.64 UR6, c[0x0][0x218] ;  /* 0x0000860000067ab9 */ /* 0x000fe20000000a00 */
[----:B------:R-:W-:Y:S02]  /*0470*/  PRMT R0, RZ, 0x7610, R0 ;  /* 0x00007610ff007816 */ /* 0x000fe40000000000 */
[----:B------:R-:W-:Y:S02]  /*0480*/  @!P0 SEL R4, RZ, 0x1, P1 ;  /* 0x00000001ff048807 */ /* 0x000fe40000800000 */
[----:B------:R-:W-:Y:S02]  /*0490*/  IADD3 R2, P2, R3, UR6, RZ ;  /* 0x0000000603027c10 */ /* 0x000fe4000ff5e0ff */
[----:B------:R-:W-:-:S03]  /*04a0*/  @!P0 PRMT R0, R4, 0x7610, R0 ;  /* 0x0000761004008816 */ /* 0x000fc60000000000 */
[----:B------:R-:W-:-:S05]  /*04b0*/  IMAD.X R3, RZ, RZ, UR7, P2 ;  /* 0x00000007ff037e24 */ /* 0x000fca00090e06ff */
[----:B------:R-:W-:Y:S01]  /*04c0*/  STG.E.U8 desc[UR4][R2.64], R0 ;  /* 0x0000000002007986 */ /* 0x000fe2000c101104 */
[----:B------:R-:W-:Y:S05]  /*04d0*/  EXIT ;  /* 0x000000000000794d */ /* 0x000fea0003800000 */
.L_x_18249:
        /* <DEDUP_REMOVED lines=10> */
.L_x_44525:


//--------------------- .text._ZN2at6native29vectorized_elementwise_kernelILi2EZZZNS0_49_GLOBAL__N__657f93f7_16_TensorCompare_cu_71e06f4e20isneginf_kernel_implERNS_18TensorIteratorBaseEENKUlvE_clEvENKUlvE_clEvEUldE_St5arrayIPcLm2EEEEviT0_T1_ --------------------------
	.section	.text._ZN2at6native29vectorized_elementwise_kernelILi2EZZZNS0_49_GLOBAL__N__657f93f7_16_TensorCompare_cu_71e06f4e20isneginf_kernel_implERNS_18TensorIteratorBaseEENKUlvE_clEvENKUlvE_clEvEUldE_St5arrayIPcLm2EEEEviT0_T1_,"ax",@progbits
	.align	128
        .global         _ZN2at6native29vectorized_elementwise_kernelILi2EZZZNS0_49_GLOBAL__N__657f93f7_16_TensorCompare_cu_71e06f4e20isneginf_kernel_implERNS_18TensorIteratorBaseEENKUlvE_clEvENKUlvE_clEvEUldE_St5arrayIPcLm2EEEEviT0_T1_
        .type           _ZN2at6native29vectorized_elementwise_kernelILi2EZZZNS0_49_GLOBAL__N__657f93f7_16_TensorCompare_cu_71e06f4e20isneginf_kernel_implERNS_18TensorIteratorBaseEENKUlvE_clEvENKUlvE_clEvEUldE_St5arrayIPcLm2EEEEviT0_T1_,@function
        .size           _ZN2at6native29vectorized_elementwise_kernelILi2EZZZNS0_49_GLOBAL__N__657f93f7_16_TensorCompare_cu_71e06f4e20isneginf_kernel_implERNS_18TensorIteratorBaseEENKUlvE_clEvENKUlvE_clEvEUldE_St5arrayIPcLm2EEEEviT0_T1_,(.L_x_44526 - _ZN2at6native29vectorized_elementwise_kernelILi2EZZZNS0_49_GLOBAL__N__657f93f7_16_TensorCompare_cu_71e06f4e20isneginf_kernel_implERNS_18TensorIteratorBaseEENKUlvE_clEvENKUlvE_clEvEUldE_St5arrayIPcLm2EEEEviT0_T1_)
        .other          _ZN2at6native29vectorized_elementwise_kernelILi2EZZZNS0_49_GLOBAL__N__657f93f7_16_TensorCompare_cu_71e06f4e20isneginf_kernel_implERNS_18TensorIteratorBaseEENKUlvE_clEvENKUlvE_clEvEUldE_St5arrayIPcLm2EEEEviT0_T1_,@"STO_CUDA_ENTRY STV_DEFAULT"
_ZN2at6native29vectorized_elementwise_kernelILi2EZZZNS0_49_GLOBAL__N__657f93f7_16_TensorCompare_cu_71e06f4e20isneginf_kernel_implERNS_18TensorIteratorBaseEENKUlvE_clEvENKUlvE_clEvEUldE_St5arrayIPcLm2EEEEviT0_T1_:
.text._ZN2at6native29vectorized_elementwise_kernelILi2EZZZNS0_49_GLOBAL__N__657f93f7_16_TensorCompare_cu_71e06f4e20isneginf_kernel_implERNS_18TensorIteratorBaseEENKUlvE_clEvENKUlvE_clEvEUldE_St5arrayIPcLm2EEEEviT0_T1_:
        /* <DEDUP_REMOVED lines=14> */
[----:B------:R-:W3:Y:S04]  /*00e0*/  LDG.E.128 R12, desc[UR4][R16.64+0x800] ;  /* 0x00080004100c7981 */ /* 0x000ee8000c1e1d00 */
[----:B------:R-:W4:Y:S04]  /*00f0*/  LDG.E.128 R8, desc[UR4][R16.64+0x1000] ;  /* 0x0010000410087981 */ /* 0x000f28000c1e1d00 */
[----:B------:R-:W5:Y:S01]  /*0100*/  LDG.E.128 R4, desc[UR4][R16.64+0x1800] ;  /* 0x0018000410047981 */ /* 0x000f62000c1e1d00 */
[----:B------:R-:W-:-:S05]  /*0110*/  IADD3 R2, P0, R0, UR6, RZ ;  /* 0x0000000600027c10 */ /* 0x000fca000ff1e0ff */
[----:B------:R-:W-:Y:S02]  /*0120*/  IMAD.X R3, RZ, RZ, UR7, P0 ;  /* 0x00000007ff037e24 */ /* 0x000fe400080e06ff */
[----:B------:R-:W-:Y:S01]  /*0130*/  IMAD.WIDE R2, R19, 0x2, R2 ;  /* 0x0000000213027825 */ /* 0x000fe200078e0202 */
[----:B--2---:R-:W-:Y:S02]  /*0140*/  DSETP.NEU.AND P6, PT, R20, -INF , PT ;  /* 0xfff000001400742a */ /* 0x004fe40003fcd000 */
[----:B------:R-:W-:Y:S02]  /*0150*/  DSETP.NEU.AND P5, PT, R22, -INF , PT ;  /* 0xfff000001600742a */ /* 0x000fe40003fad000 */
[----:B---3--:R-:W-:Y:S02]  /*0160*/  DSETP.NEU.AND P4, PT, R12, -INF , PT ;  /* 0xfff000000c00742a */ /* 0x008fe40003f8d000 */
[----:B------:R-:W-:Y:S01]  /*0170*/  SEL R0, RZ, 0x1, P6 ;  /* 0x00000001ff007807 */ /* 0x000fe20003000000 */
[----:B------:R-:W-:-:S02]  /*0180*/  DSETP.NEU.AND P3, PT, R14, -INF , PT ;  /* 0xfff000000e00742a */ /* 0x000fc40003f6d000 */
[----:B----4-:R-:W-:Y:S02]  /*0190*/  DSETP.NEU.AND P2, PT, R8, -INF , PT ;  /* 0xfff000000800742a */ /* 0x010fe40003f4d000 */
[----:B------:R-:W-:Y:S02]  /*01a0*/  DSETP.NEU.AND P1, PT, R10, -INF , PT ;  /* 0xfff000000a00742a */ /* 0x000fe40003f2d000 */
[----:B-----5:R-:W-:Y:S02]  /*01b0*/  DSETP.NEU.AND P0, PT, R4, -INF , PT ;  /* 0xfff000000400742a */ /* 0x020fe40003f0d000 */
[----:B------:R-:W-:Y:S01]  /*01c0*/  DSETP.NEU.AND P6, PT, R6, -INF , PT ;  /* 0xfff000000600742a */ /* 0x000fe20003fcd000 */
        /* <DEDUP_REMOVED lines=16> */
.L_x_18250:
[----:B------:R-:W0:Y:S01]  /*02d0*/  S2R R21, SR_TID.X ;  /* 0x0000000000157919 */ /* 0x000e220000002100 */
[----:B------:R-:W-:Y:S02]  /*02e0*/  CS2R R22, SRZ ;  /* 0x0000000000167805 */ /* 0x000fe4000001ff00 */
        /* <DEDUP_REMOVED lines=13> */
[----:B------:R-:W0:Y:S01]  /*03c0*/  @!P0 LDC.64 R10, c[0x0][0x220] ;  /* 0x00008800ff0a8b82 */ /* 0x000e220000000a00 */
[----:B------:R2:W5:Y:S10]  /*03d0*/  @!P6 LDG.E.64 R22, desc[UR4][R6.64] ;  /* 0x000000040616e981 */ /* 0x000574000c1e1b00 */
        /* <DEDUP_REMOVED lines=9> */
[----:B--2---:R-:W2:Y:S01]  /*0470*/  @!P4 LDC.64 R6, c[0x0][0x220] ;  /* 0x00008800ff06cb82 */ /* 0x004ea20000000a00 */
[----:B------:R-:W-:-:S05]  /*0480*/  @!P4 VIADD R9, R9, 0x80 ;  /* 0x000000800909c836 */ /* 0x000fca0000000000 */
[----:B------:R-:W-:-:S13]  /*0490*/  ISETP.GE.AND P5, PT, R9, R20, PT ;  /* 0x000000140900720c */ /* 0x000fda0003fa6270 */
[----:B------:R-:W-:Y:S02]  /*04a0*/  @!P5 IMAD.IADD R25, R0, 0x1, R9 ;  /* 0x000000010019d824 */ /* 0x000fe400078e0209 */
[----:B------:R-:W-:-:S05]  /*04b0*/  @!P5 VIADD R9, R9, 0x80 ;  /* 0x000000800909d836 */ /* 0x000fca0000000000 */
[----:B------:R-:W-:-:S13]  /*04c0*/  ISETP.GE.AND P6, PT, R9, R20, PT ;  /* 0x000000140900720c */ /* 0x000fda0003fc6270 */
[----:B------:R-:W1:Y:S01]  /*04d0*/  @!P6 LDC.64 R12, c[0x0][0x220] ;  /* 0x00008800ff0ceb82 */ /* 0x000e620000000a00 */
[----:B------:R-:W-:Y:S02]  /*04e0*/  @!P6 IMAD.IADD R9, R0, 0x1, R9 ;  /* 0x000000010009e824 */ /* 0x000fe400078e0209 */
[----:B---3--:R-:W-:Y:S01]  /*04f0*/  @!P2 IMAD.WIDE.U32 R14, R3, 0x8, R14 ;  /* 0x00000008030ea825 */ /* 0x008fe200078e000e */
[----:B------:R-:W-:-:S03]  /*0500*/  CS2R R2, SRZ ;  /* 0x0000000000027805 */ /* 0x000fc6000001ff00 */
[----:B------:R-:W-:Y:S02]  /*0510*/  @!P0 IMAD.IADD R26, R0, 0x1, R21 ;  /* 0x00000001001a8824 */ /* 0x000fe400078e0215 */
[----:B----4-:R-:W-:Y:S01]  /*0520*/  @!P3 IMAD.WIDE.U32 R18, R17, 0x8, R18 ;  /* 0x000000081112b825 */ /* 0x010fe200078e0012 */
[----:B------:R0:W5:Y:S03]  /*0530*/  @!P2 LDG.E.64 R2, desc[UR4][R14.64] ;  /* 0x000000040e02a981 */ /* 0x000166000c1e1b00 */
[----:B-1----:R-:W-:Y:S02]  /*0540*/  @!P6 IMAD.WIDE.U32 R12, R9, 0x8, R12 ;  /* 0x00000008090ce825 */ /* 0x002fe400078e000c */
[----:B------:R-:W1:Y:S01]  /*0550*/  @!P5 LDC.64 R8, c[0x0][0x220] ;  /* 0x00008800ff08db82 */ /* 0x000e620000000a00 */
[----:B------:R-:W-:Y:S01]  /*0560*/  CS2R R16, SRZ ;  /* 0x0000000000107805 */ /* 0x000fe2000001ff00 */
[----:B--2---:R-:W-:-:S02]  /*0570*/  @!P4 IMAD.WIDE.U32 R6, R27, 0x8, R6 ;  /* 0x000000081b06c825 */ /* 0x004fc400078e0006 */
[----:B------:R-:W2:Y:S02]  /*0580*/  @!P6 LDG.E.64 R12, desc[UR4][R12.64] ;  /* 0x000000040c0ce981 */ /* 0x000ea4000c1e1b00 */
[----:B0-----:R-:W-:Y:S01]  /*0590*/  @!P0 IMAD.WIDE.U32 R14, R26, 0x8, R10 ;  /* 0x000000081a0e8825 */ /* 0x001fe200078e000a */
[----:B------:R-:W-:Y:S02]  /*05a0*/  CS2R R10, SRZ ;  /* 0x00000000000a7805 */ /* 0x000fe4000001ff00 */
[----:B------:R-:W-:Y:S01]  /*05b0*/  CS2R R26, SRZ ;  /* 0x00000000001a7805 */ /* 0x000fe2000001ff00 */
[----:B------:R0:W5:Y:S04]  /*05c0*/  @!P3 LDG.E.64 R16, desc[UR4][R18.64] ;  /* 0x000000041210b981 */ /* 0x000168000c1e1b00 */
[----:B------:R0:W5:Y:S04]  /*05d0*/  @!P4 LDG.E.64 R10, desc[UR4][R6.64] ;  /* 0x00000004060ac981 */ /* 0x000168000c1e1b00 */
[----:B------:R0:W5:Y:S01]  /*05e0*/  @!P0 LDG.E.64 R26, desc[UR4][R14.64] ;  /* 0x000000040e1a8981 */ /* 0x000162000c1e1b00 */
[----:B-1----:R-:W-:Y:S01]  /*05f0*/  @!P5 IMAD.WIDE.U32 R24, R25, 0x8, R8 ;  /* 0x000000081918d825 */ /* 0x002fe200078e0008 */
[----:B------:R-:W-:-:S06]  /*0600*/  CS2R R8, SRZ ;  /* 0x0000000000087805 */ /* 0x000fcc000001ff00 */
[----:B------:R0:W5:Y:S01]  /*0610*/  @!P5 LDG.E.64 R8, desc[UR4][R24.64] ;  /* 0x000000041808d981 */ /* 0x000162000c1e1b00 */
[----:B------:R-:W-:Y:S01]  /*0620*/  @!P1 IMAD.WIDE.U32 R28, R5, 0x8, R28 ;  /* 0x00000008051c9825 */ /* 0x000fe200078e001c */
[----:B------:R-:W-:Y:S01]  /*0630*/  CS2R R4, SRZ ;  /* 0x0000000000047805 */ /* 0x000fe2000001ff00 */
[----:B------:R-:W-:Y:S05]  /*0640*/  BSSY B0, `(.L_x_18251) ;  /* 0x000000c000007945 */ /* 0x000fea0003800000 */
[----:B------:R0:W5:Y:S01]  /*0650*/  @!P1 LDG.E.64 R4, desc[UR4][R28.64] ;  /* 0x000000041c049981 */ /* 0x000162000c1e1b00 */
[----:B--2---:R-:W-:Y:S01]  /*0660*/  @!P6 DSETP.NEU.AND P1, PT, R12, -INF , PT ;  /* 0xfff000000c00e42a */ /* 0x004fe20003f2d000 */
[----:B0-----:R-:W-:-:S13]  /*0670*/  @P0 BRA `(.L_x_18252) ;  /* 0x0000000000200947 */ /* 0x001fda0003800000 */
[----:B------:R-:W-:Y:S01]  /*0680*/  IMAD.IADD R6, R0, 0x1, R21 ;  /* 0x0000000100067824 */ /* 0x000fe200078e0215 */
[----:B------:R-:W-:Y:S01]  /*0690*/  ULDC.64 UR6, c[0x0][0x218] ;  /* 0x0000860000067ab9 */ /* 0x000fe20000000a00 */
[----:B-----5:R-:W-:Y:S01]  /*06a0*/  DSETP.NEU.AND P0, PT, R26, -INF , PT ;  /* 0xfff000001a00742a */ /* 0x020fe20003f0d000 */
[----:B------:R-:W-:Y:S02]  /*06b0*/  VIADD R21, R21, 0x80 ;  /* 0x0000008015157836 */ /* 0x000fe40000000000 */
[----:B------:R-:W-:-:S03]  /*06c0*/  IADD3 R6, P2, R6, UR6, RZ ;  /* 0x0000000606067c10 */ /* 0x000fc6000ff5e0ff */
[----:B------:R-:W-:Y:S02]  /*06d0*/  SEL R13, RZ, 0x1, P0 ;  /* 0x00000001ff0d7807 */ /* 0x000fe40000000000 */
[----:B------:R-:W-:-:S05]  /*06e0*/  IMAD.X R7, RZ, RZ, UR7, P2 ;  /* 0x00000007ff077e24 */ /* 0x000fca00090e06ff */
[----:B------:R0:W-:Y:S03]  /*06f0*/  STG.E.U8 desc[UR4][R6.64], R13 ;  /* 0x0000000d06007986 */ /* 0x0001e6000c101104 */
.L_x_18252:
[----:B------:R-:W-:Y:S05]  /*0700*/  BSYNC B0 ;  /* 0x0000000000007941 */ /* 0x000fea0003800000 */
.L_x_18251:
        /* <DEDUP_REMOVED lines=9> */
[----:B-----5:R-:W-:Y:S01]  /*07a0*/  DSETP.NEU.AND P0, PT, R22, -INF , PT ;  /* 0xfff000001600742a */ /* 0x020fe20003f0d000 */
[----:B------:R-:W-:Y:S02]  /*07b0*/  VIADD R21, R21, 0x80 ;  /* 0x0000008015157836 */ /* 0x000fe40000000000 */
[----:B------:R-:W-:-:S03]  /*07c0*/  IADD3 R12, P1, R12, UR6, RZ ;  /* 0x000000060c0c7c10 */ /* 0x000fc6000ff3e0ff */
[----:B------:R-:W-:Y:S02]  /*07d0*/  SEL R7, RZ, 0x1, P0 ;  /* 0x00000001ff077807 */ /* 0x000fe40000000000 */
[----:B------:R-:W-:Y:S01]  /*07e0*/  IMAD.X R13, RZ, RZ, UR7, P1 ;  /* 0x00000007ff0d7e24 */ /* 0x000fe200088e06ff */
[----:B------:R-:W-:-:S04]  /*07f0*/  ISETP.GE.AND P0, PT, R21, R20, PT ;  /* 0x000000141500720c */ /* 0x000fc80003f06270 */
[----:B------:R0:W-:Y:S09]  /*0800*/  STG.E.U8 desc[UR4][R12.64], R7 ;  /* 0x000000070c007986 */ /* 0x0001f2000c101104 */
[----:B------:R-:W-:Y:S05]  /*0810*/  @P0 BRA `(.L_x_18256) ;  /* 0x0000000000480947 */ /* 0x000fea0003800000 */
[----:B0-----:R-:W-:Y:S01]  /*0820*/  IMAD.IADD R7, R0, 0x1, R21 ;  /* 0x0000000100077824 */ /* 0x001fe200078e0215 */
[----:B------:R-:W-:Y:S01]  /*0830*/  ULDC.64 UR6, c[0x0][0x218] ;  /* 0x0000860000067ab9 */ /* 0x000fe20000000a00 */
[----:B------:R-:W-:Y:S01]  /*0840*/  DSETP.NEU.AND P0, PT, R4, -INF , PT ;  /* 0xfff000000400742a */ /* 0x000fe20003f0d000 */
[----:B------:R-:W-:Y:S02]  /*0850*/  VIADD R21, R21, 0x80 ;  /* 0x0000008015157836 */ /* 0x000fe40000000000 */
[----:B------:R-:W-:-:S03]  /*0860*/  IADD3 R4, P1, R7, UR6, RZ ;  /* 0x0000000607047c10 */ /* 0x000fc6000ff3e0ff */
[----:B------:R-:W-:Y:S02]  /*0870*/  SEL R7, RZ, 0x1, P0 ;  /* 0x00000001ff077807 */ /* 0x000fe40000000000 */
[----:B------:R-:W-:-:S05]  /*0880*/  IMAD.X R5, RZ, RZ, UR7, P1 ;  /* 0x00000007ff057e24 */ /* 0x000fca00088e06ff */
[----:B------:R0:W-:Y:S03]  /*0890*/  STG.E.U8 desc[UR4][R4.64], R7 ;  /* 0x0000000704007986 */ /* 0x0001e6000c101104 */
.L_x_18255:
[----:B------:R-:W-:-:S13]  /*08a0*/  ISETP.GE.AND P0, PT, R21, R20, PT ;  /* 0x000000141500720c */ /* 0x000fda0003f06270 */
[----:B------:R-:W-:Y:S05]  /*08b0*/  @P0 BRA `(.L_x_18257) ;  /* 0x0000000000480947 */ /* 0x000fea0003800000 */
[----:B0----5:R-:W-:Y:S01]  /*08c0*/  IMAD.IADD R4, R0, 0x1, R21 ;  /* 0x0000000100047824 */ /* 0x021fe200078e0215 */
[----:B------:R-:W-:Y:S01]  /*08d0*/  ULDC.64 UR6, c[0x0][0x218] ;  /* 0x0000860000067ab9 */ /* 0x000fe20000000a00 */
[----:B------:R-:W-:Y:S01]  /*08e0*/  DSETP.NEU.AND P0, PT, R2, -INF , PT ;  /* 0xfff000000200742a */ /* 0x000fe20003f0d000 */
[----:B------:R-:W-:Y:S02]  /*08f0*/  VIADD R21, R21, 0x80 ;  /* 0x0000008015157836 */ /* 0x000fe40000000000 */
[----:B------:R-:W-:-:S03]  /*0900*/  IADD3 R2, P1, R4, UR6, RZ ;  /* 0x0000000604027c10 */ /* 0x000fc6000ff3e0ff */
[----:B------:R-:W-:Y:S02]  /*0910*/  SEL R5, RZ, 0x1, P0 ;  /* 0x00000001ff057807 */ /* 0x000fe40000000000 */
[----:B------:R-:W-:-:S05]  /*0920*/  IMAD.X R3, RZ, RZ, UR7, P1 ;  /* 0x00000007ff037e24 */ /* 0x000fca00088e06ff */
[----:B------:R1:W-:Y:S03]  /*0930*/  STG.E.U8 desc[UR4][R2.64], R5 ;  /* 0x0000000502007986 */ /* 0x0003e6000c101104 */
.L_x_18256:
[----:B------:R-:W-:-:S13]  /*0940*/  ISETP.GE.AND P0, PT, R21, R20, PT ;  /* 0x000000141500720c */ /* 0x000fda0003f06270 */
[----:B------:R-:W-:Y:S05]  /*0950*/  @P0 BRA `(.L_x_18258) ;  /* 0x00000000004c0947 */ /* 0x000fea0003800000 */
[----:B-1----:R-:W-:Y:S01]  /*0960*/  IMAD.IADD R2, R0, 0x1, R21 ;  /* 0x0000000100027824 */ /* 0x002fe200078e0215 */
[----:B------:R-:W-:Y:S01]  /*0970*/  ULDC.64 UR6, c[0x0][0x218] ;  /* 0x0000860000067ab9 */ /* 0x000fe20000000a00 */
[----:B------:R-:W-:Y:S01]  /*0980*/  DSETP.NEU.AND P0, PT, R16, -INF , PT ;  /* 0xfff000001000742a */ /* 0x000fe20003f0d000 */
[----:B------:R-:W-:Y:S02]  /*0990*/  VIADD R21, R21, 0x80 ;  /* 0x0000008015157836 */ /* 0x000fe40000000000 */
[----:B------:R-:W-:-:S03]  /*09a0*/  IADD3 R2, P1, R2, UR6, RZ ;  /* 0x0000000602027c10 */ /* 0x000fc6000ff3e0ff */
[----:B------:R-:W-:Y:S02]  /*09b0*/  SEL R5, RZ, 0x1, P0 ;  /* 0x00000001ff057807 */ /* 0x000fe40000000000 */
[----:B------:R-:W-:-:S05]  /*09c0*/  IMAD.X R3, RZ, RZ, UR7, P1 ;  /* 0x00000007ff037e24 */ /* 0x000fca00088e06ff */
[----:B------:R1:W-:Y:S03]  /*09d0*/  STG.E.U8 desc[UR4][R2.64], R5 ;  /* 0x0000000502007986 */ /* 0x0003e6000c101104 */
.L_x_18257:
[----:B------:R-:W-:-:S13]  /*09e0*/  ISETP.GE.AND P0, PT, R21, R20, PT ;  /* 0x000000141500720c */ /* 0x000fda0003f06270 */
[----:B------:R-:W-:Y:S05]  /*09f0*/  @P0 BREAK B1 ;  /* 0x0000000000010942 */ /* 0x000fea0003800000 */
[----:B------:R-:W-:Y:S05]  /*0a00*/  @P0 BRA `(.L_x_18259) ;  /* 0x0000000000500947 */ /* 0x000fea0003800000 */
[----:B-1---5:R-:W-:Y:S01]  /*0a10*/  IMAD.IADD R2, R0, 0x1, R21 ;  /* 0x0000000100027824 */ /* 0x022fe200078e0215 */
[----:B------:R-:W-:Y:S01]  /*0a20*/  ULDC.64 UR6, c[0x0][0x218] ;  /* 0x0000860000067ab9 */ /* 0x000fe20000000a00 */
[----:B------:R-:W-:Y:S01]  /*0a30*/  DSETP.NEU.AND P0, PT, R10, -INF , PT ;  /* 0xfff000000a00742a */ /* 0x000fe20003f0d000 */
[----:B------:R-:W-:Y:S02]  /*0a40*/  VIADD R21, R21, 0x80 ;  /* 0x0000008015157836 */ /* 0x000fe40000000000 */
[----:B------:R-:W-:-:S03]  /*0a50*/  IADD3 R2, P1, R2, UR6, RZ ;  /* 0x0000000602027c10 */ /* 0x000fc6000ff3e0ff */
[----:B0-----:R-:W-:Y:S02]  /*0a60*/  SEL R5, RZ, 0x1, P0 ;  /* 0x00000001ff057807 */ /* 0x001fe40000000000 */
[----:B------:R-:W-:-:S05]  /*0a70*/  IMAD.X R3, RZ, RZ, UR7, P1 ;  /* 0x00000007ff037e24 */ /* 0x000fca00088e06ff */
[----:B------:R2:W-:Y:S03]  /*0a80*/  STG.E.U8 desc[UR4][R2.64], R5 ;  /* 0x0000000502007986 */ /* 0x0005e6000c101104 */
.L_x_18258:
[----:B------:R-:W-:-:S13]  /*0a90*/  ISETP.GE.AND P0, PT, R21, R20, PT ;  /* 0x000000141500720c */ /* 0x000fda0003f06270 */
[----:B------:R-:W-:Y:S05]  /*0aa0*/  @P0 BREAK B1 ;  /* 0x0000000000010942 */ /* 0x000fea0003800000 */
[----:B------:R-:W-:Y:S05]  /*0ab0*/  @P0 BRA `(.L_x_18259) ;  /* 0x0000000000240947 */ /* 0x000fea0003800000 */
[----:B------:R-:W-:Y:S05]  /*0ac0*/  BSYNC B1 ;  /* 0x0000000000017941 */ /* 0x000fea0003800000 */
.L_x_18254:
[----:B-12---:R-:W-:Y:S01]  /*0ad0*/  IMAD.IADD R2, R0, 0x1, R21 ;  /* 0x0000000100027824 */ /* 0x006fe200078e0215 */
[----:B------:R-:W-:Y:S01]  /*0ae0*/  ULDC.64 UR6, c[0x0][0x218] ;  /* 0x0000860000067ab9 */ /* 0x000fe20000000a00 */
[----:B------:R-:W-:Y:S01]  /*0af0*/  DSETP.NEU.AND P0, PT, R8, -INF , PT ;  /* 0xfff000000800742a */ /* 0x000fe20003f0d000 */
[----:B------:R-:W-:Y:S02]  /*0b00*/  VIADD R21, R21, 0x80 ;  /* 0x0000008015157836 */ /* 0x000fe40000000000 */
[----:B------:R-:W-:-:S03]  /*0b10*/  IADD3 R2, P1, R2, UR6, RZ ;  /* 0x0000000602027c10 */ /* 0x000fc6000ff3e0ff */
[----:B------:R-:W-:Y:S02]  /*0b20*/  SEL R5, RZ, 0x1, P0 ;  /* 0x00000001ff057807 */ /* 0x000fe40000000000 */
[----:B------:R-:W-:-:S05]  /*0b30*/  IMAD.X R3, RZ, RZ, UR7, P1 ;  /* 0x00000007ff037e24 */ /* 0x000fca00088e06ff */
[----:B------:R3:W-:Y:S03]  /*0b40*/  STG.E.U8 desc[UR4][R2.64], R5 ;  /* 0x0000000502007986 */ /* 0x0007e6000c101104 */
.L_x_18259:
[----:B------:R-:W-:Y:S05]  /*0b50*/  BSYNC B0 ;  /* 0x0000000000007941 */ /* 0x000fea0003800000 */
.L_x_18253:
[----:B------:R-:W-:Y:S05]  /*0b60*/  WARPSYNC.ALL ;  /* 0x0000000000007948 */ /* 0x000fea0003800000 */
[----:B------:R-:W-:-:S13]  /*0b70*/  ISETP.GE.AND P0, PT, R21, R20, PT ;  /* 0x000000141500720c */ /* 0x000fda0003f06270 */
[----:B------:R-:W-:Y:S05]  /*0b80*/  @P0 EXIT ;  /* 0x000000000000094d */ /* 0x000fea0003800000 */
[----:B------:R-:W-:Y:S01]  /*0b90*/  IMAD.IADD R0, R0, 0x1, R21 ;  /* 0x0000000100007824 */ /* 0x000fe200078e0215 */
[----:B------:R-:W-:-:S04]  /*0ba0*/  ULDC.64 UR6, c[0x0][0x218] ;  /* 0x0000860000067ab9 */ /* 0x000fc80000000a00 */
[----:B-123-5:R-:W-:-:S05]  /*0bb0*/  IADD3 R2, P0, R0, UR6, RZ ;  /* 0x0000000600027c10 */ /* 0x02efca000ff1e0ff */
[----:B------:R-:W-:-:S05]  /*0bc0*/  IMAD.X R3, RZ, RZ, UR7, P0 ;  /* 0x00000007ff037e24 */ /* 0x000fca00080e06ff */
[----:B------:R-:W-:Y:S01]  /*0bd0*/  STG.E.U8 desc[UR4][R2.64], R6 ;  /* 0x0000000602007986 */ /* 0x000fe2000c101104 */
[----:B------:R-:W-:Y:S05]  /*0be0*/  EXIT ;  /* 0x000000000000794d */ /* 0x000fea0003800000 */
.L_x_18260:
        /* <DEDUP_REMOVED lines=9> */
.L_x_44526:


//--------------------- .text._ZN2at6native29vectorized_elementwise_kernelILi4EZZZNS0_49_GLOBAL__N__657f93f7_16_TensorCompare_cu_71e06f4e20isneginf_kernel_implERNS_18TensorIteratorBaseEENKUlvE_clEvENKUlvE_clEvEUldE_St5arrayIPcLm2EEEEviT0_T1_ --------------------------
	.section	.text._ZN2at6native29vectorized_elementwise_kernelILi4EZZZNS0_49_GLOBAL__N__657f93f7_16_TensorCompare_cu_71e06f4e20isneginf_kernel_implERNS_18TensorIteratorBaseEENKUlvE_clEvENKUlvE_clEvEUldE_St5arrayIPcLm2EEEEviT0_T1_,"ax",@progbits
	.align	128
        .global         _ZN2at6native29vectorized_elementwise_kernelILi4EZZZNS0_49_GLOBAL__N__657f93f7_16_TensorCompare_cu_71e06f4e20isneginf_kernel_implERNS_18TensorIteratorBaseEENKUlvE_clEvENKUlvE_clEvEUldE_St5arrayIPcLm2EEEEviT0_T1_
        .type           _ZN2at6native29vectorized_elementwise_kernelILi4EZZZNS0_49_GLOBAL__N__657f93f7_16_TensorCompare_cu_71e06f4e20isneginf_kernel_implERNS_18TensorIteratorBaseEENKUlvE_clEvENKUlvE_clEvEUldE_St5arrayIPcLm2EEEEviT0_T1_,@function
        .size           _ZN2at6native29vectorized_elementwise_kernelILi4EZZZNS0_49_GLOBAL__N__657f93f7_16_TensorCompare_cu_71e06f4e20isneginf_kernel_implERNS_18TensorIteratorBaseEENKUlvE_clEvENKUlvE_clEvEUldE_St5arrayIPcLm2EEEEviT0_T1_,(.L_x_44527 - _ZN2at6native29vectorized_elementwise_kernelILi4EZZZNS0_49_GLOBAL__N__657f93f7_16_TensorCompare_cu_71e06f4e20isneginf_kernel_implERNS_18TensorIteratorBaseEENKUlvE_clEvENKUlvE_clEvEUldE_St5arrayIPcLm2EEEEviT0_T1_)
        .other          _ZN2at6native29vectorized_elementwise_kernelILi4EZZZNS0_49_GLOBAL__N__657f93f7_16_TensorCompare_cu_71e06f4e20isneginf_kernel_implERNS_18TensorIteratorBaseEENKUlvE_clEvENKUlvE_clEvEUldE_St5arrayIPcLm2EEEEviT0_T1_,@"STO_CUDA_ENTRY STV_DEFAULT"
_ZN2at6native29vectorized_elementwise_kernelILi4EZZZNS0_49_GLOBAL__N__657f93f7_16_TensorCompare_cu_71e06f4e20isneginf_kernel_implERNS_18TensorIteratorBaseEENKUlvE_clEvENKUlvE_clEvEUldE_St5arrayIPcLm2EEEEviT0_T1_:
.text._ZN2at6native29vectorized_elementwise_kernelILi4EZZZNS0_49_GLOBAL__N__657f93f7_16_TensorCompare_cu_71e06f4e20isneginf_kernel_implERNS_18TensorIteratorBaseEENKUlvE_clEvENKUlvE_clEvEUldE_St5arrayIPcLm2EEEEviT0_T1_:
        /* <DEDUP_REMOVED lines=17> */
[----:B--2---:R-:W-:-:S02]  /*0110*/  DSETP.NEU.AND P2, PT, R18, -INF , PT ;  /* 0xfff000001200742a */ /* 0x004fc40003f4d000 */
[----:B------:R-:W-:Y:S02]  /*0120*/  DSETP.NEU.AND P1, PT, R16, -INF , PT ;  /* 0xfff000001000742a */ /* 0x000fe40003f2d000 */
[----:B---3--:R-:W-:Y:S02]  /*0130*/  DSETP.NEU.AND P3, PT, R4, -INF , PT ;  /* 0xfff000000400742a */ /* 0x008fe40003f6d000 */
[----:B------:R-:W-:Y:S01]  /*0140*/  DSETP.NEU.AND P4, PT, R6, -INF , PT ;  /* 0xfff000000600742a */ /* 0x000fe20003f8d000 */
[----:B------:R-:W-:Y:S01]  /*0150*/  SEL R4, RZ, 0x1, P2 ;  /* 0x00000001ff047807 */ /* 0x000fe20001000000 */
[----:B----4-:R-:W-:Y:S01]  /*0160*/  DSETP.NEU.AND P0, PT, R8, -INF , PT ;  /* 0xfff000000800742a */ /* 0x010fe20003f0d000 */
[----:B------:R-:W-:Y:S01]  /*0170*/  SEL R3, RZ, 0x1, P1 ;  /* 0x00000001ff037807 */ /* 0x000fe20000800000 */
[----:B------:R-:W-:Y:S01]  /*0180*/  DSETP.NEU.AND P1, PT, R10, -INF , PT ;  /* 0xfff000000a00742a */ /* 0x000fe20003f2d000 */
[----:B------:R-:W-:Y:S01]  /*0190*/  SEL R5, RZ, 0x1, P3 ;  /* 0x00000001ff057807 */ /* 0x000fe20001800000 */
[----:B-----5:R-:W-:Y:S01]  /*01a0*/  DSETP.NEU.AND P2, PT, R12, -INF , PT ;  /* 0xfff000000c00742a */ /* 0x020fe20003f4d000 */
[----:B------:R-:W-:Y:S01]  /*01b0*/  SEL R6, RZ, 0x1, P4 ;  /* 0x00000001ff067807 */ /* 0x000fe20002000000 */
[----:B------:R-:W-:Y:S01]  /*01c0*/  DSETP.NEU.AND P3, PT, R14, -INF , PT ;  /* 0xfff000000e00742a */ /* 0x000fe20003f6d000 */
[----:B------:R-:W-:-:S02]  /*01d0*/  PRMT R7, R4, 0x7604, R3 ;  /* 0x0000760404077816 */ /* 0x000fc40000000003 */
[----:B------:R-:W-:Y:S02]  /*01e0*/  IADD3 R4, P4, R0, UR6, RZ ;  /* 0x0000000600047c10 */ /* 0x000fe4000ff9e0ff */
[----:B------:R-:W-:Y:S02]  /*01f0*/  PRMT R6, R6, 0x7604, R5 ;  /* 0x0000760406067816 */ /* 0x000fe40000000005 */
[----:B------:R-:W-:Y:S01]  /*0200*/  SEL R0, RZ, 0x1, P0 ;  /* 0x00000001ff007807 */ /* 0x000fe20000000000 */
[----:B------:R-:W-:Y:S01]  /*0210*/  IMAD.X R5, RZ, RZ, UR7, P4 ;  /* 0x00000007ff057e24 */ /* 0x000fe2000a0e06ff */
[----:B------:R-:W-:Y:S02]  /*0220*/  SEL R3, RZ, 0x1, P2 ;  /* 0x00000001ff037807 */ /* 0x000fe40001000000 */
[----:B------:R-:W-:Y:S02]  /*0230*/  PRMT R7, R0, 0x7054, R7 ;  /* 0x0000705400077816 */ /* 0x000fe40000000007 */
[----:B------:R-:W-:Y:S01]  /*0240*/  PRMT R9, R3, 0x7054, R6 ;  /* 0x0000705403097816 */ /* 0x000fe20000000006 */
[----:B------:R-:W-:Y:S01]  /*0250*/  IMAD.WIDE R2, R2, 0x4, R4 ;  /* 0x0000000402027825 */ /* 0x000fe200078e0204 */
[----:B------:R-:W-:-:S02]  /*0260*/  SEL R0, RZ, 0x1, P1 ;  /* 0x00000001ff007807 */ /* 0x000fc40000800000 */
[----:B------:R-:W-:Y:S02]  /*0270*/  SEL R6, RZ, 0x1, P3 ;  /* 0x00000001ff067807 */ /* 0x000fe40001800000 */
[----:B------:R-:W-:Y:S02]  /*0280*/  PRMT R7, R0, 0x654, R7 ;  /* 0x0000065400077816 */ /* 0x000fe40000000007 */
[----:B------:R-:W-:-:S03]  /*0290*/  PRMT R9, R6, 0x654, R9 ;  /* 0x0000065406097816 */ /* 0x000fc60000000009 */
[----:B------:R-:W-:Y:S04]  /*02a0*/  STG.E desc[UR4][R2.64], R7 ;  /* 0x0000000702007986 */ /* 0x000fe8000c101904 */
[----:B------:R-:W-:Y:S01]  /*02b0*/  STG.E desc[UR4][R2.64+0x200], R9 ;  /* 0x0002000902007986 */ /* 0x000fe2000c101904 */
[----:B------:R-:W-:Y:S05]  /*02c0*/  EXIT ;  /* 0x000000000000794d */ /* 0x000fea0003800000 */
.L_x_18261:
        /* <DEDUP_REMOVED lines=67> */
.L_x_18263:
[----:B------:R-:W-:Y:S05]  /*0700*/  BSYNC B0 ;  /* 0x0000000000007941 */ /* 0x000fea0003800000 */
.L_x_18262:
        /* <DEDUP_REMOVED lines=25> */
.L_x_18266:
        /* <DEDUP_REMOVED lines=10> */
.L_x_18267:
        /* <DEDUP_REMOVED lines=10> */
.L_x_18268:
        /* <DEDUP_REMOVED lines=11> */
.L_x_18269:
[----:B------:R-:W-:-:S13]  /*0a90*/  ISETP.GE.AND P0, PT, R21, R20, PT ;  /* 0x000000141500720c */ /* 0x000fda0003f06270 */
[----:B------:R-:W-:Y:S05]  /*0aa0*/  @P0 BREAK B1 ;  /* 0x0000000000010942 */ /* 0x000fea0003800000 */
[----:B------:R-:W-:Y:S05]  /*0ab0*/  @P0 BRA `(.L_x_18270) ;  /* 0x0000000000240947 */ /* 0x000fea0003800000 */
[----:B------:R-:W-:Y:S05]  /*0ac0*/  BSYNC B1 ;  /* 0x0000000000017941 */ /* 0x000fea0003800000 */
.L_x_18265:
        /* <DEDUP_REMOVED lines=8> */
.L_x_18270:
[----:B------:R-:W-:Y:S05]  /*0b50*/  BSYNC B0 ;  /* 0x0000000000007941 */ /* 0x000fea0003800000 */
.L_x_18264:
        /* <DEDUP_REMOVED lines=9> */
.L_x_18271:
        /* <DEDUP_REMOVED lines=9> */
.L_x_44527:


//--------------------- .text._ZN2at6native29vectorized_elementwise_kernelILi8EZZZNS0_49_GLOBAL__N__657f93f7_16_TensorCompare_cu_71e06f4e20isneginf_kernel_implERNS_18TensorIteratorBaseEENKUlvE_clEvENKUlvE_clEvEUldE_St5arrayIPcLm2EEEEviT0_T1_ --------------------------
	.section	.text._ZN2at6native29vectorized_elementwise_kernelILi8EZZZNS0_49_GLOBAL__N__657f93f7_16_TensorCompare_cu_71e06f4e20isneginf_kernel_implERNS_18TensorIteratorBaseEENKUlvE_clEvENKUlvE_clEvEUldE_St5arrayIPcLm2EEEEviT0_T1_,"ax",@progbits
	.align	128
        .global         _ZN2at6native29vectorized_elementwise_kernelILi8EZZZNS0_49_GLOBAL__N__657f93f7_16_TensorCompare_cu_71e06f4e20isneginf_kernel_implERNS_18TensorIteratorBaseEENKUlvE_clEvENKUlvE_clEvEUldE_St5arrayIPcLm2EEEEviT0_T1_
        .type           _ZN2at6native29vectorized_elementwise_kernelILi8EZZZNS0_49_GLOBAL__N__657f93f7_16_TensorCompare_cu_71e06f4e20isneginf_kernel_implERNS_18TensorIteratorBaseEENKUlvE_clEvENKUlvE_clEvEUldE_St5arrayIPcLm2EEEEviT0_T1_,@function
        .size           _ZN2at6native29vectorized_elementwise_kernelILi8EZZZNS0_49_GLOBAL__N__657f93f7_16_TensorCompare_cu_71e06f4e20isneginf_kernel_implERNS_18TensorIteratorBaseEENKUlvE_clEvENKUlvE_clEvEUldE_St5arrayIPcLm2EEEEviT0_T1_,(.L_x_44528 - _ZN2at6native29vectorized_elementwise_kernelILi8EZZZNS0_49_GLOBAL__N__657f93f7_16_TensorCompare_cu_71e06f4e20isneginf_kernel_implERNS_18TensorIteratorBaseEENKUlvE_clEvENKUlvE_clEvEUldE_St5arrayIPcLm2EEEEviT0_T1_)
        .other          _ZN2at6native29vectorized_elementwise_kernelILi8EZZZNS0_49_GLOBAL__N__657f93f7_16_TensorCompare_cu_71e06f4e20isneginf_kernel_implERNS_18TensorIteratorBaseEENKUlvE_clEvENKUlvE_clEvEUldE_St5arrayIPcLm2EEEEviT0_T1_,@"STO_CUDA_ENTRY STV_DEFAULT"
_ZN2at6native29vectorized_elementwise_kernelILi8EZZZNS0_49_GLOBAL__N__657f93f7_16_TensorCompare_cu_71e06f4e20isneginf_kernel_implERNS_18TensorIteratorBaseEENKUlvE_clEvENKUlvE_clEvEUldE_St5arrayIPcLm2EEEEviT0_T1_:
.text._ZN2at6native29vectorized_elementwise_kernelILi8EZZZNS0_49_GLOBAL__N__657f93f7_16_TensorCompare_cu_71e06f4e20isneginf_kernel_implERNS_18TensorIteratorBaseEENKUlvE_clEvENKUlvE_clEvEUldE_St5arrayIPcLm2EEEEviT0_T1_:
        /* <DEDUP_REMOVED lines=20> */
[----:B------:R-:W-:Y:S01]  /*0140*/  SEL R11, RZ, 0xffffffff, P0 ;  /* 0xffffffffff0b7807 */ /* 0x000fe20000000000 */
[----:B------:R-:W-:Y:S01]  /*0150*/  DSETP.NEU.AND P1, PT, R8, -INF , PT ;  /* 0xfff000000800742a */ /* 0x000fe20003f2d000 */
[----:B------:R-:W-:Y:S01]  /*0160*/  SEL R10, RZ, 0x1, P6 ;  /* 0x00000001ff0a7807 */ /* 0x000fe20003000000 */
[----:B----4-:R-:W-:Y:S01]  /*0170*/  DSETP.NEU.AND P4, PT, R14, -INF , PT ;  /* 0xfff000000e00742a */ /* 0x010fe20003f8d000 */
[----:B------:R-:W-:Y:S01]  /*0180*/  IADD3 R8, P5, R0, UR6, RZ ;  /* 0x0000000600087c10 */ /* 0x000fe2000ffbe0ff */
[----:B------:R-:W-:Y:S01]  /*0190*/  DSETP.NEU.AND P3, PT, R12, -INF , PT ;  /* 0xfff000000c00742a */ /* 0x000fe20003f6d000 */
[----:B------:R-:W-:Y:S01]  /*01a0*/  IMAD.SHL.U32 R15, R11, 0x100, RZ ;  /* 0x000001000b0f7824 */ /* 0x000fe200078e00ff */
[----:B-----5:R-:W-:-:S02]  /*01b0*/  DSETP.NEU.AND P0, PT, R6, -INF , PT ;  /* 0xfff000000600742a */ /* 0x020fc40003f0d000 */
[----:B------:R-:W-:Y:S01]  /*01c0*/  DSETP.NEU.AND P6, PT, R4, -INF , PT ;  /* 0xfff000000400742a */ /* 0x000fe20003fcd000 */
[----:B------:R-:W-:Y:S01]  /*01d0*/  SEL R7, RZ, 0xffffffff, P2 ;  /* 0xffffffffff077807 */ /* 0x000fe20001000000 */
[----:B------:R-:W-:Y:S01]  /*01e0*/  IMAD.X R9, RZ, RZ, UR7, P5 ;  /* 0x00000007ff097e24 */ /* 0x000fe2000a8e06ff */
[----:B------:R-:W-:Y:S02]  /*01f0*/  SEL R5, RZ, 0xffffffff, P4 ;  /* 0xffffffffff057807 */ /* 0x000fe40002000000 */
[----:B------:R-:W-:Y:S01]  /*0200*/  SEL R3, RZ, 0xffffffff, P0 ;  /* 0xffffffffff037807 */ /* 0x000fe20000000000 */
[----:B------:R-:W-:Y:S01]  /*0210*/  IMAD.SHL.U32 R13, R7, 0x100, RZ ;  /* 0x00000100070d7824 */ /* 0x000fe200078e00ff */
[----:B------:R-:W-:Y:S01]  /*0220*/  SEL R6, RZ, 0x1, P1 ;  /* 0x00000001ff067807 */ /* 0x000fe20000800000 */
[----:B------:R-:W-:Y:S01]  /*0230*/  IMAD.SHL.U32 R11, R5, 0x100, RZ ;  /* 0x00000100050b7824 */ /* 0x000fe200078e00ff */
[----:B------:R-:W-:Y:S01]  /*0240*/  SEL R4, RZ, 0x1, P3 ;  /* 0x00000001ff047807 */ /* 0x000fe20001800000 */
[----:B------:R-:W-:Y:S01]  /*0250*/  IMAD.SHL.U32 R7, R3, 0x100, RZ ;  /* 0x0000010003077824 */ /* 0x000fe200078e00ff */
[----:B------:R-:W-:Y:S01]  /*0260*/  SEL R0, RZ, 0x1, P6 ;  /* 0x00000001ff007807 */ /* 0x000fe20003000000 */
[----:B------:R-:W-:Y:S01]  /*0270*/  IMAD.WIDE R8, R2, 0x8, R8 ;  /* 0x0000000802087825 */ /* 0x000fe200078e0208 */
        /* <DEDUP_REMOVED lines=8> */
.L_x_18272:
        /* <DEDUP_REMOVED lines=67> */
.L_x_18274:
[----:B------:R-:W-:Y:S05]  /*0730*/  BSYNC B0 ;  /* 0x0000000000007941 */ /* 0x000fea0003800000 */
.L_x_18273:
        /* <DEDUP_REMOVED lines=25> */
.L_x_18277:
        /* <DEDUP_REMOVED lines=10> */
.L_x_18278:
        /* <DEDUP_REMOVED lines=10> */
.L_x_18279:
        /* <DEDUP_REMOVED lines=11> */
.L_x_18280:
[----:B------:R-:W-:-:S13]  /*0ac0*/  ISETP.GE.AND P0, PT, R21, R20, PT ;  /* 0x000000141500720c */ /* 0x000fda0003f06270 */
[----:B------:R-:W-:Y:S05]  /*0ad0*/  @P0 BREAK B1 ;  /* 0x0000000000010942 */ /* 0x000fea0003800000 */
[----:B------:R-:W-:Y:S05]  /*0ae0*/  @P0 BRA `(.L_x_18281) ;  /* 0x0000000000240947 */ /* 0x000fea0003800000 */
[----:B------:R-:W-:Y:S05]  /*0af0*/  BSYNC B1 ;  /* 0x0000000000017941 */ /* 0x000fea0003800000 */
.L_x_18276:
        /* <DEDUP_REMOVED lines=8> */
.L_x_18281:
[----:B------:R-:W-:Y:S05]  /*0b80*/  BSYNC B0 ;  /* 0x0000000000007941 */ /* 0x000fea0003800000 */
.L_x_18275:
        /* <DEDUP_REMOVED lines=9> */
.L_x_18282:
        /* <DEDUP_REMOVED lines=14> */
.L_x_44528:


//--------------------- .text._ZN2at6native18elementwise_kernelILi128ELi4EZNS0_15gpu_kernel_implIZZZNS0_49_GLOBAL__N__657f93f7_16_TensorCompare_cu_71e06f4e20isposinf_kernel_implERNS_18TensorIteratorBaseEENKUlvE_clEvENKUlvE2_clEvEUlN3c108BFloat16EE_EEvS5_RKT_EUliE_EEviT1_ --------------------------
	.section	.text._ZN2at6native18elementwise_kernelILi128ELi4EZNS0_15gpu_kernel_implIZZZNS0_49_GLOBAL__N__657f93f7_16_TensorCompare_cu_71e06f4e20isposinf_kernel_implERNS_18TensorIteratorBaseEENKUlvE_clEvENKUlvE2_clEvEUlN3c108BFloat16EE_EEvS5_RKT_EUliE_EEviT1_,"ax",@progbits
	.align	128
        .global         _ZN2at6native18elementwise_kernelILi128ELi4EZNS0_15gpu_kernel_implIZZZNS0_49_GLOBAL__N__657f93f7_16_TensorCompare_cu_71e06f4e20isposinf_kernel_implERNS_18TensorIteratorBaseEENKUlvE_clEvENKUlvE2_clEvEUlN3c108BFloat16EE_EEvS5_RKT_EUliE_EEviT1_
        .type           _ZN2at6native18elementwise_kernelILi128ELi4EZNS0_15gpu_kernel_implIZZZNS0_49_GLOBAL__N__657f93f7_16_TensorCompare_cu_71e06f4e20isposinf_kernel_implERNS_18TensorIteratorBaseEENKUlvE_clEvENKUlvE2_clEvEUlN3c108BFloat16EE_EEvS5_RKT_EUliE_EEviT1_,@function
        .size           _ZN2at6native18elementwise_kernelILi128ELi4EZNS0_15gpu_kernel_implIZZZNS0_49_GLOBAL__N__657f93f7_16_TensorCompare_cu_71e06f4e20isposinf_kernel_implERNS_18TensorIteratorBaseEENKUlvE_clEvENKUlvE2_clEvEUlN3c108BFloat16EE_EEvS5_RKT_EUliE_EEviT1_,(.L_x_44529 - _ZN2at6native18elementwise_kernelILi128ELi4EZNS0_15gpu_kernel_implIZZZNS0_49_GLOBAL__N__657f93f7_16_TensorCompare_cu_71e06f4e20isposinf_kernel_implERNS_18TensorIteratorBaseEENKUlvE_clEvENKUlvE2_clEvEUlN3c108BFloat16EE_EEvS5_RKT_EUliE_EEviT1_)
        .other          _ZN2at6native18elementwise_kernelILi128ELi4EZNS0_15gpu_kernel_implIZZZNS0_49_GLOBAL__N__657f93f7_16_TensorCompare_cu_71e06f4e20isposinf_kernel_implERNS_18TensorIteratorBaseEENKUlvE_clEvENKUlvE2_clEvEUlN3c108BFloat16EE_EEvS5_RKT_EUliE_EEviT1_,@"STO_CUDA_ENTRY STV_DEFAULT"
_ZN2at6native18elementwise_kernelILi128ELi4EZNS0_15gpu_kernel_implIZZZNS0_49_GLOBAL__N__657f93f7_16_TensorCompare_cu_71e06f4e20isposinf_kernel_implERNS_18TensorIteratorBaseEENKUlvE_clEvENKUlvE2_clEvEUlN3c108BFloat16EE_EEvS5_RKT_EUliE_EEviT1_:
.text._ZN2at6native18elementwise_kernelILi128ELi4EZNS0_15gpu_kernel_implIZZZNS0_49_GLOBAL__N__657f93f7_16_TensorCompare_cu_71e06f4e20isposinf_kernel_implERNS_18TensorIteratorBaseEENKUlvE_clEvENKUlvE2_clEvEUlN3c108BFloat16EE_EEvS5_RKT_EUliE_EEviT1_:
        /* <DEDUP_REMOVED lines=313> */
.L_x_18285:
        /* <DEDUP_REMOVED lines=22> */
.L_x_18289:
[----:B------:R-:W2:Y:S02]  /*14f0*/  LDG.E.U8 R2, desc[UR36][R2.64] ;  /* 0x0000002402027981 */ /* 0x000ea4000c1e1100 */
[----:B--2---:R-:W-:-:S04]  /*1500*/  I2FP.F32.U32 R0, R2 ;  /* 0x0000000200007245 */ /* 0x004fc80000201000 */
[----:B------:R-:W-:Y:S01]  /*1510*/  F2FP.BF16.F32.PACK_AB R0, RZ, R0 ;  /* 0x00000000ff00723e */ /* 0x000fe200000010ff */
[----:B------:R-:W-:Y:S06]  /*1520*/  BRA `(.L_x_18291) ;  /* 0x0000000c00907947 */ /* 0x000fec0003800000 */
.L_x_18288:
        /* <DEDUP_REMOVED lines=10> */
.L_x_18293:
[----:B------:R-:W2:Y:S02]  /*15d0*/  LDG.E R2, desc[UR36][R2.64] ;  /* 0x0000002402027981 */ /* 0x000ea4000c1e1900 */
[----:B--2---:R-:W-:-:S04]  /*15e0*/  I2FP.F32.S32 R0, R2 ;  /* 0x0000000200007245 */ /* 0x004fc80000201400 */
[----:B------:R-:W-:Y:S01]  /*15f0*/  F2FP.BF16.F32.PACK_AB R0, RZ, R0 ;  /* 0x00000000ff00723e */ /* 0x000fe200000010ff */
[----:B------:R-:W-:Y:S06]  /*1600*/  BRA `(.L_x_18291) ;  /* 0x0000000c00587947 */ /* 0x000fec0003800000 */
.L_x_18292:
[----:B------:R-:W2:Y:S02]  /*1610*/  LDG.E.U16 R2, desc[UR36][R2.64] ;  /* 0x0000002402027981 */ /* 0x000ea4000c1e1500 */
[----:B--2---:R-:W0:Y:S02]  /*1620*/  I2F.S16 R0, R2 ;  /* 0x0000000200007306 */ /* 0x004e240000101400 */
[----:B0-----:R-:W-:Y:S01]  /*1630*/  F2FP.BF16.F32.PACK_AB R0, RZ, R0 ;  /* 0x00000000ff00723e */ /* 0x001fe200000010ff */
[----:B------:R-:W-:Y:S06]  /*1640*/  BRA `(.L_x_18291) ;  /* 0x0000000c00487947 */ /* 0x000fec0003800000 */
.L_x_18287:
        /* <DEDUP_REMOVED lines=9> */
.L_x_18295:
[----:B------:R-:W2:Y:S02]  /*16e0*/  LDG.E.U16 R0, desc[UR36][R2.64] ;  /* 0x0000002402007981 */ /* 0x000ea4000c1e1500 */
[----:B--2---:R-:W-:-:S05]  /*16f0*/  HADD2.F32 R0, -RZ, R0.H0_H0 ;  /* 0x20000000ff007230 */ /* 0x004fca0000004100 */
[----:B------:R-:W-:Y:S01]  /*1700*/  F2FP.BF16.F32.PACK_AB R0, RZ, R0 ;  /* 0x00000000ff00723e */ /* 0x000fe200000010ff */
[----:B------:R-:W-:Y:S06]  /*1710*/  BRA `(.L_x_18291) ;  /* 0x0000000c00147947 */ /* 0x000fec0003800000 */
.L_x_18294:
        /* <DEDUP_REMOVED lines=9> */
.L_x_18297:
[----:B------:R-:W2:Y:S02]  /*17b0*/  LDG.E.U16 R2, desc[UR36][R2.64] ;  /* 0x0000002402027981 */ /* 0x000ea4000c1e1500 */
[----:B--2---:R-:W-:-:S05]  /*17c0*/  HADD2.F32 R0, -RZ, R2.H0_H0 ;  /* 0x20000002ff007230 */ /* 0x004fca0000004100 */
[----:B------:R-:W-:Y:S01]  /*17d0*/  F2FP.BF16.F32.PACK_AB R0, RZ, R0 ;  /* 0x00000000ff00723e */ /* 0x000fe200000010ff */
[----:B------:R-:W-:Y:S06]  /*17e0*/  BRA `(.L_x_18291) ;  /* 0x0000000800e07947 */ /* 0x000fec0003800000 */
.L_x_18296:
        /* <DEDUP_REMOVED lines=8> */
.L_x_18286:
        /* <DEDUP_REMOVED lines=13> */
.L_x_18300:
        /* <DEDUP_REMOVED lines=8> */
.L_x_18299:
        /* <DEDUP_REMOVED lines=28> */
.L_x_18302:
        /* <DEDUP_REMOVED lines=15> */
.L_x_18301:
[----:B------:R0:W5:Y:S01]  /*1c70*/  LDG.E.U16 R0, desc[UR36][R2.64] ;  /* 0x0000002402007981 */ /* 0x000162000c1e1500 */
[----:B------:R-:W-:Y:S05]  /*1c80*/  BRA `(.L_x_18291) ;  /* 0x0000000400b87947 */ /* 0x000fea0003800000 */
.L_x_18298:
        /* <DEDUP_REMOVED lines=12> */
.L_x_18305:
        /* <DEDUP_REMOVED lines=21> */
.L_x_18309:
[----:B------:R-:W-:Y:S05]  /*1ea0*/  BSYNC B1 ;  /* 0x0000000000017941 */ /* 0x000fea0003800000 */
.L_x_18308:
[----:B------:R-:W-:Y:S01]  /*1eb0*/  LEA R3, R0, 0x3b800000, 0x17 ;  /* 0x3b80000000037811 */ /* 0x000fe200078eb8ff */
[----:B------:R-:W-:-:S05]  /*1ec0*/  IMAD.SHL.U32 R0, R2, 0x100000, RZ ;  /* 0x0010000002007824 */ /* 0x000fca00078e00ff */
[----:B------:R-:W-:-:S07]  /*1ed0*/  LOP3.LUT R0, R3, R0, R4, 0xfe, !PT ;  /* 0x0000000003007212 */ /* 0x000fce00078efe04 */
.L_x_18307:
[----:B------:R-:W-:Y:S05]  /*1ee0*/  BSYNC B0 ;  /* 0x0000000000007941 */ /* 0x000fea0003800000 */
.L_x_18306:
[----:B------:R-:W-:Y:S01]  /*1ef0*/  F2FP.BF16.F32.PACK_AB R0, RZ, R0 ;  /* 0x00000000ff00723e */ /* 0x000fe200000010ff */
[----:B------:R-:W-:Y:S06]  /*1f00*/  BRA `(.L_x_18291) ;  /* 0x0000000400187947 */ /* 0x000fec0003800000 */
.L_x_18304:
        /* <DEDUP_REMOVED lines=21> */
.L_x_18313:
[----:B------:R-:W-:Y:S05]  /*2060*/  BSYNC B1 ;  /* 0x0000000000017941 */ /* 0x000fea0003800000 */
.L_x_18312:
[----:B------:R-:W-:Y:S01]  /*2070*/  LEA R3, R0, 0x37800000, 0x17 ;  /* 0x3780000000037811 */ /* 0x000fe200078eb8ff */
[----:B------:R-:W-:-:S05]  /*2080*/  IMAD.SHL.U32 R0, R2, 0x200000, RZ ;  /* 0x0020000002007824 */ /* 0x000fca00078e00ff */
[----:B------:R-:W-:-:S07]  /*2090*/  LOP3.LUT R0, R3, R0, R4, 0xfe, !PT ;  /* 0x0000000003007212 */ /* 0x000fce00078efe04 */
.L_x_18311:
[----:B------:R-:W-:Y:S05]  /*20a0*/  BSYNC B0 ;  /* 0x0000000000007941 */ /* 0x000fea0003800000 */
.L_x_18310:
[----:B------:R-:W-:Y:S01]  /*20b0*/  F2FP.BF16.F32.PACK_AB R0, RZ, R0 ;  /* 0x00000000ff00723e */ /* 0x000fe200000010ff */
[----:B------:R-:W-:Y:S06]  /*20c0*/  BRA `(.L_x_18291) ;  /* 0x0000000000a87947 */ /* 0x000fec0003800000 */
.L_x_18303:
        /* <DEDUP_REMOVED lines=14> */
.L_x_18317:
[----:B------:R-:W-:Y:S05]  /*21b0*/  BSYNC B0 ;  /* 0x0000000000007941 */ /* 0x000fea0003800000 */
.L_x_18316:
[----:B------:R-:W-:Y:S01]  /*21c0*/  F2FP.BF16.F32.PACK_AB R0, RZ, R0 ;  /* 0x00000000ff00723e */ /* 0x000fe200000010ff */
[----:B------:R-:W-:Y:S06]  /*21d0*/  BRA `(.L_x_18291) ;  /* 0x0000000000647947 */ /* 0x000fec0003800000 */
.L_x_18290:
        /* <DEDUP_REMOVED lines=16> */
.L_x_18318:
[----:B------:R-:W-:Y:S01]  /*22e0*/  PRMT R0, RZ, 0x7610, R0 ;  /* 0x00007610ff007816 */ /* 0x000fe20000000000 */
[----:B------:R-:W-:Y:S06]  /*22f0*/  BRA `(.L_x_18291) ;  /* 0x00000000001c7947 */ /* 0x000fec0003800000 */
.L_x_18315:
[----:B------:R-:W2:Y:S02]  /*2300*/  LDG.E.64 R2, desc[UR36][R2.64] ;  /* 0x0000002402027981 */ /* 0x000ea4000c1e1b00 */
[----:B--2---:R-:W0:Y:S02]  /*2310*/  I2F.U64 R0, R2 ;  /* 0x0000000200007312 */ /* 0x004e240000301000 */
[----:B0-----:R-:W-:Y:S01]  /*2320*/  F2FP.BF16.F32.PACK_AB R0, RZ, R0 ;  /* 0x00000000ff00723e */ /* 0x001fe200000010ff */
[----:B------:R-:W-:Y:S06]  /*2330*/  BRA `(.L_x_18291) ;  /* 0x00000000000c7947 */ /* 0x000fec0003800000 */
.L_x_18314:
[----:B------:R-:W2:Y:S02]  /*2340*/  LDG.E R2, desc[UR36][R2.64] ;  /* 0x0000002402027981 */ /* 0x000ea4000c1e1900 */
[----:B--2---:R-:W-:-:S04]  /*2350*/  I2FP.F32.U32 R0, R2 ;  /* 0x0000000200007245 */ /* 0x004fc80000201000 */
[----:B------:R-:W-:-:S07]  /*2360*/  F2FP.BF16.F32.PACK_AB R0, RZ, R0 ;  /* 0x00000000ff00723e */ /* 0x000fce00000010ff */
.L_x_18291:
[----:B------:R-:W1:Y:S01]  /*2370*/  LDC.U8 R4, c[0x0][0x421] ;  /* 0x00010840ff047b82 */ /* 0x000e620000000000 */
[----:B0----5:R-:W-:Y:S01]  /*2380*/  IMAD.U32 R3, R0, 0x10000, RZ ;  /* 0x0001000000037824 */ /* 0x021fe200078e00ff */
[----:B------:R-:W-:Y:S04]  /*2390*/  BSSY B6, `(.L_x_18319) ;  /* 0x00000d6000067945 */ /* 0x000fe80003800000 */
[----:B------:R-:W-:Y:S02]  /*23a0*/  FSETP.NEU.FTZ.AND P0, PT, R3, +INF , PT ;  /* 0x7f8000000300780b */ /* 0x000fe40003f1d000 */
        /* <DEDUP_REMOVED lines=15> */
.L_x_18323:
[----:B------:R3:W-:Y:S01]  /*24a0*/  STG.E.U8 desc[UR36][R16.64], R2 ;  /* 0x0000000210007986 */ /* 0x0007e2000c101124 */
[----:B------:R-:W-:Y:S05]  /*24b0*/  BRA `(.L_x_18325) ;  /* 0x0000000c000c7947 */ /* 0x000fea0003800000 */
.L_x_18322:
        /* <DEDUP_REMOVED lines=9> */
.L_x_18327:
[----:B------:R1:W-:Y:S01]  /*2550*/  STG.E desc[UR36][R16.64], R2 ;  /* 0x0000000210007986 */ /* 0x0003e2000c101924 */
[----:B------:R-:W-:Y:S05]  /*2560*/  BRA `(.L_x_18325) ;  /* 0x0000000800e07947 */ /* 0x000fea0003800000 */
.L_x_18326:
[----:B------:R2:W-:Y:S01]  /*2570*/  STG.E.U16 desc[UR36][R16.64], R2 ;  /* 0x0000000210007986 */ /* 0x0005e2000c101524 */
[----:B------:R-:W-:Y:S05]  /*2580*/  BRA `(.L_x_18325) ;  /* 0x0000000800d87947 */ /* 0x000fea0003800000 */
.L_x_18321:
[----:B------:R-:W-:-:S13]  /*2590*/  ISETP.GT.AND P1, PT, R0, 0x6, PT ;  /* 0x000000060000780c */ /* 0x000fda0003f24270 */
[----:B------:R-:W-:Y:S05]  /*25a0*/  @P1 BRA `(.L_x_18328) ;  /* 0x00000000002c1947 */ /* 0x000fea0003800000 */
[----:B------:R-:W-:-:S13]  /*25b0*/  ISETP.NE.AND P0, PT, R0, 0x5, PT ;  /* 0x000000050000780c */ /* 0x000fda0003f05270 */
[----:B------:R-:W-:Y:S05]  /*25c0*/  @!P0 BRA `(.L_x_18329) ;  /* 0x0000000000148947 */ /* 0x000fea0003800000 */
[----:B------:R-:W-:-:S13]  /*25d0*/  ISETP.NE.AND P0, PT, R0, 0x6, PT ;  /* 0x000000060000780c */ /* 0x000fda0003f05270 */
[----:B------:R-:W-:Y:S05]  /*25e0*/  @P0 BRA `(.L_x_18324) ;  /* 0x00000008006c0947 */ /* 0x000fea0003800000 */
[----:B------:R-:W-:-:S05]  /*25f0*/  FSET.BF.EQ.FTZ.AND R3, R3, +INF , PT ;  /* 0x7f8000000303780a */ /* 0x000fca0003812000 */
[----:B------:R0:W-:Y:S01]  /*2600*/  STG.E desc[UR36][R16.64], R3 ;  /* 0x0000000310007986 */ /* 0x0001e2000c101924 */
[----:B------:R-:W-:Y:S05]  /*2610*/  BRA `(.L_x_18325) ;  /* 0x0000000800b47947 */ /* 0x000fea0003800000 */
.L_x_18329:
[----:B------:R-:W-:-:S04]  /*2620*/  FSET.BF.EQ.FTZ.AND R0, R3, +INF , PT ;  /* 0x7f8000000300780a */ /* 0x000fc80003812000 */
[----:B------:R-:W-:-:S05]  /*2630*/  F2FP.F16.F32.PACK_AB R0, RZ, R0 ;  /* 0x00000000ff00723e */ /* 0x000fca00000000ff */
[----:B------:R0:W-:Y:S01]  /*2640*/  STG.E.U16 desc[UR36][R16.64], R0 ;  /* 0x0000000010007986 */ /* 0x0001e2000c101524 */
[----:B------:R-:W-:Y:S05]  /*2650*/  BRA `(.L_x_18325) ;  /* 0x0000000800a47947 */ /* 0x000fea0003800000 */
.L_x_18328:
[----:B------:R-:W-:-:S13]  /*2660*/  ISETP.NE.AND P1, PT, R0, 0x7, PT ;  /* 0x000000070000780c */ /* 0x000fda0003f25270 */
[----:B------:R-:W-:Y:S05]  /*2670*/  @!P1 BRA `(.L_x_18330) ;  /* 0x0000000000349947 */ /* 0x000fea0003800000 */
[----:B------:R-:W-:-:S13]  /*2680*/  ISETP.NE.AND P0, PT, R0, 0x8, PT ;  /* 0x000000080000780c */ /* 0x000fda0003f05270 */
[----:B------:R-:W-:Y:S05]  /*2690*/  @!P0 BRA `(.L_x_18331) ;  /* 0x0000000000188947 */ /* 0x000fea0003800000 */
[----:B------:R-:W-:-:S13]  /*26a0*/  ISETP.NE.AND P0, PT, R0, 0x9, PT ;  /* 0x000000090000780c */ /* 0x000fda0003f05270 */
[----:B------:R-:W-:Y:S05]  /*26b0*/  @P0 BRA `(.L_x_18324) ;  /* 0x0000000800380947 */ /* 0x000fea0003800000 */
[----:B------:R-:W-:Y:S01]  /*26c0*/  FSET.BF.EQ.FTZ.AND R2, R3, +INF , PT ;  /* 0x7f8000000302780a */ /* 0x000fe20003812000 */
[----:B------:R-:W-:-:S05]  /*26d0*/  IMAD.MOV.U32 R3, RZ, RZ, RZ ;  /* 0x000000ffff037224 */ /* 0x000fca00078e00ff */
[----:B------:R0:W-:Y:S01]  /*26e0*/  STG.E.64 desc[UR36][R16.64], R2 ;  /* 0x0000000210007986 */ /* 0x0001e2000c101b24 */
[----:B------:R-:W-:Y:S05]  /*26f0*/  BRA `(.L_x_18325) ;  /* 0x00000008007c7947 */ /* 0x000fea0003800000 */
.L_x_18331:
[----:B------:R-:W-:-:S04]  /*2700*/  FSET.BF.EQ.FTZ.AND R3, R3, +INF , PT ;  /* 0x7f8000000303780a */ /* 0x000fc80003812000 */
[----:B------:R-:W-:-:S04]  /*2710*/  F2FP.F16.F32.PACK_AB R3, RZ, R3 ;  /* 0x00000003ff03723e */ /* 0x000fc800000000ff */
[----:B------:R-:W-:-:S05]  /*2720*/  PRMT R3, R3, 0x5410, RZ ;  /* 0x0000541003037816 */ /* 0x000fca00000000ff */
[----:B------:R0:W-:Y:S01]  /*2730*/  STG.E desc[UR36][R16.64], R3 ;  /* 0x0000000310007986 */ /* 0x0001e2000c101924 */
[----:B------:R-:W-:Y:S05]  /*2740*/  BRA `(.L_x_18325) ;  /* 0x0000000800687947 */ /* 0x000fea0003800000 */
.L_x_18330:
[----:B------:R-:W-:Y:S01]  /*2750*/  FSEL R3, RZ, 1.875, P0 ;  /* 0x3ff00000ff037808 */ /* 0x000fe20000000000 */
[----:B------:R-:W-:-:S05]  /*2760*/  IMAD.MOV.U32 R2, RZ, RZ, RZ ;  /* 0x000000ffff027224 */ /* 0x000fca00078e00ff */
[----:B------:R0:W-:Y:S01]  /*2770*/  STG.E.64 desc[UR36][R16.64], R2 ;  /* 0x0000000210007986 */ /* 0x0001e2000c101b24 */
[----:B------:R-:W-:Y:S05]  /*2780*/  BRA `(.L_x_18325) ;  /* 0x0000000800587947 */ /* 0x000fea0003800000 */
.L_x_18320:
        /* <DEDUP_REMOVED lines=10> */
.L_x_18334:
[----:B------:R-:W-:Y:S02]  /*2830*/  FSEL R5, RZ, 1.875, P0 ;  /* 0x3ff00000ff057808 */ /* 0x000fe40000000000 */
[----:B------:R-:W-:Y:S01]  /*2840*/  CS2R R6, SRZ ;  /* 0x0000000000067805 */ /* 0x000fe2000001ff00 */
[----:B------:R-:W-:-:S05]  /*2850*/  IMAD.MOV.U32 R4, RZ, RZ, RZ ;  /* 0x000000ffff047224 */ /* 0x000fca00078e00ff */
[----:B------:R0:W-:Y:S01]  /*2860*/  STG.E.128 desc[UR36][R16.64], R4 ;  /* 0x0000000410007986 */ /* 0x0001e2000c101d24 */
[----:B------:R-:W-:Y:S05]  /*2870*/  BRA `(.L_x_18325) ;  /* 0x00000008001c7947 */ /* 0x000fea0003800000 */
.L_x_18333:
[----:B------:R-:W-:-:S13]  /*2880*/  ISETP.NE.AND P0, PT, R0, 0xf, PT ;  /* 0x0000000f0000780c */ /* 0x000fda0003f05270 */
[----:B------:R-:W-:Y:S05]  /*2890*/  @!P0 BRA `(.L_x_18335) ;  /* 0x0000000000948947 */ /* 0x000fea0003800000 */
[----:B------:R-:W-:-:S13]  /*28a0*/  ISETP.NE.AND P0, PT, R0, 0x17, PT ;  /* 0x000000170000780c */ /* 0x000fda0003f05270 */
[----:B------:R-:W-:Y:S05]  /*28b0*/  @!P0 BRA `(.L_x_18336) ;  /* 0x0000000000448947 */ /* 0x000fea0003800000 */
[----:B------:R-:W-:-:S13]  /*28c0*/  ISETP.NE.AND P0, PT, R0, 0x18, PT ;  /* 0x000000180000780c */ /* 0x000fda0003f05270 */
[----:B------:R-:W-:Y:S05]  /*28d0*/  @P0 BRA `(.L_x_18324) ;  /* 0x0000000400b00947 */ /* 0x000fea0003800000 */
[----:B------:R-:W-:Y:S01]  /*28e0*/  FSET.BF.EQ.FTZ.AND R5, R3, +INF , PT ;  /* 0x7f8000000305780a */ /* 0x000fe20003812000 */
        /* <DEDUP_REMOVED lines=11> */
.L_x_18338:
[----:B------:R-:W-:Y:S05]  /*29a0*/  BSYNC B0 ;  /* 0x0000000000007941 */ /* 0x000fea0003800000 */
.L_x_18337:
[----:B------:R0:W-:Y:S01]  /*29b0*/  STG.E.U8 desc[UR36][R16.64], R3 ;  /* 0x0000000310007986 */ /* 0x0001e2000c101124 */
[----:B------:R-:W-:Y:S05]  /*29c0*/  BRA `(.L_x_18325) ;  /* 0x0000000400c87947 */ /* 0x000fea0003800000 */
.L_x_18336:
[----:B------:R-:W-:-:S04]  /*29d0*/  FSET.BF.EQ.FTZ.AND R3, R3, +INF , PT ;  /* 0x7f8000000303780a */ /* 0x000fc80003812000 */
        /* <DEDUP_REMOVED lines=12> */
.L_x_18339:
[----:B------:R-:W-:Y:S01]  /*2aa0*/  ISETP.GT.U32.AND P0, PT, R3, 0x7f800000, PT ;  /* 0x7f8000000300780c */ /* 0x000fe20003f04070 */
[----:B------:R-:W-:-:S05]  /*2ab0*/  IMAD.MOV.U32 R3, RZ, RZ, 0x7f ;  /* 0x0000007fff037424 */ /* 0x000fca00078e00ff */
[----:B------:R-:W-:-:S05]  /*2ac0*/  SEL R3, R3, 0x7c, P0 ;  /* 0x0000007c03037807 */ /* 0x000fca0000000000 */
[----:B------:R0:W-:Y:S01]  /*2ad0*/  STG.E.U8 desc[UR36][R16.64], R3 ;  /* 0x0000000310007986 */ /* 0x0001e2000c101124 */
[----:B------:R-:W-:Y:S05]  /*2ae0*/  BRA `(.L_x_18325) ;  /* 0x0000000400807947 */ /* 0x000fea0003800000 */
.L_x_18335:
[----:B------:R-:W-:-:S04]  /*2af0*/  FSET.BF.EQ.FTZ.AND R0, R3, +INF , PT ;  /* 0x7f8000000300780a */ /* 0x000fc80003812000 */
[----:B------:R-:W-:-:S05]  /*2b00*/  F2FP.BF16.F32.PACK_AB R0, RZ, R0 ;  /* 0x00000000ff00723e */ /* 0x000fca00000010ff */
[----:B------:R0:W-:Y:S01]  /*2b10*/  STG.E.U16 desc[UR36][R16.64], R0 ;  /* 0x0000000010007986 */ /* 0x0001e2000c101524 */
[----:B------:R-:W-:Y:S05]  /*2b20*/  BRA `(.L_x_18325) ;  /* 0x0000000400707947 */ /* 0x000fea0003800000 */
.L_x_18332:
        /* <DEDUP_REMOVED lines=10> */
.L_x_18342:
        /* <DEDUP_REMOVED lines=16> */
.L_x_18345:
[----:B------:R-:W-:-:S07]  /*2cd0*/  PRMT R8, R0, 0x7610, R8 ;  /* 0x0000761000087816 */ /* 0x000fce0000000008 */
.L_x_18344:
[----:B------:R-:W-:Y:S05]  /*2ce0*/  BSYNC B0 ;  /* 0x0000000000007941 */ /* 0x000fea0003800000 */
.L_x_18343:
[----:B------:R0:W-:Y:S01]  /*2cf0*/  STG.E.U8 desc[UR36][R16.64], R8 ;  /* 0x0000000810007986 */ /* 0x0001e2000c101124 */
[----:B------:R-:W-:Y:S05]  /*2d00*/  BRA `(.L_x_18325) ;  /* 0x0000000000f87947 */ /* 0x000fea0003800000 */
.L_x_18341:
        /* <DEDUP_REMOVED lines=16> */
.L_x_18348:
[----:B------:R-:W-:-:S07]  /*2e10*/  PRMT R8, R0, 0x7610, R8 ;  /* 0x0000761000087816 */ /* 0x000fce0000000008 */
.L_x_18347:
[----:B------:R-:W-:Y:S05]  /*2e20*/  BSYNC B0 ;  /* 0x0000000000007941 */ /* 0x000fea0003800000 */
.L_x_18346:
[----:B------:R0:W-:Y:S01]  /*2e30*/  STG.E.U8 desc[UR36][R16.64], R8 ;  /* 0x0000000810007986 */ /* 0x0001e2000c101124 */
[----:B------:R-:W-:Y:S05]  /*2e40*/  BRA `(.L_x_18325) ;  /* 0x0000000000a87947 */ /* 0x000fea0003800000 */
.L_x_18340:
[----:B------:R-:W-:-:S13]  /*2e50*/  ISETP.NE.AND P0, PT, R0, 0x1c, PT ;  /* 0x0000001c0000780c */ /* 0x000fda0003f05270 */
[----:B------:R-:W-:Y:S05]  /*2e60*/  @!P0 BRA `(.L_x_18349) ;  /* 0x00000000009c8947 */ /* 0x000fea0003800000 */
[----:B------:R-:W-:-:S13]  /*2e70*/  ISETP.NE.AND P0, PT, R0, 0x1d, PT ;  /* 0x0000001d0000780c */ /* 0x000fda0003f05270 */
[----:B------:R-:W-:Y:S05]  /*2e80*/  @!P0 BRA `(.L_x_18350) ;  /* 0x0000000000888947 */ /* 0x000fea0003800000 */
[----:B------:R-:W-:-:S13]  /*2e90*/  ISETP.NE.AND P0, PT, R0, 0x2c, PT ;  /* 0x0000002c0000780c */ /* 0x000fda0003f05270 */
[----:B------:R-:W-:Y:S05]  /*2ea0*/  @P0 BRA `(.L_x_18324) ;  /* 0x00000000003c0947 */ /* 0x000fea0003800000 */
[----:B------:R-:W-:-:S04]  /*2eb0*/  FSET.BF.EQ.FTZ.AND R3, R3, +INF , PT ;  /* 0x7f8000000303780a */ /* 0x000fc80003812000 */
        /* <DEDUP_REMOVED lines=14> */
.L_x_18324:
        /* <DEDUP_REMOVED lines=16> */
.L_x_18351:
[----:B------:R-:W-:Y:S05]  /*30a0*/  BRA `(.L_x_18325) ;  /* 0x0000000000107947 */ /* 0x000fea0003800000 */
.L_x_18350:
[----:B------:R-:W-:-:S05]  /*30b0*/  IMAD.MOV.U32 R3, RZ, RZ, RZ ;  /* 0x000000ffff037224 */ /* 0x000fca00078e00ff */
[----:B------:R0:W-:Y:S01]  /*30c0*/  STG.E.64 desc[UR36][R16.64], R2 ;  /* 0x0000000210007986 */ /* 0x0001e2000c101b24 */
[----:B------:R-:W-:Y:S05]  /*30d0*/  BRA `(.L_x_18325) ;  /* 0x0000000000047947 */ /* 0x000fea0003800000 */
.L_x_18349:
[----:B------:R0:W-:Y:S02]  /*30e0*/  STG.E desc[UR36][R16.64], R2 ;  /* 0x0000000210007986 */ /* 0x0001e4000c101924 */
.L_x_18325:
[----:B------:R-:W-:Y:S05]  /*30f0*/  BSYNC B6 ;  /* 0x0000000000067941 */ /* 0x000fea0003800000 */
.L_x_18319:
[----:B------:R-:W-:-:S04]  /*3100*/  IMAD R18, R23, 0x200, R18 ;  /* 0x0000020017127824 */ /* 0x000fc800078e0212 */
[----:B------:R-:W-:-:S07]  /*3110*/  VIADD R19, R18, 0x80 ;  /* 0x0000008012137836 */ /* 0x000fce0000000000 */
.L_x_18284:
[----:B------:R-:W-:Y:S05]  /*3120*/  BSYNC B7 ;  /* 0x0000000000077941 */ /* 0x000fea0003800000 */
.L_x_18283:
        /* <DEDUP_REMOVED lines=307> */
.L_x_18354:
        /* <DEDUP_REMOVED lines=22> */
.L_x_18358:
[----:B------:R-:W2:Y:S02]  /*45c0*/  LDG.E.U8 R2, desc[UR36][R2.64] ;  /* 0x0000002402027981 */ /* 0x000ea4000c1e1100 */
[----:B--2---:R-:W-:-:S04]  /*45d0*/  I2FP.F32.U32 R0, R2 ;  /* 0x0000000200007245 */ /* 0x004fc80000201000 */
[----:B------:R-:W-:Y:S01]  /*45e0*/  F2FP.BF16.F32.PACK_AB R0, RZ, R0 ;  /* 0x00000000ff00723e */ /* 0x000fe200000010ff */
[----:B------:R-:W-:Y:S06]  /*45f0*/  BRA `(.L_x_18360) ;  /* 0x0000000c00907947 */ /* 0x000fec0003800000 */
.L_x_18357:
        /* <DEDUP_REMOVED lines=10> */
.L_x_18362:
[----:B------:R-:W2:Y:S02]  /*46a0*/  LDG.E R2, desc[UR36][R2.64] ;  /* 0x0000002402027981 */ /* 0x000ea4000c1e1900 */
[----:B--2---:R-:W-:-:S04]  /*46b0*/  I2FP.F32.S32 R0, R2 ;  /* 0x0000000200007245 */ /* 0x004fc80000201400 */
[----:B------:R-:W-:Y:S01]  /*46c0*/  F2FP.BF16.F32.PACK_AB R0, RZ, R0 ;  /* 0x00000000ff00723e */ /* 0x000fe200000010ff */
[----:B------:R-:W-:Y:S06]  /*46d0*/  BRA `(.L_x_18360) ;  /* 0x0000000c00587947 */ /* 0x000fec0003800000 */
.L_x_18361:
[----:B------:R-:W2:Y:S02]  /*46e0*/  LDG.E.U16 R2, desc[UR36][R2.64] ;  /* 0x0000002402027981 */ /* 0x000ea4000c1e1500 */
[----:B--2---:R-:W0:Y:S02]  /*46f0*/  I2F.S16 R0, R2 ;  /* 0x0000000200007306 */ /* 0x004e240000101400 */
[----:B0-----:R-:W-:Y:S01]  /*4700*/  F2FP.BF16.F32.PACK_AB R0, RZ, R0 ;  /* 0x00000000ff00723e */ /* 0x001fe200000010ff */
[----:B------:R-:W-:Y:S06]  /*4710*/  BRA `(.L_x_18360) ;  /* 0x0000000c00487947 */ /* 0x000fec0003800000 */
.L_x_18356:
        /* <DEDUP_REMOVED lines=9> */
.L_x_18364:
[----:B------:R-:W2:Y:S02]  /*47b0*/  LDG.E.U16 R0, desc[UR36][R2.64] ;  /* 0x0000002402007981 */ /* 0x000ea4000c1e1500 */
[----:B--2---:R-:W-:-:S05]  /*47c0*/  HADD2.F32 R0, -RZ, R0.H0_H0 ;  /* 0x20000000ff007230 */ /* 0x004fca0000004100 */
[----:B------:R-:W-:Y:S01]  /*47d0*/  F2FP.BF16.F32.PACK_AB R0, RZ, R0 ;  /* 0x00000000ff00723e */ /* 0x000fe200000010ff */
[----:B------:R-:W-:Y:S06]  /*47e0*/  BRA `(.L_x_18360) ;  /* 0x0000000c00147947 */ /* 0x000fec0003800000 */
.L_x_18363:
        /* <DEDUP_REMOVED lines=9> */
.L_x_18366:
[----:B------:R-:W2:Y:S02]  /*4880*/  LDG.E.U16 R2, desc[UR36][R2.64] ;  /* 0x0000002402027981 */ /* 0x000ea4000c1e1500 */
[----:B--2---:R-:W-:-:S05]  /*4890*/  HADD2.F32 R0, -RZ, R2.H0_H0 ;  /* 0x20000002ff007230 */ /* 0x004fca0000004100 */
[----:B------:R-:W-:Y:S01]  /*48a0*/  F2FP.BF16.F32.PACK_AB R0, RZ, R0 ;  /* 0x00000000ff00723e */ /* 0x000fe200000010ff */
[----:B------:R-:W-:Y:S06]  /*48b0*/  BRA `(.L_x_18360) ;  /* 0x0000000800e07947 */ /* 0x000fec0003800000 */
.L_x_18365:
        /* <DEDUP_REMOVED lines=8> */
.L_x_18355:
        /* <DEDUP_REMOVED lines=13> */
.L_x_18369:
        /* <DEDUP_REMOVED lines=8> */
.L_x_18368:
        /* <DEDUP_REMOVED lines=28> */
.L_x_18371:
        /* <DEDUP_REMOVED lines=15> */
.L_x_18370:
[----:B------:R0:W5:Y:S01]  /*4d40*/  LDG.E.U16 R0, desc[UR36][R2.64] ;  /* 0x0000002402007981 */ /* 0x000162000c1e1500 */
[----:B------:R-:W-:Y:S05]  /*4d50*/  BRA `(.L_x_18360) ;  /* 0x0000000400b87947 */ /* 0x000fea0003800000 */
.L_x_18367:
        /* <DEDUP_REMOVED lines=12> */
.L_x_18374:
        /* <DEDUP_REMOVED lines=21> */
.L_x_18378:
[----:B------:R-:W-:Y:S05]  /*4f70*/  BSYNC B1 ;  /* 0x0000000000017941 */ /* 0x000fea0003800000 */
.L_x_18377:
[----:B------:R-:W-:Y:S01]  /*4f80*/  LEA R3, R0, 0x3b800000, 0x17 ;  /* 0x3b80000000037811 */ /* 0x000fe200078eb8ff */
[----:B------:R-:W-:-:S05]  /*4f90*/  IMAD.SHL.U32 R0, R2, 0x100000, RZ ;  /* 0x0010000002007824 */ /* 0x000fca00078e00ff */
[----:B------:R-:W-:-:S07]  /*4fa0*/  LOP3.LUT R0, R3, R0, R4, 0xfe, !PT ;  /* 0x0000000003007212 */ /* 0x000fce00078efe04 */
.L_x_18376:
[----:B------:R-:W-:Y:S05]  /*4fb0*/  BSYNC B0 ;  /* 0x0000000000007941 */ /* 0x000fea0003800000 */
.L_x_18375:
[----:B------:R-:W-:Y:S01]  /*4fc0*/  F2FP.BF16.F32.PACK_AB R0, RZ, R0 ;  /* 0x00000000ff00723e */ /* 0x000fe200000010ff */
[----:B------:R-:W-:Y:S06]  /*4fd0*/  BRA `(.L_x_18360) ;  /* 0x0000000400187947 */ /* 0x000fec0003800000 */
.L_x_18373:
        /* <DEDUP_REMOVED lines=21> */
.L_x_18382:
[----:B------:R-:W-:Y:S05]  /*5130*/  BSYNC B1 ;  /* 0x0000000000017941 */ /* 0x000fea0003800000 */
.L_x_18381:
[----:B------:R-:W-:Y:S01]  /*5140*/  LEA R3, R0, 0x37800000, 0x17 ;  /* 0x3780000000037811 */ /* 0x000fe200078eb8ff */
[----:B------:R-:W-:-:S05]  /*5150*/  IMAD.SHL.U32 R0, R2, 0x200000, RZ ;  /* 0x0020000002007824 */ /* 0x000fca00078e00ff */
[----:B------:R-:W-:-:S07]  /*5160*/  LOP3.LUT R0, R3, R0, R4, 0xfe, !PT ;  /* 0x0000000003007212 */ /* 0x000fce00078efe04 */
.L_x_18380:
[----:B------:R-:W-:Y:S05]  /*5170*/  BSYNC B0 ;  /* 0x0000000000007941 */ /* 0x000fea0003800000 */
.L_x_18379:
[----:B------:R-:W-:Y:S01]  /*5180*/  F2FP.BF16.F32.PACK_AB R0, RZ, R0 ;  /* 0x00000000ff00723e */ /* 0x000fe200000010ff */
[----:B------:R-:W-:Y:S06]  /*5190*/  BRA `(.L_x_18360) ;  /* 0x0000000000a87947 */ /* 0x000fec0003800000 */
.L_x_18372:
        /* <DEDUP_REMOVED lines=14> */
.L_x_18386:
[----:B------:R-:W-:Y:S05]  /*5280*/  BSYNC B0 ;  /* 0x0000000000007941 */ /* 0x000fea0003800000 */
.L_x_18385:
[----:B------:R-:W-:Y:S01]  /*5290*/  F2FP.BF16.F32.PACK_AB R0, RZ, R0 ;  /* 0x00000000ff00723e */ /* 0x000fe200000010ff */
[----:B------:R-:W-:Y:S06]  /*52a0*/  BRA `(.L_x_18360) ;  /* 0x0000000000647947 */ /* 0x000fec0003800000 */
.L_x_18359:
        /* <DEDUP_REMOVED lines=16> */
.L_x_18387:
[----:B------:R-:W-:Y:S01]  /*53b0*/  PRMT R0, RZ, 0x7610, R0 ;  /* 0x00007610ff007816 */ /* 0x000fe20000000000 */
[----:B------:R-:W-:Y:S06]  /*53c0*/  BRA `(.L_x_18360) ;  /* 0x00000000001c7947 */ /* 0x000fec0003800000 */
.L_x_18384:
[----:B------:R-:W2:Y:S02]  /*53d0*/  LDG.E.64 R2, desc[UR36][R2.64] ;  /* 0x0000002402027981 */ /* 0x000ea4000c1e1b00 */
[----:B--2---:R-:W0:Y:S02]  /*53e0*/  I2F.U64 R0, R2 ;  /* 0x0000000200007312 */ /* 0x004e240000301000 */
[----:B0-----:R-:W-:Y:S01]  /*53f0*/  F2FP.BF16.F32.PACK_AB R0, RZ, R0 ;  /* 0x00000000ff00723e */ /* 0x001fe200000010ff */
[----:B------:R-:W-:Y:S06]  /*5400*/  BRA `(.L_x_18360) ;  /* 0x00000000000c7947 */ /* 0x000fec0003800000 */
.L_x_18383:
[----:B------:R-:W2:Y:S02]  /*5410*/  LDG.E R2, desc[UR36][R2.64] ;  /* 0x0000002402027981 */ /* 0x000ea4000c1e1900 */
[----:B--2---:R-:W-:-:S04]  /*5420*/  I2FP.F32.U32 R0, R2 ;  /* 0x0000000200007245 */ /* 0x004fc80000201000 */
[----:B------:R-:W-:-:S07]  /*5430*/  F2FP.BF16.F32.PACK_AB R0, RZ, R0 ;  /* 0x00000000ff00723e */ /* 0x000fce00000010ff */
.L_x_18360:
[----:B------:R-:W1:Y:S01]  /*5440*/  LDC.U8 R4, c[0x0][0x421] ;  /* 0x00010840ff047b82 */ /* 0x000e620000000000 */
[----:B-----5:R-:W-:Y:S01]  /*5450*/  IMAD.U32 R0, R0, 0x10000, RZ ;  /* 0x0001000000007824 */ /* 0x020fe200078e00ff */
[----:B------:R-:W-:Y:S04]  /*5460*/  BSSY B6, `(.L_x_18388) ;  /* 0x00000d5000067945 */ /* 0x000fe80003800000 */
[----:B------:R-:W-:-:S04]  /*5470*/  FSETP.NEU.FTZ.AND P0, PT, R0, +INF , PT ;  /* 0x7f8000000000780b */ /* 0x000fc80003f1d000 */
        /* <DEDUP_REMOVED lines=14> */
.L_x_18392:
[----:B------:R0:W-:Y:S01]  /*5560*/  STG.E.U8 desc[UR36][R16.64], R2 ;  /* 0x0000000210007986 */ /* 0x0001e2000c101124 */
[----:B------:R-:W-:Y:S05]  /*5570*/  BRA `(.L_x_18394) ;  /* 0x0000000c000c7947 */ /* 0x000fea0003800000 */
.L_x_18391:
        /* <DEDUP_REMOVED lines=9> */
.L_x_18396:
[----:B------:R0:W-:Y:S01]  /*5610*/  STG.E desc[UR36][R16.64], R2 ;  /* 0x0000000210007986 */ /* 0x0001e2000c101924 */
[----:B------:R-:W-:Y:S05]  /*5620*/  BRA `(.L_x_18394) ;  /* 0x0000000800e07947 */ /* 0x000fea0003800000 */
.L_x_18395:
[----:B------:R0:W-:Y:S01]  /*5630*/  STG.E.U16 desc[UR36][R16.64], R2 ;  /* 0x0000000210007986 */ /* 0x0001e2000c101524 */
[----:B------:R-:W-:Y:S05]  /*5640*/  BRA `(.L_x_18394) ;  /* 0x0000000800d87947 */ /* 0x000fea0003800000 */
.L_x_18390:
        /* <DEDUP_REMOVED lines=9> */
.L_x_18398:
[----:B------:R-:W-:-:S04]  /*56e0*/  FSET.BF.EQ.FTZ.AND R0, R0, +INF , PT ;  /* 0x7f8000000000780a */ /* 0x000fc80003812000 */
[----:B------:R-:W-:-:S05]  /*56f0*/  F2FP.F16.F32.PACK_AB R0, RZ, R0 ;  /* 0x00000000ff00723e */ /* 0x000fca00000000ff */
[----:B------:R0:W-:Y:S01]  /*5700*/  STG.E.U16 desc[UR36][R16.64], R0 ;  /* 0x0000000010007986 */ /* 0x0001e2000c101524 */
[----:B------:R-:W-:Y:S05]  /*5710*/  BRA `(.L_x_18394) ;  /* 0x0000000800a47947 */ /* 0x000fea0003800000 */
.L_x_18397:
        /* <DEDUP_REMOVED lines=10> */
.L_x_18400:
[----:B------:R-:W-:-:S04]  /*57c0*/  FSET.BF.EQ.FTZ.AND R0, R0, +INF , PT ;  /* 0x7f8000000000780a */ /* 0x000fc80003812000 */
[----:B------:R-:W-:-:S04]  /*57d0*/  F2FP.F16.F32.PACK_AB R3, RZ, R0 ;  /* 0x00000000ff03723e */ /* 0x000fc800000000ff */
[----:B------:R-:W-:-:S05]  /*57e0*/  PRMT R3, R3, 0x5410, RZ ;  /* 0x0000541003037816 */ /* 0x000fca00000000ff */
[----:B------:R0:W-:Y:S01]  /*57f0*/  STG.E desc[UR36][R16.64], R3 ;  /* 0x0000000310007986 */ /* 0x0001e2000c101924 */
[----:B------:R-:W-:Y:S05]  /*5800*/  BRA `(.L_x_18394) ;  /* 0x0000000800687947 */ /* 0x000fea0003800000 */
.L_x_18399:
[----:B------:R-:W-:Y:S01]  /*5810*/  FSEL R3, RZ, 1.875, P0 ;  /* 0x3ff00000ff037808 */ /* 0x000fe20000000000 */
[----:B------:R-:W-:-:S05]  /*5820*/  IMAD.MOV.U32 R2, RZ, RZ, RZ ;  /* 0x000000ffff027224 */ /* 0x000fca00078e00ff */
[----:B------:R0:W-:Y:S01]  /*5830*/  STG.E.64 desc[UR36][R16.64], R2 ;  /* 0x0000000210007986 */ /* 0x0001e2000c101b24 */
[----:B------:R-:W-:Y:S05]  /*5840*/  BRA `(.L_x_18394) ;  /* 0x0000000800587947 */ /* 0x000fea0003800000 */
.L_x_18389:
        /* <DEDUP_REMOVED lines=10> */
.L_x_18403:
[----:B------:R-:W-:Y:S02]  /*58f0*/  FSEL R5, RZ, 1.875, P0 ;  /* 0x3ff00000ff057808 */ /* 0x000fe40000000000 */
[----:B------:R-:W-:Y:S01]  /*5900*/  CS2R R6, SRZ ;  /* 0x0000000000067805 */ /* 0x000fe2000001ff00 */
[----:B------:R-:W-:-:S05]  /*5910*/  IMAD.MOV.U32 R4, RZ, RZ, RZ ;  /* 0x000000ffff047224 */ /* 0x000fca00078e00ff */
[----:B------:R0:W-:Y:S01]  /*5920*/  STG.E.128 desc[UR36][R16.64], R4 ;  /* 0x0000000410007986 */ /* 0x0001e2000c101d24 */
[----:B------:R-:W-:Y:S05]  /*5930*/  BRA `(.L_x_18394) ;  /* 0x00000008001c7947 */ /* 0x000fea0003800000 */
.L_x_18402:
        /* <DEDUP_REMOVED lines=18> */
.L_x_18407:
[----:B------:R-:W-:Y:S05]  /*5a60*/  BSYNC B0 ;  /* 0x0000000000007941 */ /* 0x000fea0003800000 */
.L_x_18406:
[----:B------:R0:W-:Y:S01]  /*5a70*/  STG.E.U8 desc[UR36][R16.64], R3 ;  /* 0x0000000310007986 */ /* 0x0001e2000c101124 */
[----:B------:R-:W-:Y:S05]  /*5a80*/  BRA `(.L_x_18394) ;  /* 0x0000000400c87947 */ /* 0x000fea0003800000 */
.L_x_18405:
        /* <DEDUP_REMOVED lines=13> */
.L_x_18408:
[----:B------:R-:W-:Y:S01]  /*5b60*/  ISETP.GT.U32.AND P0, PT, R3, 0x7f800000, PT ;  /* 0x7f8000000300780c */ /* 0x000fe20003f04070 */
[----:B------:R-:W-:-:S05]  /*5b70*/  IMAD.MOV.U32 R3, RZ, RZ, 0x7f ;  /* 0x0000007fff037424 */ /* 0x000fca00078e00ff */
[----:B------:R-:W-:-:S05]  /*5b80*/  SEL R3, R3, 0x7c, P0 ;  /* 0x0000007c03037807 */ /* 0x000fca0000000000 */
[----:B------:R0:W-:Y:S01]  /*5b90*/  STG.E.U8 desc[UR36][R16.64], R3 ;  /* 0x0000000310007986 */ /* 0x0001e2000c101124 */
[----:B------:R-:W-:Y:S05]  /*5ba0*/  BRA `(.L_x_18394) ;  /* 0x0000000400807947 */ /* 0x000fea0003800000 */
.L_x_18404:
[----:B------:R-:W-:-:S04]  /*5bb0*/  FSET.BF.EQ.FTZ.AND R0, R0, +INF , PT ;  /* 0x7f8000000000780a */ /* 0x000fc80003812000 */
[----:B------:R-:W-:-:S05]  /*5bc0*/  F2FP.BF16.F32.PACK_AB R0, RZ, R0 ;  /* 0x00000000ff00723e */ /* 0x000fca00000010ff */
[----:B------:R0:W-:Y:S01]  /*5bd0*/  STG.E.U16 desc[UR36][R16.64], R0 ;  /* 0x0000000010007986 */ /* 0x0001e2000c101524 */
[----:B------:R-:W-:Y:S05]  /*5be0*/  BRA `(.L_x_18394) ;  /* 0x0000000400707947 */ /* 0x000fea0003800000 */
.L_x_18401:
        /* <DEDUP_REMOVED lines=10> */
.L_x_18411:
        /* <DEDUP_REMOVED lines=16> */
.L_x_18414:
[----:B------:R-:W-:-:S07]  /*5d90*/  PRMT R8, R0, 0x7610, R8 ;  /* 0x0000761000087816 */ /* 0x000fce0000000008 */
.L_x_18413:
[----:B------:R-:W-:Y:S05]  /*5da0*/  BSYNC B0 ;  /* 0x0000000000007941 */ /* 0x000fea0003800000 */
.L_x_18412:
[----:B------:R3:W-:Y:S01]  /*5db0*/  STG.E.U8 desc[UR36][R16.64], R8 ;  /* 0x0000000810007986 */ /* 0x0007e2000c101124 */
[----:B------:R-:W-:Y:S05]  /*5dc0*/  BRA `(.L_x_18394) ;  /* 0x0000000000f87947 */ /* 0x000fea0003800000 */
.L_x_18410:
        /* <DEDUP_REMOVED lines=16> */
.L_x_18417:
[----:B------:R-:W-:-:S07]  /*5ed0*/  PRMT R8, R0, 0x7610, R8 ;  /* 0x0000761000087816 */ /* 0x000fce0000000008 */
.L_x_18416:
[----:B------:R-:W-:Y:S05]  /*5ee0*/  BSYNC B0 ;  /* 0x0000000000007941 */ /* 0x000fea0003800000 */
.L_x_18415:
[----:B------:R0:W-:Y:S01]  /*5ef0*/  STG.E.U8 desc[UR36][R16.64], R8 ;  /* 0x0000000810007986 */ /* 0x0001e2000c101124 */
[----:B------:R-:W-:Y:S05]  /*5f00*/  BRA `(.L_x_18394) ;  /* 0x0000000000a87947 */ /* 0x000fea0003800000 */
.L_x_18409:
        /* <DEDUP_REMOVED lines=21> */
.L_x_18393:
        /* <DEDUP_REMOVED lines=16> */
.L_x_18420:
[----:B------:R-:W-:Y:S05]  /*6160*/  BRA `(.L_x_18394) ;  /* 0x0000000000107947 */ /* 0x000fea0003800000 */
.L_x_18419:
[----:B------:R-:W-:-:S05]  /*6170*/  IMAD.MOV.U32 R3, RZ, RZ, RZ ;  /* 0x000000ffff037224 */ /* 0x000fca00078e00ff */
[----:B------:R2:W-:Y:S01]  /*6180*/  STG.E.64 desc[UR36][R16.64], R2 ;  /* 0x0000000210007986 */ /* 0x0005e2000c101b24 */
[----:B------:R-:W-:Y:S05]  /*6190*/  BRA `(.L_x_18394) ;  /* 0x0000000000047947 */ /* 0x000fea0003800000 */
.L_x_18418:
[----:B------:R0:W-:Y:S02]  /*61a0*/  STG.E desc[UR36][R16.64], R2 ;  /* 0x0000000210007986 */ /* 0x0001e4000c101924 */
.L_x_18394:
[----:B------:R-:W-:Y:S05]  /*61b0*/  BSYNC B6 ;  /* 0x0000000000067941 */ /* 0x000fea0003800000 */
.L_x_18388:
[----:B------:R-:W-:-:S07]  /*61c0*/  VIADD R19, R19, 0x80 ;  /* 0x0000008013137836 */ /* 0x000fce0000000000 */
.L_x_18353:
[----:B------:R-:W-:Y:S05]  /*61d0*/  BSYNC B7 ;  /* 0x0000000000077941 */ /* 0x000fea0003800000 */
.L_x_18352:
        /* <DEDUP_REMOVED lines=307> */
.L_x_18423:
        /* <DEDUP_REMOVED lines=22> */
.L_x_18427:
[----:B------:R-:W2:Y:S02]  /*7670*/  LDG.E.U8 R2, desc[UR36][R2.64] ;  /* 0x0000002402027981 */ /* 0x000ea4000c1e1100 */
[----:B--2---:R-:W-:-:S04]  /*7680*/  I2FP.F32.U32 R0, R2 ;  /* 0x0000000200007245 */ /* 0x004fc80000201000 */
[----:B------:R-:W-:Y:S01]  /*7690*/  F2FP.BF16.F32.PACK_AB R0, RZ, R0 ;  /* 0x00000000ff00723e */ /* 0x000fe200000010ff */
[----:B------:R-:W-:Y:S06]  /*76a0*/  BRA `(.L_x_18429) ;  /* 0x0000000c00907947 */ /* 0x000fec0003800000 */
.L_x_18426:
        /* <DEDUP_REMOVED lines=10> */
.L_x_18431:
[----:B------:R-:W2:Y:S02]  /*7750*/  LDG.E R2, desc[UR36][R2.64] ;  /* 0x0000002402027981 */ /* 0x000ea4000c1e1900 */
[----:B--2---:R-:W-:-:S04]  /*7760*/  I2FP.F32.S32 R0, R2 ;  /* 0x0000000200007245 */ /* 0x004fc80000201400 */
[----:B------:R-:W-:Y:S01]  /*7770*/  F2FP.BF16.F32.PACK_AB R0, RZ, R0 ;  /* 0x00000000ff00723e */ /* 0x000fe200000010ff */
[----:B------:R-:W-:Y:S06]  /*7780*/  BRA `(.L_x_18429) ;  /* 0x0000000c00587947 */ /* 0x000fec0003800000 */
.L_x_18430:
[----:B------:R-:W2:Y:S02]  /*7790*/  LDG.E.U16 R2, desc[UR36][R2.64] ;  /* 0x0000002402027981 */ /* 0x000ea4000c1e1500 */
[----:B--2---:R-:W0:Y:S02]  /*77a0*/  I2F.S16 R0, R2 ;  /* 0x0000000200007306 */ /* 0x004e240000101400 */
[----:B0-----:R-:W-:Y:S01]  /*77b0*/  F2FP.BF16.F32.PACK_AB R0, RZ, R0 ;  /* 0x00000000ff00723e */ /* 0x001fe200000010ff */
[----:B------:R-:W-:Y:S06]  /*77c0*/  BRA `(.L_x_18429) ;  /* 0x0000000c00487947 */ /* 0x000fec0003800000 */
.L_x_18425:
        /* <DEDUP_REMOVED lines=9> */
.L_x_18433:
[----:B------:R-:W2:Y:S02]  /*7860*/  LDG.E.U16 R0, desc[UR36][R2.64] ;  /* 0x0000002402007981 */ /* 0x000ea4000c1e1500 */
[----:B--2---:R-:W-:-:S05]  /*7870*/  HADD2.F32 R0, -RZ, R0.H0_H0 ;  /* 0x20000000ff007230 */ /* 0x004fca0000004100 */
[----:B------:R-:W-:Y:S01]  /*7880*/  F2FP.BF16.F32.PACK_AB R0, RZ, R0 ;  /* 0x00000000ff00723e */ /* 0x000fe200000010ff */
[----:B------:R-:W-:Y:S06]  /*7890*/  BRA `(.L_x_18429) ;  /* 0x0000000c00147947 */ /* 0x000fec0003800000 */
.L_x_18432:
        /* <DEDUP_REMOVED lines=9> */
.L_x_18435:
[----:B------:R-:W2:Y:S02]  /*7930*/  LDG.E.U16 R2, desc[UR36][R2.64] ;  /* 0x0000002402027981 */ /* 0x000ea4000c1e1500 */
[----:B--2---:R-:W-:-:S05]  /*7940*/  HADD2.F32 R0, -RZ, R2.H0_H0 ;  /* 0x20000002ff007230 */ /* 0x004fca0000004100 */
[----:B------:R-:W-:Y:S01]  /*7950*/  F2FP.BF16.F32.PACK_AB R0, RZ, R0 ;  /* 0x00000000ff00723e */ /* 0x000fe200000010ff */
[----:B------:R-:W-:Y:S06]  /*7960*/  BRA `(.L_x_18429) ;  /* 0x0000000800e07947 */ /* 0x000fec0003800000 */
.L_x_18434:
        /* <DEDUP_REMOVED lines=8> */
.L_x_18424:
        /* <DEDUP_REMOVED lines=13> */
.L_x_18438:
        /* <DEDUP_REMOVED lines=8> */
.L_x_18437:
        /* <DEDUP_REMOVED lines=28> */
.L_x_18440:
        /* <DEDUP_REMOVED lines=15> */
.L_x_18439:
[----:B------:R0:W5:Y:S01]  /*7df0*/  LDG.E.U16 R0, desc[UR36][R2.64] ;  /* 0x0000002402007981 */ /* 0x000162000c1e1500 */
[----:B------:R-:W-:Y:S05]  /*7e00*/  BRA `(.L_x_18429) ;  /* 0x0000000400b87947 */ /* 0x000fea0003800000 */
.L_x_18436:
        /* <DEDUP_REMOVED lines=12> */
.L_x_18443:
        /* <DEDUP_REMOVED lines=21> */
.L_x_18447:
[----:B------:R-:W-:Y:S05]  /*8020*/  BSYNC B1 ;  /* 0x0000000000017941 */ /* 0x000fea0003800000 */
.L_x_18446:
[----:B------:R-:W-:Y:S01]  /*8030*/  LEA R3, R0, 0x3b800000, 0x17 ;  /* 0x3b80000000037811 */ /* 0x000fe200078eb8ff */
[----:B------:R-:W-:-:S05]  /*8040*/  IMAD.SHL.U32 R0, R2, 0x100000, RZ ;  /* 0x0010000002007824 */ /* 0x000fca00078e00ff */
[----:B------:R-:W-:-:S07]  /*8050*/  LOP3.LUT R0, R3, R0, R4, 0xfe, !PT ;  /* 0x0000000003007212 */ /* 0x000fce00078efe04 */
.L_x_18445:
[----:B------:R-:W-:Y:S05]  /*8060*/  BSYNC B0 ;  /* 0x0000000000007941 */ /* 0x000fea0003800000 */
.L_x_18444:
[----:B------:R-:W-:Y:S01]  /*8070*/  F2FP.BF16.F32.PACK_AB R0, RZ, R0 ;  /* 0x00000000ff00723e */ /* 0x000fe200000010ff */
[----:B------:R-:W-:Y:S06]  /*8080*/  BRA `(.L_x_18429) ;  /* 0x0000000400187947 */ /* 0x000fec0003800000 */
.L_x_18442:
        /* <DEDUP_REMOVED lines=21> */
.L_x_18451:
[----:B------:R-:W-:Y:S05]  /*81e0*/  BSYNC B1 ;  /* 0x0000000000017941 */ /* 0x000fea0003800000 */
.L_x_18450:
[----:B------:R-:W-:Y:S01]  /*81f0*/  LEA R3, R0, 0x37800000, 0x17 ;  /* 0x3780000000037811 */ /* 0x000fe200078eb8ff */
[----:B------:R-:W-:-:S05]  /*8200*/  IMAD.SHL.U32 R0, R2, 0x200000, RZ ;  /* 0x0020000002007824 */ /* 0x000fca00078e00ff */
[----:B------:R-:W-:-:S07]  /*8210*/  LOP3.LUT R0, R3, R0, R4, 0xfe, !PT ;  /* 0x0000000003007212 */ /* 0x000fce00078efe04 */
.L_x_18449:
[----:B------:R-:W-:Y:S05]  /*8220*/  BSYNC B0 ;  /* 0x0000000000007941 */ /* 0x000fea0003800000 */
.L_x_18448:
[----:B------:R-:W-:Y:S01]  /*8230*/  F2FP.BF16.F32.PACK_AB R0, RZ, R0 ;  /* 0x00000000ff00723e */ /* 0x000fe200000010ff */
[----:B------:R-:W-:Y:S06]  /*8240*/  BRA `(.L_x_18429) ;  /* 0x0000000000a87947 */ /* 0x000fec0003800000 */
.L_x_18441:
        /* <DEDUP_REMOVED lines=14> */
.L_x_18455:
[----:B------:R-:W-:Y:S05]  /*8330*/  BSYNC B0 ;  /* 0x0000000000007941 */ /* 0x000fea0003800000 */
.L_x_18454:
[----:B------:R-:W-:Y:S01]  /*8340*/  F2FP.BF16.F32.PACK_AB R0, RZ, R0 ;  /* 0x00000000ff00723e */ /* 0x000fe200000010ff */
[----:B------:R-:W-:Y:S06]  /*8350*/  BRA `(.L_x_18429) ;  /* 0x0000000000647947 */ /* 0x000fec0003800000 */
.L_x_18428:
        /* <DEDUP_REMOVED lines=16> */
.L_x_18456:
[----:B------:R-:W-:Y:S01]  /*8460*/  PRMT R0, RZ, 0x7610, R0 ;  /* 0x00007610ff007816 */ /* 0x000fe20000000000 */
[----:B------:R-:W-:Y:S06]  /*8470*/  BRA `(.L_x_18429) ;  /* 0x00000000001c7947 */ /* 0x000fec0003800000 */
.L_x_18453:
[----:B------:R-:W2:Y:S02]  /*8480*/  LDG.E.64 R2, desc[UR36][R2.64] ;  /* 0x0000002402027981 */ /* 0x000ea4000c1e1b00 */
[----:B--2---:R-:W0:Y:S02]  /*8490*/  I2F.U64 R0, R2 ;  /* 0x0000000200007312 */ /* 0x004e240000301000 */
[----:B0-----:R-:W-:Y:S01]  /*84a0*/  F2FP.BF16.F32.PACK_AB R0, RZ, R0 ;  /* 0x00000000ff00723e */ /* 0x001fe200000010ff */
[----:B------:R-:W-:Y:S06]  /*84b0*/  BRA `(.L_x_18429) ;  /* 0x00000000000c7947 */ /* 0x000fec0003800000 */
.L_x_18452:
[----:B------:R-:W2:Y:S02]  /*84c0*/  LDG.E R2, desc[UR36][R2.64] ;  /* 0x0000002402027981 */ /* 0x000ea4000c1e1900 */
[----:B--2---:R-:W-:-:S04]  /*84d0*/  I2FP.F32.U32 R0, R2 ;  /* 0x0000000200007245 */ /* 0x004fc80000201000 */
[----:B------:R-:W-:-:S07]  /*84e0*/  F2FP.BF16.F32.PACK_AB R0, RZ, R0 ;  /* 0x00000000ff00723e */ /* 0x000fce00000010ff */
.L_x_18429:
        /* <DEDUP_REMOVED lines=18> */
.L_x_18461:
[----:B------:R0:W-:Y:S01]  /*8610*/  STG.E.U8 desc[UR36][R16.64], R2 ;  /* 0x0000000210007986 */ /* 0x0001e2000c101124 */
[----:B------:R-:W-:Y:S05]  /*8620*/  BRA `(.L_x_18463) ;  /* 0x0000000c000c7947 */ /* 0x000fea0003800000 */
.L_x_18460:
        /* <DEDUP_REMOVED lines=9> */
.L_x_18465:
[----:B------:R0:W-:Y:S01]  /*86c0*/  STG.E desc[UR36][R16.64], R2 ;  /* 0x0000000210007986 */ /* 0x0001e2000c101924 */
[----:B------:R-:W-:Y:S05]  /*86d0*/  BRA `(.L_x_18463) ;  /* 0x0000000800e07947 */ /* 0x000fea0003800000 */
.L_x_18464:
[----:B------:R0:W-:Y:S01]  /*86e0*/  STG.E.U16 desc[UR36][R16.64], R2 ;  /* 0x0000000210007986 */ /* 0x0001e2000c101524 */
[----:B------:R-:W-:Y:S05]  /*86f0*/  BRA `(.L_x_18463) ;  /* 0x0000000800d87947 */ /* 0x000fea0003800000 */
.L_x_18459:
        /* <DEDUP_REMOVED lines=9> */
.L_x_18467:
[----:B------:R-:W-:-:S04]  /*8790*/  FSET.BF.EQ.FTZ.AND R0, R0, +INF , PT ;  /* 0x7f8000000000780a */ /* 0x000fc80003812000 */
[----:B------:R-:W-:-:S05]  /*87a0*/  F2FP.F16.F32.PACK_AB R0, RZ, R0 ;  /* 0x00000000ff00723e */ /* 0x000fca00000000ff */
[----:B------:R0:W-:Y:S01]  /*87b0*/  STG.E.U16 desc[UR36][R16.64], R0 ;  /* 0x0000000010007986 */ /* 0x0001e2000c101524 */
[----:B------:R-:W-:Y:S05]  /*87c0*/  BRA `(.L_x_18463) ;  /* 0x0000000800a47947 */ /* 0x000fea0003800000 */
.L_x_18466:
        /* <DEDUP_REMOVED lines=10> */
.L_x_18469:
[----:B------:R-:W-:-:S04]  /*8870*/  FSET.BF.EQ.FTZ.AND R0, R0, +INF , PT ;  /* 0x7f8000000000780a */ /* 0x000fc80003812000 */
[----:B------:R-:W-:-:S04]  /*8880*/  F2FP.F16.F32.PACK_AB R3, RZ, R0 ;  /* 0x00000000ff03723e */ /* 0x000fc800000000ff */
[----:B------:R-:W-:-:S05]  /*8890*/  PRMT R3, R3, 0x5410, RZ ;  /* 0x0000541003037816 */ /* 0x000fca00000000ff */
[----:B------:R0:W-:Y:S01]  /*88a0*/  STG.E desc[UR36][R16.64], R3 ;  /* 0x0000000310007986 */ /* 0x0001e2000c101924 */
[----:B------:R-:W-:Y:S05]  /*88b0*/  BRA `(.L_x_18463) ;  /* 0x0000000800687947 */ /* 0x000fea0003800000 */
.L_x_18468:
[----:B------:R-:W-:Y:S01]  /*88c0*/  FSEL R3, RZ, 1.875, P0 ;  /* 0x3ff00000ff037808 */ /* 0x000fe20000000000 */
[----:B------:R-:W-:-:S05]  /*88d0*/  IMAD.MOV.U32 R2, RZ, RZ, RZ ;  /* 0x000000ffff027224 */ /* 0x000fca00078e00ff */
[----:B------:R0:W-:Y:S01]  /*88e0*/  STG.E.64 desc[UR36][R16.64], R2 ;  /* 0x0000000210007986 */ /* 0x0001e2000c101b24 */
[----:B------:R-:W-:Y:S05]  /*88f0*/  BRA `(.L_x_18463) ;  /* 0x0000000800587947 */ /* 0x000fea0003800000 */
.L_x_18458:
        /* <DEDUP_REMOVED lines=10> */
.L_x_18472:
[----:B------:R-:W-:Y:S02]  /*89a0*/  FSEL R5, RZ, 1.875, P0 ;  /* 0x3ff00000ff057808 */ /* 0x000fe40000000000 */
[----:B------:R-:W-:Y:S01]  /*89b0*/  CS2R R6, SRZ ;  /* 0x0000000000067805 */ /* 0x000fe2000001ff00 */
[----:B------:R-:W-:-:S05]  /*89c0*/  IMAD.MOV.U32 R4, RZ, RZ, RZ ;  /* 0x000000ffff047224 */ /* 0x000fca00078e00ff */
[----:B------:R0:W-:Y:S01]  /*89d0*/  STG.E.128 desc[UR36][R16.64], R4 ;  /* 0x0000000410007986 */ /* 0x0001e2000c101d24 */
[----:B------:R-:W-:Y:S05]  /*89e0*/  BRA `(.L_x_18463) ;  /* 0x00000008001c7947 */ /* 0x000fea0003800000 */
.L_x_18471:
        /* <DEDUP_REMOVED lines=18> */
.L_x_18476:
[----:B------:R-:W-:Y:S05]  /*8b10*/  BSYNC B0 ;  /* 0x0000000000007941 */ /* 0x000fea0003800000 */
.L_x_18475:
[----:B------:R0:W-:Y:S01]  /*8b20*/  STG.E.U8 desc[UR36][R16.64], R3 ;  /* 0x0000000310007986 */ /* 0x0001e2000c101124 */
[----:B------:R-:W-:Y:S05]  /*8b30*/  BRA `(.L_x_18463) ;  /* 0x0000000400c87947 */ /* 0x000fea0003800000 */
.L_x_18474:
        /* <DEDUP_REMOVED lines=13> */
.L_x_18477:
[----:B------:R-:W-:Y:S01]  /*8c10*/  ISETP.GT.U32.AND P0, PT, R3, 0x7f800000, PT ;  /* 0x7f8000000300780c */ /* 0x000fe20003f04070 */
[----:B------:R-:W-:-:S05]  /*8c20*/  IMAD.MOV.U32 R3, RZ, RZ, 0x7f ;  /* 0x0000007fff037424 */ /* 0x000fca00078e00ff */
[----:B------:R-:W-:-:S05]  /*8c30*/  SEL R3, R3, 0x7c, P0 ;  /* 0x0000007c03037807 */ /* 0x000fca0000000000 */
[----:B------:R0:W-:Y:S01]  /*8c40*/  STG.E.U8 desc[UR36][R16.64], R3 ;  /* 0x0000000310007986 */ /* 0x0001e2000c101124 */
[----:B------:R-:W-:Y:S05]  /*8c50*/  BRA `(.L_x_18463) ;  /* 0x0000000400807947 */ /* 0x000fea0003800000 */
.L_x_18473:
[----:B------:R-:W-:-:S04]  /*8c60*/  FSET.BF.EQ.FTZ.AND R0, R0, +INF , PT ;  /* 0x7f8000000000780a */ /* 0x000fc80003812000 */
[----:B------:R-:W-:-:S05]  /*8c70*/  F2FP.BF16.F32.PACK_AB R0, RZ, R0 ;  /* 0x00000000ff00723e */ /* 0x000fca00000010ff */
[----:B------:R0:W-:Y:S01]  /*8c80*/  STG.E.U16 desc[UR36][R16.64], R0 ;  /* 0x0000000010007986 */ /* 0x0001e2000c101524 */
[----:B------:R-:W-:Y:S05]  /*8c90*/  BRA `(.L_x_18463) ;  /* 0x0000000400707947 */ /* 0x000fea0003800000 */
.L_x_18470:
        /* <DEDUP_REMOVED lines=10> */
.L_x_18480:
        /* <DEDUP_REMOVED lines=16> */
.L_x_18483:
[----:B------:R-:W-:-:S07]  /*8e40*/  PRMT R8, R0, 0x7610, R8 ;  /* 0x0000761000087816 */ /* 0x000fce0000000008 */
.L_x_18482:
[----:B------:R-:W-:Y:S05]  /*8e50*/  BSYNC B0 ;  /* 0x0000000000007941 */ /* 0x000fea0003800000 */
.L_x_18481:
[----:B------:R3:W-:Y:S01]  /*8e60*/  STG.E.U8 desc[UR36][R16.64], R8 ;  /* 0x0000000810007986 */ /* 0x0007e2000c101124 */
[----:B------:R-:W-:Y:S05]  /*8e70*/  BRA `(.L_x_18463) ;  /* 0x0000000000f87947 */ /* 0x000fea0003800000 */
.L_x_18479:
        /* <DEDUP_REMOVED lines=16> */
.L_x_18486:
[----:B------:R-:W-:-:S07]  /*8f80*/  PRMT R8, R0, 0x7610, R8 ;  /* 0x0000761000087816 */ /* 0x000fce0000000008 */
.L_x_18485:
[----:B------:R-:W-:Y:S05]  /*8f90*/  BSYNC B0 ;  /* 0x0000000000007941 */ /* 0x000fea0003800000 */
.L_x_18484:
[----:B------:R0:W-:Y:S01]  /*8fa0*/  STG.E.U8 desc[UR36][R16.64], R8 ;  /* 0x0000000810007986 */ /* 0x0001e2000c101124 */
[----:B------:R-:W-:Y:S05]  /*8fb0*/  BRA `(.L_x_18463) ;  /* 0x0000000000a87947 */ /* 0x000fea0003800000 */
.L_x_18478:
        /* <DEDUP_REMOVED lines=21> */
.L_x_18462:
        /* <DEDUP_REMOVED lines=16> */
.L_x_18489:
[----:B------:R-:W-:Y:S05]  /*9210*/  BRA `(.L_x_18463) ;  /* 0x0000000000107947 */ /* 0x000fea0003800000 */
.L_x_18488:
[----:B------:R-:W-:-:S05]  /*9220*/  IMAD.MOV.U32 R3, RZ, RZ, RZ ;  /* 0x000000ffff037224 */ /* 0x000fca00078e00ff */
[----:B------:R2:W-:Y:S01]  /*9230*/  STG.E.64 desc[UR36][R16.64], R2 ;  /* 0x0000000210007986 */ /* 0x0005e2000c101b24 */
[----:B------:R-:W-:Y:S05]  /*9240*/  BRA `(.L_x_18463) ;  /* 0x0000000000047947 */ /* 0x000fea0003800000 */
.L_x_18487:
[----:B------:R0:W-:Y:S02]  /*9250*/  STG.E desc[UR36][R16.64], R2 ;  /* 0x0000000210007986 */ /* 0x0001e4000c101924 */
.L_x_18463:
[----:B------:R-:W-:Y:S05]  /*9260*/  BSYNC B6 ;  /* 0x0000000000067941 */ /* 0x000fea0003800000 */
.L_x_18457:
[----:B------:R-:W-:-:S07]  /*9270*/  VIADD R19, R19, 0x80 ;  /* 0x0000008013137836 */ /* 0x000fce0000000000 */
.L_x_18422:
[----:B------:R-:W-:Y:S05]  /*9280*/  BSYNC B7 ;  /* 0x0000000000077941 */ /* 0x000fea0003800000 */
.L_x_18421:
        /* <DEDUP_REMOVED lines=306> */
.L_x_18490:
        /* <DEDUP_REMOVED lines=22> */
.L_x_18494:
[----:B------:R-:W2:Y:S02]  /*a710*/  LDG.E.U8 R2, desc[UR36][R2.64] ;  /* 0x0000002402027981 */ /* 0x000ea4000c1e1100 */
[----:B--2---:R-:W-:-:S04]  /*a720*/  I2FP.F32.U32 R0, R2 ;  /* 0x0000000200007245 */ /* 0x004fc80000201000 */
[----:B------:R-:W-:Y:S01]  /*a730*/  F2FP.BF16.F32.PACK_AB R0, RZ, R0 ;  /* 0x00000000ff00723e */ /* 0x000fe200000010ff */
[----:B------:R-:W-:Y:S06]  /*a740*/  BRA `(.L_x_18496) ;  /* 0x0000000c00907947 */ /* 0x000fec0003800000 */
.L_x_18493:
        /* <DEDUP_REMOVED lines=10> */
.L_x_18498:
[----:B------:R-:W2:Y:S02]  /*a7f0*/  LDG.E R2, desc[UR36][R2.64] ;  /* 0x0000002402027981 */ /* 0x000ea4000c1e1900 */
[----:B--2---:R-:W-:-:S04]  /*a800*/  I2FP.F32.S32 R0, R2 ;  /* 0x0000000200007245 */ /* 0x004fc80000201400 */
[----:B------:R-:W-:Y:S01]  /*a810*/  F2FP.BF16.F32.PACK_AB R0, RZ, R0 ;  /* 0x00000000ff00723e */ /* 0x000fe200000010ff */
[----:B------:R-:W-:Y:S06]  /*a820*/  BRA `(.L_x_18496) ;  /* 0x0000000c00587947 */ /* 0x000fec0003800000 */
.L_x_18497:
[----:B------:R-:W2:Y:S02]  /*a830*/  LDG.E.U16 R2, desc[UR36][R2.64] ;  /* 0x0000002402027981 */ /* 0x000ea4000c1e1500 */
[----:B--2---:R-:W0:Y:S02]  /*a840*/  I2F.S16 R0, R2 ;  /* 0x0000000200007306 */ /* 0x004e240000101400 */
[----:B0-----:R-:W-:Y:S01]  /*a850*/  F2FP.BF16.F32.PACK_AB R0, RZ, R0 ;  /* 0x00000000ff00723e */ /* 0x001fe200000010ff */
[----:B------:R-:W-:Y:S06]  /*a860*/  BRA `(.L_x_18496) ;  /* 0x0000000c00487947 */ /* 0x000fec0003800000 */
.L_x_18492:
        /* <DEDUP_REMOVED lines=9> */
.L_x_18500:
[----:B------:R-:W2:Y:S02]  /*a900*/  LDG.E.U16 R0, desc[UR36][R2.64] ;  /* 0x0000002402007981 */ /* 0x000ea4000c1e1500 */
[----:B--2---:R-:W-:-:S05]  /*a910*/  HADD2.F32 R0, -RZ, R0.H0_H0 ;  /* 0x20000000ff007230 */ /* 0x004fca0000004100 */
[----:B------:R-:W-:Y:S01]  /*a920*/  F2FP.BF16.F32.PACK_AB R0, RZ, R0 ;  /* 0x00000000ff00723e */ /* 0x000fe200000010ff */
[----:B------:R-:W-:Y:S06]  /*a930*/  BRA `(.L_x_18496) ;  /* 0x0000000c00147947 */ /* 0x000fec0003800000 */
.L_x_18499:
        /* <DEDUP_REMOVED lines=9> */
.L_x_18502:
[----:B------:R-:W2:Y:S02]  /*a9d0*/  LDG.E.U16 R2, desc[UR36][R2.64] ;  /* 0x0000002402027981 */ /* 0x000ea4000c1e1500 */
[----:B--2---:R-:W-:-:S05]  /*a9e0*/  HADD2.F32 R0, -RZ, R2.H0_H0 ;  /* 0x20000002ff007230 */ /* 0x004fca0000004100 */
[----:B------:R-:W-:Y:S01]  /*a9f0*/  F2FP.BF16.F32.PACK_AB R0, RZ, R0 ;  /* 0x00000000ff00723e */ /* 0x000fe200000010ff */
[----:B------:R-:W-:Y:S06]  /*aa00*/  BRA `(.L_x_18496) ;  /* 0x0000000800e07947 */ /* 0x000fec0003800000 */
.L_x_18501:
        /* <DEDUP_REMOVED lines=8> */
.L_x_18491:
        /* <DEDUP_REMOVED lines=13> */
.L_x_18505:
        /* <DEDUP_REMOVED lines=8> */
.L_x_18504:
        /* <DEDUP_REMOVED lines=28> */
.L_x_18507:
        /* <DEDUP_REMOVED lines=15> */
.L_x_18506:
[----:B------:R0:W5:Y:S01]  /*ae90*/  LDG.E.U16 R0, desc[UR36][R2.64] ;  /* 0x0000002402007981 */ /* 0x000162000c1e1500 */
[----:B------:R-:W-:Y:S05]  /*aea0*/  BRA `(.L_x_18496) ;  /* 0x0000000400b87947 */ /* 0x000fea0003800000 */
.L_x_18503:
        /* <DEDUP_REMOVED lines=12> */
.L_x_18510:
        /* <DEDUP_REMOVED lines=21> */
.L_x_18514:
[----:B------:R-:W-:Y:S05]  /*b0c0*/  BSYNC B1 ;  /* 0x0000000000017941 */ /* 0x000fea0003800000 */
.L_x_18513:
[----:B------:R-:W-:Y:S01]  /*b0d0*/  LEA R3, R0, 0x3b800000, 0x17 ;  /* 0x3b80000000037811 */ /* 0x000fe200078eb8ff */
[----:B------:R-:W-:-:S05]  /*b0e0*/  IMAD.SHL.U32 R0, R2, 0x100000, RZ ;  /* 0x0010000002007824 */ /* 0x000fca00078e00ff */
[----:B------:R-:W-:-:S07]  /*b0f0*/  LOP3.LUT R0, R3, R0, R4, 0xfe, !PT ;  /* 0x0000000003007212 */ /* 0x000fce00078efe04 */
.L_x_18512:
[----:B------:R-:W-:Y:S05]  /*b100*/  BSYNC B0 ;  /* 0x0000000000007941 */ /* 0x000fea0003800000 */
.L_x_18511:
[----:B------:R-:W-:Y:S01]  /*b110*/  F2FP.BF16.F32.PACK_AB R0, RZ, R0 ;  /* 0x00000000ff00723e */ /* 0x000fe200000010ff */
[----:B------:R-:W-:Y:S06]  /*b120*/  BRA `(.L_x_18496) ;  /* 0x0000000400187947 */ /* 0x000fec0003800000 */
.L_x_18509:
        /* <DEDUP_REMOVED lines=21> */
.L_x_18518:
[----:B------:R-:W-:Y:S05]  /*b280*/  BSYNC B1 ;  /* 0x0000000000017941 */ /* 0x000fea0003800000 */
.L_x_18517:
[----:B------:R-:W-:Y:S01]  /*b290*/  LEA R3, R0, 0x37800000, 0x17 ;  /* 0x3780000000037811 */ /* 0x000fe200078eb8ff */
[----:B------:R-:W-:-:S05]  /*b2a0*/  IMAD.SHL.U32 R0, R2, 0x200000, RZ ;  /* 0x0020000002007824 */ /* 0x000fca00078e00ff */
[----:B------:R-:W-:-:S07]  /*b2b0*/  LOP3.LUT R0, R3, R0, R4, 0xfe, !PT ;  /* 0x0000000003007212 */ /* 0x000fce00078efe04 */
.L_x_18516:
[----:B------:R-:W-:Y:S05]  /*b2c0*/  BSYNC B0 ;  /* 0x0000000000007941 */ /* 0x000fea0003800000 */
.L_x_18515:
[----:B------:R-:W-:Y:S01]  /*b2d0*/  F2FP.BF16.F32.PACK_AB R0, RZ, R0 ;  /* 0x00000000ff00723e */ /* 0x000fe200000010ff */
[----:B------:R-:W-:Y:S06]  /*b2e0*/  BRA `(.L_x_18496) ;  /* 0x0000000000a87947 */ /* 0x000fec0003800000 */
.L_x_18508:
        /* <DEDUP_REMOVED lines=14> */
.L_x_18522:
[----:B------:R-:W-:Y:S05]  /*b3d0*/  BSYNC B0 ;  /* 0x0000000000007941 */ /* 0x000fea0003800000 */
.L_x_18521:
[----:B------:R-:W-:Y:S01]  /*b3e0*/  F2FP.BF16.F32.PACK_AB R0, RZ, R0 ;  /* 0x00000000ff00723e */ /* 0x000fe200000010ff */
[----:B------:R-:W-:Y:S06]  /*b3f0*/  BRA `(.L_x_18496) ;  /* 0x0000000000647947 */ /* 0x000fec0003800000 */
.L_x_18495:
        /* <DEDUP_REMOVED lines=16> */
.L_x_18523:
[----:B------:R-:W-:Y:S01]  /*b500*/  PRMT R0, RZ, 0x7610, R0 ;  /* 0x00007610ff007816 */ /* 0x000fe20000000000 */
[----:B------:R-:W-:Y:S06]  /*b510*/  BRA `(.L_x_18496) ;  /* 0x00000000001c7947 */ /* 0x000fec0003800000 */
.L_x_18520:
[----:B------:R-:W2:Y:S02]  /*b520*/  LDG.E.64 R2, desc[UR36][R2.64] ;  /* 0x0000002402027981 */ /* 0x000ea4000c1e1b00 */
[----:B--2---:R-:W0:Y:S02]  /*b530*/  I2F.U64 R0, R2 ;  /* 0x0000000200007312 */ /* 0x004e240000301000 */
[----:B0-----:R-:W-:Y:S01]  /*b540*/  F2FP.BF16.F32.PACK_AB R0, RZ, R0 ;  /* 0x00000000ff00723e */ /* 0x001fe200000010ff */
[----:B------:R-:W-:Y:S06]  /*b550*/  BRA `(.L_x_18496) ;  /* 0x00000000000c7947 */ /* 0x000fec0003800000 */
.L_x_18519:
[----:B------:R-:W2:Y:S02]  /*b560*/  LDG.E R2, desc[UR36][R2.64] ;  /* 0x0000002402027981 */ /* 0x000ea4000c1e1900 */
[----:B--2---:R-:W-:-:S04]  /*b570*/  I2FP.F32.U32 R0, R2 ;  /* 0x0000000200007245 */ /* 0x004fc80000201000 */
[----:B------:R-:W-:-:S07]  /*b580*/  F2FP.BF16.F32.PACK_AB R0, RZ, R0 ;  /* 0x00000000ff00723e */ /* 0x000fce00000010ff */
.L_x_18496:
[----:B------:R-:W1:Y:S01]  /*b590*/  LDC.U8 R4, c[0x0][0x421] ;  /* 0x00010840ff047b82 */ /* 0x000e620000000000 */
[----:B-----5:R-:W-:-:S05]  /*b5a0*/  IMAD.U32 R0, R0, 0x10000, RZ ;  /* 0x0001000000007824 */ /* 0x020fca00078e00ff */
        /* <DEDUP_REMOVED lines=15> */
.L_x_18527:
[----:B------:R-:W-:Y:S01]  /*b6a0*/  STG.E.U8 desc[UR36][R16.64], R2 ;  /* 0x0000000210007986 */ /* 0x000fe2000c101124 */
[----:B------:R-:W-:Y:S05]  /*b6b0*/  EXIT ;  /* 0x000000000000794d */ /* 0x000fea0003800000 */
.L_x_18526:
        /* <DEDUP_REMOVED lines=9> */
.L_x_18530:
[----:B------:R-:W-:Y:S01]  /*b750*/  STG.E desc[UR36][R16.64], R2 ;  /* 0x0000000210007986 */ /* 0x000fe2000c101924 */
[----:B------:R-:W-:Y:S05]  /*b760*/  EXIT ;  /* 0x000000000000794d */ /* 0x000fea0003800000 */
.L_x_18529:
[----:B------:R-:W-:Y:S01]  /*b770*/  STG.E.U16 desc[UR36][R16.64], R2 ;  /* 0x0000000210007986 */ /* 0x000fe2000c101524 */
[----:B------:R-:W-:Y:S05]  /*b780*/  EXIT ;  /* 0x000000000000794d */ /* 0x000fea0003800000 */
.L_x_18525:
[----:B------:R-:W-:-:S13]  /*b790*/  ISETP.GT.AND P1, PT, R3, 0x6, PT ;  /* 0x000000060300780c */ /* 0x000fda0003f24270 */
[----:B------:R-:W-:Y:S05]  /*b7a0*/  @P1 BRA `(.L_x_18531) ;  /* 0x00000000002c1947 */ /* 0x000fea0003800000 */
[----:B------:R-:W-:-:S13]  /*b7b0*/  ISETP.NE.AND P0, PT, R3, 0x5, PT ;  /* 0x000000050300780c */ /* 0x000fda0003f05270 */
[----:B------:R-:W-:Y:S05]  /*b7c0*/  @!P0 BRA `(.L_x_18532) ;  /* 0x0000000000148947 */ /* 0x000fea0003800000 */
[----:B------:R-:W-:-:S13]  /*b7d0*/  ISETP.NE.AND P0, PT, R3, 0x6, PT ;  /* 0x000000060300780c */ /* 0x000fda0003f05270 */
[----:B------:R-:W-:Y:S05]  /*b7e0*/  @P0 BRA `(.L_x_18528) ;  /* 0x0000000800700947 */ /* 0x000fea0003800000 */
[----:B------:R-:W-:-:S05]  /*b7f0*/  FSET.BF.EQ.FTZ.AND R3, R0, +INF , PT ;  /* 0x7f8000000003780a */ /* 0x000fca0003812000 */
[----:B------:R-:W-:Y:S01]  /*b800*/  STG.E desc[UR36][R16.64], R3 ;  /* 0x0000000310007986 */ /* 0x000fe2000c101924 */
[----:B------:R-:W-:Y:S05]  /*b810*/  EXIT ;  /* 0x000000000000794d */ /* 0x000fea0003800000 */
.L_x_18532:
[----:B------:R-:W-:-:S04]  /*b820*/  FSET.BF.EQ.FTZ.AND R0, R0, +INF , PT ;  /* 0x7f8000000000780a */ /* 0x000fc80003812000 */
[----:B------:R-:W-:-:S05]  /*b830*/  F2FP.F16.F32.PACK_AB R0, RZ, R0 ;  /* 0x00000000ff00723e */ /* 0x000fca00000000ff */
[----:B------:R-:W-:Y:S01]  /*b840*/  STG.E.U16 desc[UR36][R16.64], R0 ;  /* 0x0000000010007986 */ /* 0x000fe2000c101524 */
[----:B------:R-:W-:Y:S05]  /*b850*/  EXIT ;  /* 0x000000000000794d */ /* 0x000fea0003800000 */
.L_x_18531:
        /* <DEDUP_REMOVED lines=8> */
[----:B------:R-:W-:Y:S01]  /*b8e0*/  STG.E.64 desc[UR36][R16.64], R2 ;  /* 0x0000000210007986 */ /* 0x000fe2000c101b24 */
[----:B------:R-:W-:Y:S05]  /*b8f0*/  EXIT ;  /* 0x000000000000794d */ /* 0x000fea0003800000 */
.L_x_18534:
[----:B------:R-:W-:-:S04]  /*b900*/  FSET.BF.EQ.FTZ.AND R0, R0, +INF , PT ;  /* 0x7f8000000000780a */ /* 0x000fc80003812000 */
[----:B------:R-:W-:-:S04]  /*b910*/  F2FP.F16.F32.PACK_AB R3, RZ, R0 ;  /* 0x00000000ff03723e */ /* 0x000fc800000000ff */
[----:B------:R-:W-:-:S05]  /*b920*/  PRMT R3, R3, 0x5410, RZ ;  /* 0x0000541003037816 */ /* 0x000fca00000000ff */
[----:B------:R-:W-:Y:S01]  /*b930*/  STG.E desc[UR36][R16.64], R3 ;  /* 0x0000000310007986 */ /* 0x000fe2000c101924 */
[----:B------:R-:W-:Y:S05]  /*b940*/  EXIT ;  /* 0x000000000000794d */ /* 0x000fea0003800000 */
.L_x_18533:
[----:B------:R-:W-:Y:S01]  /*b950*/  FSEL R3, RZ, 1.875, P0 ;  /* 0x3ff00000ff037808 */ /* 0x000fe20000000000 */
[----:B------:R-:W-:-:S05]  /*b960*/  IMAD.MOV.U32 R2, RZ, RZ, RZ ;  /* 0x000000ffff027224 */ /* 0x000fca00078e00ff */
[----:B------:R-:W-:Y:S01]  /*b970*/  STG.E.64 desc[UR36][R16.64], R2 ;  /* 0x0000000210007986 */ /* 0x000fe2000c101b24 */
[----:B------:R-:W-:Y:S05]  /*b980*/  EXIT ;  /* 0x000000000000794d */ /* 0x000fea0003800000 */
.L_x_18524:
        /* <DEDUP_REMOVED lines=10> */
.L_x_18537:
[----:B------:R-:W-:Y:S02]  /*ba30*/  FSEL R5, RZ, 1.875, P0 ;  /* 0x3ff00000ff057808 */ /* 0x000fe40000000000 */
[----:B------:R-:W-:Y:S01]  /*ba40*/  CS2R R6, SRZ ;  /* 0x0000000000067805 */ /* 0x000fe2000001ff00 */
[----:B------:R-:W-:-:S05]  /*ba50*/  IMAD.MOV.U32 R4, RZ, RZ, RZ ;  /* 0x000000ffff047224 */ /* 0x000fca00078e00ff */
[----:B------:R-:W-:Y:S01]  /*ba60*/  STG.E.128 desc[UR36][R16.64], R4 ;  /* 0x0000000410007986 */ /* 0x000fe2000c101d24 */
[----:B------:R-:W-:Y:S05]  /*ba70*/  EXIT ;  /* 0x000000000000794d */ /* 0x000fea0003800000 */
.L_x_18536:
        /* <DEDUP_REMOVED lines=18> */
.L_x_18541:
[----:B------:R-:W-:Y:S05]  /*bba0*/  BSYNC B0 ;  /* 0x0000000000007941 */ /* 0x000fea0003800000 */
.L_x_18540:
[----:B------:R-:W-:Y:S01]  /*bbb0*/  STG.E.U8 desc[UR36][R16.64], R3 ;  /* 0x0000000310007986 */ /* 0x000fe2000c101124 */
[----:B------:R-:W-:Y:S05]  /*bbc0*/  EXIT ;  /* 0x000000000000794d */ /* 0x000fea0003800000 */
.L_x_18539:
[----:B------:R-:W-:-:S04]  /*bbd0*/  FSET.BF.EQ.FTZ.AND R5, R0, +INF , PT ;  /* 0x7f8000000005780a */ /* 0x000fc80003812000 */
        /* <DEDUP_REMOVED lines=13> */
.L_x_18542:
[----:B------:R-:W-:Y:S01]  /*bcb0*/  IMAD.MOV.U32 R3, RZ, RZ, 0x7f ;  /* 0x0000007fff037424 */ /* 0x000fe200078e00ff */
[----:B------:R-:W-:-:S04]  /*bcc0*/  ISETP.GT.U32.AND P0, PT, R5, 0x7f800000, PT ;  /* 0x7f8000000500780c */ /* 0x000fc80003f04070 */
[----:B------:R-:W-:-:S05]  /*bcd0*/  SEL R3, R3, 0x7c, P0 ;  /* 0x0000007c03037807 */ /* 0x000fca0000000000 */
[----:B------:R-:W-:Y:S01]  /*bce0*/  STG.E.U8 desc[UR36][R16.64], R3 ;  /* 0x0000000310007986 */ /* 0x000fe2000c101124 */
[----:B------:R-:W-:Y:S05]  /*bcf0*/  EXIT ;  /* 0x000000000000794d */ /* 0x000fea0003800000 */
.L_x_18538:
[----:B------:R-:W-:-:S04]  /*bd00*/  FSET.BF.EQ.FTZ.AND R0, R0, +INF , PT ;  /* 0x7f8000000000780a */ /* 0x000fc80003812000 */
[----:B------:R-:W-:-:S05]  /*bd10*/  F2FP.BF16.F32.PACK_AB R0, RZ, R0 ;  /* 0x00000000ff00723e */ /* 0x000fca00000010ff */
[----:B------:R-:W-:Y:S01]  /*bd20*/  STG.E.U16 desc[UR36][R16.64], R0 ;  /* 0x0000000010007986 */ /* 0x000fe2000c101524 */
[----:B------:R-:W-:Y:S05]  /*bd30*/  EXIT ;  /* 0x000000000000794d */ /* 0x000fea0003800000 */
.L_x_18535:
        /* <DEDUP_REMOVED lines=10> */
.L_x_18545:
        /* <DEDUP_REMOVED lines=16> */
.L_x_18548:
[----:B------:R-:W-:-:S07]  /*bee0*/  PRMT R8, R0, 0x7610, R8 ;  /* 0x0000761000087816 */ /* 0x000fce0000000008 */
.L_x_18547:
[----:B------:R-:W-:Y:S05]  /*bef0*/  BSYNC B0 ;  /* 0x0000000000007941 */ /* 0x000fea0003800000 */
.L_x_18546:
[----:B------:R-:W-:Y:S01]  /*bf00*/  STG.E.U8 desc[UR36][R16.64], R8 ;  /* 0x0000000810007986 */ /* 0x000fe2000c101124 */
[----:B------:R-:W-:Y:S05]  /*bf10*/  EXIT ;  /* 0x000000000000794d */ /* 0x000fea0003800000 */
.L_x_18544:
        /* <DEDUP_REMOVED lines=16> */
.L_x_18551:
[----:B------:R-:W-:-:S07]  /*c020*/  PRMT R8, R0, 0x7610, R8 ;  /* 0x0000761000087816 */ /* 0x000fce0000000008 */
.L_x_18550:
[----:B------:R-:W-:Y:S05]  /*c030*/  BSYNC B0 ;  /* 0x0000000000007941 */ /* 0x000fea0003800000 */
.L_x_18549:
[----:B------:R-:W-:Y:S01]  /*c040*/  STG.E.U8 desc[UR36][R16.64], R8 ;  /* 0x0000000810007986 */ /* 0x000fe2000c101124 */
[----:B------:R-:W-:Y:S05]  /*c050*/  EXIT ;  /* 0x000000000000794d */ /* 0x000fea0003800000 */
.L_x_18543:
        /* <DEDUP_REMOVED lines=21> */
.L_x_18528:
        /* <DEDUP_REMOVED lines=16> */
.L_x_18554:
[----:B------:R-:W-:Y:S05]  /*c2b0*/  EXIT ;  /* 0x000000000000794d */ /* 0x000fea0003800000 */
.L_x_18553:
[----:B------:R-:W-:-:S05]  /*c2c0*/  IMAD.MOV.U32 R3, RZ, RZ, RZ ;  /* 0x000000ffff037224 */ /* 0x000fca00078e00ff */
[----:B------:R-:W-:Y:S01]  /*c2d0*/  STG.E.64 desc[UR36][R16.64], R2 ;  /* 0x0000000210007986 */ /* 0x000fe2000c101b24 */
[----:B------:R-:W-:Y:S05]  /*c2e0*/  EXIT ;  /* 0x000000000000794d */ /* 0x000fea0003800000 */
.L_x_18552:
[----:B------:R-:W-:Y:S01]  /*c2f0*/  STG.E desc[UR36][R16.64], R2 ;  /* 0x0000000210007986 */ /* 0x000fe2000c101924 */
[----:B------:R-:W-:Y:S05]  /*c300*/  EXIT ;  /* 0x000000000000794d */ /* 0x000fea0003800000 */
.L_x_18555:
        /* <DEDUP_REMOVED lines=15> */
.L_x_44529:


//--------------------- .text._ZN2at6native27unrolled_elementwise_kernelIZZZNS0_49_GLOBAL__N__657f93f7_16_TensorCompare_cu_71e06f4e20isposinf_kernel_implERNS_18TensorIteratorBaseEENKUlvE_clEvENKUlvE2_clEvEUlN3c108BFloat16EE_St5arrayIPcLm2EELi4E23TrivialOffsetCalculatorILi1EjESE_NS0_6memory12LoadWithCastILi1EEENSF_13StoreWithCastILi1EEEEEviT_T0_T2_T3_T4_T5_ --------------------------
	.section	.text._ZN2at6native27unrolled_elementwise_kernelIZZZNS0_49_GLOBAL__N__657f93f7_16_TensorCompare_cu_71e06f4e20isposinf_kernel_implERNS_18TensorIteratorBaseEENKUlvE_clEvENKUlvE2_clEvEUlN3c108BFloat16EE_St5arrayIPcLm2EELi4E23TrivialOffsetCalculatorILi1EjESE_NS0_6memory12LoadWithCastILi1EEENSF_13StoreWithCastILi1EEEEEviT_T0_T2_T3_T4_T5_,"ax",@progbits
	.align	128
        .global         _ZN2at6native27unrolled_elementwise_kernelIZZZNS0_49_GLOBAL__N__657f93f7_16_TensorCompare_cu_71e06f4e20isposinf_kernel_implERNS_18TensorIteratorBaseEENKUlvE_clEvENKUlvE2_clEvEUlN3c108BFloat16EE_St5arrayIPcLm2EELi4E23TrivialOffsetCalculatorILi1EjESE_NS0_6memory12LoadWithCastILi1EEENSF_13StoreWithCastILi1EEEEEviT_T0_T2_T3_T4_T5_
        .type           _ZN2at6native27unrolled_elementwise_kernelIZZZNS0_49_GLOBAL__N__657f93f7_16_TensorCompare_cu_71e06f4e20isposinf_kernel_implERNS_18TensorIteratorBaseEENKUlvE_clEvENKUlvE2_clEvEUlN3c108BFloat16EE_St5arrayIPcLm2EELi4E23TrivialOffsetCalculatorILi1EjESE_NS0_6memory12LoadWithCastILi1EEENSF_13StoreWithCastILi1EEEEEviT_T0_T2_T3_T4_T5_,@function
        .size           _ZN2at6native27unrolled_elementwise_kernelIZZZNS0_49_GLOBAL__N__657f93f7_16_TensorCompare_cu_71e06f4e20isposinf_kernel_implERNS_18TensorIteratorBaseEENKUlvE_clEvENKUlvE2_clEvEUlN3c108BFloat16EE_St5arrayIPcLm2EELi4E23TrivialOffsetCalculatorILi1EjESE_NS0_6memory12LoadWithCastILi1EEENSF_13StoreWithCastILi1EEEEEviT_T0_T2_T3_T4_T5_,(.L_x_44530 - _ZN2at6native27unrolled_elementwise_kernelIZZZNS0_49_GLOBAL__N__657f93f7_16_TensorCompare_cu_71e06f4e20isposinf_kernel_implERNS_18TensorIteratorBaseEENKUlvE_clEvENKUlvE2_clEvEUlN3c108BFloat16EE_St5arrayIPcLm2EELi4E23TrivialOffsetCalculatorILi1EjESE_NS0_6memory12LoadWithCastILi1EEENSF_13StoreWithCastILi1EEEEEviT_T0_T2_T3_T4_T5_)
        .other          _ZN2at6native27unrolled_elementwise_kernelIZZZNS0_49_GLOBAL__N__657f93f7_16_TensorCompare_cu_71e06f4e20isposinf_kernel_implERNS_18TensorIteratorBaseEENKUlvE_clEvENKUlvE2_clEvEUlN3c108BFloat16EE_St5arrayIPcLm2EELi4E23TrivialOffsetCalculatorILi1EjESE_NS0_6memory12LoadWithCastILi1EEENSF_13StoreWithCastILi1EEEEEviT_T0_T2_T3_T4_T5_,@"STO_CUDA_ENTRY STV_DEFAULT"
_ZN2at6native27unrolled_elementwise_kernelIZZZNS0_49_GLOBAL__N__657f93f7_16_TensorCompare_cu_71e06f4e20isposinf_kernel_implERNS_18TensorIteratorBaseEENKUlvE_clEvENKUlvE2_clEvEUlN3c108BFloat16EE_St5arrayIPcLm2EELi4E23TrivialOffsetCalculatorILi1EjESE_NS0_6memory12LoadWithCastILi1EEENSF_13StoreWithCastILi1EEEEEviT_T0_T2_T3_T4_T5_:
.text._ZN2at6native27unrolled_elementwise_kernelIZZZNS0_49_GLOBAL__N__657f93f7_16_TensorCompare_cu_71e06f4e20isposinf_kernel_implERNS_18TensorIteratorBaseEENKUlvE_clEvENKUlvE2_clEvEUlN3c108BFloat16EE_St5arrayIPcLm2EELi4E23TrivialOffsetCalculatorILi1EjESE_NS0_6memory12LoadWithCastILi1EEENSF_13StoreWithCastILi1EEEEEviT_T0_T2_T3_T4_T5_:
        /* <DEDUP_REMOVED lines=34> */
.L_x_18561:
[----:B------:R-:W2:Y:S02]  /*0220*/  LDG.E.U8 R4, desc[UR36][R4.64] ;  /* 0x0000002404047981 */ /* 0x000ea4000c1e1100 */
[----:B--2---:R-:W-:-:S04]  /*0230*/  I2FP.F32.U32 R0, R4 ;  /* 0x0000000400007245 */ /* 0x004fc80000201000 */
[----:B------:R-:W-:-:S04]  /*0240*/  F2FP.BF16.F32.PACK_AB R0, RZ, R0 ;  /* 0x00000000ff00723e */ /* 0x000fc800000010ff */
[----:B------:R-:W-:Y:S01]  /*0250*/  PRMT R22, R0, 0x7610, R22 ;  /* 0x0000761000167816 */ /* 0x000fe20000000016 */
[----:B------:R-:W-:Y:S06]  /*0260*/  BRA `(.L_x_18563) ;  /* 0x0000000c00cc7947 */ /* 0x000fec0003800000 */
.L_x_18560:
        /* <DEDUP_REMOVED lines=11> */
.L_x_18565:
[----:B------:R-:W2:Y:S02]  /*0320*/  LDG.E R4, desc[UR36][R4.64] ;  /* 0x0000002404047981 */ /* 0x000ea4000c1e1900 */
[----:B--2---:R-:W-:-:S04]  /*0330*/  I2FP.F32.S32 R0, R4 ;  /* 0x0000000400007245 */ /* 0x004fc80000201400 */
[----:B------:R-:W-:-:S04]  /*0340*/  F2FP.BF16.F32.PACK_AB R0, RZ, R0 ;  /* 0x00000000ff00723e */ /* 0x000fc800000010ff */
[----:B------:R-:W-:Y:S01]  /*0350*/  PRMT R22, R0, 0x7610, R22 ;  /* 0x0000761000167816 */ /* 0x000fe20000000016 */
[----:B------:R-:W-:Y:S06]  /*0360*/  BRA `(.L_x_18563) ;  /* 0x0000000c008c7947 */ /* 0x000fec0003800000 */
.L_x_18564:
[----:B------:R-:W2:Y:S02]  /*0370*/  LDG.E.U16 R4, desc[UR36][R4.64] ;  /* 0x0000002404047981 */ /* 0x000ea4000c1e1500 */
[----:B--2---:R-:W0:Y:S02]  /*0380*/  I2F.S16 R0, R4 ;  /* 0x0000000400007306 */ /* 0x004e240000101400 */
[----:B0-----:R-:W-:-:S04]  /*0390*/  F2FP.BF16.F32.PACK_AB R0, RZ, R0 ;  /* 0x00000000ff00723e */ /* 0x001fc800000010ff */
[----:B------:R-:W-:Y:S01]  /*03a0*/  PRMT R22, R0, 0x7610, R22 ;  /* 0x0000761000167816 */ /* 0x000fe20000000016 */
[----:B------:R-:W-:Y:S06]  /*03b0*/  BRA `(.L_x_18563) ;  /* 0x0000000c00787947 */ /* 0x000fec0003800000 */
.L_x_18559:
        /* <DEDUP_REMOVED lines=9> */
.L_x_18567:
[----:B------:R-:W2:Y:S02]  /*0450*/  LDG.E.U16 R0, desc[UR36][R4.64] ;  /* 0x0000002404007981 */ /* 0x000ea4000c1e1500 */
[----:B--2---:R-:W-:-:S05]  /*0460*/  HADD2.F32 R0, -RZ, R0.H0_H0 ;  /* 0x20000000ff007230 */ /* 0x004fca0000004100 */
[----:B------:R-:W-:-:S04]  /*0470*/  F2FP.BF16.F32.PACK_AB R0, RZ, R0 ;  /* 0x00000000ff00723e */ /* 0x000fc800000010ff */
[----:B------:R-:W-:Y:S01]  /*0480*/  PRMT R22, R0, 0x7610, R22 ;  /* 0x0000761000167816 */ /* 0x000fe20000000016 */
[----:B------:R-:W-:Y:S06]  /*0490*/  BRA `(.L_x_18563) ;  /* 0x0000000c00407947 */ /* 0x000fec0003800000 */
.L_x_18566:
        /* <DEDUP_REMOVED lines=9> */
.L_x_18569:
[----:B------:R-:W2:Y:S02]  /*0530*/  LDG.E.U16 R4, desc[UR36][R4.64] ;  /* 0x0000002404047981 */ /* 0x000ea4000c1e1500 */
[----:B--2---:R-:W-:-:S05]  /*0540*/  HADD2.F32 R0, -RZ, R4.H0_H0 ;  /* 0x20000004ff007230 */ /* 0x004fca0000004100 */
[----:B------:R-:W-:-:S04]  /*0550*/  F2FP.BF16.F32.PACK_AB R0, RZ, R0 ;  /* 0x00000000ff00723e */ /* 0x000fc800000010ff */
[----:B------:R-:W-:Y:S01]  /*0560*/  PRMT R22, R0, 0x7610, R22 ;  /* 0x0000761000167816 */ /* 0x000fe20000000016 */
[----:B------:R-:W-:Y:S06]  /*0570*/  BRA `(.L_x_18563) ;  /* 0x0000000c00087947 */ /* 0x000fec0003800000 */
.L_x_18568:
        /* <DEDUP_REMOVED lines=9> */
.L_x_18558:
        /* <DEDUP_REMOVED lines=14> */
.L_x_18572:
        /* <DEDUP_REMOVED lines=9> */
.L_x_18571:
        /* <DEDUP_REMOVED lines=28> */
.L_x_18574:
        /* <DEDUP_REMOVED lines=16> */
.L_x_18573:
[----:B------:R0:W5:Y:S01]  /*0a40*/  LDG.E.U16 R22, desc[UR36][R4.64] ;  /* 0x0000002404167981 */ /* 0x000162000c1e1500 */
[----:B------:R-:W-:Y:S05]  /*0a50*/  BRA `(.L_x_18563) ;  /* 0x0000000400d07947 */ /* 0x000fea0003800000 */
.L_x_18570:
        /* <DEDUP_REMOVED lines=13> */
.L_x_18577:
        /* <DEDUP_REMOVED lines=21> */
.L_x_18581:
[----:B------:R-:W-:Y:S05]  /*0c80*/  BSYNC B1 ;  /* 0x0000000000017941 */ /* 0x000fea0003800000 */
.L_x_18580:
[----:B------:R-:W-:Y:S01]  /*0c90*/  LEA R5, R0, 0x3b800000, 0x17 ;  /* 0x3b80000000057811 */ /* 0x000fe200078eb8ff */
[----:B------:R-:W-:-:S05]  /*0ca0*/  IMAD.SHL.U32 R0, R3, 0x100000, RZ ;  /* 0x0010000003007824 */ /* 0x000fca00078e00ff */
[----:B------:R-:W-:-:S07]  /*0cb0*/  LOP3.LUT R0, R5, R0, R6, 0xfe, !PT ;  /* 0x0000000005007212 */ /* 0x000fce00078efe06 */
.L_x_18579:
[----:B------:R-:W-:Y:S05]  /*0cc0*/  BSYNC B0 ;  /* 0x0000000000007941 */ /* 0x000fea0003800000 */
.L_x_18578:
[----:B------:R-:W-:-:S04]  /*0cd0*/  F2FP.BF16.F32.PACK_AB R0, RZ, R0 ;  /* 0x00000000ff00723e */ /* 0x000fc800000010ff */
[----:B------:R-:W-:Y:S01]  /*0ce0*/  PRMT R22, R0, 0x7610, R22 ;  /* 0x0000761000167816 */ /* 0x000fe20000000016 */
[----:B------:R-:W-:Y:S06]  /*0cf0*/  BRA `(.L_x_18563) ;  /* 0x0000000400287947 */ /* 0x000fec0003800000 */
.L_x_18576:
        /* <DEDUP_REMOVED lines=21> */
.L_x_18585:
[----:B------:R-:W-:Y:S05]  /*0e50*/  BSYNC B1 ;  /* 0x0000000000017941 */ /* 0x000fea0003800000 */
.L_x_18584:
[----:B------:R-:W-:Y:S01]  /*0e60*/  LEA R5, R0, 0x37800000, 0x17 ;  /* 0x3780000000057811 */ /* 0x000fe200078eb8ff */
[----:B------:R-:W-:-:S05]  /*0e70*/  IMAD.SHL.U32 R0, R3, 0x200000, RZ ;  /* 0x0020000003007824 */ /* 0x000fca00078e00ff */
[----:B------:R-:W-:-:S07]  /*0e80*/  LOP3.LUT R0, R5, R0, R6, 0xfe, !PT ;  /* 0x0000000005007212 */ /* 0x000fce00078efe06 */
.L_x_18583:
[----:B------:R-:W-:Y:S05]  /*0e90*/  BSYNC B0 ;  /* 0x0000000000007941 */ /* 0x000fea0003800000 */
.L_x_18582:
[----:B------:R-:W-:-:S04]  /*0ea0*/  F2FP.BF16.F32.PACK_AB R0, RZ, R0 ;  /* 0x00000000ff00723e */ /* 0x000fc800000010ff */
[----:B------:R-:W-:Y:S01]  /*0eb0*/  PRMT R22, R0, 0x7610, R22 ;  /* 0x0000761000167816 */ /* 0x000fe20000000016 */
[----:B------:R-:W-:Y:S06]  /*0ec0*/  BRA `(.L_x_18563) ;  /* 0x0000000000b47947 */ /* 0x000fec0003800000 */
.L_x_18575:
        /* <DEDUP_REMOVED lines=14> */
.L_x_18589:
[----:B------:R-:W-:Y:S05]  /*0fb0*/  BSYNC B0 ;  /* 0x0000000000007941 */ /* 0x000fea0003800000 */
.L_x_18588:
[----:B------:R-:W-:-:S04]  /*0fc0*/  F2FP.BF16.F32.PACK_AB R0, RZ, R0 ;  /* 0x00000000ff00723e */ /* 0x000fc800000010ff */
[----:B------:R-:W-:Y:S01]  /*0fd0*/  PRMT R22, R0, 0x7610, R22 ;  /* 0x0000761000167816 */ /* 0x000fe20000000016 */
[----:B------:R-:W-:Y:S06]  /*0fe0*/  BRA `(.L_x_18563) ;  /* 0x00000000006c7947 */ /* 0x000fec0003800000 */
.L_x_18562:
        /* <DEDUP_REMOVED lines=16> */
.L_x_18590:
[----:B------:R-:W-:Y:S01]  /*10f0*/  PRMT R22, RZ, 0x7610, R22 ;  /* 0x00007610ff167816 */ /* 0x000fe20000000016 */
[----:B------:R-:W-:Y:S06]  /*1100*/  BRA `(.L_x_18563) ;  /* 0x0000000000247947 */ /* 0x000fec0003800000 */
.L_x_18587:
[----:B------:R-:W2:Y:S02]  /*1110*/  LDG.E.64 R4, desc[UR36][R4.64] ;  /* 0x0000002404047981 */ /* 0x000ea4000c1e1b00 */
[----:B--2---:R-:W0:Y:S02]  /*1120*/  I2F.U64 R0, R4 ;  /* 0x0000000400007312 */ /* 0x004e240000301000 */
[----:B0-----:R-:W-:-:S04]  /*1130*/  F2FP.BF16.F32.PACK_AB R0, RZ, R0 ;  /* 0x00000000ff00723e */ /* 0x001fc800000010ff */
[----:B------:R-:W-:Y:S01]  /*1140*/  PRMT R22, R0, 0x7610, R22 ;  /* 0x0000761000167816 */ /* 0x000fe20000000016 */
[----:B------:R-:W-:Y:S06]  /*1150*/  BRA `(.L_x_18563) ;  /* 0x0000000000107947 */ /* 0x000fec0003800000 */
.L_x_18586:
[----:B------:R-:W2:Y:S02]  /*1160*/  LDG.E R4, desc[UR36][R4.64] ;  /* 0x0000002404047981 */ /* 0x000ea4000c1e1900 */
[----:B--2---:R-:W-:-:S04]  /*1170*/  I2FP.F32.U32 R0, R4 ;  /* 0x0000000400007245 */ /* 0x004fc80000201000 */
[----:B------:R-:W-:-:S04]  /*1180*/  F2FP.BF16.F32.PACK_AB R0, RZ, R0 ;  /* 0x00000000ff00723e */ /* 0x000fc800000010ff */
[----:B------:R-:W-:-:S07]  /*1190*/  PRMT R22, R0, 0x7610, R22 ;  /* 0x0000761000167816 */ /* 0x000fce0000000016 */
.L_x_18563:
[----:B------:R-:W1:Y:S02]  /*11a0*/  S2R R23, SR_TID.X ;  /* 0x0000000000177919 */ /* 0x000e640000002100 */
[----:B-1----:R-:W-:-:S07]  /*11b0*/  VIADD R23, R23, 0x80 ;  /* 0x0000008017177836 */ /* 0x002fce0000000000 */
.L_x_18557:
[----:B------:R-:W-:Y:S05]  /*11c0*/  BSYNC B6 ;  /* 0x0000000000067941 */ /* 0x000fea0003800000 */
.L_x_18556:
        /* <DEDUP_REMOVED lines=26> */
.L_x_18596:
[----:B------:R-:W2:Y:S02]  /*1370*/  LDG.E.U8 R4, desc[UR36][R4.64] ;  /* 0x0000002404047981 */ /* 0x000ea4000c1e1100 */
[----:B--2---:R-:W-:-:S04]  /*1380*/  I2FP.F32.U32 R0, R4 ;  /* 0x0000000400007245 */ /* 0x004fc80000201000 */
[----:B------:R-:W-:-:S04]  /*1390*/  F2FP.BF16.F32.PACK_AB R0, RZ, R0 ;  /* 0x00000000ff00723e */ /* 0x000fc800000010ff */
[----:B------:R-:W-:Y:S01]  /*13a0*/  PRMT R26, R0, 0x7610, R26 ;  /* 0x00007610001a7816 */ /* 0x000fe2000000001a */
[----:B------:R-:W-:Y:S06]  /*13b0*/  BRA `(.L_x_18598) ;  /* 0x0000000c00c87947 */ /* 0x000fec0003800000 */
.L_x_18595:
        /* <DEDUP_REMOVED lines=11> */
.L_x_18600:
[----:B------:R-:W2:Y:S02]  /*1470*/  LDG.E R4, desc[UR36][R4.64] ;  /* 0x0000002404047981 */ /* 0x000ea4000c1e1900 */
[----:B--2---:R-:W-:-:S04]  /*1480*/  I2FP.F32.S32 R0, R4 ;  /* 0x0000000400007245 */ /* 0x004fc80000201400 */
[----:B------:R-:W-:-:S04]  /*1490*/  F2FP.BF16.F32.PACK_AB R0, RZ, R0 ;  /* 0x00000000ff00723e */ /* 0x000fc800000010ff */
[----:B------:R-:W-:Y:S01]  /*14a0*/  PRMT R26, R0, 0x7610, R26 ;  /* 0x00007610001a7816 */ /* 0x000fe2000000001a */
[----:B------:R-:W-:Y:S06]  /*14b0*/  BRA `(.L_x_18598) ;  /* 0x0000000c00887947 */ /* 0x000fec0003800000 */
.L_x_18599:
[----:B------:R-:W2:Y:S02]  /*14c0*/  LDG.E.U16 R4, desc[UR36][R4.64] ;  /* 0x0000002404047981 */ /* 0x000ea4000c1e1500 */
[----:B--2---:R-:W0:Y:S02]  /*14d0*/  I2F.S16 R0, R4 ;  /* 0x0000000400007306 */ /* 0x004e240000101400 */
[----:B0-----:R-:W-:-:S04]  /*14e0*/  F2FP.BF16.F32.PACK_AB R0, RZ, R0 ;  /* 0x00000000ff00723e */ /* 0x001fc800000010ff */
[----:B------:R-:W-:Y:S01]  /*14f0*/  PRMT R26, R0, 0x7610, R26 ;  /* 0x00007610001a7816 */ /* 0x000fe2000000001a */
[----:B------:R-:W-:Y:S06]  /*1500*/  BRA `(.L_x_18598) ;  /* 0x0000000c00747947 */ /* 0x000fec0003800000 */
.L_x_18594:
        /* <DEDUP_REMOVED lines=9> */
.L_x_18602:
[----:B------:R-:W2:Y:S02]  /*15a0*/  LDG.E.U16 R0, desc[UR36][R4.64] ;  /* 0x0000002404007981 */ /* 0x000ea4000c1e1500 */
[----:B--2---:R-:W-:-:S05]  /*15b0*/  HADD2.F32 R0, -RZ, R0.H0_H0 ;  /* 0x20000000ff007230 */ /* 0x004fca0000004100 */
[----:B------:R-:W-:-:S04]  /*15c0*/  F2FP.BF16.F32.PACK_AB R0, RZ, R0 ;  /* 0x00000000ff00723e */ /* 0x000fc800000010ff */
[----:B------:R-:W-:Y:S01]  /*15d0*/  PRMT R26, R0, 0x7610, R26 ;  /* 0x00007610001a7816 */ /* 0x000fe2000000001a */
[----:B------:R-:W-:Y:S06]  /*15e0*/  BRA `(.L_x_18598) ;  /* 0x0000000c003c7947 */ /* 0x000fec0003800000 */
.L_x_18601:
        /* <DEDUP_REMOVED lines=9> */
.L_x_18604:
[----:B------:R-:W2:Y:S02]  /*1680*/  LDG.E.U16 R4, desc[UR36][R4.64] ;  /* 0x0000002404047981 */ /* 0x000ea4000c1e1500 */
[----:B--2---:R-:W-:-:S05]  /*1690*/  HADD2.F32 R0, -RZ, R4.H0_H0 ;  /* 0x20000004ff007230 */ /* 0x004fca0000004100 */
[----:B------:R-:W-:-:S04]  /*16a0*/  F2FP.BF16.F32.PACK_AB R0, RZ, R0 ;  /* 0x00000000ff00723e */ /* 0x000fc800000010ff */
[----:B------:R-:W-:Y:S01]  /*16b0*/  PRMT R26, R0, 0x7610, R26 ;  /* 0x00007610001a7816 */ /* 0x000fe2000000001a */
[----:B------:R-:W-:Y:S06]  /*16c0*/  BRA `(.L_x_18598) ;  /* 0x0000000c00047947 */ /* 0x000fec0003800000 */
.L_x_18603:
        /* <DEDUP_REMOVED lines=9> */
.L_x_18593:
        /* <DEDUP_REMOVED lines=14> */
.L_x_18607:
        /* <DEDUP_REMOVED lines=9> */
.L_x_18606:
        /* <DEDUP_REMOVED lines=28> */
.L_x_18609:
        /* <DEDUP_REMOVED lines=15> */
.L_x_18608:
[----:B------:R0:W5:Y:S01]  /*1b80*/  LDG.E.U16 R26, desc[UR36][R4.64] ;  /* 0x00000024041a7981 */ /* 0x000162000c1e1500 */
[----:B------:R-:W-:Y:S05]  /*1b90*/  BRA `(.L_x_18598) ;  /* 0x0000000400d07947 */ /* 0x000fea0003800000 */
.L_x_18605:
        /* <DEDUP_REMOVED lines=13> */
.L_x_18612:
        /* <DEDUP_REMOVED lines=21> */
.L_x_18616:
[----:B------:R-:W-:Y:S05]  /*1dc0*/  BSYNC B1 ;  /* 0x0000000000017941 */ /* 0x000fea0003800000 */
.L_x_18615:
[----:B------:R-:W-:Y:S01]  /*1dd0*/  LEA R5, R0, 0x3b800000, 0x17 ;  /* 0x3b80000000057811 */ /* 0x000fe200078eb8ff */
[----:B------:R-:W-:-:S05]  /*1de0*/  IMAD.SHL.U32 R0, R3, 0x100000, RZ ;  /* 0x0010000003007824 */ /* 0x000fca00078e00ff */
[----:B------:R-:W-:-:S07]  /*1df0*/  LOP3.LUT R0, R5, R0, R6, 0xfe, !PT ;  /* 0x0000000005007212 */ /* 0x000fce00078efe06 */
.L_x_18614:
[----:B------:R-:W-:Y:S05]  /*1e00*/  BSYNC B0 ;  /* 0x0000000000007941 */ /* 0x000fea0003800000 */
.L_x_18613:
[----:B------:R-:W-:-:S04]  /*1e10*/  F2FP.BF16.F32.PACK_AB R0, RZ, R0 ;  /* 0x00000000ff00723e */ /* 0x000fc800000010ff */
[----:B------:R-:W-:Y:S01]  /*1e20*/  PRMT R26, R0, 0x7610, R26 ;  /* 0x00007610001a7816 */ /* 0x000fe2000000001a */
[----:B------:R-:W-:Y:S06]  /*1e30*/  BRA `(.L_x_18598) ;  /* 0x0000000400287947 */ /* 0x000fec0003800000 */
.L_x_18611:
        /* <DEDUP_REMOVED lines=21> */
.L_x_18620:
[----:B------:R-:W-:Y:S05]  /*1f90*/  BSYNC B1 ;  /* 0x0000000000017941 */ /* 0x000fea0003800000 */
.L_x_18619:
[----:B------:R-:W-:Y:S01]  /*1fa0*/  LEA R5, R0, 0x37800000, 0x17 ;  /* 0x3780000000057811 */ /* 0x000fe200078eb8ff */
[----:B------:R-:W-:-:S05]  /*1fb0*/  IMAD.SHL.U32 R0, R3, 0x200000, RZ ;  /* 0x0020000003007824 */ /* 0x000fca00078e00ff */
[----:B------:R-:W-:-:S07]  /*1fc0*/  LOP3.LUT R0, R5, R0, R6, 0xfe, !PT ;  /* 0x0000000005007212 */ /* 0x000fce00078efe06 */
.L_x_18618:
[----:B------:R-:W-:Y:S05]  /*1fd0*/  BSYNC B0 ;  /* 0x0000000000007941 */ /* 0x000fea0003800000 */
.L_x_18617:
[----:B------:R-:W-:-:S04]  /*1fe0*/  F2FP.BF16.F32.PACK_AB R0, RZ, R0 ;  /* 0x00000000ff00723e */ /* 0x000fc800000010ff */
[----:B------:R-:W-:Y:S01]  /*1ff0*/  PRMT R26, R0, 0x7610, R26 ;  /* 0x00007610001a7816 */ /* 0x000fe2000000001a */
[----:B------:R-:W-:Y:S06]  /*2000*/  BRA `(.L_x_18598) ;  /* 0x0000000000b47947 */ /* 0x000fec0003800000 */
.L_x_18610:
        /* <DEDUP_REMOVED lines=14> */
.L_x_18624:
[----:B------:R-:W-:Y:S05]  /*20f0*/  BSYNC B0 ;  /* 0x0000000000007941 */ /* 0x000fea0003800000 */
.L_x_18623:
[----:B------:R-:W-:-:S04]  /*2100*/  F2FP.BF16.F32.PACK_AB R0, RZ, R0 ;  /* 0x00000000ff00723e */ /* 0x000fc800000010ff */
[----:B------:R-:W-:Y:S01]  /*2110*/  PRMT R26, R0, 0x7610, R26 ;  /* 0x00007610001a7816 */ /* 0x000fe2000000001a */
[----:B------:R-:W-:Y:S06]  /*2120*/  BRA `(.L_x_18598) ;  /* 0x00000000006c7947 */ /* 0x000fec0003800000 */
.L_x_18597:
        /* <DEDUP_REMOVED lines=16> */
.L_x_18625:
[----:B------:R-:W-:Y:S01]  /*2230*/  PRMT R26, RZ, 0x7610, R26 ;  /* 0x00007610ff1a7816 */ /* 0x000fe2000000001a */
[----:B------:R-:W-:Y:S06]  /*2240*/  BRA `(.L_x_18598) ;  /* 0x0000000000247947 */ /* 0x000fec0003800000 */
.L_x_18622:
[----:B------:R-:W2:Y:S02]  /*2250*/  LDG.E.64 R4, desc[UR36][R4.64] ;  /* 0x0000002404047981 */ /* 0x000ea4000c1e1b00 */
[----:B--2---:R-:W0:Y:S02]  /*2260*/  I2F.U64 R0, R4 ;  /* 0x0000000400007312 */ /* 0x004e240000301000 */
[----:B0-----:R-:W-:-:S04]  /*2270*/  F2FP.BF16.F32.PACK_AB R0, RZ, R0 ;  /* 0x00000000ff00723e */ /* 0x001fc800000010ff */
[----:B------:R-:W-:Y:S01]  /*2280*/  PRMT R26, R0, 0x7610, R26 ;  /* 0x00007610001a7816 */ /* 0x000fe2000000001a */
[----:B------:R-:W-:Y:S06]  /*2290*/  BRA `(.L_x_18598) ;  /* 0x0000000000107947 */ /* 0x000fec0003800000 */
.L_x_18621:
[----:B------:R-:W2:Y:S02]  /*22a0*/  LDG.E R4, desc[UR36][R4.64] ;  /* 0x0000002404047981 */ /* 0x000ea4000c1e1900 */
[----:B--2---:R-:W-:-:S04]  /*22b0*/  I2FP.F32.U32 R0, R4 ;  /* 0x0000000400007245 */ /* 0x004fc80000201000 */
[----:B------:R-:W-:-:S04]  /*22c0*/  F2FP.BF16.F32.PACK_AB R0, RZ, R0 ;  /* 0x00000000ff00723e */ /* 0x000fc800000010ff */
[----:B------:R-:W-:-:S07]  /*22d0*/  PRMT R26, R0, 0x7610, R26 ;  /* 0x00007610001a7816 */ /* 0x000fce000000001a */
.L_x_18598:
[----:B------:R-:W-:-:S07]  /*22e0*/  VIADD R23, R23, 0x80 ;  /* 0x0000008017177836 */ /* 0x000fce0000000000 */
.L_x_18592:
[----:B------:R-:W-:Y:S05]  /*22f0*/  BSYNC B6 ;  /* 0x0000000000067941 */ /* 0x000fea0003800000 */
.L_x_18591:
        /* <DEDUP_REMOVED lines=28> */
.L_x_18631:
[----:B------:R-:W2:Y:S02]  /*24c0*/  LDG.E.U8 R4, desc[UR36][R4.64] ;  /* 0x0000002404047981 */ /* 0x000ea4000c1e1100 */
[----:B--2---:R-:W-:-:S04]  /*24d0*/  I2FP.F32.U32 R0, R4 ;  /* 0x0000000400007245 */ /* 0x004fc80000201000 */
[----:B------:R-:W-:-:S04]  /*24e0*/  F2FP.BF16.F32.PACK_AB R0, RZ, R0 ;  /* 0x00000000ff00723e */ /* 0x000fc800000010ff */
[----:B------:R-:W-:Y:S01]  /*24f0*/  PRMT R18, R0, 0x7610, R18 ;  /* 0x0000761000127816 */ /* 0x000fe20000000012 */
[----:B------:R-:W-:Y:S06]  /*2500*/  BRA `(.L_x_18633) ;  /* 0x0000000c00c87947 */ /* 0x000fec0003800000 */
.L_x_18630:
        /* <DEDUP_REMOVED lines=11> */
.L_x_18635:
[----:B------:R-:W2:Y:S02]  /*25c0*/  LDG.E R4, desc[UR36][R4.64] ;  /* 0x0000002404047981 */ /* 0x000ea4000c1e1900 */
[----:B--2---:R-:W-:-:S04]  /*25d0*/  I2FP.F32.S32 R0, R4 ;  /* 0x0000000400007245 */ /* 0x004fc80000201400 */
[----:B------:R-:W-:-:S04]  /*25e0*/  F2FP.BF16.F32.PACK_AB R0, RZ, R0 ;  /* 0x00000000ff00723e */ /* 0x000fc800000010ff */
[----:B------:R-:W-:Y:S01]  /*25f0*/  PRMT R18, R0, 0x7610, R18 ;  /* 0x0000761000127816 */ /* 0x000fe20000000012 */
[----:B------:R-:W-:Y:S06]  /*2600*/  BRA `(.L_x_18633) ;  /* 0x0000000c00887947 */ /* 0x000fec0003800000 */
.L_x_18634:
[----:B------:R-:W2:Y:S02]  /*2610*/  LDG.E.U16 R4, desc[UR36][R4.64] ;  /* 0x0000002404047981 */ /* 0x000ea4000c1e1500 */
[----:B--2---:R-:W0:Y:S02]  /*2620*/  I2F.S16 R0, R4 ;  /* 0x0000000400007306 */ /* 0x004e240000101400 */
[----:B0-----:R-:W-:-:S04]  /*2630*/  F2FP.BF16.F32.PACK_AB R0, RZ, R0 ;  /* 0x00000000ff00723e */ /* 0x001fc800000010ff */
[----:B------:R-:W-:Y:S01]  /*2640*/  PRMT R18, R0, 0x7610, R18 ;  /* 0x0000761000127816 */ /* 0x000fe20000000012 */
[----:B------:R-:W-:Y:S06]  /*2650*/  BRA `(.L_x_18633) ;  /* 0x0000000c00747947 */ /* 0x000fec0003800000 */
.L_x_18629:
        /* <DEDUP_REMOVED lines=9> */
.L_x_18637:
[----:B------:R-:W2:Y:S02]  /*26f0*/  LDG.E.U16 R0, desc[UR36][R4.64] ;  /* 0x0000002404007981 */ /* 0x000ea4000c1e1500 */
[----:B--2---:R-:W-:-:S05]  /*2700*/  HADD2.F32 R0, -RZ, R0.H0_H0 ;  /* 0x20000000ff007230 */ /* 0x004fca0000004100 */
[----:B------:R-:W-:-:S04]  /*2710*/  F2FP.BF16.F32.PACK_AB R0, RZ, R0 ;  /* 0x00000000ff00723e */ /* 0x000fc800000010ff */
[----:B------:R-:W-:Y:S01]  /*2720*/  PRMT R18, R0, 0x7610, R18 ;  /* 0x0000761000127816 */ /* 0x000fe20000000012 */
[----:B------:R-:W-:Y:S06]  /*2730*/  BRA `(.L_x_18633) ;  /* 0x0000000c003c7947 */ /* 0x000fec0003800000 */
.L_x_18636:
        /* <DEDUP_REMOVED lines=9> */
.L_x_18639:
[----:B------:R-:W2:Y:S02]  /*27d0*/  LDG.E.U16 R4, desc[UR36][R4.64] ;  /* 0x0000002404047981 */ /* 0x000ea4000c1e1500 */
[----:B--2---:R-:W-:-:S05]  /*27e0*/  HADD2.F32 R0, -RZ, R4.H0_H0 ;  /* 0x20000004ff007230 */ /* 0x004fca0000004100 */
[----:B------:R-:W-:-:S04]  /*27f0*/  F2FP.BF16.F32.PACK_AB R0, RZ, R0 ;  /* 0x00000000ff00723e */ /* 0x000fc800000010ff */
[----:B------:R-:W-:Y:S01]  /*2800*/  PRMT R18, R0, 0x7610, R18 ;  /* 0x0000761000127816 */ /* 0x000fe20000000012 */
[----:B------:R-:W-:Y:S06]  /*2810*/  BRA `(.L_x_18633) ;  /* 0x0000000c00047947 */ /* 0x000fec0003800000 */
.L_x_18638:
        /* <DEDUP_REMOVED lines=9> */
.L_x_18628:
        /* <DEDUP_REMOVED lines=14> */
.L_x_18642:
        /* <DEDUP_REMOVED lines=9> */
.L_x_18641:
        /* <DEDUP_REMOVED lines=28> */
.L_x_18644:
        /* <DEDUP_REMOVED lines=15> */
.L_x_18643:
[----:B------:R0:W5:Y:S01]  /*2cd0*/  LDG.E.U16 R18, desc[UR36][R4.64] ;  /* 0x0000002404127981 */ /* 0x000162000c1e1500 */
[----:B------:R-:W-:Y:S05]  /*2ce0*/  BRA `(.L_x_18633) ;  /* 0x0000000400d07947 */ /* 0x000fea0003800000 */
.L_x_18640:
        /* <DEDUP_REMOVED lines=13> */
.L_x_18647:
        /* <DEDUP_REMOVED lines=21> */
.L_x_18651:
[----:B------:R-:W-:Y:S05]  /*2f10*/  BSYNC B1 ;  /* 0x0000000000017941 */ /* 0x000fea0003800000 */
.L_x_18650:
[----:B------:R-:W-:Y:S01]  /*2f20*/  LEA R5, R0, 0x3b800000, 0x17 ;  /* 0x3b80000000057811 */ /* 0x000fe200078eb8ff */
[----:B------:R-:W-:-:S05]  /*2f30*/  IMAD.SHL.U32 R0, R3, 0x100000, RZ ;  /* 0x0010000003007824 */ /* 0x000fca00078e00ff */
[----:B------:R-:W-:-:S07]  /*2f40*/  LOP3.LUT R0, R5, R0, R6, 0xfe, !PT ;  /* 0x0000000005007212 */ /* 0x000fce00078efe06 */
.L_x_18649:
[----:B------:R-:W-:Y:S05]  /*2f50*/  BSYNC B0 ;  /* 0x0000000000007941 */ /* 0x000fea0003800000 */
.L_x_18648:
[----:B------:R-:W-:-:S04]  /*2f60*/  F2FP.BF16.F32.PACK_AB R0, RZ, R0 ;  /* 0x00000000ff00723e */ /* 0x000fc800000010ff */
[----:B------:R-:W-:Y:S01]  /*2f70*/  PRMT R18, R0, 0x7610, R18 ;  /* 0x0000761000127816 */ /* 0x000fe20000000012 */
[----:B------:R-:W-:Y:S06]  /*2f80*/  BRA `(.L_x_18633) ;  /* 0x0000000400287947 */ /* 0x000fec0003800000 */
.L_x_18646:
        /* <DEDUP_REMOVED lines=21> */
.L_x_18655:
[----:B------:R-:W-:Y:S05]  /*30e0*/  BSYNC B1 ;  /* 0x0000000000017941 */ /* 0x000fea0003800000 */
.L_x_18654:
[----:B------:R-:W-:Y:S01]  /*30f0*/  LEA R5, R0, 0x37800000, 0x17 ;  /* 0x3780000000057811 */ /* 0x000fe200078eb8ff */
[----:B------:R-:W-:-:S05]  /*3100*/  IMAD.SHL.U32 R0, R3, 0x200000, RZ ;  /* 0x0020000003007824 */ /* 0x000fca00078e00ff */
[----:B------:R-:W-:-:S07]  /*3110*/  LOP3.LUT R0, R5, R0, R6, 0xfe, !PT ;  /* 0x0000000005007212 */ /* 0x000fce00078efe06 */
.L_x_18653:
[----:B------:R-:W-:Y:S05]  /*3120*/  BSYNC B0 ;  /* 0x0000000000007941 */ /* 0x000fea0003800000 */
.L_x_18652:
[----:B------:R-:W-:-:S04]  /*3130*/  F2FP.BF16.F32.PACK_AB R0, RZ, R0 ;  /* 0x00000000ff00723e */ /* 0x000fc800000010ff */
[----:B------:R-:W-:Y:S01]  /*3140*/  PRMT R18, R0, 0x7610, R18 ;  /* 0x0000761000127816 */ /* 0x000fe20000000012 */
[----:B------:R-:W-:Y:S06]  /*3150*/  BRA `(.L_x_18633) ;  /* 0x0000000000b47947 */ /* 0x000fec0003800000 */
.L_x_18645:
        /* <DEDUP_REMOVED lines=14> */
.L_x_18659:
[----:B------:R-:W-:Y:S05]  /*3240*/  BSYNC B0 ;  /* 0x0000000000007941 */ /* 0x000fea0003800000 */
.L_x_18658:
[----:B------:R-:W-:-:S04]  /*3250*/  F2FP.BF16.F32.PACK_AB R0, RZ, R0 ;  /* 0x00000000ff00723e */ /* 0x000fc800000010ff */
[----:B------:R-:W-:Y:S01]  /*3260*/  PRMT R18, R0, 0x7610, R18 ;  /* 0x0000761000127816 */ /* 0x000fe20000000012 */
[----:B------:R-:W-:Y:S06]  /*3270*/  BRA `(.L_x_18633) ;  /* 0x00000000006c7947 */ /* 0x000fec0003800000 */
.L_x_18632:
        /* <DEDUP_REMOVED lines=16> */
.L_x_18660:
[----:B------:R-:W-:Y:S01]  /*3380*/  PRMT R18, RZ, 0x7610, R18 ;  /* 0x00007610ff127816 */ /* 0x000fe20000000012 */
[----:B------:R-:W-:Y:S06]  /*3390*/  BRA `(.L_x_18633) ;  /* 0x0000000000247947 */ /* 0x000fec0003800000 */
.L_x_18657:
[----:B------:R-:W2:Y:S02]  /*33a0*/  LDG.E.64 R4, desc[UR36][R4.64] ;  /* 0x0000002404047981 */ /* 0x000ea4000c1e1b00 */
[----:B--2---:R-:W0:Y:S02]  /*33b0*/  I2F.U64 R0, R4 ;  /* 0x0000000400007312 */ /* 0x004e240000301000 */
[----:B0-----:R-:W-:-:S04]  /*33c0*/  F2FP.BF16.F32.PACK_AB R0, RZ, R0 ;  /* 0x00000000ff00723e */ /* 0x001fc800000010ff */
[----:B------:R-:W-:Y:S01]  /*33d0*/  PRMT R18, R0, 0x7610, R18 ;  /* 0x0000761000127816 */ /* 0x000fe20000000012 */
[----:B------:R-:W-:Y:S06]  /*33e0*/  BRA `(.L_x_18633) ;  /* 0x0000000000107947 */ /* 0x000fec0003800000 */
.L_x_18656:
[----:B------:R-:W2:Y:S02]  /*33f0*/  LDG.E R4, desc[UR36][R4.64] ;  /* 0x0000002404047981 */ /* 0x000ea4000c1e1900 */
[----:B--2---:R-:W-:-:S04]  /*3400*/  I2FP.F32.U32 R0, R4 ;  /* 0x0000000400007245 */ /* 0x004fc80000201000 */
[----:B------:R-:W-:-:S04]  /*3410*/  F2FP.BF16.F32.PACK_AB R0, RZ, R0 ;  /* 0x00000000ff00723e */ /* 0x000fc800000010ff */
[----:B------:R-:W-:-:S07]  /*3420*/  PRMT R18, R0, 0x7610, R18 ;  /* 0x0000761000127816 */ /* 0x000fce0000000012 */
.L_x_18633:
[----:B------:R-:W-:-:S07]  /*3430*/  VIADD R23, R23, 0x80 ;  /* 0x0000008017177836 */ /* 0x000fce0000000000 */
.L_x_18627:
[----:B------:R-:W-:Y:S05]  /*3440*/  BSYNC B6 ;  /* 0x0000000000067941 */ /* 0x000fea0003800000 */
.L_x_18626:
        /* <DEDUP_REMOVED lines=25> */
.L_x_18666:
[----:B------:R-:W2:Y:S02]  /*35e0*/  LDG.E.U8 R4, desc[UR36][R4.64] ;  /* 0x0000002404047981 */ /* 0x000ea4000c1e1100 */
[----:B--2---:R-:W-:-:S04]  /*35f0*/  I2FP.F32.U32 R0, R4 ;  /* 0x0000000400007245 */ /* 0x004fc80000201000 */
[----:B------:R-:W-:-:S04]  /*3600*/  F2FP.BF16.F32.PACK_AB R0, RZ, R0 ;  /* 0x00000000ff00723e */ /* 0x000fc800000010ff */
[----:B------:R-:W-:Y:S01]  /*3610*/  PRMT R19, R0, 0x7610, R19 ;  /* 0x0000761000137816 */ /* 0x000fe20000000013 */
[----:B------:R-:W-:Y:S06]  /*3620*/  BRA `(.L_x_18662) ;  /* 0x0000000c00c87947 */ /* 0x000fec0003800000 */
.L_x_18665:
        /* <DEDUP_REMOVED lines=11> */
.L_x_18669:
[----:B------:R-:W2:Y:S02]  /*36e0*/  LDG.E R4, desc[UR36][R4.64] ;  /* 0x0000002404047981 */ /* 0x000ea4000c1e1900 */
[----:B--2---:R-:W-:-:S04]  /*36f0*/  I2FP.F32.S32 R0, R4 ;  /* 0x0000000400007245 */ /* 0x004fc80000201400 */
[----:B------:R-:W-:-:S04]  /*3700*/  F2FP.BF16.F32.PACK_AB R0, RZ, R0 ;  /* 0x00000000ff00723e */ /* 0x000fc800000010ff */
[----:B------:R-:W-:Y:S01]  /*3710*/  PRMT R19, R0, 0x7610, R19 ;  /* 0x0000761000137816 */ /* 0x000fe20000000013 */
[----:B------:R-:W-:Y:S06]  /*3720*/  BRA `(.L_x_18662) ;  /* 0x0000000c00887947 */ /* 0x000fec0003800000 */
.L_x_18668:
[----:B------:R-:W2:Y:S02]  /*3730*/  LDG.E.U16 R4, desc[UR36][R4.64] ;  /* 0x0000002404047981 */ /* 0x000ea4000c1e1500 */
[----:B--2---:R-:W0:Y:S02]  /*3740*/  I2F.S16 R0, R4 ;  /* 0x0000000400007306 */ /* 0x004e240000101400 */
[----:B0-----:R-:W-:-:S04]  /*3750*/  F2FP.BF16.F32.PACK_AB R0, RZ, R0 ;  /* 0x00000000ff00723e */ /* 0x001fc800000010ff */
[----:B------:R-:W-:Y:S01]  /*3760*/  PRMT R19, R0, 0x7610, R19 ;  /* 0x0000761000137816 */ /* 0x000fe20000000013 */
[----:B------:R-:W-:Y:S06]  /*3770*/  BRA `(.L_x_18662) ;  /* 0x0000000c00747947 */ /* 0x000fec0003800000 */
.L_x_18664:
        /* <DEDUP_REMOVED lines=9> */
.L_x_18671:
[----:B------:R-:W2:Y:S02]  /*3810*/  LDG.E.U16 R0, desc[UR36][R4.64] ;  /* 0x0000002404007981 */ /* 0x000ea4000c1e1500 */
[----:B--2---:R-:W-:-:S05]  /*3820*/  HADD2.F32 R0, -RZ, R0.H0_H0 ;  /* 0x20000000ff007230 */ /* 0x004fca0000004100 */
[----:B------:R-:W-:-:S04]  /*3830*/  F2FP.BF16.F32.PACK_AB R0, RZ, R0 ;  /* 0x00000000ff00723e */ /* 0x000fc800000010ff */
[----:B------:R-:W-:Y:S01]  /*3840*/  PRMT R19, R0, 0x7610, R19 ;  /* 0x0000761000137816 */ /* 0x000fe20000000013 */
[----:B------:R-:W-:Y:S06]  /*3850*/  BRA `(.L_x_18662) ;  /* 0x0000000c003c7947 */ /* 0x000fec0003800000 */
.L_x_18670:
        /* <DEDUP_REMOVED lines=9> */
.L_x_18673:
[----:B------:R-:W2:Y:S02]  /*38f0*/  LDG.E.U16 R4, desc[UR36][R4.64] ;  /* 0x0000002404047981 */ /* 0x000ea4000c1e1500 */
[----:B--2---:R-:W-:-:S05]  /*3900*/  HADD2.F32 R0, -RZ, R4.H0_H0 ;  /* 0x20000004ff007230 */ /* 0x004fca0000004100 */
[----:B------:R-:W-:-:S04]  /*3910*/  F2FP.BF16.F32.PACK_AB R0, RZ, R0 ;  /* 0x00000000ff00723e */ /* 0x000fc800000010ff */
[----:B------:R-:W-:Y:S01]  /*3920*/  PRMT R19, R0, 0x7610, R19 ;  /* 0x0000761000137816 */ /* 0x000fe20000000013 */
[----:B------:R-:W-:Y:S06]  /*3930*/  BRA `(.L_x_18662) ;  /* 0x0000000c00047947 */ /* 0x000fec0003800000 */
.L_x_18672:
        /* <DEDUP_REMOVED lines=9> */
.L_x_18663:
        /* <DEDUP_REMOVED lines=14> */
.L_x_18676:
        /* <DEDUP_REMOVED lines=9> */
.L_x_18675:
        /* <DEDUP_REMOVED lines=28> */
.L_x_18678:
        /* <DEDUP_REMOVED lines=15> */
.L_x_18677:
[----:B------:R1:W5:Y:S01]  /*3df0*/  LDG.E.U16 R19, desc[UR36][R4.64] ;  /* 0x0000002404137981 */ /* 0x000362000c1e1500 */
[----:B------:R-:W-:Y:S05]  /*3e00*/  BRA `(.L_x_18662) ;  /* 0x0000000400d07947 */ /* 0x000fea0003800000 */
.L_x_18674:
        /* <DEDUP_REMOVED lines=13> */
.L_x_18681:
        /* <DEDUP_REMOVED lines=21> */
.L_x_18685:
[----:B------:R-:W-:Y:S05]  /*4030*/  BSYNC B1 ;  /* 0x0000000000017941 */ /* 0x000fea0003800000 */
.L_x_18684:
[----:B------:R-:W-:Y:S01]  /*4040*/  LEA R5, R0, 0x3b800000, 0x17 ;  /* 0x3b80000000057811 */ /* 0x000fe200078eb8ff */
[----:B------:R-:W-:-:S05]  /*4050*/  IMAD.SHL.U32 R0, R3, 0x100000, RZ ;  /* 0x0010000003007824 */ /* 0x000fca00078e00ff */
[----:B------:R-:W-:-:S07]  /*4060*/  LOP3.LUT R0, R5, R0, R6, 0xfe, !PT ;  /* 0x0000000005007212 */ /* 0x000fce00078efe06 */
.L_x_18683:
[----:B------:R-:W-:Y:S05]  /*4070*/  BSYNC B0 ;  /* 0x0000000000007941 */ /* 0x000fea0003800000 */
.L_x_18682:
[----:B------:R-:W-:-:S04]  /*4080*/  F2FP.BF16.F32.PACK_AB R0, RZ, R0 ;  /* 0x00000000ff00723e */ /* 0x000fc800000010ff */
[----:B------:R-:W-:Y:S01]  /*4090*/  PRMT R19, R0, 0x7610, R19 ;  /* 0x0000761000137816 */ /* 0x000fe20000000013 */
[----:B------:R-:W-:Y:S06]  /*40a0*/  BRA `(.L_x_18662) ;  /* 0x0000000400287947 */ /* 0x000fec0003800000 */
.L_x_18680:
        /* <DEDUP_REMOVED lines=21> */
.L_x_18689:
[----:B------:R-:W-:Y:S05]  /*4200*/  BSYNC B1 ;  /* 0x0000000000017941 */ /* 0x000fea0003800000 */
.L_x_18688:
[----:B------:R-:W-:Y:S01]  /*4210*/  LEA R5, R0, 0x37800000, 0x17 ;  /* 0x3780000000057811 */ /* 0x000fe200078eb8ff */
[----:B------:R-:W-:-:S05]  /*4220*/  IMAD.SHL.U32 R0, R3, 0x200000, RZ ;  /* 0x0020000003007824 */ /* 0x000fca00078e00ff */
[----:B------:R-:W-:-:S07]  /*4230*/  LOP3.LUT R0, R5, R0, R6, 0xfe, !PT ;  /* 0x0000000005007212 */ /* 0x000fce00078efe06 */
.L_x_18687:
[----:B------:R-:W-:Y:S05]  /*4240*/  BSYNC B0 ;  /* 0x0000000000007941 */ /* 0x000fea0003800000 */
.L_x_18686:
[----:B------:R-:W-:-:S04]  /*4250*/  F2FP.BF16.F32.PACK_AB R0, RZ, R0 ;  /* 0x00000000ff00723e */ /* 0x000fc800000010ff */
[----:B------:R-:W-:Y:S01]  /*4260*/  PRMT R19, R0, 0x7610, R19 ;  /* 0x0000761000137816 */ /* 0x000fe20000000013 */
[----:B------:R-:W-:Y:S06]  /*4270*/  BRA `(.L_x_18662) ;  /* 0x0000000000b47947 */ /* 0x000fec0003800000 */
.L_x_18679:
        /* <DEDUP_REMOVED lines=14> */
.L_x_18693:
[----:B------:R-:W-:Y:S05]  /*4360*/  BSYNC B0 ;  /* 0x0000000000007941 */ /* 0x000fea0003800000 */
.L_x_18692:
[----:B------:R-:W-:-:S04]  /*4370*/  F2FP.BF16.F32.PACK_AB R0, RZ, R0 ;  /* 0x00000000ff00723e */ /* 0x000fc800000010ff */
[----:B------:R-:W-:Y:S01]  /*4380*/  PRMT R19, R0, 0x7610, R19 ;  /* 0x0000761000137816 */ /* 0x000fe20000000013 */
[----:B------:R-:W-:Y:S06]  /*4390*/  BRA `(.L_x_18662) ;  /* 0x00000000006c7947 */ /* 0x000fec0003800000 */
.L_x_18667:
        /* <DEDUP_REMOVED lines=16> */
.L_x_18694:
[----:B------:R-:W-:Y:S01]  /*44a0*/  PRMT R19, RZ, 0x7610, R19 ;  /* 0x00007610ff137816 */ /* 0x000fe20000000013 */
[----:B------:R-:W-:Y:S06]  /*44b0*/  BRA `(.L_x_18662) ;  /* 0x0000000000247947 */ /* 0x000fec0003800000 */
.L_x_18691:
[----:B------:R-:W2:Y:S02]  /*44c0*/  LDG.E.64 R4, desc[UR36][R4.64] ;  /* 0x0000002404047981 */ /* 0x000ea4000c1e1b00 */
[----:B--2---:R-:W0:Y:S02]  /*44d0*/  I2F.U64 R0, R4 ;  /* 0x0000000400007312 */ /* 0x004e240000301000 */
[----:B0-----:R-:W-:-:S04]  /*44e0*/  F2FP.BF16.F32.PACK_AB R0, RZ, R0 ;  /* 0x00000000ff00723e */ /* 0x001fc800000010ff */
[----:B------:R-:W-:Y:S01]  /*44f0*/  PRMT R19, R0, 0x7610, R19 ;  /* 0x0000761000137816 */ /* 0x000fe20000000013 */
[----:B------:R-:W-:Y:S06]  /*4500*/  BRA `(.L_x_18662) ;  /* 0x0000000000107947 */ /* 0x000fec0003800000 */
.L_x_18690:
[----:B------:R-:W2:Y:S02]  /*4510*/  LDG.E R4, desc[UR36][R4.64] ;  /* 0x0000002404047981 */ /* 0x000ea4000c1e1900 */
[----:B--2---:R-:W-:-:S04]  /*4520*/  I2FP.F32.U32 R0, R4 ;  /* 0x0000000400007245 */ /* 0x004fc80000201000 */
[----:B------:R-:W-:-:S04]  /*4530*/  F2FP.BF16.F32.PACK_AB R0, RZ, R0 ;  /* 0x00000000ff00723e */ /* 0x000fc800000010ff */
[----:B------:R-:W-:-:S07]  /*4540*/  PRMT R19, R0, 0x7610, R19 ;  /* 0x0000761000137816 */ /* 0x000fce0000000013 */
.L_x_18662:
[----:B------:R-:W-:Y:S05]  /*4550*/  BSYNC B6 ;  /* 0x0000000000067941 */ /* 0x000fea0003800000 */
.L_x_18661:
        /* <DEDUP_REMOVED lines=13> */
[----:B------:R-:W-:Y:S01]  /*4630*/  @!P3 FSETP.NEU.FTZ.AND P6, PT, R0, +INF , PT ;  /* 0x7f8000000000b80b */ /* 0x000fe20003fdd000 */
[----:B------:R-:W-:Y:S02]  /*4640*/  @!P2 IMAD.U32 R0, R22, 0x10000, RZ ;  /* 0x000100001600a824 */ /* 0x000fe400078e00ff */
[----:B------:R-:W-:Y:S01]  /*4650*/  @!P1 IMAD.U32 R19, R19, 0x10000, RZ ;  /* 0x0001000013139824 */ /* 0x000fe200078e00ff */
[----:B------:R-:W-:Y:S02]  /*4660*/  @!P3 SEL R18, RZ, 0x1, P6 ;  /* 0x00000001ff12b807 */ /* 0x000fe40003000000 */
[----:B------:R-:W-:Y:S02]  /*4670*/  ISETP.GE.AND P3, PT, R25, R16, PT ;  /* 0x000000101900720c */ /* 0x000fe40003f66270 */
[----:B------:R-:W-:Y:S02]  /*4680*/  @!P2 FSETP.NEU.FTZ.AND P0, PT, R0, +INF , PT ;  /* 0x7f8000000000a80b */ /* 0x000fe40003f1d000 */
[----:B------:R-:W-:-:S02]  /*4690*/  @!P1 FSETP.NEU.FTZ.AND P5, PT, R19, +INF , PT ;  /* 0x7f8000001300980b */ /* 0x000fc40003fbd000 */
[----:B------:R-:W-:Y:S02]  /*46a0*/  P2R R24, PR, RZ, 0x40 ;  /* 0x00000040ff187803 */ /* 0x000fe40000000000 */
[----:B01----:R-:W-:Y:S02]  /*46b0*/  @!P2 SEL R5, RZ, 0x1, P0 ;  /* 0x00000001ff05a807 */ /* 0x003fe40000000000 */
[----:B------:R-:W-:Y:S02]  /*46c0*/  P2R R19, PR, RZ, 0x20 ;  /* 0x00000020ff137803 */ /* 0x000fe40000000000 */
[----:B------:R-:W-:Y:S01]  /*46d0*/  @!P1 SEL R22, RZ, 0x1, P5 ;  /* 0x00000001ff169807 */ /* 0x000fe20002800000 */
[----:B------:R-:W-:-:S05]  /*46e0*/  @!P3 IMAD.U32 R3, R26, 0x10000, RZ ;  /* 0x000100001a03b824 */ /* 0x000fca00078e00ff */
[----:B------:R-:W-:-:S04]  /*46f0*/  @!P3 FSETP.NEU.FTZ.AND P4, PT, R3, +INF , PT ;  /* 0x7f8000000300b80b */ /* 0x000fc80003f9d000 */
        /* <DEDUP_REMOVED lines=24> */
.L_x_18700:
[----:B------:R0:W-:Y:S01]  /*4880*/  STG.E.U8 desc[UR36][R8.64], R5 ;  /* 0x0000000508007986 */ /* 0x0001e2000c101124 */
[----:B------:R-:W-:Y:S01]  /*4890*/  IMAD.MOV.U32 R23, RZ, RZ, R25 ;  /* 0x000000ffff177224 */ /* 0x000fe200078e0019 */
[----:B------:R-:W-:Y:S06]  /*48a0*/  BRA `(.L_x_18696) ;  /* 0x0000000c00a47947 */ /* 0x000fec0003800000 */
.L_x_18699:
        /* <DEDUP_REMOVED lines=11> */
.L_x_18703:
[----:B------:R0:W-:Y:S01]  /*4960*/  STG.E desc[UR36][R8.64], R5 ;  /* 0x0000000508007986 */ /* 0x0001e2000c101924 */
[----:B------:R-:W-:Y:S01]  /*4970*/  IMAD.MOV.U32 R23, RZ, RZ, R25 ;  /* 0x000000ffff177224 */ /* 0x000fe200078e0019 */
[----:B------:R-:W-:Y:S06]  /*4980*/  BRA `(.L_x_18696) ;  /* 0x0000000c006c7947 */ /* 0x000fec0003800000 */
.L_x_18702:
[----:B------:R0:W-:Y:S01]  /*4990*/  STG.E.U16 desc[UR36][R8.64], R5 ;  /* 0x0000000508007986 */ /* 0x0001e2000c101524 */
[----:B------:R-:W-:Y:S01]  /*49a0*/  IMAD.MOV.U32 R23, RZ, RZ, R25 ;  /* 0x000000ffff177224 */ /* 0x000fe200078e0019 */
[----:B------:R-:W-:Y:S06]  /*49b0*/  BRA `(.L_x_18696) ;  /* 0x0000000c00607947 */ /* 0x000fec0003800000 */
.L_x_18698:
        /* <DEDUP_REMOVED lines=10> */
.L_x_18705:
[----:B------:R-:W0:Y:S01]  /*4a60*/  I2F.S16 R0, R5 ;  /* 0x0000000500007306 */ /* 0x000e220000101400 */
[----:B------:R-:W-:Y:S01]  /*4a70*/  IMAD.MOV.U32 R23, RZ, RZ, R25 ;  /* 0x000000ffff177224 */ /* 0x000fe200078e0019 */
[----:B0-----:R-:W-:-:S05]  /*4a80*/  F2FP.F16.F32.PACK_AB R0, RZ, R0 ;  /* 0x00000000ff00723e */ /* 0x001fca00000000ff */
[----:B------:R0:W-:Y:S01]  /*4a90*/  STG.E.U16 desc[UR36][R8.64], R0 ;  /* 0x0000000008007986 */ /* 0x0001e2000c101524 */
[----:B------:R-:W-:Y:S05]  /*4aa0*/  BRA `(.L_x_18696) ;  /* 0x0000000c00247947 */ /* 0x000fea0003800000 */
.L_x_18704:
        /* <DEDUP_REMOVED lines=11> */
.L_x_18707:
[----:B------:R-:W0:Y:S01]  /*4b60*/  I2F.S16 R5, R5 ;  /* 0x0000000500057306 */ /* 0x000e220000101400 */
[----:B------:R-:W-:Y:S01]  /*4b70*/  IMAD.MOV.U32 R23, RZ, RZ, R25 ;  /* 0x000000ffff177224 */ /* 0x000fe200078e0019 */
[----:B0-----:R-:W-:-:S04]  /*4b80*/  F2FP.F16.F32.PACK_AB R3, RZ, R5 ;  /* 0x00000005ff03723e */ /* 0x001fc800000000ff */
[----:B------:R-:W-:-:S05]  /*4b90*/  PRMT R3, R3, 0x5410, RZ ;  /* 0x0000541003037816 */ /* 0x000fca00000000ff */
[----:B------:R0:W-:Y:S01]  /*4ba0*/  STG.E desc[UR36][R8.64], R3 ;  /* 0x0000000308007986 */ /* 0x0001e2000c101924 */
[----:B------:R-:W-:Y:S05]  /*4bb0*/  BRA `(.L_x_18696) ;  /* 0x0000000800e07947 */ /* 0x000fea0003800000 */
.L_x_18706:
[----:B------:R-:W0:Y:S01]  /*4bc0*/  I2F.F64.S16 R4, R5 ;  /* 0x0000000500047312 */ /* 0x000e220000101c00 */
[----:B------:R-:W-:Y:S01]  /*4bd0*/  IMAD.MOV.U32 R23, RZ, RZ, R25 ;  /* 0x000000ffff177224 */ /* 0x000fe200078e0019 */
[----:B0-----:R0:W-:Y:S01]  /*4be0*/  STG.E.64 desc[UR36][R8.64], R4 ;  /* 0x0000000408007986 */ /* 0x0011e2000c101b24 */
[----:B------:R-:W-:Y:S05]  /*4bf0*/  BRA `(.L_x_18696) ;  /* 0x0000000800d07947 */ /* 0x000fea0003800000 */
.L_x_18697:
        /* <DEDUP_REMOVED lines=12> */
.L_x_18710:
[----:B------:R-:W0:Y:S01]  /*4cc0*/  I2F.F64.S16 R4, R5 ;  /* 0x0000000500047312 */ /* 0x000e220000101c00 */
[----:B------:R-:W-:Y:S01]  /*4cd0*/  CS2R R6, SRZ ;  /* 0x0000000000067805 */ /* 0x000fe2000001ff00 */
[----:B------:R-:W-:-:S04]  /*4ce0*/  IMAD.MOV.U32 R23, RZ, RZ, R25 ;  /* 0x000000ffff177224 */ /* 0x000fc800078e0019 */
[----:B0-----:R0:W-:Y:S01]  /*4cf0*/  STG.E.128 desc[UR36][R8.64], R4 ;  /* 0x0000000408007986 */ /* 0x0011e2000c101d24 */
[----:B------:R-:W-:Y:S05]  /*4d00*/  BRA `(.L_x_18696) ;  /* 0x00000008008c7947 */ /* 0x000fea0003800000 */
.L_x_18709:
        /* <DEDUP_REMOVED lines=21> */
.L_x_18714:
[----:B------:R-:W-:Y:S05]  /*4e60*/  BSYNC B0 ;  /* 0x0000000000007941 */ /* 0x000fea0003800000 */
.L_x_18713:
[----:B------:R-:W-:Y:S01]  /*4e70*/  LOP3.LUT R7, R0, R7, RZ, 0xfc, !PT ;  /* 0x0000000700077212 */ /* 0x000fe200078efcff */
[----:B------:R-:W-:-:S04]  /*4e80*/  IMAD.MOV.U32 R23, RZ, RZ, R25 ;  /* 0x000000ffff177224 */ /* 0x000fc800078e0019 */
[----:B------:R0:W-:Y:S01]  /*4e90*/  STG.E.U8 desc[UR36][R8.64], R7 ;  /* 0x0000000708007986 */ /* 0x0001e2000c101124 */
[----:B------:R-:W-:Y:S05]  /*4ea0*/  BRA `(.L_x_18696) ;  /* 0x0000000800247947 */ /* 0x000fea0003800000 */
.L_x_18712:
        /* <DEDUP_REMOVED lines=13> */
.L_x_18716:
[----:B------:R-:W-:Y:S01]  /*4f80*/  IMAD.MOV.U32 R0, RZ, RZ, 0x7f ;  /* 0x0000007fff007424 */ /* 0x000fe200078e00ff */
[----:B------:R-:W-:-:S04]  /*4f90*/  ISETP.GT.U32.AND P0, PT, R3, 0x7f800000, PT ;  /* 0x7f8000000300780c */ /* 0x000fc80003f04070 */
[----:B------:R-:W-:-:S09]  /*4fa0*/  SEL R0, R0, 0x7c, P0 ;  /* 0x0000007c00007807 */ /* 0x000fd20000000000 */
.L_x_18717:
[----:B------:R-:W-:Y:S05]  /*4fb0*/  BSYNC B0 ;  /* 0x0000000000007941 */ /* 0x000fea0003800000 */
.L_x_18715:
[----:B------:R-:W-:Y:S01]  /*4fc0*/  LOP3.LUT R3, R5, 0x80000000, RZ, 0xc0, !PT ;  /* 0x8000000005037812 */ /* 0x000fe200078ec0ff */
[----:B------:R-:W-:-:S03]  /*4fd0*/  IMAD.MOV.U32 R23, RZ, RZ, R25 ;  /* 0x000000ffff177224 */ /* 0x000fc600078e0019 */
[----:B------:R-:W-:-:S04]  /*4fe0*/  SHF.R.U32.HI R3, RZ, 0x18, R3 ;  /* 0x00000018ff037819 */ /* 0x000fc80000011603 */
[----:B------:R-:W-:-:S05]  /*4ff0*/  LOP3.LUT R3, R0, R3, RZ, 0xfc, !PT ;  /* 0x0000000300037212 */ /* 0x000fca00078efcff */
[----:B------:R0:W-:Y:S01]  /*5000*/  STG.E.U8 desc[UR36][R8.64], R3 ;  /* 0x0000000308007986 */ /* 0x0001e2000c101124 */
[----:B------:R-:W-:Y:S05]  /*5010*/  BRA `(.L_x_18696) ;  /* 0x0000000400c87947 */ /* 0x000fea0003800000 */
.L_x_18711:
[----:B------:R-:W0:Y:S01]  /*5020*/  I2F.S16 R0, R5 ;  /* 0x0000000500007306 */ /* 0x000e220000101400 */
[----:B------:R-:W-:Y:S01]  /*5030*/  IMAD.MOV.U32 R23, RZ, RZ, R25 ;  /* 0x000000ffff177224 */ /* 0x000fe200078e0019 */
[----:B0-----:R-:W-:-:S05]  /*5040*/  F2FP.BF16.F32.PACK_AB R0, RZ, R0 ;  /* 0x00000000ff00723e */ /* 0x001fca00000010ff */
[----:B------:R0:W-:Y:S01]  /*5050*/  STG.E.U16 desc[UR36][R8.64], R0 ;  /* 0x0000000008007986 */ /* 0x0001e2000c101524 */
[----:B------:R-:W-:Y:S05]  /*5060*/  BRA `(.L_x_18696) ;  /* 0x0000000400b47947 */ /* 0x000fea0003800000 */
.L_x_18708:
        /* <DEDUP_REMOVED lines=11> */
.L_x_18720:
        /* <DEDUP_REMOVED lines=17> */
.L_x_18723:
[----:B------:R-:W-:-:S04]  /*5230*/  LOP3.LUT R3, R5, 0x80000000, RZ, 0xc0, !PT ;  /* 0x8000000005037812 */ /* 0x000fc800078ec0ff */
[----:B------:R-:W-:-:S04]  /*5240*/  SHF.R.U32.HI R3, RZ, 0x18, R3 ;  /* 0x00000018ff037819 */ /* 0x000fc80000011603 */
[----:B------:R-:W-:-:S04]  /*5250*/  LOP3.LUT R0, R0, R3, RZ, 0xfc, !PT ;  /* 0x0000000300007212 */ /* 0x000fc800078efcff */
[----:B------:R-:W-:-:S07]  /*5260*/  PRMT R4, R0, 0x7610, R4 ;  /* 0x0000761000047816 */ /* 0x000fce0000000004 */
.L_x_18722:
[----:B------:R-:W-:Y:S05]  /*5270*/  BSYNC B0 ;  /* 0x0000000000007941 */ /* 0x000fea0003800000 */
.L_x_18721:
[----:B------:R3:W-:Y:S01]  /*5280*/  STG.E.U8 desc[UR36][R8.64], R4 ;  /* 0x0000000408007986 */ /* 0x0007e2000c101124 */
[----:B------:R-:W-:Y:S01]  /*5290*/  IMAD.MOV.U32 R23, RZ, RZ, R25 ;  /* 0x000000ffff177224 */ /* 0x000fe200078e0019 */
[----:B------:R-:W-:Y:S06]  /*52a0*/  BRA `(.L_x_18696) ;  /* 0x0000000400247947 */ /* 0x000fec0003800000 */
.L_x_18719:
        /* <DEDUP_REMOVED lines=17> */
.L_x_18726:
[----:B------:R-:W-:-:S04]  /*53c0*/  LOP3.LUT R3, R5, 0x80000000, RZ, 0xc0, !PT ;  /* 0x8000000005037812 */ /* 0x000fc800078ec0ff */
[----:B------:R-:W-:-:S04]  /*53d0*/  SHF.R.U32.HI R3, RZ, 0x18, R3 ;  /* 0x00000018ff037819 */ /* 0x000fc80000011603 */
[----:B------:R-:W-:-:S04]  /*53e0*/  LOP3.LUT R0, R0, R3, RZ, 0xfc, !PT ;  /* 0x0000000300007212 */ /* 0x000fc800078efcff */
[----:B------:R-:W-:-:S07]  /*53f0*/  PRMT R4, R0, 0x7610, R4 ;  /* 0x0000761000047816 */ /* 0x000fce0000000004 */
.L_x_18725:
[----:B------:R-:W-:Y:S05]  /*5400*/  BSYNC B0 ;  /* 0x0000000000007941 */ /* 0x000fea0003800000 */
.L_x_18724:
[----:B------:R0:W-:Y:S01]  /*5410*/  STG.E.U8 desc[UR36][R8.64], R4 ;  /* 0x0000000408007986 */ /* 0x0001e2000c101124 */
[----:B------:R-:W-:Y:S01]  /*5420*/  IMAD.MOV.U32 R23, RZ, RZ, R25 ;  /* 0x000000ffff177224 */ /* 0x000fe200078e0019 */
[----:B------:R-:W-:Y:S06]  /*5430*/  BRA `(.L_x_18696) ;  /* 0x0000000000c07947 */ /* 0x000fec0003800000 */
.L_x_18718:
        /* <DEDUP_REMOVED lines=23> */
.L_x_18701:
        /* <DEDUP_REMOVED lines=16> */
.L_x_18729:
[----:B------:R-:W-:Y:S01]  /*56b0*/  IMAD.MOV.U32 R23, RZ, RZ, R25 ;  /* 0x000000ffff177224 */ /* 0x000fe200078e0019 */
[----:B------:R-:W-:Y:S06]  /*56c0*/  BRA `(.L_x_18696) ;  /* 0x00000000001c7947 */ /* 0x000fec0003800000 */
.L_x_18728:
[--C-:B------:R-:W-:Y:S01]  /*56d0*/  SHF.R.S32.HI R7, RZ, 0x1f, R5.reuse ;  /* 0x0000001fff077819 */ /* 0x100fe20000011405 */
[----:B------:R-:W-:Y:S02]  /*56e0*/  IMAD.MOV.U32 R6, RZ, RZ, R5 ;  /* 0x000000ffff067224 */ /* 0x000fe400078e0005 */
[----:B------:R-:W-:-:S03]  /*56f0*/  IMAD.MOV.U32 R23, RZ, RZ, R25 ;  /* 0x000000ffff177224 */ /* 0x000fc600078e0019 */
[----:B------:R2:W-:Y:S01]  /*5700*/  STG.E.64 desc[UR36][R8.64], R6 ;  /* 0x0000000608007986 */ /* 0x0005e2000c101b24 */
[----:B------:R-:W-:Y:S05]  /*5710*/  BRA `(.L_x_18696) ;  /* 0x0000000000087947 */ /* 0x000fea0003800000 */
.L_x_18727:
[----:B------:R0:W-:Y:S01]  /*5720*/  STG.E desc[UR36][R8.64], R5 ;  /* 0x0000000508007986 */ /* 0x0001e2000c101924 */
[----:B------:R-:W-:-:S07]  /*5730*/  IMAD.MOV.U32 R23, RZ, RZ, R25 ;  /* 0x000000ffff177224 */ /* 0x000fce00078e0019 */
.L_x_18696:
[----:B------:R-:W-:Y:S05]  /*5740*/  BSYNC B6 ;  /* 0x0000000000067941 */ /* 0x000fea0003800000 */
.L_x_18695:
        /* <DEDUP_REMOVED lines=23> */
.L_x_18735:
[----:B------:R0:W-:Y:S01]  /*58c0*/  STG.E.U8 desc[UR36][R8.64], R26 ;  /* 0x0000001a08007986 */ /* 0x0001e2000c101124 */
[----:B------:R-:W-:Y:S05]  /*58d0*/  BRA `(.L_x_18737) ;  /* 0x0000000c00507947 */ /* 0x000fea0003800000 */
.L_x_18734:
        /* <DEDUP_REMOVED lines=9> */
.L_x_18739:
[----:B------:R0:W-:Y:S01]  /*5970*/  STG.E desc[UR36][R8.64], R26 ;  /* 0x0000001a08007986 */ /* 0x0001e2000c101924 */
[----:B------:R-:W-:Y:S05]  /*5980*/  BRA `(.L_x_18737) ;  /* 0x0000000c00247947 */ /* 0x000fea0003800000 */
.L_x_18738:
[----:B------:R0:W-:Y:S01]  /*5990*/  STG.E.U16 desc[UR36][R8.64], R26 ;  /* 0x0000001a08007986 */ /* 0x0001e2000c101524 */
[----:B------:R-:W-:Y:S05]  /*59a0*/  BRA `(.L_x_18737) ;  /* 0x0000000c001c7947 */ /* 0x000fea0003800000 */
.L_x_18733:
        /* <DEDUP_REMOVED lines=9> */
.L_x_18741:
[----:B------:R-:W0:Y:S02]  /*5a40*/  I2F.S16 R0, R26 ;  /* 0x0000001a00007306 */ /* 0x000e240000101400 */
[----:B0-----:R-:W-:-:S05]  /*5a50*/  F2FP.F16.F32.PACK_AB R0, RZ, R0 ;  /* 0x00000000ff00723e */ /* 0x001fca00000000ff */
[----:B------:R0:W-:Y:S01]  /*5a60*/  STG.E.U16 desc[UR36][R8.64], R0 ;  /* 0x0000000008007986 */ /* 0x0001e2000c101524 */
[----:B------:R-:W-:Y:S05]  /*5a70*/  BRA `(.L_x_18737) ;  /* 0x0000000800e87947 */ /* 0x000fea0003800000 */
.L_x_18740:
        /* <DEDUP_REMOVED lines=10> */
.L_x_18743:
[----:B------:R-:W0:Y:S02]  /*5b20*/  I2F.S16 R26, R26 ;  /* 0x0000001a001a7306 */ /* 0x000e240000101400 */
[----:B0-----:R-:W-:-:S04]  /*5b30*/  F2FP.F16.F32.PACK_AB R3, RZ, R26 ;  /* 0x0000001aff03723e */ /* 0x001fc800000000ff */
[----:B------:R-:W-:-:S05]  /*5b40*/  PRMT R3, R3, 0x5410, RZ ;  /* 0x0000541003037816 */ /* 0x000fca00000000ff */
[----:B------:R0:W-:Y:S01]  /*5b50*/  STG.E desc[UR36][R8.64], R3 ;  /* 0x0000000308007986 */ /* 0x0001e2000c101924 */
[----:B------:R-:W-:Y:S05]  /*5b60*/  BRA `(.L_x_18737) ;  /* 0x0000000800ac7947 */ /* 0x000fea0003800000 */
.L_x_18742:
[----:B------:R-:W0:Y:S02]  /*5b70*/  I2F.F64.S16 R26, R26 ;  /* 0x0000001a001a7312 */ /* 0x000e240000101c00 */
[----:B0-----:R0:W-:Y:S01]  /*5b80*/  STG.E.64 desc[UR36][R8.64], R26 ;  /* 0x0000001a08007986 */ /* 0x0011e2000c101b24 */
[----:B------:R-:W-:Y:S05]  /*5b90*/  BRA `(.L_x_18737) ;  /* 0x0000000800a07947 */ /* 0x000fea0003800000 */
.L_x_18732:
        /* <DEDUP_REMOVED lines=12> */
.L_x_18746:
[----:B------:R-:W0:Y:S01]  /*5c60*/  I2F.F64.S16 R4, R26 ;  /* 0x0000001a00047312 */ /* 0x000e220000101c00 */
[----:B------:R-:W-:-:S05]  /*5c70*/  CS2R R6, SRZ ;  /* 0x0000000000067805 */ /* 0x000fca000001ff00 */
[----:B0-----:R0:W-:Y:S01]  /*5c80*/  STG.E.128 desc[UR36][R8.64], R4 ;  /* 0x0000000408007986 */ /* 0x0011e2000c101d24 */
[----:B------:R-:W-:Y:S05]  /*5c90*/  BRA `(.L_x_18737) ;  /* 0x0000000800607947 */ /* 0x000fea0003800000 */
.L_x_18745:
        /* <DEDUP_REMOVED lines=21> */
.L_x_18750:
[----:B------:R-:W-:Y:S05]  /*5df0*/  BSYNC B0 ;  /* 0x0000000000007941 */ /* 0x000fea0003800000 */
.L_x_18749:
[----:B------:R-:W-:-:S05]  /*5e00*/  LOP3.LUT R5, R0, R5, RZ, 0xfc, !PT ;  /* 0x0000000500057212 */ /* 0x000fca00078efcff */
[----:B------:R0:W-:Y:S01]  /*5e10*/  STG.E.U8 desc[UR36][R8.64], R5 ;  /* 0x0000000508007986 */ /* 0x0001e2000c101124 */
[----:B------:R-:W-:Y:S05]  /*5e20*/  BRA `(.L_x_18737) ;  /* 0x0000000400fc7947 */ /* 0x000fea0003800000 */
.L_x_18748:
        /* <DEDUP_REMOVED lines=13> */
.L_x_18752:
[----:B------:R-:W-:Y:S01]  /*5f00*/  IMAD.MOV.U32 R0, RZ, RZ, 0x7f ;  /* 0x0000007fff007424 */ /* 0x000fe200078e00ff */
[----:B------:R-:W-:-:S04]  /*5f10*/  ISETP.GT.U32.AND P0, PT, R3, 0x7f800000, PT ;  /* 0x7f8000000300780c */ /* 0x000fc80003f04070 */
[----:B------:R-:W-:-:S09]  /*5f20*/  SEL R0, R0, 0x7c, P0 ;  /* 0x0000007c00007807 */ /* 0x000fd20000000000 */
.L_x_18753:
[----:B------:R-:W-:Y:S05]  /*5f30*/  BSYNC B0 ;  /* 0x0000000000007941 */ /* 0x000fea0003800000 */
.L_x_18751:
[----:B------:R-:W-:-:S04]  /*5f40*/  LOP3.LUT R3, R5, 0x80000000, RZ, 0xc0, !PT ;  /* 0x8000000005037812 */ /* 0x000fc800078ec0ff */
[----:B------:R-:W-:-:S04]  /*5f50*/  SHF.R.U32.HI R3, RZ, 0x18, R3 ;  /* 0x00000018ff037819 */ /* 0x000fc80000011603 */
[----:B------:R-:W-:-:S05]  /*5f60*/  LOP3.LUT R3, R0, R3, RZ, 0xfc, !PT ;  /* 0x0000000300037212 */ /* 0x000fca00078efcff */
[----:B------:R0:W-:Y:S01]  /*5f70*/  STG.E.U8 desc[UR36][R8.64], R3 ;  /* 0x0000000308007986 */ /* 0x0001e2000c101124 */
[----:B------:R-:W-:Y:S05]  /*5f80*/  BRA `(.L_x_18737) ;  /* 0x0000000400a47947 */ /* 0x000fea0003800000 */
.L_x_18747:
[----:B------:R-:W0:Y:S02]  /*5f90*/  I2F.S16 R0, R26 ;  /* 0x0000001a00007306 */ /* 0x000e240000101400 */
[----:B0-----:R-:W-:-:S05]  /*5fa0*/  F2FP.BF16.F32.PACK_AB R0, RZ, R0 ;  /* 0x00000000ff00723e */ /* 0x001fca00000010ff */
[----:B------:R0:W-:Y:S01]  /*5fb0*/  STG.E.U16 desc[UR36][R8.64], R0 ;  /* 0x0000000008007986 */ /* 0x0001e2000c101524 */
[----:B------:R-:W-:Y:S05]  /*5fc0*/  BRA `(.L_x_18737) ;  /* 0x0000000400947947 */ /* 0x000fea0003800000 */
.L_x_18744:
        /* <DEDUP_REMOVED lines=10> */
.L_x_18756:
        /* <DEDUP_REMOVED lines=17> */
.L_x_18759:
[----:B------:R-:W-:-:S04]  /*6180*/  LOP3.LUT R3, R5, 0x80000000, RZ, 0xc0, !PT ;  /* 0x8000000005037812 */ /* 0x000fc800078ec0ff */
[----:B------:R-:W-:-:S04]  /*6190*/  SHF.R.U32.HI R3, RZ, 0x18, R3 ;  /* 0x00000018ff037819 */ /* 0x000fc80000011603 */
[----:B------:R-:W-:-:S04]  /*61a0*/  LOP3.LUT R0, R0, R3, RZ, 0xfc, !PT ;  /* 0x0000000300007212 */ /* 0x000fc800078efcff */
[----:B------:R-:W-:-:S07]  /*61b0*/  PRMT R4, R0, 0x7610, R4 ;  /* 0x0000761000047816 */ /* 0x000fce0000000004 */
.L_x_18758:
[----:B------:R-:W-:Y:S05]  /*61c0*/  BSYNC B0 ;  /* 0x0000000000007941 */ /* 0x000fea0003800000 */
.L_x_18757:
[----:B------:R3:W-:Y:S01]  /*61d0*/  STG.E.U8 desc[UR36][R8.64], R4 ;  /* 0x0000000408007986 */ /* 0x0007e2000c101124 */
[----:B------:R-:W-:Y:S05]  /*61e0*/  BRA `(.L_x_18737) ;  /* 0x00000004000c7947 */ /* 0x000fea0003800000 */
.L_x_18755:
        /* <DEDUP_REMOVED lines=17> */
.L_x_18762:
[----:B------:R-:W-:-:S04]  /*6300*/  LOP3.LUT R3, R5, 0x80000000, RZ, 0xc0, !PT ;  /* 0x8000000005037812 */ /* 0x000fc800078ec0ff */
[----:B------:R-:W-:-:S04]  /*6310*/  SHF.R.U32.HI R3, RZ, 0x18, R3 ;  /* 0x00000018ff037819 */ /* 0x000fc80000011603 */
[----:B------:R-:W-:-:S04]  /*6320*/  LOP3.LUT R0, R0, R3, RZ, 0xfc, !PT ;  /* 0x0000000300007212 */ /* 0x000fc800078efcff */
[----:B------:R-:W-:-:S07]  /*6330*/  PRMT R4, R0, 0x7610, R4 ;  /* 0x0000761000047816 */ /* 0x000fce0000000004 */
.L_x_18761:
[----:B------:R-:W-:Y:S05]  /*6340*/  BSYNC B0 ;  /* 0x0000000000007941 */ /* 0x000fea0003800000 */
.L_x_18760:
[----:B------:R0:W-:Y:S01]  /*6350*/  STG.E.U8 desc[UR36][R8.64], R4 ;  /* 0x0000000408007986 */ /* 0x0001e2000c101124 */
[----:B------:R-:W-:Y:S05]  /*6360*/  BRA `(.L_x_18737) ;  /* 0x0000000000ac7947 */ /* 0x000fea0003800000 */
.L_x_18754:
        /* <DEDUP_REMOVED lines=22> */
.L_x_18736:
        /* <DEDUP_REMOVED lines=16> */
.L_x_18765:
[----:B------:R-:W-:Y:S05]  /*65d0*/  BRA `(.L_x_18737) ;  /* 0x0000000000107947 */ /* 0x000fea0003800000 */
.L_x_18764:
[----:B------:R-:W-:-:S05]  /*65e0*/  SHF.R.S32.HI R27, RZ, 0x1f, R26 ;  /* 0x0000001fff1b7819 */ /* 0x000fca000001141a */
[----:B------:R2:W-:Y:S01]  /*65f0*/  STG.E.64 desc[UR36][R8.64], R26 ;  /* 0x0000001a08007986 */ /* 0x0005e2000c101b24 */
[----:B------:R-:W-:Y:S05]  /*6600*/  BRA `(.L_x_18737) ;  /* 0x0000000000047947 */ /* 0x000fea0003800000 */
.L_x_18763:
[----:B------:R0:W-:Y:S02]  /*6610*/  STG.E desc[UR36][R8.64], R26 ;  /* 0x0000001a08007986 */ /* 0x0001e4000c101924 */
.L_x_18737:
        /* <DEDUP_REMOVED lines=23> */
.L_x_18769:
[----:B------:R3:W-:Y:S01]  /*6790*/  STG.E.U8 desc[UR36][R8.64], R18 ;  /* 0x0000001208007986 */ /* 0x0007e2000c101124 */
[----:B------:R-:W-:Y:S05]  /*67a0*/  BRA `(.L_x_18771) ;  /* 0x0000000c00587947 */ /* 0x000fea0003800000 */
.L_x_18768:
        /* <DEDUP_REMOVED lines=10> */
.L_x_18773:
[----:B------:R2:W-:Y:S01]  /*6850*/  STG.E desc[UR36][R8.64], R18 ;  /* 0x0000001208007986 */ /* 0x0005e2000c101924 */
[----:B------:R-:W-:Y:S05]  /*6860*/  BRA `(.L_x_18771) ;  /* 0x0000000c00287947 */ /* 0x000fea0003800000 */
.L_x_18772:
[----:B------:R0:W-:Y:S01]  /*6870*/  STG.E.U16 desc[UR36][R8.64], R18 ;  /* 0x0000001208007986 */ /* 0x0001e2000c101524 */
[----:B------:R-:W-:Y:S05]  /*6880*/  BRA `(.L_x_18771) ;  /* 0x0000000c00207947 */ /* 0x000fea0003800000 */
.L_x_18767:
        /* <DEDUP_REMOVED lines=9> */
.L_x_18775:
[----:B------:R-:W0:Y:S02]  /*6920*/  I2F.S16 R0, R18 ;  /* 0x0000001200007306 */ /* 0x000e240000101400 */
[----:B0-----:R-:W-:-:S05]  /*6930*/  F2FP.F16.F32.PACK_AB R0, RZ, R0 ;  /* 0x00000000ff00723e */ /* 0x001fca00000000ff */
[----:B------:R0:W-:Y:S01]  /*6940*/  STG.E.U16 desc[UR36][R8.64], R0 ;  /* 0x0000000008007986 */ /* 0x0001e2000c101524 */
[----:B------:R-:W-:Y:S05]  /*6950*/  BRA `(.L_x_18771) ;  /* 0x0000000800ec7947 */ /* 0x000fea0003800000 */
.L_x_18774:
        /* <DEDUP_REMOVED lines=10> */
.L_x_18777:
[----:B------:R-:W0:Y:S02]  /*6a00*/  I2F.S16 R18, R18 ;  /* 0x0000001200127306 */ /* 0x000e240000101400 */
[----:B0-----:R-:W-:-:S04]  /*6a10*/  F2FP.F16.F32.PACK_AB R3, RZ, R18 ;  /* 0x00000012ff03723e */ /* 0x001fc800000000ff */
[----:B------:R-:W-:-:S05]  /*6a20*/  PRMT R3, R3, 0x5410, RZ ;  /* 0x0000541003037816 */ /* 0x000fca00000000ff */
[----:B------:R0:W-:Y:S01]  /*6a30*/  STG.E desc[UR36][R8.64], R3 ;  /* 0x0000000308007986 */ /* 0x0001e2000c101924 */
[----:B------:R-:W-:Y:S05]  /*6a40*/  BRA `(.L_x_18771) ;  /* 0x0000000800b07947 */ /* 0x000fea0003800000 */
.L_x_18776:
[----:B------:R-:W0:Y:S02]  /*6a50*/  I2F.F64.S16 R4, R18 ;  /* 0x0000001200047312 */ /* 0x000e240000101c00 */
[----:B0-----:R0:W-:Y:S01]  /*6a60*/  STG.E.64 desc[UR36][R8.64], R4 ;  /* 0x0000000408007986 */ /* 0x0011e2000c101b24 */
[----:B------:R-:W-:Y:S05]  /*6a70*/  BRA `(.L_x_18771) ;  /* 0x0000000800a47947 */ /* 0x000fea0003800000 */
.L_x_18766:
        /* <DEDUP_REMOVED lines=12> */
.L_x_18780:
[----:B------:R-:W0:Y:S01]  /*6b40*/  I2F.F64.S16 R4, R18 ;  /* 0x0000001200047312 */ /* 0x000e220000101c00 */
[----:B------:R-:W-:-:S05]  /*6b50*/  CS2R R6, SRZ ;  /* 0x0000000000067805 */ /* 0x000fca000001ff00 */
[----:B0-----:R0:W-:Y:S01]  /*6b60*/  STG.E.128 desc[UR36][R8.64], R4 ;  /* 0x0000000408007986 */ /* 0x0011e2000c101d24 */
[----:B------:R-:W-:Y:S05]  /*6b70*/  BRA `(.L_x_18771) ;  /* 0x0000000800647947 */ /* 0x000fea0003800000 */
.L_x_18779:
        /* <DEDUP_REMOVED lines=21> */
.L_x_18784:
[----:B------:R-:W-:Y:S05]  /*6cd0*/  BSYNC B0 ;  /* 0x0000000000007941 */ /* 0x000fea0003800000 */
.L_x_18783:
[----:B------:R-:W-:-:S05]  /*6ce0*/  LOP3.LUT R5, R0, R5, RZ, 0xfc, !PT ;  /* 0x0000000500057212 */ /* 0x000fca00078efcff */
[----:B------:R0:W-:Y:S01]  /*6cf0*/  STG.E.U8 desc[UR36][R8.64], R5 ;  /* 0x0000000508007986 */ /* 0x0001e2000c101124 */
[----:B------:R-:W-:Y:S05]  /*6d00*/  BRA `(.L_x_18771) ;  /* 0x0000000800007947 */ /* 0x000fea0003800000 */
.L_x_18782:
        /* <DEDUP_REMOVED lines=13> */
.L_x_18786:
[----:B------:R-:W-:Y:S01]  /*6de0*/  IMAD.MOV.U32 R0, RZ, RZ, 0x7f ;  /* 0x0000007fff007424 */ /* 0x000fe200078e00ff */
[----:B------:R-:W-:-:S04]  /*6df0*/  ISETP.GT.U32.AND P0, PT, R3, 0x7f800000, PT ;  /* 0x7f8000000300780c */ /* 0x000fc80003f04070 */
[----:B------:R-:W-:-:S09]  /*6e00*/  SEL R0, R0, 0x7c, P0 ;  /* 0x0000007c00007807 */ /* 0x000fd20000000000 */
.L_x_18787:
[----:B------:R-:W-:Y:S05]  /*6e10*/  BSYNC B0 ;  /* 0x0000000000007941 */ /* 0x000fea0003800000 */
.L_x_18785:
[----:B------:R-:W-:-:S04]  /*6e20*/  LOP3.LUT R3, R5, 0x80000000, RZ, 0xc0, !PT ;  /* 0x8000000005037812 */ /* 0x000fc800078ec0ff */
[----:B------:R-:W-:-:S04]  /*6e30*/  SHF.R.U32.HI R3, RZ, 0x18, R3 ;  /* 0x00000018ff037819 */ /* 0x000fc80000011603 */
[----:B------:R-:W-:-:S05]  /*6e40*/  LOP3.LUT R3, R0, R3, RZ, 0xfc, !PT ;  /* 0x0000000300037212 */ /* 0x000fca00078efcff */
[----:B------:R0:W-:Y:S01]  /*6e50*/  STG.E.U8 desc[UR36][R8.64], R3 ;  /* 0x0000000308007986 */ /* 0x0001e2000c101124 */
[----:B------:R-:W-:Y:S05]  /*6e60*/  BRA `(.L_x_18771) ;  /* 0x0000000400a87947 */ /* 0x000fea0003800000 */
.L_x_18781:
[----:B------:R-:W0:Y:S02]  /*6e70*/  I2F.S16 R0, R18 ;  /* 0x0000001200007306 */ /* 0x000e240000101400 */
[----:B0-----:R-:W-:-:S05]  /*6e80*/  F2FP.BF16.F32.PACK_AB R0, RZ, R0 ;  /* 0x00000000ff00723e */ /* 0x001fca00000010ff */
[----:B------:R0:W-:Y:S01]  /*6e90*/  STG.E.U16 desc[UR36][R8.64], R0 ;  /* 0x0000000008007986 */ /* 0x0001e2000c101524 */
[----:B------:R-:W-:Y:S05]  /*6ea0*/  BRA `(.L_x_18771) ;  /* 0x0000000400987947 */ /* 0x000fea0003800000 */
.L_x_18778:
        /* <DEDUP_REMOVED lines=10> */
.L_x_18790:
        /* <DEDUP_REMOVED lines=17> */
.L_x_18793:
[----:B------:R-:W-:-:S04]  /*7060*/  LOP3.LUT R3, R5, 0x80000000, RZ, 0xc0, !PT ;  /* 0x8000000005037812 */ /* 0x000fc800078ec0ff */
[----:B------:R-:W-:-:S04]  /*7070*/  SHF.R.U32.HI R3, RZ, 0x18, R3 ;  /* 0x00000018ff037819 */ /* 0x000fc80000011603 */
[----:B------:R-:W-:-:S04]  /*7080*/  LOP3.LUT R0, R0, R3, RZ, 0xfc, !PT ;  /* 0x0000000300007212 */ /* 0x000fc800078efcff */
[----:B------:R-:W-:-:S07]  /*7090*/  PRMT R4, R0, 0x7610, R4 ;  /* 0x0000761000047816 */ /* 0x000fce0000000004 */
.L_x_18792:
[----:B------:R-:W-:Y:S05]  /*70a0*/  BSYNC B0 ;  /* 0x0000000000007941 */ /* 0x000fea0003800000 */
.L_x_18791:
[----:B------:R0:W-:Y:S01]  /*70b0*/  STG.E.U8 desc[UR36][R8.64], R4 ;  /* 0x0000000408007986 */ /* 0x0001e2000c101124 */
[----:B------:R-:W-:Y:S05]  /*70c0*/  BRA `(.L_x_18771) ;  /* 0x0000000400107947 */ /* 0x000fea0003800000 */
.L_x_18789:
        /* <DEDUP_REMOVED lines=17> */
.L_x_18796:
[----:B------:R-:W-:-:S04]  /*71e0*/  LOP3.LUT R3, R5, 0x80000000, RZ, 0xc0, !PT ;  /* 0x8000000005037812 */ /* 0x000fc800078ec0ff */
[----:B------:R-:W-:-:S04]  /*71f0*/  SHF.R.U32.HI R3, RZ, 0x18, R3 ;  /* 0x00000018ff037819 */ /* 0x000fc80000011603 */
[----:B------:R-:W-:-:S04]  /*7200*/  LOP3.LUT R0, R0, R3, RZ, 0xfc, !PT ;  /* 0x0000000300007212 */ /* 0x000fc800078efcff */
[----:B------:R-:W-:-:S07]  /*7210*/  PRMT R4, R0, 0x7610, R4 ;  /* 0x0000761000047816 */ /* 0x000fce0000000004 */
.L_x_18795:
[----:B------:R-:W-:Y:S05]  /*7220*/  BSYNC B0 ;  /* 0x0000000000007941 */ /* 0x000fea0003800000 */
.L_x_18794:
[----:B------:R0:W-:Y:S01]  /*7230*/  STG.E.U8 desc[UR36][R8.64], R4 ;  /* 0x0000000408007986 */ /* 0x0001e2000c101124 */
[----:B------:R-:W-:Y:S05]  /*7240*/  BRA `(.L_x_18771) ;  /* 0x0000000000b07947 */ /* 0x000fea0003800000 */
.L_x_18788:
        /* <DEDUP_REMOVED lines=22> */
.L_x_18770:
        /* <DEDUP_REMOVED lines=16> */
.L_x_18799:
[----:B------:R-:W-:Y:S05]  /*74b0*/  BRA `(.L_x_18771) ;  /* 0x0000000000147947 */ /* 0x000fea0003800000 */
.L_x_18798:
[--C-:B------:R-:W-:Y:S01]  /*74c0*/  SHF.R.S32.HI R5, RZ, 0x1f, R18.reuse ;  /* 0x0000001fff057819 */ /* 0x100fe20000011412 */
[----:B------:R-:W-:-:S05]  /*74d0*/  IMAD.MOV.U32 R4, RZ, RZ, R18 ;  /* 0x000000ffff047224 */ /* 0x000fca00078e0012 */
[----:B------:R0:W-:Y:S01]  /*74e0*/  STG.E.64 desc[UR36][R8.64], R4 ;  /* 0x0000000408007986 */ /* 0x0001e2000c101b24 */
[----:B------:R-:W-:Y:S05]  /*74f0*/  BRA `(.L_x_18771) ;  /* 0x0000000000047947 */ /* 0x000fea0003800000 */
.L_x_18797:
[----:B------:R0:W-:Y:S02]  /*7500*/  STG.E desc[UR36][R8.64], R18 ;  /* 0x0000001208007986 */ /* 0x0001e4000c101924 */
.L_x_18771:
[----:B------:R-:W-:-:S07]  /*7510*/  VIADD R23, R23, 0x80 ;  /* 0x0000008017177836 */ /* 0x000fce0000000000 */
.L_x_18731:
[----:B------:R-:W-:Y:S05]  /*7520*/  BSYNC B6 ;  /* 0x0000000000067941 */ /* 0x000fea0003800000 */
.L_x_18730:
        /* <DEDUP_REMOVED lines=21> */
.L_x_18803:
[----:B------:R-:W-:Y:S01]  /*7680*/  STG.E.U8 desc[UR36][R2.64], R22 ;  /* 0x0000001602007986 */ /* 0x000fe2000c101124 */
[----:B------:R-:W-:Y:S05]  /*7690*/  EXIT ;  /* 0x000000000000794d */ /* 0x000fea0003800000 */
.L_x_18802:
        /* <DEDUP_REMOVED lines=9> */
.L_x_18806:
[----:B------:R-:W-:Y:S01]  /*7730*/  STG.E desc[UR36][R2.64], R22 ;  /* 0x0000001602007986 */ /* 0x000fe2000c101924 */
[----:B------:R-:W-:Y:S05]  /*7740*/  EXIT ;  /* 0x000000000000794d */ /* 0x000fea0003800000 */
.L_x_18805:
[----:B------:R-:W-:Y:S01]  /*7750*/  STG.E.U16 desc[UR36][R2.64], R22 ;  /* 0x0000001602007986 */ /* 0x000fe2000c101524 */
[----:B------:R-:W-:Y:S05]  /*7760*/  EXIT ;  /* 0x000000000000794d */ /* 0x000fea0003800000 */
.L_x_18801:
        /* <DEDUP_REMOVED lines=9> */
.L_x_18808:
[----:B------:R-:W0:Y:S02]  /*7800*/  I2F.S16 R0, R22 ;  /* 0x0000001600007306 */ /* 0x000e240000101400 */
[----:B0-----:R-:W-:-:S05]  /*7810*/  F2FP.F16.F32.PACK_AB R0, RZ, R0 ;  /* 0x00000000ff00723e */ /* 0x001fca00000000ff */
[----:B------:R-:W-:Y:S01]  /*7820*/  STG.E.U16 desc[UR36][R2.64], R0 ;  /* 0x0000000002007986 */ /* 0x000fe2000c101524 */
[----:B------:R-:W-:Y:S05]  /*7830*/  EXIT ;  /* 0x000000000000794d */ /* 0x000fea0003800000 */
.L_x_18807:
        /* <DEDUP_REMOVED lines=10> */
.L_x_18810:
[----:B------:R-:W0:Y:S02]  /*78e0*/  I2F.S16 R22, R22 ;  /* 0x0000001600167306 */ /* 0x000e240000101400 */
[----:B0-----:R-:W-:-:S04]  /*78f0*/  F2FP.F16.F32.PACK_AB R5, RZ, R22 ;  /* 0x00000016ff05723e */ /* 0x001fc800000000ff */
[----:B------:R-:W-:-:S05]  /*7900*/  PRMT R5, R5, 0x5410, RZ ;  /* 0x0000541005057816 */ /* 0x000fca00000000ff */
[----:B------:R-:W-:Y:S01]  /*7910*/  STG.E desc[UR36][R2.64], R5 ;  /* 0x0000000502007986 */ /* 0x000fe2000c101924 */
[----:B------:R-:W-:Y:S05]  /*7920*/  EXIT ;  /* 0x000000000000794d */ /* 0x000fea0003800000 */
.L_x_18809:
[----:B------:R-:W0:Y:S02]  /*7930*/  I2F.F64.S16 R22, R22 ;  /* 0x0000001600167312 */ /* 0x000e240000101c00 */
[----:B0-----:R-:W-:Y:S01]  /*7940*/  STG.E.64 desc[UR36][R2.64], R22 ;  /* 0x0000001602007986 */ /* 0x001fe2000c101b24 */
[----:B------:R-:W-:Y:S05]  /*7950*/  EXIT ;  /* 0x000000000000794d */ /* 0x000fea0003800000 */
.L_x_18800:
        /* <DEDUP_REMOVED lines=12> */
.L_x_18813:
[----:B------:R-:W0:Y:S01]  /*7a20*/  I2F.F64.S16 R4, R22 ;  /* 0x0000001600047312 */ /* 0x000e220000101c00 */
[----:B--2---:R-:W-:-:S05]  /*7a30*/  CS2R R6, SRZ ;  /* 0x0000000000067805 */ /* 0x004fca000001ff00 */
[----:B0-----:R-:W-:Y:S01]  /*7a40*/  STG.E.128 desc[UR36][R2.64], R4 ;  /* 0x0000000402007986 */ /* 0x001fe2000c101d24 */
[----:B------:R-:W-:Y:S05]  /*7a50*/  EXIT ;  /* 0x000000000000794d */ /* 0x000fea0003800000 */
.L_x_18812:
        /* <DEDUP_REMOVED lines=21> */
.L_x_18817:
[----:B------:R-:W-:Y:S05]  /*7bb0*/  BSYNC B0 ;  /* 0x0000000000007941 */ /* 0x000fea0003800000 */
.L_x_18816:
[----:B------:R-:W-:-:S05]  /*7bc0*/  LOP3.LUT R5, R0, R5, RZ, 0xfc, !PT ;  /* 0x0000000500057212 */ /* 0x000fca00078efcff */
[----:B------:R-:W-:Y:S01]  /*7bd0*/  STG.E.U8 desc[UR36][R2.64], R5 ;  /* 0x0000000502007986 */ /* 0x000fe2000c101124 */
[----:B------:R-:W-:Y:S05]  /*7be0*/  EXIT ;  /* 0x000000000000794d */ /* 0x000fea0003800000 */
.L_x_18815:
        /* <DEDUP_REMOVED lines=13> */
.L_x_18819:
[----:B------:R-:W-:Y:S01]  /*7cc0*/  IMAD.MOV.U32 R0, RZ, RZ, 0x7f ;  /* 0x0000007fff007424 */ /* 0x000fe200078e00ff */
[----:B------:R-:W-:-:S04]  /*7cd0*/  ISETP.GT.U32.AND P0, PT, R4, 0x7f800000, PT ;  /* 0x7f8000000400780c */ /* 0x000fc80003f04070 */
[----:B------:R-:W-:-:S09]  /*7ce0*/  SEL R0, R0, 0x7c, P0 ;  /* 0x0000007c00007807 */ /* 0x000fd20000000000 */
.L_x_18820:
[----:B------:R-:W-:Y:S05]  /*7cf0*/  BSYNC B0 ;  /* 0x0000000000007941 */ /* 0x000fea0003800000 */
.L_x_18818:
[----:B------:R-:W-:-:S04]  /*7d00*/  LOP3.LUT R4, R5, 0x80000000, RZ, 0xc0, !PT ;  /* 0x8000000005047812 */ /* 0x000fc800078ec0ff */
[----:B------:R-:W-:-:S04]  /*7d10*/  SHF.R.U32.HI R5, RZ, 0x18, R4 ;  /* 0x00000018ff057819 */ /* 0x000fc80000011604 */
[----:B------:R-:W-:-:S05]  /*7d20*/  LOP3.LUT R5, R0, R5, RZ, 0xfc, !PT ;  /* 0x0000000500057212 */ /* 0x000fca00078efcff */
[----:B------:R-:W-:Y:S01]  /*7d30*/  STG.E.U8 desc[UR36][R2.64], R5 ;  /* 0x0000000502007986 */ /* 0x000fe2000c101124 */
[----:B------:R-:W-:Y:S05]  /*7d40*/  EXIT ;  /* 0x000000000000794d */ /* 0x000fea0003800000 */
.L_x_18814:
[----:B------:R-:W0:Y:S02]  /*7d50*/  I2F.S16 R0, R22 ;  /* 0x0000001600007306 */ /* 0x000e240000101400 */
[----:B0-----:R-:W-:-:S05]  /*7d60*/  F2FP.BF16.F32.PACK_AB R0, RZ, R0 ;  /* 0x00000000ff00723e */ /* 0x001fca00000010ff */
[----:B------:R-:W-:Y:S01]  /*7d70*/  STG.E.U16 desc[UR36][R2.64], R0 ;  /* 0x0000000002007986 */ /* 0x000fe2000c101524 */
[----:B------:R-:W-:Y:S05]  /*7d80*/  EXIT ;  /* 0x000000000000794d */ /* 0x000fea0003800000 */
.L_x_18811:
        /* <DEDUP_REMOVED lines=10> */
.L_x_18823:
        /* <DEDUP_REMOVED lines=17> */
.L_x_18826:
[----:B------:R-:W-:-:S04]  /*7f40*/  LOP3.LUT R0, R7, 0x80000000, RZ, 0xc0, !PT ;  /* 0x8000000007007812 */ /* 0x000fc800078ec0ff */
[----:B------:R-:W-:-:S04]  /*7f50*/  SHF.R.U32.HI R5, RZ, 0x18, R0 ;  /* 0x00000018ff057819 */ /* 0x000fc80000011600 */
[----:B------:R-:W-:-:S04]  /*7f60*/  LOP3.LUT R4, R4, R5, RZ, 0xfc, !PT ;  /* 0x0000000504047212 */ /* 0x000fc800078efcff */
[----:B------:R-:W-:-:S07]  /*7f70*/  PRMT R0, R4, 0x7610, R0 ;  /* 0x0000761004007816 */ /* 0x000fce0000000000 */
.L_x_18825:
[----:B------:R-:W-:Y:S05]  /*7f80*/  BSYNC B0 ;  /* 0x0000000000007941 */ /* 0x000fea0003800000 */
.L_x_18824:
[----:B------:R-:W-:Y:S01]  /*7f90*/  STG.E.U8 desc[UR36][R2.64], R0 ;  /* 0x0000000002007986 */ /* 0x000fe2000c101124 */
[----:B------:R-:W-:Y:S05]  /*7fa0*/  EXIT ;  /* 0x000000000000794d */ /* 0x000fea0003800000 */
.L_x_18822:
        /* <DEDUP_REMOVED lines=17> */
.L_x_18829:
[----:B------:R-:W-:-:S04]  /*80c0*/  LOP3.LUT R0, R7, 0x80000000, RZ, 0xc0, !PT ;  /* 0x8000000007007812 */ /* 0x000fc800078ec0ff */
[----:B------:R-:W-:-:S04]  /*80d0*/  SHF.R.U32.HI R5, RZ, 0x18, R0 ;  /* 0x00000018ff057819 */ /* 0x000fc80000011600 */
[----:B------:R-:W-:-:S04]  /*80e0*/  LOP3.LUT R4, R4, R5, RZ, 0xfc, !PT ;  /* 0x0000000504047212 */ /* 0x000fc800078efcff */
[----:B------:R-:W-:-:S07]  /*80f0*/  PRMT R0, R4, 0x7610, R0 ;  /* 0x0000761004007816 */ /* 0x000fce0000000000 */
.L_x_18828:
[----:B------:R-:W-:Y:S05]  /*8100*/  BSYNC B0 ;  /* 0x0000000000007941 */ /* 0x000fea0003800000 */
.L_x_18827:
[----:B------:R-:W-:Y:S01]  /*8110*/  STG.E.U8 desc[UR36][R2.64], R0 ;  /* 0x0000000002007986 */ /* 0x000fe2000c101124 */
[----:B------:R-:W-:Y:S05]  /*8120*/  EXIT ;  /* 0x000000000000794d */ /* 0x000fea0003800000 */
.L_x_18821:
        /* <DEDUP_REMOVED lines=22> */
.L_x_18804:
        /* <DEDUP_REMOVED lines=16> */
.L_x_18832:
[----:B------:R-:W-:Y:S05]  /*8390*/  EXIT ;  /* 0x000000000000794d */ /* 0x000fea0003800000 */
.L_x_18831:
[----:B------:R-:W-:-:S05]  /*83a0*/  SHF.R.S32.HI R23, RZ, 0x1f, R22 ;  /* 0x0000001fff177819 */ /* 0x000fca0000011416 */
[----:B------:R-:W-:Y:S01]  /*83b0*/  STG.E.64 desc[UR36][R2.64], R22 ;  /* 0x0000001602007986 */ /* 0x000fe2000c101b24 */
[----:B------:R-:W-:Y:S05]  /*83c0*/  EXIT ;  /* 0x000000000000794d */ /* 0x000fea0003800000 */
.L_x_18830:
[----:B------:R-:W-:Y:S01]  /*83d0*/  STG.E desc[UR36][R2.64], R22 ;  /* 0x0000001602007986 */ /* 0x000fe2000c101924 */
[----:B------:R-:W-:Y:S05]  /*83e0*/  EXIT ;  /* 0x000000000000794d */ /* 0x000fea0003800000 */
.L_x_18833:
        /* <DEDUP_REMOVED lines=9> */
.L_x_44530:


//--------------------- .text._ZN2at6native18elementwise_kernelILi128ELi4EZNS0_22gpu_kernel_impl_nocastIZZZNS0_49_GLOBAL__N__657f93f7_16_TensorCompare_cu_71e06f4e20isposinf_kernel_implERNS_18TensorIteratorBaseEENKUlvE_clEvENKUlvE2_clEvEUlN3c108BFloat16EE_EEvS5_RKT_EUliE_EEviT1_ --------------------------
	.section	.text._ZN2at6native18elementwise_kernelILi128ELi4EZNS0_22gpu_kernel_impl_nocastIZZZNS0_49_GLOBAL__N__657f93f7_16_TensorCompare_cu_71e06f4e20isposinf_kernel_implERNS_18TensorIteratorBaseEENKUlvE_clEvENKUlvE2_clEvEUlN3c108BFloat16EE_EEvS5_RKT_EUliE_EEviT1_,"ax",@progbits
	.align	128
        .global         _ZN2at6native18elementwise_kernelILi128ELi4EZNS0_22gpu_kernel_impl_nocastIZZZNS0_49_GLOBAL__N__657f93f7_16_TensorCompare_cu_71e06f4e20isposinf_kernel_implERNS_18TensorIteratorBaseEENKUlvE_clEvENKUlvE2_clEvEUlN3c108BFloat16EE_EEvS5_RKT_EUliE_EEviT1_
        .type           _ZN2at6native18elementwise_kernelILi128ELi4EZNS0_22gpu_kernel_impl_nocastIZZZNS0_49_GLOBAL__N__657f93f7_16_TensorCompare_cu_71e06f4e20isposinf_kernel_implERNS_18TensorIteratorBaseEENKUlvE_clEvENKUlvE2_clEvEUlN3c108BFloat16EE_EEvS5_RKT_EUliE_EEviT1_,@function
        .size           _ZN2at6native18elementwise_kernelILi128ELi4EZNS0_22gpu_kernel_impl_nocastIZZZNS0_49_GLOBAL__N__657f93f7_16_TensorCompare_cu_71e06f4e20isposinf_kernel_implERNS_18TensorIteratorBaseEENKUlvE_clEvENKUlvE2_clEvEUlN3c108BFloat16EE_EEvS5_RKT_EUliE_EEviT1_,(.L_x_44531 - _ZN2at6native18elementwise_kernelILi128ELi4EZNS0_22gpu_kernel_impl_nocastIZZZNS0_49_GLOBAL__N__657f93f7_16_TensorCompare_cu_71e06f4e20isposinf_kernel_implERNS_18TensorIteratorBaseEENKUlvE_clEvENKUlvE2_clEvEUlN3c108BFloat16EE_EEvS5_RKT_EUliE_EEviT1_)
        .other          _ZN2at6native18elementwise_kernelILi128ELi4EZNS0_22gpu_kernel_impl_nocastIZZZNS0_49_GLOBAL__N__657f93f7_16_TensorCompare_cu_71e06f4e20isposinf_kernel_implERNS_18TensorIteratorBaseEENKUlvE_clEvENKUlvE2_clEvEUlN3c108BFloat16EE_EEvS5_RKT_EUliE_EEviT1_,@"STO_CUDA_ENTRY STV_DEFAULT"
_ZN2at6native18elementwise_kernelILi128ELi4EZNS0_22gpu_kernel_impl_nocastIZZZNS0_49_GLOBAL__N__657f93f7_16_TensorCompare_cu_71e06f4e20isposinf_kernel_implERNS_18TensorIteratorBaseEENKUlvE_clEvENKUlvE2_clEvEUlN3c108BFloat16EE_EEvS5_RKT_EUliE_EEviT1_:
.text._ZN2at6native18elementwise_kernelILi128ELi4EZNS0_22gpu_kernel_impl_nocastIZZZNS0_49_GLOBAL__N__657f93f7_16_TensorCompare_cu_71e06f4e20isposinf_kernel_implERNS_18TensorIteratorBaseEENKUlvE_clEvENKUlvE2_clEvEUlN3c108BFloat16EE_EEvS5_RKT_EUliE_EEviT1_:
        /* <DEDUP_REMOVED lines=311> */
.L_x_18836:
        /* <DEDUP_REMOVED lines=9> */
[----:B------:R-:W-:-:S04]  /*1400*/  FSETP.NEU.FTZ.AND P0, PT, R6, +INF , PT ;  /* 0x7f8000000600780b */ /* 0x000fc80003f1d000 */
[----:B------:R-:W-:-:S05]  /*1410*/  SEL R7, RZ, 0x1, P0 ;  /* 0x00000001ff077807 */ /* 0x000fca0000000000 */
[----:B------:R0:W-:Y:S04]  /*1420*/  STG.E.U8 desc[UR4][R2.64], R7 ;  /* 0x0000000702007986 */ /* 0x0001e8000c101104 */
.L_x_18835:
[----:B------:R-:W-:Y:S05]  /*1430*/  BSYNC B0 ;  /* 0x0000000000007941 */ /* 0x000fea0003800000 */
.L_x_18834:
        /* <DEDUP_REMOVED lines=305> */
.L_x_18839:
        /* <DEDUP_REMOVED lines=9> */
[----:B------:R-:W-:-:S04]  /*27e0*/  FSETP.NEU.FTZ.AND P0, PT, R6, +INF , PT ;  /* 0x7f8000000600780b */ /* 0x000fc80003f1d000 */
        /* <DEDUP_REMOVED lines=306> */
.L_x_18840:
        /* <DEDUP_REMOVED lines=9> */
[----:B------:R-:W-:-:S04]  /*3ba0*/  FSETP.NEU.FTZ.AND P0, PT, R6, +INF , PT ;  /* 0x7f8000000600780b */ /* 0x000fc80003f1d000 */
[----:B------:R-:W-:-:S05]  /*3bb0*/  SEL R7, RZ, 0x1, P0 ;  /* 0x00000001ff077807 */ /* 0x000fca0000000000 */
[----:B------:R2:W-:Y:S04]  /*3bc0*/  STG.E.U8 desc[UR4][R2.64], R7 ;  /* 0x0000000702007986 */ /* 0x0005e8000c101104 */
.L_x_18838:
[----:B------:R-:W-:Y:S05]  /*3bd0*/  BSYNC B0 ;  /* 0x0000000000007941 */ /* 0x000fea0003800000 */
.L_x_18837:
        /* <DEDUP_REMOVED lines=304> */
.L_x_18841:
        /* <DEDUP_REMOVED lines=8> */
[----:B------:R-:W-:-:S04]  /*4f60*/  FSETP.NEU.FTZ.AND P0, PT, R0, +INF , PT ;  /* 0x7f8000000000780b */ /* 0x000fc80003f1d000 */
[----:B------:R-:W-:-:S05]  /*4f70*/  SEL R7, RZ, 0x1, P0 ;  /* 0x00000001ff077807 */ /* 0x000fca0000000000 */
[----:B------:R-:W-:Y:S01]  /*4f80*/  STG.E.U8 desc[UR4][R2.64], R7 ;  /* 0x0000000702007986 */ /* 0x000fe2000c101104 */
[----:B------:R-:W-:Y:S05]  /*4f90*/  EXIT ;  /* 0x000000000000794d */ /* 0x000fea0003800000 */
.L_x_18842:
        /* <DEDUP_REMOVED lines=14> */
.L_x_44531:


//--------------------- .text._ZN2at6native27unrolled_elementwise_kernelIZZZNS0_49_GLOBAL__N__657f93f7_16_TensorCompare_cu_71e06f4e20isposinf_kernel_implERNS_18TensorIteratorBaseEENKUlvE_clEvENKUlvE2_clEvEUlN3c108BFloat16EE_St5arrayIPcLm2EELi4E23TrivialOffsetCalculatorILi1EjESE_NS0_6memory15LoadWithoutCastENSF_16StoreWithoutCastEEEviT_T0_T2_T3_T4_T5_ --------------------------
	.section	.text._ZN2at6native27unrolled_elementwise_kernelIZZZNS0_49_GLOBAL__N__657f93f7_16_TensorCompare_cu_71e06f4e20isposinf_kernel_implERNS_18TensorIteratorBaseEENKUlvE_clEvENKUlvE2_clEvEUlN3c108BFloat16EE_St5arrayIPcLm2EELi4E23TrivialOffsetCalculatorILi1EjESE_NS0_6memory15LoadWithoutCastENSF_16StoreWithoutCastEEEviT_T0_T2_T3_T4_T5_,"ax",@progbits
	.align	128
        .global         _ZN2at6native27unrolled_elementwise_kernelIZZZNS0_49_GLOBAL__N__657f93f7_16_TensorCompare_cu_71e06f4e20isposinf_kernel_implERNS_18TensorIteratorBaseEENKUlvE_clEvENKUlvE2_clEvEUlN3c108BFloat16EE_St5arrayIPcLm2EELi4E23TrivialOffsetCalculatorILi1EjESE_NS0_6memory15LoadWithoutCastENSF_16StoreWithoutCastEEEviT_T0_T2_T3_T4_T5_
        .type           _ZN2at6native27unrolled_elementwise_kernelIZZZNS0_49_GLOBAL__N__657f93f7_16_TensorCompare_cu_71e06f4e20isposinf_kernel_implERNS_18TensorIteratorBaseEENKUlvE_clEvENKUlvE2_clEvEUlN3c108BFloat16EE_St5arrayIPcLm2EELi4E23TrivialOffsetCalculatorILi1EjESE_NS0_6memory15LoadWithoutCastENSF_16StoreWithoutCastEEEviT_T0_T2_T3_T4_T5_,@function
        .size           _ZN2at6native27unrolled_elementwise_kernelIZZZNS0_49_GLOBAL__N__657f93f7_16_TensorCompare_cu_71e06f4e20isposinf_kernel_implERNS_18TensorIteratorBaseEENKUlvE_clEvENKUlvE2_clEvEUlN3c108BFloat16EE_St5arrayIPcLm2EELi4E23TrivialOffsetCalculatorILi1EjESE_NS0_6memory15LoadWithoutCastENSF_16StoreWithoutCastEEEviT_T0_T2_T3_T4_T5_,(.L_x_44532 - _ZN2at6native27unrolled_elementwise_kernelIZZZNS0_49_GLOBAL__N__657f93f7_16_TensorCompare_cu_71e06f4e20isposinf_kernel_implERNS_18TensorIteratorBaseEENKUlvE_clEvENKUlvE2_clEvEUlN3c108BFloat16EE_St5arrayIPcLm2EELi4E23TrivialOffsetCalculatorILi1EjESE_NS0_6memory15LoadWithoutCastENSF_16StoreWithoutCastEEEviT_T0_T2_T3_T4_T5_)
        .other          _ZN2at6native27unrolled_elementwise_kernelIZZZNS0_49_GLOBAL__N__657f93f7_16_TensorCompare_cu_71e06f4e20isposinf_kernel_implERNS_18TensorIteratorBaseEENKUlvE_clEvENKUlvE2_clEvEUlN3c108BFloat16EE_St5arrayIPcLm2EELi4E23TrivialOffsetCalculatorILi1EjESE_NS0_6memory15LoadWithoutCastENSF_16StoreWithoutCastEEEviT_T0_T2_T3_T4_T5_,@"STO_CUDA_ENTRY STV_DEFAULT"
_ZN2at6native27unrolled_elementwise_kernelIZZZNS0_49_GLOBAL__N__657f93f7_16_TensorCompare_cu_71e06f4e20isposinf_kernel_implERNS_18TensorIteratorBaseEENKUlvE_clEvENKUlvE2_clEvEUlN3c108BFloat16EE_St5arrayIPcLm2EELi4E23TrivialOffsetCalculatorILi1EjESE_NS0_6memory15LoadWithoutCastENSF_16StoreWithoutCastEEEviT_T0_T2_T3_T4_T5_:
.text._ZN2at6native27unrolled_elementwise_kernelIZZZNS0_49_GLOBAL__N__657f93f7_16_TensorCompare_cu_71e06f4e20isposinf_kernel_implERNS_18TensorIteratorBaseEENKUlvE_clEvENKUlvE2_clEvEUlN3c108BFloat16EE_St5arrayIPcLm2EELi4E23TrivialOffsetCalculatorILi1EjESE_NS0_6memory15LoadWithoutCastENSF_16StoreWithoutCastEEEviT_T0_T2_T3_T4_T5_:
        /* <DEDUP_REMOVED lines=48> */
[----:B------:R-:W-:-:S04]  /*0300*/  @!P0 FSETP.NEU.FTZ.AND P4, PT, R6, +INF , PT ;  /* 0x7f8000000600880b */ /* 0x000fc80003f9d000 */
[----:B------:R-:W-:-:S05]  /*0310*/  @!P0 SEL R5, RZ, 0x1, P4 ;  /* 0x00000001ff058807 */ /* 0x000fca0002000000 */
[----:B------:R0:W-:Y:S01]  /*0320*/  @!P0 STG.E.U8 desc[UR4][R8.64], R5 ;  /* 0x0000000508008986 */ /* 0x0001e2000c101104 */
[----:B----4-:R-:W-:-:S05]  /*0330*/  @!P3 IMAD.U32 R12, R12, 0x10000, RZ ;  /* 0x000100000c0cb824 */ /* 0x010fca00078e00ff */
[----:B------:R-:W-:-:S04]  /*0340*/  @!P3 FSETP.NEU.FTZ.AND P4, PT, R12, +INF , PT ;  /* 0x7f8000000c00b80b */ /* 0x000fc80003f9d000 */
[----:B------:R-:W-:Y:S01]  /*0350*/  @!P3 SEL R3, RZ, 0x1, P4 ;  /* 0x00000001ff03b807 */ /* 0x000fe20002000000 */
[----:B---3--:R-:W-:-:S05]  /*0360*/  @!P2 IMAD.U32 R10, R10, 0x10000, RZ ;  /* 0x000100000a0aa824 */ /* 0x008fca00078e00ff */
[----:B------:R-:W-:-:S04]  /*0370*/  @!P2 FSETP.NEU.FTZ.AND P5, PT, R10, +INF , PT ;  /* 0x7f8000000a00a80b */ /* 0x000fc80003fbd000 */
        /* <DEDUP_REMOVED lines=14> */
.L_x_18844:
[----:B------:R-:W-:Y:S05]  /*0460*/  BSYNC B0 ;  /* 0x0000000000007941 */ /* 0x000fea0003800000 */
.L_x_18843:
[-C--:B------:R-:W-:Y:S02]  /*0470*/  ISETP.GE.AND P1, PT, R13, R2.reuse, PT ;  /* 0x000000020d00720c */ /* 0x080fe40003f26270 */
[----:B------:R-:W-:-:S11]  /*0480*/  ISETP.GE.AND P0, PT, R15, R2, PT ;  /* 0x000000020f00720c */ /* 0x000fd60003f06270 */
[----:B------:R-:W-:Y:S05]  /*0490*/  @P1 EXIT ;  /* 0x000000000000194d */ /* 0x000fea0003800000 */
[----:B------:R-:W-:Y:S01]  /*04a0*/  IMAD R0, R0, 0x200, R13 ;  /* 0x0000020000007824 */ /* 0x000fe200078e020d */
[----:B------:R-:W-:Y:S01]  /*04b0*/  ULDC.64 UR6, c[0x0][0x218] ;  /* 0x0000860000067ab9 */ /* 0x000fe20000000a00 */
[----:B-----5:R-:W-:-:S03]  /*04c0*/  @!P0 IMAD.U32 R11, R11, 0x10000, RZ ;  /* 0x000100000b0b8824 */ /* 0x020fc600078e00ff */
[----:B------:R-:W-:Y:S02]  /*04d0*/  IADD3 R2, P2, R0, UR6, RZ ;  /* 0x0000000600027c10 */ /* 0x000fe4000ff5e0ff */
[----:B------:R-:W-:-:S03]  /*04e0*/  @!P0 FSETP.NEU.FTZ.AND P1, PT, R11, +INF , PT ;  /* 0x7f8000000b00880b */ /* 0x000fc60003f3d000 */
[----:B0-----:R-:W-:Y:S01]  /*04f0*/  IMAD.X R3, RZ, RZ, UR7, P2 ;  /* 0x00000007ff037e24 */ /* 0x001fe200090e06ff */
[----:B------:R-:W-:-:S05]  /*0500*/  @!P0 SEL R5, RZ, 0x1, P1 ;  /* 0x00000001ff058807 */ /* 0x000fca0000800000 */
[----:B------:R-:W-:Y:S01]  /*0510*/  STG.E.U8 desc[UR4][R2.64], R5 ;  /* 0x0000000502007986 */ /* 0x000fe2000c101104 */
[----:B------:R-:W-:Y:S05]  /*0520*/  EXIT ;  /* 0x000000000000794d */ /* 0x000fea0003800000 */
.L_x_18845:
        /* <DEDUP_REMOVED lines=13> */
.L_x_44532:


//--------------------- .text._ZN2at6native29vectorized_elementwise_kernelILi2EZZZNS0_49_GLOBAL__N__657f93f7_16_TensorCompare_cu_71e06f4e20isposinf_kernel_implERNS_18TensorIteratorBaseEENKUlvE_clEvENKUlvE2_clEvEUlN3c108BFloat16EE_St5arrayIPcLm2EEEEviT0_T1_ --------------------------
	.section	.text._ZN2at6native29vectorized_elementwise_kernelILi2EZZZNS0_49_GLOBAL__N__657f93f7_16_TensorCompare_cu_71e06f4e20isposinf_kernel_implERNS_18TensorIteratorBaseEENKUlvE_clEvENKUlvE2_clEvEUlN3c108BFloat16EE_St5arrayIPcLm2EEEEviT0_T1_,"ax",@progbits
	.align	128
        .global         _ZN2at6native29vectorized_elementwise_kernelILi2EZZZNS0_49_GLOBAL__N__657f93f7_16_TensorCompare_cu_71e06f4e20isposinf_kernel_implERNS_18TensorIteratorBaseEENKUlvE_clEvENKUlvE2_clEvEUlN3c108BFloat16EE_St5arrayIPcLm2EEEEviT0_T1_
        .type           _ZN2at6native29vectorized_elementwise_kernelILi2EZZZNS0_49_GLOBAL__N__657f93f7_16_TensorCompare_cu_71e06f4e20isposinf_kernel_implERNS_18TensorIteratorBaseEENKUlvE_clEvENKUlvE2_clEvEUlN3c108BFloat16EE_St5arrayIPcLm2EEEEviT0_T1_,@function
        .size           _ZN2at6native29vectorized_elementwise_kernelILi2EZZZNS0_49_GLOBAL__N__657f93f7_16_TensorCompare_cu_71e06f4e20isposinf_kernel_implERNS_18TensorIteratorBaseEENKUlvE_clEvENKUlvE2_clEvEUlN3c108BFloat16EE_St5arrayIPcLm2EEEEviT0_T1_,(.L_x_44533 - _ZN2at6native29vectorized_elementwise_kernelILi2EZZZNS0_49_GLOBAL__N__657f93f7_16_TensorCompare_cu_71e06f4e20isposinf_kernel_implERNS_18TensorIteratorBaseEENKUlvE_clEvENKUlvE2_clEvEUlN3c108BFloat16EE_St5arrayIPcLm2EEEEviT0_T1_)
        .other          _ZN2at6native29vectorized_elementwise_kernelILi2EZZZNS0_49_GLOBAL__N__657f93f7_16_TensorCompare_cu_71e06f4e20isposinf_kernel_implERNS_18TensorIteratorBaseEENKUlvE_clEvENKUlvE2_clEvEUlN3c108BFloat16EE_St5arrayIPcLm2EEEEviT0_T1_,@"STO_CUDA_ENTRY STV_DEFAULT"
_ZN2at6native29vectorized_elementwise_kernelILi2EZZZNS0_49_GLOBAL__N__657f93f7_16_TensorCompare_cu_71e06f4e20isposinf_kernel_implERNS_18TensorIteratorBaseEENKUlvE_clEvENKUlvE2_clEvEUlN3c108BFloat16EE_St5arrayIPcLm2EEEEviT0_T1_:
.text._ZN2at6native29vectorized_elementwise_kernelILi2EZZZNS0_49_GLOBAL__N__657f93f7_16_TensorCompare_cu_71e06f4e20isposinf_kernel_implERNS_18TensorIteratorBaseEENKUlvE_clEvENKUlvE2_clEvEUlN3c108BFloat16EE_St5arrayIPcLm2EEEEviT0_T1_:
        /* <DEDUP_REMOVED lines=24> */
[----:B------:R-:W-:Y:S01]  /*0180*/  FSETP.NEU.FTZ.AND P6, PT, R7, +INF , PT ;  /* 0x7f8000000700780b */ /* 0x000fe20003fdd000 */
[----:B------:R-:W-:Y:S02]  /*0190*/  IMAD.U32 R8, R8, 0x10000, RZ ;  /* 0x0001000008087824 */ /* 0x000fe400078e00ff */
[----:B------:R-:W-:Y:S01]  /*01a0*/  IMAD.U32 R6, R6, 0x10000, RZ ;  /* 0x0001000006067824 */ /* 0x000fe200078e00ff */
[----:B------:R-:W-:Y:S01]  /*01b0*/  FSETP.NEU.FTZ.AND P2, PT, R0, +INF , PT ;  /* 0x7f8000000000780b */ /* 0x000fe20003f5d000 */
[C---:B----4-:R-:W-:Y:S01]  /*01c0*/  IMAD.U32 R5, R9.reuse, 0x10000, RZ ;  /* 0x0001000009057824 */ /* 0x050fe200078e00ff */
[----:B------:R-:W-:Y:S02]  /*01d0*/  PRMT R0, R9, 0x7632, R0 ;  /* 0x0000763209007816 */ /* 0x000fe40000000000 */
[----:B-----5:R-:W-:Y:S02]  /*01e0*/  PRMT R4, R10, 0x7632, R4 ;  /* 0x000076320a047816 */ /* 0x020fe40000000004 */
[----:B------:R-:W-:Y:S01]  /*01f0*/  FSETP.NEU.FTZ.AND P1, PT, R6, +INF , PT ;  /* 0x7f8000000600780b */ /* 0x000fe20003f3d000 */
[----:B------:R-:W-:Y:S01]  /*0200*/  IMAD.U32 R0, R0, 0x10000, RZ ;  /* 0x0001000000007824 */ /* 0x000fe200078e00ff */
[----:B------:R-:W-:Y:S01]  /*0210*/  FSETP.NEU.FTZ.AND P5, PT, R8, +INF , PT ;  /* 0x7f8000000800780b */ /* 0x000fe20003fbd000 */
[----:B------:R-:W-:Y:S01]  /*0220*/  IMAD.U32 R6, R10, 0x10000, RZ ;  /* 0x000100000a067824 */ /* 0x000fe200078e00ff */
[----:B------:R-:W-:Y:S01]  /*0230*/  FSETP.NEU.FTZ.AND P4, PT, R5, +INF , PT ;  /* 0x7f8000000500780b */ /* 0x000fe20003f9d000 */
[----:B------:R-:W-:Y:S01]  /*0240*/  IMAD.U32 R4, R4, 0x10000, RZ ;  /* 0x0001000004047824 */ /* 0x000fe200078e00ff */
[----:B------:R-:W-:-:S02]  /*0250*/  FSETP.NEU.FTZ.AND P0, PT, R0, +INF , PT ;  /* 0x7f8000000000780b */ /* 0x000fc40003f1d000 */
[----:B------:R-:W-:Y:S02]  /*0260*/  SEL R0, RZ, 0x1, P6 ;  /* 0x00000001ff007807 */ /* 0x000fe40003000000 */
[----:B------:R-:W-:Y:S02]  /*0270*/  FSETP.NEU.FTZ.AND P3, PT, R6, +INF , PT ;  /* 0x7f8000000600780b */ /* 0x000fe40003f7d000 */
[----:B------:R-:W-:Y:S02]  /*0280*/  FSETP.NEU.FTZ.AND P6, PT, R4, +INF , PT ;  /* 0x7f8000000400780b */ /* 0x000fe40003fdd000 */
        /* <DEDUP_REMOVED lines=16> */
.L_x_18846:
        /* <DEDUP_REMOVED lines=73> */
[----:B------:R-:W-:-:S04]  /*0820*/  @!P0 FSETP.NEU.FTZ.AND P3, PT, R20, +INF , PT ;  /* 0x7f8000001400880b */ /* 0x000fc80003f7d000 */
[----:B------:R-:W-:Y:S02]  /*0830*/  @!P0 SEL R11, RZ, 0x1, P3 ;  /* 0x00000001ff0b8807 */ /* 0x000fe40001800000 */
[-C--:B------:R-:W-:Y:S01]  /*0840*/  ISETP.GE.AND P3, PT, R15, R2.reuse, PT ;  /* 0x000000020f00720c */ /* 0x080fe20003f66270 */
[----:B------:R-:W-:Y:S02]  /*0850*/  VIADD R15, R3, 0x300 ;  /* 0x00000300030f7836 */ /* 0x000fe40000000000 */
[----:B------:R0:W-:Y:S01]  /*0860*/  @!P0 STG.E.U8 desc[UR4][R12.64], R11 ;  /* 0x0000000b0c008986 */ /* 0x0001e2000c101104 */
[----:B------:R-:W-:Y:S02]  /*0870*/  @!P0 IMAD.MOV.U32 R3, RZ, RZ, R19 ;  /* 0x000000ffff038224 */ /* 0x000fe400078e0013 */
[----:B------:R-:W-:Y:S01]  /*0880*/  ISETP.GE.AND P4, PT, R15, R2, PT ;  /* 0x000000020f00720c */ /* 0x000fe20003f86270 */
[----:B-----5:R-:W-:-:S05]  /*0890*/  @!P5 IMAD.U32 R21, R21, 0x10000, RZ ;  /* 0x000100001515d824 */ /* 0x020fca00078e00ff */
[----:B------:R-:W-:-:S04]  /*08a0*/  @!P5 FSETP.NEU.FTZ.AND P6, PT, R21, +INF , PT ;  /* 0x7f8000001500d80b */ /* 0x000fc80003fdd000 */
[----:B------:R-:W-:Y:S02]  /*08b0*/  @!P5 SEL R4, RZ, 0x1, P6 ;  /* 0x00000001ff04d807 */ /* 0x000fe40003000000 */
[-C--:B------:R-:W-:Y:S01]  /*08c0*/  ISETP.GE.AND P5, PT, R19, R2.reuse, PT ;  /* 0x000000021300720c */ /* 0x080fe20003fa6270 */
[----:B------:R-:W-:Y:S01]  /*08d0*/  @!P1 IMAD.U32 R24, R24, 0x10000, RZ ;  /* 0x0001000018189824 */ /* 0x000fe200078e00ff */
[----:B------:R-:W-:-:S04]  /*08e0*/  ISETP.GE.AND P6, PT, R17, R2, PT ;  /* 0x000000021100720c */ /* 0x000fc80003fc6270 */
[----:B------:R-:W-:-:S04]  /*08f0*/  @!P1 FSETP.NEU.FTZ.AND P0, PT, R24, +INF , PT ;  /* 0x7f8000001800980b */ /* 0x000fc80003f1d000 */
[----:B------:R-:W-:Y:S01]  /*0900*/  @!P1 SEL R5, RZ, 0x1, P0 ;  /* 0x00000001ff059807 */ /* 0x000fe20000000000 */
[----:B----4-:R-:W-:-:S05]  /*0910*/  @!P3 IMAD.U32 R26, R26, 0x10000, RZ ;  /* 0x000100001a1ab824 */ /* 0x010fca00078e00ff */
[----:B------:R-:W-:Y:S01]  /*0920*/  @!P3 FSETP.NEU.FTZ.AND P0, PT, R26, +INF , PT ;  /* 0x7f8000001a00b80b */ /* 0x000fe20003f1d000 */
[----:B------:R-:W-:-:S03]  /*0930*/  @!P2 IMAD.U32 R25, R25, 0x10000, RZ ;  /* 0x000100001919a824 */ /* 0x000fc600078e00ff */
[----:B------:R-:W-:Y:S02]  /*0940*/  @!P3 SEL R7, RZ, 0x1, P0 ;  /* 0x00000001ff07b807 */ /* 0x000fe40000000000 */
[----:B------:R-:W-:Y:S02]  /*0950*/  ISETP.GE.AND P3, PT, R3, R2, PT ;  /* 0x000000020300720c */ /* 0x000fe40003f66270 */
[----:B------:R-:W-:-:S04]  /*0960*/  @!P2 FSETP.NEU.FTZ.AND P1, PT, R25, +INF , PT ;  /* 0x7f8000001900a80b */ /* 0x000fc80003f3d000 */
[----:B------:R-:W-:Y:S01]  /*0970*/  @!P2 SEL R6, RZ, 0x1, P1 ;  /* 0x00000001ff06a807 */ /* 0x000fe20000800000 */
[----:B------:R-:W-:Y:S02]  /*0980*/  @!P6 IMAD.U32 R27, R27, 0x10000, RZ ;  /* 0x000100001b1be824 */ /* 0x000fe400078e00ff */
[----:B---3--:R-:W-:Y:S02]  /*0990*/  @!P5 IMAD.U32 R23, R23, 0x10000, RZ ;  /* 0x000100001717d824 */ /* 0x008fe400078e00ff */
[----:B------:R-:W-:-:S03]  /*09a0*/  @!P4 IMAD.U32 R22, R22, 0x10000, RZ ;  /* 0x000100001616c824 */ /* 0x000fc600078e00ff */
[----:B------:R-:W-:Y:S02]  /*09b0*/  @!P5 FSETP.NEU.FTZ.AND P2, PT, R23, +INF , PT ;  /* 0x7f8000001700d80b */ /* 0x000fe40003f5d000 */
[----:B------:R-:W-:Y:S02]  /*09c0*/  @!P6 FSETP.NEU.FTZ.AND P0, PT, R27, +INF , PT ;  /* 0x7f8000001b00e80b */ /* 0x000fe40003f1d000 */
[----:B------:R-:W-:Y:S02]  /*09d0*/  @!P4 FSETP.NEU.FTZ.AND P1, PT, R22, +INF , PT ;  /* 0x7f8000001600c80b */ /* 0x000fe40003f3d000 */
        /* <DEDUP_REMOVED lines=18> */
.L_x_18849:
        /* <DEDUP_REMOVED lines=8> */
.L_x_18850:
        /* <DEDUP_REMOVED lines=8> */
.L_x_18851:
        /* <DEDUP_REMOVED lines=9> */
.L_x_18852:
[----:B------:R-:W-:Y:S05]  /*0c90*/  BSYNC B1 ;  /* 0x0000000000017941 */ /* 0x000fea0003800000 */
.L_x_18848:
[----:B------:R-:W-:-:S13]  /*0ca0*/  ISETP.GE.AND P0, PT, R3, R2, PT ;  /* 0x000000020300720c */ /* 0x000fda0003f06270 */
[----:B--2---:R-:W2:Y:S01]  /*0cb0*/  @!P0 LDC.64 R6, c[0x0][0x218] ;  /* 0x00008600ff068b82 */ /* 0x004ea20000000a00 */
[----:B-1----:R-:W-:Y:S02]  /*0cc0*/  @!P0 IMAD.IADD R5, R0, 0x1, R3 ;  /* 0x0000000100058824 */ /* 0x002fe400078e0203 */
[----:B------:R-:W-:-:S03]  /*0cd0*/  @!P0 VIADD R3, R3, 0x80 ;  /* 0x0000008003038836 */ /* 0x000fc60000000000 */
[----:B--2---:R-:W-:-:S05]  /*0ce0*/  @!P0 IADD3 R4, P1, R5, R6, RZ ;  /* 0x0000000605048210 */ /* 0x004fca0007f3e0ff */
[----:B------:R-:W-:-:S05]  /*0cf0*/  @!P0 IMAD.X R5, RZ, RZ, R7, P1 ;  /* 0x000000ffff058224 */ /* 0x000fca00008e0607 */
[----:B------:R2:W-:Y:S03]  /*0d00*/  @!P0 STG.E.U8 desc[UR4][R4.64], R9 ;  /* 0x0000000904008986 */ /* 0x0005e6000c101104 */
.L_x_18853:
[----:B------:R-:W-:Y:S05]  /*0d10*/  BSYNC B0 ;  /* 0x0000000000007941 */ /* 0x000fea0003800000 */
.L_x_18847:
        /* <DEDUP_REMOVED lines=9> */
.L_x_18854:
        /* <DEDUP_REMOVED lines=13> */
.L_x_44533:


//--------------------- .text._ZN2at6native29vectorized_elementwise_kernelILi4EZZZNS0_49_GLOBAL__N__657f93f7_16_TensorCompare_cu_71e06f4e20isposinf_kernel_implERNS_18TensorIteratorBaseEENKUlvE_clEvENKUlvE2_clEvEUlN3c108BFloat16EE_St5arrayIPcLm2EEEEviT0_T1_ --------------------------
	.section	.text._ZN2at6native29vectorized_elementwise_kernelILi4EZZZNS0_49_GLOBAL__N__657f93f7_16_TensorCompare_cu_71e06f4e20isposinf_kernel_implERNS_18TensorIteratorBaseEENKUlvE_clEvENKUlvE2_clEvEUlN3c108BFloat16EE_St5arrayIPcLm2EEEEviT0_T1_,"ax",@progbits
	.align	128
        .global         _ZN2at6native29vectorized_elementwise_kernelILi4EZZZNS0_49_GLOBAL__N__657f93f7_16_TensorCompare_cu_71e06f4e20isposinf_kernel_implERNS_18TensorIteratorBaseEENKUlvE_clEvENKUlvE2_clEvEUlN3c108BFloat16EE_St5arrayIPcLm2EEEEviT0_T1_
        .type           _ZN2at6native29vectorized_elementwise_kernelILi4EZZZNS0_49_GLOBAL__N__657f93f7_16_TensorCompare_cu_71e06f4e20isposinf_kernel_implERNS_18TensorIteratorBaseEENKUlvE_clEvENKUlvE2_clEvEUlN3c108BFloat16EE_St5arrayIPcLm2EEEEviT0_T1_,@function
        .size           _ZN2at6native29vectorized_elementwise_kernelILi4EZZZNS0_49_GLOBAL__N__657f93f7_16_TensorCompare_cu_71e06f4e20isposinf_kernel_implERNS_18TensorIteratorBaseEENKUlvE_clEvENKUlvE2_clEvEUlN3c108BFloat16EE_St5arrayIPcLm2EEEEviT0_T1_,(.L_x_44534 - _ZN2at6native29vectorized_elementwise_kernelILi4EZZZNS0_49_GLOBAL__N__657f93f7_16_TensorCompare_cu_71e06f4e20isposinf_kernel_implERNS_18TensorIteratorBaseEENKUlvE_clEvENKUlvE2_clEvEUlN3c108BFloat16EE_St5arrayIPcLm2EEEEviT0_T1_)
        .other          _ZN2at6native29vectorized_elementwise_kernelILi4EZZZNS0_49_GLOBAL__N__657f93f7_16_TensorCompare_cu_71e06f4e20isposinf_kernel_implERNS_18TensorIteratorBaseEENKUlvE_clEvENKUlvE2_clEvEUlN3c108BFloat16EE_St5arrayIPcLm2EEEEviT0_T1_,@"STO_CUDA_ENTRY STV_DEFAULT"
_ZN2at6native29vectorized_elementwise_kernelILi4EZZZNS0_49_GLOBAL__N__657f93f7_16_TensorCompare_cu_71e06f4e20isposinf_kernel_implERNS_18TensorIteratorBaseEENKUlvE_clEvENKUlvE2_clEvEUlN3c108BFloat16EE_St5arrayIPcLm2EEEEviT0_T1_:
.text._ZN2at6native29vectorized_elementwise_kernelILi4EZZZNS0_49_GLOBAL__N__657f93f7_16_TensorCompare_cu_71e06f4e20isposinf_kernel_implERNS_18TensorIteratorBaseEENKUlvE_clEvENKUlvE2_clEvEUlN3c108BFloat16EE_St5arrayIPcLm2EEEEviT0_T1_:
        /* <DEDUP_REMOVED lines=18> */
[----:B------:R-:W-:Y:S01]  /*0120*/  FSETP.NEU.FTZ.AND P2, PT, R5, +INF , PT ;  /* 0x7f8000000500780b */ /* 0x000fe20003f5d000 */
[----:B------:R-:W-:Y:S01]  /*0130*/  IMAD.U32 R8, R8, 0x10000, RZ ;  /* 0x0001000008087824 */ /* 0x000fe200078e00ff */
[----:B------:R-:W-:Y:S02]  /*0140*/  PRMT R5, R10, 0x7632, R5 ;  /* 0x000076320a057816 */ /* 0x000fe40000000005 */
[----:B------:R-:W-:Y:S02]  /*0150*/  FSETP.NEU.FTZ.AND P1, PT, R9, +INF , PT ;  /* 0x7f8000000900780b */ /* 0x000fe40003f3d000 */
[----:B---3--:R-:W-:Y:S01]  /*0160*/  PRMT R9, R2, 0x7632, R9 ;  /* 0x0000763202097816 */ /* 0x008fe20000000009 */
[----:B------:R-:W-:Y:S01]  /*0170*/  IMAD.U32 R5, R5, 0x10000, RZ ;  /* 0x0001000005057824 */ /* 0x000fe200078e00ff */
[----:B------:R-:W-:Y:S01]  /*0180*/  FSETP.NEU.FTZ.AND P0, PT, R8, +INF , PT ;  /* 0x7f8000000800780b */ /* 0x000fe20003f1d000 */
[----:B------:R-:W-:Y:S02]  /*0190*/  IMAD.U32 R2, R2, 0x10000, RZ ;  /* 0x0001000002027824 */ /* 0x000fe400078e00ff */
[----:B------:R-:W-:Y:S01]  /*01a0*/  IMAD.U32 R9, R9, 0x10000, RZ ;  /* 0x0001000009097824 */ /* 0x000fe200078e00ff */
[----:B------:R-:W-:Y:S01]  /*01b0*/  FSETP.NEU.FTZ.AND P3, PT, R5, +INF , PT ;  /* 0x7f8000000500780b */ /* 0x000fe20003f7d000 */
[C---:B------:R-:W-:Y:S01]  /*01c0*/  IMAD.U32 R8, R3.reuse, 0x10000, RZ ;  /* 0x0001000003087824 */ /* 0x040fe200078e00ff */
[----:B------:R-:W-:-:S02]  /*01d0*/  PRMT R3, R3, 0x7632, R3 ;  /* 0x0000763203037816 */ /* 0x000fc40000000003 */
[----:B------:R-:W-:Y:S02]  /*01e0*/  FSETP.NEU.FTZ.AND P4, PT, R2, +INF , PT ;  /* 0x7f8000000200780b */ /* 0x000fe40003f9d000 */
[----:B------:R-:W-:Y:S01]  /*01f0*/  FSETP.NEU.FTZ.AND P5, PT, R9, +INF , PT ;  /* 0x7f8000000900780b */ /* 0x000fe20003fbd000 */
[----:B------:R-:W-:Y:S01]  /*0200*/  IMAD.U32 R3, R3, 0x10000, RZ ;  /* 0x0001000003037824 */ /* 0x000fe200078e00ff */
[----:B------:R-:W-:Y:S02]  /*0210*/  SEL R2, RZ, 0x1, P2 ;  /* 0x00000001ff027807 */ /* 0x000fe40001000000 */
[----:B------:R-:W-:Y:S02]  /*0220*/  SEL R5, RZ, 0x1, P3 ;  /* 0x00000001ff057807 */ /* 0x000fe40001800000 */
[----:B------:R-:W-:Y:S02]  /*0230*/  SEL R6, RZ, 0x1, P4 ;  /* 0x00000001ff067807 */ /* 0x000fe40002000000 */
[----:B------:R-:W-:-:S02]  /*0240*/  SEL R7, RZ, 0x1, P5 ;  /* 0x00000001ff077807 */ /* 0x000fc40002800000 */
[----:B------:R-:W-:Y:S02]  /*0250*/  FSETP.NEU.FTZ.AND P2, PT, R8, +INF , PT ;  /* 0x7f8000000800780b */ /* 0x000fe40003f5d000 */
[----:B------:R-:W-:Y:S02]  /*0260*/  PRMT R9, R5, 0x7604, R2 ;  /* 0x0000760405097816 */ /* 0x000fe40000000002 */
[----:B------:R-:W-:Y:S02]  /*0270*/  IADD3 R2, P3, R0, UR6, RZ ;  /* 0x0000000600027c10 */ /* 0x000fe4000ff7e0ff */
[----:B------:R-:W-:Y:S02]  /*0280*/  PRMT R6, R7, 0x7604, R6 ;  /* 0x0000760407067816 */ /* 0x000fe40000000006 */
[----:B------:R-:W-:Y:S02]  /*0290*/  SEL R0, RZ, 0x1, P1 ;  /* 0x00000001ff007807 */ /* 0x000fe40000800000 */
[----:B------:R-:W-:-:S02]  /*02a0*/  SEL R5, RZ, 0x1, P2 ;  /* 0x00000001ff057807 */ /* 0x000fc40001000000 */
[----:B------:R-:W-:Y:S01]  /*02b0*/  FSETP.NEU.FTZ.AND P1, PT, R3, +INF , PT ;  /* 0x7f8000000300780b */ /* 0x000fe20003f3d000 */
        /* <DEDUP_REMOVED lines=11> */
.L_x_18855:
        /* <DEDUP_REMOVED lines=119> */
.L_x_18858:
        /* <DEDUP_REMOVED lines=8> */
.L_x_18859:
        /* <DEDUP_REMOVED lines=8> */
.L_x_18860:
        /* <DEDUP_REMOVED lines=9> */
.L_x_18861:
[----:B------:R-:W-:Y:S05]  /*0c70*/  BSYNC B1 ;  /* 0x0000000000017941 */ /* 0x000fea0003800000 */
.L_x_18857:
[----:B------:R-:W-:-:S13]  /*0c80*/  ISETP.GE.AND P0, PT, R3, R2, PT ;  /* 0x000000020300720c */ /* 0x000fda0003f06270 */
[----:B--2---:R-:W2:Y:S01]  /*0c90*/  @!P0 LDC.64 R6, c[0x0][0x218] ;  /* 0x00008600ff068b82 */ /* 0x004ea20000000a00 */
[----:B-1----:R-:W-:Y:S02]  /*0ca0*/  @!P0 IMAD.IADD R5, R0, 0x1, R3 ;  /* 0x0000000100058824 */ /* 0x002fe400078e0203 */
[----:B------:R-:W-:-:S03]  /*0cb0*/  @!P0 VIADD R3, R3, 0x80 ;  /* 0x0000008003038836 */ /* 0x000fc60000000000 */
[----:B--2---:R-:W-:-:S05]  /*0cc0*/  @!P0 IADD3 R4, P1, R5, R6, RZ ;  /* 0x0000000605048210 */ /* 0x004fca0007f3e0ff */
[----:B------:R-:W-:-:S05]  /*0cd0*/  @!P0 IMAD.X R5, RZ, RZ, R7, P1 ;  /* 0x000000ffff058224 */ /* 0x000fca00008e0607 */
[----:B------:R2:W-:Y:S03]  /*0ce0*/  @!P0 STG.E.U8 desc[UR4][R4.64], R9 ;  /* 0x0000000904008986 */ /* 0x0005e6000c101104 */
.L_x_18862:
[----:B------:R-:W-:Y:S05]  /*0cf0*/  BSYNC B0 ;  /* 0x0000000000007941 */ /* 0x000fea0003800000 */
.L_x_18856:
        /* <DEDUP_REMOVED lines=9> */
.L_x_18863:
        /* <DEDUP_REMOVED lines=15> */
.L_x_44534:


//--------------------- .text._ZN2at6native29vectorized_elementwise_kernelILi8EZZZNS0_49_GLOBAL__N__657f93f7_16_TensorCompare_cu_71e06f4e20isposinf_kernel_implERNS_18TensorIteratorBaseEENKUlvE_clEvENKUlvE2_clEvEUlN3c108BFloat16EE_St5arrayIPcLm2EEEEviT0_T1_ --------------------------
	.section	.text._ZN2at6native29vectorized_elementwise_kernelILi8EZZZNS0_49_GLOBAL__N__657f93f7_16_TensorCompare_cu_71e06f4e20isposinf_kernel_implERNS_18TensorIteratorBaseEENKUlvE_clEvENKUlvE2_clEvEUlN3c108BFloat16EE_St5arrayIPcLm2EEEEviT0_T1_,"ax",@progbits
	.align	128
        .global         _ZN2at6native29vectorized_elementwise_kernelILi8EZZZNS0_49_GLOBAL__N__657f93f7_16_TensorCompare_cu_71e06f4e20isposinf_kernel_implERNS_18TensorIteratorBaseEENKUlvE_clEvENKUlvE2_clEvEUlN3c108BFloat16EE_St5arrayIPcLm2EEEEviT0_T1_
        .type           _ZN2at6native29vectorized_elementwise_kernelILi8EZZZNS0_49_GLOBAL__N__657f93f7_16_TensorCompare_cu_71e06f4e20isposinf_kernel_implERNS_18TensorIteratorBaseEENKUlvE_clEvENKUlvE2_clEvEUlN3c108BFloat16EE_St5arrayIPcLm2EEEEviT0_T1_,@function
        .size           _ZN2at6native29vectorized_elementwise_kernelILi8EZZZNS0_49_GLOBAL__N__657f93f7_16_TensorCompare_cu_71e06f4e20isposinf_kernel_implERNS_18TensorIteratorBaseEENKUlvE_clEvENKUlvE2_clEvEUlN3c108BFloat16EE_St5arrayIPcLm2EEEEviT0_T1_,(.L_x_44535 - _ZN2at6native29vectorized_elementwise_kernelILi8EZZZNS0_49_GLOBAL__N__657f93f7_16_TensorCompare_cu_71e06f4e20isposinf_kernel_implERNS_18TensorIteratorBaseEENKUlvE_clEvENKUlvE2_clEvEUlN3c108BFloat16EE_St5arrayIPcLm2EEEEviT0_T1_)
        .other          _ZN2at6native29vectorized_elementwise_kernelILi8EZZZNS0_49_GLOBAL__N__657f93f7_16_TensorCompare_cu_71e06f4e20isposinf_kernel_implERNS_18TensorIteratorBaseEENKUlvE_clEvENKUlvE2_clEvEUlN3c108BFloat16EE_St5arrayIPcLm2EEEEviT0_T1_,@"STO_CUDA_ENTRY STV_DEFAULT"
_ZN2at6native29vectorized_elementwise_kernelILi8EZZZNS0_49_GLOBAL__N__657f93f7_16_TensorCompare_cu_71e06f4e20isposinf_kernel_implERNS_18TensorIteratorBaseEENKUlvE_clEvENKUlvE2_clEvEUlN3c108BFloat16EE_St5arrayIPcLm2EEEEviT0_T1_:
.text._ZN2at6native29vectorized_elementwise_kernelILi8EZZZNS0_49_GLOBAL__N__657f93f7_16_TensorCompare_cu_71e06f4e20isposinf_kernel_implERNS_18TensorIteratorBaseEENKUlvE_clEvENKUlvE2_clEvEUlN3c108BFloat16EE_St5arrayIPcLm2EEEEviT0_T1_:
        /* <DEDUP_REMOVED lines=22> */
[----:B------:R-:W-:Y:S01]  /*0160*/  FSETP.NEU.FTZ.AND P6, PT, R10, +INF , PT ;  /* 0x7f8000000a00780b */ /* 0x000fe20003fdd000 */
[----:B------:R-:W-:Y:S01]  /*0170*/  IMAD.U32 R3, R3, 0x10000, RZ ;  /* 0x0001000003037824 */ /* 0x000fe200078e00ff */
[----:B------:R-:W-:Y:S01]  /*0180*/  FSETP.NEU.FTZ.AND P0, PT, R11, +INF , PT ;  /* 0x7f8000000b00780b */ /* 0x000fe20003f1d000 */
[----:B------:R-:W-:Y:S01]  /*0190*/  IMAD.U32 R9, R9, 0x10000, RZ ;  /* 0x0001000009097824 */ /* 0x000fe200078e00ff */
[----:B------:R-:W-:Y:S01]  /*01a0*/  FSETP.NEU.FTZ.AND P4, PT, R8, +INF , PT ;  /* 0x7f8000000800780b */ /* 0x000fe20003f9d000 */
[----:B------:R-:W-:Y:S01]  /*01b0*/  IMAD.U32 R6, R6, 0x10000, RZ ;  /* 0x0001000006067824 */ /* 0x000fe200078e00ff */
[----:B------:R-:W-:Y:S01]  /*01c0*/  FSETP.NEU.FTZ.AND P3, PT, R3, +INF , PT ;  /* 0x7f8000000300780b */ /* 0x000fe20003f7d000 */
[----:B------:R-:W-:Y:S01]  /*01d0*/  IMAD.U32 R7, R7, 0x10000, RZ ;  /* 0x0001000007077824 */ /* 0x000fe200078e00ff */
[----:B------:R-:W-:-:S02]  /*01e0*/  SEL R10, RZ, 0x1, P6 ;  /* 0x00000001ff0a7807 */ /* 0x000fc40003000000 */
[----:B------:R-:W-:Y:S02]  /*01f0*/  SEL R8, RZ, 0x1, P0 ;  /* 0x00000001ff087807 */ /* 0x000fe40000000000 */
[----:B------:R-:W-:Y:S02]  /*0200*/  FSETP.NEU.FTZ.AND P6, PT, R9, +INF , PT ;  /* 0x7f8000000900780b */ /* 0x000fe40003fdd000 */
[----:B------:R-:W-:Y:S02]  /*0210*/  FSETP.NEU.FTZ.AND P0, PT, R6, +INF , PT ;  /* 0x7f8000000600780b */ /* 0x000fe40003f1d000 */
[----:B------:R-:W-:Y:S02]  /*0220*/  FSETP.NEU.FTZ.AND P2, PT, R7, +INF , PT ;  /* 0x7f8000000700780b */ /* 0x000fe40003f5d000 */
[----:B------:R-:W-:Y:S02]  /*0230*/  SEL R11, RZ, 0xffffffff, P3 ;  /* 0xffffffffff0b7807 */ /* 0x000fe40001800000 */
[----:B------:R-:W-:-:S02]  /*0240*/  SEL R9, RZ, 0xffffffff, P4 ;  /* 0xffffffffff097807 */ /* 0x000fc40002000000 */
[----:B------:R-:W-:Y:S01]  /*0250*/  SEL R7, RZ, 0xffffffff, P6 ;  /* 0xffffffffff077807 */ /* 0x000fe20003000000 */
[----:B------:R-:W-:Y:S01]  /*0260*/  IMAD.SHL.U32 R15, R11, 0x100, RZ ;  /* 0x000001000b0f7824 */ /* 0x000fe200078e00ff */
[----:B------:R-:W-:Y:S01]  /*0270*/  SEL R3, RZ, 0xffffffff, P0 ;  /* 0xffffffffff037807 */ /* 0x000fe20000000000 */
[----:B------:R-:W-:Y:S01]  /*0280*/  IMAD.SHL.U32 R13, R9, 0x100, RZ ;  /* 0x00000100090d7824 */ /* 0x000fe200078e00ff */
[----:B------:R-:W-:Y:S01]  /*0290*/  FSETP.NEU.FTZ.AND P1, PT, R12, +INF , PT ;  /* 0x7f8000000c00780b */ /* 0x000fe20003f3d000 */
        /* <DEDUP_REMOVED lines=15> */
.L_x_18864:
        /* <DEDUP_REMOVED lines=119> */
.L_x_18867:
        /* <DEDUP_REMOVED lines=8> */
.L_x_18868:
        /* <DEDUP_REMOVED lines=8> */
.L_x_18869:
        /* <DEDUP_REMOVED lines=9> */
.L_x_18870:
[----:B------:R-:W-:Y:S05]  /*0c90*/  BSYNC B1 ;  /* 0x0000000000017941 */ /* 0x000fea0003800000 */
.L_x_18866:
[----:B------:R-:W-:-:S13]  /*0ca0*/  ISETP.GE.AND P0, PT, R3, R2, PT ;  /* 0x000000020300720c */ /* 0x000fda0003f06270 */
[----:B--2---:R-:W2:Y:S01]  /*0cb0*/  @!P0 LDC.64 R6, c[0x0][0x218] ;  /* 0x00008600ff068b82 */ /* 0x004ea20000000a00 */
[----:B-1----:R-:W-:Y:S02]  /*0cc0*/  @!P0 IMAD.IADD R5, R0, 0x1, R3 ;  /* 0x0000000100058824 */ /* 0x002fe400078e0203 */
[----:B------:R-:W-:-:S03]  /*0cd0*/  @!P0 VIADD R3, R3, 0x80 ;  /* 0x0000008003038836 */ /* 0x000fc60000000000 */
[----:B--2---:R-:W-:-:S05]  /*0ce0*/  @!P0 IADD3 R4, P1, R5, R6, RZ ;  /* 0x0000000605048210 */ /* 0x004fca0007f3e0ff */
[----:B------:R-:W-:-:S05]  /*0cf0*/  @!P0 IMAD.X R5, RZ, RZ, R7, P1 ;  /* 0x000000ffff058224 */ /* 0x000fca00008e0607 */
[----:B------:R2:W-:Y:S03]  /*0d00*/  @!P0 STG.E.U8 desc[UR4][R4.64], R9 ;  /* 0x0000000904008986 */ /* 0x0005e6000c101104 */
.L_x_18871:
[----:B------:R-:W-:Y:S05]  /*0d10*/  BSYNC B0 ;  /* 0x0000000000007941 */ /* 0x000fea0003800000 */
.L_x_18865:
        /* <DEDUP_REMOVED lines=9> */
.L_x_18872:
        /* <DEDUP_REMOVED lines=13> */
.L_x_44535:


//--------------------- .text._ZN2at6native18elementwise_kernelILi128ELi4EZNS0_15gpu_kernel_implIZZZNS0_49_GLOBAL__N__657f93f7_16_TensorCompare_cu_71e06f4e20isposinf_kernel_implERNS_18TensorIteratorBaseEENKUlvE_clEvENKUlvE1_clEvEUlN3c104HalfEE_EEvS5_RKT_EUliE_EEviT1_ --------------------------
	.section	.text._ZN2at6native18elementwise_kernelILi128ELi4EZNS0_15gpu_kernel_implIZZZNS0_49_GLOBAL__N__657f93f7_16_TensorCompare_cu_71e06f4e20isposinf_kernel_implERNS_18TensorIteratorBaseEENKUlvE_clEvENKUlvE1_clEvEUlN3c104HalfEE_EEvS5_RKT_EUliE_EEviT1_,"ax",@progbits
	.align	128
        .global         _ZN2at6native18elementwise_kernelILi128ELi4EZNS0_15gpu_kernel_implIZZZNS0_49_GLOBAL__N__657f93f7_16_TensorCompare_cu_71e06f4e20isposinf_kernel_implERNS_18TensorIteratorBaseEENKUlvE_clEvENKUlvE1_clEvEUlN3c104HalfEE_EEvS5_RKT_EUliE_EEviT1_
        .type           _ZN2at6native18elementwise_kernelILi128ELi4EZNS0_15gpu_kernel_implIZZZNS0_49_GLOBAL__N__657f93f7_16_TensorCompare_cu_71e06f4e20isposinf_kernel_implERNS_18TensorIteratorBaseEENKUlvE_clEvENKUlvE1_clEvEUlN3c104HalfEE_EEvS5_RKT_EUliE_EEviT1_,@function
        .size           _ZN2at6native18elementwise_kernelILi128ELi4EZNS0_15gpu_kernel_implIZZZNS0_49_GLOBAL__N__657f93f7_16_TensorCompare_cu_71e06f4e20isposinf_kernel_implERNS_18TensorIteratorBaseEENKUlvE_clEvENKUlvE1_clEvEUlN3c104HalfEE_EEvS5_RKT_EUliE_EEviT1_,(.L_x_44536 - _ZN2at6native18elementwise_kernelILi128ELi4EZNS0_15gpu_kernel_implIZZZNS0_49_GLOBAL__N__657f93f7_16_TensorCompare_cu_71e06f4e20isposinf_kernel_implERNS_18TensorIteratorBaseEENKUlvE_clEvENKUlvE1_clEvEUlN3c104HalfEE_EEvS5_RKT_EUliE_EEviT1_)
        .other          _ZN2at6native18elementwise_kernelILi128ELi4EZNS0_15gpu_kernel_implIZZZNS0_49_GLOBAL__N__657f93f7_16_TensorCompare_cu_71e06f4e20isposinf_kernel_implERNS_18TensorIteratorBaseEENKUlvE_clEvENKUlvE1_clEvEUlN3c104HalfEE_EEvS5_RKT_EUliE_EEviT1_,@"STO_CUDA_ENTRY STV_DEFAULT"
_ZN2at6native18elementwise_kernelILi128ELi4EZNS0_15gpu_kernel_implIZZZNS0_49_GLOBAL__N__657f93f7_16_TensorCompare_cu_71e06f4e20isposinf_kernel_implERNS_18TensorIteratorBaseEENKUlvE_clEvENKUlvE1_clEvEUlN3c104HalfEE_EEvS5_RKT_EUliE_EEviT1_:
.text._ZN2at6native18elementwise_kernelILi128ELi4EZNS0_15gpu_kernel_implIZZZNS0_49_GLOBAL__N__657f93f7_16_TensorCompare_cu_71e06f4e20isposinf_kernel_implERNS_18TensorIteratorBaseEENKUlvE_clEvENKUlvE1_clEvEUlN3c104HalfEE_EEvS5_RKT_EUliE_EEviT1_:
        /* <DEDUP_REMOVED lines=313> */
.L_x_18875:
        /* <DEDUP_REMOVED lines=22> */
.L_x_18879:
[----:B------:R-:W2:Y:S02]  /*14f0*/  LDG.E.U8 R2, desc[UR36][R2.64] ;  /* 0x0000002402027981 */ /* 0x000ea4000c1e1100 */
[----:B--2---:R-:W-:-:S04]  /*1500*/  I2FP.F32.U32 R0, R2 ;  /* 0x0000000200007245 */ /* 0x004fc80000201000 */
[----:B------:R-:W-:Y:S01]  /*1510*/  F2FP.F16.F32.PACK_AB R0, RZ, R0 ;  /* 0x00000000ff00723e */ /* 0x000fe200000000ff */
[----:B------:R-:W-:Y:S06]  /*1520*/  BRA `(.L_x_18881) ;  /* 0x0000000c00887947 */ /* 0x000fec0003800000 */
.L_x_18878:
        /* <DEDUP_REMOVED lines=10> */
.L_x_18883:
[----:B------:R-:W2:Y:S02]  /*15d0*/  LDG.E R2, desc[UR36][R2.64] ;  /* 0x0000002402027981 */ /* 0x000ea4000c1e1900 */
[----:B--2---:R-:W-:-:S04]  /*15e0*/  I2FP.F32.S32 R0, R2 ;  /* 0x0000000200007245 */ /* 0x004fc80000201400 */
[----:B------:R-:W-:Y:S01]  /*15f0*/  F2FP.F16.F32.PACK_AB R0, RZ, R0 ;  /* 0x00000000ff00723e */ /* 0x000fe200000000ff */
[----:B------:R-:W-:Y:S06]  /*1600*/  BRA `(.L_x_18881) ;  /* 0x0000000c00507947 */ /* 0x000fec0003800000 */
.L_x_18882:
[----:B------:R-:W2:Y:S02]  /*1610*/  LDG.E.U16 R2, desc[UR36][R2.64] ;  /* 0x0000002402027981 */ /* 0x000ea4000c1e1500 */
[----:B--2---:R-:W0:Y:S02]  /*1620*/  I2F.S16 R0, R2 ;  /* 0x0000000200007306 */ /* 0x004e240000101400 */
[----:B0-----:R-:W-:Y:S01]  /*1630*/  F2FP.F16.F32.PACK_AB R0, RZ, R0 ;  /* 0x00000000ff00723e */ /* 0x001fe200000000ff */
[----:B------:R-:W-:Y:S06]  /*1640*/  BRA `(.L_x_18881) ;  /* 0x0000000c00407947 */ /* 0x000fec0003800000 */
.L_x_18877:
        /* <DEDUP_REMOVED lines=9> */
.L_x_18885:
[----:B------:R0:W5:Y:S01]  /*16e0*/  LDG.E.U16 R0, desc[UR36][R2.64] ;  /* 0x0000002402007981 */ /* 0x000162000c1e1500 */
[----:B------:R-:W-:Y:S05]  /*16f0*/  BRA `(.L_x_18881) ;  /* 0x0000000c00147947 */ /* 0x000fea0003800000 */
.L_x_18884:
        /* <DEDUP_REMOVED lines=9> */
.L_x_18887:
[----:B------:R1:W5:Y:S01]  /*1790*/  LDG.E.U16 R0, desc[UR36][R2.64] ;  /* 0x0000002402007981 */ /* 0x000362000c1e1500 */
[----:B------:R-:W-:Y:S05]  /*17a0*/  BRA `(.L_x_18881) ;  /* 0x0000000800e87947 */ /* 0x000fea0003800000 */
.L_x_18886:
        /* <DEDUP_REMOVED lines=8> */
.L_x_18876:
        /* <DEDUP_REMOVED lines=13> */
.L_x_18890:
        /* <DEDUP_REMOVED lines=8> */
.L_x_18889:
        /* <DEDUP_REMOVED lines=28> */
.L_x_18892:
        /* <DEDUP_REMOVED lines=15> */
.L_x_18891:
[----:B------:R-:W2:Y:S02]  /*1c30*/  LDG.E.U16 R0, desc[UR36][R2.64] ;  /* 0x0000002402007981 */ /* 0x000ea4000c1e1500 */
[----:B--2---:R-:W-:-:S05]  /*1c40*/  IMAD.U32 R0, R0, 0x10000, RZ ;  /* 0x0001000000007824 */ /* 0x004fca00078e00ff */
[----:B------:R-:W-:Y:S01]  /*1c50*/  F2FP.F16.F32.PACK_AB R0, RZ, R0 ;  /* 0x00000000ff00723e */ /* 0x000fe200000000ff */
[----:B------:R-:W-:Y:S06]  /*1c60*/  BRA `(.L_x_18881) ;  /* 0x0000000400b87947 */ /* 0x000fec0003800000 */
.L_x_18888:
        /* <DEDUP_REMOVED lines=12> */
.L_x_18895:
        /* <DEDUP_REMOVED lines=21> */
.L_x_18899:
[----:B------:R-:W-:Y:S05]  /*1e80*/  BSYNC B1 ;  /* 0x0000000000017941 */ /* 0x000fea0003800000 */
.L_x_18898:
[----:B------:R-:W-:Y:S01]  /*1e90*/  LEA R3, R0, 0x3b800000, 0x17 ;  /* 0x3b80000000037811 */ /* 0x000fe200078eb8ff */
[----:B------:R-:W-:-:S05]  /*1ea0*/  IMAD.SHL.U32 R0, R2, 0x100000, RZ ;  /* 0x0010000002007824 */ /* 0x000fca00078e00ff */
[----:B------:R-:W-:-:S07]  /*1eb0*/  LOP3.LUT R0, R3, R0, R4, 0xfe, !PT ;  /* 0x0000000003007212 */ /* 0x000fce00078efe04 */
.L_x_18897:
[----:B------:R-:W-:Y:S05]  /*1ec0*/  BSYNC B0 ;  /* 0x0000000000007941 */ /* 0x000fea0003800000 */
.L_x_18896:
[----:B------:R-:W-:Y:S01]  /*1ed0*/  F2FP.F16.F32.PACK_AB R0, RZ, R0 ;  /* 0x00000000ff00723e */ /* 0x000fe200000000ff */
[----:B------:R-:W-:Y:S06]  /*1ee0*/  BRA `(.L_x_18881) ;  /* 0x0000000400187947 */ /* 0x000fec0003800000 */
.L_x_18894:
        /* <DEDUP_REMOVED lines=21> */
.L_x_18903:
[----:B------:R-:W-:Y:S05]  /*2040*/  BSYNC B1 ;  /* 0x0000000000017941 */ /* 0x000fea0003800000 */
.L_x_18902:
[----:B------:R-:W-:Y:S01]  /*2050*/  LEA R3, R0, 0x37800000, 0x17 ;  /* 0x3780000000037811 */ /* 0x000fe200078eb8ff */
[----:B------:R-:W-:-:S05]  /*2060*/  IMAD.SHL.U32 R0, R2, 0x200000, RZ ;  /* 0x0020000002007824 */ /* 0x000fca00078e00ff */
[----:B------:R-:W-:-:S07]  /*2070*/  LOP3.LUT R0, R3, R0, R4, 0xfe, !PT ;  /* 0x0000000003007212 */ /* 0x000fce00078efe04 */
.L_x_18901:
[----:B------:R-:W-:Y:S05]  /*2080*/  BSYNC B0 ;  /* 0x0000000000007941 */ /* 0x000fea0003800000 */
.L_x_18900:
[----:B------:R-:W-:Y:S01]  /*2090*/  F2FP.F16.F32.PACK_AB R0, RZ, R0 ;  /* 0x00000000ff00723e */ /* 0x000fe200000000ff */
[----:B------:R-:W-:Y:S06]  /*20a0*/  BRA `(.L_x_18881) ;  /* 0x0000000000a87947 */ /* 0x000fec0003800000 */
.L_x_18893:
        /* <DEDUP_REMOVED lines=14> */
.L_x_18907:
[----:B------:R-:W-:Y:S05]  /*2190*/  BSYNC B0 ;  /* 0x0000000000007941 */ /* 0x000fea0003800000 */
.L_x_18906:
[----:B------:R-:W-:Y:S01]  /*21a0*/  F2FP.F16.F32.PACK_AB R0, RZ, R0 ;  /* 0x00000000ff00723e */ /* 0x000fe200000000ff */
[----:B------:R-:W-:Y:S06]  /*21b0*/  BRA `(.L_x_18881) ;  /* 0x0000000000647947 */ /* 0x000fec0003800000 */
.L_x_18880:
        /* <DEDUP_REMOVED lines=16> */
.L_x_18908:
[----:B------:R-:W-:Y:S01]  /*22c0*/  PRMT R0, RZ, 0x7610, R0 ;  /* 0x00007610ff007816 */ /* 0x000fe20000000000 */
[----:B------:R-:W-:Y:S06]  /*22d0*/  BRA `(.L_x_18881) ;  /* 0x00000000001c7947 */ /* 0x000fec0003800000 */
.L_x_18905:
[----:B------:R-:W2:Y:S02]  /*22e0*/  LDG.E.64 R2, desc[UR36][R2.64] ;  /* 0x0000002402027981 */ /* 0x000ea4000c1e1b00 */
[----:B--2---:R-:W0:Y:S02]  /*22f0*/  I2F.U64 R0, R2 ;  /* 0x0000000200007312 */ /* 0x004e240000301000 */
[----:B0-----:R-:W-:Y:S01]  /*2300*/  F2FP.F16.F32.PACK_AB R0, RZ, R0 ;  /* 0x00000000ff00723e */ /* 0x001fe200000000ff */
[----:B------:R-:W-:Y:S06]  /*2310*/  BRA `(.L_x_18881) ;  /* 0x00000000000c7947 */ /* 0x000fec0003800000 */
.L_x_18904:
[----:B------:R-:W2:Y:S02]  /*2320*/  LDG.E R2, desc[UR36][R2.64] ;  /* 0x0000002402027981 */ /* 0x000ea4000c1e1900 */
[----:B--2---:R-:W-:-:S04]  /*2330*/  I2FP.F32.U32 R0, R2 ;  /* 0x0000000200007245 */ /* 0x004fc80000201000 */
[----:B------:R-:W-:-:S07]  /*2340*/  F2FP.F16.F32.PACK_AB R0, RZ, R0 ;  /* 0x00000000ff00723e */ /* 0x000fce00000000ff */
.L_x_18881:
[----:B------:R-:W2:Y:S01]  /*2350*/  LDC.U8 R4, c[0x0][0x421] ;  /* 0x00010840ff047b82 */ /* 0x000ea20000000000 */
[----:B01---5:R-:W-:Y:S01]  /*2360*/  HADD2.F32 R3, -RZ, R0.H0_H0 ;  /* 0x20000000ff037230 */ /* 0x023fe20000004100 */
[----:B------:R-:W-:Y:S04]  /*2370*/  BSSY B6, `(.L_x_18909) ;  /* 0x00000d6000067945 */ /* 0x000fe80003800000 */
[----:B------:R-:W-:Y:S02]  /*2380*/  FSETP.NEU.FTZ.AND P0, PT, R3, +INF , PT ;  /* 0x7f8000000300780b */ /* 0x000fe40003f1d000 */
        /* <DEDUP_REMOVED lines=15> */
.L_x_18913:
[----:B------:R3:W-:Y:S01]  /*2480*/  STG.E.U8 desc[UR36][R16.64], R2 ;  /* 0x0000000210007986 */ /* 0x0007e2000c101124 */
[----:B------:R-:W-:Y:S05]  /*2490*/  BRA `(.L_x_18915) ;  /* 0x0000000c000c7947 */ /* 0x000fea0003800000 */
.L_x_18912:
        /* <DEDUP_REMOVED lines=9> */
.L_x_18917:
[----:B------:R1:W-:Y:S01]  /*2530*/  STG.E desc[UR36][R16.64], R2 ;  /* 0x0000000210007986 */ /* 0x0003e2000c101924 */
[----:B------:R-:W-:Y:S05]  /*2540*/  BRA `(.L_x_18915) ;  /* 0x0000000800e07947 */ /* 0x000fea0003800000 */
.L_x_18916:
[----:B------:R2:W-:Y:S01]  /*2550*/  STG.E.U16 desc[UR36][R16.64], R2 ;  /* 0x0000000210007986 */ /* 0x0005e2000c101524 */
[----:B------:R-:W-:Y:S05]  /*2560*/  BRA `(.L_x_18915) ;  /* 0x0000000800d87947 */ /* 0x000fea0003800000 */
.L_x_18911:
        /* <DEDUP_REMOVED lines=9> */
.L_x_18919:
[----:B------:R-:W-:-:S04]  /*2600*/  FSET.BF.EQ.FTZ.AND R0, R3, +INF , PT ;  /* 0x7f8000000300780a */ /* 0x000fc80003812000 */
[----:B------:R-:W-:-:S05]  /*2610*/  F2FP.F16.F32.PACK_AB R0, RZ, R0 ;  /* 0x00000000ff00723e */ /* 0x000fca00000000ff */
[----:B------:R0:W-:Y:S01]  /*2620*/  STG.E.U16 desc[UR36][R16.64], R0 ;  /* 0x0000000010007986 */ /* 0x0001e2000c101524 */
[----:B------:R-:W-:Y:S05]  /*2630*/  BRA `(.L_x_18915) ;  /* 0x0000000800a47947 */ /* 0x000fea0003800000 */
.L_x_18918:
        /* <DEDUP_REMOVED lines=10> */
.L_x_18921:
[----:B------:R-:W-:-:S04]  /*26e0*/  FSET.BF.EQ.FTZ.AND R3, R3, +INF , PT ;  /* 0x7f8000000303780a */ /* 0x000fc80003812000 */
[----:B------:R-:W-:-:S04]  /*26f0*/  F2FP.F16.F32.PACK_AB R3, RZ, R3 ;  /* 0x00000003ff03723e */ /* 0x000fc800000000ff */
[----:B------:R-:W-:-:S05]  /*2700*/  PRMT R3, R3, 0x5410, RZ ;  /* 0x0000541003037816 */ /* 0x000fca00000000ff */
[----:B------:R0:W-:Y:S01]  /*2710*/  STG.E desc[UR36][R16.64], R3 ;  /* 0x0000000310007986 */ /* 0x0001e2000c101924 */
[----:B------:R-:W-:Y:S05]  /*2720*/  BRA `(.L_x_18915) ;  /* 0x0000000800687947 */ /* 0x000fea0003800000 */
.L_x_18920:
[----:B------:R-:W-:Y:S01]  /*2730*/  FSEL R3, RZ, 1.875, P0 ;  /* 0x3ff00000ff037808 */ /* 0x000fe20000000000 */
[----:B------:R-:W-:-:S05]  /*2740*/  IMAD.MOV.U32 R2, RZ, RZ, RZ ;  /* 0x000000ffff027224 */ /* 0x000fca00078e00ff */
[----:B------:R0:W-:Y:S01]  /*2750*/  STG.E.64 desc[UR36][R16.64], R2 ;  /* 0x0000000210007986 */ /* 0x0001e2000c101b24 */
[----:B------:R-:W-:Y:S05]  /*2760*/  BRA `(.L_x_18915) ;  /* 0x0000000800587947 */ /* 0x000fea0003800000 */
.L_x_18910:
        /* <DEDUP_REMOVED lines=10> */
.L_x_18924:
[----:B------:R-:W-:Y:S02]  /*2810*/  FSEL R5, RZ, 1.875, P0 ;  /* 0x3ff00000ff057808 */ /* 0x000fe40000000000 */
[----:B------:R-:W-:Y:S01]  /*2820*/  CS2R R6, SRZ ;  /* 0x0000000000067805 */ /* 0x000fe2000001ff00 */
[----:B------:R-:W-:-:S05]  /*2830*/  IMAD.MOV.U32 R4, RZ, RZ, RZ ;  /* 0x000000ffff047224 */ /* 0x000fca00078e00ff */
[----:B------:R0:W-:Y:S01]  /*2840*/  STG.E.128 desc[UR36][R16.64], R4 ;  /* 0x0000000410007986 */ /* 0x0001e2000c101d24 */
[----:B------:R-:W-:Y:S05]  /*2850*/  BRA `(.L_x_18915) ;  /* 0x00000008001c7947 */ /* 0x000fea0003800000 */
.L_x_18923:
        /* <DEDUP_REMOVED lines=18> */
.L_x_18928:
[----:B------:R-:W-:Y:S05]  /*2980*/  BSYNC B0 ;  /* 0x0000000000007941 */ /* 0x000fea0003800000 */
.L_x_18927:
[----:B------:R0:W-:Y:S01]  /*2990*/  STG.E.U8 desc[UR36][R16.64], R3 ;  /* 0x0000000310007986 */ /* 0x0001e2000c101124 */
[----:B------:R-:W-:Y:S05]  /*29a0*/  BRA `(.L_x_18915) ;  /* 0x0000000400c87947 */ /* 0x000fea0003800000 */
.L_x_18926:
        /* <DEDUP_REMOVED lines=13> */
.L_x_18929:
[----:B------:R-:W-:Y:S01]  /*2a80*/  ISETP.GT.U32.AND P0, PT, R3, 0x7f800000, PT ;  /* 0x7f8000000300780c */ /* 0x000fe20003f04070 */
[----:B------:R-:W-:-:S05]  /*2a90*/  IMAD.MOV.U32 R3, RZ, RZ, 0x7f ;  /* 0x0000007fff037424 */ /* 0x000fca00078e00ff */
[----:B------:R-:W-:-:S05]  /*2aa0*/  SEL R3, R3, 0x7c, P0 ;  /* 0x0000007c03037807 */ /* 0x000fca0000000000 */
[----:B------:R0:W-:Y:S01]  /*2ab0*/  STG.E.U8 desc[UR36][R16.64], R3 ;  /* 0x0000000310007986 */ /* 0x0001e2000c101124 */
[----:B------:R-:W-:Y:S05]  /*2ac0*/  BRA `(.L_x_18915) ;  /* 0x0000000400807947 */ /* 0x000fea0003800000 */
.L_x_18925:
[----:B------:R-:W-:-:S04]  /*2ad0*/  FSET.BF.EQ.FTZ.AND R0, R3, +INF , PT ;  /* 0x7f8000000300780a */ /* 0x000fc80003812000 */
[----:B------:R-:W-:-:S05]  /*2ae0*/  F2FP.BF16.F32.PACK_AB R0, RZ, R0 ;  /* 0x00000000ff00723e */ /* 0x000fca00000010ff */
[----:B------:R0:W-:Y:S01]  /*2af0*/  STG.E.U16 desc[UR36][R16.64], R0 ;  /* 0x0000000010007986 */ /* 0x0001e2000c101524 */
[----:B------:R-:W-:Y:S05]  /*2b00*/  BRA `(.L_x_18915) ;  /* 0x0000000400707947 */ /* 0x000fea0003800000 */
.L_x_18922:
        /* <DEDUP_REMOVED lines=10> */
.L_x_18932:
        /* <DEDUP_REMOVED lines=16> */
.L_x_18935:
[----:B------:R-:W-:-:S07]  /*2cb0*/  PRMT R8, R0, 0x7610, R8 ;  /* 0x0000761000087816 */ /* 0x000fce0000000008 */
.L_x_18934:
[----:B------:R-:W-:Y:S05]  /*2cc0*/  BSYNC B0 ;  /* 0x0000000000007941 */ /* 0x000fea0003800000 */
.L_x_18933:
[----:B------:R0:W-:Y:S01]  /*2cd0*/  STG.E.U8 desc[UR36][R16.64], R8 ;  /* 0x0000000810007986 */ /* 0x0001e2000c101124 */
[----:B------:R-:W-:Y:S05]  /*2ce0*/  BRA `(.L_x_18915) ;  /* 0x0000000000f87947 */ /* 0x000fea0003800000 */
.L_x_18931:
        /* <DEDUP_REMOVED lines=16> */
.L_x_18938:
[----:B------:R-:W-:-:S07]  /*2df0*/  PRMT R8, R0, 0x7610, R8 ;  /* 0x0000761000087816 */ /* 0x000fce0000000008 */
.L_x_18937:
[----:B------:R-:W-:Y:S05]  /*2e00*/  BSYNC B0 ;  /* 0x0000000000007941 */ /* 0x000fea0003800000 */
.L_x_18936:
[----:B------:R0:W-:Y:S01]  /*2e10*/  STG.E.U8 desc[UR36][R16.64], R8 ;  /* 0x0000000810007986 */ /* 0x0001e2000c101124 */
[----:B------:R-:W-:Y:S05]  /*2e20*/  BRA `(.L_x_18915) ;  /* 0x0000000000a87947 */ /* 0x000fea0003800000 */
.L_x_18930:
        /* <DEDUP_REMOVED lines=21> */
.L_x_18914:
        /* <DEDUP_REMOVED lines=16> */
.L_x_18941:
[----:B------:R-:W-:Y:S05]  /*3080*/  BRA `(.L_x_18915) ;  /* 0x0000000000107947 */ /* 0x000fea0003800000 */
.L_x_18940:
[----:B------:R-:W-:-:S05]  /*3090*/  IMAD.MOV.U32 R3, RZ, RZ, RZ ;  /* 0x000000ffff037224 */ /* 0x000fca00078e00ff */
[----:B------:R0:W-:Y:S01]  /*30a0*/  STG.E.64 desc[UR36][R16.64], R2 ;  /* 0x0000000210007986 */ /* 0x0001e2000c101b24 */
[----:B------:R-:W-:Y:S05]  /*30b0*/  BRA `(.L_x_18915) ;  /* 0x0000000000047947 */ /* 0x000fea0003800000 */
.L_x_18939:
[----:B------:R0:W-:Y:S02]  /*30c0*/  STG.E desc[UR36][R16.64], R2 ;  /* 0x0000000210007986 */ /* 0x0001e4000c101924 */
.L_x_18915:
[----:B------:R-:W-:Y:S05]  /*30d0*/  BSYNC B6 ;  /* 0x0000000000067941 */ /* 0x000fea0003800000 */
.L_x_18909:
[----:B------:R-:W-:-:S04]  /*30e0*/  IMAD R18, R23, 0x200, R18 ;  /* 0x0000020017127824 */ /* 0x000fc800078e0212 */
[----:B------:R-:W-:-:S07]  /*30f0*/  VIADD R19, R18, 0x80 ;  /* 0x0000008012137836 */ /* 0x000fce0000000000 */
.L_x_18874:
[----:B------:R-:W-:Y:S05]  /*3100*/  BSYNC B7 ;  /* 0x0000000000077941 */ /* 0x000fea0003800000 */
.L_x_18873:
        /* <DEDUP_REMOVED lines=307> */
.L_x_18944:
        /* <DEDUP_REMOVED lines=22> */
.L_x_18948:
[----:B------:R-:W2:Y:S02]  /*45a0*/  LDG.E.U8 R2, desc[UR36][R2.64] ;  /* 0x0000002402027981 */ /* 0x000ea4000c1e1100 */
[----:B--2---:R-:W-:-:S04]  /*45b0*/  I2FP.F32.U32 R0, R2 ;  /* 0x0000000200007245 */ /* 0x004fc80000201000 */
[----:B------:R-:W-:Y:S01]  /*45c0*/  F2FP.F16.F32.PACK_AB R0, RZ, R0 ;  /* 0x00000000ff00723e */ /* 0x000fe200000000ff */
[----:B------:R-:W-:Y:S06]  /*45d0*/  BRA `(.L_x_18950) ;  /* 0x0000000c00887947 */ /* 0x000fec0003800000 */
.L_x_18947:
        /* <DEDUP_REMOVED lines=10> */
.L_x_18952:
[----:B------:R-:W2:Y:S02]  /*4680*/  LDG.E R2, desc[UR36][R2.64] ;  /* 0x0000002402027981 */ /* 0x000ea4000c1e1900 */
[----:B--2---:R-:W-:-:S04]  /*4690*/  I2FP.F32.S32 R0, R2 ;  /* 0x0000000200007245 */ /* 0x004fc80000201400 */
[----:B------:R-:W-:Y:S01]  /*46a0*/  F2FP.F16.F32.PACK_AB R0, RZ, R0 ;  /* 0x00000000ff00723e */ /* 0x000fe200000000ff */
[----:B------:R-:W-:Y:S06]  /*46b0*/  BRA `(.L_x_18950) ;  /* 0x0000000c00507947 */ /* 0x000fec0003800000 */
.L_x_18951:
[----:B------:R-:W2:Y:S02]  /*46c0*/  LDG.E.U16 R2, desc[UR36][R2.64] ;  /* 0x0000002402027981 */ /* 0x000ea4000c1e1500 */
[----:B--2---:R-:W0:Y:S02]  /*46d0*/  I2F.S16 R0, R2 ;  /* 0x0000000200007306 */ /* 0x004e240000101400 */
[----:B0-----:R-:W-:Y:S01]  /*46e0*/  F2FP.F16.F32.PACK_AB R0, RZ, R0 ;  /* 0x00000000ff00723e */ /* 0x001fe200000000ff */
[----:B------:R-:W-:Y:S06]  /*46f0*/  BRA `(.L_x_18950) ;  /* 0x0000000c00407947 */ /* 0x000fec0003800000 */
.L_x_18946:
        /* <DEDUP_REMOVED lines=9> */
.L_x_18954:
[----:B------:R0:W5:Y:S01]  /*4790*/  LDG.E.U16 R0, desc[UR36][R2.64] ;  /* 0x0000002402007981 */ /* 0x000162000c1e1500 */
[----:B------:R-:W-:Y:S05]  /*47a0*/  BRA `(.L_x_18950) ;  /* 0x0000000c00147947 */ /* 0x000fea0003800000 */
.L_x_18953:
        /* <DEDUP_REMOVED lines=9> */
.L_x_18956:
[----:B------:R1:W5:Y:S01]  /*4840*/  LDG.E.U16 R0, desc[UR36][R2.64] ;  /* 0x0000002402007981 */ /* 0x000362000c1e1500 */
[----:B------:R-:W-:Y:S05]  /*4850*/  BRA `(.L_x_18950) ;  /* 0x0000000800e87947 */ /* 0x000fea0003800000 */
.L_x_18955:
        /* <DEDUP_REMOVED lines=8> */
.L_x_18945:
        /* <DEDUP_REMOVED lines=13> */
.L_x_18959:
        /* <DEDUP_REMOVED lines=8> */
.L_x_18958:
        /* <DEDUP_REMOVED lines=28> */
.L_x_18961:
        /* <DEDUP_REMOVED lines=15> */
.L_x_18960:
[----:B------:R-:W2:Y:S02]  /*4ce0*/  LDG.E.U16 R0, desc[UR36][R2.64] ;  /* 0x0000002402007981 */ /* 0x000ea4000c1e1500 */
[----:B--2---:R-:W-:-:S05]  /*4cf0*/  IMAD.U32 R0, R0, 0x10000, RZ ;  /* 0x0001000000007824 */ /* 0x004fca00078e00ff */
[----:B------:R-:W-:Y:S01]  /*4d00*/  F2FP.F16.F32.PACK_AB R0, RZ, R0 ;  /* 0x00000000ff00723e */ /* 0x000fe200000000ff */
[----:B------:R-:W-:Y:S06]  /*4d10*/  BRA `(.L_x_18950) ;  /* 0x0000000400b87947 */ /* 0x000fec0003800000 */
.L_x_18957:
        /* <DEDUP_REMOVED lines=12> */
.L_x_18964:
        /* <DEDUP_REMOVED lines=21> */
.L_x_18968:
[----:B------:R-:W-:Y:S05]  /*4f30*/  BSYNC B1 ;  /* 0x0000000000017941 */ /* 0x000fea0003800000 */
.L_x_18967:
[----:B------:R-:W-:Y:S01]  /*4f40*/  LEA R3, R0, 0x3b800000, 0x17 ;  /* 0x3b80000000037811 */ /* 0x000fe200078eb8ff */
[----:B------:R-:W-:-:S05]  /*4f50*/  IMAD.SHL.U32 R0, R2, 0x100000, RZ ;  /* 0x0010000002007824 */ /* 0x000fca00078e00ff */
[----:B------:R-:W-:-:S07]  /*4f60*/  LOP3.LUT R0, R3, R0, R4, 0xfe, !PT ;  /* 0x0000000003007212 */ /* 0x000fce00078efe04 */
.L_x_18966:
[----:B------:R-:W-:Y:S05]  /*4f70*/  BSYNC B0 ;  /* 0x0000000000007941 */ /* 0x000fea0003800000 */
.L_x_18965:
[----:B------:R-:W-:Y:S01]  /*4f80*/  F2FP.F16.F32.PACK_AB R0, RZ, R0 ;  /* 0x00000000ff00723e */ /* 0x000fe200000000ff */
[----:B------:R-:W-:Y:S06]  /*4f90*/  BRA `(.L_x_18950) ;  /* 0x0000000400187947 */ /* 0x000fec0003800000 */
.L_x_18963:
        /* <DEDUP_REMOVED lines=21> */
.L_x_18972:
[----:B------:R-:W-:Y:S05]  /*50f0*/  BSYNC B1 ;  /* 0x0000000000017941 */ /* 0x000fea0003800000 */
.L_x_18971:
[----:B------:R-:W-:Y:S01]  /*5100*/  LEA R3, R0, 0x37800000, 0x17 ;  /* 0x3780000000037811 */ /* 0x000fe200078eb8ff */
[----:B------:R-:W-:-:S05]  /*5110*/  IMAD.SHL.U32 R0, R2, 0x200000, RZ ;  /* 0x0020000002007824 */ /* 0x000fca00078e00ff */
[----:B------:R-:W-:-:S07]  /*5120*/  LOP3.LUT R0, R3, R0, R4, 0xfe, !PT ;  /* 0x0000000003007212 */ /* 0x000fce00078efe04 */
.L_x_18970:
[----:B------:R-:W-:Y:S05]  /*5130*/  BSYNC B0 ;  /* 0x0000000000007941 */ /* 0x000fea0003800000 */
.L_x_18969:
[----:B------:R-:W-:Y:S01]  /*5140*/  F2FP.F16.F32.PACK_AB R0, RZ, R0 ;  /* 0x00000000ff00723e */ /* 0x000fe200000000ff */
[----:B------:R-:W-:Y:S06]  /*5150*/  BRA `(.L_x_18950) ;  /* 0x0000000000a87947 */ /* 0x000fec0003800000 */
.L_x_18962:
        /* <DEDUP_REMOVED lines=14> */
.L_x_18976:
[----:B------:R-:W-:Y:S05]  /*5240*/  BSYNC B0 ;  /* 0x0000000000007941 */ /* 0x000fea0003800000 */
.L_x_18975:
[----:B------:R-:W-:Y:S01]  /*5250*/  F2FP.F16.F32.PACK_AB R0, RZ, R0 ;  /* 0x00000000ff00723e */ /* 0x000fe200000000ff */
[----:B------:R-:W-:Y:S06]  /*5260*/  BRA `(.L_x_18950) ;  /* 0x0000000000647947 */ /* 0x000fec0003800000 */
.L_x_18949:
        /* <DEDUP_REMOVED lines=16> */
.L_x_18977:
[----:B------:R-:W-:Y:S01]  /*5370*/  PRMT R0, RZ, 0x7610, R0 ;  /* 0x00007610ff007816 */ /* 0x000fe20000000000 */
[----:B------:R-:W-:Y:S06]  /*5380*/  BRA `(.L_x_18950) ;  /* 0x00000000001c7947 */ /* 0x000fec0003800000 */
.L_x_18974:
[----:B------:R-:W2:Y:S02]  /*5390*/  LDG.E.64 R2, desc[UR36][R2.64] ;  /* 0x0000002402027981 */ /* 0x000ea4000c1e1b00 */
[----:B--2---:R-:W0:Y:S02]  /*53a0*/  I2F.U64 R0, R2 ;  /* 0x0000000200007312 */ /* 0x004e240000301000 */
[----:B0-----:R-:W-:Y:S01]  /*53b0*/  F2FP.F16.F32.PACK_AB R0, RZ, R0 ;  /* 0x00000000ff00723e */ /* 0x001fe200000000ff */
[----:B------:R-:W-:Y:S06]  /*53c0*/  BRA `(.L_x_18950) ;  /* 0x00000000000c7947 */ /* 0x000fec0003800000 */
.L_x_18973:
[----:B------:R-:W2:Y:S02]  /*53d0*/  LDG.E R2, desc[UR36][R2.64] ;  /* 0x0000002402027981 */ /* 0x000ea4000c1e1900 */
[----:B--2---:R-:W-:-:S04]  /*53e0*/  I2FP.F32.U32 R0, R2 ;  /* 0x0000000200007245 */ /* 0x004fc80000201000 */
[----:B------:R-:W-:-:S07]  /*53f0*/  F2FP.F16.F32.PACK_AB R0, RZ, R0 ;  /* 0x00000000ff00723e */ /* 0x000fce00000000ff */
.L_x_18950:
[----:B------:R-:W2:Y:S01]  /*5400*/  LDC.U8 R4, c[0x0][0x421] ;  /* 0x00010840ff047b82 */ /* 0x000ea20000000000 */
[----:B-----5:R-:W-:Y:S01]  /*5410*/  HADD2.F32 R0, -RZ, R0.H0_H0 ;  /* 0x20000000ff007230 */ /* 0x020fe20000004100 */
[----:B------:R-:W-:Y:S04]  /*5420*/  BSSY B6, `(.L_x_18978) ;  /* 0x00000d5000067945 */ /* 0x000fe80003800000 */
[----:B------:R-:W-:-:S04]  /*5430*/  FSETP.NEU.FTZ.AND P0, PT, R0, +INF , PT ;  /* 0x7f8000000000780b */ /* 0x000fc80003f1d000 */
        /* <DEDUP_REMOVED lines=14> */
.L_x_18982:
[----:B------:R0:W-:Y:S01]  /*5520*/  STG.E.U8 desc[UR36][R16.64], R2 ;  /* 0x0000000210007986 */ /* 0x0001e2000c101124 */
[----:B------:R-:W-:Y:S05]  /*5530*/  BRA `(.L_x_18984) ;  /* 0x0000000c000c7947 */ /* 0x000fea0003800000 */
.L_x_18981:
        /* <DEDUP_REMOVED lines=9> */
.L_x_18986:
[----:B------:R0:W-:Y:S01]  /*55d0*/  STG.E desc[UR36][R16.64], R2 ;  /* 0x0000000210007986 */ /* 0x0001e2000c101924 */
[----:B------:R-:W-:Y:S05]  /*55e0*/  BRA `(.L_x_18984) ;  /* 0x0000000800e07947 */ /* 0x000fea0003800000 */
.L_x_18985:
[----:B------:R0:W-:Y:S01]  /*55f0*/  STG.E.U16 desc[UR36][R16.64], R2 ;  /* 0x0000000210007986 */ /* 0x0001e2000c101524 */
[----:B------:R-:W-:Y:S05]  /*5600*/  BRA `(.L_x_18984) ;  /* 0x0000000800d87947 */ /* 0x000fea0003800000 */
.L_x_18980:
        /* <DEDUP_REMOVED lines=9> */
.L_x_18988:
[----:B------:R-:W-:-:S04]  /*56a0*/  FSET.BF.EQ.FTZ.AND R0, R0, +INF , PT ;  /* 0x7f8000000000780a */ /* 0x000fc80003812000 */
[----:B------:R-:W-:-:S05]  /*56b0*/  F2FP.F16.F32.PACK_AB R0, RZ, R0 ;  /* 0x00000000ff00723e */ /* 0x000fca00000000ff */
[----:B------:R0:W-:Y:S01]  /*56c0*/  STG.E.U16 desc[UR36][R16.64], R0 ;  /* 0x0000000010007986 */ /* 0x0001e2000c101524 */
[----:B------:R-:W-:Y:S05]  /*56d0*/  BRA `(.L_x_18984) ;  /* 0x0000000800a47947 */ /* 0x000fea0003800000 */
.L_x_18987:
        /* <DEDUP_REMOVED lines=10> */
.L_x_18990:
[----:B------:R-:W-:-:S04]  /*5780*/  FSET.BF.EQ.FTZ.AND R0, R0, +INF , PT ;  /* 0x7f8000000000780a */ /* 0x000fc80003812000 */
[----:B------:R-:W-:-:S04]  /*5790*/  F2FP.F16.F32.PACK_AB R3, RZ, R0 ;  /* 0x00000000ff03723e */ /* 0x000fc800000000ff */
[----:B------:R-:W-:-:S05]  /*57a0*/  PRMT R3, R3, 0x5410, RZ ;  /* 0x0000541003037816 */ /* 0x000fca00000000ff */
[----:B------:R0:W-:Y:S01]  /*57b0*/  STG.E desc[UR36][R16.64], R3 ;  /* 0x0000000310007986 */ /* 0x0001e2000c101924 */
[----:B------:R-:W-:Y:S05]  /*57c0*/  BRA `(.L_x_18984) ;  /* 0x0000000800687947 */ /* 0x000fea0003800000 */
.L_x_18989:
[----:B------:R-:W-:Y:S01]  /*57d0*/  FSEL R3, RZ, 1.875, P0 ;  /* 0x3ff00000ff037808 */ /* 0x000fe20000000000 */
[----:B------:R-:W-:-:S05]  /*57e0*/  IMAD.MOV.U32 R2, RZ, RZ, RZ ;  /* 0x000000ffff027224 */ /* 0x000fca00078e00ff */
[----:B------:R0:W-:Y:S01]  /*57f0*/  STG.E.64 desc[UR36][R16.64], R2 ;  /* 0x0000000210007986 */ /* 0x0001e2000c101b24 */
[----:B------:R-:W-:Y:S05]  /*5800*/  BRA `(.L_x_18984) ;  /* 0x0000000800587947 */ /* 0x000fea0003800000 */
.L_x_18979:
        /* <DEDUP_REMOVED lines=10> */
.L_x_18993:
[----:B------:R-:W-:Y:S02]  /*58b0*/  FSEL R5, RZ, 1.875, P0 ;  /* 0x3ff00000ff057808 */ /* 0x000fe40000000000 */
[----:B------:R-:W-:Y:S01]  /*58c0*/  CS2R R6, SRZ ;  /* 0x0000000000067805 */ /* 0x000fe2000001ff00 */
[----:B------:R-:W-:-:S05]  /*58d0*/  IMAD.MOV.U32 R4, RZ, RZ, RZ ;  /* 0x000000ffff047224 */ /* 0x000fca00078e00ff */
[----:B------:R0:W-:Y:S01]  /*58e0*/  STG.E.128 desc[UR36][R16.64], R4 ;  /* 0x0000000410007986 */ /* 0x0001e2000c101d24 */
[----:B------:R-:W-:Y:S05]  /*58f0*/  BRA `(.L_x_18984) ;  /* 0x00000008001c7947 */ /* 0x000fea0003800000 */
.L_x_18992:
        /* <DEDUP_REMOVED lines=18> */
.L_x_18997:
[----:B------:R-:W-:Y:S05]  /*5a20*/  BSYNC B0 ;  /* 0x0000000000007941 */ /* 0x000fea0003800000 */
.L_x_18996:
[----:B------:R0:W-:Y:S01]  /*5a30*/  STG.E.U8 desc[UR36][R16.64], R3 ;  /* 0x0000000310007986 */ /* 0x0001e2000c101124 */
[----:B------:R-:W-:Y:S05]  /*5a40*/  BRA `(.L_x_18984) ;  /* 0x0000000400c87947 */ /* 0x000fea0003800000 */
.L_x_18995:
        /* <DEDUP_REMOVED lines=13> */
.L_x_18998:
[----:B------:R-:W-:Y:S01]  /*5b20*/  ISETP.GT.U32.AND P0, PT, R3, 0x7f800000, PT ;  /* 0x7f8000000300780c */ /* 0x000fe20003f04070 */
[----:B------:R-:W-:-:S05]  /*5b30*/  IMAD.MOV.U32 R3, RZ, RZ, 0x7f ;  /* 0x0000007fff037424 */ /* 0x000fca00078e00ff */
[----:B------:R-:W-:-:S05]  /*5b40*/  SEL R3, R3, 0x7c, P0 ;  /* 0x0000007c03037807 */ /* 0x000fca0000000000 */
[----:B------:R0:W-:Y:S01]  /*5b50*/  STG.E.U8 desc[UR36][R16.64], R3 ;  /* 0x0000000310007986 */ /* 0x0001e2000c101124 */
[----:B------:R-:W-:Y:S05]  /*5b60*/  BRA `(.L_x_18984) ;  /* 0x0000000400807947 */ /* 0x000fea0003800000 */
.L_x_18994:
[----:B------:R-:W-:-:S04]  /*5b70*/  FSET.BF.EQ.FTZ.AND R0, R0, +INF , PT ;  /* 0x7f8000000000780a */ /* 0x000fc80003812000 */
[----:B------:R-:W-:-:S05]  /*5b80*/  F2FP.BF16.F32.PACK_AB R0, RZ, R0 ;  /* 0x00000000ff00723e */ /* 0x000fca00000010ff */
[----:B------:R0:W-:Y:S01]  /*5b90*/  STG.E.U16 desc[UR36][R16.64], R0 ;  /* 0x0000000010007986 */ /* 0x0001e2000c101524 */
[----:B------:R-:W-:Y:S05]  /*5ba0*/  BRA `(.L_x_18984) ;  /* 0x0000000400707947 */ /* 0x000fea0003800000 */
.L_x_18991:
        /* <DEDUP_REMOVED lines=10> */
.L_x_19001:
        /* <DEDUP_REMOVED lines=16> */
.L_x_19004:
[----:B------:R-:W-:-:S07]  /*5d50*/  PRMT R8, R0, 0x7610, R8 ;  /* 0x0000761000087816 */ /* 0x000fce0000000008 */
.L_x_19003:
[----:B------:R-:W-:Y:S05]  /*5d60*/  BSYNC B0 ;  /* 0x0000000000007941 */ /* 0x000fea0003800000 */
.L_x_19002:
[----:B------:R3:W-:Y:S01]  /*5d70*/  STG.E.U8 desc[UR36][R16.64], R8 ;  /* 0x0000000810007986 */ /* 0x0007e2000c101124 */
[----:B------:R-:W-:Y:S05]  /*5d80*/  BRA `(.L_x_18984) ;  /* 0x0000000000f87947 */ /* 0x000fea0003800000 */
.L_x_19000:
        /* <DEDUP_REMOVED lines=16> */
.L_x_19007:
[----:B------:R-:W-:-:S07]  /*5e90*/  PRMT R8, R0, 0x7610, R8 ;  /* 0x0000761000087816 */ /* 0x000fce0000000008 */
.L_x_19006:
[----:B------:R-:W-:Y:S05]  /*5ea0*/  BSYNC B0 ;  /* 0x0000000000007941 */ /* 0x000fea0003800000 */
.L_x_19005:
[----:B------:R0:W-:Y:S01]  /*5eb0*/  STG.E.U8 desc[UR36][R16.64], R8 ;  /* 0x0000000810007986 */ /* 0x0001e2000c101124 */
[----:B------:R-:W-:Y:S05]  /*5ec0*/  BRA `(.L_x_18984) ;  /* 0x0000000000a87947 */ /* 0x000fea0003800000 */
.L_x_18999:
        /* <DEDUP_REMOVED lines=21> */
.L_x_18983:
        /* <DEDUP_REMOVED lines=16> */
.L_x_19010:
[----:B------:R-:W-:Y:S05]  /*6120*/  BRA `(.L_x_18984) ;  /* 0x0000000000107947 */ /* 0x000fea0003800000 */
.L_x_19009:
[----:B------:R-:W-:-:S05]  /*6130*/  IMAD.MOV.U32 R3, RZ, RZ, RZ ;  /* 0x000000ffff037224 */ /* 0x000fca00078e00ff */
[----:B------:R2:W-:Y:S01]  /*6140*/  STG.E.64 desc[UR36][R16.64], R2 ;  /* 0x0000000210007986 */ /* 0x0005e2000c101b24 */
[----:B------:R-:W-:Y:S05]  /*6150*/  BRA `(.L_x_18984) ;  /* 0x0000000000047947 */ /* 0x000fea0003800000 */
.L_x_19008:
[----:B------:R0:W-:Y:S02]  /*6160*/  STG.E desc[UR36][R16.64], R2 ;  /* 0x0000000210007986 */ /* 0x0001e4000c101924 */
.L_x_18984:
[----:B------:R-:W-:Y:S05]  /*6170*/  BSYNC B6 ;  /* 0x0000000000067941 */ /* 0x000fea0003800000 */
.L_x_18978:
[----:B------:R-:W-:-:S07]  /*6180*/  VIADD R19, R19, 0x80 ;  /* 0x0000008013137836 */ /* 0x000fce0000000000 */
.L_x_18943:
[----:B------:R-:W-:Y:S05]  /*6190*/  BSYNC B7 ;  /* 0x0000000000077941 */ /* 0x000fea0003800000 */
.L_x_18942:
        /* <DEDUP_REMOVED lines=307> */
.L_x_19013:
        /* <DEDUP_REMOVED lines=22> */
.L_x_19017:
[----:B------:R-:W2:Y:S02]  /*7630*/  LDG.E.U8 R2, desc[UR36][R2.64] ;  /* 0x0000002402027981 */ /* 0x000ea4000c1e1100 */
[----:B--2---:R-:W-:-:S04]  /*7640*/  I2FP.F32.U32 R0, R2 ;  /* 0x0000000200007245 */ /* 0x004fc80000201000 */
[----:B------:R-:W-:Y:S01]  /*7650*/  F2FP.F16.F32.PACK_AB R0, RZ, R0 ;  /* 0x00000000ff00723e */ /* 0x000fe200000000ff */
[----:B------:R-:W-:Y:S06]  /*7660*/  BRA `(.L_x_19019) ;  /* 0x0000000c00887947 */ /* 0x000fec0003800000 */
.L_x_19016:
        /* <DEDUP_REMOVED lines=10> */
.L_x_19021:
[----:B------:R-:W2:Y:S02]  /*7710*/  LDG.E R2, desc[UR36][R2.64] ;  /* 0x0000002402027981 */ /* 0x000ea4000c1e1900 */
[----:B--2---:R-:W-:-:S04]  /*7720*/  I2FP.F32.S32 R0, R2 ;  /* 0x0000000200007245 */ /* 0x004fc80000201400 */
[----:B------:R-:W-:Y:S01]  /*7730*/  F2FP.F16.F32.PACK_AB R0, RZ, R0 ;  /* 0x00000000ff00723e */ /* 0x000fe200000000ff */
[----:B------:R-:W-:Y:S06]  /*7740*/  BRA `(.L_x_19019) ;  /* 0x0000000c00507947 */ /* 0x000fec0003800000 */
.L_x_19020:
[----:B------:R-:W2:Y:S02]  /*7750*/  LDG.E.U16 R2, desc[UR36][R2.64] ;  /* 0x0000002402027981 */ /* 0x000ea4000c1e1500 */
[----:B--2---:R-:W0:Y:S02]  /*7760*/  I2F.S16 R0, R2 ;  /* 0x0000000200007306 */ /* 0x004e240000101400 */
[----:B0-----:R-:W-:Y:S01]  /*7770*/  F2FP.F16.F32.PACK_AB R0, RZ, R0 ;  /* 0x00000000ff00723e */ /* 0x001fe200000000ff */
[----:B------:R-:W-:Y:S06]  /*7780*/  BRA `(.L_x_19019) ;  /* 0x0000000c00407947 */ /* 0x000fec0003800000 */
.L_x_19015:
        /* <DEDUP_REMOVED lines=9> */
.L_x_19023:
[----:B------:R0:W5:Y:S01]  /*7820*/  LDG.E.U16 R0, desc[UR36][R2.64] ;  /* 0x0000002402007981 */ /* 0x000162000c1e1500 */
[----:B------:R-:W-:Y:S05]  /*7830*/  BRA `(.L_x_19019) ;  /* 0x0000000c00147947 */ /* 0x000fea0003800000 */
.L_x_19022:
        /* <DEDUP_REMOVED lines=9> */
.L_x_19025:
[----:B------:R1:W5:Y:S01]  /*78d0*/  LDG.E.U16 R0, desc[UR36][R2.64] ;  /* 0x0000002402007981 */ /* 0x000362000c1e1500 */
[----:B------:R-:W-:Y:S05]  /*78e0*/  BRA `(.L_x_19019) ;  /* 0x0000000800e87947 */ /* 0x000fea0003800000 */
.L_x_19024:
        /* <DEDUP_REMOVED lines=8> */
.L_x_19014:
        /* <DEDUP_REMOVED lines=13> */
.L_x_19028:
        /* <DEDUP_REMOVED lines=8> */
.L_x_19027:
        /* <DEDUP_REMOVED lines=28> */
.L_x_19030:
        /* <DEDUP_REMOVED lines=15> */
.L_x_19029:
[----:B------:R-:W2:Y:S02]  /*7d70*/  LDG.E.U16 R0, desc[UR36][R2.64] ;  /* 0x0000002402007981 */ /* 0x000ea4000c1e1500 */
[----:B--2---:R-:W-:-:S05]  /*7d80*/  IMAD.U32 R0, R0, 0x10000, RZ ;  /* 0x0001000000007824 */ /* 0x004fca00078e00ff */
[----:B------:R-:W-:Y:S01]  /*7d90*/  F2FP.F16.F32.PACK_AB R0, RZ, R0 ;  /* 0x00000000ff00723e */ /* 0x000fe200000000ff */
[----:B------:R-:W-:Y:S06]  /*7da0*/  BRA `(.L_x_19019) ;  /* 0x0000000400b87947 */ /* 0x000fec0003800000 */
.L_x_19026:
        /* <DEDUP_REMOVED lines=12> */
.L_x_19033:
        /* <DEDUP_REMOVED lines=21> */
.L_x_19037:
[----:B------:R-:W-:Y:S05]  /*7fc0*/  BSYNC B1 ;  /* 0x0000000000017941 */ /* 0x000fea0003800000 */
.L_x_19036:
[----:B------:R-:W-:Y:S01]  /*7fd0*/  LEA R3, R0, 0x3b800000, 0x17 ;  /* 0x3b80000000037811 */ /* 0x000fe200078eb8ff */
[----:B------:R-:W-:-:S05]  /*7fe0*/  IMAD.SHL.U32 R0, R2, 0x100000, RZ ;  /* 0x0010000002007824 */ /* 0x000fca00078e00ff */
[----:B------:R-:W-:-:S07]  /*7ff0*/  LOP3.LUT R0, R3, R0, R4, 0xfe, !PT ;  /* 0x0000000003007212 */ /* 0x000fce00078efe04 */
.L_x_19035:
[----:B------:R-:W-:Y:S05]  /*8000*/  BSYNC B0 ;  /* 0x0000000000007941 */ /* 0x000fea0003800000 */
.L_x_19034:
[----:B------:R-:W-:Y:S01]  /*8010*/  F2FP.F16.F32.PACK_AB R0, RZ, R0 ;  /* 0x00000000ff00723e */ /* 0x000fe200000000ff */
[----:B------:R-:W-:Y:S06]  /*8020*/  BRA `(.L_x_19019) ;  /* 0x0000000400187947 */ /* 0x000fec0003800000 */
.L_x_19032:
        /* <DEDUP_REMOVED lines=21> */
.L_x_19041:
[----:B------:R-:W-:Y:S05]  /*8180*/  BSYNC B1 ;  /* 0x0000000000017941 */ /* 0x000fea0003800000 */
.L_x_19040:
[----:B------:R-:W-:Y:S01]  /*8190*/  LEA R3, R0, 0x37800000, 0x17 ;  /* 0x3780000000037811 */ /* 0x000fe200078eb8ff */
[----:B------:R-:W-:-:S05]  /*81a0*/  IMAD.SHL.U32 R0, R2, 0x200000, RZ ;  /* 0x0020000002007824 */ /* 0x000fca00078e00ff */
[----:B------:R-:W-:-:S07]  /*81b0*/  LOP3.LUT R0, R3, R0, R4, 0xfe, !PT ;  /* 0x0000000003007212 */ /* 0x000fce00078efe04 */
.L_x_19039:
[----:B------:R-:W-:Y:S05]  /*81c0*/  BSYNC B0 ;  /* 0x0000000000007941 */ /* 0x000fea0003800000 */
.L_x_19038:
[----:B------:R-:W-:Y:S01]  /*81d0*/  F2FP.F16.F32.PACK_AB R0, RZ, R0 ;  /* 0x00000000ff00723e */ /* 0x000fe200000000ff */
[----:B------:R-:W-:Y:S06]  /*81e0*/  BRA `(.L_x_19019) ;  /* 0x0000000000a87947 */ /* 0x000fec0003800000 */
.L_x_19031:
        /* <DEDUP_REMOVED lines=14> */
.L_x_19045:
[----:B------:R-:W-:Y:S05]  /*82d0*/  BSYNC B0 ;  /* 0x0000000000007941 */ /* 0x000fea0003800000 */
.L_x_19044:
[----:B------:R-:W-:Y:S01]  /*82e0*/  F2FP.F16.F32.PACK_AB R0, RZ, R0 ;  /* 0x00000000ff00723e */ /* 0x000fe200000000ff */
[----:B------:R-:W-:Y:S06]  /*82f0*/  BRA `(.L_x_19019) ;  /* 0x0000000000647947 */ /* 0x000fec0003800000 */
.L_x_19018:
        /* <DEDUP_REMOVED lines=16> */
.L_x_19046:
[----:B------:R-:W-:Y:S01]  /*8400*/  PRMT R0, RZ, 0x7610, R0 ;  /* 0x00007610ff007816 */ /* 0x000fe20000000000 */
[----:B------:R-:W-:Y:S06]  /*8410*/  BRA `(.L_x_19019) ;  /* 0x00000000001c7947 */ /* 0x000fec0003800000 */
.L_x_19043:
[----:B------:R-:W2:Y:S02]  /*8420*/  LDG.E.64 R2, desc[UR36][R2.64] ;  /* 0x0000002402027981 */ /* 0x000ea4000c1e1b00 */
[----:B--2---:R-:W0:Y:S02]  /*8430*/  I2F.U64 R0, R2 ;  /* 0x0000000200007312 */ /* 0x004e240000301000 */
[----:B0-----:R-:W-:Y:S01]  /*8440*/  F2FP.F16.F32.PACK_AB R0, RZ, R0 ;  /* 0x00000000ff00723e */ /* 0x001fe200000000ff */
[----:B------:R-:W-:Y:S06]  /*8450*/  BRA `(.L_x_19019) ;  /* 0x00000000000c7947 */ /* 0x000fec0003800000 */
.L_x_19042:
[----:B------:R-:W2:Y:S02]  /*8460*/  LDG.E R2, desc[UR36][R2.64] ;  /* 0x0000002402027981 */ /* 0x000ea4000c1e1900 */
[----:B--2---:R-:W-:-:S04]  /*8470*/  I2FP.F32.U32 R0, R2 ;  /* 0x0000000200007245 */ /* 0x004fc80000201000 */
[----:B------:R-:W-:-:S07]  /*8480*/  F2FP.F16.F32.PACK_AB R0, RZ, R0 ;  /* 0x00000000ff00723e */ /* 0x000fce00000000ff */
.L_x_19019:
        /* <DEDUP_REMOVED lines=18> */
.L_x_19051:
[----:B------:R0:W-:Y:S01]  /*85b0*/  STG.E.U8 desc[UR36][R16.64], R2 ;  /* 0x0000000210007986 */ /* 0x0001e2000c101124 */
[----:B------:R-:W-:Y:S05]  /*85c0*/  BRA `(.L_x_19053) ;  /* 0x0000000c000c7947 */ /* 0x000fea0003800000 */
.L_x_19050:
        /* <DEDUP_REMOVED lines=9> */
.L_x_19055:
[----:B------:R0:W-:Y:S01]  /*8660*/  STG.E desc[UR36][R16.64], R2 ;  /* 0x0000000210007986 */ /* 0x0001e2000c101924 */
[----:B------:R-:W-:Y:S05]  /*8670*/  BRA `(.L_x_19053) ;  /* 0x0000000800e07947 */ /* 0x000fea0003800000 */
.L_x_19054:
[----:B------:R0:W-:Y:S01]  /*8680*/  STG.E.U16 desc[UR36][R16.64], R2 ;  /* 0x0000000210007986 */ /* 0x0001e2000c101524 */
[----:B------:R-:W-:Y:S05]  /*8690*/  BRA `(.L_x_19053) ;  /* 0x0000000800d87947 */ /* 0x000fea0003800000 */
.L_x_19049:
        /* <DEDUP_REMOVED lines=9> */
.L_x_19057:
[----:B------:R-:W-:-:S04]  /*8730*/  FSET.BF.EQ.FTZ.AND R0, R0, +INF , PT ;  /* 0x7f8000000000780a */ /* 0x000fc80003812000 */
[----:B------:R-:W-:-:S05]  /*8740*/  F2FP.F16.F32.PACK_AB R0, RZ, R0 ;  /* 0x00000000ff00723e */ /* 0x000fca00000000ff */
[----:B------:R0:W-:Y:S01]  /*8750*/  STG.E.U16 desc[UR36][R16.64], R0 ;  /* 0x0000000010007986 */ /* 0x0001e2000c101524 */
[----:B------:R-:W-:Y:S05]  /*8760*/  BRA `(.L_x_19053) ;  /* 0x0000000800a47947 */ /* 0x000fea0003800000 */
.L_x_19056:
        /* <DEDUP_REMOVED lines=10> */
.L_x_19059:
[----:B------:R-:W-:-:S04]  /*8810*/  FSET.BF.EQ.FTZ.AND R0, R0, +INF , PT ;  /* 0x7f8000000000780a */ /* 0x000fc80003812000 */
[----:B------:R-:W-:-:S04]  /*8820*/  F2FP.F16.F32.PACK_AB R3, RZ, R0 ;  /* 0x00000000ff03723e */ /* 0x000fc800000000ff */
[----:B------:R-:W-:-:S05]  /*8830*/  PRMT R3, R3, 0x5410, RZ ;  /* 0x0000541003037816 */ /* 0x000fca00000000ff */
[----:B------:R0:W-:Y:S01]  /*8840*/  STG.E desc[UR36][R16.64], R3 ;  /* 0x0000000310007986 */ /* 0x0001e2000c101924 */
[----:B------:R-:W-:Y:S05]  /*8850*/  BRA `(.L_x_19053) ;  /* 0x0000000800687947 */ /* 0x000fea0003800000 */
.L_x_19058:
[----:B------:R-:W-:Y:S01]  /*8860*/  FSEL R3, RZ, 1.875, P0 ;  /* 0x3ff00000ff037808 */ /* 0x000fe20000000000 */
[----:B------:R-:W-:-:S05]  /*8870*/  IMAD.MOV.U32 R2, RZ, RZ, RZ ;  /* 0x000000ffff027224 */ /* 0x000fca00078e00ff */
[----:B------:R0:W-:Y:S01]  /*8880*/  STG.E.64 desc[UR36][R16.64], R2 ;  /* 0x0000000210007986 */ /* 0x0001e2000c101b24 */
[----:B------:R-:W-:Y:S05]  /*8890*/  BRA `(.L_x_19053) ;  /* 0x0000000800587947 */ /* 0x000fea0003800000 */
.L_x_19048:
        /* <DEDUP_REMOVED lines=10> */
.L_x_19062:
[----:B------:R-:W-:Y:S02]  /*8940*/  FSEL R5, RZ, 1.875, P0 ;  /* 0x3ff00000ff057808 */ /* 0x000fe40000000000 */
[----:B------:R-:W-:Y:S01]  /*8950*/  CS2R R6, SRZ ;  /* 0x0000000000067805 */ /* 0x000fe2000001ff00 */
[----:B------:R-:W-:-:S05]  /*8960*/  IMAD.MOV.U32 R4, RZ, RZ, RZ ;  /* 0x000000ffff047224 */ /* 0x000fca00078e00ff */
[----:B------:R0:W-:Y:S01]  /*8970*/  STG.E.128 desc[UR36][R16.64], R4 ;  /* 0x0000000410007986 */ /* 0x0001e2000c101d24 */
[----:B------:R-:W-:Y:S05]  /*8980*/  BRA `(.L_x_19053) ;  /* 0x00000008001c7947 */ /* 0x000fea0003800000 */
.L_x_19061:
        /* <DEDUP_REMOVED lines=18> */
.L_x_19066:
[----:B------:R-:W-:Y:S05]  /*8ab0*/  BSYNC B0 ;  /* 0x0000000000007941 */ /* 0x000fea0003800000 */
.L_x_19065:
[----:B------:R0:W-:Y:S01]  /*8ac0*/  STG.E.U8 desc[UR36][R16.64], R3 ;  /* 0x0000000310007986 */ /* 0x0001e2000c101124 */
[----:B------:R-:W-:Y:S05]  /*8ad0*/  BRA `(.L_x_19053) ;  /* 0x0000000400c87947 */ /* 0x000fea0003800000 */
.L_x_19064:
        /* <DEDUP_REMOVED lines=13> */
.L_x_19067:
[----:B------:R-:W-:Y:S01]  /*8bb0*/  ISETP.GT.U32.AND P0, PT, R3, 0x7f800000, PT ;  /* 0x7f8000000300780c */ /* 0x000fe20003f04070 */
[----:B------:R-:W-:-:S05]  /*8bc0*/  IMAD.MOV.U32 R3, RZ, RZ, 0x7f ;  /* 0x0000007fff037424 */ /* 0x000fca00078e00ff */
[----:B------:R-:W-:-:S05]  /*8bd0*/  SEL R3, R3, 0x7c, P0 ;  /* 0x0000007c03037807 */ /* 0x000fca0000000000 */
[----:B------:R0:W-:Y:S01]  /*8be0*/  STG.E.U8 desc[UR36][R16.64], R3 ;  /* 0x0000000310007986 */ /* 0x0001e2000c101124 */
[----:B------:R-:W-:Y:S05]  /*8bf0*/  BRA `(.L_x_19053) ;  /* 0x0000000400807947 */ /* 0x000fea0003800000 */
.L_x_19063:
[----:B------:R-:W-:-:S04]  /*8c00*/  FSET.BF.EQ.FTZ.AND R0, R0, +INF , PT ;  /* 0x7f8000000000780a */ /* 0x000fc80003812000 */
[----:B------:R-:W-:-:S05]  /*8c10*/  F2FP.BF16.F32.PACK_AB R0, RZ, R0 ;  /* 0x00000000ff00723e */ /* 0x000fca00000010ff */
[----:B------:R0:W-:Y:S01]  /*8c20*/  STG.E.U16 desc[UR36][R16.64], R0 ;  /* 0x0000000010007986 */ /* 0x0001e2000c101524 */
[----:B------:R-:W-:Y:S05]  /*8c30*/  BRA `(.L_x_19053) ;  /* 0x0000000400707947 */ /* 0x000fea0003800000 */
.L_x_19060:
        /* <DEDUP_REMOVED lines=10> */
.L_x_19070:
        /* <DEDUP_REMOVED lines=16> */
.L_x_19073:
[----:B------:R-:W-:-:S07]  /*8de0*/  PRMT R8, R0, 0x7610, R8 ;  /* 0x0000761000087816 */ /* 0x000fce0000000008 */
.L_x_19072:
[----:B------:R-:W-:Y:S05]  /*8df0*/  BSYNC B0 ;  /* 0x0000000000007941 */ /* 0x000fea0003800000 */
.L_x_19071:
[----:B------:R3:W-:Y:S01]  /*8e00*/  STG.E.U8 desc[UR36][R16.64], R8 ;  /* 0x0000000810007986 */ /* 0x0007e2000c101124 */
[----:B------:R-:W-:Y:S05]  /*8e10*/  BRA `(.L_x_19053) ;  /* 0x0000000000f87947 */ /* 0x000fea0003800000 */
.L_x_19069:
        /* <DEDUP_REMOVED lines=16> */
.L_x_19076:
[----:B------:R-:W-:-:S07]  /*8f20*/  PRMT R8, R0, 0x7610, R8 ;  /* 0x0000761000087816 */ /* 0x000fce0000000008 */
.L_x_19075:
[----:B------:R-:W-:Y:S05]  /*8f30*/  BSYNC B0 ;  /* 0x0000000000007941 */ /* 0x000fea0003800000 */
.L_x_19074:
[----:B------:R0:W-:Y:S01]  /*8f40*/  STG.E.U8 desc[UR36][R16.64], R8 ;  /* 0x0000000810007986 */ /* 0x0001e2000c101124 */
[----:B------:R-:W-:Y:S05]  /*8f50*/  BRA `(.L_x_19053) ;  /* 0x0000000000a87947 */ /* 0x000fea0003800000 */
.L_x_19068:
        /* <DEDUP_REMOVED lines=21> */
.L_x_19052:
        /* <DEDUP_REMOVED lines=16> */
.L_x_19079:
[----:B------:R-:W-:Y:S05]  /*91b0*/  BRA `(.L_x_19053) ;  /* 0x0000000000107947 */ /* 0x000fea0003800000 */
.L_x_19078:
[----:B------:R-:W-:-:S05]  /*91c0*/  IMAD.MOV.U32 R3, RZ, RZ, RZ ;  /* 0x000000ffff037224 */ /* 0x000fca00078e00ff */
[----:B------:R2:W-:Y:S01]  /*91d0*/  STG.E.64 desc[UR36][R16.64], R2 ;  /* 0x0000000210007986 */ /* 0x0005e2000c101b24 */
[----:B------:R-:W-:Y:S05]  /*91e0*/  BRA `(.L_x_19053) ;  /* 0x0000000000047947 */ /* 0x000fea0003800000 */
.L_x_19077:
[----:B------:R0:W-:Y:S02]  /*91f0*/  STG.E desc[UR36][R16.64], R2 ;  /* 0x0000000210007986 */ /* 0x0001e4000c101924 */
.L_x_19053:
[----:B------:R-:W-:Y:S05]  /*9200*/  BSYNC B6 ;  /* 0x0000000000067941 */ /* 0x000fea0003800000 */
.L_x_19047:
[----:B------:R-:W-:-:S07]  /*9210*/  VIADD R19, R19, 0x80 ;  /* 0x0000008013137836 */ /* 0x000fce0000000000 */
.L_x_19012:
[----:B------:R-:W-:Y:S05]  /*9220*/  BSYNC B7 ;  /* 0x0000000000077941 */ /* 0x000fea0003800000 */
.L_x_19011:
        /* <DEDUP_REMOVED lines=306> */
.L_x_19080:
        /* <DEDUP_REMOVED lines=22> */
.L_x_19084:
[----:B------:R-:W2:Y:S02]  /*a6b0*/  LDG.E.U8 R2, desc[UR36][R2.64] ;  /* 0x0000002402027981 */ /* 0x000ea4000c1e1100 */
[----:B--2---:R-:W-:-:S04]  /*a6c0*/  I2FP.F32.U32 R0, R2 ;  /* 0x0000000200007245 */ /* 0x004fc80000201000 */
[----:B------:R-:W-:Y:S01]  /*a6d0*/  F2FP.F16.F32.PACK_AB R0, RZ, R0 ;  /* 0x00000000ff00723e */ /* 0x000fe200000000ff */
[----:B------:R-:W-:Y:S06]  /*a6e0*/  BRA `(.L_x_19086) ;  /* 0x0000000c00887947 */ /* 0x000fec0003800000 */
.L_x_19083:
        /* <DEDUP_REMOVED lines=10> */
.L_x_19088:
[----:B------:R-:W2:Y:S02]  /*a790*/  LDG.E R2, desc[UR36][R2.64] ;  /* 0x0000002402027981 */ /* 0x000ea4000c1e1900 */
[----:B--2---:R-:W-:-:S04]  /*a7a0*/  I2FP.F32.S32 R0, R2 ;  /* 0x0000000200007245 */ /* 0x004fc80000201400 */
[----:B------:R-:W-:Y:S01]  /*a7b0*/  F2FP.F16.F32.PACK_AB R0, RZ, R0 ;  /* 0x00000000ff00723e */ /* 0x000fe200000000ff */
[----:B------:R-:W-:Y:S06]  /*a7c0*/  BRA `(.L_x_19086) ;  /* 0x0000000c00507947 */ /* 0x000fec0003800000 */
.L_x_19087:
[----:B------:R-:W2:Y:S02]  /*a7d0*/  LDG.E.U16 R2, desc[UR36][R2.64] ;  /* 0x0000002402027981 */ /* 0x000ea4000c1e1500 */
[----:B--2---:R-:W0:Y:S02]  /*a7e0*/  I2F.S16 R0, R2 ;  /* 0x0000000200007306 */ /* 0x004e240000101400 */
[----:B0-----:R-:W-:Y:S01]  /*a7f0*/  F2FP.F16.F32.PACK_AB R0, RZ, R0 ;  /* 0x00000000ff00723e */ /* 0x001fe200000000ff */
[----:B------:R-:W-:Y:S06]  /*a800*/  BRA `(.L_x_19086) ;  /* 0x0000000c00407947 */ /* 0x000fec0003800000 */
.L_x_19082:
        /* <DEDUP_REMOVED lines=9> */
.L_x_19090:
[----:B------:R1:W5:Y:S01]  /*a8a0*/  LDG.E.U16 R0, desc[UR36][R2.64] ;  /* 0x0000002402007981 */ /* 0x000362000c1e1500 */
[----:B------:R-:W-:Y:S05]  /*a8b0*/  BRA `(.L_x_19086) ;  /* 0x0000000c00147947 */ /* 0x000fea0003800000 */
.L_x_19089:
        /* <DEDUP_REMOVED lines=9> */
.L_x_19092:
[----:B------:R0:W5:Y:S01]  /*a950*/  LDG.E.U16 R0, desc[UR36][R2.64] ;  /* 0x0000002402007981 */ /* 0x000162000c1e1500 */
[----:B------:R-:W-:Y:S05]  /*a960*/  BRA `(.L_x_19086) ;  /* 0x0000000800e87947 */ /* 0x000fea0003800000 */
.L_x_19091:
        /* <DEDUP_REMOVED lines=8> */
.L_x_19081:
        /* <DEDUP_REMOVED lines=13> */
.L_x_19095:
        /* <DEDUP_REMOVED lines=8> */
.L_x_19094:
        /* <DEDUP_REMOVED lines=28> */
.L_x_19097:
        /* <DEDUP_REMOVED lines=15> */
.L_x_19096:
[----:B------:R-:W2:Y:S02]  /*adf0*/  LDG.E.U16 R0, desc[UR36][R2.64] ;  /* 0x0000002402007981 */ /* 0x000ea4000c1e1500 */
[----:B--2---:R-:W-:-:S05]  /*ae00*/  IMAD.U32 R0, R0, 0x10000, RZ ;  /* 0x0001000000007824 */ /* 0x004fca00078e00ff */
[----:B------:R-:W-:Y:S01]  /*ae10*/  F2FP.F16.F32.PACK_AB R0, RZ, R0 ;  /* 0x00000000ff00723e */ /* 0x000fe200000000ff */
[----:B------:R-:W-:Y:S06]  /*ae20*/  BRA `(.L_x_19086) ;  /* 0x0000000400b87947 */ /* 0x000fec0003800000 */
.L_x_19093:
        /* <DEDUP_REMOVED lines=12> */
.L_x_19100:
        /* <DEDUP_REMOVED lines=21> */
.L_x_19104:
[----:B------:R-:W-:Y:S05]  /*b040*/  BSYNC B1 ;  /* 0x0000000000017941 */ /* 0x000fea0003800000 */
.L_x_19103:
[----:B------:R-:W-:Y:S01]  /*b050*/  LEA R3, R0, 0x3b800000, 0x17 ;  /* 0x3b80000000037811 */ /* 0x000fe200078eb8ff */
[----:B------:R-:W-:-:S05]  /*b060*/  IMAD.SHL.U32 R0, R2, 0x100000, RZ ;  /* 0x0010000002007824 */ /* 0x000fca00078e00ff */
[----:B------:R-:W-:-:S07]  /*b070*/  LOP3.LUT R0, R3, R0, R4, 0xfe, !PT ;  /* 0x0000000003007212 */ /* 0x000fce00078efe04 */
.L_x_19102:
[----:B------:R-:W-:Y:S05]  /*b080*/  BSYNC B0 ;  /* 0x0000000000007941 */ /* 0x000fea0003800000 */
.L_x_19101:
[----:B------:R-:W-:Y:S01]  /*b090*/  F2FP.F16.F32.PACK_AB R0, RZ, R0 ;  /* 0x00000000ff00723e */ /* 0x000fe200000000ff */
[----:B------:R-:W-:Y:S06]  /*b0a0*/  BRA `(.L_x_19086) ;  /* 0x0000000400187947 */ /* 0x000fec0003800000 */
.L_x_19099:
        /* <DEDUP_REMOVED lines=21> */
.L_x_19108:
[----:B------:R-:W-:Y:S05]  /*b200*/  BSYNC B1 ;  /* 0x0000000000017941 */ /* 0x000fea0003800000 */
.L_x_19107:
[----:B------:R-:W-:Y:S01]  /*b210*/  LEA R3, R0, 0x37800000, 0x17 ;  /* 0x3780000000037811 */ /* 0x000fe200078eb8ff */
[----:B------:R-:W-:-:S05]  /*b220*/  IMAD.SHL.U32 R0, R2, 0x200000, RZ ;  /* 0x0020000002007824 */ /* 0x000fca00078e00ff */
[----:B------:R-:W-:-:S07]  /*b230*/  LOP3.LUT R0, R3, R0, R4, 0xfe, !PT ;  /* 0x0000000003007212 */ /* 0x000fce00078efe04 */
.L_x_19106:
[----:B------:R-:W-:Y:S05]  /*b240*/  BSYNC B0 ;  /* 0x0000000000007941 */ /* 0x000fea0003800000 */
.L_x_19105:
[----:B------:R-:W-:Y:S01]  /*b250*/  F2FP.F16.F32.PACK_AB R0, RZ, R0 ;  /* 0x00000000ff00723e */ /* 0x000fe200000000ff */
[----:B------:R-:W-:Y:S06]  /*b260*/  BRA `(.L_x_19086) ;  /* 0x0000000000a87947 */ /* 0x000fec0003800000 */
.L_x_19098:
        /* <DEDUP_REMOVED lines=14> */
.L_x_19112:
[----:B------:R-:W-:Y:S05]  /*b350*/  BSYNC B0 ;  /* 0x0000000000007941 */ /* 0x000fea0003800000 */
.L_x_19111:
[----:B------:R-:W-:Y:S01]  /*b360*/  F2FP.F16.F32.PACK_AB R0, RZ, R0 ;  /* 0x00000000ff00723e */ /* 0x000fe200000000ff */
[----:B------:R-:W-:Y:S06]  /*b370*/  BRA `(.L_x_19086) ;  /* 0x0000000000647947 */ /* 0x000fec0003800000 */
.L_x_19085:
        /* <DEDUP_REMOVED lines=16> */
.L_x_19113:
[----:B------:R-:W-:Y:S01]  /*b480*/  PRMT R0, RZ, 0x7610, R0 ;  /* 0x00007610ff007816 */ /* 0x000fe20000000000 */
[----:B------:R-:W-:Y:S06]  /*b490*/  BRA `(.L_x_19086) ;  /* 0x00000000001c7947 */ /* 0x000fec0003800000 */
.L_x_19110:
[----:B------:R-:W2:Y:S02]  /*b4a0*/  LDG.E.64 R2, desc[UR36][R2.64] ;  /* 0x0000002402027981 */ /* 0x000ea4000c1e1b00 */
[----:B--2---:R-:W0:Y:S02]  /*b4b0*/  I2F.U64 R0, R2 ;  /* 0x0000000200007312 */ /* 0x004e240000301000 */
[----:B0-----:R-:W-:Y:S01]  /*b4c0*/  F2FP.F16.F32.PACK_AB R0, RZ, R0 ;  /* 0x00000000ff00723e */ /* 0x001fe200000000ff */
[----:B------:R-:W-:Y:S06]  /*b4d0*/  BRA `(.L_x_19086) ;  /* 0x00000000000c7947 */ /* 0x000fec0003800000 */
.L_x_19109:
[----:B------:R-:W2:Y:S02]  /*b4e0*/  LDG.E R2, desc[UR36][R2.64] ;  /* 0x0000002402027981 */ /* 0x000ea4000c1e1900 */
[----:B--2---:R-:W-:-:S04]  /*b4f0*/  I2FP.F32.U32 R0, R2 ;  /* 0x0000000200007245 */ /* 0x004fc80000201000 */
[----:B------:R-:W-:-:S07]  /*b500*/  F2FP.F16.F32.PACK_AB R0, RZ, R0 ;  /* 0x00000000ff00723e */ /* 0x000fce00000000ff */
.L_x_19086:
[----:B------:R-:W2:Y:S01]  /*b510*/  LDC.U8 R4, c[0x0][0x421] ;  /* 0x00010840ff047b82 */ /* 0x000ea20000000000 */
[----:B-----5:R-:W-:-:S05]  /*b520*/  HADD2.F32 R0, -RZ, R0.H0_H0 ;  /* 0x20000000ff007230 */ /* 0x020fca0000004100 */
        /* <DEDUP_REMOVED lines=15> */
.L_x_19117:
[----:B------:R-:W-:Y:S01]  /*b620*/  STG.E.U8 desc[UR36][R16.64], R2 ;  /* 0x0000000210007986 */ /* 0x000fe2000c101124 */
[----:B------:R-:W-:Y:S05]  /*b630*/  EXIT ;  /* 0x000000000000794d */ /* 0x000fea0003800000 */
.L_x_19116:
        /* <DEDUP_REMOVED lines=9> */
.L_x_19120:
[----:B------:R-:W-:Y:S01]  /*b6d0*/  STG.E desc[UR36][R16.64], R2 ;  /* 0x0000000210007986 */ /* 0x000fe2000c101924 */
[----:B------:R-:W-:Y:S05]  /*b6e0*/  EXIT ;  /* 0x000000000000794d */ /* 0x000fea0003800000 */
.L_x_19119:
[----:B------:R-:W-:Y:S01]  /*b6f0*/  STG.E.U16 desc[UR36][R16.64], R2 ;  /* 0x0000000210007986 */ /* 0x000fe2000c101524 */
[----:B------:R-:W-:Y:S05]  /*b700*/  EXIT ;  /* 0x000000000000794d */ /* 0x000fea0003800000 */
.L_x_19115:
        /* <DEDUP_REMOVED lines=9> */
.L_x_19122:
[----:B------:R-:W-:-:S04]  /*b7a0*/  FSET.BF.EQ.FTZ.AND R0, R0, +INF , PT ;  /* 0x7f8000000000780a */ /* 0x000fc80003812000 */
[----:B------:R-:W-:-:S05]  /*b7b0*/  F2FP.F16.F32.PACK_AB R0, RZ, R0 ;  /* 0x00000000ff00723e */ /* 0x000fca00000000ff */
[----:B------:R-:W-:Y:S01]  /*b7c0*/  STG.E.U16 desc[UR36][R16.64], R0 ;  /* 0x0000000010007986 */ /* 0x000fe2000c101524 */
[----:B------:R-:W-:Y:S05]  /*b7d0*/  EXIT ;  /* 0x000000000000794d */ /* 0x000fea0003800000 */
.L_x_19121:
        /* <DEDUP_REMOVED lines=10> */
.L_x_19124:
[----:B------:R-:W-:-:S04]  /*b880*/  FSET.BF.EQ.FTZ.AND R0, R0, +INF , PT ;  /* 0x7f8000000000780a */ /* 0x000fc80003812000 */
[----:B------:R-:W-:-:S04]  /*b890*/  F2FP.F16.F32.PACK_AB R3, RZ, R0 ;  /* 0x00000000ff03723e */ /* 0x000fc800000000ff */
[----:B------:R-:W-:-:S05]  /*b8a0*/  PRMT R3, R3, 0x5410, RZ ;  /* 0x0000541003037816 */ /* 0x000fca00000000ff */
[----:B------:R-:W-:Y:S01]  /*b8b0*/  STG.E desc[UR36][R16.64], R3 ;  /* 0x0000000310007986 */ /* 0x000fe2000c101924 */
[----:B------:R-:W-:Y:S05]  /*b8c0*/  EXIT ;  /* 0x000000000000794d */ /* 0x000fea0003800000 */
.L_x_19123:
[----:B------:R-:W-:Y:S01]  /*b8d0*/  FSEL R3, RZ, 1.875, P0 ;  /* 0x3ff00000ff037808 */ /* 0x000fe20000000000 */
[----:B------:R-:W-:-:S05]  /*b8e0*/  IMAD.MOV.U32 R2, RZ, RZ, RZ ;  /* 0x000000ffff027224 */ /* 0x000fca00078e00ff */
[----:B------:R-:W-:Y:S01]  /*b8f0*/  STG.E.64 desc[UR36][R16.64], R2 ;  /* 0x0000000210007986 */ /* 0x000fe2000c101b24 */
[----:B------:R-:W-:Y:S05]  /*b900*/  EXIT ;  /* 0x000000000000794d */ /* 0x000fea0003800000 */
.L_x_19114:
        /* <DEDUP_REMOVED lines=10> */
.L_x_19127:
[----:B------:R-:W-:Y:S02]  /*b9b0*/  FSEL R5, RZ, 1.875, P0 ;  /* 0x3ff00000ff057808 */ /* 0x000fe40000000000 */
[----:B------:R-:W-:Y:S01]  /*b9c0*/  CS2R R6, SRZ ;  /* 0x0000000000067805 */ /* 0x000fe2000001ff00 */
[----:B------:R-:W-:-:S05]  /*b9d0*/  IMAD.MOV.U32 R4, RZ, RZ, RZ ;  /* 0x000000ffff047224 */ /* 0x000fca00078e00ff */
[----:B------:R-:W-:Y:S01]  /*b9e0*/  STG.E.128 desc[UR36][R16.64], R4 ;  /* 0x0000000410007986 */ /* 0x000fe2000c101d24 */
[----:B------:R-:W-:Y:S05]  /*b9f0*/  EXIT ;  /* 0x000000000000794d */ /* 0x000fea0003800000 */
.L_x_19126:
        /* <DEDUP_REMOVED lines=18> */
.L_x_19131:
[----:B------:R-:W-:Y:S05]  /*bb20*/  BSYNC B0 ;  /* 0x0000000000007941 */ /* 0x000fea0003800000 */
.L_x_19130:
[----:B------:R-:W-:Y:S01]  /*bb30*/  STG.E.U8 desc[UR36][R16.64], R3 ;  /* 0x0000000310007986 */ /* 0x000fe2000c101124 */
[----:B------:R-:W-:Y:S05]  /*bb40*/  EXIT ;  /* 0x000000000000794d */ /* 0x000fea0003800000 */
.L_x_19129:
        /* <DEDUP_REMOVED lines=14> */
.L_x_19132:
[----:B------:R-:W-:Y:S01]  /*bc30*/  IMAD.MOV.U32 R3, RZ, RZ, 0x7f ;  /* 0x0000007fff037424 */ /* 0x000fe200078e00ff */
[----:B------:R-:W-:-:S04]  /*bc40*/  ISETP.GT.U32.AND P0, PT, R5, 0x7f800000, PT ;  /* 0x7f8000000500780c */ /* 0x000fc80003f04070 */
[----:B------:R-:W-:-:S05]  /*bc50*/  SEL R3, R3, 0x7c, P0 ;  /* 0x0000007c03037807 */ /* 0x000fca0000000000 */
[----:B------:R-:W-:Y:S01]  /*bc60*/  STG.E.U8 desc[UR36][R16.64], R3 ;  /* 0x0000000310007986 */ /* 0x000fe2000c101124 */
[----:B------:R-:W-:Y:S05]  /*bc70*/  EXIT ;  /* 0x000000000000794d */ /* 0x000fea0003800000 */
.L_x_19128:
[----:B------:R-:W-:-:S04]  /*bc80*/  FSET.BF.EQ.FTZ.AND R0, R0, +INF , PT ;  /* 0x7f8000000000780a */ /* 0x000fc80003812000 */
[----:B------:R-:W-:-:S05]  /*bc90*/  F2FP.BF16.F32.PACK_AB R0, RZ, R0 ;  /* 0x00000000ff00723e */ /* 0x000fca00000010ff */
[----:B------:R-:W-:Y:S01]  /*bca0*/  STG.E.U16 desc[UR36][R16.64], R0 ;  /* 0x0000000010007986 */ /* 0x000fe2000c101524 */
[----:B------:R-:W-:Y:S05]  /*bcb0*/  EXIT ;  /* 0x000000000000794d */ /* 0x000fea0003800000 */
.L_x_19125:
        /* <DEDUP_REMOVED lines=10> */
.L_x_19135:
        /* <DEDUP_REMOVED lines=16> */
.L_x_19138:
[----:B------:R-:W-:-:S07]  /*be60*/  PRMT R8, R0, 0x7610, R8 ;  /* 0x0000761000087816 */ /* 0x000fce0000000008 */
.L_x_19137:
[----:B------:R-:W-:Y:S05]  /*be70*/  BSYNC B0 ;  /* 0x0000000000007941 */ /* 0x000fea0003800000 */
.L_x_19136:
[----:B------:R-:W-:Y:S01]  /*be80*/  STG.E.U8 desc[UR36][R16.64], R8 ;  /* 0x0000000810007986 */ /* 0x000fe2000c101124 */
[----:B------:R-:W-:Y:S05]  /*be90*/  EXIT ;  /* 0x000000000000794d */ /* 0x000fea0003800000 */
.L_x_19134:
        /* <DEDUP_REMOVED lines=16> */
.L_x_19141:
[----:B------:R-:W-:-:S07]  /*bfa0*/  PRMT R8, R0, 0x7610, R8 ;  /* 0x0000761000087816 */ /* 0x000fce0000000008 */
.L_x_19140:
[----:B------:R-:W-:Y:S05]  /*bfb0*/  BSYNC B0 ;  /* 0x0000000000007941 */ /* 0x000fea0003800000 */
.L_x_19139:
[----:B------:R-:W-:Y:S01]  /*bfc0*/  STG.E.U8 desc[UR36][R16.64], R8 ;  /* 0x0000000810007986 */ /* 0x000fe2000c101124 */
[----:B------:R-:W-:Y:S05]  /*bfd0*/  EXIT ;  /* 0x000000000000794d */ /* 0x000fea0003800000 */
.L_x_19133:
        /* <DEDUP_REMOVED lines=21> */
.L_x_19118:
        /* <DEDUP_REMOVED lines=16> */
.L_x_19144:
[----:B------:R-:W-:Y:S05]  /*c230*/  EXIT ;  /* 0x000000000000794d */ /* 0x000fea0003800000 */
.L_x_19143:
[----:B------:R-:W-:-:S05]  /*c240*/  IMAD.MOV.U32 R3, RZ, RZ, RZ ;  /* 0x000000ffff037224 */ /* 0x000fca00078e00ff */
[----:B------:R-:W-:Y:S01]  /*c250*/  STG.E.64 desc[UR36][R16.64], R2 ;  /* 0x0000000210007986 */ /* 0x000fe2000c101b24 */
[----:B------:R-:W-:Y:S05]  /*c260*/  EXIT ;  /* 0x000000000000794d */ /* 0x000fea0003800000 */
.L_x_19142:
[----:B------:R-:W-:Y:S01]  /*c270*/  STG.E desc[UR36][R16.64], R2 ;  /* 0x0000000210007986 */ /* 0x000fe2000c101924 */
[----:B------:R-:W-:Y:S05]  /*c280*/  EXIT ;  /* 0x000000000000794d */ /* 0x000fea0003800000 */
.L_x_19145:
        /* <DEDUP_REMOVED lines=15> */
.L_x_44536:


//--------------------- .text._ZN2at6native27unrolled_elementwise_kernelIZZZNS0_49_GLOBAL__N__657f93f7_16_TensorCompare_cu_71e06f4e20isposinf_kernel_implERNS_18TensorIteratorBaseEENKUlvE_clEvENKUlvE1_clEvEUlN3c104HalfEE_St5arrayIPcLm2EELi4E23TrivialOffsetCalculatorILi1EjESE_NS0_6memory12LoadWithCastILi1EEENSF_13StoreWithCastILi1EEEEEviT_T0_T2_T3_T4_T5_ --------------------------
	.section	.text._ZN2at6native27unrolled_elementwise_kernelIZZZNS0_49_GLOBAL__N__657f93f7_16_TensorCompare_cu_71e06f4e20isposinf_kernel_implERNS_18TensorIteratorBaseEENKUlvE_clEvENKUlvE1_clEvEUlN3c104HalfEE_St5arrayIPcLm2EELi4E23TrivialOffsetCalculatorILi1EjESE_NS0_6memory12LoadWithCastILi1EEENSF_13StoreWithCastILi1EEEEEviT_T0_T2_T3_T4_T5_,"ax",@progbits
	.align	128
        .global         _ZN2at6native27unrolled_elementwise_kernelIZZZNS0_49_GLOBAL__N__657f93f7_16_TensorCompare_cu_71e06f4e20isposinf_kernel_implERNS_18TensorIteratorBaseEENKUlvE_clEvENKUlvE1_clEvEUlN3c104HalfEE_St5arrayIPcLm2EELi4E23TrivialOffsetCalculatorILi1EjESE_NS0_6memory12LoadWithCastILi1EEENSF_13StoreWithCastILi1EEEEEviT_T0_T2_T3_T4_T5_
        .type           _ZN2at6native27unrolled_elementwise_kernelIZZZNS0_49_GLOBAL__N__657f93f7_16_TensorCompare_cu_71e06f4e20isposinf_kernel_implERNS_18TensorIteratorBaseEENKUlvE_clEvENKUlvE1_clEvEUlN3c104HalfEE_St5arrayIPcLm2EELi4E23TrivialOffsetCalculatorILi1EjESE_NS0_6memory12LoadWithCastILi1EEENSF_13StoreWithCastILi1EEEEEviT_T0_T2_T3_T4_T5_,@function
        .size           _ZN2at6native27unrolled_elementwise_kernelIZZZNS0_49_GLOBAL__N__657f93f7_16_TensorCompare_cu_71e06f4e20isposinf_kernel_implERNS_18TensorIteratorBaseEENKUlvE_clEvENKUlvE1_clEvEUlN3c104HalfEE_St5arrayIPcLm2EELi4E23TrivialOffsetCalculatorILi1EjESE_NS0_6memory12LoadWithCastILi1EEENSF_13StoreWithCastILi1EEEEEviT_T0_T2_T3_T4_T5_,(.L_x_44537 - _ZN2at6native27unrolled_elementwise_kernelIZZZNS0_49_GLOBAL__N__657f93f7_16_TensorCompare_cu_71e06f4e20isposinf_kernel_implERNS_18TensorIteratorBaseEENKUlvE_clEvENKUlvE1_clEvEUlN3c104HalfEE_St5arrayIPcLm2EELi4E23TrivialOffsetCalculatorILi1EjESE_NS0_6memory12LoadWithCastILi1EEENSF_13StoreWithCastILi1EEEEEviT_T0_T2_T3_T4_T5_)
        .other          _ZN2at6native27unrolled_elementwise_kernelIZZZNS0_49_GLOBAL__N__657f93f7_16_TensorCompare_cu_71e06f4e20isposinf_kernel_implERNS_18TensorIteratorBaseEENKUlvE_clEvENKUlvE1_clEvEUlN3c104HalfEE_St5arrayIPcLm2EELi4E23TrivialOffsetCalculatorILi1EjESE_NS0_6memory12LoadWithCastILi1EEENSF_13StoreWithCastILi1EEEEEviT_T0_T2_T3_T4_T5_,@"STO_CUDA_ENTRY STV_DEFAULT"
_ZN2at6native27unrolled_elementwise_kernelIZZZNS0_49_GLOBAL__N__657f93f7_16_TensorCompare_cu_71e06f4e20isposinf_kernel_implERNS_18TensorIteratorBaseEENKUlvE_clEvENKUlvE1_clEvEUlN3c104HalfEE_St5arrayIPcLm2EELi4E23TrivialOffsetCalculatorILi1EjESE_NS0_6memory12LoadWithCastILi1EEENSF_13StoreWithCastILi1EEEEEviT_T0_T2_T3_T4_T5_:
.text._ZN2at6native27unrolled_elementwise_kernelIZZZNS0_49_GLOBAL__N__657f93f7_16_TensorCompare_cu_71e06f4e20isposinf_kernel_implERNS_18TensorIteratorBaseEENKUlvE_clEvENKUlvE1_clEvEUlN3c104HalfEE_St5arrayIPcLm2EELi4E23TrivialOffsetCalculatorILi1EjESE_NS0_6memory12LoadWithCastILi1EEENSF_13StoreWithCastILi1EEEEEviT_T0_T2_T3_T4_T5_:
        /* <DEDUP_REMOVED lines=34> */
.L_x_19151:
[----:B------:R-:W2:Y:S02]  /*0220*/  LDG.E.U8 R4, desc[UR36][R4.64] ;  /* 0x0000002404047981 */ /* 0x000ea4000c1e1100 */
[----:B--2---:R-:W-:-:S04]  /*0230*/  I2FP.F32.U32 R0, R4 ;  /* 0x0000000400007245 */ /* 0x004fc80000201000 */
[----:B------:R-:W-:-:S04]  /*0240*/  F2FP.F16.F32.PACK_AB R0, RZ, R0 ;  /* 0x00000000ff00723e */ /* 0x000fc800000000ff */
[----:B------:R-:W-:Y:S01]  /*0250*/  PRMT R22, R0, 0x7610, R22 ;  /* 0x0000761000167816 */ /* 0x000fe20000000016 */
[----:B------:R-:W-:Y:S06]  /*0260*/  BRA `(.L_x_19153) ;  /* 0x0000000c00c07947 */ /* 0x000fec0003800000 */
.L_x_19150:
        /* <DEDUP_REMOVED lines=11> */
.L_x_19155:
[----:B------:R-:W2:Y:S02]  /*0320*/  LDG.E R4, desc[UR36][R4.64] ;  /* 0x0000002404047981 */ /* 0x000ea4000c1e1900 */
[----:B--2---:R-:W-:-:S04]  /*0330*/  I2FP.F32.S32 R0, R4 ;  /* 0x0000000400007245 */ /* 0x004fc80000201400 */
[----:B------:R-:W-:-:S04]  /*0340*/  F2FP.F16.F32.PACK_AB R0, RZ, R0 ;  /* 0x00000000ff00723e */ /* 0x000fc800000000ff */
[----:B------:R-:W-:Y:S01]  /*0350*/  PRMT R22, R0, 0x7610, R22 ;  /* 0x0000761000167816 */ /* 0x000fe20000000016 */
[----:B------:R-:W-:Y:S06]  /*0360*/  BRA `(.L_x_19153) ;  /* 0x0000000c00807947 */ /* 0x000fec0003800000 */
.L_x_19154:
[----:B------:R-:W2:Y:S02]  /*0370*/  LDG.E.U16 R4, desc[UR36][R4.64] ;  /* 0x0000002404047981 */ /* 0x000ea4000c1e1500 */
[----:B--2---:R-:W0:Y:S02]  /*0380*/  I2F.S16 R0, R4 ;  /* 0x0000000400007306 */ /* 0x004e240000101400 */
[----:B0-----:R-:W-:-:S04]  /*0390*/  F2FP.F16.F32.PACK_AB R0, RZ, R0 ;  /* 0x00000000ff00723e */ /* 0x001fc800000000ff */
[----:B------:R-:W-:Y:S01]  /*03a0*/  PRMT R22, R0, 0x7610, R22 ;  /* 0x0000761000167816 */ /* 0x000fe20000000016 */
[----:B------:R-:W-:Y:S06]  /*03b0*/  BRA `(.L_x_19153) ;  /* 0x0000000c006c7947 */ /* 0x000fec0003800000 */
.L_x_19149:
        /* <DEDUP_REMOVED lines=9> */
.L_x_19157:
[----:B------:R1:W5:Y:S01]  /*0450*/  LDG.E.U16 R22, desc[UR36][R4.64] ;  /* 0x0000002404167981 */ /* 0x000362000c1e1500 */
[----:B------:R-:W-:Y:S05]  /*0460*/  BRA `(.L_x_19153) ;  /* 0x0000000c00407947 */ /* 0x000fea0003800000 */
.L_x_19156:
        /* <DEDUP_REMOVED lines=9> */
.L_x_19159:
[----:B------:R0:W5:Y:S01]  /*0500*/  LDG.E.U16 R22, desc[UR36][R4.64] ;  /* 0x0000002404167981 */ /* 0x000162000c1e1500 */
[----:B------:R-:W-:Y:S05]  /*0510*/  BRA `(.L_x_19153) ;  /* 0x0000000c00147947 */ /* 0x000fea0003800000 */
.L_x_19158:
        /* <DEDUP_REMOVED lines=9> */
.L_x_19148:
        /* <DEDUP_REMOVED lines=14> */
.L_x_19162:
        /* <DEDUP_REMOVED lines=9> */
.L_x_19161:
        /* <DEDUP_REMOVED lines=28> */
.L_x_19164:
        /* <DEDUP_REMOVED lines=16> */
.L_x_19163:
[----:B------:R-:W2:Y:S02]  /*09e0*/  LDG.E.U16 R0, desc[UR36][R4.64] ;  /* 0x0000002404007981 */ /* 0x000ea4000c1e1500 */
[----:B--2---:R-:W-:-:S05]  /*09f0*/  IMAD.U32 R0, R0, 0x10000, RZ ;  /* 0x0001000000007824 */ /* 0x004fca00078e00ff */
[----:B------:R-:W-:-:S04]  /*0a00*/  F2FP.F16.F32.PACK_AB R0, RZ, R0 ;  /* 0x00000000ff00723e */ /* 0x000fc800000000ff */
[----:B------:R-:W-:Y:S01]  /*0a10*/  PRMT R22, R0, 0x7610, R22 ;  /* 0x0000761000167816 */ /* 0x000fe20000000016 */
[----:B------:R-:W-:Y:S06]  /*0a20*/  BRA `(.L_x_19153) ;  /* 0x0000000400d07947 */ /* 0x000fec0003800000 */
.L_x_19160:
        /* <DEDUP_REMOVED lines=13> */
.L_x_19167:
        /* <DEDUP_REMOVED lines=21> */
.L_x_19171:
[----:B------:R-:W-:Y:S05]  /*0c50*/  BSYNC B1 ;  /* 0x0000000000017941 */ /* 0x000fea0003800000 */
.L_x_19170:
[----:B------:R-:W-:Y:S01]  /*0c60*/  LEA R5, R0, 0x3b800000, 0x17 ;  /* 0x3b80000000057811 */ /* 0x000fe200078eb8ff */
[----:B------:R-:W-:-:S05]  /*0c70*/  IMAD.SHL.U32 R0, R3, 0x100000, RZ ;  /* 0x0010000003007824 */ /* 0x000fca00078e00ff */
[----:B------:R-:W-:-:S07]  /*0c80*/  LOP3.LUT R0, R5, R0, R6, 0xfe, !PT ;  /* 0x0000000005007212 */ /* 0x000fce00078efe06 */
.L_x_19169:
[----:B------:R-:W-:Y:S05]  /*0c90*/  BSYNC B0 ;  /* 0x0000000000007941 */ /* 0x000fea0003800000 */
.L_x_19168:
[----:B------:R-:W-:-:S04]  /*0ca0*/  F2FP.F16.F32.PACK_AB R0, RZ, R0 ;  /* 0x00000000ff00723e */ /* 0x000fc800000000ff */
[----:B------:R-:W-:Y:S01]  /*0cb0*/  PRMT R22, R0, 0x7610, R22 ;  /* 0x0000761000167816 */ /* 0x000fe20000000016 */
[----:B------:R-:W-:Y:S06]  /*0cc0*/  BRA `(.L_x_19153) ;  /* 0x0000000400287947 */ /* 0x000fec0003800000 */
.L_x_19166:
        /* <DEDUP_REMOVED lines=21> */
.L_x_19175:
[----:B------:R-:W-:Y:S05]  /*0e20*/  BSYNC B1 ;  /* 0x0000000000017941 */ /* 0x000fea0003800000 */
.L_x_19174:
[----:B------:R-:W-:Y:S01]  /*0e30*/  LEA R5, R0, 0x37800000, 0x17 ;  /* 0x3780000000057811 */ /* 0x000fe200078eb8ff */
[----:B------:R-:W-:-:S05]  /*0e40*/  IMAD.SHL.U32 R0, R3, 0x200000, RZ ;  /* 0x0020000003007824 */ /* 0x000fca00078e00ff */
[----:B------:R-:W-:-:S07]  /*0e50*/  LOP3.LUT R0, R5, R0, R6, 0xfe, !PT ;  /* 0x0000000005007212 */ /* 0x000fce00078efe06 */
.L_x_19173:
[----:B------:R-:W-:Y:S05]  /*0e60*/  BSYNC B0 ;  /* 0x0000000000007941 */ /* 0x000fea0003800000 */
.L_x_19172:
[----:B------:R-:W-:-:S04]  /*0e70*/  F2FP.F16.F32.PACK_AB R0, RZ, R0 ;  /* 0x00000000ff00723e */ /* 0x000fc800000000ff */
[----:B------:R-:W-:Y:S01]  /*0e80*/  PRMT R22, R0, 0x7610, R22 ;  /* 0x0000761000167816 */ /* 0x000fe20000000016 */
[----:B------:R-:W-:Y:S06]  /*0e90*/  BRA `(.L_x_19153) ;  /* 0x0000000000b47947 */ /* 0x000fec0003800000 */
.L_x_19165:
        /* <DEDUP_REMOVED lines=14> */
.L_x_19179:
[----:B------:R-:W-:Y:S05]  /*0f80*/  BSYNC B0 ;  /* 0x0000000000007941 */ /* 0x000fea0003800000 */
.L_x_19178:
[----:B------:R-:W-:-:S04]  /*0f90*/  F2FP.F16.F32.PACK_AB R0, RZ, R0 ;  /* 0x00000000ff00723e */ /* 0x000fc800000000ff */
[----:B------:R-:W-:Y:S01]  /*0fa0*/  PRMT R22, R0, 0x7610, R22 ;  /* 0x0000761000167816 */ /* 0x000fe20000000016 */
[----:B------:R-:W-:Y:S06]  /*0fb0*/  BRA `(.L_x_19153) ;  /* 0x00000000006c7947 */ /* 0x000fec0003800000 */
.L_x_19152:
        /* <DEDUP_REMOVED lines=16> */
.L_x_19180:
[----:B------:R-:W-:Y:S01]  /*10c0*/  PRMT R22, RZ, 0x7610, R22 ;  /* 0x00007610ff167816 */ /* 0x000fe20000000016 */
[----:B------:R-:W-:Y:S06]  /*10d0*/  BRA `(.L_x_19153) ;  /* 0x0000000000247947 */ /* 0x000fec0003800000 */
.L_x_19177:
[----:B------:R-:W2:Y:S02]  /*10e0*/  LDG.E.64 R4, desc[UR36][R4.64] ;  /* 0x0000002404047981 */ /* 0x000ea4000c1e1b00 */
[----:B--2---:R-:W0:Y:S02]  /*10f0*/  I2F.U64 R0, R4 ;  /* 0x0000000400007312 */ /* 0x004e240000301000 */
[----:B0-----:R-:W-:-:S04]  /*1100*/  F2FP.F16.F32.PACK_AB R0, RZ, R0 ;  /* 0x00000000ff00723e */ /* 0x001fc800000000ff */
[----:B------:R-:W-:Y:S01]  /*1110*/  PRMT R22, R0, 0x7610, R22 ;  /* 0x0000761000167816 */ /* 0x000fe20000000016 */
[----:B------:R-:W-:Y:S06]  /*1120*/  BRA `(.L_x_19153) ;  /* 0x0000000000107947 */ /* 0x000fec0003800000 */
.L_x_19176:
[----:B------:R-:W2:Y:S02]  /*1130*/  LDG.E R4, desc[UR36][R4.64] ;  /* 0x0000002404047981 */ /* 0x000ea4000c1e1900 */
[----:B--2---:R-:W-:-:S04]  /*1140*/  I2FP.F32.U32 R0, R4 ;  /* 0x0000000400007245 */ /* 0x004fc80000201000 */
[----:B------:R-:W-:-:S04]  /*1150*/  F2FP.F16.F32.PACK_AB R0, RZ, R0 ;  /* 0x00000000ff00723e */ /* 0x000fc800000000ff */
[----:B------:R-:W-:-:S07]  /*1160*/  PRMT R22, R0, 0x7610, R22 ;  /* 0x0000761000167816 */ /* 0x000fce0000000016 */
.L_x_19153:
[----:B------:R-:W2:Y:S02]  /*1170*/  S2R R23, SR_TID.X ;  /* 0x0000000000177919 */ /* 0x000ea40000002100 */
[----:B--2---:R-:W-:-:S07]  /*1180*/  VIADD R23, R23, 0x80 ;  /* 0x0000008017177836 */ /* 0x004fce0000000000 */
.L_x_19147:
[----:B------:R-:W-:Y:S05]  /*1190*/  BSYNC B6 ;  /* 0x0000000000067941 */ /* 0x000fea0003800000 */
.L_x_19146:
        /* <DEDUP_REMOVED lines=26> */
.L_x_19186:
[----:B------:R-:W2:Y:S02]  /*1340*/  LDG.E.U8 R4, desc[UR36][R4.64] ;  /* 0x0000002404047981 */ /* 0x000ea4000c1e1100 */
[----:B--2---:R-:W-:-:S04]  /*1350*/  I2FP.F32.U32 R0, R4 ;  /* 0x0000000400007245 */ /* 0x004fc80000201000 */
[----:B------:R-:W-:-:S04]  /*1360*/  F2FP.F16.F32.PACK_AB R0, RZ, R0 ;  /* 0x00000000ff00723e */ /* 0x000fc800000000ff */
[----:B------:R-:W-:Y:S01]  /*1370*/  PRMT R26, R0, 0x7610, R26 ;  /* 0x00007610001a7816 */ /* 0x000fe2000000001a */
[----:B------:R-:W-:Y:S06]  /*1380*/  BRA `(.L_x_19188) ;  /* 0x0000000c00bc7947 */ /* 0x000fec0003800000 */
.L_x_19185:
        /* <DEDUP_REMOVED lines=11> */
.L_x_19190:
[----:B------:R-:W2:Y:S02]  /*1440*/  LDG.E R4, desc[UR36][R4.64] ;  /* 0x0000002404047981 */ /* 0x000ea4000c1e1900 */
[----:B--2---:R-:W-:-:S04]  /*1450*/  I2FP.F32.S32 R0, R4 ;  /* 0x0000000400007245 */ /* 0x004fc80000201400 */
[----:B------:R-:W-:-:S04]  /*1460*/  F2FP.F16.F32.PACK_AB R0, RZ, R0 ;  /* 0x00000000ff00723e */ /* 0x000fc800000000ff */
[----:B------:R-:W-:Y:S01]  /*1470*/  PRMT R26, R0, 0x7610, R26 ;  /* 0x00007610001a7816 */ /* 0x000fe2000000001a */
[----:B------:R-:W-:Y:S06]  /*1480*/  BRA `(.L_x_19188) ;  /* 0x0000000c007c7947 */ /* 0x000fec0003800000 */
.L_x_19189:
[----:B------:R-:W2:Y:S02]  /*1490*/  LDG.E.U16 R4, desc[UR36][R4.64] ;  /* 0x0000002404047981 */ /* 0x000ea4000c1e1500 */
[----:B--2---:R-:W0:Y:S02]  /*14a0*/  I2F.S16 R0, R4 ;  /* 0x0000000400007306 */ /* 0x004e240000101400 */
[----:B0-----:R-:W-:-:S04]  /*14b0*/  F2FP.F16.F32.PACK_AB R0, RZ, R0 ;  /* 0x00000000ff00723e */ /* 0x001fc800000000ff */
[----:B------:R-:W-:Y:S01]  /*14c0*/  PRMT R26, R0, 0x7610, R26 ;  /* 0x00007610001a7816 */ /* 0x000fe2000000001a */
[----:B------:R-:W-:Y:S06]  /*14d0*/  BRA `(.L_x_19188) ;  /* 0x0000000c00687947 */ /* 0x000fec0003800000 */
.L_x_19184:
        /* <DEDUP_REMOVED lines=9> */
.L_x_19192:
[----:B------:R0:W5:Y:S01]  /*1570*/  LDG.E.U16 R26, desc[UR36][R4.64] ;  /* 0x00000024041a7981 */ /* 0x000162000c1e1500 */
[----:B------:R-:W-:Y:S05]  /*1580*/  BRA `(.L_x_19188) ;  /* 0x0000000c003c7947 */ /* 0x000fea0003800000 */
.L_x_19191:
        /* <DEDUP_REMOVED lines=9> */
.L_x_19194:
[----:B------:R1:W5:Y:S01]  /*1620*/  LDG.E.U16 R26, desc[UR36][R4.64] ;  /* 0x00000024041a7981 */ /* 0x000362000c1e1500 */
[----:B------:R-:W-:Y:S05]  /*1630*/  BRA `(.L_x_19188) ;  /* 0x0000000c00107947 */ /* 0x000fea0003800000 */
.L_x_19193:
        /* <DEDUP_REMOVED lines=9> */
.L_x_19183:
        /* <DEDUP_REMOVED lines=14> */
.L_x_19197:
        /* <DEDUP_REMOVED lines=9> */
.L_x_19196:
        /* <DEDUP_REMOVED lines=28> */
.L_x_19199:
        /* <DEDUP_REMOVED lines=15> */
.L_x_19198:
[----:B------:R-:W2:Y:S02]  /*1af0*/  LDG.E.U16 R0, desc[UR36][R4.64] ;  /* 0x0000002404007981 */ /* 0x000ea4000c1e1500 */
[----:B--2---:R-:W-:-:S05]  /*1b00*/  IMAD.U32 R0, R0, 0x10000, RZ ;  /* 0x0001000000007824 */ /* 0x004fca00078e00ff */
[----:B------:R-:W-:-:S04]  /*1b10*/  F2FP.F16.F32.PACK_AB R0, RZ, R0 ;  /* 0x00000000ff00723e */ /* 0x000fc800000000ff */
[----:B------:R-:W-:Y:S01]  /*1b20*/  PRMT R26, R0, 0x7610, R26 ;  /* 0x00007610001a7816 */ /* 0x000fe2000000001a */
[----:B------:R-:W-:Y:S06]  /*1b30*/  BRA `(.L_x_19188) ;  /* 0x0000000400d07947 */ /* 0x000fec0003800000 */
.L_x_19195:
        /* <DEDUP_REMOVED lines=13> */
.L_x_19202:
        /* <DEDUP_REMOVED lines=21> */
.L_x_19206:
[----:B------:R-:W-:Y:S05]  /*1d60*/  BSYNC B1 ;  /* 0x0000000000017941 */ /* 0x000fea0003800000 */
.L_x_19205:
[----:B------:R-:W-:Y:S01]  /*1d70*/  LEA R5, R0, 0x3b800000, 0x17 ;  /* 0x3b80000000057811 */ /* 0x000fe200078eb8ff */
[----:B------:R-:W-:-:S05]  /*1d80*/  IMAD.SHL.U32 R0, R3, 0x100000, RZ ;  /* 0x0010000003007824 */ /* 0x000fca00078e00ff */
[----:B------:R-:W-:-:S07]  /*1d90*/  LOP3.LUT R0, R5, R0, R6, 0xfe, !PT ;  /* 0x0000000005007212 */ /* 0x000fce00078efe06 */
.L_x_19204:
[----:B------:R-:W-:Y:S05]  /*1da0*/  BSYNC B0 ;  /* 0x0000000000007941 */ /* 0x000fea0003800000 */
.L_x_19203:
[----:B------:R-:W-:-:S04]  /*1db0*/  F2FP.F16.F32.PACK_AB R0, RZ, R0 ;  /* 0x00000000ff00723e */ /* 0x000fc800000000ff */
[----:B------:R-:W-:Y:S01]  /*1dc0*/  PRMT R26, R0, 0x7610, R26 ;  /* 0x00007610001a7816 */ /* 0x000fe2000000001a */
[----:B------:R-:W-:Y:S06]  /*1dd0*/  BRA `(.L_x_19188) ;  /* 0x0000000400287947 */ /* 0x000fec0003800000 */
.L_x_19201:
        /* <DEDUP_REMOVED lines=21> */
.L_x_19210:
[----:B------:R-:W-:Y:S05]  /*1f30*/  BSYNC B1 ;  /* 0x0000000000017941 */ /* 0x000fea0003800000 */
.L_x_19209:
[----:B------:R-:W-:Y:S01]  /*1f40*/  LEA R5, R0, 0x37800000, 0x17 ;  /* 0x3780000000057811 */ /* 0x000fe200078eb8ff */
[----:B------:R-:W-:-:S05]  /*1f50*/  IMAD.SHL.U32 R0, R3, 0x200000, RZ ;  /* 0x0020000003007824 */ /* 0x000fca00078e00ff */
[----:B------:R-:W-:-:S07]  /*1f60*/  LOP3.LUT R0, R5, R0, R6, 0xfe, !PT ;  /* 0x0000000005007212 */ /* 0x000fce00078efe06 */
.L_x_19208:
[----:B------:R-:W-:Y:S05]  /*1f70*/  BSYNC B0 ;  /* 0x0000000000007941 */ /* 0x000fea0003800000 */
.L_x_19207:
[----:B------:R-:W-:-:S04]  /*1f80*/  F2FP.F16.F32.PACK_AB R0, RZ, R0 ;  /* 0x00000000ff00723e */ /* 0x000fc800000000ff */
[----:B------:R-:W-:Y:S01]  /*1f90*/  PRMT R26, R0, 0x7610, R26 ;  /* 0x00007610001a7816 */ /* 0x000fe2000000001a */
[----:B------:R-:W-:Y:S06]  /*1fa0*/  BRA `(.L_x_19188) ;  /* 0x0000000000b47947 */ /* 0x000fec0003800000 */
.L_x_19200:
        /* <DEDUP_REMOVED lines=14> */
.L_x_19214:
[----:B------:R-:W-:Y:S05]  /*2090*/  BSYNC B0 ;  /* 0x0000000000007941 */ /* 0x000fea0003800000 */
.L_x_19213:
[----:B------:R-:W-:-:S04]  /*20a0*/  F2FP.F16.F32.PACK_AB R0, RZ, R0 ;  /* 0x00000000ff00723e */ /* 0x000fc800000000ff */
[----:B------:R-:W-:Y:S01]  /*20b0*/  PRMT R26, R0, 0x7610, R26 ;  /* 0x00007610001a7816 */ /* 0x000fe2000000001a */
[----:B------:R-:W-:Y:S06]  /*20c0*/  BRA `(.L_x_19188) ;  /* 0x00000000006c7947 */ /* 0x000fec0003800000 */
.L_x_19187:
        /* <DEDUP_REMOVED lines=16> */
.L_x_19215:
[----:B------:R-:W-:Y:S01]  /*21d0*/  PRMT R26, RZ, 0x7610, R26 ;  /* 0x00007610ff1a7816 */ /* 0x000fe2000000001a */
[----:B------:R-:W-:Y:S06]  /*21e0*/  BRA `(.L_x_19188) ;  /* 0x0000000000247947 */ /* 0x000fec0003800000 */
.L_x_19212:
[----:B------:R-:W2:Y:S02]  /*21f0*/  LDG.E.64 R4, desc[UR36][R4.64] ;  /* 0x0000002404047981 */ /* 0x000ea4000c1e1b00 */
[----:B--2---:R-:W0:Y:S02]  /*2200*/  I2F.U64 R0, R4 ;  /* 0x0000000400007312 */ /* 0x004e240000301000 */
[----:B0-----:R-:W-:-:S04]  /*2210*/  F2FP.F16.F32.PACK_AB R0, RZ, R0 ;  /* 0x00000000ff00723e */ /* 0x001fc800000000ff */
[----:B------:R-:W-:Y:S01]  /*2220*/  PRMT R26, R0, 0x7610, R26 ;  /* 0x00007610001a7816 */ /* 0x000fe2000000001a */
[----:B------:R-:W-:Y:S06]  /*2230*/  BRA `(.L_x_19188) ;  /* 0x0000000000107947 */ /* 0x000fec0003800000 */
.L_x_19211:
[----:B------:R-:W2:Y:S02]  /*2240*/  LDG.E R4, desc[UR36][R4.64] ;  /* 0x0000002404047981 */ /* 0x000ea4000c1e1900 */
[----:B--2---:R-:W-:-:S04]  /*2250*/  I2FP.F32.U32 R0, R4 ;  /* 0x0000000400007245 */ /* 0x004fc80000201000 */
[----:B------:R-:W-:-:S04]  /*2260*/  F2FP.F16.F32.PACK_AB R0, RZ, R0 ;  /* 0x00000000ff00723e */ /* 0x000fc800000000ff */
[----:B------:R-:W-:-:S07]  /*2270*/  PRMT R26, R0, 0x7610, R26 ;  /* 0x00007610001a7816 */ /* 0x000fce000000001a */
.L_x_19188:
[----:B------:R-:W-:-:S07]  /*2280*/  VIADD R23, R23, 0x80 ;  /* 0x0000008017177836 */ /* 0x000fce0000000000 */
.L_x_19182:
[----:B------:R-:W-:Y:S05]  /*2290*/  BSYNC B6 ;  /* 0x0000000000067941 */ /* 0x000fea0003800000 */
.L_x_19181:
        /* <DEDUP_REMOVED lines=28> */
.L_x_19221:
[----:B------:R-:W2:Y:S02]  /*2460*/  LDG.E.U8 R4, desc[UR36][R4.64] ;  /* 0x0000002404047981 */ /* 0x000ea4000c1e1100 */
[----:B--2---:R-:W-:-:S04]  /*2470*/  I2FP.F32.U32 R0, R4 ;  /* 0x0000000400007245 */ /* 0x004fc80000201000 */
[----:B------:R-:W-:-:S04]  /*2480*/  F2FP.F16.F32.PACK_AB R0, RZ, R0 ;  /* 0x00000000ff00723e */ /* 0x000fc800000000ff */
[----:B------:R-:W-:Y:S01]  /*2490*/  PRMT R18, R0, 0x7610, R18 ;  /* 0x0000761000127816 */ /* 0x000fe20000000012 */
[----:B------:R-:W-:Y:S06]  /*24a0*/  BRA `(.L_x_19223) ;  /* 0x0000000c00bc7947 */ /* 0x000fec0003800000 */
.L_x_19220:
        /* <DEDUP_REMOVED lines=11> */
.L_x_19225:
[----:B------:R-:W2:Y:S02]  /*2560*/  LDG.E R4, desc[UR36][R4.64] ;  /* 0x0000002404047981 */ /* 0x000ea4000c1e1900 */
[----:B--2---:R-:W-:-:S04]  /*2570*/  I2FP.F32.S32 R0, R4 ;  /* 0x0000000400007245 */ /* 0x004fc80000201400 */
[----:B------:R-:W-:-:S04]  /*2580*/  F2FP.F16.F32.PACK_AB R0, RZ, R0 ;  /* 0x00000000ff00723e */ /* 0x000fc800000000ff */
[----:B------:R-:W-:Y:S01]  /*2590*/  PRMT R18, R0, 0x7610, R18 ;  /* 0x0000761000127816 */ /* 0x000fe20000000012 */
[----:B------:R-:W-:Y:S06]  /*25a0*/  BRA `(.L_x_19223) ;  /* 0x0000000c007c7947 */ /* 0x000fec0003800000 */
.L_x_19224:
[----:B------:R-:W2:Y:S02]  /*25b0*/  LDG.E.U16 R4, desc[UR36][R4.64] ;  /* 0x0000002404047981 */ /* 0x000ea4000c1e1500 */
[----:B--2---:R-:W0:Y:S02]  /*25c0*/  I2F.S16 R0, R4 ;  /* 0x0000000400007306 */ /* 0x004e240000101400 */
[----:B0-----:R-:W-:-:S04]  /*25d0*/  F2FP.F16.F32.PACK_AB R0, RZ, R0 ;  /* 0x00000000ff00723e */ /* 0x001fc800000000ff */
[----:B------:R-:W-:Y:S01]  /*25e0*/  PRMT R18, R0, 0x7610, R18 ;  /* 0x0000761000127816 */ /* 0x000fe20000000012 */
[----:B------:R-:W-:Y:S06]  /*25f0*/  BRA `(.L_x_19223) ;  /* 0x0000000c00687947 */ /* 0x000fec0003800000 */
.L_x_19219:
        /* <DEDUP_REMOVED lines=9> */
.L_x_19227:
[----:B------:R0:W5:Y:S01]  /*2690*/  LDG.E.U16 R18, desc[UR36][R4.64] ;  /* 0x0000002404127981 */ /* 0x000162000c1e1500 */
[----:B------:R-:W-:Y:S05]  /*26a0*/  BRA `(.L_x_19223) ;  /* 0x0000000c003c7947 */ /* 0x000fea0003800000 */
.L_x_19226:
        /* <DEDUP_REMOVED lines=9> */
.L_x_19229:
[----:B------:R1:W5:Y:S01]  /*2740*/  LDG.E.U16 R18, desc[UR36][R4.64] ;  /* 0x0000002404127981 */ /* 0x000362000c1e1500 */
[----:B------:R-:W-:Y:S05]  /*2750*/  BRA `(.L_x_19223) ;  /* 0x0000000c00107947 */ /* 0x000fea0003800000 */
.L_x_19228:
        /* <DEDUP_REMOVED lines=9> */
.L_x_19218:
        /* <DEDUP_REMOVED lines=14> */
.L_x_19232:
        /* <DEDUP_REMOVED lines=9> */
.L_x_19231:
        /* <DEDUP_REMOVED lines=28> */
.L_x_19234:
        /* <DEDUP_REMOVED lines=15> */
.L_x_19233:
[----:B------:R-:W2:Y:S02]  /*2c10*/  LDG.E.U16 R0, desc[UR36][R4.64] ;  /* 0x0000002404007981 */ /* 0x000ea4000c1e1500 */
[----:B--2---:R-:W-:-:S05]  /*2c20*/  IMAD.U32 R0, R0, 0x10000, RZ ;  /* 0x0001000000007824 */ /* 0x004fca00078e00ff */
[----:B------:R-:W-:-:S04]  /*2c30*/  F2FP.F16.F32.PACK_AB R0, RZ, R0 ;  /* 0x00000000ff00723e */ /* 0x000fc800000000ff */
[----:B------:R-:W-:Y:S01]  /*2c40*/  PRMT R18, R0, 0x7610, R18 ;  /* 0x0000761000127816 */ /* 0x000fe20000000012 */
[----:B------:R-:W-:Y:S06]  /*2c50*/  BRA `(.L_x_19223) ;  /* 0x0000000400d07947 */ /* 0x000fec0003800000 */
.L_x_19230:
        /* <DEDUP_REMOVED lines=13> */
.L_x_19237:
        /* <DEDUP_REMOVED lines=21> */
.L_x_19241:
[----:B------:R-:W-:Y:S05]  /*2e80*/  BSYNC B1 ;  /* 0x0000000000017941 */ /* 0x000fea0003800000 */
.L_x_19240:
[----:B------:R-:W-:Y:S01]  /*2e90*/  LEA R5, R0, 0x3b800000, 0x17 ;  /* 0x3b80000000057811 */ /* 0x000fe200078eb8ff */
[----:B------:R-:W-:-:S05]  /*2ea0*/  IMAD.SHL.U32 R0, R3, 0x100000, RZ ;  /* 0x0010000003007824 */ /* 0x000fca00078e00ff */
[----:B------:R-:W-:-:S07]  /*2eb0*/  LOP3.LUT R0, R5, R0, R6, 0xfe, !PT ;  /* 0x0000000005007212 */ /* 0x000fce00078efe06 */
.L_x_19239:
[----:B------:R-:W-:Y:S05]  /*2ec0*/  BSYNC B0 ;  /* 0x0000000000007941 */ /* 0x000fea0003800000 */
.L_x_19238:
[----:B------:R-:W-:-:S04]  /*2ed0*/  F2FP.F16.F32.PACK_AB R0, RZ, R0 ;  /* 0x00000000ff00723e */ /* 0x000fc800000000ff */
[----:B------:R-:W-:Y:S01]  /*2ee0*/  PRMT R18, R0, 0x7610, R18 ;  /* 0x0000761000127816 */ /* 0x000fe20000000012 */
[----:B------:R-:W-:Y:S06]  /*2ef0*/  BRA `(.L_x_19223) ;  /* 0x0000000400287947 */ /* 0x000fec0003800000 */
.L_x_19236:
        /* <DEDUP_REMOVED lines=21> */
.L_x_19245:
[----:B------:R-:W-:Y:S05]  /*3050*/  BSYNC B1 ;  /* 0x0000000000017941 */ /* 0x000fea0003800000 */
.L_x_19244:
[----:B------:R-:W-:Y:S01]  /*3060*/  LEA R5, R0, 0x37800000, 0x17 ;  /* 0x3780000000057811 */ /* 0x000fe200078eb8ff */
[----:B------:R-:W-:-:S05]  /*3070*/  IMAD.SHL.U32 R0, R3, 0x200000, RZ ;  /* 0x0020000003007824 */ /* 0x000fca00078e00ff */
[----:B------:R-:W-:-:S07]  /*3080*/  LOP3.LUT R0, R5, R0, R6, 0xfe, !PT ;  /* 0x0000000005007212 */ /* 0x000fce00078efe06 */
.L_x_19243:
[----:B------:R-:W-:Y:S05]  /*3090*/  BSYNC B0 ;  /* 0x0000000000007941 */ /* 0x000fea0003800000 */
.L_x_19242:
[----:B------:R-:W-:-:S04]  /*30a0*/  F2FP.F16.F32.PACK_AB R0, RZ, R0 ;  /* 0x00000000ff00723e */ /* 0x000fc800000000ff */
[----:B------:R-:W-:Y:S01]  /*30b0*/  PRMT R18, R0, 0x7610, R18 ;  /* 0x0000761000127816 */ /* 0x000fe20000000012 */
[----:B------:R-:W-:Y:S06]  /*30c0*/  BRA `(.L_x_19223) ;  /* 0x0000000000b47947 */ /* 0x000fec0003800000 */
.L_x_19235:
        /* <DEDUP_REMOVED lines=14> */
.L_x_19249:
[----:B------:R-:W-:Y:S05]  /*31b0*/  BSYNC B0 ;  /* 0x0000000000007941 */ /* 0x000fea0003800000 */
.L_x_19248:
[----:B------:R-:W-:-:S04]  /*31c0*/  F2FP.F16.F32.PACK_AB R0, RZ, R0 ;  /* 0x00000000ff00723e */ /* 0x000fc800000000ff */
[----:B------:R-:W-:Y:S01]  /*31d0*/  PRMT R18, R0, 0x7610, R18 ;  /* 0x0000761000127816 */ /* 0x000fe20000000012 */
[----:B------:R-:W-:Y:S06]  /*31e0*/  BRA `(.L_x_19223) ;  /* 0x00000000006c7947 */ /* 0x000fec0003800000 */
.L_x_19222:
        /* <DEDUP_REMOVED lines=16> */
.L_x_19250:
[----:B------:R-:W-:Y:S01]  /*32f0*/  PRMT R18, RZ, 0x7610, R18 ;  /* 0x00007610ff127816 */ /* 0x000fe20000000012 */
[----:B------:R-:W-:Y:S06]  /*3300*/  BRA `(.L_x_19223) ;  /* 0x0000000000247947 */ /* 0x000fec0003800000 */
.L_x_19247:
[----:B------:R-:W2:Y:S02]  /*3310*/  LDG.E.64 R4, desc[UR36][R4.64] ;  /* 0x0000002404047981 */ /* 0x000ea4000c1e1b00 */
[----:B--2---:R-:W0:Y:S02]  /*3320*/  I2F.U64 R0, R4 ;  /* 0x0000000400007312 */ /* 0x004e240000301000 */
[----:B0-----:R-:W-:-:S04]  /*3330*/  F2FP.F16.F32.PACK_AB R0, RZ, R0 ;  /* 0x00000000ff00723e */ /* 0x001fc800000000ff */
[----:B------:R-:W-:Y:S01]  /*3340*/  PRMT R18, R0, 0x7610, R18 ;  /* 0x0000761000127816 */ /* 0x000fe20000000012 */
[----:B------:R-:W-:Y:S06]  /*3350*/  BRA `(.L_x_19223) ;  /* 0x0000000000107947 */ /* 0x000fec0003800000 */
.L_x_19246:
[----:B------:R-:W2:Y:S02]  /*3360*/  LDG.E R4, desc[UR36][R4.64] ;  /* 0x0000002404047981 */ /* 0x000ea4000c1e1900 */
[----:B--2---:R-:W-:-:S04]  /*3370*/  I2FP.F32.U32 R0, R4 ;  /* 0x0000000400007245 */ /* 0x004fc80000201000 */
[----:B------:R-:W-:-:S04]  /*3380*/  F2FP.F16.F32.PACK_AB R0, RZ, R0 ;  /* 0x00000000ff00723e */ /* 0x000fc800000000ff */
[----:B------:R-:W-:-:S07]  /*3390*/  PRMT R18, R0, 0x7610, R18 ;  /* 0x0000761000127816 */ /* 0x000fce0000000012 */
.L_x_19223:
[----:B------:R-:W-:-:S07]  /*33a0*/  VIADD R23, R23, 0x80 ;  /* 0x0000008017177836 */ /* 0x000fce0000000000 */
.L_x_19217:
[----:B------:R-:W-:Y:S05]  /*33b0*/  BSYNC B6 ;  /* 0x0000000000067941 */ /* 0x000fea0003800000 */
.L_x_19216:
        /* <DEDUP_REMOVED lines=25> */
.L_x_19256:
[----:B------:R-:W2:Y:S02]  /*3550*/  LDG.E.U8 R4, desc[UR36][R4.64] ;  /* 0x0000002404047981 */ /* 0x000ea4000c1e1100 */
[----:B--2---:R-:W-:-:S04]  /*3560*/  I2FP.F32.U32 R0, R4 ;  /* 0x0000000400007245 */ /* 0x004fc80000201000 */
[----:B------:R-:W-:-:S04]  /*3570*/  F2FP.F16.F32.PACK_AB R0, RZ, R0 ;  /* 0x00000000ff00723e */ /* 0x000fc800000000ff */
[----:B------:R-:W-:Y:S01]  /*3580*/  PRMT R19, R0, 0x7610, R19 ;  /* 0x0000761000137816 */ /* 0x000fe20000000013 */
[----:B------:R-:W-:Y:S06]  /*3590*/  BRA `(.L_x_19252) ;  /* 0x0000000c00bc7947 */ /* 0x000fec0003800000 */
.L_x_19255:
        /* <DEDUP_REMOVED lines=11> */
.L_x_19259:
[----:B------:R-:W2:Y:S02]  /*3650*/  LDG.E R4, desc[UR36][R4.64] ;  /* 0x0000002404047981 */ /* 0x000ea4000c1e1900 */
[----:B--2---:R-:W-:-:S04]  /*3660*/  I2FP.F32.S32 R0, R4 ;  /* 0x0000000400007245 */ /* 0x004fc80000201400 */
[----:B------:R-:W-:-:S04]  /*3670*/  F2FP.F16.F32.PACK_AB R0, RZ, R0 ;  /* 0x00000000ff00723e */ /* 0x000fc800000000ff */
[----:B------:R-:W-:Y:S01]  /*3680*/  PRMT R19, R0, 0x7610, R19 ;  /* 0x0000761000137816 */ /* 0x000fe20000000013 */
[----:B------:R-:W-:Y:S06]  /*3690*/  BRA `(.L_x_19252) ;  /* 0x0000000c007c7947 */ /* 0x000fec0003800000 */
.L_x_19258:
[----:B------:R-:W2:Y:S02]  /*36a0*/  LDG.E.U16 R4, desc[UR36][R4.64] ;  /* 0x0000002404047981 */ /* 0x000ea4000c1e1500 */
[----:B--2---:R-:W0:Y:S02]  /*36b0*/  I2F.S16 R0, R4 ;  /* 0x0000000400007306 */ /* 0x004e240000101400 */
[----:B0-----:R-:W-:-:S04]  /*36c0*/  F2FP.F16.F32.PACK_AB R0, RZ, R0 ;  /* 0x00000000ff00723e */ /* 0x001fc800000000ff */
[----:B------:R-:W-:Y:S01]  /*36d0*/  PRMT R19, R0, 0x7610, R19 ;  /* 0x0000761000137816 */ /* 0x000fe20000000013 */
[----:B------:R-:W-:Y:S06]  /*36e0*/  BRA `(.L_x_19252) ;  /* 0x0000000c00687947 */ /* 0x000fec0003800000 */
.L_x_19254:
        /* <DEDUP_REMOVED lines=9> */
.L_x_19261:
[----:B------:R2:W5:Y:S01]  /*3780*/  LDG.E.U16 R19, desc[UR36][R4.64] ;  /* 0x0000002404137981 */ /* 0x000562000c1e1500 */
[----:B------:R-:W-:Y:S05]  /*3790*/  BRA `(.L_x_19252) ;  /* 0x0000000c003c7947 */ /* 0x000fea0003800000 */
.L_x_19260:
        /* <DEDUP_REMOVED lines=9> */
.L_x_19263:
[----:B------:R3:W5:Y:S01]  /*3830*/  LDG.E.U16 R19, desc[UR36][R4.64] ;  /* 0x0000002404137981 */ /* 0x000762000c1e1500 */
[----:B------:R-:W-:Y:S05]  /*3840*/  BRA `(.L_x_19252) ;  /* 0x0000000c00107947 */ /* 0x000fea0003800000 */
.L_x_19262:
        /* <DEDUP_REMOVED lines=9> */
.L_x_19253:
        /* <DEDUP_REMOVED lines=14> */
.L_x_19266:
        /* <DEDUP_REMOVED lines=9> */
.L_x_19265:
        /* <DEDUP_REMOVED lines=28> */
.L_x_19268:
        /* <DEDUP_REMOVED lines=15> */
.L_x_19267:
[----:B------:R-:W2:Y:S02]  /*3d00*/  LDG.E.U16 R0, desc[UR36][R4.64] ;  /* 0x0000002404007981 */ /* 0x000ea4000c1e1500 */
[----:B--2---:R-:W-:-:S05]  /*3d10*/  IMAD.U32 R0, R0, 0x10000, RZ ;  /* 0x0001000000007824 */ /* 0x004fca00078e00ff */
[----:B------:R-:W-:-:S04]  /*3d20*/  F2FP.F16.F32.PACK_AB R0, RZ, R0 ;  /* 0x00000000ff00723e */ /* 0x000fc800000000ff */
[----:B------:R-:W-:Y:S01]  /*3d30*/  PRMT R19, R0, 0x7610, R19 ;  /* 0x0000761000137816 */ /* 0x000fe20000000013 */
[----:B------:R-:W-:Y:S06]  /*3d40*/  BRA `(.L_x_19252) ;  /* 0x0000000400d07947 */ /* 0x000fec0003800000 */
.L_x_19264:
        /* <DEDUP_REMOVED lines=13> */
.L_x_19271:
        /* <DEDUP_REMOVED lines=21> */
.L_x_19275:
[----:B------:R-:W-:Y:S05]  /*3f70*/  BSYNC B1 ;  /* 0x0000000000017941 */ /* 0x000fea0003800000 */
.L_x_19274:
[----:B------:R-:W-:Y:S01]  /*3f80*/  LEA R5, R0, 0x3b800000, 0x17 ;  /* 0x3b80000000057811 */ /* 0x000fe200078eb8ff */
[----:B------:R-:W-:-:S05]  /*3f90*/  IMAD.SHL.U32 R0, R3, 0x100000, RZ ;  /* 0x0010000003007824 */ /* 0x000fca00078e00ff */
[----:B------:R-:W-:-:S07]  /*3fa0*/  LOP3.LUT R0, R5, R0, R6, 0xfe, !PT ;  /* 0x0000000005007212 */ /* 0x000fce00078efe06 */
.L_x_19273:
[----:B------:R-:W-:Y:S05]  /*3fb0*/  BSYNC B0 ;  /* 0x0000000000007941 */ /* 0x000fea0003800000 */
.L_x_19272:
[----:B------:R-:W-:-:S04]  /*3fc0*/  F2FP.F16.F32.PACK_AB R0, RZ, R0 ;  /* 0x00000000ff00723e */ /* 0x000fc800000000ff */
[----:B------:R-:W-:Y:S01]  /*3fd0*/  PRMT R19, R0, 0x7610, R19 ;  /* 0x0000761000137816 */ /* 0x000fe20000000013 */
[----:B------:R-:W-:Y:S06]  /*3fe0*/  BRA `(.L_x_19252) ;  /* 0x0000000400287947 */ /* 0x000fec0003800000 */
.L_x_19270:
        /* <DEDUP_REMOVED lines=21> */
.L_x_19279:
[----:B------:R-:W-:Y:S05]  /*4140*/  BSYNC B1 ;  /* 0x0000000000017941 */ /* 0x000fea0003800000 */
.L_x_19278:
[----:B------:R-:W-:Y:S01]  /*4150*/  LEA R5, R0, 0x37800000, 0x17 ;  /* 0x3780000000057811 */ /* 0x000fe200078eb8ff */
[----:B------:R-:W-:-:S05]  /*4160*/  IMAD.SHL.U32 R0, R3, 0x200000, RZ ;  /* 0x0020000003007824 */ /* 0x000fca00078e00ff */
[----:B------:R-:W-:-:S07]  /*4170*/  LOP3.LUT R0, R5, R0, R6, 0xfe, !PT ;  /* 0x0000000005007212 */ /* 0x000fce00078efe06 */
.L_x_19277:
[----:B------:R-:W-:Y:S05]  /*4180*/  BSYNC B0 ;  /* 0x0000000000007941 */ /* 0x000fea0003800000 */
.L_x_19276:
[----:B------:R-:W-:-:S04]  /*4190*/  F2FP.F16.F32.PACK_AB R0, RZ, R0 ;  /* 0x00000000ff00723e */ /* 0x000fc800000000ff */
[----:B------:R-:W-:Y:S01]  /*41a0*/  PRMT R19, R0, 0x7610, R19 ;  /* 0x0000761000137816 */ /* 0x000fe20000000013 */
[----:B------:R-:W-:Y:S06]  /*41b0*/  BRA `(.L_x_19252) ;  /* 0x0000000000b47947 */ /* 0x000fec0003800000 */
.L_x_19269:
        /* <DEDUP_REMOVED lines=14> */
.L_x_19283:
[----:B------:R-:W-:Y:S05]  /*42a0*/  BSYNC B0 ;  /* 0x0000000000007941 */ /* 0x000fea0003800000 */
.L_x_19282:
[----:B------:R-:W-:-:S04]  /*42b0*/  F2FP.F16.F32.PACK_AB R0, RZ, R0 ;  /* 0x00000000ff00723e */ /* 0x000fc800000000ff */
[----:B------:R-:W-:Y:S01]  /*42c0*/  PRMT R19, R0, 0x7610, R19 ;  /* 0x0000761000137816 */ /* 0x000fe20000000013 */
[----:B------:R-:W-:Y:S06]  /*42d0*/  BRA `(.L_x_19252) ;  /* 0x00000000006c7947 */ /* 0x000fec0003800000 */
.L_x_19257:
        /* <DEDUP_REMOVED lines=16> */
.L_x_19284:
[----:B------:R-:W-:Y:S01]  /*43e0*/  PRMT R19, RZ, 0x7610, R19 ;  /* 0x00007610ff137816 */ /* 0x000fe20000000013 */
[----:B------:R-:W-:Y:S06]  /*43f0*/  BRA `(.L_x_19252) ;  /* 0x0000000000247947 */ /* 0x000fec0003800000 */
.L_x_19281:
[----:B------:R-:W2:Y:S02]  /*4400*/  LDG.E.64 R4, desc[UR36][R4.64] ;  /* 0x0000002404047981 */ /* 0x000ea4000c1e1b00 */
[----:B--2---:R-:W0:Y:S02]  /*4410*/  I2F.U64 R0, R4 ;  /* 0x0000000400007312 */ /* 0x004e240000301000 */
[----:B0-----:R-:W-:-:S04]  /*4420*/  F2FP.F16.F32.PACK_AB R0, RZ, R0 ;  /* 0x00000000ff00723e */ /* 0x001fc800000000ff */
[----:B------:R-:W-:Y:S01]  /*4430*/  PRMT R19, R0, 0x7610, R19 ;  /* 0x0000761000137816 */ /* 0x000fe20000000013 */
[----:B------:R-:W-:Y:S06]  /*4440*/  BRA `(.L_x_19252) ;  /* 0x0000000000107947 */ /* 0x000fec0003800000 */
.L_x_19280:
[----:B------:R-:W2:Y:S02]  /*4450*/  LDG.E R4, desc[UR36][R4.64] ;  /* 0x0000002404047981 */ /* 0x000ea4000c1e1900 */
[----:B--2---:R-:W-:-:S04]  /*4460*/  I2FP.F32.U32 R0, R4 ;  /* 0x0000000400007245 */ /* 0x004fc80000201000 */
[----:B------:R-:W-:-:S04]  /*4470*/  F2FP.F16.F32.PACK_AB R0, RZ, R0 ;  /* 0x00000000ff00723e */ /* 0x000fc800000000ff */
[----:B------:R-:W-:-:S07]  /*4480*/  PRMT R19, R0, 0x7610, R19 ;  /* 0x0000761000137816 */ /* 0x000fce0000000013 */
.L_x_19252:
[----:B------:R-:W-:Y:S05]  /*4490*/  BSYNC B6 ;  /* 0x0000000000067941 */ /* 0x000fea0003800000 */
.L_x_19251:
        /* <DEDUP_REMOVED lines=13> */
[----:B------:R-:W-:Y:S01]  /*4570*/  @!P3 FSETP.NEU.FTZ.AND P6, PT, R0, +INF , PT ;  /* 0x7f8000000000b80b */ /* 0x000fe20003fdd000 */
[----:B------:R-:W-:Y:S02]  /*4580*/  @!P2 HADD2.F32 R0, -RZ, R22.H0_H0 ;  /* 0x20000016ff00a230 */ /* 0x000fe40000004100 */
[----:B------:R-:W-:Y:S01]  /*4590*/  @!P1 HADD2.F32 R19, -RZ, R19.H0_H0 ;  /* 0x20000013ff139230 */ /* 0x000fe20000004100 */
[----:B------:R-:W-:Y:S02]  /*45a0*/  @!P3 SEL R18, RZ, 0x1, P6 ;  /* 0x00000001ff12b807 */ /* 0x000fe40003000000 */
[----:B------:R-:W-:Y:S02]  /*45b0*/  ISETP.GE.AND P3, PT, R25, R16, PT ;  /* 0x000000101900720c */ /* 0x000fe40003f66270 */
[----:B------:R-:W-:Y:S02]  /*45c0*/  @!P2 FSETP.NEU.FTZ.AND P0, PT, R0, +INF , PT ;  /* 0x7f8000000000a80b */ /* 0x000fe40003f1d000 */
[----:B------:R-:W-:-:S02]  /*45d0*/  @!P1 FSETP.NEU.FTZ.AND P5, PT, R19, +INF , PT ;  /* 0x7f8000001300980b */ /* 0x000fc40003fbd000 */
[----:B------:R-:W-:Y:S02]  /*45e0*/  P2R R24, PR, RZ, 0x40 ;  /* 0x00000040ff187803 */ /* 0x000fe40000000000 */
[----:B0123--:R-:W-:Y:S02]  /*45f0*/  @!P2 SEL R5, RZ, 0x1, P0 ;  /* 0x00000001ff05a807 */ /* 0x00ffe40000000000 */
[----:B------:R-:W-:Y:S02]  /*4600*/  P2R R19, PR, RZ, 0x20 ;  /* 0x00000020ff137803 */ /* 0x000fe40000000000 */
[----:B------:R-:W-:Y:S01]  /*4610*/  @!P1 SEL R22, RZ, 0x1, P5 ;  /* 0x00000001ff169807 */ /* 0x000fe20002800000 */
[----:B------:R-:W-:-:S05]  /*4620*/  @!P3 HADD2.F32 R3, -RZ, R26.H0_H0 ;  /* 0x2000001aff03b230 */ /* 0x000fca0000004100 */
[----:B------:R-:W-:-:S04]  /*4630*/  @!P3 FSETP.NEU.FTZ.AND P4, PT, R3, +INF , PT ;  /* 0x7f8000000300b80b */ /* 0x000fc80003f9d000 */
        /* <DEDUP_REMOVED lines=24> */
.L_x_19290:
[----:B------:R0:W-:Y:S01]  /*47c0*/  STG.E.U8 desc[UR36][R8.64], R5 ;  /* 0x0000000508007986 */ /* 0x0001e2000c101124 */
[----:B------:R-:W-:Y:S01]  /*47d0*/  IMAD.MOV.U32 R23, RZ, RZ, R25 ;  /* 0x000000ffff177224 */ /* 0x000fe200078e0019 */
[----:B------:R-:W-:Y:S06]  /*47e0*/  BRA `(.L_x_19286) ;  /* 0x0000000c00a47947 */ /* 0x000fec0003800000 */
.L_x_19289:
        /* <DEDUP_REMOVED lines=11> */
.L_x_19293:
[----:B------:R0:W-:Y:S01]  /*48a0*/  STG.E desc[UR36][R8.64], R5 ;  /* 0x0000000508007986 */ /* 0x0001e2000c101924 */
[----:B------:R-:W-:Y:S01]  /*48b0*/  IMAD.MOV.U32 R23, RZ, RZ, R25 ;  /* 0x000000ffff177224 */ /* 0x000fe200078e0019 */
[----:B------:R-:W-:Y:S06]  /*48c0*/  BRA `(.L_x_19286) ;  /* 0x0000000c006c7947 */ /* 0x000fec0003800000 */
.L_x_19292:
[----:B------:R0:W-:Y:S01]  /*48d0*/  STG.E.U16 desc[UR36][R8.64], R5 ;  /* 0x0000000508007986 */ /* 0x0001e2000c101524 */
[----:B------:R-:W-:Y:S01]  /*48e0*/  IMAD.MOV.U32 R23, RZ, RZ, R25 ;  /* 0x000000ffff177224 */ /* 0x000fe200078e0019 */
[----:B------:R-:W-:Y:S06]  /*48f0*/  BRA `(.L_x_19286) ;  /* 0x0000000c00607947 */ /* 0x000fec0003800000 */
.L_x_19288:
        /* <DEDUP_REMOVED lines=10> */
.L_x_19295:
[----:B------:R-:W0:Y:S01]  /*49a0*/  I2F.S16 R0, R5 ;  /* 0x0000000500007306 */ /* 0x000e220000101400 */
[----:B------:R-:W-:Y:S01]  /*49b0*/  IMAD.MOV.U32 R23, RZ, RZ, R25 ;  /* 0x000000ffff177224 */ /* 0x000fe200078e0019 */
[----:B0-----:R-:W-:-:S05]  /*49c0*/  F2FP.F16.F32.PACK_AB R0, RZ, R0 ;  /* 0x00000000ff00723e */ /* 0x001fca00000000ff */
[----:B------:R0:W-:Y:S01]  /*49d0*/  STG.E.U16 desc[UR36][R8.64], R0 ;  /* 0x0000000008007986 */ /* 0x0001e2000c101524 */
[----:B------:R-:W-:Y:S05]  /*49e0*/  BRA `(.L_x_19286) ;  /* 0x0000000c00247947 */ /* 0x000fea0003800000 */
.L_x_19294:
        /* <DEDUP_REMOVED lines=11> */
.L_x_19297:
[----:B------:R-:W0:Y:S01]  /*4aa0*/  I2F.S16 R5, R5 ;  /* 0x0000000500057306 */ /* 0x000e220000101400 */
[----:B------:R-:W-:Y:S01]  /*4ab0*/  IMAD.MOV.U32 R23, RZ, RZ, R25 ;  /* 0x000000ffff177224 */ /* 0x000fe200078e0019 */
[----:B0-----:R-:W-:-:S04]  /*4ac0*/  F2FP.F16.F32.PACK_AB R3, RZ, R5 ;  /* 0x00000005ff03723e */ /* 0x001fc800000000ff */
[----:B------:R-:W-:-:S05]  /*4ad0*/  PRMT R3, R3, 0x5410, RZ ;  /* 0x0000541003037816 */ /* 0x000fca00000000ff */
[----:B------:R0:W-:Y:S01]  /*4ae0*/  STG.E desc[UR36][R8.64], R3 ;  /* 0x0000000308007986 */ /* 0x0001e2000c101924 */
[----:B------:R-:W-:Y:S05]  /*4af0*/  BRA `(.L_x_19286) ;  /* 0x0000000800e07947 */ /* 0x000fea0003800000 */
.L_x_19296:
[----:B------:R-:W0:Y:S01]  /*4b00*/  I2F.F64.S16 R4, R5 ;  /* 0x0000000500047312 */ /* 0x000e220000101c00 */
[----:B------:R-:W-:Y:S01]  /*4b10*/  IMAD.MOV.U32 R23, RZ, RZ, R25 ;  /* 0x000000ffff177224 */ /* 0x000fe200078e0019 */
[----:B0-----:R0:W-:Y:S01]  /*4b20*/  STG.E.64 desc[UR36][R8.64], R4 ;  /* 0x0000000408007986 */ /* 0x0011e2000c101b24 */
[----:B------:R-:W-:Y:S05]  /*4b30*/  BRA `(.L_x_19286) ;  /* 0x0000000800d07947 */ /* 0x000fea0003800000 */
.L_x_19287:
        /* <DEDUP_REMOVED lines=12> */
.L_x_19300:
[----:B------:R-:W0:Y:S01]  /*4c00*/  I2F.F64.S16 R4, R5 ;  /* 0x0000000500047312 */ /* 0x000e220000101c00 */
[----:B------:R-:W-:Y:S01]  /*4c10*/  CS2R R6, SRZ ;  /* 0x0000000000067805 */ /* 0x000fe2000001ff00 */
[----:B------:R-:W-:-:S04]  /*4c20*/  IMAD.MOV.U32 R23, RZ, RZ, R25 ;  /* 0x000000ffff177224 */ /* 0x000fc800078e0019 */
[----:B0-----:R0:W-:Y:S01]  /*4c30*/  STG.E.128 desc[UR36][R8.64], R4 ;  /* 0x0000000408007986 */ /* 0x0011e2000c101d24 */
[----:B------:R-:W-:Y:S05]  /*4c40*/  BRA `(.L_x_19286) ;  /* 0x00000008008c7947 */ /* 0x000fea0003800000 */
.L_x_19299:
        /* <DEDUP_REMOVED lines=21> */
.L_x_19304:
[----:B------:R-:W-:Y:S05]  /*4da0*/  BSYNC B0 ;  /* 0x0000000000007941 */ /* 0x000fea0003800000 */
.L_x_19303:
[----:B------:R-:W-:Y:S01]  /*4db0*/  LOP3.LUT R7, R0, R7, RZ, 0xfc, !PT ;  /* 0x0000000700077212 */ /* 0x000fe200078efcff */
[----:B------:R-:W-:-:S04]  /*4dc0*/  IMAD.MOV.U32 R23, RZ, RZ, R25 ;  /* 0x000000ffff177224 */ /* 0x000fc800078e0019 */
[----:B------:R0:W-:Y:S01]  /*4dd0*/  STG.E.U8 desc[UR36][R8.64], R7 ;  /* 0x0000000708007986 */ /* 0x0001e2000c101124 */
[----:B------:R-:W-:Y:S05]  /*4de0*/  BRA `(.L_x_19286) ;  /* 0x0000000800247947 */ /* 0x000fea0003800000 */
.L_x_19302:
        /* <DEDUP_REMOVED lines=13> */
.L_x_19306:
[----:B------:R-:W-:Y:S01]  /*4ec0*/  IMAD.MOV.U32 R0, RZ, RZ, 0x7f ;  /* 0x0000007fff007424 */ /* 0x000fe200078e00ff */
[----:B------:R-:W-:-:S04]  /*4ed0*/  ISETP.GT.U32.AND P0, PT, R3, 0x7f800000, PT ;  /* 0x7f8000000300780c */ /* 0x000fc80003f04070 */
[----:B------:R-:W-:-:S09]  /*4ee0*/  SEL R0, R0, 0x7c, P0 ;  /* 0x0000007c00007807 */ /* 0x000fd20000000000 */
.L_x_19307:
[----:B------:R-:W-:Y:S05]  /*4ef0*/  BSYNC B0 ;  /* 0x0000000000007941 */ /* 0x000fea0003800000 */
.L_x_19305:
[----:B------:R-:W-:Y:S01]  /*4f00*/  LOP3.LUT R3, R5, 0x80000000, RZ, 0xc0, !PT ;  /* 0x8000000005037812 */ /* 0x000fe200078ec0ff */
[----:B------:R-:W-:-:S03]  /*4f10*/  IMAD.MOV.U32 R23, RZ, RZ, R25 ;  /* 0x000000ffff177224 */ /* 0x000fc600078e0019 */
[----:B------:R-:W-:-:S04]  /*4f20*/  SHF.R.U32.HI R3, RZ, 0x18, R3 ;  /* 0x00000018ff037819 */ /* 0x000fc80000011603 */
[----:B------:R-:W-:-:S05]  /*4f30*/  LOP3.LUT R3, R0, R3, RZ, 0xfc, !PT ;  /* 0x0000000300037212 */ /* 0x000fca00078efcff */
[----:B------:R0:W-:Y:S01]  /*4f40*/  STG.E.U8 desc[UR36][R8.64], R3 ;  /* 0x0000000308007986 */ /* 0x0001e2000c101124 */
[----:B------:R-:W-:Y:S05]  /*4f50*/  BRA `(.L_x_19286) ;  /* 0x0000000400c87947 */ /* 0x000fea0003800000 */
.L_x_19301:
[----:B------:R-:W0:Y:S01]  /*4f60*/  I2F.S16 R0, R5 ;  /* 0x0000000500007306 */ /* 0x000e220000101400 */
[----:B------:R-:W-:Y:S01]  /*4f70*/  IMAD.MOV.U32 R23, RZ, RZ, R25 ;  /* 0x000000ffff177224 */ /* 0x000fe200078e0019 */
[----:B0-----:R-:W-:-:S05]  /*4f80*/  F2FP.BF16.F32.PACK_AB R0, RZ, R0 ;  /* 0x00000000ff00723e */ /* 0x001fca00000010ff */
[----:B------:R0:W-:Y:S01]  /*4f90*/  STG.E.U16 desc[UR36][R8.64], R0 ;  /* 0x0000000008007986 */ /* 0x0001e2000c101524 */
[----:B------:R-:W-:Y:S05]  /*4fa0*/  BRA `(.L_x_19286) ;  /* 0x0000000400b47947 */ /* 0x000fea0003800000 */
.L_x_19298:
        /* <DEDUP_REMOVED lines=11> */
.L_x_19310:
        /* <DEDUP_REMOVED lines=17> */
.L_x_19313:
[----:B------:R-:W-:-:S04]  /*5170*/  LOP3.LUT R3, R5, 0x80000000, RZ, 0xc0, !PT ;  /* 0x8000000005037812 */ /* 0x000fc800078ec0ff */
[----:B------:R-:W-:-:S04]  /*5180*/  SHF.R.U32.HI R3, RZ, 0x18, R3 ;  /* 0x00000018ff037819 */ /* 0x000fc80000011603 */
[----:B------:R-:W-:-:S04]  /*5190*/  LOP3.LUT R0, R0, R3, RZ, 0xfc, !PT ;  /* 0x0000000300007212 */ /* 0x000fc800078efcff */
[----:B------:R-:W-:-:S07]  /*51a0*/  PRMT R4, R0, 0x7610, R4 ;  /* 0x0000761000047816 */ /* 0x000fce0000000004 */
.L_x_19312:
[----:B------:R-:W-:Y:S05]  /*51b0*/  BSYNC B0 ;  /* 0x0000000000007941 */ /* 0x000fea0003800000 */
.L_x_19311:
[----:B------:R3:W-:Y:S01]  /*51c0*/  STG.E.U8 desc[UR36][R8.64], R4 ;  /* 0x0000000408007986 */ /* 0x0007e2000c101124 */
[----:B------:R-:W-:Y:S01]  /*51d0*/  IMAD.MOV.U32 R23, RZ, RZ, R25 ;  /* 0x000000ffff177224 */ /* 0x000fe200078e0019 */
[----:B------:R-:W-:Y:S06]  /*51e0*/  BRA `(.L_x_19286) ;  /* 0x0000000400247947 */ /* 0x000fec0003800000 */
.L_x_19309:
        /* <DEDUP_REMOVED lines=17> */
.L_x_19316:
[----:B------:R-:W-:-:S04]  /*5300*/  LOP3.LUT R3, R5, 0x80000000, RZ, 0xc0, !PT ;  /* 0x8000000005037812 */ /* 0x000fc800078ec0ff */
[----:B------:R-:W-:-:S04]  /*5310*/  SHF.R.U32.HI R3, RZ, 0x18, R3 ;  /* 0x00000018ff037819 */ /* 0x000fc80000011603 */
[----:B------:R-:W-:-:S04]  /*5320*/  LOP3.LUT R0, R0, R3, RZ, 0xfc, !PT ;  /* 0x0000000300007212 */ /* 0x000fc800078efcff */
[----:B------:R-:W-:-:S07]  /*5330*/  PRMT R4, R0, 0x7610, R4 ;  /* 0x0000761000047816 */ /* 0x000fce0000000004 */
.L_x_19315:
[----:B------:R-:W-:Y:S05]  /*5340*/  BSYNC B0 ;  /* 0x0000000000007941 */ /* 0x000fea0003800000 */
.L_x_19314:
[----:B------:R0:W-:Y:S01]  /*5350*/  STG.E.U8 desc[UR36][R8.64], R4 ;  /* 0x0000000408007986 */ /* 0x0001e2000c101124 */
[----:B------:R-:W-:Y:S01]  /*5360*/  IMAD.MOV.U32 R23, RZ, RZ, R25 ;  /* 0x000000ffff177224 */ /* 0x000fe200078e0019 */
[----:B------:R-:W-:Y:S06]  /*5370*/  BRA `(.L_x_19286) ;  /* 0x0000000000c07947 */ /* 0x000fec0003800000 */
.L_x_19308:
        /* <DEDUP_REMOVED lines=23> */
.L_x_19291:
        /* <DEDUP_REMOVED lines=16> */
.L_x_19319:
[----:B------:R-:W-:Y:S01]  /*55f0*/  IMAD.MOV.U32 R23, RZ, RZ, R25 ;  /* 0x000000ffff177224 */ /* 0x000fe200078e0019 */
[----:B------:R-:W-:Y:S06]  /*5600*/  BRA `(.L_x_19286) ;  /* 0x00000000001c7947 */ /* 0x000fec0003800000 */
.L_x_19318:
[--C-:B------:R-:W-:Y:S01]  /*5610*/  SHF.R.S32.HI R7, RZ, 0x1f, R5.reuse ;  /* 0x0000001fff077819 */ /* 0x100fe20000011405 */
[----:B------:R-:W-:Y:S02]  /*5620*/  IMAD.MOV.U32 R6, RZ, RZ, R5 ;  /* 0x000000ffff067224 */ /* 0x000fe400078e0005 */
[----:B------:R-:W-:-:S03]  /*5630*/  IMAD.MOV.U32 R23, RZ, RZ, R25 ;  /* 0x000000ffff177224 */ /* 0x000fc600078e0019 */
[----:B------:R2:W-:Y:S01]  /*5640*/  STG.E.64 desc[UR36][R8.64], R6 ;  /* 0x0000000608007986 */ /* 0x0005e2000c101b24 */
[----:B------:R-:W-:Y:S05]  /*5650*/  BRA `(.L_x_19286) ;  /* 0x0000000000087947 */ /* 0x000fea0003800000 */
.L_x_19317:
[----:B------:R0:W-:Y:S01]  /*5660*/  STG.E desc[UR36][R8.64], R5 ;  /* 0x0000000508007986 */ /* 0x0001e2000c101924 */
[----:B------:R-:W-:-:S07]  /*5670*/  IMAD.MOV.U32 R23, RZ, RZ, R25 ;  /* 0x000000ffff177224 */ /* 0x000fce00078e0019 */
.L_x_19286:
[----:B------:R-:W-:Y:S05]  /*5680*/  BSYNC B6 ;  /* 0x0000000000067941 */ /* 0x000fea0003800000 */
.L_x_19285:
        /* <DEDUP_REMOVED lines=23> */
.L_x_19325:
[----:B------:R0:W-:Y:S01]  /*5800*/  STG.E.U8 desc[UR36][R8.64], R26 ;  /* 0x0000001a08007986 */ /* 0x0001e2000c101124 */
[----:B------:R-:W-:Y:S05]  /*5810*/  BRA `(.L_x_19327) ;  /* 0x0000000c00507947 */ /* 0x000fea0003800000 */
.L_x_19324:
        /* <DEDUP_REMOVED lines=9> */
.L_x_19329:
[----:B------:R0:W-:Y:S01]  /*58b0*/  STG.E desc[UR36][R8.64], R26 ;  /* 0x0000001a08007986 */ /* 0x0001e2000c101924 */
[----:B------:R-:W-:Y:S05]  /*58c0*/  BRA `(.L_x_19327) ;  /* 0x0000000c00247947 */ /* 0x000fea0003800000 */
.L_x_19328:
[----:B------:R0:W-:Y:S01]  /*58d0*/  STG.E.U16 desc[UR36][R8.64], R26 ;  /* 0x0000001a08007986 */ /* 0x0001e2000c101524 */
[----:B------:R-:W-:Y:S05]  /*58e0*/  BRA `(.L_x_19327) ;  /* 0x0000000c001c7947 */ /* 0x000fea0003800000 */
.L_x_19323:
        /* <DEDUP_REMOVED lines=9> */
.L_x_19331:
[----:B------:R-:W0:Y:S02]  /*5980*/  I2F.S16 R0, R26 ;  /* 0x0000001a00007306 */ /* 0x000e240000101400 */
[----:B0-----:R-:W-:-:S05]  /*5990*/  F2FP.F16.F32.PACK_AB R0, RZ, R0 ;  /* 0x00000000ff00723e */ /* 0x001fca00000000ff */
[----:B------:R0:W-:Y:S01]  /*59a0*/  STG.E.U16 desc[UR36][R8.64], R0 ;  /* 0x0000000008007986 */ /* 0x0001e2000c101524 */
[----:B------:R-:W-:Y:S05]  /*59b0*/  BRA `(.L_x_19327) ;  /* 0x0000000800e87947 */ /* 0x000fea0003800000 */
.L_x_19330:
        /* <DEDUP_REMOVED lines=10> */
.L_x_19333:
[----:B------:R-:W0:Y:S02]  /*5a60*/  I2F.S16 R26, R26 ;  /* 0x0000001a001a7306 */ /* 0x000e240000101400 */
[----:B0-----:R-:W-:-:S04]  /*5a70*/  F2FP.F16.F32.PACK_AB R3, RZ, R26 ;  /* 0x0000001aff03723e */ /* 0x001fc800000000ff */
[----:B------:R-:W-:-:S05]  /*5a80*/  PRMT R3, R3, 0x5410, RZ ;  /* 0x0000541003037816 */ /* 0x000fca00000000ff */
[----:B------:R0:W-:Y:S01]  /*5a90*/  STG.E desc[UR36][R8.64], R3 ;  /* 0x0000000308007986 */ /* 0x0001e2000c101924 */
[----:B------:R-:W-:Y:S05]  /*5aa0*/  BRA `(.L_x_19327) ;  /* 0x0000000800ac7947 */ /* 0x000fea0003800000 */
.L_x_19332:
[----:B------:R-:W0:Y:S02]  /*5ab0*/  I2F.F64.S16 R26, R26 ;  /* 0x0000001a001a7312 */ /* 0x000e240000101c00 */
[----:B0-----:R0:W-:Y:S01]  /*5ac0*/  STG.E.64 desc[UR36][R8.64], R26 ;  /* 0x0000001a08007986 */ /* 0x0011e2000c101b24 */
[----:B------:R-:W-:Y:S05]  /*5ad0*/  BRA `(.L_x_19327) ;  /* 0x0000000800a07947 */ /* 0x000fea0003800000 */
.L_x_19322:
        /* <DEDUP_REMOVED lines=12> */
.L_x_19336:
[----:B------:R-:W0:Y:S01]  /*5ba0*/  I2F.F64.S16 R4, R26 ;  /* 0x0000001a00047312 */ /* 0x000e220000101c00 */
[----:B------:R-:W-:-:S05]  /*5bb0*/  CS2R R6, SRZ ;  /* 0x0000000000067805 */ /* 0x000fca000001ff00 */
[----:B0-----:R0:W-:Y:S01]  /*5bc0*/  STG.E.128 desc[UR36][R8.64], R4 ;  /* 0x0000000408007986 */ /* 0x0011e2000c101d24 */
[----:B------:R-:W-:Y:S05]  /*5bd0*/  BRA `(.L_x_19327) ;  /* 0x0000000800607947 */ /* 0x000fea0003800000 */
.L_x_19335:
        /* <DEDUP_REMOVED lines=21> */
.L_x_19340:
[----:B------:R-:W-:Y:S05]  /*5d30*/  BSYNC B0 ;  /* 0x0000000000007941 */ /* 0x000fea0003800000 */
.L_x_19339:
[----:B------:R-:W-:-:S05]  /*5d40*/  LOP3.LUT R5, R0, R5, RZ, 0xfc, !PT ;  /* 0x0000000500057212 */ /* 0x000fca00078efcff */
[----:B------:R0:W-:Y:S01]  /*5d50*/  STG.E.U8 desc[UR36][R8.64], R5 ;  /* 0x0000000508007986 */ /* 0x0001e2000c101124 */
[----:B------:R-:W-:Y:S05]  /*5d60*/  BRA `(.L_x_19327) ;  /* 0x0000000400fc7947 */ /* 0x000fea0003800000 */
.L_x_19338:
        /* <DEDUP_REMOVED lines=13> */
.L_x_19342:
[----:B------:R-:W-:Y:S01]  /*5e40*/  IMAD.MOV.U32 R0, RZ, RZ, 0x7f ;  /* 0x0000007fff007424 */ /* 0x000fe200078e00ff */
[----:B------:R-:W-:-:S04]  /*5e50*/  ISETP.GT.U32.AND P0, PT, R3, 0x7f800000, PT ;  /* 0x7f8000000300780c */ /* 0x000fc80003f04070 */
[----:B------:R-:W-:-:S09]  /*5e60*/  SEL R0, R0, 0x7c, P0 ;  /* 0x0000007c00007807 */ /* 0x000fd20000000000 */
.L_x_19343:
[----:B------:R-:W-:Y:S05]  /*5e70*/  BSYNC B0 ;  /* 0x0000000000007941 */ /* 0x000fea0003800000 */
.L_x_19341:
[----:B------:R-:W-:-:S04]  /*5e80*/  LOP3.LUT R3, R5, 0x80000000, RZ, 0xc0, !PT ;  /* 0x8000000005037812 */ /* 0x000fc800078ec0ff */
[----:B------:R-:W-:-:S04]  /*5e90*/  SHF.R.U32.HI R3, RZ, 0x18, R3 ;  /* 0x00000018ff037819 */ /* 0x000fc80000011603 */
[----:B------:R-:W-:-:S05]  /*5ea0*/  LOP3.LUT R3, R0, R3, RZ, 0xfc, !PT ;  /* 0x0000000300037212 */ /* 0x000fca00078efcff */
[----:B------:R0:W-:Y:S01]  /*5eb0*/  STG.E.U8 desc[UR36][R8.64], R3 ;  /* 0x0000000308007986 */ /* 0x0001e2000c101124 */
[----:B------:R-:W-:Y:S05]  /*5ec0*/  BRA `(.L_x_19327) ;  /* 0x0000000400a47947 */ /* 0x000fea0003800000 */
.L_x_19337:
[----:B------:R-:W0:Y:S02]  /*5ed0*/  I2F.S16 R0, R26 ;  /* 0x0000001a00007306 */ /* 0x000e240000101400 */
[----:B0-----:R-:W-:-:S05]  /*5ee0*/  F2FP.BF16.F32.PACK_AB R0, RZ, R0 ;  /* 0x00000000ff00723e */ /* 0x001fca00000010ff */
[----:B------:R0:W-:Y:S01]  /*5ef0*/  STG.E.U16 desc[UR36][R8.64], R0 ;  /* 0x0000000008007986 */ /* 0x0001e2000c101524 */
[----:B------:R-:W-:Y:S05]  /*5f00*/  BRA `(.L_x_19327) ;  /* 0x0000000400947947 */ /* 0x000fea0003800000 */
.L_x_19334:
        /* <DEDUP_REMOVED lines=10> */
.L_x_19346:
        /* <DEDUP_REMOVED lines=17> */
.L_x_19349:
[----:B------:R-:W-:-:S04]  /*60c0*/  LOP3.LUT R3, R5, 0x80000000, RZ, 0xc0, !PT ;  /* 0x8000000005037812 */ /* 0x000fc800078ec0ff */
[----:B------:R-:W-:-:S04]  /*60d0*/  SHF.R.U32.HI R3, RZ, 0x18, R3 ;  /* 0x00000018ff037819 */ /* 0x000fc80000011603 */
[----:B------:R-:W-:-:S04]  /*60e0*/  LOP3.LUT R0, R0, R3, RZ, 0xfc, !PT ;  /* 0x0000000300007212 */ /* 0x000fc800078efcff */
[----:B------:R-:W-:-:S07]  /*60f0*/  PRMT R4, R0, 0x7610, R4 ;  /* 0x0000761000047816 */ /* 0x000fce0000000004 */
.L_x_19348:
[----:B------:R-:W-:Y:S05]  /*6100*/  BSYNC B0 ;  /* 0x0000000000007941 */ /* 0x000fea0003800000 */
.L_x_19347:
[----:B------:R3:W-:Y:S01]  /*6110*/  STG.E.U8 desc[UR36][R8.64], R4 ;  /* 0x0000000408007986 */ /* 0x0007e2000c101124 */
[----:B------:R-:W-:Y:S05]  /*6120*/  BRA `(.L_x_19327) ;  /* 0x00000004000c7947 */ /* 0x000fea0003800000 */
.L_x_19345:
        /* <DEDUP_REMOVED lines=17> */
.L_x_19352:
[----:B------:R-:W-:-:S04]  /*6240*/  LOP3.LUT R3, R5, 0x80000000, RZ, 0xc0, !PT ;  /* 0x8000000005037812 */ /* 0x000fc800078ec0ff */
[----:B------:R-:W-:-:S04]  /*6250*/  SHF.R.U32.HI R3, RZ, 0x18, R3 ;  /* 0x00000018ff037819 */ /* 0x000fc80000011603 */
[----:B------:R-:W-:-:S04]  /*6260*/  LOP3.LUT R0, R0, R3, RZ, 0xfc, !PT ;  /* 0x0000000300007212 */ /* 0x000fc800078efcff */
[----:B------:R-:W-:-:S07]  /*6270*/  PRMT R4, R0, 0x7610, R4 ;  /* 0x0000761000047816 */ /* 0x000fce0000000004 */
.L_x_19351:
[----:B------:R-:W-:Y:S05]  /*6280*/  BSYNC B0 ;  /* 0x0000000000007941 */ /* 0x000fea0003800000 */
.L_x_19350:
[----:B------:R0:W-:Y:S01]  /*6290*/  STG.E.U8 desc[UR36][R8.64], R4 ;  /* 0x0000000408007986 */ /* 0x0001e2000c101124 */
[----:B------:R-:W-:Y:S05]  /*62a0*/  BRA `(.L_x_19327) ;  /* 0x0000000000ac7947 */ /* 0x000fea0003800000 */
.L_x_19344:
        /* <DEDUP_REMOVED lines=22> */
.L_x_19326:
        /* <DEDUP_REMOVED lines=16> */
.L_x_19355:
[----:B------:R-:W-:Y:S05]  /*6510*/  BRA `(.L_x_19327) ;  /* 0x0000000000107947 */ /* 0x000fea0003800000 */
.L_x_19354:
[----:B------:R-:W-:-:S05]  /*6520*/  SHF.R.S32.HI R27, RZ, 0x1f, R26 ;  /* 0x0000001fff1b7819 */ /* 0x000fca000001141a */
[----:B------:R2:W-:Y:S01]  /*6530*/  STG.E.64 desc[UR36][R8.64], R26 ;  /* 0x0000001a08007986 */ /* 0x0005e2000c101b24 */
[----:B------:R-:W-:Y:S05]  /*6540*/  BRA `(.L_x_19327) ;  /* 0x0000000000047947 */ /* 0x000fea0003800000 */
.L_x_19353:
[----:B------:R0:W-:Y:S02]  /*6550*/  STG.E desc[UR36][R8.64], R26 ;  /* 0x0000001a08007986 */ /* 0x0001e4000c101924 */
.L_x_19327:
        /* <DEDUP_REMOVED lines=23> */
.L_x_19359:
[----:B------:R3:W-:Y:S01]  /*66d0*/  STG.E.U8 desc[UR36][R8.64], R18 ;  /* 0x0000001208007986 */ /* 0x0007e2000c101124 */
[----:B------:R-:W-:Y:S05]  /*66e0*/  BRA `(.L_x_19361) ;  /* 0x0000000c00587947 */ /* 0x000fea0003800000 */
.L_x_19358:
        /* <DEDUP_REMOVED lines=10> */
.L_x_19363:
[----:B------:R2:W-:Y:S01]  /*6790*/  STG.E desc[UR36][R8.64], R18 ;  /* 0x0000001208007986 */ /* 0x0005e2000c101924 */
[----:B------:R-:W-:Y:S05]  /*67a0*/  BRA `(.L_x_19361) ;  /* 0x0000000c00287947 */ /* 0x000fea0003800000 */
.L_x_19362:
[----:B------:R0:W-:Y:S01]  /*67b0*/  STG.E.U16 desc[UR36][R8.64], R18 ;  /* 0x0000001208007986 */ /* 0x0001e2000c101524 */
[----:B------:R-:W-:Y:S05]  /*67c0*/  BRA `(.L_x_19361) ;  /* 0x0000000c00207947 */ /* 0x000fea0003800000 */
.L_x_19357:
        /* <DEDUP_REMOVED lines=9> */
.L_x_19365:
[----:B------:R-:W0:Y:S02]  /*6860*/  I2F.S16 R0, R18 ;  /* 0x0000001200007306 */ /* 0x000e240000101400 */
[----:B0-----:R-:W-:-:S05]  /*6870*/  F2FP.F16.F32.PACK_AB R0, RZ, R0 ;  /* 0x00000000ff00723e */ /* 0x001fca00000000ff */
[----:B------:R0:W-:Y:S01]  /*6880*/  STG.E.U16 desc[UR36][R8.64], R0 ;  /* 0x0000000008007986 */ /* 0x0001e2000c101524 */
[----:B------:R-:W-:Y:S05]  /*6890*/  BRA `(.L_x_19361) ;  /* 0x0000000800ec7947 */ /* 0x000fea0003800000 */
.L_x_19364:
        /* <DEDUP_REMOVED lines=10> */
.L_x_19367:
[----:B------:R-:W0:Y:S02]  /*6940*/  I2F.S16 R18, R18 ;  /* 0x0000001200127306 */ /* 0x000e240000101400 */
[----:B0-----:R-:W-:-:S04]  /*6950*/  F2FP.F16.F32.PACK_AB R3, RZ, R18 ;  /* 0x00000012ff03723e */ /* 0x001fc800000000ff */
[----:B------:R-:W-:-:S05]  /*6960*/  PRMT R3, R3, 0x5410, RZ ;  /* 0x0000541003037816 */ /* 0x000fca00000000ff */
[----:B------:R0:W-:Y:S01]  /*6970*/  STG.E desc[UR36][R8.64], R3 ;  /* 0x0000000308007986 */ /* 0x0001e2000c101924 */
[----:B------:R-:W-:Y:S05]  /*6980*/  BRA `(.L_x_19361) ;  /* 0x0000000800b07947 */ /* 0x000fea0003800000 */
.L_x_19366:
[----:B------:R-:W0:Y:S02]  /*6990*/  I2F.F64.S16 R4, R18 ;  /* 0x0000001200047312 */ /* 0x000e240000101c00 */
[----:B0-----:R0:W-:Y:S01]  /*69a0*/  STG.E.64 desc[UR36][R8.64], R4 ;  /* 0x0000000408007986 */ /* 0x0011e2000c101b24 */
[----:B------:R-:W-:Y:S05]  /*69b0*/  BRA `(.L_x_19361) ;  /* 0x0000000800a47947 */ /* 0x000fea0003800000 */
.L_x_19356:
        /* <DEDUP_REMOVED lines=12> */
.L_x_19370:
[----:B------:R-:W0:Y:S01]  /*6a80*/  I2F.F64.S16 R4, R18 ;  /* 0x0000001200047312 */ /* 0x000e220000101c00 */
[----:B------:R-:W-:-:S05]  /*6a90*/  CS2R R6, SRZ ;  /* 0x0000000000067805 */ /* 0x000fca000001ff00 */
[----:B0-----:R0:W-:Y:S01]  /*6aa0*/  STG.E.128 desc[UR36][R8.64], R4 ;  /* 0x0000000408007986 */ /* 0x0011e2000c101d24 */
[----:B------:R-:W-:Y:S05]  /*6ab0*/  BRA `(.L_x_19361) ;  /* 0x0000000800647947 */ /* 0x000fea0003800000 */
.L_x_19369:
        /* <DEDUP_REMOVED lines=21> */
.L_x_19374:
[----:B------:R-:W-:Y:S05]  /*6c10*/  BSYNC B0 ;  /* 0x0000000000007941 */ /* 0x000fea0003800000 */
.L_x_19373:
[----:B------:R-:W-:-:S05]  /*6c20*/  LOP3.LUT R5, R0, R5, RZ, 0xfc, !PT ;  /* 0x0000000500057212 */ /* 0x000fca00078efcff */
[----:B------:R0:W-:Y:S01]  /*6c30*/  STG.E.U8 desc[UR36][R8.64], R5 ;  /* 0x0000000508007986 */ /* 0x0001e2000c101124 */
[----:B------:R-:W-:Y:S05]  /*6c40*/  BRA `(.L_x_19361) ;  /* 0x0000000800007947 */ /* 0x000fea0003800000 */
.L_x_19372:
        /* <DEDUP_REMOVED lines=13> */
.L_x_19376:
[----:B------:R-:W-:Y:S01]  /*6d20*/  IMAD.MOV.U32 R0, RZ, RZ, 0x7f ;  /* 0x0000007fff007424 */ /* 0x000fe200078e00ff */
[----:B------:R-:W-:-:S04]  /*6d30*/  ISETP.GT.U32.AND P0, PT, R3, 0x7f800000, PT ;  /* 0x7f8000000300780c */ /* 0x000fc80003f04070 */
[----:B------:R-:W-:-:S09]  /*6d40*/  SEL R0, R0, 0x7c, P0 ;  /* 0x0000007c00007807 */ /* 0x000fd20000000000 */
.L_x_19377:
[----:B------:R-:W-:Y:S05]  /*6d50*/  BSYNC B0 ;  /* 0x0000000000007941 */ /* 0x000fea0003800000 */
.L_x_19375:
[----:B------:R-:W-:-:S04]  /*6d60*/  LOP3.LUT R3, R5, 0x80000000, RZ, 0xc0, !PT ;  /* 0x8000000005037812 */ /* 0x000fc800078ec0ff */
[----:B------:R-:W-:-:S04]  /*6d70*/  SHF.R.U32.HI R3, RZ, 0x18, R3 ;  /* 0x00000018ff037819 */ /* 0x000fc80000011603 */
[----:B------:R-:W-:-:S05]  /*6d80*/  LOP3.LUT R3, R0, R3, RZ, 0xfc, !PT ;  /* 0x0000000300037212 */ /* 0x000fca00078efcff */
[----:B------:R0:W-:Y:S01]  /*6d90*/  STG.E.U8 desc[UR36][R8.64], R3 ;  /* 0x0000000308007986 */ /* 0x0001e2000c101124 */
[----:B------:R-:W-:Y:S05]  /*6da0*/  BRA `(.L_x_19361) ;  /* 0x0000000400a87947 */ /* 0x000fea0003800000 */
.L_x_19371:
[----:B------:R-:W0:Y:S02]  /*6db0*/  I2F.S16 R0, R18 ;  /* 0x0000001200007306 */ /* 0x000e240000101400 */
[----:B0-----:R-:W-:-:S05]  /*6dc0*/  F2FP.BF16.F32.PACK_AB R0, RZ, R0 ;  /* 0x00000000ff00723e */ /* 0x001fca00000010ff */
[----:B------:R0:W-:Y:S01]  /*6dd0*/  STG.E.U16 desc[UR36][R8.64], R0 ;  /* 0x0000000008007986 */ /* 0x0001e2000c101524 */
[----:B------:R-:W-:Y:S05]  /*6de0*/  BRA `(.L_x_19361) ;  /* 0x0000000400987947 */ /* 0x000fea0003800000 */
.L_x_19368:
        /* <DEDUP_REMOVED lines=10> */
.L_x_19380:
        /* <DEDUP_REMOVED lines=17> */
.L_x_19383:
[----:B------:R-:W-:-:S04]  /*6fa0*/  LOP3.LUT R3, R5, 0x80000000, RZ, 0xc0, !PT ;  /* 0x8000000005037812 */ /* 0x000fc800078ec0ff */
[----:B------:R-:W-:-:S04]  /*6fb0*/  SHF.R.U32.HI R3, RZ, 0x18, R3 ;  /* 0x00000018ff037819 */ /* 0x000fc80000011603 */
[----:B------:R-:W-:-:S04]  /*6fc0*/  LOP3.LUT R0, R0, R3, RZ, 0xfc, !PT ;  /* 0x0000000300007212 */ /* 0x000fc800078efcff */
[----:B------:R-:W-:-:S07]  /*6fd0*/  PRMT R4, R0, 0x7610, R4 ;  /* 0x0000761000047816 */ /* 0x000fce0000000004 */
.L_x_19382:
[----:B------:R-:W-:Y:S05]  /*6fe0*/  BSYNC B0 ;  /* 0x0000000000007941 */ /* 0x000fea0003800000 */
.L_x_19381:
[----:B------:R0:W-:Y:S01]  /*6ff0*/  STG.E.U8 desc[UR36][R8.64], R4 ;  /* 0x0000000408007986 */ /* 0x0001e2000c101124 */
[----:B------:R-:W-:Y:S05]  /*7000*/  BRA `(.L_x_19361) ;  /* 0x0000000400107947 */ /* 0x000fea0003800000 */
.L_x_19379:
        /* <DEDUP_REMOVED lines=17> */
.L_x_19386:
[----:B------:R-:W-:-:S04]  /*7120*/  LOP3.LUT R3, R5, 0x80000000, RZ, 0xc0, !PT ;  /* 0x8000000005037812 */ /* 0x000fc800078ec0ff */
[----:B------:R-:W-:-:S04]  /*7130*/  SHF.R.U32.HI R3, RZ, 0x18, R3 ;  /* 0x00000018ff037819 */ /* 0x000fc80000011603 */
[----:B------:R-:W-:-:S04]  /*7140*/  LOP3.LUT R0, R0, R3, RZ, 0xfc, !PT ;  /* 0x0000000300007212 */ /* 0x000fc800078efcff */
[----:B------:R-:W-:-:S07]  /*7150*/  PRMT R4, R0, 0x7610, R4 ;  /* 0x0000761000047816 */ /* 0x000fce0000000004 */
.L_x_19385:
[----:B------:R-:W-:Y:S05]  /*7160*/  BSYNC B0 ;  /* 0x0000000000007941 */ /* 0x000fea0003800000 */
.L_x_19384:
[----:B------:R0:W-:Y:S01]  /*7170*/  STG.E.U8 desc[UR36][R8.64], R4 ;  /* 0x0000000408007986 */ /* 0x0001e2000c101124 */
[----:B------:R-:W-:Y:S05]  /*7180*/  BRA `(.L_x_19361) ;  /* 0x0000000000b07947 */ /* 0x000fea0003800000 */
.L_x_19378:
        /* <DEDUP_REMOVED lines=22> */
.L_x_19360:
        /* <DEDUP_REMOVED lines=16> */
.L_x_19389:
[----:B------:R-:W-:Y:S05]  /*73f0*/  BRA `(.L_x_19361) ;  /* 0x0000000000147947 */ /* 0x000fea0003800000 */
.L_x_19388:
[--C-:B------:R-:W-:Y:S01]  /*7400*/  SHF.R.S32.HI R5, RZ, 0x1f, R18.reuse ;  /* 0x0000001fff057819 */ /* 0x100fe20000011412 */
[----:B------:R-:W-:-:S05]  /*7410*/  IMAD.MOV.U32 R4, RZ, RZ, R18 ;  /* 0x000000ffff047224 */ /* 0x000fca00078e0012 */
[----:B------:R0:W-:Y:S01]  /*7420*/  STG.E.64 desc[UR36][R8.64], R4 ;  /* 0x0000000408007986 */ /* 0x0001e2000c101b24 */
[----:B------:R-:W-:Y:S05]  /*7430*/  BRA `(.L_x_19361) ;  /* 0x0000000000047947 */ /* 0x000fea0003800000 */
.L_x_19387:
[----:B------:R0:W-:Y:S02]  /*7440*/  STG.E desc[UR36][R8.64], R18 ;  /* 0x0000001208007986 */ /* 0x0001e4000c101924 */
.L_x_19361:
[----:B------:R-:W-:-:S07]  /*7450*/  VIADD R23, R23, 0x80 ;  /* 0x0000008017177836 */ /* 0x000fce0000000000 */
.L_x_19321:
[----:B------:R-:W-:Y:S05]  /*7460*/  BSYNC B6 ;  /* 0x0000000000067941 */ /* 0x000fea0003800000 */
.L_x_19320:
        /* <DEDUP_REMOVED lines=21> */
.L_x_19393:
[----:B------:R-:W-:Y:S01]  /*75c0*/  STG.E.U8 desc[UR36][R2.64], R22 ;  /* 0x0000001602007986 */ /* 0x000fe2000c101124 */
[----:B------:R-:W-:Y:S05]  /*75d0*/  EXIT ;  /* 0x000000000000794d */ /* 0x000fea0003800000 */
.L_x_19392:
        /* <DEDUP_REMOVED lines=9> */
.L_x_19396:
[----:B------:R-:W-:Y:S01]  /*7670*/  STG.E desc[UR36][R2.64], R22 ;  /* 0x0000001602007986 */ /* 0x000fe2000c101924 */
[----:B------:R-:W-:Y:S05]  /*7680*/  EXIT ;  /* 0x000000000000794d */ /* 0x000fea0003800000 */
.L_x_19395:
[----:B------:R-:W-:Y:S01]  /*7690*/  STG.E.U16 desc[UR36][R2.64], R22 ;  /* 0x0000001602007986 */ /* 0x000fe2000c101524 */
[----:B------:R-:W-:Y:S05]  /*76a0*/  EXIT ;  /* 0x000000000000794d */ /* 0x000fea0003800000 */
.L_x_19391:
        /* <DEDUP_REMOVED lines=9> */
.L_x_19398:
[----:B------:R-:W0:Y:S02]  /*7740*/  I2F.S16 R0, R22 ;  /* 0x0000001600007306 */ /* 0x000e240000101400 */
[----:B0-----:R-:W-:-:S05]  /*7750*/  F2FP.F16.F32.PACK_AB R0, RZ, R0 ;  /* 0x00000000ff00723e */ /* 0x001fca00000000ff */
[----:B------:R-:W-:Y:S01]  /*7760*/  STG.E.U16 desc[UR36][R2.64], R0 ;  /* 0x0000000002007986 */ /* 0x000fe2000c101524 */
[----:B------:R-:W-:Y:S05]  /*7770*/  EXIT ;  /* 0x000000000000794d */ /* 0x000fea0003800000 */
.L_x_19397:
        /* <DEDUP_REMOVED lines=10> */
.L_x_19400:
[----:B------:R-:W0:Y:S02]  /*7820*/  I2F.S16 R22, R22 ;  /* 0x0000001600167306 */ /* 0x000e240000101400 */
[----:B0-----:R-:W-:-:S04]  /*7830*/  F2FP.F16.F32.PACK_AB R5, RZ, R22 ;  /* 0x00000016ff05723e */ /* 0x001fc800000000ff */
[----:B------:R-:W-:-:S05]  /*7840*/  PRMT R5, R5, 0x5410, RZ ;  /* 0x0000541005057816 */ /* 0x000fca00000000ff */
[----:B------:R-:W-:Y:S01]  /*7850*/  STG.E desc[UR36][R2.64], R5 ;  /* 0x0000000502007986 */ /* 0x000fe2000c101924 */
[----:B------:R-:W-:Y:S05]  /*7860*/  EXIT ;  /* 0x000000000000794d */ /* 0x000fea0003800000 */
.L_x_19399:
[----:B------:R-:W0:Y:S02]  /*7870*/  I2F.F64.S16 R22, R22 ;  /* 0x0000001600167312 */ /* 0x000e240000101c00 */
[----:B0-----:R-:W-:Y:S01]  /*7880*/  STG.E.64 desc[UR36][R2.64], R22 ;  /* 0x0000001602007986 */ /* 0x001fe2000c101b24 */
[----:B------:R-:W-:Y:S05]  /*7890*/  EXIT ;  /* 0x000000000000794d */ /* 0x000fea0003800000 */
.L_x_19390:
        /* <DEDUP_REMOVED lines=12> */
.L_x_19403:
[----:B------:R-:W0:Y:S01]  /*7960*/  I2F.F64.S16 R4, R22 ;  /* 0x0000001600047312 */ /* 0x000e220000101c00 */
[----:B--2---:R-:W-:-:S05]  /*7970*/  CS2R R6, SRZ ;  /* 0x0000000000067805 */ /* 0x004fca000001ff00 */
[----:B0-----:R-:W-:Y:S01]  /*7980*/  STG.E.128 desc[UR36][R2.64], R4 ;  /* 0x0000000402007986 */ /* 0x001fe2000c101d24 */
[----:B------:R-:W-:Y:S05]  /*7990*/  EXIT ;  /* 0x000000000000794d */ /* 0x000fea0003800000 */
.L_x_19402:
        /* <DEDUP_REMOVED lines=21> */
.L_x_19407:
[----:B------:R-:W-:Y:S05]  /*7af0*/  BSYNC B0 ;  /* 0x0000000000007941 */ /* 0x000fea0003800000 */
.L_x_19406:
[----:B------:R-:W-:-:S05]  /*7b00*/  LOP3.LUT R5, R0, R5, RZ, 0xfc, !PT ;  /* 0x0000000500057212 */ /* 0x000fca00078efcff */
[----:B------:R-:W-:Y:S01]  /*7b10*/  STG.E.U8 desc[UR36][R2.64], R5 ;  /* 0x0000000502007986 */ /* 0x000fe2000c101124 */
[----:B------:R-:W-:Y:S05]  /*7b20*/  EXIT ;  /* 0x000000000000794d */ /* 0x000fea0003800000 */
.L_x_19405:
        /* <DEDUP_REMOVED lines=13> */
.L_x_19409:
[----:B------:R-:W-:Y:S01]  /*7c00*/  IMAD.MOV.U32 R0, RZ, RZ, 0x7f ;  /* 0x0000007fff007424 */ /* 0x000fe200078e00ff */
[----:B------:R-:W-:-:S04]  /*7c10*/  ISETP.GT.U32.AND P0, PT, R4, 0x7f800000, PT ;  /* 0x7f8000000400780c */ /* 0x000fc80003f04070 */
[----:B------:R-:W-:-:S09]  /*7c20*/  SEL R0, R0, 0x7c, P0 ;  /* 0x0000007c00007807 */ /* 0x000fd20000000000 */
.L_x_19410:
[----:B------:R-:W-:Y:S05]  /*7c30*/  BSYNC B0 ;  /* 0x0000000000007941 */ /* 0x000fea0003800000 */
.L_x_19408:
[----:B------:R-:W-:-:S04]  /*7c40*/  LOP3.LUT R4, R5, 0x80000000, RZ, 0xc0, !PT ;  /* 0x8000000005047812 */ /* 0x000fc800078ec0ff */
[----:B------:R-:W-:-:S04]  /*7c50*/  SHF.R.U32.HI R5, RZ, 0x18, R4 ;  /* 0x00000018ff057819 */ /* 0x000fc80000011604 */
[----:B------:R-:W-:-:S05]  /*7c60*/  LOP3.LUT R5, R0, R5, RZ, 0xfc, !PT ;  /* 0x0000000500057212 */ /* 0x000fca00078efcff */
[----:B------:R-:W-:Y:S01]  /*7c70*/  STG.E.U8 desc[UR36][R2.64], R5 ;  /* 0x0000000502007986 */ /* 0x000fe2000c101124 */
[----:B------:R-:W-:Y:S05]  /*7c80*/  EXIT ;  /* 0x000000000000794d */ /* 0x000fea0003800000 */
.L_x_19404:
[----:B------:R-:W0:Y:S02]  /*7c90*/  I2F.S16 R0, R22 ;  /* 0x0000001600007306 */ /* 0x000e240000101400 */
[----:B0-----:R-:W-:-:S05]  /*7ca0*/  F2FP.BF16.F32.PACK_AB R0, RZ, R0 ;  /* 0x00000000ff00723e */ /* 0x001fca00000010ff */
[----:B------:R-:W-:Y:S01]  /*7cb0*/  STG.E.U16 desc[UR36][R2.64], R0 ;  /* 0x0000000002007986 */ /* 0x000fe2000c101524 */
[----:B------:R-:W-:Y:S05]  /*7cc0*/  EXIT ;  /* 0x000000000000794d */ /* 0x000fea0003800000 */
.L_x_19401:
        /* <DEDUP_REMOVED lines=10> */
.L_x_19413:
        /* <DEDUP_REMOVED lines=17> */
.L_x_19416:
[----:B------:R-:W-:-:S04]  /*7e80*/  LOP3.LUT R0, R7, 0x80000000, RZ, 0xc0, !PT ;  /* 0x8000000007007812 */ /* 0x000fc800078ec0ff */
[----:B------:R-:W-:-:S04]  /*7e90*/  SHF.R.U32.HI R5, RZ, 0x18, R0 ;  /* 0x00000018ff057819 */ /* 0x000fc80000011600 */
[----:B------:R-:W-:-:S04]  /*7ea0*/  LOP3.LUT R4, R4, R5, RZ, 0xfc, !PT ;  /* 0x0000000504047212 */ /* 0x000fc800078efcff */
[----:B------:R-:W-:-:S07]  /*7eb0*/  PRMT R0, R4, 0x7610, R0 ;  /* 0x0000761004007816 */ /* 0x000fce0000000000 */
.L_x_19415:
[----:B------:R-:W-:Y:S05]  /*7ec0*/  BSYNC B0 ;  /* 0x0000000000007941 */ /* 0x000fea0003800000 */
.L_x_19414:
[----:B------:R-:W-:Y:S01]  /*7ed0*/  STG.E.U8 desc[UR36][R2.64], R0 ;  /* 0x0000000002007986 */ /* 0x000fe2000c101124 */
[----:B------:R-:W-:Y:S05]  /*7ee0*/  EXIT ;  /* 0x000000000000794d */ /* 0x000fea0003800000 */
.L_x_19412:
        /* <DEDUP_REMOVED lines=17> */
.L_x_19419:
[----:B------:R-:W-:-:S04]  /*8000*/  LOP3.LUT R0, R7, 0x80000000, RZ, 0xc0, !PT ;  /* 0x8000000007007812 */ /* 0x000fc800078ec0ff */
[----:B------:R-:W-:-:S04]  /*8010*/  SHF.R.U32.HI R5, RZ, 0x18, R0 ;  /* 0x00000018ff057819 */ /* 0x000fc80000011600 */
[----:B------:R-:W-:-:S04]  /*8020*/  LOP3.LUT R4, R4, R5, RZ, 0xfc, !PT ;  /* 0x0000000504047212 */ /* 0x000fc800078efcff */
[----:B------:R-:W-:-:S07]  /*8030*/  PRMT R0, R4, 0x7610, R0 ;  /* 0x0000761004007816 */ /* 0x000fce0000000000 */
.L_x_19418:
[----:B------:R-:W-:Y:S05]  /*8040*/  BSYNC B0 ;  /* 0x0000000000007941 */ /* 0x000fea0003800000 */
.L_x_19417:
[----:B------:R-:W-:Y:S01]  /*8050*/  STG.E.U8 desc[UR36][R2.64], R0 ;  /* 0x0000000002007986 */ /* 0x000fe2000c101124 */
[----:B------:R-:W-:Y:S05]  /*8060*/  EXIT ;  /* 0x000000000000794d */ /* 0x000fea0003800000 */
.L_x_19411:
        /* <DEDUP_REMOVED lines=22> */
.L_x_19394:
        /* <DEDUP_REMOVED lines=16> */
.L_x_19422:
[----:B------:R-:W-:Y:S05]  /*82d0*/  EXIT ;  /* 0x000000000000794d */ /* 0x000fea0003800000 */
.L_x_19421:
[----:B------:R-:W-:-:S05]  /*82e0*/  SHF.R.S32.HI R23, RZ, 0x1f, R22 ;  /* 0x0000001fff177819 */ /* 0x000fca0000011416 */
[----:B------:R-:W-:Y:S01]  /*82f0*/  STG.E.64 desc[UR36][R2.64], R22 ;  /* 0x0000001602007986 */ /* 0x000fe2000c101b24 */
[----:B------:R-:W-:Y:S05]  /*8300*/  EXIT ;  /* 0x000000000000794d */ /* 0x000fea0003800000 */
.L_x_19420:
[----:B------:R-:W-:Y:S01]  /*8310*/  STG.E desc[UR36][R2.64], R22 ;  /* 0x0000001602007986 */ /* 0x000fe2000c101924 */
[----:B------:R-:W-:Y:S05]  /*8320*/  EXIT ;  /* 0x000000000000794d */ /* 0x000fea0003800000 */
.L_x_19423:
        /* <DEDUP_REMOVED lines=13> */
.L_x_44537:


//--------------------- .text._ZN2at6native18elementwise_kernelILi128ELi4EZNS0_22gpu_kernel_impl_nocastIZZZNS0_49_GLOBAL__N__657f93f7_16_TensorCompare_cu_71e06f4e20isposinf_kernel_implERNS_18TensorIteratorBaseEENKUlvE_clEvENKUlvE1_clEvEUlN3c104HalfEE_EEvS5_RKT_EUliE_EEviT1_ --------------------------
	.section	.text._ZN2at6native18elementwise_kernelILi128ELi4EZNS0_22gpu_kernel_impl_nocastIZZZNS0_49_GLOBAL__N__657f93f7_16_TensorCompare_cu_71e06f4e20isposinf_kernel_implERNS_18TensorIteratorBaseEENKUlvE_clEvENKUlvE1_clEvEUlN3c104HalfEE_EEvS5_RKT_EUliE_EEviT1_,"ax",@progbits
	.align	128
        .global         _ZN2at6native18elementwise_kernelILi128ELi4EZNS0_22gpu_kernel_impl_nocastIZZZNS0_49_GLOBAL__N__657f93f7_16_TensorCompare_cu_71e06f4e20isposinf_kernel_implERNS_18TensorIteratorBaseEENKUlvE_clEvENKUlvE1_clEvEUlN3c104HalfEE_EEvS5_RKT_EUliE_EEviT1_
        .type           _ZN2at6native18elementwise_kernelILi128ELi4EZNS0_22gpu_kernel_impl_nocastIZZZNS0_49_GLOBAL__N__657f93f7_16_TensorCompare_cu_71e06f4e20isposinf_kernel_implERNS_18TensorIteratorBaseEENKUlvE_clEvENKUlvE1_clEvEUlN3c104HalfEE_EEvS5_RKT_EUliE_EEviT1_,@function
        .size           _ZN2at6native18elementwise_kernelILi128ELi4EZNS0_22gpu_kernel_impl_nocastIZZZNS0_49_GLOBAL__N__657f93f7_16_TensorCompare_cu_71e06f4e20isposinf_kernel_implERNS_18TensorIteratorBaseEENKUlvE_clEvENKUlvE1_clEvEUlN3c104HalfEE_EEvS5_RKT_EUliE_EEviT1_,(.L_x_44538 - _ZN2at6native18elementwise_kernelILi128ELi4EZNS0_22gpu_kernel_impl_nocastIZZZNS0_49_GLOBAL__N__657f93f7_16_TensorCompare_cu_71e06f4e20isposinf_kernel_implERNS_18TensorIteratorBaseEENKUlvE_clEvENKUlvE1_clEvEUlN3c104HalfEE_EEvS5_RKT_EUliE_EEviT1_)
        .other          _ZN2at6native18elementwise_kernelILi128ELi4EZNS0_22gpu_kernel_impl_nocastIZZZNS0_49_GLOBAL__N__657f93f7_16_TensorCompare_cu_71e06f4e20isposinf_kernel_implERNS_18TensorIteratorBaseEENKUlvE_clEvENKUlvE1_clEvEUlN3c104HalfEE_EEvS5_RKT_EUliE_EEviT1_,@"STO_CUDA_ENTRY STV_DEFAULT"
_ZN2at6native18elementwise_kernelILi128ELi4EZNS0_22gpu_kernel_impl_nocastIZZZNS0_49_GLOBAL__N__657f93f7_16_TensorCompare_cu_71e06f4e20isposinf_kernel_implERNS_18TensorIteratorBaseEENKUlvE_clEvENKUlvE1_clEvEUlN3c104HalfEE_EEvS5_RKT_EUliE_EEviT1_:
.text._ZN2at6native18elementwise_kernelILi128ELi4EZNS0_22gpu_kernel_impl_nocastIZZZNS0_49_GLOBAL__N__657f93f7_16_TensorCompare_cu_71e06f4e20isposinf_kernel_implERNS_18TensorIteratorBaseEENKUlvE_clEvENKUlvE1_clEvEUlN3c104HalfEE_EEvS5_RKT_EUliE_EEviT1_:
        /* <DEDUP_REMOVED lines=311> */
.L_x_19426:
        /* <DEDUP_REMOVED lines=9> */
[----:B------:R-:W-:-:S04]  /*1400*/  FSETP.NEU.FTZ.AND P0, PT, R6, +INF , PT ;  /* 0x7f8000000600780b */ /* 0x000fc80003f1d000 */
[----:B------:R-:W-:-:S05]  /*1410*/  SEL R7, RZ, 0x1, P0 ;  /* 0x00000001ff077807 */ /* 0x000fca0000000000 */
[----:B------:R0:W-:Y:S04]  /*1420*/  STG.E.U8 desc[UR4][R2.64], R7 ;  /* 0x0000000702007986 */ /* 0x0001e8000c101104 */
.L_x_19425:
[----:B------:R-:W-:Y:S05]  /*1430*/  BSYNC B0 ;  /* 0x0000000000007941 */ /* 0x000fea0003800000 */
.L_x_19424:
        /* <DEDUP_REMOVED lines=305> */
.L_x_19429:
        /* <DEDUP_REMOVED lines=316> */
.L_x_19430:
        /* <DEDUP_REMOVED lines=12> */
.L_x_19428:
[----:B------:R-:W-:Y:S05]  /*3bd0*/  BSYNC B0 ;  /* 0x0000000000007941 */ /* 0x000fea0003800000 */
.L_x_19427:
        /* <DEDUP_REMOVED lines=304> */
.L_x_19431:
        /* <DEDUP_REMOVED lines=8> */
[----:B------:R-:W-:-:S04]  /*4f60*/  FSETP.NEU.FTZ.AND P0, PT, R0, +INF , PT ;  /* 0x7f8000000000780b */ /* 0x000fc80003f1d000 */
[----:B------:R-:W-:-:S05]  /*4f70*/  SEL R7, RZ, 0x1, P0 ;  /* 0x00000001ff077807 */ /* 0x000fca0000000000 */
[----:B------:R-:W-:Y:S01]  /*4f80*/  STG.E.U8 desc[UR4][R2.64], R7 ;  /* 0x0000000702007986 */ /* 0x000fe2000c101104 */
[----:B------:R-:W-:Y:S05]  /*4f90*/  EXIT ;  /* 0x000000000000794d */ /* 0x000fea0003800000 */
.L_x_19432:
        /* <DEDUP_REMOVED lines=14> */
.L_x_44538:


//--------------------- .text._ZN2at6native27unrolled_elementwise_kernelIZZZNS0_49_GLOBAL__N__657f93f7_16_TensorCompare_cu_71e06f4e20isposinf_kernel_implERNS_18TensorIteratorBaseEENKUlvE_clEvENKUlvE1_clEvEUlN3c104HalfEE_St5arrayIPcLm2EELi4E23TrivialOffsetCalculatorILi1EjESE_NS0_6memory15LoadWithoutCastENSF_16StoreWithoutCastEEEviT_T0_T2_T3_T4_T5_ --------------------------
	.section	.text._ZN2at6native27unrolled_elementwise_kernelIZZZNS0_49_GLOBAL__N__657f93f7_16_TensorCompare_cu_71e06f4e20isposinf_kernel_implERNS_18TensorIteratorBaseEENKUlvE_clEvENKUlvE1_clEvEUlN3c104HalfEE_St5arrayIPcLm2EELi4E23TrivialOffsetCalculatorILi1EjESE_NS0_6memory15LoadWithoutCastENSF_16StoreWithoutCastEEEviT_T0_T2_T3_T4_T5_,"ax",@progbits
	.align	128
        .global         _ZN2at6native27unrolled_elementwise_kernelIZZZNS0_49_GLOBAL__N__657f93f7_16_TensorCompare_cu_71e06f4e20isposinf_kernel_implERNS_18TensorIteratorBaseEENKUlvE_clEvENKUlvE1_clEvEUlN3c104HalfEE_St5arrayIPcLm2EELi4E23TrivialOffsetCalculatorILi1EjESE_NS0_6memory15LoadWithoutCastENSF_16StoreWithoutCastEEEviT_T0_T2_T3_T4_T5_
        .type           _ZN2at6native27unrolled_elementwise_kernelIZZZNS0_49_GLOBAL__N__657f93f7_16_TensorCompare_cu_71e06f4e20isposinf_kernel_implERNS_18TensorIteratorBaseEENKUlvE_clEvENKUlvE1_clEvEUlN3c104HalfEE_St5arrayIPcLm2EELi4E23TrivialOffsetCalculatorILi1EjESE_NS0_6memory15LoadWithoutCastENSF_16StoreWithoutCastEEEviT_T0_T2_T3_T4_T5_,@function
        .size           _ZN2at6native27unrolled_elementwise_kernelIZZZNS0_49_GLOBAL__N__657f93f7_16_TensorCompare_cu_71e06f4e20isposinf_kernel_implERNS_18TensorIteratorBaseEENKUlvE_clEvENKUlvE1_clEvEUlN3c104HalfEE_St5arrayIPcLm2EELi4E23TrivialOffsetCalculatorILi1EjESE_NS0_6memory15LoadWithoutCastENSF_16StoreWithoutCastEEEviT_T0_T2_T3_T4_T5_,(.L_x_44539 - _ZN2at6native27unrolled_elementwise_kernelIZZZNS0_49_GLOBAL__N__657f93f7_16_TensorCompare_cu_71e06f4e20isposinf_kernel_implERNS_18TensorIteratorBaseEENKUlvE_clEvENKUlvE1_clEvEUlN3c104HalfEE_St5arrayIPcLm2EELi4E23TrivialOffsetCalculatorILi1EjESE_NS0_6memory15LoadWithoutCastENSF_16StoreWithoutCastEEEviT_T0_T2_T3_T4_T5_)
        .other          _ZN2at6native27unrolled_elementwise_kernelIZZZNS0_49_GLOBAL__N__657f93f7_16_TensorCompare_cu_71e06f4e20isposinf_kernel_implERNS_18TensorIteratorBaseEENKUlvE_clEvENKUlvE1_clEvEUlN3c104HalfEE_St5arrayIPcLm2EELi4E23TrivialOffsetCalculatorILi1EjESE_NS0_6memory15LoadWithoutCastENSF_16StoreWithoutCastEEEviT_T0_T2_T3_T4_T5_,@"STO_CUDA_ENTRY STV_DEFAULT"
_ZN2at6native27unrolled_elementwise_kernelIZZZNS0_49_GLOBAL__N__657f93f7_16_TensorCompare_cu_71e06f4e20isposinf_kernel_implERNS_18TensorIteratorBaseEENKUlvE_clEvENKUlvE1_clEvEUlN3c104HalfEE_St5arrayIPcLm2EELi4E23TrivialOffsetCalculatorILi1EjESE_NS0_6memory15LoadWithoutCastENSF_16StoreWithoutCastEEEviT_T0_T2_T3_T4_T5_:
.text._ZN2at6native27unrolled_elementwise_kernelIZZZNS0_49_GLOBAL__N__657f93f7_16_TensorCompare_cu_71e06f4e20isposinf_kernel_implERNS_18TensorIteratorBaseEENKUlvE_clEvENKUlvE1_clEvEUlN3c104HalfEE_St5arrayIPcLm2EELi4E23TrivialOffsetCalculatorILi1EjESE_NS0_6memory15LoadWithoutCastENSF_16StoreWithoutCastEEEviT_T0_T2_T3_T4_T5_:
        /* <DEDUP_REMOVED lines=49> */
[----:B------:R-:W-:-:S04]  /*0310*/  @!P0 FSETP.NEU.FTZ.AND P5, PT, R6, +INF , PT ;  /* 0x7f8000000600880b */ /* 0x000fc80003fbd000 */
[----:B------:R-:W-:-:S05]  /*0320*/  @!P0 SEL R5, RZ, 0x1, P5 ;  /* 0x00000001ff058807 */ /* 0x000fca0002800000 */
[----:B------:R1:W-:Y:S01]  /*0330*/  @!P0 STG.E.U8 desc[UR4][R8.64], R5 ;  /* 0x0000000508008986 */ /* 0x0003e2000c101104 */
[----:B---3--:R-:W-:-:S05]  /*0340*/  @!P4 HADD2.F32 R11, -RZ, R11.H0_H0 ;  /* 0x2000000bff0bc230 */ /* 0x008fca0000004100 */
[----:B------:R-:W-:Y:S01]  /*0350*/  @!P4 FSETP.NEU.FTZ.AND P5, PT, R11, +INF , PT ;  /* 0x7f8000000b00c80b */ /* 0x000fe20003fbd000 */
[----:B------:R-:W-:-:S03]  /*0360*/  @!P3 HADD2.F32 R10, -RZ, R10.H0_H0 ;  /* 0x2000000aff0ab230 */ /* 0x000fc60000004100 */
[----:B------:R-:W-:Y:S02]  /*0370*/  @!P4 SEL R3, RZ, 0x1, P5 ;  /* 0x00000001ff03c807 */ /* 0x000fe40002800000 */
[----:B------:R-:W-:-:S04]  /*0380*/  @!P3 FSETP.NEU.FTZ.AND P6, PT, R10, +INF , PT ;  /* 0x7f8000000a00b80b */ /* 0x000fc80003fdd000 */
        /* <DEDUP_REMOVED lines=14> */
.L_x_19434:
[----:B------:R-:W-:Y:S05]  /*0470*/  BSYNC B0 ;  /* 0x0000000000007941 */ /* 0x000fea0003800000 */
.L_x_19433:
[----:B------:R-:W-:Y:S01]  /*0480*/  ISETP.GE.AND P0, PT, R15, R2, PT ;  /* 0x000000020f00720c */ /* 0x000fe20003f06270 */
[----:B-----5:R-:W-:-:S12]  /*0490*/  @!P1 HADD2.F32 R14, -RZ, R14.H0_H0 ;  /* 0x2000000eff0e9230 */ /* 0x020fd80000004100 */
[----:B------:R-:W-:Y:S05]  /*04a0*/  @P0 EXIT ;  /* 0x000000000000094d */ /* 0x000fea0003800000 */
[----:B------:R-:W-:Y:S01]  /*04b0*/  IMAD R0, R0, 0x200, R15 ;  /* 0x0000020000007824 */ /* 0x000fe200078e020f */
[----:B------:R-:W-:Y:S01]  /*04c0*/  ULDC.64 UR6, c[0x0][0x218] ;  /* 0x0000860000067ab9 */ /* 0x000fe20000000a00 */
[----:B------:R-:W-:-:S03]  /*04d0*/  @!P1 FSETP.NEU.FTZ.AND P0, PT, R14, +INF , PT ;  /* 0x7f8000000e00980b */ /* 0x000fc60003f1d000 */
[----:B------:R-:W-:Y:S02]  /*04e0*/  IADD3 R2, P2, R0, UR6, RZ ;  /* 0x0000000600027c10 */ /* 0x000fe4000ff5e0ff */
[----:B------:R-:W-:-:S03]  /*04f0*/  @!P1 SEL R5, RZ, 0x1, P0 ;  /* 0x00000001ff059807 */ /* 0x000fc60000000000 */
[----:B0-----:R-:W-:-:S05]  /*0500*/  IMAD.X R3, RZ, RZ, UR7, P2 ;  /* 0x00000007ff037e24 */ /* 0x001fca00090e06ff */
[----:B------:R-:W-:Y:S01]  /*0510*/  STG.E.U8 desc[UR4][R2.64], R5 ;  /* 0x0000000502007986 */ /* 0x000fe2000c101104 */
[----:B------:R-:W-:Y:S05]  /*0520*/  EXIT ;  /* 0x000000000000794d */ /* 0x000fea0003800000 */
.L_x_19435:
        /* <DEDUP_REMOVED lines=13> */
.L_x_44539:


//--------------------- .text._ZN2at6native29vectorized_elementwise_kernelILi2EZZZNS0_49_GLOBAL__N__657f93f7_16_TensorCompare_cu_71e06f4e20isposinf_kernel_implERNS_18TensorIteratorBaseEENKUlvE_clEvENKUlvE1_clEvEUlN3c104HalfEE_St5arrayIPcLm2EEEEviT0_T1_ --------------------------
	.section	.text._ZN2at6native29vectorized_elementwise_kernelILi2EZZZNS0_49_GLOBAL__N__657f93f7_16_TensorCompare_cu_71e06f4e20isposinf_kernel_implERNS_18TensorIteratorBaseEENKUlvE_clEvENKUlvE1_clEvEUlN3c104HalfEE_St5arrayIPcLm2EEEEviT0_T1_,"ax",@progbits
	.align	128
        .global         _ZN2at6native29vectorized_elementwise_kernelILi2EZZZNS0_49_GLOBAL__N__657f93f7_16_TensorCompare_cu_71e06f4e20isposinf_kernel_implERNS_18TensorIteratorBaseEENKUlvE_clEvENKUlvE1_clEvEUlN3c104HalfEE_St5arrayIPcLm2EEEEviT0_T1_
        .type           _ZN2at6native29vectorized_elementwise_kernelILi2EZZZNS0_49_GLOBAL__N__657f93f7_16_TensorCompare_cu_71e06f4e20isposinf_kernel_implERNS_18TensorIteratorBaseEENKUlvE_clEvENKUlvE1_clEvEUlN3c104HalfEE_St5arrayIPcLm2EEEEviT0_T1_,@function
        .size           _ZN2at6native29vectorized_elementwise_kernelILi2EZZZNS0_49_GLOBAL__N__657f93f7_16_TensorCompare_cu_71e06f4e20isposinf_kernel_implERNS_18TensorIteratorBaseEENKUlvE_clEvENKUlvE1_clEvEUlN3c104HalfEE_St5arrayIPcLm2EEEEviT0_T1_,(.L_x_44540 - _ZN2at6native29vectorized_elementwise_kernelILi2EZZZNS0_49_GLOBAL__N__657f93f7_16_TensorCompare_cu_71e06f4e20isposinf_kernel_implERNS_18TensorIteratorBaseEENKUlvE_clEvENKUlvE1_clEvEUlN3c104HalfEE_St5arrayIPcLm2EEEEviT0_T1_)
        .other          _ZN2at6native29vectorized_elementwise_kernelILi2EZZZNS0_49_GLOBAL__N__657f93f7_16_TensorCompare_cu_71e06f4e20isposinf_kernel_implERNS_18TensorIteratorBaseEENKUlvE_clEvENKUlvE1_clEvEUlN3c104HalfEE_St5arrayIPcLm2EEEEviT0_T1_,@"STO_CUDA_ENTRY STV_DEFAULT"
_ZN2at6native29vectorized_elementwise_kernelILi2EZZZNS0_49_GLOBAL__N__657f93f7_16_TensorCompare_cu_71e06f4e20isposinf_kernel_implERNS_18TensorIteratorBaseEENKUlvE_clEvENKUlvE1_clEvEUlN3c104HalfEE_St5arrayIPcLm2EEEEviT0_T1_:
.text._ZN2at6native29vectorized_elementwise_kernelILi2EZZZNS0_49_GLOBAL__N__657f93f7_16_TensorCompare_cu_71e06f4e20isposinf_kernel_implERNS_18TensorIteratorBaseEENKUlvE_clEvENKUlvE1_clEvEUlN3c104HalfEE_St5arrayIPcLm2EEEEviT0_T1_:
        /* <DEDUP_REMOVED lines=23> */
[----:B------:R-:W-:Y:S01]  /*0170*/  FSETP.NEU.FTZ.AND P6, PT, R0, +INF , PT ;  /* 0x7f8000000000780b */ /* 0x000fe20003fdd000 */
[----:B------:R-:W-:Y:S01]  /*0180*/  HADD2.F32 R0, -RZ, R8.H1_H1 ;  /* 0x30000008ff007230 */ /* 0x000fe20000004100 */
[----:B------:R-:W-:Y:S01]  /*0190*/  FSETP.NEU.FTZ.AND P5, PT, R6, +INF , PT ;  /* 0x7f8000000600780b */ /* 0x000fe20003fbd000 */
[--C-:B----4-:R-:W-:Y:S01]  /*01a0*/  HADD2.F32 R6, -RZ, R9.reuse.H0_H0 ;  /* 0x20000009ff067230 */ /* 0x110fe20000004100 */
[----:B------:R-:W-:Y:S01]  /*01b0*/  FSETP.NEU.FTZ.AND P4, PT, R7, +INF , PT ;  /* 0x7f8000000700780b */ /* 0x000fe20003f9d000 */
[----:B0-----:R-:W-:Y:S01]  /*01c0*/  HADD2.F32 R4, -RZ, R9.H1_H1 ;  /* 0x30000009ff047230 */ /* 0x001fe20000004100 */
[----:B------:R-:W-:Y:S01]  /*01d0*/  FSETP.NEU.FTZ.AND P3, PT, R0, +INF , PT ;  /* 0x7f8000000000780b */ /* 0x000fe20003f7d000 */
[--C-:B-----5:R-:W-:Y:S01]  /*01e0*/  HADD2.F32 R7, -RZ, R10.reuse.H0_H0 ;  /* 0x2000000aff077230 */ /* 0x120fe20000004100 */
[----:B------:R-:W-:Y:S01]  /*01f0*/  SEL R0, RZ, 0x1, P6 ;  /* 0x00000001ff007807 */ /* 0x000fe20003000000 */
[----:B------:R-:W-:Y:S01]  /*0200*/  HADD2.F32 R5, -RZ, R10.H1_H1 ;  /* 0x3000000aff057230 */ /* 0x000fe20000004100 */
[----:B------:R-:W-:-:S02]  /*0210*/  FSETP.NEU.FTZ.AND P2, PT, R6, +INF , PT ;  /* 0x7f8000000600780b */ /* 0x000fc40003f5d000 */
[----:B------:R-:W-:Y:S02]  /*0220*/  FSETP.NEU.FTZ.AND P1, PT, R4, +INF , PT ;  /* 0x7f8000000400780b */ /* 0x000fe40003f3d000 */
        /* <DEDUP_REMOVED lines=18> */
.L_x_19436:
        /* <DEDUP_REMOVED lines=72> */
[----:B------:R-:W-:-:S04]  /*07d0*/  @!P0 FSETP.NEU.FTZ.AND P3, PT, R20, +INF , PT ;  /* 0x7f8000001400880b */ /* 0x000fc80003f7d000 */
        /* <DEDUP_REMOVED lines=8> */
[----:B------:R-:W-:-:S04]  /*0860*/  @!P5 FSETP.NEU.FTZ.AND P6, PT, R21, +INF , PT ;  /* 0x7f8000001500d80b */ /* 0x000fc80003fdd000 */
[----:B------:R-:W-:Y:S02]  /*0870*/  @!P5 SEL R4, RZ, 0x1, P6 ;  /* 0x00000001ff04d807 */ /* 0x000fe40003000000 */
[-C--:B------:R-:W-:Y:S01]  /*0880*/  ISETP.GE.AND P5, PT, R17, R2.reuse, PT ;  /* 0x000000021100720c */ /* 0x080fe20003fa6270 */
[----:B------:R-:W-:Y:S01]  /*0890*/  @!P1 HADD2.F32 R24, -RZ, R24.H0_H0 ;  /* 0x20000018ff189230 */ /* 0x000fe20000004100 */
[----:B------:R-:W-:-:S04]  /*08a0*/  ISETP.GE.AND P6, PT, R15, R2, PT ;  /* 0x000000020f00720c */ /* 0x000fc80003fc6270 */
[----:B------:R-:W-:-:S04]  /*08b0*/  @!P1 FSETP.NEU.FTZ.AND P0, PT, R24, +INF , PT ;  /* 0x7f8000001800980b */ /* 0x000fc80003f1d000 */
[----:B------:R-:W-:Y:S01]  /*08c0*/  @!P1 SEL R5, RZ, 0x1, P0 ;  /* 0x00000001ff059807 */ /* 0x000fe20000000000 */
[----:B----4-:R-:W-:-:S05]  /*08d0*/  @!P3 HADD2.F32 R26, -RZ, R26.H0_H0 ;  /* 0x2000001aff1ab230 */ /* 0x010fca0000004100 */
[----:B------:R-:W-:Y:S01]  /*08e0*/  @!P3 FSETP.NEU.FTZ.AND P0, PT, R26, +INF , PT ;  /* 0x7f8000001a00b80b */ /* 0x000fe20003f1d000 */
[----:B------:R-:W-:-:S03]  /*08f0*/  @!P2 HADD2.F32 R25, -RZ, R25.H0_H0 ;  /* 0x20000019ff19a230 */ /* 0x000fc60000004100 */
[----:B------:R-:W-:Y:S02]  /*0900*/  @!P3 SEL R7, RZ, 0x1, P0 ;  /* 0x00000001ff07b807 */ /* 0x000fe40000000000 */
[----:B------:R-:W-:Y:S02]  /*0910*/  ISETP.GE.AND P3, PT, R3, R2, PT ;  /* 0x000000020300720c */ /* 0x000fe40003f66270 */
[----:B------:R-:W-:-:S04]  /*0920*/  @!P2 FSETP.NEU.FTZ.AND P1, PT, R25, +INF , PT ;  /* 0x7f8000001900a80b */ /* 0x000fc80003f3d000 */
[----:B------:R-:W-:Y:S01]  /*0930*/  @!P2 SEL R6, RZ, 0x1, P1 ;  /* 0x00000001ff06a807 */ /* 0x000fe20000800000 */
[----:B------:R-:W-:Y:S02]  /*0940*/  @!P6 HADD2.F32 R27, -RZ, R27.H0_H0 ;  /* 0x2000001bff1be230 */ /* 0x000fe40000004100 */
[----:B---3--:R-:W-:Y:S02]  /*0950*/  @!P5 HADD2.F32 R23, -RZ, R23.H0_H0 ;  /* 0x20000017ff17d230 */ /* 0x008fe40000004100 */
[----:B------:R-:W-:-:S03]  /*0960*/  @!P4 HADD2.F32 R22, -RZ, R22.H0_H0 ;  /* 0x20000016ff16c230 */ /* 0x000fc60000004100 */
        /* <DEDUP_REMOVED lines=21> */
.L_x_19439:
        /* <DEDUP_REMOVED lines=8> */
.L_x_19440:
        /* <DEDUP_REMOVED lines=8> */
.L_x_19441:
        /* <DEDUP_REMOVED lines=9> */
.L_x_19442:
[----:B------:R-:W-:Y:S05]  /*0c50*/  BSYNC B1 ;  /* 0x0000000000017941 */ /* 0x000fea0003800000 */
.L_x_19438:
[----:B------:R-:W-:-:S13]  /*0c60*/  ISETP.GE.AND P0, PT, R3, R2, PT ;  /* 0x000000020300720c */ /* 0x000fda0003f06270 */
[----:B--2---:R-:W2:Y:S01]  /*0c70*/  @!P0 LDC.64 R6, c[0x0][0x218] ;  /* 0x00008600ff068b82 */ /* 0x004ea20000000a00 */
[----:B-1----:R-:W-:Y:S02]  /*0c80*/  @!P0 IMAD.IADD R5, R0, 0x1, R3 ;  /* 0x0000000100058824 */ /* 0x002fe400078e0203 */
[----:B------:R-:W-:-:S03]  /*0c90*/  @!P0 VIADD R3, R3, 0x80 ;  /* 0x0000008003038836 */ /* 0x000fc60000000000 */
[----:B--2---:R-:W-:-:S05]  /*0ca0*/  @!P0 IADD3 R4, P1, R5, R6, RZ ;  /* 0x0000000605048210 */ /* 0x004fca0007f3e0ff */
[----:B------:R-:W-:-:S05]  /*0cb0*/  @!P0 IMAD.X R5, RZ, RZ, R7, P1 ;  /* 0x000000ffff058224 */ /* 0x000fca00008e0607 */
[----:B------:R2:W-:Y:S03]  /*0cc0*/  @!P0 STG.E.U8 desc[UR4][R4.64], R9 ;  /* 0x0000000904008986 */ /* 0x0005e6000c101104 */
.L_x_19443:
[----:B------:R-:W-:Y:S05]  /*0cd0*/  BSYNC B0 ;  /* 0x0000000000007941 */ /* 0x000fea0003800000 */
.L_x_19437:
        /* <DEDUP_REMOVED lines=9> */
.L_x_19444:
        /* <DEDUP_REMOVED lines=9> */
.L_x_44540:


//--------------------- .text._ZN2at6native29vectorized_elementwise_kernelILi4EZZZNS0_49_GLOBAL__N__657f93f7_16_TensorCompare_cu_71e06f4e20isposinf_kernel_implERNS_18TensorIteratorBaseEENKUlvE_clEvENKUlvE1_clEvEUlN3c104HalfEE_St5arrayIPcLm2EEEEviT0_T1_ --------------------------
	.section	.text._ZN2at6native29vectorized_elementwise_kernelILi4EZZZNS0_49_GLOBAL__N__657f93f7_16_TensorCompare_cu_71e06f4e20isposinf_kernel_implERNS_18TensorIteratorBaseEENKUlvE_clEvENKUlvE1_clEvEUlN3c104HalfEE_St5arrayIPcLm2EEEEviT0_T1_,"ax",@progbits
	.align	128
        .global         _ZN2at6native29vectorized_elementwise_kernelILi4EZZZNS0_49_GLOBAL__N__657f93f7_16_TensorCompare_cu_71e06f4e20isposinf_kernel_implERNS_18TensorIteratorBaseEENKUlvE_clEvENKUlvE1_clEvEUlN3c104HalfEE_St5arrayIPcLm2EEEEviT0_T1_
        .type           _ZN2at6native29vectorized_elementwise_kernelILi4EZZZNS0_49_GLOBAL__N__657f93f7_16_TensorCompare_cu_71e06f4e20isposinf_kernel_implERNS_18TensorIteratorBaseEENKUlvE_clEvENKUlvE1_clEvEUlN3c104HalfEE_St5arrayIPcLm2EEEEviT0_T1_,@function
        .size           _ZN2at6native29vectorized_elementwise_kernelILi4EZZZNS0_49_GLOBAL__N__657f93f7_16_TensorCompare_cu_71e06f4e20isposinf_kernel_implERNS_18TensorIteratorBaseEENKUlvE_clEvENKUlvE1_clEvEUlN3c104HalfEE_St5arrayIPcLm2EEEEviT0_T1_,(.L_x_44541 - _ZN2at6native29vectorized_elementwise_kernelILi4EZZZNS0_49_GLOBAL__N__657f93f7_16_TensorCompare_cu_71e06f4e20isposinf_kernel_implERNS_18TensorIteratorBaseEENKUlvE_clEvENKUlvE1_clEvEUlN3c104HalfEE_St5arrayIPcLm2EEEEviT0_T1_)
        .other          _ZN2at6native29vectorized_elementwise_kernelILi4EZZZNS0_49_GLOBAL__N__657f93f7_16_TensorCompare_cu_71e06f4e20isposinf_kernel_implERNS_18TensorIteratorBaseEENKUlvE_clEvENKUlvE1_clEvEUlN3c104HalfEE_St5arrayIPcLm2EEEEviT0_T1_,@"STO_CUDA_ENTRY STV_DEFAULT"
_ZN2at6native29vectorized_elementwise_kernelILi4EZZZNS0_49_GLOBAL__N__657f93f7_16_TensorCompare_cu_71e06f4e20isposinf_kernel_implERNS_18TensorIteratorBaseEENKUlvE_clEvENKUlvE1_clEvEUlN3c104HalfEE_St5arrayIPcLm2EEEEviT0_T1_:
.text._ZN2at6native29vectorized_elementwise_kernelILi4EZZZNS0_49_GLOBAL__N__657f93f7_16_TensorCompare_cu_71e06f4e20isposinf_kernel_implERNS_18TensorIteratorBaseEENKUlvE_clEvENKUlvE1_clEvEUlN3c104HalfEE_St5arrayIPcLm2EEEEviT0_T1_:
        /* <DEDUP_REMOVED lines=18> */
[----:B------:R-:W-:Y:S01]  /*0120*/  FSETP.NEU.FTZ.AND P0, PT, R9, +INF , PT ;  /* 0x7f8000000900780b */ /* 0x000fe20003f1d000 */
[--C-:B---3--:R-:W-:Y:S01]  /*0130*/  HADD2.F32 R10, -RZ, R4.reuse.H0_H0 ;  /* 0x20000004ff0a7230 */ /* 0x108fe20000004100 */
[----:B------:R-:W-:Y:S01]  /*0140*/  FSETP.NEU.FTZ.AND P1, PT, R3, +INF , PT ;  /* 0x7f8000000300780b */ /* 0x000fe20003f3d000 */
[----:B------:R-:W-:Y:S01]  /*0150*/  HADD2.F32 R9, -RZ, R4.H1_H1 ;  /* 0x30000004ff097230 */ /* 0x000fe20000004100 */
[----:B------:R-:W-:Y:S01]  /*0160*/  FSETP.NEU.FTZ.AND P2, PT, R8, +INF , PT ;  /* 0x7f8000000800780b */ /* 0x000fe20003f5d000 */
[----:B------:R-:W-:Y:S01]  /*0170*/  HADD2.F32 R6, -RZ, R5.H0_H0 ;  /* 0x20000005ff067230 */ /* 0x000fe20000004100 */
[----:B------:R-:W-:Y:S01]  /*0180*/  SEL R3, RZ, 0x1, P1 ;  /* 0x00000001ff037807 */ /* 0x000fe20000800000 */
[----:B------:R-:W-:Y:S01]  /*0190*/  HADD2.F32 R8, -RZ, R11.H1_H1 ;  /* 0x3000000bff087230 */ /* 0x000fe20000004100 */
[----:B------:R-:W-:Y:S01]  /*01a0*/  SEL R4, RZ, 0x1, P2 ;  /* 0x00000001ff047807 */ /* 0x000fe20001000000 */
[----:B------:R-:W-:Y:S01]  /*01b0*/  HADD2.F32 R5, -RZ, R5.H1_H1 ;  /* 0x30000005ff057230 */ /* 0x000fe20000004100 */
[----:B------:R-:W-:-:S02]  /*01c0*/  FSETP.NEU.FTZ.AND P3, PT, R10, +INF , PT ;  /* 0x7f8000000a00780b */ /* 0x000fc40003f7d000 */
[----:B------:R-:W-:Y:S02]  /*01d0*/  FSETP.NEU.FTZ.AND P2, PT, R9, +INF , PT ;  /* 0x7f8000000900780b */ /* 0x000fe40003f5d000 */
[----:B------:R-:W-:Y:S02]  /*01e0*/  PRMT R7, R4, 0x7604, R3 ;  /* 0x0000760404077816 */ /* 0x000fe40000000003 */
[----:B------:R-:W-:Y:S02]  /*01f0*/  SEL R3, RZ, 0x1, P3 ;  /* 0x00000001ff037807 */ /* 0x000fe40001800000 */
[----:B------:R-:W-:Y:S02]  /*0200*/  SEL R4, RZ, 0x1, P2 ;  /* 0x00000001ff047807 */ /* 0x000fe40001000000 */
[----:B------:R-:W-:Y:S02]  /*0210*/  FSETP.NEU.FTZ.AND P2, PT, R6, +INF , PT ;  /* 0x7f8000000600780b */ /* 0x000fe40003f5d000 */
[----:B------:R-:W-:-:S02]  /*0220*/  PRMT R6, R4, 0x7604, R3 ;  /* 0x0000760404067816 */ /* 0x000fc40000000003 */
[----:B------:R-:W-:Y:S02]  /*0230*/  IADD3 R4, P3, R0, UR6, RZ ;  /* 0x0000000600047c10 */ /* 0x000fe4000ff7e0ff */
[----:B------:R-:W-:Y:S02]  /*0240*/  SEL R0, RZ, 0x1, P0 ;  /* 0x00000001ff007807 */ /* 0x000fe40000000000 */
[----:B------:R-:W-:Y:S02]  /*0250*/  SEL R3, RZ, 0x1, P2 ;  /* 0x00000001ff037807 */ /* 0x000fe40001000000 */
[----:B------:R-:W-:Y:S02]  /*0260*/  FSETP.NEU.FTZ.AND P1, PT, R8, +INF , PT ;  /* 0x7f8000000800780b */ /* 0x000fe40003f3d000 */
[----:B------:R-:W-:Y:S01]  /*0270*/  FSETP.NEU.FTZ.AND P0, PT, R5, +INF , PT ;  /* 0x7f8000000500780b */ /* 0x000fe20003f1d000 */
        /* <DEDUP_REMOVED lines=11> */
.L_x_19445:
        /* <DEDUP_REMOVED lines=119> */
.L_x_19448:
        /* <DEDUP_REMOVED lines=8> */
.L_x_19449:
        /* <DEDUP_REMOVED lines=8> */
.L_x_19450:
        /* <DEDUP_REMOVED lines=9> */
.L_x_19451:
[----:B------:R-:W-:Y:S05]  /*0c30*/  BSYNC B1 ;  /* 0x0000000000017941 */ /* 0x000fea0003800000 */
.L_x_19447:
[----:B------:R-:W-:-:S13]  /*0c40*/  ISETP.GE.AND P0, PT, R3, R2, PT ;  /* 0x000000020300720c */ /* 0x000fda0003f06270 */
[----:B--2---:R-:W2:Y:S01]  /*0c50*/  @!P0 LDC.64 R6, c[0x0][0x218] ;  /* 0x00008600ff068b82 */ /* 0x004ea20000000a00 */
[----:B-1----:R-:W-:Y:S02]  /*0c60*/  @!P0 IMAD.IADD R5, R0, 0x1, R3 ;  /* 0x0000000100058824 */ /* 0x002fe400078e0203 */
[----:B------:R-:W-:-:S03]  /*0c70*/  @!P0 VIADD R3, R3, 0x80 ;  /* 0x0000008003038836 */ /* 0x000fc60000000000 */
[----:B--2---:R-:W-:-:S05]  /*0c80*/  @!P0 IADD3 R4, P1, R5, R6, RZ ;  /* 0x0000000605048210 */ /* 0x004fca0007f3e0ff */
[----:B------:R-:W-:-:S05]  /*0c90*/  @!P0 IMAD.X R5, RZ, RZ, R7, P1 ;  /* 0x000000ffff058224 */ /* 0x000fca00008e0607 */
[----:B------:R2:W-:Y:S03]  /*0ca0*/  @!P0 STG.E.U8 desc[UR4][R4.64], R9 ;  /* 0x0000000904008986 */ /* 0x0005e6000c101104 */
.L_x_19452:
[----:B------:R-:W-:Y:S05]  /*0cb0*/  BSYNC B0 ;  /* 0x0000000000007941 */ /* 0x000fea0003800000 */
.L_x_19446:
        /* <DEDUP_REMOVED lines=9> */
.L_x_19453:
        /* <DEDUP_REMOVED lines=11> */
.L_x_44541:


//--------------------- .text._ZN2at6native29vectorized_elementwise_kernelILi8EZZZNS0_49_GLOBAL__N__657f93f7_16_TensorCompare_cu_71e06f4e20isposinf_kernel_implERNS_18TensorIteratorBaseEENKUlvE_clEvENKUlvE1_clEvEUlN3c104HalfEE_St5arrayIPcLm2EEEEviT0_T1_ --------------------------
	.section	.text._ZN2at6native29vectorized_elementwise_kernelILi8EZZZNS0_49_GLOBAL__N__657f93f7_16_TensorCompare_cu_71e06f4e20isposinf_kernel_implERNS_18TensorIteratorBaseEENKUlvE_clEvENKUlvE1_clEvEUlN3c104HalfEE_St5arrayIPcLm2EEEEviT0_T1_,"ax",@progbits
	.align	128
        .global         _ZN2at6native29vectorized_elementwise_kernelILi8EZZZNS0_49_GLOBAL__N__657f93f7_16_TensorCompare_cu_71e06f4e20isposinf_kernel_implERNS_18TensorIteratorBaseEENKUlvE_clEvENKUlvE1_clEvEUlN3c104HalfEE_St5arrayIPcLm2EEEEviT0_T1_
        .type           _ZN2at6native29vectorized_elementwise_kernelILi8EZZZNS0_49_GLOBAL__N__657f93f7_16_TensorCompare_cu_71e06f4e20isposinf_kernel_implERNS_18TensorIteratorBaseEENKUlvE_clEvENKUlvE1_clEvEUlN3c104HalfEE_St5arrayIPcLm2EEEEviT0_T1_,@function
        .size           _ZN2at6native29vectorized_elementwise_kernelILi8EZZZNS0_49_GLOBAL__N__657f93f7_16_TensorCompare_cu_71e06f4e20isposinf_kernel_implERNS_18TensorIteratorBaseEENKUlvE_clEvENKUlvE1_clEvEUlN3c104HalfEE_St5arrayIPcLm2EEEEviT0_T1_,(.L_x_44542 - _ZN2at6native29vectorized_elementwise_kernelILi8EZZZNS0_49_GLOBAL__N__657f93f7_16_TensorCompare_cu_71e06f4e20isposinf_kernel_implERNS_18TensorIteratorBaseEENKUlvE_clEvENKUlvE1_clEvEUlN3c104HalfEE_St5arrayIPcLm2EEEEviT0_T1_)
        .other          _ZN2at6native29vectorized_elementwise_kernelILi8EZZZNS0_49_GLOBAL__N__657f93f7_16_TensorCompare_cu_71e06f4e20isposinf_kernel_implERNS_18TensorIteratorBaseEENKUlvE_clEvENKUlvE1_clEvEUlN3c104HalfEE_St5arrayIPcLm2EEEEviT0_T1_,@"STO_CUDA_ENTRY STV_DEFAULT"
_ZN2at6native29vectorized_elementwise_kernelILi8EZZZNS0_49_GLOBAL__N__657f93f7_16_TensorCompare_cu_71e06f4e20isposinf_kernel_implERNS_18TensorIteratorBaseEENKUlvE_clEvENKUlvE1_clEvEUlN3c104HalfEE_St5arrayIPcLm2EEEEviT0_T1_:
.text._ZN2at6native29vectorized_elementwise_kernelILi8EZZZNS0_49_GLOBAL__N__657f93f7_16_TensorCompare_cu_71e06f4e20isposinf_kernel_implERNS_18TensorIteratorBaseEENKUlvE_clEvENKUlvE1_clEvEUlN3c104HalfEE_St5arrayIPcLm2EEEEviT0_T1_:
        /* <DEDUP_REMOVED lines=17> */
[----:B------:R-:W-:Y:S01]  /*0110*/  FSETP.NEU.FTZ.AND P6, PT, R11, +INF , PT ;  /* 0x7f8000000b00780b */ /* 0x000fe20003fdd000 */
[----:B------:R-:W-:Y:S01]  /*0120*/  HADD2.F32 R10, -RZ, R6.H1_H1 ;  /* 0x30000006ff0a7230 */ /* 0x000fe20000004100 */
[----:B------:R-:W-:Y:S01]  /*0130*/  FSETP.NEU.FTZ.AND P0, PT, R12, +INF , PT ;  /* 0x7f8000000c00780b */ /* 0x000fe20003f1d000 */
[--C-:B------:R-:W-:Y:S01]  /*0140*/  HADD2.F32 R8, -RZ, R5.reuse.H1_H1 ;  /* 0x30000005ff087230 */ /* 0x100fe20000004100 */
[----:B------:R-:W-:Y:S01]  /*0150*/  FSETP.NEU.FTZ.AND P3, PT, R9, +INF , PT ;  /* 0x7f8000000900780b */ /* 0x000fe20003f7d000 */
[--C-:B------:R-:W-:Y:S01]  /*0160*/  HADD2.F32 R6, -RZ, R4.reuse.H1_H1 ;  /* 0x30000004ff067230 */ /* 0x100fe20000004100 */
[----:B------:R-:W-:Y:S01]  /*0170*/  FSETP.NEU.FTZ.AND P4, PT, R10, +INF , PT ;  /* 0x7f8000000a00780b */ /* 0x000fe20003f9d000 */
[----:B------:R-:W-:Y:S01]  /*0180*/  HADD2.F32 R7, -RZ, R5.H0_H0 ;  /* 0x20000005ff077230 */ /* 0x000fe20000004100 */
[----:B------:R-:W-:Y:S01]  /*0190*/  FSETP.NEU.FTZ.AND P2, PT, R8, +INF , PT ;  /* 0x7f8000000800780b */ /* 0x000fe20003f5d000 */
[----:B------:R-:W-:Y:S01]  /*01a0*/  HADD2.F32 R3, -RZ, R4.H0_H0 ;  /* 0x20000004ff037230 */ /* 0x000fe20000004100 */
[----:B------:R-:W-:-:S02]  /*01b0*/  IADD3 R4, P5, R0, UR6, RZ ;  /* 0x0000000600047c10 */ /* 0x000fc4000ffbe0ff */
[----:B------:R-:W-:Y:S02]  /*01c0*/  SEL R0, RZ, 0x1, P6 ;  /* 0x00000001ff007807 */ /* 0x000fe40003000000 */
[----:B------:R-:W-:Y:S01]  /*01d0*/  FSETP.NEU.FTZ.AND P6, PT, R6, +INF , PT ;  /* 0x7f8000000600780b */ /* 0x000fe20003fdd000 */
[----:B------:R-:W-:Y:S01]  /*01e0*/  IMAD.X R5, RZ, RZ, UR7, P5 ;  /* 0x00000007ff057e24 */ /* 0x000fe2000a8e06ff */
[----:B------:R-:W-:Y:S02]  /*01f0*/  FSETP.NEU.FTZ.AND P1, PT, R7, +INF , PT ;  /* 0x7f8000000700780b */ /* 0x000fe40003f3d000 */
[----:B------:R-:W-:Y:S01]  /*0200*/  SEL R7, RZ, 0xffffffff, P0 ;  /* 0xffffffffff077807 */ /* 0x000fe20000000000 */
[----:B------:R-:W-:Y:S01]  /*0210*/  IMAD.WIDE R4, R2, 0x8, R4 ;  /* 0x0000000802047825 */ /* 0x000fe200078e0204 */
[----:B------:R-:W-:Y:S02]  /*0220*/  SEL R6, RZ, 0xffffffff, P4 ;  /* 0xffffffffff067807 */ /* 0x000fe40002000000 */
[----:B------:R-:W-:Y:S01]  /*0230*/  SEL R9, RZ, 0xffffffff, P2 ;  /* 0xffffffffff097807 */ /* 0x000fe20001000000 */
[----:B------:R-:W-:Y:S01]  /*0240*/  IMAD.SHL.U32 R7, R7, 0x100, RZ ;  /* 0x0000010007077824 */ /* 0x000fe200078e00ff */
[----:B------:R-:W-:Y:S01]  /*0250*/  SEL R11, RZ, 0xffffffff, P6 ;  /* 0xffffffffff0b7807 */ /* 0x000fe20003000000 */
[----:B------:R-:W-:Y:S01]  /*0260*/  IMAD.SHL.U32 R6, R6, 0x100, RZ ;  /* 0x0000010006067824 */ /* 0x000fe200078e00ff */
[----:B------:R-:W-:Y:S01]  /*0270*/  FSETP.NEU.FTZ.AND P0, PT, R3, +INF , PT ;  /* 0x7f8000000300780b */ /* 0x000fe20003f1d000 */
        /* <DEDUP_REMOVED lines=13> */
.L_x_19454:
        /* <DEDUP_REMOVED lines=119> */
.L_x_19457:
        /* <DEDUP_REMOVED lines=8> */
.L_x_19458:
        /* <DEDUP_REMOVED lines=8> */
.L_x_19459:
        /* <DEDUP_REMOVED lines=9> */
.L_x_19460:
[----:B------:R-:W-:Y:S05]  /*0c50*/  BSYNC B1 ;  /* 0x0000000000017941 */ /* 0x000fea0003800000 */
.L_x_19456:
[----:B------:R-:W-:-:S13]  /*0c60*/  ISETP.GE.AND P0, PT, R3, R2, PT ;  /* 0x000000020300720c */ /* 0x000fda0003f06270 */
[----:B--2---:R-:W2:Y:S01]  /*0c70*/  @!P0 LDC.64 R6, c[0x0][0x218] ;  /* 0x00008600ff068b82 */ /* 0x004ea20000000a00 */
[----:B-1----:R-:W-:Y:S02]  /*0c80*/  @!P0 IMAD.IADD R5, R0, 0x1, R3 ;  /* 0x0000000100058824 */ /* 0x002fe400078e0203 */
[----:B------:R-:W-:-:S03]  /*0c90*/  @!P0 VIADD R3, R3, 0x80 ;  /* 0x0000008003038836 */ /* 0x000fc60000000000 */
[----:B--2---:R-:W-:-:S05]  /*0ca0*/  @!P0 IADD3 R4, P1, R5, R6, RZ ;  /* 0x0000000605048210 */ /* 0x004fca0007f3e0ff */
[----:B------:R-:W-:-:S05]  /*0cb0*/  @!P0 IMAD.X R5, RZ, RZ, R7, P1 ;  /* 0x000000ffff058224 */ /* 0x000fca00008e0607 */
[----:B------:R2:W-:Y:S03]  /*0cc0*/  @!P0 STG.E.U8 desc[UR4][R4.64], R9 ;  /* 0x0000000904008986 */ /* 0x0005e6000c101104 */
.L_x_19461:
[----:B------:R-:W-:Y:S05]  /*0cd0*/  BSYNC B0 ;  /* 0x0000000000007941 */ /* 0x000fea0003800000 */
.L_x_19455:
        /* <DEDUP_REMOVED lines=9> */
.L_x_19462:
        /* <DEDUP_REMOVED lines=9> */
.L_x_44542:


//--------------------- .text._ZN2at6native18elementwise_kernelILi128ELi4EZNS0_15gpu_kernel_implIZZZNS0_49_GLOBAL__N__657f93f7_16_TensorCompare_cu_71e06f4e20isposinf_kernel_implERNS_18TensorIteratorBaseEENKUlvE_clEvENKUlvE0_clEvEUlfE_EEvS5_RKT_EUliE_EEviT1_ --------------------------
	.section	.text._ZN2at6native18elementwise_kernelILi128ELi4EZNS0_15gpu_kernel_implIZZZNS0_49_GLOBAL__N__657f93f7_16_TensorCompare_cu_71e06f4e20isposinf_kernel_implERNS_18TensorIteratorBaseEENKUlvE_clEvENKUlvE0_clEvEUlfE_EEvS5_RKT_EUliE_EEviT1_,"ax",@progbits
	.align	128
        .global         _ZN2at6native18elementwise_kernelILi128ELi4EZNS0_15gpu_kernel_implIZZZNS0_49_GLOBAL__N__657f93f7_16_TensorCompare_cu_71e06f4e20isposinf_kernel_implERNS_18TensorIteratorBaseEENKUlvE_clEvENKUlvE0_clEvEUlfE_EEvS5_RKT_EUliE_EEviT1_
        .type           _ZN2at6native18elementwise_kernelILi128ELi4EZNS0_15gpu_kernel_implIZZZNS0_49_GLOBAL__N__657f93f7_16_TensorCompare_cu_71e06f4e20isposinf_kernel_implERNS_18TensorIteratorBaseEENKUlvE_clEvENKUlvE0_clEvEUlfE_EEvS5_RKT_EUliE_EEviT1_,@function
        .size           _ZN2at6native18elementwise_kernelILi128ELi4EZNS0_15gpu_kernel_implIZZZNS0_49_GLOBAL__N__657f93f7_16_TensorCompare_cu_71e06f4e20isposinf_kernel_implERNS_18TensorIteratorBaseEENKUlvE_clEvENKUlvE0_clEvEUlfE_EEvS5_RKT_EUliE_EEviT1_,(.L_x_44543 - _ZN2at6native18elementwise_kernelILi128ELi4EZNS0_15gpu_kernel_implIZZZNS0_49_GLOBAL__N__657f93f7_16_TensorCompare_cu_71e06f4e20isposinf_kernel_implERNS_18TensorIteratorBaseEENKUlvE_clEvENKUlvE0_clEvEUlfE_EEvS5_RKT_EUliE_EEviT1_)
        .other          _ZN2at6native18elementwise_kernelILi128ELi4EZNS0_15gpu_kernel_implIZZZNS0_49_GLOBAL__N__657f93f7_16_TensorCompare_cu_71e06f4e20isposinf_kernel_implERNS_18TensorIteratorBaseEENKUlvE_clEvENKUlvE0_clEvEUlfE_EEvS5_RKT_EUliE_EEviT1_,@"STO_CUDA_ENTRY STV_DEFAULT"
_ZN2at6native18elementwise_kernelILi128ELi4EZNS0_15gpu_kernel_implIZZZNS0_49_GLOBAL__N__657f93f7_16_TensorCompare_cu_71e06f4e20isposinf_kernel_implERNS_18TensorIteratorBaseEENKUlvE_clEvENKUlvE0_clEvEUlfE_EEvS5_RKT_EUliE_EEviT1_:
.text._ZN2at6native18elementwise_kernelILi128ELi4EZNS0_15gpu_kernel_implIZZZNS0_49_GLOBAL__N__657f93f7_16_TensorCompare_cu_71e06f4e20isposinf_kernel_implERNS_18TensorIteratorBaseEENKUlvE_clEvENKUlvE0_clEvEUlfE_EEvS5_RKT_EUliE_EEviT1_:
        /* <DEDUP_REMOVED lines=313> */
.L_x_19465:
        /* <DEDUP_REMOVED lines=22> */
.L_x_19470:
[----:B------:R-:W2:Y:S02]  /*14f0*/  LDG.E.U8 R0, desc[UR36][R2.64] ;  /* 0x0000002402007981 */ /* 0x000ea4000c1e1100 */
[----:B--2---:R-:W-:Y:S01]  /*1500*/  I2FP.F32.U32 R0, R0 ;  /* 0x0000000000007245 */ /* 0x004fe20000201000 */
[----:B------:R-:W-:Y:S06]  /*1510*/  BRA `(.L_x_19472) ;  /* 0x0000000c002c7947 */ /* 0x000fec0003800000 */
.L_x_19469:
        /* <DEDUP_REMOVED lines=9> */
.L_x_19474:
[----:B------:R-:W2:Y:S02]  /*15b0*/  LDG.E R0, desc[UR36][R2.64] ;  /* 0x0000002402007981 */ /* 0x000ea4000c1e1900 */
[----:B--2---:R-:W-:Y:S01]  /*15c0*/  I2FP.F32.S32 R0, R0 ;  /* 0x0000000000007245 */ /* 0x004fe20000201400 */
[----:B------:R-:W-:Y:S06]  /*15d0*/  BRA `(.L_x_19472) ;  /* 0x0000000800fc7947 */ /* 0x000fec0003800000 */
.L_x_19473:
[----:B------:R-:W2:Y:S02]  /*15e0*/  LDG.E.U16 R0, desc[UR36][R2.64] ;  /* 0x0000002402007981 */ /* 0x000ea4000c1e1500 */
[----:B--2---:R-:W0:Y:S01]  /*15f0*/  I2F.S16 R0, R0 ;  /* 0x0000000000007306 */ /* 0x004e220000101400 */
[----:B------:R-:W-:Y:S05]  /*1600*/  BRA `(.L_x_19472) ;  /* 0x0000000800f07947 */ /* 0x000fea0003800000 */
.L_x_19468:
        /* <DEDUP_REMOVED lines=8> */
.L_x_19476:
[----:B------:R-:W2:Y:S02]  /*1690*/  LDG.E.U16 R0, desc[UR36][R2.64] ;  /* 0x0000002402007981 */ /* 0x000ea4000c1e1500 */
[----:B--2---:R-:W-:Y:S01]  /*16a0*/  HADD2.F32 R0, -RZ, R0.H0_H0 ;  /* 0x20000000ff007230 */ /* 0x004fe20000004100 */
[----:B------:R-:W-:Y:S06]  /*16b0*/  BRA `(.L_x_19472) ;  /* 0x0000000800c47947 */ /* 0x000fec0003800000 */
.L_x_19475:
        /* <DEDUP_REMOVED lines=8> */
.L_x_19478:
[----:B------:R-:W2:Y:S02]  /*1740*/  LDG.E.U16 R0, desc[UR36][R2.64] ;  /* 0x0000002402007981 */ /* 0x000ea4000c1e1500 */
[----:B--2---:R-:W-:Y:S01]  /*1750*/  HADD2.F32 R0, -RZ, R0.H0_H0 ;  /* 0x20000000ff007230 */ /* 0x004fe20000004100 */
[----:B------:R-:W-:Y:S06]  /*1760*/  BRA `(.L_x_19472) ;  /* 0x0000000800987947 */ /* 0x000fec0003800000 */
.L_x_19477:
[----:B------:R-:W2:Y:S01]  /*1770*/  LDG.E.64 R2, desc[UR36][R2.64] ;  /* 0x0000002402027981 */ /* 0x000ea2000c1e1b00 */
[----:B------:R-:W-:Y:S01]  /*1780*/  UMOV UR4, 0xf0000000 ;  /* 0xf000000000047882 */ /* 0x000fe20000000000 */
[----:B------:R-:W-:Y:S01]  /*1790*/  UMOV UR5, 0x380fffff ;  /* 0x380fffff00057882 */ /* 0x000fe20000000000 */
[----:B--2---:R-:W0:Y:S01]  /*17a0*/  F2F.F32.F64 R0, R2 ;  /* 0x0000000200007310 */ /* 0x004e220000301000 */
[----:B------:R-:W-:-:S14]  /*17b0*/  DSETP.GEU.AND P0, PT, |R2|, UR4, PT ;  /* 0x0000000402007e2a */ /* 0x000fdc000bf0e200 */
[----:B0-----:R-:W-:Y:S01]  /*17c0*/  @!P0 FMUL R0, R0, 1.175494350822287508e-38 ;  /* 0x0080000000008820 */ /* 0x001fe20000400000 */
[----:B------:R-:W-:Y:S06]  /*17d0*/  BRA `(.L_x_19472) ;  /* 0x00000008007c7947 */ /* 0x000fec0003800000 */
.L_x_19467:
        /* <DEDUP_REMOVED lines=12> */
.L_x_19481:
[----:B------:R-:W2:Y:S01]  /*18a0*/  LDG.E.64 R2, desc[UR36][R2.64] ;  /* 0x0000002402027981 */ /* 0x000ea2000c1e1b00 */
[----:B------:R-:W-:Y:S01]  /*18b0*/  UMOV UR4, 0xf0000000 ;  /* 0xf000000000047882 */ /* 0x000fe20000000000 */
[----:B------:R-:W-:Y:S01]  /*18c0*/  UMOV UR5, 0x380fffff ;  /* 0x380fffff00057882 */ /* 0x000fe20000000000 */
[----:B--2---:R-:W0:Y:S01]  /*18d0*/  F2F.F32.F64 R0, R2 ;  /* 0x0000000200007310 */ /* 0x004e220000301000 */
[----:B------:R-:W-:-:S14]  /*18e0*/  DSETP.GEU.AND P0, PT, |R2|, UR4, PT ;  /* 0x0000000402007e2a */ /* 0x000fdc000bf0e200 */
[----:B0-----:R-:W-:Y:S01]  /*18f0*/  @!P0 FMUL R0, R0, 1.175494350822287508e-38 ;  /* 0x0080000000008820 */ /* 0x001fe20000400000 */
[----:B------:R-:W-:Y:S06]  /*1900*/  BRA `(.L_x_19472) ;  /* 0x0000000800307947 */ /* 0x000fec0003800000 */
.L_x_19480:
        /* <DEDUP_REMOVED lines=26> */
.L_x_19483:
        /* <DEDUP_REMOVED lines=13> */
.L_x_19482:
[----:B------:R-:W2:Y:S02]  /*1b80*/  LDG.E.U16 R0, desc[UR36][R2.64] ;  /* 0x0000002402007981 */ /* 0x000ea4000c1e1500 */
[----:B--2---:R-:W-:Y:S01]  /*1b90*/  IMAD.U32 R0, R0, 0x10000, RZ ;  /* 0x0001000000007824 */ /* 0x004fe200078e00ff */
[----:B------:R-:W-:Y:S06]  /*1ba0*/  BRA `(.L_x_19472) ;  /* 0x0000000400887947 */ /* 0x000fec0003800000 */
.L_x_19479:
        /* <DEDUP_REMOVED lines=11> */
.L_x_19486:
        /* <DEDUP_REMOVED lines=20> */
.L_x_19488:
[----:B------:R-:W-:Y:S05]  /*1da0*/  BSYNC B0 ;  /* 0x0000000000007941 */ /* 0x000fea0003800000 */
.L_x_19487:
[----:B------:R-:W-:Y:S01]  /*1db0*/  LEA R3, R0, 0x3b800000, 0x17 ;  /* 0x3b80000000037811 */ /* 0x000fe200078eb8ff */
[----:B------:R-:W-:-:S05]  /*1dc0*/  IMAD.SHL.U32 R0, R2, 0x100000, RZ ;  /* 0x0010000002007824 */ /* 0x000fca00078e00ff */
[----:B------:R-:W-:Y:S01]  /*1dd0*/  LOP3.LUT R0, R3, R0, R4, 0xfe, !PT ;  /* 0x0000000003007212 */ /* 0x000fe200078efe04 */
[----:B------:R-:W-:Y:S06]  /*1de0*/  BRA `(.L_x_19472) ;  /* 0x0000000000f87947 */ /* 0x000fec0003800000 */
.L_x_19485:
        /* <DEDUP_REMOVED lines=20> */
.L_x_19490:
[----:B------:R-:W-:Y:S05]  /*1f30*/  BSYNC B0 ;  /* 0x0000000000007941 */ /* 0x000fea0003800000 */
.L_x_19489:
[----:B------:R-:W-:Y:S01]  /*1f40*/  LEA R3, R0, 0x37800000, 0x17 ;  /* 0x3780000000037811 */ /* 0x000fe200078eb8ff */
[----:B------:R-:W-:-:S05]  /*1f50*/  IMAD.SHL.U32 R0, R2, 0x200000, RZ ;  /* 0x0020000002007824 */ /* 0x000fca00078e00ff */
[----:B------:R-:W-:Y:S01]  /*1f60*/  LOP3.LUT R0, R3, R0, R4, 0xfe, !PT ;  /* 0x0000000003007212 */ /* 0x000fe200078efe04 */
[----:B------:R-:W-:Y:S06]  /*1f70*/  BRA `(.L_x_19472) ;  /* 0x0000000000947947 */ /* 0x000fec0003800000 */
.L_x_19484:
        /* <DEDUP_REMOVED lines=14> */
.L_x_19471:
        /* <DEDUP_REMOVED lines=16> */
.L_x_19493:
[----:B------:R-:W-:Y:S01]  /*2160*/  IMAD.MOV.U32 R0, RZ, RZ, RZ ;  /* 0x000000ffff007224 */ /* 0x000fe200078e00ff */
[----:B------:R-:W-:Y:S06]  /*2170*/  BRA `(.L_x_19472) ;  /* 0x0000000000147947 */ /* 0x000fec0003800000 */
.L_x_19492:
[----:B------:R-:W2:Y:S02]  /*2180*/  LDG.E.64 R2, desc[UR36][R2.64] ;  /* 0x0000002402027981 */ /* 0x000ea4000c1e1b00 */
[----:B--2---:R0:W1:Y:S01]  /*2190*/  I2F.U64 R0, R2 ;  /* 0x0000000200007312 */ /* 0x0040620000301000 */
[----:B------:R-:W-:Y:S05]  /*21a0*/  BRA `(.L_x_19472) ;  /* 0x0000000000087947 */ /* 0x000fea0003800000 */
.L_x_19491:
[----:B------:R-:W2:Y:S02]  /*21b0*/  LDG.E R0, desc[UR36][R2.64] ;  /* 0x0000002402007981 */ /* 0x000ea4000c1e1900 */
[----:B--2---:R-:W-:-:S07]  /*21c0*/  I2FP.F32.U32 R0, R0 ;  /* 0x0000000000007245 */ /* 0x004fce0000201000 */
.L_x_19472:
[----:B------:R-:W-:Y:S05]  /*21d0*/  BSYNC B6 ;  /* 0x0000000000067941 */ /* 0x000fea0003800000 */
.L_x_19466:
[----:B0-234-:R-:W0:Y:S01]  /*21e0*/  LDC.U8 R3, c[0x0][0x421] ;  /* 0x00010840ff037b82 */ /* 0x01de220000000000 */
[----:B-1---5:R-:W-:Y:S01]  /*21f0*/  FSETP.NEU.FTZ.AND P0, PT, R0, +INF , PT ;  /* 0x7f8000000000780b */ /* 0x022fe20003f1d000 */
        /* <DEDUP_REMOVED lines=15> */
.L_x_19498:
[----:B------:R0:W-:Y:S01]  /*22f0*/  STG.E.U8 desc[UR36][R16.64], R5 ;  /* 0x0000000510007986 */ /* 0x0001e2000c101124 */
[----:B------:R-:W-:Y:S05]  /*2300*/  BRA `(.L_x_19500) ;  /* 0x0000000c00147947 */ /* 0x000fea0003800000 */
.L_x_19497:
        /* <DEDUP_REMOVED lines=10> */
.L_x_19502:
[----:B------:R0:W-:Y:S01]  /*23b0*/  STG.E desc[UR36][R16.64], R5 ;  /* 0x0000000510007986 */ /* 0x0001e2000c101924 */
[----:B------:R-:W-:Y:S05]  /*23c0*/  BRA `(.L_x_19500) ;  /* 0x0000000800e47947 */ /* 0x000fea0003800000 */
.L_x_19501:
[----:B------:R0:W-:Y:S01]  /*23d0*/  STG.E.U16 desc[UR36][R16.64], R5 ;  /* 0x0000000510007986 */ /* 0x0001e2000c101524 */
[----:B------:R-:W-:Y:S05]  /*23e0*/  BRA `(.L_x_19500) ;  /* 0x0000000800dc7947 */ /* 0x000fea0003800000 */
.L_x_19496:
        /* <DEDUP_REMOVED lines=9> */
.L_x_19504:
[----:B------:R-:W-:-:S04]  /*2480*/  FSET.BF.EQ.FTZ.AND R0, R0, +INF , PT ;  /* 0x7f8000000000780a */ /* 0x000fc80003812000 */
[----:B------:R-:W-:-:S05]  /*2490*/  F2FP.F16.F32.PACK_AB R0, RZ, R0 ;  /* 0x00000000ff00723e */ /* 0x000fca00000000ff */
[----:B------:R0:W-:Y:S01]  /*24a0*/  STG.E.U16 desc[UR36][R16.64], R0 ;  /* 0x0000000010007986 */ /* 0x0001e2000c101524 */
[----:B------:R-:W-:Y:S05]  /*24b0*/  BRA `(.L_x_19500) ;  /* 0x0000000800a87947 */ /* 0x000fea0003800000 */
.L_x_19503:
        /* <DEDUP_REMOVED lines=10> */
.L_x_19506:
[----:B------:R-:W-:-:S04]  /*2560*/  FSET.BF.EQ.FTZ.AND R0, R0, +INF , PT ;  /* 0x7f8000000000780a */ /* 0x000fc80003812000 */
[----:B------:R-:W-:-:S04]  /*2570*/  F2FP.F16.F32.PACK_AB R3, RZ, R0 ;  /* 0x00000000ff03723e */ /* 0x000fc800000000ff */
[----:B------:R-:W-:-:S05]  /*2580*/  PRMT R3, R3, 0x5410, RZ ;  /* 0x0000541003037816 */ /* 0x000fca00000000ff */
[----:B------:R0:W-:Y:S01]  /*2590*/  STG.E desc[UR36][R16.64], R3 ;  /* 0x0000000310007986 */ /* 0x0001e2000c101924 */
[----:B------:R-:W-:Y:S05]  /*25a0*/  BRA `(.L_x_19500) ;  /* 0x00000008006c7947 */ /* 0x000fea0003800000 */
.L_x_19505:
[----:B------:R-:W-:Y:S01]  /*25b0*/  FSEL R3, RZ, 1.875, P0 ;  /* 0x3ff00000ff037808 */ /* 0x000fe20000000000 */
[----:B------:R-:W-:-:S05]  /*25c0*/  IMAD.MOV.U32 R2, RZ, RZ, RZ ;  /* 0x000000ffff027224 */ /* 0x000fca00078e00ff */
[----:B------:R0:W-:Y:S01]  /*25d0*/  STG.E.64 desc[UR36][R16.64], R2 ;  /* 0x0000000210007986 */ /* 0x0001e2000c101b24 */
[----:B------:R-:W-:Y:S05]  /*25e0*/  BRA `(.L_x_19500) ;  /* 0x00000008005c7947 */ /* 0x000fea0003800000 */
.L_x_19495:
        /* <DEDUP_REMOVED lines=10> */
.L_x_19509:
[----:B------:R-:W-:Y:S02]  /*2690*/  FSEL R5, RZ, 1.875, P0 ;  /* 0x3ff00000ff057808 */ /* 0x000fe40000000000 */
[----:B------:R-:W-:Y:S01]  /*26a0*/  CS2R R6, SRZ ;  /* 0x0000000000067805 */ /* 0x000fe2000001ff00 */
[----:B------:R-:W-:-:S05]  /*26b0*/  IMAD.MOV.U32 R4, RZ, RZ, RZ ;  /* 0x000000ffff047224 */ /* 0x000fca00078e00ff */
[----:B------:R0:W-:Y:S01]  /*26c0*/  STG.E.128 desc[UR36][R16.64], R4 ;  /* 0x0000000410007986 */ /* 0x0001e2000c101d24 */
[----:B------:R-:W-:Y:S05]  /*26d0*/  BRA `(.L_x_19500) ;  /* 0x0000000800207947 */ /* 0x000fea0003800000 */
.L_x_19508:
        /* <DEDUP_REMOVED lines=18> */
.L_x_19513:
[----:B------:R-:W-:Y:S05]  /*2800*/  BSYNC B0 ;  /* 0x0000000000007941 */ /* 0x000fea0003800000 */
.L_x_19512:
[----:B------:R0:W-:Y:S01]  /*2810*/  STG.E.U8 desc[UR36][R16.64], R3 ;  /* 0x0000000310007986 */ /* 0x0001e2000c101124 */
[----:B------:R-:W-:Y:S05]  /*2820*/  BRA `(.L_x_19500) ;  /* 0x0000000400cc7947 */ /* 0x000fea0003800000 */
.L_x_19511:
        /* <DEDUP_REMOVED lines=13> */
.L_x_19514:
[----:B------:R-:W-:Y:S01]  /*2900*/  ISETP.GT.U32.AND P0, PT, R3, 0x7f800000, PT ;  /* 0x7f8000000300780c */ /* 0x000fe20003f04070 */
[----:B------:R-:W-:-:S05]  /*2910*/  IMAD.MOV.U32 R3, RZ, RZ, 0x7f ;  /* 0x0000007fff037424 */ /* 0x000fca00078e00ff */
[----:B------:R-:W-:-:S05]  /*2920*/  SEL R3, R3, 0x7c, P0 ;  /* 0x0000007c03037807 */ /* 0x000fca0000000000 */
[----:B------:R0:W-:Y:S01]  /*2930*/  STG.E.U8 desc[UR36][R16.64], R3 ;  /* 0x0000000310007986 */ /* 0x0001e2000c101124 */
[----:B------:R-:W-:Y:S05]  /*2940*/  BRA `(.L_x_19500) ;  /* 0x0000000400847947 */ /* 0x000fea0003800000 */
.L_x_19510:
[----:B------:R-:W-:-:S04]  /*2950*/  FSET.BF.EQ.FTZ.AND R0, R0, +INF , PT ;  /* 0x7f8000000000780a */ /* 0x000fc80003812000 */
[----:B------:R-:W-:-:S05]  /*2960*/  F2FP.BF16.F32.PACK_AB R0, RZ, R0 ;  /* 0x00000000ff00723e */ /* 0x000fca00000010ff */
[----:B------:R0:W-:Y:S01]  /*2970*/  STG.E.U16 desc[UR36][R16.64], R0 ;  /* 0x0000000010007986 */ /* 0x0001e2000c101524 */
[----:B------:R-:W-:Y:S05]  /*2980*/  BRA `(.L_x_19500) ;  /* 0x0000000400747947 */ /* 0x000fea0003800000 */
.L_x_19507:
        /* <DEDUP_REMOVED lines=10> */
.L_x_19517:
        /* <DEDUP_REMOVED lines=16> */
.L_x_19520:
[----:B------:R-:W-:-:S07]  /*2b30*/  PRMT R8, R0, 0x7610, R8 ;  /* 0x0000761000087816 */ /* 0x000fce0000000008 */
.L_x_19519:
[----:B------:R-:W-:Y:S05]  /*2b40*/  BSYNC B0 ;  /* 0x0000000000007941 */ /* 0x000fea0003800000 */
.L_x_19518:
[----:B------:R4:W-:Y:S01]  /*2b50*/  STG.E.U8 desc[UR36][R16.64], R8 ;  /* 0x0000000810007986 */ /* 0x0009e2000c101124 */
[----:B------:R-:W-:Y:S05]  /*2b60*/  BRA `(.L_x_19500) ;  /* 0x0000000000fc7947 */ /* 0x000fea0003800000 */
.L_x_19516:
        /* <DEDUP_REMOVED lines=16> */
.L_x_19523:
[----:B------:R-:W-:-:S07]  /*2c70*/  PRMT R8, R0, 0x7610, R8 ;  /* 0x0000761000087816 */ /* 0x000fce0000000008 */
.L_x_19522:
[----:B------:R-:W-:Y:S05]  /*2c80*/  BSYNC B0 ;  /* 0x0000000000007941 */ /* 0x000fea0003800000 */
.L_x_19521:
[----:B------:R3:W-:Y:S01]  /*2c90*/  STG.E.U8 desc[UR36][R16.64], R8 ;  /* 0x0000000810007986 */ /* 0x0007e2000c101124 */
[----:B------:R-:W-:Y:S05]  /*2ca0*/  BRA `(.L_x_19500) ;  /* 0x0000000000ac7947 */ /* 0x000fea0003800000 */
.L_x_19515:
        /* <DEDUP_REMOVED lines=21> */
.L_x_19499:
        /* <DEDUP_REMOVED lines=16> */
.L_x_19526:
[----:B------:R-:W-:Y:S05]  /*2f00*/  BRA `(.L_x_19500) ;  /* 0x0000000000147947 */ /* 0x000fea0003800000 */
.L_x_19525:
[----:B------:R-:W-:Y:S02]  /*2f10*/  IMAD.MOV.U32 R2, RZ, RZ, R5 ;  /* 0x000000ffff027224 */ /* 0x000fe400078e0005 */
[----:B------:R-:W-:-:S05]  /*2f20*/  IMAD.MOV.U32 R3, RZ, RZ, RZ ;  /* 0x000000ffff037224 */ /* 0x000fca00078e00ff */
[----:B------:R2:W-:Y:S01]  /*2f30*/  STG.E.64 desc[UR36][R16.64], R2 ;  /* 0x0000000210007986 */ /* 0x0005e2000c101b24 */
[----:B------:R-:W-:Y:S05]  /*2f40*/  BRA `(.L_x_19500) ;  /* 0x0000000000047947 */ /* 0x000fea0003800000 */
.L_x_19524:
[----:B------:R0:W-:Y:S02]  /*2f50*/  STG.E desc[UR36][R16.64], R5 ;  /* 0x0000000510007986 */ /* 0x0001e4000c101924 */
.L_x_19500:
[----:B------:R-:W-:Y:S05]  /*2f60*/  BSYNC B6 ;  /* 0x0000000000067941 */ /* 0x000fea0003800000 */
.L_x_19494:
[----:B------:R-:W-:-:S04]  /*2f70*/  IMAD R18, R23, 0x200, R18 ;  /* 0x0000020017127824 */ /* 0x000fc800078e0212 */
[----:B------:R-:W-:-:S07]  /*2f80*/  VIADD R19, R18, 0x80 ;  /* 0x0000008012137836 */ /* 0x000fce0000000000 */
.L_x_19464:
[----:B------:R-:W-:Y:S05]  /*2f90*/  BSYNC B7 ;  /* 0x0000000000077941 */ /* 0x000fea0003800000 */
.L_x_19463:
        /* <DEDUP_REMOVED lines=307> */
.L_x_19529:
        /* <DEDUP_REMOVED lines=22> */
.L_x_19534:
[----:B------:R-:W2:Y:S02]  /*4430*/  LDG.E.U8 R0, desc[UR36][R2.64] ;  /* 0x0000002402007981 */ /* 0x000ea4000c1e1100 */
[----:B--2---:R-:W-:Y:S01]  /*4440*/  I2FP.F32.U32 R0, R0 ;  /* 0x0000000000007245 */ /* 0x004fe20000201000 */
[----:B------:R-:W-:Y:S06]  /*4450*/  BRA `(.L_x_19536) ;  /* 0x0000000c002c7947 */ /* 0x000fec0003800000 */
.L_x_19533:
        /* <DEDUP_REMOVED lines=9> */
.L_x_19538:
[----:B------:R-:W2:Y:S02]  /*44f0*/  LDG.E R0, desc[UR36][R2.64] ;  /* 0x0000002402007981 */ /* 0x000ea4000c1e1900 */
[----:B--2---:R-:W-:Y:S01]  /*4500*/  I2FP.F32.S32 R0, R0 ;  /* 0x0000000000007245 */ /* 0x004fe20000201400 */
[----:B------:R-:W-:Y:S06]  /*4510*/  BRA `(.L_x_19536) ;  /* 0x0000000800fc7947 */ /* 0x000fec0003800000 */
.L_x_19537:
[----:B------:R-:W2:Y:S02]  /*4520*/  LDG.E.U16 R0, desc[UR36][R2.64] ;  /* 0x0000002402007981 */ /* 0x000ea4000c1e1500 */
[----:B--2---:R-:W0:Y:S01]  /*4530*/  I2F.S16 R0, R0 ;  /* 0x0000000000007306 */ /* 0x004e220000101400 */
[----:B------:R-:W-:Y:S05]  /*4540*/  BRA `(.L_x_19536) ;  /* 0x0000000800f07947 */ /* 0x000fea0003800000 */
.L_x_19532:
        /* <DEDUP_REMOVED lines=8> */
.L_x_19540:
[----:B------:R-:W2:Y:S02]  /*45d0*/  LDG.E.U16 R0, desc[UR36][R2.64] ;  /* 0x0000002402007981 */ /* 0x000ea4000c1e1500 */
[----:B--2---:R-:W-:Y:S01]  /*45e0*/  HADD2.F32 R0, -RZ, R0.H0_H0 ;  /* 0x20000000ff007230 */ /* 0x004fe20000004100 */
[----:B------:R-:W-:Y:S06]  /*45f0*/  BRA `(.L_x_19536) ;  /* 0x0000000800c47947 */ /* 0x000fec0003800000 */
.L_x_19539:
        /* <DEDUP_REMOVED lines=8> */
.L_x_19542:
[----:B------:R-:W2:Y:S02]  /*4680*/  LDG.E.U16 R0, desc[UR36][R2.64] ;  /* 0x0000002402007981 */ /* 0x000ea4000c1e1500 */
[----:B--2---:R-:W-:Y:S01]  /*4690*/  HADD2.F32 R0, -RZ, R0.H0_H0 ;  /* 0x20000000ff007230 */ /* 0x004fe20000004100 */
[----:B------:R-:W-:Y:S06]  /*46a0*/  BRA `(.L_x_19536) ;  /* 0x0000000800987947 */ /* 0x000fec0003800000 */
.L_x_19541:
[----:B------:R-:W2:Y:S01]  /*46b0*/  LDG.E.64 R2, desc[UR36][R2.64] ;  /* 0x0000002402027981 */ /* 0x000ea2000c1e1b00 */
[----:B------:R-:W-:Y:S01]  /*46c0*/  UMOV UR4, 0xf0000000 ;  /* 0xf000000000047882 */ /* 0x000fe20000000000 */
[----:B------:R-:W-:Y:S01]  /*46d0*/  UMOV UR5, 0x380fffff ;  /* 0x380fffff00057882 */ /* 0x000fe20000000000 */
[----:B--2---:R-:W0:Y:S01]  /*46e0*/  F2F.F32.F64 R0, R2 ;  /* 0x0000000200007310 */ /* 0x004e220000301000 */
[----:B------:R-:W-:-:S14]  /*46f0*/  DSETP.GEU.AND P0, PT, |R2|, UR4, PT ;  /* 0x0000000402007e2a */ /* 0x000fdc000bf0e200 */
[----:B0-----:R-:W-:Y:S01]  /*4700*/  @!P0 FMUL R0, R0, 1.175494350822287508e-38 ;  /* 0x0080000000008820 */ /* 0x001fe20000400000 */
[----:B------:R-:W-:Y:S06]  /*4710*/  BRA `(.L_x_19536) ;  /* 0x00000008007c7947 */ /* 0x000fec0003800000 */
.L_x_19531:
        /* <DEDUP_REMOVED lines=12> */
.L_x_19545:
[----:B------:R-:W2:Y:S01]  /*47e0*/  LDG.E.64 R2, desc[UR36][R2.64] ;  /* 0x0000002402027981 */ /* 0x000ea2000c1e1b00 */
[----:B------:R-:W-:Y:S01]  /*47f0*/  UMOV UR4, 0xf0000000 ;  /* 0xf000000000047882 */ /* 0x000fe20000000000 */
[----:B------:R-:W-:Y:S01]  /*4800*/  UMOV UR5, 0x380fffff ;  /* 0x380fffff00057882 */ /* 0x000fe20000000000 */
[----:B--2---:R-:W0:Y:S01]  /*4810*/  F2F.F32.F64 R0, R2 ;  /* 0x0000000200007310 */ /* 0x004e220000301000 */
[----:B------:R-:W-:-:S14]  /*4820*/  DSETP.GEU.AND P0, PT, |R2|, UR4, PT ;  /* 0x0000000402007e2a */ /* 0x000fdc000bf0e200 */
[----:B0-----:R-:W-:Y:S01]  /*4830*/  @!P0 FMUL R0, R0, 1.175494350822287508e-38 ;  /* 0x0080000000008820 */ /* 0x001fe20000400000 */
[----:B------:R-:W-:Y:S06]  /*4840*/  BRA `(.L_x_19536) ;  /* 0x0000000800307947 */ /* 0x000fec0003800000 */
.L_x_19544:
        /* <DEDUP_REMOVED lines=26> */
.L_x_19547:
        /* <DEDUP_REMOVED lines=13> */
.L_x_19546:
[----:B------:R-:W2:Y:S02]  /*4ac0*/  LDG.E.U16 R0, desc[UR36][R2.64] ;  /* 0x0000002402007981 */ /* 0x000ea4000c1e1500 */
[----:B--2---:R-:W-:Y:S01]  /*4ad0*/  IMAD.U32 R0, R0, 0x10000, RZ ;  /* 0x0001000000007824 */ /* 0x004fe200078e00ff */
[----:B------:R-:W-:Y:S06]  /*4ae0*/  BRA `(.L_x_19536) ;  /* 0x0000000400887947 */ /* 0x000fec0003800000 */
.L_x_19543:
        /* <DEDUP_REMOVED lines=11> */
.L_x_19550:
        /* <DEDUP_REMOVED lines=20> */
.L_x_19552:
[----:B------:R-:W-:Y:S05]  /*4ce0*/  BSYNC B0 ;  /* 0x0000000000007941 */ /* 0x000fea0003800000 */
.L_x_19551:
[----:B------:R-:W-:Y:S01]  /*4cf0*/  LEA R3, R0, 0x3b800000, 0x17 ;  /* 0x3b80000000037811 */ /* 0x000fe200078eb8ff */
[----:B------:R-:W-:-:S05]  /*4d00*/  IMAD.SHL.U32 R0, R2, 0x100000, RZ ;  /* 0x0010000002007824 */ /* 0x000fca00078e00ff */
[----:B------:R-:W-:Y:S01]  /*4d10*/  LOP3.LUT R0, R3, R0, R4, 0xfe, !PT ;  /* 0x0000000003007212 */ /* 0x000fe200078efe04 */
[----:B------:R-:W-:Y:S06]  /*4d20*/  BRA `(.L_x_19536) ;  /* 0x0000000000f87947 */ /* 0x000fec0003800000 */
.L_x_19549:
        /* <DEDUP_REMOVED lines=20> */
.L_x_19554:
[----:B------:R-:W-:Y:S05]  /*4e70*/  BSYNC B0 ;  /* 0x0000000000007941 */ /* 0x000fea0003800000 */
.L_x_19553:
[----:B------:R-:W-:Y:S01]  /*4e80*/  LEA R3, R0, 0x37800000, 0x17 ;  /* 0x3780000000037811 */ /* 0x000fe200078eb8ff */
[----:B------:R-:W-:-:S05]  /*4e90*/  IMAD.SHL.U32 R0, R2, 0x200000, RZ ;  /* 0x0020000002007824 */ /* 0x000fca00078e00ff */
[----:B------:R-:W-:Y:S01]  /*4ea0*/  LOP3.LUT R0, R3, R0, R4, 0xfe, !PT ;  /* 0x0000000003007212 */ /* 0x000fe200078efe04 */
[----:B------:R-:W-:Y:S06]  /*4eb0*/  BRA `(.L_x_19536) ;  /* 0x0000000000947947 */ /* 0x000fec0003800000 */
.L_x_19548:
        /* <DEDUP_REMOVED lines=14> */
.L_x_19535:
        /* <DEDUP_REMOVED lines=16> */
.L_x_19557:
[----:B------:R-:W-:Y:S01]  /*50a0*/  IMAD.MOV.U32 R0, RZ, RZ, RZ ;  /* 0x000000ffff007224 */ /* 0x000fe200078e00ff */
[----:B------:R-:W-:Y:S06]  /*50b0*/  BRA `(.L_x_19536) ;  /* 0x0000000000147947 */ /* 0x000fec0003800000 */
.L_x_19556:
[----:B------:R-:W2:Y:S02]  /*50c0*/  LDG.E.64 R2, desc[UR36][R2.64] ;  /* 0x0000002402027981 */ /* 0x000ea4000c1e1b00 */
[----:B--2---:R0:W1:Y:S01]  /*50d0*/  I2F.U64 R0, R2 ;  /* 0x0000000200007312 */ /* 0x0040620000301000 */
[----:B------:R-:W-:Y:S05]  /*50e0*/  BRA `(.L_x_19536) ;  /* 0x0000000000087947 */ /* 0x000fea0003800000 */
.L_x_19555:
[----:B------:R-:W2:Y:S02]  /*50f0*/  LDG.E R0, desc[UR36][R2.64] ;  /* 0x0000002402007981 */ /* 0x000ea4000c1e1900 */
[----:B--2---:R-:W-:-:S07]  /*5100*/  I2FP.F32.U32 R0, R0 ;  /* 0x0000000000007245 */ /* 0x004fce0000201000 */
.L_x_19536:
[----:B------:R-:W-:Y:S05]  /*5110*/  BSYNC B6 ;  /* 0x0000000000067941 */ /* 0x000fea0003800000 */
.L_x_19530:
[----:B------:R-:W2:Y:S01]  /*5120*/  LDC.U8 R4, c[0x0][0x421] ;  /* 0x00010840ff047b82 */ /* 0x000ea20000000000 */
[----:B01--45:R-:W-:Y:S01]  /*5130*/  FSETP.NEU.FTZ.AND P0, PT, R0, +INF , PT ;  /* 0x7f8000000000780b */ /* 0x033fe20003f1d000 */
        /* <DEDUP_REMOVED lines=15> */
.L_x_19562:
[----:B------:R0:W-:Y:S01]  /*5230*/  STG.E.U8 desc[UR36][R16.64], R2 ;  /* 0x0000000210007986 */ /* 0x0001e2000c101124 */
[----:B------:R-:W-:Y:S05]  /*5240*/  BRA `(.L_x_19564) ;  /* 0x0000000c000c7947 */ /* 0x000fea0003800000 */
.L_x_19561:
        /* <DEDUP_REMOVED lines=9> */
.L_x_19566:
[----:B------:R0:W-:Y:S01]  /*52e0*/  STG.E desc[UR36][R16.64], R2 ;  /* 0x0000000210007986 */ /* 0x0001e2000c101924 */
[----:B------:R-:W-:Y:S05]  /*52f0*/  BRA `(.L_x_19564) ;  /* 0x0000000800e07947 */ /* 0x000fea0003800000 */
.L_x_19565:
[----:B------:R0:W-:Y:S01]  /*5300*/  STG.E.U16 desc[UR36][R16.64], R2 ;  /* 0x0000000210007986 */ /* 0x0001e2000c101524 */
[----:B------:R-:W-:Y:S05]  /*5310*/  BRA `(.L_x_19564) ;  /* 0x0000000800d87947 */ /* 0x000fea0003800000 */
.L_x_19560:
        /* <DEDUP_REMOVED lines=9> */
.L_x_19568:
[----:B------:R-:W-:-:S04]  /*53b0*/  FSET.BF.EQ.FTZ.AND R0, R0, +INF , PT ;  /* 0x7f8000000000780a */ /* 0x000fc80003812000 */
[----:B------:R-:W-:-:S05]  /*53c0*/  F2FP.F16.F32.PACK_AB R0, RZ, R0 ;  /* 0x00000000ff00723e */ /* 0x000fca00000000ff */
[----:B------:R0:W-:Y:S01]  /*53d0*/  STG.E.U16 desc[UR36][R16.64], R0 ;  /* 0x0000000010007986 */ /* 0x0001e2000c101524 */
[----:B------:R-:W-:Y:S05]  /*53e0*/  BRA `(.L_x_19564) ;  /* 0x0000000800a47947 */ /* 0x000fea0003800000 */
.L_x_19567:
        /* <DEDUP_REMOVED lines=10> */
.L_x_19570:
[----:B------:R-:W-:-:S04]  /*5490*/  FSET.BF.EQ.FTZ.AND R0, R0, +INF , PT ;  /* 0x7f8000000000780a */ /* 0x000fc80003812000 */
[----:B------:R-:W-:-:S04]  /*54a0*/  F2FP.F16.F32.PACK_AB R3, RZ, R0 ;  /* 0x00000000ff03723e */ /* 0x000fc800000000ff */
[----:B------:R-:W-:-:S05]  /*54b0*/  PRMT R3, R3, 0x5410, RZ ;  /* 0x0000541003037816 */ /* 0x000fca00000000ff */
[----:B------:R0:W-:Y:S01]  /*54c0*/  STG.E desc[UR36][R16.64], R3 ;  /* 0x0000000310007986 */ /* 0x0001e2000c101924 */
[----:B------:R-:W-:Y:S05]  /*54d0*/  BRA `(.L_x_19564) ;  /* 0x0000000800687947 */ /* 0x000fea0003800000 */
.L_x_19569:
[----:B------:R-:W-:Y:S01]  /*54e0*/  FSEL R3, RZ, 1.875, P0 ;  /* 0x3ff00000ff037808 */ /* 0x000fe20000000000 */
[----:B------:R-:W-:-:S05]  /*54f0*/  IMAD.MOV.U32 R2, RZ, RZ, RZ ;  /* 0x000000ffff027224 */ /* 0x000fca00078e00ff */
[----:B------:R0:W-:Y:S01]  /*5500*/  STG.E.64 desc[UR36][R16.64], R2 ;  /* 0x0000000210007986 */ /* 0x0001e2000c101b24 */
[----:B------:R-:W-:Y:S05]  /*5510*/  BRA `(.L_x_19564) ;  /* 0x0000000800587947 */ /* 0x000fea0003800000 */
.L_x_19559:
        /* <DEDUP_REMOVED lines=10> */
.L_x_19573:
[----:B------:R-:W-:Y:S02]  /*55c0*/  FSEL R5, RZ, 1.875, P0 ;  /* 0x3ff00000ff057808 */ /* 0x000fe40000000000 */
[----:B------:R-:W-:Y:S01]  /*55d0*/  CS2R R6, SRZ ;  /* 0x0000000000067805 */ /* 0x000fe2000001ff00 */
[----:B------:R-:W-:-:S05]  /*55e0*/  IMAD.MOV.U32 R4, RZ, RZ, RZ ;  /* 0x000000ffff047224 */ /* 0x000fca00078e00ff */
[----:B------:R0:W-:Y:S01]  /*55f0*/  STG.E.128 desc[UR36][R16.64], R4 ;  /* 0x0000000410007986 */ /* 0x0001e2000c101d24 */
[----:B------:R-:W-:Y:S05]  /*5600*/  BRA `(.L_x_19564) ;  /* 0x00000008001c7947 */ /* 0x000fea0003800000 */
.L_x_19572:
        /* <DEDUP_REMOVED lines=18> */
.L_x_19577:
[----:B------:R-:W-:Y:S05]  /*5730*/  BSYNC B0 ;  /* 0x0000000000007941 */ /* 0x000fea0003800000 */
.L_x_19576:
[----:B------:R0:W-:Y:S01]  /*5740*/  STG.E.U8 desc[UR36][R16.64], R3 ;  /* 0x0000000310007986 */ /* 0x0001e2000c101124 */
[----:B------:R-:W-:Y:S05]  /*5750*/  BRA `(.L_x_19564) ;  /* 0x0000000400c87947 */ /* 0x000fea0003800000 */
.L_x_19575:
        /* <DEDUP_REMOVED lines=13> */
.L_x_19578:
[----:B------:R-:W-:Y:S01]  /*5830*/  ISETP.GT.U32.AND P0, PT, R3, 0x7f800000, PT ;  /* 0x7f8000000300780c */ /* 0x000fe20003f04070 */
[----:B------:R-:W-:-:S05]  /*5840*/  IMAD.MOV.U32 R3, RZ, RZ, 0x7f ;  /* 0x0000007fff037424 */ /* 0x000fca00078e00ff */
[----:B------:R-:W-:-:S05]  /*5850*/  SEL R3, R3, 0x7c, P0 ;  /* 0x0000007c03037807 */ /* 0x000fca0000000000 */
[----:B------:R0:W-:Y:S01]  /*5860*/  STG.E.U8 desc[UR36][R16.64], R3 ;  /* 0x0000000310007986 */ /* 0x0001e2000c101124 */
[----:B------:R-:W-:Y:S05]  /*5870*/  BRA `(.L_x_19564) ;  /* 0x0000000400807947 */ /* 0x000fea0003800000 */
.L_x_19574:
[----:B------:R-:W-:-:S04]  /*5880*/  FSET.BF.EQ.FTZ.AND R0, R0, +INF , PT ;  /* 0x7f8000000000780a */ /* 0x000fc80003812000 */
[----:B------:R-:W-:-:S05]  /*5890*/  F2FP.BF16.F32.PACK_AB R0, RZ, R0 ;  /* 0x00000000ff00723e */ /* 0x000fca00000010ff */
[----:B------:R0:W-:Y:S01]  /*58a0*/  STG.E.U16 desc[UR36][R16.64], R0 ;  /* 0x0000000010007986 */ /* 0x0001e2000c101524 */
[----:B------:R-:W-:Y:S05]  /*58b0*/  BRA `(.L_x_19564) ;  /* 0x0000000400707947 */ /* 0x000fea0003800000 */
.L_x_19571:
        /* <DEDUP_REMOVED lines=10> */
.L_x_19581:
        /* <DEDUP_REMOVED lines=16> */
.L_x_19584:
[----:B------:R-:W-:-:S07]  /*5a60*/  PRMT R8, R0, 0x7610, R8 ;  /* 0x0000761000087816 */ /* 0x000fce0000000008 */
.L_x_19583:
[----:B------:R-:W-:Y:S05]  /*5a70*/  BSYNC B0 ;  /* 0x0000000000007941 */ /* 0x000fea0003800000 */
.L_x_19582:
[----:B------:R3:W-:Y:S01]  /*5a80*/  STG.E.U8 desc[UR36][R16.64], R8 ;  /* 0x0000000810007986 */ /* 0x0007e2000c101124 */
[----:B------:R-:W-:Y:S05]  /*5a90*/  BRA `(.L_x_19564) ;  /* 0x0000000000f87947 */ /* 0x000fea0003800000 */
.L_x_19580:
        /* <DEDUP_REMOVED lines=16> */
.L_x_19587:
[----:B------:R-:W-:-:S07]  /*5ba0*/  PRMT R8, R0, 0x7610, R8 ;  /* 0x0000761000087816 */ /* 0x000fce0000000008 */
.L_x_19586:
[----:B------:R-:W-:Y:S05]  /*5bb0*/  BSYNC B0 ;  /* 0x0000000000007941 */ /* 0x000fea0003800000 */
.L_x_19585:
[----:B------:R0:W-:Y:S01]  /*5bc0*/  STG.E.U8 desc[UR36][R16.64], R8 ;  /* 0x0000000810007986 */ /* 0x0001e2000c101124 */
[----:B------:R-:W-:Y:S05]  /*5bd0*/  BRA `(.L_x_19564) ;  /* 0x0000000000a87947 */ /* 0x000fea0003800000 */
.L_x_19579:
        /* <DEDUP_REMOVED lines=21> */
.L_x_19563:
        /* <DEDUP_REMOVED lines=16> */
.L_x_19590:
[----:B------:R-:W-:Y:S05]  /*5e30*/  BRA `(.L_x_19564) ;  /* 0x0000000000107947 */ /* 0x000fea0003800000 */
.L_x_19589:
[----:B------:R-:W-:-:S05]  /*5e40*/  IMAD.MOV.U32 R3, RZ, RZ, RZ ;  /* 0x000000ffff037224 */ /* 0x000fca00078e00ff */
[----:B------:R1:W-:Y:S01]  /*5e50*/  STG.E.64 desc[UR36][R16.64], R2 ;  /* 0x0000000210007986 */ /* 0x0003e2000c101b24 */
[----:B------:R-:W-:Y:S05]  /*5e60*/  BRA `(.L_x_19564) ;  /* 0x0000000000047947 */ /* 0x000fea0003800000 */
.L_x_19588:
[----:B------:R0:W-:Y:S02]  /*5e70*/  STG.E desc[UR36][R16.64], R2 ;  /* 0x0000000210007986 */ /* 0x0001e4000c101924 */
.L_x_19564:
[----:B------:R-:W-:Y:S05]  /*5e80*/  BSYNC B6 ;  /* 0x0000000000067941 */ /* 0x000fea0003800000 */
.L_x_19558:
[----:B------:R-:W-:-:S07]  /*5e90*/  VIADD R19, R19, 0x80 ;  /* 0x0000008013137836 */ /* 0x000fce0000000000 */
.L_x_19528:
[----:B------:R-:W-:Y:S05]  /*5ea0*/  BSYNC B7 ;  /* 0x0000000000077941 */ /* 0x000fea0003800000 */
.L_x_19527:
        /* <DEDUP_REMOVED lines=307> */
.L_x_19593:
        /* <DEDUP_REMOVED lines=22> */
.L_x_19598:
[----:B------:R-:W2:Y:S02]  /*7340*/  LDG.E.U8 R0, desc[UR36][R2.64] ;  /* 0x0000002402007981 */ /* 0x000ea4000c1e1100 */
[----:B--2---:R-:W-:Y:S01]  /*7350*/  I2FP.F32.U32 R0, R0 ;  /* 0x0000000000007245 */ /* 0x004fe20000201000 */
[----:B------:R-:W-:Y:S06]  /*7360*/  BRA `(.L_x_19600) ;  /* 0x0000000c002c7947 */ /* 0x000fec0003800000 */
.L_x_19597:
        /* <DEDUP_REMOVED lines=9> */
.L_x_19602:
[----:B------:R-:W2:Y:S02]  /*7400*/  LDG.E R0, desc[UR36][R2.64] ;  /* 0x0000002402007981 */ /* 0x000ea4000c1e1900 */
[----:B--2---:R-:W-:Y:S01]  /*7410*/  I2FP.F32.S32 R0, R0 ;  /* 0x0000000000007245 */ /* 0x004fe20000201400 */
[----:B------:R-:W-:Y:S06]  /*7420*/  BRA `(.L_x_19600) ;  /* 0x0000000800fc7947 */ /* 0x000fec0003800000 */
.L_x_19601:
[----:B------:R-:W2:Y:S02]  /*7430*/  LDG.E.U16 R0, desc[UR36][R2.64] ;  /* 0x0000002402007981 */ /* 0x000ea4000c1e1500 */
[----:B--2---:R-:W0:Y:S01]  /*7440*/  I2F.S16 R0, R0 ;  /* 0x0000000000007306 */ /* 0x004e220000101400 */
[----:B------:R-:W-:Y:S05]  /*7450*/  BRA `(.L_x_19600) ;  /* 0x0000000800f07947 */ /* 0x000fea0003800000 */
.L_x_19596:
        /* <DEDUP_REMOVED lines=8> */
.L_x_19604:
[----:B------:R-:W2:Y:S02]  /*74e0*/  LDG.E.U16 R0, desc[UR36][R2.64] ;  /* 0x0000002402007981 */ /* 0x000ea4000c1e1500 */
[----:B--2---:R-:W-:Y:S01]  /*74f0*/  HADD2.F32 R0, -RZ, R0.H0_H0 ;  /* 0x20000000ff007230 */ /* 0x004fe20000004100 */
[----:B------:R-:W-:Y:S06]  /*7500*/  BRA `(.L_x_19600) ;  /* 0x0000000800c47947 */ /* 0x000fec0003800000 */
.L_x_19603:
        /* <DEDUP_REMOVED lines=8> */
.L_x_19606:
[----:B------:R-:W2:Y:S02]  /*7590*/  LDG.E.U16 R0, desc[UR36][R2.64] ;  /* 0x0000002402007981 */ /* 0x000ea4000c1e1500 */
[----:B--2---:R-:W-:Y:S01]  /*75a0*/  HADD2.F32 R0, -RZ, R0.H0_H0 ;  /* 0x20000000ff007230 */ /* 0x004fe20000004100 */
[----:B------:R-:W-:Y:S06]  /*75b0*/  BRA `(.L_x_19600) ;  /* 0x0000000800987947 */ /* 0x000fec0003800000 */
.L_x_19605:
[----:B------:R-:W2:Y:S01]  /*75c0*/  LDG.E.64 R2, desc[UR36][R2.64] ;  /* 0x0000002402027981 */ /* 0x000ea2000c1e1b00 */
[----:B------:R-:W-:Y:S01]  /*75d0*/  UMOV UR4, 0xf0000000 ;  /* 0xf000000000047882 */ /* 0x000fe20000000000 */
[----:B------:R-:W-:Y:S01]  /*75e0*/  UMOV UR5, 0x380fffff ;  /* 0x380fffff00057882 */ /* 0x000fe20000000000 */
[----:B--2---:R-:W0:Y:S01]  /*75f0*/  F2F.F32.F64 R0, R2 ;  /* 0x0000000200007310 */ /* 0x004e220000301000 */
[----:B------:R-:W-:-:S14]  /*7600*/  DSETP.GEU.AND P0, PT, |R2|, UR4, PT ;  /* 0x0000000402007e2a */ /* 0x000fdc000bf0e200 */
[----:B0-----:R-:W-:Y:S01]  /*7610*/  @!P0 FMUL R0, R0, 1.175494350822287508e-38 ;  /* 0x0080000000008820 */ /* 0x001fe20000400000 */
[----:B------:R-:W-:Y:S06]  /*7620*/  BRA `(.L_x_19600) ;  /* 0x00000008007c7947 */ /* 0x000fec0003800000 */
.L_x_19595:
        /* <DEDUP_REMOVED lines=12> */
.L_x_19609:
[----:B------:R-:W2:Y:S01]  /*76f0*/  LDG.E.64 R2, desc[UR36][R2.64] ;  /* 0x0000002402027981 */ /* 0x000ea2000c1e1b00 */
[----:B------:R-:W-:Y:S01]  /*7700*/  UMOV UR4, 0xf0000000 ;  /* 0xf000000000047882 */ /* 0x000fe20000000000 */
[----:B------:R-:W-:Y:S01]  /*7710*/  UMOV UR5, 0x380fffff ;  /* 0x380fffff00057882 */ /* 0x000fe20000000000 */
[----:B--2---:R-:W0:Y:S01]  /*7720*/  F2F.F32.F64 R0, R2 ;  /* 0x0000000200007310 */ /* 0x004e220000301000 */
[----:B------:R-:W-:-:S14]  /*7730*/  DSETP.GEU.AND P0, PT, |R2|, UR4, PT ;  /* 0x0000000402007e2a */ /* 0x000fdc000bf0e200 */
[----:B0-----:R-:W-:Y:S01]  /*7740*/  @!P0 FMUL R0, R0, 1.175494350822287508e-38 ;  /* 0x0080000000008820 */ /* 0x001fe20000400000 */
[----:B------:R-:W-:Y:S06]  /*7750*/  BRA `(.L_x_19600) ;  /* 0x0000000800307947 */ /* 0x000fec0003800000 */
.L_x_19608:
        /* <DEDUP_REMOVED lines=26> */
.L_x_19611:
        /* <DEDUP_REMOVED lines=13> */
.L_x_19610:
[----:B------:R-:W2:Y:S02]  /*79d0*/  LDG.E.U16 R0, desc[UR36][R2.64] ;  /* 0x0000002402007981 */ /* 0x000ea4000c1e1500 */
[----:B--2---:R-:W-:Y:S01]  /*79e0*/  IMAD.U32 R0, R0, 0x10000, RZ ;  /* 0x0001000000007824 */ /* 0x004fe200078e00ff */
[----:B------:R-:W-:Y:S06]  /*79f0*/  BRA `(.L_x_19600) ;  /* 0x0000000400887947 */ /* 0x000fec0003800000 */
.L_x_19607:
        /* <DEDUP_REMOVED lines=11> */
.L_x_19614:
        /* <DEDUP_REMOVED lines=20> */
.L_x_19616:
[----:B------:R-:W-:Y:S05]  /*7bf0*/  BSYNC B0 ;  /* 0x0000000000007941 */ /* 0x000fea0003800000 */
.L_x_19615:
[----:B------:R-:W-:Y:S01]  /*7c00*/  LEA R3, R0, 0x3b800000, 0x17 ;  /* 0x3b80000000037811 */ /* 0x000fe200078eb8ff */
[----:B------:R-:W-:-:S05]  /*7c10*/  IMAD.SHL.U32 R0, R2, 0x100000, RZ ;  /* 0x0010000002007824 */ /* 0x000fca00078e00ff */
[----:B------:R-:W-:Y:S01]  /*7c20*/  LOP3.LUT R0, R3, R0, R4, 0xfe, !PT ;  /* 0x0000000003007212 */ /* 0x000fe200078efe04 */
[----:B------:R-:W-:Y:S06]  /*7c30*/  BRA `(.L_x_19600) ;  /* 0x0000000000f87947 */ /* 0x000fec0003800000 */
.L_x_19613:
        /* <DEDUP_REMOVED lines=20> */
.L_x_19618:
[----:B------:R-:W-:Y:S05]  /*7d80*/  BSYNC B0 ;  /* 0x0000000000007941 */ /* 0x000fea0003800000 */
.L_x_19617:
[----:B------:R-:W-:Y:S01]  /*7d90*/  LEA R3, R0, 0x37800000, 0x17 ;  /* 0x3780000000037811 */ /* 0x000fe200078eb8ff */
[----:B------:R-:W-:-:S05]  /*7da0*/  IMAD.SHL.U32 R0, R2, 0x200000, RZ ;  /* 0x0020000002007824 */ /* 0x000fca00078e00ff */
[----:B------:R-:W-:Y:S01]  /*7db0*/  LOP3.LUT R0, R3, R0, R4, 0xfe, !PT ;  /* 0x0000000003007212 */ /* 0x000fe200078efe04 */
[----:B------:R-:W-:Y:S06]  /*7dc0*/  BRA `(.L_x_19600) ;  /* 0x0000000000947947 */ /* 0x000fec0003800000 */
.L_x_19612:
        /* <DEDUP_REMOVED lines=14> */
.L_x_19599:
        /* <DEDUP_REMOVED lines=16> */
.L_x_19621:
[----:B------:R-:W-:Y:S01]  /*7fb0*/  IMAD.MOV.U32 R0, RZ, RZ, RZ ;  /* 0x000000ffff007224 */ /* 0x000fe200078e00ff */
[----:B------:R-:W-:Y:S06]  /*7fc0*/  BRA `(.L_x_19600) ;  /* 0x0000000000147947 */ /* 0x000fec0003800000 */
.L_x_19620:
[----:B------:R-:W2:Y:S02]  /*7fd0*/  LDG.E.64 R2, desc[UR36][R2.64] ;  /* 0x0000002402027981 */ /* 0x000ea4000c1e1b00 */
[----:B--2---:R0:W1:Y:S01]  /*7fe0*/  I2F.U64 R0, R2 ;  /* 0x0000000200007312 */ /* 0x0040620000301000 */
[----:B------:R-:W-:Y:S05]  /*7ff0*/  BRA `(.L_x_19600) ;  /* 0x0000000000087947 */ /* 0x000fea0003800000 */
.L_x_19619:
[----:B------:R-:W2:Y:S02]  /*8000*/  LDG.E R0, desc[UR36][R2.64] ;  /* 0x0000002402007981 */ /* 0x000ea4000c1e1900 */
[----:B--2---:R-:W-:-:S07]  /*8010*/  I2FP.F32.U32 R0, R0 ;  /* 0x0000000000007245 */ /* 0x004fce0000201000 */
.L_x_19600:
[----:B------:R-:W-:Y:S05]  /*8020*/  BSYNC B6 ;  /* 0x0000000000067941 */ /* 0x000fea0003800000 */
.L_x_19594:
[----:B------:R-:W3:Y:S01]  /*8030*/  LDC.U8 R4, c[0x0][0x421] ;  /* 0x00010840ff047b82 */ /* 0x000ee20000000000 */
[----:B012-45:R-:W-:Y:S01]  /*8040*/  FSETP.NEU.FTZ.AND P0, PT, R0, +INF , PT ;  /* 0x7f8000000000780b */ /* 0x037fe20003f1d000 */
        /* <DEDUP_REMOVED lines=15> */
.L_x_19626:
[----:B------:R0:W-:Y:S01]  /*8140*/  STG.E.U8 desc[UR36][R16.64], R2 ;  /* 0x0000000210007986 */ /* 0x0001e2000c101124 */
[----:B------:R-:W-:Y:S05]  /*8150*/  BRA `(.L_x_19628) ;  /* 0x0000000c000c7947 */ /* 0x000fea0003800000 */
.L_x_19625:
        /* <DEDUP_REMOVED lines=9> */
.L_x_19630:
[----:B------:R0:W-:Y:S01]  /*81f0*/  STG.E desc[UR36][R16.64], R2 ;  /* 0x0000000210007986 */ /* 0x0001e2000c101924 */
[----:B------:R-:W-:Y:S05]  /*8200*/  BRA `(.L_x_19628) ;  /* 0x0000000800e07947 */ /* 0x000fea0003800000 */
.L_x_19629:
[----:B------:R0:W-:Y:S01]  /*8210*/  STG.E.U16 desc[UR36][R16.64], R2 ;  /* 0x0000000210007986 */ /* 0x0001e2000c101524 */
[----:B------:R-:W-:Y:S05]  /*8220*/  BRA `(.L_x_19628) ;  /* 0x0000000800d87947 */ /* 0x000fea0003800000 */
.L_x_19624:
        /* <DEDUP_REMOVED lines=9> */
.L_x_19632:
[----:B------:R-:W-:-:S04]  /*82c0*/  FSET.BF.EQ.FTZ.AND R0, R0, +INF , PT ;  /* 0x7f8000000000780a */ /* 0x000fc80003812000 */
[----:B------:R-:W-:-:S05]  /*82d0*/  F2FP.F16.F32.PACK_AB R0, RZ, R0 ;  /* 0x00000000ff00723e */ /* 0x000fca00000000ff */
[----:B------:R0:W-:Y:S01]  /*82e0*/  STG.E.U16 desc[UR36][R16.64], R0 ;  /* 0x0000000010007986 */ /* 0x0001e2000c101524 */
[----:B------:R-:W-:Y:S05]  /*82f0*/  BRA `(.L_x_19628) ;  /* 0x0000000800a47947 */ /* 0x000fea0003800000 */
.L_x_19631:
        /* <DEDUP_REMOVED lines=10> */
.L_x_19634:
[----:B------:R-:W-:-:S04]  /*83a0*/  FSET.BF.EQ.FTZ.AND R0, R0, +INF , PT ;  /* 0x7f8000000000780a */ /* 0x000fc80003812000 */
[----:B------:R-:W-:-:S04]  /*83b0*/  F2FP.F16.F32.PACK_AB R3, RZ, R0 ;  /* 0x00000000ff03723e */ /* 0x000fc800000000ff */
[----:B------:R-:W-:-:S05]  /*83c0*/  PRMT R3, R3, 0x5410, RZ ;  /* 0x0000541003037816 */ /* 0x000fca00000000ff */
[----:B------:R0:W-:Y:S01]  /*83d0*/  STG.E desc[UR36][R16.64], R3 ;  /* 0x0000000310007986 */ /* 0x0001e2000c101924 */
[----:B------:R-:W-:Y:S05]  /*83e0*/  BRA `(.L_x_19628) ;  /* 0x0000000800687947 */ /* 0x000fea0003800000 */
.L_x_19633:
[----:B------:R-:W-:Y:S01]  /*83f0*/  FSEL R3, RZ, 1.875, P0 ;  /* 0x3ff00000ff037808 */ /* 0x000fe20000000000 */
[----:B------:R-:W-:-:S05]  /*8400*/  IMAD.MOV.U32 R2, RZ, RZ, RZ ;  /* 0x000000ffff027224 */ /* 0x000fca00078e00ff */
[----:B------:R0:W-:Y:S01]  /*8410*/  STG.E.64 desc[UR36][R16.64], R2 ;  /* 0x0000000210007986 */ /* 0x0001e2000c101b24 */
[----:B------:R-:W-:Y:S05]  /*8420*/  BRA `(.L_x_19628) ;  /* 0x0000000800587947 */ /* 0x000fea0003800000 */
.L_x_19623:
        /* <DEDUP_REMOVED lines=10> */
.L_x_19637:
[----:B------:R-:W-:Y:S02]  /*84d0*/  FSEL R5, RZ, 1.875, P0 ;  /* 0x3ff00000ff057808 */ /* 0x000fe40000000000 */
[----:B------:R-:W-:Y:S01]  /*84e0*/  CS2R R6, SRZ ;  /* 0x0000000000067805 */ /* 0x000fe2000001ff00 */
[----:B------:R-:W-:-:S05]  /*84f0*/  IMAD.MOV.U32 R4, RZ, RZ, RZ ;  /* 0x000000ffff047224 */ /* 0x000fca00078e00ff */
[----:B------:R0:W-:Y:S01]  /*8500*/  STG.E.128 desc[UR36][R16.64], R4 ;  /* 0x0000000410007986 */ /* 0x0001e2000c101d24 */
[----:B------:R-:W-:Y:S05]  /*8510*/  BRA `(.L_x_19628) ;  /* 0x00000008001c7947 */ /* 0x000fea0003800000 */
.L_x_19636:
        /* <DEDUP_REMOVED lines=18> */
.L_x_19641:
[----:B------:R-:W-:Y:S05]  /*8640*/  BSYNC B0 ;  /* 0x0000000000007941 */ /* 0x000fea0003800000 */
.L_x_19640:
[----:B------:R0:W-:Y:S01]  /*8650*/  STG.E.U8 desc[UR36][R16.64], R3 ;  /* 0x0000000310007986 */ /* 0x0001e2000c101124 */
[----:B------:R-:W-:Y:S05]  /*8660*/  BRA `(.L_x_19628) ;  /* 0x0000000400c87947 */ /* 0x000fea0003800000 */
.L_x_19639:
        /* <DEDUP_REMOVED lines=13> */
.L_x_19642:
[----:B------:R-:W-:Y:S01]  /*8740*/  ISETP.GT.U32.AND P0, PT, R3, 0x7f800000, PT ;  /* 0x7f8000000300780c */ /* 0x000fe20003f04070 */
[----:B------:R-:W-:-:S05]  /*8750*/  IMAD.MOV.U32 R3, RZ, RZ, 0x7f ;  /* 0x0000007fff037424 */ /* 0x000fca00078e00ff */
[----:B------:R-:W-:-:S05]  /*8760*/  SEL R3, R3, 0x7c, P0 ;  /* 0x0000007c03037807 */ /* 0x000fca0000000000 */
[----:B------:R0:W-:Y:S01]  /*8770*/  STG.E.U8 desc[UR36][R16.64], R3 ;  /* 0x0000000310007986 */ /* 0x0001e2000c101124 */
[----:B------:R-:W-:Y:S05]  /*8780*/  BRA `(.L_x_19628) ;  /* 0x0000000400807947 */ /* 0x000fea0003800000 */
.L_x_19638:
[----:B------:R-:W-:-:S04]  /*8790*/  FSET.BF.EQ.FTZ.AND R0, R0, +INF , PT ;  /* 0x7f8000000000780a */ /* 0x000fc80003812000 */
[----:B------:R-:W-:-:S05]  /*87a0*/  F2FP.BF16.F32.PACK_AB R0, RZ, R0 ;  /* 0x00000000ff00723e */ /* 0x000fca00000010ff */
[----:B------:R0:W-:Y:S01]  /*87b0*/  STG.E.U16 desc[UR36][R16.64], R0 ;  /* 0x0000000010007986 */ /* 0x0001e2000c101524 */
[----:B------:R-:W-:Y:S05]  /*87c0*/  BRA `(.L_x_19628) ;  /* 0x0000000400707947 */ /* 0x000fea0003800000 */
.L_x_19635:
        /* <DEDUP_REMOVED lines=10> */
.L_x_19645:
        /* <DEDUP_REMOVED lines=16> */
.L_x_19648:
[----:B------:R-:W-:-:S07]  /*8970*/  PRMT R8, R0, 0x7610, R8 ;  /* 0x0000761000087816 */ /* 0x000fce0000000008 */
.L_x_19647:
[----:B------:R-:W-:Y:S05]  /*8980*/  BSYNC B0 ;  /* 0x0000000000007941 */ /* 0x000fea0003800000 */
.L_x_19646:
[----:B------:R3:W-:Y:S01]  /*8990*/  STG.E.U8 desc[UR36][R16.64], R8 ;  /* 0x0000000810007986 */ /* 0x0007e2000c101124 */
[----:B------:R-:W-:Y:S05]  /*89a0*/  BRA `(.L_x_19628) ;  /* 0x0000000000f87947 */ /* 0x000fea0003800000 */
.L_x_19644:
        /* <DEDUP_REMOVED lines=16> */
.L_x_19651:
[----:B------:R-:W-:-:S07]  /*8ab0*/  PRMT R8, R0, 0x7610, R8 ;  /* 0x0000761000087816 */ /* 0x000fce0000000008 */
.L_x_19650:
[----:B------:R-:W-:Y:S05]  /*8ac0*/  BSYNC B0 ;  /* 0x0000000000007941 */ /* 0x000fea0003800000 */
.L_x_19649:
[----:B------:R0:W-:Y:S01]  /*8ad0*/  STG.E.U8 desc[UR36][R16.64], R8 ;  /* 0x0000000810007986 */ /* 0x0001e2000c101124 */
[----:B------:R-:W-:Y:S05]  /*8ae0*/  BRA `(.L_x_19628) ;  /* 0x0000000000a87947 */ /* 0x000fea0003800000 */
.L_x_19643:
        /* <DEDUP_REMOVED lines=21> */
.L_x_19627:
        /* <DEDUP_REMOVED lines=16> */
.L_x_19654:
[----:B------:R-:W-:Y:S05]  /*8d40*/  BRA `(.L_x_19628) ;  /* 0x0000000000107947 */ /* 0x000fea0003800000 */
.L_x_19653:
[----:B------:R-:W-:-:S05]  /*8d50*/  IMAD.MOV.U32 R3, RZ, RZ, RZ ;  /* 0x000000ffff037224 */ /* 0x000fca00078e00ff */
[----:B------:R1:W-:Y:S01]  /*8d60*/  STG.E.64 desc[UR36][R16.64], R2 ;  /* 0x0000000210007986 */ /* 0x0003e2000c101b24 */
[----:B------:R-:W-:Y:S05]  /*8d70*/  BRA `(.L_x_19628) ;  /* 0x0000000000047947 */ /* 0x000fea0003800000 */
.L_x_19652:
[----:B------:R0:W-:Y:S02]  /*8d80*/  STG.E desc[UR36][R16.64], R2 ;  /* 0x0000000210007986 */ /* 0x0001e4000c101924 */
.L_x_19628:
[----:B------:R-:W-:Y:S05]  /*8d90*/  BSYNC B6 ;  /* 0x0000000000067941 */ /* 0x000fea0003800000 */
.L_x_19622:
[----:B------:R-:W-:-:S07]  /*8da0*/  VIADD R19, R19, 0x80 ;  /* 0x0000008013137836 */ /* 0x000fce0000000000 */
.L_x_19592:
[----:B------:R-:W-:Y:S05]  /*8db0*/  BSYNC B7 ;  /* 0x0000000000077941 */ /* 0x000fea0003800000 */
.L_x_19591:
        /* <DEDUP_REMOVED lines=306> */
.L_x_19655:
        /* <DEDUP_REMOVED lines=22> */
.L_x_19660:
[----:B------:R-:W2:Y:S02]  /*a240*/  LDG.E.U8 R0, desc[UR36][R2.64] ;  /* 0x0000002402007981 */ /* 0x000ea4000c1e1100 */
[----:B--2---:R-:W-:Y:S01]  /*a250*/  I2FP.F32.U32 R0, R0 ;  /* 0x0000000000007245 */ /* 0x004fe20000201000 */
[----:B------:R-:W-:Y:S06]  /*a260*/  BRA `(.L_x_19662) ;  /* 0x0000000c002c7947 */ /* 0x000fec0003800000 */
.L_x_19659:
        /* <DEDUP_REMOVED lines=9> */
.L_x_19664:
[----:B------:R-:W2:Y:S02]  /*a300*/  LDG.E R0, desc[UR36][R2.64] ;  /* 0x0000002402007981 */ /* 0x000ea4000c1e1900 */
[----:B--2---:R-:W-:Y:S01]  /*a310*/  I2FP.F32.S32 R0, R0 ;  /* 0x0000000000007245 */ /* 0x004fe20000201400 */
[----:B------:R-:W-:Y:S06]  /*a320*/  BRA `(.L_x_19662) ;  /* 0x0000000800fc7947 */ /* 0x000fec0003800000 */
.L_x_19663:
[----:B------:R-:W2:Y:S02]  /*a330*/  LDG.E.U16 R0, desc[UR36][R2.64] ;  /* 0x0000002402007981 */ /* 0x000ea4000c1e1500 */
[----:B--2---:R-:W3:Y:S01]  /*a340*/  I2F.S16 R0, R0 ;  /* 0x0000000000007306 */ /* 0x004ee20000101400 */
[----:B------:R-:W-:Y:S05]  /*a350*/  BRA `(.L_x_19662) ;  /* 0x0000000800f07947 */ /* 0x000fea0003800000 */
.L_x_19658:
        /* <DEDUP_REMOVED lines=8> */
.L_x_19666:
[----:B------:R-:W2:Y:S02]  /*a3e0*/  LDG.E.U16 R0, desc[UR36][R2.64] ;  /* 0x0000002402007981 */ /* 0x000ea4000c1e1500 */
[----:B--2---:R-:W-:Y:S01]  /*a3f0*/  HADD2.F32 R0, -RZ, R0.H0_H0 ;  /* 0x20000000ff007230 */ /* 0x004fe20000004100 */
[----:B------:R-:W-:Y:S06]  /*a400*/  BRA `(.L_x_19662) ;  /* 0x0000000800c47947 */ /* 0x000fec0003800000 */
.L_x_19665:
        /* <DEDUP_REMOVED lines=8> */
.L_x_19668:
[----:B------:R-:W2:Y:S02]  /*a490*/  LDG.E.U16 R0, desc[UR36][R2.64] ;  /* 0x0000002402007981 */ /* 0x000ea4000c1e1500 */
[----:B--2---:R-:W-:Y:S01]  /*a4a0*/  HADD2.F32 R0, -RZ, R0.H0_H0 ;  /* 0x20000000ff007230 */ /* 0x004fe20000004100 */
[----:B------:R-:W-:Y:S06]  /*a4b0*/  BRA `(.L_x_19662) ;  /* 0x0000000800987947 */ /* 0x000fec0003800000 */
.L_x_19667:
[----:B------:R-:W2:Y:S01]  /*a4c0*/  LDG.E.64 R2, desc[UR36][R2.64] ;  /* 0x0000002402027981 */ /* 0x000ea2000c1e1b00 */
[----:B------:R-:W-:Y:S01]  /*a4d0*/  UMOV UR4, 0xf0000000 ;  /* 0xf000000000047882 */ /* 0x000fe20000000000 */
[----:B------:R-:W-:Y:S01]  /*a4e0*/  UMOV UR5, 0x380fffff ;  /* 0x380fffff00057882 */ /* 0x000fe20000000000 */
[----:B--2---:R-:W0:Y:S01]  /*a4f0*/  F2F.F32.F64 R0, R2 ;  /* 0x0000000200007310 */ /* 0x004e220000301000 */
[----:B------:R-:W-:-:S14]  /*a500*/  DSETP.GEU.AND P0, PT, |R2|, UR4, PT ;  /* 0x0000000402007e2a */ /* 0x000fdc000bf0e200 */
[----:B0-----:R-:W-:Y:S01]  /*a510*/  @!P0 FMUL R0, R0, 1.175494350822287508e-38 ;  /* 0x0080000000008820 */ /* 0x001fe20000400000 */
[----:B------:R-:W-:Y:S06]  /*a520*/  BRA `(.L_x_19662) ;  /* 0x00000008007c7947 */ /* 0x000fec0003800000 */
.L_x_19657:
        /* <DEDUP_REMOVED lines=12> */
.L_x_19671:
[----:B------:R-:W2:Y:S01]  /*a5f0*/  LDG.E.64 R2, desc[UR36][R2.64] ;  /* 0x0000002402027981 */ /* 0x000ea2000c1e1b00 */
[----:B------:R-:W-:Y:S01]  /*a600*/  UMOV UR4, 0xf0000000 ;  /* 0xf000000000047882 */ /* 0x000fe20000000000 */
[----:B------:R-:W-:Y:S01]  /*a610*/  UMOV UR5, 0x380fffff ;  /* 0x380fffff00057882 */ /* 0x000fe20000000000 */
[----:B--2---:R-:W0:Y:S01]  /*a620*/  F2F.F32.F64 R0, R2 ;  /* 0x0000000200007310 */ /* 0x004e220000301000 */
[----:B------:R-:W-:-:S14]  /*a630*/  DSETP.GEU.AND P0, PT, |R2|, UR4, PT ;  /* 0x0000000402007e2a */ /* 0x000fdc000bf0e200 */
[----:B0-----:R-:W-:Y:S01]  /*a640*/  @!P0 FMUL R0, R0, 1.175494350822287508e-38 ;  /* 0x0080000000008820 */ /* 0x001fe20000400000 */
[----:B------:R-:W-:Y:S06]  /*a650*/  BRA `(.L_x_19662) ;  /* 0x0000000800307947 */ /* 0x000fec0003800000 */
.L_x_19670:
        /* <DEDUP_REMOVED lines=26> */
.L_x_19673:
        /* <DEDUP_REMOVED lines=13> */
.L_x_19672:
[----:B------:R-:W2:Y:S02]  /*a8d0*/  LDG.E.U16 R0, desc[UR36][R2.64] ;  /* 0x0000002402007981 */ /* 0x000ea4000c1e1500 */
[----:B--2---:R-:W-:Y:S01]  /*a8e0*/  IMAD.U32 R0, R0, 0x10000, RZ ;  /* 0x0001000000007824 */ /* 0x004fe200078e00ff */
[----:B------:R-:W-:Y:S06]  /*a8f0*/  BRA `(.L_x_19662) ;  /* 0x0000000400887947 */ /* 0x000fec0003800000 */
.L_x_19669:
        /* <DEDUP_REMOVED lines=11> */
.L_x_19676:
        /* <DEDUP_REMOVED lines=20> */
.L_x_19678:
[----:B------:R-:W-:Y:S05]  /*aaf0*/  BSYNC B0 ;  /* 0x0000000000007941 */ /* 0x000fea0003800000 */
.L_x_19677:
[----:B------:R-:W-:Y:S01]  /*ab00*/  LEA R3, R0, 0x3b800000, 0x17 ;  /* 0x3b80000000037811 */ /* 0x000fe200078eb8ff */
[----:B------:R-:W-:-:S05]  /*ab10*/  IMAD.SHL.U32 R0, R2, 0x100000, RZ ;  /* 0x0010000002007824 */ /* 0x000fca00078e00ff */
[----:B------:R-:W-:Y:S01]  /*ab20*/  LOP3.LUT R0, R3, R0, R4, 0xfe, !PT ;  /* 0x0000000003007212 */ /* 0x000fe200078efe04 */
[----:B------:R-:W-:Y:S06]  /*ab30*/  BRA `(.L_x_19662) ;  /* 0x0000000000f87947 */ /* 0x000fec0003800000 */
.L_x_19675:
        /* <DEDUP_REMOVED lines=20> */
.L_x_19680:
[----:B------:R-:W-:Y:S05]  /*ac80*/  BSYNC B0 ;  /* 0x0000000000007941 */ /* 0x000fea0003800000 */
.L_x_19679:
[----:B------:R-:W-:Y:S01]  /*ac90*/  LEA R3, R0, 0x37800000, 0x17 ;  /* 0x3780000000037811 */ /* 0x000fe200078eb8ff */
[----:B------:R-:W-:-:S05]  /*aca0*/  IMAD.SHL.U32 R0, R2, 0x200000, RZ ;  /* 0x0020000002007824 */ /* 0x000fca00078e00ff */
[----:B------:R-:W-:Y:S01]  /*acb0*/  LOP3.LUT R0, R3, R0, R4, 0xfe, !PT ;  /* 0x0000000003007212 */ /* 0x000fe200078efe04 */
[----:B------:R-:W-:Y:S06]  /*acc0*/  BRA `(.L_x_19662) ;  /* 0x0000000000947947 */ /* 0x000fec0003800000 */
.L_x_19674:
        /* <DEDUP_REMOVED lines=14> */
.L_x_19661:
        /* <DEDUP_REMOVED lines=16> */
.L_x_19683:
[----:B------:R-:W-:Y:S01]  /*aeb0*/  IMAD.MOV.U32 R0, RZ, RZ, RZ ;  /* 0x000000ffff007224 */ /* 0x000fe200078e00ff */
[----:B------:R-:W-:Y:S06]  /*aec0*/  BRA `(.L_x_19662) ;  /* 0x0000000000147947 */ /* 0x000fec0003800000 */
.L_x_19682:
[----:B------:R-:W2:Y:S02]  /*aed0*/  LDG.E.64 R2, desc[UR36][R2.64] ;  /* 0x0000002402027981 */ /* 0x000ea4000c1e1b00 */
[----:B--2---:R0:W1:Y:S01]  /*aee0*/  I2F.U64 R0, R2 ;  /* 0x0000000200007312 */ /* 0x0040620000301000 */
[----:B------:R-:W-:Y:S05]  /*aef0*/  BRA `(.L_x_19662) ;  /* 0x0000000000087947 */ /* 0x000fea0003800000 */
.L_x_19681:
[----:B------:R-:W2:Y:S02]  /*af00*/  LDG.E R0, desc[UR36][R2.64] ;  /* 0x0000002402007981 */ /* 0x000ea4000c1e1900 */
[----:B--2---:R-:W-:-:S07]  /*af10*/  I2FP.F32.U32 R0, R0 ;  /* 0x0000000000007245 */ /* 0x004fce0000201000 */
.L_x_19662:
[----:B------:R-:W-:Y:S05]  /*af20*/  BSYNC B6 ;  /* 0x0000000000067941 */ /* 0x000fea0003800000 */
.L_x_19656:
[----:B------:R-:W4:Y:S01]  /*af30*/  LDC.U8 R4, c[0x0][0x421] ;  /* 0x00010840ff047b82 */ /* 0x000f220000000000 */
[----:B0123-5:R-:W-:-:S04]  /*af40*/  FSETP.NEU.FTZ.AND P0, PT, R0, +INF , PT ;  /* 0x7f8000000000780b */ /* 0x02ffc80003f1d000 */
        /* <DEDUP_REMOVED lines=14> */
.L_x_19687:
[----:B------:R-:W-:Y:S01]  /*b030*/  STG.E.U8 desc[UR36][R16.64], R2 ;  /* 0x0000000210007986 */ /* 0x000fe2000c101124 */
[----:B------:R-:W-:Y:S05]  /*b040*/  EXIT ;  /* 0x000000000000794d */ /* 0x000fea0003800000 */
.L_x_19686:
        /* <DEDUP_REMOVED lines=9> */
.L_x_19690:
[----:B------:R-:W-:Y:S01]  /*b0e0*/  STG.E desc[UR36][R16.64], R2 ;  /* 0x0000000210007986 */ /* 0x000fe2000c101924 */
[----:B------:R-:W-:Y:S05]  /*b0f0*/  EXIT ;  /* 0x000000000000794d */ /* 0x000fea0003800000 */
.L_x_19689:
[----:B------:R-:W-:Y:S01]  /*b100*/  STG.E.U16 desc[UR36][R16.64], R2 ;  /* 0x0000000210007986 */ /* 0x000fe2000c101524 */
[----:B------:R-:W-:Y:S05]  /*b110*/  EXIT ;  /* 0x000000000000794d */ /* 0x000fea0003800000 */
.L_x_19685:
        /* <DEDUP_REMOVED lines=9> */
.L_x_19692:
[----:B------:R-:W-:-:S04]  /*b1b0*/  FSET.BF.EQ.FTZ.AND R0, R0, +INF , PT ;  /* 0x7f8000000000780a */ /* 0x000fc80003812000 */
[----:B------:R-:W-:-:S05]  /*b1c0*/  F2FP.F16.F32.PACK_AB R0, RZ, R0 ;  /* 0x00000000ff00723e */ /* 0x000fca00000000ff */
[----:B------:R-:W-:Y:S01]  /*b1d0*/  STG.E.U16 desc[UR36][R16.64], R0 ;  /* 0x0000000010007986 */ /* 0x000fe2000c101524 */
[----:B------:R-:W-:Y:S05]  /*b1e0*/  EXIT ;  /* 0x000000000000794d */ /* 0x000fea0003800000 */
.L_x_19691:
        /* <DEDUP_REMOVED lines=10> */
.L_x_19694:
[----:B------:R-:W-:-:S04]  /*b290*/  FSET.BF.EQ.FTZ.AND R0, R0, +INF , PT ;  /* 0x7f8000000000780a */ /* 0x000fc80003812000 */
[----:B------:R-:W-:-:S04]  /*b2a0*/  F2FP.F16.F32.PACK_AB R3, RZ, R0 ;  /* 0x00000000ff03723e */ /* 0x000fc800000000ff */
[----:B------:R-:W-:-:S05]  /*b2b0*/  PRMT R3, R3, 0x5410, RZ ;  /* 0x0000541003037816 */ /* 0x000fca00000000ff */
[----:B------:R-:W-:Y:S01]  /*b2c0*/  STG.E desc[UR36][R16.64], R3 ;  /* 0x0000000310007986 */ /* 0x000fe2000c101924 */
[----:B------:R-:W-:Y:S05]  /*b2d0*/  EXIT ;  /* 0x000000000000794d */ /* 0x000fea0003800000 */
.L_x_19693:
[----:B------:R-:W-:Y:S01]  /*b2e0*/  FSEL R3, RZ, 1.875, P0 ;  /* 0x3ff00000ff037808 */ /* 0x000fe20000000000 */
[----:B------:R-:W-:-:S05]  /*b2f0*/  IMAD.MOV.U32 R2, RZ, RZ, RZ ;  /* 0x000000ffff027224 */ /* 0x000fca00078e00ff */
[----:B------:R-:W-:Y:S01]  /*b300*/  STG.E.64 desc[UR36][R16.64], R2 ;  /* 0x0000000210007986 */ /* 0x000fe2000c101b24 */
[----:B------:R-:W-:Y:S05]  /*b310*/  EXIT ;  /* 0x000000000000794d */ /* 0x000fea0003800000 */
.L_x_19684:
        /* <DEDUP_REMOVED lines=10> */
.L_x_19697:
[----:B------:R-:W-:Y:S02]  /*b3c0*/  FSEL R5, RZ, 1.875, P0 ;  /* 0x3ff00000ff057808 */ /* 0x000fe40000000000 */
[----:B------:R-:W-:Y:S01]  /*b3d0*/  CS2R R6, SRZ ;  /* 0x0000000000067805 */ /* 0x000fe2000001ff00 */
[----:B------:R-:W-:-:S05]  /*b3e0*/  IMAD.MOV.U32 R4, RZ, RZ, RZ ;  /* 0x000000ffff047224 */ /* 0x000fca00078e00ff */
[----:B------:R-:W-:Y:S01]  /*b3f0*/  STG.E.128 desc[UR36][R16.64], R4 ;  /* 0x0000000410007986 */ /* 0x000fe2000c101d24 */
[----:B------:R-:W-:Y:S05]  /*b400*/  EXIT ;  /* 0x000000000000794d */ /* 0x000fea0003800000 */
.L_x_19696:
        /* <DEDUP_REMOVED lines=18> */
.L_x_19701:
[----:B------:R-:W-:Y:S05]  /*b530*/  BSYNC B0 ;  /* 0x0000000000007941 */ /* 0x000fea0003800000 */
.L_x_19700:
[----:B------:R-:W-:Y:S01]  /*b540*/  STG.E.U8 desc[UR36][R16.64], R3 ;  /* 0x0000000310007986 */ /* 0x000fe2000c101124 */
[----:B------:R-:W-:Y:S05]  /*b550*/  EXIT ;  /* 0x000000000000794d */ /* 0x000fea0003800000 */
.L_x_19699:
        /* <DEDUP_REMOVED lines=14> */
.L_x_19702:
[----:B------:R-:W-:Y:S01]  /*b640*/  IMAD.MOV.U32 R3, RZ, RZ, 0x7f ;  /* 0x0000007fff037424 */ /* 0x000fe200078e00ff */
[----:B------:R-:W-:-:S04]  /*b650*/  ISETP.GT.U32.AND P0, PT, R5, 0x7f800000, PT ;  /* 0x7f8000000500780c */ /* 0x000fc80003f04070 */
[----:B------:R-:W-:-:S05]  /*b660*/  SEL R3, R3, 0x7c, P0 ;  /* 0x0000007c03037807 */ /* 0x000fca0000000000 */
[----:B------:R-:W-:Y:S01]  /*b670*/  STG.E.U8 desc[UR36][R16.64], R3 ;  /* 0x0000000310007986 */ /* 0x000fe2000c101124 */
[----:B------:R-:W-:Y:S05]  /*b680*/  EXIT ;  /* 0x000000000000794d */ /* 0x000fea0003800000 */
.L_x_19698:
[----:B------:R-:W-:-:S04]  /*b690*/  FSET.BF.EQ.FTZ.AND R0, R0, +INF , PT ;  /* 0x7f8000000000780a */ /* 0x000fc80003812000 */
[----:B------:R-:W-:-:S05]  /*b6a0*/  F2FP.BF16.F32.PACK_AB R0, RZ, R0 ;  /* 0x00000000ff00723e */ /* 0x000fca00000010ff */
[----:B------:R-:W-:Y:S01]  /*b6b0*/  STG.E.U16 desc[UR36][R16.64], R0 ;  /* 0x0000000010007986 */ /* 0x000fe2000c101524 */
[----:B------:R-:W-:Y:S05]  /*b6c0*/  EXIT ;  /* 0x000000000000794d */ /* 0x000fea0003800000 */
.L_x_19695:
        /* <DEDUP_REMOVED lines=10> */
.L_x_19705:
        /* <DEDUP_REMOVED lines=16> */
.L_x_19708:
[----:B------:R-:W-:-:S07]  /*b870*/  PRMT R8, R0, 0x7610, R8 ;  /* 0x0000761000087816 */ /* 0x000fce0000000008 */
.L_x_19707:
[----:B------:R-:W-:Y:S05]  /*b880*/  BSYNC B0 ;  /* 0x0000000000007941 */ /* 0x000fea0003800000 */
.L_x_19706:
[----:B------:R-:W-:Y:S01]  /*b890*/  STG.E.U8 desc[UR36][R16.64], R8 ;  /* 0x0000000810007986 */ /* 0x000fe2000c101124 */
[----:B------:R-:W-:Y:S05]  /*b8a0*/  EXIT ;  /* 0x000000000000794d */ /* 0x000fea0003800000 */
.L_x_19704:
        /* <DEDUP_REMOVED lines=16> */
.L_x_19711:
[----:B------:R-:W-:-:S07]  /*b9b0*/  PRMT R8, R0, 0x7610, R8 ;  /* 0x0000761000087816 */ /* 0x000fce0000000008 */
.L_x_19710:
[----:B------:R-:W-:Y:S05]  /*b9c0*/  BSYNC B0 ;  /* 0x0000000000007941 */ /* 0x000fea0003800000 */
.L_x_19709:
[----:B------:R-:W-:Y:S01]  /*b9d0*/  STG.E.U8 desc[UR36][R16.64], R8 ;  /* 0x0000000810007986 */ /* 0x000fe2000c101124 */
[----:B------:R-:W-:Y:S05]  /*b9e0*/  EXIT ;  /* 0x000000000000794d */ /* 0x000fea0003800000 */
.L_x_19703:
        /* <DEDUP_REMOVED lines=21> */
.L_x_19688:
        /* <DEDUP_REMOVED lines=16> */
.L_x_19714:
[----:B------:R-:W-:Y:S05]  /*bc40*/  EXIT ;  /* 0x000000000000794d */ /* 0x000fea0003800000 */
.L_x_19713:
[----:B------:R-:W-:-:S05]  /*bc50*/  IMAD.MOV.U32 R3, RZ, RZ, RZ ;  /* 0x000000ffff037224 */ /* 0x000fca00078e00ff */
[----:B------:R-:W-:Y:S01]  /*bc60*/  STG.E.64 desc[UR36][R16.64], R2 ;  /* 0x0000000210007986 */ /* 0x000fe2000c101b24 */
[----:B------:R-:W-:Y:S05]  /*bc70*/  EXIT ;  /* 0x000000000000794d */ /* 0x000fea0003800000 */
.L_x_19712:
[----:B------:R-:W-:Y:S01]  /*bc80*/  STG.E desc[UR36][R16.64], R2 ;  /* 0x0000000210007986 */ /* 0x000fe2000c101924 */
[----:B------:R-:W-:Y:S05]  /*bc90*/  EXIT ;  /* 0x000000000000794d */ /* 0x000fea0003800000 */
.L_x_19715:
        /* <DEDUP_REMOVED lines=14> */
.L_x_44543:


//--------------------- .text._ZN2at6native27unrolled_elementwise_kernelIZZZNS0_49_GLOBAL__N__657f93f7_16_TensorCompare_cu_71e06f4e20isposinf_kernel_implERNS_18TensorIteratorBaseEENKUlvE_clEvENKUlvE0_clEvEUlfE_St5arrayIPcLm2EELi4E23TrivialOffsetCalculatorILi1EjESC_NS0_6memory12LoadWithCastILi1EEENSD_13StoreWithCastILi1EEEEEviT_T0_T2_T3_T4_T5_ --------------------------
	.section	.text._ZN2at6native27unrolled_elementwise_kernelIZZZNS0_49_GLOBAL__N__657f93f7_16_TensorCompare_cu_71e06f4e20isposinf_kernel_implERNS_18TensorIteratorBaseEENKUlvE_clEvENKUlvE0_clEvEUlfE_St5arrayIPcLm2EELi4E23TrivialOffsetCalculatorILi1EjESC_NS0_6memory12LoadWithCastILi1EEENSD_13StoreWithCastILi1EEEEEviT_T0_T2_T3_T4_T5_,"ax",@progbits
	.align	128
        .global         _ZN2at6native27unrolled_elementwise_kernelIZZZNS0_49_GLOBAL__N__657f93f7_16_TensorCompare_cu_71e06f4e20isposinf_kernel_implERNS_18TensorIteratorBaseEENKUlvE_clEvENKUlvE0_clEvEUlfE_St5arrayIPcLm2EELi4E23TrivialOffsetCalculatorILi1EjESC_NS0_6memory12LoadWithCastILi1EEENSD_13StoreWithCastILi1EEEEEviT_T0_T2_T3_T4_T5_
        .type           _ZN2at6native27unrolled_elementwise_kernelIZZZNS0_49_GLOBAL__N__657f93f7_16_TensorCompare_cu_71e06f4e20isposinf_kernel_implERNS_18TensorIteratorBaseEENKUlvE_clEvENKUlvE0_clEvEUlfE_St5arrayIPcLm2EELi4E23TrivialOffsetCalculatorILi1EjESC_NS0_6memory12LoadWithCastILi1EEENSD_13StoreWithCastILi1EEEEEviT_T0_T2_T3_T4_T5_,@function
        .size           _ZN2at6native27unrolled_elementwise_kernelIZZZNS0_49_GLOBAL__N__657f93f7_16_TensorCompare_cu_71e06f4e20isposinf_kernel_implERNS_18TensorIteratorBaseEENKUlvE_clEvENKUlvE0_clEvEUlfE_St5arrayIPcLm2EELi4E23TrivialOffsetCalculatorILi1EjESC_NS0_6memory12LoadWithCastILi1EEENSD_13StoreWithCastILi1EEEEEviT_T0_T2_T3_T4_T5_,(.L_x_44544 - _ZN2at6native27unrolled_elementwise_kernelIZZZNS0_49_GLOBAL__N__657f93f7_16_TensorCompare_cu_71e06f4e20isposinf_kernel_implERNS_18TensorIteratorBaseEENKUlvE_clEvENKUlvE0_clEvEUlfE_St5arrayIPcLm2EELi4E23TrivialOffsetCalculatorILi1EjESC_NS0_6memory12LoadWithCastILi1EEENSD_13StoreWithCastILi1EEEEEviT_T0_T2_T3_T4_T5_)
        .other          _ZN2at6native27unrolled_elementwise_kernelIZZZNS0_49_GLOBAL__N__657f93f7_16_TensorCompare_cu_71e06f4e20isposinf_kernel_implERNS_18TensorIteratorBaseEENKUlvE_clEvENKUlvE0_clEvEUlfE_St5arrayIPcLm2EELi4E23TrivialOffsetCalculatorILi1EjESC_NS0_6memory12LoadWithCastILi1EEENSD_13StoreWithCastILi1EEEEEviT_T0_T2_T3_T4_T5_,@"STO_CUDA_ENTRY STV_DEFAULT"
_ZN2at6native27unrolled_elementwise_kernelIZZZNS0_49_GLOBAL__N__657f93f7_16_TensorCompare_cu_71e06f4e20isposinf_kernel_implERNS_18TensorIteratorBaseEENKUlvE_clEvENKUlvE0_clEvEUlfE_St5arrayIPcLm2EELi4E23TrivialOffsetCalculatorILi1EjESC_NS0_6memory12LoadWithCastILi1EEENSD_13StoreWithCastILi1EEEEEviT_T0_T2_T3_T4_T5_:
.text._ZN2at6native27unrolled_elementwise_kernelIZZZNS0_49_GLOBAL__N__657f93f7_16_TensorCompare_cu_71e06f4e20isposinf_kernel_implERNS_18TensorIteratorBaseEENKUlvE_clEvENKUlvE0_clEvEUlfE_St5arrayIPcLm2EELi4E23TrivialOffsetCalculatorILi1EjESC_NS0_6memory12LoadWithCastILi1EEENSD_13StoreWithCastILi1EEEEEviT_T0_T2_T3_T4_T5_:
        /* <DEDUP_REMOVED lines=33> */
.L_x_19722:
[----:B------:R-:W2:Y:S02]  /*0210*/  LDG.E.U8 R2, desc[UR36][R2.64] ;  /* 0x0000002402027981 */ /* 0x000ea4000c1e1100 */
[----:B--2---:R-:W-:Y:S01]  /*0220*/  I2FP.F32.U32 R18, R2 ;  /* 0x0000000200127245 */ /* 0x004fe20000201000 */
[----:B------:R-:W-:Y:S06]  /*0230*/  BRA `(.L_x_19724) ;  /* 0x0000000c00307947 */ /* 0x000fec0003800000 */
.L_x_19721:
        /* <DEDUP_REMOVED lines=9> */
.L_x_19726:
[----:B------:R-:W2:Y:S02]  /*02d0*/  LDG.E R2, desc[UR36][R2.64] ;  /* 0x0000002402027981 */ /* 0x000ea4000c1e1900 */
[----:B--2---:R-:W-:Y:S01]  /*02e0*/  I2FP.F32.S32 R18, R2 ;  /* 0x0000000200127245 */ /* 0x004fe20000201400 */
[----:B------:R-:W-:Y:S06]  /*02f0*/  BRA `(.L_x_19724) ;  /* 0x0000000c00007947 */ /* 0x000fec0003800000 */
.L_x_19725:
[----:B------:R-:W2:Y:S02]  /*0300*/  LDG.E.U16 R2, desc[UR36][R2.64] ;  /* 0x0000002402027981 */ /* 0x000ea4000c1e1500 */
[----:B--2---:R2:W3:Y:S01]  /*0310*/  I2F.S16 R18, R2 ;  /* 0x0000000200127306 */ /* 0x0044e20000101400 */
[----:B------:R-:W-:Y:S05]  /*0320*/  BRA `(.L_x_19724) ;  /* 0x0000000800f47947 */ /* 0x000fea0003800000 */
.L_x_19720:
        /* <DEDUP_REMOVED lines=8> */
.L_x_19728:
[----:B------:R-:W2:Y:S02]  /*03b0*/  LDG.E.U16 R2, desc[UR36][R2.64] ;  /* 0x0000002402027981 */ /* 0x000ea4000c1e1500 */
[----:B--2---:R-:W-:Y:S01]  /*03c0*/  HADD2.F32 R18, -RZ, R2.H0_H0 ;  /* 0x20000002ff127230 */ /* 0x004fe20000004100 */
[----:B------:R-:W-:Y:S06]  /*03d0*/  BRA `(.L_x_19724) ;  /* 0x0000000800c87947 */ /* 0x000fec0003800000 */
.L_x_19727:
        /* <DEDUP_REMOVED lines=8> */
.L_x_19730:
[----:B------:R-:W2:Y:S02]  /*0460*/  LDG.E.U16 R2, desc[UR36][R2.64] ;  /* 0x0000002402027981 */ /* 0x000ea4000c1e1500 */
[----:B--2---:R-:W-:Y:S01]  /*0470*/  HADD2.F32 R18, -RZ, R2.H0_H0 ;  /* 0x20000002ff127230 */ /* 0x004fe20000004100 */
[----:B------:R-:W-:Y:S06]  /*0480*/  BRA `(.L_x_19724) ;  /* 0x00000008009c7947 */ /* 0x000fec0003800000 */
.L_x_19729:
[----:B------:R-:W2:Y:S01]  /*0490*/  LDG.E.64 R2, desc[UR36][R2.64] ;  /* 0x0000002402027981 */ /* 0x000ea2000c1e1b00 */
[----:B------:R-:W-:Y:S01]  /*04a0*/  UMOV UR4, 0xf0000000 ;  /* 0xf000000000047882 */ /* 0x000fe20000000000 */
[----:B------:R-:W-:Y:S01]  /*04b0*/  UMOV UR5, 0x380fffff ;  /* 0x380fffff00057882 */ /* 0x000fe20000000000 */
[----:B--2---:R-:W0:Y:S01]  /*04c0*/  F2F.F32.F64 R18, R2 ;  /* 0x0000000200127310 */ /* 0x004e220000301000 */
[----:B------:R-:W-:-:S14]  /*04d0*/  DSETP.GEU.AND P0, PT, |R2|, UR4, PT ;  /* 0x0000000402007e2a */ /* 0x000fdc000bf0e200 */
[----:B0-----:R-:W-:Y:S01]  /*04e0*/  @!P0 FMUL R18, R18, 1.175494350822287508e-38 ;  /* 0x0080000012128820 */ /* 0x001fe20000400000 */
[----:B------:R-:W-:Y:S06]  /*04f0*/  BRA `(.L_x_19724) ;  /* 0x0000000800807947 */ /* 0x000fec0003800000 */
.L_x_19719:
        /* <DEDUP_REMOVED lines=12> */
.L_x_19733:
[----:B------:R-:W2:Y:S01]  /*05c0*/  LDG.E.64 R2, desc[UR36][R2.64] ;  /* 0x0000002402027981 */ /* 0x000ea2000c1e1b00 */
[----:B------:R-:W-:Y:S01]  /*05d0*/  UMOV UR4, 0xf0000000 ;  /* 0xf000000000047882 */ /* 0x000fe20000000000 */
[----:B------:R-:W-:Y:S01]  /*05e0*/  UMOV UR5, 0x380fffff ;  /* 0x380fffff00057882 */ /* 0x000fe20000000000 */
[----:B--2---:R-:W0:Y:S01]  /*05f0*/  F2F.F32.F64 R18, R2 ;  /* 0x0000000200127310 */ /* 0x004e220000301000 */
[----:B------:R-:W-:-:S14]  /*0600*/  DSETP.GEU.AND P0, PT, |R2|, UR4, PT ;  /* 0x0000000402007e2a */ /* 0x000fdc000bf0e200 */
[----:B0-----:R-:W-:Y:S01]  /*0610*/  @!P0 FMUL R18, R18, 1.175494350822287508e-38 ;  /* 0x0080000012128820 */ /* 0x001fe20000400000 */
[----:B------:R-:W-:Y:S06]  /*0620*/  BRA `(.L_x_19724) ;  /* 0x0000000800347947 */ /* 0x000fec0003800000 */
.L_x_19732:
        /* <DEDUP_REMOVED lines=26> */
.L_x_19735:
        /* <DEDUP_REMOVED lines=14> */
.L_x_19734:
[----:B------:R-:W2:Y:S02]  /*08b0*/  LDG.E.U16 R2, desc[UR36][R2.64] ;  /* 0x0000002402027981 */ /* 0x000ea4000c1e1500 */
[----:B--2---:R-:W-:Y:S01]  /*08c0*/  IMAD.U32 R18, R2, 0x10000, RZ ;  /* 0x0001000002127824 */ /* 0x004fe200078e00ff */
[----:B------:R-:W-:Y:S06]  /*08d0*/  BRA `(.L_x_19724) ;  /* 0x0000000400887947 */ /* 0x000fec0003800000 */
.L_x_19731:
        /* <DEDUP_REMOVED lines=11> */
.L_x_19738:
        /* <DEDUP_REMOVED lines=20> */
.L_x_19740:
[----:B------:R-:W-:Y:S05]  /*0ad0*/  BSYNC B0 ;  /* 0x0000000000007941 */ /* 0x000fea0003800000 */
.L_x_19739:
[----:B------:R-:W-:Y:S01]  /*0ae0*/  IMAD.SHL.U32 R2, R2, 0x100000, RZ ;  /* 0x0010000002027824 */ /* 0x000fe200078e00ff */
[----:B------:R-:W-:-:S04]  /*0af0*/  LEA R3, R0, 0x3b800000, 0x17 ;  /* 0x3b80000000037811 */ /* 0x000fc800078eb8ff */
[----:B------:R-:W-:Y:S01]  /*0b00*/  LOP3.LUT R18, R3, R2, R18, 0xfe, !PT ;  /* 0x0000000203127212 */ /* 0x000fe200078efe12 */
[----:B------:R-:W-:Y:S06]  /*0b10*/  BRA `(.L_x_19724) ;  /* 0x0000000000f87947 */ /* 0x000fec0003800000 */
.L_x_19737:
        /* <DEDUP_REMOVED lines=20> */
.L_x_19742:
[----:B------:R-:W-:Y:S05]  /*0c60*/  BSYNC B0 ;  /* 0x0000000000007941 */ /* 0x000fea0003800000 */
.L_x_19741:
[----:B------:R-:W-:Y:S01]  /*0c70*/  IMAD.SHL.U32 R2, R2, 0x200000, RZ ;  /* 0x0020000002027824 */ /* 0x000fe200078e00ff */
[----:B------:R-:W-:-:S04]  /*0c80*/  LEA R3, R0, 0x37800000, 0x17 ;  /* 0x3780000000037811 */ /* 0x000fc800078eb8ff */
[----:B------:R-:W-:Y:S01]  /*0c90*/  LOP3.LUT R18, R3, R2, R18, 0xfe, !PT ;  /* 0x0000000203127212 */ /* 0x000fe200078efe12 */
[----:B------:R-:W-:Y:S06]  /*0ca0*/  BRA `(.L_x_19724) ;  /* 0x0000000000947947 */ /* 0x000fec0003800000 */
.L_x_19736:
        /* <DEDUP_REMOVED lines=14> */
.L_x_19723:
        /* <DEDUP_REMOVED lines=16> */
.L_x_19745:
[----:B------:R-:W-:Y:S01]  /*0e90*/  IMAD.MOV.U32 R18, RZ, RZ, RZ ;  /* 0x000000ffff127224 */ /* 0x000fe200078e00ff */
[----:B------:R-:W-:Y:S06]  /*0ea0*/  BRA `(.L_x_19724) ;  /* 0x0000000000147947 */ /* 0x000fec0003800000 */
.L_x_19744:
[----:B------:R-:W2:Y:S02]  /*0eb0*/  LDG.E.64 R2, desc[UR36][R2.64] ;  /* 0x0000002402027981 */ /* 0x000ea4000c1e1b00 */
[----:B--2---:R0:W1:Y:S01]  /*0ec0*/  I2F.U64 R18, R2 ;  /* 0x0000000200127312 */ /* 0x0040620000301000 */
[----:B------:R-:W-:Y:S05]  /*0ed0*/  BRA `(.L_x_19724) ;  /* 0x0000000000087947 */ /* 0x000fea0003800000 */
.L_x_19743:
[----:B------:R-:W2:Y:S02]  /*0ee0*/  LDG.E R2, desc[UR36][R2.64] ;  /* 0x0000002402027981 */ /* 0x000ea4000c1e1900 */
[----:B--2---:R-:W-:-:S07]  /*0ef0*/  I2FP.F32.U32 R18, R2 ;  /* 0x0000000200127245 */ /* 0x004fce0000201000 */
.L_x_19724:
[----:B------:R-:W-:Y:S05]  /*0f00*/  BSYNC B6 ;  /* 0x0000000000067941 */ /* 0x000fea0003800000 */
.L_x_19718:
[----:B------:R-:W2:Y:S02]  /*0f10*/  S2R R26, SR_TID.X ;  /* 0x00000000001a7919 */ /* 0x000ea40000002100 */
[----:B--2---:R-:W-:-:S07]  /*0f20*/  VIADD R26, R26, 0x80 ;  /* 0x000000801a1a7836 */ /* 0x004fce0000000000 */
.L_x_19717:
[----:B------:R-:W-:Y:S05]  /*0f30*/  BSYNC B7 ;  /* 0x0000000000077941 */ /* 0x000fea0003800000 */
.L_x_19716:
        /* <DEDUP_REMOVED lines=25> */
.L_x_19752:
[----:B------:R-:W2:Y:S02]  /*10d0*/  LDG.E.U8 R2, desc[UR36][R2.64] ;  /* 0x0000002402027981 */ /* 0x000ea4000c1e1100 */
[----:B--2---:R-:W-:Y:S01]  /*10e0*/  I2FP.F32.U32 R22, R2 ;  /* 0x0000000200167245 */ /* 0x004fe20000201000 */
[----:B------:R-:W-:Y:S06]  /*10f0*/  BRA `(.L_x_19754) ;  /* 0x0000000c002c7947 */ /* 0x000fec0003800000 */
.L_x_19751:
        /* <DEDUP_REMOVED lines=9> */
.L_x_19756:
[----:B------:R-:W2:Y:S02]  /*1190*/  LDG.E R2, desc[UR36][R2.64] ;  /* 0x0000002402027981 */ /* 0x000ea4000c1e1900 */
[----:B--2---:R-:W-:Y:S01]  /*11a0*/  I2FP.F32.S32 R22, R2 ;  /* 0x0000000200167245 */ /* 0x004fe20000201400 */
[----:B------:R-:W-:Y:S06]  /*11b0*/  BRA `(.L_x_19754) ;  /* 0x0000000800fc7947 */ /* 0x000fec0003800000 */
.L_x_19755:
[----:B------:R-:W2:Y:S02]  /*11c0*/  LDG.E.U16 R2, desc[UR36][R2.64] ;  /* 0x0000002402027981 */ /* 0x000ea4000c1e1500 */
[----:B--2---:R0:W2:Y:S01]  /*11d0*/  I2F.S16 R22, R2 ;  /* 0x0000000200167306 */ /* 0x0040a20000101400 */
[----:B------:R-:W-:Y:S05]  /*11e0*/  BRA `(.L_x_19754) ;  /* 0x0000000800f07947 */ /* 0x000fea0003800000 */
.L_x_19750:
        /* <DEDUP_REMOVED lines=8> */
.L_x_19758:
[----:B------:R-:W2:Y:S02]  /*1270*/  LDG.E.U16 R2, desc[UR36][R2.64] ;  /* 0x0000002402027981 */ /* 0x000ea4000c1e1500 */
[----:B--2---:R-:W-:Y:S01]  /*1280*/  HADD2.F32 R22, -RZ, R2.H0_H0 ;  /* 0x20000002ff167230 */ /* 0x004fe20000004100 */
[----:B------:R-:W-:Y:S06]  /*1290*/  BRA `(.L_x_19754) ;  /* 0x0000000800c47947 */ /* 0x000fec0003800000 */
.L_x_19757:
        /* <DEDUP_REMOVED lines=8> */
.L_x_19760:
[----:B------:R-:W2:Y:S02]  /*1320*/  LDG.E.U16 R2, desc[UR36][R2.64] ;  /* 0x0000002402027981 */ /* 0x000ea4000c1e1500 */
[----:B--2---:R-:W-:Y:S01]  /*1330*/  HADD2.F32 R22, -RZ, R2.H0_H0 ;  /* 0x20000002ff167230 */ /* 0x004fe20000004100 */
[----:B------:R-:W-:Y:S06]  /*1340*/  BRA `(.L_x_19754) ;  /* 0x0000000800987947 */ /* 0x000fec0003800000 */
.L_x_19759:
[----:B------:R-:W2:Y:S01]  /*1350*/  LDG.E.64 R2, desc[UR36][R2.64] ;  /* 0x0000002402027981 */ /* 0x000ea2000c1e1b00 */
[----:B------:R-:W-:Y:S01]  /*1360*/  UMOV UR4, 0xf0000000 ;  /* 0xf000000000047882 */ /* 0x000fe20000000000 */
[----:B------:R-:W-:Y:S01]  /*1370*/  UMOV UR5, 0x380fffff ;  /* 0x380fffff00057882 */ /* 0x000fe20000000000 */
[----:B--2---:R-:W0:Y:S01]  /*1380*/  F2F.F32.F64 R22, R2 ;  /* 0x0000000200167310 */ /* 0x004e220000301000 */
[----:B------:R-:W-:-:S14]  /*1390*/  DSETP.GEU.AND P0, PT, |R2|, UR4, PT ;  /* 0x0000000402007e2a */ /* 0x000fdc000bf0e200 */
[----:B0-----:R-:W-:Y:S01]  /*13a0*/  @!P0 FMUL R22, R22, 1.175494350822287508e-38 ;  /* 0x0080000016168820 */ /* 0x001fe20000400000 */
[----:B------:R-:W-:Y:S06]  /*13b0*/  BRA `(.L_x_19754) ;  /* 0x00000008007c7947 */ /* 0x000fec0003800000 */
.L_x_19749:
        /* <DEDUP_REMOVED lines=12> */
.L_x_19763:
[----:B------:R-:W2:Y:S01]  /*1480*/  LDG.E.64 R2, desc[UR36][R2.64] ;  /* 0x0000002402027981 */ /* 0x000ea2000c1e1b00 */
[----:B------:R-:W-:Y:S01]  /*1490*/  UMOV UR4, 0xf0000000 ;  /* 0xf000000000047882 */ /* 0x000fe20000000000 */
[----:B------:R-:W-:Y:S01]  /*14a0*/  UMOV UR5, 0x380fffff ;  /* 0x380fffff00057882 */ /* 0x000fe20000000000 */
[----:B--2---:R-:W0:Y:S01]  /*14b0*/  F2F.F32.F64 R22, R2 ;  /* 0x0000000200167310 */ /* 0x004e220000301000 */
[----:B------:R-:W-:-:S14]  /*14c0*/  DSETP.GEU.AND P0, PT, |R2|, UR4, PT ;  /* 0x0000000402007e2a */ /* 0x000fdc000bf0e200 */
[----:B0-----:R-:W-:Y:S01]  /*14d0*/  @!P0 FMUL R22, R22, 1.175494350822287508e-38 ;  /* 0x0080000016168820 */ /* 0x001fe20000400000 */
[----:B------:R-:W-:Y:S06]  /*14e0*/  BRA `(.L_x_19754) ;  /* 0x0000000800307947 */ /* 0x000fec0003800000 */
.L_x_19762:
        /* <DEDUP_REMOVED lines=26> */
.L_x_19765:
        /* <DEDUP_REMOVED lines=13> */
.L_x_19764:
[----:B------:R-:W2:Y:S02]  /*1760*/  LDG.E.U16 R2, desc[UR36][R2.64] ;  /* 0x0000002402027981 */ /* 0x000ea4000c1e1500 */
[----:B--2---:R-:W-:Y:S01]  /*1770*/  IMAD.U32 R22, R2, 0x10000, RZ ;  /* 0x0001000002167824 */ /* 0x004fe200078e00ff */
[----:B------:R-:W-:Y:S06]  /*1780*/  BRA `(.L_x_19754) ;  /* 0x0000000400887947 */ /* 0x000fec0003800000 */
.L_x_19761:
        /* <DEDUP_REMOVED lines=11> */
.L_x_19768:
        /* <DEDUP_REMOVED lines=20> */
.L_x_19770:
[----:B------:R-:W-:Y:S05]  /*1980*/  BSYNC B0 ;  /* 0x0000000000007941 */ /* 0x000fea0003800000 */
.L_x_19769:
[----:B------:R-:W-:Y:S01]  /*1990*/  IMAD.SHL.U32 R2, R2, 0x100000, RZ ;  /* 0x0010000002027824 */ /* 0x000fe200078e00ff */
[----:B------:R-:W-:-:S04]  /*19a0*/  LEA R3, R0, 0x3b800000, 0x17 ;  /* 0x3b80000000037811 */ /* 0x000fc800078eb8ff */
[----:B------:R-:W-:Y:S01]  /*19b0*/  LOP3.LUT R22, R3, R2, R22, 0xfe, !PT ;  /* 0x0000000203167212 */ /* 0x000fe200078efe16 */
[----:B------:R-:W-:Y:S06]  /*19c0*/  BRA `(.L_x_19754) ;  /* 0x0000000000f87947 */ /* 0x000fec0003800000 */
.L_x_19767:
        /* <DEDUP_REMOVED lines=20> */
.L_x_19772:
[----:B------:R-:W-:Y:S05]  /*1b10*/  BSYNC B0 ;  /* 0x0000000000007941 */ /* 0x000fea0003800000 */
.L_x_19771:
[----:B------:R-:W-:Y:S01]  /*1b20*/  IMAD.SHL.U32 R2, R2, 0x200000, RZ ;  /* 0x0020000002027824 */ /* 0x000fe200078e00ff */
[----:B------:R-:W-:-:S04]  /*1b30*/  LEA R3, R0, 0x37800000, 0x17 ;  /* 0x3780000000037811 */ /* 0x000fc800078eb8ff */
[----:B------:R-:W-:Y:S01]  /*1b40*/  LOP3.LUT R22, R3, R2, R22, 0xfe, !PT ;  /* 0x0000000203167212 */ /* 0x000fe200078efe16 */
[----:B------:R-:W-:Y:S06]  /*1b50*/  BRA `(.L_x_19754) ;  /* 0x0000000000947947 */ /* 0x000fec0003800000 */
.L_x_19766:
        /* <DEDUP_REMOVED lines=14> */
.L_x_19753:
        /* <DEDUP_REMOVED lines=16> */
.L_x_19775:
[----:B------:R-:W-:Y:S01]  /*1d40*/  IMAD.MOV.U32 R22, RZ, RZ, RZ ;  /* 0x000000ffff167224 */ /* 0x000fe200078e00ff */
[----:B------:R-:W-:Y:S06]  /*1d50*/  BRA `(.L_x_19754) ;  /* 0x0000000000147947 */ /* 0x000fec0003800000 */
.L_x_19774:
[----:B------:R-:W2:Y:S02]  /*1d60*/  LDG.E.64 R2, desc[UR36][R2.64] ;  /* 0x0000002402027981 */ /* 0x000ea4000c1e1b00 */
[----:B--2---:R0:W2:Y:S01]  /*1d70*/  I2F.U64 R22, R2 ;  /* 0x0000000200167312 */ /* 0x0040a20000301000 */
[----:B------:R-:W-:Y:S05]  /*1d80*/  BRA `(.L_x_19754) ;  /* 0x0000000000087947 */ /* 0x000fea0003800000 */
.L_x_19773:
[----:B------:R-:W2:Y:S02]  /*1d90*/  LDG.E R2, desc[UR36][R2.64] ;  /* 0x0000002402027981 */ /* 0x000ea4000c1e1900 */
[----:B--2---:R-:W-:-:S07]  /*1da0*/  I2FP.F32.U32 R22, R2 ;  /* 0x0000000200167245 */ /* 0x004fce0000201000 */
.L_x_19754:
[----:B------:R-:W-:Y:S05]  /*1db0*/  BSYNC B6 ;  /* 0x0000000000067941 */ /* 0x000fea0003800000 */
.L_x_19748:
[----:B------:R-:W-:-:S07]  /*1dc0*/  VIADD R26, R26, 0x80 ;  /* 0x000000801a1a7836 */ /* 0x000fce0000000000 */
.L_x_19747:
[----:B------:R-:W-:Y:S05]  /*1dd0*/  BSYNC B7 ;  /* 0x0000000000077941 */ /* 0x000fea0003800000 */
.L_x_19746:
        /* <DEDUP_REMOVED lines=27> */
.L_x_19782:
[----:B------:R-:W2:Y:S02]  /*1f90*/  LDG.E.U8 R2, desc[UR36][R2.64] ;  /* 0x0000002402027981 */ /* 0x000ea4000c1e1100 */
[----:B--2---:R-:W-:Y:S01]  /*1fa0*/  I2FP.F32.U32 R24, R2 ;  /* 0x0000000200187245 */ /* 0x004fe20000201000 */
[----:B------:R-:W-:Y:S06]  /*1fb0*/  BRA `(.L_x_19784) ;  /* 0x0000000c002c7947 */ /* 0x000fec0003800000 */
.L_x_19781:
        /* <DEDUP_REMOVED lines=9> */
.L_x_19786:
[----:B------:R-:W2:Y:S02]  /*2050*/  LDG.E R2, desc[UR36][R2.64] ;  /* 0x0000002402027981 */ /* 0x000ea4000c1e1900 */
[----:B--2---:R-:W-:Y:S01]  /*2060*/  I2FP.F32.S32 R24, R2 ;  /* 0x0000000200187245 */ /* 0x004fe20000201400 */
[----:B------:R-:W-:Y:S06]  /*2070*/  BRA `(.L_x_19784) ;  /* 0x0000000800fc7947 */ /* 0x000fec0003800000 */
.L_x_19785:
[----:B------:R-:W2:Y:S02]  /*2080*/  LDG.E.U16 R2, desc[UR36][R2.64] ;  /* 0x0000002402027981 */ /* 0x000ea4000c1e1500 */
[----:B--2---:R4:W0:Y:S01]  /*2090*/  I2F.S16 R24, R2 ;  /* 0x0000000200187306 */ /* 0x0048220000101400 */
[----:B------:R-:W-:Y:S05]  /*20a0*/  BRA `(.L_x_19784) ;  /* 0x0000000800f07947 */ /* 0x000fea0003800000 */
.L_x_19780:
        /* <DEDUP_REMOVED lines=8> */
.L_x_19788:
[----:B------:R-:W2:Y:S02]  /*2130*/  LDG.E.U16 R2, desc[UR36][R2.64] ;  /* 0x0000002402027981 */ /* 0x000ea4000c1e1500 */
[----:B--2---:R-:W-:Y:S01]  /*2140*/  HADD2.F32 R24, -RZ, R2.H0_H0 ;  /* 0x20000002ff187230 */ /* 0x004fe20000004100 */
[----:B------:R-:W-:Y:S06]  /*2150*/  BRA `(.L_x_19784) ;  /* 0x0000000800c47947 */ /* 0x000fec0003800000 */
.L_x_19787:
        /* <DEDUP_REMOVED lines=8> */
.L_x_19790:
[----:B------:R-:W2:Y:S02]  /*21e0*/  LDG.E.U16 R2, desc[UR36][R2.64] ;  /* 0x0000002402027981 */ /* 0x000ea4000c1e1500 */
[----:B--2---:R-:W-:Y:S01]  /*21f0*/  HADD2.F32 R24, -RZ, R2.H0_H0 ;  /* 0x20000002ff187230 */ /* 0x004fe20000004100 */
[----:B------:R-:W-:Y:S06]  /*2200*/  BRA `(.L_x_19784) ;  /* 0x0000000800987947 */ /* 0x000fec0003800000 */
.L_x_19789:
[----:B------:R-:W2:Y:S01]  /*2210*/  LDG.E.64 R2, desc[UR36][R2.64] ;  /* 0x0000002402027981 */ /* 0x000ea2000c1e1b00 */
[----:B------:R-:W-:Y:S01]  /*2220*/  UMOV UR4, 0xf0000000 ;  /* 0xf000000000047882 */ /* 0x000fe20000000000 */
[----:B------:R-:W-:Y:S01]  /*2230*/  UMOV UR5, 0x380fffff ;  /* 0x380fffff00057882 */ /* 0x000fe20000000000 */
[----:B--2---:R-:W0:Y:S01]  /*2240*/  F2F.F32.F64 R24, R2 ;  /* 0x0000000200187310 */ /* 0x004e220000301000 */
[----:B------:R-:W-:-:S14]  /*2250*/  DSETP.GEU.AND P0, PT, |R2|, UR4, PT ;  /* 0x0000000402007e2a */ /* 0x000fdc000bf0e200 */
[----:B0-----:R-:W-:Y:S01]  /*2260*/  @!P0 FMUL R24, R24, 1.175494350822287508e-38 ;  /* 0x0080000018188820 */ /* 0x001fe20000400000 */
[----:B------:R-:W-:Y:S06]  /*2270*/  BRA `(.L_x_19784) ;  /* 0x00000008007c7947 */ /* 0x000fec0003800000 */
.L_x_19779:
        /* <DEDUP_REMOVED lines=12> */
.L_x_19793:
[----:B------:R-:W2:Y:S01]  /*2340*/  LDG.E.64 R2, desc[UR36][R2.64] ;  /* 0x0000002402027981 */ /* 0x000ea2000c1e1b00 */
[----:B------:R-:W-:Y:S01]  /*2350*/  UMOV UR4, 0xf0000000 ;  /* 0xf000000000047882 */ /* 0x000fe20000000000 */
[----:B------:R-:W-:Y:S01]  /*2360*/  UMOV UR5, 0x380fffff ;  /* 0x380fffff00057882 */ /* 0x000fe20000000000 */
[----:B--2---:R-:W0:Y:S01]  /*2370*/  F2F.F32.F64 R24, R2 ;  /* 0x0000000200187310 */ /* 0x004e220000301000 */
[----:B------:R-:W-:-:S14]  /*2380*/  DSETP.GEU.AND P0, PT, |R2|, UR4, PT ;  /* 0x0000000402007e2a */ /* 0x000fdc000bf0e200 */
[----:B0-----:R-:W-:Y:S01]  /*2390*/  @!P0 FMUL R24, R24, 1.175494350822287508e-38 ;  /* 0x0080000018188820 */ /* 0x001fe20000400000 */
[----:B------:R-:W-:Y:S06]  /*23a0*/  BRA `(.L_x_19784) ;  /* 0x0000000800307947 */ /* 0x000fec0003800000 */
.L_x_19792:
        /* <DEDUP_REMOVED lines=26> */
.L_x_19795:
        /* <DEDUP_REMOVED lines=13> */
.L_x_19794:
[----:B------:R-:W2:Y:S02]  /*2620*/  LDG.E.U16 R2, desc[UR36][R2.64] ;  /* 0x0000002402027981 */ /* 0x000ea4000c1e1500 */
[----:B--2---:R-:W-:Y:S01]  /*2630*/  IMAD.U32 R24, R2, 0x10000, RZ ;  /* 0x0001000002187824 */ /* 0x004fe200078e00ff */
[----:B------:R-:W-:Y:S06]  /*2640*/  BRA `(.L_x_19784) ;  /* 0x0000000400887947 */ /* 0x000fec0003800000 */
.L_x_19791:
        /* <DEDUP_REMOVED lines=11> */
.L_x_19798:
        /* <DEDUP_REMOVED lines=20> */
.L_x_19800:
[----:B------:R-:W-:Y:S05]  /*2840*/  BSYNC B0 ;  /* 0x0000000000007941 */ /* 0x000fea0003800000 */
.L_x_19799:
[----:B------:R-:W-:Y:S01]  /*2850*/  IMAD.SHL.U32 R2, R2, 0x100000, RZ ;  /* 0x0010000002027824 */ /* 0x000fe200078e00ff */
[----:B------:R-:W-:-:S04]  /*2860*/  LEA R3, R0, 0x3b800000, 0x17 ;  /* 0x3b80000000037811 */ /* 0x000fc800078eb8ff */
[----:B------:R-:W-:Y:S01]  /*2870*/  LOP3.LUT R24, R3, R2, R24, 0xfe, !PT ;  /* 0x0000000203187212 */ /* 0x000fe200078efe18 */
[----:B------:R-:W-:Y:S06]  /*2880*/  BRA `(.L_x_19784) ;  /* 0x0000000000f87947 */ /* 0x000fec0003800000 */
.L_x_19797:
        /* <DEDUP_REMOVED lines=20> */
.L_x_19802:
[----:B------:R-:W-:Y:S05]  /*29d0*/  BSYNC B0 ;  /* 0x0000000000007941 */ /* 0x000fea0003800000 */
.L_x_19801:
[----:B------:R-:W-:Y:S01]  /*29e0*/  IMAD.SHL.U32 R2, R2, 0x200000, RZ ;  /* 0x0020000002027824 */ /* 0x000fe200078e00ff */
[----:B------:R-:W-:-:S04]  /*29f0*/  LEA R3, R0, 0x37800000, 0x17 ;  /* 0x3780000000037811 */ /* 0x000fc800078eb8ff */
[----:B------:R-:W-:Y:S01]  /*2a00*/  LOP3.LUT R24, R3, R2, R24, 0xfe, !PT ;  /* 0x0000000203187212 */ /* 0x000fe200078efe18 */
[----:B------:R-:W-:Y:S06]  /*2a10*/  BRA `(.L_x_19784) ;  /* 0x0000000000947947 */ /* 0x000fec0003800000 */
.L_x_19796:
        /* <DEDUP_REMOVED lines=14> */
.L_x_19783:
        /* <DEDUP_REMOVED lines=16> */
.L_x_19805:
[----:B------:R-:W-:Y:S01]  /*2c00*/  IMAD.MOV.U32 R24, RZ, RZ, RZ ;  /* 0x000000ffff187224 */ /* 0x000fe200078e00ff */
[----:B------:R-:W-:Y:S06]  /*2c10*/  BRA `(.L_x_19784) ;  /* 0x0000000000147947 */ /* 0x000fec0003800000 */
.L_x_19804:
[----:B------:R-:W2:Y:S02]  /*2c20*/  LDG.E.64 R24, desc[UR36][R2.64] ;  /* 0x0000002402187981 */ /* 0x000ea4000c1e1b00 */
[----:B--2---:R0:W2:Y:S01]  /*2c30*/  I2F.U64 R24, R24 ;  /* 0x0000001800187312 */ /* 0x0040a20000301000 */
[----:B------:R-:W-:Y:S05]  /*2c40*/  BRA `(.L_x_19784) ;  /* 0x0000000000087947 */ /* 0x000fea0003800000 */
.L_x_19803:
[----:B------:R-:W2:Y:S02]  /*2c50*/  LDG.E R2, desc[UR36][R2.64] ;  /* 0x0000002402027981 */ /* 0x000ea4000c1e1900 */
[----:B--2---:R-:W-:-:S07]  /*2c60*/  I2FP.F32.U32 R24, R2 ;  /* 0x0000000200187245 */ /* 0x004fce0000201000 */
.L_x_19784:
[----:B------:R-:W-:Y:S05]  /*2c70*/  BSYNC B6 ;  /* 0x0000000000067941 */ /* 0x000fea0003800000 */
.L_x_19778:
[----:B------:R-:W-:-:S07]  /*2c80*/  VIADD R26, R26, 0x80 ;  /* 0x000000801a1a7836 */ /* 0x000fce0000000000 */
.L_x_19777:
[----:B------:R-:W-:Y:S05]  /*2c90*/  BSYNC B7 ;  /* 0x0000000000077941 */ /* 0x000fea0003800000 */
.L_x_19776:
        /* <DEDUP_REMOVED lines=23> */
.L_x_19811:
[----:B------:R-:W2:Y:S02]  /*2e10*/  LDG.E.U8 R2, desc[UR36][R2.64] ;  /* 0x0000002402027981 */ /* 0x000ea4000c1e1100 */
[----:B--2---:R-:W-:Y:S01]  /*2e20*/  I2FP.F32.U32 R16, R2 ;  /* 0x0000000200107245 */ /* 0x004fe20000201000 */
[----:B------:R-:W-:Y:S06]  /*2e30*/  BRA `(.L_x_19807) ;  /* 0x0000000c00207947 */ /* 0x000fec0003800000 */
.L_x_19810:
        /* <DEDUP_REMOVED lines=9> */
.L_x_19814:
[----:B------:R-:W2:Y:S02]  /*2ed0*/  LDG.E R2, desc[UR36][R2.64] ;  /* 0x0000002402027981 */ /* 0x000ea4000c1e1900 */
[----:B--2---:R-:W-:Y:S01]  /*2ee0*/  I2FP.F32.S32 R16, R2 ;  /* 0x0000000200107245 */ /* 0x004fe20000201400 */
[----:B------:R-:W-:Y:S06]  /*2ef0*/  BRA `(.L_x_19807) ;  /* 0x0000000800f07947 */ /* 0x000fec0003800000 */
.L_x_19813:
[----:B------:R-:W2:Y:S02]  /*2f00*/  LDG.E.U16 R2, desc[UR36][R2.64] ;  /* 0x0000002402027981 */ /* 0x000ea4000c1e1500 */
[----:B--2---:R0:W2:Y:S01]  /*2f10*/  I2F.S16 R16, R2 ;  /* 0x0000000200107306 */ /* 0x0040a20000101400 */
[----:B------:R-:W-:Y:S05]  /*2f20*/  BRA `(.L_x_19807) ;  /* 0x0000000800e47947 */ /* 0x000fea0003800000 */
.L_x_19809:
        /* <DEDUP_REMOVED lines=8> */
.L_x_19816:
[----:B------:R-:W2:Y:S02]  /*2fb0*/  LDG.E.U16 R2, desc[UR36][R2.64] ;  /* 0x0000002402027981 */ /* 0x000ea4000c1e1500 */
[----:B--2---:R-:W-:Y:S01]  /*2fc0*/  HADD2.F32 R16, -RZ, R2.H0_H0 ;  /* 0x20000002ff107230 */ /* 0x004fe20000004100 */
[----:B------:R-:W-:Y:S06]  /*2fd0*/  BRA `(.L_x_19807) ;  /* 0x0000000800b87947 */ /* 0x000fec0003800000 */
.L_x_19815:
        /* <DEDUP_REMOVED lines=8> */
.L_x_19818:
[----:B------:R-:W2:Y:S02]  /*3060*/  LDG.E.U16 R2, desc[UR36][R2.64] ;  /* 0x0000002402027981 */ /* 0x000ea4000c1e1500 */
[----:B--2---:R-:W-:Y:S01]  /*3070*/  HADD2.F32 R16, -RZ, R2.H0_H0 ;  /* 0x20000002ff107230 */ /* 0x004fe20000004100 */
[----:B------:R-:W-:Y:S06]  /*3080*/  BRA `(.L_x_19807) ;  /* 0x00000008008c7947 */ /* 0x000fec0003800000 */
.L_x_19817:
[----:B------:R-:W2:Y:S01]  /*3090*/  LDG.E.64 R2, desc[UR36][R2.64] ;  /* 0x0000002402027981 */ /* 0x000ea2000c1e1b00 */
[----:B------:R-:W-:Y:S01]  /*30a0*/  UMOV UR4, 0xf0000000 ;  /* 0xf000000000047882 */ /* 0x000fe20000000000 */
[----:B------:R-:W-:Y:S01]  /*30b0*/  UMOV UR5, 0x380fffff ;  /* 0x380fffff00057882 */ /* 0x000fe20000000000 */
[----:B--2---:R-:W0:Y:S01]  /*30c0*/  F2F.F32.F64 R16, R2 ;  /* 0x0000000200107310 */ /* 0x004e220000301000 */
[----:B------:R-:W-:-:S14]  /*30d0*/  DSETP.GEU.AND P0, PT, |R2|, UR4, PT ;  /* 0x0000000402007e2a */ /* 0x000fdc000bf0e200 */
[----:B0-----:R-:W-:Y:S01]  /*30e0*/  @!P0 FMUL R16, R16, 1.175494350822287508e-38 ;  /* 0x0080000010108820 */ /* 0x001fe20000400000 */
[----:B------:R-:W-:Y:S06]  /*30f0*/  BRA `(.L_x_19807) ;  /* 0x0000000800707947 */ /* 0x000fec0003800000 */
.L_x_19808:
        /* <DEDUP_REMOVED lines=12> */
.L_x_19821:
[----:B------:R-:W2:Y:S01]  /*31c0*/  LDG.E.64 R2, desc[UR36][R2.64] ;  /* 0x0000002402027981 */ /* 0x000ea2000c1e1b00 */
[----:B------:R-:W-:Y:S01]  /*31d0*/  UMOV UR4, 0xf0000000 ;  /* 0xf000000000047882 */ /* 0x000fe20000000000 */
[----:B------:R-:W-:Y:S01]  /*31e0*/  UMOV UR5, 0x380fffff ;  /* 0x380fffff00057882 */ /* 0x000fe20000000000 */
[----:B--2---:R-:W0:Y:S01]  /*31f0*/  F2F.F32.F64 R16, R2 ;  /* 0x0000000200107310 */ /* 0x004e220000301000 */
[----:B------:R-:W-:-:S14]  /*3200*/  DSETP.GEU.AND P0, PT, |R2|, UR4, PT ;  /* 0x0000000402007e2a */ /* 0x000fdc000bf0e200 */
[----:B0-----:R-:W-:Y:S01]  /*3210*/  @!P0 FMUL R16, R16, 1.175494350822287508e-38 ;  /* 0x0080000010108820 */ /* 0x001fe20000400000 */
[----:B------:R-:W-:Y:S06]  /*3220*/  BRA `(.L_x_19807) ;  /* 0x0000000800247947 */ /* 0x000fec0003800000 */
.L_x_19820:
        /* <DEDUP_REMOVED lines=26> */
.L_x_19823:
        /* <DEDUP_REMOVED lines=13> */
.L_x_19822:
[----:B------:R-:W2:Y:S02]  /*34a0*/  LDG.E.U16 R2, desc[UR36][R2.64] ;  /* 0x0000002402027981 */ /* 0x000ea4000c1e1500 */
[----:B--2---:R-:W-:Y:S01]  /*34b0*/  IMAD.U32 R16, R2, 0x10000, RZ ;  /* 0x0001000002107824 */ /* 0x004fe200078e00ff */
[----:B------:R-:W-:Y:S06]  /*34c0*/  BRA `(.L_x_19807) ;  /* 0x00000004007c7947 */ /* 0x000fec0003800000 */
.L_x_19819:
        /* <DEDUP_REMOVED lines=11> */
.L_x_19826:
        /* <DEDUP_REMOVED lines=19> */
.L_x_19828:
[----:B------:R-:W-:Y:S05]  /*36b0*/  BSYNC B0 ;  /* 0x0000000000007941 */ /* 0x000fea0003800000 */
.L_x_19827:
[----:B------:R-:W-:Y:S01]  /*36c0*/  IMAD.SHL.U32 R2, R2, 0x100000, RZ ;  /* 0x0010000002027824 */ /* 0x000fe200078e00ff */
[----:B------:R-:W-:-:S04]  /*36d0*/  LEA R3, R0, 0x3b800000, 0x17 ;  /* 0x3b80000000037811 */ /* 0x000fc800078eb8ff */
[----:B------:R-:W-:Y:S01]  /*36e0*/  LOP3.LUT R16, R3, R2, R16, 0xfe, !PT ;  /* 0x0000000203107212 */ /* 0x000fe200078efe10 */
[----:B------:R-:W-:Y:S06]  /*36f0*/  BRA `(.L_x_19807) ;  /* 0x0000000000f07947 */ /* 0x000fec0003800000 */
.L_x_19825:
        /* <DEDUP_REMOVED lines=19> */
.L_x_19830:
[----:B------:R-:W-:Y:S05]  /*3830*/  BSYNC B0 ;  /* 0x0000000000007941 */ /* 0x000fea0003800000 */
.L_x_19829:
[----:B------:R-:W-:Y:S01]  /*3840*/  IMAD.SHL.U32 R2, R2, 0x200000, RZ ;  /* 0x0020000002027824 */ /* 0x000fe200078e00ff */
[----:B------:R-:W-:-:S04]  /*3850*/  LEA R3, R0, 0x37800000, 0x17 ;  /* 0x3780000000037811 */ /* 0x000fc800078eb8ff */
[----:B------:R-:W-:Y:S01]  /*3860*/  LOP3.LUT R16, R3, R2, R16, 0xfe, !PT ;  /* 0x0000000203107212 */ /* 0x000fe200078efe10 */
[----:B------:R-:W-:Y:S06]  /*3870*/  BRA `(.L_x_19807) ;  /* 0x0000000000907947 */ /* 0x000fec0003800000 */
.L_x_19824:
        /* <DEDUP_REMOVED lines=14> */
.L_x_19812:
        /* <DEDUP_REMOVED lines=16> */
.L_x_19833:
[----:B------:R-:W-:Y:S05]  /*3a60*/  BRA `(.L_x_19807) ;  /* 0x0000000000147947 */ /* 0x000fea0003800000 */
.L_x_19832:
[----:B------:R-:W2:Y:S02]  /*3a70*/  LDG.E.64 R16, desc[UR36][R2.64] ;  /* 0x0000002402107981 */ /* 0x000ea4000c1e1b00 */
[----:B--2---:R0:W2:Y:S01]  /*3a80*/  I2F.U64 R16, R16 ;  /* 0x0000001000107312 */ /* 0x0040a20000301000 */
[----:B------:R-:W-:Y:S05]  /*3a90*/  BRA `(.L_x_19807) ;  /* 0x0000000000087947 */ /* 0x000fea0003800000 */
.L_x_19831:
[----:B------:R-:W2:Y:S02]  /*3aa0*/  LDG.E R2, desc[UR36][R2.64] ;  /* 0x0000002402027981 */ /* 0x000ea4000c1e1900 */
[----:B--2---:R-:W-:-:S07]  /*3ab0*/  I2FP.F32.U32 R16, R2 ;  /* 0x0000000200107245 */ /* 0x004fce0000201000 */
.L_x_19807:
[----:B------:R-:W-:Y:S05]  /*3ac0*/  BSYNC B6 ;  /* 0x0000000000067941 */ /* 0x000fea0003800000 */
.L_x_19806:
[----:B0-2-4-:R-:W0:Y:S01]  /*3ad0*/  S2R R2, SR_TID.X ;  /* 0x0000000000027919 */ /* 0x015e220000002100 */
[----:B------:R-:W2:Y:S01]  /*3ae0*/  LDC.U8 R17, c[0x0][0x234] ;  /* 0x00008d00ff117b82 */ /* 0x000ea20000000000 */
[----:B-1-3-5:R-:W-:Y:S01]  /*3af0*/  FSETP.NEU.FTZ.AND P0, PT, R18, +INF , PT ;  /* 0x7f8000001200780b */ /* 0x02afe20003f1d000 */
[----:B------:R-:W-:Y:S01]  /*3b00*/  BSSY B6, `(.L_x_19834) ;  /* 0x00000f6000067945 */ /* 0x000fe20003800000 */
[----:B------:R-:W-:Y:S02]  /*3b10*/  FSETP.NEU.FTZ.AND P1, PT, R22, +INF , PT ;  /* 0x7f8000001600780b */ /* 0x000fe40003f3d000 */
[----:B------:R-:W-:Y:S02]  /*3b20*/  FSETP.NEU.FTZ.AND P2, PT, R24, +INF , PT ;  /* 0x7f8000001800780b */ /* 0x000fe40003f5d000 */
[----:B------:R-:W-:Y:S02]  /*3b30*/  FSETP.NEU.FTZ.AND P3, PT, R16, +INF , PT ;  /* 0x7f8000001000780b */ /* 0x000fe40003f7d000 */
        /* <DEDUP_REMOVED lines=27> */
.L_x_19839:
[----:B------:R0:W-:Y:S01]  /*3cf0*/  STG.E.U8 desc[UR36][R8.64], R3 ;  /* 0x0000000308007986 */ /* 0x0001e2000c101124 */
[----:B------:R-:W-:Y:S05]  /*3d00*/  BRA `(.L_x_19835) ;  /* 0x0000000c00547947 */ /* 0x000fea0003800000 */
.L_x_19838:
        /* <DEDUP_REMOVED lines=10> */
.L_x_19842:
[----:B------:R0:W-:Y:S01]  /*3db0*/  STG.E desc[UR36][R8.64], R3 ;  /* 0x0000000308007986 */ /* 0x0001e2000c101924 */
[----:B------:R-:W-:Y:S05]  /*3dc0*/  BRA `(.L_x_19835) ;  /* 0x0000000c00247947 */ /* 0x000fea0003800000 */
.L_x_19841:
[----:B------:R0:W-:Y:S01]  /*3dd0*/  STG.E.U16 desc[UR36][R8.64], R3 ;  /* 0x0000000308007986 */ /* 0x0001e2000c101524 */
[----:B------:R-:W-:Y:S05]  /*3de0*/  BRA `(.L_x_19835) ;  /* 0x0000000c001c7947 */ /* 0x000fea0003800000 */
.L_x_19837:
        /* <DEDUP_REMOVED lines=9> */
.L_x_19844:
[----:B------:R-:W0:Y:S02]  /*3e80*/  I2F.S16 R0, R3 ;  /* 0x0000000300007306 */ /* 0x000e240000101400 */
[----:B0-----:R-:W-:-:S05]  /*3e90*/  F2FP.F16.F32.PACK_AB R0, RZ, R0 ;  /* 0x00000000ff00723e */ /* 0x001fca00000000ff */
[----:B------:R0:W-:Y:S01]  /*3ea0*/  STG.E.U16 desc[UR36][R8.64], R0 ;  /* 0x0000000008007986 */ /* 0x0001e2000c101524 */
[----:B------:R-:W-:Y:S05]  /*3eb0*/  BRA `(.L_x_19835) ;  /* 0x0000000800e87947 */ /* 0x000fea0003800000 */
.L_x_19843:
        /* <DEDUP_REMOVED lines=10> */
.L_x_19846:
[----:B------:R-:W0:Y:S02]  /*3f60*/  I2F.S16 R3, R3 ;  /* 0x0000000300037306 */ /* 0x000e240000101400 */
[----:B0-----:R-:W-:-:S04]  /*3f70*/  F2FP.F16.F32.PACK_AB R3, RZ, R3 ;  /* 0x00000003ff03723e */ /* 0x001fc800000000ff */
[----:B------:R-:W-:-:S05]  /*3f80*/  PRMT R3, R3, 0x5410, RZ ;  /* 0x0000541003037816 */ /* 0x000fca00000000ff */
[----:B------:R0:W-:Y:S01]  /*3f90*/  STG.E desc[UR36][R8.64], R3 ;  /* 0x0000000308007986 */ /* 0x0001e2000c101924 */
[----:B------:R-:W-:Y:S05]  /*3fa0*/  BRA `(.L_x_19835) ;  /* 0x0000000800ac7947 */ /* 0x000fea0003800000 */
.L_x_19845:
[----:B------:R-:W0:Y:S02]  /*3fb0*/  I2F.F64.S16 R4, R3 ;  /* 0x0000000300047312 */ /* 0x000e240000101c00 */
[----:B0-----:R0:W-:Y:S01]  /*3fc0*/  STG.E.64 desc[UR36][R8.64], R4 ;  /* 0x0000000408007986 */ /* 0x0011e2000c101b24 */
[----:B------:R-:W-:Y:S05]  /*3fd0*/  BRA `(.L_x_19835) ;  /* 0x0000000800a07947 */ /* 0x000fea0003800000 */
.L_x_19836:
        /* <DEDUP_REMOVED lines=10> */
.L_x_19849:
[----:B------:R-:W0:Y:S01]  /*4080*/  I2F.F64.S16 R4, R3 ;  /* 0x0000000300047312 */ /* 0x000e220000101c00 */
[----:B------:R-:W-:-:S05]  /*4090*/  CS2R R6, SRZ ;  /* 0x0000000000067805 */ /* 0x000fca000001ff00 */
[----:B0-----:R0:W-:Y:S01]  /*40a0*/  STG.E.128 desc[UR36][R8.64], R4 ;  /* 0x0000000408007986 */ /* 0x0011e2000c101d24 */
[----:B------:R-:W-:Y:S05]  /*40b0*/  BRA `(.L_x_19835) ;  /* 0x0000000800687947 */ /* 0x000fea0003800000 */
.L_x_19848:
        /* <DEDUP_REMOVED lines=21> */
.L_x_19853:
[----:B------:R-:W-:Y:S05]  /*4210*/  BSYNC B0 ;  /* 0x0000000000007941 */ /* 0x000fea0003800000 */
.L_x_19852:
[----:B------:R-:W-:-:S05]  /*4220*/  LOP3.LUT R5, R0, R5, RZ, 0xfc, !PT ;  /* 0x0000000500057212 */ /* 0x000fca00078efcff */
[----:B------:R0:W-:Y:S01]  /*4230*/  STG.E.U8 desc[UR36][R8.64], R5 ;  /* 0x0000000508007986 */ /* 0x0001e2000c101124 */
[----:B------:R-:W-:Y:S05]  /*4240*/  BRA `(.L_x_19835) ;  /* 0x0000000800047947 */ /* 0x000fea0003800000 */
.L_x_19851:
        /* <DEDUP_REMOVED lines=13> */
.L_x_19855:
[----:B------:R-:W-:Y:S01]  /*4320*/  IMAD.MOV.U32 R0, RZ, RZ, 0x7f ;  /* 0x0000007fff007424 */ /* 0x000fe200078e00ff */
[----:B------:R-:W-:-:S04]  /*4330*/  ISETP.GT.U32.AND P0, PT, R4, 0x7f800000, PT ;  /* 0x7f8000000400780c */ /* 0x000fc80003f04070 */
[----:B------:R-:W-:-:S09]  /*4340*/  SEL R0, R0, 0x7c, P0 ;  /* 0x0000007c00007807 */ /* 0x000fd20000000000 */
.L_x_19856:
[----:B------:R-:W-:Y:S05]  /*4350*/  BSYNC B0 ;  /* 0x0000000000007941 */ /* 0x000fea0003800000 */
.L_x_19854:
[----:B------:R-:W-:-:S04]  /*4360*/  LOP3.LUT R3, R5, 0x80000000, RZ, 0xc0, !PT ;  /* 0x8000000005037812 */ /* 0x000fc800078ec0ff */
[----:B------:R-:W-:-:S04]  /*4370*/  SHF.R.U32.HI R3, RZ, 0x18, R3 ;  /* 0x00000018ff037819 */ /* 0x000fc80000011603 */
[----:B------:R-:W-:-:S05]  /*4380*/  LOP3.LUT R3, R0, R3, RZ, 0xfc, !PT ;  /* 0x0000000300037212 */ /* 0x000fca00078efcff */
[----:B------:R0:W-:Y:S01]  /*4390*/  STG.E.U8 desc[UR36][R8.64], R3 ;  /* 0x0000000308007986 */ /* 0x0001e2000c101124 */
[----:B------:R-:W-:Y:S05]  /*43a0*/  BRA `(.L_x_19835) ;  /* 0x0000000400ac7947 */ /* 0x000fea0003800000 */
.L_x_19850:
[----:B------:R-:W0:Y:S02]  /*43b0*/  I2F.S16 R0, R3 ;  /* 0x0000000300007306 */ /* 0x000e240000101400 */
[----:B0-----:R-:W-:-:S05]  /*43c0*/  F2FP.BF16.F32.PACK_AB R0, RZ, R0 ;  /* 0x00000000ff00723e */ /* 0x001fca00000010ff */
[----:B------:R0:W-:Y:S01]  /*43d0*/  STG.E.U16 desc[UR36][R8.64], R0 ;  /* 0x0000000008007986 */ /* 0x0001e2000c101524 */
[----:B------:R-:W-:Y:S05]  /*43e0*/  BRA `(.L_x_19835) ;  /* 0x00000004009c7947 */ /* 0x000fea0003800000 */
.L_x_19847:
        /* <DEDUP_REMOVED lines=10> */
.L_x_19859:
        /* <DEDUP_REMOVED lines=17> */
.L_x_19862:
[----:B------:R-:W-:-:S04]  /*45a0*/  LOP3.LUT R3, R3, 0x80000000, RZ, 0xc0, !PT ;  /* 0x8000000003037812 */ /* 0x000fc800078ec0ff */
[----:B------:R-:W-:-:S04]  /*45b0*/  SHF.R.U32.HI R3, RZ, 0x18, R3 ;  /* 0x00000018ff037819 */ /* 0x000fc80000011603 */
[----:B------:R-:W-:-:S04]  /*45c0*/  LOP3.LUT R0, R0, R3, RZ, 0xfc, !PT ;  /* 0x0000000300007212 */ /* 0x000fc800078efcff */
[----:B------:R-:W-:-:S07]  /*45d0*/  PRMT R4, R0, 0x7610, R4 ;  /* 0x0000761000047816 */ /* 0x000fce0000000004 */
.L_x_19861:
[----:B------:R-:W-:Y:S05]  /*45e0*/  BSYNC B0 ;  /* 0x0000000000007941 */ /* 0x000fea0003800000 */
.L_x_19860:
[----:B------:R4:W-:Y:S01]  /*45f0*/  STG.E.U8 desc[UR36][R8.64], R4 ;  /* 0x0000000408007986 */ /* 0x0009e2000c101124 */
[----:B------:R-:W-:Y:S05]  /*4600*/  BRA `(.L_x_19835) ;  /* 0x0000000400147947 */ /* 0x000fea0003800000 */
.L_x_19858:
        /* <DEDUP_REMOVED lines=17> */
.L_x_19865:
[----:B------:R-:W-:-:S04]  /*4720*/  LOP3.LUT R3, R3, 0x80000000, RZ, 0xc0, !PT ;  /* 0x8000000003037812 */ /* 0x000fc800078ec0ff */
[----:B------:R-:W-:-:S04]  /*4730*/  SHF.R.U32.HI R3, RZ, 0x18, R3 ;  /* 0x00000018ff037819 */ /* 0x000fc80000011603 */
[----:B------:R-:W-:-:S04]  /*4740*/  LOP3.LUT R0, R0, R3, RZ, 0xfc, !PT ;  /* 0x0000000300007212 */ /* 0x000fc800078efcff */
[----:B------:R-:W-:-:S07]  /*4750*/  PRMT R4, R0, 0x7610, R4 ;  /* 0x0000761000047816 */ /* 0x000fce0000000004 */
.L_x_19864:
[----:B------:R-:W-:Y:S05]  /*4760*/  BSYNC B0 ;  /* 0x0000000000007941 */ /* 0x000fea0003800000 */
.L_x_19863:
[----:B------:R0:W-:Y:S01]  /*4770*/  STG.E.U8 desc[UR36][R8.64], R4 ;  /* 0x0000000408007986 */ /* 0x0001e2000c101124 */
[----:B------:R-:W-:Y:S05]  /*4780*/  BRA `(.L_x_19835) ;  /* 0x0000000000b47947 */ /* 0x000fea0003800000 */
.L_x_19857:
        /* <DEDUP_REMOVED lines=23> */
.L_x_19840:
        /* <DEDUP_REMOVED lines=16> */
.L_x_19868:
[----:B------:R-:W-:Y:S05]  /*4a00*/  BRA `(.L_x_19835) ;  /* 0x0000000000147947 */ /* 0x000fea0003800000 */
.L_x_19867:
[----:B------:R-:W-:Y:S02]  /*4a10*/  IMAD.MOV.U32 R4, RZ, RZ, R3 ;  /* 0x000000ffff047224 */ /* 0x000fe400078e0003 */
[----:B------:R-:W-:-:S05]  /*4a20*/  IMAD.MOV.U32 R5, RZ, RZ, RZ ;  /* 0x000000ffff057224 */ /* 0x000fca00078e00ff */
[----:B------:R3:W-:Y:S01]  /*4a30*/  STG.E.64 desc[UR36][R8.64], R4 ;  /* 0x0000000408007986 */ /* 0x0007e2000c101b24 */
[----:B------:R-:W-:Y:S05]  /*4a40*/  BRA `(.L_x_19835) ;  /* 0x0000000000047947 */ /* 0x000fea0003800000 */
.L_x_19866:
[----:B------:R0:W-:Y:S02]  /*4a50*/  STG.E desc[UR36][R8.64], R3 ;  /* 0x0000000308007986 */ /* 0x0001e4000c101924 */
.L_x_19835:
[----:B------:R-:W-:Y:S05]  /*4a60*/  BSYNC B6 ;  /* 0x0000000000067941 */ /* 0x000fea0003800000 */
.L_x_19834:
        /* <DEDUP_REMOVED lines=23> */
.L_x_19874:
[----:B------:R0:W-:Y:S01]  /*4be0*/  STG.E.U8 desc[UR36][R8.64], R22 ;  /* 0x0000001608007986 */ /* 0x0001e2000c101124 */
[----:B------:R-:W-:Y:S05]  /*4bf0*/  BRA `(.L_x_19876) ;  /* 0x0000000c00507947 */ /* 0x000fea0003800000 */
.L_x_19873:
        /* <DEDUP_REMOVED lines=10> */
.L_x_19878:
[----:B------:R0:W-:Y:S01]  /*4ca0*/  STG.E desc[UR36][R8.64], R22 ;  /* 0x0000001608007986 */ /* 0x0001e2000c101924 */
[----:B------:R-:W-:Y:S05]  /*4cb0*/  BRA `(.L_x_19876) ;  /* 0x0000000c00207947 */ /* 0x000fea0003800000 */
.L_x_19877:
[----:B------:R0:W-:Y:S01]  /*4cc0*/  STG.E.U16 desc[UR36][R8.64], R22 ;  /* 0x0000001608007986 */ /* 0x0001e2000c101524 */
[----:B------:R-:W-:Y:S05]  /*4cd0*/  BRA `(.L_x_19876) ;  /* 0x0000000c00187947 */ /* 0x000fea0003800000 */
.L_x_19872:
        /* <DEDUP_REMOVED lines=9> */
.L_x_19880:
[----:B------:R-:W0:Y:S02]  /*4d70*/  I2F.S16 R0, R22 ;  /* 0x0000001600007306 */ /* 0x000e240000101400 */
[----:B0-----:R-:W-:-:S05]  /*4d80*/  F2FP.F16.F32.PACK_AB R0, RZ, R0 ;  /* 0x00000000ff00723e */ /* 0x001fca00000000ff */
[----:B------:R0:W-:Y:S01]  /*4d90*/  STG.E.U16 desc[UR36][R8.64], R0 ;  /* 0x0000000008007986 */ /* 0x0001e2000c101524 */
[----:B------:R-:W-:Y:S05]  /*4da0*/  BRA `(.L_x_19876) ;  /* 0x0000000800e47947 */ /* 0x000fea0003800000 */
.L_x_19879:
        /* <DEDUP_REMOVED lines=10> */
.L_x_19882:
[----:B------:R-:W0:Y:S02]  /*4e50*/  I2F.S16 R22, R22 ;  /* 0x0000001600167306 */ /* 0x000e240000101400 */
[----:B0-----:R-:W-:-:S04]  /*4e60*/  F2FP.F16.F32.PACK_AB R3, RZ, R22 ;  /* 0x00000016ff03723e */ /* 0x001fc800000000ff */
[----:B------:R-:W-:-:S05]  /*4e70*/  PRMT R3, R3, 0x5410, RZ ;  /* 0x0000541003037816 */ /* 0x000fca00000000ff */
[----:B------:R0:W-:Y:S01]  /*4e80*/  STG.E desc[UR36][R8.64], R3 ;  /* 0x0000000308007986 */ /* 0x0001e2000c101924 */
[----:B------:R-:W-:Y:S05]  /*4e90*/  BRA `(.L_x_19876) ;  /* 0x0000000800a87947 */ /* 0x000fea0003800000 */
.L_x_19881:
[----:B------:R-:W0:Y:S02]  /*4ea0*/  I2F.F64.S16 R4, R22 ;  /* 0x0000001600047312 */ /* 0x000e240000101c00 */
[----:B0-----:R0:W-:Y:S01]  /*4eb0*/  STG.E.64 desc[UR36][R8.64], R4 ;  /* 0x0000000408007986 */ /* 0x0011e2000c101b24 */
[----:B------:R-:W-:Y:S05]  /*4ec0*/  BRA `(.L_x_19876) ;  /* 0x00000008009c7947 */ /* 0x000fea0003800000 */
.L_x_19871:
        /* <DEDUP_REMOVED lines=10> */
.L_x_19885:
[----:B------:R-:W0:Y:S01]  /*4f70*/  I2F.F64.S16 R4, R22 ;  /* 0x0000001600047312 */ /* 0x000e220000101c00 */
[----:B------:R-:W-:-:S05]  /*4f80*/  CS2R R6, SRZ ;  /* 0x0000000000067805 */ /* 0x000fca000001ff00 */
[----:B0-----:R0:W-:Y:S01]  /*4f90*/  STG.E.128 desc[UR36][R8.64], R4 ;  /* 0x0000000408007986 */ /* 0x0011e2000c101d24 */
[----:B------:R-:W-:Y:S05]  /*4fa0*/  BRA `(.L_x_19876) ;  /* 0x0000000800647947 */ /* 0x000fea0003800000 */
.L_x_19884:
        /* <DEDUP_REMOVED lines=21> */
.L_x_19889:
[----:B------:R-:W-:Y:S05]  /*5100*/  BSYNC B0 ;  /* 0x0000000000007941 */ /* 0x000fea0003800000 */
.L_x_19888:
[----:B------:R-:W-:-:S05]  /*5110*/  LOP3.LUT R5, R0, R5, RZ, 0xfc, !PT ;  /* 0x0000000500057212 */ /* 0x000fca00078efcff */
[----:B------:R0:W-:Y:S01]  /*5120*/  STG.E.U8 desc[UR36][R8.64], R5 ;  /* 0x0000000508007986 */ /* 0x0001e2000c101124 */
[----:B------:R-:W-:Y:S05]  /*5130*/  BRA `(.L_x_19876) ;  /* 0x0000000800007947 */ /* 0x000fea0003800000 */
.L_x_19887:
        /* <DEDUP_REMOVED lines=13> */
.L_x_19891:
[----:B------:R-:W-:Y:S01]  /*5210*/  IMAD.MOV.U32 R0, RZ, RZ, 0x7f ;  /* 0x0000007fff007424 */ /* 0x000fe200078e00ff */
[----:B------:R-:W-:-:S04]  /*5220*/  ISETP.GT.U32.AND P0, PT, R3, 0x7f800000, PT ;  /* 0x7f8000000300780c */ /* 0x000fc80003f04070 */
[----:B------:R-:W-:-:S09]  /*5230*/  SEL R0, R0, 0x7c, P0 ;  /* 0x0000007c00007807 */ /* 0x000fd20000000000 */
.L_x_19892:
[----:B------:R-:W-:Y:S05]  /*5240*/  BSYNC B0 ;  /* 0x0000000000007941 */ /* 0x000fea0003800000 */
.L_x_19890:
[----:B------:R-:W-:-:S04]  /*5250*/  LOP3.LUT R3, R5, 0x80000000, RZ, 0xc0, !PT ;  /* 0x8000000005037812 */ /* 0x000fc800078ec0ff */
[----:B------:R-:W-:-:S04]  /*5260*/  SHF.R.U32.HI R3, RZ, 0x18, R3 ;  /* 0x00000018ff037819 */ /* 0x000fc80000011603 */
[----:B------:R-:W-:-:S05]  /*5270*/  LOP3.LUT R3, R0, R3, RZ, 0xfc, !PT ;  /* 0x0000000300037212 */ /* 0x000fca00078efcff */
[----:B------:R0:W-:Y:S01]  /*5280*/  STG.E.U8 desc[UR36][R8.64], R3 ;  /* 0x0000000308007986 */ /* 0x0001e2000c101124 */
[----:B------:R-:W-:Y:S05]  /*5290*/  BRA `(.L_x_19876) ;  /* 0x0000000400a87947 */ /* 0x000fea0003800000 */
.L_x_19886:
[----:B------:R-:W0:Y:S02]  /*52a0*/  I2F.S16 R0, R22 ;  /* 0x0000001600007306 */ /* 0x000e240000101400 */
[----:B0-----:R-:W-:-:S05]  /*52b0*/  F2FP.BF16.F32.PACK_AB R0, RZ, R0 ;  /* 0x00000000ff00723e */ /* 0x001fca00000010ff */
[----:B------:R0:W-:Y:S01]  /*52c0*/  STG.E.U16 desc[UR36][R8.64], R0 ;  /* 0x0000000008007986 */ /* 0x0001e2000c101524 */
[----:B------:R-:W-:Y:S05]  /*52d0*/  BRA `(.L_x_19876) ;  /* 0x0000000400987947 */ /* 0x000fea0003800000 */
.L_x_19883:
        /* <DEDUP_REMOVED lines=10> */
.L_x_19895:
        /* <DEDUP_REMOVED lines=17> */
.L_x_19898:
[----:B------:R-:W-:-:S04]  /*5490*/  LOP3.LUT R3, R5, 0x80000000, RZ, 0xc0, !PT ;  /* 0x8000000005037812 */ /* 0x000fc800078ec0ff */
[----:B------:R-:W-:-:S04]  /*54a0*/  SHF.R.U32.HI R3, RZ, 0x18, R3 ;  /* 0x00000018ff037819 */ /* 0x000fc80000011603 */
[----:B------:R-:W-:-:S04]  /*54b0*/  LOP3.LUT R0, R0, R3, RZ, 0xfc, !PT ;  /* 0x0000000300007212 */ /* 0x000fc800078efcff */
[----:B------:R-:W-:-:S07]  /*54c0*/  PRMT R4, R0, 0x7610, R4 ;  /* 0x0000761000047816 */ /* 0x000fce0000000004 */
.L_x_19897:
[----:B------:R-:W-:Y:S05]  /*54d0*/  BSYNC B0 ;  /* 0x0000000000007941 */ /* 0x000fea0003800000 */
.L_x_19896:
[----:B------:R3:W-:Y:S01]  /*54e0*/  STG.E.U8 desc[UR36][R8.64], R4 ;  /* 0x0000000408007986 */ /* 0x0007e2000c101124 */
[----:B------:R-:W-:Y:S05]  /*54f0*/  BRA `(.L_x_19876) ;  /* 0x0000000400107947 */ /* 0x000fea0003800000 */
.L_x_19894:
        /* <DEDUP_REMOVED lines=17> */
.L_x_19901:
[----:B------:R-:W-:-:S04]  /*5610*/  LOP3.LUT R3, R5, 0x80000000, RZ, 0xc0, !PT ;  /* 0x8000000005037812 */ /* 0x000fc800078ec0ff */
[----:B------:R-:W-:-:S04]  /*5620*/  SHF.R.U32.HI R3, RZ, 0x18, R3 ;  /* 0x00000018ff037819 */ /* 0x000fc80000011603 */
[----:B------:R-:W-:-:S04]  /*5630*/  LOP3.LUT R0, R0, R3, RZ, 0xfc, !PT ;  /* 0x0000000300007212 */ /* 0x000fc800078efcff */
[----:B------:R-:W-:-:S07]  /*5640*/  PRMT R4, R0, 0x7610, R4 ;  /* 0x0000761000047816 */ /* 0x000fce0000000004 */
.L_x_19900:
[----:B------:R-:W-:Y:S05]  /*5650*/  BSYNC B0 ;  /* 0x0000000000007941 */ /* 0x000fea0003800000 */
.L_x_19899:
[----:B------:R0:W-:Y:S01]  /*5660*/  STG.E.U8 desc[UR36][R8.64], R4 ;  /* 0x0000000408007986 */ /* 0x0001e2000c101124 */
[----:B------:R-:W-:Y:S05]  /*5670*/  BRA `(.L_x_19876) ;  /* 0x0000000000b07947 */ /* 0x000fea0003800000 */
.L_x_19893:
        /* <DEDUP_REMOVED lines=22> */
.L_x_19875:
        /* <DEDUP_REMOVED lines=16> */
.L_x_19904:
[----:B------:R-:W-:Y:S05]  /*58e0*/  BRA `(.L_x_19876) ;  /* 0x0000000000147947 */ /* 0x000fea0003800000 */
.L_x_19903:
[----:B------:R-:W-:Y:S02]  /*58f0*/  IMAD.MOV.U32 R4, RZ, RZ, R22 ;  /* 0x000000ffff047224 */ /* 0x000fe400078e0016 */
[----:B------:R-:W-:-:S05]  /*5900*/  IMAD.MOV.U32 R5, RZ, RZ, RZ ;  /* 0x000000ffff057224 */ /* 0x000fca00078e00ff */
[----:B------:R2:W-:Y:S01]  /*5910*/  STG.E.64 desc[UR36][R8.64], R4 ;  /* 0x0000000408007986 */ /* 0x0005e2000c101b24 */
[----:B------:R-:W-:Y:S05]  /*5920*/  BRA `(.L_x_19876) ;  /* 0x0000000000047947 */ /* 0x000fea0003800000 */
.L_x_19902:
[----:B------:R0:W-:Y:S02]  /*5930*/  STG.E desc[UR36][R8.64], R22 ;  /* 0x0000001608007986 */ /* 0x0001e4000c101924 */
.L_x_19876:
        /* <DEDUP_REMOVED lines=23> */
.L_x_19908:
[----:B------:R0:W-:Y:S01]  /*5ab0*/  STG.E.U8 desc[UR36][R8.64], R18 ;  /* 0x0000001208007986 */ /* 0x0001e2000c101124 */
[----:B------:R-:W-:Y:S05]  /*5ac0*/  BRA `(.L_x_19910) ;  /* 0x0000000c00507947 */ /* 0x000fea0003800000 */
.L_x_19907:
        /* <DEDUP_REMOVED lines=10> */
.L_x_19912:
[----:B------:R3:W-:Y:S01]  /*5b70*/  STG.E desc[UR36][R8.64], R18 ;  /* 0x0000001208007986 */ /* 0x0007e2000c101924 */
[----:B------:R-:W-:Y:S05]  /*5b80*/  BRA `(.L_x_19910) ;  /* 0x0000000c00207947 */ /* 0x000fea0003800000 */
.L_x_19911:
[----:B------:R2:W-:Y:S01]  /*5b90*/  STG.E.U16 desc[UR36][R8.64], R18 ;  /* 0x0000001208007986 */ /* 0x0005e2000c101524 */
[----:B------:R-:W-:Y:S05]  /*5ba0*/  BRA `(.L_x_19910) ;  /* 0x0000000c00187947 */ /* 0x000fea0003800000 */
.L_x_19906:
        /* <DEDUP_REMOVED lines=9> */
.L_x_19914:
[----:B------:R-:W0:Y:S02]  /*5c40*/  I2F.S16 R0, R18 ;  /* 0x0000001200007306 */ /* 0x000e240000101400 */
[----:B0-----:R-:W-:-:S05]  /*5c50*/  F2FP.F16.F32.PACK_AB R0, RZ, R0 ;  /* 0x00000000ff00723e */ /* 0x001fca00000000ff */
[----:B------:R0:W-:Y:S01]  /*5c60*/  STG.E.U16 desc[UR36][R8.64], R0 ;  /* 0x0000000008007986 */ /* 0x0001e2000c101524 */
[----:B------:R-:W-:Y:S05]  /*5c70*/  BRA `(.L_x_19910) ;  /* 0x0000000800e47947 */ /* 0x000fea0003800000 */
.L_x_19913:
        /* <DEDUP_REMOVED lines=10> */
.L_x_19916:
[----:B------:R-:W0:Y:S02]  /*5d20*/  I2F.S16 R18, R18 ;  /* 0x0000001200127306 */ /* 0x000e240000101400 */
[----:B0-----:R-:W-:-:S04]  /*5d30*/  F2FP.F16.F32.PACK_AB R3, RZ, R18 ;  /* 0x00000012ff03723e */ /* 0x001fc800000000ff */
[----:B------:R-:W-:-:S05]  /*5d40*/  PRMT R3, R3, 0x5410, RZ ;  /* 0x0000541003037816 */ /* 0x000fca00000000ff */
[----:B------:R0:W-:Y:S01]  /*5d50*/  STG.E desc[UR36][R8.64], R3 ;  /* 0x0000000308007986 */ /* 0x0001e2000c101924 */
[----:B------:R-:W-:Y:S05]  /*5d60*/  BRA `(.L_x_19910) ;  /* 0x0000000800a87947 */ /* 0x000fea0003800000 */
.L_x_19915:
[----:B------:R-:W0:Y:S02]  /*5d70*/  I2F.F64.S16 R4, R18 ;  /* 0x0000001200047312 */ /* 0x000e240000101c00 */
[----:B0-----:R0:W-:Y:S01]  /*5d80*/  STG.E.64 desc[UR36][R8.64], R4 ;  /* 0x0000000408007986 */ /* 0x0011e2000c101b24 */
[----:B------:R-:W-:Y:S05]  /*5d90*/  BRA `(.L_x_19910) ;  /* 0x00000008009c7947 */ /* 0x000fea0003800000 */
.L_x_19905:
        /* <DEDUP_REMOVED lines=10> */
.L_x_19919:
[----:B------:R-:W0:Y:S01]  /*5e40*/  I2F.F64.S16 R4, R18 ;  /* 0x0000001200047312 */ /* 0x000e220000101c00 */
[----:B------:R-:W-:-:S05]  /*5e50*/  CS2R R6, SRZ ;  /* 0x0000000000067805 */ /* 0x000fca000001ff00 */
[----:B0-----:R0:W-:Y:S01]  /*5e60*/  STG.E.128 desc[UR36][R8.64], R4 ;  /* 0x0000000408007986 */ /* 0x0011e2000c101d24 */
[----:B------:R-:W-:Y:S05]  /*5e70*/  BRA `(.L_x_19910) ;  /* 0x0000000800647947 */ /* 0x000fea0003800000 */
.L_x_19918:
        /* <DEDUP_REMOVED lines=21> */
.L_x_19923:
[----:B------:R-:W-:Y:S05]  /*5fd0*/  BSYNC B0 ;  /* 0x0000000000007941 */ /* 0x000fea0003800000 */
.L_x_19922:
[----:B------:R-:W-:-:S05]  /*5fe0*/  LOP3.LUT R5, R0, R5, RZ, 0xfc, !PT ;  /* 0x0000000500057212 */ /* 0x000fca00078efcff */
[----:B------:R0:W-:Y:S01]  /*5ff0*/  STG.E.U8 desc[UR36][R8.64], R5 ;  /* 0x0000000508007986 */ /* 0x0001e2000c101124 */
[----:B------:R-:W-:Y:S05]  /*6000*/  BRA `(.L_x_19910) ;  /* 0x0000000800007947 */ /* 0x000fea0003800000 */
.L_x_19921:
        /* <DEDUP_REMOVED lines=13> */
.L_x_19925:
[----:B------:R-:W-:Y:S01]  /*60e0*/  IMAD.MOV.U32 R0, RZ, RZ, 0x7f ;  /* 0x0000007fff007424 */ /* 0x000fe200078e00ff */
[----:B------:R-:W-:-:S04]  /*60f0*/  ISETP.GT.U32.AND P0, PT, R3, 0x7f800000, PT ;  /* 0x7f8000000300780c */ /* 0x000fc80003f04070 */
[----:B------:R-:W-:-:S09]  /*6100*/  SEL R0, R0, 0x7c, P0 ;  /* 0x0000007c00007807 */ /* 0x000fd20000000000 */
.L_x_19926:
[----:B------:R-:W-:Y:S05]  /*6110*/  BSYNC B0 ;  /* 0x0000000000007941 */ /* 0x000fea0003800000 */
.L_x_19924:
[----:B------:R-:W-:-:S04]  /*6120*/  LOP3.LUT R3, R5, 0x80000000, RZ, 0xc0, !PT ;  /* 0x8000000005037812 */ /* 0x000fc800078ec0ff */
[----:B------:R-:W-:-:S04]  /*6130*/  SHF.R.U32.HI R3, RZ, 0x18, R3 ;  /* 0x00000018ff037819 */ /* 0x000fc80000011603 */
[----:B------:R-:W-:-:S05]  /*6140*/  LOP3.LUT R3, R0, R3, RZ, 0xfc, !PT ;  /* 0x0000000300037212 */ /* 0x000fca00078efcff */
[----:B------:R0:W-:Y:S01]  /*6150*/  STG.E.U8 desc[UR36][R8.64], R3 ;  /* 0x0000000308007986 */ /* 0x0001e2000c101124 */
[----:B------:R-:W-:Y:S05]  /*6160*/  BRA `(.L_x_19910) ;  /* 0x0000000400a87947 */ /* 0x000fea0003800000 */
.L_x_19920:
[----:B------:R-:W0:Y:S02]  /*6170*/  I2F.S16 R0, R18 ;  /* 0x0000001200007306 */ /* 0x000e240000101400 */
[----:B0-----:R-:W-:-:S05]  /*6180*/  F2FP.BF16.F32.PACK_AB R0, RZ, R0 ;  /* 0x00000000ff00723e */ /* 0x001fca00000010ff */
[----:B------:R0:W-:Y:S01]  /*6190*/  STG.E.U16 desc[UR36][R8.64], R0 ;  /* 0x0000000008007986 */ /* 0x0001e2000c101524 */
[----:B------:R-:W-:Y:S05]  /*61a0*/  BRA `(.L_x_19910) ;  /* 0x0000000400987947 */ /* 0x000fea0003800000 */
.L_x_19917:
        /* <DEDUP_REMOVED lines=10> */
.L_x_19929:
        /* <DEDUP_REMOVED lines=17> */
.L_x_19932:
[----:B------:R-:W-:-:S04]  /*6360*/  LOP3.LUT R3, R5, 0x80000000, RZ, 0xc0, !PT ;  /* 0x8000000005037812 */ /* 0x000fc800078ec0ff */
[----:B------:R-:W-:-:S04]  /*6370*/  SHF.R.U32.HI R3, RZ, 0x18, R3 ;  /* 0x00000018ff037819 */ /* 0x000fc80000011603 */
[----:B------:R-:W-:-:S04]  /*6380*/  LOP3.LUT R0, R0, R3, RZ, 0xfc, !PT ;  /* 0x0000000300007212 */ /* 0x000fc800078efcff */
[----:B------:R-:W-:-:S07]  /*6390*/  PRMT R4, R0, 0x7610, R4 ;  /* 0x0000761000047816 */ /* 0x000fce0000000004 */
.L_x_19931:
[----:B------:R-:W-:Y:S05]  /*63a0*/  BSYNC B0 ;  /* 0x0000000000007941 */ /* 0x000fea0003800000 */
.L_x_19930:
[----:B------:R0:W-:Y:S01]  /*63b0*/  STG.E.U8 desc[UR36][R8.64], R4 ;  /* 0x0000000408007986 */ /* 0x0001e2000c101124 */
[----:B------:R-:W-:Y:S05]  /*63c0*/  BRA `(.L_x_19910) ;  /* 0x0000000400107947 */ /* 0x000fea0003800000 */
.L_x_19928:
        /* <DEDUP_REMOVED lines=17> */
.L_x_19935:
[----:B------:R-:W-:-:S04]  /*64e0*/  LOP3.LUT R3, R5, 0x80000000, RZ, 0xc0, !PT ;  /* 0x8000000005037812 */ /* 0x000fc800078ec0ff */
[----:B------:R-:W-:-:S04]  /*64f0*/  SHF.R.U32.HI R3, RZ, 0x18, R3 ;  /* 0x00000018ff037819 */ /* 0x000fc80000011603 */
[----:B------:R-:W-:-:S04]  /*6500*/  LOP3.LUT R0, R0, R3, RZ, 0xfc, !PT ;  /* 0x0000000300007212 */ /* 0x000fc800078efcff */
[----:B------:R-:W-:-:S07]  /*6510*/  PRMT R4, R0, 0x7610, R4 ;  /* 0x0000761000047816 */ /* 0x000fce0000000004 */
.L_x_19934:
[----:B------:R-:W-:Y:S05]  /*6520*/  BSYNC B0 ;  /* 0x0000000000007941 */ /* 0x000fea0003800000 */
.L_x_19933:
[----:B------:R0:W-:Y:S01]  /*6530*/  STG.E.U8 desc[UR36][R8.64], R4 ;  /* 0x0000000408007986 */ /* 0x0001e2000c101124 */
[----:B------:R-:W-:Y:S05]  /*6540*/  BRA `(.L_x_19910) ;  /* 0x0000000000b07947 */ /* 0x000fea0003800000 */
.L_x_19927:
        /* <DEDUP_REMOVED lines=22> */
.L_x_19909:
        /* <DEDUP_REMOVED lines=16> */
.L_x_19938:
[----:B------:R-:W-:Y:S05]  /*67b0*/  BRA `(.L_x_19910) ;  /* 0x0000000000147947 */ /* 0x000fea0003800000 */
.L_x_19937:
[----:B------:R-:W-:Y:S02]  /*67c0*/  IMAD.MOV.U32 R4, RZ, RZ, R18 ;  /* 0x000000ffff047224 */ /* 0x000fe400078e0012 */
[----:B------:R-:W-:-:S05]  /*67d0*/  IMAD.MOV.U32 R5, RZ, RZ, RZ ;  /* 0x000000ffff057224 */ /* 0x000fca00078e00ff */
[----:B------:R0:W-:Y:S01]  /*67e0*/  STG.E.64 desc[UR36][R8.64], R4 ;  /* 0x0000000408007986 */ /* 0x0001e2000c101b24 */
[----:B------:R-:W-:Y:S05]  /*67f0*/  BRA `(.L_x_19910) ;  /* 0x0000000000047947 */ /* 0x000fea0003800000 */
.L_x_19936:
[----:B------:R0:W-:Y:S02]  /*6800*/  STG.E desc[UR36][R8.64], R18 ;  /* 0x0000001208007986 */ /* 0x0001e4000c101924 */
.L_x_19910:
[----:B------:R-:W-:-:S07]  /*6810*/  VIADD R2, R2, 0x80 ;  /* 0x0000008002027836 */ /* 0x000fce0000000000 */
.L_x_19870:
[----:B------:R-:W-:Y:S05]  /*6820*/  BSYNC B6 ;  /* 0x0000000000067941 */ /* 0x000fea0003800000 */
.L_x_19869:
        /* <DEDUP_REMOVED lines=21> */
.L_x_19942:
[----:B------:R-:W-:Y:S01]  /*6980*/  STG.E.U8 desc[UR36][R2.64], R16 ;  /* 0x0000001002007986 */ /* 0x000fe2000c101124 */
[----:B------:R-:W-:Y:S05]  /*6990*/  EXIT ;  /* 0x000000000000794d */ /* 0x000fea0003800000 */
.L_x_19941:
        /* <DEDUP_REMOVED lines=9> */
.L_x_19945:
[----:B------:R-:W-:Y:S01]  /*6a30*/  STG.E desc[UR36][R2.64], R16 ;  /* 0x0000001002007986 */ /* 0x000fe2000c101924 */
[----:B------:R-:W-:Y:S05]  /*6a40*/  EXIT ;  /* 0x000000000000794d */ /* 0x000fea0003800000 */
.L_x_19944:
[----:B------:R-:W-:Y:S01]  /*6a50*/  STG.E.U16 desc[UR36][R2.64], R16 ;  /* 0x0000001002007986 */ /* 0x000fe2000c101524 */
[----:B------:R-:W-:Y:S05]  /*6a60*/  EXIT ;  /* 0x000000000000794d */ /* 0x000fea0003800000 */
.L_x_19940:
        /* <DEDUP_REMOVED lines=9> */
.L_x_19947:
[----:B------:R-:W0:Y:S02]  /*6b00*/  I2F.S16 R0, R16 ;  /* 0x0000001000007306 */ /* 0x000e240000101400 */
[----:B0-----:R-:W-:-:S05]  /*6b10*/  F2FP.F16.F32.PACK_AB R0, RZ, R0 ;  /* 0x00000000ff00723e */ /* 0x001fca00000000ff */
[----:B------:R-:W-:Y:S01]  /*6b20*/  STG.E.U16 desc[UR36][R2.64], R0 ;  /* 0x0000000002007986 */ /* 0x000fe2000c101524 */
[----:B------:R-:W-:Y:S05]  /*6b30*/  EXIT ;  /* 0x000000000000794d */ /* 0x000fea0003800000 */
.L_x_19946:
        /* <DEDUP_REMOVED lines=10> */
.L_x_19949:
[----:B------:R-:W0:Y:S02]  /*6be0*/  I2F.S16 R16, R16 ;  /* 0x0000001000107306 */ /* 0x000e240000101400 */
[----:B0-----:R-:W-:-:S04]  /*6bf0*/  F2FP.F16.F32.PACK_AB R5, RZ, R16 ;  /* 0x00000010ff05723e */ /* 0x001fc800000000ff */
[----:B------:R-:W-:-:S05]  /*6c00*/  PRMT R5, R5, 0x5410, RZ ;  /* 0x0000541005057816 */ /* 0x000fca00000000ff */
[----:B------:R-:W-:Y:S01]  /*6c10*/  STG.E desc[UR36][R2.64], R5 ;  /* 0x0000000502007986 */ /* 0x000fe2000c101924 */
[----:B------:R-:W-:Y:S05]  /*6c20*/  EXIT ;  /* 0x000000000000794d */ /* 0x000fea0003800000 */
.L_x_19948:
[----:B------:R-:W0:Y:S02]  /*6c30*/  I2F.F64.S16 R16, R16 ;  /* 0x0000001000107312 */ /* 0x000e240000101c00 */
[----:B0-----:R-:W-:Y:S01]  /*6c40*/  STG.E.64 desc[UR36][R2.64], R16 ;  /* 0x0000001002007986 */ /* 0x001fe2000c101b24 */
[----:B------:R-:W-:Y:S05]  /*6c50*/  EXIT ;  /* 0x000000000000794d */ /* 0x000fea0003800000 */
.L_x_19939:
        /* <DEDUP_REMOVED lines=10> */
.L_x_19952:
[----:B------:R-:W0:Y:S01]  /*6d00*/  I2F.F64.S16 R16, R16 ;  /* 0x0000001000107312 */ /* 0x000e220000101c00 */
[----:B------:R-:W-:-:S05]  /*6d10*/  CS2R R18, SRZ ;  /* 0x0000000000127805 */ /* 0x000fca000001ff00 */
[----:B0-----:R-:W-:Y:S01]  /*6d20*/  STG.E.128 desc[UR36][R2.64], R16 ;  /* 0x0000001002007986 */ /* 0x001fe2000c101d24 */
[----:B------:R-:W-:Y:S05]  /*6d30*/  EXIT ;  /* 0x000000000000794d */ /* 0x000fea0003800000 */
.L_x_19951:
        /* <DEDUP_REMOVED lines=21> */
.L_x_19956:
[----:B------:R-:W-:Y:S05]  /*6e90*/  BSYNC B0 ;  /* 0x0000000000007941 */ /* 0x000fea0003800000 */
.L_x_19955:
[----:B------:R-:W-:-:S05]  /*6ea0*/  LOP3.LUT R5, R0, R5, RZ, 0xfc, !PT ;  /* 0x0000000500057212 */ /* 0x000fca00078efcff */
[----:B------:R-:W-:Y:S01]  /*6eb0*/  STG.E.U8 desc[UR36][R2.64], R5 ;  /* 0x0000000502007986 */ /* 0x000fe2000c101124 */
[----:B------:R-:W-:Y:S05]  /*6ec0*/  EXIT ;  /* 0x000000000000794d */ /* 0x000fea0003800000 */
.L_x_19954:
        /* <DEDUP_REMOVED lines=13> */
.L_x_19958:
[----:B------:R-:W-:Y:S01]  /*6fa0*/  IMAD.MOV.U32 R0, RZ, RZ, 0x7f ;  /* 0x0000007fff007424 */ /* 0x000fe200078e00ff */
[----:B------:R-:W-:-:S04]  /*6fb0*/  ISETP.GT.U32.AND P0, PT, R4, 0x7f800000, PT ;  /* 0x7f8000000400780c */ /* 0x000fc80003f04070 */
[----:B------:R-:W-:-:S09]  /*6fc0*/  SEL R0, R0, 0x7c, P0 ;  /* 0x0000007c00007807 */ /* 0x000fd20000000000 */
.L_x_19959:
[----:B------:R-:W-:Y:S05]  /*6fd0*/  BSYNC B0 ;  /* 0x0000000000007941 */ /* 0x000fea0003800000 */
.L_x_19957:
[----:B------:R-:W-:-:S04]  /*6fe0*/  LOP3.LUT R4, R5, 0x80000000, RZ, 0xc0, !PT ;  /* 0x8000000005047812 */ /* 0x000fc800078ec0ff */
[----:B------:R-:W-:-:S04]  /*6ff0*/  SHF.R.U32.HI R5, RZ, 0x18, R4 ;  /* 0x00000018ff057819 */ /* 0x000fc80000011604 */
[----:B------:R-:W-:-:S05]  /*7000*/  LOP3.LUT R5, R0, R5, RZ, 0xfc, !PT ;  /* 0x0000000500057212 */ /* 0x000fca00078efcff */
[----:B------:R-:W-:Y:S01]  /*7010*/  STG.E.U8 desc[UR36][R2.64], R5 ;  /* 0x0000000502007986 */ /* 0x000fe2000c101124 */
[----:B------:R-:W-:Y:S05]  /*7020*/  EXIT ;  /* 0x000000000000794d */ /* 0x000fea0003800000 */
.L_x_19953:
[----:B------:R-:W0:Y:S02]  /*7030*/  I2F.S16 R0, R16 ;  /* 0x0000001000007306 */ /* 0x000e240000101400 */
[----:B0-----:R-:W-:-:S05]  /*7040*/  F2FP.BF16.F32.PACK_AB R0, RZ, R0 ;  /* 0x00000000ff00723e */ /* 0x001fca00000010ff */
[----:B------:R-:W-:Y:S01]  /*7050*/  STG.E.U16 desc[UR36][R2.64], R0 ;  /* 0x0000000002007986 */ /* 0x000fe2000c101524 */
[----:B------:R-:W-:Y:S05]  /*7060*/  EXIT ;  /* 0x000000000000794d */ /* 0x000fea0003800000 */
.L_x_19950:
        /* <DEDUP_REMOVED lines=10> */
.L_x_19962:
        /* <DEDUP_REMOVED lines=17> */
.L_x_19965:
[----:B------:R-:W-:-:S04]  /*7220*/  LOP3.LUT R0, R7, 0x80000000, RZ, 0xc0, !PT ;  /* 0x8000000007007812 */ /* 0x000fc800078ec0ff */
[----:B------:R-:W-:-:S04]  /*7230*/  SHF.R.U32.HI R5, RZ, 0x18, R0 ;  /* 0x00000018ff057819 */ /* 0x000fc80000011600 */
[----:B------:R-:W-:-:S04]  /*7240*/  LOP3.LUT R4, R4, R5, RZ, 0xfc, !PT ;  /* 0x0000000504047212 */ /* 0x000fc800078efcff */
[----:B------:R-:W-:-:S07]  /*7250*/  PRMT R0, R4, 0x7610, R0 ;  /* 0x0000761004007816 */ /* 0x000fce0000000000 */
.L_x_19964:
[----:B------:R-:W-:Y:S05]  /*7260*/  BSYNC B0 ;  /* 0x0000000000007941 */ /* 0x000fea0003800000 */
.L_x_19963:
[----:B------:R-:W-:Y:S01]  /*7270*/  STG.E.U8 desc[UR36][R2.64], R0 ;  /* 0x0000000002007986 */ /* 0x000fe2000c101124 */
[----:B------:R-:W-:Y:S05]  /*7280*/  EXIT ;  /* 0x000000000000794d */ /* 0x000fea0003800000 */
.L_x_19961:
        /* <DEDUP_REMOVED lines=17> */
.L_x_19968:
[----:B------:R-:W-:-:S04]  /*73a0*/  LOP3.LUT R0, R7, 0x80000000, RZ, 0xc0, !PT ;  /* 0x8000000007007812 */ /* 0x000fc800078ec0ff */
[----:B------:R-:W-:-:S04]  /*73b0*/  SHF.R.U32.HI R5, RZ, 0x18, R0 ;  /* 0x00000018ff057819 */ /* 0x000fc80000011600 */
[----:B------:R-:W-:-:S04]  /*73c0*/  LOP3.LUT R4, R4, R5, RZ, 0xfc, !PT ;  /* 0x0000000504047212 */ /* 0x000fc800078efcff */
[----:B------:R-:W-:-:S07]  /*73d0*/  PRMT R0, R4, 0x7610, R0 ;  /* 0x0000761004007816 */ /* 0x000fce0000000000 */
.L_x_19967:
[----:B------:R-:W-:Y:S05]  /*73e0*/  BSYNC B0 ;  /* 0x0000000000007941 */ /* 0x000fea0003800000 */
.L_x_19966:
[----:B------:R-:W-:Y:S01]  /*73f0*/  STG.E.U8 desc[UR36][R2.64], R0 ;  /* 0x0000000002007986 */ /* 0x000fe2000c101124 */
[----:B------:R-:W-:Y:S05]  /*7400*/  EXIT ;  /* 0x000000000000794d */ /* 0x000fea0003800000 */
.L_x_19960:
        /* <DEDUP_REMOVED lines=22> */
.L_x_19943:
        /* <DEDUP_REMOVED lines=16> */
.L_x_19971:
[----:B------:R-:W-:Y:S05]  /*7670*/  EXIT ;  /* 0x000000000000794d */ /* 0x000fea0003800000 */
.L_x_19970:
[----:B------:R-:W-:-:S05]  /*7680*/  IMAD.MOV.U32 R17, RZ, RZ, RZ ;  /* 0x000000ffff117224 */ /* 0x000fca00078e00ff */
[----:B------:R-:W-:Y:S01]  /*7690*/  STG.E.64 desc[UR36][R2.64], R16 ;  /* 0x0000001002007986 */ /* 0x000fe2000c101b24 */
[----:B------:R-:W-:Y:S05]  /*76a0*/  EXIT ;  /* 0x000000000000794d */ /* 0x000fea0003800000 */
.L_x_19969:
[----:B------:R-:W-:Y:S01]  /*76b0*/  STG.E desc[UR36][R2.64], R16 ;  /* 0x0000001002007986 */ /* 0x000fe2000c101924 */
[----:B------:R-:W-:Y:S05]  /*76c0*/  EXIT ;  /* 0x000000000000794d */ /* 0x000fea0003800000 */
.L_x_19972:
        /* <DEDUP_REMOVED lines=11> */
.L_x_44544:


//--------------------- .text._ZN2at6native18elementwise_kernelILi128ELi4EZNS0_22gpu_kernel_impl_nocastIZZZNS0_49_GLOBAL__N__657f93f7_16_TensorCompare_cu_71e06f4e20isposinf_kernel_implERNS_18TensorIteratorBaseEENKUlvE_clEvENKUlvE0_clEvEUlfE_EEvS5_RKT_EUliE_EEviT1_ --------------------------
	.section	.text._ZN2at6native18elementwise_kernelILi128ELi4EZNS0_22gpu_kernel_impl_nocastIZZZNS0_49_GLOBAL__N__657f93f7_16_TensorCompare_cu_71e06f4e20isposinf_kernel_implERNS_18TensorIteratorBaseEENKUlvE_clEvENKUlvE0_clEvEUlfE_EEvS5_RKT_EUliE_EEviT1_,"ax",@progbits
	.align	128
        .global         _ZN2at6native18elementwise_kernelILi128ELi4EZNS0_22gpu_kernel_impl_nocastIZZZNS0_49_GLOBAL__N__657f93f7_16_TensorCompare_cu_71e06f4e20isposinf_kernel_implERNS_18TensorIteratorBaseEENKUlvE_clEvENKUlvE0_clEvEUlfE_EEvS5_RKT_EUliE_EEviT1_
        .type           _ZN2at6native18elementwise_kernelILi128ELi4EZNS0_22gpu_kernel_impl_nocastIZZZNS0_49_GLOBAL__N__657f93f7_16_TensorCompare_cu_71e06f4e20isposinf_kernel_implERNS_18TensorIteratorBaseEENKUlvE_clEvENKUlvE0_clEvEUlfE_EEvS5_RKT_EUliE_EEviT1_,@function
        .size           _ZN2at6native18elementwise_kernelILi128ELi4EZNS0_22gpu_kernel_impl_nocastIZZZNS0_49_GLOBAL__N__657f93f7_16_TensorCompare_cu_71e06f4e20isposinf_kernel_implERNS_18TensorIteratorBaseEENKUlvE_clEvENKUlvE0_clEvEUlfE_EEvS5_RKT_EUliE_EEviT1_,(.L_x_44545 - _ZN2at6native18elementwise_kernelILi128ELi4EZNS0_22gpu_kernel_impl_nocastIZZZNS0_49_GLOBAL__N__657f93f7_16_TensorCompare_cu_71e06f4e20isposinf_kernel_implERNS_18TensorIteratorBaseEENKUlvE_clEvENKUlvE0_clEvEUlfE_EEvS5_RKT_EUliE_EEviT1_)
        .other          _ZN2at6native18elementwise_kernelILi128ELi4EZNS0_22gpu_kernel_impl_nocastIZZZNS0_49_GLOBAL__N__657f93f7_16_TensorCompare_cu_71e06f4e20isposinf_kernel_implERNS_18TensorIteratorBaseEENKUlvE_clEvENKUlvE0_clEvEUlfE_EEvS5_RKT_EUliE_EEviT1_,@"STO_CUDA_ENTRY STV_DEFAULT"
_ZN2at6native18elementwise_kernelILi128ELi4EZNS0_22gpu_kernel_impl_nocastIZZZNS0_49_GLOBAL__N__657f93f7_16_TensorCompare_cu_71e06f4e20isposinf_kernel_implERNS_18TensorIteratorBaseEENKUlvE_clEvENKUlvE0_clEvEUlfE_EEvS5_RKT_EUliE_EEviT1_:
.text._ZN2at6native18elementwise_kernelILi128ELi4EZNS0_22gpu_kernel_impl_nocastIZZZNS0_49_GLOBAL__N__657f93f7_16_TensorCompare_cu_71e06f4e20isposinf_kernel_implERNS_18TensorIteratorBaseEENKUlvE_clEvENKUlvE0_clEvEUlfE_EEvS5_RKT_EUliE_EEviT1_:
        /* <DEDUP_REMOVED lines=311> */
.L_x_19975:
        /* <DEDUP_REMOVED lines=8> */
[----:B--2---:R-:W-:-:S04]  /*13f0*/  FSETP.NEU.FTZ.AND P0, PT, R4, +INF , PT ;  /* 0x7f8000000400780b */ /* 0x004fc80003f1d000 */
[----:B------:R-:W-:-:S05]  /*1400*/  SEL R7, RZ, 0x1, P0 ;  /* 0x00000001ff077807 */ /* 0x000fca0000000000 */
[----:B------:R0:W-:Y:S04]  /*1410*/  STG.E.U8 desc[UR4][R2.64], R7 ;  /* 0x0000000702007986 */ /* 0x0001e8000c101104 */
.L_x_19974:
[----:B------:R-:W-:Y:S05]  /*1420*/  BSYNC B0 ;  /* 0x0000000000007941 */ /* 0x000fea0003800000 */
.L_x_19973:
        /* <DEDUP_REMOVED lines=305> */
.L_x_19978:
        /* <DEDUP_REMOVED lines=315> */
.L_x_19979:
        /* <DEDUP_REMOVED lines=8> */
[----:B--2---:R-:W-:-:S04]  /*3b70*/  FSETP.NEU.FTZ.AND P0, PT, R4, +INF , PT ;  /* 0x7f8000000400780b */ /* 0x004fc80003f1d000 */
[----:B------:R-:W-:-:S05]  /*3b80*/  SEL R7, RZ, 0x1, P0 ;  /* 0x00000001ff077807 */ /* 0x000fca0000000000 */
[----:B------:R2:W-:Y:S04]  /*3b90*/  STG.E.U8 desc[UR4][R2.64], R7 ;  /* 0x0000000702007986 */ /* 0x0005e8000c101104 */
.L_x_19977:
[----:B------:R-:W-:Y:S05]  /*3ba0*/  BSYNC B0 ;  /* 0x0000000000007941 */ /* 0x000fea0003800000 */
.L_x_19976:
        /* <DEDUP_REMOVED lines=304> */
.L_x_19980:
[----:B------:R-:W-:Y:S02]  /*4eb0*/  ULDC.64 UR6, c[0x0][0x418] ;  /* 0x0001060000067ab9 */ /* 0x000fe40000000a00 */
[----:B------:R-:W-:-:S04]  /*4ec0*/  IADD3 R4, P0, R2, UR6, RZ ;  /* 0x0000000602047c10 */ /* 0x000fc8000ff1e0ff */
[----:B------:R-:W-:Y:S01]  /*4ed0*/  IADD3.X R5, RZ, UR7, RZ, P0, !PT ;  /* 0x00000007ff057c10 */ /* 0x000fe200087fe4ff */
[----:B------:R-:W-:-:S04]  /*4ee0*/  ULDC.64 UR6, c[0x0][0x410] ;  /* 0x0001040000067ab9 */ /* 0x000fc80000000a00 */
[----:B------:R-:W2:Y:S01]  /*4ef0*/  LDG.E R4, desc[UR4][R4.64] ;  /* 0x0000000404047981 */ /* 0x000ea2000c1e1900 */
[----:B------:R-:W-:-:S04]  /*4f00*/  IADD3 R2, P1, R3, UR6, RZ ;  /* 0x0000000603027c10 */ /* 0x000fc8000ff3e0ff */
[----:B------:R-:W-:Y:S02]  /*4f10*/  IADD3.X R3, RZ, UR7, RZ, P1, !PT ;  /* 0x00000007ff037c10 */ /* 0x000fe40008ffe4ff */
[----:B--2---:R-:W-:-:S04]  /*4f20*/  FSETP.NEU.FTZ.AND P0, PT, R4, +INF , PT ;  /* 0x7f8000000400780b */ /* 0x004fc80003f1d000 */
[----:B------:R-:W-:-:S05]  /*4f30*/  SEL R7, RZ, 0x1, P0 ;  /* 0x00000001ff077807 */ /* 0x000fca0000000000 */
[----:B------:R-:W-:Y:S01]  /*4f40*/  STG.E.U8 desc[UR4][R2.64], R7 ;  /* 0x0000000702007986 */ /* 0x000fe2000c101104 */
[----:B------:R-:W-:Y:S05]  /*4f50*/  EXIT ;  /* 0x000000000000794d */ /* 0x000fea0003800000 */
.L_x_19981:
        /* <DEDUP_REMOVED lines=10> */
.L_x_44545:


//--------------------- .text._ZN2at6native27unrolled_elementwise_kernelIZZZNS0_49_GLOBAL__N__657f93f7_16_TensorCompare_cu_71e06f4e20isposinf_kernel_implERNS_18TensorIteratorBaseEENKUlvE_clEvENKUlvE0_clEvEUlfE_St5arrayIPcLm2EELi4E23TrivialOffsetCalculatorILi1EjESC_NS0_6memory15LoadWithoutCastENSD_16StoreWithoutCastEEEviT_T0_T2_T3_T4_T5_ --------------------------
	.section	.text._ZN2at6native27unrolled_elementwise_kernelIZZZNS0_49_GLOBAL__N__657f93f7_16_TensorCompare_cu_71e06f4e20isposinf_kernel_implERNS_18TensorIteratorBaseEENKUlvE_clEvENKUlvE0_clEvEUlfE_St5arrayIPcLm2EELi4E23TrivialOffsetCalculatorILi1EjESC_NS0_6memory15LoadWithoutCastENSD_16StoreWithoutCastEEEviT_T0_T2_T3_T4_T5_,"ax",@progbits
	.align	128
        .global         _ZN2at6native27unrolled_elementwise_kernelIZZZNS0_49_GLOBAL__N__657f93f7_16_TensorCompare_cu_71e06f4e20isposinf_kernel_implERNS_18TensorIteratorBaseEENKUlvE_clEvENKUlvE0_clEvEUlfE_St5arrayIPcLm2EELi4E23TrivialOffsetCalculatorILi1EjESC_NS0_6memory15LoadWithoutCastENSD_16StoreWithoutCastEEEviT_T0_T2_T3_T4_T5_
        .type           _ZN2at6native27unrolled_elementwise_kernelIZZZNS0_49_GLOBAL__N__657f93f7_16_TensorCompare_cu_71e06f4e20isposinf_kernel_implERNS_18TensorIteratorBaseEENKUlvE_clEvENKUlvE0_clEvEUlfE_St5arrayIPcLm2EELi4E23TrivialOffsetCalculatorILi1EjESC_NS0_6memory15LoadWithoutCastENSD_16StoreWithoutCastEEEviT_T0_T2_T3_T4_T5_,@function
        .size           _ZN2at6native27unrolled_elementwise_kernelIZZZNS0_49_GLOBAL__N__657f93f7_16_TensorCompare_cu_71e06f4e20isposinf_kernel_implERNS_18TensorIteratorBaseEENKUlvE_clEvENKUlvE0_clEvEUlfE_St5arrayIPcLm2EELi4E23TrivialOffsetCalculatorILi1EjESC_NS0_6memory15LoadWithoutCastENSD_16StoreWithoutCastEEEviT_T0_T2_T3_T4_T5_,(.L_x_44546 - _ZN2at6native27unrolled_elementwise_kernelIZZZNS0_49_GLOBAL__N__657f93f7_16_TensorCompare_cu_71e06f4e20isposinf_kernel_implERNS_18TensorIteratorBaseEENKUlvE_clEvENKUlvE0_clEvEUlfE_St5arrayIPcLm2EELi4E23TrivialOffsetCalculatorILi1EjESC_NS0_6memory15LoadWithoutCastENSD_16StoreWithoutCastEEEviT_T0_T2_T3_T4_T5_)
        .other          _ZN2at6native27unrolled_elementwise_kernelIZZZNS0_49_GLOBAL__N__657f93f7_16_TensorCompare_cu_71e06f4e20isposinf_kernel_implERNS_18TensorIteratorBaseEENKUlvE_clEvENKUlvE0_clEvEUlfE_St5arrayIPcLm2EELi4E23TrivialOffsetCalculatorILi1EjESC_NS0_6memory15LoadWithoutCastENSD_16StoreWithoutCastEEEviT_T0_T2_T3_T4_T5_,@"STO_CUDA_ENTRY STV_DEFAULT"
_ZN2at6native27unrolled_elementwise_kernelIZZZNS0_49_GLOBAL__N__657f93f7_16_TensorCompare_cu_71e06f4e20isposinf_kernel_implERNS_18TensorIteratorBaseEENKUlvE_clEvENKUlvE0_clEvEUlfE_St5arrayIPcLm2EELi4E23TrivialOffsetCalculatorILi1EjESC_NS0_6memory15LoadWithoutCastENSD_16StoreWithoutCastEEEviT_T0_T2_T3_T4_T5_:
.text._ZN2at6native27unrolled_elementwise_kernelIZZZNS0_49_GLOBAL__N__657f93f7_16_TensorCompare_cu_71e06f4e20isposinf_kernel_implERNS_18TensorIteratorBaseEENKUlvE_clEvENKUlvE0_clEvEUlfE_St5arrayIPcLm2EELi4E23TrivialOffsetCalculatorILi1EjESC_NS0_6memory15LoadWithoutCastENSD_16StoreWithoutCastEEEviT_T0_T2_T3_T4_T5_:
        /* <DEDUP_REMOVED lines=36> */
[----:B-----5:R-:W-:Y:S02]  /*0240*/  FSETP.NEU.FTZ.AND P1, PT, R13, +INF , PT ;  /* 0x7f8000000d00780b */ /* 0x020fe40003f3d000 */
[----:B------:R-:W-:Y:S02]  /*0250*/  IADD3 R3, R3, 0x80, RZ ;  /* 0x0000008003037810 */ /* 0x000fe40007ffe0ff */
[----:B------:R-:W-:Y:S02]  /*0260*/  IADD3 R6, P2, R6, UR6, RZ ;  /* 0x0000000606067c10 */ /* 0x000fe4000ff5e0ff */
[----:B------:R-:W-:-:S03]  /*0270*/  SEL R5, RZ, 0x1, P1 ;  /* 0x00000001ff057807 */ /* 0x000fc60000800000 */
[----:B------:R-:W-:-:S05]  /*0280*/  IMAD.X R7, RZ, RZ, UR7, P2 ;  /* 0x00000007ff077e24 */ /* 0x000fca00090e06ff */
[----:B------:R1:W-:Y:S03]  /*0290*/  STG.E.U8 desc[UR4][R6.64], R5 ;  /* 0x0000000506007986 */ /* 0x0003e6000c101104 */
.L_x_19983:
[----:B------:R-:W-:Y:S05]  /*02a0*/  BSYNC B0 ;  /* 0x0000000000007941 */ /* 0x000fea0003800000 */
.L_x_19982:
[----:B------:R-:W-:Y:S01]  /*02b0*/  ISETP.GE.AND P1, PT, R3, R2, PT ;  /* 0x000000020300720c */ /* 0x000fe20003f26270 */
[----:B------:R-:W-:-:S12]  /*02c0*/  BSSY B0, `(.L_x_19984) ;  /* 0x0000014000007945 */ /* 0x000fd80003800000 */
[----:B------:R-:W-:Y:S05]  /*02d0*/  @P1 BRA `(.L_x_19985) ;  /* 0x0000000000481947 */ /* 0x000fea0003800000 */
[----:B01----:R-:W-:Y:S01]  /*02e0*/  IMAD R6, R0, 0x200, R3 ;  /* 0x0000020000067824 */ /* 0x003fe200078e0203 */
[----:B------:R-:W-:Y:S01]  /*02f0*/  ULDC.64 UR6, c[0x0][0x218] ;  /* 0x0000860000067ab9 */ /* 0x000fe20000000a00 */
[----:B-----5:R-:W-:Y:S01]  /*0300*/  FSETP.NEU.FTZ.AND P1, PT, R12, +INF , PT ;  /* 0x7f8000000c00780b */ /* 0x020fe20003f3d000 */
        /* <DEDUP_REMOVED lines=9> */
[----:B------:R-:W-:Y:S01]  /*03a0*/  FSETP.NEU.FTZ.AND P1, PT, R14, +INF , PT ;  /* 0x7f8000000e00780b */ /* 0x000fe20003f3d000 */
[----:B------:R-:W-:Y:S02]  /*03b0*/  VIADD R3, R3, 0x80 ;  /* 0x0000008003037836 */ /* 0x000fe40000000000 */
[----:B------:R-:W-:Y:S02]  /*03c0*/  IADD3 R6, P2, R6, UR6, RZ ;  /* 0x0000000606067c10 */ /* 0x000fe4000ff5e0ff */
[----:B------:R-:W-:Y:S02]  /*03d0*/  SEL R5, RZ, 0x1, P1 ;  /* 0x00000001ff057807 */ /* 0x000fe40000800000 */
[----:B------:R-:W-:-:S05]  /*03e0*/  IADD3.X R7, RZ, UR7, RZ, P2, !PT ;  /* 0x00000007ff077c10 */ /* 0x000fca00097fe4ff */
[----:B------:R3:W-:Y:S04]  /*03f0*/  STG.E.U8 desc[UR4][R6.64], R5 ;  /* 0x0000000506007986 */ /* 0x0007e8000c101104 */
.L_x_19985:
[----:B------:R-:W-:Y:S05]  /*0400*/  BSYNC B0 ;  /* 0x0000000000007941 */ /* 0x000fea0003800000 */
.L_x_19984:
[----:B------:R-:W-:-:S13]  /*0410*/  ISETP.GE.AND P1, PT, R3, R2, PT ;  /* 0x000000020300720c */ /* 0x000fda0003f26270 */
[----:B------:R-:W-:Y:S05]  /*0420*/  @P1 EXIT ;  /* 0x000000000000194d */ /* 0x000fea0003800000 */
[----:B------:R-:W-:Y:S01]  /*0430*/  IMAD R3, R0, 0x200, R3 ;  /* 0x0000020000037824 */ /* 0x000fe200078e0203 */
[----:B-----5:R-:W-:Y:S01]  /*0440*/  @!P0 FSETP.NEU.FTZ.AND P1, PT, R4, +INF , PT ;  /* 0x7f8000000400880b */ /* 0x020fe20003f3d000 */
        /* <DEDUP_REMOVED lines=8> */
.L_x_19986:
        /* <DEDUP_REMOVED lines=11> */
.L_x_44546:


//--------------------- .text._ZN2at6native29vectorized_elementwise_kernelILi2EZZZNS0_49_GLOBAL__N__657f93f7_16_TensorCompare_cu_71e06f4e20isposinf_kernel_implERNS_18TensorIteratorBaseEENKUlvE_clEvENKUlvE0_clEvEUlfE_St5arrayIPcLm2EEEEviT0_T1_ --------------------------
	.section	.text._ZN2at6native29vectorized_elementwise_kernelILi2EZZZNS0_49_GLOBAL__N__657f93f7_16_TensorCompare_cu_71e06f4e20isposinf_kernel_implERNS_18TensorIteratorBaseEENKUlvE_clEvENKUlvE0_clEvEUlfE_St5arrayIPcLm2EEEEviT0_T1_,"ax",@progbits
	.align	128
        .global         _ZN2at6native29vectorized_elementwise_kernelILi2EZZZNS0_49_GLOBAL__N__657f93f7_16_TensorCompare_cu_71e06f4e20isposinf_kernel_implERNS_18TensorIteratorBaseEENKUlvE_clEvENKUlvE0_clEvEUlfE_St5arrayIPcLm2EEEEviT0_T1_
        .type           _ZN2at6native29vectorized_elementwise_kernelILi2EZZZNS0_49_GLOBAL__N__657f93f7_16_TensorCompare_cu_71e06f4e20isposinf_kernel_implERNS_18TensorIteratorBaseEENKUlvE_clEvENKUlvE0_clEvEUlfE_St5arrayIPcLm2EEEEviT0_T1_,@function
        .size           _ZN2at6native29vectorized_elementwise_kernelILi2EZZZNS0_49_GLOBAL__N__657f93f7_16_TensorCompare_cu_71e06f4e20isposinf_kernel_implERNS_18TensorIteratorBaseEENKUlvE_clEvENKUlvE0_clEvEUlfE_St5arrayIPcLm2EEEEviT0_T1_,(.L_x_44547 - _ZN2at6native29vectorized_elementwise_kernelILi2EZZZNS0_49_GLOBAL__N__657f93f7_16_TensorCompare_cu_71e06f4e20isposinf_kernel_implERNS_18TensorIteratorBaseEENKUlvE_clEvENKUlvE0_clEvEUlfE_St5arrayIPcLm2EEEEviT0_T1_)
        .other          _ZN2at6native29vectorized_elementwise_kernelILi2EZZZNS0_49_GLOBAL__N__657f93f7_16_TensorCompare_cu_71e06f4e20isposinf_kernel_implERNS_18TensorIteratorBaseEENKUlvE_clEvENKUlvE0_clEvEUlfE_St5arrayIPcLm2EEEEviT0_T1_,@"STO_CUDA_ENTRY STV_DEFAULT"
_ZN2at6native29vectorized_elementwise_kernelILi2EZZZNS0_49_GLOBAL__N__657f93f7_16_TensorCompare_cu_71e06f4e20isposinf_kernel_implERNS_18TensorIteratorBaseEENKUlvE_clEvENKUlvE0_clEvEUlfE_St5arrayIPcLm2EEEEviT0_T1_:
.text._ZN2at6native29vectorized_elementwise_kernelILi2EZZZNS0_49_GLOBAL__N__657f93f7_16_TensorCompare_cu_71e06f4e20isposinf_kernel_implERNS_18TensorIteratorBaseEENKUlvE_clEvENKUlvE0_clEvEUlfE_St5arrayIPcLm2EEEEviT0_T1_:
        /* <DEDUP_REMOVED lines=20> */
[----:B--2---:R-:W-:Y:S02]  /*0140*/  FSETP.NEU.FTZ.AND P6, PT, R14, +INF , PT ;  /* 0x7f8000000e00780b */ /* 0x004fe40003fdd000 */
[----:B------:R-:W-:Y:S02]  /*0150*/  FSETP.NEU.FTZ.AND P5, PT, R15, +INF , PT ;  /* 0x7f8000000f00780b */ /* 0x000fe40003fbd000 */
[----:B------:R-:W-:Y:S02]  /*0160*/  SEL R0, RZ, 0x1, P6 ;  /* 0x00000001ff007807 */ /* 0x000fe40003000000 */
[----:B---3--:R-:W-:Y:S02]  /*0170*/  FSETP.NEU.FTZ.AND P4, PT, R6, +INF , PT ;  /* 0x7f8000000600780b */ /* 0x008fe40003f9d000 */
[----:B------:R-:W-:-:S02]  /*0180*/  FSETP.NEU.FTZ.AND P3, PT, R7, +INF , PT ;  /* 0x7f8000000700780b */ /* 0x000fc40003f7d000 */
[----:B----4-:R-:W-:Y:S02]  /*0190*/  FSETP.NEU.FTZ.AND P2, PT, R8, +INF , PT ;  /* 0x7f8000000800780b */ /* 0x010fe40003f5d000 */
[----:B------:R-:W-:Y:S02]  /*01a0*/  FSETP.NEU.FTZ.AND P1, PT, R9, +INF , PT ;  /* 0x7f8000000900780b */ /* 0x000fe40003f3d000 */
[----:B-----5:R-:W-:Y:S02]  /*01b0*/  FSETP.NEU.FTZ.AND P0, PT, R10, +INF , PT ;  /* 0x7f8000000a00780b */ /* 0x020fe40003f1d000 */
[----:B------:R-:W-:Y:S02]  /*01c0*/  FSETP.NEU.FTZ.AND P6, PT, R11, +INF , PT ;  /* 0x7f8000000b00780b */ /* 0x000fe40003fdd000 */
        /* <DEDUP_REMOVED lines=16> */
.L_x_19987:
        /* <DEDUP_REMOVED lines=57> */
[----:B--2---:R-:W-:-:S03]  /*0660*/  @!P6 FSETP.NEU.FTZ.AND P1, PT, R16, +INF , PT ;  /* 0x7f8000001000e80b */ /* 0x004fc60003f3d000 */
[----:B0-----:R-:W-:Y:S10]  /*0670*/  @P0 BRA `(.L_x_19989) ;  /* 0x0000000000200947 */ /* 0x001ff40003800000 */
[----:B------:R-:W-:Y:S01]  /*0680*/  IMAD.IADD R2, R0, 0x1, R15 ;  /* 0x0000000100027824 */ /* 0x000fe200078e020f */
[----:B------:R-:W-:Y:S01]  /*0690*/  ULDC.64 UR6, c[0x0][0x218] ;  /* 0x0000860000067ab9 */ /* 0x000fe20000000a00 */
[----:B-----5:R-:W-:Y:S01]  /*06a0*/  FSETP.NEU.FTZ.AND P0, PT, R12, +INF , PT ;  /* 0x7f8000000c00780b */ /* 0x020fe20003f1d000 */
[----:B------:R-:W-:Y:S02]  /*06b0*/  VIADD R15, R15, 0x80 ;  /* 0x000000800f0f7836 */ /* 0x000fe40000000000 */
[----:B------:R-:W-:Y:S02]  /*06c0*/  IADD3 R2, P2, R2, UR6, RZ ;  /* 0x0000000602027c10 */ /* 0x000fe4000ff5e0ff */
[----:B------:R-:W-:-:S03]  /*06d0*/  SEL R5, RZ, 0x1, P0 ;  /* 0x00000001ff057807 */ /* 0x000fc60000000000 */
[----:B------:R-:W-:-:S05]  /*06e0*/  IMAD.X R3, RZ, RZ, UR7, P2 ;  /* 0x00000007ff037e24 */ /* 0x000fca00090e06ff */
[----:B------:R0:W-:Y:S03]  /*06f0*/  STG.E.U8 desc[UR4][R2.64], R5 ;  /* 0x0000000502007986 */ /* 0x0001e6000c101104 */
.L_x_19989:
[----:B------:R-:W-:Y:S05]  /*0700*/  BSYNC B0 ;  /* 0x0000000000007941 */ /* 0x000fea0003800000 */
.L_x_19988:
        /* <DEDUP_REMOVED lines=19> */
[----:B------:R-:W-:Y:S01]  /*0840*/  FSETP.NEU.FTZ.AND P0, PT, R18, +INF , PT ;  /* 0x7f8000001200780b */ /* 0x000fe20003f1d000 */
[----:B------:R-:W-:Y:S02]  /*0850*/  VIADD R15, R15, 0x80 ;  /* 0x000000800f0f7836 */ /* 0x000fe40000000000 */
[----:B------:R-:W-:Y:S02]  /*0860*/  IADD3 R4, P1, R4, UR6, RZ ;  /* 0x0000000604047c10 */ /* 0x000fe4000ff3e0ff */
[----:B------:R-:W-:-:S03]  /*0870*/  SEL R3, RZ, 0x1, P0 ;  /* 0x00000001ff037807 */ /* 0x000fc60000000000 */
[----:B------:R-:W-:-:S05]  /*0880*/  IMAD.X R5, RZ, RZ, UR7, P1 ;  /* 0x00000007ff057e24 */ /* 0x000fca00088e06ff */
[----:B------:R0:W-:Y:S03]  /*0890*/  STG.E.U8 desc[UR4][R4.64], R3 ;  /* 0x0000000304007986 */ /* 0x0001e6000c101104 */
.L_x_19992:
[----:B------:R-:W-:-:S13]  /*08a0*/  ISETP.GE.AND P0, PT, R15, R14, PT ;  /* 0x0000000e0f00720c */ /* 0x000fda0003f06270 */
[----:B------:R-:W-:Y:S05]  /*08b0*/  @P0 BRA `(.L_x_19994) ;  /* 0x0000000000480947 */ /* 0x000fea0003800000 */
[----:B0-----:R-:W-:Y:S01]  /*08c0*/  IMAD.IADD R4, R0, 0x1, R15 ;  /* 0x0000000100047824 */ /* 0x001fe200078e020f */
[----:B------:R-:W-:Y:S01]  /*08d0*/  ULDC.64 UR6, c[0x0][0x218] ;  /* 0x0000860000067ab9 */ /* 0x000fe20000000a00 */
[----:B-----5:R-:W-:Y:S01]  /*08e0*/  FSETP.NEU.FTZ.AND P0, PT, R24, +INF , PT ;  /* 0x7f8000001800780b */ /* 0x020fe20003f1d000 */
[----:B------:R-:W-:Y:S02]  /*08f0*/  VIADD R15, R15, 0x80 ;  /* 0x000000800f0f7836 */ /* 0x000fe40000000000 */
[----:B------:R-:W-:Y:S02]  /*0900*/  IADD3 R4, P1, R4, UR6, RZ ;  /* 0x0000000604047c10 */ /* 0x000fe4000ff3e0ff */
[----:B------:R-:W-:-:S03]  /*0910*/  SEL R3, RZ, 0x1, P0 ;  /* 0x00000001ff037807 */ /* 0x000fc60000000000 */
[----:B------:R-:W-:-:S05]  /*0920*/  IMAD.X R5, RZ, RZ, UR7, P1 ;  /* 0x00000007ff057e24 */ /* 0x000fca00088e06ff */
[----:B------:R1:W-:Y:S03]  /*0930*/  STG.E.U8 desc[UR4][R4.64], R3 ;  /* 0x0000000304007986 */ /* 0x0003e6000c101104 */
.L_x_19993:
[----:B------:R-:W-:-:S13]  /*0940*/  ISETP.GE.AND P0, PT, R15, R14, PT ;  /* 0x0000000e0f00720c */ /* 0x000fda0003f06270 */
[----:B------:R-:W-:Y:S05]  /*0950*/  @P0 BRA `(.L_x_19995) ;  /* 0x00000000004c0947 */ /* 0x000fea0003800000 */
[----:B01----:R-:W-:Y:S01]  /*0960*/  IMAD.IADD R4, R0, 0x1, R15 ;  /* 0x0000000100047824 */ /* 0x003fe200078e020f */
[----:B------:R-:W-:Y:S01]  /*0970*/  ULDC.64 UR6, c[0x0][0x218] ;  /* 0x0000860000067ab9 */ /* 0x000fe20000000a00 */
[----:B------:R-:W-:Y:S01]  /*0980*/  FSETP.NEU.FTZ.AND P0, PT, R21, +INF , PT ;  /* 0x7f8000001500780b */ /* 0x000fe20003f1d000 */
[----:B------:R-:W-:Y:S02]  /*0990*/  VIADD R15, R15, 0x80 ;  /* 0x000000800f0f7836 */ /* 0x000fe40000000000 */
[----:B------:R-:W-:Y:S02]  /*09a0*/  IADD3 R4, P1, R4, UR6, RZ ;  /* 0x0000000604047c10 */ /* 0x000fe4000ff3e0ff */
[----:B------:R-:W-:-:S03]  /*09b0*/  SEL R3, RZ, 0x1, P0 ;  /* 0x00000001ff037807 */ /* 0x000fc60000000000 */
[----:B------:R-:W-:-:S05]  /*09c0*/  IMAD.X R5, RZ, RZ, UR7, P1 ;  /* 0x00000007ff057e24 */ /* 0x000fca00088e06ff */
[----:B------:R1:W-:Y:S03]  /*09d0*/  STG.E.U8 desc[UR4][R4.64], R3 ;  /* 0x0000000304007986 */ /* 0x0003e6000c101104 */
.L_x_19994:
[----:B------:R-:W-:-:S13]  /*09e0*/  ISETP.GE.AND P0, PT, R15, R14, PT ;  /* 0x0000000e0f00720c */ /* 0x000fda0003f06270 */
[----:B------:R-:W-:Y:S05]  /*09f0*/  @P0 BREAK B1 ;  /* 0x0000000000010942 */ /* 0x000fea0003800000 */
[----:B------:R-:W-:Y:S05]  /*0a00*/  @P0 BRA `(.L_x_19996) ;  /* 0x0000000000500947 */ /* 0x000fea0003800000 */
[----:B01----:R-:W-:Y:S01]  /*0a10*/  IMAD.IADD R4, R0, 0x1, R15 ;  /* 0x0000000100047824 */ /* 0x003fe200078e020f */
[----:B------:R-:W-:Y:S01]  /*0a20*/  ULDC.64 UR6, c[0x0][0x218] ;  /* 0x0000860000067ab9 */ /* 0x000fe20000000a00 */
[----:B-----5:R-:W-:Y:S01]  /*0a30*/  FSETP.NEU.FTZ.AND P0, PT, R17, +INF , PT ;  /* 0x7f8000001100780b */ /* 0x020fe20003f1d000 */
[----:B------:R-:W-:Y:S02]  /*0a40*/  VIADD R15, R15, 0x80 ;  /* 0x000000800f0f7836 */ /* 0x000fe40000000000 */
[----:B------:R-:W-:Y:S02]  /*0a50*/  IADD3 R4, P1, R4, UR6, RZ ;  /* 0x0000000604047c10 */ /* 0x000fe4000ff3e0ff */
[----:B------:R-:W-:-:S03]  /*0a60*/  SEL R3, RZ, 0x1, P0 ;  /* 0x00000001ff037807 */ /* 0x000fc60000000000 */
[----:B------:R-:W-:-:S05]  /*0a70*/  IMAD.X R5, RZ, RZ, UR7, P1 ;  /* 0x00000007ff057e24 */ /* 0x000fca00088e06ff */
[----:B------:R2:W-:Y:S03]  /*0a80*/  STG.E.U8 desc[UR4][R4.64], R3 ;  /* 0x0000000304007986 */ /* 0x0005e6000c101104 */
.L_x_19995:
[----:B------:R-:W-:-:S13]  /*0a90*/  ISETP.GE.AND P0, PT, R15, R14, PT ;  /* 0x0000000e0f00720c */ /* 0x000fda0003f06270 */
[----:B------:R-:W-:Y:S05]  /*0aa0*/  @P0 BREAK B1 ;  /* 0x0000000000010942 */ /* 0x000fea0003800000 */
[----:B------:R-:W-:Y:S05]  /*0ab0*/  @P0 BRA `(.L_x_19996) ;  /* 0x0000000000240947 */ /* 0x000fea0003800000 */
[----:B------:R-:W-:Y:S05]  /*0ac0*/  BSYNC B1 ;  /* 0x0000000000017941 */ /* 0x000fea0003800000 */
.L_x_19991:
[----:B012---:R-:W-:Y:S01]  /*0ad0*/  IMAD.IADD R4, R0, 0x1, R15 ;  /* 0x0000000100047824 */ /* 0x007fe200078e020f */
[----:B------:R-:W-:Y:S01]  /*0ae0*/  ULDC.64 UR6, c[0x0][0x218] ;  /* 0x0000860000067ab9 */ /* 0x000fe20000000a00 */
[----:B------:R-:W-:Y:S01]  /*0af0*/  FSETP.NEU.FTZ.AND P0, PT, R19, +INF , PT ;  /* 0x7f8000001300780b */ /* 0x000fe20003f1d000 */
[----:B------:R-:W-:Y:S02]  /*0b00*/  VIADD R15, R15, 0x80 ;  /* 0x000000800f0f7836 */ /* 0x000fe40000000000 */
[----:B------:R-:W-:Y:S02]  /*0b10*/  IADD3 R4, P1, R4, UR6, RZ ;  /* 0x0000000604047c10 */ /* 0x000fe4000ff3e0ff */
[----:B------:R-:W-:-:S03]  /*0b20*/  SEL R3, RZ, 0x1, P0 ;  /* 0x00000001ff037807 */ /* 0x000fc60000000000 */
[----:B------:R-:W-:-:S05]  /*0b30*/  IMAD.X R5, RZ, RZ, UR7, P1 ;  /* 0x00000007ff057e24 */ /* 0x000fca00088e06ff */
[----:B------:R3:W-:Y:S03]  /*0b40*/  STG.E.U8 desc[UR4][R4.64], R3 ;  /* 0x0000000304007986 */ /* 0x0007e6000c101104 */
.L_x_19996:
[----:B------:R-:W-:Y:S05]  /*0b50*/  BSYNC B0 ;  /* 0x0000000000007941 */ /* 0x000fea0003800000 */
.L_x_19990:
        /* <DEDUP_REMOVED lines=9> */
.L_x_19997:
        /* <DEDUP_REMOVED lines=9> */
.L_x_44547:


//--------------------- .text._ZN2at6native29vectorized_elementwise_kernelILi4EZZZNS0_49_GLOBAL__N__657f93f7_16_TensorCompare_cu_71e06f4e20isposinf_kernel_implERNS_18TensorIteratorBaseEENKUlvE_clEvENKUlvE0_clEvEUlfE_St5arrayIPcLm2EEEEviT0_T1_ --------------------------
	.section	.text._ZN2at6native29vectorized_elementwise_kernelILi4EZZZNS0_49_GLOBAL__N__657f93f7_16_TensorCompare_cu_71e06f4e20isposinf_kernel_implERNS_18TensorIteratorBaseEENKUlvE_clEvENKUlvE0_clEvEUlfE_St5arrayIPcLm2EEEEviT0_T1_,"ax",@progbits
	.align	128
        .global         _ZN2at6native29vectorized_elementwise_kernelILi4EZZZNS0_49_GLOBAL__N__657f93f7_16_TensorCompare_cu_71e06f4e20isposinf_kernel_implERNS_18TensorIteratorBaseEENKUlvE_clEvENKUlvE0_clEvEUlfE_St5arrayIPcLm2EEEEviT0_T1_
        .type           _ZN2at6native29vectorized_elementwise_kernelILi4EZZZNS0_49_GLOBAL__N__657f93f7_16_TensorCompare_cu_71e06f4e20isposinf_kernel_implERNS_18TensorIteratorBaseEENKUlvE_clEvENKUlvE0_clEvEUlfE_St5arrayIPcLm2EEEEviT0_T1_,@function
        .size           _ZN2at6native29vectorized_elementwise_kernelILi4EZZZNS0_49_GLOBAL__N__657f93f7_16_TensorCompare_cu_71e06f4e20isposinf_kernel_implERNS_18TensorIteratorBaseEENKUlvE_clEvENKUlvE0_clEvEUlfE_St5arrayIPcLm2EEEEviT0_T1_,(.L_x_44548 - _ZN2at6native29vectorized_elementwise_kernelILi4EZZZNS0_49_GLOBAL__N__657f93f7_16_TensorCompare_cu_71e06f4e20isposinf_kernel_implERNS_18TensorIteratorBaseEENKUlvE_clEvENKUlvE0_clEvEUlfE_St5arrayIPcLm2EEEEviT0_T1_)
        .other          _ZN2at6native29vectorized_elementwise_kernelILi4EZZZNS0_49_GLOBAL__N__657f93f7_16_TensorCompare_cu_71e06f4e20isposinf_kernel_implERNS_18TensorIteratorBaseEENKUlvE_clEvENKUlvE0_clEvEUlfE_St5arrayIPcLm2EEEEviT0_T1_,@"STO_CUDA_ENTRY STV_DEFAULT"
_ZN2at6native29vectorized_elementwise_kernelILi4EZZZNS0_49_GLOBAL__N__657f93f7_16_TensorCompare_cu_71e06f4e20isposinf_kernel_implERNS_18TensorIteratorBaseEENKUlvE_clEvENKUlvE0_clEvEUlfE_St5arrayIPcLm2EEEEviT0_T1_:
.text._ZN2at6native29vectorized_elementwise_kernelILi4EZZZNS0_49_GLOBAL__N__657f93f7_16_TensorCompare_cu_71e06f4e20isposinf_kernel_implERNS_18TensorIteratorBaseEENKUlvE_clEvENKUlvE0_clEvEUlfE_St5arrayIPcLm2EEEEviT0_T1_:
        /* <DEDUP_REMOVED lines=15> */
[----:B--2---:R-:W-:Y:S02]  /*00f0*/  FSETP.NEU.FTZ.AND P1, PT, R12, +INF , PT ;  /* 0x7f8000000c00780b */ /* 0x004fe40003f3d000 */
[----:B------:R-:W-:Y:S02]  /*0100*/  FSETP.NEU.FTZ.AND P2, PT, R13, +INF , PT ;  /* 0x7f8000000d00780b */ /* 0x000fe40003f5d000 */
[----:B---3--:R-:W-:Y:S02]  /*0110*/  FSETP.NEU.FTZ.AND P3, PT, R4, +INF , PT ;  /* 0x7f8000000400780b */ /* 0x008fe40003f7d000 */
[----:B------:R-:W-:-:S02]  /*0120*/  FSETP.NEU.FTZ.AND P4, PT, R5, +INF , PT ;  /* 0x7f8000000500780b */ /* 0x000fc40003f9d000 */
[----:B------:R-:W-:Y:S02]  /*0130*/  SEL R3, RZ, 0x1, P1 ;  /* 0x00000001ff037807 */ /* 0x000fe40000800000 */
[----:B------:R-:W-:Y:S02]  /*0140*/  SEL R4, RZ, 0x1, P2 ;  /* 0x00000001ff047807 */ /* 0x000fe40001000000 */
[----:B------:R-:W-:Y:S02]  /*0150*/  FSETP.NEU.FTZ.AND P0, PT, R14, +INF , PT ;  /* 0x7f8000000e00780b */ /* 0x000fe40003f1d000 */
[----:B------:R-:W-:Y:S02]  /*0160*/  SEL R5, RZ, 0x1, P3 ;  /* 0x00000001ff057807 */ /* 0x000fe40001800000 */
[----:B------:R-:W-:Y:S02]  /*0170*/  SEL R10, RZ, 0x1, P4 ;  /* 0x00000001ff0a7807 */ /* 0x000fe40002000000 */
[----:B------:R-:W-:-:S02]  /*0180*/  FSETP.NEU.FTZ.AND P2, PT, R6, +INF , PT ;  /* 0x7f8000000600780b */ /* 0x000fc40003f5d000 */
[----:B------:R-:W-:Y:S02]  /*0190*/  PRMT R9, R4, 0x7604, R3 ;  /* 0x0000760404097816 */ /* 0x000fe40000000003 */
[----:B------:R-:W-:Y:S02]  /*01a0*/  IADD3 R4, P3, R0, UR6, RZ ;  /* 0x0000000600047c10 */ /* 0x000fe4000ff7e0ff */
[----:B------:R-:W-:Y:S02]  /*01b0*/  SEL R0, RZ, 0x1, P0 ;  /* 0x00000001ff007807 */ /* 0x000fe40000000000 */
[----:B------:R-:W-:Y:S02]  /*01c0*/  FSETP.NEU.FTZ.AND P1, PT, R15, +INF , PT ;  /* 0x7f8000000f00780b */ /* 0x000fe40003f3d000 */
[----:B------:R-:W-:Y:S01]  /*01d0*/  PRMT R10, R10, 0x7604, R5 ;  /* 0x000076040a0a7816 */ /* 0x000fe20000000005 */
[----:B------:R-:W-:Y:S01]  /*01e0*/  IMAD.X R5, RZ, RZ, UR7, P3 ;  /* 0x00000007ff057e24 */ /* 0x000fe200098e06ff */
[----:B------:R-:W-:-:S02]  /*01f0*/  SEL R3, RZ, 0x1, P2 ;  /* 0x00000001ff037807 */ /* 0x000fc40001000000 */
[----:B------:R-:W-:Y:S02]  /*0200*/  FSETP.NEU.FTZ.AND P0, PT, R7, +INF , PT ;  /* 0x7f8000000700780b */ /* 0x000fe40003f1d000 */
        /* <DEDUP_REMOVED lines=10> */
.L_x_19998:
        /* <DEDUP_REMOVED lines=67> */
.L_x_20000:
[----:B------:R-:W-:Y:S05]  /*06e0*/  BSYNC B0 ;  /* 0x0000000000007941 */ /* 0x000fea0003800000 */
.L_x_19999:
        /* <DEDUP_REMOVED lines=25> */
.L_x_20003:
        /* <DEDUP_REMOVED lines=10> */
.L_x_20004:
        /* <DEDUP_REMOVED lines=10> */
.L_x_20005:
        /* <DEDUP_REMOVED lines=11> */
.L_x_20006:
[----:B------:R-:W-:-:S13]  /*0a70*/  ISETP.GE.AND P0, PT, R15, R14, PT ;  /* 0x0000000e0f00720c */ /* 0x000fda0003f06270 */
[----:B------:R-:W-:Y:S05]  /*0a80*/  @P0 BREAK B1 ;  /* 0x0000000000010942 */ /* 0x000fea0003800000 */
[----:B------:R-:W-:Y:S05]  /*0a90*/  @P0 BRA `(.L_x_20007) ;  /* 0x0000000000240947 */ /* 0x000fea0003800000 */
[----:B------:R-:W-:Y:S05]  /*0aa0*/  BSYNC B1 ;  /* 0x0000000000017941 */ /* 0x000fea0003800000 */
.L_x_20002:
        /* <DEDUP_REMOVED lines=8> */
.L_x_20007:
[----:B------:R-:W-:Y:S05]  /*0b30*/  BSYNC B0 ;  /* 0x0000000000007941 */ /* 0x000fea0003800000 */
.L_x_20001:
        /* <DEDUP_REMOVED lines=9> */
.L_x_20008:
        /* <DEDUP_REMOVED lines=11> */
.L_x_44548:


//--------------------- .text._ZN2at6native29vectorized_elementwise_kernelILi8EZZZNS0_49_GLOBAL__N__657f93f7_16_TensorCompare_cu_71e06f4e20isposinf_kernel_implERNS_18TensorIteratorBaseEENKUlvE_clEvENKUlvE0_clEvEUlfE_St5arrayIPcLm2EEEEviT0_T1_ --------------------------
	.section	.text._ZN2at6native29vectorized_elementwise_kernelILi8EZZZNS0_49_GLOBAL__N__657f93f7_16_TensorCompare_cu_71e06f4e20isposinf_kernel_implERNS_18TensorIteratorBaseEENKUlvE_clEvENKUlvE0_clEvEUlfE_St5arrayIPcLm2EEEEviT0_T1_,"ax",@progbits
	.align	128
        .global         _ZN2at6native29vectorized_elementwise_kernelILi8EZZZNS0_49_GLOBAL__N__657f93f7_16_TensorCompare_cu_71e06f4e20isposinf_kernel_implERNS_18TensorIteratorBaseEENKUlvE_clEvENKUlvE0_clEvEUlfE_St5arrayIPcLm2EEEEviT0_T1_
        .type           _ZN2at6native29vectorized_elementwise_kernelILi8EZZZNS0_49_GLOBAL__N__657f93f7_16_TensorCompare_cu_71e06f4e20isposinf_kernel_implERNS_18TensorIteratorBaseEENKUlvE_clEvENKUlvE0_clEvEUlfE_St5arrayIPcLm2EEEEviT0_T1_,@function
        .size           _ZN2at6native29vectorized_elementwise_kernelILi8EZZZNS0_49_GLOBAL__N__657f93f7_16_TensorCompare_cu_71e06f4e20isposinf_kernel_implERNS_18TensorIteratorBaseEENKUlvE_clEvENKUlvE0_clEvEUlfE_St5arrayIPcLm2EEEEviT0_T1_,(.L_x_44549 - _ZN2at6native29vectorized_elementwise_kernelILi8EZZZNS0_49_GLOBAL__N__657f93f7_16_TensorCompare_cu_71e06f4e20isposinf_kernel_implERNS_18TensorIteratorBaseEENKUlvE_clEvENKUlvE0_clEvEUlfE_St5arrayIPcLm2EEEEviT0_T1_)
        .other          _ZN2at6native29vectorized_elementwise_kernelILi8EZZZNS0_49_GLOBAL__N__657f93f7_16_TensorCompare_cu_71e06f4e20isposinf_kernel_implERNS_18TensorIteratorBaseEENKUlvE_clEvENKUlvE0_clEvEUlfE_St5arrayIPcLm2EEEEviT0_T1_,@"STO_CUDA_ENTRY STV_DEFAULT"
_ZN2at6native29vectorized_elementwise_kernelILi8EZZZNS0_49_GLOBAL__N__657f93f7_16_TensorCompare_cu_71e06f4e20isposinf_kernel_implERNS_18TensorIteratorBaseEENKUlvE_clEvENKUlvE0_clEvEUlfE_St5arrayIPcLm2EEEEviT0_T1_:
.text._ZN2at6native29vectorized_elementwise_kernelILi8EZZZNS0_49_GLOBAL__N__657f93f7_16_TensorCompare_cu_71e06f4e20isposinf_kernel_implERNS_18TensorIteratorBaseEENKUlvE_clEvENKUlvE0_clEvEUlfE_St5arrayIPcLm2EEEEviT0_T1_:
        /* <DEDUP_REMOVED lines=18> */
[----:B--2---:R-:W-:Y:S02]  /*0120*/  FSETP.NEU.FTZ.AND P6, PT, R14, +INF , PT ;  /* 0x7f8000000e00780b */ /* 0x004fe40003fdd000 */
[----:B------:R-:W-:Y:S02]  /*0130*/  FSETP.NEU.FTZ.AND P0, PT, R15, +INF , PT ;  /* 0x7f8000000f00780b */ /* 0x000fe40003f1d000 */
[----:B---3--:R-:W-:Y:S02]  /*0140*/  FSETP.NEU.FTZ.AND P3, PT, R10, +INF , PT ;  /* 0x7f8000000a00780b */ /* 0x008fe40003f7d000 */
[----:B------:R-:W-:Y:S02]  /*0150*/  SEL R10, RZ, 0x1, P6 ;  /* 0x00000001ff0a7807 */ /* 0x000fe40003000000 */
[----:B------:R-:W-:-:S02]  /*0160*/  FSETP.NEU.FTZ.AND P6, PT, R8, +INF , PT ;  /* 0x7f8000000800780b */ /* 0x000fc40003fdd000 */
[----:B------:R-:W-:Y:S02]  /*0170*/  FSETP.NEU.FTZ.AND P2, PT, R13, +INF , PT ;  /* 0x7f8000000d00780b */ /* 0x000fe40003f5d000 */
[----:B------:R-:W-:Y:S02]  /*0180*/  SEL R8, RZ, 0xffffffff, P0 ;  /* 0xffffffffff087807 */ /* 0x000fe40000000000 */
[----:B------:R-:W-:Y:S02]  /*0190*/  FSETP.NEU.FTZ.AND P4, PT, R11, +INF , PT ;  /* 0x7f8000000b00780b */ /* 0x000fe40003f9d000 */
[----:B------:R-:W-:Y:S01]  /*01a0*/  FSETP.NEU.FTZ.AND P0, PT, R9, +INF , PT ;  /* 0x7f8000000900780b */ /* 0x000fe20003f1d000 */
[----:B------:R-:W-:Y:S01]  /*01b0*/  IMAD.SHL.U32 R13, R8, 0x100, RZ ;  /* 0x00000100080d7824 */ /* 0x000fe200078e00ff */
[----:B------:R-:W-:Y:S02]  /*01c0*/  SEL R11, RZ, 0xffffffff, P2 ;  /* 0xffffffffff0b7807 */ /* 0x000fe40001000000 */
[----:B------:R-:W-:-:S02]  /*01d0*/  SEL R4, RZ, 0xffffffff, P4 ;  /* 0xffffffffff047807 */ /* 0x000fc40002000000 */
[----:B------:R-:W-:Y:S01]  /*01e0*/  SEL R7, RZ, 0xffffffff, P0 ;  /* 0xffffffffff077807 */ /* 0x000fe20000000000 */
[----:B------:R-:W-:Y:S01]  /*01f0*/  IMAD.SHL.U32 R8, R11, 0x100, RZ ;  /* 0x000001000b087824 */ /* 0x000fe200078e00ff */
[----:B------:R-:W-:Y:S01]  /*0200*/  FSETP.NEU.FTZ.AND P1, PT, R12, +INF , PT ;  /* 0x7f8000000c00780b */ /* 0x000fe20003f3d000 */
        /* <DEDUP_REMOVED lines=13> */
.L_x_20009:
        /* <DEDUP_REMOVED lines=67> */
.L_x_20011:
[----:B------:R-:W-:Y:S05]  /*0710*/  BSYNC B0 ;  /* 0x0000000000007941 */ /* 0x000fea0003800000 */
.L_x_20010:
        /* <DEDUP_REMOVED lines=25> */
.L_x_20014:
        /* <DEDUP_REMOVED lines=10> */
.L_x_20015:
        /* <DEDUP_REMOVED lines=10> */
.L_x_20016:
        /* <DEDUP_REMOVED lines=11> */
.L_x_20017:
[----:B------:R-:W-:-:S13]  /*0aa0*/  ISETP.GE.AND P0, PT, R15, R14, PT ;  /* 0x0000000e0f00720c */ /* 0x000fda0003f06270 */
[----:B------:R-:W-:Y:S05]  /*0ab0*/  @P0 BREAK B1 ;  /* 0x0000000000010942 */ /* 0x000fea0003800000 */
[----:B------:R-:W-:Y:S05]  /*0ac0*/  @P0 BRA `(.L_x_20018) ;  /* 0x0000000000240947 */ /* 0x000fea0003800000 */
[----:B------:R-:W-:Y:S05]  /*0ad0*/  BSYNC B1 ;  /* 0x0000000000017941 */ /* 0x000fea0003800000 */
.L_x_20013:
        /* <DEDUP_REMOVED lines=8> */
.L_x_20018:
[----:B------:R-:W-:Y:S05]  /*0b60*/  BSYNC B0 ;  /* 0x0000000000007941 */ /* 0x000fea0003800000 */
.L_x_20012:
        /* <DEDUP_REMOVED lines=9> */
.L_x_20019:
        /* <DEDUP_REMOVED lines=16> */
.L_x_44549:


//--------------------- .text._ZN2at6native18elementwise_kernelILi128ELi4EZNS0_15gpu_kernel_implIZZZNS0_49_GLOBAL__N__657f93f7_16_TensorCompare_cu_71e06f4e20isposinf_kernel_implERNS_18TensorIteratorBaseEENKUlvE_clEvENKUlvE_clEvEUldE_EEvS5_RKT_EUliE_EEviT1_ --------------------------
	.section	.text._ZN2at6native18elementwise_kernelILi128ELi4EZNS0_15gpu_kernel_implIZZZNS0_49_GLOBAL__N__657f93f7_16_TensorCompare_cu_71e06f4e20isposinf_kernel_implERNS_18TensorIteratorBaseEENKUlvE_clEvENKUlvE_clEvEUldE_EEvS5_RKT_EUliE_EEviT1_,"ax",@progbits
	.align	128
        .global         _ZN2at6native18elementwise_kernelILi128ELi4EZNS0_15gpu_kernel_implIZZZNS0_49_GLOBAL__N__657f93f7_16_TensorCompare_cu_71e06f4e20isposinf_kernel_implERNS_18TensorIteratorBaseEENKUlvE_clEvENKUlvE_clEvEUldE_EEvS5_RKT_EUliE_EEviT1_
        .type           _ZN2at6native18elementwise_kernelILi128ELi4EZNS0_15gpu_kernel_implIZZZNS0_49_GLOBAL__N__657f93f7_16_TensorCompare_cu_71e06f4e20isposinf_kernel_implERNS_18TensorIteratorBaseEENKUlvE_clEvENKUlvE_clEvEUldE_EEvS5_RKT_EUliE_EEviT1_,@function
        .size           _ZN2at6native18elementwise_kernelILi128ELi4EZNS0_15gpu_kernel_implIZZZNS0_49_GLOBAL__N__657f93f7_16_TensorCompare_cu_71e06f4e20isposinf_kernel_implERNS_18TensorIteratorBaseEENKUlvE_clEvENKUlvE_clEvEUldE_EEvS5_RKT_EUliE_EEviT1_,(.L_x_44550 - _ZN2at6native18elementwise_kernelILi128ELi4EZNS0_15gpu_kernel_implIZZZNS0_49_GLOBAL__N__657f93f7_16_TensorCompare_cu_71e06f4e20isposinf_kernel_implERNS_18TensorIteratorBaseEENKUlvE_clEvENKUlvE_clEvEUldE_EEvS5_RKT_EUliE_EEviT1_)
        .other          _ZN2at6native18elementwise_kernelILi128ELi4EZNS0_15gpu_kernel_implIZZZNS0_49_GLOBAL__N__657f93f7_16_TensorCompare_cu_71e06f4e20isposinf_kernel_implERNS_18TensorIteratorBaseEENKUlvE_clEvENKUlvE_clEvEUldE_EEvS5_RKT_EUliE_EEviT1_,@"STO_CUDA_ENTRY STV_DEFAULT"
_ZN2at6native18elementwise_kernelILi128ELi4EZNS0_15gpu_kernel_implIZZZNS0_49_GLOBAL__N__657f93f7_16_TensorCompare_cu_71e06f4e20isposinf_kernel_implERNS_18TensorIteratorBaseEENKUlvE_clEvENKUlvE_clEvEUldE_EEvS5_RKT_EUliE_EEviT1_:
.text._ZN2at6native18elementwise_kernelILi128ELi4EZNS0_15gpu_kernel_implIZZZNS0_49_GLOBAL__N__657f93f7_16_TensorCompare_cu_71e06f4e20isposinf_kernel_implERNS_18TensorIteratorBaseEENKUlvE_clEvENKUlvE_clEvEUldE_EEvS5_RKT_EUliE_EEviT1_:
        /* <DEDUP_REMOVED lines=313> */
.L_x_20022:
        /* <DEDUP_REMOVED lines=21> */
.L_x_20026:
[----:B------:R-:W2:Y:S02]  /*14e0*/  LDG.E.U8 R2, desc[UR36][R4.64] ;  /* 0x0000002404027981 */ /* 0x000ea4000c1e1100 */
[----:B--2---:R-:W0:Y:S01]  /*14f0*/  I2F.F64.U16 R2, R2 ;  /* 0x0000000200027312 */ /* 0x004e220000101800 */
[----:B------:R-:W-:Y:S05]  /*1500*/  BRA `(.L_x_20028) ;  /* 0x0000000c00707947 */ /* 0x000fea0003800000 */
.L_x_20025:
        /* <DEDUP_REMOVED lines=9> */
.L_x_20030:
[----:B------:R-:W2:Y:S02]  /*15a0*/  LDG.E R2, desc[UR36][R4.64] ;  /* 0x0000002404027981 */ /* 0x000ea4000c1e1900 */
[----:B--2---:R-:W0:Y:S01]  /*15b0*/  I2F.F64 R2, R2 ;  /* 0x0000000200027312 */ /* 0x004e220000201c00 */
[----:B------:R-:W-:Y:S05]  /*15c0*/  BRA `(.L_x_20028) ;  /* 0x0000000c00407947 */ /* 0x000fea0003800000 */
.L_x_20029:
[----:B------:R-:W2:Y:S02]  /*15d0*/  LDG.E.U16 R2, desc[UR36][R4.64] ;  /* 0x0000002404027981 */ /* 0x000ea4000c1e1500 */
[----:B--2---:R-:W0:Y:S01]  /*15e0*/  I2F.F64.S16 R2, R2 ;  /* 0x0000000200027312 */ /* 0x004e220000101c00 */
[----:B------:R-:W-:Y:S05]  /*15f0*/  BRA `(.L_x_20028) ;  /* 0x0000000c00347947 */ /* 0x000fea0003800000 */
.L_x_20024:
        /* <DEDUP_REMOVED lines=10> */
.L_x_20032:
[----:B------:R-:W2:Y:S02]  /*16a0*/  LDG.E.U16 R0, desc[UR36][R4.64] ;  /* 0x0000002404007981 */ /* 0x000ea4000c1e1500 */
[----:B--2---:R-:W-:-:S05]  /*16b0*/  HADD2.F32 R0, -RZ, R0.H0_H0 ;  /* 0x20000000ff007230 */ /* 0x004fca0000004100 */
[----:B------:R-:W-:-:S04]  /*16c0*/  FMUL.FTZ R0, R0, 1 ;  /* 0x3f80000000007820 */ /* 0x000fc80000410000 */
[----:B------:R0:W1:Y:S01]  /*16d0*/  F2F.F64.F32 R2, R0 ;  /* 0x0000000000027310 */ /* 0x0000620000201800 */
[----:B------:R-:W-:Y:S05]  /*16e0*/  BRA `(.L_x_20028) ;  /* 0x0000000800f87947 */ /* 0x000fea0003800000 */
.L_x_20031:
        /* <DEDUP_REMOVED lines=10> */
.L_x_20034:
[----:B------:R-:W2:Y:S02]  /*1790*/  LDG.E.U16 R4, desc[UR36][R4.64] ;  /* 0x0000002404047981 */ /* 0x000ea4000c1e1500 */
[----:B--2---:R-:W-:-:S05]  /*17a0*/  HADD2.F32 R0, -RZ, R4.H0_H0 ;  /* 0x20000004ff007230 */ /* 0x004fca0000004100 */
[----:B------:R-:W-:-:S04]  /*17b0*/  FMUL.FTZ R0, R0, 1 ;  /* 0x3f80000000007820 */ /* 0x000fc80000410000 */
[----:B------:R0:W1:Y:S01]  /*17c0*/  F2F.F64.F32 R2, R0 ;  /* 0x0000000000027310 */ /* 0x0000620000201800 */
[----:B------:R-:W-:Y:S05]  /*17d0*/  BRA `(.L_x_20028) ;  /* 0x0000000800bc7947 */ /* 0x000fea0003800000 */
.L_x_20033:
[----:B------:R0:W5:Y:S01]  /*17e0*/  LDG.E.64 R2, desc[UR36][R4.64] ;  /* 0x0000002404027981 */ /* 0x000162000c1e1b00 */
[----:B------:R-:W-:Y:S05]  /*17f0*/  BRA `(.L_x_20028) ;  /* 0x0000000800b47947 */ /* 0x000fea0003800000 */
.L_x_20023:
        /* <DEDUP_REMOVED lines=13> */
.L_x_20037:
[----:B------:R0:W5:Y:S01]  /*18d0*/  LDG.E.64 R2, desc[UR36][R4.64] ;  /* 0x0000002404027981 */ /* 0x000162000c1e1b00 */
[----:B------:R-:W-:Y:S05]  /*18e0*/  BRA `(.L_x_20028) ;  /* 0x0000000800787947 */ /* 0x000fea0003800000 */
.L_x_20036:
        /* <DEDUP_REMOVED lines=28> */
.L_x_20039:
        /* <DEDUP_REMOVED lines=15> */
.L_x_20038:
[----:B------:R-:W2:Y:S02]  /*1ba0*/  LDG.E.U16 R0, desc[UR36][R4.64] ;  /* 0x0000002404007981 */ /* 0x000ea4000c1e1500 */
[----:B--2---:R-:W-:-:S04]  /*1bb0*/  IMAD.U32 R0, R0, 0x10000, RZ ;  /* 0x0001000000007824 */ /* 0x004fc800078e00ff */
[----:B------:R-:W-:-:S04]  /*1bc0*/  FMUL.FTZ R0, R0, 1 ;  /* 0x3f80000000007820 */ /* 0x000fc80000410000 */
[----:B------:R0:W1:Y:S01]  /*1bd0*/  F2F.F64.F32 R2, R0 ;  /* 0x0000000000027310 */ /* 0x0000620000201800 */
[----:B------:R-:W-:Y:S05]  /*1be0*/  BRA `(.L_x_20028) ;  /* 0x0000000400b87947 */ /* 0x000fea0003800000 */
.L_x_20035:
        /* <DEDUP_REMOVED lines=11> */
.L_x_20042:
        /* <DEDUP_REMOVED lines=21> */
.L_x_20046:
[----:B------:R-:W-:Y:S05]  /*1df0*/  BSYNC B1 ;  /* 0x0000000000017941 */ /* 0x000fea0003800000 */
.L_x_20045:
[----:B------:R-:W-:Y:S01]  /*1e00*/  LEA R3, R0, 0x3b800000, 0x17 ;  /* 0x3b80000000037811 */ /* 0x000fe200078eb8ff */
[----:B------:R-:W-:-:S05]  /*1e10*/  IMAD.SHL.U32 R0, R2, 0x100000, RZ ;  /* 0x0010000002007824 */ /* 0x000fca00078e00ff */
[----:B------:R-:W-:-:S07]  /*1e20*/  LOP3.LUT R0, R3, R0, R4, 0xfe, !PT ;  /* 0x0000000003007212 */ /* 0x000fce00078efe04 */
.L_x_20044:
[----:B------:R-:W-:Y:S05]  /*1e30*/  BSYNC B0 ;  /* 0x0000000000007941 */ /* 0x000fea0003800000 */
.L_x_20043:
[----:B------:R-:W-:-:S04]  /*1e40*/  FMUL.FTZ R0, R0, 1 ;  /* 0x3f80000000007820 */ /* 0x000fc80000410000 */
[----:B------:R1:W2:Y:S01]  /*1e50*/  F2F.F64.F32 R2, R0 ;  /* 0x0000000000027310 */ /* 0x0002a20000201800 */
[----:B------:R-:W-:Y:S05]  /*1e60*/  BRA `(.L_x_20028) ;  /* 0x0000000400187947 */ /* 0x000fea0003800000 */
.L_x_20041:
        /* <DEDUP_REMOVED lines=21> */
.L_x_20050:
[----:B------:R-:W-:Y:S05]  /*1fc0*/  BSYNC B1 ;  /* 0x0000000000017941 */ /* 0x000fea0003800000 */
.L_x_20049:
[----:B------:R-:W-:Y:S01]  /*1fd0*/  LEA R3, R0, 0x37800000, 0x17 ;  /* 0x3780000000037811 */ /* 0x000fe200078eb8ff */
[----:B------:R-:W-:-:S05]  /*1fe0*/  IMAD.SHL.U32 R0, R2, 0x200000, RZ ;  /* 0x0020000002007824 */ /* 0x000fca00078e00ff */
[----:B------:R-:W-:-:S07]  /*1ff0*/  LOP3.LUT R0, R3, R0, R4, 0xfe, !PT ;  /* 0x0000000003007212 */ /* 0x000fce00078efe04 */
.L_x_20048:
[----:B------:R-:W-:Y:S05]  /*2000*/  BSYNC B0 ;  /* 0x0000000000007941 */ /* 0x000fea0003800000 */
.L_x_20047:
[----:B------:R-:W-:-:S04]  /*2010*/  FMUL.FTZ R0, R0, 1 ;  /* 0x3f80000000007820 */ /* 0x000fc80000410000 */
[----:B------:R3:W4:Y:S01]  /*2020*/  F2F.F64.F32 R2, R0 ;  /* 0x0000000000027310 */ /* 0x0007220000201800 */
[----:B------:R-:W-:Y:S05]  /*2030*/  BRA `(.L_x_20028) ;  /* 0x0000000000a47947 */ /* 0x000fea0003800000 */
.L_x_20040:
        /* <DEDUP_REMOVED lines=14> */
.L_x_20054:
[----:B------:R-:W-:Y:S05]  /*2120*/  BSYNC B0 ;  /* 0x0000000000007941 */ /* 0x000fea0003800000 */
.L_x_20053:
[----:B------:R-:W-:-:S04]  /*2130*/  FMUL.FTZ R0, R0, 1 ;  /* 0x3f80000000007820 */ /* 0x000fc80000410000 */
[----:B------:R0:W1:Y:S01]  /*2140*/  F2F.F64.F32 R2, R0 ;  /* 0x0000000000027310 */ /* 0x0000620000201800 */
[----:B------:R-:W-:Y:S05]  /*2150*/  BRA `(.L_x_20028) ;  /* 0x00000000005c7947 */ /* 0x000fea0003800000 */
.L_x_20027:
        /* <DEDUP_REMOVED lines=16> */
.L_x_20055:
[----:B------:R-:W-:Y:S01]  /*2260*/  CS2R R2, SRZ ;  /* 0x0000000000027805 */ /* 0x000fe2000001ff00 */
[----:B------:R-:W-:Y:S06]  /*2270*/  BRA `(.L_x_20028) ;  /* 0x0000000000147947 */ /* 0x000fec0003800000 */
.L_x_20052:
[----:B------:R-:W2:Y:S02]  /*2280*/  LDG.E.64 R2, desc[UR36][R4.64] ;  /* 0x0000002404027981 */ /* 0x000ea4000c1e1b00 */
[----:B--2---:R-:W0:Y:S01]  /*2290*/  I2F.F64.U64 R2, R2 ;  /* 0x0000000200027312 */ /* 0x004e220000301800 */
[----:B------:R-:W-:Y:S05]  /*22a0*/  BRA `(.L_x_20028) ;  /* 0x0000000000087947 */ /* 0x000fea0003800000 */
.L_x_20051:
[----:B------:R-:W2:Y:S02]  /*22b0*/  LDG.E R2, desc[UR36][R4.64] ;  /* 0x0000002404027981 */ /* 0x000ea4000c1e1900 */
[----:B--2---:R-:W0:Y:S02]  /*22c0*/  I2F.F64.U32 R2, R2 ;  /* 0x0000000200027312 */ /* 0x004e240000201800 */
.L_x_20028:
[----:B0-----:R-:W3:Y:S01]  /*22d0*/  LDC.U8 R4, c[0x0][0x421] ;  /* 0x00010840ff047b82 */ /* 0x001ee20000000000 */
[----:B-12-45:R-:W-:Y:S01]  /*22e0*/  DSETP.NEU.AND P0, PT, R2, +INF , PT ;  /* 0x7ff000000200742a */ /* 0x036fe20003f0d000 */
        /* <DEDUP_REMOVED lines=15> */
.L_x_20060:
[----:B------:R3:W-:Y:S01]  /*23e0*/  STG.E.U8 desc[UR36][R16.64], R2 ;  /* 0x0000000210007986 */ /* 0x0007e2000c101124 */
[----:B------:R-:W-:Y:S05]  /*23f0*/  BRA `(.L_x_20062) ;  /* 0x0000000c000c7947 */ /* 0x000fea0003800000 */
.L_x_20059:
        /* <DEDUP_REMOVED lines=9> */
.L_x_20064:
[----:B------:R1:W-:Y:S01]  /*2490*/  STG.E desc[UR36][R16.64], R2 ;  /* 0x0000000210007986 */ /* 0x0003e2000c101924 */
[----:B------:R-:W-:Y:S05]  /*24a0*/  BRA `(.L_x_20062) ;  /* 0x0000000800e07947 */ /* 0x000fea0003800000 */
.L_x_20063:
[----:B------:R2:W-:Y:S01]  /*24b0*/  STG.E.U16 desc[UR36][R16.64], R2 ;  /* 0x0000000210007986 */ /* 0x0005e2000c101524 */
[----:B------:R-:W-:Y:S05]  /*24c0*/  BRA `(.L_x_20062) ;  /* 0x0000000800d87947 */ /* 0x000fea0003800000 */
.L_x_20058:
        /* <DEDUP_REMOVED lines=9> */
.L_x_20066:
[----:B------:R-:W-:-:S04]  /*2560*/  FSEL R0, RZ, 1, P0 ;  /* 0x3f800000ff007808 */ /* 0x000fc80000000000 */
[----:B------:R-:W-:-:S05]  /*2570*/  F2FP.F16.F32.PACK_AB R0, RZ, R0 ;  /* 0x00000000ff00723e */ /* 0x000fca00000000ff */
[----:B------:R0:W-:Y:S01]  /*2580*/  STG.E.U16 desc[UR36][R16.64], R0 ;  /* 0x0000000010007986 */ /* 0x0001e2000c101524 */
[----:B------:R-:W-:Y:S05]  /*2590*/  BRA `(.L_x_20062) ;  /* 0x0000000800a47947 */ /* 0x000fea0003800000 */
.L_x_20065:
        /* <DEDUP_REMOVED lines=10> */
.L_x_20068:
[----:B------:R-:W-:-:S04]  /*2640*/  FSEL R0, RZ, 1, P0 ;  /* 0x3f800000ff007808 */ /* 0x000fc80000000000 */
[----:B------:R-:W-:-:S04]  /*2650*/  F2FP.F16.F32.PACK_AB R3, RZ, R0 ;  /* 0x00000000ff03723e */ /* 0x000fc800000000ff */
[----:B------:R-:W-:-:S05]  /*2660*/  PRMT R3, R3, 0x5410, RZ ;  /* 0x0000541003037816 */ /* 0x000fca00000000ff */
[----:B------:R0:W-:Y:S01]  /*2670*/  STG.E desc[UR36][R16.64], R3 ;  /* 0x0000000310007986 */ /* 0x0001e2000c101924 */
[----:B------:R-:W-:Y:S05]  /*2680*/  BRA `(.L_x_20062) ;  /* 0x0000000800687947 */ /* 0x000fea0003800000 */
.L_x_20067:
[----:B------:R-:W-:Y:S02]  /*2690*/  FSEL R3, RZ, 1.875, P0 ;  /* 0x3ff00000ff037808 */ /* 0x000fe40000000000 */
[----:B------:R-:W-:-:S05]  /*26a0*/  MOV R2, RZ ;  /* 0x000000ff00027202 */ /* 0x000fca0000000f00 */
[----:B------:R0:W-:Y:S01]  /*26b0*/  STG.E.64 desc[UR36][R16.64], R2 ;  /* 0x0000000210007986 */ /* 0x0001e2000c101b24 */
[----:B------:R-:W-:Y:S05]  /*26c0*/  BRA `(.L_x_20062) ;  /* 0x0000000800587947 */ /* 0x000fea0003800000 */
.L_x_20057:
        /* <DEDUP_REMOVED lines=10> */
.L_x_20071:
[----:B------:R-:W-:Y:S02]  /*2770*/  FSEL R5, RZ, 1.875, P0 ;  /* 0x3ff00000ff057808 */ /* 0x000fe40000000000 */
[----:B------:R-:W-:Y:S01]  /*2780*/  CS2R R6, SRZ ;  /* 0x0000000000067805 */ /* 0x000fe2000001ff00 */
[----:B------:R-:W-:-:S05]  /*2790*/  IMAD.MOV.U32 R4, RZ, RZ, RZ ;  /* 0x000000ffff047224 */ /* 0x000fca00078e00ff */
[----:B------:R0:W-:Y:S01]  /*27a0*/  STG.E.128 desc[UR36][R16.64], R4 ;  /* 0x0000000410007986 */ /* 0x0001e2000c101d24 */
[----:B------:R-:W-:Y:S05]  /*27b0*/  BRA `(.L_x_20062) ;  /* 0x00000008001c7947 */ /* 0x000fea0003800000 */
.L_x_20070:
        /* <DEDUP_REMOVED lines=18> */
.L_x_20075:
[----:B------:R-:W-:Y:S05]  /*28e0*/  BSYNC B0 ;  /* 0x0000000000007941 */ /* 0x000fea0003800000 */
.L_x_20074:
[----:B------:R0:W-:Y:S01]  /*28f0*/  STG.E.U8 desc[UR36][R16.64], R3 ;  /* 0x0000000310007986 */ /* 0x0001e2000c101124 */
[----:B------:R-:W-:Y:S05]  /*2900*/  BRA `(.L_x_20062) ;  /* 0x0000000400c87947 */ /* 0x000fea0003800000 */
.L_x_20073:
        /* <DEDUP_REMOVED lines=13> */
.L_x_20076:
[----:B------:R-:W-:Y:S01]  /*29e0*/  ISETP.GT.U32.AND P0, PT, R3, 0x7f800000, PT ;  /* 0x7f8000000300780c */ /* 0x000fe20003f04070 */
[----:B------:R-:W-:-:S05]  /*29f0*/  IMAD.MOV.U32 R3, RZ, RZ, 0x7f ;  /* 0x0000007fff037424 */ /* 0x000fca00078e00ff */
[----:B------:R-:W-:-:S05]  /*2a00*/  SEL R3, R3, 0x7c, P0 ;  /* 0x0000007c03037807 */ /* 0x000fca0000000000 */
[----:B------:R0:W-:Y:S01]  /*2a10*/  STG.E.U8 desc[UR36][R16.64], R3 ;  /* 0x0000000310007986 */ /* 0x0001e2000c101124 */
[----:B------:R-:W-:Y:S05]  /*2a20*/  BRA `(.L_x_20062) ;  /* 0x0000000400807947 */ /* 0x000fea0003800000 */
.L_x_20072:
[----:B------:R-:W-:-:S04]  /*2a30*/  FSEL R0, RZ, 1, P0 ;  /* 0x3f800000ff007808 */ /* 0x000fc80000000000 */
[----:B------:R-:W-:-:S05]  /*2a40*/  F2FP.BF16.F32.PACK_AB R0, RZ, R0 ;  /* 0x00000000ff00723e */ /* 0x000fca00000010ff */
[----:B------:R0:W-:Y:S01]  /*2a50*/  STG.E.U16 desc[UR36][R16.64], R0 ;  /* 0x0000000010007986 */ /* 0x0001e2000c101524 */
[----:B------:R-:W-:Y:S05]  /*2a60*/  BRA `(.L_x_20062) ;  /* 0x0000000400707947 */ /* 0x000fea0003800000 */
.L_x_20069:
        /* <DEDUP_REMOVED lines=10> */
.L_x_20079:
        /* <DEDUP_REMOVED lines=16> */
.L_x_20082:
[----:B------:R-:W-:-:S07]  /*2c10*/  PRMT R8, R0, 0x7610, R8 ;  /* 0x0000761000087816 */ /* 0x000fce0000000008 */
.L_x_20081:
[----:B------:R-:W-:Y:S05]  /*2c20*/  BSYNC B0 ;  /* 0x0000000000007941 */ /* 0x000fea0003800000 */
.L_x_20080:
[----:B------:R0:W-:Y:S01]  /*2c30*/  STG.E.U8 desc[UR36][R16.64], R8 ;  /* 0x0000000810007986 */ /* 0x0001e2000c101124 */
[----:B------:R-:W-:Y:S05]  /*2c40*/  BRA `(.L_x_20062) ;  /* 0x0000000000f87947 */ /* 0x000fea0003800000 */
.L_x_20078:
        /* <DEDUP_REMOVED lines=16> */
.L_x_20085:
[----:B------:R-:W-:-:S07]  /*2d50*/  PRMT R8, R0, 0x7610, R8 ;  /* 0x0000761000087816 */ /* 0x000fce0000000008 */
.L_x_20084:
[----:B------:R-:W-:Y:S05]  /*2d60*/  BSYNC B0 ;  /* 0x0000000000007941 */ /* 0x000fea0003800000 */
.L_x_20083:
[----:B------:R0:W-:Y:S01]  /*2d70*/  STG.E.U8 desc[UR36][R16.64], R8 ;  /* 0x0000000810007986 */ /* 0x0001e2000c101124 */
[----:B------:R-:W-:Y:S05]  /*2d80*/  BRA `(.L_x_20062) ;  /* 0x0000000000a87947 */ /* 0x000fea0003800000 */
.L_x_20077:
        /* <DEDUP_REMOVED lines=21> */
.L_x_20061:
        /* <DEDUP_REMOVED lines=16> */
.L_x_20088:
[----:B------:R-:W-:Y:S05]  /*2fe0*/  BRA `(.L_x_20062) ;  /* 0x0000000000107947 */ /* 0x000fea0003800000 */
.L_x_20087:
[----:B------:R-:W-:-:S05]  /*2ff0*/  IMAD.MOV.U32 R3, RZ, RZ, RZ ;  /* 0x000000ffff037224 */ /* 0x000fca00078e00ff */
[----:B------:R0:W-:Y:S01]  /*3000*/  STG.E.64 desc[UR36][R16.64], R2 ;  /* 0x0000000210007986 */ /* 0x0001e2000c101b24 */
[----:B------:R-:W-:Y:S05]  /*3010*/  BRA `(.L_x_20062) ;  /* 0x0000000000047947 */ /* 0x000fea0003800000 */
.L_x_20086:
[----:B------:R0:W-:Y:S02]  /*3020*/  STG.E desc[UR36][R16.64], R2 ;  /* 0x0000000210007986 */ /* 0x0001e4000c101924 */
.L_x_20062:
[----:B------:R-:W-:Y:S05]  /*3030*/  BSYNC B6 ;  /* 0x0000000000067941 */ /* 0x000fea0003800000 */
.L_x_20056:
[----:B------:R-:W-:-:S04]  /*3040*/  IMAD R18, R23, 0x200, R18 ;  /* 0x0000020017127824 */ /* 0x000fc800078e0212 */
[----:B------:R-:W-:-:S07]  /*3050*/  VIADD R19, R18, 0x80 ;  /* 0x0000008012137836 */ /* 0x000fce0000000000 */
.L_x_20021:
[----:B------:R-:W-:Y:S05]  /*3060*/  BSYNC B7 ;  /* 0x0000000000077941 */ /* 0x000fea0003800000 */
.L_x_20020:
        /* <DEDUP_REMOVED lines=307> */
.L_x_20091:
        /* <DEDUP_REMOVED lines=21> */
.L_x_20095:
[----:B------:R-:W2:Y:S02]  /*44f0*/  LDG.E.U8 R2, desc[UR36][R4.64] ;  /* 0x0000002404027981 */ /* 0x000ea4000c1e1100 */
[----:B--2---:R-:W0:Y:S01]  /*4500*/  I2F.F64.U16 R2, R2 ;  /* 0x0000000200027312 */ /* 0x004e220000101800 */
[----:B------:R-:W-:Y:S05]  /*4510*/  BRA `(.L_x_20097) ;  /* 0x0000000c00707947 */ /* 0x000fea0003800000 */
.L_x_20094:
        /* <DEDUP_REMOVED lines=9> */
.L_x_20099:
[----:B------:R-:W2:Y:S02]  /*45b0*/  LDG.E R2, desc[UR36][R4.64] ;  /* 0x0000002404027981 */ /* 0x000ea4000c1e1900 */
[----:B--2---:R-:W0:Y:S01]  /*45c0*/  I2F.F64 R2, R2 ;  /* 0x0000000200027312 */ /* 0x004e220000201c00 */
[----:B------:R-:W-:Y:S05]  /*45d0*/  BRA `(.L_x_20097) ;  /* 0x0000000c00407947 */ /* 0x000fea0003800000 */
.L_x_20098:
[----:B------:R-:W2:Y:S02]  /*45e0*/  LDG.E.U16 R2, desc[UR36][R4.64] ;  /* 0x0000002404027981 */ /* 0x000ea4000c1e1500 */
[----:B--2---:R-:W0:Y:S01]  /*45f0*/  I2F.F64.S16 R2, R2 ;  /* 0x0000000200027312 */ /* 0x004e220000101c00 */
[----:B------:R-:W-:Y:S05]  /*4600*/  BRA `(.L_x_20097) ;  /* 0x0000000c00347947 */ /* 0x000fea0003800000 */
.L_x_20093:
        /* <DEDUP_REMOVED lines=10> */
.L_x_20101:
[----:B------:R-:W2:Y:S02]  /*46b0*/  LDG.E.U16 R0, desc[UR36][R4.64] ;  /* 0x0000002404007981 */ /* 0x000ea4000c1e1500 */
[----:B--2---:R-:W-:-:S05]  /*46c0*/  HADD2.F32 R0, -RZ, R0.H0_H0 ;  /* 0x20000000ff007230 */ /* 0x004fca0000004100 */
[----:B------:R-:W-:-:S04]  /*46d0*/  FMUL.FTZ R0, R0, 1 ;  /* 0x3f80000000007820 */ /* 0x000fc80000410000 */
[----:B------:R0:W1:Y:S01]  /*46e0*/  F2F.F64.F32 R2, R0 ;  /* 0x0000000000027310 */ /* 0x0000620000201800 */
[----:B------:R-:W-:Y:S05]  /*46f0*/  BRA `(.L_x_20097) ;  /* 0x0000000800f87947 */ /* 0x000fea0003800000 */
.L_x_20100:
        /* <DEDUP_REMOVED lines=10> */
.L_x_20103:
[----:B------:R-:W2:Y:S02]  /*47a0*/  LDG.E.U16 R4, desc[UR36][R4.64] ;  /* 0x0000002404047981 */ /* 0x000ea4000c1e1500 */
[----:B--2---:R-:W-:-:S05]  /*47b0*/  HADD2.F32 R0, -RZ, R4.H0_H0 ;  /* 0x20000004ff007230 */ /* 0x004fca0000004100 */
[----:B------:R-:W-:-:S04]  /*47c0*/  FMUL.FTZ R0, R0, 1 ;  /* 0x3f80000000007820 */ /* 0x000fc80000410000 */
[----:B------:R0:W1:Y:S01]  /*47d0*/  F2F.F64.F32 R2, R0 ;  /* 0x0000000000027310 */ /* 0x0000620000201800 */
[----:B------:R-:W-:Y:S05]  /*47e0*/  BRA `(.L_x_20097) ;  /* 0x0000000800bc7947 */ /* 0x000fea0003800000 */
.L_x_20102:
[----:B------:R0:W5:Y:S01]  /*47f0*/  LDG.E.64 R2, desc[UR36][R4.64] ;  /* 0x0000002404027981 */ /* 0x000162000c1e1b00 */
[----:B------:R-:W-:Y:S05]  /*4800*/  BRA `(.L_x_20097) ;  /* 0x0000000800b47947 */ /* 0x000fea0003800000 */
.L_x_20092:
        /* <DEDUP_REMOVED lines=13> */
.L_x_20106:
[----:B------:R0:W5:Y:S01]  /*48e0*/  LDG.E.64 R2, desc[UR36][R4.64] ;  /* 0x0000002404027981 */ /* 0x000162000c1e1b00 */
[----:B------:R-:W-:Y:S05]  /*48f0*/  BRA `(.L_x_20097) ;  /* 0x0000000800787947 */ /* 0x000fea0003800000 */
.L_x_20105:
        /* <DEDUP_REMOVED lines=28> */
.L_x_20108:
        /* <DEDUP_REMOVED lines=15> */
.L_x_20107:
[----:B------:R-:W2:Y:S02]  /*4bb0*/  LDG.E.U16 R0, desc[UR36][R4.64] ;  /* 0x0000002404007981 */ /* 0x000ea4000c1e1500 */
[----:B--2---:R-:W-:-:S04]  /*4bc0*/  IMAD.U32 R0, R0, 0x10000, RZ ;  /* 0x0001000000007824 */ /* 0x004fc800078e00ff */
[----:B------:R-:W-:-:S04]  /*4bd0*/  FMUL.FTZ R0, R0, 1 ;  /* 0x3f80000000007820 */ /* 0x000fc80000410000 */
[----:B------:R0:W1:Y:S01]  /*4be0*/  F2F.F64.F32 R2, R0 ;  /* 0x0000000000027310 */ /* 0x0000620000201800 */
[----:B------:R-:W-:Y:S05]  /*4bf0*/  BRA `(.L_x_20097) ;  /* 0x0000000400b87947 */ /* 0x000fea0003800000 */
.L_x_20104:
        /* <DEDUP_REMOVED lines=11> */
.L_x_20111:
        /* <DEDUP_REMOVED lines=21> */
.L_x_20115:
[----:B------:R-:W-:Y:S05]  /*4e00*/  BSYNC B1 ;  /* 0x0000000000017941 */ /* 0x000fea0003800000 */
.L_x_20114:
[----:B------:R-:W-:Y:S01]  /*4e10*/  LEA R3, R0, 0x3b800000, 0x17 ;  /* 0x3b80000000037811 */ /* 0x000fe200078eb8ff */
[----:B------:R-:W-:-:S05]  /*4e20*/  IMAD.SHL.U32 R0, R2, 0x100000, RZ ;  /* 0x0010000002007824 */ /* 0x000fca00078e00ff */
[----:B------:R-:W-:-:S07]  /*4e30*/  LOP3.LUT R0, R3, R0, R4, 0xfe, !PT ;  /* 0x0000000003007212 */ /* 0x000fce00078efe04 */
.L_x_20113:
[----:B------:R-:W-:Y:S05]  /*4e40*/  BSYNC B0 ;  /* 0x0000000000007941 */ /* 0x000fea0003800000 */
.L_x_20112:
[----:B------:R-:W-:-:S04]  /*4e50*/  FMUL.FTZ R0, R0, 1 ;  /* 0x3f80000000007820 */ /* 0x000fc80000410000 */
[----:B------:R1:W2:Y:S01]  /*4e60*/  F2F.F64.F32 R2, R0 ;  /* 0x0000000000027310 */ /* 0x0002a20000201800 */
[----:B------:R-:W-:Y:S05]  /*4e70*/  BRA `(.L_x_20097) ;  /* 0x0000000400187947 */ /* 0x000fea0003800000 */
.L_x_20110:
        /* <DEDUP_REMOVED lines=21> */
.L_x_20119:
[----:B------:R-:W-:Y:S05]  /*4fd0*/  BSYNC B1 ;  /* 0x0000000000017941 */ /* 0x000fea0003800000 */
.L_x_20118:
[----:B------:R-:W-:Y:S01]  /*4fe0*/  LEA R3, R0, 0x37800000, 0x17 ;  /* 0x3780000000037811 */ /* 0x000fe200078eb8ff */
[----:B------:R-:W-:-:S05]  /*4ff0*/  IMAD.SHL.U32 R0, R2, 0x200000, RZ ;  /* 0x0020000002007824 */ /* 0x000fca00078e00ff */
[----:B------:R-:W-:-:S07]  /*5000*/  LOP3.LUT R0, R3, R0, R4, 0xfe, !PT ;  /* 0x0000000003007212 */ /* 0x000fce00078efe04 */
.L_x_20117:
[----:B------:R-:W-:Y:S05]  /*5010*/  BSYNC B0 ;  /* 0x0000000000007941 */ /* 0x000fea0003800000 */
.L_x_20116:
[----:B------:R-:W-:-:S04]  /*5020*/  FMUL.FTZ R0, R0, 1 ;  /* 0x3f80000000007820 */ /* 0x000fc80000410000 */
[----:B------:R3:W4:Y:S01]  /*5030*/  F2F.F64.F32 R2, R0 ;  /* 0x0000000000027310 */ /* 0x0007220000201800 */
[----:B------:R-:W-:Y:S05]  /*5040*/  BRA `(.L_x_20097) ;  /* 0x0000000000a47947 */ /* 0x000fea0003800000 */
.L_x_20109:
        /* <DEDUP_REMOVED lines=14> */
.L_x_20123:
[----:B------:R-:W-:Y:S05]  /*5130*/  BSYNC B0 ;  /* 0x0000000000007941 */ /* 0x000fea0003800000 */
.L_x_20122:
[----:B------:R-:W-:-:S04]  /*5140*/  FMUL.FTZ R0, R0, 1 ;  /* 0x3f80000000007820 */ /* 0x000fc80000410000 */
[----:B------:R0:W1:Y:S01]  /*5150*/  F2F.F64.F32 R2, R0 ;  /* 0x0000000000027310 */ /* 0x0000620000201800 */
[----:B------:R-:W-:Y:S05]  /*5160*/  BRA `(.L_x_20097) ;  /* 0x00000000005c7947 */ /* 0x000fea0003800000 */
.L_x_20096:
        /* <DEDUP_REMOVED lines=16> */
.L_x_20124:
[----:B------:R-:W-:Y:S01]  /*5270*/  CS2R R2, SRZ ;  /* 0x0000000000027805 */ /* 0x000fe2000001ff00 */
[----:B------:R-:W-:Y:S06]  /*5280*/  BRA `(.L_x_20097) ;  /* 0x0000000000147947 */ /* 0x000fec0003800000 */
.L_x_20121:
[----:B------:R-:W2:Y:S02]  /*5290*/  LDG.E.64 R2, desc[UR36][R4.64] ;  /* 0x0000002404027981 */ /* 0x000ea4000c1e1b00 */
[----:B--2---:R-:W0:Y:S01]  /*52a0*/  I2F.F64.U64 R2, R2 ;  /* 0x0000000200027312 */ /* 0x004e220000301800 */
[----:B------:R-:W-:Y:S05]  /*52b0*/  BRA `(.L_x_20097) ;  /* 0x0000000000087947 */ /* 0x000fea0003800000 */
.L_x_20120:
[----:B------:R-:W2:Y:S02]  /*52c0*/  LDG.E R2, desc[UR36][R4.64] ;  /* 0x0000002404027981 */ /* 0x000ea4000c1e1900 */
[----:B--2---:R-:W0:Y:S02]  /*52d0*/  I2F.F64.U32 R2, R2 ;  /* 0x0000000200027312 */ /* 0x004e240000201800 */
.L_x_20097:
        /* <DEDUP_REMOVED lines=17> */
.L_x_20129:
[----:B------:R0:W-:Y:S01]  /*53f0*/  STG.E.U8 desc[UR36][R16.64], R2 ;  /* 0x0000000210007986 */ /* 0x0001e2000c101124 */
[----:B------:R-:W-:Y:S05]  /*5400*/  BRA `(.L_x_20131) ;  /* 0x0000000c000c7947 */ /* 0x000fea0003800000 */
.L_x_20128:
        /* <DEDUP_REMOVED lines=9> */
.L_x_20133:
[----:B------:R0:W-:Y:S01]  /*54a0*/  STG.E desc[UR36][R16.64], R2 ;  /* 0x0000000210007986 */ /* 0x0001e2000c101924 */
[----:B------:R-:W-:Y:S05]  /*54b0*/  BRA `(.L_x_20131) ;  /* 0x0000000800e07947 */ /* 0x000fea0003800000 */
.L_x_20132:
[----:B------:R0:W-:Y:S01]  /*54c0*/  STG.E.U16 desc[UR36][R16.64], R2 ;  /* 0x0000000210007986 */ /* 0x0001e2000c101524 */
[----:B------:R-:W-:Y:S05]  /*54d0*/  BRA `(.L_x_20131) ;  /* 0x0000000800d87947 */ /* 0x000fea0003800000 */
.L_x_20127:
        /* <DEDUP_REMOVED lines=9> */
.L_x_20135:
[----:B------:R-:W-:-:S04]  /*5570*/  FSEL R0, RZ, 1, P0 ;  /* 0x3f800000ff007808 */ /* 0x000fc80000000000 */
[----:B------:R-:W-:-:S05]  /*5580*/  F2FP.F16.F32.PACK_AB R0, RZ, R0 ;  /* 0x00000000ff00723e */ /* 0x000fca00000000ff */
[----:B------:R0:W-:Y:S01]  /*5590*/  STG.E.U16 desc[UR36][R16.64], R0 ;  /* 0x0000000010007986 */ /* 0x0001e2000c101524 */
[----:B------:R-:W-:Y:S05]  /*55a0*/  BRA `(.L_x_20131) ;  /* 0x0000000800a47947 */ /* 0x000fea0003800000 */
.L_x_20134:
        /* <DEDUP_REMOVED lines=10> */
.L_x_20137:
[----:B------:R-:W-:-:S04]  /*5650*/  FSEL R0, RZ, 1, P0 ;  /* 0x3f800000ff007808 */ /* 0x000fc80000000000 */
[----:B------:R-:W-:-:S04]  /*5660*/  F2FP.F16.F32.PACK_AB R3, RZ, R0 ;  /* 0x00000000ff03723e */ /* 0x000fc800000000ff */
[----:B------:R-:W-:-:S05]  /*5670*/  PRMT R3, R3, 0x5410, RZ ;  /* 0x0000541003037816 */ /* 0x000fca00000000ff */
[----:B------:R0:W-:Y:S01]  /*5680*/  STG.E desc[UR36][R16.64], R3 ;  /* 0x0000000310007986 */ /* 0x0001e2000c101924 */
[----:B------:R-:W-:Y:S05]  /*5690*/  BRA `(.L_x_20131) ;  /* 0x0000000800687947 */ /* 0x000fea0003800000 */
.L_x_20136:
[----:B------:R-:W-:Y:S01]  /*56a0*/  FSEL R3, RZ, 1.875, P0 ;  /* 0x3ff00000ff037808 */ /* 0x000fe20000000000 */
[----:B------:R-:W-:-:S05]  /*56b0*/  IMAD.MOV.U32 R2, RZ, RZ, RZ ;  /* 0x000000ffff027224 */ /* 0x000fca00078e00ff */
[----:B------:R0:W-:Y:S01]  /*56c0*/  STG.E.64 desc[UR36][R16.64], R2 ;  /* 0x0000000210007986 */ /* 0x0001e2000c101b24 */
[----:B------:R-:W-:Y:S05]  /*56d0*/  BRA `(.L_x_20131) ;  /* 0x0000000800587947 */ /* 0x000fea0003800000 */
.L_x_20126:
        /* <DEDUP_REMOVED lines=10> */
.L_x_20140:
[----:B------:R-:W-:Y:S02]  /*5780*/  FSEL R5, RZ, 1.875, P0 ;  /* 0x3ff00000ff057808 */ /* 0x000fe40000000000 */
[----:B------:R-:W-:Y:S01]  /*5790*/  CS2R R6, SRZ ;  /* 0x0000000000067805 */ /* 0x000fe2000001ff00 */
[----:B------:R-:W-:-:S05]  /*57a0*/  IMAD.MOV.U32 R4, RZ, RZ, RZ ;  /* 0x000000ffff047224 */ /* 0x000fca00078e00ff */
[----:B------:R0:W-:Y:S01]  /*57b0*/  STG.E.128 desc[UR36][R16.64], R4 ;  /* 0x0000000410007986 */ /* 0x0001e2000c101d24 */
[----:B------:R-:W-:Y:S05]  /*57c0*/  BRA `(.L_x_20131) ;  /* 0x00000008001c7947 */ /* 0x000fea0003800000 */
.L_x_20139:
        /* <DEDUP_REMOVED lines=18> */
.L_x_20144:
[----:B------:R-:W-:Y:S05]  /*58f0*/  BSYNC B0 ;  /* 0x0000000000007941 */ /* 0x000fea0003800000 */
.L_x_20143:
[----:B------:R0:W-:Y:S01]  /*5900*/  STG.E.U8 desc[UR36][R16.64], R3 ;  /* 0x0000000310007986 */ /* 0x0001e2000c101124 */
[----:B------:R-:W-:Y:S05]  /*5910*/  BRA `(.L_x_20131) ;  /* 0x0000000400c87947 */ /* 0x000fea0003800000 */
.L_x_20142:
        /* <DEDUP_REMOVED lines=13> */
.L_x_20145:
[----:B------:R-:W-:Y:S01]  /*59f0*/  ISETP.GT.U32.AND P0, PT, R3, 0x7f800000, PT ;  /* 0x7f8000000300780c */ /* 0x000fe20003f04070 */
[----:B------:R-:W-:-:S05]  /*5a00*/  IMAD.MOV.U32 R3, RZ, RZ, 0x7f ;  /* 0x0000007fff037424 */ /* 0x000fca00078e00ff */
[----:B------:R-:W-:-:S05]  /*5a10*/  SEL R3, R3, 0x7c, P0 ;  /* 0x0000007c03037807 */ /* 0x000fca0000000000 */
[----:B------:R0:W-:Y:S01]  /*5a20*/  STG.E.U8 desc[UR36][R16.64], R3 ;  /* 0x0000000310007986 */ /* 0x0001e2000c101124 */
[----:B------:R-:W-:Y:S05]  /*5a30*/  BRA `(.L_x_20131) ;  /* 0x0000000400807947 */ /* 0x000fea0003800000 */
.L_x_20141:
[----:B------:R-:W-:-:S04]  /*5a40*/  FSEL R0, RZ, 1, P0 ;  /* 0x3f800000ff007808 */ /* 0x000fc80000000000 */
[----:B------:R-:W-:-:S05]  /*5a50*/  F2FP.BF16.F32.PACK_AB R0, RZ, R0 ;  /* 0x00000000ff00723e */ /* 0x000fca00000010ff */
[----:B------:R0:W-:Y:S01]  /*5a60*/  STG.E.U16 desc[UR36][R16.64], R0 ;  /* 0x0000000010007986 */ /* 0x0001e2000c101524 */
[----:B------:R-:W-:Y:S05]  /*5a70*/  BRA `(.L_x_20131) ;  /* 0x0000000400707947 */ /* 0x000fea0003800000 */
.L_x_20138:
        /* <DEDUP_REMOVED lines=10> */
.L_x_20148:
        /* <DEDUP_REMOVED lines=16> */
.L_x_20151:
[----:B------:R-:W-:-:S07]  /*5c20*/  PRMT R8, R0, 0x7610, R8 ;  /* 0x0000761000087816 */ /* 0x000fce0000000008 */
.L_x_20150:
[----:B------:R-:W-:Y:S05]  /*5c30*/  BSYNC B0 ;  /* 0x0000000000007941 */ /* 0x000fea0003800000 */
.L_x_20149:
[----:B------:R3:W-:Y:S01]  /*5c40*/  STG.E.U8 desc[UR36][R16.64], R8 ;  /* 0x0000000810007986 */ /* 0x0007e2000c101124 */
[----:B------:R-:W-:Y:S05]  /*5c50*/  BRA `(.L_x_20131) ;  /* 0x0000000000f87947 */ /* 0x000fea0003800000 */
.L_x_20147:
        /* <DEDUP_REMOVED lines=16> */
.L_x_20154:
[----:B------:R-:W-:-:S07]  /*5d60*/  PRMT R8, R0, 0x7610, R8 ;  /* 0x0000761000087816 */ /* 0x000fce0000000008 */
.L_x_20153:
[----:B------:R-:W-:Y:S05]  /*5d70*/  BSYNC B0 ;  /* 0x0000000000007941 */ /* 0x000fea0003800000 */
.L_x_20152:
[----:B------:R0:W-:Y:S01]  /*5d80*/  STG.E.U8 desc[UR36][R16.64], R8 ;  /* 0x0000000810007986 */ /* 0x0001e2000c101124 */
[----:B------:R-:W-:Y:S05]  /*5d90*/  BRA `(.L_x_20131) ;  /* 0x0000000000a87947 */ /* 0x000fea0003800000 */
.L_x_20146:
        /* <DEDUP_REMOVED lines=21> */
.L_x_20130:
        /* <DEDUP_REMOVED lines=16> */
.L_x_20157:
[----:B------:R-:W-:Y:S05]  /*5ff0*/  BRA `(.L_x_20131) ;  /* 0x0000000000107947 */ /* 0x000fea0003800000 */
.L_x_20156:
[----:B------:R-:W-:-:S05]  /*6000*/  IMAD.MOV.U32 R3, RZ, RZ, RZ ;  /* 0x000000ffff037224 */ /* 0x000fca00078e00ff */
[----:B------:R2:W-:Y:S01]  /*6010*/  STG.E.64 desc[UR36][R16.64], R2 ;  /* 0x0000000210007986 */ /* 0x0005e2000c101b24 */
[----:B------:R-:W-:Y:S05]  /*6020*/  BRA `(.L_x_20131) ;  /* 0x0000000000047947 */ /* 0x000fea0003800000 */
.L_x_20155:
[----:B------:R0:W-:Y:S02]  /*6030*/  STG.E desc[UR36][R16.64], R2 ;  /* 0x0000000210007986 */ /* 0x0001e4000c101924 */
.L_x_20131:
[----:B------:R-:W-:Y:S05]  /*6040*/  BSYNC B6 ;  /* 0x0000000000067941 */ /* 0x000fea0003800000 */
.L_x_20125:
[----:B------:R-:W-:-:S07]  /*6050*/  VIADD R19, R19, 0x80 ;  /* 0x0000008013137836 */ /* 0x000fce0000000000 */
.L_x_20090:
[----:B------:R-:W-:Y:S05]  /*6060*/  BSYNC B7 ;  /* 0x0000000000077941 */ /* 0x000fea0003800000 */
.L_x_20089:
        /* <DEDUP_REMOVED lines=307> */
.L_x_20160:
        /* <DEDUP_REMOVED lines=21> */
.L_x_20164:
[----:B------:R-:W2:Y:S02]  /*74f0*/  LDG.E.U8 R2, desc[UR36][R4.64] ;  /* 0x0000002404027981 */ /* 0x000ea4000c1e1100 */
[----:B--2---:R-:W3:Y:S01]  /*7500*/  I2F.F64.U16 R2, R2 ;  /* 0x0000000200027312 */ /* 0x004ee20000101800 */
[----:B------:R-:W-:Y:S05]  /*7510*/  BRA `(.L_x_20166) ;  /* 0x0000000c00707947 */ /* 0x000fea0003800000 */
.L_x_20163:
        /* <DEDUP_REMOVED lines=9> */
.L_x_20168:
[----:B------:R-:W2:Y:S02]  /*75b0*/  LDG.E R2, desc[UR36][R4.64] ;  /* 0x0000002404027981 */ /* 0x000ea4000c1e1900 */
[----:B--2---:R-:W2:Y:S01]  /*75c0*/  I2F.F64 R2, R2 ;  /* 0x0000000200027312 */ /* 0x004ea20000201c00 */
[----:B------:R-:W-:Y:S05]  /*75d0*/  BRA `(.L_x_20166) ;  /* 0x0000000c00407947 */ /* 0x000fea0003800000 */
.L_x_20167:
[----:B------:R-:W2:Y:S02]  /*75e0*/  LDG.E.U16 R2, desc[UR36][R4.64] ;  /* 0x0000002404027981 */ /* 0x000ea4000c1e1500 */
[----:B--2---:R-:W0:Y:S01]  /*75f0*/  I2F.F64.S16 R2, R2 ;  /* 0x0000000200027312 */ /* 0x004e220000101c00 */
[----:B------:R-:W-:Y:S05]  /*7600*/  BRA `(.L_x_20166) ;  /* 0x0000000c00347947 */ /* 0x000fea0003800000 */
.L_x_20162:
        /* <DEDUP_REMOVED lines=10> */
.L_x_20170:
[----:B------:R-:W2:Y:S02]  /*76b0*/  LDG.E.U16 R0, desc[UR36][R4.64] ;  /* 0x0000002404007981 */ /* 0x000ea4000c1e1500 */
[----:B--2---:R-:W-:-:S05]  /*76c0*/  HADD2.F32 R0, -RZ, R0.H0_H0 ;  /* 0x20000000ff007230 */ /* 0x004fca0000004100 */
[----:B------:R-:W-:-:S04]  /*76d0*/  FMUL.FTZ R0, R0, 1 ;  /* 0x3f80000000007820 */ /* 0x000fc80000410000 */
[----:B------:R0:W1:Y:S01]  /*76e0*/  F2F.F64.F32 R2, R0 ;  /* 0x0000000000027310 */ /* 0x0000620000201800 */
[----:B------:R-:W-:Y:S05]  /*76f0*/  BRA `(.L_x_20166) ;  /* 0x0000000800f87947 */ /* 0x000fea0003800000 */
.L_x_20169:
        /* <DEDUP_REMOVED lines=10> */
.L_x_20172:
[----:B------:R-:W2:Y:S02]  /*77a0*/  LDG.E.U16 R4, desc[UR36][R4.64] ;  /* 0x0000002404047981 */ /* 0x000ea4000c1e1500 */
[----:B--2---:R-:W-:-:S05]  /*77b0*/  HADD2.F32 R0, -RZ, R4.H0_H0 ;  /* 0x20000004ff007230 */ /* 0x004fca0000004100 */
[----:B------:R-:W-:-:S04]  /*77c0*/  FMUL.FTZ R0, R0, 1 ;  /* 0x3f80000000007820 */ /* 0x000fc80000410000 */
[----:B------:R0:W1:Y:S01]  /*77d0*/  F2F.F64.F32 R2, R0 ;  /* 0x0000000000027310 */ /* 0x0000620000201800 */
[----:B------:R-:W-:Y:S05]  /*77e0*/  BRA `(.L_x_20166) ;  /* 0x0000000800bc7947 */ /* 0x000fea0003800000 */
.L_x_20171:
[----:B------:R0:W5:Y:S01]  /*77f0*/  LDG.E.64 R2, desc[UR36][R4.64] ;  /* 0x0000002404027981 */ /* 0x000162000c1e1b00 */
[----:B------:R-:W-:Y:S05]  /*7800*/  BRA `(.L_x_20166) ;  /* 0x0000000800b47947 */ /* 0x000fea0003800000 */
.L_x_20161:
        /* <DEDUP_REMOVED lines=13> */
.L_x_20175:
[----:B------:R0:W5:Y:S01]  /*78e0*/  LDG.E.64 R2, desc[UR36][R4.64] ;  /* 0x0000002404027981 */ /* 0x000162000c1e1b00 */
[----:B------:R-:W-:Y:S05]  /*78f0*/  BRA `(.L_x_20166) ;  /* 0x0000000800787947 */ /* 0x000fea0003800000 */
.L_x_20174:
        /* <DEDUP_REMOVED lines=28> */
.L_x_20177:
        /* <DEDUP_REMOVED lines=15> */
.L_x_20176:
[----:B------:R-:W2:Y:S02]  /*7bb0*/  LDG.E.U16 R0, desc[UR36][R4.64] ;  /* 0x0000002404007981 */ /* 0x000ea4000c1e1500 */
[----:B--2---:R-:W-:-:S04]  /*7bc0*/  IMAD.U32 R0, R0, 0x10000, RZ ;  /* 0x0001000000007824 */ /* 0x004fc800078e00ff */
[----:B------:R-:W-:-:S04]  /*7bd0*/  FMUL.FTZ R0, R0, 1 ;  /* 0x3f80000000007820 */ /* 0x000fc80000410000 */
[----:B------:R0:W1:Y:S01]  /*7be0*/  F2F.F64.F32 R2, R0 ;  /* 0x0000000000027310 */ /* 0x0000620000201800 */
[----:B------:R-:W-:Y:S05]  /*7bf0*/  BRA `(.L_x_20166) ;  /* 0x0000000400b87947 */ /* 0x000fea0003800000 */
.L_x_20173:
        /* <DEDUP_REMOVED lines=11> */
.L_x_20180:
        /* <DEDUP_REMOVED lines=21> */
.L_x_20184:
[----:B------:R-:W-:Y:S05]  /*7e00*/  BSYNC B1 ;  /* 0x0000000000017941 */ /* 0x000fea0003800000 */
.L_x_20183:
[----:B------:R-:W-:Y:S01]  /*7e10*/  LEA R3, R0, 0x3b800000, 0x17 ;  /* 0x3b80000000037811 */ /* 0x000fe200078eb8ff */
[----:B------:R-:W-:-:S05]  /*7e20*/  IMAD.SHL.U32 R0, R2, 0x100000, RZ ;  /* 0x0010000002007824 */ /* 0x000fca00078e00ff */
[----:B------:R-:W-:-:S07]  /*7e30*/  LOP3.LUT R0, R3, R0, R4, 0xfe, !PT ;  /* 0x0000000003007212 */ /* 0x000fce00078efe04 */
.L_x_20182:
[----:B------:R-:W-:Y:S05]  /*7e40*/  BSYNC B0 ;  /* 0x0000000000007941 */ /* 0x000fea0003800000 */
.L_x_20181:
[----:B------:R-:W-:-:S04]  /*7e50*/  FMUL.FTZ R0, R0, 1 ;  /* 0x3f80000000007820 */ /* 0x000fc80000410000 */
[----:B------:R0:W1:Y:S01]  /*7e60*/  F2F.F64.F32 R2, R0 ;  /* 0x0000000000027310 */ /* 0x0000620000201800 */
[----:B------:R-:W-:Y:S05]  /*7e70*/  BRA `(.L_x_20166) ;  /* 0x0000000400187947 */ /* 0x000fea0003800000 */
.L_x_20179:
        /* <DEDUP_REMOVED lines=21> */
.L_x_20188:
[----:B------:R-:W-:Y:S05]  /*7fd0*/  BSYNC B1 ;  /* 0x0000000000017941 */ /* 0x000fea0003800000 */
.L_x_20187:
[----:B------:R-:W-:Y:S01]  /*7fe0*/  LEA R3, R0, 0x37800000, 0x17 ;  /* 0x3780000000037811 */ /* 0x000fe200078eb8ff */
[----:B------:R-:W-:-:S05]  /*7ff0*/  IMAD.SHL.U32 R0, R2, 0x200000, RZ ;  /* 0x0020000002007824 */ /* 0x000fca00078e00ff */
[----:B------:R-:W-:-:S07]  /*8000*/  LOP3.LUT R0, R3, R0, R4, 0xfe, !PT ;  /* 0x0000000003007212 */ /* 0x000fce00078efe04 */
.L_x_20186:
[----:B------:R-:W-:Y:S05]  /*8010*/  BSYNC B0 ;  /* 0x0000000000007941 */ /* 0x000fea0003800000 */
.L_x_20185:
[----:B------:R-:W-:-:S04]  /*8020*/  FMUL.FTZ R0, R0, 1 ;  /* 0x3f80000000007820 */ /* 0x000fc80000410000 */
[----:B------:R0:W1:Y:S01]  /*8030*/  F2F.F64.F32 R2, R0 ;  /* 0x0000000000027310 */ /* 0x0000620000201800 */
[----:B------:R-:W-:Y:S05]  /*8040*/  BRA `(.L_x_20166) ;  /* 0x0000000000a47947 */ /* 0x000fea0003800000 */
.L_x_20178:
        /* <DEDUP_REMOVED lines=14> */
.L_x_20192:
[----:B------:R-:W-:Y:S05]  /*8130*/  BSYNC B0 ;  /* 0x0000000000007941 */ /* 0x000fea0003800000 */
.L_x_20191:
[----:B------:R-:W-:-:S04]  /*8140*/  FMUL.FTZ R0, R0, 1 ;  /* 0x3f80000000007820 */ /* 0x000fc80000410000 */
[----:B------:R0:W1:Y:S01]  /*8150*/  F2F.F64.F32 R2, R0 ;  /* 0x0000000000027310 */ /* 0x0000620000201800 */
[----:B------:R-:W-:Y:S05]  /*8160*/  BRA `(.L_x_20166) ;  /* 0x00000000005c7947 */ /* 0x000fea0003800000 */
.L_x_20165:
        /* <DEDUP_REMOVED lines=16> */
.L_x_20193:
[----:B------:R-:W-:Y:S01]  /*8270*/  CS2R R2, SRZ ;  /* 0x0000000000027805 */ /* 0x000fe2000001ff00 */
[----:B------:R-:W-:Y:S06]  /*8280*/  BRA `(.L_x_20166) ;  /* 0x0000000000147947 */ /* 0x000fec0003800000 */
.L_x_20190:
[----:B------:R-:W2:Y:S02]  /*8290*/  LDG.E.64 R2, desc[UR36][R4.64] ;  /* 0x0000002404027981 */ /* 0x000ea4000c1e1b00 */
[----:B--2---:R-:W0:Y:S01]  /*82a0*/  I2F.F64.U64 R2, R2 ;  /* 0x0000000200027312 */ /* 0x004e220000301800 */
[----:B------:R-:W-:Y:S05]  /*82b0*/  BRA `(.L_x_20166) ;  /* 0x0000000000087947 */ /* 0x000fea0003800000 */
.L_x_20189:
[----:B------:R-:W2:Y:S02]  /*82c0*/  LDG.E R2, desc[UR36][R4.64] ;  /* 0x0000002404027981 */ /* 0x000ea4000c1e1900 */
[----:B--2---:R-:W0:Y:S02]  /*82d0*/  I2F.F64.U32 R2, R2 ;  /* 0x0000000200027312 */ /* 0x004e240000201800 */
.L_x_20166:
[----:B0-----:R-:W0:Y:S01]  /*82e0*/  LDC.U8 R4, c[0x0][0x421] ;  /* 0x00010840ff047b82 */ /* 0x001e220000000000 */
[----:B-12345:R-:W-:Y:S01]  /*82f0*/  DSETP.NEU.AND P0, PT, R2, +INF , PT ;  /* 0x7ff000000200742a */ /* 0x03efe20003f0d000 */
        /* <DEDUP_REMOVED lines=15> */
.L_x_20198:
[----:B------:R0:W-:Y:S01]  /*83f0*/  STG.E.U8 desc[UR36][R16.64], R2 ;  /* 0x0000000210007986 */ /* 0x0001e2000c101124 */
[----:B------:R-:W-:Y:S05]  /*8400*/  BRA `(.L_x_20200) ;  /* 0x0000000c000c7947 */ /* 0x000fea0003800000 */
.L_x_20197:
        /* <DEDUP_REMOVED lines=9> */
.L_x_20202:
[----:B------:R0:W-:Y:S01]  /*84a0*/  STG.E desc[UR36][R16.64], R2 ;  /* 0x0000000210007986 */ /* 0x0001e2000c101924 */
[----:B------:R-:W-:Y:S05]  /*84b0*/  BRA `(.L_x_20200) ;  /* 0x0000000800e07947 */ /* 0x000fea0003800000 */
.L_x_20201:
[----:B------:R0:W-:Y:S01]  /*84c0*/  STG.E.U16 desc[UR36][R16.64], R2 ;  /* 0x0000000210007986 */ /* 0x0001e2000c101524 */
[----:B------:R-:W-:Y:S05]  /*84d0*/  BRA `(.L_x_20200) ;  /* 0x0000000800d87947 */ /* 0x000fea0003800000 */
.L_x_20196:
        /* <DEDUP_REMOVED lines=9> */
.L_x_20204:
[----:B------:R-:W-:-:S04]  /*8570*/  FSEL R0, RZ, 1, P0 ;  /* 0x3f800000ff007808 */ /* 0x000fc80000000000 */
[----:B------:R-:W-:-:S05]  /*8580*/  F2FP.F16.F32.PACK_AB R0, RZ, R0 ;  /* 0x00000000ff00723e */ /* 0x000fca00000000ff */
[----:B------:R0:W-:Y:S01]  /*8590*/  STG.E.U16 desc[UR36][R16.64], R0 ;  /* 0x0000000010007986 */ /* 0x0001e2000c101524 */
[----:B------:R-:W-:Y:S05]  /*85a0*/  BRA `(.L_x_20200) ;  /* 0x0000000800a47947 */ /* 0x000fea0003800000 */
.L_x_20203:
        /* <DEDUP_REMOVED lines=10> */
.L_x_20206:
[----:B------:R-:W-:-:S04]  /*8650*/  FSEL R0, RZ, 1, P0 ;  /* 0x3f800000ff007808 */ /* 0x000fc80000000000 */
[----:B------:R-:W-:-:S04]  /*8660*/  F2FP.F16.F32.PACK_AB R3, RZ, R0 ;  /* 0x00000000ff03723e */ /* 0x000fc800000000ff */
[----:B------:R-:W-:-:S05]  /*8670*/  PRMT R3, R3, 0x5410, RZ ;  /* 0x0000541003037816 */ /* 0x000fca00000000ff */
[----:B------:R0:W-:Y:S01]  /*8680*/  STG.E desc[UR36][R16.64], R3 ;  /* 0x0000000310007986 */ /* 0x0001e2000c101924 */
[----:B------:R-:W-:Y:S05]  /*8690*/  BRA `(.L_x_20200) ;  /* 0x0000000800687947 */ /* 0x000fea0003800000 */
.L_x_20205:
[----:B------:R-:W-:Y:S01]  /*86a0*/  FSEL R3, RZ, 1.875, P0 ;  /* 0x3ff00000ff037808 */ /* 0x000fe20000000000 */
[----:B------:R-:W-:-:S05]  /*86b0*/  IMAD.MOV.U32 R2, RZ, RZ, RZ ;  /* 0x000000ffff027224 */ /* 0x000fca00078e00ff */
[----:B------:R0:W-:Y:S01]  /*86c0*/  STG.E.64 desc[UR36][R16.64], R2 ;  /* 0x0000000210007986 */ /* 0x0001e2000c101b24 */
[----:B------:R-:W-:Y:S05]  /*86d0*/  BRA `(.L_x_20200) ;  /* 0x0000000800587947 */ /* 0x000fea0003800000 */
.L_x_20195:
        /* <DEDUP_REMOVED lines=10> */
.L_x_20209:
[----:B------:R-:W-:Y:S02]  /*8780*/  FSEL R5, RZ, 1.875, P0 ;  /* 0x3ff00000ff057808 */ /* 0x000fe40000000000 */
[----:B------:R-:W-:Y:S01]  /*8790*/  CS2R R6, SRZ ;  /* 0x0000000000067805 */ /* 0x000fe2000001ff00 */
[----:B------:R-:W-:-:S05]  /*87a0*/  IMAD.MOV.U32 R4, RZ, RZ, RZ ;  /* 0x000000ffff047224 */ /* 0x000fca00078e00ff */
[----:B------:R0:W-:Y:S01]  /*87b0*/  STG.E.128 desc[UR36][R16.64], R4 ;  /* 0x0000000410007986 */ /* 0x0001e2000c101d24 */
[----:B------:R-:W-:Y:S05]  /*87c0*/  BRA `(.L_x_20200) ;  /* 0x00000008001c7947 */ /* 0x000fea0003800000 */
.L_x_20208:
        /* <DEDUP_REMOVED lines=18> */
.L_x_20213:
[----:B------:R-:W-:Y:S05]  /*88f0*/  BSYNC B0 ;  /* 0x0000000000007941 */ /* 0x000fea0003800000 */
.L_x_20212:
[----:B------:R0:W-:Y:S01]  /*8900*/  STG.E.U8 desc[UR36][R16.64], R3 ;  /* 0x0000000310007986 */ /* 0x0001e2000c101124 */
[----:B------:R-:W-:Y:S05]  /*8910*/  BRA `(.L_x_20200) ;  /* 0x0000000400c87947 */ /* 0x000fea0003800000 */
.L_x_20211:
        /* <DEDUP_REMOVED lines=13> */
.L_x_20214:
[----:B------:R-:W-:Y:S01]  /*89f0*/  ISETP.GT.U32.AND P0, PT, R3, 0x7f800000, PT ;  /* 0x7f8000000300780c */ /* 0x000fe20003f04070 */
[----:B------:R-:W-:-:S05]  /*8a00*/  IMAD.MOV.U32 R3, RZ, RZ, 0x7f ;  /* 0x0000007fff037424 */ /* 0x000fca00078e00ff */
[----:B------:R-:W-:-:S05]  /*8a10*/  SEL R3, R3, 0x7c, P0 ;  /* 0x0000007c03037807 */ /* 0x000fca0000000000 */
[----:B------:R0:W-:Y:S01]  /*8a20*/  STG.E.U8 desc[UR36][R16.64], R3 ;  /* 0x0000000310007986 */ /* 0x0001e2000c101124 */
[----:B------:R-:W-:Y:S05]  /*8a30*/  BRA `(.L_x_20200) ;  /* 0x0000000400807947 */ /* 0x000fea0003800000 */
.L_x_20210:
[----:B------:R-:W-:-:S04]  /*8a40*/  FSEL R0, RZ, 1, P0 ;  /* 0x3f800000ff007808 */ /* 0x000fc80000000000 */
[----:B------:R-:W-:-:S05]  /*8a50*/  F2FP.BF16.F32.PACK_AB R0, RZ, R0 ;  /* 0x00000000ff00723e */ /* 0x000fca00000010ff */
[----:B------:R0:W-:Y:S01]  /*8a60*/  STG.E.U16 desc[UR36][R16.64], R0 ;  /* 0x0000000010007986 */ /* 0x0001e2000c101524 */
[----:B------:R-:W-:Y:S05]  /*8a70*/  BRA `(.L_x_20200) ;  /* 0x0000000400707947 */ /* 0x000fea0003800000 */
.L_x_20207:
        /* <DEDUP_REMOVED lines=10> */
.L_x_20217:
        /* <DEDUP_REMOVED lines=16> */
.L_x_20220:
[----:B------:R-:W-:-:S07]  /*8c20*/  PRMT R8, R0, 0x7610, R8 ;  /* 0x0000761000087816 */ /* 0x000fce0000000008 */
.L_x_20219:
[----:B------:R-:W-:Y:S05]  /*8c30*/  BSYNC B0 ;  /* 0x0000000000007941 */ /* 0x000fea0003800000 */
.L_x_20218:
[----:B------:R3:W-:Y:S01]  /*8c40*/  STG.E.U8 desc[UR36][R16.64], R8 ;  /* 0x0000000810007986 */ /* 0x0007e2000c101124 */
[----:B------:R-:W-:Y:S05]  /*8c50*/  BRA `(.L_x_20200) ;  /* 0x0000000000f87947 */ /* 0x000fea0003800000 */
.L_x_20216:
        /* <DEDUP_REMOVED lines=16> */
.L_x_20223:
[----:B------:R-:W-:-:S07]  /*8d60*/  PRMT R8, R0, 0x7610, R8 ;  /* 0x0000761000087816 */ /* 0x000fce0000000008 */
.L_x_20222:
[----:B------:R-:W-:Y:S05]  /*8d70*/  BSYNC B0 ;  /* 0x0000000000007941 */ /* 0x000fea0003800000 */
.L_x_20221:
[----:B------:R0:W-:Y:S01]  /*8d80*/  STG.E.U8 desc[UR36][R16.64], R8 ;  /* 0x0000000810007986 */ /* 0x0001e2000c101124 */
[----:B------:R-:W-:Y:S05]  /*8d90*/  BRA `(.L_x_20200) ;  /* 0x0000000000a87947 */ /* 0x000fea0003800000 */
.L_x_20215:
        /* <DEDUP_REMOVED lines=21> */
.L_x_20199:
        /* <DEDUP_REMOVED lines=16> */
.L_x_20226:
[----:B------:R-:W-:Y:S05]  /*8ff0*/  BRA `(.L_x_20200) ;  /* 0x0000000000107947 */ /* 0x000fea0003800000 */
.L_x_20225:
[----:B------:R-:W-:-:S05]  /*9000*/  IMAD.MOV.U32 R3, RZ, RZ, RZ ;  /* 0x000000ffff037224 */ /* 0x000fca00078e00ff */
[----:B------:R2:W-:Y:S01]  /*9010*/  STG.E.64 desc[UR36][R16.64], R2 ;  /* 0x0000000210007986 */ /* 0x0005e2000c101b24 */
[----:B------:R-:W-:Y:S05]  /*9020*/  BRA `(.L_x_20200) ;  /* 0x0000000000047947 */ /* 0x000fea0003800000 */
.L_x_20224:
[----:B------:R0:W-:Y:S02]  /*9030*/  STG.E desc[UR36][R16.64], R2 ;  /* 0x0000000210007986 */ /* 0x0001e4000c101924 */
.L_x_20200:
[----:B------:R-:W-:Y:S05]  /*9040*/  BSYNC B6 ;  /* 0x0000000000067941 */ /* 0x000fea0003800000 */
.L_x_20194:
[----:B------:R-:W-:-:S07]  /*9050*/  VIADD R19, R19, 0x80 ;  /* 0x0000008013137836 */ /* 0x000fce0000000000 */
.L_x_20159:
[----:B------:R-:W-:Y:S05]  /*9060*/  BSYNC B7 ;  /* 0x0000000000077941 */ /* 0x000fea0003800000 */
.L_x_20158:
        /* <DEDUP_REMOVED lines=306> */
.L_x_20227:
        /* <DEDUP_REMOVED lines=21> */
.L_x_20231:
[----:B------:R-:W2:Y:S02]  /*a4e0*/  LDG.E.U8 R2, desc[UR36][R4.64] ;  /* 0x0000002404027981 */ /* 0x000ea4000c1e1100 */
[----:B--2---:R-:W0:Y:S01]  /*a4f0*/  I2F.F64.U16 R2, R2 ;  /* 0x0000000200027312 */ /* 0x004e220000101800 */
[----:B------:R-:W-:Y:S05]  /*a500*/  BRA `(.L_x_20233) ;  /* 0x0000000c00707947 */ /* 0x000fea0003800000 */
.L_x_20230:
        /* <DEDUP_REMOVED lines=9> */
.L_x_20235:
[----:B------:R-:W2:Y:S02]  /*a5a0*/  LDG.E R2, desc[UR36][R4.64] ;  /* 0x0000002404027981 */ /* 0x000ea4000c1e1900 */
[----:B--2---:R-:W0:Y:S01]  /*a5b0*/  I2F.F64 R2, R2 ;  /* 0x0000000200027312 */ /* 0x004e220000201c00 */
[----:B------:R-:W-:Y:S05]  /*a5c0*/  BRA `(.L_x_20233) ;  /* 0x0000000c00407947 */ /* 0x000fea0003800000 */
.L_x_20234:
[----:B------:R-:W2:Y:S02]  /*a5d0*/  LDG.E.U16 R2, desc[UR36][R4.64] ;  /* 0x0000002404027981 */ /* 0x000ea4000c1e1500 */
[----:B--2---:R-:W0:Y:S01]  /*a5e0*/  I2F.F64.S16 R2, R2 ;  /* 0x0000000200027312 */ /* 0x004e220000101c00 */
[----:B------:R-:W-:Y:S05]  /*a5f0*/  BRA `(.L_x_20233) ;  /* 0x0000000c00347947 */ /* 0x000fea0003800000 */
.L_x_20229:
        /* <DEDUP_REMOVED lines=10> */
.L_x_20237:
[----:B------:R-:W2:Y:S02]  /*a6a0*/  LDG.E.U16 R0, desc[UR36][R4.64] ;  /* 0x0000002404007981 */ /* 0x000ea4000c1e1500 */
[----:B--2---:R-:W-:-:S05]  /*a6b0*/  HADD2.F32 R0, -RZ, R0.H0_H0 ;  /* 0x20000000ff007230 */ /* 0x004fca0000004100 */
[----:B------:R-:W-:-:S04]  /*a6c0*/  FMUL.FTZ R0, R0, 1 ;  /* 0x3f80000000007820 */ /* 0x000fc80000410000 */
[----:B------:R0:W1:Y:S01]  /*a6d0*/  F2F.F64.F32 R2, R0 ;  /* 0x0000000000027310 */ /* 0x0000620000201800 */
[----:B------:R-:W-:Y:S05]  /*a6e0*/  BRA `(.L_x_20233) ;  /* 0x0000000800f87947 */ /* 0x000fea0003800000 */
.L_x_20236:
        /* <DEDUP_REMOVED lines=10> */
.L_x_20239:
[----:B------:R-:W2:Y:S02]  /*a790*/  LDG.E.U16 R4, desc[UR36][R4.64] ;  /* 0x0000002404047981 */ /* 0x000ea4000c1e1500 */
[----:B--2---:R-:W-:-:S05]  /*a7a0*/  HADD2.F32 R0, -RZ, R4.H0_H0 ;  /* 0x20000004ff007230 */ /* 0x004fca0000004100 */
[----:B------:R-:W-:-:S04]  /*a7b0*/  FMUL.FTZ R0, R0, 1 ;  /* 0x3f80000000007820 */ /* 0x000fc80000410000 */
[----:B------:R2:W3:Y:S01]  /*a7c0*/  F2F.F64.F32 R2, R0 ;  /* 0x0000000000027310 */ /* 0x0004e20000201800 */
[----:B------:R-:W-:Y:S05]  /*a7d0*/  BRA `(.L_x_20233) ;  /* 0x0000000800bc7947 */ /* 0x000fea0003800000 */
.L_x_20238:
[----:B------:R0:W5:Y:S01]  /*a7e0*/  LDG.E.64 R2, desc[UR36][R4.64] ;  /* 0x0000002404027981 */ /* 0x000162000c1e1b00 */
[----:B------:R-:W-:Y:S05]  /*a7f0*/  BRA `(.L_x_20233) ;  /* 0x0000000800b47947 */ /* 0x000fea0003800000 */
.L_x_20228:
        /* <DEDUP_REMOVED lines=13> */
.L_x_20242:
[----:B------:R0:W5:Y:S01]  /*a8d0*/  LDG.E.64 R2, desc[UR36][R4.64] ;  /* 0x0000002404027981 */ /* 0x000162000c1e1b00 */
[----:B------:R-:W-:Y:S05]  /*a8e0*/  BRA `(.L_x_20233) ;  /* 0x0000000800787947 */ /* 0x000fea0003800000 */
.L_x_20241:
        /* <DEDUP_REMOVED lines=28> */
.L_x_20244:
        /* <DEDUP_REMOVED lines=15> */
.L_x_20243:
[----:B------:R-:W2:Y:S02]  /*aba0*/  LDG.E.U16 R0, desc[UR36][R4.64] ;  /* 0x0000002404007981 */ /* 0x000ea4000c1e1500 */
[----:B--2---:R-:W-:-:S04]  /*abb0*/  IMAD.U32 R0, R0, 0x10000, RZ ;  /* 0x0001000000007824 */ /* 0x004fc800078e00ff */
[----:B------:R-:W-:-:S04]  /*abc0*/  FMUL.FTZ R0, R0, 1 ;  /* 0x3f80000000007820 */ /* 0x000fc80000410000 */
[----:B------:R0:W1:Y:S01]  /*abd0*/  F2F.F64.F32 R2, R0 ;  /* 0x0000000000027310 */ /* 0x0000620000201800 */
[----:B------:R-:W-:Y:S05]  /*abe0*/  BRA `(.L_x_20233) ;  /* 0x0000000400b87947 */ /* 0x000fea0003800000 */
.L_x_20240:
        /* <DEDUP_REMOVED lines=11> */
.L_x_20247:
        /* <DEDUP_REMOVED lines=21> */
.L_x_20251:
[----:B------:R-:W-:Y:S05]  /*adf0*/  BSYNC B1 ;  /* 0x0000000000017941 */ /* 0x000fea0003800000 */
.L_x_20250:
[----:B------:R-:W-:Y:S01]  /*ae00*/  LEA R3, R0, 0x3b800000, 0x17 ;  /* 0x3b80000000037811 */ /* 0x000fe200078eb8ff */
[----:B------:R-:W-:-:S05]  /*ae10*/  IMAD.SHL.U32 R0, R2, 0x100000, RZ ;  /* 0x0010000002007824 */ /* 0x000fca00078e00ff */
[----:B------:R-:W-:-:S07]  /*ae20*/  LOP3.LUT R0, R3, R0, R4, 0xfe, !PT ;  /* 0x0000000003007212 */ /* 0x000fce00078efe04 */
.L_x_20249:
[----:B------:R-:W-:Y:S05]  /*ae30*/  BSYNC B0 ;  /* 0x0000000000007941 */ /* 0x000fea0003800000 */
.L_x_20248:
[----:B------:R-:W-:-:S04]  /*ae40*/  FMUL.FTZ R0, R0, 1 ;  /* 0x3f80000000007820 */ /* 0x000fc80000410000 */
[----:B------:R0:W1:Y:S01]  /*ae50*/  F2F.F64.F32 R2, R0 ;  /* 0x0000000000027310 */ /* 0x0000620000201800 */
[----:B------:R-:W-:Y:S05]  /*ae60*/  BRA `(.L_x_20233) ;  /* 0x0000000400187947 */ /* 0x000fea0003800000 */
.L_x_20246:
        /* <DEDUP_REMOVED lines=21> */
.L_x_20255:
[----:B------:R-:W-:Y:S05]  /*afc0*/  BSYNC B1 ;  /* 0x0000000000017941 */ /* 0x000fea0003800000 */
.L_x_20254:
[----:B------:R-:W-:Y:S01]  /*afd0*/  LEA R3, R0, 0x37800000, 0x17 ;  /* 0x3780000000037811 */ /* 0x000fe200078eb8ff */
[----:B------:R-:W-:-:S05]  /*afe0*/  IMAD.SHL.U32 R0, R2, 0x200000, RZ ;  /* 0x0020000002007824 */ /* 0x000fca00078e00ff */
[----:B------:R-:W-:-:S07]  /*aff0*/  LOP3.LUT R0, R3, R0, R4, 0xfe, !PT ;  /* 0x0000000003007212 */ /* 0x000fce00078efe04 */
.L_x_20253:
[----:B------:R-:W-:Y:S05]  /*b000*/  BSYNC B0 ;  /* 0x0000000000007941 */ /* 0x000fea0003800000 */
.L_x_20252:
[----:B------:R-:W-:-:S04]  /*b010*/  FMUL.FTZ R0, R0, 1 ;  /* 0x3f80000000007820 */ /* 0x000fc80000410000 */
[----:B------:R0:W1:Y:S01]  /*b020*/  F2F.F64.F32 R2, R0 ;  /* 0x0000000000027310 */ /* 0x0000620000201800 */
[----:B------:R-:W-:Y:S05]  /*b030*/  BRA `(.L_x_20233) ;  /* 0x0000000000a47947 */ /* 0x000fea0003800000 */
.L_x_20245:
        /* <DEDUP_REMOVED lines=14> */
.L_x_20259:
[----:B------:R-:W-:Y:S05]  /*b120*/  BSYNC B0 ;  /* 0x0000000000007941 */ /* 0x000fea0003800000 */
.L_x_20258:
[----:B------:R-:W-:-:S04]  /*b130*/  FMUL.FTZ R0, R0, 1 ;  /* 0x3f80000000007820 */ /* 0x000fc80000410000 */
[----:B------:R0:W1:Y:S01]  /*b140*/  F2F.F64.F32 R2, R0 ;  /* 0x0000000000027310 */ /* 0x0000620000201800 */
[----:B------:R-:W-:Y:S05]  /*b150*/  BRA `(.L_x_20233) ;  /* 0x00000000005c7947 */ /* 0x000fea0003800000 */
.L_x_20232:
        /* <DEDUP_REMOVED lines=16> */
.L_x_20260:
[----:B------:R-:W-:Y:S01]  /*b260*/  CS2R R2, SRZ ;  /* 0x0000000000027805 */ /* 0x000fe2000001ff00 */
[----:B------:R-:W-:Y:S06]  /*b270*/  BRA `(.L_x_20233) ;  /* 0x0000000000147947 */ /* 0x000fec0003800000 */
.L_x_20257:
[----:B------:R-:W2:Y:S02]  /*b280*/  LDG.E.64 R2, desc[UR36][R4.64] ;  /* 0x0000002404027981 */ /* 0x000ea4000c1e1b00 */
[----:B--2---:R-:W0:Y:S01]  /*b290*/  I2F.F64.U64 R2, R2 ;  /* 0x0000000200027312 */ /* 0x004e220000301800 */
[----:B------:R-:W-:Y:S05]  /*b2a0*/  BRA `(.L_x_20233) ;  /* 0x0000000000087947 */ /* 0x000fea0003800000 */
.L_x_20256:
[----:B------:R-:W2:Y:S02]  /*b2b0*/  LDG.E R2, desc[UR36][R4.64] ;  /* 0x0000002404027981 */ /* 0x000ea4000c1e1900 */
[----:B--2---:R-:W0:Y:S02]  /*b2c0*/  I2F.F64.U32 R2, R2 ;  /* 0x0000000200027312 */ /* 0x004e240000201800 */
.L_x_20233:
[----:B0-----:R-:W2:Y:S01]  /*b2d0*/  LDC.U8 R4, c[0x0][0x421] ;  /* 0x00010840ff047b82 */ /* 0x001ea20000000000 */
[----:B-1-345:R-:W-:-:S06]  /*b2e0*/  DSETP.NEU.AND P0, PT, R2, +INF , PT ;  /* 0x7ff000000200742a */ /* 0x03afcc0003f0d000 */
        /* <DEDUP_REMOVED lines=14> */
.L_x_20264:
[----:B------:R-:W-:Y:S01]  /*b3d0*/  STG.E.U8 desc[UR36][R16.64], R2 ;  /* 0x0000000210007986 */ /* 0x000fe2000c101124 */
[----:B------:R-:W-:Y:S05]  /*b3e0*/  EXIT ;  /* 0x000000000000794d */ /* 0x000fea0003800000 */
.L_x_20263:
        /* <DEDUP_REMOVED lines=9> */
.L_x_20267:
[----:B------:R-:W-:Y:S01]  /*b480*/  STG.E desc[UR36][R16.64], R2 ;  /* 0x0000000210007986 */ /* 0x000fe2000c101924 */
[----:B------:R-:W-:Y:S05]  /*b490*/  EXIT ;  /* 0x000000000000794d */ /* 0x000fea0003800000 */
.L_x_20266:
[----:B------:R-:W-:Y:S01]  /*b4a0*/  STG.E.U16 desc[UR36][R16.64], R2 ;  /* 0x0000000210007986 */ /* 0x000fe2000c101524 */
[----:B------:R-:W-:Y:S05]  /*b4b0*/  EXIT ;  /* 0x000000000000794d */ /* 0x000fea0003800000 */
.L_x_20262:
        /* <DEDUP_REMOVED lines=9> */
.L_x_20269:
[----:B------:R-:W-:-:S04]  /*b550*/  FSEL R0, RZ, 1, P0 ;  /* 0x3f800000ff007808 */ /* 0x000fc80000000000 */
[----:B------:R-:W-:-:S05]  /*b560*/  F2FP.F16.F32.PACK_AB R0, RZ, R0 ;  /* 0x00000000ff00723e */ /* 0x000fca00000000ff */
[----:B------:R-:W-:Y:S01]  /*b570*/  STG.E.U16 desc[UR36][R16.64], R0 ;  /* 0x0000000010007986 */ /* 0x000fe2000c101524 */
[----:B------:R-:W-:Y:S05]  /*b580*/  EXIT ;  /* 0x000000000000794d */ /* 0x000fea0003800000 */
.L_x_20268:
        /* <DEDUP_REMOVED lines=10> */
.L_x_20271:
[----:B------:R-:W-:-:S04]  /*b630*/  FSEL R0, RZ, 1, P0 ;  /* 0x3f800000ff007808 */ /* 0x000fc80000000000 */
[----:B------:R-:W-:-:S04]  /*b640*/  F2FP.F16.F32.PACK_AB R3, RZ, R0 ;  /* 0x00000000ff03723e */ /* 0x000fc800000000ff */
[----:B------:R-:W-:-:S05]  /*b650*/  PRMT R3, R3, 0x5410, RZ ;  /* 0x0000541003037816 */ /* 0x000fca00000000ff */
[----:B------:R-:W-:Y:S01]  /*b660*/  STG.E desc[UR36][R16.64], R3 ;  /* 0x0000000310007986 */ /* 0x000fe2000c101924 */
[----:B------:R-:W-:Y:S05]  /*b670*/  EXIT ;  /* 0x000000000000794d */ /* 0x000fea0003800000 */
.L_x_20270:
[----:B------:R-:W-:Y:S01]  /*b680*/  FSEL R3, RZ, 1.875, P0 ;  /* 0x3ff00000ff037808 */ /* 0x000fe20000000000 */
[----:B------:R-:W-:-:S05]  /*b690*/  IMAD.MOV.U32 R2, RZ, RZ, RZ ;  /* 0x000000ffff027224 */ /* 0x000fca00078e00ff */
[----:B------:R-:W-:Y:S01]  /*b6a0*/  STG.E.64 desc[UR36][R16.64], R2 ;  /* 0x0000000210007986 */ /* 0x000fe2000c101b24 */
[----:B------:R-:W-:Y:S05]  /*b6b0*/  EXIT ;  /* 0x000000000000794d */ /* 0x000fea0003800000 */
.L_x_20261:
        /* <DEDUP_REMOVED lines=10> */
.L_x_20274:
[----:B------:R-:W-:Y:S02]  /*b760*/  FSEL R5, RZ, 1.875, P0 ;  /* 0x3ff00000ff057808 */ /* 0x000fe40000000000 */
[----:B------:R-:W-:Y:S01]  /*b770*/  CS2R R6, SRZ ;  /* 0x0000000000067805 */ /* 0x000fe2000001ff00 */
[----:B------:R-:W-:-:S05]  /*b780*/  IMAD.MOV.U32 R4, RZ, RZ, RZ ;  /* 0x000000ffff047224 */ /* 0x000fca00078e00ff */
[----:B------:R-:W-:Y:S01]  /*b790*/  STG.E.128 desc[UR36][R16.64], R4 ;  /* 0x0000000410007986 */ /* 0x000fe2000c101d24 */
[----:B------:R-:W-:Y:S05]  /*b7a0*/  EXIT ;  /* 0x000000000000794d */ /* 0x000fea0003800000 */
.L_x_20273:
        /* <DEDUP_REMOVED lines=18> */
.L_x_20278:
[----:B------:R-:W-:Y:S05]  /*b8d0*/  BSYNC B0 ;  /* 0x0000000000007941 */ /* 0x000fea0003800000 */
.L_x_20277:
[----:B------:R-:W-:Y:S01]  /*b8e0*/  STG.E.U8 desc[UR36][R16.64], R3 ;  /* 0x0000000310007986 */ /* 0x000fe2000c101124 */
[----:B------:R-:W-:Y:S05]  /*b8f0*/  EXIT ;  /* 0x000000000000794d */ /* 0x000fea0003800000 */
.L_x_20276:
        /* <DEDUP_REMOVED lines=14> */
.L_x_20279:
[----:B------:R-:W-:Y:S02]  /*b9e0*/  ISETP.GT.U32.AND P0, PT, R5, 0x7f800000, PT ;  /* 0x7f8000000500780c */ /* 0x000fe40003f04070 */
[----:B------:R-:W-:-:S04]  /*b9f0*/  MOV R3, 0x7f ;  /* 0x0000007f00037802 */ /* 0x000fc80000000f00 */
[----:B------:R-:W-:-:S05]  /*ba00*/  SEL R3, R3, 0x7c, P0 ;  /* 0x0000007c03037807 */ /* 0x000fca0000000000 */
[----:B------:R-:W-:Y:S01]  /*ba10*/  STG.E.U8 desc[UR36][R16.64], R3 ;  /* 0x0000000310007986 */ /* 0x000fe2000c101124 */
[----:B------:R-:W-:Y:S05]  /*ba20*/  EXIT ;  /* 0x000000000000794d */ /* 0x000fea0003800000 */
.L_x_20275:
[----:B------:R-:W-:-:S04]  /*ba30*/  FSEL R0, RZ, 1, P0 ;  /* 0x3f800000ff007808 */ /* 0x000fc80000000000 */
[----:B------:R-:W-:-:S05]  /*ba40*/  F2FP.BF16.F32.PACK_AB R0, RZ, R0 ;  /* 0x00000000ff00723e */ /* 0x000fca00000010ff */
[----:B------:R-:W-:Y:S01]  /*ba50*/  STG.E.U16 desc[UR36][R16.64], R0 ;  /* 0x0000000010007986 */ /* 0x000fe2000c101524 */
[----:B------:R-:W-:Y:S05]  /*ba60*/  EXIT ;  /* 0x000000000000794d */ /* 0x000fea0003800000 */
.L_x_20272:
        /* <DEDUP_REMOVED lines=10> */
.L_x_20282:
        /* <DEDUP_REMOVED lines=16> */
.L_x_20285:
[----:B------:R-:W-:-:S07]  /*bc10*/  PRMT R8, R0, 0x7610, R8 ;  /* 0x0000761000087816 */ /* 0x000fce0000000008 */
.L_x_20284:
[----:B------:R-:W-:Y:S05]  /*bc20*/  BSYNC B0 ;  /* 0x0000000000007941 */ /* 0x000fea0003800000 */
.L_x_20283:
[----:B------:R-:W-:Y:S01]  /*bc30*/  STG.E.U8 desc[UR36][R16.64], R8 ;  /* 0x0000000810007986 */ /* 0x000fe2000c101124 */
[----:B------:R-:W-:Y:S05]  /*bc40*/  EXIT ;  /* 0x000000000000794d */ /* 0x000fea0003800000 */
.L_x_20281:
        /* <DEDUP_REMOVED lines=16> */
.L_x_20288:
[----:B------:R-:W-:-:S07]  /*bd50*/  PRMT R8, R0, 0x7610, R8 ;  /* 0x0000761000087816 */ /* 0x000fce0000000008 */
.L_x_20287:
[----:B------:R-:W-:Y:S05]  /*bd60*/  BSYNC B0 ;  /* 0x0000000000007941 */ /* 0x000fea0003800000 */
.L_x_20286:
[----:B------:R-:W-:Y:S01]  /*bd70*/  STG.E.U8 desc[UR36][R16.64], R8 ;  /* 0x0000000810007986 */ /* 0x000fe2000c101124 */
[----:B------:R-:W-:Y:S05]  /*bd80*/  EXIT ;  /* 0x000000000000794d */ /* 0x000fea0003800000 */
.L_x_20280:
        /* <DEDUP_REMOVED lines=21> */
.L_x_20265:
        /* <DEDUP_REMOVED lines=16> */
.L_x_20291:
[----:B------:R-:W-:Y:S05]  /*bfe0*/  EXIT ;  /* 0x000000000000794d */ /* 0x000fea0003800000 */
.L_x_20290:
[----:B------:R-:W-:-:S05]  /*bff0*/  IMAD.MOV.U32 R3, RZ, RZ, RZ ;  /* 0x000000ffff037224 */ /* 0x000fca00078e00ff */
[----:B------:R-:W-:Y:S01]  /*c000*/  STG.E.64 desc[UR36][R16.64], R2 ;  /* 0x0000000210007986 */ /* 0x000fe2000c101b24 */
[----:B------:R-:W-:Y:S05]  /*c010*/  EXIT ;  /* 0x000000000000794d */ /* 0x000fea0003800000 */
.L_x_20289:
[----:B------:R-:W-:Y:S01]  /*c020*/  STG.E desc[UR36][R16.64], R2 ;  /* 0x0000000210007986 */ /* 0x000fe2000c101924 */
[----:B------:R-:W-:Y:S05]  /*c030*/  EXIT ;  /* 0x000000000000794d */ /* 0x000fea0003800000 */
.L_x_20292:
        /* <DEDUP_REMOVED lines=12> */
.L_x_44550:


//--------------------- .text._ZN2at6native27unrolled_elementwise_kernelIZZZNS0_49_GLOBAL__N__657f93f7_16_TensorCompare_cu_71e06f4e20isposinf_kernel_implERNS_18TensorIteratorBaseEENKUlvE_clEvENKUlvE_clEvEUldE_St5arrayIPcLm2EELi4E23TrivialOffsetCalculatorILi1EjESC_NS0_6memory12LoadWithCastILi1EEENSD_13StoreWithCastILi1EEEEEviT_T0_T2_T3_T4_T5_ --------------------------
	.section	.text._ZN2at6native27unrolled_elementwise_kernelIZZZNS0_49_GLOBAL__N__657f93f7_16_TensorCompare_cu_71e06f4e20isposinf_kernel_implERNS_18TensorIteratorBaseEENKUlvE_clEvENKUlvE_clEvEUldE_St5arrayIPcLm2EELi4E23TrivialOffsetCalculatorILi1EjESC_NS0_6memory12LoadWithCastILi1EEENSD_13StoreWithCastILi1EEEEEviT_T0_T2_T3_T4_T5_,"ax",@progbits
	.align	128
        .global         _ZN2at6native27unrolled_elementwise_kernelIZZZNS0_49_GLOBAL__N__657f93f7_16_TensorCompare_cu_71e06f4e20isposinf_kernel_implERNS_18TensorIteratorBaseEENKUlvE_clEvENKUlvE_clEvEUldE_St5arrayIPcLm2EELi4E23TrivialOffsetCalculatorILi1EjESC_NS0_6memory12LoadWithCastILi1EEENSD_13StoreWithCastILi1EEEEEviT_T0_T2_T3_T4_T5_
        .type           _ZN2at6native27unrolled_elementwise_kernelIZZZNS0_49_GLOBAL__N__657f93f7_16_TensorCompare_cu_71e06f4e20isposinf_kernel_implERNS_18TensorIteratorBaseEENKUlvE_clEvENKUlvE_clEvEUldE_St5arrayIPcLm2EELi4E23TrivialOffsetCalculatorILi1EjESC_NS0_6memory12LoadWithCastILi1EEENSD_13StoreWithCastILi1EEEEEviT_T0_T2_T3_T4_T5_,@function
        .size           _ZN2at6native27unrolled_elementwise_kernelIZZZNS0_49_GLOBAL__N__657f93f7_16_TensorCompare_cu_71e06f4e20isposinf_kernel_implERNS_18TensorIteratorBaseEENKUlvE_clEvENKUlvE_clEvEUldE_St5arrayIPcLm2EELi4E23TrivialOffsetCalculatorILi1EjESC_NS0_6memory12LoadWithCastILi1EEENSD_13StoreWithCastILi1EEEEEviT_T0_T2_T3_T4_T5_,(.L_x_44551 - _ZN2at6native27unrolled_elementwise_kernelIZZZNS0_49_GLOBAL__N__657f93f7_16_TensorCompare_cu_71e06f4e20isposinf_kernel_implERNS_18TensorIteratorBaseEENKUlvE_clEvENKUlvE_clEvEUldE_St5arrayIPcLm2EELi4E23TrivialOffsetCalculatorILi1EjESC_NS0_6memory12LoadWithCastILi1EEENSD_13StoreWithCastILi1EEEEEviT_T0_T2_T3_T4_T5_)
        .other          _ZN2at6native27unrolled_elementwise_kernelIZZZNS0_49_GLOBAL__N__657f93f7_16_TensorCompare_cu_71e06f4e20isposinf_kernel_implERNS_18TensorIteratorBaseEENKUlvE_clEvENKUlvE_clEvEUldE_St5arrayIPcLm2EELi4E23TrivialOffsetCalculatorILi1EjESC_NS0_6memory12LoadWithCastILi1EEENSD_13StoreWithCastILi1EEEEEviT_T0_T2_T3_T4_T5_,@"STO_CUDA_ENTRY STV_DEFAULT"
_ZN2at6native27unrolled_elementwise_kernelIZZZNS0_49_GLOBAL__N__657f93f7_16_TensorCompare_cu_71e06f4e20isposinf_kernel_implERNS_18TensorIteratorBaseEENKUlvE_clEvENKUlvE_clEvEUldE_St5arrayIPcLm2EELi4E23TrivialOffsetCalculatorILi1EjESC_NS0_6memory12LoadWithCastILi1EEENSD_13StoreWithCastILi1EEEEEviT_T0_T2_T3_T4_T5_:
.text._ZN2at6native27unrolled_elementwise_kernelIZZZNS0_49_GLOBAL__N__657f93f7_16_TensorCompare_cu_71e06f4e20isposinf_kernel_implERNS_18TensorIteratorBaseEENKUlvE_clEvENKUlvE_clEvEUldE_St5arrayIPcLm2EELi4E23TrivialOffsetCalculatorILi1EjESC_NS0_6memory12LoadWithCastILi1EEENSD_13StoreWithCastILi1EEEEEviT_T0_T2_T3_T4_T5_:
        /* <DEDUP_REMOVED lines=32> */
.L_x_20298:
[----:B------:R-:W2:Y:S02]  /*0200*/  LDG.E.U8 R4, desc[UR36][R4.64] ;  /* 0x0000002404047981 */ /* 0x000ea4000c1e1100 */
[----:B--2---:R0:W1:Y:S01]  /*0210*/  I2F.F64.U16 R22, R4 ;  /* 0x0000000400167312 */ /* 0x0040620000101800 */
[----:B------:R-:W-:Y:S05]  /*0220*/  BRA `(.L_x_20300) ;  /* 0x0000000c00747947 */ /* 0x000fea0003800000 */
.L_x_20297:
        /* <DEDUP_REMOVED lines=9> */
.L_x_20302:
[----:B------:R-:W2:Y:S02]  /*02c0*/  LDG.E R4, desc[UR36][R4.64] ;  /* 0x0000002404047981 */ /* 0x000ea4000c1e1900 */
[----:B--2---:R1:W2:Y:S01]  /*02d0*/  I2F.F64 R22, R4 ;  /* 0x0000000400167312 */ /* 0x0042a20000201c00 */
[----:B------:R-:W-:Y:S05]  /*02e0*/  BRA `(.L_x_20300) ;  /* 0x0000000c00447947 */ /* 0x000fea0003800000 */
.L_x_20301:
[----:B------:R-:W2:Y:S02]  /*02f0*/  LDG.E.U16 R4, desc[UR36][R4.64] ;  /* 0x0000002404047981 */ /* 0x000ea4000c1e1500 */
[----:B--2---:R3:W4:Y:S01]  /*0300*/  I2F.F64.S16 R22, R4 ;  /* 0x0000000400167312 */ /* 0x0047220000101c00 */
[----:B------:R-:W-:Y:S05]  /*0310*/  BRA `(.L_x_20300) ;  /* 0x0000000c00387947 */ /* 0x000fea0003800000 */
.L_x_20296:
        /* <DEDUP_REMOVED lines=10> */
.L_x_20304:
[----:B------:R-:W2:Y:S02]  /*03c0*/  LDG.E.U16 R0, desc[UR36][R4.64] ;  /* 0x0000002404007981 */ /* 0x000ea4000c1e1500 */
[----:B--2---:R-:W-:-:S05]  /*03d0*/  HADD2.F32 R0, -RZ, R0.H0_H0 ;  /* 0x20000000ff007230 */ /* 0x004fca0000004100 */
[----:B------:R-:W-:-:S04]  /*03e0*/  FMUL.FTZ R0, R0, 1 ;  /* 0x3f80000000007820 */ /* 0x000fc80000410000 */
[----:B------:R0:W1:Y:S01]  /*03f0*/  F2F.F64.F32 R22, R0 ;  /* 0x0000000000167310 */ /* 0x0000620000201800 */
[----:B------:R-:W-:Y:S05]  /*0400*/  BRA `(.L_x_20300) ;  /* 0x0000000800fc7947 */ /* 0x000fea0003800000 */
.L_x_20303:
        /* <DEDUP_REMOVED lines=10> */
.L_x_20306:
[----:B------:R-:W2:Y:S02]  /*04b0*/  LDG.E.U16 R4, desc[UR36][R4.64] ;  /* 0x0000002404047981 */ /* 0x000ea4000c1e1500 */
[----:B--2---:R-:W-:-:S05]  /*04c0*/  HADD2.F32 R0, -RZ, R4.H0_H0 ;  /* 0x20000004ff007230 */ /* 0x004fca0000004100 */
[----:B------:R-:W-:-:S04]  /*04d0*/  FMUL.FTZ R0, R0, 1 ;  /* 0x3f80000000007820 */ /* 0x000fc80000410000 */
[----:B------:R0:W1:Y:S01]  /*04e0*/  F2F.F64.F32 R22, R0 ;  /* 0x0000000000167310 */ /* 0x0000620000201800 */
[----:B------:R-:W-:Y:S05]  /*04f0*/  BRA `(.L_x_20300) ;  /* 0x0000000800c07947 */ /* 0x000fea0003800000 */
.L_x_20305:
[----:B------:R0:W5:Y:S01]  /*0500*/  LDG.E.64 R22, desc[UR36][R4.64] ;  /* 0x0000002404167981 */ /* 0x000162000c1e1b00 */
[----:B------:R-:W-:Y:S05]  /*0510*/  BRA `(.L_x_20300) ;  /* 0x0000000800b87947 */ /* 0x000fea0003800000 */
.L_x_20295:
        /* <DEDUP_REMOVED lines=13> */
.L_x_20309:
[----:B------:R0:W5:Y:S01]  /*05f0*/  LDG.E.64 R22, desc[UR36][R4.64] ;  /* 0x0000002404167981 */ /* 0x000162000c1e1b00 */
[----:B------:R-:W-:Y:S05]  /*0600*/  BRA `(.L_x_20300) ;  /* 0x00000008007c7947 */ /* 0x000fea0003800000 */
.L_x_20308:
        /* <DEDUP_REMOVED lines=28> */
.L_x_20311:
        /* <DEDUP_REMOVED lines=16> */
.L_x_20310:
[----:B------:R-:W2:Y:S02]  /*08d0*/  LDG.E.U16 R0, desc[UR36][R4.64] ;  /* 0x0000002404007981 */ /* 0x000ea4000c1e1500 */
[----:B--2---:R-:W-:-:S04]  /*08e0*/  IMAD.U32 R0, R0, 0x10000, RZ ;  /* 0x0001000000007824 */ /* 0x004fc800078e00ff */
[----:B------:R-:W-:-:S04]  /*08f0*/  FMUL.FTZ R0, R0, 1 ;  /* 0x3f80000000007820 */ /* 0x000fc80000410000 */
[----:B------:R0:W1:Y:S01]  /*0900*/  F2F.F64.F32 R22, R0 ;  /* 0x0000000000167310 */ /* 0x0000620000201800 */
[----:B------:R-:W-:Y:S05]  /*0910*/  BRA `(.L_x_20300) ;  /* 0x0000000400b87947 */ /* 0x000fea0003800000 */
.L_x_20307:
        /* <DEDUP_REMOVED lines=11> */
.L_x_20314:
        /* <DEDUP_REMOVED lines=21> */
.L_x_20318:
[----:B------:R-:W-:Y:S05]  /*0b20*/  BSYNC B1 ;  /* 0x0000000000017941 */ /* 0x000fea0003800000 */
.L_x_20317:
[----:B------:R-:W-:Y:S01]  /*0b30*/  LEA R5, R0, 0x3b800000, 0x17 ;  /* 0x3b80000000057811 */ /* 0x000fe200078eb8ff */
[----:B------:R-:W-:-:S05]  /*0b40*/  IMAD.SHL.U32 R0, R3, 0x100000, RZ ;  /* 0x0010000003007824 */ /* 0x000fca00078e00ff */
[----:B------:R-:W-:-:S07]  /*0b50*/  LOP3.LUT R0, R5, R0, R6, 0xfe, !PT ;  /* 0x0000000005007212 */ /* 0x000fce00078efe06 */
.L_x_20316:
[----:B------:R-:W-:Y:S05]  /*0b60*/  BSYNC B0 ;  /* 0x0000000000007941 */ /* 0x000fea0003800000 */
.L_x_20315:
[----:B------:R-:W-:-:S04]  /*0b70*/  FMUL.FTZ R0, R0, 1 ;  /* 0x3f80000000007820 */ /* 0x000fc80000410000 */
[----:B------:R0:W1:Y:S01]  /*0b80*/  F2F.F64.F32 R22, R0 ;  /* 0x0000000000167310 */ /* 0x0000620000201800 */
[----:B------:R-:W-:Y:S05]  /*0b90*/  BRA `(.L_x_20300) ;  /* 0x0000000400187947 */ /* 0x000fea0003800000 */
.L_x_20313:
        /* <DEDUP_REMOVED lines=21> */
.L_x_20322:
[----:B------:R-:W-:Y:S05]  /*0cf0*/  BSYNC B1 ;  /* 0x0000000000017941 */ /* 0x000fea0003800000 */
.L_x_20321:
[----:B------:R-:W-:Y:S01]  /*0d00*/  LEA R5, R0, 0x37800000, 0x17 ;  /* 0x3780000000057811 */ /* 0x000fe200078eb8ff */
[----:B------:R-:W-:-:S05]  /*0d10*/  IMAD.SHL.U32 R0, R3, 0x200000, RZ ;  /* 0x0020000003007824 */ /* 0x000fca00078e00ff */
[----:B------:R-:W-:-:S07]  /*0d20*/  LOP3.LUT R0, R5, R0, R6, 0xfe, !PT ;  /* 0x0000000005007212 */ /* 0x000fce00078efe06 */
.L_x_20320:
[----:B------:R-:W-:Y:S05]  /*0d30*/  BSYNC B0 ;  /* 0x0000000000007941 */ /* 0x000fea0003800000 */
.L_x_20319:
[----:B------:R-:W-:-:S04]  /*0d40*/  FMUL.FTZ R0, R0, 1 ;  /* 0x3f80000000007820 */ /* 0x000fc80000410000 */
[----:B------:R0:W1:Y:S01]  /*0d50*/  F2F.F64.F32 R22, R0 ;  /* 0x0000000000167310 */ /* 0x0000620000201800 */
[----:B------:R-:W-:Y:S05]  /*0d60*/  BRA `(.L_x_20300) ;  /* 0x0000000000a47947 */ /* 0x000fea0003800000 */
.L_x_20312:
        /* <DEDUP_REMOVED lines=14> */
.L_x_20326:
[----:B------:R-:W-:Y:S05]  /*0e50*/  BSYNC B0 ;  /* 0x0000000000007941 */ /* 0x000fea0003800000 */
.L_x_20325:
[----:B------:R-:W-:-:S04]  /*0e60*/  FMUL.FTZ R0, R0, 1 ;  /* 0x3f80000000007820 */ /* 0x000fc80000410000 */
[----:B------:R0:W1:Y:S01]  /*0e70*/  F2F.F64.F32 R22, R0 ;  /* 0x0000000000167310 */ /* 0x0000620000201800 */
[----:B------:R-:W-:Y:S05]  /*0e80*/  BRA `(.L_x_20300) ;  /* 0x00000000005c7947 */ /* 0x000fea0003800000 */
.L_x_20299:
        /* <DEDUP_REMOVED lines=16> */
.L_x_20327:
[----:B------:R-:W-:Y:S01]  /*0f90*/  CS2R R22, SRZ ;  /* 0x0000000000167805 */ /* 0x000fe2000001ff00 */
[----:B------:R-:W-:Y:S06]  /*0fa0*/  BRA `(.L_x_20300) ;  /* 0x0000000000147947 */ /* 0x000fec0003800000 */
.L_x_20324:
[----:B------:R-:W2:Y:S02]  /*0fb0*/  LDG.E.64 R22, desc[UR36][R4.64] ;  /* 0x0000002404167981 */ /* 0x000ea4000c1e1b00 */
[----:B--2---:R-:W0:Y:S01]  /*0fc0*/  I2F.F64.U64 R22, R22 ;  /* 0x0000001600167312 */ /* 0x004e220000301800 */
[----:B------:R-:W-:Y:S05]  /*0fd0*/  BRA `(.L_x_20300) ;  /* 0x0000000000087947 */ /* 0x000fea0003800000 */
.L_x_20323:
[----:B------:R-:W2:Y:S02]  /*0fe0*/  LDG.E R4, desc[UR36][R4.64] ;  /* 0x0000002404047981 */ /* 0x000ea4000c1e1900 */
[----:B--2---:R0:W1:Y:S02]  /*0ff0*/  I2F.F64.U32 R22, R4 ;  /* 0x0000000400167312 */ /* 0x0040640000201800 */
.L_x_20300:
[----:B------:R-:W3:Y:S02]  /*1000*/  S2R R27, SR_TID.X ;  /* 0x00000000001b7919 */ /* 0x000ee40000002100 */
[----:B---3--:R-:W-:-:S07]  /*1010*/  VIADD R27, R27, 0x80 ;  /* 0x000000801b1b7836 */ /* 0x008fce0000000000 */
.L_x_20294:
[----:B------:R-:W-:Y:S05]  /*1020*/  BSYNC B6 ;  /* 0x0000000000067941 */ /* 0x000fea0003800000 */
.L_x_20293:
        /* <DEDUP_REMOVED lines=24> */
.L_x_20333:
[----:B------:R-:W3:Y:S02]  /*11b0*/  LDG.E.U8 R4, desc[UR36][R4.64] ;  /* 0x0000002404047981 */ /* 0x000ee4000c1e1100 */
[----:B---3--:R0:W1:Y:S01]  /*11c0*/  I2F.F64.U16 R28, R4 ;  /* 0x00000004001c7312 */ /* 0x0080620000101800 */
[----:B------:R-:W-:Y:S05]  /*11d0*/  BRA `(.L_x_20335) ;  /* 0x0000000c00707947 */ /* 0x000fea0003800000 */
.L_x_20332:
        /* <DEDUP_REMOVED lines=9> */
.L_x_20337:
[----:B------:R-:W3:Y:S02]  /*1270*/  LDG.E R4, desc[UR36][R4.64] ;  /* 0x0000002404047981 */ /* 0x000ee4000c1e1900 */
[----:B---3--:R0:W1:Y:S01]  /*1280*/  I2F.F64 R28, R4 ;  /* 0x00000004001c7312 */ /* 0x0080620000201c00 */
[----:B------:R-:W-:Y:S05]  /*1290*/  BRA `(.L_x_20335) ;  /* 0x0000000c00407947 */ /* 0x000fea0003800000 */
.L_x_20336:
[----:B------:R-:W3:Y:S02]  /*12a0*/  LDG.E.U16 R4, desc[UR36][R4.64] ;  /* 0x0000002404047981 */ /* 0x000ee4000c1e1500 */
[----:B---3--:R0:W1:Y:S01]  /*12b0*/  I2F.F64.S16 R28, R4 ;  /* 0x00000004001c7312 */ /* 0x0080620000101c00 */
[----:B------:R-:W-:Y:S05]  /*12c0*/  BRA `(.L_x_20335) ;  /* 0x0000000c00347947 */ /* 0x000fea0003800000 */
.L_x_20331:
        /* <DEDUP_REMOVED lines=10> */
.L_x_20339:
[----:B------:R-:W3:Y:S02]  /*1370*/  LDG.E.U16 R0, desc[UR36][R4.64] ;  /* 0x0000002404007981 */ /* 0x000ee4000c1e1500 */
[----:B---3--:R-:W-:-:S05]  /*1380*/  HADD2.F32 R0, -RZ, R0.H0_H0 ;  /* 0x20000000ff007230 */ /* 0x008fca0000004100 */
[----:B------:R-:W-:-:S04]  /*1390*/  FMUL.FTZ R0, R0, 1 ;  /* 0x3f80000000007820 */ /* 0x000fc80000410000 */
[----:B------:R0:W1:Y:S01]  /*13a0*/  F2F.F64.F32 R28, R0 ;  /* 0x00000000001c7310 */ /* 0x0000620000201800 */
[----:B------:R-:W-:Y:S05]  /*13b0*/  BRA `(.L_x_20335) ;  /* 0x0000000800f87947 */ /* 0x000fea0003800000 */
.L_x_20338:
        /* <DEDUP_REMOVED lines=10> */
.L_x_20341:
[----:B------:R-:W3:Y:S02]  /*1460*/  LDG.E.U16 R4, desc[UR36][R4.64] ;  /* 0x0000002404047981 */ /* 0x000ee4000c1e1500 */
[----:B---3--:R-:W-:-:S05]  /*1470*/  HADD2.F32 R0, -RZ, R4.H0_H0 ;  /* 0x20000004ff007230 */ /* 0x008fca0000004100 */
[----:B------:R-:W-:-:S04]  /*1480*/  FMUL.FTZ R0, R0, 1 ;  /* 0x3f80000000007820 */ /* 0x000fc80000410000 */
[----:B------:R0:W1:Y:S01]  /*1490*/  F2F.F64.F32 R28, R0 ;  /* 0x00000000001c7310 */ /* 0x0000620000201800 */
[----:B------:R-:W-:Y:S05]  /*14a0*/  BRA `(.L_x_20335) ;  /* 0x0000000800bc7947 */ /* 0x000fea0003800000 */
.L_x_20340:
[----:B------:R0:W5:Y:S01]  /*14b0*/  LDG.E.64 R28, desc[UR36][R4.64] ;  /* 0x00000024041c7981 */ /* 0x000162000c1e1b00 */
[----:B------:R-:W-:Y:S05]  /*14c0*/  BRA `(.L_x_20335) ;  /* 0x0000000800b47947 */ /* 0x000fea0003800000 */
.L_x_20330:
        /* <DEDUP_REMOVED lines=13> */
.L_x_20344:
[----:B------:R0:W5:Y:S01]  /*15a0*/  LDG.E.64 R28, desc[UR36][R4.64] ;  /* 0x00000024041c7981 */ /* 0x000162000c1e1b00 */
[----:B------:R-:W-:Y:S05]  /*15b0*/  BRA `(.L_x_20335) ;  /* 0x0000000800787947 */ /* 0x000fea0003800000 */
.L_x_20343:
        /* <DEDUP_REMOVED lines=28> */
.L_x_20346:
        /* <DEDUP_REMOVED lines=15> */
.L_x_20345:
[----:B------:R-:W3:Y:S02]  /*1870*/  LDG.E.U16 R0, desc[UR36][R4.64] ;  /* 0x0000002404007981 */ /* 0x000ee4000c1e1500 */
[----:B---3--:R-:W-:-:S04]  /*1880*/  IMAD.U32 R0, R0, 0x10000, RZ ;  /* 0x0001000000007824 */ /* 0x008fc800078e00ff */
[----:B------:R-:W-:-:S04]  /*1890*/  FMUL.FTZ R0, R0, 1 ;  /* 0x3f80000000007820 */ /* 0x000fc80000410000 */
[----:B------:R0:W1:Y:S01]  /*18a0*/  F2F.F64.F32 R28, R0 ;  /* 0x00000000001c7310 */ /* 0x0000620000201800 */
[----:B------:R-:W-:Y:S05]  /*18b0*/  BRA `(.L_x_20335) ;  /* 0x0000000400b87947 */ /* 0x000fea0003800000 */
.L_x_20342:
        /* <DEDUP_REMOVED lines=11> */
.L_x_20349:
        /* <DEDUP_REMOVED lines=21> */
.L_x_20353:
[----:B------:R-:W-:Y:S05]  /*1ac0*/  BSYNC B1 ;  /* 0x0000000000017941 */ /* 0x000fea0003800000 */
.L_x_20352:
[----:B------:R-:W-:Y:S01]  /*1ad0*/  LEA R5, R0, 0x3b800000, 0x17 ;  /* 0x3b80000000057811 */ /* 0x000fe200078eb8ff */
[----:B------:R-:W-:-:S05]  /*1ae0*/  IMAD.SHL.U32 R0, R3, 0x100000, RZ ;  /* 0x0010000003007824 */ /* 0x000fca00078e00ff */
[----:B------:R-:W-:-:S07]  /*1af0*/  LOP3.LUT R0, R5, R0, R6, 0xfe, !PT ;  /* 0x0000000005007212 */ /* 0x000fce00078efe06 */
.L_x_20351:
[----:B------:R-:W-:Y:S05]  /*1b00*/  BSYNC B0 ;  /* 0x0000000000007941 */ /* 0x000fea0003800000 */
.L_x_20350:
[----:B------:R-:W-:-:S04]  /*1b10*/  FMUL.FTZ R0, R0, 1 ;  /* 0x3f80000000007820 */ /* 0x000fc80000410000 */
[----:B------:R0:W1:Y:S01]  /*1b20*/  F2F.F64.F32 R28, R0 ;  /* 0x00000000001c7310 */ /* 0x0000620000201800 */
[----:B------:R-:W-:Y:S05]  /*1b30*/  BRA `(.L_x_20335) ;  /* 0x0000000400187947 */ /* 0x000fea0003800000 */
.L_x_20348:
        /* <DEDUP_REMOVED lines=21> */
.L_x_20357:
[----:B------:R-:W-:Y:S05]  /*1c90*/  BSYNC B1 ;  /* 0x0000000000017941 */ /* 0x000fea0003800000 */
.L_x_20356:
[----:B------:R-:W-:Y:S01]  /*1ca0*/  LEA R5, R0, 0x37800000, 0x17 ;  /* 0x3780000000057811 */ /* 0x000fe200078eb8ff */
[----:B------:R-:W-:-:S05]  /*1cb0*/  IMAD.SHL.U32 R0, R3, 0x200000, RZ ;  /* 0x0020000003007824 */ /* 0x000fca00078e00ff */
[----:B------:R-:W-:-:S07]  /*1cc0*/  LOP3.LUT R0, R5, R0, R6, 0xfe, !PT ;  /* 0x0000000005007212 */ /* 0x000fce00078efe06 */
.L_x_20355:
[----:B------:R-:W-:Y:S05]  /*1cd0*/  BSYNC B0 ;  /* 0x0000000000007941 */ /* 0x000fea0003800000 */
.L_x_20354:
[----:B------:R-:W-:-:S04]  /*1ce0*/  FMUL.FTZ R0, R0, 1 ;  /* 0x3f80000000007820 */ /* 0x000fc80000410000 */
[----:B------:R0:W1:Y:S01]  /*1cf0*/  F2F.F64.F32 R28, R0 ;  /* 0x00000000001c7310 */ /* 0x0000620000201800 */
[----:B------:R-:W-:Y:S05]  /*1d00*/  BRA `(.L_x_20335) ;  /* 0x0000000000a47947 */ /* 0x000fea0003800000 */
.L_x_20347:
        /* <DEDUP_REMOVED lines=14> */
.L_x_20361:
[----:B------:R-:W-:Y:S05]  /*1df0*/  BSYNC B0 ;  /* 0x0000000000007941 */ /* 0x000fea0003800000 */
.L_x_20360:
[----:B------:R-:W-:-:S04]  /*1e00*/  FMUL.FTZ R0, R0, 1 ;  /* 0x3f80000000007820 */ /* 0x000fc80000410000 */
[----:B------:R0:W1:Y:S01]  /*1e10*/  F2F.F64.F32 R28, R0 ;  /* 0x00000000001c7310 */ /* 0x0000620000201800 */
[----:B------:R-:W-:Y:S05]  /*1e20*/  BRA `(.L_x_20335) ;  /* 0x00000000005c7947 */ /* 0x000fea0003800000 */
.L_x_20334:
        /* <DEDUP_REMOVED lines=16> */
.L_x_20362:
[----:B------:R-:W-:Y:S01]  /*1f30*/  CS2R R28, SRZ ;  /* 0x00000000001c7805 */ /* 0x000fe2000001ff00 */
[----:B------:R-:W-:Y:S06]  /*1f40*/  BRA `(.L_x_20335) ;  /* 0x0000000000147947 */ /* 0x000fec0003800000 */
.L_x_20359:
[----:B------:R-:W3:Y:S02]  /*1f50*/  LDG.E.64 R28, desc[UR36][R4.64] ;  /* 0x00000024041c7981 */ /* 0x000ee4000c1e1b00 */
[----:B---3--:R-:W0:Y:S01]  /*1f60*/  I2F.F64.U64 R28, R28 ;  /* 0x0000001c001c7312 */ /* 0x008e220000301800 */
[----:B------:R-:W-:Y:S05]  /*1f70*/  BRA `(.L_x_20335) ;  /* 0x0000000000087947 */ /* 0x000fea0003800000 */
.L_x_20358:
[----:B------:R-:W3:Y:S02]  /*1f80*/  LDG.E R4, desc[UR36][R4.64] ;  /* 0x0000002404047981 */ /* 0x000ee4000c1e1900 */
[----:B---3--:R0:W1:Y:S02]  /*1f90*/  I2F.F64.U32 R28, R4 ;  /* 0x00000004001c7312 */ /* 0x0080640000201800 */
.L_x_20335:
[----:B------:R-:W-:-:S07]  /*1fa0*/  VIADD R27, R27, 0x80 ;  /* 0x000000801b1b7836 */ /* 0x000fce0000000000 */
.L_x_20329:
[----:B------:R-:W-:Y:S05]  /*1fb0*/  BSYNC B6 ;  /* 0x0000000000067941 */ /* 0x000fea0003800000 */
.L_x_20328:
        /* <DEDUP_REMOVED lines=26> */
.L_x_20368:
[----:B------:R-:W3:Y:S02]  /*2160*/  LDG.E.U8 R4, desc[UR36][R4.64] ;  /* 0x0000002404047981 */ /* 0x000ee4000c1e1100 */
[----:B---3--:R0:W1:Y:S01]  /*2170*/  I2F.F64.U16 R16, R4 ;  /* 0x0000000400107312 */ /* 0x0080620000101800 */
[----:B------:R-:W-:Y:S05]  /*2180*/  BRA `(.L_x_20370) ;  /* 0x0000000c00707947 */ /* 0x000fea0003800000 */
.L_x_20367:
        /* <DEDUP_REMOVED lines=9> */
.L_x_20372:
[----:B------:R-:W3:Y:S02]  /*2220*/  LDG.E R4, desc[UR36][R4.64] ;  /* 0x0000002404047981 */ /* 0x000ee4000c1e1900 */
[----:B---3--:R0:W1:Y:S01]  /*2230*/  I2F.F64 R16, R4 ;  /* 0x0000000400107312 */ /* 0x0080620000201c00 */
[----:B------:R-:W-:Y:S05]  /*2240*/  BRA `(.L_x_20370) ;  /* 0x0000000c00407947 */ /* 0x000fea0003800000 */
.L_x_20371:
[----:B------:R-:W3:Y:S02]  /*2250*/  LDG.E.U16 R4, desc[UR36][R4.64] ;  /* 0x0000002404047981 */ /* 0x000ee4000c1e1500 */
[----:B---3--:R0:W1:Y:S01]  /*2260*/  I2F.F64.S16 R16, R4 ;  /* 0x0000000400107312 */ /* 0x0080620000101c00 */
[----:B------:R-:W-:Y:S05]  /*2270*/  BRA `(.L_x_20370) ;  /* 0x0000000c00347947 */ /* 0x000fea0003800000 */
.L_x_20366:
        /* <DEDUP_REMOVED lines=10> */
.L_x_20374:
[----:B------:R-:W3:Y:S02]  /*2320*/  LDG.E.U16 R0, desc[UR36][R4.64] ;  /* 0x0000002404007981 */ /* 0x000ee4000c1e1500 */
[----:B---3--:R-:W-:-:S05]  /*2330*/  HADD2.F32 R0, -RZ, R0.H0_H0 ;  /* 0x20000000ff007230 */ /* 0x008fca0000004100 */
[----:B------:R-:W-:-:S04]  /*2340*/  FMUL.FTZ R0, R0, 1 ;  /* 0x3f80000000007820 */ /* 0x000fc80000410000 */
[----:B------:R0:W1:Y:S01]  /*2350*/  F2F.F64.F32 R16, R0 ;  /* 0x0000000000107310 */ /* 0x0000620000201800 */
[----:B------:R-:W-:Y:S05]  /*2360*/  BRA `(.L_x_20370) ;  /* 0x0000000800f87947 */ /* 0x000fea0003800000 */
.L_x_20373:
        /* <DEDUP_REMOVED lines=10> */
.L_x_20376:
[----:B------:R-:W3:Y:S02]  /*2410*/  LDG.E.U16 R4, desc[UR36][R4.64] ;  /* 0x0000002404047981 */ /* 0x000ee4000c1e1500 */
[----:B---3--:R-:W-:-:S05]  /*2420*/  HADD2.F32 R0, -RZ, R4.H0_H0 ;  /* 0x20000004ff007230 */ /* 0x008fca0000004100 */
[----:B------:R-:W-:-:S04]  /*2430*/  FMUL.FTZ R0, R0, 1 ;  /* 0x3f80000000007820 */ /* 0x000fc80000410000 */
[----:B------:R0:W1:Y:S01]  /*2440*/  F2F.F64.F32 R16, R0 ;  /* 0x0000000000107310 */ /* 0x0000620000201800 */
[----:B------:R-:W-:Y:S05]  /*2450*/  BRA `(.L_x_20370) ;  /* 0x0000000800bc7947 */ /* 0x000fea0003800000 */
.L_x_20375:
[----:B------:R0:W5:Y:S01]  /*2460*/  LDG.E.64 R16, desc[UR36][R4.64] ;  /* 0x0000002404107981 */ /* 0x000162000c1e1b00 */
[----:B------:R-:W-:Y:S05]  /*2470*/  BRA `(.L_x_20370) ;  /* 0x0000000800b47947 */ /* 0x000fea0003800000 */
.L_x_20365:
        /* <DEDUP_REMOVED lines=13> */
.L_x_20379:
[----:B------:R0:W5:Y:S01]  /*2550*/  LDG.E.64 R16, desc[UR36][R4.64] ;  /* 0x0000002404107981 */ /* 0x000162000c1e1b00 */
[----:B------:R-:W-:Y:S05]  /*2560*/  BRA `(.L_x_20370) ;  /* 0x0000000800787947 */ /* 0x000fea0003800000 */
.L_x_20378:
        /* <DEDUP_REMOVED lines=28> */
.L_x_20381:
        /* <DEDUP_REMOVED lines=15> */
.L_x_20380:
[----:B------:R-:W3:Y:S02]  /*2820*/  LDG.E.U16 R0, desc[UR36][R4.64] ;  /* 0x0000002404007981 */ /* 0x000ee4000c1e1500 */
[----:B---3--:R-:W-:-:S04]  /*2830*/  IMAD.U32 R0, R0, 0x10000, RZ ;  /* 0x0001000000007824 */ /* 0x008fc800078e00ff */
[----:B------:R-:W-:-:S04]  /*2840*/  FMUL.FTZ R0, R0, 1 ;  /* 0x3f80000000007820 */ /* 0x000fc80000410000 */
[----:B------:R0:W1:Y:S01]  /*2850*/  F2F.F64.F32 R16, R0 ;  /* 0x0000000000107310 */ /* 0x0000620000201800 */
[----:B------:R-:W-:Y:S05]  /*2860*/  BRA `(.L_x_20370) ;  /* 0x0000000400b87947 */ /* 0x000fea0003800000 */
.L_x_20377:
        /* <DEDUP_REMOVED lines=11> */
.L_x_20384:
        /* <DEDUP_REMOVED lines=21> */
.L_x_20388:
[----:B------:R-:W-:Y:S05]  /*2a70*/  BSYNC B1 ;  /* 0x0000000000017941 */ /* 0x000fea0003800000 */
.L_x_20387:
[----:B------:R-:W-:Y:S01]  /*2a80*/  LEA R5, R0, 0x3b800000, 0x17 ;  /* 0x3b80000000057811 */ /* 0x000fe200078eb8ff */
[----:B------:R-:W-:-:S05]  /*2a90*/  IMAD.SHL.U32 R0, R3, 0x100000, RZ ;  /* 0x0010000003007824 */ /* 0x000fca00078e00ff */
[----:B------:R-:W-:-:S07]  /*2aa0*/  LOP3.LUT R0, R5, R0, R6, 0xfe, !PT ;  /* 0x0000000005007212 */ /* 0x000fce00078efe06 */
.L_x_20386:
[----:B------:R-:W-:Y:S05]  /*2ab0*/  BSYNC B0 ;  /* 0x0000000000007941 */ /* 0x000fea0003800000 */
.L_x_20385:
[----:B------:R-:W-:-:S04]  /*2ac0*/  FMUL.FTZ R0, R0, 1 ;  /* 0x3f80000000007820 */ /* 0x000fc80000410000 */
[----:B------:R3:W0:Y:S01]  /*2ad0*/  F2F.F64.F32 R16, R0 ;  /* 0x0000000000107310 */ /* 0x0006220000201800 */
[----:B------:R-:W-:Y:S05]  /*2ae0*/  BRA `(.L_x_20370) ;  /* 0x0000000400187947 */ /* 0x000fea0003800000 */
.L_x_20383:
        /* <DEDUP_REMOVED lines=21> */
.L_x_20392:
[----:B------:R-:W-:Y:S05]  /*2c40*/  BSYNC B1 ;  /* 0x0000000000017941 */ /* 0x000fea0003800000 */
.L_x_20391:
[----:B------:R-:W-:Y:S01]  /*2c50*/  LEA R5, R0, 0x37800000, 0x17 ;  /* 0x3780000000057811 */ /* 0x000fe200078eb8ff */
[----:B------:R-:W-:-:S05]  /*2c60*/  IMAD.SHL.U32 R0, R3, 0x200000, RZ ;  /* 0x0020000003007824 */ /* 0x000fca00078e00ff */
[----:B------:R-:W-:-:S07]  /*2c70*/  LOP3.LUT R0, R5, R0, R6, 0xfe, !PT ;  /* 0x0000000005007212 */ /* 0x000fce00078efe06 */
.L_x_20390:
[----:B------:R-:W-:Y:S05]  /*2c80*/  BSYNC B0 ;  /* 0x0000000000007941 */ /* 0x000fea0003800000 */
.L_x_20389:
[----:B------:R-:W-:-:S04]  /*2c90*/  FMUL.FTZ R0, R0, 1 ;  /* 0x3f80000000007820 */ /* 0x000fc80000410000 */
[----:B------:R0:W1:Y:S01]  /*2ca0*/  F2F.F64.F32 R16, R0 ;  /* 0x0000000000107310 */ /* 0x0000620000201800 */
[----:B------:R-:W-:Y:S05]  /*2cb0*/  BRA `(.L_x_20370) ;  /* 0x0000000000a47947 */ /* 0x000fea0003800000 */
.L_x_20382:
        /* <DEDUP_REMOVED lines=14> */
.L_x_20396:
[----:B------:R-:W-:Y:S05]  /*2da0*/  BSYNC B0 ;  /* 0x0000000000007941 */ /* 0x000fea0003800000 */
.L_x_20395:
[----:B------:R-:W-:-:S04]  /*2db0*/  FMUL.FTZ R0, R0, 1 ;  /* 0x3f80000000007820 */ /* 0x000fc80000410000 */
[----:B------:R0:W1:Y:S01]  /*2dc0*/  F2F.F64.F32 R16, R0 ;  /* 0x0000000000107310 */ /* 0x0000620000201800 */
[----:B------:R-:W-:Y:S05]  /*2dd0*/  BRA `(.L_x_20370) ;  /* 0x00000000005c7947 */ /* 0x000fea0003800000 */
.L_x_20369:
        /* <DEDUP_REMOVED lines=16> */
.L_x_20397:
[----:B------:R-:W-:Y:S01]  /*2ee0*/  CS2R R16, SRZ ;  /* 0x0000000000107805 */ /* 0x000fe2000001ff00 */
[----:B------:R-:W-:Y:S06]  /*2ef0*/  BRA `(.L_x_20370) ;  /* 0x0000000000147947 */ /* 0x000fec0003800000 */
.L_x_20394:
[----:B------:R-:W3:Y:S02]  /*2f00*/  LDG.E.64 R16, desc[UR36][R4.64] ;  /* 0x0000002404107981 */ /* 0x000ee4000c1e1b00 */
[----:B---3--:R-:W0:Y:S01]  /*2f10*/  I2F.F64.U64 R16, R16 ;  /* 0x0000001000107312 */ /* 0x008e220000301800 */
[----:B------:R-:W-:Y:S05]  /*2f20*/  BRA `(.L_x_20370) ;  /* 0x0000000000087947 */ /* 0x000fea0003800000 */
.L_x_20393:
[----:B------:R-:W3:Y:S02]  /*2f30*/  LDG.E R4, desc[UR36][R4.64] ;  /* 0x0000002404047981 */ /* 0x000ee4000c1e1900 */
[----:B---3--:R0:W1:Y:S02]  /*2f40*/  I2F.F64.U32 R16, R4 ;  /* 0x0000000400107312 */ /* 0x0080640000201800 */
.L_x_20370:
[----:B------:R-:W-:-:S07]  /*2f50*/  VIADD R27, R27, 0x80 ;  /* 0x000000801b1b7836 */ /* 0x000fce0000000000 */
.L_x_20364:
[----:B------:R-:W-:Y:S05]  /*2f60*/  BSYNC B6 ;  /* 0x0000000000067941 */ /* 0x000fea0003800000 */
.L_x_20363:
        /* <DEDUP_REMOVED lines=23> */
.L_x_20403:
[----:B------:R-:W3:Y:S02]  /*30e0*/  LDG.E.U8 R4, desc[UR36][R4.64] ;  /* 0x0000002404047981 */ /* 0x000ee4000c1e1100 */
[----:B---3--:R0:W1:Y:S01]  /*30f0*/  I2F.F64.U16 R18, R4 ;  /* 0x0000000400127312 */ /* 0x0080620000101800 */
[----:B------:R-:W-:Y:S05]  /*3100*/  BRA `(.L_x_20399) ;  /* 0x0000000c006c7947 */ /* 0x000fea0003800000 */
.L_x_20402:
        /* <DEDUP_REMOVED lines=9> */
.L_x_20406:
[----:B------:R-:W3:Y:S02]  /*31a0*/  LDG.E R4, desc[UR36][R4.64] ;  /* 0x0000002404047981 */ /* 0x000ee4000c1e1900 */
[----:B---3--:R0:W1:Y:S01]  /*31b0*/  I2F.F64 R18, R4 ;  /* 0x0000000400127312 */ /* 0x0080620000201c00 */
[----:B------:R-:W-:Y:S05]  /*31c0*/  BRA `(.L_x_20399) ;  /* 0x0000000c003c7947 */ /* 0x000fea0003800000 */
.L_x_20405:
[----:B------:R-:W3:Y:S02]  /*31d0*/  LDG.E.U16 R4, desc[UR36][R4.64] ;  /* 0x0000002404047981 */ /* 0x000ee4000c1e1500 */
[----:B---3--:R0:W1:Y:S01]  /*31e0*/  I2F.F64.S16 R18, R4 ;  /* 0x0000000400127312 */ /* 0x0080620000101c00 */
[----:B------:R-:W-:Y:S05]  /*31f0*/  BRA `(.L_x_20399) ;  /* 0x0000000c00307947 */ /* 0x000fea0003800000 */
.L_x_20401:
        /* <DEDUP_REMOVED lines=10> */
.L_x_20408:
[----:B------:R-:W3:Y:S02]  /*32a0*/  LDG.E.U16 R0, desc[UR36][R4.64] ;  /* 0x0000002404007981 */ /* 0x000ee4000c1e1500 */
[----:B---3--:R-:W-:-:S05]  /*32b0*/  HADD2.F32 R0, -RZ, R0.H0_H0 ;  /* 0x20000000ff007230 */ /* 0x008fca0000004100 */
[----:B------:R-:W-:-:S04]  /*32c0*/  FMUL.FTZ R0, R0, 1 ;  /* 0x3f80000000007820 */ /* 0x000fc80000410000 */
[----:B------:R0:W1:Y:S01]  /*32d0*/  F2F.F64.F32 R18, R0 ;  /* 0x0000000000127310 */ /* 0x0000620000201800 */
[----:B------:R-:W-:Y:S05]  /*32e0*/  BRA `(.L_x_20399) ;  /* 0x0000000800f47947 */ /* 0x000fea0003800000 */
.L_x_20407:
        /* <DEDUP_REMOVED lines=10> */
.L_x_20410:
[----:B------:R-:W3:Y:S02]  /*3390*/  LDG.E.U16 R4, desc[UR36][R4.64] ;  /* 0x0000002404047981 */ /* 0x000ee4000c1e1500 */
[----:B---3--:R-:W-:-:S05]  /*33a0*/  HADD2.F32 R0, -RZ, R4.H0_H0 ;  /* 0x20000004ff007230 */ /* 0x008fca0000004100 */
[----:B------:R-:W-:-:S04]  /*33b0*/  FMUL.FTZ R0, R0, 1 ;  /* 0x3f80000000007820 */ /* 0x000fc80000410000 */
[----:B------:R0:W1:Y:S01]  /*33c0*/  F2F.F64.F32 R18, R0 ;  /* 0x0000000000127310 */ /* 0x0000620000201800 */
[----:B------:R-:W-:Y:S05]  /*33d0*/  BRA `(.L_x_20399) ;  /* 0x0000000800b87947 */ /* 0x000fea0003800000 */
.L_x_20409:
[----:B------:R0:W5:Y:S01]  /*33e0*/  LDG.E.64 R18, desc[UR36][R4.64] ;  /* 0x0000002404127981 */ /* 0x000162000c1e1b00 */
[----:B------:R-:W-:Y:S05]  /*33f0*/  BRA `(.L_x_20399) ;  /* 0x0000000800b07947 */ /* 0x000fea0003800000 */
.L_x_20400:
        /* <DEDUP_REMOVED lines=13> */
.L_x_20413:
[----:B------:R0:W5:Y:S01]  /*34d0*/  LDG.E.64 R18, desc[UR36][R4.64] ;  /* 0x0000002404127981 */ /* 0x000162000c1e1b00 */
[----:B------:R-:W-:Y:S05]  /*34e0*/  BRA `(.L_x_20399) ;  /* 0x0000000800747947 */ /* 0x000fea0003800000 */
.L_x_20412:
        /* <DEDUP_REMOVED lines=28> */
.L_x_20415:
        /* <DEDUP_REMOVED lines=15> */
.L_x_20414:
[----:B------:R-:W3:Y:S02]  /*37a0*/  LDG.E.U16 R0, desc[UR36][R4.64] ;  /* 0x0000002404007981 */ /* 0x000ee4000c1e1500 */
[----:B---3--:R-:W-:-:S04]  /*37b0*/  IMAD.U32 R0, R0, 0x10000, RZ ;  /* 0x0001000000007824 */ /* 0x008fc800078e00ff */
[----:B------:R-:W-:-:S04]  /*37c0*/  FMUL.FTZ R0, R0, 1 ;  /* 0x3f80000000007820 */ /* 0x000fc80000410000 */
[----:B------:R0:W1:Y:S01]  /*37d0*/  F2F.F64.F32 R18, R0 ;  /* 0x0000000000127310 */ /* 0x0000620000201800 */
[----:B------:R-:W-:Y:S05]  /*37e0*/  BRA `(.L_x_20399) ;  /* 0x0000000400b47947 */ /* 0x000fea0003800000 */
.L_x_20411:
        /* <DEDUP_REMOVED lines=11> */
.L_x_20418:
        /* <DEDUP_REMOVED lines=21> */
.L_x_20422:
[----:B------:R-:W-:Y:S05]  /*39f0*/  BSYNC B1 ;  /* 0x0000000000017941 */ /* 0x000fea0003800000 */
.L_x_20421:
[----:B------:R-:W-:Y:S01]  /*3a00*/  LEA R5, R0, 0x3b800000, 0x17 ;  /* 0x3b80000000057811 */ /* 0x000fe200078eb8ff */
[----:B------:R-:W-:-:S05]  /*3a10*/  IMAD.SHL.U32 R0, R3, 0x100000, RZ ;  /* 0x0010000003007824 */ /* 0x000fca00078e00ff */
[----:B------:R-:W-:-:S07]  /*3a20*/  LOP3.LUT R0, R5, R0, R6, 0xfe, !PT ;  /* 0x0000000005007212 */ /* 0x000fce00078efe06 */
.L_x_20420:
[----:B------:R-:W-:Y:S05]  /*3a30*/  BSYNC B0 ;  /* 0x0000000000007941 */ /* 0x000fea0003800000 */
.L_x_20419:
[----:B------:R-:W-:-:S04]  /*3a40*/  FMUL.FTZ R0, R0, 1 ;  /* 0x3f80000000007820 */ /* 0x000fc80000410000 */
[----:B------:R0:W1:Y:S01]  /*3a50*/  F2F.F64.F32 R18, R0 ;  /* 0x0000000000127310 */ /* 0x0000620000201800 */
[----:B------:R-:W-:Y:S05]  /*3a60*/  BRA `(.L_x_20399) ;  /* 0x0000000400147947 */ /* 0x000fea0003800000 */
.L_x_20417:
        /* <DEDUP_REMOVED lines=21> */
.L_x_20426:
[----:B------:R-:W-:Y:S05]  /*3bc0*/  BSYNC B1 ;  /* 0x0000000000017941 */ /* 0x000fea0003800000 */
.L_x_20425:
[----:B------:R-:W-:Y:S01]  /*3bd0*/  LEA R5, R0, 0x37800000, 0x17 ;  /* 0x3780000000057811 */ /* 0x000fe200078eb8ff */
[----:B------:R-:W-:-:S05]  /*3be0*/  IMAD.SHL.U32 R0, R3, 0x200000, RZ ;  /* 0x0020000003007824 */ /* 0x000fca00078e00ff */
[----:B------:R-:W-:-:S07]  /*3bf0*/  LOP3.LUT R0, R5, R0, R6, 0xfe, !PT ;  /* 0x0000000005007212 */ /* 0x000fce00078efe06 */
.L_x_20424:
[----:B------:R-:W-:Y:S05]  /*3c00*/  BSYNC B0 ;  /* 0x0000000000007941 */ /* 0x000fea0003800000 */
.L_x_20423:
[----:B------:R-:W-:-:S04]  /*3c10*/  FMUL.FTZ R0, R0, 1 ;  /* 0x3f80000000007820 */ /* 0x000fc80000410000 */
[----:B------:R0:W1:Y:S01]  /*3c20*/  F2F.F64.F32 R18, R0 ;  /* 0x0000000000127310 */ /* 0x0000620000201800 */
[----:B------:R-:W-:Y:S05]  /*3c30*/  BRA `(.L_x_20399) ;  /* 0x0000000000a07947 */ /* 0x000fea0003800000 */
.L_x_20416:
        /* <DEDUP_REMOVED lines=14> */
.L_x_20430:
[----:B------:R-:W-:Y:S05]  /*3d20*/  BSYNC B0 ;  /* 0x0000000000007941 */ /* 0x000fea0003800000 */
.L_x_20429:
[----:B------:R-:W-:-:S04]  /*3d30*/  FMUL.FTZ R0, R0, 1 ;  /* 0x3f80000000007820 */ /* 0x000fc80000410000 */
[----:B------:R0:W1:Y:S01]  /*3d40*/  F2F.F64.F32 R18, R0 ;  /* 0x0000000000127310 */ /* 0x0000620000201800 */
[----:B------:R-:W-:Y:S05]  /*3d50*/  BRA `(.L_x_20399) ;  /* 0x0000000000587947 */ /* 0x000fea0003800000 */
.L_x_20404:
        /* <DEDUP_REMOVED lines=16> */
.L_x_20431:
[----:B------:R-:W-:Y:S05]  /*3e60*/  BRA `(.L_x_20399) ;  /* 0x0000000000147947 */ /* 0x000fea0003800000 */
.L_x_20428:
[----:B------:R-:W3:Y:S02]  /*3e70*/  LDG.E.64 R18, desc[UR36][R4.64] ;  /* 0x0000002404127981 */ /* 0x000ee4000c1e1b00 */
[----:B---3--:R-:W0:Y:S01]  /*3e80*/  I2F.F64.U64 R18, R18 ;  /* 0x0000001200127312 */ /* 0x008e220000301800 */
[----:B------:R-:W-:Y:S05]  /*3e90*/  BRA `(.L_x_20399) ;  /* 0x0000000000087947 */ /* 0x000fea0003800000 */
.L_x_20427:
[----:B------:R-:W3:Y:S02]  /*3ea0*/  LDG.E R4, desc[UR36][R4.64] ;  /* 0x0000002404047981 */ /* 0x000ee4000c1e1900 */
[----:B---3--:R0:W1:Y:S02]  /*3eb0*/  I2F.F64.U32 R18, R4 ;  /* 0x0000000400127312 */ /* 0x0080640000201800 */
.L_x_20399:
[----:B------:R-:W-:Y:S05]  /*3ec0*/  BSYNC B6 ;  /* 0x0000000000067941 */ /* 0x000fea0003800000 */
.L_x_20398:
[----:B------:R-:W3:Y:S01]  /*3ed0*/  S2R R25, SR_TID.X ;  /* 0x0000000000197919 */ /* 0x000ee20000002100 */
[----:B------:R-:W3:Y:S01]  /*3ee0*/  LDC.U8 R26, c[0x0][0x234] ;  /* 0x00008d00ff1a7b82 */ /* 0x000ee20000000000 */
[----:B012-45:R-:W-:Y:S01]  /*3ef0*/  DSETP.NEU.AND P0, PT, R22, +INF , PT ;  /* 0x7ff000001600742a */ /* 0x037fe20003f0d000 */
[----:B------:R-:W-:Y:S01]  /*3f00*/  BSSY B6, `(.L_x_20432) ;  /* 0x00000f6000067945 */ /* 0x000fe20003800000 */
[----:B------:R-:W-:Y:S02]  /*3f10*/  DSETP.NEU.AND P1, PT, R28, +INF , PT ;  /* 0x7ff000001c00742a */ /* 0x000fe40003f2d000 */
[----:B------:R-:W-:Y:S02]  /*3f20*/  DSETP.NEU.AND P2, PT, R16, +INF , PT ;  /* 0x7ff000001000742a */ /* 0x000fe40003f4d000 */
[----:B------:R-:W-:Y:S01]  /*3f30*/  DSETP.NEU.AND P3, PT, R18, +INF , PT ;  /* 0x7ff000001200742a */ /* 0x000fe20003f6d000 */
        /* <DEDUP_REMOVED lines=27> */
.L_x_20437:
[----:B------:R0:W-:Y:S01]  /*40f0*/  STG.E.U8 desc[UR36][R8.64], R3 ;  /* 0x0000000308007986 */ /* 0x0001e2000c101124 */
[----:B------:R-:W-:Y:S05]  /*4100*/  BRA `(.L_x_20433) ;  /* 0x0000000c00547947 */ /* 0x000fea0003800000 */
.L_x_20436:
        /* <DEDUP_REMOVED lines=10> */
.L_x_20440:
[----:B------:R0:W-:Y:S01]  /*41b0*/  STG.E desc[UR36][R8.64], R3 ;  /* 0x0000000308007986 */ /* 0x0001e2000c101924 */
[----:B------:R-:W-:Y:S05]  /*41c0*/  BRA `(.L_x_20433) ;  /* 0x0000000c00247947 */ /* 0x000fea0003800000 */
.L_x_20439:
[----:B------:R0:W-:Y:S01]  /*41d0*/  STG.E.U16 desc[UR36][R8.64], R3 ;  /* 0x0000000308007986 */ /* 0x0001e2000c101524 */
[----:B------:R-:W-:Y:S05]  /*41e0*/  BRA `(.L_x_20433) ;  /* 0x0000000c001c7947 */ /* 0x000fea0003800000 */
.L_x_20435:
        /* <DEDUP_REMOVED lines=9> */
.L_x_20442:
[----:B------:R-:W0:Y:S02]  /*4280*/  I2F.S16 R0, R3 ;  /* 0x0000000300007306 */ /* 0x000e240000101400 */
[----:B0-----:R-:W-:-:S05]  /*4290*/  F2FP.F16.F32.PACK_AB R0, RZ, R0 ;  /* 0x00000000ff00723e */ /* 0x001fca00000000ff */
[----:B------:R0:W-:Y:S01]  /*42a0*/  STG.E.U16 desc[UR36][R8.64], R0 ;  /* 0x0000000008007986 */ /* 0x0001e2000c101524 */
[----:B------:R-:W-:Y:S05]  /*42b0*/  BRA `(.L_x_20433) ;  /* 0x0000000800e87947 */ /* 0x000fea0003800000 */
.L_x_20441:
        /* <DEDUP_REMOVED lines=10> */
.L_x_20444:
[----:B------:R-:W0:Y:S02]  /*4360*/  I2F.S16 R3, R3 ;  /* 0x0000000300037306 */ /* 0x000e240000101400 */
[----:B0-----:R-:W-:-:S04]  /*4370*/  F2FP.F16.F32.PACK_AB R3, RZ, R3 ;  /* 0x00000003ff03723e */ /* 0x001fc800000000ff */
[----:B------:R-:W-:-:S05]  /*4380*/  PRMT R3, R3, 0x5410, RZ ;  /* 0x0000541003037816 */ /* 0x000fca00000000ff */
[----:B------:R0:W-:Y:S01]  /*4390*/  STG.E desc[UR36][R8.64], R3 ;  /* 0x0000000308007986 */ /* 0x0001e2000c101924 */
[----:B------:R-:W-:Y:S05]  /*43a0*/  BRA `(.L_x_20433) ;  /* 0x0000000800ac7947 */ /* 0x000fea0003800000 */
.L_x_20443:
[----:B------:R-:W0:Y:S02]  /*43b0*/  I2F.F64.S16 R4, R3 ;  /* 0x0000000300047312 */ /* 0x000e240000101c00 */
[----:B0-----:R0:W-:Y:S01]  /*43c0*/  STG.E.64 desc[UR36][R8.64], R4 ;  /* 0x0000000408007986 */ /* 0x0011e2000c101b24 */
[----:B------:R-:W-:Y:S05]  /*43d0*/  BRA `(.L_x_20433) ;  /* 0x0000000800a07947 */ /* 0x000fea0003800000 */
.L_x_20434:
        /* <DEDUP_REMOVED lines=10> */
.L_x_20447:
[----:B------:R-:W0:Y:S01]  /*4480*/  I2F.F64.S16 R4, R3 ;  /* 0x0000000300047312 */ /* 0x000e220000101c00 */
[----:B------:R-:W-:-:S05]  /*4490*/  CS2R R6, SRZ ;  /* 0x0000000000067805 */ /* 0x000fca000001ff00 */
[----:B0-----:R0:W-:Y:S01]  /*44a0*/  STG.E.128 desc[UR36][R8.64], R4 ;  /* 0x0000000408007986 */ /* 0x0011e2000c101d24 */
[----:B------:R-:W-:Y:S05]  /*44b0*/  BRA `(.L_x_20433) ;  /* 0x0000000800687947 */ /* 0x000fea0003800000 */
.L_x_20446:
        /* <DEDUP_REMOVED lines=21> */
.L_x_20451:
[----:B------:R-:W-:Y:S05]  /*4610*/  BSYNC B0 ;  /* 0x0000000000007941 */ /* 0x000fea0003800000 */
.L_x_20450:
[----:B------:R-:W-:-:S05]  /*4620*/  LOP3.LUT R5, R0, R5, RZ, 0xfc, !PT ;  /* 0x0000000500057212 */ /* 0x000fca00078efcff */
[----:B------:R0:W-:Y:S01]  /*4630*/  STG.E.U8 desc[UR36][R8.64], R5 ;  /* 0x0000000508007986 */ /* 0x0001e2000c101124 */
[----:B------:R-:W-:Y:S05]  /*4640*/  BRA `(.L_x_20433) ;  /* 0x0000000800047947 */ /* 0x000fea0003800000 */
.L_x_20449:
        /* <DEDUP_REMOVED lines=13> */
.L_x_20453:
[----:B------:R-:W-:Y:S01]  /*4720*/  IMAD.MOV.U32 R0, RZ, RZ, 0x7f ;  /* 0x0000007fff007424 */ /* 0x000fe200078e00ff */
[----:B------:R-:W-:-:S04]  /*4730*/  ISETP.GT.U32.AND P0, PT, R4, 0x7f800000, PT ;  /* 0x7f8000000400780c */ /* 0x000fc80003f04070 */
[----:B------:R-:W-:-:S09]  /*4740*/  SEL R0, R0, 0x7c, P0 ;  /* 0x0000007c00007807 */ /* 0x000fd20000000000 */
.L_x_20454:
[----:B------:R-:W-:Y:S05]  /*4750*/  BSYNC B0 ;  /* 0x0000000000007941 */ /* 0x000fea0003800000 */
.L_x_20452:
[----:B------:R-:W-:-:S04]  /*4760*/  LOP3.LUT R3, R5, 0x80000000, RZ, 0xc0, !PT ;  /* 0x8000000005037812 */ /* 0x000fc800078ec0ff */
[----:B------:R-:W-:-:S04]  /*4770*/  SHF.R.U32.HI R3, RZ, 0x18, R3 ;  /* 0x00000018ff037819 */ /* 0x000fc80000011603 */
[----:B------:R-:W-:-:S05]  /*4780*/  LOP3.LUT R3, R0, R3, RZ, 0xfc, !PT ;  /* 0x0000000300037212 */ /* 0x000fca00078efcff */
[----:B------:R0:W-:Y:S01]  /*4790*/  STG.E.U8 desc[UR36][R8.64], R3 ;  /* 0x0000000308007986 */ /* 0x0001e2000c101124 */
[----:B------:R-:W-:Y:S05]  /*47a0*/  BRA `(.L_x_20433) ;  /* 0x0000000400ac7947 */ /* 0x000fea0003800000 */
.L_x_20448:
[----:B------:R-:W0:Y:S02]  /*47b0*/  I2F.S16 R0, R3 ;  /* 0x0000000300007306 */ /* 0x000e240000101400 */
[----:B0-----:R-:W-:-:S05]  /*47c0*/  F2FP.BF16.F32.PACK_AB R0, RZ, R0 ;  /* 0x00000000ff00723e */ /* 0x001fca00000010ff */
[----:B------:R0:W-:Y:S01]  /*47d0*/  STG.E.U16 desc[UR36][R8.64], R0 ;  /* 0x0000000008007986 */ /* 0x0001e2000c101524 */
[----:B------:R-:W-:Y:S05]  /*47e0*/  BRA `(.L_x_20433) ;  /* 0x00000004009c7947 */ /* 0x000fea0003800000 */
.L_x_20445:
        /* <DEDUP_REMOVED lines=10> */
.L_x_20457:
        /* <DEDUP_REMOVED lines=17> */
.L_x_20460:
[----:B------:R-:W-:-:S04]  /*49a0*/  LOP3.LUT R3, R3, 0x80000000, RZ, 0xc0, !PT ;  /* 0x8000000003037812 */ /* 0x000fc800078ec0ff */
[----:B------:R-:W-:-:S04]  /*49b0*/  SHF.R.U32.HI R3, RZ, 0x18, R3 ;  /* 0x00000018ff037819 */ /* 0x000fc80000011603 */
[----:B------:R-:W-:-:S04]  /*49c0*/  LOP3.LUT R0, R0, R3, RZ, 0xfc, !PT ;  /* 0x0000000300007212 */ /* 0x000fc800078efcff */
[----:B------:R-:W-:-:S07]  /*49d0*/  PRMT R4, R0, 0x7610, R4 ;  /* 0x0000761000047816 */ /* 0x000fce0000000004 */
.L_x_20459:
[----:B------:R-:W-:Y:S05]  /*49e0*/  BSYNC B0 ;  /* 0x0000000000007941 */ /* 0x000fea0003800000 */
.L_x_20458:
[----:B------:R3:W-:Y:S01]  /*49f0*/  STG.E.U8 desc[UR36][R8.64], R4 ;  /* 0x0000000408007986 */ /* 0x0007e2000c101124 */
[----:B------:R-:W-:Y:S05]  /*4a00*/  BRA `(.L_x_20433) ;  /* 0x0000000400147947 */ /* 0x000fea0003800000 */
.L_x_20456:
        /* <DEDUP_REMOVED lines=17> */
.L_x_20463:
[----:B------:R-:W-:-:S04]  /*4b20*/  LOP3.LUT R3, R3, 0x80000000, RZ, 0xc0, !PT ;  /* 0x8000000003037812 */ /* 0x000fc800078ec0ff */
[----:B------:R-:W-:-:S04]  /*4b30*/  SHF.R.U32.HI R3, RZ, 0x18, R3 ;  /* 0x00000018ff037819 */ /* 0x000fc80000011603 */
[----:B------:R-:W-:-:S04]  /*4b40*/  LOP3.LUT R0, R0, R3, RZ, 0xfc, !PT ;  /* 0x0000000300007212 */ /* 0x000fc800078efcff */
[----:B------:R-:W-:-:S07]  /*4b50*/  PRMT R4, R0, 0x7610, R4 ;  /* 0x0000761000047816 */ /* 0x000fce0000000004 */
.L_x_20462:
[----:B------:R-:W-:Y:S05]  /*4b60*/  BSYNC B0 ;  /* 0x0000000000007941 */ /* 0x000fea0003800000 */
.L_x_20461:
[----:B------:R0:W-:Y:S01]  /*4b70*/  STG.E.U8 desc[UR36][R8.64], R4 ;  /* 0x0000000408007986 */ /* 0x0001e2000c101124 */
[----:B------:R-:W-:Y:S05]  /*4b80*/  BRA `(.L_x_20433) ;  /* 0x0000000000b47947 */ /* 0x000fea0003800000 */
.L_x_20455:
        /* <DEDUP_REMOVED lines=23> */
.L_x_20438:
        /* <DEDUP_REMOVED lines=16> */
.L_x_20466:
[----:B------:R-:W-:Y:S05]  /*4e00*/  BRA `(.L_x_20433) ;  /* 0x0000000000147947 */ /* 0x000fea0003800000 */
.L_x_20465:
[----:B------:R-:W-:Y:S02]  /*4e10*/  IMAD.MOV.U32 R4, RZ, RZ, R3 ;  /* 0x000000ffff047224 */ /* 0x000fe400078e0003 */
[----:B------:R-:W-:-:S05]  /*4e20*/  IMAD.MOV.U32 R5, RZ, RZ, RZ ;  /* 0x000000ffff057224 */ /* 0x000fca00078e00ff */
[----:B------:R2:W-:Y:S01]  /*4e30*/  STG.E.64 desc[UR36][R8.64], R4 ;  /* 0x0000000408007986 */ /* 0x0005e2000c101b24 */
[----:B------:R-:W-:Y:S05]  /*4e40*/  BRA `(.L_x_20433) ;  /* 0x0000000000047947 */ /* 0x000fea0003800000 */
.L_x_20464:
[----:B------:R0:W-:Y:S02]  /*4e50*/  STG.E desc[UR36][R8.64], R3 ;  /* 0x0000000308007986 */ /* 0x0001e4000c101924 */
.L_x_20433:
[----:B------:R-:W-:Y:S05]  /*4e60*/  BSYNC B6 ;  /* 0x0000000000067941 */ /* 0x000fea0003800000 */
.L_x_20432:
        /* <DEDUP_REMOVED lines=23> */
.L_x_20472:
[----:B------:R0:W-:Y:S01]  /*4fe0*/  STG.E.U8 desc[UR36][R8.64], R22 ;  /* 0x0000001608007986 */ /* 0x0001e2000c101124 */
[----:B------:R-:W-:Y:S05]  /*4ff0*/  BRA `(.L_x_20474) ;  /* 0x0000000c00487947 */ /* 0x000fea0003800000 */
.L_x_20471:
        /* <DEDUP_REMOVED lines=9> */
.L_x_20476:
[----:B------:R0:W-:Y:S01]  /*5090*/  STG.E desc[UR36][R8.64], R22 ;  /* 0x0000001608007986 */ /* 0x0001e2000c101924 */
[----:B------:R-:W-:Y:S05]  /*50a0*/  BRA `(.L_x_20474) ;  /* 0x0000000c001c7947 */ /* 0x000fea0003800000 */
.L_x_20475:
[----:B------:R0:W-:Y:S01]  /*50b0*/  STG.E.U16 desc[UR36][R8.64], R22 ;  /* 0x0000001608007986 */ /* 0x0001e2000c101524 */
[----:B------:R-:W-:Y:S05]  /*50c0*/  BRA `(.L_x_20474) ;  /* 0x0000000c00147947 */ /* 0x000fea0003800000 */
.L_x_20470:
        /* <DEDUP_REMOVED lines=9> */
.L_x_20478:
[----:B------:R-:W0:Y:S02]  /*5160*/  I2F.S16 R0, R22 ;  /* 0x0000001600007306 */ /* 0x000e240000101400 */
[----:B0-----:R-:W-:-:S05]  /*5170*/  F2FP.F16.F32.PACK_AB R0, RZ, R0 ;  /* 0x00000000ff00723e */ /* 0x001fca00000000ff */
[----:B------:R0:W-:Y:S01]  /*5180*/  STG.E.U16 desc[UR36][R8.64], R0 ;  /* 0x0000000008007986 */ /* 0x0001e2000c101524 */
[----:B------:R-:W-:Y:S05]  /*5190*/  BRA `(.L_x_20474) ;  /* 0x0000000800e07947 */ /* 0x000fea0003800000 */
.L_x_20477:
        /* <DEDUP_REMOVED lines=10> */
.L_x_20480:
[----:B------:R-:W0:Y:S02]  /*5240*/  I2F.S16 R22, R22 ;  /* 0x0000001600167306 */ /* 0x000e240000101400 */
[----:B0-----:R-:W-:-:S04]  /*5250*/  F2FP.F16.F32.PACK_AB R3, RZ, R22 ;  /* 0x00000016ff03723e */ /* 0x001fc800000000ff */
[----:B------:R-:W-:-:S05]  /*5260*/  PRMT R3, R3, 0x5410, RZ ;  /* 0x0000541003037816 */ /* 0x000fca00000000ff */
[----:B------:R0:W-:Y:S01]  /*5270*/  STG.E desc[UR36][R8.64], R3 ;  /* 0x0000000308007986 */ /* 0x0001e2000c101924 */
[----:B------:R-:W-:Y:S05]  /*5280*/  BRA `(.L_x_20474) ;  /* 0x0000000800a47947 */ /* 0x000fea0003800000 */
.L_x_20479:
[----:B------:R-:W0:Y:S02]  /*5290*/  I2F.F64.S16 R22, R22 ;  /* 0x0000001600167312 */ /* 0x000e240000101c00 */
[----:B0-----:R0:W-:Y:S01]  /*52a0*/  STG.E.64 desc[UR36][R8.64], R22 ;  /* 0x0000001608007986 */ /* 0x0011e2000c101b24 */
[----:B------:R-:W-:Y:S05]  /*52b0*/  BRA `(.L_x_20474) ;  /* 0x0000000800987947 */ /* 0x000fea0003800000 */
.L_x_20469:
        /* <DEDUP_REMOVED lines=10> */
.L_x_20483:
[----:B------:R-:W0:Y:S01]  /*5360*/  I2F.F64.S16 R4, R22 ;  /* 0x0000001600047312 */ /* 0x000e220000101c00 */
[----:B------:R-:W-:-:S05]  /*5370*/  CS2R R6, SRZ ;  /* 0x0000000000067805 */ /* 0x000fca000001ff00 */
[----:B0-----:R0:W-:Y:S01]  /*5380*/  STG.E.128 desc[UR36][R8.64], R4 ;  /* 0x0000000408007986 */ /* 0x0011e2000c101d24 */
[----:B------:R-:W-:Y:S05]  /*5390*/  BRA `(.L_x_20474) ;  /* 0x0000000800607947 */ /* 0x000fea0003800000 */
.L_x_20482:
        /* <DEDUP_REMOVED lines=21> */
.L_x_20487:
[----:B------:R-:W-:Y:S05]  /*54f0*/  BSYNC B0 ;  /* 0x0000000000007941 */ /* 0x000fea0003800000 */
.L_x_20486:
[----:B------:R-:W-:-:S05]  /*5500*/  LOP3.LUT R5, R0, R5, RZ, 0xfc, !PT ;  /* 0x0000000500057212 */ /* 0x000fca00078efcff */
[----:B------:R0:W-:Y:S01]  /*5510*/  STG.E.U8 desc[UR36][R8.64], R5 ;  /* 0x0000000508007986 */ /* 0x0001e2000c101124 */
[----:B------:R-:W-:Y:S05]  /*5520*/  BRA `(.L_x_20474) ;  /* 0x0000000400fc7947 */ /* 0x000fea0003800000 */
.L_x_20485:
        /* <DEDUP_REMOVED lines=13> */
.L_x_20489:
[----:B------:R-:W-:Y:S01]  /*5600*/  IMAD.MOV.U32 R0, RZ, RZ, 0x7f ;  /* 0x0000007fff007424 */ /* 0x000fe200078e00ff */
[----:B------:R-:W-:-:S04]  /*5610*/  ISETP.GT.U32.AND P0, PT, R3, 0x7f800000, PT ;  /* 0x7f8000000300780c */ /* 0x000fc80003f04070 */
[----:B------:R-:W-:-:S09]  /*5620*/  SEL R0, R0, 0x7c, P0 ;  /* 0x0000007c00007807 */ /* 0x000fd20000000000 */
.L_x_20490:
[----:B------:R-:W-:Y:S05]  /*5630*/  BSYNC B0 ;  /* 0x0000000000007941 */ /* 0x000fea0003800000 */
.L_x_20488:
[----:B------:R-:W-:-:S04]  /*5640*/  LOP3.LUT R3, R5, 0x80000000, RZ, 0xc0, !PT ;  /* 0x8000000005037812 */ /* 0x000fc800078ec0ff */
[----:B------:R-:W-:-:S04]  /*5650*/  SHF.R.U32.HI R3, RZ, 0x18, R3 ;  /* 0x00000018ff037819 */ /* 0x000fc80000011603 */
[----:B------:R-:W-:-:S05]  /*5660*/  LOP3.LUT R3, R0, R3, RZ, 0xfc, !PT ;  /* 0x0000000300037212 */ /* 0x000fca00078efcff */
[----:B------:R0:W-:Y:S01]  /*5670*/  STG.E.U8 desc[UR36][R8.64], R3 ;  /* 0x0000000308007986 */ /* 0x0001e2000c101124 */
[----:B------:R-:W-:Y:S05]  /*5680*/  BRA `(.L_x_20474) ;  /* 0x0000000400a47947 */ /* 0x000fea0003800000 */
.L_x_20484:
[----:B------:R-:W0:Y:S02]  /*5690*/  I2F.S16 R0, R22 ;  /* 0x0000001600007306 */ /* 0x000e240000101400 */
[----:B0-----:R-:W-:-:S05]  /*56a0*/  F2FP.BF16.F32.PACK_AB R0, RZ, R0 ;  /* 0x00000000ff00723e */ /* 0x001fca00000010ff */
[----:B------:R0:W-:Y:S01]  /*56b0*/  STG.E.U16 desc[UR36][R8.64], R0 ;  /* 0x0000000008007986 */ /* 0x0001e2000c101524 */
[----:B------:R-:W-:Y:S05]  /*56c0*/  BRA `(.L_x_20474) ;  /* 0x0000000400947947 */ /* 0x000fea0003800000 */
.L_x_20481:
        /* <DEDUP_REMOVED lines=10> */
.L_x_20493:
        /* <DEDUP_REMOVED lines=17> */
.L_x_20496:
[----:B------:R-:W-:-:S04]  /*5880*/  LOP3.LUT R3, R5, 0x80000000, RZ, 0xc0, !PT ;  /* 0x8000000005037812 */ /* 0x000fc800078ec0ff */
[----:B------:R-:W-:-:S04]  /*5890*/  SHF.R.U32.HI R3, RZ, 0x18, R3 ;  /* 0x00000018ff037819 */ /* 0x000fc80000011603 */
[----:B------:R-:W-:-:S04]  /*58a0*/  LOP3.LUT R0, R0, R3, RZ, 0xfc, !PT ;  /* 0x0000000300007212 */ /* 0x000fc800078efcff */
[----:B------:R-:W-:-:S07]  /*58b0*/  PRMT R4, R0, 0x7610, R4 ;  /* 0x0000761000047816 */ /* 0x000fce0000000004 */
.L_x_20495:
[----:B------:R-:W-:Y:S05]  /*58c0*/  BSYNC B0 ;  /* 0x0000000000007941 */ /* 0x000fea0003800000 */
.L_x_20494:
[----:B------:R3:W-:Y:S01]  /*58d0*/  STG.E.U8 desc[UR36][R8.64], R4 ;  /* 0x0000000408007986 */ /* 0x0007e2000c101124 */
[----:B------:R-:W-:Y:S05]  /*58e0*/  BRA `(.L_x_20474) ;  /* 0x00000004000c7947 */ /* 0x000fea0003800000 */
.L_x_20492:
        /* <DEDUP_REMOVED lines=17> */
.L_x_20499:
[----:B------:R-:W-:-:S04]  /*5a00*/  LOP3.LUT R3, R5, 0x80000000, RZ, 0xc0, !PT ;  /* 0x8000000005037812 */ /* 0x000fc800078ec0ff */
[----:B------:R-:W-:-:S04]  /*5a10*/  SHF.R.U32.HI R3, RZ, 0x18, R3 ;  /* 0x00000018ff037819 */ /* 0x000fc80000011603 */
[----:B------:R-:W-:-:S04]  /*5a20*/  LOP3.LUT R0, R0, R3, RZ, 0xfc, !PT ;  /* 0x0000000300007212 */ /* 0x000fc800078efcff */
[----:B------:R-:W-:-:S07]  /*5a30*/  PRMT R4, R0, 0x7610, R4 ;  /* 0x0000761000047816 */ /* 0x000fce0000000004 */
.L_x_20498:
[----:B------:R-:W-:Y:S05]  /*5a40*/  BSYNC B0 ;  /* 0x0000000000007941 */ /* 0x000fea0003800000 */
.L_x_20497:
[----:B------:R0:W-:Y:S01]  /*5a50*/  STG.E.U8 desc[UR36][R8.64], R4 ;  /* 0x0000000408007986 */ /* 0x0001e2000c101124 */
[----:B------:R-:W-:Y:S05]  /*5a60*/  BRA `(.L_x_20474) ;  /* 0x0000000000ac7947 */ /* 0x000fea0003800000 */
.L_x_20491:
        /* <DEDUP_REMOVED lines=22> */
.L_x_20473:
        /* <DEDUP_REMOVED lines=16> */
.L_x_20502:
[----:B------:R-:W-:Y:S05]  /*5cd0*/  BRA `(.L_x_20474) ;  /* 0x0000000000107947 */ /* 0x000fea0003800000 */
.L_x_20501:
[----:B------:R-:W-:-:S05]  /*5ce0*/  IMAD.MOV.U32 R23, RZ, RZ, RZ ;  /* 0x000000ffff177224 */ /* 0x000fca00078e00ff */
[----:B------:R2:W-:Y:S01]  /*5cf0*/  STG.E.64 desc[UR36][R8.64], R22 ;  /* 0x0000001608007986 */ /* 0x0005e2000c101b24 */
[----:B------:R-:W-:Y:S05]  /*5d00*/  BRA `(.L_x_20474) ;  /* 0x0000000000047947 */ /* 0x000fea0003800000 */
.L_x_20500:
[----:B------:R0:W-:Y:S02]  /*5d10*/  STG.E desc[UR36][R8.64], R22 ;  /* 0x0000001608007986 */ /* 0x0001e4000c101924 */
.L_x_20474:
        /* <DEDUP_REMOVED lines=23> */
.L_x_20506:
[----:B------:R3:W-:Y:S01]  /*5e90*/  STG.E.U8 desc[UR36][R8.64], R18 ;  /* 0x0000001208007986 */ /* 0x0007e2000c101124 */
[----:B------:R-:W-:Y:S05]  /*5ea0*/  BRA `(.L_x_20508) ;  /* 0x0000000c00487947 */ /* 0x000fea0003800000 */
.L_x_20505:
        /* <DEDUP_REMOVED lines=9> */
.L_x_20510:
[----:B------:R2:W-:Y:S01]  /*5f40*/  STG.E desc[UR36][R8.64], R18 ;  /* 0x0000001208007986 */ /* 0x0005e2000c101924 */
[----:B------:R-:W-:Y:S05]  /*5f50*/  BRA `(.L_x_20508) ;  /* 0x0000000c001c7947 */ /* 0x000fea0003800000 */
.L_x_20509:
[----:B------:R0:W-:Y:S01]  /*5f60*/  STG.E.U16 desc[UR36][R8.64], R18 ;  /* 0x0000001208007986 */ /* 0x0001e2000c101524 */
[----:B------:R-:W-:Y:S05]  /*5f70*/  BRA `(.L_x_20508) ;  /* 0x0000000c00147947 */ /* 0x000fea0003800000 */
.L_x_20504:
        /* <DEDUP_REMOVED lines=9> */
.L_x_20512:
[----:B------:R-:W0:Y:S02]  /*6010*/  I2F.S16 R0, R18 ;  /* 0x0000001200007306 */ /* 0x000e240000101400 */
[----:B0-----:R-:W-:-:S05]  /*6020*/  F2FP.F16.F32.PACK_AB R0, RZ, R0 ;  /* 0x00000000ff00723e */ /* 0x001fca00000000ff */
[----:B------:R0:W-:Y:S01]  /*6030*/  STG.E.U16 desc[UR36][R8.64], R0 ;  /* 0x0000000008007986 */ /* 0x0001e2000c101524 */
[----:B------:R-:W-:Y:S05]  /*6040*/  BRA `(.L_x_20508) ;  /* 0x0000000800e07947 */ /* 0x000fea0003800000 */
.L_x_20511:
        /* <DEDUP_REMOVED lines=10> */
.L_x_20514:
[----:B------:R-:W0:Y:S02]  /*60f0*/  I2F.S16 R18, R18 ;  /* 0x0000001200127306 */ /* 0x000e240000101400 */
[----:B0-----:R-:W-:-:S04]  /*6100*/  F2FP.F16.F32.PACK_AB R3, RZ, R18 ;  /* 0x00000012ff03723e */ /* 0x001fc800000000ff */
[----:B------:R-:W-:-:S05]  /*6110*/  PRMT R3, R3, 0x5410, RZ ;  /* 0x0000541003037816 */ /* 0x000fca00000000ff */
[----:B------:R0:W-:Y:S01]  /*6120*/  STG.E desc[UR36][R8.64], R3 ;  /* 0x0000000308007986 */ /* 0x0001e2000c101924 */
[----:B------:R-:W-:Y:S05]  /*6130*/  BRA `(.L_x_20508) ;  /* 0x0000000800a47947 */ /* 0x000fea0003800000 */
.L_x_20513:
[----:B------:R-:W0:Y:S02]  /*6140*/  I2F.F64.S16 R18, R18 ;  /* 0x0000001200127312 */ /* 0x000e240000101c00 */
[----:B0-----:R0:W-:Y:S01]  /*6150*/  STG.E.64 desc[UR36][R8.64], R18 ;  /* 0x0000001208007986 */ /* 0x0011e2000c101b24 */
[----:B------:R-:W-:Y:S05]  /*6160*/  BRA `(.L_x_20508) ;  /* 0x0000000800987947 */ /* 0x000fea0003800000 */
.L_x_20503:
        /* <DEDUP_REMOVED lines=10> */
.L_x_20517:
[----:B------:R-:W0:Y:S01]  /*6210*/  I2F.F64.S16 R4, R18 ;  /* 0x0000001200047312 */ /* 0x000e220000101c00 */
[----:B------:R-:W-:-:S05]  /*6220*/  CS2R R6, SRZ ;  /* 0x0000000000067805 */ /* 0x000fca000001ff00 */
[----:B0-----:R0:W-:Y:S01]  /*6230*/  STG.E.128 desc[UR36][R8.64], R4 ;  /* 0x0000000408007986 */ /* 0x0011e2000c101d24 */
[----:B------:R-:W-:Y:S05]  /*6240*/  BRA `(.L_x_20508) ;  /* 0x0000000800607947 */ /* 0x000fea0003800000 */
.L_x_20516:
        /* <DEDUP_REMOVED lines=21> */
.L_x_20521:
[----:B------:R-:W-:Y:S05]  /*63a0*/  BSYNC B0 ;  /* 0x0000000000007941 */ /* 0x000fea0003800000 */
.L_x_20520:
[----:B------:R-:W-:-:S05]  /*63b0*/  LOP3.LUT R5, R0, R5, RZ, 0xfc, !PT ;  /* 0x0000000500057212 */ /* 0x000fca00078efcff */
[----:B------:R0:W-:Y:S01]  /*63c0*/  STG.E.U8 desc[UR36][R8.64], R5 ;  /* 0x0000000508007986 */ /* 0x0001e2000c101124 */
[----:B------:R-:W-:Y:S05]  /*63d0*/  BRA `(.L_x_20508) ;  /* 0x0000000400fc7947 */ /* 0x000fea0003800000 */
.L_x_20519:
        /* <DEDUP_REMOVED lines=13> */
.L_x_20523:
[----:B------:R-:W-:Y:S01]  /*64b0*/  IMAD.MOV.U32 R0, RZ, RZ, 0x7f ;  /* 0x0000007fff007424 */ /* 0x000fe200078e00ff */
[----:B------:R-:W-:-:S04]  /*64c0*/  ISETP.GT.U32.AND P0, PT, R3, 0x7f800000, PT ;  /* 0x7f8000000300780c */ /* 0x000fc80003f04070 */
[----:B------:R-:W-:-:S09]  /*64d0*/  SEL R0, R0, 0x7c, P0 ;  /* 0x0000007c00007807 */ /* 0x000fd20000000000 */
.L_x_20524:
[----:B------:R-:W-:Y:S05]  /*64e0*/  BSYNC B0 ;  /* 0x0000000000007941 */ /* 0x000fea0003800000 */
.L_x_20522:
[----:B------:R-:W-:-:S04]  /*64f0*/  LOP3.LUT R3, R5, 0x80000000, RZ, 0xc0, !PT ;  /* 0x8000000005037812 */ /* 0x000fc800078ec0ff */
[----:B------:R-:W-:-:S04]  /*6500*/  SHF.R.U32.HI R3, RZ, 0x18, R3 ;  /* 0x00000018ff037819 */ /* 0x000fc80000011603 */
[----:B------:R-:W-:-:S05]  /*6510*/  LOP3.LUT R3, R0, R3, RZ, 0xfc, !PT ;  /* 0x0000000300037212 */ /* 0x000fca00078efcff */
[----:B------:R0:W-:Y:S01]  /*6520*/  STG.E.U8 desc[UR36][R8.64], R3 ;  /* 0x0000000308007986 */ /* 0x0001e2000c101124 */
[----:B------:R-:W-:Y:S05]  /*6530*/  BRA `(.L_x_20508) ;  /* 0x0000000400a47947 */ /* 0x000fea0003800000 */
.L_x_20518:
[----:B------:R-:W0:Y:S02]  /*6540*/  I2F.S16 R0, R18 ;  /* 0x0000001200007306 */ /* 0x000e240000101400 */
[----:B0-----:R-:W-:-:S05]  /*6550*/  F2FP.BF16.F32.PACK_AB R0, RZ, R0 ;  /* 0x00000000ff00723e */ /* 0x001fca00000010ff */
[----:B------:R0:W-:Y:S01]  /*6560*/  STG.E.U16 desc[UR36][R8.64], R0 ;  /* 0x0000000008007986 */ /* 0x0001e2000c101524 */
[----:B------:R-:W-:Y:S05]  /*6570*/  BRA `(.L_x_20508) ;  /* 0x0000000400947947 */ /* 0x000fea0003800000 */
.L_x_20515:
        /* <DEDUP_REMOVED lines=10> */
.L_x_20527:
        /* <DEDUP_REMOVED lines=17> */
.L_x_20530:
[----:B------:R-:W-:-:S04]  /*6730*/  LOP3.LUT R3, R5, 0x80000000, RZ, 0xc0, !PT ;  /* 0x8000000005037812 */ /* 0x000fc800078ec0ff */
[----:B------:R-:W-:-:S04]  /*6740*/  SHF.R.U32.HI R3, RZ, 0x18, R3 ;  /* 0x00000018ff037819 */ /* 0x000fc80000011603 */
[----:B------:R-:W-:-:S04]  /*6750*/  LOP3.LUT R0, R0, R3, RZ, 0xfc, !PT ;  /* 0x0000000300007212 */ /* 0x000fc800078efcff */
[----:B------:R-:W-:-:S07]  /*6760*/  PRMT R4, R0, 0x7610, R4 ;  /* 0x0000761000047816 */ /* 0x000fce0000000004 */
.L_x_20529:
[----:B------:R-:W-:Y:S05]  /*6770*/  BSYNC B0 ;  /* 0x0000000000007941 */ /* 0x000fea0003800000 */
.L_x_20528:
[----:B------:R0:W-:Y:S01]  /*6780*/  STG.E.U8 desc[UR36][R8.64], R4 ;  /* 0x0000000408007986 */ /* 0x0001e2000c101124 */
[----:B------:R-:W-:Y:S05]  /*6790*/  BRA `(.L_x_20508) ;  /* 0x00000004000c7947 */ /* 0x000fea0003800000 */
.L_x_20526:
        /* <DEDUP_REMOVED lines=17> */
.L_x_20533:
[----:B------:R-:W-:-:S04]  /*68b0*/  LOP3.LUT R3, R5, 0x80000000, RZ, 0xc0, !PT ;  /* 0x8000000005037812 */ /* 0x000fc800078ec0ff */
[----:B------:R-:W-:-:S04]  /*68c0*/  SHF.R.U32.HI R3, RZ, 0x18, R3 ;  /* 0x00000018ff037819 */ /* 0x000fc80000011603 */
[----:B------:R-:W-:-:S04]  /*68d0*/  LOP3.LUT R0, R0, R3, RZ, 0xfc, !PT ;  /* 0x0000000300007212 */ /* 0x000fc800078efcff */
[----:B------:R-:W-:-:S07]  /*68e0*/  PRMT R4, R0, 0x7610, R4 ;  /* 0x0000761000047816 */ /* 0x000fce0000000004 */
.L_x_20532:
[----:B------:R-:W-:Y:S05]  /*68f0*/  BSYNC B0 ;  /* 0x0000000000007941 */ /* 0x000fea0003800000 */
.L_x_20531:
[----:B------:R0:W-:Y:S01]  /*6900*/  STG.E.U8 desc[UR36][R8.64], R4 ;  /* 0x0000000408007986 */ /* 0x0001e2000c101124 */
[----:B------:R-:W-:Y:S05]  /*6910*/  BRA `(.L_x_20508) ;  /* 0x0000000000ac7947 */ /* 0x000fea0003800000 */
.L_x_20525:
        /* <DEDUP_REMOVED lines=22> */
.L_x_20507:
        /* <DEDUP_REMOVED lines=16> */
.L_x_20536:
[----:B------:R-:W-:Y:S05]  /*6b80*/  BRA `(.L_x_20508) ;  /* 0x0000000000107947 */ /* 0x000fea0003800000 */
.L_x_20535:
[----:B------:R-:W-:-:S05]  /*6b90*/  IMAD.MOV.U32 R19, RZ, RZ, RZ ;  /* 0x000000ffff137224 */ /* 0x000fca00078e00ff */
[----:B------:R0:W-:Y:S01]  /*6ba0*/  STG.E.64 desc[UR36][R8.64], R18 ;  /* 0x0000001208007986 */ /* 0x0001e2000c101b24 */
[----:B------:R-:W-:Y:S05]  /*6bb0*/  BRA `(.L_x_20508) ;  /* 0x0000000000047947 */ /* 0x000fea0003800000 */
.L_x_20534:
[----:B------:R0:W-:Y:S02]  /*6bc0*/  STG.E desc[UR36][R8.64], R18 ;  /* 0x0000001208007986 */ /* 0x0001e4000c101924 */
.L_x_20508:
[----:B------:R-:W-:-:S07]  /*6bd0*/  VIADD R25, R25, 0x80 ;  /* 0x0000008019197836 */ /* 0x000fce0000000000 */
.L_x_20468:
[----:B------:R-:W-:Y:S05]  /*6be0*/  BSYNC B6 ;  /* 0x0000000000067941 */ /* 0x000fea0003800000 */
.L_x_20467:
        /* <DEDUP_REMOVED lines=21> */
.L_x_20540:
[----:B------:R-:W-:Y:S01]  /*6d40*/  STG.E.U8 desc[UR36][R2.64], R16 ;  /* 0x0000001002007986 */ /* 0x000fe2000c101124 */
[----:B------:R-:W-:Y:S05]  /*6d50*/  EXIT ;  /* 0x000000000000794d */ /* 0x000fea0003800000 */
.L_x_20539:
        /* <DEDUP_REMOVED lines=9> */
.L_x_20543:
[----:B------:R-:W-:Y:S01]  /*6df0*/  STG.E desc[UR36][R2.64], R16 ;  /* 0x0000001002007986 */ /* 0x000fe2000c101924 */
[----:B------:R-:W-:Y:S05]  /*6e00*/  EXIT ;  /* 0x000000000000794d */ /* 0x000fea0003800000 */
.L_x_20542:
[----:B------:R-:W-:Y:S01]  /*6e10*/  STG.E.U16 desc[UR36][R2.64], R16 ;  /* 0x0000001002007986 */ /* 0x000fe2000c101524 */
[----:B------:R-:W-:Y:S05]  /*6e20*/  EXIT ;  /* 0x000000000000794d */ /* 0x000fea0003800000 */
.L_x_20538:
        /* <DEDUP_REMOVED lines=9> */
.L_x_20545:
[----:B------:R-:W0:Y:S02]  /*6ec0*/  I2F.S16 R0, R16 ;  /* 0x0000001000007306 */ /* 0x000e240000101400 */
[----:B0-----:R-:W-:-:S05]  /*6ed0*/  F2FP.F16.F32.PACK_AB R0, RZ, R0 ;  /* 0x00000000ff00723e */ /* 0x001fca00000000ff */
[----:B------:R-:W-:Y:S01]  /*6ee0*/  STG.E.U16 desc[UR36][R2.64], R0 ;  /* 0x0000000002007986 */ /* 0x000fe2000c101524 */
[----:B------:R-:W-:Y:S05]  /*6ef0*/  EXIT ;  /* 0x000000000000794d */ /* 0x000fea0003800000 */
.L_x_20544:
        /* <DEDUP_REMOVED lines=10> */
.L_x_20547:
[----:B------:R-:W0:Y:S02]  /*6fa0*/  I2F.S16 R16, R16 ;  /* 0x0000001000107306 */ /* 0x000e240000101400 */
[----:B0-----:R-:W-:-:S04]  /*6fb0*/  F2FP.F16.F32.PACK_AB R5, RZ, R16 ;  /* 0x00000010ff05723e */ /* 0x001fc800000000ff */
[----:B------:R-:W-:-:S05]  /*6fc0*/  PRMT R5, R5, 0x5410, RZ ;  /* 0x0000541005057816 */ /* 0x000fca00000000ff */
[----:B------:R-:W-:Y:S01]  /*6fd0*/  STG.E desc[UR36][R2.64], R5 ;  /* 0x0000000502007986 */ /* 0x000fe2000c101924 */
[----:B------:R-:W-:Y:S05]  /*6fe0*/  EXIT ;  /* 0x000000000000794d */ /* 0x000fea0003800000 */
.L_x_20546:
[----:B------:R-:W0:Y:S02]  /*6ff0*/  I2F.F64.S16 R16, R16 ;  /* 0x0000001000107312 */ /* 0x000e240000101c00 */
[----:B0-----:R-:W-:Y:S01]  /*7000*/  STG.E.64 desc[UR36][R2.64], R16 ;  /* 0x0000001002007986 */ /* 0x001fe2000c101b24 */
[----:B------:R-:W-:Y:S05]  /*7010*/  EXIT ;  /* 0x000000000000794d */ /* 0x000fea0003800000 */
.L_x_20537:
        /* <DEDUP_REMOVED lines=10> */
.L_x_20550:
[----:B------:R-:W0:Y:S01]  /*70c0*/  I2F.F64.S16 R16, R16 ;  /* 0x0000001000107312 */ /* 0x000e220000101c00 */
[----:B---3--:R-:W-:-:S05]  /*70d0*/  CS2R R18, SRZ ;  /* 0x0000000000127805 */ /* 0x008fca000001ff00 */
[----:B0-----:R-:W-:Y:S01]  /*70e0*/  STG.E.128 desc[UR36][R2.64], R16 ;  /* 0x0000001002007986 */ /* 0x001fe2000c101d24 */
[----:B------:R-:W-:Y:S05]  /*70f0*/  EXIT ;  /* 0x000000000000794d */ /* 0x000fea0003800000 */
.L_x_20549:
        /* <DEDUP_REMOVED lines=21> */
.L_x_20554:
[----:B------:R-:W-:Y:S05]  /*7250*/  BSYNC B0 ;  /* 0x0000000000007941 */ /* 0x000fea0003800000 */
.L_x_20553:
[----:B------:R-:W-:-:S05]  /*7260*/  LOP3.LUT R5, R0, R5, RZ, 0xfc, !PT ;  /* 0x0000000500057212 */ /* 0x000fca00078efcff */
[----:B------:R-:W-:Y:S01]  /*7270*/  STG.E.U8 desc[UR36][R2.64], R5 ;  /* 0x0000000502007986 */ /* 0x000fe2000c101124 */
[----:B------:R-:W-:Y:S05]  /*7280*/  EXIT ;  /* 0x000000000000794d */ /* 0x000fea0003800000 */
.L_x_20552:
        /* <DEDUP_REMOVED lines=13> */
.L_x_20556:
[----:B------:R-:W-:Y:S01]  /*7360*/  IMAD.MOV.U32 R0, RZ, RZ, 0x7f ;  /* 0x0000007fff007424 */ /* 0x000fe200078e00ff */
[----:B------:R-:W-:-:S04]  /*7370*/  ISETP.GT.U32.AND P0, PT, R4, 0x7f800000, PT ;  /* 0x7f8000000400780c */ /* 0x000fc80003f04070 */
[----:B------:R-:W-:-:S09]  /*7380*/  SEL R0, R0, 0x7c, P0 ;  /* 0x0000007c00007807 */ /* 0x000fd20000000000 */
.L_x_20557:
[----:B------:R-:W-:Y:S05]  /*7390*/  BSYNC B0 ;  /* 0x0000000000007941 */ /* 0x000fea0003800000 */
.L_x_20555:
[----:B------:R-:W-:-:S04]  /*73a0*/  LOP3.LUT R4, R5, 0x80000000, RZ, 0xc0, !PT ;  /* 0x8000000005047812 */ /* 0x000fc800078ec0ff */
[----:B------:R-:W-:-:S04]  /*73b0*/  SHF.R.U32.HI R5, RZ, 0x18, R4 ;  /* 0x00000018ff057819 */ /* 0x000fc80000011604 */
[----:B------:R-:W-:-:S05]  /*73c0*/  LOP3.LUT R5, R0, R5, RZ, 0xfc, !PT ;  /* 0x0000000500057212 */ /* 0x000fca00078efcff */
[----:B------:R-:W-:Y:S01]  /*73d0*/  STG.E.U8 desc[UR36][R2.64], R5 ;  /* 0x0000000502007986 */ /* 0x000fe2000c101124 */
[----:B------:R-:W-:Y:S05]  /*73e0*/  EXIT ;  /* 0x000000000000794d */ /* 0x000fea0003800000 */
.L_x_20551:
[----:B------:R-:W0:Y:S02]  /*73f0*/  I2F.S16 R0, R16 ;  /* 0x0000001000007306 */ /* 0x000e240000101400 */
[----:B0-----:R-:W-:-:S05]  /*7400*/  F2FP.BF16.F32.PACK_AB R0, RZ, R0 ;  /* 0x00000000ff00723e */ /* 0x001fca00000010ff */
[----:B------:R-:W-:Y:S01]  /*7410*/  STG.E.U16 desc[UR36][R2.64], R0 ;  /* 0x0000000002007986 */ /* 0x000fe2000c101524 */
[----:B------:R-:W-:Y:S05]  /*7420*/  EXIT ;  /* 0x000000000000794d */ /* 0x000fea0003800000 */
.L_x_20548:
        /* <DEDUP_REMOVED lines=10> */
.L_x_20560:
        /* <DEDUP_REMOVED lines=17> */
.L_x_20563:
[----:B------:R-:W-:-:S04]  /*75e0*/  LOP3.LUT R0, R7, 0x80000000, RZ, 0xc0, !PT ;  /* 0x8000000007007812 */ /* 0x000fc800078ec0ff */
[----:B------:R-:W-:-:S04]  /*75f0*/  SHF.R.U32.HI R5, RZ, 0x18, R0 ;  /* 0x00000018ff057819 */ /* 0x000fc80000011600 */
[----:B------:R-:W-:-:S04]  /*7600*/  LOP3.LUT R4, R4, R5, RZ, 0xfc, !PT ;  /* 0x0000000504047212 */ /* 0x000fc800078efcff */
[----:B------:R-:W-:-:S07]  /*7610*/  PRMT R0, R4, 0x7610, R0 ;  /* 0x0000761004007816 */ /* 0x000fce0000000000 */
.L_x_20562:
[----:B------:R-:W-:Y:S05]  /*7620*/  BSYNC B0 ;  /* 0x0000000000007941 */ /* 0x000fea0003800000 */
.L_x_20561:
[----:B------:R-:W-:Y:S01]  /*7630*/  STG.E.U8 desc[UR36][R2.64], R0 ;  /* 0x0000000002007986 */ /* 0x000fe2000c101124 */
[----:B------:R-:W-:Y:S05]  /*7640*/  EXIT ;  /* 0x000000000000794d */ /* 0x000fea0003800000 */
.L_x_20559:
        /* <DEDUP_REMOVED lines=17> */
.L_x_20566:
[----:B------:R-:W-:-:S04]  /*7760*/  LOP3.LUT R0, R7, 0x80000000, RZ, 0xc0, !PT ;  /* 0x8000000007007812 */ /* 0x000fc800078ec0ff */
[----:B------:R-:W-:-:S04]  /*7770*/  SHF.R.U32.HI R5, RZ, 0x18, R0 ;  /* 0x00000018ff057819 */ /* 0x000fc80000011600 */
[----:B------:R-:W-:-:S04]  /*7780*/  LOP3.LUT R4, R4, R5, RZ, 0xfc, !PT ;  /* 0x0000000504047212 */ /* 0x000fc800078efcff */
[----:B------:R-:W-:-:S07]  /*7790*/  PRMT R0, R4, 0x7610, R0 ;  /* 0x0000761004007816 */ /* 0x000fce0000000000 */
.L_x_20565:
[----:B------:R-:W-:Y:S05]  /*77a0*/  BSYNC B0 ;  /* 0x0000000000007941 */ /* 0x000fea0003800000 */
.L_x_20564:
[----:B------:R-:W-:Y:S01]  /*77b0*/  STG.E.U8 desc[UR36][R2.64], R0 ;  /* 0x0000000002007986 */ /* 0x000fe2000c101124 */
[----:B------:R-:W-:Y:S05]  /*77c0*/  EXIT ;  /* 0x000000000000794d */ /* 0x000fea0003800000 */
.L_x_20558:
        /* <DEDUP_REMOVED lines=22> */
.L_x_20541:
        /* <DEDUP_REMOVED lines=16> */
.L_x_20569:
[----:B------:R-:W-:Y:S05]  /*7a30*/  EXIT ;  /* 0x000000000000794d */ /* 0x000fea0003800000 */
.L_x_20568:
[----:B------:R-:W-:-:S05]  /*7a40*/  IMAD.MOV.U32 R17, RZ, RZ, RZ ;  /* 0x000000ffff117224 */ /* 0x000fca00078e00ff */
[----:B------:R-:W-:Y:S01]  /*7a50*/  STG.E.64 desc[UR36][R2.64], R16 ;  /* 0x0000001002007986 */ /* 0x000fe2000c101b24 */
[----:B------:R-:W-:Y:S05]  /*7a60*/  EXIT ;  /* 0x000000000000794d */ /* 0x000fea0003800000 */
.L_x_20567:
[----:B------:R-:W-:Y:S01]  /*7a70*/  STG.E desc[UR36][R2.64], R16 ;  /* 0x0000001002007986 */ /* 0x000fe2000c101924 */
[----:B------:R-:W-:Y:S05]  /*7a80*/  EXIT ;  /* 0x000000000000794d */ /* 0x000fea0003800000 */
.L_x_20570:
        /* <DEDUP_REMOVED lines=15> */
.L_x_44551:


//--------------------- .text._ZN2at6native18elementwise_kernelILi128ELi4EZNS0_22gpu_kernel_impl_nocastIZZZNS0_49_GLOBAL__N__657f93f7_16_TensorCompare_cu_71e06f4e20isposinf_kernel_implERNS_18TensorIteratorBaseEENKUlvE_clEvENKUlvE_clEvEUldE_EEvS5_RKT_EUliE_EEviT1_ --------------------------
	.section	.text._ZN2at6native18elementwise_kernelILi128ELi4EZNS0_22gpu_kernel_impl_nocastIZZZNS0_49_GLOBAL__N__657f93f7_16_TensorCompare_cu_71e06f4e20isposinf_kernel_implERNS_18TensorIteratorBaseEENKUlvE_clEvENKUlvE_clEvEUldE_EEvS5_RKT_EUliE_EEviT1_,"ax",@progbits
	.align	128
        .global         _ZN2at6native18elementwise_kernelILi128ELi4EZNS0_22gpu_kernel_impl_nocastIZZZNS0_49_GLOBAL__N__657f93f7_16_TensorCompare_cu_71e06f4e20isposinf_kernel_implERNS_18TensorIteratorBaseEENKUlvE_clEvENKUlvE_clEvEUldE_EEvS5_RKT_EUliE_EEviT1_
        .type           _ZN2at6native18elementwise_kernelILi128ELi4EZNS0_22gpu_kernel_impl_nocastIZZZNS0_49_GLOBAL__N__657f93f7_16_TensorCompare_cu_71e06f4e20isposinf_kernel_implERNS_18TensorIteratorBaseEENKUlvE_clEvENKUlvE_clEvEUldE_EEvS5_RKT_EUliE_EEviT1_,@function
        .size           _ZN2at6native18elementwise_kernelILi128ELi4EZNS0_22gpu_kernel_impl_nocastIZZZNS0_49_GLOBAL__N__657f93f7_16_TensorCompare_cu_71e06f4e20isposinf_kernel_implERNS_18TensorIteratorBaseEENKUlvE_clEvENKUlvE_clEvEUldE_EEvS5_RKT_EUliE_EEviT1_,(.L_x_44552 - _ZN2at6native18elementwise_kernelILi128ELi4EZNS0_22gpu_kernel_impl_nocastIZZZNS0_49_GLOBAL__N__657f93f7_16_TensorCompare_cu_71e06f4e20isposinf_kernel_implERNS_18TensorIteratorBaseEENKUlvE_clEvENKUlvE_clEvEUldE_EEvS5_RKT_EUliE_EEviT1_)
        .other          _ZN2at6native18elementwise_kernelILi128ELi4EZNS0_22gpu_kernel_impl_nocastIZZZNS0_49_GLOBAL__N__657f93f7_16_TensorCompare_cu_71e06f4e20isposinf_kernel_implERNS_18TensorIteratorBaseEENKUlvE_clEvENKUlvE_clEvEUldE_EEvS5_RKT_EUliE_EEviT1_,@"STO_CUDA_ENTRY STV_DEFAULT"
_ZN2at6native18elementwise_kernelILi128ELi4EZNS0_22gpu_kernel_impl_nocastIZZZNS0_49_GLOBAL__N__657f93f7_16_TensorCompare_cu_71e06f4e20isposinf_kernel_implERNS_18TensorIteratorBaseEENKUlvE_clEvENKUlvE_clEvEUldE_EEvS5_RKT_EUliE_EEviT1_:
.text._ZN2at6native18elementwise_kernelILi128ELi4EZNS0_22gpu_kernel_impl_nocastIZZZNS0_49_GLOBAL__N__657f93f7_16_TensorCompare_cu_71e06f4e20isposinf_kernel_implERNS_18TensorIteratorBaseEENKUlvE_clEvENKUlvE_clEvEUldE_EEvS5_RKT_EUliE_EEviT1_:
        /* <DEDUP_REMOVED lines=312> */
.L_x_20573:
        /* <DEDUP_REMOVED lines=8> */
[----:B--2---:R-:W-:-:S06]  /*1400*/  DSETP.NEU.AND P0, PT, R6, +INF , PT ;  /* 0x7ff000000600742a */ /* 0x004fcc0003f0d000 */
[----:B------:R-:W-:-:S05]  /*1410*/  SEL R9, RZ, 0x1, P0 ;  /* 0x00000001ff097807 */ /* 0x000fca0000000000 */
[----:B------:R0:W-:Y:S03]  /*1420*/  STG.E.U8 desc[UR4][R4.64], R9 ;  /* 0x0000000904007986 */ /* 0x0001e6000c101104 */
.L_x_20572:
[----:B------:R-:W-:Y:S05]  /*1430*/  BSYNC B0 ;  /* 0x0000000000007941 */ /* 0x000fea0003800000 */
.L_x_20571:
        /* <DEDUP_REMOVED lines=305> */
.L_x_20576:
        /* <DEDUP_REMOVED lines=8> */
[----:B--2---:R-:W-:-:S06]  /*27d0*/  DSETP.NEU.AND P0, PT, R6, +INF , PT ;  /* 0x7ff000000600742a */ /* 0x004fcc0003f0d000 */
        /* <DEDUP_REMOVED lines=306> */
.L_x_20577:
        /* <DEDUP_REMOVED lines=9> */
[----:B------:R-:W-:-:S05]  /*3b90*/  SEL R9, RZ, 0x1, P0 ;  /* 0x00000001ff097807 */ /* 0x000fca0000000000 */
[----:B------:R2:W-:Y:S03]  /*3ba0*/  STG.E.U8 desc[UR4][R4.64], R9 ;  /* 0x0000000904007986 */ /* 0x0005e6000c101104 */
.L_x_20575:
[----:B------:R-:W-:Y:S05]  /*3bb0*/  BSYNC B0 ;  /* 0x0000000000007941 */ /* 0x000fea0003800000 */
.L_x_20574:
        /* <DEDUP_REMOVED lines=304> */
.L_x_20578:
[----:B------:R-:W-:Y:S02]  /*4ec0*/  ULDC.64 UR6, c[0x0][0x418] ;  /* 0x0001060000067ab9 */ /* 0x000fe40000000a00 */
[----:B------:R-:W-:-:S04]  /*4ed0*/  IADD3 R2, P0, R0, UR6, RZ ;  /* 0x0000000600027c10 */ /* 0x000fc8000ff1e0ff */
[----:B------:R-:W-:Y:S01]  /*4ee0*/  IADD3.X R3, RZ, UR7, RZ, P0, !PT ;  /* 0x00000007ff037c10 */ /* 0x000fe200087fe4ff */
[----:B------:R-:W-:-:S05]  /*4ef0*/  ULDC.64 UR6, c[0x0][0x410] ;  /* 0x0001040000067ab9 */ /* 0x000fca0000000a00 */
[----:B------:R-:W2:Y:S01]  /*4f00*/  LDG.E.64 R2, desc[UR4][R2.64] ;  /* 0x0000000402027981 */ /* 0x000ea2000c1e1b00 */
[----:B------:R-:W-:-:S04]  /*4f10*/  IADD3 R4, P1, R5, UR6, RZ ;  /* 0x0000000605047c10 */ /* 0x000fc8000ff3e0ff */
[----:B------:R-:W-:Y:S01]  /*4f20*/  IADD3.X R5, RZ, UR7, RZ, P1, !PT ;  /* 0x00000007ff057c10 */ /* 0x000fe20008ffe4ff */
[----:B--2---:R-:W-:-:S06]  /*4f30*/  DSETP.NEU.AND P0, PT, R2, +INF , PT ;  /* 0x7ff000000200742a */ /* 0x004fcc0003f0d000 */
[----:B------:R-:W-:-:S05]  /*4f40*/  SEL R7, RZ, 0x1, P0 ;  /* 0x00000001ff077807 */ /* 0x000fca0000000000 */
[----:B------:R-:W-:Y:S01]  /*4f50*/  STG.E.U8 desc[UR4][R4.64], R7 ;  /* 0x0000000704007986 */ /* 0x000fe2000c101104 */
[----:B------:R-:W-:Y:S05]  /*4f60*/  EXIT ;  /* 0x000000000000794d */ /* 0x000fea0003800000 */
.L_x_20579:
        /* <DEDUP_REMOVED lines=9> */
.L_x_44552:


//--------------------- .text._ZN2at6native27unrolled_elementwise_kernelIZZZNS0_49_GLOBAL__N__657f93f7_16_TensorCompare_cu_71e06f4e20isposinf_kernel_implERNS_18TensorIteratorBaseEENKUlvE_clEvENKUlvE_clEvEUldE_St5arrayIPcLm2EELi4E23TrivialOffsetCalculatorILi1EjESC_NS0_6memory15LoadWithoutCastENSD_16StoreWithoutCastEEEviT_T0_T2_T3_T4_T5_ --------------------------
	.section	.text._ZN2at6native27unrolled_elementwise_kernelIZZZNS0_49_GLOBAL__N__657f93f7_16_TensorCompare_cu_71e06f4e20isposinf_kernel_implERNS_18TensorIteratorBaseEENKUlvE_clEvENKUlvE_clEvEUldE_St5arrayIPcLm2EELi4E23TrivialOffsetCalculatorILi1EjESC_NS0_6memory15LoadWithoutCastENSD_16StoreWithoutCastEEEviT_T0_T2_T3_T4_T5_,"ax",@progbits
	.align	128
        .global         _ZN2at6native27unrolled_elementwise_kernelIZZZNS0_49_GLOBAL__N__657f93f7_16_TensorCompare_cu_71e06f4e20isposinf_kernel_implERNS_18TensorIteratorBaseEENKUlvE_clEvENKUlvE_clEvEUldE_St5arrayIPcLm2EELi4E23TrivialOffsetCalculatorILi1EjESC_NS0_6memory15LoadWithoutCastENSD_16StoreWithoutCastEEEviT_T0_T2_T3_T4_T5_
        .type           _ZN2at6native27unrolled_elementwise_kernelIZZZNS0_49_GLOBAL__N__657f93f7_16_TensorCompare_cu_71e06f4e20isposinf_kernel_implERNS_18TensorIteratorBaseEENKUlvE_clEvENKUlvE_clEvEUldE_St5arrayIPcLm2EELi4E23TrivialOffsetCalculatorILi1EjESC_NS0_6memory15LoadWithoutCastENSD_16StoreWithoutCastEEEviT_T0_T2_T3_T4_T5_,@function
        .size           _ZN2at6native27unrolled_elementwise_kernelIZZZNS0_49_GLOBAL__N__657f93f7_16_TensorCompare_cu_71e06f4e20isposinf_kernel_implERNS_18TensorIteratorBaseEENKUlvE_clEvENKUlvE_clEvEUldE_St5arrayIPcLm2EELi4E23TrivialOffsetCalculatorILi1EjESC_NS0_6memory15LoadWithoutCastENSD_16StoreWithoutCastEEEviT_T0_T2_T3_T4_T5_,(.L_x_44553 - _ZN2at6native27unrolled_elementwise_kernelIZZZNS0_49_GLOBAL__N__657f93f7_16_TensorCompare_cu_71e06f4e20isposinf_kernel_implERNS_18TensorIteratorBaseEENKUlvE_clEvENKUlvE_clEvEUldE_St5arrayIPcLm2EELi4E23TrivialOffsetCalculatorILi1EjESC_NS0_6memory15LoadWithoutCastENSD_16StoreWithoutCastEEEviT_T0_T2_T3_T4_T5_)
        .other          _ZN2at6native27unrolled_elementwise_kernelIZZZNS0_49_GLOBAL__N__657f93f7_16_TensorCompare_cu_71e06f4e20isposinf_kernel_implERNS_18TensorIteratorBaseEENKUlvE_clEvENKUlvE_clEvEUldE_St5arrayIPcLm2EELi4E23TrivialOffsetCalculatorILi1EjESC_NS0_6memory15LoadWithoutCastENSD_16StoreWithoutCastEEEviT_T0_T2_T3_T4_T5_,@"STO_CUDA_ENTRY STV_DEFAULT"
_ZN2at6native27unrolled_elementwise_kernelIZZZNS0_49_GLOBAL__N__657f93f7_16_TensorCompare_cu_71e06f4e20isposinf_kernel_implERNS_18TensorIteratorBaseEENKUlvE_clEvENKUlvE_clEvEUldE_St5arrayIPcLm2EELi4E23TrivialOffsetCalculatorILi1EjESC_NS0_6memory15LoadWithoutCastENSD_16StoreWithoutCastEEEviT_T0_T2_T3_T4_T5_:
.text._ZN2at6native27unrolled_elementwise_kernelIZZZNS0_49_GLOBAL__N__657f93f7_16_TensorCompare_cu_71e06f4e20isposinf_kernel_implERNS_18TensorIteratorBaseEENKUlvE_clEvENKUlvE_clEvEUldE_St5arrayIPcLm2EELi4E23TrivialOffsetCalculatorILi1EjESC_NS0_6memory15LoadWithoutCastENSD_16StoreWithoutCastEEEviT_T0_T2_T3_T4_T5_:
        /* <DEDUP_REMOVED lines=37> */
[----:B-----5:R-:W-:Y:S01]  /*0250*/  DSETP.NEU.AND P1, PT, R10, +INF , PT ;  /* 0x7ff000000a00742a */ /* 0x020fe20003f2d000 */
[----:B------:R-:W-:Y:S02]  /*0260*/  VIADD R3, R3, 0x80 ;  /* 0x0000008003037836 */ /* 0x000fe40000000000 */
[----:B------:R-:W-:-:S03]  /*0270*/  IADD3 R10, P2, R12, UR6, RZ ;  /* 0x000000060c0a7c10 */ /* 0x000fc6000ff5e0ff */
[----:B------:R-:W-:Y:S02]  /*0280*/  SEL R13, RZ, 0x1, P1 ;  /* 0x00000001ff0d7807 */ /* 0x000fe40000800000 */
[----:B------:R-:W-:-:S05]  /*0290*/  IMAD.X R11, RZ, RZ, UR7, P2 ;  /* 0x00000007ff0b7e24 */ /* 0x000fca00090e06ff */
[----:B------:R1:W-:Y:S03]  /*02a0*/  STG.E.U8 desc[UR4][R10.64], R13 ;  /* 0x0000000d0a007986 */ /* 0x0003e6000c101104 */
.L_x_20581:
[----:B------:R-:W-:Y:S05]  /*02b0*/  BSYNC B0 ;  /* 0x0000000000007941 */ /* 0x000fea0003800000 */
.L_x_20580:
[----:B------:R-:W-:Y:S01]  /*02c0*/  ISETP.GE.AND P1, PT, R3, R2, PT ;  /* 0x000000020300720c */ /* 0x000fe20003f26270 */
[----:B------:R-:W-:-:S12]  /*02d0*/  BSSY B0, `(.L_x_20582) ;  /* 0x0000014000007945 */ /* 0x000fd80003800000 */
[----:B------:R-:W-:Y:S05]  /*02e0*/  @P1 BRA `(.L_x_20583) ;  /* 0x0000000000481947 */ /* 0x000fea0003800000 */
[----:B-1---5:R-:W-:Y:S01]  /*02f0*/  LEA R10, R0, R3, 0x9 ;  /* 0x00000003000a7211 */ /* 0x022fe200078e48ff */
[----:B------:R-:W-:Y:S01]  /*0300*/  ULDC.64 UR6, c[0x0][0x218] ;  /* 0x0000860000067ab9 */ /* 0x000fe20000000a00 */
[----:B------:R-:W-:Y:S01]  /*0310*/  DSETP.NEU.AND P1, PT, R8, +INF , PT ;  /* 0x7ff000000800742a */ /* 0x000fe20003f2d000 */
        /* <DEDUP_REMOVED lines=9> */
[----:B------:R-:W-:Y:S01]  /*03b0*/  DSETP.NEU.AND P1, PT, R6, +INF , PT ;  /* 0x7ff000000600742a */ /* 0x000fe20003f2d000 */
[----:B------:R-:W-:Y:S02]  /*03c0*/  IADD3 R3, R3, 0x80, RZ ;  /* 0x0000008003037810 */ /* 0x000fe40007ffe0ff */
[----:B------:R-:W-:-:S03]  /*03d0*/  IADD3 R6, P2, R8, UR6, RZ ;  /* 0x0000000608067c10 */ /* 0x000fc6000ff5e0ff */
[----:B------:R-:W-:Y:S02]  /*03e0*/  SEL R9, RZ, 0x1, P1 ;  /* 0x00000001ff097807 */ /* 0x000fe40000800000 */
[----:B------:R-:W-:-:S05]  /*03f0*/  IMAD.X R7, RZ, RZ, UR7, P2 ;  /* 0x00000007ff077e24 */ /* 0x000fca00090e06ff */
[----:B------:R3:W-:Y:S03]  /*0400*/  STG.E.U8 desc[UR4][R6.64], R9 ;  /* 0x0000000906007986 */ /* 0x0007e6000c101104 */
.L_x_20583:
[----:B------:R-:W-:Y:S05]  /*0410*/  BSYNC B0 ;  /* 0x0000000000007941 */ /* 0x000fea0003800000 */
.L_x_20582:
[----:B------:R-:W-:Y:S01]  /*0420*/  ISETP.GE.AND P2, PT, R3, R2, PT ;  /* 0x000000020300720c */ /* 0x000fe20003f46270 */
[----:B-----5:R-:W-:-:S12]  /*0430*/  @!P0 DSETP.NEU.AND P1, PT, R4, +INF , PT ;  /* 0x7ff000000400842a */ /* 0x020fd80003f2d000 */
        /* <DEDUP_REMOVED lines=10> */
.L_x_20584:
        /* <DEDUP_REMOVED lines=10> */
.L_x_44553:


//--------------------- .text._ZN2at6native29vectorized_elementwise_kernelILi2EZZZNS0_49_GLOBAL__N__657f93f7_16_TensorCompare_cu_71e06f4e20isposinf_kernel_implERNS_18TensorIteratorBaseEENKUlvE_clEvENKUlvE_clEvEUldE_St5arrayIPcLm2EEEEviT0_T1_ --------------------------
	.section	.text._ZN2at6native29vectorized_elementwise_kernelILi2EZZZNS0_49_GLOBAL__N__657f93f7_16_TensorCompare_cu_71e06f4e20isposinf_kernel_implERNS_18TensorIteratorBaseEENKUlvE_clEvENKUlvE_clEvEUldE_St5arrayIPcLm2EEEEviT0_T1_,"ax",@progbits
	.align	128
        .global         _ZN2at6native29vectorized_elementwise_kernelILi2EZZZNS0_49_GLOBAL__N__657f93f7_16_TensorCompare_cu_71e06f4e20isposinf_kernel_implERNS_18TensorIteratorBaseEENKUlvE_clEvENKUlvE_clEvEUldE_St5arrayIPcLm2EEEEviT0_T1_
        .type           _ZN2at6native29vectorized_elementwise_kernelILi2EZZZNS0_49_GLOBAL__N__657f93f7_16_TensorCompare_cu_71e06f4e20isposinf_kernel_implERNS_18TensorIteratorBaseEENKUlvE_clEvENKUlvE_clEvEUldE_St5arrayIPcLm2EEEEviT0_T1_,@function
        .size           _ZN2at6native29vectorized_elementwise_kernelILi2EZZZNS0_49_GLOBAL__N__657f93f7_16_TensorCompare_cu_71e06f4e20isposinf_kernel_implERNS_18TensorIteratorBaseEENKUlvE_clEvENKUlvE_clEvEUldE_St5arrayIPcLm2EEEEviT0_T1_,(.L_x_44554 - _ZN2at6native29vectorized_elementwise_kernelILi2EZZZNS0_49_GLOBAL__N__657f93f7_16_TensorCompare_cu_71e06f4e20isposinf_kernel_implERNS_18TensorIteratorBaseEENKUlvE_clEvENKUlvE_clEvEUldE_St5arrayIPcLm2EEEEviT0_T1_)
        .other          _ZN2at6native29vectorized_elementwise_kernelILi2EZZZNS0_49_GLOBAL__N__657f93f7_16_TensorCompare_cu_71e06f4e20isposinf_kernel_implERNS_18TensorIteratorBaseEENKUlvE_clEvENKUlvE_clEvEUldE_St5arrayIPcLm2EEEEviT0_T1_,@"STO_CUDA_ENTRY STV_DEFAULT"
_ZN2at6native29vectorized_elementwise_kernelILi2EZZZNS0_49_GLOBAL__N__657f93f7_16_TensorCompare_cu_71e06f4e20isposinf_kernel_implERNS_18TensorIteratorBaseEENKUlvE_clEvENKUlvE_clEvEUldE_St5arrayIPcLm2EEEEviT0_T1_:
.text._ZN2at6native29vectorized_elementwise_kernelILi2EZZZNS0_49_GLOBAL__N__657f93f7_16_TensorCompare_cu_71e06f4e20isposinf_kernel_implERNS_18TensorIteratorBaseEENKUlvE_clEvENKUlvE_clEvEUldE_St5arrayIPcLm2EEEEviT0_T1_:
        /* <DEDUP_REMOVED lines=20> */
[----:B--2---:R-:W-:Y:S02]  /*0140*/  DSETP.NEU.AND P6, PT, R20, +INF , PT ;  /* 0x7ff000001400742a */ /* 0x004fe40003fcd000 */
[----:B------:R-:W-:Y:S02]  /*0150*/  DSETP.NEU.AND P5, PT, R22, +INF , PT ;  /* 0x7ff000001600742a */ /* 0x000fe40003fad000 */
[----:B---3--:R-:W-:Y:S02]  /*0160*/  DSETP.NEU.AND P4, PT, R12, +INF , PT ;  /* 0x7ff000000c00742a */ /* 0x008fe40003f8d000 */
[----:B------:R-:W-:Y:S01]  /*0170*/  SEL R0, RZ, 0x1, P6 ;  /* 0x00000001ff007807 */ /* 0x000fe20003000000 */
[----:B------:R-:W-:-:S02]  /*0180*/  DSETP.NEU.AND P3, PT, R14, +INF , PT ;  /* 0x7ff000000e00742a */ /* 0x000fc40003f6d000 */
[----:B----4-:R-:W-:Y:S02]  /*0190*/  DSETP.NEU.AND P2, PT, R8, +INF , PT ;  /* 0x7ff000000800742a */ /* 0x010fe40003f4d000 */
[----:B------:R-:W-:Y:S02]  /*01a0*/  DSETP.NEU.AND P1, PT, R10, +INF , PT ;  /* 0x7ff000000a00742a */ /* 0x000fe40003f2d000 */
[----:B-----5:R-:W-:Y:S02]  /*01b0*/  DSETP.NEU.AND P0, PT, R4, +INF , PT ;  /* 0x7ff000000400742a */ /* 0x020fe40003f0d000 */
[----:B------:R-:W-:Y:S01]  /*01c0*/  DSETP.NEU.AND P6, PT, R6, +INF , PT ;  /* 0x7ff000000600742a */ /* 0x000fe20003fcd000 */
        /* <DEDUP_REMOVED lines=16> */
.L_x_20585:
        /* <DEDUP_REMOVED lines=57> */
[----:B--2---:R-:W-:Y:S01]  /*0660*/  @!P6 DSETP.NEU.AND P1, PT, R12, +INF , PT ;  /* 0x7ff000000c00e42a */ /* 0x004fe20003f2d000 */
[----:B0-----:R-:W-:-:S13]  /*0670*/  @P0 BRA `(.L_x_20587) ;  /* 0x0000000000200947 */ /* 0x001fda0003800000 */
[----:B------:R-:W-:Y:S01]  /*0680*/  IMAD.IADD R6, R0, 0x1, R21 ;  /* 0x0000000100067824 */ /* 0x000fe200078e0215 */
[----:B------:R-:W-:Y:S01]  /*0690*/  ULDC.64 UR6, c[0x0][0x218] ;  /* 0x0000860000067ab9 */ /* 0x000fe20000000a00 */
[----:B-----5:R-:W-:Y:S01]  /*06a0*/  DSETP.NEU.AND P0, PT, R26, +INF , PT ;  /* 0x7ff000001a00742a */ /* 0x020fe20003f0d000 */
[----:B------:R-:W-:Y:S02]  /*06b0*/  VIADD R21, R21, 0x80 ;  /* 0x0000008015157836 */ /* 0x000fe40000000000 */
[----:B------:R-:W-:-:S03]  /*06c0*/  IADD3 R6, P2, R6, UR6, RZ ;  /* 0x0000000606067c10 */ /* 0x000fc6000ff5e0ff */
[----:B------:R-:W-:Y:S02]  /*06d0*/  SEL R13, RZ, 0x1, P0 ;  /* 0x00000001ff0d7807 */ /* 0x000fe40000000000 */
[----:B------:R-:W-:-:S05]  /*06e0*/  IMAD.X R7, RZ, RZ, UR7, P2 ;  /* 0x00000007ff077e24 */ /* 0x000fca00090e06ff */
[----:B------:R0:W-:Y:S03]  /*06f0*/  STG.E.U8 desc[UR4][R6.64], R13 ;  /* 0x0000000d06007986 */ /* 0x0001e6000c101104 */
.L_x_20587:
[----:B------:R-:W-:Y:S05]  /*0700*/  BSYNC B0 ;  /* 0x0000000000007941 */ /* 0x000fea0003800000 */
.L_x_20586:
        /* <DEDUP_REMOVED lines=9> */
[----:B-----5:R-:W-:Y:S01]  /*07a0*/  DSETP.NEU.AND P0, PT, R22, +INF , PT ;  /* 0x7ff000001600742a */ /* 0x020fe20003f0d000 */
        /* <DEDUP_REMOVED lines=9> */
[----:B------:R-:W-:Y:S01]  /*0840*/  DSETP.NEU.AND P0, PT, R4, +INF , PT ;  /* 0x7ff000000400742a */ /* 0x000fe20003f0d000 */
[----:B------:R-:W-:Y:S02]  /*0850*/  VIADD R21, R21, 0x80 ;  /* 0x0000008015157836 */ /* 0x000fe40000000000 */
[----:B------:R-:W-:-:S03]  /*0860*/  IADD3 R4, P1, R7, UR6, RZ ;  /* 0x0000000607047c10 */ /* 0x000fc6000ff3e0ff */
[----:B------:R-:W-:Y:S02]  /*0870*/  SEL R7, RZ, 0x1, P0 ;  /* 0x00000001ff077807 */ /* 0x000fe40000000000 */
[----:B------:R-:W-:-:S05]  /*0880*/  IMAD.X R5, RZ, RZ, UR7, P1 ;  /* 0x00000007ff057e24 */ /* 0x000fca00088e06ff */
[----:B------:R0:W-:Y:S03]  /*0890*/  STG.E.U8 desc[UR4][R4.64], R7 ;  /* 0x0000000704007986 */ /* 0x0001e6000c101104 */
.L_x_20590:
[----:B------:R-:W-:-:S13]  /*08a0*/  ISETP.GE.AND P0, PT, R21, R20, PT ;  /* 0x000000141500720c */ /* 0x000fda0003f06270 */
[----:B------:R-:W-:Y:S05]  /*08b0*/  @P0 BRA `(.L_x_20592) ;  /* 0x0000000000480947 */ /* 0x000fea0003800000 */
[----:B0----5:R-:W-:Y:S01]  /*08c0*/  IMAD.IADD R4, R0, 0x1, R21 ;  /* 0x0000000100047824 */ /* 0x021fe200078e0215 */
[----:B------:R-:W-:Y:S01]  /*08d0*/  ULDC.64 UR6, c[0x0][0x218] ;  /* 0x0000860000067ab9 */ /* 0x000fe20000000a00 */
[----:B------:R-:W-:Y:S01]  /*08e0*/  DSETP.NEU.AND P0, PT, R2, +INF , PT ;  /* 0x7ff000000200742a */ /* 0x000fe20003f0d000 */
[----:B------:R-:W-:Y:S02]  /*08f0*/  VIADD R21, R21, 0x80 ;  /* 0x0000008015157836 */ /* 0x000fe40000000000 */
[----:B------:R-:W-:-:S03]  /*0900*/  IADD3 R2, P1, R4, UR6, RZ ;  /* 0x0000000604027c10 */ /* 0x000fc6000ff3e0ff */
[----:B------:R-:W-:Y:S02]  /*0910*/  SEL R5, RZ, 0x1, P0 ;  /* 0x00000001ff057807 */ /* 0x000fe40000000000 */
[----:B------:R-:W-:-:S05]  /*0920*/  IMAD.X R3, RZ, RZ, UR7, P1 ;  /* 0x00000007ff037e24 */ /* 0x000fca00088e06ff */
[----:B------:R1:W-:Y:S03]  /*0930*/  STG.E.U8 desc[UR4][R2.64], R5 ;  /* 0x0000000502007986 */ /* 0x0003e6000c101104 */
.L_x_20591:
[----:B------:R-:W-:-:S13]  /*0940*/  ISETP.GE.AND P0, PT, R21, R20, PT ;  /* 0x000000141500720c */ /* 0x000fda0003f06270 */
[----:B------:R-:W-:Y:S05]  /*0950*/  @P0 BRA `(.L_x_20593) ;  /* 0x00000000004c0947 */ /* 0x000fea0003800000 */
[----:B-1----:R-:W-:Y:S01]  /*0960*/  IMAD.IADD R2, R0, 0x1, R21 ;  /* 0x0000000100027824 */ /* 0x002fe200078e0215 */
[----:B------:R-:W-:Y:S01]  /*0970*/  ULDC.64 UR6, c[0x0][0x218] ;  /* 0x0000860000067ab9 */ /* 0x000fe20000000a00 */
[----:B------:R-:W-:Y:S01]  /*0980*/  DSETP.NEU.AND P0, PT, R16, +INF , PT ;  /* 0x7ff000001000742a */ /* 0x000fe20003f0d000 */
[----:B------:R-:W-:Y:S02]  /*0990*/  VIADD R21, R21, 0x80 ;  /* 0x0000008015157836 */ /* 0x000fe40000000000 */
[----:B------:R-:W-:-:S03]  /*09a0*/  IADD3 R2, P1, R2, UR6, RZ ;  /* 0x0000000602027c10 */ /* 0x000fc6000ff3e0ff */
[----:B------:R-:W-:Y:S02]  /*09b0*/  SEL R5, RZ, 0x1, P0 ;  /* 0x00000001ff057807 */ /* 0x000fe40000000000 */
[----:B------:R-:W-:-:S05]  /*09c0*/  IMAD.X R3, RZ, RZ, UR7, P1 ;  /* 0x00000007ff037e24 */ /* 0x000fca00088e06ff */
[----:B------:R1:W-:Y:S03]  /*09d0*/  STG.E.U8 desc[UR4][R2.64], R5 ;  /* 0x0000000502007986 */ /* 0x0003e6000c101104 */
.L_x_20592:
[----:B------:R-:W-:-:S13]  /*09e0*/  ISETP.GE.AND P0, PT, R21, R20, PT ;  /* 0x000000141500720c */ /* 0x000fda0003f06270 */
[----:B------:R-:W-:Y:S05]  /*09f0*/  @P0 BREAK B1 ;  /* 0x0000000000010942 */ /* 0x000fea0003800000 */
[----:B------:R-:W-:Y:S05]  /*0a00*/  @P0 BRA `(.L_x_20594) ;  /* 0x0000000000500947 */ /* 0x000fea0003800000 */
[----:B-1---5:R-:W-:Y:S01]  /*0a10*/  IMAD.IADD R2, R0, 0x1, R21 ;  /* 0x0000000100027824 */ /* 0x022fe200078e0215 */
[----:B------:R-:W-:Y:S01]  /*0a20*/  ULDC.64 UR6, c[0x0][0x218] ;  /* 0x0000860000067ab9 */ /* 0x000fe20000000a00 */
[----:B------:R-:W-:Y:S01]  /*0a30*/  DSETP.NEU.AND P0, PT, R10, +INF , PT ;  /* 0x7ff000000a00742a */ /* 0x000fe20003f0d000 */
[----:B------:R-:W-:Y:S02]  /*0a40*/  VIADD R21, R21, 0x80 ;  /* 0x0000008015157836 */ /* 0x000fe40000000000 */
[----:B------:R-:W-:-:S03]  /*0a50*/  IADD3 R2, P1, R2, UR6, RZ ;  /* 0x0000000602027c10 */ /* 0x000fc6000ff3e0ff */
[----:B0-----:R-:W-:Y:S02]  /*0a60*/  SEL R5, RZ, 0x1, P0 ;  /* 0x00000001ff057807 */ /* 0x001fe40000000000 */
[----:B------:R-:W-:-:S05]  /*0a70*/  IMAD.X R3, RZ, RZ, UR7, P1 ;  /* 0x00000007ff037e24 */ /* 0x000fca00088e06ff */
[----:B------:R2:W-:Y:S03]  /*0a80*/  STG.E.U8 desc[UR4][R2.64], R5 ;  /* 0x0000000502007986 */ /* 0x0005e6000c101104 */
.L_x_20593:
[----:B------:R-:W-:-:S13]  /*0a90*/  ISETP.GE.AND P0, PT, R21, R20, PT ;  /* 0x000000141500720c */ /* 0x000fda0003f06270 */
[----:B------:R-:W-:Y:S05]  /*0aa0*/  @P0 BREAK B1 ;  /* 0x0000000000010942 */ /* 0x000fea0003800000 */
[----:B------:R-:W-:Y:S05]  /*0ab0*/  @P0 BRA `(.L_x_20594) ;  /* 0x0000000000240947 */ /* 0x000fea0003800000 */
[----:B------:R-:W-:Y:S05]  /*0ac0*/  BSYNC B1 ;  /* 0x0000000000017941 */ /* 0x000fea0003800000 */
.L_x_20589:
[----:B-12---:R-:W-:Y:S01]  /*0ad0*/  IMAD.IADD R2, R0, 0x1, R21 ;  /* 0x0000000100027824 */ /* 0x006fe200078e0215 */
[----:B------:R-:W-:Y:S01]  /*0ae0*/  ULDC.64 UR6, c[0x0][0x218] ;  /* 0x0000860000067ab9 */ /* 0x000fe20000000a00 */
[----:B------:R-:W-:Y:S01]  /*0af0*/  DSETP.NEU.AND P0, PT, R8, +INF , PT ;  /* 0x7ff000000800742a */ /* 0x000fe20003f0d000 */
[----:B------:R-:W-:Y:S02]  /*0b00*/  VIADD R21, R21, 0x80 ;  /* 0x0000008015157836 */ /* 0x000fe40000000000 */
[----:B------:R-:W-:-:S03]  /*0b10*/  IADD3 R2, P1, R2, UR6, RZ ;  /* 0x0000000602027c10 */ /* 0x000fc6000ff3e0ff */
[----:B------:R-:W-:Y:S02]  /*0b20*/  SEL R5, RZ, 0x1, P0 ;  /* 0x00000001ff057807 */ /* 0x000fe40000000000 */
[----:B------:R-:W-:-:S05]  /*0b30*/  IMAD.X R3, RZ, RZ, UR7, P1 ;  /* 0x00000007ff037e24 */ /* 0x000fca00088e06ff */
[----:B------:R3:W-:Y:S03]  /*0b40*/  STG.E.U8 desc[UR4][R2.64], R5 ;  /* 0x0000000502007986 */ /* 0x0007e6000c101104 */
.L_x_20594:
[----:B------:R-:W-:Y:S05]  /*0b50*/  BSYNC B0 ;  /* 0x0000000000007941 */ /* 0x000fea0003800000 */
.L_x_20588:
        /* <DEDUP_REMOVED lines=9> */
.L_x_20595:
        /* <DEDUP_REMOVED lines=9> */
.L_x_44554:


//--------------------- .text._ZN2at6native29vectorized_elementwise_kernelILi4EZZZNS0_49_GLOBAL__N__657f93f7_16_TensorCompare_cu_71e06f4e20isposinf_kernel_implERNS_18TensorIteratorBaseEENKUlvE_clEvENKUlvE_clEvEUldE_St5arrayIPcLm2EEEEviT0_T1_ --------------------------
	.section	.text._ZN2at6native29vectorized_elementwise_kernelILi4EZZZNS0_49_GLOBAL__N__657f93f7_16_TensorCompare_cu_71e06f4e20isposinf_kernel_implERNS_18TensorIteratorBaseEENKUlvE_clEvENKUlvE_clEvEUldE_St5arrayIPcLm2EEEEviT0_T1_,"ax",@progbits
	.align	128
        .global         _ZN2at6native29vectorized_elementwise_kernelILi4EZZZNS0_49_GLOBAL__N__657f93f7_16_TensorCompare_cu_71e06f4e20isposinf_kernel_implERNS_18TensorIteratorBaseEENKUlvE_clEvENKUlvE_clEvEUldE_St5arrayIPcLm2EEEEviT0_T1_
        .type           _ZN2at6native29vectorized_elementwise_kernelILi4EZZZNS0_49_GLOBAL__N__657f93f7_16_TensorCompare_cu_71e06f4e20isposinf_kernel_implERNS_18TensorIteratorBaseEENKUlvE_clEvENKUlvE_clEvEUldE_St5arrayIPcLm2EEEEviT0_T1_,@function
        .size           _ZN2at6native29vectorized_elementwise_kernelILi4EZZZNS0_49_GLOBAL__N__657f93f7_16_TensorCompare_cu_71e06f4e20isposinf_kernel_implERNS_18TensorIteratorBaseEENKUlvE_clEvENKUlvE_clEvEUldE_St5arrayIPcLm2EEEEviT0_T1_,(.L_x_44555 - _ZN2at6native29vectorized_elementwise_kernelILi4EZZZNS0_49_GLOBAL__N__657f93f7_16_TensorCompare_cu_71e06f4e20isposinf_kernel_implERNS_18TensorIteratorBaseEENKUlvE_clEvENKUlvE_clEvEUldE_St5arrayIPcLm2EEEEviT0_T1_)
        .other          _ZN2at6native29vectorized_elementwise_kernelILi4EZZZNS0_49_GLOBAL__N__657f93f7_16_TensorCompare_cu_71e06f4e20isposinf_kernel_implERNS_18TensorIteratorBaseEENKUlvE_clEvENKUlvE_clEvEUldE_St5arrayIPcLm2EEEEviT0_T1_,@"STO_CUDA_ENTRY STV_DEFAULT"
_ZN2at6native29vectorized_elementwise_kernelILi4EZZZNS0_49_GLOBAL__N__657f93f7_16_TensorCompare_cu_71e06f4e20isposinf_kernel_implERNS_18TensorIteratorBaseEENKUlvE_clEvENKUlvE_clEvEUldE_St5arrayIPcLm2EEEEviT0_T1_:
.text._ZN2at6native29vectorized_elementwise_kernelILi4EZZZNS0_49_GLOBAL__N__657f93f7_16_TensorCompare_cu_71e06f4e20isposinf_kernel_implERNS_18TensorIteratorBaseEENKUlvE_clEvENKUlvE_clEvEUldE_St5arrayIPcLm2EEEEviT0_T1_:
        /* <DEDUP_REMOVED lines=17> */
[----:B--2---:R-:W-:-:S02]  /*0110*/  DSETP.NEU.AND P2, PT, R18, +INF , PT ;  /* 0x7ff000001200742a */ /* 0x004fc40003f4d000 */
[----:B------:R-:W-:Y:S02]  /*0120*/  DSETP.NEU.AND P1, PT, R16, +INF , PT ;  /* 0x7ff000001000742a */ /* 0x000fe40003f2d000 */
[----:B---3--:R-:W-:Y:S02]  /*0130*/  DSETP.NEU.AND P3, PT, R4, +INF , PT ;  /* 0x7ff000000400742a */ /* 0x008fe40003f6d000 */
[----:B------:R-:W-:Y:S01]  /*0140*/  DSETP.NEU.AND P4, PT, R6, +INF , PT ;  /* 0x7ff000000600742a */ /* 0x000fe20003f8d000 */
[----:B------:R-:W-:Y:S01]  /*0150*/  SEL R4, RZ, 0x1, P2 ;  /* 0x00000001ff047807 */ /* 0x000fe20001000000 */
[----:B----4-:R-:W-:Y:S01]  /*0160*/  DSETP.NEU.AND P0, PT, R8, +INF , PT ;  /* 0x7ff000000800742a */ /* 0x010fe20003f0d000 */
[----:B------:R-:W-:Y:S01]  /*0170*/  SEL R3, RZ, 0x1, P1 ;  /* 0x00000001ff037807 */ /* 0x000fe20000800000 */
[----:B------:R-:W-:Y:S01]  /*0180*/  DSETP.NEU.AND P1, PT, R10, +INF , PT ;  /* 0x7ff000000a00742a */ /* 0x000fe20003f2d000 */
[----:B------:R-:W-:Y:S01]  /*0190*/  SEL R5, RZ, 0x1, P3 ;  /* 0x00000001ff057807 */ /* 0x000fe20001800000 */
[----:B-----5:R-:W-:Y:S01]  /*01a0*/  DSETP.NEU.AND P2, PT, R12, +INF , PT ;  /* 0x7ff000000c00742a */ /* 0x020fe20003f4d000 */
[----:B------:R-:W-:Y:S01]  /*01b0*/  SEL R6, RZ, 0x1, P4 ;  /* 0x00000001ff067807 */ /* 0x000fe20002000000 */
[----:B------:R-:W-:Y:S01]  /*01c0*/  DSETP.NEU.AND P3, PT, R14, +INF , PT ;  /* 0x7ff000000e00742a */ /* 0x000fe20003f6d000 */
        /* <DEDUP_REMOVED lines=16> */
.L_x_20596:
        /* <DEDUP_REMOVED lines=67> */
.L_x_20598:
[----:B------:R-:W-:Y:S05]  /*0700*/  BSYNC B0 ;  /* 0x0000000000007941 */ /* 0x000fea0003800000 */
.L_x_20597:
        /* <DEDUP_REMOVED lines=25> */
.L_x_20601:
        /* <DEDUP_REMOVED lines=10> */
.L_x_20602:
        /* <DEDUP_REMOVED lines=10> */
.L_x_20603:
        /* <DEDUP_REMOVED lines=11> */
.L_x_20604:
[----:B------:R-:W-:-:S13]  /*0a90*/  ISETP.GE.AND P0, PT, R21, R20, PT ;  /* 0x000000141500720c */ /* 0x000fda0003f06270 */
[----:B------:R-:W-:Y:S05]  /*0aa0*/  @P0 BREAK B1 ;  /* 0x0000000000010942 */ /* 0x000fea0003800000 */
[----:B------:R-:W-:Y:S05]  /*0ab0*/  @P0 BRA `(.L_x_20605) ;  /* 0x0000000000240947 */ /* 0x000fea0003800000 */
[----:B------:R-:W-:Y:S05]  /*0ac0*/  BSYNC B1 ;  /* 0x0000000000017941 */ /* 0x000fea0003800000 */
.L_x_20600:
        /* <DEDUP_REMOVED lines=8> */
.L_x_20605:
[----:B------:R-:W-:Y:S05]  /*0b50*/  BSYNC B0 ;  /* 0x0000000000007941 */ /* 0x000fea0003800000 */
.L_x_20599:
        /* <DEDUP_REMOVED lines=9> */
.L_x_20606:
        /* <DEDUP_REMOVED lines=9> */
.L_x_44555:


//--------------------- .text._ZN2at6native29vectorized_elementwise_kernelILi8EZZZNS0_49_GLOBAL__N__657f93f7_16_TensorCompare_cu_71e06f4e20isposinf_kernel_implERNS_18TensorIteratorBaseEENKUlvE_clEvENKUlvE_clEvEUldE_St5arrayIPcLm2EEEEviT0_T1_ --------------------------
	.section	.text._ZN2at6native29vectorized_elementwise_kernelILi8EZZZNS0_49_GLOBAL__N__657f93f7_16_TensorCompare_cu_71e06f4e20isposinf_kernel_implERNS_18TensorIteratorBaseEENKUlvE_clEvENKUlvE_clEvEUldE_St5arrayIPcLm2EEEEviT0_T1_,"ax",@progbits
	.align	128
        .global         _ZN2at6native29vectorized_elementwise_kernelILi8EZZZNS0_49_GLOBAL__N__657f93f7_16_TensorCompare_cu_71e06f4e20isposinf_kernel_implERNS_18TensorIteratorBaseEENKUlvE_clEvENKUlvE_clEvEUldE_St5arrayIPcLm2EEEEviT0_T1_
        .type           _ZN2at6native29vectorized_elementwise_kernelILi8EZZZNS0_49_GLOBAL__N__657f93f7_16_TensorCompare_cu_71e06f4e20isposinf_kernel_implERNS_18TensorIteratorBaseEENKUlvE_clEvENKUlvE_clEvEUldE_St5arrayIPcLm2EEEEviT0_T1_,@function
        .size           _ZN2at6native29vectorized_elementwise_kernelILi8EZZZNS0_49_GLOBAL__N__657f93f7_16_TensorCompare_cu_71e06f4e20isposinf_kernel_implERNS_18TensorIteratorBaseEENKUlvE_clEvENKUlvE_clEvEUldE_St5arrayIPcLm2EEEEviT0_T1_,(.L_x_44556 - _ZN2at6native29vectorized_elementwise_kernelILi8EZZZNS0_49_GLOBAL__N__657f93f7_16_TensorCompare_cu_71e06f4e20isposinf_kernel_implERNS_18TensorIteratorBaseEENKUlvE_clEvENKUlvE_clEvEUldE_St5arrayIPcLm2EEEEviT0_T1_)
        .other          _ZN2at6native29vectorized_elementwise_kernelILi8EZZZNS0_49_GLOBAL__N__657f93f7_16_TensorCompare_cu_71e06f4e20isposinf_kernel_implERNS_18TensorIteratorBaseEENKUlvE_clEvENKUlvE_clEvEUldE_St5arrayIPcLm2EEEEviT0_T1_,@"STO_CUDA_ENTRY STV_DEFAULT"
_ZN2at6native29vectorized_elementwise_kernelILi8EZZZNS0_49_GLOBAL__N__657f93f7_16_TensorCompare_cu_71e06f4e20isposinf_kernel_implERNS_18TensorIteratorBaseEENKUlvE_clEvENKUlvE_clEvEUldE_St5arrayIPcLm2EEEEviT0_T1_:
.text._ZN2at6native29vectorized_elementwise_kernelILi8EZZZNS0_49_GLOBAL__N__657f93f7_16_TensorCompare_cu_71e06f4e20isposinf_kernel_implERNS_18TensorIteratorBaseEENKUlvE_clEvENKUlvE_clEvEUldE_St5arrayIPcLm2EEEEviT0_T1_:
        /* <DEDUP_REMOVED lines=20> */
[----:B------:R-:W-:Y:S01]  /*0140*/  SEL R11, RZ, 0xffffffff, P0 ;  /* 0xffffffffff0b7807 */ /* 0x000fe20000000000 */
[----:B------:R-:W-:Y:S01]  /*0150*/  DSETP.NEU.AND P1, PT, R8, +INF , PT ;  /* 0x7ff000000800742a */ /* 0x000fe20003f2d000 */
[----:B------:R-:W-:Y:S01]  /*0160*/  SEL R10, RZ, 0x1, P6 ;  /* 0x00000001ff0a7807 */ /* 0x000fe20003000000 */
[----:B----4-:R-:W-:Y:S01]  /*0170*/  DSETP.NEU.AND P4, PT, R14, +INF , PT ;  /* 0x7ff000000e00742a */ /* 0x010fe20003f8d000 */
[----:B------:R-:W-:Y:S01]  /*0180*/  IADD3 R8, P5, R0, UR6, RZ ;  /* 0x0000000600087c10 */ /* 0x000fe2000ffbe0ff */
[----:B------:R-:W-:Y:S01]  /*0190*/  DSETP.NEU.AND P3, PT, R12, +INF , PT ;  /* 0x7ff000000c00742a */ /* 0x000fe20003f6d000 */
[----:B------:R-:W-:Y:S01]  /*01a0*/  IMAD.SHL.U32 R15, R11, 0x100, RZ ;  /* 0x000001000b0f7824 */ /* 0x000fe200078e00ff */
[----:B-----5:R-:W-:-:S02]  /*01b0*/  DSETP.NEU.AND P0, PT, R6, +INF , PT ;  /* 0x7ff000000600742a */ /* 0x020fc40003f0d000 */
[----:B------:R-:W-:Y:S01]  /*01c0*/  DSETP.NEU.AND P6, PT, R4, +INF , PT ;  /* 0x7ff000000400742a */ /* 0x000fe20003fcd000 */
        /* <DEDUP_REMOVED lines=19> */
.L_x_20607:
        /* <DEDUP_REMOVED lines=67> */
.L_x_20609:
[----:B------:R-:W-:Y:S05]  /*0730*/  BSYNC B0 ;  /* 0x0000000000007941 */ /* 0x000fea0003800000 */
.L_x_20608:
        /* <DEDUP_REMOVED lines=25> */
.L_x_20612:
        /* <DEDUP_REMOVED lines=10> */
.L_x_20613:
        /* <DEDUP_REMOVED lines=10> */
.L_x_20614:
        /* <DEDUP_REMOVED lines=11> */
.L_x_20615:
[----:B------:R-:W-:-:S13]  /*0ac0*/  ISETP.GE.AND P0, PT, R21, R20, PT ;  /* 0x000000141500720c */ /* 0x000fda0003f06270 */
[----:B------:R-:W-:Y:S05]  /*0ad0*/  @P0 BREAK B1 ;  /* 0x0000000000010942 */ /* 0x000fea0003800000 */
[----:B------:R-:W-:Y:S05]  /*0ae0*/  @P0 BRA `(.L_x_20616) ;  /* 0x0000000000240947 */ /* 0x000fea0003800000 */
[----:B------:R-:W-:Y:S05]  /*0af0*/  BSYNC B1 ;  /* 0x0000000000017941 */ /* 0x000fea0003800000 */
.L_x_20611:
        /* <DEDUP_REMOVED lines=8> */
.L_x_20616:
[----:B------:R-:W-:Y:S05]  /*0b80*/  BSYNC B0 ;  /* 0x0000000000007941 */ /* 0x000fea0003800000 */
.L_x_20610:
        /* <DEDUP_REMOVED lines=9> */
.L_x_20617:
        /* <DEDUP_REMOVED lines=14> */
.L_x_44556:


//--------------------- .text._ZN2at6native18elementwise_kernelILi128ELi4EZNS0_15gpu_kernel_implIZZZNS0_49_GLOBAL__N__657f93f7_16_TensorCompare_cu_71e06f4e17where_kernel_implERNS_14TensorIteratorEENKUlvE_clEvENKUlvE16_clEvEUlbN3c1014Float8_e8m0fnuES9_E_EEvRNS_18TensorIteratorBaseERKT_EUliE_EEviT1_ --------------------------
	.section	.text._ZN2at6native18elementwise_kernelILi128ELi4EZNS0_15gpu_kernel_implIZZZNS0_49_GLOBAL__N__657f93f7_16_TensorCompare_cu_71e06f4e17where_kernel_implERNS_14TensorIteratorEENKUlvE_clEvENKUlvE16_clEvEUlbN3c1014Float8_e8m0fnuES9_E_EEvRNS_18TensorIteratorBaseERKT_EUliE_EEviT1_,"ax",@progbits
	.align	128
        .global         _ZN2at6native18elementwise_kernelILi128ELi4EZNS0_15gpu_kernel_implIZZZNS0_49_GLOBAL__N__657f93f7_16_TensorCompare_cu_71e06f4e17where_kernel_implERNS_14TensorIteratorEENKUlvE_clEvENKUlvE16_clEvEUlbN3c1014Float8_e8m0fnuES9_E_EEvRNS_18TensorIteratorBaseERKT_EUliE_EEviT1_
        .type           _ZN2at6native18elementwise_kernelILi128ELi4EZNS0_15gpu_kernel_implIZZZNS0_49_GLOBAL__N__657f93f7_16_TensorCompare_cu_71e06f4e17where_kernel_implERNS_14TensorIteratorEENKUlvE_clEvENKUlvE16_clEvEUlbN3c1014Float8_e8m0fnuES9_E_EEvRNS_18TensorIteratorBaseERKT_EUliE_EEviT1_,@function
        .size           _ZN2at6native18elementwise_kernelILi128ELi4EZNS0_15gpu_kernel_implIZZZNS0_49_GLOBAL__N__657f93f7_16_TensorCompare_cu_71e06f4e17where_kernel_implERNS_14TensorIteratorEENKUlvE_clEvENKUlvE16_clEvEUlbN3c1014Float8_e8m0fnuES9_E_EEvRNS_18TensorIteratorBaseERKT_EUliE_EEviT1_,(.L_x_44557 - _ZN2at6native18elementwise_kernelILi128ELi4EZNS0_15gpu_kernel_implIZZZNS0_49_GLOBAL__N__657f93f7_16_TensorCompare_cu_71e06f4e17where_kernel_implERNS_14TensorIteratorEENKUlvE_clEvENKUlvE16_clEvEUlbN3c1014Float8_e8m0fnuES9_E_EEvRNS_18TensorIteratorBaseERKT_EUliE_EEviT1_)
        .other          _ZN2at6native18elementwise_kernelILi128ELi4EZNS0_15gpu_kernel_implIZZZNS0_49_GLOBAL__N__657f93f7_16_TensorCompare_cu_71e06f4e17where_kernel_implERNS_14TensorIteratorEENKUlvE_clEvENKUlvE16_clEvEUlbN3c1014Float8_e8m0fnuES9_E_EEvRNS_18TensorIteratorBaseERKT_EUliE_EEviT1_,@"STO_CUDA_ENTRY STV_DEFAULT"
_ZN2at6native18elementwise_kernelILi128ELi4EZNS0_15gpu_kernel_implIZZZNS0_49_GLOBAL__N__657f93f7_16_TensorCompare_cu_71e06f4e17where_kernel_implERNS_14TensorIteratorEENKUlvE_clEvENKUlvE16_clEvEUlbN3c1014Float8_e8m0fnuES9_E_EEvRNS_18TensorIteratorBaseERKT_EUliE_EEviT1_:
.text._ZN2at6native18elementwise_kernelILi128ELi4EZNS0_15gpu_kernel_implIZZZNS0_49_GLOBAL__N__657f93f7_16_TensorCompare_cu_71e06f4e17where_kernel_implERNS_14TensorIteratorEENKUlvE_clEvENKUlvE16_clEvEUlbN3c1014Float8_e8m0fnuES9_E_EEvRNS_18TensorIteratorBaseERKT_EUliE_EEviT1_:
[----:B------:R-:W0:Y:S01]  /*0000*/  LDC R1, c[0x0][0x28] ;  /* 0x00000a00ff017b82 */ /* 0x000e220000000800 */
[----:B------:R-:W1:Y:S01]  /*0010*/  S2R R2, SR_CTAID.X ;  /* 0x0000000000027919 */ /* 0x000e620000002500 */
[----:B------:R-:W-:Y:S01]  /*0020*/  ULDC UR4, c[0x0][0x210] ;  /* 0x0000840000047ab9 */ /* 0x000fe20000000800 */
[----:B------:R-:W-:Y:S01]  /*0030*/  ULDC.64 UR36, c[0x0][0x208] ;  /* 0x0000820000247ab9 */ /* 0x000fe20000000a00 */
[----:B------:R-:W-:Y:S01]  /*0040*/  BSSY B7, `(.L_x_20618) ;  /* 0x0000797000077945 */ /* 0x000fe20003800000 */
[----:B------:R-:W1:Y:S02]  /*0050*/  S2R R3, SR_TID.X ;  /* 0x0000000000037919 */ /* 0x000e640000002100 */
[----:B-1----:R-:W-:-:S04]  /*0060*/  IMAD R3, R2, 0x200, R3 ;  /* 0x0000020002037824 */ /* 0x002fc800078e0203 */
[----:B------:R-:W-:Y:S01]  /*0070*/  IMAD.MOV.U32 R19, RZ, RZ, R3 ;  /* 0x000000ffff137224 */ /* 0x000fe200078e0003 */
[----:B------:R-:W-:-:S13]  /*0080*/  ISETP.GE.AND P0, PT, R3, UR4, PT ;  /* 0x0000000403007c0c */ /* 0x000fda000bf06270 */
[----:B0-----:R-:W-:Y:S05]  /*0090*/  @P0 BRA `(.L_x_20619) ;  /* 0x0000007800440947 */ /* 0x001fea0003800000 */
[----:B------:R-:W0:Y:S01]  /*00a0*/  LDC R6, c[0x0][0x218] ;  /* 0x00008600ff067b82 */ /* 0x000e220000000800 */
[----:B------:R-:W-:Y:S01]  /*00b0*/  CS2R R18, SRZ ;  /* 0x0000000000127805 */ /* 0x000fe2000001ff00 */
        /* <DEDUP_REMOVED lines=377> */
.L_x_20620:
        /* <DEDUP_REMOVED lines=18> */
[----:B------:R-:W2:Y:S02]  /*1970*/  LDG.E.U8 R2, desc[UR36][R2.64] ;  /* 0x0000002402027981 */ /* 0x000ea4000c1e1100 */
[----:B--2---:R-:W-:-:S04]  /*1980*/  ISETP.NE.AND P0, PT, R2, RZ, PT ;  /* 0x000000ff0200720c */ /* 0x004fc80003f05270 */
[----:B------:R-:W-:Y:S01]  /*1990*/  P2R R22, PR, RZ, 0x1 ;  /* 0x00000001ff167803 */ /* 0x000fe20000000000 */
[----:B------:R-:W-:Y:S08]  /*19a0*/  BRA `(.L_x_20626) ;  /* 0x0000000c00d47947 */ /* 0x000ff00003800000 */
.L_x_20624:
[----:B------:R-:W2:Y:S02]  /*19b0*/  LDG.E.U8 R2, desc[UR36][R2.64] ;  /* 0x0000002402027981 */ /* 0x000ea4000c1e1100 */
[----:B--2---:R-:W-:-:S04]  /*19c0*/  ISETP.NE.AND P0, PT, R2, RZ, PT ;  /* 0x000000ff0200720c */ /* 0x004fc80003f05270 */
[----:B------:R-:W-:Y:S01]  /*19d0*/  P2R R22, PR, RZ, 0x1 ;  /* 0x00000001ff167803 */ /* 0x000fe20000000000 */
[----:B------:R-:W-:Y:S08]  /*19e0*/  BRA `(.L_x_20626) ;  /* 0x0000000c00c47947 */ /* 0x000ff00003800000 */
.L_x_20623:
[----:B------:R-:W-:-:S13]  /*19f0*/  ISETP.NE.AND P0, PT, R4, 0x2, PT ;  /* 0x000000020400780c */ /* 0x000fda0003f05270 */
[----:B------:R-:W-:Y:S05]  /*1a00*/  @!P0 BRA `(.L_x_20627) ;  /* 0x0000000000348947 */ /* 0x000fea0003800000 */
[----:B------:R-:W-:-:S13]  /*1a10*/  ISETP.NE.AND P0, PT, R4, 0x3, PT ;  /* 0x000000030400780c */ /* 0x000fda0003f05270 */
[----:B------:R-:W-:Y:S05]  /*1a20*/  @!P0 BRA `(.L_x_20628) ;  /* 0x00000000001c8947 */ /* 0x000fea0003800000 */
[----:B------:R-:W-:-:S13]  /*1a30*/  ISETP.NE.AND P0, PT, R4, 0x4, PT ;  /* 0x000000040400780c */ /* 0x000fda0003f05270 */
[----:B------:R-:W-:Y:S05]  /*1a40*/  @P0 BRA `(.L_x_20625) ;  /* 0x0000000c00400947 */ /* 0x000fea0003800000 */
[----:B------:R-:W2:Y:S02]  /*1a50*/  LDG.E.64 R2, desc[UR36][R2.64] ;  /* 0x0000002402027981 */ /* 0x000ea4000c1e1b00 */
[----:B--2---:R-:W-:-:S04]  /*1a60*/  ISETP.NE.U32.AND P0, PT, R2, RZ, PT ;  /* 0x000000ff0200720c */ /* 0x004fc80003f05070 */
[----:B------:R-:W-:-:S04]  /*1a70*/  ISETP.NE.AND.EX P0, PT, R3, RZ, PT, P0 ;  /* 0x000000ff0300720c */ /* 0x000fc80003f05300 */
[----:B------:R-:W-:Y:S01]  /*1a80*/  P2R R22, PR, RZ, 0x1 ;  /* 0x00000001ff167803 */ /* 0x000fe20000000000 */
[----:B------:R-:W-:Y:S08]  /*1a90*/  BRA `(.L_x_20626) ;  /* 0x0000000c00987947 */ /* 0x000ff00003800000 */
.L_x_20628:
[----:B------:R-:W2:Y:S02]  /*1aa0*/  LDG.E R2, desc[UR36][R2.64] ;  /* 0x0000002402027981 */ /* 0x000ea4000c1e1900 */
[----:B--2---:R-:W-:-:S04]  /*1ab0*/  ISETP.NE.AND P0, PT, R2, RZ, PT ;  /* 0x000000ff0200720c */ /* 0x004fc80003f05270 */
[----:B------:R-:W-:Y:S01]  /*1ac0*/  P2R R22, PR, RZ, 0x1 ;  /* 0x00000001ff167803 */ /* 0x000fe20000000000 */
[----:B------:R-:W-:Y:S08]  /*1ad0*/  BRA `(.L_x_20626) ;  /* 0x0000000c00887947 */ /* 0x000ff00003800000 */
.L_x_20627:
[----:B------:R-:W2:Y:S02]  /*1ae0*/  LDG.E.U16 R2, desc[UR36][R2.64] ;  /* 0x0000002402027981 */ /* 0x000ea4000c1e1500 */
[----:B--2---:R-:W-:-:S04]  /*1af0*/  ISETP.NE.AND P0, PT, R2, RZ, PT ;  /* 0x000000ff0200720c */ /* 0x004fc80003f05270 */
[----:B------:R-:W-:Y:S01]  /*1b00*/  P2R R22, PR, RZ, 0x1 ;  /* 0x00000001ff167803 */ /* 0x000fe20000000000 */
[----:B------:R-:W-:Y:S08]  /*1b10*/  BRA `(.L_x_20626) ;  /* 0x0000000c00787947 */ /* 0x000ff00003800000 */
.L_x_20622:
[----:B------:R-:W-:-:S13]  /*1b20*/  ISETP.GT.AND P0, PT, R4, 0x6, PT ;  /* 0x000000060400780c */ /* 0x000fda0003f04270 */
[----:B------:R-:W-:Y:S05]  /*1b30*/  @P0 BRA `(.L_x_20629) ;  /* 0x0000000000340947 */ /* 0x000fea0003800000 */
[----:B------:R-:W-:-:S13]  /*1b40*/  ISETP.NE.AND P0, PT, R4, 0x5, PT ;  /* 0x000000050400780c */ /* 0x000fda0003f05270 */
[----:B------:R-:W-:Y:S05]  /*1b50*/  @!P0 BRA `(.L_x_20630) ;  /* 0x0000000000188947 */ /* 0x000fea0003800000 */
[----:B------:R-:W-:-:S13]  /*1b60*/  ISETP.NE.AND P0, PT, R4, 0x6, PT ;  /* 0x000000060400780c */ /* 0x000fda0003f05270 */
[----:B------:R-:W-:Y:S05]  /*1b70*/  @P0 BRA `(.L_x_20625) ;  /* 0x0000000800f40947 */ /* 0x000fea0003800000 */
[----:B------:R-:W2:Y:S02]  /*1b80*/  LDG.E R2, desc[UR36][R2.64] ;  /* 0x0000002402027981 */ /* 0x000ea4000c1e1900 */
[----:B--2---:R-:W-:-:S04]  /*1b90*/  FSETP.NEU.FTZ.AND P0, PT, R2, RZ, PT ;  /* 0x000000ff0200720b */ /* 0x004fc80003f1d000 */
[----:B------:R-:W-:Y:S01]  /*1ba0*/  P2R R22, PR, RZ, 0x1 ;  /* 0x00000001ff167803 */ /* 0x000fe20000000000 */
[----:B------:R-:W-:Y:S08]  /*1bb0*/  BRA `(.L_x_20626) ;  /* 0x0000000c00507947 */ /* 0x000ff00003800000 */
.L_x_20630:
[----:B------:R-:W2:Y:S02]  /*1bc0*/  LDG.E.U16 R0, desc[UR36][R2.64] ;  /* 0x0000002402007981 */ /* 0x000ea4000c1e1500 */
[----:B--2---:R-:W-:-:S05]  /*1bd0*/  HADD2.F32 R0, -RZ, R0.H0_H0 ;  /* 0x20000000ff007230 */ /* 0x004fca0000004100 */
[----:B------:R-:W-:-:S04]  /*1be0*/  FSETP.NEU.FTZ.AND P0, PT, R0, RZ, PT ;  /* 0x000000ff0000720b */ /* 0x000fc80003f1d000 */
[----:B------:R-:W-:Y:S01]  /*1bf0*/  P2R R22, PR, RZ, 0x1 ;  /* 0x00000001ff167803 */ /* 0x000fe20000000000 */
[----:B------:R-:W-:Y:S08]  /*1c00*/  BRA `(.L_x_20626) ;  /* 0x0000000c003c7947 */ /* 0x000ff00003800000 */
.L_x_20629:
[----:B------:R-:W-:-:S13]  /*1c10*/  ISETP.NE.AND P0, PT, R4, 0x7, PT ;  /* 0x000000070400780c */ /* 0x000fda0003f05270 */
[----:B------:R-:W-:Y:S05]  /*1c20*/  @!P0 BRA `(.L_x_20631) ;  /* 0x0000000000548947 */ /* 0x000fea0003800000 */
[----:B------:R-:W-:-:S13]  /*1c30*/  ISETP.NE.AND P0, PT, R4, 0x8, PT ;  /* 0x000000080400780c */ /* 0x000fda0003f05270 */
[----:B------:R-:W-:Y:S05]  /*1c40*/  @!P0 BRA `(.L_x_20632) ;  /* 0x0000000000208947 */ /* 0x000fea0003800000 */
[----:B------:R-:W-:-:S13]  /*1c50*/  ISETP.NE.AND P0, PT, R4, 0x9, PT ;  /* 0x000000090400780c */ /* 0x000fda0003f05270 */
[----:B------:R-:W-:Y:S05]  /*1c60*/  @P0 BRA `(.L_x_20625) ;  /* 0x0000000800b80947 */ /* 0x000fea0003800000 */
[----:B------:R-:W2:Y:S02]  /*1c70*/  LDG.E.64 R2, desc[UR36][R2.64] ;  /* 0x0000002402027981 */ /* 0x000ea4000c1e1b00 */
[----:B--2---:R-:W-:Y:S02]  /*1c80*/  FSETP.NEU.FTZ.AND P0, PT, R2, RZ, PT ;  /* 0x000000ff0200720b */ /* 0x004fe40003f1d000 */
[----:B------:R-:W-:-:S04]  /*1c90*/  FSETP.NEU.FTZ.AND P1, PT, R3, RZ, PT ;  /* 0x000000ff0300720b */ /* 0x000fc80003f3d000 */
[----:B------:R-:W-:-:S04]  /*1ca0*/  PLOP3.LUT P0, PT, P0, P1, PT, 0xa8, 0x0 ;  /* 0x000000000000781c */ /* 0x000fc80000703570 */
[----:B------:R-:W-:Y:S01]  /*1cb0*/  P2R R22, PR, RZ, 0x1 ;  /* 0x00000001ff167803 */ /* 0x000fe20000000000 */
[----:B------:R-:W-:Y:S08]  /*1cc0*/  BRA `(.L_x_20626) ;  /* 0x0000000c000c7947 */ /* 0x000ff00003800000 */
.L_x_20632:
[----:B------:R-:W2:Y:S02]  /*1cd0*/  LDG.E R2, desc[UR36][R2.64] ;  /* 0x0000002402027981 */ /* 0x000ea4000c1e1900 */
[----:B--2---:R-:W-:-:S05]  /*1ce0*/  HADD2.F32 R0, -RZ, R2.H0_H0 ;  /* 0x20000002ff007230 */ /* 0x004fca0000004100 */
[----:B------:R-:W-:Y:S01]  /*1cf0*/  FSETP.NEU.FTZ.AND P0, PT, R0, RZ, PT ;  /* 0x000000ff0000720b */ /* 0x000fe20003f1d000 */
[----:B------:R-:W-:-:S12]  /*1d00*/  IMAD.MOV.U32 R0, RZ, RZ, 0x1 ;  /* 0x00000001ff007424 */ /* 0x000fd800078e00ff */
[----:B------:R-:W-:-:S05]  /*1d10*/  @!P0 HADD2.F32 R4, -RZ, R2.H1_H1 ;  /* 0x30000002ff048230 */ /* 0x000fca0000004100 */
[----:B------:R-:W-:-:S04]  /*1d20*/  @!P0 FSETP.NEU.FTZ.AND P1, PT, R4, RZ, PT ;  /* 0x000000ff0400820b */ /* 0x000fc80003f3d000 */
[----:B------:R-:W-:-:S04]  /*1d30*/  @!P0 SEL R0, RZ, 0x1, !P1 ;  /* 0x00000001ff008807 */ /* 0x000fc80004800000 */
[----:B------:R-:W-:-:S04]  /*1d40*/  PRMT R0, R0, 0x9910, RZ ;  /* 0x0000991000007816 */ /* 0x000fc800000000ff */
[----:B------:R-:W-:-:S04]  /*1d50*/  ISETP.NE.AND P0, PT, R0, RZ, PT ;  /* 0x000000ff0000720c */ /* 0x000fc80003f05270 */
[----:B------:R-:W-:Y:S01]  /*1d60*/  P2R R22, PR, RZ, 0x1 ;  /* 0x00000001ff167803 */ /* 0x000fe20000000000 */
[----:B------:R-:W-:Y:S08]  /*1d70*/  BRA `(.L_x_20626) ;  /* 0x0000000800e07947 */ /* 0x000ff00003800000 */
.L_x_20631:
[----:B------:R-:W2:Y:S02]  /*1d80*/  LDG.E.64 R2, desc[UR36][R2.64] ;  /* 0x0000002402027981 */ /* 0x000ea4000c1e1b00 */
[----:B--2---:R-:W-:-:S06]  /*1d90*/  DSETP.NEU.AND P0, PT, R2, RZ, PT ;  /* 0x000000ff0200722a */ /* 0x004fcc0003f0d000 */
[----:B------:R-:W-:Y:S01]  /*1da0*/  P2R R22, PR, RZ, 0x1 ;  /* 0x00000001ff167803 */ /* 0x000fe20000000000 */
[----:B------:R-:W-:Y:S07]  /*1db0*/  BRA `(.L_x_20626) ;  /* 0x0000000800d07947 */ /* 0x000fee0003800000 */
.L_x_20621:
        /* <DEDUP_REMOVED lines=10> */
[----:B------:R-:W-:Y:S01]  /*1e60*/  P2R R22, PR, RZ, 0x1 ;  /* 0x00000001ff167803 */ /* 0x000fe20000000000 */
[----:B------:R-:W-:Y:S08]  /*1e70*/  BRA `(.L_x_20626) ;  /* 0x0000000800a07947 */ /* 0x000ff00003800000 */
.L_x_20635:
[----:B------:R-:W2:Y:S02]  /*1e80*/  LDG.E.128 R4, desc[UR36][R2.64] ;  /* 0x0000002402047981 */ /* 0x000ea4000c1e1d00 */
[----:B--2---:R-:W-:-:S06]  /*1e90*/  DSETP.NEU.AND P0, PT, R6, RZ, PT ;  /* 0x000000ff0600722a */ /* 0x004fcc0003f0d000 */
[----:B------:R-:W-:-:S06]  /*1ea0*/  DSETP.NEU.OR P0, PT, R4, RZ, P0 ;  /* 0x000000ff0400722a */ /* 0x000fcc000070d400 */
[----:B------:R-:W-:Y:S01]  /*1eb0*/  P2R R22, PR, RZ, 0x1 ;  /* 0x00000001ff167803 */ /* 0x000fe20000000000 */
[----:B------:R-:W-:Y:S07]  /*1ec0*/  BRA `(.L_x_20626) ;  /* 0x00000008008c7947 */ /* 0x000fee0003800000 */
.L_x_20634:
        /* <DEDUP_REMOVED lines=25> */
[----:B------:R-:W-:-:S04]  /*2060*/  FSETP.NEU.FTZ.AND P0, PT, R5, RZ, PT ;  /* 0x000000ff0500720b */ /* 0x000fc80003f1d000 */
[----:B------:R-:W-:Y:S01]  /*2070*/  P2R R22, PR, RZ, 0x1 ;  /* 0x00000001ff167803 */ /* 0x000fe20000000000 */
[----:B------:R-:W-:Y:S08]  /*2080*/  BRA `(.L_x_20626) ;  /* 0x00000008001c7947 */ /* 0x000ff00003800000 */
.L_x_20637:
        /* <DEDUP_REMOVED lines=12> */
[----:B------:R-:W-:-:S04]  /*2150*/  FSETP.NEU.FTZ.AND P0, PT, R4, RZ, PT ;  /* 0x000000ff0400720b */ /* 0x000fc80003f1d000 */
[----:B------:R-:W-:Y:S01]  /*2160*/  P2R R22, PR, RZ, 0x1 ;  /* 0x00000001ff167803 */ /* 0x000fe20000000000 */
[----:B------:R-:W-:Y:S08]  /*2170*/  BRA `(.L_x_20626) ;  /* 0x0000000400e07947 */ /* 0x000ff00003800000 */
.L_x_20636:
[----:B------:R-:W2:Y:S02]  /*2180*/  LDG.E.U16 R0, desc[UR36][R2.64] ;  /* 0x0000002402007981 */ /* 0x000ea4000c1e1500 */
[----:B--2---:R-:W-:-:S05]  /*2190*/  IMAD.U32 R0, R0, 0x10000, RZ ;  /* 0x0001000000007824 */ /* 0x004fca00078e00ff */
[----:B------:R-:W-:-:S04]  /*21a0*/  FSETP.NEU.FTZ.AND P0, PT, R0, RZ, PT ;  /* 0x000000ff0000720b */ /* 0x000fc80003f1d000 */
[----:B------:R-:W-:Y:S01]  /*21b0*/  P2R R22, PR, RZ, 0x1 ;  /* 0x00000001ff167803 */ /* 0x000fe20000000000 */
[----:B------:R-:W-:Y:S08]  /*21c0*/  BRA `(.L_x_20626) ;  /* 0x0000000400cc7947 */ /* 0x000ff00003800000 */
.L_x_20633:
        /* <DEDUP_REMOVED lines=9> */
[----:B--2---:R-:W-:-:S04]  /*2260*/  ISETP.NE.AND P0, PT, R2, RZ, PT ;  /* 0x000000ff0200720c */ /* 0x004fc80003f05270 */
[----:B------:R-:W-:Y:S01]  /*2270*/  P2R R22, PR, RZ, 0x1 ;  /* 0x00000001ff167803 */ /* 0x000fe20000000000 */
[----:B------:R-:W-:Y:S08]  /*2280*/  BRA `(.L_x_20626) ;  /* 0x00000004009c7947 */ /* 0x000ff00003800000 */
.L_x_20640:
        /* <DEDUP_REMOVED lines=21> */
.L_x_20644:
[----:B------:R-:W-:Y:S05]  /*23e0*/  BSYNC B1 ;  /* 0x0000000000017941 */ /* 0x000fea0003800000 */
.L_x_20643:
[----:B------:R-:W-:Y:S01]  /*23f0*/  LEA R3, R0, 0x3b800000, 0x17 ;  /* 0x3b80000000037811 */ /* 0x000fe200078eb8ff */
[----:B------:R-:W-:-:S05]  /*2400*/  IMAD.SHL.U32 R0, R2, 0x100000, RZ ;  /* 0x0010000002007824 */ /* 0x000fca00078e00ff */
[----:B------:R-:W-:-:S07]  /*2410*/  LOP3.LUT R0, R3, R0, R4, 0xfe, !PT ;  /* 0x0000000003007212 */ /* 0x000fce00078efe04 */
.L_x_20642:
[----:B------:R-:W-:Y:S05]  /*2420*/  BSYNC B0 ;  /* 0x0000000000007941 */ /* 0x000fea0003800000 */
.L_x_20641:
[----:B------:R-:W-:-:S04]  /*2430*/  FSETP.NEU.FTZ.AND P0, PT, R0, RZ, PT ;  /* 0x000000ff0000720b */ /* 0x000fc80003f1d000 */
[----:B------:R-:W-:Y:S01]  /*2440*/  P2R R22, PR, RZ, 0x1 ;  /* 0x00000001ff167803 */ /* 0x000fe20000000000 */
[----:B------:R-:W-:Y:S08]  /*2450*/  BRA `(.L_x_20626) ;  /* 0x0000000400287947 */ /* 0x000ff00003800000 */
.L_x_20639:
        /* <DEDUP_REMOVED lines=21> */
.L_x_20648:
[----:B------:R-:W-:Y:S05]  /*25b0*/  BSYNC B1 ;  /* 0x0000000000017941 */ /* 0x000fea0003800000 */
.L_x_20647:
[----:B------:R-:W-:Y:S01]  /*25c0*/  LEA R3, R0, 0x37800000, 0x17 ;  /* 0x3780000000037811 */ /* 0x000fe200078eb8ff */
[----:B------:R-:W-:-:S05]  /*25d0*/  IMAD.SHL.U32 R0, R2, 0x200000, RZ ;  /* 0x0020000002007824 */ /* 0x000fca00078e00ff */
[----:B------:R-:W-:-:S07]  /*25e0*/  LOP3.LUT R0, R3, R0, R4, 0xfe, !PT ;  /* 0x0000000003007212 */ /* 0x000fce00078efe04 */
.L_x_20646:
[----:B------:R-:W-:Y:S05]  /*25f0*/  BSYNC B0 ;  /* 0x0000000000007941 */ /* 0x000fea0003800000 */
.L_x_20645:
[----:B------:R-:W-:-:S04]  /*2600*/  FSETP.NEU.FTZ.AND P0, PT, R0, RZ, PT ;  /* 0x000000ff0000720b */ /* 0x000fc80003f1d000 */
[----:B------:R-:W-:Y:S01]  /*2610*/  P2R R22, PR, RZ, 0x1 ;  /* 0x00000001ff167803 */ /* 0x000fe20000000000 */
[----:B------:R-:W-:Y:S08]  /*2620*/  BRA `(.L_x_20626) ;  /* 0x0000000000b47947 */ /* 0x000ff00003800000 */
.L_x_20638:
        /* <DEDUP_REMOVED lines=14> */
.L_x_20652:
[----:B------:R-:W-:Y:S05]  /*2710*/  BSYNC B0 ;  /* 0x0000000000007941 */ /* 0x000fea0003800000 */
.L_x_20651:
[----:B------:R-:W-:-:S04]  /*2720*/  FSETP.NEU.FTZ.AND P0, PT, R0, RZ, PT ;  /* 0x000000ff0000720b */ /* 0x000fc80003f1d000 */
[----:B------:R-:W-:Y:S01]  /*2730*/  P2R R22, PR, RZ, 0x1 ;  /* 0x00000001ff167803 */ /* 0x000fe20000000000 */
[----:B------:R-:W-:Y:S08]  /*2740*/  BRA `(.L_x_20626) ;  /* 0x00000000006c7947 */ /* 0x000ff00003800000 */
.L_x_20625:
        /* <DEDUP_REMOVED lines=16> */
.L_x_20653:
[----:B------:R-:W-:-:S04]  /*2850*/  PLOP3.LUT P0, PT, PT, PT, PT, 0x8, 0x0 ;  /* 0x000000000000781c */ /* 0x000fc80003f0e170 */
[----:B------:R-:W-:Y:S01]  /*2860*/  P2R R22, PR, RZ, 0x1 ;  /* 0x00000001ff167803 */ /* 0x000fe20000000000 */
[----:B------:R-:W-:Y:S08]  /*2870*/  BRA `(.L_x_20626) ;  /* 0x0000000000207947 */ /* 0x000ff00003800000 */
.L_x_20650:
[----:B------:R-:W2:Y:S02]  /*2880*/  LDG.E.64 R2, desc[UR36][R2.64] ;  /* 0x0000002402027981 */ /* 0x000ea4000c1e1b00 */
[----:B--2---:R-:W-:-:S04]  /*2890*/  ISETP.NE.U32.AND P0, PT, R2, RZ, PT ;  /* 0x000000ff0200720c */ /* 0x004fc80003f05070 */
[----:B------:R-:W-:-:S04]  /*28a0*/  ISETP.NE.AND.EX P0, PT, R3, RZ, PT, P0 ;  /* 0x000000ff0300720c */ /* 0x000fc80003f05300 */
[----:B------:R-:W-:Y:S01]  /*28b0*/  P2R R22, PR, RZ, 0x1 ;  /* 0x00000001ff167803 */ /* 0x000fe20000000000 */
[----:B------:R-:W-:Y:S08]  /*28c0*/  BRA `(.L_x_20626) ;  /* 0x00000000000c7947 */ /* 0x000ff00003800000 */
.L_x_20649:
[----:B------:R-:W2:Y:S02]  /*28d0*/  LDG.E R2, desc[UR36][R2.64] ;  /* 0x0000002402027981 */ /* 0x000ea4000c1e1900 */
[----:B--2---:R-:W-:-:S04]  /*28e0*/  ISETP.NE.AND P0, PT, R2, RZ, PT ;  /* 0x000000ff0200720c */ /* 0x004fc80003f05270 */
[----:B------:R-:W-:-:S09]  /*28f0*/  P2R R22, PR, RZ, 0x1 ;  /* 0x00000001ff167803 */ /* 0x000fd20000000000 */
.L_x_20626:
[----:B------:R-:W0:Y:S01]  /*2900*/  LDC.U8 R4, c[0x0][0x502] ;  /* 0x00014080ff047b82 */ /* 0x000e220000000000 */
[----:B------:R-:W-:Y:S01]  /*2910*/  ULDC.64 UR4, c[0x0][0x4e8] ;  /* 0x00013a0000047ab9 */ /* 0x000fe20000000a00 */
[----:B------:R-:W-:Y:S01]  /*2920*/  BSSY B6, `(.L_x_20654) ;  /* 0x00001ba000067945 */ /* 0x000fe20003800000 */
        /* <DEDUP_REMOVED lines=13> */
[----:B------:R-:W2:Y:S01]  /*2a00*/  LDG.E.S8 R2, desc[UR36][R2.64] ;  /* 0x0000002402027981 */ /* 0x000ea2000c1e1300 */
[----:B------:R-:W-:Y:S01]  /*2a10*/  IMAD.MOV.U32 R19, RZ, RZ, 0xff ;  /* 0x000000ffff137424 */ /* 0x000fe200078e00ff */
[----:B--2---:R-:W0:Y:S02]  /*2a20*/  I2F.S16 R4, R2 ;  /* 0x0000000200047306 */ /* 0x004e240000101400 */
[----:B0-----:R-:W-:-:S04]  /*2a30*/  SHF.R.U32.HI R5, RZ, 0x17, R4 ;  /* 0x00000017ff057819 */ /* 0x001fc80000011604 */
[----:B------:R-:W-:-:S04]  /*2a40*/  LOP3.LUT R7, R5, 0xff, RZ, 0xc0, !PT ;  /* 0x000000ff05077812 */ /* 0x000fc800078ec0ff */
[----:B------:R-:W-:-:S13]  /*2a50*/  ISETP.NE.AND P0, PT, R7, 0xff, PT ;  /* 0x000000ff0700780c */ /* 0x000fda0003f05270 */
[----:B------:R-:W-:Y:S05]  /*2a60*/  @!P0 BRA `(.L_x_20660) ;  /* 0x0000001800948947 */ /* 0x000fea0003800000 */
[--C-:B------:R-:W-:Y:S01]  /*2a70*/  SHF.R.U32.HI R0, RZ, 0x16, R4.reuse ;  /* 0x00000016ff007819 */ /* 0x100fe20000011604 */
[----:B------:R-:W-:Y:S01]  /*2a80*/  VIADD R19, R5, 0x1 ;  /* 0x0000000105137836 */ /* 0x000fe20000000000 */
[----:B------:R-:W-:Y:S02]  /*2a90*/  LOP3.LUT P0, RZ, R7, 0x3fffff, R4, 0xf8, !PT ;  /* 0x003fffff07ff7812 */ /* 0x000fe4000780f804 */
[----:B------:R-:W-:-:S04]  /*2aa0*/  LOP3.LUT R0, R0, 0x1, RZ, 0xc0, !PT ;  /* 0x0000000100007812 */ /* 0x000fc800078ec0ff */
[----:B------:R-:W-:-:S13]  /*2ab0*/  ISETP.EQ.U32.AND P0, PT, R0, 0x1, P0 ;  /* 0x000000010000780c */ /* 0x000fda0000702070 */
[----:B------:R-:W-:Y:S01]  /*2ac0*/  @!P0 IMAD.MOV R19, RZ, RZ, R5 ;  /* 0x000000ffff138224 */ /* 0x000fe200078e0205 */
[----:B------:R-:W-:Y:S06]  /*2ad0*/  BRA `(.L_x_20660) ;  /* 0x0000001800787947 */ /* 0x000fec0003800000 */
.L_x_20658:
[----:B------:R-:W2:Y:S01]  /*2ae0*/  LDG.E.U8 R2, desc[UR36][R2.64] ;  /* 0x0000002402027981 */ /* 0x000ea2000c1e1100 */
[----:B------:R-:W-:Y:S01]  /*2af0*/  IMAD.MOV.U32 R19, RZ, RZ, 0xff ;  /* 0x000000ffff137424 */ /* 0x000fe200078e00ff */
[----:B--2---:R-:W-:-:S04]  /*2b00*/  I2FP.F32.U32 R4, R2 ;  /* 0x0000000200047245 */ /* 0x004fc80000201000 */
[----:B------:R-:W-:-:S04]  /*2b10*/  SHF.R.U32.HI R5, RZ, 0x17, R4 ;  /* 0x00000017ff057819 */ /* 0x000fc80000011604 */
        /* <DEDUP_REMOVED lines=10> */
.L_x_20657:
[----:B------:R-:W-:-:S13]  /*2bc0*/  ISETP.NE.AND P0, PT, R0, 0x2, PT ;  /* 0x000000020000780c */ /* 0x000fda0003f05270 */
[----:B------:R-:W-:Y:S05]  /*2bd0*/  @!P0 BRA `(.L_x_20661) ;  /* 0x0000000000808947 */ /* 0x000fea0003800000 */
[----:B------:R-:W-:-:S13]  /*2be0*/  ISETP.NE.AND P0, PT, R0, 0x3, PT ;  /* 0x000000030000780c */ /* 0x000fda0003f05270 */
[----:B------:R-:W-:Y:S05]  /*2bf0*/  @!P0 BRA `(.L_x_20662) ;  /* 0x0000000000408947 */ /* 0x000fea0003800000 */
[----:B------:R-:W-:-:S13]  /*2c00*/  ISETP.NE.AND P0, PT, R0, 0x4, PT ;  /* 0x000000040000780c */ /* 0x000fda0003f05270 */
[----:B------:R-:W-:Y:S05]  /*2c10*/  @P0 BRA `(.L_x_20659) ;  /* 0x00000014006c0947 */ /* 0x000fea0003800000 */
[----:B------:R-:W2:Y:S01]  /*2c20*/  LDG.E.64 R2, desc[UR36][R2.64] ;  /* 0x0000002402027981 */ /* 0x000ea2000c1e1b00 */
[----:B------:R-:W-:Y:S01]  /*2c30*/  IMAD.MOV.U32 R19, RZ, RZ, 0xff ;  /* 0x000000ffff137424 */ /* 0x000fe200078e00ff */
[----:B--2---:R-:W0:Y:S02]  /*2c40*/  I2F.S64 R4, R2 ;  /* 0x0000000200047312 */ /* 0x004e240000301400 */
        /* <DEDUP_REMOVED lines=11> */
.L_x_20662:
[----:B------:R-:W2:Y:S01]  /*2d00*/  LDG.E R2, desc[UR36][R2.64] ;  /* 0x0000002402027981 */ /* 0x000ea2000c1e1900 */
[----:B------:R-:W-:Y:S01]  /*2d10*/  IMAD.MOV.U32 R19, RZ, RZ, 0xff ;  /* 0x000000ffff137424 */ /* 0x000fe200078e00ff */
[----:B--2---:R-:W-:-:S04]  /*2d20*/  I2FP.F32.S32 R4, R2 ;  /* 0x0000000200047245 */ /* 0x004fc80000201400 */
        /* <DEDUP_REMOVED lines=11> */
.L_x_20661:
[----:B------:R-:W2:Y:S01]  /*2de0*/  LDG.E.U16 R2, desc[UR36][R2.64] ;  /* 0x0000002402027981 */ /* 0x000ea2000c1e1500 */
        /* <DEDUP_REMOVED lines=13> */
.L_x_20656:
[----:B------:R-:W-:-:S13]  /*2ec0*/  ISETP.GT.AND P0, PT, R0, 0x6, PT ;  /* 0x000000060000780c */ /* 0x000fda0003f04270 */
[----:B------:R-:W-:Y:S05]  /*2ed0*/  @P0 BRA `(.L_x_20663) ;  /* 0x00000000007c0947 */ /* 0x000fea0003800000 */
[----:B------:R-:W-:-:S13]  /*2ee0*/  ISETP.NE.AND P0, PT, R0, 0x5, PT ;  /* 0x000000050000780c */ /* 0x000fda0003f05270 */
[----:B------:R-:W-:Y:S05]  /*2ef0*/  @!P0 BRA `(.L_x_20664) ;  /* 0x00000000003c8947 */ /* 0x000fea0003800000 */
[----:B------:R-:W-:-:S13]  /*2f00*/  ISETP.NE.AND P0, PT, R0, 0x6, PT ;  /* 0x000000060000780c */ /* 0x000fda0003f05270 */
[----:B------:R-:W-:Y:S05]  /*2f10*/  @P0 BRA `(.L_x_20659) ;  /* 0x0000001000ac0947 */ /* 0x000fea0003800000 */
[----:B------:R-:W2:Y:S01]  /*2f20*/  LDG.E R2, desc[UR36][R2.64] ;  /* 0x0000002402027981 */ /* 0x000ea2000c1e1900 */
[----:B------:R-:W-:Y:S01]  /*2f30*/  IMAD.MOV.U32 R19, RZ, RZ, 0xff ;  /* 0x000000ffff137424 */ /* 0x000fe200078e00ff */
[----:B--2---:R-:W-:-:S04]  /*2f40*/  SHF.R.U32.HI R4, RZ, 0x17, R2 ;  /* 0x00000017ff047819 */ /* 0x004fc80000011602 */
        /* <DEDUP_REMOVED lines=10> */
.L_x_20664:
[----:B------:R-:W2:Y:S01]  /*2ff0*/  LDG.E.U16 R4, desc[UR36][R2.64] ;  /* 0x0000002402047981 */ /* 0x000ea2000c1e1500 */
[----:B------:R-:W-:Y:S02]  /*3000*/  IMAD.MOV.U32 R19, RZ, RZ, 0xff ;  /* 0x000000ffff137424 */ /* 0x000fe400078e00ff */
[----:B--2---:R-:W-:-:S05]  /*3010*/  HADD2.F32 R4, -RZ, R4.H0_H0 ;  /* 0x20000004ff047230 */ /* 0x004fca0000004100 */
        /* <DEDUP_REMOVED lines=11> */
.L_x_20663:
[----:B------:R-:W-:-:S13]  /*30d0*/  ISETP.NE.AND P0, PT, R0, 0x7, PT ;  /* 0x000000070000780c */ /* 0x000fda0003f05270 */
[----:B------:R-:W-:Y:S05]  /*30e0*/  @!P0 BRA `(.L_x_20665) ;  /* 0x00000000007c8947 */ /* 0x000fea0003800000 */
        /* <DEDUP_REMOVED lines=17> */
.L_x_20666:
        /* <DEDUP_REMOVED lines=14> */
.L_x_20665:
[----:B------:R-:W2:Y:S01]  /*32e0*/  LDG.E.64 R2, desc[UR36][R2.64] ;  /* 0x0000002402027981 */ /* 0x000ea2000c1e1b00 */
[----:B------:R-:W-:Y:S01]  /*32f0*/  UMOV UR4, 0xf0000000 ;  /* 0xf000000000047882 */ /* 0x000fe20000000000 */
[----:B------:R-:W-:Y:S01]  /*3300*/  UMOV UR5, 0x380fffff ;  /* 0x380fffff00057882 */ /* 0x000fe20000000000 */
[----:B------:R-:W-:Y:S01]  /*3310*/  IMAD.MOV.U32 R19, RZ, RZ, 0xff ;  /* 0x000000ffff137424 */ /* 0x000fe200078e00ff */
[----:B--2---:R-:W0:Y:S01]  /*3320*/  F2F.F32.F64 R0, R2 ;  /* 0x0000000200007310 */ /* 0x004e220000301000 */
[----:B------:R-:W-:-:S14]  /*3330*/  DSETP.GEU.AND P0, PT, |R2|, UR4, PT ;  /* 0x0000000402007e2a */ /* 0x000fdc000bf0e200 */
[----:B0-----:R-:W-:-:S05]  /*3340*/  @!P0 FMUL R0, R0, 1.175494350822287508e-38 ;  /* 0x0080000000008820 */ /* 0x001fca0000400000 */
        /* <DEDUP_REMOVED lines=11> */
.L_x_20655:
        /* <DEDUP_REMOVED lines=9> */
[----:B------:R-:W-:Y:S01]  /*3490*/  IMAD.MOV.U32 R19, RZ, RZ, 0xff ;  /* 0x000000ffff137424 */ /* 0x000fe200078e00ff */
[----:B--2---:R-:W-:-:S04]  /*34a0*/  ISETP.NE.AND P0, PT, R2, RZ, PT ;  /* 0x000000ff0200720c */ /* 0x004fc80003f05270 */
[----:B------:R-:W-:-:S04]  /*34b0*/  FSEL R4, RZ, 1, !P0 ;  /* 0x3f800000ff047808 */ /* 0x000fc80004000000 */
[----:B------:R-:W-:-:S04]  /*34c0*/  SHF.R.U32.HI R5, RZ, 0x17, R4 ;  /* 0x00000017ff057819 */ /* 0x000fc80000011604 */
[----:B------:R-:W-:-:S13]  /*34d0*/  ISETP.NE.AND P0, PT, R5, 0xff, PT ;  /* 0x000000ff0500780c */ /* 0x000fda0003f05270 */
[----:B------:R-:W-:Y:S05]  /*34e0*/  @!P0 BRA `(.L_x_20660) ;  /* 0x0000000c00f48947 */ /* 0x000fea0003800000 */
[--C-:B------:R-:W-:Y:S01]  /*34f0*/  SHF.R.U32.HI R0, RZ, 0x16, R4.reuse ;  /* 0x00000016ff007819 */ /* 0x100fe20000011604 */
[C---:B------:R-:W-:Y:S01]  /*3500*/  VIADD R19, R5.reuse, 0x1 ;  /* 0x0000000105137836 */ /* 0x040fe20000000000 */
[----:B------:R-:W-:Y:S02]  /*3510*/  LOP3.LUT P0, RZ, R5, 0x3fffff, R4, 0xf8, !PT ;  /* 0x003fffff05ff7812 */ /* 0x000fe4000780f804 */
[----:B------:R-:W-:-:S04]  /*3520*/  LOP3.LUT R0, R0, 0x1, RZ, 0xc0, !PT ;  /* 0x0000000100007812 */ /* 0x000fc800078ec0ff */
[----:B------:R-:W-:-:S13]  /*3530*/  ISETP.EQ.U32.AND P0, PT, R0, 0x1, P0 ;  /* 0x000000010000780c */ /* 0x000fda0000702070 */
[----:B------:R-:W-:Y:S01]  /*3540*/  @!P0 IMAD.MOV R19, RZ, RZ, R5 ;  /* 0x000000ffff138224 */ /* 0x000fe200078e0205 */
[----:B------:R-:W-:Y:S06]  /*3550*/  BRA `(.L_x_20660) ;  /* 0x0000000c00d87947 */ /* 0x000fec0003800000 */
.L_x_20669:
        /* <DEDUP_REMOVED lines=18> */
.L_x_20668:
        /* <DEDUP_REMOVED lines=8> */
[----:B------:R-:W-:Y:S02]  /*3700*/  IMAD.MOV.U32 R19, RZ, RZ, 0xff ;  /* 0x000000ffff137424 */ /* 0x000fe400078e00ff */
        /* <DEDUP_REMOVED lines=28> */
.L_x_20671:
[----:B------:R-:W2:Y:S01]  /*38d0*/  LDG.E.U8 R2, desc[UR36][R2.64] ;  /* 0x0000002402027981 */ /* 0x000ea2000c1e1100 */
[----:B------:R-:W-:Y:S02]  /*38e0*/  IMAD.MOV.U32 R19, RZ, RZ, 0xff ;  /* 0x000000ffff137424 */ /* 0x000fe400078e00ff */
        /* <DEDUP_REMOVED lines=22> */
.L_x_20670:
[----:B------:R-:W2:Y:S01]  /*3a50*/  LDG.E.U16 R4, desc[UR36][R2.64] ;  /* 0x0000002402047981 */ /* 0x000ea2000c1e1500 */
[----:B------:R-:W-:Y:S02]  /*3a60*/  IMAD.MOV.U32 R19, RZ, RZ, 0xff ;  /* 0x000000ffff137424 */ /* 0x000fe400078e00ff */
[----:B--2---:R-:W-:-:S05]  /*3a70*/  IMAD.U32 R4, R4, 0x10000, RZ ;  /* 0x0001000004047824 */ /* 0x004fca00078e00ff */
        /* <DEDUP_REMOVED lines=11> */
.L_x_20667:
        /* <DEDUP_REMOVED lines=8> */
[----:B------:R-:W2:Y:S01]  /*3bb0*/  LDG.E.U16 R4, desc[UR36][R2.64] ;  /* 0x0000002402047981 */ /* 0x000ea2000c1e1500 */
        /* <DEDUP_REMOVED lines=13> */
.L_x_20674:
        /* <DEDUP_REMOVED lines=21> */
.L_x_20678:
[----:B------:R-:W-:Y:S05]  /*3de0*/  BSYNC B1 ;  /* 0x0000000000017941 */ /* 0x000fea0003800000 */
.L_x_20677:
[----:B------:R-:W-:Y:S01]  /*3df0*/  LEA R3, R0, 0x3b800000, 0x17 ;  /* 0x3b80000000037811 */ /* 0x000fe200078eb8ff */
[----:B------:R-:W-:-:S05]  /*3e00*/  IMAD.SHL.U32 R0, R2, 0x100000, RZ ;  /* 0x0010000002007824 */ /* 0x000fca00078e00ff */
[----:B------:R-:W-:-:S07]  /*3e10*/  LOP3.LUT R0, R3, R0, R4, 0xfe, !PT ;  /* 0x0000000003007212 */ /* 0x000fce00078efe04 */
.L_x_20676:
[----:B------:R-:W-:Y:S05]  /*3e20*/  BSYNC B0 ;  /* 0x0000000000007941 */ /* 0x000fea0003800000 */
.L_x_20675:
[----:B------:R-:W-:Y:S01]  /*3e30*/  SHF.R.U32.HI R4, RZ, 0x17, R0 ;  /* 0x00000017ff047819 */ /* 0x000fe20000011600 */
[----:B------:R-:W-:-:S03]  /*3e40*/  IMAD.MOV.U32 R19, RZ, RZ, 0xff ;  /* 0x000000ffff137424 */ /* 0x000fc600078e00ff */
        /* <DEDUP_REMOVED lines=10> */
.L_x_20673:
        /* <DEDUP_REMOVED lines=21> */
.L_x_20682:
[----:B------:R-:W-:Y:S05]  /*4040*/  BSYNC B1 ;  /* 0x0000000000017941 */ /* 0x000fea0003800000 */
.L_x_20681:
[----:B------:R-:W-:Y:S01]  /*4050*/  LEA R3, R0, 0x37800000, 0x17 ;  /* 0x3780000000037811 */ /* 0x000fe200078eb8ff */
[----:B------:R-:W-:-:S05]  /*4060*/  IMAD.SHL.U32 R0, R2, 0x200000, RZ ;  /* 0x0020000002007824 */ /* 0x000fca00078e00ff */
[----:B------:R-:W-:-:S07]  /*4070*/  LOP3.LUT R0, R3, R0, R4, 0xfe, !PT ;  /* 0x0000000003007212 */ /* 0x000fce00078efe04 */
.L_x_20680:
[----:B------:R-:W-:Y:S05]  /*4080*/  BSYNC B0 ;  /* 0x0000000000007941 */ /* 0x000fea0003800000 */
.L_x_20679:
        /* <DEDUP_REMOVED lines=12> */
.L_x_20672:
        /* <DEDUP_REMOVED lines=8> */
.L_x_20659:
        /* <DEDUP_REMOVED lines=16> */
.L_x_20685:
[----:B------:R-:W-:Y:S01]  /*42d0*/  PRMT R19, RZ, 0x7610, R19 ;  /* 0x00007610ff137816 */ /* 0x000fe20000000013 */
[----:B------:R-:W-:Y:S06]  /*42e0*/  BRA `(.L_x_20660) ;  /* 0x0000000000747947 */ /* 0x000fec0003800000 */
.L_x_20684:
[----:B------:R-:W2:Y:S01]  /*42f0*/  LDG.E.64 R2, desc[UR36][R2.64] ;  /* 0x0000002402027981 */ /* 0x000ea2000c1e1b00 */
[----:B------:R-:W-:Y:S01]  /*4300*/  IMAD.MOV.U32 R19, RZ, RZ, 0xff ;  /* 0x000000ffff137424 */ /* 0x000fe200078e00ff */
[----:B--2---:R-:W0:Y:S02]  /*4310*/  I2F.U64 R4, R2 ;  /* 0x0000000200047312 */ /* 0x004e240000301000 */
        /* <DEDUP_REMOVED lines=11> */
.L_x_20683:
[----:B------:R-:W2:Y:S01]  /*43d0*/  LDG.E R2, desc[UR36][R2.64] ;  /* 0x0000002402027981 */ /* 0x000ea2000c1e1900 */
[----:B------:R-:W-:Y:S01]  /*43e0*/  IMAD.MOV.U32 R19, RZ, RZ, 0xff ;  /* 0x000000ffff137424 */ /* 0x000fe200078e00ff */
[----:B--2---:R-:W-:-:S04]  /*43f0*/  I2FP.F32.U32 R4, R2 ;  /* 0x0000000200047245 */ /* 0x004fc80000201000 */
        /* <DEDUP_REMOVED lines=10> */
[----:B------:R-:W-:-:S05]  /*44a0*/  @!P0 IMAD.MOV R0, RZ, RZ, R5 ;  /* 0x000000ffff008224 */ /* 0x000fca00078e0205 */
[----:B------:R-:W-:-:S07]  /*44b0*/  @P1 PRMT R19, R0, 0x7610, R19 ;  /* 0x0000761000131816 */ /* 0x000fce0000000013 */
.L_x_20660:
[----:B------:R-:W-:Y:S05]  /*44c0*/  BSYNC B6 ;  /* 0x0000000000067941 */ /* 0x000fea0003800000 */
.L_x_20654:
[----:B------:R-:W1:Y:S01]  /*44d0*/  LDC.U8 R4, c[0x0][0x503] ;  /* 0x000140c0ff047b82 */ /* 0x000e620000000000 */
[----:B------:R-:W-:Y:S01]  /*44e0*/  ULDC.64 UR4, c[0x0][0x4f0] ;  /* 0x00013c0000047ab9 */ /* 0x000fe20000000a00 */
[----:B------:R-:W-:Y:S01]  /*44f0*/  BSSY B6, `(.L_x_20686) ;  /* 0x00001ba000067945 */ /* 0x000fe20003800000 */
        /* <DEDUP_REMOVED lines=20> */
[--C-:B------:R-:W-:Y:S02]  /*4640*/  SHF.R.U32.HI R0, RZ, 0x16, R4.reuse ;  /* 0x00000016ff007819 */ /* 0x100fe40000011604 */
[----:B------:R-:W-:Y:S02]  /*4650*/  LOP3.LUT P0, RZ, R7, 0x3fffff, R4, 0xf8, !PT ;  /* 0x003fffff07ff7812 */ /* 0x000fe4000780f804 */
[----:B------:R-:W-:-:S04]  /*4660*/  LOP3.LUT R0, R0, 0x1, RZ, 0xc0, !PT ;  /* 0x0000000100007812 */ /* 0x000fc800078ec0ff */
[----:B------:R-:W-:Y:S01]  /*4670*/  ISETP.EQ.U32.AND P0, PT, R0, 0x1, P0 ;  /* 0x000000010000780c */ /* 0x000fe20000702070 */
[----:B------:R-:W-:-:S12]  /*4680*/  VIADD R0, R5, 0x1 ;  /* 0x0000000105007836 */ /* 0x000fd80000000000 */
[----:B------:R-:W-:Y:S01]  /*4690*/  @!P0 IMAD.MOV R0, RZ, RZ, R5 ;  /* 0x000000ffff008224 */ /* 0x000fe200078e0205 */
[----:B------:R-:W-:Y:S06]  /*46a0*/  BRA `(.L_x_20692) ;  /* 0x0000001800787947 */ /* 0x000fec0003800000 */
.L_x_20690:
[----:B------:R-:W2:Y:S01]  /*46b0*/  LDG.E.U8 R2, desc[UR36][R2.64] ;  /* 0x0000002402027981 */ /* 0x000ea2000c1e1100 */
[----:B------:R-:W-:Y:S01]  /*46c0*/  IMAD.MOV.U32 R0, RZ, RZ, 0xff ;  /* 0x000000ffff007424 */ /* 0x000fe200078e00ff */
[----:B--2---:R-:W-:-:S04]  /*46d0*/  I2FP.F32.U32 R4, R2 ;  /* 0x0000000200047245 */ /* 0x004fc80000201000 */
[----:B------:R-:W-:-:S04]  /*46e0*/  SHF.R.U32.HI R5, RZ, 0x17, R4 ;  /* 0x00000017ff057819 */ /* 0x000fc80000011604 */
        /* <DEDUP_REMOVED lines=10> */
.L_x_20689:
        /* <DEDUP_REMOVED lines=20> */
.L_x_20694:
[----:B------:R-:W2:Y:S01]  /*48d0*/  LDG.E R2, desc[UR36][R2.64] ;  /* 0x0000002402027981 */ /* 0x000ea2000c1e1900 */
[----:B------:R-:W-:Y:S01]  /*48e0*/  IMAD.MOV.U32 R0, RZ, RZ, 0xff ;  /* 0x000000ffff007424 */ /* 0x000fe200078e00ff */
[----:B--2---:R-:W-:-:S04]  /*48f0*/  I2FP.F32.S32 R4, R2 ;  /* 0x0000000200047245 */ /* 0x004fc80000201400 */
        /* <DEDUP_REMOVED lines=11> */
.L_x_20693:
[----:B------:R-:W2:Y:S01]  /*49b0*/  LDG.E.U16 R2, desc[UR36][R2.64] ;  /* 0x0000002402027981 */ /* 0x000ea2000c1e1500 */
        /* <DEDUP_REMOVED lines=13> */
.L_x_20688:
        /* <DEDUP_REMOVED lines=19> */
.L_x_20696:
[----:B------:R-:W2:Y:S01]  /*4bc0*/  LDG.E.U16 R4, desc[UR36][R2.64] ;  /* 0x0000002402047981 */ /* 0x000ea2000c1e1500 */
[----:B------:R-:W-:Y:S02]  /*4bd0*/  IMAD.MOV.U32 R0, RZ, RZ, 0xff ;  /* 0x000000ffff007424 */ /* 0x000fe400078e00ff */
[----:B--2---:R-:W-:-:S05]  /*4be0*/  HADD2.F32 R4, -RZ, R4.H0_H0 ;  /* 0x20000004ff047230 */ /* 0x004fca0000004100 */
        /* <DEDUP_REMOVED lines=11> */
.L_x_20695:
        /* <DEDUP_REMOVED lines=19> */
.L_x_20698:
        /* <DEDUP_REMOVED lines=14> */
.L_x_20697:
        /* <DEDUP_REMOVED lines=18> */
.L_x_20687:
        /* <DEDUP_REMOVED lines=22> */
.L_x_20701:
        /* <DEDUP_REMOVED lines=18> */
.L_x_20700:
        /* <DEDUP_REMOVED lines=25> */
[----:B------:R-:W-:Y:S01]  /*53e0*/  SHF.R.U32.HI R2, RZ, 0x17, R0 ;  /* 0x00000017ff027819 */ /* 0x000fe20000011600 */
[----:B------:R-:W-:-:S03]  /*53f0*/  IMAD.MOV.U32 R0, RZ, RZ, 0xff ;  /* 0x000000ffff007424 */ /* 0x000fc600078e00ff */
        /* <DEDUP_REMOVED lines=10> */
.L_x_20703:
        /* <DEDUP_REMOVED lines=11> */
[----:B------:R-:W-:-:S04]  /*5550*/  IMAD.MOV.U32 R0, RZ, RZ, 0xff ;  /* 0x000000ffff007424 */ /* 0x000fc800078e00ff */
[----:B------:R-:W-:-:S04]  /*5560*/  LOP3.LUT R5, R4, 0x80000000, R5, 0xf8, !PT ;  /* 0x8000000004057812 */ /* 0x000fc800078ef805 */
        /* <DEDUP_REMOVED lines=11> */
.L_x_20702:
[----:B------:R-:W2:Y:S01]  /*5620*/  LDG.E.U16 R4, desc[UR36][R2.64] ;  /* 0x0000002402047981 */ /* 0x000ea2000c1e1500 */
[----:B------:R-:W-:Y:S02]  /*5630*/  IMAD.MOV.U32 R0, RZ, RZ, 0xff ;  /* 0x000000ffff007424 */ /* 0x000fe400078e00ff */
[----:B--2---:R-:W-:-:S05]  /*5640*/  IMAD.U32 R4, R4, 0x10000, RZ ;  /* 0x0001000004047824 */ /* 0x004fca00078e00ff */
        /* <DEDUP_REMOVED lines=11> */
.L_x_20699:
        /* <DEDUP_REMOVED lines=22> */
.L_x_20706:
        /* <DEDUP_REMOVED lines=21> */
.L_x_20710:
[----:B------:R-:W-:Y:S05]  /*59b0*/  BSYNC B1 ;  /* 0x0000000000017941 */ /* 0x000fea0003800000 */
.L_x_20709:
[----:B------:R-:W-:Y:S01]  /*59c0*/  IMAD.SHL.U32 R2, R2, 0x100000, RZ ;  /* 0x0010000002027824 */ /* 0x000fe200078e00ff */
[----:B------:R-:W-:-:S04]  /*59d0*/  LEA R3, R0, 0x3b800000, 0x17 ;  /* 0x3b80000000037811 */ /* 0x000fc800078eb8ff */
[----:B------:R-:W-:-:S07]  /*59e0*/  LOP3.LUT R4, R3, R2, R4, 0xfe, !PT ;  /* 0x0000000203047212 */ /* 0x000fce00078efe04 */
.L_x_20708:
[----:B------:R-:W-:Y:S05]  /*59f0*/  BSYNC B0 ;  /* 0x0000000000007941 */ /* 0x000fea0003800000 */
.L_x_20707:
        /* <DEDUP_REMOVED lines=12> */
.L_x_20705:
        /* <DEDUP_REMOVED lines=21> */
.L_x_20714:
[----:B------:R-:W-:Y:S05]  /*5c10*/  BSYNC B1 ;  /* 0x0000000000017941 */ /* 0x000fea0003800000 */
.L_x_20713:
[----:B------:R-:W-:Y:S01]  /*5c20*/  IMAD.SHL.U32 R2, R2, 0x200000, RZ ;  /* 0x0020000002027824 */ /* 0x000fe200078e00ff */
[----:B------:R-:W-:-:S04]  /*5c30*/  LEA R3, R0, 0x37800000, 0x17 ;  /* 0x3780000000037811 */ /* 0x000fc800078eb8ff */
[----:B------:R-:W-:-:S07]  /*5c40*/  LOP3.LUT R4, R3, R2, R4, 0xfe, !PT ;  /* 0x0000000203047212 */ /* 0x000fce00078efe04 */
.L_x_20712:
[----:B------:R-:W-:Y:S05]  /*5c50*/  BSYNC B0 ;  /* 0x0000000000007941 */ /* 0x000fea0003800000 */
.L_x_20711:
        /* <DEDUP_REMOVED lines=12> */
.L_x_20704:
        /* <DEDUP_REMOVED lines=8> */
.L_x_20691:
        /* <DEDUP_REMOVED lines=16> */
.L_x_20717:
[----:B------:R-:W-:Y:S01]  /*5ea0*/  PRMT R0, RZ, 0x7610, R0 ;  /* 0x00007610ff007816 */ /* 0x000fe20000000000 */
[----:B------:R-:W-:Y:S06]  /*5eb0*/  BRA `(.L_x_20692) ;  /* 0x0000000000747947 */ /* 0x000fec0003800000 */
.L_x_20716:
[----:B------:R-:W2:Y:S01]  /*5ec0*/  LDG.E.64 R2, desc[UR36][R2.64] ;  /* 0x0000002402027981 */ /* 0x000ea2000c1e1b00 */
[----:B------:R-:W-:Y:S01]  /*5ed0*/  IMAD.MOV.U32 R0, RZ, RZ, 0xff ;  /* 0x000000ffff007424 */ /* 0x000fe200078e00ff */
[----:B--2---:R-:W0:Y:S02]  /*5ee0*/  I2F.U64 R4, R2 ;  /* 0x0000000200047312 */ /* 0x004e240000301000 */
        /* <DEDUP_REMOVED lines=11> */
.L_x_20715:
[----:B------:R-:W2:Y:S02]  /*5fa0*/  LDG.E R2, desc[UR36][R2.64] ;  /* 0x0000002402027981 */ /* 0x000ea4000c1e1900 */
[----:B--2---:R-:W-:-:S04]  /*5fb0*/  I2FP.F32.U32 R4, R2 ;  /* 0x0000000200047245 */ /* 0x004fc80000201000 */
[----:B------:R-:W-:-:S04]  /*5fc0*/  SHF.R.U32.HI R5, RZ, 0x17, R4 ;  /* 0x00000017ff057819 */ /* 0x000fc80000011604 */
[----:B------:R-:W-:-:S04]  /*5fd0*/  LOP3.LUT R7, R5, 0xff, RZ, 0xc0, !PT ;  /* 0x000000ff05077812 */ /* 0x000fc800078ec0ff */
[----:B------:R-:W-:-:S13]  /*5fe0*/  ISETP.NE.AND P1, PT, R7, 0xff, PT ;  /* 0x000000ff0700780c */ /* 0x000fda0003f25270 */
[--C-:B------:R-:W-:Y:S01]  /*5ff0*/  @P1 SHF.R.U32.HI R0, RZ, 0x16, R4.reuse ;  /* 0x00000016ff001819 */ /* 0x100fe20000011604 */
[----:B------:R-:W-:Y:S01]  /*6000*/  @P1 VIADD R2, R5, 0x1 ;  /* 0x0000000105021836 */ /* 0x000fe20000000000 */
[----:B------:R-:W-:Y:S02]  /*6010*/  @P1 LOP3.LUT P0, RZ, R7, 0x3fffff, R4, 0xf8, !PT ;  /* 0x003fffff07ff1812 */ /* 0x000fe4000780f804 */
[----:B------:R-:W-:-:S04]  /*6020*/  @P1 LOP3.LUT R0, R0, 0x1, RZ, 0xc0, !PT ;  /* 0x0000000100001812 */ /* 0x000fc800078ec0ff */
[----:B------:R-:W-:Y:S01]  /*6030*/  @P1 ISETP.EQ.U32.AND P2, PT, R0, 0x1, P0 ;  /* 0x000000010000180c */ /* 0x000fe20000742070 */
[----:B------:R-:W-:Y:S01]  /*6040*/  IMAD.MOV.U32 R0, RZ, RZ, 0xff ;  /* 0x000000ffff007424 */ /* 0x000fe200078e00ff */
[----:B------:R-:W-:Y:S02]  /*6050*/  PLOP3.LUT P0, PT, PT, PT, PT, 0x80, 0x0 ;  /* 0x000000000000781c */ /* 0x000fe40003f0f070 */
[----:B------:R-:W-:-:S13]  /*6060*/  @P1 PLOP3.LUT P0, PT, P2, PT, PT, 0x80, 0x0 ;  /* 0x000000000000181c */ /* 0x000fda000170f070 */
[----:B------:R-:W-:-:S05]  /*6070*/  @!P0 IMAD.MOV R2, RZ, RZ, R5 ;  /* 0x000000ffff028224 */ /* 0x000fca00078e0205 */
[----:B------:R-:W-:-:S07]  /*6080*/  @P1 PRMT R0, R2, 0x7610, R0 ;  /* 0x0000761002001816 */ /* 0x000fce0000000000 */
.L_x_20692:
[----:B------:R-:W-:Y:S05]  /*6090*/  BSYNC B6 ;  /* 0x0000000000067941 */ /* 0x000fea0003800000 */
.L_x_20686:
[----:B0-----:R-:W0:Y:S01]  /*60a0*/  LDC.U8 R3, c[0x0][0x500] ;  /* 0x00014000ff037b82 */ /* 0x001e220000000000 */
[----:B------:R-:W-:Y:S01]  /*60b0*/  ISETP.NE.AND P1, PT, R22, RZ, PT ;  /* 0x000000ff1600720c */ /* 0x000fe20003f25270 */
[----:B------:R-:W-:Y:S03]  /*60c0*/  BSSY B6, `(.L_x_20718) ;  /* 0x000018a000067945 */ /* 0x000fe60003800000 */
[----:B-----5:R-:W-:Y:S02]  /*60d0*/  SEL R19, R19, R0, P1 ;  /* 0x0000000013137207 */ /* 0x020fe40000800000 */
        /* <DEDUP_REMOVED lines=11> */
[----:B------:R-:W-:Y:S01]  /*6190*/  LOP3.LUT P0, R2, R19, 0xff, RZ, 0xc0, !PT ;  /* 0x000000ff13027812 */ /* 0x000fe2000780c0ff */
[----:B------:R-:W-:Y:S01]  /*61a0*/  BSSY B0, `(.L_x_20724) ;  /* 0x0000008000007945 */ /* 0x000fe20003800000 */
[----:B------:R-:W-:-:S11]  /*61b0*/  IMAD.MOV.U32 R0, RZ, RZ, 0x400000 ;  /* 0x00400000ff007424 */ /* 0x000fd600078e00ff */
[----:B------:R-:W-:Y:S05]  /*61c0*/  @!P0 BRA `(.L_x_20725) ;  /* 0x0000000000148947 */ /* 0x000fea0003800000 */
[----:B------:R-:W-:-:S13]  /*61d0*/  ISETP.NE.AND P0, PT, R2, 0xff, PT ;  /* 0x000000ff0200780c */ /* 0x000fda0003f05270 */
[----:B------:R-:W-:Y:S01]  /*61e0*/  @P0 LOP3.LUT R19, R19, 0xffff, RZ, 0xc0, !PT ;  /* 0x0000ffff13130812 */ /* 0x000fe200078ec0ff */
[----:B------:R-:W-:-:S04]  /*61f0*/  @!P0 IMAD.MOV.U32 R0, RZ, RZ, 0x7f800001 ;  /* 0x7f800001ff008424 */ /* 0x000fc800078e00ff */
[----:B------:R-:W-:-:S05]  /*6200*/  @P0 IMAD.SHL.U32 R19, R19, 0x800000, RZ ;  /* 0x0080000013130824 */ /* 0x000fca00078e00ff */
[----:B------:R-:W-:-:S07]  /*6210*/  @P0 LOP3.LUT R0, R19, 0x7f800000, RZ, 0xc0, !PT ;  /* 0x7f80000013000812 */ /* 0x000fce00078ec0ff */
.L_x_20725:
[----:B------:R-:W-:Y:S05]  /*6220*/  BSYNC B0 ;  /* 0x0000000000007941 */ /* 0x000fea0003800000 */
.L_x_20724:
[----:B------:R-:W0:Y:S02]  /*6230*/  F2I.FTZ.TRUNC.NTZ R3, R0 ;  /* 0x0000000000037305 */ /* 0x000e24000021f100 */
[----:B0-----:R0:W-:Y:S01]  /*6240*/  STG.E.U8 desc[UR36][R16.64], R3 ;  /* 0x0000000310007986 */ /* 0x0011e2000c101124 */
[----:B------:R-:W-:Y:S05]  /*6250*/  BRA `(.L_x_20726) ;  /* 0x0000001400c07947 */ /* 0x000fea0003800000 */
.L_x_20722:
        /* <DEDUP_REMOVED lines=9> */
.L_x_20728:
[----:B------:R-:W-:Y:S05]  /*62f0*/  BSYNC B0 ;  /* 0x0000000000007941 */ /* 0x000fea0003800000 */
.L_x_20727:
[----:B------:R-:W0:Y:S02]  /*6300*/  F2I.S64.TRUNC R2, R2 ;  /* 0x0000000200027311 */ /* 0x000e24000020d900 */
[----:B0-----:R-:W-:-:S05]  /*6310*/  IMAD.MOV.U32 R5, RZ, RZ, R2 ;  /* 0x000000ffff057224 */ /* 0x001fca00078e0002 */
[----:B------:R0:W-:Y:S01]  /*6320*/  STG.E.U8 desc[UR36][R16.64], R5 ;  /* 0x0000000510007986 */ /* 0x0001e2000c101124 */
[----:B------:R-:W-:Y:S05]  /*6330*/  BRA `(.L_x_20726) ;  /* 0x0000001400887947 */ /* 0x000fea0003800000 */
.L_x_20721:
[----:B------:R-:W-:-:S13]  /*6340*/  ISETP.NE.AND P0, PT, R2, 0x2, PT ;  /* 0x000000020200780c */ /* 0x000fda0003f05270 */
[----:B------:R-:W-:Y:S05]  /*6350*/  @!P0 BRA `(.L_x_20729) ;  /* 0x0000000000788947 */ /* 0x000fea0003800000 */
[----:B------:R-:W-:-:S13]  /*6360*/  ISETP.NE.AND P0, PT, R2, 0x3, PT ;  /* 0x000000030200780c */ /* 0x000fda0003f05270 */
        /* <DEDUP_REMOVED lines=12> */
.L_x_20732:
[----:B------:R-:W-:Y:S05]  /*6430*/  BSYNC B0 ;  /* 0x0000000000007941 */ /* 0x000fea0003800000 */
.L_x_20731:
[----:B------:R-:W0:Y:S02]  /*6440*/  F2I.S64.TRUNC R2, R2 ;  /* 0x0000000200027311 */ /* 0x000e24000020d900 */
[----:B0-----:R0:W-:Y:S01]  /*6450*/  STG.E.64 desc[UR36][R16.64], R2 ;  /* 0x0000000210007986 */ /* 0x0011e2000c101b24 */
[----:B------:R-:W-:Y:S05]  /*6460*/  BRA `(.L_x_20726) ;  /* 0x00000014003c7947 */ /* 0x000fea0003800000 */
.L_x_20730:
        /* <DEDUP_REMOVED lines=9> */
.L_x_20734:
[----:B------:R-:W-:Y:S05]  /*6500*/  BSYNC B0 ;  /* 0x0000000000007941 */ /* 0x000fea0003800000 */
.L_x_20733:
[----:B------:R-:W0:Y:S02]  /*6510*/  F2I.FTZ.TRUNC.NTZ R3, R0 ;  /* 0x0000000000037305 */ /* 0x000e24000021f100 */
[----:B0-----:R0:W-:Y:S01]  /*6520*/  STG.E desc[UR36][R16.64], R3 ;  /* 0x0000000310007986 */ /* 0x0011e2000c101924 */
[----:B------:R-:W-:Y:S05]  /*6530*/  BRA `(.L_x_20726) ;  /* 0x0000001400087947 */ /* 0x000fea0003800000 */
.L_x_20729:
        /* <DEDUP_REMOVED lines=9> */
.L_x_20736:
[----:B------:R-:W-:Y:S05]  /*65d0*/  BSYNC B0 ;  /* 0x0000000000007941 */ /* 0x000fea0003800000 */
.L_x_20735:
[----:B------:R-:W0:Y:S02]  /*65e0*/  F2I.FTZ.TRUNC.NTZ R3, R0 ;  /* 0x0000000000037305 */ /* 0x000e24000021f100 */
[----:B0-----:R0:W-:Y:S01]  /*65f0*/  STG.E.U16 desc[UR36][R16.64], R3 ;  /* 0x0000000310007986 */ /* 0x0011e2000c101524 */
[----:B------:R-:W-:Y:S05]  /*6600*/  BRA `(.L_x_20726) ;  /* 0x0000001000d47947 */ /* 0x000fea0003800000 */
.L_x_20720:
[----:B------:R-:W-:-:S13]  /*6610*/  ISETP.GT.AND P0, PT, R2, 0x6, PT ;  /* 0x000000060200780c */ /* 0x000fda0003f04270 */
[----:B------:R-:W-:Y:S05]  /*6620*/  @P0 BRA `(.L_x_20737) ;  /* 0x0000000000740947 */ /* 0x000fea0003800000 */
        /* <DEDUP_REMOVED lines=13> */
.L_x_20740:
[----:B------:R-:W-:Y:S05]  /*6700*/  BSYNC B0 ;  /* 0x0000000000007941 */ /* 0x000fea0003800000 */
.L_x_20739:
[----:B------:R0:W-:Y:S01]  /*6710*/  STG.E desc[UR36][R16.64], R3 ;  /* 0x0000000310007986 */ /* 0x0001e2000c101924 */
[----:B------:R-:W-:Y:S05]  /*6720*/  BRA `(.L_x_20726) ;  /* 0x00000010008c7947 */ /* 0x000fea0003800000 */
.L_x_20738:
        /* <DEDUP_REMOVED lines=9> */
.L_x_20742:
[----:B------:R-:W-:Y:S05]  /*67c0*/  BSYNC B0 ;  /* 0x0000000000007941 */ /* 0x000fea0003800000 */
.L_x_20741:
[----:B------:R-:W-:-:S05]  /*67d0*/  F2FP.F16.F32.PACK_AB R0, RZ, R0 ;  /* 0x00000000ff00723e */ /* 0x000fca00000000ff */
[----:B------:R0:W-:Y:S01]  /*67e0*/  STG.E.U16 desc[UR36][R16.64], R0 ;  /* 0x0000000010007986 */ /* 0x0001e2000c101524 */
[----:B------:R-:W-:Y:S05]  /*67f0*/  BRA `(.L_x_20726) ;  /* 0x0000001000587947 */ /* 0x000fea0003800000 */
.L_x_20737:
        /* <DEDUP_REMOVED lines=8> */
[----:B------:R-:W-:Y:S02]  /*6880*/  IMAD.MOV.U32 R3, RZ, RZ, RZ ;  /* 0x000000ffff037224 */ /* 0x000fe400078e00ff */
[----:B------:R-:W-:-:S09]  /*6890*/  IMAD.MOV.U32 R2, RZ, RZ, 0x400000 ;  /* 0x00400000ff027424 */ /* 0x000fd200078e00ff */
[----:B------:R-:W-:Y:S05]  /*68a0*/  @!P0 BRA `(.L_x_20746) ;  /* 0x0000000000148947 */ /* 0x000fea0003800000 */
[----:B------:R-:W-:-:S13]  /*68b0*/  ISETP.NE.AND P0, PT, R0, 0xff, PT ;  /* 0x000000ff0000780c */ /* 0x000fda0003f05270 */
[----:B------:R-:W-:Y:S01]  /*68c0*/  @P0 LOP3.LUT R19, R19, 0xffff, RZ, 0xc0, !PT ;  /* 0x0000ffff13130812 */ /* 0x000fe200078ec0ff */
[----:B------:R-:W-:-:S04]  /*68d0*/  @!P0 IMAD.MOV.U32 R2, RZ, RZ, 0x7f800001 ;  /* 0x7f800001ff028424 */ /* 0x000fc800078e00ff */
[----:B------:R-:W-:-:S05]  /*68e0*/  @P0 IMAD.SHL.U32 R19, R19, 0x800000, RZ ;  /* 0x0080000013130824 */ /* 0x000fca00078e00ff */
[----:B------:R-:W-:-:S07]  /*68f0*/  @P0 LOP3.LUT R2, R19, 0x7f800000, RZ, 0xc0, !PT ;  /* 0x7f80000013020812 */ /* 0x000fce00078ec0ff */
.L_x_20746:
[----:B------:R-:W-:Y:S05]  /*6900*/  BSYNC B0 ;  /* 0x0000000000007941 */ /* 0x000fea0003800000 */
.L_x_20745:
[----:B------:R0:W-:Y:S01]  /*6910*/  STG.E.64 desc[UR36][R16.64], R2 ;  /* 0x0000000210007986 */ /* 0x0001e2000c101b24 */
[----:B------:R-:W-:Y:S05]  /*6920*/  BRA `(.L_x_20726) ;  /* 0x00000010000c7947 */ /* 0x000fea0003800000 */
.L_x_20744:
        /* <DEDUP_REMOVED lines=9> */
.L_x_20748:
[----:B------:R-:W-:Y:S05]  /*69c0*/  BSYNC B0 ;  /* 0x0000000000007941 */ /* 0x000fea0003800000 */
.L_x_20747:
[----:B------:R-:W-:-:S04]  /*69d0*/  F2FP.F16.F32.PACK_AB R0, RZ, R0 ;  /* 0x00000000ff00723e */ /* 0x000fc800000000ff */
[----:B------:R-:W-:-:S05]  /*69e0*/  PRMT R0, R0, 0x5410, RZ ;  /* 0x0000541000007816 */ /* 0x000fca00000000ff */
[----:B------:R0:W-:Y:S01]  /*69f0*/  STG.E desc[UR36][R16.64], R0 ;  /* 0x0000000010007986 */ /* 0x0001e2000c101924 */
[----:B------:R-:W-:Y:S05]  /*6a00*/  BRA `(.L_x_20726) ;  /* 0x0000000c00d47947 */ /* 0x000fea0003800000 */
.L_x_20743:
        /* <DEDUP_REMOVED lines=9> */
.L_x_20750:
[----:B------:R-:W-:Y:S05]  /*6aa0*/  BSYNC B0 ;  /* 0x0000000000007941 */ /* 0x000fea0003800000 */
.L_x_20749:
[----:B------:R-:W-:-:S04]  /*6ab0*/  FMUL.FTZ R0, R0, 1 ;  /* 0x3f80000000007820 */ /* 0x000fc80000410000 */
[----:B------:R-:W0:Y:S02]  /*6ac0*/  F2F.F64.F32 R2, R0 ;  /* 0x0000000000027310 */ /* 0x000e240000201800 */
[----:B0-----:R0:W-:Y:S01]  /*6ad0*/  STG.E.64 desc[UR36][R16.64], R2 ;  /* 0x0000000210007986 */ /* 0x0011e2000c101b24 */
[----:B------:R-:W-:Y:S05]  /*6ae0*/  BRA `(.L_x_20726) ;  /* 0x0000000c009c7947 */ /* 0x000fea0003800000 */
.L_x_20719:
        /* <DEDUP_REMOVED lines=17> */
.L_x_20755:
[----:B------:R-:W-:Y:S05]  /*6c00*/  BSYNC B0 ;  /* 0x0000000000007941 */ /* 0x000fea0003800000 */
.L_x_20754:
[----:B------:R-:W-:-:S04]  /*6c10*/  FSETP.NEU.FTZ.AND P0, PT, R0, RZ, PT ;  /* 0x000000ff0000720b */ /* 0x000fc80003f1d000 */
[----:B------:R-:W-:-:S05]  /*6c20*/  SEL R3, RZ, 0x1, !P0 ;  /* 0x00000001ff037807 */ /* 0x000fca0004000000 */
[----:B------:R0:W-:Y:S01]  /*6c30*/  STG.E.U8 desc[UR36][R16.64], R3 ;  /* 0x0000000310007986 */ /* 0x0001e2000c101124 */
[----:B------:R-:W-:Y:S05]  /*6c40*/  BRA `(.L_x_20726) ;  /* 0x0000000c00447947 */ /* 0x000fea0003800000 */
.L_x_20753:
        /* <DEDUP_REMOVED lines=9> */
.L_x_20757:
[----:B------:R-:W-:Y:S05]  /*6ce0*/  BSYNC B0 ;  /* 0x0000000000007941 */ /* 0x000fea0003800000 */
.L_x_20756:
[----:B------:R-:W-:Y:S01]  /*6cf0*/  FMUL.FTZ R0, R0, 1 ;  /* 0x3f80000000007820 */ /* 0x000fe20000410000 */
[----:B------:R-:W-:-:S03]  /*6d00*/  CS2R R6, SRZ ;  /* 0x0000000000067805 */ /* 0x000fc6000001ff00 */
[----:B------:R-:W0:Y:S02]  /*6d10*/  F2F.F64.F32 R4, R0 ;  /* 0x0000000000047310 */ /* 0x000e240000201800 */
[----:B0-----:R0:W-:Y:S01]  /*6d20*/  STG.E.128 desc[UR36][R16.64], R4 ;  /* 0x0000000410007986 */ /* 0x0011e2000c101d24 */
[----:B------:R-:W-:Y:S05]  /*6d30*/  BRA `(.L_x_20726) ;  /* 0x0000000c00087947 */ /* 0x000fea0003800000 */
.L_x_20752:
        /* <DEDUP_REMOVED lines=15> */
.L_x_20761:
[----:B------:R-:W-:Y:S05]  /*6e30*/  BSYNC B0 ;  /* 0x0000000000007941 */ /* 0x000fea0003800000 */
.L_x_20760:
[----:B------:R-:W-:Y:S01]  /*6e40*/  LOP3.LUT R2, R0, 0x7fc00001, RZ, 0xc0, !PT ;  /* 0x7fc0000100027812 */ /* 0x000fe200078ec0ff */
[----:B------:R-:W-:Y:S01]  /*6e50*/  BSSY B0, `(.L_x_20762) ;  /* 0x0000009000007945 */ /* 0x000fe20003800000 */
[----:B------:R-:W-:Y:S02]  /*6e60*/  IMAD.MOV.U32 R3, RZ, RZ, 0x7f ;  /* 0x0000007fff037424 */ /* 0x000fe400078e00ff */
[----:B------:R-:W-:-:S13]  /*6e70*/  ISETP.GT.U32.AND P0, PT, R2, 0x43efffff, PT ;  /* 0x43efffff0200780c */ /* 0x000fda0003f04070 */
[----:B------:R-:W-:Y:S05]  /*6e80*/  @P0 BRA `(.L_x_20763) ;  /* 0x0000000000140947 */ /* 0x000fea0003800000 */
[----:B------:R-:W-:-:S13]  /*6e90*/  ISETP.GE.U32.AND P0, PT, R2, 0x3c800000, PT ;  /* 0x3c8000000200780c */ /* 0x000fda0003f06070 */
[----:B------:R-:W-:Y:S02]  /*6ea0*/  @P0 VIADD R3, R0, 0x407ffff ;  /* 0x0407ffff00030836 */ /* 0x000fe40000000000 */
[----:B------:R-:W-:-:S03]  /*6eb0*/  @!P0 FADD.FTZ R0, R2, 16384 ;  /* 0x4680000002008421 */ /* 0x000fc60000010000 */
[----:B------:R-:W-:Y:S01]  /*6ec0*/  @P0 SHF.R.U32.HI R3, RZ, 0x14, R3 ;  /* 0x00000014ff030819 */ /* 0x000fe20000011603 */
[----:B------:R-:W-:-:S07]  /*6ed0*/  @!P0 VIADD R3, R0, 0xb9800000 ;  /* 0xb980000000038836 */ /* 0x000fce0000000000 */
.L_x_20763:
[----:B------:R-:W-:Y:S05]  /*6ee0*/  BSYNC B0 ;  /* 0x0000000000007941 */ /* 0x000fea0003800000 */
.L_x_20762:
[----:B------:R0:W-:Y:S01]  /*6ef0*/  STG.E.U8 desc[UR36][R16.64], R3 ;  /* 0x0000000310007986 */ /* 0x0001e2000c101124 */
[----:B------:R-:W-:Y:S05]  /*6f00*/  BRA `(.L_x_20726) ;  /* 0x0000000800947947 */ /* 0x000fea0003800000 */
.L_x_20759:
        /* <DEDUP_REMOVED lines=9> */
.L_x_20765:
[----:B------:R-:W-:Y:S05]  /*6fa0*/  BSYNC B0 ;  /* 0x0000000000007941 */ /* 0x000fea0003800000 */
.L_x_20764:
[----:B------:R-:W-:-:S04]  /*6fb0*/  LOP3.LUT R3, R0, 0x7fc00001, RZ, 0xc0, !PT ;  /* 0x7fc0000100037812 */ /* 0x000fc800078ec0ff */
[----:B------:R-:W-:-:S13]  /*6fc0*/  ISETP.GT.U32.AND P0, PT, R3, 0x477fffff, PT ;  /* 0x477fffff0300780c */ /* 0x000fda0003f04070 */
[----:B------:R-:W-:Y:S05]  /*6fd0*/  @P0 BRA `(.L_x_20766) ;  /* 0x0000000000200947 */ /* 0x000fea0003800000 */
[----:B------:R-:W-:-:S13]  /*6fe0*/  ISETP.GE.U32.AND P0, PT, R3, 0x38800000, PT ;  /* 0x388000000300780c */ /* 0x000fda0003f06070 */
[----:B------:R-:W-:Y:S02]  /*6ff0*/  @P0 VIADD R2, R0, 0x80fffff ;  /* 0x080fffff00020836 */ /* 0x000fe40000000000 */
[----:B------:R-:W-:-:S03]  /*7000*/  @!P0 FADD.FTZ R0, R3, 128 ;  /* 0x4300000003008421 */ /* 0x000fc60000010000 */
[----:B------:R-:W-:Y:S01]  /*7010*/  @P0 SHF.R.U32.HI R5, RZ, 0x15, R2 ;  /* 0x00000015ff050819 */ /* 0x000fe20000011602 */
[----:B------:R-:W-:-:S04]  /*7020*/  @!P0 VIADD R3, R0, 0xbd000000 ;  /* 0xbd00000000038836 */ /* 0x000fc80000000000 */
[----:B------:R0:W-:Y:S04]  /*7030*/  @P0 STG.E.U8 desc[UR36][R16.64], R5 ;  /* 0x0000000510000986 */ /* 0x0001e8000c101124 */
[----:B------:R0:W-:Y:S01]  /*7040*/  @!P0 STG.E.U8 desc[UR36][R16.64], R3 ;  /* 0x0000000310008986 */ /* 0x0001e2000c101124 */
[----:B------:R-:W-:Y:S05]  /*7050*/  BRA `(.L_x_20726) ;  /* 0x0000000800407947 */ /* 0x000fea0003800000 */
.L_x_20766:
[----:B------:R-:W-:Y:S01]  /*7060*/  ISETP.GT.U32.AND P0, PT, R3, 0x7f800000, PT ;  /* 0x7f8000000300780c */ /* 0x000fe20003f04070 */
[----:B------:R-:W-:-:S05]  /*7070*/  IMAD.MOV.U32 R3, RZ, RZ, 0x7f ;  /* 0x0000007fff037424 */ /* 0x000fca00078e00ff */
[----:B------:R-:W-:-:S05]  /*7080*/  SEL R3, R3, 0x7c, P0 ;  /* 0x0000007c03037807 */ /* 0x000fca0000000000 */
[----:B------:R0:W-:Y:S01]  /*7090*/  STG.E.U8 desc[UR36][R16.64], R3 ;  /* 0x0000000310007986 */ /* 0x0001e2000c101124 */
[----:B------:R-:W-:Y:S05]  /*70a0*/  BRA `(.L_x_20726) ;  /* 0x00000008002c7947 */ /* 0x000fea0003800000 */
.L_x_20758:
        /* <DEDUP_REMOVED lines=9> */
.L_x_20768:
[----:B------:R-:W-:Y:S05]  /*7140*/  BSYNC B0 ;  /* 0x0000000000007941 */ /* 0x000fea0003800000 */
.L_x_20767:
[----:B------:R-:W-:-:S05]  /*7150*/  F2FP.BF16.F32.PACK_AB R0, RZ, R0 ;  /* 0x00000000ff00723e */ /* 0x000fca00000010ff */
[----:B------:R0:W-:Y:S01]  /*7160*/  STG.E.U16 desc[UR36][R16.64], R0 ;  /* 0x0000000010007986 */ /* 0x0001e2000c101524 */
[----:B------:R-:W-:Y:S05]  /*7170*/  BRA `(.L_x_20726) ;  /* 0x0000000400f87947 */ /* 0x000fea0003800000 */
.L_x_20751:
        /* <DEDUP_REMOVED lines=17> */
.L_x_20773:
[----:B------:R-:W-:Y:S05]  /*7290*/  BSYNC B0 ;  /* 0x0000000000007941 */ /* 0x000fea0003800000 */
.L_x_20772:
[----:B------:R-:W0:Y:S02]  /*72a0*/  F2I.FTZ.U32.TRUNC.NTZ R3, R0 ;  /* 0x0000000000037305 */ /* 0x000e24000021f000 */
[----:B0-----:R4:W-:Y:S01]  /*72b0*/  STG.E.U16 desc[UR36][R16.64], R3 ;  /* 0x0000000310007986 */ /* 0x0019e2000c101524 */
[----:B------:R-:W-:Y:S05]  /*72c0*/  BRA `(.L_x_20726) ;  /* 0x0000000400a47947 */ /* 0x000fea0003800000 */
.L_x_20771:
        /* <DEDUP_REMOVED lines=9> */
.L_x_20775:
[----:B------:R-:W-:Y:S05]  /*7360*/  BSYNC B0 ;  /* 0x0000000000007941 */ /* 0x000fea0003800000 */
.L_x_20774:
[----:B------:R-:W-:Y:S01]  /*7370*/  LOP3.LUT R2, R0, 0x7fc00001, RZ, 0xc0, !PT ;  /* 0x7fc0000100027812 */ /* 0x000fe200078ec0ff */
[----:B------:R-:W-:Y:S01]  /*7380*/  BSSY B0, `(.L_x_20776) ;  /* 0x000000e000007945 */ /* 0x000fe20003800000 */
[----:B------:R-:W-:Y:S02]  /*7390*/  IMAD.MOV.U32 R8, RZ, RZ, 0x80 ;  /* 0x00000080ff087424 */ /* 0x000fe400078e00ff */
[----:B------:R-:W-:-:S13]  /*73a0*/  ISETP.GT.U32.AND P0, PT, R2, 0x437fffff, PT ;  /* 0x437fffff0200780c */ /* 0x000fda0003f04070 */
[----:B------:R-:W-:Y:S05]  /*73b0*/  @P0 BRA `(.L_x_20777) ;  /* 0x0000000000280947 */ /* 0x000fea0003800000 */
[----:B------:R-:W-:-:S13]  /*73c0*/  ISETP.GE.U32.AND P0, PT, R2, 0x3c000000, PT ;  /* 0x3c0000000200780c */ /* 0x000fda0003f06070 */
[----:B------:R-:W-:-:S05]  /*73d0*/  @P0 VIADD R0, R0, 0x487ffff ;  /* 0x0487ffff00000836 */ /* 0x000fca0000000000 */
[----:B------:R-:W-:-:S04]  /*73e0*/  @P0 SHF.R.U32.HI R0, RZ, 0x14, R0 ;  /* 0x00000014ff000819 */ /* 0x000fc80000011600 */
[----:B------:R-:W-:Y:S01]  /*73f0*/  @P0 LOP3.LUT R0, R0, 0xfc, RZ, 0xc0, !PT ;  /* 0x000000fc00000812 */ /* 0x000fe200078ec0ff */
[----:B------:R-:W-:Y:S06]  /*7400*/  @P0 BRA `(.L_x_20778) ;  /* 0x0000000000100947 */ /* 0x000fec0003800000 */
[----:B------:R-:W-:Y:S01]  /*7410*/  FADD.FTZ R0, R2, 8192 ;  /* 0x4600000002007421 */ /* 0x000fe20000010000 */
[----:B------:R-:W-:-:S04]  /*7420*/  PRMT R8, RZ, 0x7610, R8 ;  /* 0x00007610ff087816 */ /* 0x000fc80000000008 */
[----:B------:R-:W-:-:S13]  /*7430*/  LOP3.LUT P0, R0, R0, 0xff, RZ, 0xc0, !PT ;  /* 0x000000ff00007812 */ /* 0x000fda000780c0ff */
[----:B------:R-:W-:Y:S05]  /*7440*/  @!P0 BRA `(.L_x_20777) ;  /* 0x0000000000048947 */ /* 0x000fea0003800000 */
.L_x_20778:
[----:B------:R-:W-:-:S07]  /*7450*/  PRMT R8, R0, 0x7610, R8 ;  /* 0x0000761000087816 */ /* 0x000fce0000000008 */
.L_x_20777:
[----:B------:R-:W-:Y:S05]  /*7460*/  BSYNC B0 ;  /* 0x0000000000007941 */ /* 0x000fea0003800000 */
.L_x_20776:
[----:B------:R3:W-:Y:S01]  /*7470*/  STG.E.U8 desc[UR36][R16.64], R8 ;  /* 0x0000000810007986 */ /* 0x0007e2000c101124 */
[----:B------:R-:W-:Y:S05]  /*7480*/  BRA `(.L_x_20726) ;  /* 0x0000000400347947 */ /* 0x000fea0003800000 */
.L_x_20770:
        /* <DEDUP_REMOVED lines=9> */
.L_x_20780:
[----:B------:R-:W-:Y:S05]  /*7520*/  BSYNC B0 ;  /* 0x0000000000007941 */ /* 0x000fea0003800000 */
.L_x_20779:
        /* <DEDUP_REMOVED lines=14> */
.L_x_20783:
[----:B------:R-:W-:-:S07]  /*7610*/  PRMT R8, R0, 0x7610, R8 ;  /* 0x0000761000087816 */ /* 0x000fce0000000008 */
.L_x_20782:
[----:B------:R-:W-:Y:S05]  /*7620*/  BSYNC B0 ;  /* 0x0000000000007941 */ /* 0x000fea0003800000 */
.L_x_20781:
[----:B------:R0:W-:Y:S01]  /*7630*/  STG.E.U8 desc[UR36][R16.64], R8 ;  /* 0x0000000810007986 */ /* 0x0001e2000c101124 */
[----:B------:R-:W-:Y:S05]  /*7640*/  BRA `(.L_x_20726) ;  /* 0x0000000000c47947 */ /* 0x000fea0003800000 */
.L_x_20769:
[----:B------:R-:W-:-:S13]  /*7650*/  ISETP.NE.AND P0, PT, R2, 0x1c, PT ;  /* 0x0000001c0200780c */ /* 0x000fda0003f05270 */
[----:B------:R-:W-:Y:S05]  /*7660*/  @!P0 BRA `(.L_x_20784) ;  /* 0x00000000008c8947 */ /* 0x000fea0003800000 */
[----:B------:R-:W-:-:S13]  /*7670*/  ISETP.NE.AND P0, PT, R2, 0x1d, PT ;  /* 0x0000001d0200780c */ /* 0x000fda0003f05270 */
[----:B------:R-:W-:Y:S05]  /*7680*/  @!P0 BRA `(.L_x_20785) ;  /* 0x0000000000508947 */ /* 0x000fea0003800000 */
[----:B------:R-:W-:-:S13]  /*7690*/  ISETP.NE.AND P0, PT, R2, 0x2c, PT ;  /* 0x0000002c0200780c */ /* 0x000fda0003f05270 */
[----:B------:R1:W-:Y:S01]  /*76a0*/  @!P0 STG.E.U8 desc[UR36][R16.64], R19 ;  /* 0x0000001310008986 */ /* 0x0003e2000c101124 */
[----:B------:R-:W-:Y:S05]  /*76b0*/  @!P0 BRA `(.L_x_20726) ;  /* 0x0000000000a88947 */ /* 0x000fea0003800000 */
.L_x_20723:
        /* <DEDUP_REMOVED lines=15> */
[----:B-12---:R-:W-:Y:S05]  /*77b0*/  CALL.ABS.NOINC R2 ;  /* 0x0000000002007343 */ /* 0x006fea0003c00000 */
.L_x_20786:
[----:B------:R-:W-:Y:S05]  /*77c0*/  BRA `(.L_x_20726) ;  /* 0x0000000000647947 */ /* 0x000fea0003800000 */
.L_x_20785:
        /* <DEDUP_REMOVED lines=9> */
.L_x_20788:
[----:B------:R-:W-:Y:S05]  /*7860*/  BSYNC B0 ;  /* 0x0000000000007941 */ /* 0x000fea0003800000 */
.L_x_20787:
[----:B------:R-:W0:Y:S02]  /*7870*/  F2I.U64.TRUNC R2, R2 ;  /* 0x0000000200027311 */ /* 0x000e24000020d800 */
[----:B0-----:R2:W-:Y:S01]  /*7880*/  STG.E.64 desc[UR36][R16.64], R2 ;  /* 0x0000000210007986 */ /* 0x0015e2000c101b24 */
[----:B------:R-:W-:Y:S05]  /*7890*/  BRA `(.L_x_20726) ;  /* 0x0000000000307947 */ /* 0x000fea0003800000 */
.L_x_20784:
        /* <DEDUP_REMOVED lines=9> */
.L_x_20790:
[----:B------:R-:W-:Y:S05]  /*7930*/  BSYNC B0 ;  /* 0x0000000000007941 */ /* 0x000fea0003800000 */
.L_x_20789:
[----:B------:R-:W0:Y:S02]  /*7940*/  F2I.FTZ.U32.TRUNC.NTZ R3, R0 ;  /* 0x0000000000037305 */ /* 0x000e24000021f000 */
[----:B0-----:R0:W-:Y:S02]  /*7950*/  STG.E desc[UR36][R16.64], R3 ;  /* 0x0000000310007986 */ /* 0x0011e4000c101924 */
.L_x_20726:
[----:B------:R-:W-:Y:S05]  /*7960*/  BSYNC B6 ;  /* 0x0000000000067941 */ /* 0x000fea0003800000 */
.L_x_20718:
[----:B0-----:R-:W0:Y:S01]  /*7970*/  S2R R0, SR_TID.X ;  /* 0x0000000000007919 */ /* 0x001e220000002100 */
[----:B--2-4-:R-:W0:Y:S02]  /*7980*/  S2R R3, SR_CTAID.X ;  /* 0x0000000000037919 */ /* 0x014e240000002500 */
[----:B0-----:R-:W-:-:S04]  /*7990*/  IMAD R0, R3, 0x200, R0 ;  /* 0x0000020003007824 */ /* 0x001fc800078e0200 */
[----:B-1----:R-:W-:-:S07]  /*79a0*/  VIADD R19, R0, 0x80 ;  /* 0x0000008000137836 */ /* 0x002fce0000000000 */
.L_x_20619:
[----:B------:R-:W-:Y:S05]  /*79b0*/  BSYNC B7 ;  /* 0x0000000000077941 */ /* 0x000fea0003800000 */
.L_x_20618:
        /* <DEDUP_REMOVED lines=8> */
[----:B---3--:R-:W-:Y:S01]  /*7a40*/  IMAD.MOV.U32 R16, RZ, RZ, RZ ;  /* 0x000000ffff107224 */ /* 0x008fe200078e00ff */
        /* <DEDUP_REMOVED lines=375> */
.L_x_20793:
        /* <DEDUP_REMOVED lines=22> */
.L_x_20797:
[----:B------:R-:W2:Y:S02]  /*9320*/  LDG.E.U8 R2, desc[UR36][R2.64] ;  /* 0x0000002402027981 */ /* 0x000ea4000c1e1100 */
[----:B--2---:R-:W-:-:S04]  /*9330*/  ISETP.NE.AND P0, PT, R2, RZ, PT ;  /* 0x000000ff0200720c */ /* 0x004fc80003f05270 */
[----:B------:R-:W-:Y:S01]  /*9340*/  P2R R22, PR, RZ, 0x1 ;  /* 0x00000001ff167803 */ /* 0x000fe20000000000 */
[----:B------:R-:W-:Y:S08]  /*9350*/  BRA `(.L_x_20799) ;  /* 0x0000000c00c47947 */ /* 0x000ff00003800000 */
.L_x_20796:
        /* <DEDUP_REMOVED lines=11> */
.L_x_20801:
[----:B------:R-:W2:Y:S02]  /*9410*/  LDG.E R2, desc[UR36][R2.64] ;  /* 0x0000002402027981 */ /* 0x000ea4000c1e1900 */
[----:B--2---:R-:W-:-:S04]  /*9420*/  ISETP.NE.AND P0, PT, R2, RZ, PT ;  /* 0x000000ff0200720c */ /* 0x004fc80003f05270 */
[----:B------:R-:W-:Y:S01]  /*9430*/  P2R R22, PR, RZ, 0x1 ;  /* 0x00000001ff167803 */ /* 0x000fe20000000000 */
[----:B------:R-:W-:Y:S08]  /*9440*/  BRA `(.L_x_20799) ;  /* 0x0000000c00887947 */ /* 0x000ff00003800000 */
.L_x_20800:
[----:B------:R-:W2:Y:S02]  /*9450*/  LDG.E.U16 R2, desc[UR36][R2.64] ;  /* 0x0000002402027981 */ /* 0x000ea4000c1e1500 */
[----:B--2---:R-:W-:-:S04]  /*9460*/  ISETP.NE.AND P0, PT, R2, RZ, PT ;  /* 0x000000ff0200720c */ /* 0x004fc80003f05270 */
[----:B------:R-:W-:Y:S01]  /*9470*/  P2R R22, PR, RZ, 0x1 ;  /* 0x00000001ff167803 */ /* 0x000fe20000000000 */
[----:B------:R-:W-:Y:S08]  /*9480*/  BRA `(.L_x_20799) ;  /* 0x0000000c00787947 */ /* 0x000ff00003800000 */
.L_x_20795:
        /* <DEDUP_REMOVED lines=10> */
.L_x_20803:
[----:B------:R-:W2:Y:S02]  /*9530*/  LDG.E.U16 R0, desc[UR36][R2.64] ;  /* 0x0000002402007981 */ /* 0x000ea4000c1e1500 */
[----:B--2---:R-:W-:-:S05]  /*9540*/  HADD2.F32 R0, -RZ, R0.H0_H0 ;  /* 0x20000000ff007230 */ /* 0x004fca0000004100 */
[----:B------:R-:W-:-:S04]  /*9550*/  FSETP.NEU.FTZ.AND P0, PT, R0, RZ, PT ;  /* 0x000000ff0000720b */ /* 0x000fc80003f1d000 */
[----:B------:R-:W-:Y:S01]  /*9560*/  P2R R22, PR, RZ, 0x1 ;  /* 0x00000001ff167803 */ /* 0x000fe20000000000 */
[----:B------:R-:W-:Y:S08]  /*9570*/  BRA `(.L_x_20799) ;  /* 0x0000000c003c7947 */ /* 0x000ff00003800000 */
.L_x_20802:
        /* <DEDUP_REMOVED lines=12> */
.L_x_20805:
        /* <DEDUP_REMOVED lines=11> */
.L_x_20804:
[----:B------:R-:W2:Y:S02]  /*96f0*/  LDG.E.64 R2, desc[UR36][R2.64] ;  /* 0x0000002402027981 */ /* 0x000ea4000c1e1b00 */
[----:B--2---:R-:W-:-:S06]  /*9700*/  DSETP.NEU.AND P0, PT, R2, RZ, PT ;  /* 0x000000ff0200722a */ /* 0x004fcc0003f0d000 */
[----:B------:R-:W-:Y:S01]  /*9710*/  P2R R22, PR, RZ, 0x1 ;  /* 0x00000001ff167803 */ /* 0x000fe20000000000 */
[----:B------:R-:W-:Y:S07]  /*9720*/  BRA `(.L_x_20799) ;  /* 0x0000000800d07947 */ /* 0x000fee0003800000 */
.L_x_20794:
        /* <DEDUP_REMOVED lines=12> */
.L_x_20808:
[----:B------:R-:W2:Y:S02]  /*97f0*/  LDG.E.128 R4, desc[UR36][R2.64] ;  /* 0x0000002402047981 */ /* 0x000ea4000c1e1d00 */
[----:B--2---:R-:W-:-:S06]  /*9800*/  DSETP.NEU.AND P0, PT, R6, RZ, PT ;  /* 0x000000ff0600722a */ /* 0x004fcc0003f0d000 */
[----:B------:R-:W-:-:S06]  /*9810*/  DSETP.NEU.OR P0, PT, R4, RZ, P0 ;  /* 0x000000ff0400722a */ /* 0x000fcc000070d400 */
[----:B------:R-:W-:Y:S01]  /*9820*/  P2R R22, PR, RZ, 0x1 ;  /* 0x00000001ff167803 */ /* 0x000fe20000000000 */
[----:B------:R-:W-:Y:S07]  /*9830*/  BRA `(.L_x_20799) ;  /* 0x00000008008c7947 */ /* 0x000fee0003800000 */
.L_x_20807:
        /* <DEDUP_REMOVED lines=28> */
.L_x_20810:
        /* <DEDUP_REMOVED lines=15> */
.L_x_20809:
[----:B------:R-:W2:Y:S02]  /*9af0*/  LDG.E.U16 R0, desc[UR36][R2.64] ;  /* 0x0000002402007981 */ /* 0x000ea4000c1e1500 */
[----:B--2---:R-:W-:-:S05]  /*9b00*/  IMAD.U32 R0, R0, 0x10000, RZ ;  /* 0x0001000000007824 */ /* 0x004fca00078e00ff */
[----:B------:R-:W-:-:S04]  /*9b10*/  FSETP.NEU.FTZ.AND P0, PT, R0, RZ, PT ;  /* 0x000000ff0000720b */ /* 0x000fc80003f1d000 */
[----:B------:R-:W-:Y:S01]  /*9b20*/  P2R R22, PR, RZ, 0x1 ;  /* 0x00000001ff167803 */ /* 0x000fe20000000000 */
[----:B------:R-:W-:Y:S08]  /*9b30*/  BRA `(.L_x_20799) ;  /* 0x0000000400cc7947 */ /* 0x000ff00003800000 */
.L_x_20806:
        /* <DEDUP_REMOVED lines=12> */
.L_x_20813:
        /* <DEDUP_REMOVED lines=21> */
.L_x_20817:
[----:B------:R-:W-:Y:S05]  /*9d50*/  BSYNC B1 ;  /* 0x0000000000017941 */ /* 0x000fea0003800000 */
.L_x_20816:
[----:B------:R-:W-:Y:S01]  /*9d60*/  LEA R3, R0, 0x3b800000, 0x17 ;  /* 0x3b80000000037811 */ /* 0x000fe200078eb8ff */
[----:B------:R-:W-:-:S05]  /*9d70*/  IMAD.SHL.U32 R0, R2, 0x100000, RZ ;  /* 0x0010000002007824 */ /* 0x000fca00078e00ff */
[----:B------:R-:W-:-:S07]  /*9d80*/  LOP3.LUT R0, R3, R0, R4, 0xfe, !PT ;  /* 0x0000000003007212 */ /* 0x000fce00078efe04 */
.L_x_20815:
[----:B------:R-:W-:Y:S05]  /*9d90*/  BSYNC B0 ;  /* 0x0000000000007941 */ /* 0x000fea0003800000 */
.L_x_20814:
[----:B------:R-:W-:-:S04]  /*9da0*/  FSETP.NEU.FTZ.AND P0, PT, R0, RZ, PT ;  /* 0x000000ff0000720b */ /* 0x000fc80003f1d000 */
[----:B------:R-:W-:Y:S01]  /*9db0*/  P2R R22, PR, RZ, 0x1 ;  /* 0x00000001ff167803 */ /* 0x000fe20000000000 */
[----:B------:R-:W-:Y:S08]  /*9dc0*/  BRA `(.L_x_20799) ;  /* 0x0000000400287947 */ /* 0x000ff00003800000 */
.L_x_20812:
        /* <DEDUP_REMOVED lines=21> */
.L_x_20821:
[----:B------:R-:W-:Y:S05]  /*9f20*/  BSYNC B1 ;  /* 0x0000000000017941 */ /* 0x000fea0003800000 */
.L_x_20820:
[----:B------:R-:W-:Y:S01]  /*9f30*/  LEA R3, R0, 0x37800000, 0x17 ;  /* 0x3780000000037811 */ /* 0x000fe200078eb8ff */
[----:B------:R-:W-:-:S05]  /*9f40*/  IMAD.SHL.U32 R0, R2, 0x200000, RZ ;  /* 0x0020000002007824 */ /* 0x000fca00078e00ff */
[----:B------:R-:W-:-:S07]  /*9f50*/  LOP3.LUT R0, R3, R0, R4, 0xfe, !PT ;  /* 0x0000000003007212 */ /* 0x000fce00078efe04 */
.L_x_20819:
[----:B------:R-:W-:Y:S05]  /*9f60*/  BSYNC B0 ;  /* 0x0000000000007941 */ /* 0x000fea0003800000 */
.L_x_20818:
[----:B------:R-:W-:-:S04]  /*9f70*/  FSETP.NEU.FTZ.AND P0, PT, R0, RZ, PT ;  /* 0x000000ff0000720b */ /* 0x000fc80003f1d000 */
[----:B------:R-:W-:Y:S01]  /*9f80*/  P2R R22, PR, RZ, 0x1 ;  /* 0x00000001ff167803 */ /* 0x000fe20000000000 */
[----:B------:R-:W-:Y:S08]  /*9f90*/  BRA `(.L_x_20799) ;  /* 0x0000000000b47947 */ /* 0x000ff00003800000 */
.L_x_20811:
        /* <DEDUP_REMOVED lines=14> */
.L_x_20825:
[----:B------:R-:W-:Y:S05]  /*a080*/  BSYNC B0 ;  /* 0x0000000000007941 */ /* 0x000fea0003800000 */
.L_x_20824:
[----:B------:R-:W-:-:S04]  /*a090*/  FSETP.NEU.FTZ.AND P0, PT, R0, RZ, PT ;  /* 0x000000ff0000720b */ /* 0x000fc80003f1d000 */
[----:B------:R-:W-:Y:S01]  /*a0a0*/  P2R R22, PR, RZ, 0x1 ;  /* 0x00000001ff167803 */ /* 0x000fe20000000000 */
[----:B------:R-:W-:Y:S08]  /*a0b0*/  BRA `(.L_x_20799) ;  /* 0x00000000006c7947 */ /* 0x000ff00003800000 */
.L_x_20798:
        /* <DEDUP_REMOVED lines=16> */
.L_x_20826:
[----:B------:R-:W-:-:S04]  /*a1c0*/  PLOP3.LUT P0, PT, PT, PT, PT, 0x8, 0x0 ;  /* 0x000000000000781c */ /* 0x000fc80003f0e170 */
[----:B------:R-:W-:Y:S01]  /*a1d0*/  P2R R22, PR, RZ, 0x1 ;  /* 0x00000001ff167803 */ /* 0x000fe20000000000 */
[----:B------:R-:W-:Y:S08]  /*a1e0*/  BRA `(.L_x_20799) ;  /* 0x0000000000207947 */ /* 0x000ff00003800000 */
.L_x_20823:
[----:B------:R-:W2:Y:S02]  /*a1f0*/  LDG.E.64 R2, desc[UR36][R2.64] ;  /* 0x0000002402027981 */ /* 0x000ea4000c1e1b00 */
[----:B--2---:R-:W-:-:S04]  /*a200*/  ISETP.NE.U32.AND P0, PT, R2, RZ, PT ;  /* 0x000000ff0200720c */ /* 0x004fc80003f05070 */
[----:B------:R-:W-:-:S04]  /*a210*/  ISETP.NE.AND.EX P0, PT, R3, RZ, PT, P0 ;  /* 0x000000ff0300720c */ /* 0x000fc80003f05300 */
[----:B------:R-:W-:Y:S01]  /*a220*/  P2R R22, PR, RZ, 0x1 ;  /* 0x00000001ff167803 */ /* 0x000fe20000000000 */
[----:B------:R-:W-:Y:S08]  /*a230*/  BRA `(.L_x_20799) ;  /* 0x00000000000c7947 */ /* 0x000ff00003800000 */
.L_x_20822:
[----:B------:R-:W2:Y:S02]  /*a240*/  LDG.E R2, desc[UR36][R2.64] ;  /* 0x0000002402027981 */ /* 0x000ea4000c1e1900 */
[----:B--2---:R-:W-:-:S04]  /*a250*/  ISETP.NE.AND P0, PT, R2, RZ, PT ;  /* 0x000000ff0200720c */ /* 0x004fc80003f05270 */
[----:B------:R-:W-:-:S09]  /*a260*/  P2R R22, PR, RZ, 0x1 ;  /* 0x00000001ff167803 */ /* 0x000fd20000000000 */
.L_x_20799:
        /* <DEDUP_REMOVED lines=30> */
.L_x_20831:
        /* <DEDUP_REMOVED lines=14> */
.L_x_20830:
        /* <DEDUP_REMOVED lines=20> */
.L_x_20835:
        /* <DEDUP_REMOVED lines=14> */
.L_x_20834:
        /* <DEDUP_REMOVED lines=14> */
.L_x_20829:
        /* <DEDUP_REMOVED lines=19> */
.L_x_20837:
        /* <DEDUP_REMOVED lines=14> */
.L_x_20836:
        /* <DEDUP_REMOVED lines=19> */
.L_x_20839:
        /* <DEDUP_REMOVED lines=14> */
.L_x_20838:
        /* <DEDUP_REMOVED lines=18> */
.L_x_20828:
        /* <DEDUP_REMOVED lines=22> */
.L_x_20842:
        /* <DEDUP_REMOVED lines=18> */
.L_x_20841:
        /* <DEDUP_REMOVED lines=37> */
.L_x_20844:
        /* <DEDUP_REMOVED lines=24> */
.L_x_20843:
        /* <DEDUP_REMOVED lines=14> */
.L_x_20840:
        /* <DEDUP_REMOVED lines=22> */
.L_x_20847:
        /* <DEDUP_REMOVED lines=21> */
.L_x_20851:
[----:B------:R-:W-:Y:S05]  /*b750*/  BSYNC B1 ;  /* 0x0000000000017941 */ /* 0x000fea0003800000 */
.L_x_20850:
[----:B------:R-:W-:Y:S01]  /*b760*/  LEA R3, R0, 0x3b800000, 0x17 ;  /* 0x3b80000000037811 */ /* 0x000fe200078eb8ff */
[----:B------:R-:W-:-:S05]  /*b770*/  IMAD.SHL.U32 R0, R2, 0x100000, RZ ;  /* 0x0010000002007824 */ /* 0x000fca00078e00ff */
[----:B------:R-:W-:-:S07]  /*b780*/  LOP3.LUT R0, R3, R0, R4, 0xfe, !PT ;  /* 0x0000000003007212 */ /* 0x000fce00078efe04 */
.L_x_20849:
[----:B------:R-:W-:Y:S05]  /*b790*/  BSYNC B0 ;  /* 0x0000000000007941 */ /* 0x000fea0003800000 */
.L_x_20848:
        /* <DEDUP_REMOVED lines=12> */
.L_x_20846:
        /* <DEDUP_REMOVED lines=21> */
.L_x_20855:
[----:B------:R-:W-:Y:S05]  /*b9b0*/  BSYNC B1 ;  /* 0x0000000000017941 */ /* 0x000fea0003800000 */
.L_x_20854:
[----:B------:R-:W-:Y:S01]  /*b9c0*/  LEA R3, R0, 0x37800000, 0x17 ;  /* 0x3780000000037811 */ /* 0x000fe200078eb8ff */
[----:B------:R-:W-:-:S05]  /*b9d0*/  IMAD.SHL.U32 R0, R2, 0x200000, RZ ;  /* 0x0020000002007824 */ /* 0x000fca00078e00ff */
[----:B------:R-:W-:-:S07]  /*b9e0*/  LOP3.LUT R0, R3, R0, R4, 0xfe, !PT ;  /* 0x0000000003007212 */ /* 0x000fce00078efe04 */
.L_x_20853:
[----:B------:R-:W-:Y:S05]  /*b9f0*/  BSYNC B0 ;  /* 0x0000000000007941 */ /* 0x000fea0003800000 */
.L_x_20852:
        /* <DEDUP_REMOVED lines=12> */
.L_x_20845:
        /* <DEDUP_REMOVED lines=8> */
.L_x_20832:
        /* <DEDUP_REMOVED lines=16> */
.L_x_20858:
[----:B------:R-:W-:Y:S01]  /*bc40*/  PRMT R23, RZ, 0x7610, R23 ;  /* 0x00007610ff177816 */ /* 0x000fe20000000017 */
[----:B------:R-:W-:Y:S06]  /*bc50*/  BRA `(.L_x_20833) ;  /* 0x0000000000747947 */ /* 0x000fec0003800000 */
.L_x_20857:
        /* <DEDUP_REMOVED lines=14> */
.L_x_20856:
        /* <DEDUP_REMOVED lines=15> */
.L_x_20833:
[----:B------:R-:W-:Y:S05]  /*be30*/  BSYNC B6 ;  /* 0x0000000000067941 */ /* 0x000fea0003800000 */
.L_x_20827:
        /* <DEDUP_REMOVED lines=30> */
.L_x_20863:
        /* <DEDUP_REMOVED lines=14> */
.L_x_20862:
        /* <DEDUP_REMOVED lines=20> */
.L_x_20867:
        /* <DEDUP_REMOVED lines=14> */
.L_x_20866:
        /* <DEDUP_REMOVED lines=14> */
.L_x_20861:
        /* <DEDUP_REMOVED lines=19> */
.L_x_20869:
        /* <DEDUP_REMOVED lines=14> */
.L_x_20868:
        /* <DEDUP_REMOVED lines=19> */
.L_x_20871:
        /* <DEDUP_REMOVED lines=14> */
.L_x_20870:
        /* <DEDUP_REMOVED lines=18> */
.L_x_20860:
        /* <DEDUP_REMOVED lines=22> */
.L_x_20874:
        /* <DEDUP_REMOVED lines=18> */
.L_x_20873:
        /* <DEDUP_REMOVED lines=37> */
.L_x_20876:
        /* <DEDUP_REMOVED lines=24> */
.L_x_20875:
        /* <DEDUP_REMOVED lines=14> */
.L_x_20872:
        /* <DEDUP_REMOVED lines=22> */
.L_x_20879:
        /* <DEDUP_REMOVED lines=21> */
.L_x_20883:
[----:B------:R-:W-:Y:S05]  /*d320*/  BSYNC B1 ;  /* 0x0000000000017941 */ /* 0x000fea0003800000 */
.L_x_20882:
[----:B------:R-:W-:Y:S01]  /*d330*/  IMAD.SHL.U32 R2, R2, 0x100000, RZ ;  /* 0x0010000002027824 */ /* 0x000fe200078e00ff */
[----:B------:R-:W-:-:S04]  /*d340*/  LEA R3, R0, 0x3b800000, 0x17 ;  /* 0x3b80000000037811 */ /* 0x000fc800078eb8ff */
[----:B------:R-:W-:-:S07]  /*d350*/  LOP3.LUT R4, R3, R2, R4, 0xfe, !PT ;  /* 0x0000000203047212 */ /* 0x000fce00078efe04 */
.L_x_20881:
[----:B------:R-:W-:Y:S05]  /*d360*/  BSYNC B0 ;  /* 0x0000000000007941 */ /* 0x000fea0003800000 */
.L_x_20880:
        /* <DEDUP_REMOVED lines=12> */
.L_x_20878:
        /* <DEDUP_REMOVED lines=21> */
.L_x_20887:
[----:B------:R-:W-:Y:S05]  /*d580*/  BSYNC B1 ;  /* 0x0000000000017941 */ /* 0x000fea0003800000 */
.L_x_20886:
[----:B------:R-:W-:Y:S01]  /*d590*/  IMAD.SHL.U32 R2, R2, 0x200000, RZ ;  /* 0x0020000002027824 */ /* 0x000fe200078e00ff */
[----:B------:R-:W-:-:S04]  /*d5a0*/  LEA R3, R0, 0x37800000, 0x17 ;  /* 0x3780000000037811 */ /* 0x000fc800078eb8ff */
[----:B------:R-:W-:-:S07]  /*d5b0*/  LOP3.LUT R4, R3, R2, R4, 0xfe, !PT ;  /* 0x0000000203047212 */ /* 0x000fce00078efe04 */
.L_x_20885:
[----:B------:R-:W-:Y:S05]  /*d5c0*/  BSYNC B0 ;  /* 0x0000000000007941 */ /* 0x000fea0003800000 */
.L_x_20884:
        /* <DEDUP_REMOVED lines=12> */
.L_x_20877:
        /* <DEDUP_REMOVED lines=8> */
.L_x_20864:
        /* <DEDUP_REMOVED lines=16> */
.L_x_20890:
[----:B------:R-:W-:Y:S01]  /*d810*/  PRMT R0, RZ, 0x7610, R0 ;  /* 0x00007610ff007816 */ /* 0x000fe20000000000 */
[----:B------:R-:W-:Y:S06]  /*d820*/  BRA `(.L_x_20865) ;  /* 0x0000000000747947 */ /* 0x000fec0003800000 */
.L_x_20889:
        /* <DEDUP_REMOVED lines=14> */
.L_x_20888:
        /* <DEDUP_REMOVED lines=15> */
.L_x_20865:
[----:B------:R-:W-:Y:S05]  /*da00*/  BSYNC B6 ;  /* 0x0000000000067941 */ /* 0x000fea0003800000 */
.L_x_20859:
        /* <DEDUP_REMOVED lines=24> */
.L_x_20898:
[----:B------:R-:W-:Y:S05]  /*db90*/  BSYNC B0 ;  /* 0x0000000000007941 */ /* 0x000fea0003800000 */
.L_x_20897:
[----:B------:R-:W0:Y:S02]  /*dba0*/  F2I.FTZ.TRUNC.NTZ R3, R0 ;  /* 0x0000000000037305 */ /* 0x000e24000021f100 */
[----:B0-----:R3:W-:Y:S01]  /*dbb0*/  STG.E.U8 desc[UR36][R16.64], R3 ;  /* 0x0000000310007986 */ /* 0x0017e2000c101124 */
[----:B------:R-:W-:Y:S05]  /*dbc0*/  BRA `(.L_x_20899) ;  /* 0x0000001400c07947 */ /* 0x000fea0003800000 */
.L_x_20895:
        /* <DEDUP_REMOVED lines=9> */
.L_x_20901:
[----:B------:R-:W-:Y:S05]  /*dc60*/  BSYNC B0 ;  /* 0x0000000000007941 */ /* 0x000fea0003800000 */
.L_x_20900:
[----:B------:R-:W0:Y:S02]  /*dc70*/  F2I.S64.TRUNC R2, R2 ;  /* 0x0000000200027311 */ /* 0x000e24000020d900 */
[----:B0-----:R-:W-:-:S05]  /*dc80*/  IMAD.MOV.U32 R5, RZ, RZ, R2 ;  /* 0x000000ffff057224 */ /* 0x001fca00078e0002 */
[----:B------:R4:W-:Y:S01]  /*dc90*/  STG.E.U8 desc[UR36][R16.64], R5 ;  /* 0x0000000510007986 */ /* 0x0009e2000c101124 */
[----:B------:R-:W-:Y:S05]  /*dca0*/  BRA `(.L_x_20899) ;  /* 0x0000001400887947 */ /* 0x000fea0003800000 */
.L_x_20894:
        /* <DEDUP_REMOVED lines=15> */
.L_x_20905:
[----:B------:R-:W-:Y:S05]  /*dda0*/  BSYNC B0 ;  /* 0x0000000000007941 */ /* 0x000fea0003800000 */
.L_x_20904:
[----:B------:R-:W0:Y:S02]  /*ddb0*/  F2I.S64.TRUNC R2, R2 ;  /* 0x0000000200027311 */ /* 0x000e24000020d900 */
[----:B0-----:R1:W-:Y:S01]  /*ddc0*/  STG.E.64 desc[UR36][R16.64], R2 ;  /* 0x0000000210007986 */ /* 0x0013e2000c101b24 */
[----:B------:R-:W-:Y:S05]  /*ddd0*/  BRA `(.L_x_20899) ;  /* 0x00000014003c7947 */ /* 0x000fea0003800000 */
.L_x_20903:
        /* <DEDUP_REMOVED lines=9> */
.L_x_20907:
[----:B------:R-:W-:Y:S05]  /*de70*/  BSYNC B0 ;  /* 0x0000000000007941 */ /* 0x000fea0003800000 */
.L_x_20906:
[----:B------:R-:W0:Y:S02]  /*de80*/  F2I.FTZ.TRUNC.NTZ R3, R0 ;  /* 0x0000000000037305 */ /* 0x000e24000021f100 */
[----:B0-----:R2:W-:Y:S01]  /*de90*/  STG.E desc[UR36][R16.64], R3 ;  /* 0x0000000310007986 */ /* 0x0015e2000c101924 */
[----:B------:R-:W-:Y:S05]  /*dea0*/  BRA `(.L_x_20899) ;  /* 0x0000001400087947 */ /* 0x000fea0003800000 */
.L_x_20902:
        /* <DEDUP_REMOVED lines=9> */
.L_x_20909:
[----:B------:R-:W-:Y:S05]  /*df40*/  BSYNC B0 ;  /* 0x0000000000007941 */ /* 0x000fea0003800000 */
.L_x_20908:
[----:B------:R-:W0:Y:S02]  /*df50*/  F2I.FTZ.TRUNC.NTZ R3, R0 ;  /* 0x0000000000037305 */ /* 0x000e24000021f100 */
[----:B0-----:R0:W-:Y:S01]  /*df60*/  STG.E.U16 desc[UR36][R16.64], R3 ;  /* 0x0000000310007986 */ /* 0x0011e2000c101524 */
[----:B------:R-:W-:Y:S05]  /*df70*/  BRA `(.L_x_20899) ;  /* 0x0000001000d47947 */ /* 0x000fea0003800000 */
.L_x_20893:
        /* <DEDUP_REMOVED lines=15> */
.L_x_20913:
[----:B------:R-:W-:Y:S05]  /*e070*/  BSYNC B0 ;  /* 0x0000000000007941 */ /* 0x000fea0003800000 */
.L_x_20912:
[----:B------:R0:W-:Y:S01]  /*e080*/  STG.E desc[UR36][R16.64], R3 ;  /* 0x0000000310007986 */ /* 0x0001e2000c101924 */
[----:B------:R-:W-:Y:S05]  /*e090*/  BRA `(.L_x_20899) ;  /* 0x00000010008c7947 */ /* 0x000fea0003800000 */
.L_x_20911:
        /* <DEDUP_REMOVED lines=9> */
.L_x_20915:
[----:B------:R-:W-:Y:S05]  /*e130*/  BSYNC B0 ;  /* 0x0000000000007941 */ /* 0x000fea0003800000 */
.L_x_20914:
[----:B------:R-:W-:-:S05]  /*e140*/  F2FP.F16.F32.PACK_AB R0, RZ, R0 ;  /* 0x00000000ff00723e */ /* 0x000fca00000000ff */
[----:B------:R0:W-:Y:S01]  /*e150*/  STG.E.U16 desc[UR36][R16.64], R0 ;  /* 0x0000000010007986 */ /* 0x0001e2000c101524 */
[----:B------:R-:W-:Y:S05]  /*e160*/  BRA `(.L_x_20899) ;  /* 0x0000001000587947 */ /* 0x000fea0003800000 */
.L_x_20910:
        /* <DEDUP_REMOVED lines=16> */
.L_x_20919:
[----:B------:R-:W-:Y:S05]  /*e270*/  BSYNC B0 ;  /* 0x0000000000007941 */ /* 0x000fea0003800000 */
.L_x_20918:
[----:B------:R0:W-:Y:S01]  /*e280*/  STG.E.64 desc[UR36][R16.64], R2 ;  /* 0x0000000210007986 */ /* 0x0001e2000c101b24 */
[----:B------:R-:W-:Y:S05]  /*e290*/  BRA `(.L_x_20899) ;  /* 0x00000010000c7947 */ /* 0x000fea0003800000 */
.L_x_20917:
        /* <DEDUP_REMOVED lines=9> */
.L_x_20921:
[----:B------:R-:W-:Y:S05]  /*e330*/  BSYNC B0 ;  /* 0x0000000000007941 */ /* 0x000fea0003800000 */
.L_x_20920:
[----:B------:R-:W-:-:S04]  /*e340*/  F2FP.F16.F32.PACK_AB R0, RZ, R0 ;  /* 0x00000000ff00723e */ /* 0x000fc800000000ff */
[----:B------:R-:W-:-:S05]  /*e350*/  PRMT R0, R0, 0x5410, RZ ;  /* 0x0000541000007816 */ /* 0x000fca00000000ff */
[----:B------:R0:W-:Y:S01]  /*e360*/  STG.E desc[UR36][R16.64], R0 ;  /* 0x0000000010007986 */ /* 0x0001e2000c101924 */
[----:B------:R-:W-:Y:S05]  /*e370*/  BRA `(.L_x_20899) ;  /* 0x0000000c00d47947 */ /* 0x000fea0003800000 */
.L_x_20916:
        /* <DEDUP_REMOVED lines=9> */
.L_x_20923:
[----:B------:R-:W-:Y:S05]  /*e410*/  BSYNC B0 ;  /* 0x0000000000007941 */ /* 0x000fea0003800000 */
.L_x_20922:
[----:B------:R-:W-:-:S04]  /*e420*/  FMUL.FTZ R0, R0, 1 ;  /* 0x3f80000000007820 */ /* 0x000fc80000410000 */
[----:B------:R-:W0:Y:S02]  /*e430*/  F2F.F64.F32 R2, R0 ;  /* 0x0000000000027310 */ /* 0x000e240000201800 */
[----:B0-----:R0:W-:Y:S01]  /*e440*/  STG.E.64 desc[UR36][R16.64], R2 ;  /* 0x0000000210007986 */ /* 0x0011e2000c101b24 */
[----:B------:R-:W-:Y:S05]  /*e450*/  BRA `(.L_x_20899) ;  /* 0x0000000c009c7947 */ /* 0x000fea0003800000 */
.L_x_20892:
        /* <DEDUP_REMOVED lines=17> */
.L_x_20928:
[----:B------:R-:W-:Y:S05]  /*e570*/  BSYNC B0 ;  /* 0x0000000000007941 */ /* 0x000fea0003800000 */
.L_x_20927:
[----:B------:R-:W-:-:S04]  /*e580*/  FSETP.NEU.FTZ.AND P0, PT, R0, RZ, PT ;  /* 0x000000ff0000720b */ /* 0x000fc80003f1d000 */
[----:B------:R-:W-:-:S05]  /*e590*/  SEL R3, RZ, 0x1, !P0 ;  /* 0x00000001ff037807 */ /* 0x000fca0004000000 */
[----:B------:R0:W-:Y:S01]  /*e5a0*/  STG.E.U8 desc[UR36][R16.64], R3 ;  /* 0x0000000310007986 */ /* 0x0001e2000c101124 */
[----:B------:R-:W-:Y:S05]  /*e5b0*/  BRA `(.L_x_20899) ;  /* 0x0000000c00447947 */ /* 0x000fea0003800000 */
.L_x_20926:
        /* <DEDUP_REMOVED lines=9> */
.L_x_20930:
[----:B------:R-:W-:Y:S05]  /*e650*/  BSYNC B0 ;  /* 0x0000000000007941 */ /* 0x000fea0003800000 */
.L_x_20929:
[----:B------:R-:W-:Y:S01]  /*e660*/  FMUL.FTZ R0, R0, 1 ;  /* 0x3f80000000007820 */ /* 0x000fe20000410000 */
[----:B------:R-:W-:-:S03]  /*e670*/  CS2R R6, SRZ ;  /* 0x0000000000067805 */ /* 0x000fc6000001ff00 */
[----:B------:R-:W0:Y:S02]  /*e680*/  F2F.F64.F32 R4, R0 ;  /* 0x0000000000047310 */ /* 0x000e240000201800 */
[----:B0-----:R0:W-:Y:S01]  /*e690*/  STG.E.128 desc[UR36][R16.64], R4 ;  /* 0x0000000410007986 */ /* 0x0011e2000c101d24 */
[----:B------:R-:W-:Y:S05]  /*e6a0*/  BRA `(.L_x_20899) ;  /* 0x0000000c00087947 */ /* 0x000fea0003800000 */
.L_x_20925:
        /* <DEDUP_REMOVED lines=15> */
.L_x_20934:
[----:B------:R-:W-:Y:S05]  /*e7a0*/  BSYNC B0 ;  /* 0x0000000000007941 */ /* 0x000fea0003800000 */
.L_x_20933:
        /* <DEDUP_REMOVED lines=10> */
.L_x_20936:
[----:B------:R-:W-:Y:S05]  /*e850*/  BSYNC B0 ;  /* 0x0000000000007941 */ /* 0x000fea0003800000 */
.L_x_20935:
[----:B------:R0:W-:Y:S01]  /*e860*/  STG.E.U8 desc[UR36][R16.64], R3 ;  /* 0x0000000310007986 */ /* 0x0001e2000c101124 */
[----:B------:R-:W-:Y:S05]  /*e870*/  BRA `(.L_x_20899) ;  /* 0x0000000800947947 */ /* 0x000fea0003800000 */
.L_x_20932:
        /* <DEDUP_REMOVED lines=9> */
.L_x_20938:
[----:B------:R-:W-:Y:S05]  /*e910*/  BSYNC B0 ;  /* 0x0000000000007941 */ /* 0x000fea0003800000 */
.L_x_20937:
        /* <DEDUP_REMOVED lines=11> */
.L_x_20939:
[----:B------:R-:W-:Y:S01]  /*e9d0*/  ISETP.GT.U32.AND P0, PT, R3, 0x7f800000, PT ;  /* 0x7f8000000300780c */ /* 0x000fe20003f04070 */
[----:B------:R-:W-:-:S05]  /*e9e0*/  IMAD.MOV.U32 R3, RZ, RZ, 0x7f ;  /* 0x0000007fff037424 */ /* 0x000fca00078e00ff */
[----:B------:R-:W-:-:S05]  /*e9f0*/  SEL R3, R3, 0x7c, P0 ;  /* 0x0000007c03037807 */ /* 0x000fca0000000000 */
[----:B------:R0:W-:Y:S01]  /*ea00*/  STG.E.U8 desc[UR36][R16.64], R3 ;  /* 0x0000000310007986 */ /* 0x0001e2000c101124 */
[----:B------:R-:W-:Y:S05]  /*ea10*/  BRA `(.L_x_20899) ;  /* 0x00000008002c7947 */ /* 0x000fea0003800000 */
.L_x_20931:
        /* <DEDUP_REMOVED lines=9> */
.L_x_20941:
[----:B------:R-:W-:Y:S05]  /*eab0*/  BSYNC B0 ;  /* 0x0000000000007941 */ /* 0x000fea0003800000 */
.L_x_20940:
[----:B------:R-:W-:-:S05]  /*eac0*/  F2FP.BF16.F32.PACK_AB R0, RZ, R0 ;  /* 0x00000000ff00723e */ /* 0x000fca00000010ff */
[----:B------:R0:W-:Y:S01]  /*ead0*/  STG.E.U16 desc[UR36][R16.64], R0 ;  /* 0x0000000010007986 */ /* 0x0001e2000c101524 */
[----:B------:R-:W-:Y:S05]  /*eae0*/  BRA `(.L_x_20899) ;  /* 0x0000000400f87947 */ /* 0x000fea0003800000 */
.L_x_20924:
        /* <DEDUP_REMOVED lines=17> */
.L_x_20946:
[----:B------:R-:W-:Y:S05]  /*ec00*/  BSYNC B0 ;  /* 0x0000000000007941 */ /* 0x000fea0003800000 */
.L_x_20945:
[----:B------:R-:W0:Y:S02]  /*ec10*/  F2I.FTZ.U32.TRUNC.NTZ R3, R0 ;  /* 0x0000000000037305 */ /* 0x000e24000021f000 */
[----:B0-----:R0:W-:Y:S01]  /*ec20*/  STG.E.U16 desc[UR36][R16.64], R3 ;  /* 0x0000000310007986 */ /* 0x0011e2000c101524 */
[----:B------:R-:W-:Y:S05]  /*ec30*/  BRA `(.L_x_20899) ;  /* 0x0000000400a47947 */ /* 0x000fea0003800000 */
.L_x_20944:
        /* <DEDUP_REMOVED lines=9> */
.L_x_20948:
[----:B------:R-:W-:Y:S05]  /*ecd0*/  BSYNC B0 ;  /* 0x0000000000007941 */ /* 0x000fea0003800000 */
.L_x_20947:
        /* <DEDUP_REMOVED lines=14> */
.L_x_20951:
[----:B------:R-:W-:-:S07]  /*edc0*/  PRMT R8, R0, 0x7610, R8 ;  /* 0x0000761000087816 */ /* 0x000fce0000000008 */
.L_x_20950:
[----:B------:R-:W-:Y:S05]  /*edd0*/  BSYNC B0 ;  /* 0x0000000000007941 */ /* 0x000fea0003800000 */
.L_x_20949:
[----:B------:R0:W-:Y:S01]  /*ede0*/  STG.E.U8 desc[UR36][R16.64], R8 ;  /* 0x0000000810007986 */ /* 0x0001e2000c101124 */
[----:B------:R-:W-:Y:S05]  /*edf0*/  BRA `(.L_x_20899) ;  /* 0x0000000400347947 */ /* 0x000fea0003800000 */
.L_x_20943:
        /* <DEDUP_REMOVED lines=9> */
.L_x_20953:
[----:B------:R-:W-:Y:S05]  /*ee90*/  BSYNC B0 ;  /* 0x0000000000007941 */ /* 0x000fea0003800000 */
.L_x_20952:
        /* <DEDUP_REMOVED lines=14> */
.L_x_20956:
[----:B------:R-:W-:-:S07]  /*ef80*/  PRMT R8, R0, 0x7610, R8 ;  /* 0x0000761000087816 */ /* 0x000fce0000000008 */
.L_x_20955:
[----:B------:R-:W-:Y:S05]  /*ef90*/  BSYNC B0 ;  /* 0x0000000000007941 */ /* 0x000fea0003800000 */
.L_x_20954:
[----:B------:R0:W-:Y:S01]  /*efa0*/  STG.E.U8 desc[UR36][R16.64], R8 ;  /* 0x0000000810007986 */ /* 0x0001e2000c101124 */
[----:B------:R-:W-:Y:S05]  /*efb0*/  BRA `(.L_x_20899) ;  /* 0x0000000000c47947 */ /* 0x000fea0003800000 */
.L_x_20942:
[----:B------:R-:W-:-:S13]  /*efc0*/  ISETP.NE.AND P0, PT, R2, 0x1c, PT ;  /* 0x0000001c0200780c */ /* 0x000fda0003f05270 */
[----:B------:R-:W-:Y:S05]  /*efd0*/  @!P0 BRA `(.L_x_20957) ;  /* 0x00000000008c8947 */ /* 0x000fea0003800000 */
[----:B------:R-:W-:-:S13]  /*efe0*/  ISETP.NE.AND P0, PT, R2, 0x1d, PT ;  /* 0x0000001d0200780c */ /* 0x000fda0003f05270 */
[----:B------:R-:W-:Y:S05]  /*eff0*/  @!P0 BRA `(.L_x_20958) ;  /* 0x0000000000508947 */ /* 0x000fea0003800000 */
[----:B------:R-:W-:-:S13]  /*f000*/  ISETP.NE.AND P0, PT, R2, 0x2c, PT ;  /* 0x0000002c0200780c */ /* 0x000fda0003f05270 */
[----:B------:R0:W-:Y:S01]  /*f010*/  @!P0 STG.E.U8 desc[UR36][R16.64], R23 ;  /* 0x0000001710008986 */ /* 0x0001e2000c101124 */
[----:B------:R-:W-:Y:S05]  /*f020*/  @!P0 BRA `(.L_x_20899) ;  /* 0x0000000000a88947 */ /* 0x000fea0003800000 */
.L_x_20896:
        /* <DEDUP_REMOVED lines=15> */
[----:B0-2---:R-:W-:Y:S05]  /*f120*/  CALL.ABS.NOINC R2 ;  /* 0x0000000002007343 */ /* 0x005fea0003c00000 */
.L_x_20959:
[----:B------:R-:W-:Y:S05]  /*f130*/  BRA `(.L_x_20899) ;  /* 0x0000000000647947 */ /* 0x000fea0003800000 */
.L_x_20958:
        /* <DEDUP_REMOVED lines=9> */
.L_x_20961:
[----:B------:R-:W-:Y:S05]  /*f1d0*/  BSYNC B0 ;  /* 0x0000000000007941 */ /* 0x000fea0003800000 */
.L_x_20960:
[----:B------:R-:W0:Y:S02]  /*f1e0*/  F2I.U64.TRUNC R2, R2 ;  /* 0x0000000200027311 */ /* 0x000e24000020d800 */
[----:B0-----:R0:W-:Y:S01]  /*f1f0*/  STG.E.64 desc[UR36][R16.64], R2 ;  /* 0x0000000210007986 */ /* 0x0011e2000c101b24 */
[----:B------:R-:W-:Y:S05]  /*f200*/  BRA `(.L_x_20899) ;  /* 0x0000000000307947 */ /* 0x000fea0003800000 */
.L_x_20957:
        /* <DEDUP_REMOVED lines=9> */
.L_x_20963:
[----:B------:R-:W-:Y:S05]  /*f2a0*/  BSYNC B0 ;  /* 0x0000000000007941 */ /* 0x000fea0003800000 */
.L_x_20962:
[----:B------:R-:W0:Y:S02]  /*f2b0*/  F2I.FTZ.U32.TRUNC.NTZ R3, R0 ;  /* 0x0000000000037305 */ /* 0x000e24000021f000 */
[----:B0-----:R0:W-:Y:S02]  /*f2c0*/  STG.E desc[UR36][R16.64], R3 ;  /* 0x0000000310007986 */ /* 0x0011e4000c101924 */
.L_x_20899:
[----:B------:R-:W-:Y:S05]  /*f2d0*/  BSYNC B6 ;  /* 0x0000000000067941 */ /* 0x000fea0003800000 */
.L_x_20891:
[----:B------:R-:W-:-:S07]  /*f2e0*/  VIADD R19, R19, 0x80 ;  /* 0x0000008013137836 */ /* 0x000fce0000000000 */
.L_x_20792:
[----:B------:R-:W-:Y:S05]  /*f2f0*/  BSYNC B7 ;  /* 0x0000000000077941 */ /* 0x000fea0003800000 */
.L_x_20791:
        /* <DEDUP_REMOVED lines=384> */
.L_x_20966:
        /* <DEDUP_REMOVED lines=22> */
.L_x_20970:
[----:B------:R-:W2:Y:S02]  /*10c60*/  LDG.E.U8 R2, desc[UR36][R2.64] ;  /* 0x0000002402027981 */ /* 0x000ea4000c1e1100 */
[----:B--2---:R-:W-:-:S04]  /*10c70*/  ISETP.NE.AND P0, PT, R2, RZ, PT ;  /* 0x000000ff0200720c */ /* 0x004fc80003f05270 */
[----:B------:R-:W-:Y:S01]  /*10c80*/  P2R R22, PR, RZ, 0x1 ;  /* 0x00000001ff167803 */ /* 0x000fe20000000000 */
[----:B------:R-:W-:Y:S08]  /*10c90*/  BRA `(.L_x_20972) ;  /* 0x0000000c00c47947 */ /* 0x000ff00003800000 */
.L_x_20969:
        /* <DEDUP_REMOVED lines=11> */
.L_x_20974:
[----:B------:R-:W2:Y:S02]  /*10d50*/  LDG.E R2, desc[UR36][R2.64] ;  /* 0x0000002402027981 */ /* 0x000ea4000c1e1900 */
[----:B--2---:R-:W-:-:S04]  /*10d60*/  ISETP.NE.AND P0, PT, R2, RZ, PT ;  /* 0x000000ff0200720c */ /* 0x004fc80003f05270 */
[----:B------:R-:W-:Y:S01]  /*10d70*/  P2R R22, PR, RZ, 0x1 ;  /* 0x00000001ff167803 */ /* 0x000fe20000000000 */
[----:B------:R-:W-:Y:S08]  /*10d80*/  BRA `(.L_x_20972) ;  /* 0x0000000c00887947 */ /* 0x000ff00003800000 */
.L_x_20973:
[----:B------:R-:W2:Y:S02]  /*10d90*/  LDG.E.U16 R2, desc[UR36][R2.64] ;  /* 0x0000002402027981 */ /* 0x000ea4000c1e1500 */
[----:B--2---:R-:W-:-:S04]  /*10da0*/  ISETP.NE.AND P0, PT, R2, RZ, PT ;  /* 0x000000ff0200720c */ /* 0x004fc80003f05270 */
[----:B------:R-:W-:Y:S01]  /*10db0*/  P2R R22, PR, RZ, 0x1 ;  /* 0x00000001ff167803 */ /* 0x000fe20000000000 */
[----:B------:R-:W-:Y:S08]  /*10dc0*/  BRA `(.L_x_20972) ;  /* 0x0000000c00787947 */ /* 0x000ff00003800000 */
.L_x_20968:
        /* <DEDUP_REMOVED lines=10> */
.L_x_20976:
[----:B------:R-:W2:Y:S02]  /*10e70*/  LDG.E.U16 R0, desc[UR36][R2.64] ;  /* 0x0000002402007981 */ /* 0x000ea4000c1e1500 */
[----:B--2---:R-:W-:-:S05]  /*10e80*/  HADD2.F32 R0, -RZ, R0.H0_H0 ;  /* 0x20000000ff007230 */ /* 0x004fca0000004100 */
[----:B------:R-:W-:-:S04]  /*10e90*/  FSETP.NEU.FTZ.AND P0, PT, R0, RZ, PT ;  /* 0x000000ff0000720b */ /* 0x000fc80003f1d000 */
[----:B------:R-:W-:Y:S01]  /*10ea0*/  P2R R22, PR, RZ, 0x1 ;  /* 0x00000001ff167803 */ /* 0x000fe20000000000 */
[----:B------:R-:W-:Y:S08]  /*10eb0*/  BRA `(.L_x_20972) ;  /* 0x0000000c003c7947 */ /* 0x000ff00003800000 */
.L_x_20975:
        /* <DEDUP_REMOVED lines=12> */
.L_x_20978:
        /* <DEDUP_REMOVED lines=11> */
.L_x_20977:
[----:B------:R-:W2:Y:S02]  /*11030*/  LDG.E.64 R2, desc[UR36][R2.64] ;  /* 0x0000002402027981 */ /* 0x000ea4000c1e1b00 */
[----:B--2---:R-:W-:-:S06]  /*11040*/  DSETP.NEU.AND P0, PT, R2, RZ, PT ;  /* 0x000000ff0200722a */ /* 0x004fcc0003f0d000 */
[----:B------:R-:W-:Y:S01]  /*11050*/  P2R R22, PR, RZ, 0x1 ;  /* 0x00000001ff167803 */ /* 0x000fe20000000000 */
[----:B------:R-:W-:Y:S07]  /*11060*/  BRA `(.L_x_20972) ;  /* 0x0000000800d07947 */ /* 0x000fee0003800000 */
.L_x_20967:
        /* <DEDUP_REMOVED lines=12> */
.L_x_20981:
[----:B------:R-:W2:Y:S02]  /*11130*/  LDG.E.128 R4, desc[UR36][R2.64] ;  /* 0x0000002402047981 */ /* 0x000ea4000c1e1d00 */
[----:B--2---:R-:W-:-:S06]  /*11140*/  DSETP.NEU.AND P0, PT, R6, RZ, PT ;  /* 0x000000ff0600722a */ /* 0x004fcc0003f0d000 */
[----:B------:R-:W-:-:S06]  /*11150*/  DSETP.NEU.OR P0, PT, R4, RZ, P0 ;  /* 0x000000ff0400722a */ /* 0x000fcc000070d400 */
[----:B------:R-:W-:Y:S01]  /*11160*/  P2R R22, PR, RZ, 0x1 ;  /* 0x00000001ff167803 */ /* 0x000fe20000000000 */
[----:B------:R-:W-:Y:S07]  /*11170*/  BRA `(.L_x_20972) ;  /* 0x00000008008c7947 */ /* 0x000fee0003800000 */
.L_x_20980:
        /* <DEDUP_REMOVED lines=28> */
.L_x_20983:
        /* <DEDUP_REMOVED lines=15> */
.L_x_20982:
[----:B------:R-:W2:Y:S02]  /*11430*/  LDG.E.U16 R0, desc[UR36][R2.64] ;  /* 0x0000002402007981 */ /* 0x000ea4000c1e1500 */
[----:B--2---:R-:W-:-:S05]  /*11440*/  IMAD.U32 R0, R0, 0x10000, RZ ;  /* 0x0001000000007824 */ /* 0x004fca00078e00ff */
[----:B------:R-:W-:-:S04]  /*11450*/  FSETP.NEU.FTZ.AND P0, PT, R0, RZ, PT ;  /* 0x000000ff0000720b */ /* 0x000fc80003f1d000 */
[----:B------:R-:W-:Y:S01]  /*11460*/  P2R R22, PR, RZ, 0x1 ;  /* 0x00000001ff167803 */ /* 0x000fe20000000000 */
[----:B------:R-:W-:Y:S08]  /*11470*/  BRA `(.L_x_20972) ;  /* 0x0000000400cc7947 */ /* 0x000ff00003800000 */
.L_x_20979:
        /* <DEDUP_REMOVED lines=12> */
.L_x_20986:
        /* <DEDUP_REMOVED lines=21> */
.L_x_20990:
[----:B------:R-:W-:Y:S05]  /*11690*/  BSYNC B1 ;  /* 0x0000000000017941 */ /* 0x000fea0003800000 */
.L_x_20989:
[----:B------:R-:W-:Y:S01]  /*116a0*/  LEA R3, R0, 0x3b800000, 0x17 ;  /* 0x3b80000000037811 */ /* 0x000fe200078eb8ff */
[----:B------:R-:W-:-:S05]  /*116b0*/  IMAD.SHL.U32 R0, R2, 0x100000, RZ ;  /* 0x0010000002007824 */ /* 0x000fca00078e00ff */
[----:B------:R-:W-:-:S07]  /*116c0*/  LOP3.LUT R0, R3, R0, R4, 0xfe, !PT ;  /* 0x0000000003007212 */ /* 0x000fce00078efe04 */
.L_x_20988:
[----:B------:R-:W-:Y:S05]  /*116d0*/  BSYNC B0 ;  /* 0x0000000000007941 */ /* 0x000fea0003800000 */
.L_x_20987:
[----:B------:R-:W-:-:S04]  /*116e0*/  FSETP.NEU.FTZ.AND P0, PT, R0, RZ, PT ;  /* 0x000000ff0000720b */ /* 0x000fc80003f1d000 */
[----:B------:R-:W-:Y:S01]  /*116f0*/  P2R R22, PR, RZ, 0x1 ;  /* 0x00000001ff167803 */ /* 0x000fe20000000000 */
[----:B------:R-:W-:Y:S08]  /*11700*/  BRA `(.L_x_20972) ;  /* 0x0000000400287947 */ /* 0x000ff00003800000 */
.L_x_20985:
        /* <DEDUP_REMOVED lines=21> */
.L_x_20994:
[----:B------:R-:W-:Y:S05]  /*11860*/  BSYNC B1 ;  /* 0x0000000000017941 */ /* 0x000fea0003800000 */
.L_x_20993:
[----:B------:R-:W-:Y:S01]  /*11870*/  LEA R3, R0, 0x37800000, 0x17 ;  /* 0x3780000000037811 */ /* 0x000fe200078eb8ff */
[----:B------:R-:W-:-:S05]  /*11880*/  IMAD.SHL.U32 R0, R2, 0x200000, RZ ;  /* 0x0020000002007824 */ /* 0x000fca00078e00ff */
[----:B------:R-:W-:-:S07]  /*11890*/  LOP3.LUT R0, R3, R0, R4, 0xfe, !PT ;  /* 0x0000000003007212 */ /* 0x000fce00078efe04 */
.L_x_20992:
[----:B------:R-:W-:Y:S05]  /*118a0*/  BSYNC B0 ;  /* 0x0000000000007941 */ /* 0x000fea0003800000 */
.L_x_20991:
[----:B------:R-:W-:-:S04]  /*118b0*/  FSETP.NEU.FTZ.AND P0, PT, R0, RZ, PT ;  /* 0x000000ff0000720b */ /* 0x000fc80003f1d000 */
[----:B------:R-:W-:Y:S01]  /*118c0*/  P2R R22, PR, RZ, 0x1 ;  /* 0x00000001ff167803 */ /* 0x000fe20000000000 */
[----:B------:R-:W-:Y:S08]  /*118d0*/  BRA `(.L_x_20972) ;  /* 0x0000000000b47947 */ /* 0x000ff00003800000 */
.L_x_20984:
        /* <DEDUP_REMOVED lines=14> */
.L_x_20998:
[----:B------:R-:W-:Y:S05]  /*119c0*/  BSYNC B0 ;  /* 0x0000000000007941 */ /* 0x000fea0003800000 */
.L_x_20997:
[----:B------:R-:W-:-:S04]  /*119d0*/  FSETP.NEU.FTZ.AND P0, PT, R0, RZ, PT ;  /* 0x000000ff0000720b */ /* 0x000fc80003f1d000 */
[----:B------:R-:W-:Y:S01]  /*119e0*/  P2R R22, PR, RZ, 0x1 ;  /* 0x00000001ff167803 */ /* 0x000fe20000000000 */
[----:B------:R-:W-:Y:S08]  /*119f0*/  BRA `(.L_x_20972) ;  /* 0x00000000006c7947 */ /* 0x000ff00003800000 */
.L_x_20971:
        /* <DEDUP_REMOVED lines=16> */
.L_x_20999:
[----:B------:R-:W-:-:S04]  /*11b00*/  PLOP3.LUT P0, PT, PT, PT, PT, 0x8, 0x0 ;  /* 0x000000000000781c */ /* 0x000fc80003f0e170 */
[----:B------:R-:W-:Y:S01]  /*11b10*/  P2R R22, PR, RZ, 0x1 ;  /* 0x00000001ff167803 */ /* 0x000fe20000000000 */
[----:B------:R-:W-:Y:S08]  /*11b20*/  BRA `(.L_x_20972) ;  /* 0x0000000000207947 */ /* 0x000ff00003800000 */
.L_x_20996:
[----:B------:R-:W2:Y:S02]  /*11b30*/  LDG.E.64 R2, desc[UR36][R2.64] ;  /* 0x0000002402027981 */ /* 0x000ea4000c1e1b00 */
[----:B--2---:R-:W-:-:S04]  /*11b40*/  ISETP.NE.U32.AND P0, PT, R2, RZ, PT ;  /* 0x000000ff0200720c */ /* 0x004fc80003f05070 */
[----:B------:R-:W-:-:S04]  /*11b50*/  ISETP.NE.AND.EX P0, PT, R3, RZ, PT, P0 ;  /* 0x000000ff0300720c */ /* 0x000fc80003f05300 */
[----:B------:R-:W-:Y:S01]  /*11b60*/  P2R R22, PR, RZ, 0x1 ;  /* 0x00000001ff167803 */ /* 0x000fe20000000000 */
[----:B------:R-:W-:Y:S08]  /*11b70*/  BRA `(.L_x_20972) ;  /* 0x00000000000c7947 */ /* 0x000ff00003800000 */
.L_x_20995:
[----:B------:R-:W2:Y:S02]  /*11b80*/  LDG.E R2, desc[UR36][R2.64] ;  /* 0x0000002402027981 */ /* 0x000ea4000c1e1900 */
[----:B--2---:R-:W-:-:S04]  /*11b90*/  ISETP.NE.AND P0, PT, R2, RZ, PT ;  /* 0x000000ff0200720c */ /* 0x004fc80003f05270 */
[----:B------:R-:W-:-:S09]  /*11ba0*/  P2R R22, PR, RZ, 0x1 ;  /* 0x00000001ff167803 */ /* 0x000fd20000000000 */
.L_x_20972:
        /* <DEDUP_REMOVED lines=30> */
.L_x_21004:
        /* <DEDUP_REMOVED lines=14> */
.L_x_21003:
        /* <DEDUP_REMOVED lines=20> */
.L_x_21008:
        /* <DEDUP_REMOVED lines=14> */
.L_x_21007:
        /* <DEDUP_REMOVED lines=14> */
.L_x_21002:
        /* <DEDUP_REMOVED lines=19> */
.L_x_21010:
        /* <DEDUP_REMOVED lines=14> */
.L_x_21009:
        /* <DEDUP_REMOVED lines=19> */
.L_x_21012:
        /* <DEDUP_REMOVED lines=14> */
.L_x_21011:
        /* <DEDUP_REMOVED lines=18> */
.L_x_21001:
        /* <DEDUP_REMOVED lines=22> */
.L_x_21015:
        /* <DEDUP_REMOVED lines=18> */
.L_x_21014:
        /* <DEDUP_REMOVED lines=37> */
.L_x_21017:
        /* <DEDUP_REMOVED lines=24> */
.L_x_21016:
        /* <DEDUP_REMOVED lines=14> */
.L_x_21013:
        /* <DEDUP_REMOVED lines=22> */
.L_x_21020:
        /* <DEDUP_REMOVED lines=21> */
.L_x_21024:
[----:B------:R-:W-:Y:S05]  /*13090*/  BSYNC B1 ;  /* 0x0000000000017941 */ /* 0x000fea0003800000 */
.L_x_21023:
[----:B------:R-:W-:Y:S01]  /*130a0*/  LEA R3, R0, 0x3b800000, 0x17 ;  /* 0x3b80000000037811 */ /* 0x000fe200078eb8ff */
[----:B------:R-:W-:-:S05]  /*130b0*/  IMAD.SHL.U32 R0, R2, 0x100000, RZ ;  /* 0x0010000002007824 */ /* 0x000fca00078e00ff */
[----:B------:R-:W-:-:S07]  /*130c0*/  LOP3.LUT R0, R3, R0, R4, 0xfe, !PT ;  /* 0x0000000003007212 */ /* 0x000fce00078efe04 */
.L_x_21022:
[----:B------:R-:W-:Y:S05]  /*130d0*/  BSYNC B0 ;  /* 0x0000000000007941 */ /* 0x000fea0003800000 */
.L_x_21021:
        /* <DEDUP_REMOVED lines=12> */
.L_x_21019:
        /* <DEDUP_REMOVED lines=21> */
.L_x_21028:
[----:B------:R-:W-:Y:S05]  /*132f0*/  BSYNC B1 ;  /* 0x0000000000017941 */ /* 0x000fea0003800000 */
.L_x_21027:
[----:B------:R-:W-:Y:S01]  /*13300*/  LEA R3, R0, 0x37800000, 0x17 ;  /* 0x3780000000037811 */ /* 0x000fe200078eb8ff */
[----:B------:R-:W-:-:S05]  /*13310*/  IMAD.SHL.U32 R0, R2, 0x200000, RZ ;  /* 0x0020000002007824 */ /* 0x000fca00078e00ff */
[----:B------:R-:W-:-:S07]  /*13320*/  LOP3.LUT R0, R3, R0, R4, 0xfe, !PT ;  /* 0x0000000003007212 */ /* 0x000fce00078efe04 */
.L_x_21026:
[----:B------:R-:W-:Y:S05]  /*13330*/  BSYNC B0 ;  /* 0x0000000000007941 */ /* 0x000fea0003800000 */
.L_x_21025:
        /* <DEDUP_REMOVED lines=12> */
.L_x_21018:
        /* <DEDUP_REMOVED lines=8> */
.L_x_21005:
        /* <DEDUP_REMOVED lines=16> */
.L_x_21031:
[----:B------:R-:W-:Y:S01]  /*13580*/  PRMT R23, RZ, 0x7610, R23 ;  /* 0x00007610ff177816 */ /* 0x000fe20000000017 */
[----:B------:R-:W-:Y:S06]  /*13590*/  BRA `(.L_x_21006) ;  /* 0x0000000000747947 */ /* 0x000fec0003800000 */
.L_x_21030:
        /* <DEDUP_REMOVED lines=14> */
.L_x_21029:
        /* <DEDUP_REMOVED lines=15> */
.L_x_21006:
[----:B------:R-:W-:Y:S05]  /*13770*/  BSYNC B6 ;  /* 0x0000000000067941 */ /* 0x000fea0003800000 */
.L_x_21000:
        /* <DEDUP_REMOVED lines=30> */
.L_x_21036:
        /* <DEDUP_REMOVED lines=14> */
.L_x_21035:
        /* <DEDUP_REMOVED lines=20> */
.L_x_21040:
        /* <DEDUP_REMOVED lines=14> */
.L_x_21039:
        /* <DEDUP_REMOVED lines=14> */
.L_x_21034:
        /* <DEDUP_REMOVED lines=19> */
.L_x_21042:
        /* <DEDUP_REMOVED lines=14> */
.L_x_21041:
        /* <DEDUP_REMOVED lines=19> */
.L_x_21044:
        /* <DEDUP_REMOVED lines=14> */
.L_x_21043:
        /* <DEDUP_REMOVED lines=18> */
.L_x_21033:
        /* <DEDUP_REMOVED lines=22> */
.L_x_21047:
        /* <DEDUP_REMOVED lines=18> */
.L_x_21046:
        /* <DEDUP_REMOVED lines=37> */
.L_x_21049:
        /* <DEDUP_REMOVED lines=24> */
.L_x_21048:
        /* <DEDUP_REMOVED lines=14> */
.L_x_21045:
        /* <DEDUP_REMOVED lines=22> */
.L_x_21052:
        /* <DEDUP_REMOVED lines=21> */
.L_x_21056:
[----:B------:R-:W-:Y:S05]  /*14c60*/  BSYNC B1 ;  /* 0x0000000000017941 */ /* 0x000fea0003800000 */
.L_x_21055:
[----:B------:R-:W-:Y:S01]  /*14c70*/  IMAD.SHL.U32 R2, R2, 0x100000, RZ ;  /* 0x0010000002027824 */ /* 0x000fe200078e00ff */
[----:B------:R-:W-:-:S04]  /*14c80*/  LEA R3, R0, 0x3b800000, 0x17 ;  /* 0x3b80000000037811 */ /* 0x000fc800078eb8ff */
[----:B------:R-:W-:-:S07]  /*14c90*/  LOP3.LUT R4, R3, R2, R4, 0xfe, !PT ;  /* 0x0000000203047212 */ /* 0x000fce00078efe04 */
.L_x_21054:
[----:B------:R-:W-:Y:S05]  /*14ca0*/  BSYNC B0 ;  /* 0x0000000000007941 */ /* 0x000fea0003800000 */
.L_x_21053:
        /* <DEDUP_REMOVED lines=12> */
.L_x_21051:
        /* <DEDUP_REMOVED lines=21> */
.L_x_21060:
[----:B------:R-:W-:Y:S05]  /*14ec0*/  BSYNC B1 ;  /* 0x0000000000017941 */ /* 0x000fea0003800000 */
.L_x_21059:
[----:B------:R-:W-:Y:S01]  /*14ed0*/  IMAD.SHL.U32 R2, R2, 0x200000, RZ ;  /* 0x0020000002027824 */ /* 0x000fe200078e00ff */
[----:B------:R-:W-:-:S04]  /*14ee0*/  LEA R3, R0, 0x37800000, 0x17 ;  /* 0x3780000000037811 */ /* 0x000fc800078eb8ff */
[----:B------:R-:W-:-:S07]  /*14ef0*/  LOP3.LUT R4, R3, R2, R4, 0xfe, !PT ;  /* 0x0000000203047212 */ /* 0x000fce00078efe04 */
.L_x_21058:
[----:B------:R-:W-:Y:S05]  /*14f00*/  BSYNC B0 ;  /* 0x0000000000007941 */ /* 0x000fea0003800000 */
.L_x_21057:
        /* <DEDUP_REMOVED lines=12> */
.L_x_21050:
        /* <DEDUP_REMOVED lines=8> */
.L_x_21037:
        /* <DEDUP_REMOVED lines=16> */
.L_x_21063:
[----:B------:R-:W-:Y:S01]  /*15150*/  PRMT R0, RZ, 0x7610, R0 ;  /* 0x00007610ff007816 */ /* 0x000fe20000000000 */
[----:B------:R-:W-:Y:S06]  /*15160*/  BRA `(.L_x_21038) ;  /* 0x0000000000747947 */ /* 0x000fec0003800000 */
.L_x_21062:
        /* <DEDUP_REMOVED lines=14> */
.L_x_21061:
        /* <DEDUP_REMOVED lines=15> */
.L_x_21038:
[----:B------:R-:W-:Y:S05]  /*15340*/  BSYNC B6 ;  /* 0x0000000000067941 */ /* 0x000fea0003800000 */
.L_x_21032:
        /* <DEDUP_REMOVED lines=24> */
.L_x_21071:
[----:B------:R-:W-:Y:S05]  /*154d0*/  BSYNC B0 ;  /* 0x0000000000007941 */ /* 0x000fea0003800000 */
.L_x_21070:
[----:B------:R-:W0:Y:S02]  /*154e0*/  F2I.FTZ.TRUNC.NTZ R3, R0 ;  /* 0x0000000000037305 */ /* 0x000e24000021f100 */
[----:B0-----:R0:W-:Y:S01]  /*154f0*/  STG.E.U8 desc[UR36][R16.64], R3 ;  /* 0x0000000310007986 */ /* 0x0011e2000c101124 */
[----:B------:R-:W-:Y:S05]  /*15500*/  BRA `(.L_x_21072) ;  /* 0x0000001400c07947 */ /* 0x000fea0003800000 */
.L_x_21068:
        /* <DEDUP_REMOVED lines=9> */
.L_x_21074:
[----:B------:R-:W-:Y:S05]  /*155a0*/  BSYNC B0 ;  /* 0x0000000000007941 */ /* 0x000fea0003800000 */
.L_x_21073:
[----:B------:R-:W0:Y:S02]  /*155b0*/  F2I.S64.TRUNC R2, R2 ;  /* 0x0000000200027311 */ /* 0x000e24000020d900 */
[----:B0-----:R-:W-:-:S05]  /*155c0*/  IMAD.MOV.U32 R5, RZ, RZ, R2 ;  /* 0x000000ffff057224 */ /* 0x001fca00078e0002 */
[----:B------:R0:W-:Y:S01]  /*155d0*/  STG.E.U8 desc[UR36][R16.64], R5 ;  /* 0x0000000510007986 */ /* 0x0001e2000c101124 */
[----:B------:R-:W-:Y:S05]  /*155e0*/  BRA `(.L_x_21072) ;  /* 0x0000001400887947 */ /* 0x000fea0003800000 */
.L_x_21067:
        /* <DEDUP_REMOVED lines=15> */
.L_x_21078:
[----:B------:R-:W-:Y:S05]  /*156e0*/  BSYNC B0 ;  /* 0x0000000000007941 */ /* 0x000fea0003800000 */
.L_x_21077:
[----:B------:R-:W0:Y:S02]  /*156f0*/  F2I.S64.TRUNC R2, R2 ;  /* 0x0000000200027311 */ /* 0x000e24000020d900 */
[----:B0-----:R0:W-:Y:S01]  /*15700*/  STG.E.64 desc[UR36][R16.64], R2 ;  /* 0x0000000210007986 */ /* 0x0011e2000c101b24 */
[----:B------:R-:W-:Y:S05]  /*15710*/  BRA `(.L_x_21072) ;  /* 0x00000014003c7947 */ /* 0x000fea0003800000 */
.L_x_21076:
        /* <DEDUP_REMOVED lines=9> */
.L_x_21080:
[----:B------:R-:W-:Y:S05]  /*157b0*/  BSYNC B0 ;  /* 0x0000000000007941 */ /* 0x000fea0003800000 */
.L_x_21079:
[----:B------:R-:W0:Y:S02]  /*157c0*/  F2I.FTZ.TRUNC.NTZ R3, R0 ;  /* 0x0000000000037305 */ /* 0x000e24000021f100 */
[----:B0-----:R0:W-:Y:S01]  /*157d0*/  STG.E desc[UR36][R16.64], R3 ;  /* 0x0000000310007986 */ /* 0x0011e2000c101924 */
[----:B------:R-:W-:Y:S05]  /*157e0*/  BRA `(.L_x_21072) ;  /* 0x0000001400087947 */ /* 0x000fea0003800000 */
.L_x_21075:
        /* <DEDUP_REMOVED lines=9> */
.L_x_21082:
[----:B------:R-:W-:Y:S05]  /*15880*/  BSYNC B0 ;  /* 0x0000000000007941 */ /* 0x000fea0003800000 */
.L_x_21081:
[----:B------:R-:W0:Y:S02]  /*15890*/  F2I.FTZ.TRUNC.NTZ R3, R0 ;  /* 0x0000000000037305 */ /* 0x000e24000021f100 */
[----:B0-----:R0:W-:Y:S01]  /*158a0*/  STG.E.U16 desc[UR36][R16.64], R3 ;  /* 0x0000000310007986 */ /* 0x0011e2000c101524 */
[----:B------:R-:W-:Y:S05]  /*158b0*/  BRA `(.L_x_21072) ;  /* 0x0000001000d47947 */ /* 0x000fea0003800000 */
.L_x_21066:
        /* <DEDUP_REMOVED lines=15> */
.L_x_21086:
[----:B------:R-:W-:Y:S05]  /*159b0*/  BSYNC B0 ;  /* 0x0000000000007941 */ /* 0x000fea0003800000 */
.L_x_21085:
[----:B------:R0:W-:Y:S01]  /*159c0*/  STG.E desc[UR36][R16.64], R3 ;  /* 0x0000000310007986 */ /* 0x0001e2000c101924 */
[----:B------:R-:W-:Y:S05]  /*159d0*/  BRA `(.L_x_21072) ;  /* 0x00000010008c7947 */ /* 0x000fea0003800000 */
.L_x_21084:
        /* <DEDUP_REMOVED lines=9> */
.L_x_21088:
[----:B------:R-:W-:Y:S05]  /*15a70*/  BSYNC B0 ;  /* 0x0000000000007941 */ /* 0x000fea0003800000 */
.L_x_21087:
[----:B------:R-:W-:-:S05]  /*15a80*/  F2FP.F16.F32.PACK_AB R0, RZ, R0 ;  /* 0x00000000ff00723e */ /* 0x000fca00000000ff */
[----:B------:R0:W-:Y:S01]  /*15a90*/  STG.E.U16 desc[UR36][R16.64], R0 ;  /* 0x0000000010007986 */ /* 0x0001e2000c101524 */
[----:B------:R-:W-:Y:S05]  /*15aa0*/  BRA `(.L_x_21072) ;  /* 0x0000001000587947 */ /* 0x000fea0003800000 */
.L_x_21083:
        /* <DEDUP_REMOVED lines=16> */
.L_x_21092:
[----:B------:R-:W-:Y:S05]  /*15bb0*/  BSYNC B0 ;  /* 0x0000000000007941 */ /* 0x000fea0003800000 */
.L_x_21091:
[----:B------:R0:W-:Y:S01]  /*15bc0*/  STG.E.64 desc[UR36][R16.64], R2 ;  /* 0x0000000210007986 */ /* 0x0001e2000c101b24 */
[----:B------:R-:W-:Y:S05]  /*15bd0*/  BRA `(.L_x_21072) ;  /* 0x00000010000c7947 */ /* 0x000fea0003800000 */
.L_x_21090:
        /* <DEDUP_REMOVED lines=9> */
.L_x_21094:
[----:B------:R-:W-:Y:S05]  /*15c70*/  BSYNC B0 ;  /* 0x0000000000007941 */ /* 0x000fea0003800000 */
.L_x_21093:
[----:B------:R-:W-:-:S04]  /*15c80*/  F2FP.F16.F32.PACK_AB R0, RZ, R0 ;  /* 0x00000000ff00723e */ /* 0x000fc800000000ff */
[----:B------:R-:W-:-:S05]  /*15c90*/  PRMT R0, R0, 0x5410, RZ ;  /* 0x0000541000007816 */ /* 0x000fca00000000ff */
[----:B------:R0:W-:Y:S01]  /*15ca0*/  STG.E desc[UR36][R16.64], R0 ;  /* 0x0000000010007986 */ /* 0x0001e2000c101924 */
[----:B------:R-:W-:Y:S05]  /*15cb0*/  BRA `(.L_x_21072) ;  /* 0x0000000c00d47947 */ /* 0x000fea0003800000 */
.L_x_21089:
        /* <DEDUP_REMOVED lines=9> */
.L_x_21096:
[----:B------:R-:W-:Y:S05]  /*15d50*/  BSYNC B0 ;  /* 0x0000000000007941 */ /* 0x000fea0003800000 */
.L_x_21095:
[----:B------:R-:W-:-:S04]  /*15d60*/  FMUL.FTZ R0, R0, 1 ;  /* 0x3f80000000007820 */ /* 0x000fc80000410000 */
[----:B------:R-:W0:Y:S02]  /*15d70*/  F2F.F64.F32 R2, R0 ;  /* 0x0000000000027310 */ /* 0x000e240000201800 */
[----:B0-----:R0:W-:Y:S01]  /*15d80*/  STG.E.64 desc[UR36][R16.64], R2 ;  /* 0x0000000210007986 */ /* 0x0011e2000c101b24 */
[----:B------:R-:W-:Y:S05]  /*15d90*/  BRA `(.L_x_21072) ;  /* 0x0000000c009c7947 */ /* 0x000fea0003800000 */
.L_x_21065:
        /* <DEDUP_REMOVED lines=17> */
.L_x_21101:
[----:B------:R-:W-:Y:S05]  /*15eb0*/  BSYNC B0 ;  /* 0x0000000000007941 */ /* 0x000fea0003800000 */
.L_x_21100:
[----:B------:R-:W-:-:S04]  /*15ec0*/  FSETP.NEU.FTZ.AND P0, PT, R0, RZ, PT ;  /* 0x000000ff0000720b */ /* 0x000fc80003f1d000 */
[----:B------:R-:W-:-:S05]  /*15ed0*/  SEL R3, RZ, 0x1, !P0 ;  /* 0x00000001ff037807 */ /* 0x000fca0004000000 */
[----:B------:R0:W-:Y:S01]  /*15ee0*/  STG.E.U8 desc[UR36][R16.64], R3 ;  /* 0x0000000310007986 */ /* 0x0001e2000c101124 */
[----:B------:R-:W-:Y:S05]  /*15ef0*/  BRA `(.L_x_21072) ;  /* 0x0000000c00447947 */ /* 0x000fea0003800000 */
.L_x_21099:
        /* <DEDUP_REMOVED lines=9> */
.L_x_21103:
[----:B------:R-:W-:Y:S05]  /*15f90*/  BSYNC B0 ;  /* 0x0000000000007941 */ /* 0x000fea0003800000 */
.L_x_21102:
[----:B------:R-:W-:Y:S01]  /*15fa0*/  FMUL.FTZ R0, R0, 1 ;  /* 0x3f80000000007820 */ /* 0x000fe20000410000 */
[----:B------:R-:W-:-:S03]  /*15fb0*/  CS2R R6, SRZ ;  /* 0x0000000000067805 */ /* 0x000fc6000001ff00 */
[----:B------:R-:W0:Y:S02]  /*15fc0*/  F2F.F64.F32 R4, R0 ;  /* 0x0000000000047310 */ /* 0x000e240000201800 */
[----:B0-----:R0:W-:Y:S01]  /*15fd0*/  STG.E.128 desc[UR36][R16.64], R4 ;  /* 0x0000000410007986 */ /* 0x0011e2000c101d24 */
[----:B------:R-:W-:Y:S05]  /*15fe0*/  BRA `(.L_x_21072) ;  /* 0x0000000c00087947 */ /* 0x000fea0003800000 */
.L_x_21098:
        /* <DEDUP_REMOVED lines=15> */
.L_x_21107:
[----:B------:R-:W-:Y:S05]  /*160e0*/  BSYNC B0 ;  /* 0x0000000000007941 */ /* 0x000fea0003800000 */
.L_x_21106:
        /* <DEDUP_REMOVED lines=10> */
.L_x_21109:
[----:B------:R-:W-:Y:S05]  /*16190*/  BSYNC B0 ;  /* 0x0000000000007941 */ /* 0x000fea0003800000 */
.L_x_21108:
[----:B------:R0:W-:Y:S01]  /*161a0*/  STG.E.U8 desc[UR36][R16.64], R3 ;  /* 0x0000000310007986 */ /* 0x0001e2000c101124 */
[----:B------:R-:W-:Y:S05]  /*161b0*/  BRA `(.L_x_21072) ;  /* 0x0000000800947947 */ /* 0x000fea0003800000 */
.L_x_21105:
        /* <DEDUP_REMOVED lines=9> */
.L_x_21111:
[----:B------:R-:W-:Y:S05]  /*16250*/  BSYNC B0 ;  /* 0x0000000000007941 */ /* 0x000fea0003800000 */
.L_x_21110:
        /* <DEDUP_REMOVED lines=11> */
.L_x_21112:
[----:B------:R-:W-:Y:S01]  /*16310*/  ISETP.GT.U32.AND P0, PT, R3, 0x7f800000, PT ;  /* 0x7f8000000300780c */ /* 0x000fe20003f04070 */
[----:B------:R-:W-:-:S05]  /*16320*/  IMAD.MOV.U32 R3, RZ, RZ, 0x7f ;  /* 0x0000007fff037424 */ /* 0x000fca00078e00ff */
[----:B------:R-:W-:-:S05]  /*16330*/  SEL R3, R3, 0x7c, P0 ;  /* 0x0000007c03037807 */ /* 0x000fca0000000000 */
[----:B------:R0:W-:Y:S01]  /*16340*/  STG.E.U8 desc[UR36][R16.64], R3 ;  /* 0x0000000310007986 */ /* 0x0001e2000c101124 */
[----:B------:R-:W-:Y:S05]  /*16350*/  BRA `(.L_x_21072) ;  /* 0x00000008002c7947 */ /* 0x000fea0003800000 */
.L_x_21104:
        /* <DEDUP_REMOVED lines=9> */
.L_x_21114:
[----:B------:R-:W-:Y:S05]  /*163f0*/  BSYNC B0 ;  /* 0x0000000000007941 */ /* 0x000fea0003800000 */
.L_x_21113:
[----:B------:R-:W-:-:S05]  /*16400*/  F2FP.BF16.F32.PACK_AB R0, RZ, R0 ;  /* 0x00000000ff00723e */ /* 0x000fca00000010ff */
[----:B------:R0:W-:Y:S01]  /*16410*/  STG.E.U16 desc[UR36][R16.64], R0 ;  /* 0x0000000010007986 */ /* 0x0001e2000c101524 */
[----:B------:R-:W-:Y:S05]  /*16420*/  BRA `(.L_x_21072) ;  /* 0x0000000400f87947 */ /* 0x000fea0003800000 */
.L_x_21097:
        /* <DEDUP_REMOVED lines=17> */
.L_x_21119:
[----:B------:R-:W-:Y:S05]  /*16540*/  BSYNC B0 ;  /* 0x0000000000007941 */ /* 0x000fea0003800000 */
.L_x_21118:
[----:B------:R-:W0:Y:S02]  /*16550*/  F2I.FTZ.U32.TRUNC.NTZ R3, R0 ;  /* 0x0000000000037305 */ /* 0x000e24000021f000 */
[----:B0-----:R2:W-:Y:S01]  /*16560*/  STG.E.U16 desc[UR36][R16.64], R3 ;  /* 0x0000000310007986 */ /* 0x0015e2000c101524 */
[----:B------:R-:W-:Y:S05]  /*16570*/  BRA `(.L_x_21072) ;  /* 0x0000000400a47947 */ /* 0x000fea0003800000 */
.L_x_21117:
        /* <DEDUP_REMOVED lines=9> */
.L_x_21121:
[----:B------:R-:W-:Y:S05]  /*16610*/  BSYNC B0 ;  /* 0x0000000000007941 */ /* 0x000fea0003800000 */
.L_x_21120:
        /* <DEDUP_REMOVED lines=14> */
.L_x_21124:
[----:B------:R-:W-:-:S07]  /*16700*/  PRMT R8, R0, 0x7610, R8 ;  /* 0x0000761000087816 */ /* 0x000fce0000000008 */
.L_x_21123:
[----:B------:R-:W-:Y:S05]  /*16710*/  BSYNC B0 ;  /* 0x0000000000007941 */ /* 0x000fea0003800000 */
.L_x_21122:
[----:B------:R1:W-:Y:S01]  /*16720*/  STG.E.U8 desc[UR36][R16.64], R8 ;  /* 0x0000000810007986 */ /* 0x0003e2000c101124 */
[----:B------:R-:W-:Y:S05]  /*16730*/  BRA `(.L_x_21072) ;  /* 0x0000000400347947 */ /* 0x000fea0003800000 */
.L_x_21116:
        /* <DEDUP_REMOVED lines=9> */
.L_x_21126:
[----:B------:R-:W-:Y:S05]  /*167d0*/  BSYNC B0 ;  /* 0x0000000000007941 */ /* 0x000fea0003800000 */
.L_x_21125:
        /* <DEDUP_REMOVED lines=14> */
.L_x_21129:
[----:B------:R-:W-:-:S07]  /*168c0*/  PRMT R8, R0, 0x7610, R8 ;  /* 0x0000761000087816 */ /* 0x000fce0000000008 */
.L_x_21128:
[----:B------:R-:W-:Y:S05]  /*168d0*/  BSYNC B0 ;  /* 0x0000000000007941 */ /* 0x000fea0003800000 */
.L_x_21127:
[----:B------:R0:W-:Y:S01]  /*168e0*/  STG.E.U8 desc[UR36][R16.64], R8 ;  /* 0x0000000810007986 */ /* 0x0001e2000c101124 */
[----:B------:R-:W-:Y:S05]  /*168f0*/  BRA `(.L_x_21072) ;  /* 0x0000000000c47947 */ /* 0x000fea0003800000 */
.L_x_21115:
[----:B------:R-:W-:-:S13]  /*16900*/  ISETP.NE.AND P0, PT, R2, 0x1c, PT ;  /* 0x0000001c0200780c */ /* 0x000fda0003f05270 */
[----:B------:R-:W-:Y:S05]  /*16910*/  @!P0 BRA `(.L_x_21130) ;  /* 0x00000000008c8947 */ /* 0x000fea0003800000 */
[----:B------:R-:W-:-:S13]  /*16920*/  ISETP.NE.AND P0, PT, R2, 0x1d, PT ;  /* 0x0000001d0200780c */ /* 0x000fda0003f05270 */
[----:B------:R-:W-:Y:S05]  /*16930*/  @!P0 BRA `(.L_x_21131) ;  /* 0x0000000000508947 */ /* 0x000fea0003800000 */
[----:B------:R-:W-:-:S13]  /*16940*/  ISETP.NE.AND P0, PT, R2, 0x2c, PT ;  /* 0x0000002c0200780c */ /* 0x000fda0003f05270 */
[----:B------:R4:W-:Y:S01]  /*16950*/  @!P0 STG.E.U8 desc[UR36][R16.64], R23 ;  /* 0x0000001710008986 */ /* 0x0009e2000c101124 */
[----:B------:R-:W-:Y:S05]  /*16960*/  @!P0 BRA `(.L_x_21072) ;  /* 0x0000000000a88947 */ /* 0x000fea0003800000 */
.L_x_21069:
        /* <DEDUP_REMOVED lines=15> */
[----:B-1--4-:R-:W-:Y:S05]  /*16a60*/  CALL.ABS.NOINC R2 ;  /* 0x0000000002007343 */ /* 0x012fea0003c00000 */
.L_x_21132:
[----:B------:R-:W-:Y:S05]  /*16a70*/  BRA `(.L_x_21072) ;  /* 0x0000000000647947 */ /* 0x000fea0003800000 */
.L_x_21131:
        /* <DEDUP_REMOVED lines=9> */
.L_x_21134:
[----:B------:R-:W-:Y:S05]  /*16b10*/  BSYNC B0 ;  /* 0x0000000000007941 */ /* 0x000fea0003800000 */
.L_x_21133:
[----:B------:R-:W0:Y:S02]  /*16b20*/  F2I.U64.TRUNC R2, R2 ;  /* 0x0000000200027311 */ /* 0x000e24000020d800 */
[----:B0-----:R0:W-:Y:S01]  /*16b30*/  STG.E.64 desc[UR36][R16.64], R2 ;  /* 0x0000000210007986 */ /* 0x0011e2000c101b24 */
[----:B------:R-:W-:Y:S05]  /*16b40*/  BRA `(.L_x_21072) ;  /* 0x0000000000307947 */ /* 0x000fea0003800000 */
.L_x_21130:
        /* <DEDUP_REMOVED lines=9> */
.L_x_21136:
[----:B------:R-:W-:Y:S05]  /*16be0*/  BSYNC B0 ;  /* 0x0000000000007941 */ /* 0x000fea0003800000 */
.L_x_21135:
[----:B------:R-:W0:Y:S02]  /*16bf0*/  F2I.FTZ.U32.TRUNC.NTZ R3, R0 ;  /* 0x0000000000037305 */ /* 0x000e24000021f000 */
[----:B0-----:R3:W-:Y:S02]  /*16c00*/  STG.E desc[UR36][R16.64], R3 ;  /* 0x0000000310007986 */ /* 0x0017e4000c101924 */
.L_x_21072:
[----:B------:R-:W-:Y:S05]  /*16c10*/  BSYNC B6 ;  /* 0x0000000000067941 */ /* 0x000fea0003800000 */
.L_x_21064:
[----:B------:R-:W-:-:S07]  /*16c20*/  VIADD R19, R19, 0x80 ;  /* 0x0000008013137836 */ /* 0x000fce0000000000 */
.L_x_20965:
[----:B------:R-:W-:Y:S05]  /*16c30*/  BSYNC B7 ;  /* 0x0000000000077941 */ /* 0x000fea0003800000 */
.L_x_20964:
[----:B------:R-:W-:Y:S02]  /*16c40*/  ULDC UR4, c[0x0][0x210] ;  /* 0x0000840000047ab9 */ /* 0x000fe40000000800 */
[----:B------:R-:W-:-:S13]  /*16c50*/  ISETP.GE.AND P0, PT, R19, UR4, PT ;  /* 0x0000000413007c0c */ /* 0x000fda000bf06270 */
[----:B------:R-:W-:Y:S05]  /*16c60*/  @P0 EXIT ;  /* 0x000000000000094d */ /* 0x000fea0003800000 */
        /* <DEDUP_REMOVED lines=380> */
.L_x_21137:
        /* <DEDUP_REMOVED lines=22> */
.L_x_21141:
[----:B------:R-:W2:Y:S02]  /*18590*/  LDG.E.U8 R2, desc[UR36][R2.64] ;  /* 0x0000002402027981 */ /* 0x000ea4000c1e1100 */
[----:B--2---:R-:W-:-:S04]  /*185a0*/  ISETP.NE.AND P0, PT, R2, RZ, PT ;  /* 0x000000ff0200720c */ /* 0x004fc80003f05270 */
[----:B------:R-:W-:Y:S01]  /*185b0*/  P2R R19, PR, RZ, 0x1 ;  /* 0x00000001ff137803 */ /* 0x000fe20000000000 */
[----:B------:R-:W-:Y:S08]  /*185c0*/  BRA `(.L_x_21143) ;  /* 0x0000000c00c47947 */ /* 0x000ff00003800000 */
.L_x_21140:
        /* <DEDUP_REMOVED lines=11> */
.L_x_21145:
[----:B------:R-:W2:Y:S02]  /*18680*/  LDG.E R2, desc[UR36][R2.64] ;  /* 0x0000002402027981 */ /* 0x000ea4000c1e1900 */
[----:B--2---:R-:W-:-:S04]  /*18690*/  ISETP.NE.AND P0, PT, R2, RZ, PT ;  /* 0x000000ff0200720c */ /* 0x004fc80003f05270 */
[----:B------:R-:W-:Y:S01]  /*186a0*/  P2R R19, PR, RZ, 0x1 ;  /* 0x00000001ff137803 */ /* 0x000fe20000000000 */
[----:B------:R-:W-:Y:S08]  /*186b0*/  BRA `(.L_x_21143) ;  /* 0x0000000c00887947 */ /* 0x000ff00003800000 */
.L_x_21144:
[----:B------:R-:W2:Y:S02]  /*186c0*/  LDG.E.U16 R2, desc[UR36][R2.64] ;  /* 0x0000002402027981 */ /* 0x000ea4000c1e1500 */
[----:B--2---:R-:W-:-:S04]  /*186d0*/  ISETP.NE.AND P0, PT, R2, RZ, PT ;  /* 0x000000ff0200720c */ /* 0x004fc80003f05270 */
[----:B------:R-:W-:Y:S01]  /*186e0*/  P2R R19, PR, RZ, 0x1 ;  /* 0x00000001ff137803 */ /* 0x000fe20000000000 */
[----:B------:R-:W-:Y:S08]  /*186f0*/  BRA `(.L_x_21143) ;  /* 0x0000000c00787947 */ /* 0x000ff00003800000 */
.L_x_21139:
        /* <DEDUP_REMOVED lines=10> */
.L_x_21147:
[----:B------:R-:W2:Y:S02]  /*187a0*/  LDG.E.U16 R0, desc[UR36][R2.64] ;  /* 0x0000002402007981 */ /* 0x000ea4000c1e1500 */
[----:B--2---:R-:W-:-:S05]  /*187b0*/  HADD2.F32 R0, -RZ, R0.H0_H0 ;  /* 0x20000000ff007230 */ /* 0x004fca0000004100 */
[----:B------:R-:W-:-:S04]  /*187c0*/  FSETP.NEU.FTZ.AND P0, PT, R0, RZ, PT ;  /* 0x000000ff0000720b */ /* 0x000fc80003f1d000 */
[----:B------:R-:W-:Y:S01]  /*187d0*/  P2R R19, PR, RZ, 0x1 ;  /* 0x00000001ff137803 */ /* 0x000fe20000000000 */
[----:B------:R-:W-:Y:S08]  /*187e0*/  BRA `(.L_x_21143) ;  /* 0x0000000c003c7947 */ /* 0x000ff00003800000 */
.L_x_21146:
        /* <DEDUP_REMOVED lines=12> */
.L_x_21149:
        /* <DEDUP_REMOVED lines=11> */
.L_x_21148:
[----:B------:R-:W2:Y:S02]  /*18960*/  LDG.E.64 R2, desc[UR36][R2.64] ;  /* 0x0000002402027981 */ /* 0x000ea4000c1e1b00 */
[----:B--2---:R-:W-:-:S06]  /*18970*/  DSETP.NEU.AND P0, PT, R2, RZ, PT ;  /* 0x000000ff0200722a */ /* 0x004fcc0003f0d000 */
[----:B------:R-:W-:Y:S01]  /*18980*/  P2R R19, PR, RZ, 0x1 ;  /* 0x00000001ff137803 */ /* 0x000fe20000000000 */
[----:B------:R-:W-:Y:S07]  /*18990*/  BRA `(.L_x_21143) ;  /* 0x0000000800d07947 */ /* 0x000fee0003800000 */
.L_x_21138:
        /* <DEDUP_REMOVED lines=12> */
.L_x_21152:
[----:B------:R-:W2:Y:S02]  /*18a60*/  LDG.E.128 R4, desc[UR36][R2.64] ;  /* 0x0000002402047981 */ /* 0x000ea4000c1e1d00 */
[----:B--2---:R-:W-:-:S06]  /*18a70*/  DSETP.NEU.AND P0, PT, R6, RZ, PT ;  /* 0x000000ff0600722a */ /* 0x004fcc0003f0d000 */
[----:B------:R-:W-:-:S06]  /*18a80*/  DSETP.NEU.OR P0, PT, R4, RZ, P0 ;  /* 0x000000ff0400722a */ /* 0x000fcc000070d400 */
[----:B------:R-:W-:Y:S01]  /*18a90*/  P2R R19, PR, RZ, 0x1 ;  /* 0x00000001ff137803 */ /* 0x000fe20000000000 */
[----:B------:R-:W-:Y:S07]  /*18aa0*/  BRA `(.L_x_21143) ;  /* 0x00000008008c7947 */ /* 0x000fee0003800000 */
.L_x_21151:
        /* <DEDUP_REMOVED lines=28> */
.L_x_21154:
        /* <DEDUP_REMOVED lines=15> */
.L_x_21153:
[----:B------:R-:W2:Y:S02]  /*18d60*/  LDG.E.U16 R0, desc[UR36][R2.64] ;  /* 0x0000002402007981 */ /* 0x000ea4000c1e1500 */
[----:B--2---:R-:W-:-:S05]  /*18d70*/  IMAD.U32 R0, R0, 0x10000, RZ ;  /* 0x0001000000007824 */ /* 0x004fca00078e00ff */
[----:B------:R-:W-:-:S04]  /*18d80*/  FSETP.NEU.FTZ.AND P0, PT, R0, RZ, PT ;  /* 0x000000ff0000720b */ /* 0x000fc80003f1d000 */
[----:B------:R-:W-:Y:S01]  /*18d90*/  P2R R19, PR, RZ, 0x1 ;  /* 0x00000001ff137803 */ /* 0x000fe20000000000 */
[----:B------:R-:W-:Y:S08]  /*18da0*/  BRA `(.L_x_21143) ;  /* 0x0000000400cc7947 */ /* 0x000ff00003800000 */
.L_x_21150:
        /* <DEDUP_REMOVED lines=12> */
.L_x_21157:
        /* <DEDUP_REMOVED lines=21> */
.L_x_21161:
[----:B------:R-:W-:Y:S05]  /*18fc0*/  BSYNC B1 ;  /* 0x0000000000017941 */ /* 0x000fea0003800000 */
.L_x_21160:
[----:B------:R-:W-:Y:S01]  /*18fd0*/  LEA R3, R0, 0x3b800000, 0x17 ;  /* 0x3b80000000037811 */ /* 0x000fe200078eb8ff */
[----:B------:R-:W-:-:S05]  /*18fe0*/  IMAD.SHL.U32 R0, R2, 0x100000, RZ ;  /* 0x0010000002007824 */ /* 0x000fca00078e00ff */
[----:B------:R-:W-:-:S07]  /*18ff0*/  LOP3.LUT R0, R3, R0, R4, 0xfe, !PT ;  /* 0x0000000003007212 */ /* 0x000fce00078efe04 */
.L_x_21159:
[----:B------:R-:W-:Y:S05]  /*19000*/  BSYNC B0 ;  /* 0x0000000000007941 */ /* 0x000fea0003800000 */
.L_x_21158:
[----:B------:R-:W-:-:S04]  /*19010*/  FSETP.NEU.FTZ.AND P0, PT, R0, RZ, PT ;  /* 0x000000ff0000720b */ /* 0x000fc80003f1d000 */
[----:B------:R-:W-:Y:S01]  /*19020*/  P2R R19, PR, RZ, 0x1 ;  /* 0x00000001ff137803 */ /* 0x000fe20000000000 */
[----:B------:R-:W-:Y:S08]  /*19030*/  BRA `(.L_x_21143) ;  /* 0x0000000400287947 */ /* 0x000ff00003800000 */
.L_x_21156:
        /* <DEDUP_REMOVED lines=21> */
.L_x_21165:
[----:B------:R-:W-:Y:S05]  /*19190*/  BSYNC B1 ;  /* 0x0000000000017941 */ /* 0x000fea0003800000 */
.L_x_21164:
[----:B------:R-:W-:Y:S01]  /*191a0*/  LEA R3, R0, 0x37800000, 0x17 ;  /* 0x3780000000037811 */ /* 0x000fe200078eb8ff */
[----:B------:R-:W-:-:S05]  /*191b0*/  IMAD.SHL.U32 R0, R2, 0x200000, RZ ;  /* 0x0020000002007824 */ /* 0x000fca00078e00ff */
[----:B------:R-:W-:-:S07]  /*191c0*/  LOP3.LUT R0, R3, R0, R4, 0xfe, !PT ;  /* 0x0000000003007212 */ /* 0x000fce00078efe04 */
.L_x_21163:
[----:B------:R-:W-:Y:S05]  /*191d0*/  BSYNC B0 ;  /* 0x0000000000007941 */ /* 0x000fea0003800000 */
.L_x_21162:
[----:B------:R-:W-:-:S04]  /*191e0*/  FSETP.NEU.FTZ.AND P0, PT, R0, RZ, PT ;  /* 0x000000ff0000720b */ /* 0x000fc80003f1d000 */
[----:B------:R-:W-:Y:S01]  /*191f0*/  P2R R19, PR, RZ, 0x1 ;  /* 0x00000001ff137803 */ /* 0x000fe20000000000 */
[----:B------:R-:W-:Y:S08]  /*19200*/  BRA `(.L_x_21143) ;  /* 0x0000000000b47947 */ /* 0x000ff00003800000 */
.L_x_21155:
        /* <DEDUP_REMOVED lines=14> */
.L_x_21169:
[----:B------:R-:W-:Y:S05]  /*192f0*/  BSYNC B0 ;  /* 0x0000000000007941 */ /* 0x000fea0003800000 */
.L_x_21168:
[----:B------:R-:W-:-:S04]  /*19300*/  FSETP.NEU.FTZ.AND P0, PT, R0, RZ, PT ;  /* 0x000000ff0000720b */ /* 0x000fc80003f1d000 */
[----:B------:R-:W-:Y:S01]  /*19310*/  P2R R19, PR, RZ, 0x1 ;  /* 0x00000001ff137803 */ /* 0x000fe20000000000 */
[----:B------:R-:W-:Y:S08]  /*19320*/  BRA `(.L_x_21143) ;  /* 0x00000000006c7947 */ /* 0x000ff00003800000 */
.L_x_21142:
        /* <DEDUP_REMOVED lines=16> */
.L_x_21170:
[----:B------:R-:W-:-:S04]  /*19430*/  PLOP3.LUT P0, PT, PT, PT, PT, 0x8, 0x0 ;  /* 0x000000000000781c */ /* 0x000fc80003f0e170 */
[----:B------:R-:W-:Y:S01]  /*19440*/  P2R R19, PR, RZ, 0x1 ;  /* 0x00000001ff137803 */ /* 0x000fe20000000000 */
[----:B------:R-:W-:Y:S08]  /*19450*/  BRA `(.L_x_21143) ;  /* 0x0000000000207947 */ /* 0x000ff00003800000 */
.L_x_21167:
[----:B------:R-:W2:Y:S02]  /*19460*/  LDG.E.64 R2, desc[UR36][R2.64] ;  /* 0x0000002402027981 */ /* 0x000ea4000c1e1b00 */
[----:B--2---:R-:W-:-:S04]  /*19470*/  ISETP.NE.U32.AND P0, PT, R2, RZ, PT ;  /* 0x000000ff0200720c */ /* 0x004fc80003f05070 */
[----:B------:R-:W-:-:S04]  /*19480*/  ISETP.NE.AND.EX P0, PT, R3, RZ, PT, P0 ;  /* 0x000000ff0300720c */ /* 0x000fc80003f05300 */
[----:B------:R-:W-:Y:S01]  /*19490*/  P2R R19, PR, RZ, 0x1 ;  /* 0x00000001ff137803 */ /* 0x000fe20000000000 */
[----:B------:R-:W-:Y:S08]  /*194a0*/  BRA `(.L_x_21143) ;  /* 0x00000000000c7947 */ /* 0x000ff00003800000 */
.L_x_21166:
[----:B------:R-:W2:Y:S02]  /*194b0*/  LDG.E R2, desc[UR36][R2.64] ;  /* 0x0000002402027981 */ /* 0x000ea4000c1e1900 */
[----:B--2---:R-:W-:-:S04]  /*194c0*/  ISETP.NE.AND P0, PT, R2, RZ, PT ;  /* 0x000000ff0200720c */ /* 0x004fc80003f05270 */
[----:B------:R-:W-:-:S09]  /*194d0*/  P2R R19, PR, RZ, 0x1 ;  /* 0x00000001ff137803 */ /* 0x000fd20000000000 */
.L_x_21143:
        /* <DEDUP_REMOVED lines=30> */
.L_x_21175:
        /* <DEDUP_REMOVED lines=14> */
.L_x_21174:
        /* <DEDUP_REMOVED lines=20> */
.L_x_21179:
        /* <DEDUP_REMOVED lines=14> */
.L_x_21178:
        /* <DEDUP_REMOVED lines=14> */
.L_x_21173:
        /* <DEDUP_REMOVED lines=19> */
.L_x_21181:
        /* <DEDUP_REMOVED lines=14> */
.L_x_21180:
        /* <DEDUP_REMOVED lines=19> */
.L_x_21183:
        /* <DEDUP_REMOVED lines=14> */
.L_x_21182:
        /* <DEDUP_REMOVED lines=18> */
.L_x_21172:
        /* <DEDUP_REMOVED lines=22> */
.L_x_21186:
        /* <DEDUP_REMOVED lines=18> */
.L_x_21185:
        /* <DEDUP_REMOVED lines=37> */
.L_x_21188:
        /* <DEDUP_REMOVED lines=24> */
.L_x_21187:
        /* <DEDUP_REMOVED lines=14> */
.L_x_21184:
        /* <DEDUP_REMOVED lines=22> */
.L_x_21191:
        /* <DEDUP_REMOVED lines=21> */
.L_x_21195:
[----:B------:R-:W-:Y:S05]  /*1a9c0*/  BSYNC B1 ;  /* 0x0000000000017941 */ /* 0x000fea0003800000 */
.L_x_21194:
[----:B------:R-:W-:Y:S01]  /*1a9d0*/  LEA R3, R0, 0x3b800000, 0x17 ;  /* 0x3b80000000037811 */ /* 0x000fe200078eb8ff */
[----:B------:R-:W-:-:S05]  /*1a9e0*/  IMAD.SHL.U32 R0, R2, 0x100000, RZ ;  /* 0x0010000002007824 */ /* 0x000fca00078e00ff */
[----:B------:R-:W-:-:S07]  /*1a9f0*/  LOP3.LUT R0, R3, R0, R4, 0xfe, !PT ;  /* 0x0000000003007212 */ /* 0x000fce00078efe04 */
.L_x_21193:
[----:B------:R-:W-:Y:S05]  /*1aa00*/  BSYNC B0 ;  /* 0x0000000000007941 */ /* 0x000fea0003800000 */
.L_x_21192:
        /* <DEDUP_REMOVED lines=12> */
.L_x_21190:
        /* <DEDUP_REMOVED lines=21> */
.L_x_21199:
[----:B------:R-:W-:Y:S05]  /*1ac20*/  BSYNC B1 ;  /* 0x0000000000017941 */ /* 0x000fea0003800000 */
.L_x_21198:
[----:B------:R-:W-:Y:S01]  /*1ac30*/  LEA R3, R0, 0x37800000, 0x17 ;  /* 0x3780000000037811 */ /* 0x000fe200078eb8ff */
[----:B------:R-:W-:-:S05]  /*1ac40*/  IMAD.SHL.U32 R0, R2, 0x200000, RZ ;  /* 0x0020000002007824 */ /* 0x000fca00078e00ff */
[----:B------:R-:W-:-:S07]  /*1ac50*/  LOP3.LUT R0, R3, R0, R4, 0xfe, !PT ;  /* 0x0000000003007212 */ /* 0x000fce00078efe04 */
.L_x_21197:
[----:B------:R-:W-:Y:S05]  /*1ac60*/  BSYNC B0 ;  /* 0x0000000000007941 */ /* 0x000fea0003800000 */
.L_x_21196:
        /* <DEDUP_REMOVED lines=12> */
.L_x_21189:
        /* <DEDUP_REMOVED lines=8> */
.L_x_21176:
        /* <DEDUP_REMOVED lines=16> */
.L_x_21202:
[----:B------:R-:W-:Y:S01]  /*1aeb0*/  PRMT R22, RZ, 0x7610, R22 ;  /* 0x00007610ff167816 */ /* 0x000fe20000000016 */
[----:B------:R-:W-:Y:S06]  /*1aec0*/  BRA `(.L_x_21177) ;  /* 0x0000000000747947 */ /* 0x000fec0003800000 */
.L_x_21201:
        /* <DEDUP_REMOVED lines=14> */
.L_x_21200:
        /* <DEDUP_REMOVED lines=15> */
.L_x_21177:
[----:B------:R-:W-:Y:S05]  /*1b0a0*/  BSYNC B6 ;  /* 0x0000000000067941 */ /* 0x000fea0003800000 */
.L_x_21171:
[----:B0-----:R-:W0:Y:S01]  /*1b0b0*/  LDC.U8 R2, c[0x0][0x503] ;  /* 0x000140c0ff027b82 */ /* 0x001e220000000000 */
        /* <DEDUP_REMOVED lines=29> */
.L_x_21207:
        /* <DEDUP_REMOVED lines=14> */
.L_x_21206:
        /* <DEDUP_REMOVED lines=20> */
.L_x_21211:
        /* <DEDUP_REMOVED lines=14> */
.L_x_21210:
        /* <DEDUP_REMOVED lines=14> */
.L_x_21205:
        /* <DEDUP_REMOVED lines=19> */
.L_x_21213:
        /* <DEDUP_REMOVED lines=14> */
.L_x_21212:
        /* <DEDUP_REMOVED lines=19> */
.L_x_21215:
        /* <DEDUP_REMOVED lines=14> */
.L_x_21214:
        /* <DEDUP_REMOVED lines=18> */
.L_x_21204:
        /* <DEDUP_REMOVED lines=22> */
.L_x_21218:
        /* <DEDUP_REMOVED lines=18> */
.L_x_21217:
        /* <DEDUP_REMOVED lines=23> */
[----:B------:R-:W-:Y:S01]  /*1bfa0*/  LOP3.LUT R5, R6, R3, RZ, 0x30, !PT ;  /* 0x0000000306057212 */ /* 0x000fe200078e30ff */
[----:B------:R-:W-:-:S03]  /*1bfb0*/  IMAD.MOV.U32 R3, RZ, RZ, 0xff ;  /* 0x000000ffff037424 */ /* 0x000fc600078e00ff */
        /* <DEDUP_REMOVED lines=12> */
.L_x_21220:
        /* <DEDUP_REMOVED lines=24> */
.L_x_21219:
        /* <DEDUP_REMOVED lines=14> */
.L_x_21216:
        /* <DEDUP_REMOVED lines=22> */
.L_x_21223:
        /* <DEDUP_REMOVED lines=21> */
.L_x_21227:
[----:B------:R-:W-:Y:S05]  /*1c590*/  BSYNC B1 ;  /* 0x0000000000017941 */ /* 0x000fea0003800000 */
.L_x_21226:
[----:B------:R-:W-:Y:S01]  /*1c5a0*/  LEA R3, R0, 0x3b800000, 0x17 ;  /* 0x3b80000000037811 */ /* 0x000fe200078eb8ff */
[----:B------:R-:W-:-:S05]  /*1c5b0*/  IMAD.SHL.U32 R0, R2, 0x100000, RZ ;  /* 0x0010000002007824 */ /* 0x000fca00078e00ff */
[----:B------:R-:W-:-:S07]  /*1c5c0*/  LOP3.LUT R0, R3, R0, R4, 0xfe, !PT ;  /* 0x0000000003007212 */ /* 0x000fce00078efe04 */
.L_x_21225:
[----:B------:R-:W-:Y:S05]  /*1c5d0*/  BSYNC B0 ;  /* 0x0000000000007941 */ /* 0x000fea0003800000 */
.L_x_21224:
        /* <DEDUP_REMOVED lines=12> */
.L_x_21222:
        /* <DEDUP_REMOVED lines=21> */
.L_x_21231:
[----:B------:R-:W-:Y:S05]  /*1c7f0*/  BSYNC B1 ;  /* 0x0000000000017941 */ /* 0x000fea0003800000 */
.L_x_21230:
[----:B------:R-:W-:Y:S01]  /*1c800*/  LEA R3, R0, 0x37800000, 0x17 ;  /* 0x3780000000037811 */ /* 0x000fe200078eb8ff */
[----:B------:R-:W-:-:S05]  /*1c810*/  IMAD.SHL.U32 R0, R2, 0x200000, RZ ;  /* 0x0020000002007824 */ /* 0x000fca00078e00ff */
[----:B------:R-:W-:-:S07]  /*1c820*/  LOP3.LUT R0, R3, R0, R4, 0xfe, !PT ;  /* 0x0000000003007212 */ /* 0x000fce00078efe04 */
.L_x_21229:
[----:B------:R-:W-:Y:S05]  /*1c830*/  BSYNC B0 ;  /* 0x0000000000007941 */ /* 0x000fea0003800000 */
.L_x_21228:
        /* <DEDUP_REMOVED lines=12> */
.L_x_21221:
        /* <DEDUP_REMOVED lines=8> */
.L_x_21208:
        /* <DEDUP_REMOVED lines=16> */
.L_x_21234:
[----:B------:R-:W-:Y:S01]  /*1ca80*/  PRMT R3, RZ, 0x7610, R3 ;  /* 0x00007610ff037816 */ /* 0x000fe20000000003 */
[----:B------:R-:W-:Y:S06]  /*1ca90*/  BRA `(.L_x_21209) ;  /* 0x0000000000787947 */ /* 0x000fec0003800000 */
.L_x_21233:
        /* <DEDUP_REMOVED lines=14> */
.L_x_21232:
[----:B------:R-:W2:Y:S02]  /*1cb80*/  LDG.E R4, desc[UR36][R4.64] ;  /* 0x0000002404047981 */ /* 0x000ea4000c1e1900 */
[----:B--2---:R-:W-:-:S04]  /*1cb90*/  I2FP.F32.U32 R2, R4 ;  /* 0x0000000400027245 */ /* 0x004fc80000201000 */
        /* <DEDUP_REMOVED lines=11> */
[--C-:B------:R-:W-:Y:S01]  /*1cc50*/  @!P0 IMAD.MOV R0, RZ, RZ, R3.reuse ;  /* 0x000000ffff008224 */ /* 0x100fe200078e0203 */
[----:B------:R-:W-:-:S04]  /*1cc60*/  PRMT R3, R2, 0x7610, R3 ;  /* 0x0000761002037816 */ /* 0x000fc80000000003 */
[----:B------:R-:W-:-:S07]  /*1cc70*/  @P1 PRMT R3, R0, 0x7610, R3 ;  /* 0x0000761000031816 */ /* 0x000fce0000000003 */
.L_x_21209:
[----:B------:R-:W-:Y:S05]  /*1cc80*/  BSYNC B6 ;  /* 0x0000000000067941 */ /* 0x000fea0003800000 */
.L_x_21203:
[----:B------:R-:W1:Y:S01]  /*1cc90*/  LDC.U8 R2, c[0x0][0x500] ;  /* 0x00014000ff027b82 */ /* 0x000e620000000000 */
[----:B------:R-:W-:-:S04]  /*1cca0*/  ISETP.NE.AND P1, PT, R19, RZ, PT ;  /* 0x000000ff1300720c */ /* 0x000fc80003f25270 */
[----:B-----5:R-:W-:Y:S02]  /*1ccb0*/  SEL R3, R22, R3, P1 ;  /* 0x0000000316037207 */ /* 0x020fe40000800000 */
        /* <DEDUP_REMOVED lines=20> */
.L_x_21241:
[----:B------:R-:W-:Y:S05]  /*1ce00*/  BSYNC B0 ;  /* 0x0000000000007941 */ /* 0x000fea0003800000 */
.L_x_21240:
[----:B------:R-:W1:Y:S02]  /*1ce10*/  F2I.FTZ.TRUNC.NTZ R3, R0 ;  /* 0x0000000000037305 */ /* 0x000e64000021f100 */
[----:B-1----:R-:W-:Y:S01]  /*1ce20*/  STG.E.U8 desc[UR36][R16.64], R3 ;  /* 0x0000000310007986 */ /* 0x002fe2000c101124 */
[----:B------:R-:W-:Y:S05]  /*1ce30*/  EXIT ;  /* 0x000000000000794d */ /* 0x000fea0003800000 */
.L_x_21238:
        /* <DEDUP_REMOVED lines=9> */
.L_x_21243:
[----:B------:R-:W-:Y:S05]  /*1ced0*/  BSYNC B0 ;  /* 0x0000000000007941 */ /* 0x000fea0003800000 */
.L_x_21242:
[----:B------:R-:W0:Y:S02]  /*1cee0*/  F2I.S64.TRUNC R2, R2 ;  /* 0x0000000200027311 */ /* 0x000e24000020d900 */
[----:B0-----:R-:W-:-:S05]  /*1cef0*/  IMAD.MOV.U32 R5, RZ, RZ, R2 ;  /* 0x000000ffff057224 */ /* 0x001fca00078e0002 */
[----:B------:R-:W-:Y:S01]  /*1cf00*/  STG.E.U8 desc[UR36][R16.64], R5 ;  /* 0x0000000510007986 */ /* 0x000fe2000c101124 */
[----:B------:R-:W-:Y:S05]  /*1cf10*/  EXIT ;  /* 0x000000000000794d */ /* 0x000fea0003800000 */
.L_x_21237:
        /* <DEDUP_REMOVED lines=15> */
.L_x_21247:
[----:B------:R-:W-:Y:S05]  /*1d010*/  BSYNC B0 ;  /* 0x0000000000007941 */ /* 0x000fea0003800000 */
.L_x_21246:
[----:B------:R-:W1:Y:S02]  /*1d020*/  F2I.S64.TRUNC R2, R2 ;  /* 0x0000000200027311 */ /* 0x000e64000020d900 */
[----:B-1----:R-:W-:Y:S01]  /*1d030*/  STG.E.64 desc[UR36][R16.64], R2 ;  /* 0x0000000210007986 */ /* 0x002fe2000c101b24 */
[----:B------:R-:W-:Y:S05]  /*1d040*/  EXIT ;  /* 0x000000000000794d */ /* 0x000fea0003800000 */
.L_x_21245:
        /* <DEDUP_REMOVED lines=9> */
.L_x_21249:
[----:B------:R-:W-:Y:S05]  /*1d0e0*/  BSYNC B0 ;  /* 0x0000000000007941 */ /* 0x000fea0003800000 */
.L_x_21248:
[----:B------:R-:W1:Y:S02]  /*1d0f0*/  F2I.FTZ.TRUNC.NTZ R3, R0 ;  /* 0x0000000000037305 */ /* 0x000e64000021f100 */
[----:B-1----:R-:W-:Y:S01]  /*1d100*/  STG.E desc[UR36][R16.64], R3 ;  /* 0x0000000310007986 */ /* 0x002fe2000c101924 */
[----:B------:R-:W-:Y:S05]  /*1d110*/  EXIT ;  /* 0x000000000000794d */ /* 0x000fea0003800000 */
.L_x_21244:
        /* <DEDUP_REMOVED lines=9> */
.L_x_21251:
[----:B------:R-:W-:Y:S05]  /*1d1b0*/  BSYNC B0 ;  /* 0x0000000000007941 */ /* 0x000fea0003800000 */
.L_x_21250:
[----:B------:R-:W1:Y:S02]  /*1d1c0*/  F2I.FTZ.TRUNC.NTZ R3, R0 ;  /* 0x0000000000037305 */ /* 0x000e64000021f100 */
[----:B-1----:R-:W-:Y:S01]  /*1d1d0*/  STG.E.U16 desc[UR36][R16.64], R3 ;  /* 0x0000000310007986 */ /* 0x002fe2000c101524 */
[----:B------:R-:W-:Y:S05]  /*1d1e0*/  EXIT ;  /* 0x000000000000794d */ /* 0x000fea0003800000 */
.L_x_21236:
        /* <DEDUP_REMOVED lines=8> */
[----:B0-----:R-:W-:-:S11]  /*1d270*/  IMAD.MOV.U32 R5, RZ, RZ, 0x400000 ;  /* 0x00400000ff057424 */ /* 0x001fd600078e00ff */
[----:B------:R-:W-:Y:S05]  /*1d280*/  @!P0 BRA `(.L_x_21255) ;  /* 0x0000000000148947 */ /* 0x000fea0003800000 */
[----:B------:R-:W-:-:S13]  /*1d290*/  ISETP.NE.AND P0, PT, R0, 0xff, PT ;  /* 0x000000ff0000780c */ /* 0x000fda0003f05270 */
[----:B------:R-:W-:Y:S01]  /*1d2a0*/  @P0 LOP3.LUT R3, R3, 0xffff, RZ, 0xc0, !PT ;  /* 0x0000ffff03030812 */ /* 0x000fe200078ec0ff */
[----:B------:R-:W-:-:S04]  /*1d2b0*/  @!P0 IMAD.MOV.U32 R5, RZ, RZ, 0x7f800001 ;  /* 0x7f800001ff058424 */ /* 0x000fc800078e00ff */
[----:B------:R-:W-:-:S05]  /*1d2c0*/  @P0 IMAD.SHL.U32 R3, R3, 0x800000, RZ ;  /* 0x0080000003030824 */ /* 0x000fca00078e00ff */
[----:B------:R-:W-:-:S07]  /*1d2d0*/  @P0 LOP3.LUT R5, R3, 0x7f800000, RZ, 0xc0, !PT ;  /* 0x7f80000003050812 */ /* 0x000fce00078ec0ff */
.L_x_21255:
[----:B------:R-:W-:Y:S05]  /*1d2e0*/  BSYNC B0 ;  /* 0x0000000000007941 */ /* 0x000fea0003800000 */
.L_x_21254:
[----:B------:R-:W-:Y:S01]  /*1d2f0*/  STG.E desc[UR36][R16.64], R5 ;  /* 0x0000000510007986 */ /* 0x000fe2000c101924 */
[----:B------:R-:W-:Y:S05]  /*1d300*/  EXIT ;  /* 0x000000000000794d */ /* 0x000fea0003800000 */
.L_x_21253:
        /* <DEDUP_REMOVED lines=9> */
.L_x_21257:
[----:B------:R-:W-:Y:S05]  /*1d3a0*/  BSYNC B0 ;  /* 0x0000000000007941 */ /* 0x000fea0003800000 */
.L_x_21256:
[----:B------:R-:W-:-:S05]  /*1d3b0*/  F2FP.F16.F32.PACK_AB R0, RZ, R0 ;  /* 0x00000000ff00723e */ /* 0x000fca00000000ff */
[----:B------:R-:W-:Y:S01]  /*1d3c0*/  STG.E.U16 desc[UR36][R16.64], R0 ;  /* 0x0000000010007986 */ /* 0x000fe2000c101524 */
[----:B------:R-:W-:Y:S05]  /*1d3d0*/  EXIT ;  /* 0x000000000000794d */ /* 0x000fea0003800000 */
.L_x_21252:
        /* <DEDUP_REMOVED lines=8> */
[----:B0-----:R-:W-:Y:S02]  /*1d460*/  IMAD.MOV.U32 R5, RZ, RZ, RZ ;  /* 0x000000ffff057224 */ /* 0x001fe400078e00ff */
[----:B------:R-:W-:-:S09]  /*1d470*/  IMAD.MOV.U32 R4, RZ, RZ, 0x400000 ;  /* 0x00400000ff047424 */ /* 0x000fd200078e00ff */
[----:B------:R-:W-:Y:S05]  /*1d480*/  @!P0 BRA `(.L_x_21261) ;  /* 0x0000000000148947 */ /* 0x000fea0003800000 */
[----:B------:R-:W-:-:S13]  /*1d490*/  ISETP.NE.AND P0, PT, R0, 0xff, PT ;  /* 0x000000ff0000780c */ /* 0x000fda0003f05270 */
[----:B------:R-:W-:Y:S01]  /*1d4a0*/  @P0 LOP3.LUT R3, R3, 0xffff, RZ, 0xc0, !PT ;  /* 0x0000ffff03030812 */ /* 0x000fe200078ec0ff */
[----:B------:R-:W-:-:S04]  /*1d4b0*/  @!P0 IMAD.MOV.U32 R4, RZ, RZ, 0x7f800001 ;  /* 0x7f800001ff048424 */ /* 0x000fc800078e00ff */
[----:B------:R-:W-:-:S05]  /*1d4c0*/  @P0 IMAD.SHL.U32 R3, R3, 0x800000, RZ ;  /* 0x0080000003030824 */ /* 0x000fca00078e00ff */
[----:B------:R-:W-:-:S07]  /*1d4d0*/  @P0 LOP3.LUT R4, R3, 0x7f800000, RZ, 0xc0, !PT ;  /* 0x7f80000003040812 */ /* 0x000fce00078ec0ff */
.L_x_21261:
[----:B------:R-:W-:Y:S05]  /*1d4e0*/  BSYNC B0 ;  /* 0x0000000000007941 */ /* 0x000fea0003800000 */
.L_x_21260:
[----:B------:R-:W-:Y:S01]  /*1d4f0*/  STG.E.64 desc[UR36][R16.64], R4 ;  /* 0x0000000410007986 */ /* 0x000fe2000c101b24 */
[----:B------:R-:W-:Y:S05]  /*1d500*/  EXIT ;  /* 0x000000000000794d */ /* 0x000fea0003800000 */
.L_x_21259:
        /* <DEDUP_REMOVED lines=9> */
.L_x_21263:
[----:B------:R-:W-:Y:S05]  /*1d5a0*/  BSYNC B0 ;  /* 0x0000000000007941 */ /* 0x000fea0003800000 */
.L_x_21262:
[----:B------:R-:W-:-:S04]  /*1d5b0*/  F2FP.F16.F32.PACK_AB R0, RZ, R0 ;  /* 0x00000000ff00723e */ /* 0x000fc800000000ff */
[----:B------:R-:W-:-:S05]  /*1d5c0*/  PRMT R0, R0, 0x5410, RZ ;  /* 0x0000541000007816 */ /* 0x000fca00000000ff */
[----:B------:R-:W-:Y:S01]  /*1d5d0*/  STG.E desc[UR36][R16.64], R0 ;  /* 0x0000000010007986 */ /* 0x000fe2000c101924 */
[----:B------:R-:W-:Y:S05]  /*1d5e0*/  EXIT ;  /* 0x000000000000794d */ /* 0x000fea0003800000 */
.L_x_21258:
[----:B------:R-:W-:Y:S01]  /*1d5f0*/  LOP3.LUT P0, R0, R3, 0xff, RZ, 0xc0, !PT ;  /* 0x000000ff03007812 */ /* 0x000fe2000780c0ff */
[----:B------:R-:W-:Y:S01]  /*1d600*/  BSSY B0, `(.L_x_21264) ;  /* 0x000000c000007945 */ /* 0x000fe20003800000 */
[----:B0-----:R-:W-:Y:S02]  /*1d610*/  IMAD.MOV.U32 R4, RZ, RZ, 0x0 ;  /* 0x00000000ff047424 */ /* 0x001fe400078e00ff */
[----:B------:R-:W-:-:S09]  /*1d620*/  IMAD.MOV.U32 R5, RZ, RZ, 0x38000000 ;  /* 0x38000000ff057424 */ /* 0x000fd200078e00ff */
[----:B------:R-:W-:Y:S05]  /*1d630*/  @!P0 BRA `(.L_x_21265) ;  /* 0x0000000000208947 */ /* 0x000fea0003800000 */
[----:B------:R-:W-:-:S13]  /*1d640*/  ISETP.NE.AND P0, PT, R0, 0xff, PT ;  /* 0x000000ff0000780c */ /* 0x000fda0003f05270 */
[----:B------:R-:W-:Y:S01]  /*1d650*/  @P0 LOP3.LUT R3, R3, 0xffff, RZ, 0xc0, !PT ;  /* 0x0000ffff03030812 */ /* 0x000fe200078ec0ff */
[----:B------:R-:W-:Y:S02]  /*1d660*/  @!P0 IMAD.MOV.U32 R4, RZ, RZ, 0x20000000 ;  /* 0x20000000ff048424 */ /* 0x000fe400078e00ff */
[----:B------:R-:W-:Y:S02]  /*1d670*/  @!P0 IMAD.MOV.U32 R5, RZ, RZ, 0x7ff00000 ;  /* 0x7ff00000ff058424 */ /* 0x000fe400078e00ff */
[----:B------:R-:W-:-:S05]  /*1d680*/  @P0 IMAD.SHL.U32 R3, R3, 0x800000, RZ ;  /* 0x0080000003030824 */ /* 0x000fca00078e00ff */
[----:B------:R-:W-:-:S05]  /*1d690*/  @P0 LOP3.LUT R0, R3, 0x7f800000, RZ, 0xc0, !PT ;  /* 0x7f80000003000812 */ /* 0x000fca00078ec0ff */
[----:B------:R-:W-:-:S04]  /*1d6a0*/  @P0 FMUL.FTZ R0, R0, 1 ;  /* 0x3f80000000000820 */ /* 0x000fc80000410000 */
[----:B------:R0:W1:Y:S03]  /*1d6b0*/  @P0 F2F.F64.F32 R4, R0 ;  /* 0x0000000000040310 */ /* 0x0000660000201800 */
.L_x_21265:
[----:B------:R-:W-:Y:S05]  /*1d6c0*/  BSYNC B0 ;  /* 0x0000000000007941 */ /* 0x000fea0003800000 */
.L_x_21264:
[----:B-1----:R-:W-:Y:S01]  /*1d6d0*/  STG.E.64 desc[UR36][R16.64], R4 ;  /* 0x0000000410007986 */ /* 0x002fe2000c101b24 */
[----:B------:R-:W-:Y:S05]  /*1d6e0*/  EXIT ;  /* 0x000000000000794d */ /* 0x000fea0003800000 */
.L_x_21235:
        /* <DEDUP_REMOVED lines=10> */
[----:B------:R-:W-:-:S11]  /*1d790*/  PRMT R8, RZ, 0x7610, R8 ;  /* 0x00007610ff087816 */ /* 0x000fd60000000008 */
[----:B------:R-:W-:Y:S05]  /*1d7a0*/  @!P0 BRA `(.L_x_21270) ;  /* 0x0000000000208947 */ /* 0x000fea0003800000 */
[----:B------:R-:W-:Y:S01]  /*1d7b0*/  ISETP.NE.AND P1, PT, R0, 0xff, PT ;  /* 0x000000ff0000780c */ /* 0x000fe20003f25270 */
[----:B------:R-:W-:-:S12]  /*1d7c0*/  IMAD.MOV.U32 R8, RZ, RZ, 0x1 ;  /* 0x00000001ff087424 */ /* 0x000fd800078e00ff */
[----:B------:R-:W-:-:S05]  /*1d7d0*/  @P1 LOP3.LUT R3, R3, 0xffff, RZ, 0xc0, !PT ;  /* 0x0000ffff03031812 */ /* 0x000fca00078ec0ff */
[----:B------:R-:W-:-:S05]  /*1d7e0*/  @P1 IMAD.SHL.U32 R3, R3, 0x800000, RZ ;  /* 0x0080000003031824 */ /* 0x000fca00078e00ff */
[----:B------:R-:W-:-:S04]  /*1d7f0*/  @P1 LOP3.LUT R3, R3, 0x7f800000, RZ, 0xc0, !PT ;  /* 0x7f80000003031812 */ /* 0x000fc800078ec0ff */
[----:B------:R-:W-:-:S04]  /*1d800*/  @P1 FSETP.NEU.FTZ.AND P0, PT, R3, RZ, PT ;  /* 0x000000ff0300120b */ /* 0x000fc80003f1d000 */
[----:B------:R-:W-:-:S04]  /*1d810*/  @P1 SEL R0, RZ, 0x1, !P0 ;  /* 0x00000001ff001807 */ /* 0x000fc80004000000 */
[----:B------:R-:W-:-:S07]  /*1d820*/  @P1 PRMT R8, R0, 0x7610, R8 ;  /* 0x0000761000081816 */ /* 0x000fce0000000008 */
.L_x_21270:
[----:B------:R-:W-:Y:S05]  /*1d830*/  BSYNC B0 ;  /* 0x0000000000007941 */ /* 0x000fea0003800000 */
.L_x_21269:
[----:B------:R-:W-:Y:S01]  /*1d840*/  STG.E.U8 desc[UR36][R16.64], R8 ;  /* 0x0000000810007986 */ /* 0x000fe2000c101124 */
[----:B------:R-:W-:Y:S05]  /*1d850*/  EXIT ;  /* 0x000000000000794d */ /* 0x000fea0003800000 */
.L_x_21268:
[----:B------:R-:W-:Y:S01]  /*1d860*/  LOP3.LUT P0, R0, R3, 0xff, RZ, 0xc0, !PT ;  /* 0x000000ff03007812 */ /* 0x000fe2000780c0ff */
[----:B------:R-:W-:Y:S01]  /*1d870*/  BSSY B0, `(.L_x_21271) ;  /* 0x000000d000007945 */ /* 0x000fe20003800000 */
[----:B------:R-:W-:Y:S01]  /*1d880*/  CS2R R6, SRZ ;  /* 0x0000000000067805 */ /* 0x000fe2000001ff00 */
[----:B0-----:R-:W-:Y:S02]  /*1d890*/  IMAD.MOV.U32 R4, RZ, RZ, 0x0 ;  /* 0x00000000ff047424 */ /* 0x001fe400078e00ff */
[----:B------:R-:W-:-:S08]  /*1d8a0*/  IMAD.MOV.U32 R5, RZ, RZ, 0x38000000 ;  /* 0x38000000ff057424 */ /* 0x000fd000078e00ff */
        /* <DEDUP_REMOVED lines=9> */
.L_x_21272:
[----:B------:R-:W-:Y:S05]  /*1d940*/  BSYNC B0 ;  /* 0x0000000000007941 */ /* 0x000fea0003800000 */
.L_x_21271:
[----:B-1----:R-:W-:Y:S01]  /*1d950*/  STG.E.128 desc[UR36][R16.64], R4 ;  /* 0x0000000410007986 */ /* 0x002fe2000c101d24 */
[----:B------:R-:W-:Y:S05]  /*1d960*/  EXIT ;  /* 0x000000000000794d */ /* 0x000fea0003800000 */
.L_x_21267:
        /* <DEDUP_REMOVED lines=15> */
.L_x_21276:
[----:B------:R-:W-:Y:S05]  /*1da60*/  BSYNC B0 ;  /* 0x0000000000007941 */ /* 0x000fea0003800000 */
.L_x_21275:
        /* <DEDUP_REMOVED lines=10> */
.L_x_21278:
[----:B------:R-:W-:Y:S05]  /*1db10*/  BSYNC B0 ;  /* 0x0000000000007941 */ /* 0x000fea0003800000 */
.L_x_21277:
[----:B------:R-:W-:Y:S01]  /*1db20*/  STG.E.U8 desc[UR36][R16.64], R3 ;  /* 0x0000000310007986 */ /* 0x000fe2000c101124 */
[----:B------:R-:W-:Y:S05]  /*1db30*/  EXIT ;  /* 0x000000000000794d */ /* 0x000fea0003800000 */
.L_x_21274:
        /* <DEDUP_REMOVED lines=9> */
.L_x_21280:
[----:B------:R-:W-:Y:S05]  /*1dbd0*/  BSYNC B0 ;  /* 0x0000000000007941 */ /* 0x000fea0003800000 */
.L_x_21279:
[----:B------:R-:W-:-:S04]  /*1dbe0*/  LOP3.LUT R2, R0, 0x7fc00001, RZ, 0xc0, !PT ;  /* 0x7fc0000100027812 */ /* 0x000fc800078ec0ff */
[----:B------:R-:W-:-:S13]  /*1dbf0*/  ISETP.GT.U32.AND P0, PT, R2, 0x477fffff, PT ;  /* 0x477fffff0200780c */ /* 0x000fda0003f04070 */
[----:B------:R-:W-:Y:S05]  /*1dc00*/  @P0 BRA `(.L_x_21281) ;  /* 0x0000000000240947 */ /* 0x000fea0003800000 */
[----:B------:R-:W-:-:S13]  /*1dc10*/  ISETP.GE.U32.AND P0, PT, R2, 0x38800000, PT ;  /* 0x388000000200780c */ /* 0x000fda0003f06070 */
[----:B------:R-:W-:-:S05]  /*1dc20*/  @P0 VIADD R0, R0, 0x80fffff ;  /* 0x080fffff00000836 */ /* 0x000fca0000000000 */
[----:B------:R-:W-:-:S05]  /*1dc30*/  @P0 SHF.R.U32.HI R3, RZ, 0x15, R0 ;  /* 0x00000015ff030819 */ /* 0x000fca0000011600 */
[----:B------:R1:W-:Y:S01]  /*1dc40*/  @P0 STG.E.U8 desc[UR36][R16.64], R3 ;  /* 0x0000000310000986 */ /* 0x0003e2000c101124 */
[----:B------:R-:W-:Y:S05]  /*1dc50*/  @P0 EXIT ;  /* 0x000000000000094d */ /* 0x000fea0003800000 */
[----:B------:R-:W-:-:S04]  /*1dc60*/  FADD.FTZ R0, R2, 128 ;  /* 0x4300000002007421 */ /* 0x000fc80000010000 */
[----:B-1----:R-:W-:-:S05]  /*1dc70*/  VIADD R3, R0, 0xbd000000 ;  /* 0xbd00000000037836 */ /* 0x002fca0000000000 */
[----:B------:R-:W-:Y:S01]  /*1dc80*/  STG.E.U8 desc[UR36][R16.64], R3 ;  /* 0x0000000310007986 */ /* 0x000fe2000c101124 */
[----:B------:R-:W-:Y:S05]  /*1dc90*/  EXIT ;  /* 0x000000000000794d */ /* 0x000fea0003800000 */
.L_x_21281:
[----:B------:R-:W-:Y:S01]  /*1dca0*/  IMAD.MOV.U32 R3, RZ, RZ, 0x7f ;  /* 0x0000007fff037424 */ /* 0x000fe200078e00ff */
[----:B------:R-:W-:-:S04]  /*1dcb0*/  ISETP.GT.U32.AND P0, PT, R2, 0x7f800000, PT ;  /* 0x7f8000000200780c */ /* 0x000fc80003f04070 */
[----:B------:R-:W-:-:S05]  /*1dcc0*/  SEL R3, R3, 0x7c, P0 ;  /* 0x0000007c03037807 */ /* 0x000fca0000000000 */
[----:B------:R-:W-:Y:S01]  /*1dcd0*/  STG.E.U8 desc[UR36][R16.64], R3 ;  /* 0x0000000310007986 */ /* 0x000fe2000c101124 */
[----:B------:R-:W-:Y:S05]  /*1dce0*/  EXIT ;  /* 0x000000000000794d */ /* 0x000fea0003800000 */
.L_x_21273:
        /* <DEDUP_REMOVED lines=9> */
.L_x_21283:
[----:B------:R-:W-:Y:S05]  /*1dd80*/  BSYNC B0 ;  /* 0x0000000000007941 */ /* 0x000fea0003800000 */
.L_x_21282:
[----:B------:R-:W-:-:S05]  /*1dd90*/  F2FP.BF16.F32.PACK_AB R0, RZ, R0 ;  /* 0x00000000ff00723e */ /* 0x000fca00000010ff */
[----:B------:R-:W-:Y:S01]  /*1dda0*/  STG.E.U16 desc[UR36][R16.64], R0 ;  /* 0x0000000010007986 */ /* 0x000fe2000c101524 */
[----:B------:R-:W-:Y:S05]  /*1ddb0*/  EXIT ;  /* 0x000000000000794d */ /* 0x000fea0003800000 */
.L_x_21266:
        /* <DEDUP_REMOVED lines=17> */
.L_x_21288:
[----:B------:R-:W-:Y:S05]  /*1ded0*/  BSYNC B0 ;  /* 0x0000000000007941 */ /* 0x000fea0003800000 */
.L_x_21287:
[----:B------:R-:W1:Y:S02]  /*1dee0*/  F2I.FTZ.U32.TRUNC.NTZ R3, R0 ;  /* 0x0000000000037305 */ /* 0x000e64000021f000 */
[----:B-1----:R-:W-:Y:S01]  /*1def0*/  STG.E.U16 desc[UR36][R16.64], R3 ;  /* 0x0000000310007986 */ /* 0x002fe2000c101524 */
[----:B------:R-:W-:Y:S05]  /*1df00*/  EXIT ;  /* 0x000000000000794d */ /* 0x000fea0003800000 */
.L_x_21286:
        /* <DEDUP_REMOVED lines=9> */
.L_x_21290:
[----:B------:R-:W-:Y:S05]  /*1dfa0*/  BSYNC B0 ;  /* 0x0000000000007941 */ /* 0x000fea0003800000 */
.L_x_21289:
        /* <DEDUP_REMOVED lines=14> */
.L_x_21293:
[----:B------:R-:W-:-:S07]  /*1e090*/  PRMT R8, R0, 0x7610, R8 ;  /* 0x0000761000087816 */ /* 0x000fce0000000008 */
.L_x_21292:
[----:B------:R-:W-:Y:S05]  /*1e0a0*/  BSYNC B0 ;  /* 0x0000000000007941 */ /* 0x000fea0003800000 */
.L_x_21291:
[----:B------:R-:W-:Y:S01]  /*1e0b0*/  STG.E.U8 desc[UR36][R16.64], R8 ;  /* 0x0000000810007986 */ /* 0x000fe2000c101124 */
[----:B------:R-:W-:Y:S05]  /*1e0c0*/  EXIT ;  /* 0x000000000000794d */ /* 0x000fea0003800000 */
.L_x_21285:
        /* <DEDUP_REMOVED lines=9> */
.L_x_21295:
[----:B------:R-:W-:Y:S05]  /*1e160*/  BSYNC B0 ;  /* 0x0000000000007941 */ /* 0x000fea0003800000 */
.L_x_21294:
        /* <DEDUP_REMOVED lines=14> */
.L_x_21298:
[----:B------:R-:W-:-:S07]  /*1e250*/  PRMT R8, R0, 0x7610, R8 ;  /* 0x0000761000087816 */ /* 0x000fce0000000008 */
.L_x_21297:
[----:B------:R-:W-:Y:S05]  /*1e260*/  BSYNC B0 ;  /* 0x0000000000007941 */ /* 0x000fea0003800000 */
.L_x_21296:
[----:B------:R-:W-:Y:S01]  /*1e270*/  STG.E.U8 desc[UR36][R16.64], R8 ;  /* 0x0000000810007986 */ /* 0x000fe2000c101124 */
[----:B------:R-:W-:Y:S05]  /*1e280*/  EXIT ;  /* 0x000000000000794d */ /* 0x000fea0003800000 */
.L_x_21284:
[----:B------:R-:W-:-:S13]  /*1e290*/  ISETP.NE.AND P0, PT, R0, 0x1c, PT ;  /* 0x0000001c0000780c */ /* 0x000fda0003f05270 */
[----:B------:R-:W-:Y:S05]  /*1e2a0*/  @!P0 BRA `(.L_x_21299) ;  /* 0x00000000008c8947 */ /* 0x000fea0003800000 */
[----:B------:R-:W-:-:S13]  /*1e2b0*/  ISETP.NE.AND P0, PT, R0, 0x1d, PT ;  /* 0x0000001d0000780c */ /* 0x000fda0003f05270 */
[----:B------:R-:W-:Y:S05]  /*1e2c0*/  @!P0 BRA `(.L_x_21300) ;  /* 0x0000000000508947 */ /* 0x000fea0003800000 */
[----:B------:R-:W-:-:S13]  /*1e2d0*/  ISETP.NE.AND P0, PT, R0, 0x2c, PT ;  /* 0x0000002c0000780c */ /* 0x000fda0003f05270 */
[----:B------:R1:W-:Y:S01]  /*1e2e0*/  @!P0 STG.E.U8 desc[UR36][R16.64], R3 ;  /* 0x0000000310008986 */ /* 0x0003e2000c101124 */
[----:B------:R-:W-:Y:S05]  /*1e2f0*/  @!P0 EXIT ;  /* 0x000000000000894d */ /* 0x000fea0003800000 */
.L_x_21239:
[----:B------:R-:W-:Y:S01]  /*1e300*/  MOV R0, 0x0 ;  /* 0x0000000000007802 */ /* 0x000fe20000000f00 */
[----:B------:R-:W-:Y:S01]  /*1e310*/  ULDC.64 UR4, c[0x4][0x270] ;  /* 0x01009c0000047ab9 */ /* 0x000fe20000000a00 */
[----:B------:R-:W-:Y:S01]  /*1e320*/  ULDC.64 UR6, c[0x4][0x130] ;  /* 0x01004c0000067ab9 */ /* 0x000fe20000000a00 */
[----:B0-----:R-:W-:Y:S01]  /*1e330*/  IMAD.U32 R4, RZ, RZ, UR4 ;  /* 0x00000004ff047e24 */ /* 0x001fe2000f8e00ff */
[----:B-1----:R0:W1:Y:S01]  /*1e340*/  LDC.64 R2, c[0x4][R0] ;  /* 0x0100000000027b82 */ /* 0x0020620000000a00 */
        /* <DEDUP_REMOVED lines=11> */
.L_x_21301:
[----:B------:R-:W-:Y:S05]  /*1e400*/  EXIT ;  /* 0x000000000000794d */ /* 0x000fea0003800000 */
.L_x_21300:
        /* <DEDUP_REMOVED lines=9> */
.L_x_21303:
[----:B------:R-:W-:Y:S05]  /*1e4a0*/  BSYNC B0 ;  /* 0x0000000000007941 */ /* 0x000fea0003800000 */
.L_x_21302:
[----:B------:R-:W1:Y:S02]  /*1e4b0*/  F2I.U64.TRUNC R2, R2 ;  /* 0x0000000200027311 */ /* 0x000e64000020d800 */
[----:B-1----:R-:W-:Y:S01]  /*1e4c0*/  STG.E.64 desc[UR36][R16.64], R2 ;  /* 0x0000000210007986 */ /* 0x002fe2000c101b24 */
[----:B------:R-:W-:Y:S05]  /*1e4d0*/  EXIT ;  /* 0x000000000000794d */ /* 0x000fea0003800000 */
.L_x_21299:
        /* <DEDUP_REMOVED lines=9> */
.L_x_21305:
[----:B------:R-:W-:Y:S05]  /*1e570*/  BSYNC B0 ;  /* 0x0000000000007941 */ /* 0x000fea0003800000 */
.L_x_21304:
[----:B------:R-:W1:Y:S02]  /*1e580*/  F2I.FTZ.U32.TRUNC.NTZ R3, R0 ;  /* 0x0000000000037305 */ /* 0x000e64000021f000 */
[----:B-1----:R-:W-:Y:S01]  /*1e590*/  STG.E desc[UR36][R16.64], R3 ;  /* 0x0000000310007986 */ /* 0x002fe2000c101924 */
[----:B------:R-:W-:Y:S05]  /*1e5a0*/  EXIT ;  /* 0x000000000000794d */ /* 0x000fea0003800000 */
.L_x_21306:
        /* <DEDUP_REMOVED lines=13> */
.L_x_44557:


//--------------------- .text._ZN2at6native27unrolled_elementwise_kernelIZZZNS0_49_GLOBAL__N__657f93f7_16_TensorCompare_cu_71e06f4e17where_kernel_implERNS_14TensorIteratorEENKUlvE_clEvENKUlvE16_clEvEUlbN3c1014Float8_e8m0fnuES8_E_St5arrayIPcLm4EELi4E23TrivialOffsetCalculatorILi3EjESD_ILi1EjENS0_6memory12LoadWithCastILi3EEENSG_13StoreWithCastILi1EEEEEviT_T0_T2_T3_T4_T5_ --------------------------
	.section	.text._ZN2at6native27unrolled_elementwise_kernelIZZZNS0_49_GLOBAL__N__657f93f7_16_TensorCompare_cu_71e06f4e17where_kernel_implERNS_14TensorIteratorEENKUlvE_clEvENKUlvE16_clEvEUlbN3c1014Float8_e8m0fnuES8_E_St5arrayIPcLm4EELi4E23TrivialOffsetCalculatorILi3EjESD_ILi1EjENS0_6memory12LoadWithCastILi3EEENSG_13StoreWithCastILi1EEEEEviT_T0_T2_T3_T4_T5_,"ax",@progbits
	.align	128
        .global         _ZN2at6native27unrolled_elementwise_kernelIZZZNS0_49_GLOBAL__N__657f93f7_16_TensorCompare_cu_71e06f4e17where_kernel_implERNS_14TensorIteratorEENKUlvE_clEvENKUlvE16_clEvEUlbN3c1014Float8_e8m0fnuES8_E_St5arrayIPcLm4EELi4E23TrivialOffsetCalculatorILi3EjESD_ILi1EjENS0_6memory12LoadWithCastILi3EEENSG_13StoreWithCastILi1EEEEEviT_T0_T2_T3_T4_T5_
        .type           _ZN2at6native27unrolled_elementwise_kernelIZZZNS0_49_GLOBAL__N__657f93f7_16_TensorCompare_cu_71e06f4e17where_kernel_implERNS_14TensorIteratorEENKUlvE_clEvENKUlvE16_clEvEUlbN3c1014Float8_e8m0fnuES8_E_St5arrayIPcLm4EELi4E23TrivialOffsetCalculatorILi3EjESD_ILi1EjENS0_6memory12LoadWithCastILi3EEENSG_13StoreWithCastILi1EEEEEviT_T0_T2_T3_T4_T5_,@function
        .size           _ZN2at6native27unrolled_elementwise_kernelIZZZNS0_49_GLOBAL__N__657f93f7_16_TensorCompare_cu_71e06f4e17where_kernel_implERNS_14TensorIteratorEENKUlvE_clEvENKUlvE16_clEvEUlbN3c1014Float8_e8m0fnuES8_E_St5arrayIPcLm4EELi4E23TrivialOffsetCalculatorILi3EjESD_ILi1EjENS0_6memory12LoadWithCastILi3EEENSG_13StoreWithCastILi1EEEEEviT_T0_T2_T3_T4_T5_,(.L_x_44558 - _ZN2at6native27unrolled_elementwise_kernelIZZZNS0_49_GLOBAL__N__657f93f7_16_TensorCompare_cu_71e06f4e17where_kernel_implERNS_14TensorIteratorEENKUlvE_clEvENKUlvE16_clEvEUlbN3c1014Float8_e8m0fnuES8_E_St5arrayIPcLm4EELi4E23TrivialOffsetCalculatorILi3EjESD_ILi1EjENS0_6memory12LoadWithCastILi3EEENSG_13StoreWithCastILi1EEEEEviT_T0_T2_T3_T4_T5_)
        .other          _ZN2at6native27unrolled_elementwise_kernelIZZZNS0_49_GLOBAL__N__657f93f7_16_TensorCompare_cu_71e06f4e17where_kernel_implERNS_14TensorIteratorEENKUlvE_clEvENKUlvE16_clEvEUlbN3c1014Float8_e8m0fnuES8_E_St5arrayIPcLm4EELi4E23TrivialOffsetCalculatorILi3EjESD_ILi1EjENS0_6memory12LoadWithCastILi3EEENSG_13StoreWithCastILi1EEEEEviT_T0_T2_T3_T4_T5_,@"STO_CUDA_ENTRY STV_DEFAULT"
_ZN2at6native27unrolled_elementwise_kernelIZZZNS0_49_GLOBAL__N__657f93f7_16_TensorCompare_cu_71e06f4e17where_kernel_implERNS_14TensorIteratorEENKUlvE_clEvENKUlvE16_clEvEUlbN3c1014Float8_e8m0fnuES8_E_St5arrayIPcLm4EELi4E23TrivialOffsetCalculatorILi3EjESD_ILi1EjENS0_6memory12LoadWithCastILi3EEENSG_13StoreWithCastILi1EEEEEviT_T0_T2_T3_T4_T5_:
.text._ZN2at6native27unrolled_elementwise_kernelIZZZNS0_49_GLOBAL__N__657f93f7_16_TensorCompare_cu_71e06f4e17where_kernel_implERNS_14TensorIteratorEENKUlvE_clEvENKUlvE16_clEvEUlbN3c1014Float8_e8m0fnuES8_E_St5arrayIPcLm4EELi4E23TrivialOffsetCalculatorILi3EjESD_ILi1EjENS0_6memory12LoadWithCastILi3EEENSG_13StoreWithCastILi1EEEEEviT_T0_T2_T3_T4_T5_:
[----:B------:R-:W0:Y:S08]  /*0000*/  LDC R1, c[0x0][0x28] ;  /* 0x00000a00ff017b82 */ /* 0x000e300000000800 */
[----:B------:R-:W1:Y:S01]  /*0010*/  S2UR UR4, SR_CTAID.X ;  /* 0x00000000000479c3 */ /* 0x000e620000002500 */
[----:B------:R-:W2:Y:S01]  /*0020*/  S2R R24, SR_TID.X ;  /* 0x0000000000187919 */ /* 0x000ea20000002100 */
[----:B0-----:R-:W-:Y:S01]  /*0030*/  VIADD R1, R1, 0xfffffff8 ;  /* 0xfffffff801017836 */ /* 0x001fe20000000000 */
[----:B------:R-:W-:Y:S01]  /*0040*/  PRMT R0, RZ, 0x7610, R0 ;  /* 0x00007610ff007816 */ /* 0x000fe20000000000 */
[----:B------:R-:W-:Y:S01]  /*0050*/  ULDC.64 UR36, c[0x0][0x208] ;  /* 0x0000820000247ab9 */ /* 0x000fe20000000a00 */
[----:B------:R-:W-:Y:S01]  /*0060*/  BSSY B7, `(.L_x_21307) ;  /* 0x000049f000077945 */ /* 0x000fe20003800000 */
[----:B------:R-:W-:-:S02]  /*0070*/  PRMT R22, RZ, 0x7610, R22 ;  /* 0x00007610ff167816 */ /* 0x000fc40000000016 */
[----:B------:R-:W0:Y:S01]  /*0080*/  LDC R27, c[0x0][0x210] ;  /* 0x00008400ff1b7b82 */ /* 0x000e220000000800 */
[----:B------:R3:W-:Y:S01]  /*0090*/  STL.S16 [R1+0x4], R0 ;  /* 0x0000040001007387 */ /* 0x0007e20000100600 */
[----:B------:R-:W-:-:S06]  /*00a0*/  PRMT R18, RZ, 0x7610, R18 ;  /* 0x00007610ff127816 */ /* 0x000fcc0000000012 */
[----:B------:R-:W4:Y:S01]  /*00b0*/  LDC.U8 R25, c[0x0][0x244] ;  /* 0x00009100ff197b82 */ /* 0x000f220000000000 */
[----:B-1----:R-:W-:-:S07]  /*00c0*/  IMAD.U32 R26, RZ, RZ, UR4 ;  /* 0x00000004ff1a7e24 */ /* 0x002fce000f8e00ff */
[----:B------:R-:W1:Y:S01]  /*00d0*/  LDC.U8 R19, c[0x0][0x245] ;  /* 0x00009140ff137b82 */ /* 0x000e620000000000 */
[----:B0-----:R-:W-:-:S07]  /*00e0*/  IMAD R27, R26, -0x200, R27 ;  /* 0xfffffe001a1b7824 */ /* 0x001fce00078e021b */
[----:B------:R-:W0:Y:S01]  /*00f0*/  LDC.U8 R23, c[0x0][0x246] ;  /* 0x00009180ff177b82 */ /* 0x000e220000000000 */
[----:B--2---:R-:W-:-:S13]  /*0100*/  ISETP.GE.AND P0, PT, R24, R27, PT ;  /* 0x0000001b1800720c */ /* 0x004fda0003f06270 */
[----:B-1-34-:R-:W-:Y:S05]  /*0110*/  @P0 BRA `(.L_x_21308) ;  /* 0x00000048004c0947 */ /* 0x01afea0003800000 */
        /* <DEDUP_REMOVED lines=21> */
.L_x_21312:
[----:B------:R-:W2:Y:S02]  /*0270*/  LDG.E.U8 R2, desc[UR36][R2.64] ;  /* 0x0000002402027981 */ /* 0x000ea4000c1e1100 */
[----:B--2---:R-:W-:-:S04]  /*0280*/  ISETP.NE.AND P0, PT, R2, RZ, PT ;  /* 0x000000ff0200720c */ /* 0x004fc80003f05270 */
[----:B------:R-:W-:Y:S01]  /*0290*/  P2R R16, PR, RZ, 0x1 ;  /* 0x00000001ff107803 */ /* 0x000fe20000000000 */
[----:B------:R-:W-:Y:S08]  /*02a0*/  BRA `(.L_x_21314) ;  /* 0x0000000c00c47947 */ /* 0x000ff00003800000 */
.L_x_21311:
        /* <DEDUP_REMOVED lines=11> */
.L_x_21316:
[----:B------:R-:W2:Y:S02]  /*0360*/  LDG.E R2, desc[UR36][R2.64] ;  /* 0x0000002402027981 */ /* 0x000ea4000c1e1900 */
[----:B--2---:R-:W-:-:S04]  /*0370*/  ISETP.NE.AND P0, PT, R2, RZ, PT ;  /* 0x000000ff0200720c */ /* 0x004fc80003f05270 */
[----:B------:R-:W-:Y:S01]  /*0380*/  P2R R16, PR, RZ, 0x1 ;  /* 0x00000001ff107803 */ /* 0x000fe20000000000 */
[----:B------:R-:W-:Y:S08]  /*0390*/  BRA `(.L_x_21314) ;  /* 0x0000000c00887947 */ /* 0x000ff00003800000 */
.L_x_21315:
[----:B------:R-:W2:Y:S02]  /*03a0*/  LDG.E.U16 R2, desc[UR36][R2.64] ;  /* 0x0000002402027981 */ /* 0x000ea4000c1e1500 */
[----:B--2---:R-:W-:-:S04]  /*03b0*/  ISETP.NE.AND P0, PT, R2, RZ, PT ;  /* 0x000000ff0200720c */ /* 0x004fc80003f05270 */
[----:B------:R-:W-:Y:S01]  /*03c0*/  P2R R16, PR, RZ, 0x1 ;  /* 0x00000001ff107803 */ /* 0x000fe20000000000 */
[----:B------:R-:W-:Y:S08]  /*03d0*/  BRA `(.L_x_21314) ;  /* 0x0000000c00787947 */ /* 0x000ff00003800000 */
.L_x_21310:
        /* <DEDUP_REMOVED lines=10> */
.L_x_21318:
[----:B------:R-:W2:Y:S02]  /*0480*/  LDG.E.U16 R0, desc[UR36][R2.64] ;  /* 0x0000002402007981 */ /* 0x000ea4000c1e1500 */
[----:B--2---:R-:W-:-:S05]  /*0490*/  HADD2.F32 R0, -RZ, R0.H0_H0 ;  /* 0x20000000ff007230 */ /* 0x004fca0000004100 */
[----:B------:R-:W-:-:S04]  /*04a0*/  FSETP.NEU.FTZ.AND P0, PT, R0, RZ, PT ;  /* 0x000000ff0000720b */ /* 0x000fc80003f1d000 */
[----:B------:R-:W-:Y:S01]  /*04b0*/  P2R R16, PR, RZ, 0x1 ;  /* 0x00000001ff107803 */ /* 0x000fe20000000000 */
[----:B------:R-:W-:Y:S08]  /*04c0*/  BRA `(.L_x_21314) ;  /* 0x0000000c003c7947 */ /* 0x000ff00003800000 */
.L_x_21317:
        /* <DEDUP_REMOVED lines=12> */
.L_x_21320:
        /* <DEDUP_REMOVED lines=11> */
.L_x_21319:
[----:B------:R-:W2:Y:S02]  /*0640*/  LDG.E.64 R2, desc[UR36][R2.64] ;  /* 0x0000002402027981 */ /* 0x000ea4000c1e1b00 */
[----:B--2---:R-:W-:-:S06]  /*0650*/  DSETP.NEU.AND P0, PT, R2, RZ, PT ;  /* 0x000000ff0200722a */ /* 0x004fcc0003f0d000 */
[----:B------:R-:W-:Y:S01]  /*0660*/  P2R R16, PR, RZ, 0x1 ;  /* 0x00000001ff107803 */ /* 0x000fe20000000000 */
[----:B------:R-:W-:Y:S07]  /*0670*/  BRA `(.L_x_21314) ;  /* 0x0000000800d07947 */ /* 0x000fee0003800000 */
.L_x_21309:
        /* <DEDUP_REMOVED lines=12> */
.L_x_21323:
[----:B------:R-:W2:Y:S02]  /*0740*/  LDG.E.128 R4, desc[UR36][R2.64] ;  /* 0x0000002402047981 */ /* 0x000ea4000c1e1d00 */
[----:B--2---:R-:W-:-:S06]  /*0750*/  DSETP.NEU.AND P0, PT, R6, RZ, PT ;  /* 0x000000ff0600722a */ /* 0x004fcc0003f0d000 */
[----:B------:R-:W-:-:S06]  /*0760*/  DSETP.NEU.OR P0, PT, R4, RZ, P0 ;  /* 0x000000ff0400722a */ /* 0x000fcc000070d400 */
[----:B------:R-:W-:Y:S01]  /*0770*/  P2R R16, PR, RZ, 0x1 ;  /* 0x00000001ff107803 */ /* 0x000fe20000000000 */
[----:B------:R-:W-:Y:S07]  /*0780*/  BRA `(.L_x_21314) ;  /* 0x00000008008c7947 */ /* 0x000fee0003800000 */
.L_x_21322:
        /* <DEDUP_REMOVED lines=28> */
.L_x_21325:
        /* <DEDUP_REMOVED lines=15> */
.L_x_21324:
[----:B------:R-:W2:Y:S02]  /*0a40*/  LDG.E.U16 R0, desc[UR36][R2.64] ;  /* 0x0000002402007981 */ /* 0x000ea4000c1e1500 */
[----:B--2---:R-:W-:-:S05]  /*0a50*/  IMAD.U32 R0, R0, 0x10000, RZ ;  /* 0x0001000000007824 */ /* 0x004fca00078e00ff */
[----:B------:R-:W-:-:S04]  /*0a60*/  FSETP.NEU.FTZ.AND P0, PT, R0, RZ, PT ;  /* 0x000000ff0000720b */ /* 0x000fc80003f1d000 */
[----:B------:R-:W-:Y:S01]  /*0a70*/  P2R R16, PR, RZ, 0x1 ;  /* 0x00000001ff107803 */ /* 0x000fe20000000000 */
[----:B------:R-:W-:Y:S08]  /*0a80*/  BRA `(.L_x_21314) ;  /* 0x0000000400cc7947 */ /* 0x000ff00003800000 */
.L_x_21321:
        /* <DEDUP_REMOVED lines=12> */
.L_x_21328:
        /* <DEDUP_REMOVED lines=21> */
.L_x_21332:
[----:B------:R-:W-:Y:S05]  /*0ca0*/  BSYNC B1 ;  /* 0x0000000000017941 */ /* 0x000fea0003800000 */
.L_x_21331:
[----:B------:R-:W-:Y:S01]  /*0cb0*/  LEA R3, R0, 0x3b800000, 0x17 ;  /* 0x3b80000000037811 */ /* 0x000fe200078eb8ff */
[----:B------:R-:W-:-:S05]  /*0cc0*/  IMAD.SHL.U32 R0, R2, 0x100000, RZ ;  /* 0x0010000002007824 */ /* 0x000fca00078e00ff */
[----:B------:R-:W-:-:S07]  /*0cd0*/  LOP3.LUT R0, R3, R0, R4, 0xfe, !PT ;  /* 0x0000000003007212 */ /* 0x000fce00078efe04 */
.L_x_21330:
[----:B------:R-:W-:Y:S05]  /*0ce0*/  BSYNC B0 ;  /* 0x0000000000007941 */ /* 0x000fea0003800000 */
.L_x_21329:
[----:B------:R-:W-:-:S04]  /*0cf0*/  FSETP.NEU.FTZ.AND P0, PT, R0, RZ, PT ;  /* 0x000000ff0000720b */ /* 0x000fc80003f1d000 */
[----:B------:R-:W-:Y:S01]  /*0d00*/  P2R R16, PR, RZ, 0x1 ;  /* 0x00000001ff107803 */ /* 0x000fe20000000000 */
[----:B------:R-:W-:Y:S08]  /*0d10*/  BRA `(.L_x_21314) ;  /* 0x0000000400287947 */ /* 0x000ff00003800000 */
.L_x_21327:
        /* <DEDUP_REMOVED lines=21> */
.L_x_21336:
[----:B------:R-:W-:Y:S05]  /*0e70*/  BSYNC B1 ;  /* 0x0000000000017941 */ /* 0x000fea0003800000 */
.L_x_21335:
[----:B------:R-:W-:Y:S01]  /*0e80*/  LEA R3, R0, 0x37800000, 0x17 ;  /* 0x3780000000037811 */ /* 0x000fe200078eb8ff */
[----:B------:R-:W-:-:S05]  /*0e90*/  IMAD.SHL.U32 R0, R2, 0x200000, RZ ;  /* 0x0020000002007824 */ /* 0x000fca00078e00ff */
[----:B------:R-:W-:-:S07]  /*0ea0*/  LOP3.LUT R0, R3, R0, R4, 0xfe, !PT ;  /* 0x0000000003007212 */ /* 0x000fce00078efe04 */
.L_x_21334:
[----:B------:R-:W-:Y:S05]  /*0eb0*/  BSYNC B0 ;  /* 0x0000000000007941 */ /* 0x000fea0003800000 */
.L_x_21333:
[----:B------:R-:W-:-:S04]  /*0ec0*/  FSETP.NEU.FTZ.AND P0, PT, R0, RZ, PT ;  /* 0x000000ff0000720b */ /* 0x000fc80003f1d000 */
[----:B------:R-:W-:Y:S01]  /*0ed0*/  P2R R16, PR, RZ, 0x1 ;  /* 0x00000001ff107803 */ /* 0x000fe20000000000 */
[----:B------:R-:W-:Y:S08]  /*0ee0*/  BRA `(.L_x_21314) ;  /* 0x0000000000b47947 */ /* 0x000ff00003800000 */
.L_x_21326:
        /* <DEDUP_REMOVED lines=14> */
.L_x_21340:
[----:B------:R-:W-:Y:S05]  /*0fd0*/  BSYNC B0 ;  /* 0x0000000000007941 */ /* 0x000fea0003800000 */
.L_x_21339:
[----:B------:R-:W-:-:S04]  /*0fe0*/  FSETP.NEU.FTZ.AND P0, PT, R0, RZ, PT ;  /* 0x000000ff0000720b */ /* 0x000fc80003f1d000 */
[----:B------:R-:W-:Y:S01]  /*0ff0*/  P2R R16, PR, RZ, 0x1 ;  /* 0x00000001ff107803 */ /* 0x000fe20000000000 */
[----:B------:R-:W-:Y:S08]  /*1000*/  BRA `(.L_x_21314) ;  /* 0x00000000006c7947 */ /* 0x000ff00003800000 */
.L_x_21313:
        /* <DEDUP_REMOVED lines=16> */
.L_x_21341:
[----:B------:R-:W-:-:S04]  /*1110*/  PLOP3.LUT P0, PT, PT, PT, PT, 0x8, 0x0 ;  /* 0x000000000000781c */ /* 0x000fc80003f0e170 */
[----:B------:R-:W-:Y:S01]  /*1120*/  P2R R16, PR, RZ, 0x1 ;  /* 0x00000001ff107803 */ /* 0x000fe20000000000 */
[----:B------:R-:W-:Y:S08]  /*1130*/  BRA `(.L_x_21314) ;  /* 0x0000000000207947 */ /* 0x000ff00003800000 */
.L_x_21338:
[----:B------:R-:W2:Y:S02]  /*1140*/  LDG.E.64 R2, desc[UR36][R2.64] ;  /* 0x0000002402027981 */ /* 0x000ea4000c1e1b00 */
[----:B--2---:R-:W-:-:S04]  /*1150*/  ISETP.NE.U32.AND P0, PT, R2, RZ, PT ;  /* 0x000000ff0200720c */ /* 0x004fc80003f05070 */
[----:B------:R-:W-:-:S04]  /*1160*/  ISETP.NE.AND.EX P0, PT, R3, RZ, PT, P0 ;  /* 0x000000ff0300720c */ /* 0x000fc80003f05300 */
[----:B------:R-:W-:Y:S01]  /*1170*/  P2R R16, PR, RZ, 0x1 ;  /* 0x00000001ff107803 */ /* 0x000fe20000000000 */
[----:B------:R-:W-:Y:S08]  /*1180*/  BRA `(.L_x_21314) ;  /* 0x00000000000c7947 */ /* 0x000ff00003800000 */
.L_x_21337:
[----:B------:R-:W2:Y:S02]  /*1190*/  LDG.E R2, desc[UR36][R2.64] ;  /* 0x0000002402027981 */ /* 0x000ea4000c1e1900 */
[----:B--2---:R-:W-:-:S04]  /*11a0*/  ISETP.NE.AND P0, PT, R2, RZ, PT ;  /* 0x000000ff0200720c */ /* 0x004fc80003f05270 */
[----:B------:R-:W-:-:S09]  /*11b0*/  P2R R16, PR, RZ, 0x1 ;  /* 0x00000001ff107803 */ /* 0x000fd20000000000 */
.L_x_21314:
[----:B------:R-:W1:Y:S01]  /*11c0*/  S2R R0, SR_CTAID.X ;  /* 0x0000000000007919 */ /* 0x000e620000002500 */
[----:B------:R-:W2:Y:S01]  /*11d0*/  LDC.64 R2, c[0x0][0x230] ;  /* 0x00008c00ff027b82 */ /* 0x000ea20000000a00 */
[----:B------:R-:W-:Y:S01]  /*11e0*/  PRMT R4, R19, 0x9910, RZ ;  /* 0x0000991013047816 */ /* 0x000fe200000000ff */
[----:B------:R-:W-:Y:S01]  /*11f0*/  ULDC UR4, c[0x0][0x24c] ;  /* 0x0000930000047ab9 */ /* 0x000fe20000000800 */
[----:B------:R-:W1:Y:S01]  /*1200*/  S2R R5, SR_TID.X ;  /* 0x0000000000057919 */ /* 0x000e620000002100 */
[----:B------:R-:W-:Y:S01]  /*1210*/  BSSY B6, `(.L_x_21342) ;  /* 0x00001bc000067945 */ /* 0x000fe20003800000 */
[----:B-1----:R-:W-:-:S04]  /*1220*/  IMAD R0, R0, 0x200, R5 ;  /* 0x0000020000007824 */ /* 0x002fc800078e0205 */
[----:B------:R-:W-:Y:S02]  /*1230*/  IMAD R5, R0, UR4, RZ ;  /* 0x0000000400057c24 */ /* 0x000fe4000f8e02ff */
[----:B------:R-:W-:-:S03]  /*1240*/  IMAD.MOV.U32 R0, RZ, RZ, R4 ;  /* 0x000000ffff007224 */ /* 0x000fc600078e0004 */
[----:B--2---:R-:W-:Y:S02]  /*1250*/  IADD3 R2, P1, R5, R2, RZ ;  /* 0x0000000205027210 */ /* 0x004fe40007f3e0ff */
        /* <DEDUP_REMOVED lines=13> */
[----:B--2---:R-:W1:Y:S02]  /*1330*/  I2F.S16 R0, R2 ;  /* 0x0000000200007306 */ /* 0x004e640000101400 */
[----:B-1----:R-:W-:-:S04]  /*1340*/  SHF.R.U32.HI R4, RZ, 0x17, R0 ;  /* 0x00000017ff047819 */ /* 0x002fc80000011600 */
        /* <DEDUP_REMOVED lines=10> */
.L_x_21346:
        /* <DEDUP_REMOVED lines=14> */
.L_x_21345:
        /* <DEDUP_REMOVED lines=8> */
[----:B--2---:R-:W1:Y:S02]  /*1550*/  I2F.S64 R0, R2 ;  /* 0x0000000200007312 */ /* 0x004e640000301400 */
        /* <DEDUP_REMOVED lines=11> */
.L_x_21350:
        /* <DEDUP_REMOVED lines=14> */
.L_x_21349:
[----:B------:R-:W2:Y:S01]  /*16f0*/  LDG.E.U16 R2, desc[UR36][R2.64] ;  /* 0x0000002402027981 */ /* 0x000ea2000c1e1500 */
        /* <DEDUP_REMOVED lines=13> */
.L_x_21344:
        /* <DEDUP_REMOVED lines=19> */
.L_x_21352:
        /* <DEDUP_REMOVED lines=14> */
.L_x_21351:
        /* <DEDUP_REMOVED lines=19> */
.L_x_21354:
        /* <DEDUP_REMOVED lines=14> */
.L_x_21353:
[----:B------:R-:W2:Y:S01]  /*1bf0*/  LDG.E.64 R2, desc[UR36][R2.64] ;  /* 0x0000002402027981 */ /* 0x000ea2000c1e1b00 */
[----:B------:R-:W-:Y:S01]  /*1c00*/  UMOV UR4, 0xf0000000 ;  /* 0xf000000000047882 */ /* 0x000fe20000000000 */
[----:B------:R-:W-:Y:S01]  /*1c10*/  UMOV UR5, 0x380fffff ;  /* 0x380fffff00057882 */ /* 0x000fe20000000000 */
[----:B------:R-:W-:Y:S01]  /*1c20*/  IMAD.MOV.U32 R22, RZ, RZ, 0xff ;  /* 0x000000ffff167424 */ /* 0x000fe200078e00ff */
[----:B--2---:R-:W1:Y:S01]  /*1c30*/  F2F.F32.F64 R0, R2 ;  /* 0x0000000200007310 */ /* 0x004e620000301000 */
[----:B------:R-:W-:-:S14]  /*1c40*/  DSETP.GEU.AND P0, PT, |R2|, UR4, PT ;  /* 0x0000000402007e2a */ /* 0x000fdc000bf0e200 */
[----:B-1----:R-:W-:-:S05]  /*1c50*/  @!P0 FMUL R0, R0, 1.175494350822287508e-38 ;  /* 0x0080000000008820 */ /* 0x002fca0000400000 */
        /* <DEDUP_REMOVED lines=11> */
.L_x_21343:
        /* <DEDUP_REMOVED lines=22> */
.L_x_21357:
        /* <DEDUP_REMOVED lines=18> */
.L_x_21356:
        /* <DEDUP_REMOVED lines=37> */
.L_x_21359:
        /* <DEDUP_REMOVED lines=24> */
.L_x_21358:
        /* <DEDUP_REMOVED lines=14> */
.L_x_21355:
        /* <DEDUP_REMOVED lines=22> */
.L_x_21362:
        /* <DEDUP_REMOVED lines=21> */
.L_x_21366:
[----:B------:R-:W-:Y:S05]  /*26f0*/  BSYNC B1 ;  /* 0x0000000000017941 */ /* 0x000fea0003800000 */
.L_x_21365:
[----:B------:R-:W-:Y:S01]  /*2700*/  LEA R3, R0, 0x3b800000, 0x17 ;  /* 0x3b80000000037811 */ /* 0x000fe200078eb8ff */
[----:B------:R-:W-:-:S05]  /*2710*/  IMAD.SHL.U32 R0, R2, 0x100000, RZ ;  /* 0x0010000002007824 */ /* 0x000fca00078e00ff */
[----:B------:R-:W-:-:S07]  /*2720*/  LOP3.LUT R0, R3, R0, R4, 0xfe, !PT ;  /* 0x0000000003007212 */ /* 0x000fce00078efe04 */
.L_x_21364:
[----:B------:R-:W-:Y:S05]  /*2730*/  BSYNC B0 ;  /* 0x0000000000007941 */ /* 0x000fea0003800000 */
.L_x_21363:
        /* <DEDUP_REMOVED lines=12> */
.L_x_21361:
        /* <DEDUP_REMOVED lines=21> */
.L_x_21370:
[----:B------:R-:W-:Y:S05]  /*2950*/  BSYNC B1 ;  /* 0x0000000000017941 */ /* 0x000fea0003800000 */
.L_x_21369:
[----:B------:R-:W-:Y:S01]  /*2960*/  IMAD.SHL.U32 R3, R2, 0x200000, RZ ;  /* 0x0020000002037824 */ /* 0x000fe200078e00ff */
[----:B------:R-:W-:-:S04]  /*2970*/  LEA R0, R0, 0x37800000, 0x17 ;  /* 0x3780000000007811 */ /* 0x000fc800078eb8ff */
[----:B------:R-:W-:-:S07]  /*2980*/  LOP3.LUT R0, R0, R3, R4, 0xfe, !PT ;  /* 0x0000000300007212 */ /* 0x000fce00078efe04 */
.L_x_21368:
[----:B------:R-:W-:Y:S05]  /*2990*/  BSYNC B0 ;  /* 0x0000000000007941 */ /* 0x000fea0003800000 */
.L_x_21367:
        /* <DEDUP_REMOVED lines=12> */
.L_x_21360:
        /* <DEDUP_REMOVED lines=8> */
.L_x_21347:
        /* <DEDUP_REMOVED lines=16> */
.L_x_21373:
[----:B------:R-:W-:Y:S01]  /*2be0*/  PRMT R22, RZ, 0x7610, R22 ;  /* 0x00007610ff167816 */ /* 0x000fe20000000016 */
[----:B------:R-:W-:Y:S06]  /*2bf0*/  BRA `(.L_x_21348) ;  /* 0x0000000000747947 */ /* 0x000fec0003800000 */
.L_x_21372:
[----:B------:R-:W2:Y:S01]  /*2c00*/  LDG.E.64 R2, desc[UR36][R2.64] ;  /* 0x0000002402027981 */ /* 0x000ea2000c1e1b00 */
[----:B------:R-:W-:Y:S01]  /*2c10*/  IMAD.MOV.U32 R22, RZ, RZ, 0xff ;  /* 0x000000ffff167424 */ /* 0x000fe200078e00ff */
[----:B--2---:R-:W1:Y:S02]  /*2c20*/  I2F.U64 R0, R2 ;  /* 0x0000000200007312 */ /* 0x004e640000301000 */
        /* <DEDUP_REMOVED lines=11> */
.L_x_21371:
[----:B------:R-:W2:Y:S01]  /*2ce0*/  LDG.E R2, desc[UR36][R2.64] ;  /* 0x0000002402027981 */ /* 0x000ea2000c1e1900 */
[----:B------:R-:W-:Y:S01]  /*2cf0*/  IMAD.MOV.U32 R22, RZ, RZ, 0xff ;  /* 0x000000ffff167424 */ /* 0x000fe200078e00ff */
[----:B--2---:R-:W-:-:S04]  /*2d00*/  I2FP.F32.U32 R0, R2 ;  /* 0x0000000200007245 */ /* 0x004fc80000201000 */
[----:B------:R-:W-:-:S04]  /*2d10*/  SHF.R.U32.HI R4, RZ, 0x17, R0 ;  /* 0x00000017ff047819 */ /* 0x000fc80000011600 */
[----:B------:R-:W-:-:S04]  /*2d20*/  LOP3.LUT R5, R4, 0xff, RZ, 0xc0, !PT ;  /* 0x000000ff04057812 */ /* 0x000fc800078ec0ff */
[----:B------:R-:W-:-:S13]  /*2d30*/  ISETP.NE.AND P2, PT, R5, 0xff, PT ;  /* 0x000000ff0500780c */ /* 0x000fda0003f45270 */
[--C-:B------:R-:W-:Y:S02]  /*2d40*/  @P2 SHF.R.U32.HI R6, RZ, 0x16, R0.reuse ;  /* 0x00000016ff062819 */ /* 0x100fe40000011600 */
[----:B------:R-:W-:Y:S01]  /*2d50*/  @P2 LOP3.LUT P0, RZ, R5, 0x3fffff, R0, 0xf8, !PT ;  /* 0x003fffff05ff2812 */ /* 0x000fe2000780f800 */
[----:B------:R-:W-:Y:S01]  /*2d60*/  @P2 VIADD R0, R4, 0x1 ;  /* 0x0000000104002836 */ /* 0x000fe20000000000 */
[----:B------:R-:W-:-:S04]  /*2d70*/  @P2 LOP3.LUT R6, R6, 0x1, RZ, 0xc0, !PT ;  /* 0x0000000106062812 */ /* 0x000fc800078ec0ff */
[----:B------:R-:W-:Y:S02]  /*2d80*/  @P2 ISETP.EQ.U32.AND P1, PT, R6, 0x1, P0 ;  /* 0x000000010600280c */ /* 0x000fe40000722070 */
[----:B------:R-:W-:Y:S02]  /*2d90*/  PLOP3.LUT P0, PT, PT, PT, PT, 0x80, 0x0 ;  /* 0x000000000000781c */ /* 0x000fe40003f0f070 */
[----:B------:R-:W-:-:S13]  /*2da0*/  @P2 PLOP3.LUT P0, PT, P1, PT, PT, 0x80, 0x0 ;  /* 0x000000000000281c */ /* 0x000fda0000f0f070 */
[----:B------:R-:W-:-:S05]  /*2db0*/  @!P0 IMAD.MOV R0, RZ, RZ, R4 ;  /* 0x000000ffff008224 */ /* 0x000fca00078e0204 */
[----:B------:R-:W-:-:S07]  /*2dc0*/  @P2 PRMT R22, R0, 0x7610, R22 ;  /* 0x0000761000162816 */ /* 0x000fce0000000016 */
.L_x_21348:
[----:B------:R-:W-:Y:S05]  /*2dd0*/  BSYNC B6 ;  /* 0x0000000000067941 */ /* 0x000fea0003800000 */
.L_x_21342:
[----:B------:R-:W2:Y:S01]  /*2de0*/  S2R R5, SR_TID.X ;  /* 0x0000000000057919 */ /* 0x000ea20000002100 */
[----:B------:R-:W3:Y:S01]  /*2df0*/  S2UR UR4, SR_CTAID.X ;  /* 0x00000000000479c3 */ /* 0x000ee20000002500 */
[----:B0-----:R-:W-:Y:S01]  /*2e00*/  PRMT R0, R23, 0x9910, RZ ;  /* 0x0000991017007816 */ /* 0x001fe200000000ff */
[----:B------:R-:W-:Y:S03]  /*2e10*/  BSSY B6, `(.L_x_21374) ;  /* 0x00001be000067945 */ /* 0x000fe60003800000 */
[----:B------:R-:W-:-:S03]  /*2e20*/  ISETP.GT.AND P0, PT, R0, 0x9, PT ;  /* 0x000000090000780c */ /* 0x000fc60003f04270 */
[----:B-1----:R-:W0:Y:S01]  /*2e30*/  LDC.64 R2, c[0x0][0x238] ;  /* 0x00008e00ff027b82 */ /* 0x002e220000000a00 */
[----:B---3--:R-:W-:Y:S01]  /*2e40*/  IMAD.U32 R26, RZ, RZ, UR4 ;  /* 0x00000004ff1a7e24 */ /* 0x008fe2000f8e00ff */
[----:B------:R-:W-:-:S03]  /*2e50*/  ULDC UR4, c[0x0][0x250] ;  /* 0x0000940000047ab9 */ /* 0x000fc60000000800 */
[----:B--2---:R-:W-:-:S04]  /*2e60*/  IMAD R5, R26, 0x200, R5 ;  /* 0x000002001a057824 */ /* 0x004fc800078e0205 */
[----:B------:R-:W-:-:S05]  /*2e70*/  IMAD R5, R5, UR4, RZ ;  /* 0x0000000405057c24 */ /* 0x000fca000f8e02ff */
[----:B0-----:R-:W-:-:S05]  /*2e80*/  IADD3 R2, P1, R5, R2, RZ ;  /* 0x0000000205027210 */ /* 0x001fca0007f3e0ff */
[----:B------:R-:W-:Y:S01]  /*2e90*/  IMAD.X R3, RZ, RZ, R3, P1 ;  /* 0x000000ffff037224 */ /* 0x000fe200008e0603 */
[----:B------:R-:W-:Y:S07]  /*2ea0*/  @P0 BRA `(.L_x_21375) ;  /* 0x0000000800a00947 */ /* 0x000fee0003800000 */
        /* <DEDUP_REMOVED lines=22> */
.L_x_21378:
        /* <DEDUP_REMOVED lines=14> */
.L_x_21377:
        /* <DEDUP_REMOVED lines=20> */
.L_x_21382:
        /* <DEDUP_REMOVED lines=14> */
.L_x_21381:
        /* <DEDUP_REMOVED lines=14> */
.L_x_21376:
        /* <DEDUP_REMOVED lines=19> */
.L_x_21384:
        /* <DEDUP_REMOVED lines=14> */
.L_x_21383:
        /* <DEDUP_REMOVED lines=19> */
.L_x_21386:
        /* <DEDUP_REMOVED lines=14> */
.L_x_21385:
        /* <DEDUP_REMOVED lines=18> */
.L_x_21375:
        /* <DEDUP_REMOVED lines=22> */
.L_x_21389:
        /* <DEDUP_REMOVED lines=18> */
.L_x_21388:
        /* <DEDUP_REMOVED lines=37> */
.L_x_21391:
        /* <DEDUP_REMOVED lines=24> */
.L_x_21390:
        /* <DEDUP_REMOVED lines=14> */
.L_x_21387:
        /* <DEDUP_REMOVED lines=22> */
.L_x_21394:
        /* <DEDUP_REMOVED lines=21> */
.L_x_21398:
[----:B------:R-:W-:Y:S05]  /*4310*/  BSYNC B1 ;  /* 0x0000000000017941 */ /* 0x000fea0003800000 */
.L_x_21397:
[----:B------:R-:W-:Y:S01]  /*4320*/  LEA R3, R0, 0x3b800000, 0x17 ;  /* 0x3b80000000037811 */ /* 0x000fe200078eb8ff */
[----:B------:R-:W-:-:S05]  /*4330*/  IMAD.SHL.U32 R0, R2, 0x100000, RZ ;  /* 0x0010000002007824 */ /* 0x000fca00078e00ff */
[----:B------:R-:W-:-:S07]  /*4340*/  LOP3.LUT R0, R3, R0, R4, 0xfe, !PT ;  /* 0x0000000003007212 */ /* 0x000fce00078efe04 */
.L_x_21396:
[----:B------:R-:W-:Y:S05]  /*4350*/  BSYNC B0 ;  /* 0x0000000000007941 */ /* 0x000fea0003800000 */
.L_x_21395:
        /* <DEDUP_REMOVED lines=12> */
.L_x_21393:
        /* <DEDUP_REMOVED lines=21> */
.L_x_21402:
[----:B------:R-:W-:Y:S05]  /*4570*/  BSYNC B1 ;  /* 0x0000000000017941 */ /* 0x000fea0003800000 */
.L_x_21401:
[----:B------:R-:W-:Y:S01]  /*4580*/  IMAD.SHL.U32 R3, R2, 0x200000, RZ ;  /* 0x0020000002037824 */ /* 0x000fe200078e00ff */
[----:B------:R-:W-:-:S04]  /*4590*/  LEA R0, R0, 0x37800000, 0x17 ;  /* 0x3780000000007811 */ /* 0x000fc800078eb8ff */
[----:B------:R-:W-:-:S07]  /*45a0*/  LOP3.LUT R0, R0, R3, R4, 0xfe, !PT ;  /* 0x0000000300007212 */ /* 0x000fce00078efe04 */
.L_x_21400:
[----:B------:R-:W-:Y:S05]  /*45b0*/  BSYNC B0 ;  /* 0x0000000000007941 */ /* 0x000fea0003800000 */
.L_x_21399:
        /* <DEDUP_REMOVED lines=12> */
.L_x_21392:
        /* <DEDUP_REMOVED lines=8> */
.L_x_21379:
        /* <DEDUP_REMOVED lines=16> */
.L_x_21405:
[----:B------:R-:W-:Y:S01]  /*4800*/  PRMT R18, RZ, 0x7610, R18 ;  /* 0x00007610ff127816 */ /* 0x000fe20000000012 */
[----:B------:R-:W-:Y:S06]  /*4810*/  BRA `(.L_x_21380) ;  /* 0x0000000000747947 */ /* 0x000fec0003800000 */
.L_x_21404:
        /* <DEDUP_REMOVED lines=14> */
.L_x_21403:
        /* <DEDUP_REMOVED lines=15> */
.L_x_21380:
[----:B------:R-:W-:Y:S05]  /*49f0*/  BSYNC B6 ;  /* 0x0000000000067941 */ /* 0x000fea0003800000 */
.L_x_21374:
[----:B------:R-:W1:Y:S01]  /*4a00*/  S2R R24, SR_TID.X ;  /* 0x0000000000187919 */ /* 0x000e620000002100 */
[----:B------:R-:W-:-:S04]  /*4a10*/  ISETP.NE.AND P0, PT, R16, RZ, PT ;  /* 0x000000ff1000720c */ /* 0x000fc80003f05270 */
[----:B------:R-:W-:-:S05]  /*4a20*/  SEL R0, RZ, 0x1, !P0 ;  /* 0x00000001ff007807 */ /* 0x000fca0004000000 */
[----:B------:R2:W-:Y:S02]  /*4a30*/  STL.S16 [R1+0x4], R0 ;  /* 0x0000040001007387 */ /* 0x0005e40000100600 */
[----:B-12---:R-:W-:-:S07]  /*4a40*/  VIADD R24, R24, 0x80 ;  /* 0x0000008018187836 */ /* 0x006fce0000000000 */
.L_x_21308:
[----:B------:R-:W-:Y:S05]  /*4a50*/  BSYNC B7 ;  /* 0x0000000000077941 */ /* 0x000fea0003800000 */
.L_x_21307:
[----:B------:R-:W-:Y:S01]  /*4a60*/  PRMT R0, RZ, 0x7610, R0 ;  /* 0x00007610ff007816 */ /* 0x000fe20000000000 */
[----:B------:R-:W-:Y:S01]  /*4a70*/  BSSY B7, `(.L_x_21406) ;  /* 0x0000490000077945 */ /* 0x000fe20003800000 */
[----:B------:R-:W-:Y:S02]  /*4a80*/  ISETP.GE.AND P0, PT, R24, R27, PT ;  /* 0x0000001b1800720c */ /* 0x000fe40003f06270 */
[----:B0-----:R-:W-:Y:S01]  /*4a90*/  PRMT R2, RZ, 0x7610, R2 ;  /* 0x00007610ff027816 */ /* 0x001fe20000000002 */
[----:B------:R0:W-:Y:S01]  /*4aa0*/  STL.S16 [R1], R0 ;  /* 0x0000000001007387 */ /* 0x0001e20000100600 */
[----:B------:R-:W-:-:S09]  /*4ab0*/  PRMT R16, RZ, 0x7610, R16 ;  /* 0x00007610ff107816 */ /* 0x000fd20000000010 */
        /* <DEDUP_REMOVED lines=22> */
.L_x_21411:
[----:B------:R-:W2:Y:S02]  /*4c20*/  LDG.E.U8 R2, desc[UR36][R2.64] ;  /* 0x0000002402027981 */ /* 0x000ea4000c1e1100 */
[----:B--2---:R-:W-:-:S04]  /*4c30*/  ISETP.NE.AND P0, PT, R2, RZ, PT ;  /* 0x000000ff0200720c */ /* 0x004fc80003f05270 */
[----:B------:R-:W-:Y:S01]  /*4c40*/  P2R R17, PR, RZ, 0x1 ;  /* 0x00000001ff117803 */ /* 0x000fe20000000000 */
[----:B------:R-:W-:Y:S08]  /*4c50*/  BRA `(.L_x_21413) ;  /* 0x0000000c00c47947 */ /* 0x000ff00003800000 */
.L_x_21410:
        /* <DEDUP_REMOVED lines=11> */
.L_x_21415:
[----:B------:R-:W2:Y:S02]  /*4d10*/  LDG.E R2, desc[UR36][R2.64] ;  /* 0x0000002402027981 */ /* 0x000ea4000c1e1900 */
[----:B--2---:R-:W-:-:S04]  /*4d20*/  ISETP.NE.AND P0, PT, R2, RZ, PT ;  /* 0x000000ff0200720c */ /* 0x004fc80003f05270 */
[----:B------:R-:W-:Y:S01]  /*4d30*/  P2R R17, PR, RZ, 0x1 ;  /* 0x00000001ff117803 */ /* 0x000fe20000000000 */
[----:B------:R-:W-:Y:S08]  /*4d40*/  BRA `(.L_x_21413) ;  /* 0x0000000c00887947 */ /* 0x000ff00003800000 */
.L_x_21414:
[----:B------:R-:W2:Y:S02]  /*4d50*/  LDG.E.U16 R2, desc[UR36][R2.64] ;  /* 0x0000002402027981 */ /* 0x000ea4000c1e1500 */
[----:B--2---:R-:W-:-:S04]  /*4d60*/  ISETP.NE.AND P0, PT, R2, RZ, PT ;  /* 0x000000ff0200720c */ /* 0x004fc80003f05270 */
[----:B------:R-:W-:Y:S01]  /*4d70*/  P2R R17, PR, RZ, 0x1 ;  /* 0x00000001ff117803 */ /* 0x000fe20000000000 */
[----:B------:R-:W-:Y:S08]  /*4d80*/  BRA `(.L_x_21413) ;  /* 0x0000000c00787947 */ /* 0x000ff00003800000 */
.L_x_21409:
        /* <DEDUP_REMOVED lines=10> */
.L_x_21417:
[----:B------:R-:W2:Y:S02]  /*4e30*/  LDG.E.U16 R0, desc[UR36][R2.64] ;  /* 0x0000002402007981 */ /* 0x000ea4000c1e1500 */
[----:B--2---:R-:W-:-:S05]  /*4e40*/  HADD2.F32 R0, -RZ, R0.H0_H0 ;  /* 0x20000000ff007230 */ /* 0x004fca0000004100 */
[----:B------:R-:W-:-:S04]  /*4e50*/  FSETP.NEU.FTZ.AND P0, PT, R0, RZ, PT ;  /* 0x000000ff0000720b */ /* 0x000fc80003f1d000 */
[----:B------:R-:W-:Y:S01]  /*4e60*/  P2R R17, PR, RZ, 0x1 ;  /* 0x00000001ff117803 */ /* 0x000fe20000000000 */
[----:B------:R-:W-:Y:S08]  /*4e70*/  BRA `(.L_x_21413) ;  /* 0x0000000c003c7947 */ /* 0x000ff00003800000 */
.L_x_21416:
        /* <DEDUP_REMOVED lines=12> */
.L_x_21419:
        /* <DEDUP_REMOVED lines=11> */
.L_x_21418:
[----:B------:R-:W2:Y:S02]  /*4ff0*/  LDG.E.64 R2, desc[UR36][R2.64] ;  /* 0x0000002402027981 */ /* 0x000ea4000c1e1b00 */
[----:B--2---:R-:W-:-:S06]  /*5000*/  DSETP.NEU.AND P0, PT, R2, RZ, PT ;  /* 0x000000ff0200722a */ /* 0x004fcc0003f0d000 */
[----:B------:R-:W-:Y:S01]  /*5010*/  P2R R17, PR, RZ, 0x1 ;  /* 0x00000001ff117803 */ /* 0x000fe20000000000 */
[----:B------:R-:W-:Y:S07]  /*5020*/  BRA `(.L_x_21413) ;  /* 0x0000000800d07947 */ /* 0x000fee0003800000 */
.L_x_21408:
        /* <DEDUP_REMOVED lines=12> */
.L_x_21422:
[----:B------:R-:W2:Y:S02]  /*50f0*/  LDG.E.128 R4, desc[UR36][R2.64] ;  /* 0x0000002402047981 */ /* 0x000ea4000c1e1d00 */
[----:B--2---:R-:W-:-:S06]  /*5100*/  DSETP.NEU.AND P0, PT, R6, RZ, PT ;  /* 0x000000ff0600722a */ /* 0x004fcc0003f0d000 */
[----:B------:R-:W-:-:S06]  /*5110*/  DSETP.NEU.OR P0, PT, R4, RZ, P0 ;  /* 0x000000ff0400722a */ /* 0x000fcc000070d400 */
[----:B------:R-:W-:Y:S01]  /*5120*/  P2R R17, PR, RZ, 0x1 ;  /* 0x00000001ff117803 */ /* 0x000fe20000000000 */
[----:B------:R-:W-:Y:S07]  /*5130*/  BRA `(.L_x_21413) ;  /* 0x00000008008c7947 */ /* 0x000fee0003800000 */
.L_x_21421:
        /* <DEDUP_REMOVED lines=28> */
.L_x_21424:
        /* <DEDUP_REMOVED lines=15> */
.L_x_21423:
[----:B------:R-:W2:Y:S02]  /*53f0*/  LDG.E.U16 R0, desc[UR36][R2.64] ;  /* 0x0000002402007981 */ /* 0x000ea4000c1e1500 */
[----:B--2---:R-:W-:-:S05]  /*5400*/  IMAD.U32 R0, R0, 0x10000, RZ ;  /* 0x0001000000007824 */ /* 0x004fca00078e00ff */
[----:B------:R-:W-:-:S04]  /*5410*/  FSETP.NEU.FTZ.AND P0, PT, R0, RZ, PT ;  /* 0x000000ff0000720b */ /* 0x000fc80003f1d000 */
[----:B------:R-:W-:Y:S01]  /*5420*/  P2R R17, PR, RZ, 0x1 ;  /* 0x00000001ff117803 */ /* 0x000fe20000000000 */
[----:B------:R-:W-:Y:S08]  /*5430*/  BRA `(.L_x_21413) ;  /* 0x0000000400cc7947 */ /* 0x000ff00003800000 */
.L_x_21420:
        /* <DEDUP_REMOVED lines=12> */
.L_x_21427:
        /* <DEDUP_REMOVED lines=21> */
.L_x_21431:
[----:B------:R-:W-:Y:S05]  /*5650*/  BSYNC B1 ;  /* 0x0000000000017941 */ /* 0x000fea0003800000 */
.L_x_21430:
[----:B------:R-:W-:Y:S01]  /*5660*/  LEA R3, R0, 0x3b800000, 0x17 ;  /* 0x3b80000000037811 */ /* 0x000fe200078eb8ff */
[----:B------:R-:W-:-:S05]  /*5670*/  IMAD.SHL.U32 R0, R2, 0x100000, RZ ;  /* 0x0010000002007824 */ /* 0x000fca00078e00ff */
[----:B------:R-:W-:-:S07]  /*5680*/  LOP3.LUT R0, R3, R0, R4, 0xfe, !PT ;  /* 0x0000000003007212 */ /* 0x000fce00078efe04 */
.L_x_21429:
[----:B------:R-:W-:Y:S05]  /*5690*/  BSYNC B0 ;  /* 0x0000000000007941 */ /* 0x000fea0003800000 */
.L_x_21428:
[----:B------:R-:W-:-:S04]  /*56a0*/  FSETP.NEU.FTZ.AND P0, PT, R0, RZ, PT ;  /* 0x000000ff0000720b */ /* 0x000fc80003f1d000 */
[----:B------:R-:W-:Y:S01]  /*56b0*/  P2R R17, PR, RZ, 0x1 ;  /* 0x00000001ff117803 */ /* 0x000fe20000000000 */
[----:B------:R-:W-:Y:S08]  /*56c0*/  BRA `(.L_x_21413) ;  /* 0x0000000400287947 */ /* 0x000ff00003800000 */
.L_x_21426:
        /* <DEDUP_REMOVED lines=21> */
.L_x_21435:
[----:B------:R-:W-:Y:S05]  /*5820*/  BSYNC B1 ;  /* 0x0000000000017941 */ /* 0x000fea0003800000 */
.L_x_21434:
[----:B------:R-:W-:Y:S01]  /*5830*/  LEA R3, R0, 0x37800000, 0x17 ;  /* 0x3780000000037811 */ /* 0x000fe200078eb8ff */
[----:B------:R-:W-:-:S05]  /*5840*/  IMAD.SHL.U32 R0, R2, 0x200000, RZ ;  /* 0x0020000002007824 */ /* 0x000fca00078e00ff */
[----:B------:R-:W-:-:S07]  /*5850*/  LOP3.LUT R0, R3, R0, R4, 0xfe, !PT ;  /* 0x0000000003007212 */ /* 0x000fce00078efe04 */
.L_x_21433:
[----:B------:R-:W-:Y:S05]  /*5860*/  BSYNC B0 ;  /* 0x0000000000007941 */ /* 0x000fea0003800000 */
.L_x_21432:
[----:B------:R-:W-:-:S04]  /*5870*/  FSETP.NEU.FTZ.AND P0, PT, R0, RZ, PT ;  /* 0x000000ff0000720b */ /* 0x000fc80003f1d000 */
[----:B------:R-:W-:Y:S01]  /*5880*/  P2R R17, PR, RZ, 0x1 ;  /* 0x00000001ff117803 */ /* 0x000fe20000000000 */
[----:B------:R-:W-:Y:S08]  /*5890*/  BRA `(.L_x_21413) ;  /* 0x0000000000b47947 */ /* 0x000ff00003800000 */
.L_x_21425:
        /* <DEDUP_REMOVED lines=14> */
.L_x_21439:
[----:B------:R-:W-:Y:S05]  /*5980*/  BSYNC B0 ;  /* 0x0000000000007941 */ /* 0x000fea0003800000 */
.L_x_21438:
[----:B------:R-:W-:-:S04]  /*5990*/  FSETP.NEU.FTZ.AND P0, PT, R0, RZ, PT ;  /* 0x000000ff0000720b */ /* 0x000fc80003f1d000 */
[----:B------:R-:W-:Y:S01]  /*59a0*/  P2R R17, PR, RZ, 0x1 ;  /* 0x00000001ff117803 */ /* 0x000fe20000000000 */
[----:B------:R-:W-:Y:S08]  /*59b0*/  BRA `(.L_x_21413) ;  /* 0x00000000006c7947 */ /* 0x000ff00003800000 */
.L_x_21412:
        /* <DEDUP_REMOVED lines=16> */
.L_x_21440:
[----:B------:R-:W-:-:S04]  /*5ac0*/  PLOP3.LUT P0, PT, PT, PT, PT, 0x8, 0x0 ;  /* 0x000000000000781c */ /* 0x000fc80003f0e170 */
[----:B------:R-:W-:Y:S01]  /*5ad0*/  P2R R17, PR, RZ, 0x1 ;  /* 0x00000001ff117803 */ /* 0x000fe20000000000 */
[----:B------:R-:W-:Y:S08]  /*5ae0*/  BRA `(.L_x_21413) ;  /* 0x0000000000207947 */ /* 0x000ff00003800000 */
.L_x_21437:
[----:B------:R-:W2:Y:S02]  /*5af0*/  LDG.E.64 R2, desc[UR36][R2.64] ;  /* 0x0000002402027981 */ /* 0x000ea4000c1e1b00 */
[----:B--2---:R-:W-:-:S04]  /*5b00*/  ISETP.NE.U32.AND P0, PT, R2, RZ, PT ;  /* 0x000000ff0200720c */ /* 0x004fc80003f05070 */
[----:B------:R-:W-:-:S04]  /*5b10*/  ISETP.NE.AND.EX P0, PT, R3, RZ, PT, P0 ;  /* 0x000000ff0300720c */ /* 0x000fc80003f05300 */
[----:B------:R-:W-:Y:S01]  /*5b20*/  P2R R17, PR, RZ, 0x1 ;  /* 0x00000001ff117803 */ /* 0x000fe20000000000 */
[----:B------:R-:W-:Y:S08]  /*5b30*/  BRA `(.L_x_21413) ;  /* 0x00000000000c7947 */ /* 0x000ff00003800000 */
.L_x_21436:
[----:B------:R-:W2:Y:S02]  /*5b40*/  LDG.E R2, desc[UR36][R2.64] ;  /* 0x0000002402027981 */ /* 0x000ea4000c1e1900 */
[----:B--2---:R-:W-:-:S04]  /*5b50*/  ISETP.NE.AND P0, PT, R2, RZ, PT ;  /* 0x000000ff0200720c */ /* 0x004fc80003f05270 */
[----:B------:R-:W-:-:S09]  /*5b60*/  P2R R17, PR, RZ, 0x1 ;  /* 0x00000001ff117803 */ /* 0x000fd20000000000 */
.L_x_21413:
[----:B------:R-:W0:Y:S01]  /*5b70*/  LDC.64 R2, c[0x0][0x230] ;  /* 0x00008c00ff027b82 */ /* 0x000e220000000a00 */
        /* <DEDUP_REMOVED lines=30> */
.L_x_21445:
        /* <DEDUP_REMOVED lines=14> */
.L_x_21444:
        /* <DEDUP_REMOVED lines=20> */
.L_x_21449:
        /* <DEDUP_REMOVED lines=14> */
.L_x_21448:
        /* <DEDUP_REMOVED lines=14> */
.L_x_21443:
        /* <DEDUP_REMOVED lines=19> */
.L_x_21451:
        /* <DEDUP_REMOVED lines=14> */
.L_x_21450:
        /* <DEDUP_REMOVED lines=19> */
.L_x_21453:
        /* <DEDUP_REMOVED lines=14> */
.L_x_21452:
        /* <DEDUP_REMOVED lines=18> */
.L_x_21442:
        /* <DEDUP_REMOVED lines=22> */
.L_x_21456:
        /* <DEDUP_REMOVED lines=18> */
.L_x_21455:
        /* <DEDUP_REMOVED lines=19> */
[----:B------:R-:W-:Y:S02]  /*6a30*/  VIADD R3, R2, 0xffffffff ;  /* 0xffffffff02037836 */ /* 0x000fe40000000000 */
[----:B------:R-:W-:Y:S01]  /*6a40*/  IMAD.MOV.U32 R2, RZ, RZ, 0xff ;  /* 0x000000ffff027424 */ /* 0x000fe200078e00ff */
[----:B------:R-:W-:Y:S02]  /*6a50*/  LEA.HI R7, R4, R7, RZ, 0x1c ;  /* 0x0000000704077211 */ /* 0x000fe400078fe0ff */
[----:B------:R-:W-:Y:S02]  /*6a60*/  SHF.R.S32.HI R3, RZ, 0x1f, R3 ;  /* 0x0000001fff037819 */ /* 0x000fe40000011403 */
        /* <DEDUP_REMOVED lines=14> */
.L_x_21458:
        /* <DEDUP_REMOVED lines=9> */
[----:B------:R-:W-:Y:S02]  /*6be0*/  IMAD.MOV.U32 R2, RZ, RZ, 0xff ;  /* 0x000000ffff027424 */ /* 0x000fe400078e00ff */
[----:B------:R-:W-:Y:S01]  /*6bf0*/  @!P0 FADD.FTZ R3, R0, -0.5 ;  /* 0xbf00000000038421 */ /* 0x000fe20000010000 */
[----:B------:R-:W-:-:S05]  /*6c00*/  IMAD.SHL.U32 R0, R4, 0x1000000, RZ ;  /* 0x0100000004007824 */ /* 0x000fca00078e00ff */
        /* <DEDUP_REMOVED lines=12> */
.L_x_21457:
        /* <DEDUP_REMOVED lines=14> */
.L_x_21454:
        /* <DEDUP_REMOVED lines=22> */
.L_x_21461:
        /* <DEDUP_REMOVED lines=21> */
.L_x_21465:
[----:B------:R-:W-:Y:S05]  /*7060*/  BSYNC B1 ;  /* 0x0000000000017941 */ /* 0x000fea0003800000 */
.L_x_21464:
[----:B------:R-:W-:Y:S01]  /*7070*/  LEA R3, R0, 0x3b800000, 0x17 ;  /* 0x3b80000000037811 */ /* 0x000fe200078eb8ff */
[----:B------:R-:W-:-:S05]  /*7080*/  IMAD.SHL.U32 R0, R2, 0x100000, RZ ;  /* 0x0010000002007824 */ /* 0x000fca00078e00ff */
[----:B------:R-:W-:-:S07]  /*7090*/  LOP3.LUT R0, R3, R0, R4, 0xfe, !PT ;  /* 0x0000000003007212 */ /* 0x000fce00078efe04 */
.L_x_21463:
[----:B------:R-:W-:Y:S05]  /*70a0*/  BSYNC B0 ;  /* 0x0000000000007941 */ /* 0x000fea0003800000 */
.L_x_21462:
        /* <DEDUP_REMOVED lines=12> */
.L_x_21460:
        /* <DEDUP_REMOVED lines=21> */
.L_x_21469:
[----:B------:R-:W-:Y:S05]  /*72c0*/  BSYNC B1 ;  /* 0x0000000000017941 */ /* 0x000fea0003800000 */
.L_x_21468:
[----:B------:R-:W-:Y:S01]  /*72d0*/  LEA R3, R0, 0x37800000, 0x17 ;  /* 0x3780000000037811 */ /* 0x000fe200078eb8ff */
[----:B------:R-:W-:-:S05]  /*72e0*/  IMAD.SHL.U32 R0, R2, 0x200000, RZ ;  /* 0x0020000002007824 */ /* 0x000fca00078e00ff */
[----:B------:R-:W-:-:S07]  /*72f0*/  LOP3.LUT R0, R3, R0, R4, 0xfe, !PT ;  /* 0x0000000003007212 */ /* 0x000fce00078efe04 */
.L_x_21467:
[----:B------:R-:W-:Y:S05]  /*7300*/  BSYNC B0 ;  /* 0x0000000000007941 */ /* 0x000fea0003800000 */
.L_x_21466:
        /* <DEDUP_REMOVED lines=12> */
.L_x_21459:
        /* <DEDUP_REMOVED lines=8> */
.L_x_21446:
        /* <DEDUP_REMOVED lines=16> */
.L_x_21472:
[----:B------:R-:W-:Y:S01]  /*7550*/  PRMT R2, RZ, 0x7610, R2 ;  /* 0x00007610ff027816 */ /* 0x000fe20000000002 */
[----:B------:R-:W-:Y:S06]  /*7560*/  BRA `(.L_x_21447) ;  /* 0x0000000000747947 */ /* 0x000fec0003800000 */
.L_x_21471:
        /* <DEDUP_REMOVED lines=14> */
.L_x_21470:
        /* <DEDUP_REMOVED lines=13> */
[----:B------:R-:W-:-:S05]  /*7720*/  @!P0 IMAD.MOV R0, RZ, RZ, R3 ;  /* 0x000000ffff008224 */ /* 0x000fca00078e0203 */
[----:B------:R-:W-:-:S07]  /*7730*/  @P2 PRMT R2, R0, 0x7610, R2 ;  /* 0x0000761000022816 */ /* 0x000fce0000000002 */
.L_x_21447:
[----:B------:R-:W-:Y:S05]  /*7740*/  BSYNC B6 ;  /* 0x0000000000067941 */ /* 0x000fea0003800000 */
.L_x_21441:
        /* <DEDUP_REMOVED lines=31> */
.L_x_21477:
        /* <DEDUP_REMOVED lines=14> */
.L_x_21476:
        /* <DEDUP_REMOVED lines=20> */
.L_x_21481:
        /* <DEDUP_REMOVED lines=14> */
.L_x_21480:
        /* <DEDUP_REMOVED lines=14> */
.L_x_21475:
        /* <DEDUP_REMOVED lines=19> */
.L_x_21483:
        /* <DEDUP_REMOVED lines=14> */
.L_x_21482:
        /* <DEDUP_REMOVED lines=19> */
.L_x_21485:
        /* <DEDUP_REMOVED lines=14> */
.L_x_21484:
        /* <DEDUP_REMOVED lines=18> */
.L_x_21474:
        /* <DEDUP_REMOVED lines=22> */
.L_x_21488:
        /* <DEDUP_REMOVED lines=18> */
.L_x_21487:
        /* <DEDUP_REMOVED lines=37> */
.L_x_21490:
[----:B------:R-:W2:Y:S01]  /*8730*/  LDG.E.U8 R4, desc[UR36][R4.64] ;  /* 0x0000002404047981 */ /* 0x000ea2000c1e1100 */
[----:B------:R-:W-:Y:S02]  /*8740*/  IMAD.MOV.U32 R16, RZ, RZ, 0xff ;  /* 0x000000ffff107424 */ /* 0x000fe400078e00ff */
        /* <DEDUP_REMOVED lines=22> */
.L_x_21489:
        /* <DEDUP_REMOVED lines=14> */
.L_x_21486:
        /* <DEDUP_REMOVED lines=22> */
.L_x_21493:
        /* <DEDUP_REMOVED lines=21> */
.L_x_21497:
[----:B------:R-:W-:Y:S05]  /*8c40*/  BSYNC B1 ;  /* 0x0000000000017941 */ /* 0x000fea0003800000 */
.L_x_21496:
[----:B------:R-:W-:Y:S01]  /*8c50*/  LEA R5, R0, 0x3b800000, 0x17 ;  /* 0x3b80000000057811 */ /* 0x000fe200078eb8ff */
[----:B------:R-:W-:-:S05]  /*8c60*/  IMAD.SHL.U32 R0, R3, 0x100000, RZ ;  /* 0x0010000003007824 */ /* 0x000fca00078e00ff */
[----:B------:R-:W-:-:S07]  /*8c70*/  LOP3.LUT R0, R5, R0, R6, 0xfe, !PT ;  /* 0x0000000005007212 */ /* 0x000fce00078efe06 */
.L_x_21495:
[----:B------:R-:W-:Y:S05]  /*8c80*/  BSYNC B0 ;  /* 0x0000000000007941 */ /* 0x000fea0003800000 */
.L_x_21494:
        /* <DEDUP_REMOVED lines=12> */
.L_x_21492:
        /* <DEDUP_REMOVED lines=21> */
.L_x_21501:
[----:B------:R-:W-:Y:S05]  /*8ea0*/  BSYNC B1 ;  /* 0x0000000000017941 */ /* 0x000fea0003800000 */
.L_x_21500:
[----:B------:R-:W-:Y:S01]  /*8eb0*/  LEA R5, R0, 0x37800000, 0x17 ;  /* 0x3780000000057811 */ /* 0x000fe200078eb8ff */
[----:B------:R-:W-:-:S05]  /*8ec0*/  IMAD.SHL.U32 R0, R3, 0x200000, RZ ;  /* 0x0020000003007824 */ /* 0x000fca00078e00ff */
[----:B------:R-:W-:-:S07]  /*8ed0*/  LOP3.LUT R0, R5, R0, R6, 0xfe, !PT ;  /* 0x0000000005007212 */ /* 0x000fce00078efe06 */
.L_x_21499:
[----:B------:R-:W-:Y:S05]  /*8ee0*/  BSYNC B0 ;  /* 0x0000000000007941 */ /* 0x000fea0003800000 */
.L_x_21498:
        /* <DEDUP_REMOVED lines=12> */
.L_x_21491:
        /* <DEDUP_REMOVED lines=8> */
.L_x_21478:
        /* <DEDUP_REMOVED lines=16> */
.L_x_21504:
[----:B------:R-:W-:Y:S01]  /*9130*/  PRMT R16, RZ, 0x7610, R16 ;  /* 0x00007610ff107816 */ /* 0x000fe20000000010 */
[----:B------:R-:W-:Y:S06]  /*9140*/  BRA `(.L_x_21479) ;  /* 0x0000000000747947 */ /* 0x000fec0003800000 */
.L_x_21503:
        /* <DEDUP_REMOVED lines=14> */
.L_x_21502:
        /* <DEDUP_REMOVED lines=15> */
.L_x_21479:
[----:B------:R-:W-:Y:S05]  /*9320*/  BSYNC B6 ;  /* 0x0000000000067941 */ /* 0x000fea0003800000 */
.L_x_21473:
[----:B------:R-:W-:Y:S01]  /*9330*/  ISETP.NE.AND P0, PT, R17, RZ, PT ;  /* 0x000000ff1100720c */ /* 0x000fe20003f05270 */
[----:B------:R-:W-:-:S03]  /*9340*/  VIADD R24, R24, 0x80 ;  /* 0x0000008018187836 */ /* 0x000fc60000000000 */
[----:B------:R-:W-:-:S05]  /*9350*/  SEL R0, RZ, 0x1, !P0 ;  /* 0x00000001ff007807 */ /* 0x000fca0004000000 */
[----:B------:R1:W-:Y:S04]  /*9360*/  STL.S16 [R1], R0 ;  /* 0x0000000001007387 */ /* 0x0003e80000100600 */
.L_x_21407:
[----:B------:R-:W-:Y:S05]  /*9370*/  BSYNC B7 ;  /* 0x0000000000077941 */ /* 0x000fea0003800000 */
.L_x_21406:
[----:B------:R-:W-:Y:S01]  /*9380*/  ISETP.GE.AND P0, PT, R24, R27, PT ;  /* 0x0000001b1800720c */ /* 0x000fe20003f06270 */
[----:B------:R-:W-:Y:S01]  /*9390*/  BSSY B7, `(.L_x_21505) ;  /* 0x0000491000077945 */ /* 0x000fe20003800000 */
[----:B------:R-:W-:Y:S02]  /*93a0*/  PRMT R29, RZ, 0x7610, R29 ;  /* 0x00007610ff1d7816 */ /* 0x000fe4000000001d */
[----:B------:R-:W-:Y:S02]  /*93b0*/  PRMT R28, RZ, 0x7610, R28 ;  /* 0x00007610ff1c7816 */ /* 0x000fe4000000001c */
[----:B------:R-:W-:Y:S02]  /*93c0*/  PRMT R17, RZ, 0x7610, R17 ;  /* 0x00007610ff117816 */ /* 0x000fe40000000011 */
[----:B------:R-:W-:-:S05]  /*93d0*/  PRMT R19, RZ, 0x7610, R19 ;  /* 0x00007610ff137816 */ /* 0x000fca0000000013 */
[----:B------:R-:W-:Y:S05]  /*93e0*/  @P0 BRA `(.L_x_21506) ;  /* 0x00000048002c0947 */ /* 0x000fea0003800000 */
[----:B0-----:R-:W0:Y:S01]  /*93f0*/  LDC.64 R4, c[0x0][0x228] ;  /* 0x00008a00ff047b82 */ /* 0x001e220000000a00 */
[----:B-1----:R-:W-:Y:S01]  /*9400*/  PRMT R0, R25, 0x9910, RZ ;  /* 0x0000991019007816 */ /* 0x002fe200000000ff */
        /* <DEDUP_REMOVED lines=19> */
.L_x_21510:
[----:B------:R-:W2:Y:S02]  /*9540*/  LDG.E.U8 R4, desc[UR36][R4.64] ;  /* 0x0000002404047981 */ /* 0x000ea4000c1e1100 */
[----:B--2---:R-:W-:-:S04]  /*9550*/  ISETP.NE.AND P0, PT, R4, RZ, PT ;  /* 0x000000ff0400720c */ /* 0x004fc80003f05270 */
[----:B------:R-:W-:Y:S01]  /*9560*/  P2R R23, PR, RZ, 0x1 ;  /* 0x00000001ff177803 */ /* 0x000fe20000000000 */
[----:B------:R-:W-:Y:S08]  /*9570*/  BRA `(.L_x_21512) ;  /* 0x0000000c00c47947 */ /* 0x000ff00003800000 */
.L_x_21509:
        /* <DEDUP_REMOVED lines=11> */
.L_x_21514:
[----:B------:R-:W2:Y:S02]  /*9630*/  LDG.E R4, desc[UR36][R4.64] ;  /* 0x0000002404047981 */ /* 0x000ea4000c1e1900 */
[----:B--2---:R-:W-:-:S04]  /*9640*/  ISETP.NE.AND P0, PT, R4, RZ, PT ;  /* 0x000000ff0400720c */ /* 0x004fc80003f05270 */
[----:B------:R-:W-:Y:S01]  /*9650*/  P2R R23, PR, RZ, 0x1 ;  /* 0x00000001ff177803 */ /* 0x000fe20000000000 */
[----:B------:R-:W-:Y:S08]  /*9660*/  BRA `(.L_x_21512) ;  /* 0x0000000c00887947 */ /* 0x000ff00003800000 */
.L_x_21513:
[----:B------:R-:W2:Y:S02]  /*9670*/  LDG.E.U16 R4, desc[UR36][R4.64] ;  /* 0x0000002404047981 */ /* 0x000ea4000c1e1500 */
[----:B--2---:R-:W-:-:S04]  /*9680*/  ISETP.NE.AND P0, PT, R4, RZ, PT ;  /* 0x000000ff0400720c */ /* 0x004fc80003f05270 */
[----:B------:R-:W-:Y:S01]  /*9690*/  P2R R23, PR, RZ, 0x1 ;  /* 0x00000001ff177803 */ /* 0x000fe20000000000 */
[----:B------:R-:W-:Y:S08]  /*96a0*/  BRA `(.L_x_21512) ;  /* 0x0000000c00787947 */ /* 0x000ff00003800000 */
.L_x_21508:
        /* <DEDUP_REMOVED lines=10> */
.L_x_21516:
[----:B------:R-:W2:Y:S02]  /*9750*/  LDG.E.U16 R0, desc[UR36][R4.64] ;  /* 0x0000002404007981 */ /* 0x000ea4000c1e1500 */
[----:B--2---:R-:W-:-:S05]  /*9760*/  HADD2.F32 R0, -RZ, R0.H0_H0 ;  /* 0x20000000ff007230 */ /* 0x004fca0000004100 */
[----:B------:R-:W-:-:S04]  /*9770*/  FSETP.NEU.FTZ.AND P0, PT, R0, RZ, PT ;  /* 0x000000ff0000720b */ /* 0x000fc80003f1d000 */
[----:B------:R-:W-:Y:S01]  /*9780*/  P2R R23, PR, RZ, 0x1 ;  /* 0x00000001ff177803 */ /* 0x000fe20000000000 */
[----:B------:R-:W-:Y:S08]  /*9790*/  BRA `(.L_x_21512) ;  /* 0x0000000c003c7947 */ /* 0x000ff00003800000 */
.L_x_21515:
        /* <DEDUP_REMOVED lines=12> */
.L_x_21518:
        /* <DEDUP_REMOVED lines=11> */
.L_x_21517:
[----:B------:R-:W2:Y:S02]  /*9910*/  LDG.E.64 R4, desc[UR36][R4.64] ;  /* 0x0000002404047981 */ /* 0x000ea4000c1e1b00 */
[----:B--2---:R-:W-:-:S06]  /*9920*/  DSETP.NEU.AND P0, PT, R4, RZ, PT ;  /* 0x000000ff0400722a */ /* 0x004fcc0003f0d000 */
[----:B------:R-:W-:Y:S01]  /*9930*/  P2R R23, PR, RZ, 0x1 ;  /* 0x00000001ff177803 */ /* 0x000fe20000000000 */
[----:B------:R-:W-:Y:S07]  /*9940*/  BRA `(.L_x_21512) ;  /* 0x0000000800d07947 */ /* 0x000fee0003800000 */
.L_x_21507:
        /* <DEDUP_REMOVED lines=12> */
.L_x_21521:
[----:B------:R-:W2:Y:S02]  /*9a10*/  LDG.E.128 R4, desc[UR36][R4.64] ;  /* 0x0000002404047981 */ /* 0x000ea4000c1e1d00 */
[----:B--2---:R-:W-:-:S06]  /*9a20*/  DSETP.NEU.AND P0, PT, R6, RZ, PT ;  /* 0x000000ff0600722a */ /* 0x004fcc0003f0d000 */
[----:B------:R-:W-:-:S06]  /*9a30*/  DSETP.NEU.OR P0, PT, R4, RZ, P0 ;  /* 0x000000ff0400722a */ /* 0x000fcc000070d400 */
[----:B------:R-:W-:Y:S01]  /*9a40*/  P2R R23, PR, RZ, 0x1 ;  /* 0x00000001ff177803 */ /* 0x000fe20000000000 */
[----:B------:R-:W-:Y:S07]  /*9a50*/  BRA `(.L_x_21512) ;  /* 0x00000008008c7947 */ /* 0x000fee0003800000 */
.L_x_21520:
        /* <DEDUP_REMOVED lines=28> */
.L_x_21523:
        /* <DEDUP_REMOVED lines=12> */
[----:B------:R-:W-:-:S04]  /*9ce0*/  FSETP.NEU.FTZ.AND P0, PT, R0, RZ, PT ;  /* 0x000000ff0000720b */ /* 0x000fc80003f1d000 */
[----:B------:R-:W-:Y:S01]  /*9cf0*/  P2R R23, PR, RZ, 0x1 ;  /* 0x00000001ff177803 */ /* 0x000fe20000000000 */
[----:B------:R-:W-:Y:S08]  /*9d00*/  BRA `(.L_x_21512) ;  /* 0x0000000400e07947 */ /* 0x000ff00003800000 */
.L_x_21522:
[----:B------:R-:W2:Y:S02]  /*9d10*/  LDG.E.U16 R0, desc[UR36][R4.64] ;  /* 0x0000002404007981 */ /* 0x000ea4000c1e1500 */
[----:B--2---:R-:W-:-:S05]  /*9d20*/  IMAD.U32 R0, R0, 0x10000, RZ ;  /* 0x0001000000007824 */ /* 0x004fca00078e00ff */
[----:B------:R-:W-:-:S04]  /*9d30*/  FSETP.NEU.FTZ.AND P0, PT, R0, RZ, PT ;  /* 0x000000ff0000720b */ /* 0x000fc80003f1d000 */
[----:B------:R-:W-:Y:S01]  /*9d40*/  P2R R23, PR, RZ, 0x1 ;  /* 0x00000001ff177803 */ /* 0x000fe20000000000 */
[----:B------:R-:W-:Y:S08]  /*9d50*/  BRA `(.L_x_21512) ;  /* 0x0000000400cc7947 */ /* 0x000ff00003800000 */
.L_x_21519:
        /* <DEDUP_REMOVED lines=12> */
.L_x_21526:
        /* <DEDUP_REMOVED lines=21> */
.L_x_21530:
[----:B------:R-:W-:Y:S05]  /*9f70*/  BSYNC B1 ;  /* 0x0000000000017941 */ /* 0x000fea0003800000 */
.L_x_21529:
[----:B------:R-:W-:Y:S01]  /*9f80*/  LEA R5, R0, 0x3b800000, 0x17 ;  /* 0x3b80000000057811 */ /* 0x000fe200078eb8ff */
[----:B------:R-:W-:-:S05]  /*9f90*/  IMAD.SHL.U32 R0, R3, 0x100000, RZ ;  /* 0x0010000003007824 */ /* 0x000fca00078e00ff */
[----:B------:R-:W-:-:S07]  /*9fa0*/  LOP3.LUT R0, R5, R0, R6, 0xfe, !PT ;  /* 0x0000000005007212 */ /* 0x000fce00078efe06 */
.L_x_21528:
[----:B------:R-:W-:Y:S05]  /*9fb0*/  BSYNC B0 ;  /* 0x0000000000007941 */ /* 0x000fea0003800000 */
.L_x_21527:
[----:B------:R-:W-:-:S04]  /*9fc0*/  FSETP.NEU.FTZ.AND P0, PT, R0, RZ, PT ;  /* 0x000000ff0000720b */ /* 0x000fc80003f1d000 */
[----:B------:R-:W-:Y:S01]  /*9fd0*/  P2R R23, PR, RZ, 0x1 ;  /* 0x00000001ff177803 */ /* 0x000fe20000000000 */
[----:B------:R-:W-:Y:S08]  /*9fe0*/  BRA `(.L_x_21512) ;  /* 0x0000000400287947 */ /* 0x000ff00003800000 */
.L_x_21525:
        /* <DEDUP_REMOVED lines=21> */
.L_x_21534:
[----:B------:R-:W-:Y:S05]  /*a140*/  BSYNC B1 ;  /* 0x0000000000017941 */ /* 0x000fea0003800000 */
.L_x_21533:
[----:B------:R-:W-:Y:S01]  /*a150*/  LEA R5, R0, 0x37800000, 0x17 ;  /* 0x3780000000057811 */ /* 0x000fe200078eb8ff */
[----:B------:R-:W-:-:S05]  /*a160*/  IMAD.SHL.U32 R0, R3, 0x200000, RZ ;  /* 0x0020000003007824 */ /* 0x000fca00078e00ff */
[----:B------:R-:W-:-:S07]  /*a170*/  LOP3.LUT R0, R5, R0, R6, 0xfe, !PT ;  /* 0x0000000005007212 */ /* 0x000fce00078efe06 */
.L_x_21532:
[----:B------:R-:W-:Y:S05]  /*a180*/  BSYNC B0 ;  /* 0x0000000000007941 */ /* 0x000fea0003800000 */
.L_x_21531:
[----:B------:R-:W-:-:S04]  /*a190*/  FSETP.NEU.FTZ.AND P0, PT, R0, RZ, PT ;  /* 0x000000ff0000720b */ /* 0x000fc80003f1d000 */
[----:B------:R-:W-:Y:S01]  /*a1a0*/  P2R R23, PR, RZ, 0x1 ;  /* 0x00000001ff177803 */ /* 0x000fe20000000000 */
[----:B------:R-:W-:Y:S08]  /*a1b0*/  BRA `(.L_x_21512) ;  /* 0x0000000000b47947 */ /* 0x000ff00003800000 */
.L_x_21524:
        /* <DEDUP_REMOVED lines=14> */
.L_x_21538:
[----:B------:R-:W-:Y:S05]  /*a2a0*/  BSYNC B0 ;  /* 0x0000000000007941 */ /* 0x000fea0003800000 */
.L_x_21537:
[----:B------:R-:W-:-:S04]  /*a2b0*/  FSETP.NEU.FTZ.AND P0, PT, R0, RZ, PT ;  /* 0x000000ff0000720b */ /* 0x000fc80003f1d000 */
[----:B------:R-:W-:Y:S01]  /*a2c0*/  P2R R23, PR, RZ, 0x1 ;  /* 0x00000001ff177803 */ /* 0x000fe20000000000 */
[----:B------:R-:W-:Y:S08]  /*a2d0*/  BRA `(.L_x_21512) ;  /* 0x00000000006c7947 */ /* 0x000ff00003800000 */
.L_x_21511:
        /* <DEDUP_REMOVED lines=16> */
.L_x_21539:
[----:B------:R-:W-:-:S04]  /*a3e0*/  PLOP3.LUT P0, PT, PT, PT, PT, 0x8, 0x0 ;  /* 0x000000000000781c */ /* 0x000fc80003f0e170 */
[----:B------:R-:W-:Y:S01]  /*a3f0*/  P2R R23, PR, RZ, 0x1 ;  /* 0x00000001ff177803 */ /* 0x000fe20000000000 */
[----:B------:R-:W-:Y:S08]  /*a400*/  BRA `(.L_x_21512) ;  /* 0x0000000000207947 */ /* 0x000ff00003800000 */
.L_x_21536:
[----:B------:R-:W2:Y:S02]  /*a410*/  LDG.E.64 R4, desc[UR36][R4.64] ;  /* 0x0000002404047981 */ /* 0x000ea4000c1e1b00 */
[----:B--2---:R-:W-:-:S04]  /*a420*/  ISETP.NE.U32.AND P0, PT, R4, RZ, PT ;  /* 0x000000ff0400720c */ /* 0x004fc80003f05070 */
[----:B------:R-:W-:-:S04]  /*a430*/  ISETP.NE.AND.EX P0, PT, R5, RZ, PT, P0 ;  /* 0x000000ff0500720c */ /* 0x000fc80003f05300 */
[----:B------:R-:W-:Y:S01]  /*a440*/  P2R R23, PR, RZ, 0x1 ;  /* 0x00000001ff177803 */ /* 0x000fe20000000000 */
[----:B------:R-:W-:Y:S08]  /*a450*/  BRA `(.L_x_21512) ;  /* 0x00000000000c7947 */ /* 0x000ff00003800000 */
.L_x_21535:
[----:B------:R-:W2:Y:S02]  /*a460*/  LDG.E R4, desc[UR36][R4.64] ;  /* 0x0000002404047981 */ /* 0x000ea4000c1e1900 */
[----:B--2---:R-:W-:-:S04]  /*a470*/  ISETP.NE.AND P0, PT, R4, RZ, PT ;  /* 0x000000ff0400720c */ /* 0x004fc80003f05270 */
[----:B------:R-:W-:-:S09]  /*a480*/  P2R R23, PR, RZ, 0x1 ;  /* 0x00000001ff177803 */ /* 0x000fd20000000000 */
.L_x_21512:
[----:B------:R-:W0:Y:S01]  /*a490*/  LDC.U8 R6, c[0x0][0x245] ;  /* 0x00009140ff067b82 */ /* 0x000e220000000000 */
[----:B------:R-:W-:Y:S01]  /*a4a0*/  ULDC UR4, c[0x0][0x24c] ;  /* 0x0000930000047ab9 */ /* 0x000fe20000000800 */
[----:B------:R-:W-:Y:S01]  /*a4b0*/  BSSY B6, `(.L_x_21540) ;  /* 0x00001bc000067945 */ /* 0x000fe20003800000 */
[----:B------:R-:W-:-:S05]  /*a4c0*/  IMAD R3, R19, UR4, RZ ;  /* 0x0000000413037c24 */ /* 0x000fca000f8e02ff */
[----:B------:R-:W1:Y:S01]  /*a4d0*/  LDC.64 R4, c[0x0][0x230] ;  /* 0x00008c00ff047b82 */ /* 0x000e620000000a00 */
        /* <DEDUP_REMOVED lines=27> */
.L_x_21544:
        /* <DEDUP_REMOVED lines=14> */
.L_x_21543:
        /* <DEDUP_REMOVED lines=20> */
.L_x_21548:
        /* <DEDUP_REMOVED lines=14> */
.L_x_21547:
        /* <DEDUP_REMOVED lines=14> */
.L_x_21542:
        /* <DEDUP_REMOVED lines=19> */
.L_x_21550:
        /* <DEDUP_REMOVED lines=14> */
.L_x_21549:
        /* <DEDUP_REMOVED lines=19> */
.L_x_21552:
        /* <DEDUP_REMOVED lines=14> */
.L_x_21551:
        /* <DEDUP_REMOVED lines=18> */
.L_x_21541:
        /* <DEDUP_REMOVED lines=22> */
.L_x_21555:
        /* <DEDUP_REMOVED lines=18> */
.L_x_21554:
        /* <DEDUP_REMOVED lines=37> */
.L_x_21557:
        /* <DEDUP_REMOVED lines=24> */
.L_x_21556:
        /* <DEDUP_REMOVED lines=14> */
.L_x_21553:
        /* <DEDUP_REMOVED lines=22> */
.L_x_21560:
        /* <DEDUP_REMOVED lines=21> */
.L_x_21564:
[----:B------:R-:W-:Y:S05]  /*b990*/  BSYNC B1 ;  /* 0x0000000000017941 */ /* 0x000fea0003800000 */
.L_x_21563:
[----:B------:R-:W-:Y:S01]  /*b9a0*/  LEA R5, R0, 0x3b800000, 0x17 ;  /* 0x3b80000000057811 */ /* 0x000fe200078eb8ff */
[----:B------:R-:W-:-:S05]  /*b9b0*/  IMAD.SHL.U32 R0, R3, 0x100000, RZ ;  /* 0x0010000003007824 */ /* 0x000fca00078e00ff */
[----:B------:R-:W-:-:S07]  /*b9c0*/  LOP3.LUT R0, R5, R0, R6, 0xfe, !PT ;  /* 0x0000000005007212 */ /* 0x000fce00078efe06 */
.L_x_21562:
[----:B------:R-:W-:Y:S05]  /*b9d0*/  BSYNC B0 ;  /* 0x0000000000007941 */ /* 0x000fea0003800000 */
.L_x_21561:
        /* <DEDUP_REMOVED lines=12> */
.L_x_21559:
        /* <DEDUP_REMOVED lines=21> */
.L_x_21568:
[----:B------:R-:W-:Y:S05]  /*bbf0*/  BSYNC B1 ;  /* 0x0000000000017941 */ /* 0x000fea0003800000 */
.L_x_21567:
[----:B------:R-:W-:Y:S01]  /*bc00*/  LEA R5, R0, 0x37800000, 0x17 ;  /* 0x3780000000057811 */ /* 0x000fe200078eb8ff */
[----:B------:R-:W-:-:S05]  /*bc10*/  IMAD.SHL.U32 R0, R3, 0x200000, RZ ;  /* 0x0020000003007824 */ /* 0x000fca00078e00ff */
[----:B------:R-:W-:-:S07]  /*bc20*/  LOP3.LUT R0, R5, R0, R6, 0xfe, !PT ;  /* 0x0000000005007212 */ /* 0x000fce00078efe06 */
.L_x_21566:
[----:B------:R-:W-:Y:S05]  /*bc30*/  BSYNC B0 ;  /* 0x0000000000007941 */ /* 0x000fea0003800000 */
.L_x_21565:
        /* <DEDUP_REMOVED lines=12> */
.L_x_21558:
        /* <DEDUP_REMOVED lines=8> */
.L_x_21545:
        /* <DEDUP_REMOVED lines=16> */
.L_x_21571:
[----:B------:R-:W-:Y:S01]  /*be80*/  PRMT R17, RZ, 0x7610, R17 ;  /* 0x00007610ff117816 */ /* 0x000fe20000000011 */
[----:B------:R-:W-:Y:S06]  /*be90*/  BRA `(.L_x_21546) ;  /* 0x0000000000747947 */ /* 0x000fec0003800000 */
.L_x_21570:
        /* <DEDUP_REMOVED lines=14> */
.L_x_21569:
        /* <DEDUP_REMOVED lines=15> */
.L_x_21546:
[----:B------:R-:W-:Y:S05]  /*c070*/  BSYNC B6 ;  /* 0x0000000000067941 */ /* 0x000fea0003800000 */
.L_x_21540:
[----:B------:R-:W1:Y:S01]  /*c080*/  LDC.U8 R3, c[0x0][0x246] ;  /* 0x00009180ff037b82 */ /* 0x000e620000000000 */
[----:B------:R-:W-:Y:S01]  /*c090*/  ULDC UR4, c[0x0][0x250] ;  /* 0x0000940000047ab9 */ /* 0x000fe20000000800 */
[----:B------:R-:W-:Y:S01]  /*c0a0*/  BSSY B6, `(.L_x_21572) ;  /* 0x00001bc000067945 */ /* 0x000fe20003800000 */
        /* <DEDUP_REMOVED lines=29> */
.L_x_21576:
        /* <DEDUP_REMOVED lines=14> */
.L_x_21575:
        /* <DEDUP_REMOVED lines=20> */
.L_x_21580:
        /* <DEDUP_REMOVED lines=14> */
.L_x_21579:
        /* <DEDUP_REMOVED lines=14> */
.L_x_21574:
        /* <DEDUP_REMOVED lines=19> */
.L_x_21582:
        /* <DEDUP_REMOVED lines=14> */
.L_x_21581:
        /* <DEDUP_REMOVED lines=19> */
.L_x_21584:
        /* <DEDUP_REMOVED lines=14> */
.L_x_21583:
        /* <DEDUP_REMOVED lines=18> */
.L_x_21573:
        /* <DEDUP_REMOVED lines=22> */
.L_x_21587:
        /* <DEDUP_REMOVED lines=18> */
.L_x_21586:
        /* <DEDUP_REMOVED lines=37> */
.L_x_21589:
        /* <DEDUP_REMOVED lines=24> */
.L_x_21588:
        /* <DEDUP_REMOVED lines=14> */
.L_x_21585:
        /* <DEDUP_REMOVED lines=22> */
.L_x_21592:
        /* <DEDUP_REMOVED lines=21> */
.L_x_21596:
[----:B------:R-:W-:Y:S05]  /*d580*/  BSYNC B1 ;  /* 0x0000000000017941 */ /* 0x000fea0003800000 */
.L_x_21595:
[----:B------:R-:W-:Y:S01]  /*d590*/  LEA R5, R0, 0x3b800000, 0x17 ;  /* 0x3b80000000057811 */ /* 0x000fe200078eb8ff */
[----:B------:R-:W-:-:S05]  /*d5a0*/  IMAD.SHL.U32 R0, R3, 0x100000, RZ ;  /* 0x0010000003007824 */ /* 0x000fca00078e00ff */
[----:B------:R-:W-:-:S07]  /*d5b0*/  LOP3.LUT R0, R5, R0, R6, 0xfe, !PT ;  /* 0x0000000005007212 */ /* 0x000fce00078efe06 */
.L_x_21594:
[----:B------:R-:W-:Y:S05]  /*d5c0*/  BSYNC B0 ;  /* 0x0000000000007941 */ /* 0x000fea0003800000 */
.L_x_21593:
        /* <DEDUP_REMOVED lines=12> */
.L_x_21591:
        /* <DEDUP_REMOVED lines=21> */
.L_x_21600:
[----:B------:R-:W-:Y:S05]  /*d7e0*/  BSYNC B1 ;  /* 0x0000000000017941 */ /* 0x000fea0003800000 */
.L_x_21599:
[----:B------:R-:W-:Y:S01]  /*d7f0*/  LEA R5, R0, 0x37800000, 0x17 ;  /* 0x3780000000057811 */ /* 0x000fe200078eb8ff */
[----:B------:R-:W-:-:S05]  /*d800*/  IMAD.SHL.U32 R0, R3, 0x200000, RZ ;  /* 0x0020000003007824 */ /* 0x000fca00078e00ff */
[----:B------:R-:W-:-:S07]  /*d810*/  LOP3.LUT R0, R5, R0, R6, 0xfe, !PT ;  /* 0x0000000005007212 */ /* 0x000fce00078efe06 */
.L_x_21598:
[----:B------:R-:W-:Y:S05]  /*d820*/  BSYNC B0 ;  /* 0x0000000000007941 */ /* 0x000fea0003800000 */
.L_x_21597:
        /* <DEDUP_REMOVED lines=12> */
.L_x_21590:
        /* <DEDUP_REMOVED lines=8> */
.L_x_21577:
        /* <DEDUP_REMOVED lines=16> */
.L_x_21603:
[----:B------:R-:W-:Y:S01]  /*da70*/  PRMT R19, RZ, 0x7610, R19 ;  /* 0x00007610ff137816 */ /* 0x000fe20000000013 */
[----:B------:R-:W-:Y:S06]  /*da80*/  BRA `(.L_x_21578) ;  /* 0x0000000000747947 */ /* 0x000fec0003800000 */
.L_x_21602:
        /* <DEDUP_REMOVED lines=14> */
.L_x_21601:
        /* <DEDUP_REMOVED lines=15> */
.L_x_21578:
[----:B------:R-:W-:Y:S05]  /*dc60*/  BSYNC B6 ;  /* 0x0000000000067941 */ /* 0x000fea0003800000 */
.L_x_21572:
[----:B------:R-:W-:Y:S01]  /*dc70*/  ISETP.NE.AND P0, PT, R23, RZ, PT ;  /* 0x000000ff1700720c */ /* 0x000fe20003f05270 */
[----:B------:R-:W-:-:S03]  /*dc80*/  VIADD R24, R24, 0x80 ;  /* 0x0000008018187836 */ /* 0x000fc60000000000 */
[----:B------:R-:W-:-:S09]  /*dc90*/  SEL R28, RZ, 0x1, !P0 ;  /* 0x00000001ff1c7807 */ /* 0x000fd20004000000 */
.L_x_21506:
[----:B------:R-:W-:Y:S05]  /*dca0*/  BSYNC B7 ;  /* 0x0000000000077941 */ /* 0x000fea0003800000 */
.L_x_21505:
[----:B------:R-:W-:Y:S01]  /*dcb0*/  ISETP.GE.AND P0, PT, R24, R27, PT ;  /* 0x0000001b1800720c */ /* 0x000fe20003f06270 */
[----:B------:R-:W-:Y:S01]  /*dcc0*/  BSSY B7, `(.L_x_21604) ;  /* 0x000048f000077945 */ /* 0x000fe20003800000 */
[----:B------:R-:W-:Y:S02]  /*dcd0*/  PRMT R25, RZ, 0x7610, R25 ;  /* 0x00007610ff197816 */ /* 0x000fe40000000019 */
[----:B01----:R-:W-:-:S09]  /*dce0*/  PRMT R0, RZ, 0x7610, R0 ;  /* 0x00007610ff007816 */ /* 0x003fd20000000000 */
[----:B------:R-:W-:Y:S05]  /*dcf0*/  @P0 BRA `(.L_x_21605) ;  /* 0x00000048002c0947 */ /* 0x000fea0003800000 */
[----:B------:R-:W0:Y:S01]  /*dd00*/  LDC.U8 R6, c[0x0][0x244] ;  /* 0x00009100ff067b82 */ /* 0x000e220000000000 */
[----:B------:R-:W-:Y:S01]  /*dd10*/  IMAD R24, R26, 0x200, R24 ;  /* 0x000002001a187824 */ /* 0x000fe200078e0218 */
[----:B------:R-:W-:-:S03]  /*dd20*/  ULDC UR4, c[0x0][0x248] ;  /* 0x0000920000047ab9 */ /* 0x000fc60000000800 */
[----:B------:R-:W-:-:S03]  /*dd30*/  IMAD R3, R24, UR4, RZ ;  /* 0x0000000418037c24 */ /* 0x000fc6000f8e02ff */
        /* <DEDUP_REMOVED lines=18> */
.L_x_21609:
[----:B------:R-:W2:Y:S02]  /*de60*/  LDG.E.U8 R4, desc[UR36][R4.64] ;  /* 0x0000002404047981 */ /* 0x000ea4000c1e1100 */
[----:B--2---:R-:W-:-:S04]  /*de70*/  ISETP.NE.AND P0, PT, R4, RZ, PT ;  /* 0x000000ff0400720c */ /* 0x004fc80003f05270 */
[----:B------:R-:W-:Y:S01]  /*de80*/  P2R R23, PR, RZ, 0x1 ;  /* 0x00000001ff177803 */ /* 0x000fe20000000000 */
[----:B------:R-:W-:Y:S08]  /*de90*/  BRA `(.L_x_21611) ;  /* 0x0000000c00c47947 */ /* 0x000ff00003800000 */
.L_x_21608:
        /* <DEDUP_REMOVED lines=11> */
.L_x_21613:
[----:B------:R-:W2:Y:S02]  /*df50*/  LDG.E R4, desc[UR36][R4.64] ;  /* 0x0000002404047981 */ /* 0x000ea4000c1e1900 */
[----:B--2---:R-:W-:-:S04]  /*df60*/  ISETP.NE.AND P0, PT, R4, RZ, PT ;  /* 0x000000ff0400720c */ /* 0x004fc80003f05270 */
[----:B------:R-:W-:Y:S01]  /*df70*/  P2R R23, PR, RZ, 0x1 ;  /* 0x00000001ff177803 */ /* 0x000fe20000000000 */
[----:B------:R-:W-:Y:S08]  /*df80*/  BRA `(.L_x_21611) ;  /* 0x0000000c00887947 */ /* 0x000ff00003800000 */
.L_x_21612:
[----:B------:R-:W2:Y:S02]  /*df90*/  LDG.E.U16 R4, desc[UR36][R4.64] ;  /* 0x0000002404047981 */ /* 0x000ea4000c1e1500 */
[----:B--2---:R-:W-:-:S04]  /*dfa0*/  ISETP.NE.AND P0, PT, R4, RZ, PT ;  /* 0x000000ff0400720c */ /* 0x004fc80003f05270 */
[----:B------:R-:W-:Y:S01]  /*dfb0*/  P2R R23, PR, RZ, 0x1 ;  /* 0x00000001ff177803 */ /* 0x000fe20000000000 */
[----:B------:R-:W-:Y:S08]  /*dfc0*/  BRA `(.L_x_21611) ;  /* 0x0000000c00787947 */ /* 0x000ff00003800000 */
.L_x_21607:
        /* <DEDUP_REMOVED lines=10> */
.L_x_21615:
[----:B------:R-:W2:Y:S02]  /*e070*/  LDG.E.U16 R0, desc[UR36][R4.64] ;  /* 0x0000002404007981 */ /* 0x000ea4000c1e1500 */
[----:B--2---:R-:W-:-:S05]  /*e080*/  HADD2.F32 R0, -RZ, R0.H0_H0 ;  /* 0x20000000ff007230 */ /* 0x004fca0000004100 */
[----:B------:R-:W-:-:S04]  /*e090*/  FSETP.NEU.FTZ.AND P0, PT, R0, RZ, PT ;  /* 0x000000ff0000720b */ /* 0x000fc80003f1d000 */
[----:B------:R-:W-:Y:S01]  /*e0a0*/  P2R R23, PR, RZ, 0x1 ;  /* 0x00000001ff177803 */ /* 0x000fe20000000000 */
[----:B------:R-:W-:Y:S08]  /*e0b0*/  BRA `(.L_x_21611) ;  /* 0x0000000c003c7947 */ /* 0x000ff00003800000 */
.L_x_21614:
        /* <DEDUP_REMOVED lines=12> */
.L_x_21617:
        /* <DEDUP_REMOVED lines=11> */
.L_x_21616:
[----:B------:R-:W2:Y:S02]  /*e230*/  LDG.E.64 R4, desc[UR36][R4.64] ;  /* 0x0000002404047981 */ /* 0x000ea4000c1e1b00 */
[----:B--2---:R-:W-:-:S06]  /*e240*/  DSETP.NEU.AND P0, PT, R4, RZ, PT ;  /* 0x000000ff0400722a */ /* 0x004fcc0003f0d000 */
[----:B------:R-:W-:Y:S01]  /*e250*/  P2R R23, PR, RZ, 0x1 ;  /* 0x00000001ff177803 */ /* 0x000fe20000000000 */
[----:B------:R-:W-:Y:S07]  /*e260*/  BRA `(.L_x_21611) ;  /* 0x0000000800d07947 */ /* 0x000fee0003800000 */
.L_x_21606:
        /* <DEDUP_REMOVED lines=12> */
.L_x_21620:
[----:B------:R-:W2:Y:S02]  /*e330*/  LDG.E.128 R4, desc[UR36][R4.64] ;  /* 0x0000002404047981 */ /* 0x000ea4000c1e1d00 */
[----:B--2---:R-:W-:-:S06]  /*e340*/  DSETP.NEU.AND P0, PT, R6, RZ, PT ;  /* 0x000000ff0600722a */ /* 0x004fcc0003f0d000 */
[----:B------:R-:W-:-:S06]  /*e350*/  DSETP.NEU.OR P0, PT, R4, RZ, P0 ;  /* 0x000000ff0400722a */ /* 0x000fcc000070d400 */
[----:B------:R-:W-:Y:S01]  /*e360*/  P2R R23, PR, RZ, 0x1 ;  /* 0x00000001ff177803 */ /* 0x000fe20000000000 */
[----:B------:R-:W-:Y:S07]  /*e370*/  BRA `(.L_x_21611) ;  /* 0x00000008008c7947 */ /* 0x000fee0003800000 */
.L_x_21619:
        /* <DEDUP_REMOVED lines=28> */
.L_x_21622:
        /* <DEDUP_REMOVED lines=15> */
.L_x_21621:
[----:B------:R-:W2:Y:S02]  /*e630*/  LDG.E.U16 R0, desc[UR36][R4.64] ;  /* 0x0000002404007981 */ /* 0x000ea4000c1e1500 */
[----:B--2---:R-:W-:-:S05]  /*e640*/  IMAD.U32 R0, R0, 0x10000, RZ ;  /* 0x0001000000007824 */ /* 0x004fca00078e00ff */
[----:B------:R-:W-:-:S04]  /*e650*/  FSETP.NEU.FTZ.AND P0, PT, R0, RZ, PT ;  /* 0x000000ff0000720b */ /* 0x000fc80003f1d000 */
[----:B------:R-:W-:Y:S01]  /*e660*/  P2R R23, PR, RZ, 0x1 ;  /* 0x00000001ff177803 */ /* 0x000fe20000000000 */
[----:B------:R-:W-:Y:S08]  /*e670*/  BRA `(.L_x_21611) ;  /* 0x0000000400cc7947 */ /* 0x000ff00003800000 */
.L_x_21618:
        /* <DEDUP_REMOVED lines=12> */
.L_x_21625:
        /* <DEDUP_REMOVED lines=21> */
.L_x_21629:
[----:B------:R-:W-:Y:S05]  /*e890*/  BSYNC B1 ;  /* 0x0000000000017941 */ /* 0x000fea0003800000 */
.L_x_21628:
[----:B------:R-:W-:Y:S01]  /*e8a0*/  LEA R5, R0, 0x3b800000, 0x17 ;  /* 0x3b80000000057811 */ /* 0x000fe200078eb8ff */
[----:B------:R-:W-:-:S05]  /*e8b0*/  IMAD.SHL.U32 R0, R3, 0x100000, RZ ;  /* 0x0010000003007824 */ /* 0x000fca00078e00ff */
[----:B------:R-:W-:-:S07]  /*e8c0*/  LOP3.LUT R0, R5, R0, R6, 0xfe, !PT ;  /* 0x0000000005007212 */ /* 0x000fce00078efe06 */
.L_x_21627:
[----:B------:R-:W-:Y:S05]  /*e8d0*/  BSYNC B0 ;  /* 0x0000000000007941 */ /* 0x000fea0003800000 */
.L_x_21626:
[----:B------:R-:W-:-:S04]  /*e8e0*/  FSETP.NEU.FTZ.AND P0, PT, R0, RZ, PT ;  /* 0x000000ff0000720b */ /* 0x000fc80003f1d000 */
[----:B------:R-:W-:Y:S01]  /*e8f0*/  P2R R23, PR, RZ, 0x1 ;  /* 0x00000001ff177803 */ /* 0x000fe20000000000 */
[----:B------:R-:W-:Y:S08]  /*e900*/  BRA `(.L_x_21611) ;  /* 0x0000000400287947 */ /* 0x000ff00003800000 */
.L_x_21624:
        /* <DEDUP_REMOVED lines=21> */
.L_x_21633:
[----:B------:R-:W-:Y:S05]  /*ea60*/  BSYNC B1 ;  /* 0x0000000000017941 */ /* 0x000fea0003800000 */
.L_x_21632:
[----:B------:R-:W-:Y:S01]  /*ea70*/  LEA R5, R0, 0x37800000, 0x17 ;  /* 0x3780000000057811 */ /* 0x000fe200078eb8ff */
[----:B------:R-:W-:-:S05]  /*ea80*/  IMAD.SHL.U32 R0, R3, 0x200000, RZ ;  /* 0x0020000003007824 */ /* 0x000fca00078e00ff */
[----:B------:R-:W-:-:S07]  /*ea90*/  LOP3.LUT R0, R5, R0, R6, 0xfe, !PT ;  /* 0x0000000005007212 */ /* 0x000fce00078efe06 */
.L_x_21631:
[----:B------:R-:W-:Y:S05]  /*eaa0*/  BSYNC B0 ;  /* 0x0000000000007941 */ /* 0x000fea0003800000 */
.L_x_21630:
[----:B------:R-:W-:-:S04]  /*eab0*/  FSETP.NEU.FTZ.AND P0, PT, R0, RZ, PT ;  /* 0x000000ff0000720b */ /* 0x000fc80003f1d000 */
[----:B------:R-:W-:Y:S01]  /*eac0*/  P2R R23, PR, RZ, 0x1 ;  /* 0x00000001ff177803 */ /* 0x000fe20000000000 */
[----:B------:R-:W-:Y:S08]  /*ead0*/  BRA `(.L_x_21611) ;  /* 0x0000000000b47947 */ /* 0x000ff00003800000 */
.L_x_21623:
        /* <DEDUP_REMOVED lines=14> */
.L_x_21637:
[----:B------:R-:W-:Y:S05]  /*ebc0*/  BSYNC B0 ;  /* 0x0000000000007941 */ /* 0x000fea0003800000 */
.L_x_21636:
[----:B------:R-:W-:-:S04]  /*ebd0*/  FSETP.NEU.FTZ.AND P0, PT, R0, RZ, PT ;  /* 0x000000ff0000720b */ /* 0x000fc80003f1d000 */
[----:B------:R-:W-:Y:S01]  /*ebe0*/  P2R R23, PR, RZ, 0x1 ;  /* 0x00000001ff177803 */ /* 0x000fe20000000000 */
[----:B------:R-:W-:Y:S08]  /*ebf0*/  BRA `(.L_x_21611) ;  /* 0x00000000006c7947 */ /* 0x000ff00003800000 */
.L_x_21610:
        /* <DEDUP_REMOVED lines=16> */
.L_x_21638:
[----:B------:R-:W-:-:S04]  /*ed00*/  PLOP3.LUT P0, PT, PT, PT, PT, 0x8, 0x0 ;  /* 0x000000000000781c */ /* 0x000fc80003f0e170 */
[----:B------:R-:W-:Y:S01]  /*ed10*/  P2R R23, PR, RZ, 0x1 ;  /* 0x00000001ff177803 */ /* 0x000fe20000000000 */
[----:B------:R-:W-:Y:S08]  /*ed20*/  BRA `(.L_x_21611) ;  /* 0x0000000000207947 */ /* 0x000ff00003800000 */
.L_x_21635:
[----:B------:R-:W2:Y:S02]  /*ed30*/  LDG.E.64 R4, desc[UR36][R4.64] ;  /* 0x0000002404047981 */ /* 0x000ea4000c1e1b00 */
[----:B--2---:R-:W-:-:S04]  /*ed40*/  ISETP.NE.U32.AND P0, PT, R4, RZ, PT ;  /* 0x000000ff0400720c */ /* 0x004fc80003f05070 */
[----:B------:R-:W-:-:S04]  /*ed50*/  ISETP.NE.AND.EX P0, PT, R5, RZ, PT, P0 ;  /* 0x000000ff0500720c */ /* 0x000fc80003f05300 */
[----:B------:R-:W-:Y:S01]  /*ed60*/  P2R R23, PR, RZ, 0x1 ;  /* 0x00000001ff177803 */ /* 0x000fe20000000000 */
[----:B------:R-:W-:Y:S08]  /*ed70*/  BRA `(.L_x_21611) ;  /* 0x00000000000c7947 */ /* 0x000ff00003800000 */
.L_x_21634:
[----:B------:R-:W2:Y:S02]  /*ed80*/  LDG.E R4, desc[UR36][R4.64] ;  /* 0x0000002404047981 */ /* 0x000ea4000c1e1900 */
[----:B--2---:R-:W-:-:S04]  /*ed90*/  ISETP.NE.AND P0, PT, R4, RZ, PT ;  /* 0x000000ff0400720c */ /* 0x004fc80003f05270 */
[----:B------:R-:W-:-:S09]  /*eda0*/  P2R R23, PR, RZ, 0x1 ;  /* 0x00000001ff177803 */ /* 0x000fd20000000000 */
.L_x_21611:
        /* <DEDUP_REMOVED lines=32> */
.L_x_21643:
        /* <DEDUP_REMOVED lines=14> */
.L_x_21642:
        /* <DEDUP_REMOVED lines=20> */
.L_x_21647:
        /* <DEDUP_REMOVED lines=14> */
.L_x_21646:
        /* <DEDUP_REMOVED lines=14> */
.L_x_21641:
        /* <DEDUP_REMOVED lines=19> */
.L_x_21649:
        /* <DEDUP_REMOVED lines=14> */
.L_x_21648:
        /* <DEDUP_REMOVED lines=19> */
.L_x_21651:
        /* <DEDUP_REMOVED lines=14> */
.L_x_21650:
        /* <DEDUP_REMOVED lines=18> */
.L_x_21640:
        /* <DEDUP_REMOVED lines=22> */
.L_x_21654:
        /* <DEDUP_REMOVED lines=18> */
.L_x_21653:
        /* <DEDUP_REMOVED lines=37> */
.L_x_21656:
        /* <DEDUP_REMOVED lines=24> */
.L_x_21655:
        /* <DEDUP_REMOVED lines=14> */
.L_x_21652:
        /* <DEDUP_REMOVED lines=22> */
.L_x_21659:
        /* <DEDUP_REMOVED lines=21> */
.L_x_21663:
[----:B------:R-:W-:Y:S05]  /*102b0*/  BSYNC B1 ;  /* 0x0000000000017941 */ /* 0x000fea0003800000 */
.L_x_21662:
[----:B------:R-:W-:Y:S01]  /*102c0*/  LEA R5, R0, 0x3b800000, 0x17 ;  /* 0x3b80000000057811 */ /* 0x000fe200078eb8ff */
[----:B------:R-:W-:-:S05]  /*102d0*/  IMAD.SHL.U32 R0, R3, 0x100000, RZ ;  /* 0x0010000003007824 */ /* 0x000fca00078e00ff */
[----:B------:R-:W-:-:S07]  /*102e0*/  LOP3.LUT R0, R5, R0, R6, 0xfe, !PT ;  /* 0x0000000005007212 */ /* 0x000fce00078efe06 */
.L_x_21661:
[----:B------:R-:W-:Y:S05]  /*102f0*/  BSYNC B0 ;  /* 0x0000000000007941 */ /* 0x000fea0003800000 */
.L_x_21660:
        /* <DEDUP_REMOVED lines=12> */
.L_x_21658:
        /* <DEDUP_REMOVED lines=21> */
.L_x_21667:
[----:B------:R-:W-:Y:S05]  /*10510*/  BSYNC B1 ;  /* 0x0000000000017941 */ /* 0x000fea0003800000 */
.L_x_21666:
[----:B------:R-:W-:Y:S01]  /*10520*/  LEA R5, R0, 0x37800000, 0x17 ;  /* 0x3780000000057811 */ /* 0x000fe200078eb8ff */
[----:B------:R-:W-:-:S05]  /*10530*/  IMAD.SHL.U32 R0, R3, 0x200000, RZ ;  /* 0x0020000003007824 */ /* 0x000fca00078e00ff */
[----:B------:R-:W-:-:S07]  /*10540*/  LOP3.LUT R0, R5, R0, R6, 0xfe, !PT ;  /* 0x0000000005007212 */ /* 0x000fce00078efe06 */
.L_x_21665:
[----:B------:R-:W-:Y:S05]  /*10550*/  BSYNC B0 ;  /* 0x0000000000007941 */ /* 0x000fea0003800000 */
.L_x_21664:
        /* <DEDUP_REMOVED lines=12> */
.L_x_21657:
        /* <DEDUP_REMOVED lines=8> */
.L_x_21644:
        /* <DEDUP_REMOVED lines=16> */
.L_x_21670:
[----:B------:R-:W-:Y:S01]  /*107a0*/  PRMT R25, RZ, 0x7610, R25 ;  /* 0x00007610ff197816 */ /* 0x000fe20000000019 */
[----:B------:R-:W-:Y:S06]  /*107b0*/  BRA `(.L_x_21645) ;  /* 0x0000000000747947 */ /* 0x000fec0003800000 */
.L_x_21669:
        /* <DEDUP_REMOVED lines=14> */
.L_x_21668:
        /* <DEDUP_REMOVED lines=15> */
.L_x_21645:
[----:B------:R-:W-:Y:S05]  /*10990*/  BSYNC B6 ;  /* 0x0000000000067941 */ /* 0x000fea0003800000 */
.L_x_21639:
        /* <DEDUP_REMOVED lines=32> */
.L_x_21675:
        /* <DEDUP_REMOVED lines=14> */
.L_x_21674:
        /* <DEDUP_REMOVED lines=20> */
.L_x_21679:
        /* <DEDUP_REMOVED lines=14> */
.L_x_21678:
        /* <DEDUP_REMOVED lines=14> */
.L_x_21673:
        /* <DEDUP_REMOVED lines=19> */
.L_x_21681:
        /* <DEDUP_REMOVED lines=14> */
.L_x_21680:
        /* <DEDUP_REMOVED lines=19> */
.L_x_21683:
        /* <DEDUP_REMOVED lines=14> */
.L_x_21682:
        /* <DEDUP_REMOVED lines=18> */
.L_x_21672:
        /* <DEDUP_REMOVED lines=22> */
.L_x_21686:
        /* <DEDUP_REMOVED lines=18> */
.L_x_21685:
        /* <DEDUP_REMOVED lines=37> */
.L_x_21688:
        /* <DEDUP_REMOVED lines=24> */
.L_x_21687:
        /* <DEDUP_REMOVED lines=14> */
.L_x_21684:
        /* <DEDUP_REMOVED lines=22> */
.L_x_21691:
        /* <DEDUP_REMOVED lines=21> */
.L_x_21695:
[----:B------:R-:W-:Y:S05]  /*11ea0*/  BSYNC B1 ;  /* 0x0000000000017941 */ /* 0x000fea0003800000 */
.L_x_21694:
[----:B------:R-:W-:Y:S01]  /*11eb0*/  IMAD.SHL.U32 R3, R3, 0x100000, RZ ;  /* 0x0010000003037824 */ /* 0x000fe200078e00ff */
[----:B------:R-:W-:-:S04]  /*11ec0*/  LEA R5, R0, 0x3b800000, 0x17 ;  /* 0x3b80000000057811 */ /* 0x000fc800078eb8ff */
[----:B------:R-:W-:-:S07]  /*11ed0*/  LOP3.LUT R3, R5, R3, R6, 0xfe, !PT ;  /* 0x0000000305037212 */ /* 0x000fce00078efe06 */
.L_x_21693:
[----:B------:R-:W-:Y:S05]  /*11ee0*/  BSYNC B0 ;  /* 0x0000000000007941 */ /* 0x000fea0003800000 */
.L_x_21692:
        /* <DEDUP_REMOVED lines=12> */
.L_x_21690:
        /* <DEDUP_REMOVED lines=21> */
.L_x_21699:
[----:B------:R-:W-:Y:S05]  /*12100*/  BSYNC B1 ;  /* 0x0000000000017941 */ /* 0x000fea0003800000 */
.L_x_21698:
[----:B------:R-:W-:Y:S01]  /*12110*/  IMAD.SHL.U32 R3, R3, 0x200000, RZ ;  /* 0x0020000003037824 */ /* 0x000fe200078e00ff */
[----:B------:R-:W-:-:S04]  /*12120*/  LEA R5, R0, 0x37800000, 0x17 ;  /* 0x3780000000057811 */ /* 0x000fc800078eb8ff */
[----:B------:R-:W-:-:S07]  /*12130*/  LOP3.LUT R3, R5, R3, R6, 0xfe, !PT ;  /* 0x0000000305037212 */ /* 0x000fce00078efe06 */
.L_x_21697:
[----:B------:R-:W-:Y:S05]  /*12140*/  BSYNC B0 ;  /* 0x0000000000007941 */ /* 0x000fea0003800000 */
.L_x_21696:
        /* <DEDUP_REMOVED lines=12> */
.L_x_21689:
        /* <DEDUP_REMOVED lines=8> */
.L_x_21676:
        /* <DEDUP_REMOVED lines=16> */
.L_x_21702:
[----:B------:R-:W-:Y:S01]  /*12390*/  PRMT R0, RZ, 0x7610, R0 ;  /* 0x00007610ff007816 */ /* 0x000fe20000000000 */
[----:B------:R-:W-:Y:S06]  /*123a0*/  BRA `(.L_x_21677) ;  /* 0x0000000000747947 */ /* 0x000fec0003800000 */
.L_x_21701:
        /* <DEDUP_REMOVED lines=14> */
.L_x_21700:
[----:B------:R-:W2:Y:S02]  /*12490*/  LDG.E R4, desc[UR36][R4.64] ;  /* 0x0000002404047981 */ /* 0x000ea4000c1e1900 */
        /* <DEDUP_REMOVED lines=11> */
[----:B------:R-:W-:-:S13]  /*12550*/  @P2 PLOP3.LUT P0, PT, P1, PT, PT, 0x80, 0x0 ;  /* 0x000000000000281c */ /* 0x000fda0000f0f070 */
[----:B------:R-:W-:-:S05]  /*12560*/  @!P0 IMAD.MOV R3, RZ, RZ, R6 ;  /* 0x000000ffff038224 */ /* 0x000fca00078e0206 */
[----:B------:R-:W-:-:S07]  /*12570*/  @P2 PRMT R0, R3, 0x7610, R0 ;  /* 0x0000761003002816 */ /* 0x000fce0000000000 */
.L_x_21677:
[----:B------:R-:W-:Y:S05]  /*12580*/  BSYNC B6 ;  /* 0x0000000000067941 */ /* 0x000fea0003800000 */
.L_x_21671:
[----:B------:R-:W-:-:S04]  /*12590*/  ISETP.NE.AND P0, PT, R23, RZ, PT ;  /* 0x000000ff1700720c */ /* 0x000fc80003f05270 */
[----:B------:R-:W-:-:S09]  /*125a0*/  SEL R29, RZ, 0x1, !P0 ;  /* 0x00000001ff1d7807 */ /* 0x000fd20004000000 */
.L_x_21605:
[----:B------:R-:W-:Y:S05]  /*125b0*/  BSYNC B7 ;  /* 0x0000000000077941 */ /* 0x000fea0003800000 */
.L_x_21604:
[----:B------:R-:W2:Y:S01]  /*125c0*/  LDL.LU R3, [R1+0x4] ;  /* 0x0000040001037983 */ /* 0x000ea20000300800 */
[----:B------:R-:W1:Y:S03]  /*125d0*/  LDC.U8 R23, c[0x0][0x254] ;  /* 0x00009500ff177b82 */ /* 0x000e660000000000 */
[----:B0-----:R-:W3:Y:S01]  /*125e0*/  LDL.LU R5, [R1] ;  /* 0x0000000001057983 */ /* 0x001ee20000300800 */
[----:B------:R-:W-:Y:S01]  /*125f0*/  PRMT R6, R28, 0x9910, RZ ;  /* 0x000099101c067816 */ /* 0x000fe200000000ff */
[----:B------:R-:W-:Y:S01]  /*12600*/  BSSY B6, `(.L_x_21703) ;  /* 0x00001a0000067945 */ /* 0x000fe20003800000 */
[----:B------:R-:W-:Y:S01]  /*12610*/  PRMT R7, R29, 0x9910, RZ ;  /* 0x000099101d077816 */ /* 0x000fe200000000ff */
[----:B------:R-:W0:Y:S01]  /*12620*/  S2R R4, SR_TID.X ;  /* 0x0000000000047919 */ /* 0x000e220000002100 */
[----:B------:R-:W-:Y:S02]  /*12630*/  ISETP.NE.AND P2, PT, R6, RZ, PT ;  /* 0x000000ff0600720c */ /* 0x000fe40003f45270 */
[----:B------:R-:W-:-:S02]  /*12640*/  ISETP.NE.AND P3, PT, R7, RZ, PT ;  /* 0x000000ff0700720c */ /* 0x000fc40003f65270 */
[----:B-----5:R-:W-:Y:S02]  /*12650*/  SEL R17, R19, R17, !P2 ;  /* 0x0000001113117207 */ /* 0x020fe40005000000 */
[----:B------:R-:W-:Y:S02]  /*12660*/  SEL R25, R0, R25, !P3 ;  /* 0x0000001900197207 */ /* 0x000fe40005800000 */
[----:B0-----:R-:W-:Y:S02]  /*12670*/  ISETP.GE.AND P4, PT, R4, R27, PT ;  /* 0x0000001b0400720c */ /* 0x001fe40003f86270 */
[----:B--2---:R-:W-:Y:S02]  /*12680*/  PRMT R3, R3, 0x9910, RZ ;  /* 0x0000991003037816 */ /* 0x004fe400000000ff */
[----:B---3--:R-:W-:Y:S02]  /*12690*/  PRMT R5, R5, 0x9910, RZ ;  /* 0x0000991005057816 */ /* 0x008fe400000000ff */
[----:B------:R-:W-:-:S02]  /*126a0*/  ISETP.NE.AND P0, PT, R3, RZ, PT ;  /* 0x000000ff0300720c */ /* 0x000fc40003f05270 */
[----:B------:R-:W-:Y:S02]  /*126b0*/  ISETP.NE.AND P1, PT, R5, RZ, PT ;  /* 0x000000ff0500720c */ /* 0x000fe40003f25270 */
[----:B------:R-:W-:Y:S01]  /*126c0*/  SEL R5, R18, R22, !P0 ;  /* 0x0000001612057207 */ /* 0x000fe20004000000 */
[----:B------:R-:W-:Y:S01]  /*126d0*/  IMAD.MOV.U32 R18, RZ, RZ, R4 ;  /* 0x000000ffff127224 */ /* 0x000fe200078e0004 */
[----:B------:R-:W-:Y:S01]  /*126e0*/  SEL R16, R16, R2, !P1 ;  /* 0x0000000210107207 */ /* 0x000fe20004800000 */
[----:B-1----:R-:W-:Y:S08]  /*126f0*/  @P4 BRA `(.L_x_21704) ;  /* 0x0000001800404947 */ /* 0x002ff00003800000 */
        /* <DEDUP_REMOVED lines=28> */
.L_x_21711:
[----:B------:R-:W-:Y:S05]  /*128c0*/  BSYNC B0 ;  /* 0x0000000000007941 */ /* 0x000fea0003800000 */
.L_x_21710:
[----:B------:R-:W0:Y:S02]  /*128d0*/  F2I.FTZ.TRUNC.NTZ R5, R0 ;  /* 0x0000000000057305 */ /* 0x000e24000021f100 */
[----:B0-----:R1:W-:Y:S01]  /*128e0*/  STG.E.U8 desc[UR36][R2.64], R5 ;  /* 0x0000000502007986 */ /* 0x0013e2000c101124 */
[----:B------:R-:W-:Y:S05]  /*128f0*/  BRA `(.L_x_21704) ;  /* 0x0000001400c07947 */ /* 0x000fea0003800000 */
.L_x_21708:
        /* <DEDUP_REMOVED lines=9> */
.L_x_21713:
[----:B------:R-:W-:Y:S05]  /*12990*/  BSYNC B0 ;  /* 0x0000000000007941 */ /* 0x000fea0003800000 */
.L_x_21712:
[----:B------:R-:W0:Y:S02]  /*129a0*/  F2I.S64.TRUNC R4, R4 ;  /* 0x0000000400047311 */ /* 0x000e24000020d900 */
[----:B0-----:R-:W-:-:S05]  /*129b0*/  IMAD.MOV.U32 R7, RZ, RZ, R4 ;  /* 0x000000ffff077224 */ /* 0x001fca00078e0004 */
[----:B------:R0:W-:Y:S01]  /*129c0*/  STG.E.U8 desc[UR36][R2.64], R7 ;  /* 0x0000000702007986 */ /* 0x0001e2000c101124 */
[----:B------:R-:W-:Y:S05]  /*129d0*/  BRA `(.L_x_21704) ;  /* 0x0000001400887947 */ /* 0x000fea0003800000 */
.L_x_21707:
        /* <DEDUP_REMOVED lines=15> */
.L_x_21717:
[----:B------:R-:W-:Y:S05]  /*12ad0*/  BSYNC B0 ;  /* 0x0000000000007941 */ /* 0x000fea0003800000 */
.L_x_21716:
[----:B------:R-:W0:Y:S02]  /*12ae0*/  F2I.S64.TRUNC R4, R4 ;  /* 0x0000000400047311 */ /* 0x000e24000020d900 */
[----:B0-----:R3:W-:Y:S01]  /*12af0*/  STG.E.64 desc[UR36][R2.64], R4 ;  /* 0x0000000402007986 */ /* 0x0017e2000c101b24 */
[----:B------:R-:W-:Y:S05]  /*12b00*/  BRA `(.L_x_21704) ;  /* 0x00000014003c7947 */ /* 0x000fea0003800000 */
.L_x_21715:
        /* <DEDUP_REMOVED lines=9> */
.L_x_21719:
[----:B------:R-:W-:Y:S05]  /*12ba0*/  BSYNC B0 ;  /* 0x0000000000007941 */ /* 0x000fea0003800000 */
.L_x_21718:
[----:B------:R-:W0:Y:S02]  /*12bb0*/  F2I.FTZ.TRUNC.NTZ R5, R0 ;  /* 0x0000000000057305 */ /* 0x000e24000021f100 */
[----:B0-----:R2:W-:Y:S01]  /*12bc0*/  STG.E desc[UR36][R2.64], R5 ;  /* 0x0000000502007986 */ /* 0x0015e2000c101924 */
[----:B------:R-:W-:Y:S05]  /*12bd0*/  BRA `(.L_x_21704) ;  /* 0x0000001400087947 */ /* 0x000fea0003800000 */
.L_x_21714:
        /* <DEDUP_REMOVED lines=9> */
.L_x_21721:
[----:B------:R-:W-:Y:S05]  /*12c70*/  BSYNC B0 ;  /* 0x0000000000007941 */ /* 0x000fea0003800000 */
.L_x_21720:
[----:B------:R-:W0:Y:S02]  /*12c80*/  F2I.FTZ.TRUNC.NTZ R5, R0 ;  /* 0x0000000000057305 */ /* 0x000e24000021f100 */
[----:B0-----:R4:W-:Y:S01]  /*12c90*/  STG.E.U16 desc[UR36][R2.64], R5 ;  /* 0x0000000502007986 */ /* 0x0019e2000c101524 */
[----:B------:R-:W-:Y:S05]  /*12ca0*/  BRA `(.L_x_21704) ;  /* 0x0000001000d47947 */ /* 0x000fea0003800000 */
.L_x_21706:
        /* <DEDUP_REMOVED lines=15> */
.L_x_21725:
[----:B------:R-:W-:Y:S05]  /*12da0*/  BSYNC B0 ;  /* 0x0000000000007941 */ /* 0x000fea0003800000 */
.L_x_21724:
[----:B------:R0:W-:Y:S01]  /*12db0*/  STG.E desc[UR36][R2.64], R7 ;  /* 0x0000000702007986 */ /* 0x0001e2000c101924 */
[----:B------:R-:W-:Y:S05]  /*12dc0*/  BRA `(.L_x_21704) ;  /* 0x00000010008c7947 */ /* 0x000fea0003800000 */
.L_x_21723:
        /* <DEDUP_REMOVED lines=9> */
.L_x_21727:
[----:B------:R-:W-:Y:S05]  /*12e60*/  BSYNC B0 ;  /* 0x0000000000007941 */ /* 0x000fea0003800000 */
.L_x_21726:
[----:B------:R-:W-:-:S05]  /*12e70*/  F2FP.F16.F32.PACK_AB R0, RZ, R0 ;  /* 0x00000000ff00723e */ /* 0x000fca00000000ff */
[----:B------:R0:W-:Y:S01]  /*12e80*/  STG.E.U16 desc[UR36][R2.64], R0 ;  /* 0x0000000002007986 */ /* 0x0001e2000c101524 */
[----:B------:R-:W-:Y:S05]  /*12e90*/  BRA `(.L_x_21704) ;  /* 0x0000001000587947 */ /* 0x000fea0003800000 */
.L_x_21722:
        /* <DEDUP_REMOVED lines=16> */
.L_x_21731:
[----:B------:R-:W-:Y:S05]  /*12fa0*/  BSYNC B0 ;  /* 0x0000000000007941 */ /* 0x000fea0003800000 */
.L_x_21730:
[----:B------:R0:W-:Y:S01]  /*12fb0*/  STG.E.64 desc[UR36][R2.64], R6 ;  /* 0x0000000602007986 */ /* 0x0001e2000c101b24 */
[----:B------:R-:W-:Y:S05]  /*12fc0*/  BRA `(.L_x_21704) ;  /* 0x00000010000c7947 */ /* 0x000fea0003800000 */
.L_x_21729:
        /* <DEDUP_REMOVED lines=9> */
.L_x_21733:
[----:B------:R-:W-:Y:S05]  /*13060*/  BSYNC B0 ;  /* 0x0000000000007941 */ /* 0x000fea0003800000 */
.L_x_21732:
[----:B------:R-:W-:-:S04]  /*13070*/  F2FP.F16.F32.PACK_AB R0, RZ, R0 ;  /* 0x00000000ff00723e */ /* 0x000fc800000000ff */
[----:B------:R-:W-:-:S05]  /*13080*/  PRMT R0, R0, 0x5410, RZ ;  /* 0x0000541000007816 */ /* 0x000fca00000000ff */
[----:B------:R0:W-:Y:S01]  /*13090*/  STG.E desc[UR36][R2.64], R0 ;  /* 0x0000000002007986 */ /* 0x0001e2000c101924 */
[----:B------:R-:W-:Y:S05]  /*130a0*/  BRA `(.L_x_21704) ;  /* 0x0000000c00d47947 */ /* 0x000fea0003800000 */
.L_x_21728:
        /* <DEDUP_REMOVED lines=9> */
.L_x_21735:
[----:B------:R-:W-:Y:S05]  /*13140*/  BSYNC B0 ;  /* 0x0000000000007941 */ /* 0x000fea0003800000 */
.L_x_21734:
[----:B------:R-:W-:-:S04]  /*13150*/  FMUL.FTZ R0, R0, 1 ;  /* 0x3f80000000007820 */ /* 0x000fc80000410000 */
[----:B------:R-:W0:Y:S02]  /*13160*/  F2F.F64.F32 R4, R0 ;  /* 0x0000000000047310 */ /* 0x000e240000201800 */
[----:B0-----:R0:W-:Y:S01]  /*13170*/  STG.E.64 desc[UR36][R2.64], R4 ;  /* 0x0000000402007986 */ /* 0x0011e2000c101b24 */
[----:B------:R-:W-:Y:S05]  /*13180*/  BRA `(.L_x_21704) ;  /* 0x0000000c009c7947 */ /* 0x000fea0003800000 */
.L_x_21705:
        /* <DEDUP_REMOVED lines=17> */
.L_x_21740:
[----:B------:R-:W-:Y:S05]  /*132a0*/  BSYNC B0 ;  /* 0x0000000000007941 */ /* 0x000fea0003800000 */
.L_x_21739:
[----:B------:R-:W-:-:S04]  /*132b0*/  FSETP.NEU.FTZ.AND P0, PT, R0, RZ, PT ;  /* 0x000000ff0000720b */ /* 0x000fc80003f1d000 */
[----:B------:R-:W-:-:S05]  /*132c0*/  SEL R5, RZ, 0x1, !P0 ;  /* 0x00000001ff057807 */ /* 0x000fca0004000000 */
[----:B------:R0:W-:Y:S01]  /*132d0*/  STG.E.U8 desc[UR36][R2.64], R5 ;  /* 0x0000000502007986 */ /* 0x0001e2000c101124 */
[----:B------:R-:W-:Y:S05]  /*132e0*/  BRA `(.L_x_21704) ;  /* 0x0000000c00447947 */ /* 0x000fea0003800000 */
.L_x_21738:
        /* <DEDUP_REMOVED lines=9> */
.L_x_21742:
[----:B------:R-:W-:Y:S05]  /*13380*/  BSYNC B0 ;  /* 0x0000000000007941 */ /* 0x000fea0003800000 */
.L_x_21741:
[----:B------:R-:W-:Y:S01]  /*13390*/  FMUL.FTZ R0, R0, 1 ;  /* 0x3f80000000007820 */ /* 0x000fe20000410000 */
[----:B------:R-:W-:-:S03]  /*133a0*/  CS2R R6, SRZ ;  /* 0x0000000000067805 */ /* 0x000fc6000001ff00 */
[----:B------:R-:W0:Y:S02]  /*133b0*/  F2F.F64.F32 R4, R0 ;  /* 0x0000000000047310 */ /* 0x000e240000201800 */
[----:B0-----:R0:W-:Y:S01]  /*133c0*/  STG.E.128 desc[UR36][R2.64], R4 ;  /* 0x0000000402007986 */ /* 0x0011e2000c101d24 */
[----:B------:R-:W-:Y:S05]  /*133d0*/  BRA `(.L_x_21704) ;  /* 0x0000000c00087947 */ /* 0x000fea0003800000 */
.L_x_21737:
        /* <DEDUP_REMOVED lines=15> */
.L_x_21746:
[----:B------:R-:W-:Y:S05]  /*134d0*/  BSYNC B0 ;  /* 0x0000000000007941 */ /* 0x000fea0003800000 */
.L_x_21745:
        /* <DEDUP_REMOVED lines=10> */
.L_x_21748:
[----:B------:R-:W-:Y:S05]  /*13580*/  BSYNC B0 ;  /* 0x0000000000007941 */ /* 0x000fea0003800000 */
.L_x_21747:
[----:B------:R0:W-:Y:S01]  /*13590*/  STG.E.U8 desc[UR36][R2.64], R5 ;  /* 0x0000000502007986 */ /* 0x0001e2000c101124 */
[----:B------:R-:W-:Y:S05]  /*135a0*/  BRA `(.L_x_21704) ;  /* 0x0000000800947947 */ /* 0x000fea0003800000 */
.L_x_21744:
        /* <DEDUP_REMOVED lines=9> */
.L_x_21750:
[----:B------:R-:W-:Y:S05]  /*13640*/  BSYNC B0 ;  /* 0x0000000000007941 */ /* 0x000fea0003800000 */
.L_x_21749:
        /* <DEDUP_REMOVED lines=11> */
.L_x_21751:
[----:B------:R-:W-:Y:S01]  /*13700*/  ISETP.GT.U32.AND P0, PT, R5, 0x7f800000, PT ;  /* 0x7f8000000500780c */ /* 0x000fe20003f04070 */
[----:B------:R-:W-:-:S05]  /*13710*/  IMAD.MOV.U32 R5, RZ, RZ, 0x7f ;  /* 0x0000007fff057424 */ /* 0x000fca00078e00ff */
[----:B------:R-:W-:-:S05]  /*13720*/  SEL R5, R5, 0x7c, P0 ;  /* 0x0000007c05057807 */ /* 0x000fca0000000000 */
[----:B------:R0:W-:Y:S01]  /*13730*/  STG.E.U8 desc[UR36][R2.64], R5 ;  /* 0x0000000502007986 */ /* 0x0001e2000c101124 */
[----:B------:R-:W-:Y:S05]  /*13740*/  BRA `(.L_x_21704) ;  /* 0x00000008002c7947 */ /* 0x000fea0003800000 */
.L_x_21743:
        /* <DEDUP_REMOVED lines=9> */
.L_x_21753:
[----:B------:R-:W-:Y:S05]  /*137e0*/  BSYNC B0 ;  /* 0x0000000000007941 */ /* 0x000fea0003800000 */
.L_x_21752:
[----:B------:R-:W-:-:S05]  /*137f0*/  F2FP.BF16.F32.PACK_AB R0, RZ, R0 ;  /* 0x00000000ff00723e */ /* 0x000fca00000010ff */
[----:B------:R0:W-:Y:S01]  /*13800*/  STG.E.U16 desc[UR36][R2.64], R0 ;  /* 0x0000000002007986 */ /* 0x0001e2000c101524 */
[----:B------:R-:W-:Y:S05]  /*13810*/  BRA `(.L_x_21704) ;  /* 0x0000000400f87947 */ /* 0x000fea0003800000 */
.L_x_21736:
        /* <DEDUP_REMOVED lines=17> */
.L_x_21758:
[----:B------:R-:W-:Y:S05]  /*13930*/  BSYNC B0 ;  /* 0x0000000000007941 */ /* 0x000fea0003800000 */
.L_x_21757:
[----:B------:R-:W0:Y:S02]  /*13940*/  F2I.FTZ.U32.TRUNC.NTZ R5, R0 ;  /* 0x0000000000057305 */ /* 0x000e24000021f000 */
[----:B0-----:R0:W-:Y:S01]  /*13950*/  STG.E.U16 desc[UR36][R2.64], R5 ;  /* 0x0000000502007986 */ /* 0x0011e2000c101524 */
[----:B------:R-:W-:Y:S05]  /*13960*/  BRA `(.L_x_21704) ;  /* 0x0000000400a47947 */ /* 0x000fea0003800000 */
.L_x_21756:
        /* <DEDUP_REMOVED lines=9> */
.L_x_21760:
[----:B------:R-:W-:Y:S05]  /*13a00*/  BSYNC B0 ;  /* 0x0000000000007941 */ /* 0x000fea0003800000 */
.L_x_21759:
        /* <DEDUP_REMOVED lines=14> */
.L_x_21763:
[----:B------:R-:W-:-:S07]  /*13af0*/  PRMT R4, R0, 0x7610, R4 ;  /* 0x0000761000047816 */ /* 0x000fce0000000004 */
.L_x_21762:
[----:B------:R-:W-:Y:S05]  /*13b00*/  BSYNC B0 ;  /* 0x0000000000007941 */ /* 0x000fea0003800000 */
.L_x_21761:
[----:B------:R0:W-:Y:S01]  /*13b10*/  STG.E.U8 desc[UR36][R2.64], R4 ;  /* 0x0000000402007986 */ /* 0x0001e2000c101124 */
[----:B------:R-:W-:Y:S05]  /*13b20*/  BRA `(.L_x_21704) ;  /* 0x0000000400347947 */ /* 0x000fea0003800000 */
.L_x_21755:
        /* <DEDUP_REMOVED lines=9> */
.L_x_21765:
[----:B------:R-:W-:Y:S05]  /*13bc0*/  BSYNC B0 ;  /* 0x0000000000007941 */ /* 0x000fea0003800000 */
.L_x_21764:
        /* <DEDUP_REMOVED lines=14> */
.L_x_21768:
[----:B------:R-:W-:-:S07]  /*13cb0*/  PRMT R4, R0, 0x7610, R4 ;  /* 0x0000761000047816 */ /* 0x000fce0000000004 */
.L_x_21767:
[----:B------:R-:W-:Y:S05]  /*13cc0*/  BSYNC B0 ;  /* 0x0000000000007941 */ /* 0x000fea0003800000 */
.L_x_21766:
[----:B------:R0:W-:Y:S01]  /*13cd0*/  STG.E.U8 desc[UR36][R2.64], R4 ;  /* 0x0000000402007986 */ /* 0x0001e2000c101124 */
[----:B------:R-:W-:Y:S05]  /*13ce0*/  BRA `(.L_x_21704) ;  /* 0x0000000000c47947 */ /* 0x000fea0003800000 */
.L_x_21754:
[----:B------:R-:W-:-:S13]  /*13cf0*/  ISETP.NE.AND P0, PT, R0, 0x1c, PT ;  /* 0x0000001c0000780c */ /* 0x000fda0003f05270 */
[----:B------:R-:W-:Y:S05]  /*13d00*/  @!P0 BRA `(.L_x_21769) ;  /* 0x00000000008c8947 */ /* 0x000fea0003800000 */
[----:B------:R-:W-:-:S13]  /*13d10*/  ISETP.NE.AND P0, PT, R0, 0x1d, PT ;  /* 0x0000001d0000780c */ /* 0x000fda0003f05270 */
[----:B------:R-:W-:Y:S05]  /*13d20*/  @!P0 BRA `(.L_x_21770) ;  /* 0x0000000000508947 */ /* 0x000fea0003800000 */
[----:B------:R-:W-:-:S13]  /*13d30*/  ISETP.NE.AND P0, PT, R0, 0x2c, PT ;  /* 0x0000002c0000780c */ /* 0x000fda0003f05270 */
[----:B------:R0:W-:Y:S01]  /*13d40*/  @!P0 STG.E.U8 desc[UR36][R2.64], R5 ;  /* 0x0000000502008986 */ /* 0x0001e2000c101124 */
[----:B------:R-:W-:Y:S05]  /*13d50*/  @!P0 BRA `(.L_x_21704) ;  /* 0x0000000000a88947 */ /* 0x000fea0003800000 */
.L_x_21709:
[----:B0-----:R-:W-:Y:S01]  /*13d60*/  MOV R2, 0x0 ;  /* 0x0000000000027802 */ /* 0x001fe20000000f00 */
        /* <DEDUP_REMOVED lines=15> */
.L_x_21771:
[----:B------:R-:W-:Y:S05]  /*13e60*/  BRA `(.L_x_21704) ;  /* 0x0000000000647947 */ /* 0x000fea0003800000 */
.L_x_21770:
        /* <DEDUP_REMOVED lines=9> */
.L_x_21773:
[----:B------:R-:W-:Y:S05]  /*13f00*/  BSYNC B0 ;  /* 0x0000000000007941 */ /* 0x000fea0003800000 */
.L_x_21772:
[----:B------:R-:W0:Y:S02]  /*13f10*/  F2I.U64.TRUNC R4, R4 ;  /* 0x0000000400047311 */ /* 0x000e24000020d800 */
[----:B0-----:R0:W-:Y:S01]  /*13f20*/  STG.E.64 desc[UR36][R2.64], R4 ;  /* 0x0000000402007986 */ /* 0x0011e2000c101b24 */
[----:B------:R-:W-:Y:S05]  /*13f30*/  BRA `(.L_x_21704) ;  /* 0x0000000000307947 */ /* 0x000fea0003800000 */
.L_x_21769:
        /* <DEDUP_REMOVED lines=9> */
.L_x_21775:
[----:B------:R-:W-:Y:S05]  /*13fd0*/  BSYNC B0 ;  /* 0x0000000000007941 */ /* 0x000fea0003800000 */
.L_x_21774:
[----:B------:R-:W0:Y:S02]  /*13fe0*/  F2I.FTZ.U32.TRUNC.NTZ R5, R0 ;  /* 0x0000000000057305 */ /* 0x000e24000021f000 */
[----:B0-----:R0:W-:Y:S02]  /*13ff0*/  STG.E desc[UR36][R2.64], R5 ;  /* 0x0000000502007986 */ /* 0x0011e4000c101924 */
.L_x_21704:
[----:B------:R-:W-:Y:S05]  /*14000*/  BSYNC B6 ;  /* 0x0000000000067941 */ /* 0x000fea0003800000 */
.L_x_21703:
[----:B------:R-:W-:Y:S01]  /*14010*/  ISETP.GE.AND P0, PT, R18, R27, PT ;  /* 0x0000001b1200720c */ /* 0x000fe20003f06270 */
[----:B------:R-:W-:-:S12]  /*14020*/  BSSY B7, `(.L_x_21776) ;  /* 0x0000328000077945 */ /* 0x000fd80003800000 */
[----:B------:R-:W-:Y:S05]  /*14030*/  @P0 BRA `(.L_x_21777) ;  /* 0x0000003000980947 */ /* 0x000fea0003800000 */
[----:B01234-:R-:W0:Y:S01]  /*14040*/  LDC.64 R2, c[0x0][0x220] ;  /* 0x00008800ff027b82 */ /* 0x01fe220000000a00 */
        /* <DEDUP_REMOVED lines=27> */
.L_x_21785:
[----:B------:R-:W-:Y:S05]  /*14200*/  BSYNC B0 ;  /* 0x0000000000007941 */ /* 0x000fea0003800000 */
.L_x_21784:
[----:B------:R-:W0:Y:S02]  /*14210*/  F2I.FTZ.TRUNC.NTZ R5, R0 ;  /* 0x0000000000057305 */ /* 0x000e24000021f100 */
[----:B0-----:R0:W-:Y:S01]  /*14220*/  STG.E.U8 desc[UR36][R2.64], R5 ;  /* 0x0000000502007986 */ /* 0x0011e2000c101124 */
[----:B------:R-:W-:Y:S05]  /*14230*/  BRA `(.L_x_21786) ;  /* 0x0000001400c07947 */ /* 0x000fea0003800000 */
.L_x_21782:
        /* <DEDUP_REMOVED lines=9> */
.L_x_21788:
[----:B------:R-:W-:Y:S05]  /*142d0*/  BSYNC B0 ;  /* 0x0000000000007941 */ /* 0x000fea0003800000 */
.L_x_21787:
[----:B------:R-:W0:Y:S02]  /*142e0*/  F2I.S64.TRUNC R4, R4 ;  /* 0x0000000400047311 */ /* 0x000e24000020d900 */
[----:B0-----:R-:W-:-:S05]  /*142f0*/  IMAD.MOV.U32 R7, RZ, RZ, R4 ;  /* 0x000000ffff077224 */ /* 0x001fca00078e0004 */
[----:B------:R0:W-:Y:S01]  /*14300*/  STG.E.U8 desc[UR36][R2.64], R7 ;  /* 0x0000000702007986 */ /* 0x0001e2000c101124 */
[----:B------:R-:W-:Y:S05]  /*14310*/  BRA `(.L_x_21786) ;  /* 0x0000001400887947 */ /* 0x000fea0003800000 */
.L_x_21781:
        /* <DEDUP_REMOVED lines=15> */
.L_x_21792:
[----:B------:R-:W-:Y:S05]  /*14410*/  BSYNC B0 ;  /* 0x0000000000007941 */ /* 0x000fea0003800000 */
.L_x_21791:
[----:B------:R-:W0:Y:S02]  /*14420*/  F2I.S64.TRUNC R4, R4 ;  /* 0x0000000400047311 */ /* 0x000e24000020d900 */
[----:B0-----:R0:W-:Y:S01]  /*14430*/  STG.E.64 desc[UR36][R2.64], R4 ;  /* 0x0000000402007986 */ /* 0x0011e2000c101b24 */
[----:B------:R-:W-:Y:S05]  /*14440*/  BRA `(.L_x_21786) ;  /* 0x00000014003c7947 */ /* 0x000fea0003800000 */
.L_x_21790:
        /* <DEDUP_REMOVED lines=9> */
.L_x_21794:
[----:B------:R-:W-:Y:S05]  /*144e0*/  BSYNC B0 ;  /* 0x0000000000007941 */ /* 0x000fea0003800000 */
.L_x_21793:
[----:B------:R-:W0:Y:S02]  /*144f0*/  F2I.FTZ.TRUNC.NTZ R5, R0 ;  /* 0x0000000000057305 */ /* 0x000e24000021f100 */
[----:B0-----:R0:W-:Y:S01]  /*14500*/  STG.E desc[UR36][R2.64], R5 ;  /* 0x0000000502007986 */ /* 0x0011e2000c101924 */
[----:B------:R-:W-:Y:S05]  /*14510*/  BRA `(.L_x_21786) ;  /* 0x0000001400087947 */ /* 0x000fea0003800000 */
.L_x_21789:
        /* <DEDUP_REMOVED lines=9> */
.L_x_21796:
[----:B------:R-:W-:Y:S05]  /*145b0*/  BSYNC B0 ;  /* 0x0000000000007941 */ /* 0x000fea0003800000 */
.L_x_21795:
[----:B------:R-:W0:Y:S02]  /*145c0*/  F2I.FTZ.TRUNC.NTZ R5, R0 ;  /* 0x0000000000057305 */ /* 0x000e24000021f100 */
[----:B0-----:R0:W-:Y:S01]  /*145d0*/  STG.E.U16 desc[UR36][R2.64], R5 ;  /* 0x0000000502007986 */ /* 0x0011e2000c101524 */
[----:B------:R-:W-:Y:S05]  /*145e0*/  BRA `(.L_x_21786) ;  /* 0x0000001000d47947 */ /* 0x000fea0003800000 */
.L_x_21780:
        /* <DEDUP_REMOVED lines=15> */
.L_x_21800:
[----:B------:R-:W-:Y:S05]  /*146e0*/  BSYNC B0 ;  /* 0x0000000000007941 */ /* 0x000fea0003800000 */
.L_x_21799:
[----:B------:R3:W-:Y:S01]  /*146f0*/  STG.E desc[UR36][R2.64], R5 ;  /* 0x0000000502007986 */ /* 0x0007e2000c101924 */
[----:B------:R-:W-:Y:S05]  /*14700*/  BRA `(.L_x_21786) ;  /* 0x00000010008c7947 */ /* 0x000fea0003800000 */
.L_x_21798:
        /* <DEDUP_REMOVED lines=9> */
.L_x_21802:
[----:B------:R-:W-:Y:S05]  /*147a0*/  BSYNC B0 ;  /* 0x0000000000007941 */ /* 0x000fea0003800000 */
.L_x_21801:
[----:B------:R-:W-:-:S05]  /*147b0*/  F2FP.F16.F32.PACK_AB R0, RZ, R0 ;  /* 0x00000000ff00723e */ /* 0x000fca00000000ff */
[----:B------:R4:W-:Y:S01]  /*147c0*/  STG.E.U16 desc[UR36][R2.64], R0 ;  /* 0x0000000002007986 */ /* 0x0009e2000c101524 */
[----:B------:R-:W-:Y:S05]  /*147d0*/  BRA `(.L_x_21786) ;  /* 0x0000001000587947 */ /* 0x000fea0003800000 */
.L_x_21797:
        /* <DEDUP_REMOVED lines=16> */
.L_x_21806:
[----:B------:R-:W-:Y:S05]  /*148e0*/  BSYNC B0 ;  /* 0x0000000000007941 */ /* 0x000fea0003800000 */
.L_x_21805:
[----:B------:R0:W-:Y:S01]  /*148f0*/  STG.E.64 desc[UR36][R2.64], R4 ;  /* 0x0000000402007986 */ /* 0x0001e2000c101b24 */
[----:B------:R-:W-:Y:S05]  /*14900*/  BRA `(.L_x_21786) ;  /* 0x00000010000c7947 */ /* 0x000fea0003800000 */
.L_x_21804:
        /* <DEDUP_REMOVED lines=9> */
.L_x_21808:
[----:B------:R-:W-:Y:S05]  /*149a0*/  BSYNC B0 ;  /* 0x0000000000007941 */ /* 0x000fea0003800000 */
.L_x_21807:
[----:B------:R-:W-:-:S04]  /*149b0*/  F2FP.F16.F32.PACK_AB R0, RZ, R0 ;  /* 0x00000000ff00723e */ /* 0x000fc800000000ff */
[----:B------:R-:W-:-:S05]  /*149c0*/  PRMT R0, R0, 0x5410, RZ ;  /* 0x0000541000007816 */ /* 0x000fca00000000ff */
[----:B------:R1:W-:Y:S01]  /*149d0*/  STG.E desc[UR36][R2.64], R0 ;  /* 0x0000000002007986 */ /* 0x0003e2000c101924 */
[----:B------:R-:W-:Y:S05]  /*149e0*/  BRA `(.L_x_21786) ;  /* 0x0000000c00d47947 */ /* 0x000fea0003800000 */
.L_x_21803:
        /* <DEDUP_REMOVED lines=9> */
.L_x_21810:
[----:B------:R-:W-:Y:S05]  /*14a80*/  BSYNC B0 ;  /* 0x0000000000007941 */ /* 0x000fea0003800000 */
.L_x_21809:
[----:B------:R-:W-:-:S04]  /*14a90*/  FMUL.FTZ R0, R0, 1 ;  /* 0x3f80000000007820 */ /* 0x000fc80000410000 */
[----:B------:R-:W0:Y:S02]  /*14aa0*/  F2F.F64.F32 R4, R0 ;  /* 0x0000000000047310 */ /* 0x000e240000201800 */
[----:B0-----:R2:W-:Y:S01]  /*14ab0*/  STG.E.64 desc[UR36][R2.64], R4 ;  /* 0x0000000402007986 */ /* 0x0015e2000c101b24 */
[----:B------:R-:W-:Y:S05]  /*14ac0*/  BRA `(.L_x_21786) ;  /* 0x0000000c009c7947 */ /* 0x000fea0003800000 */
.L_x_21779:
        /* <DEDUP_REMOVED lines=17> */
.L_x_21815:
[----:B------:R-:W-:Y:S05]  /*14be0*/  BSYNC B0 ;  /* 0x0000000000007941 */ /* 0x000fea0003800000 */
.L_x_21814:
[----:B------:R-:W-:-:S04]  /*14bf0*/  FSETP.NEU.FTZ.AND P0, PT, R0, RZ, PT ;  /* 0x000000ff0000720b */ /* 0x000fc80003f1d000 */
[----:B------:R-:W-:-:S05]  /*14c00*/  SEL R5, RZ, 0x1, !P0 ;  /* 0x00000001ff057807 */ /* 0x000fca0004000000 */
[----:B------:R0:W-:Y:S01]  /*14c10*/  STG.E.U8 desc[UR36][R2.64], R5 ;  /* 0x0000000502007986 */ /* 0x0001e2000c101124 */
[----:B------:R-:W-:Y:S05]  /*14c20*/  BRA `(.L_x_21786) ;  /* 0x0000000c00447947 */ /* 0x000fea0003800000 */
.L_x_21813:
        /* <DEDUP_REMOVED lines=9> */
.L_x_21817:
[----:B------:R-:W-:Y:S05]  /*14cc0*/  BSYNC B0 ;  /* 0x0000000000007941 */ /* 0x000fea0003800000 */
.L_x_21816:
[----:B------:R-:W-:Y:S01]  /*14cd0*/  FMUL.FTZ R0, R0, 1 ;  /* 0x3f80000000007820 */ /* 0x000fe20000410000 */
[----:B------:R-:W-:-:S03]  /*14ce0*/  CS2R R6, SRZ ;  /* 0x0000000000067805 */ /* 0x000fc6000001ff00 */
[----:B------:R-:W0:Y:S02]  /*14cf0*/  F2F.F64.F32 R4, R0 ;  /* 0x0000000000047310 */ /* 0x000e240000201800 */
[----:B0-----:R0:W-:Y:S01]  /*14d00*/  STG.E.128 desc[UR36][R2.64], R4 ;  /* 0x0000000402007986 */ /* 0x0011e2000c101d24 */
[----:B------:R-:W-:Y:S05]  /*14d10*/  BRA `(.L_x_21786) ;  /* 0x0000000c00087947 */ /* 0x000fea0003800000 */
.L_x_21812:
        /* <DEDUP_REMOVED lines=15> */
.L_x_21821:
[----:B------:R-:W-:Y:S05]  /*14e10*/  BSYNC B0 ;  /* 0x0000000000007941 */ /* 0x000fea0003800000 */
.L_x_21820:
        /* <DEDUP_REMOVED lines=10> */
.L_x_21823:
[----:B------:R-:W-:Y:S05]  /*14ec0*/  BSYNC B0 ;  /* 0x0000000000007941 */ /* 0x000fea0003800000 */
.L_x_21822:
[----:B------:R0:W-:Y:S01]  /*14ed0*/  STG.E.U8 desc[UR36][R2.64], R5 ;  /* 0x0000000502007986 */ /* 0x0001e2000c101124 */
[----:B------:R-:W-:Y:S05]  /*14ee0*/  BRA `(.L_x_21786) ;  /* 0x0000000800947947 */ /* 0x000fea0003800000 */
.L_x_21819:
        /* <DEDUP_REMOVED lines=9> */
.L_x_21825:
[----:B------:R-:W-:Y:S05]  /*14f80*/  BSYNC B0 ;  /* 0x0000000000007941 */ /* 0x000fea0003800000 */
.L_x_21824:
        /* <DEDUP_REMOVED lines=11> */
.L_x_21826:
[----:B------:R-:W-:Y:S01]  /*15040*/  ISETP.GT.U32.AND P0, PT, R5, 0x7f800000, PT ;  /* 0x7f8000000500780c */ /* 0x000fe20003f04070 */
[----:B------:R-:W-:-:S05]  /*15050*/  IMAD.MOV.U32 R5, RZ, RZ, 0x7f ;  /* 0x0000007fff057424 */ /* 0x000fca00078e00ff */
[----:B------:R-:W-:-:S05]  /*15060*/  SEL R5, R5, 0x7c, P0 ;  /* 0x0000007c05057807 */ /* 0x000fca0000000000 */
[----:B------:R0:W-:Y:S01]  /*15070*/  STG.E.U8 desc[UR36][R2.64], R5 ;  /* 0x0000000502007986 */ /* 0x0001e2000c101124 */
[----:B------:R-:W-:Y:S05]  /*15080*/  BRA `(.L_x_21786) ;  /* 0x00000008002c7947 */ /* 0x000fea0003800000 */
.L_x_21818:
        /* <DEDUP_REMOVED lines=9> */
.L_x_21828:
[----:B------:R-:W-:Y:S05]  /*15120*/  BSYNC B0 ;  /* 0x0000000000007941 */ /* 0x000fea0003800000 */
.L_x_21827:
[----:B------:R-:W-:-:S05]  /*15130*/  F2FP.BF16.F32.PACK_AB R0, RZ, R0 ;  /* 0x00000000ff00723e */ /* 0x000fca00000010ff */
[----:B------:R0:W-:Y:S01]  /*15140*/  STG.E.U16 desc[UR36][R2.64], R0 ;  /* 0x0000000002007986 */ /* 0x0001e2000c101524 */
[----:B------:R-:W-:Y:S05]  /*15150*/  BRA `(.L_x_21786) ;  /* 0x0000000400f87947 */ /* 0x000fea0003800000 */
.L_x_21811:
        /* <DEDUP_REMOVED lines=17> */
.L_x_21833:
[----:B------:R-:W-:Y:S05]  /*15270*/  BSYNC B0 ;  /* 0x0000000000007941 */ /* 0x000fea0003800000 */
.L_x_21832:
[----:B------:R-:W0:Y:S02]  /*15280*/  F2I.FTZ.U32.TRUNC.NTZ R5, R0 ;  /* 0x0000000000057305 */ /* 0x000e24000021f000 */
[----:B0-----:R0:W-:Y:S01]  /*15290*/  STG.E.U16 desc[UR36][R2.64], R5 ;  /* 0x0000000502007986 */ /* 0x0011e2000c101524 */
[----:B------:R-:W-:Y:S05]  /*152a0*/  BRA `(.L_x_21786) ;  /* 0x0000000400a47947 */ /* 0x000fea0003800000 */
.L_x_21831:
        /* <DEDUP_REMOVED lines=9> */
.L_x_21835:
[----:B------:R-:W-:Y:S05]  /*15340*/  BSYNC B0 ;  /* 0x0000000000007941 */ /* 0x000fea0003800000 */
.L_x_21834:
        /* <DEDUP_REMOVED lines=14> */
.L_x_21838:
[----:B------:R-:W-:-:S07]  /*15430*/  PRMT R4, R0, 0x7610, R4 ;  /* 0x0000761000047816 */ /* 0x000fce0000000004 */
.L_x_21837:
[----:B------:R-:W-:Y:S05]  /*15440*/  BSYNC B0 ;  /* 0x0000000000007941 */ /* 0x000fea0003800000 */
.L_x_21836:
[----:B------:R0:W-:Y:S01]  /*15450*/  STG.E.U8 desc[UR36][R2.64], R4 ;  /* 0x0000000402007986 */ /* 0x0001e2000c101124 */
[----:B------:R-:W-:Y:S05]  /*15460*/  BRA `(.L_x_21786) ;  /* 0x0000000400347947 */ /* 0x000fea0003800000 */
.L_x_21830:
        /* <DEDUP_REMOVED lines=9> */
.L_x_21840:
[----:B------:R-:W-:Y:S05]  /*15500*/  BSYNC B0 ;  /* 0x0000000000007941 */ /* 0x000fea0003800000 */
.L_x_21839:
        /* <DEDUP_REMOVED lines=14> */
.L_x_21843:
[----:B------:R-:W-:-:S07]  /*155f0*/  PRMT R4, R0, 0x7610, R4 ;  /* 0x0000761000047816 */ /* 0x000fce0000000004 */
.L_x_21842:
[----:B------:R-:W-:Y:S05]  /*15600*/  BSYNC B0 ;  /* 0x0000000000007941 */ /* 0x000fea0003800000 */
.L_x_21841:
[----:B------:R0:W-:Y:S01]  /*15610*/  STG.E.U8 desc[UR36][R2.64], R4 ;  /* 0x0000000402007986 */ /* 0x0001e2000c101124 */
[----:B------:R-:W-:Y:S05]  /*15620*/  BRA `(.L_x_21786) ;  /* 0x0000000000c47947 */ /* 0x000fea0003800000 */
.L_x_21829:
[----:B------:R-:W-:-:S13]  /*15630*/  ISETP.NE.AND P0, PT, R0, 0x1c, PT ;  /* 0x0000001c0000780c */ /* 0x000fda0003f05270 */
[----:B------:R-:W-:Y:S05]  /*15640*/  @!P0 BRA `(.L_x_21844) ;  /* 0x00000000008c8947 */ /* 0x000fea0003800000 */
[----:B------:R-:W-:-:S13]  /*15650*/  ISETP.NE.AND P0, PT, R0, 0x1d, PT ;  /* 0x0000001d0000780c */ /* 0x000fda0003f05270 */
[----:B------:R-:W-:Y:S05]  /*15660*/  @!P0 BRA `(.L_x_21845) ;  /* 0x0000000000508947 */ /* 0x000fea0003800000 */
[----:B------:R-:W-:-:S13]  /*15670*/  ISETP.NE.AND P0, PT, R0, 0x2c, PT ;  /* 0x0000002c0000780c */ /* 0x000fda0003f05270 */
[----:B------:R0:W-:Y:S01]  /*15680*/  @!P0 STG.E.U8 desc[UR36][R2.64], R16 ;  /* 0x0000001002008986 */ /* 0x0001e2000c101124 */
[----:B------:R-:W-:Y:S05]  /*15690*/  @!P0 BRA `(.L_x_21786) ;  /* 0x0000000000a88947 */ /* 0x000fea0003800000 */
.L_x_21783:
        /* <DEDUP_REMOVED lines=16> */
.L_x_21846:
[----:B------:R-:W-:Y:S05]  /*157a0*/  BRA `(.L_x_21786) ;  /* 0x0000000000647947 */ /* 0x000fea0003800000 */
.L_x_21845:
        /* <DEDUP_REMOVED lines=9> */
.L_x_21848:
[----:B------:R-:W-:Y:S05]  /*15840*/  BSYNC B0 ;  /* 0x0000000000007941 */ /* 0x000fea0003800000 */
.L_x_21847:
[----:B------:R-:W0:Y:S02]  /*15850*/  F2I.U64.TRUNC R4, R4 ;  /* 0x0000000400047311 */ /* 0x000e24000020d800 */
[----:B0-----:R0:W-:Y:S01]  /*15860*/  STG.E.64 desc[UR36][R2.64], R4 ;  /* 0x0000000402007986 */ /* 0x0011e2000c101b24 */
[----:B------:R-:W-:Y:S05]  /*15870*/  BRA `(.L_x_21786) ;  /* 0x0000000000307947 */ /* 0x000fea0003800000 */
.L_x_21844:
        /* <DEDUP_REMOVED lines=9> */
.L_x_21850:
[----:B------:R-:W-:Y:S05]  /*15910*/  BSYNC B0 ;  /* 0x0000000000007941 */ /* 0x000fea0003800000 */
.L_x_21849:
[----:B------:R-:W0:Y:S02]  /*15920*/  F2I.FTZ.U32.TRUNC.NTZ R5, R0 ;  /* 0x0000000000057305 */ /* 0x000e24000021f000 */
[----:B0-----:R0:W-:Y:S02]  /*15930*/  STG.E desc[UR36][R2.64], R5 ;  /* 0x0000000502007986 */ /* 0x0011e4000c101924 */
.L_x_21786:
[----:B------:R-:W-:Y:S05]  /*15940*/  BSYNC B6 ;  /* 0x0000000000067941 */ /* 0x000fea0003800000 */
.L_x_21778:
[----:B------:R-:W-:-:S05]  /*15950*/  VIADD R18, R18, 0x80 ;  /* 0x0000008012127836 */ /* 0x000fca0000000000 */
[----:B------:R-:W-:-:S13]  /*15960*/  ISETP.GE.AND P0, PT, R18, R27, PT ;  /* 0x0000001b1200720c */ /* 0x000fda0003f06270 */
        /* <DEDUP_REMOVED lines=29> */
.L_x_21858:
[----:B------:R-:W-:Y:S05]  /*15b40*/  BSYNC B0 ;  /* 0x0000000000007941 */ /* 0x000fea0003800000 */
.L_x_21857:
[----:B------:R-:W0:Y:S02]  /*15b50*/  F2I.FTZ.TRUNC.NTZ R5, R0 ;  /* 0x0000000000057305 */ /* 0x000e24000021f100 */
[----:B0-----:R0:W-:Y:S01]  /*15b60*/  STG.E.U8 desc[UR36][R2.64], R5 ;  /* 0x0000000502007986 */ /* 0x0011e2000c101124 */
[----:B------:R-:W-:Y:S05]  /*15b70*/  BRA `(.L_x_21859) ;  /* 0x0000001400c07947 */ /* 0x000fea0003800000 */
.L_x_21855:
        /* <DEDUP_REMOVED lines=9> */
.L_x_21861:
[----:B------:R-:W-:Y:S05]  /*15c10*/  BSYNC B0 ;  /* 0x0000000000007941 */ /* 0x000fea0003800000 */
.L_x_21860:
[----:B------:R-:W0:Y:S02]  /*15c20*/  F2I.S64.TRUNC R4, R4 ;  /* 0x0000000400047311 */ /* 0x000e24000020d900 */
[----:B0-----:R-:W-:-:S05]  /*15c30*/  IMAD.MOV.U32 R7, RZ, RZ, R4 ;  /* 0x000000ffff077224 */ /* 0x001fca00078e0004 */
[----:B------:R0:W-:Y:S01]  /*15c40*/  STG.E.U8 desc[UR36][R2.64], R7 ;  /* 0x0000000702007986 */ /* 0x0001e2000c101124 */
[----:B------:R-:W-:Y:S05]  /*15c50*/  BRA `(.L_x_21859) ;  /* 0x0000001400887947 */ /* 0x000fea0003800000 */
.L_x_21854:
        /* <DEDUP_REMOVED lines=15> */
.L_x_21865:
[----:B------:R-:W-:Y:S05]  /*15d50*/  BSYNC B0 ;  /* 0x0000000000007941 */ /* 0x000fea0003800000 */
.L_x_21864:
[----:B------:R-:W0:Y:S02]  /*15d60*/  F2I.S64.TRUNC R4, R4 ;  /* 0x0000000400047311 */ /* 0x000e24000020d900 */
[----:B0-----:R0:W-:Y:S01]  /*15d70*/  STG.E.64 desc[UR36][R2.64], R4 ;  /* 0x0000000402007986 */ /* 0x0011e2000c101b24 */
[----:B------:R-:W-:Y:S05]  /*15d80*/  BRA `(.L_x_21859) ;  /* 0x00000014003c7947 */ /* 0x000fea0003800000 */
.L_x_21863:
        /* <DEDUP_REMOVED lines=9> */
.L_x_21867:
[----:B------:R-:W-:Y:S05]  /*15e20*/  BSYNC B0 ;  /* 0x0000000000007941 */ /* 0x000fea0003800000 */
.L_x_21866:
[----:B------:R-:W0:Y:S02]  /*15e30*/  F2I.FTZ.TRUNC.NTZ R5, R0 ;  /* 0x0000000000057305 */ /* 0x000e24000021f100 */
[----:B0-----:R0:W-:Y:S01]  /*15e40*/  STG.E desc[UR36][R2.64], R5 ;  /* 0x0000000502007986 */ /* 0x0011e2000c101924 */
[----:B------:R-:W-:Y:S05]  /*15e50*/  BRA `(.L_x_21859) ;  /* 0x0000001400087947 */ /* 0x000fea0003800000 */
.L_x_21862:
        /* <DEDUP_REMOVED lines=9> */
.L_x_21869:
[----:B------:R-:W-:Y:S05]  /*15ef0*/  BSYNC B0 ;  /* 0x0000000000007941 */ /* 0x000fea0003800000 */
.L_x_21868:
[----:B------:R-:W0:Y:S02]  /*15f00*/  F2I.FTZ.TRUNC.NTZ R5, R0 ;  /* 0x0000000000057305 */ /* 0x000e24000021f100 */
[----:B0-----:R0:W-:Y:S01]  /*15f10*/  STG.E.U16 desc[UR36][R2.64], R5 ;  /* 0x0000000502007986 */ /* 0x0011e2000c101524 */
[----:B------:R-:W-:Y:S05]  /*15f20*/  BRA `(.L_x_21859) ;  /* 0x0000001000d47947 */ /* 0x000fea0003800000 */
.L_x_21853:
        /* <DEDUP_REMOVED lines=15> */
.L_x_21873:
[----:B------:R-:W-:Y:S05]  /*16020*/  BSYNC B0 ;  /* 0x0000000000007941 */ /* 0x000fea0003800000 */
.L_x_21872:
[----:B------:R0:W-:Y:S01]  /*16030*/  STG.E desc[UR36][R2.64], R5 ;  /* 0x0000000502007986 */ /* 0x0001e2000c101924 */
[----:B------:R-:W-:Y:S05]  /*16040*/  BRA `(.L_x_21859) ;  /* 0x00000010008c7947 */ /* 0x000fea0003800000 */
.L_x_21871:
        /* <DEDUP_REMOVED lines=9> */
.L_x_21875:
[----:B------:R-:W-:Y:S05]  /*160e0*/  BSYNC B0 ;  /* 0x0000000000007941 */ /* 0x000fea0003800000 */
.L_x_21874:
[----:B------:R-:W-:-:S05]  /*160f0*/  F2FP.F16.F32.PACK_AB R0, RZ, R0 ;  /* 0x00000000ff00723e */ /* 0x000fca00000000ff */
[----:B------:R0:W-:Y:S01]  /*16100*/  STG.E.U16 desc[UR36][R2.64], R0 ;  /* 0x0000000002007986 */ /* 0x0001e2000c101524 */
[----:B------:R-:W-:Y:S05]  /*16110*/  BRA `(.L_x_21859) ;  /* 0x0000001000587947 */ /* 0x000fea0003800000 */
.L_x_21870:
        /* <DEDUP_REMOVED lines=16> */
.L_x_21879:
[----:B------:R-:W-:Y:S05]  /*16220*/  BSYNC B0 ;  /* 0x0000000000007941 */ /* 0x000fea0003800000 */
.L_x_21878:
[----:B------:R0:W-:Y:S01]  /*16230*/  STG.E.64 desc[UR36][R2.64], R4 ;  /* 0x0000000402007986 */ /* 0x0001e2000c101b24 */
[----:B------:R-:W-:Y:S05]  /*16240*/  BRA `(.L_x_21859) ;  /* 0x00000010000c7947 */ /* 0x000fea0003800000 */
.L_x_21877:
        /* <DEDUP_REMOVED lines=9> */
.L_x_21881:
[----:B------:R-:W-:Y:S05]  /*162e0*/  BSYNC B0 ;  /* 0x0000000000007941 */ /* 0x000fea0003800000 */
.L_x_21880:
[----:B------:R-:W-:-:S04]  /*162f0*/  F2FP.F16.F32.PACK_AB R0, RZ, R0 ;  /* 0x00000000ff00723e */ /* 0x000fc800000000ff */
[----:B------:R-:W-:-:S05]  /*16300*/  PRMT R0, R0, 0x5410, RZ ;  /* 0x0000541000007816 */ /* 0x000fca00000000ff */
[----:B------:R0:W-:Y:S01]  /*16310*/  STG.E desc[UR36][R2.64], R0 ;  /* 0x0000000002007986 */ /* 0x0001e2000c101924 */
[----:B------:R-:W-:Y:S05]  /*16320*/  BRA `(.L_x_21859) ;  /* 0x0000000c00d47947 */ /* 0x000fea0003800000 */
.L_x_21876:
        /* <DEDUP_REMOVED lines=9> */
.L_x_21883:
[----:B------:R-:W-:Y:S05]  /*163c0*/  BSYNC B0 ;  /* 0x0000000000007941 */ /* 0x000fea0003800000 */
.L_x_21882:
[----:B------:R-:W-:-:S04]  /*163d0*/  FMUL.FTZ R0, R0, 1 ;  /* 0x3f80000000007820 */ /* 0x000fc80000410000 */
[----:B------:R-:W0:Y:S02]  /*163e0*/  F2F.F64.F32 R4, R0 ;  /* 0x0000000000047310 */ /* 0x000e240000201800 */
[----:B0-----:R0:W-:Y:S01]  /*163f0*/  STG.E.64 desc[UR36][R2.64], R4 ;  /* 0x0000000402007986 */ /* 0x0011e2000c101b24 */
[----:B------:R-:W-:Y:S05]  /*16400*/  BRA `(.L_x_21859) ;  /* 0x0000000c009c7947 */ /* 0x000fea0003800000 */
.L_x_21852:
        /* <DEDUP_REMOVED lines=17> */
.L_x_21888:
[----:B------:R-:W-:Y:S05]  /*16520*/  BSYNC B0 ;  /* 0x0000000000007941 */ /* 0x000fea0003800000 */
.L_x_21887:
[----:B------:R-:W-:-:S04]  /*16530*/  FSETP.NEU.FTZ.AND P0, PT, R0, RZ, PT ;  /* 0x000000ff0000720b */ /* 0x000fc80003f1d000 */
[----:B------:R-:W-:-:S05]  /*16540*/  SEL R5, RZ, 0x1, !P0 ;  /* 0x00000001ff057807 */ /* 0x000fca0004000000 */
[----:B------:R0:W-:Y:S01]  /*16550*/  STG.E.U8 desc[UR36][R2.64], R5 ;  /* 0x0000000502007986 */ /* 0x0001e2000c101124 */
[----:B------:R-:W-:Y:S05]  /*16560*/  BRA `(.L_x_21859) ;  /* 0x0000000c00447947 */ /* 0x000fea0003800000 */
.L_x_21886:
        /* <DEDUP_REMOVED lines=9> */
.L_x_21890:
[----:B------:R-:W-:Y:S05]  /*16600*/  BSYNC B0 ;  /* 0x0000000000007941 */ /* 0x000fea0003800000 */
.L_x_21889:
[----:B------:R-:W-:Y:S01]  /*16610*/  FMUL.FTZ R0, R0, 1 ;  /* 0x3f80000000007820 */ /* 0x000fe20000410000 */
[----:B------:R-:W-:-:S03]  /*16620*/  CS2R R6, SRZ ;  /* 0x0000000000067805 */ /* 0x000fc6000001ff00 */
[----:B------:R-:W0:Y:S02]  /*16630*/  F2F.F64.F32 R4, R0 ;  /* 0x0000000000047310 */ /* 0x000e240000201800 */
[----:B0-----:R0:W-:Y:S01]  /*16640*/  STG.E.128 desc[UR36][R2.64], R4 ;  /* 0x0000000402007986 */ /* 0x0011e2000c101d24 */
[----:B------:R-:W-:Y:S05]  /*16650*/  BRA `(.L_x_21859) ;  /* 0x0000000c00087947 */ /* 0x000fea0003800000 */
.L_x_21885:
        /* <DEDUP_REMOVED lines=15> */
.L_x_21894:
[----:B------:R-:W-:Y:S05]  /*16750*/  BSYNC B0 ;  /* 0x0000000000007941 */ /* 0x000fea0003800000 */
.L_x_21893:
        /* <DEDUP_REMOVED lines=10> */
.L_x_21896:
[----:B------:R-:W-:Y:S05]  /*16800*/  BSYNC B0 ;  /* 0x0000000000007941 */ /* 0x000fea0003800000 */
.L_x_21895:
[----:B------:R0:W-:Y:S01]  /*16810*/  STG.E.U8 desc[UR36][R2.64], R5 ;  /* 0x0000000502007986 */ /* 0x0001e2000c101124 */
[----:B------:R-:W-:Y:S05]  /*16820*/  BRA `(.L_x_21859) ;  /* 0x0000000800947947 */ /* 0x000fea0003800000 */
.L_x_21892:
        /* <DEDUP_REMOVED lines=9> */
.L_x_21898:
[----:B------:R-:W-:Y:S05]  /*168c0*/  BSYNC B0 ;  /* 0x0000000000007941 */ /* 0x000fea0003800000 */
.L_x_21897:
        /* <DEDUP_REMOVED lines=11> */
.L_x_21899:
[----:B------:R-:W-:Y:S01]  /*16980*/  ISETP.GT.U32.AND P0, PT, R5, 0x7f800000, PT ;  /* 0x7f8000000500780c */ /* 0x000fe20003f04070 */
[----:B------:R-:W-:-:S05]  /*16990*/  IMAD.MOV.U32 R5, RZ, RZ, 0x7f ;  /* 0x0000007fff057424 */ /* 0x000fca00078e00ff */
[----:B------:R-:W-:-:S05]  /*169a0*/  SEL R5, R5, 0x7c, P0 ;  /* 0x0000007c05057807 */ /* 0x000fca0000000000 */
[----:B------:R0:W-:Y:S01]  /*169b0*/  STG.E.U8 desc[UR36][R2.64], R5 ;  /* 0x0000000502007986 */ /* 0x0001e2000c101124 */
[----:B------:R-:W-:Y:S05]  /*169c0*/  BRA `(.L_x_21859) ;  /* 0x00000008002c7947 */ /* 0x000fea0003800000 */
.L_x_21891:
        /* <DEDUP_REMOVED lines=9> */
.L_x_21901:
[----:B------:R-:W-:Y:S05]  /*16a60*/  BSYNC B0 ;  /* 0x0000000000007941 */ /* 0x000fea0003800000 */
.L_x_21900:
[----:B------:R-:W-:-:S05]  /*16a70*/  F2FP.BF16.F32.PACK_AB R0, RZ, R0 ;  /* 0x00000000ff00723e */ /* 0x000fca00000010ff */
[----:B------:R0:W-:Y:S01]  /*16a80*/  STG.E.U16 desc[UR36][R2.64], R0 ;  /* 0x0000000002007986 */ /* 0x0001e2000c101524 */
[----:B------:R-:W-:Y:S05]  /*16a90*/  BRA `(.L_x_21859) ;  /* 0x0000000400f87947 */ /* 0x000fea0003800000 */
.L_x_21884:
        /* <DEDUP_REMOVED lines=17> */
.L_x_21906:
[----:B------:R-:W-:Y:S05]  /*16bb0*/  BSYNC B0 ;  /* 0x0000000000007941 */ /* 0x000fea0003800000 */
.L_x_21905:
[----:B------:R-:W0:Y:S02]  /*16bc0*/  F2I.FTZ.U32.TRUNC.NTZ R5, R0 ;  /* 0x0000000000057305 */ /* 0x000e24000021f000 */
[----:B0-----:R2:W-:Y:S01]  /*16bd0*/  STG.E.U16 desc[UR36][R2.64], R5 ;  /* 0x0000000502007986 */ /* 0x0015e2000c101524 */
[----:B------:R-:W-:Y:S05]  /*16be0*/  BRA `(.L_x_21859) ;  /* 0x0000000400a47947 */ /* 0x000fea0003800000 */
.L_x_21904:
        /* <DEDUP_REMOVED lines=9> */
.L_x_21908:
[----:B------:R-:W-:Y:S05]  /*16c80*/  BSYNC B0 ;  /* 0x0000000000007941 */ /* 0x000fea0003800000 */
.L_x_21907:
        /* <DEDUP_REMOVED lines=14> */
.L_x_21911:
[----:B------:R-:W-:-:S07]  /*16d70*/  PRMT R4, R0, 0x7610, R4 ;  /* 0x0000761000047816 */ /* 0x000fce0000000004 */
.L_x_21910:
[----:B------:R-:W-:Y:S05]  /*16d80*/  BSYNC B0 ;  /* 0x0000000000007941 */ /* 0x000fea0003800000 */
.L_x_21909:
[----:B------:R1:W-:Y:S01]  /*16d90*/  STG.E.U8 desc[UR36][R2.64], R4 ;  /* 0x0000000402007986 */ /* 0x0003e2000c101124 */
[----:B------:R-:W-:Y:S05]  /*16da0*/  BRA `(.L_x_21859) ;  /* 0x0000000400347947 */ /* 0x000fea0003800000 */
.L_x_21903:
        /* <DEDUP_REMOVED lines=9> */
.L_x_21913:
[----:B------:R-:W-:Y:S05]  /*16e40*/  BSYNC B0 ;  /* 0x0000000000007941 */ /* 0x000fea0003800000 */
.L_x_21912:
        /* <DEDUP_REMOVED lines=14> */
.L_x_21916:
[----:B------:R-:W-:-:S07]  /*16f30*/  PRMT R4, R0, 0x7610, R4 ;  /* 0x0000761000047816 */ /* 0x000fce0000000004 */
.L_x_21915:
[----:B------:R-:W-:Y:S05]  /*16f40*/  BSYNC B0 ;  /* 0x0000000000007941 */ /* 0x000fea0003800000 */
.L_x_21914:
[----:B------:R0:W-:Y:S01]  /*16f50*/  STG.E.U8 desc[UR36][R2.64], R4 ;  /* 0x0000000402007986 */ /* 0x0001e2000c101124 */
[----:B------:R-:W-:Y:S05]  /*16f60*/  BRA `(.L_x_21859) ;  /* 0x0000000000c47947 */ /* 0x000fea0003800000 */
.L_x_21902:
[----:B------:R-:W-:-:S13]  /*16f70*/  ISETP.NE.AND P0, PT, R0, 0x1c, PT ;  /* 0x0000001c0000780c */ /* 0x000fda0003f05270 */
[----:B------:R-:W-:Y:S05]  /*16f80*/  @!P0 BRA `(.L_x_21917) ;  /* 0x00000000008c8947 */ /* 0x000fea0003800000 */
[----:B------:R-:W-:-:S13]  /*16f90*/  ISETP.NE.AND P0, PT, R0, 0x1d, PT ;  /* 0x0000001d0000780c */ /* 0x000fda0003f05270 */
[----:B------:R-:W-:Y:S05]  /*16fa0*/  @!P0 BRA `(.L_x_21918) ;  /* 0x0000000000508947 */ /* 0x000fea0003800000 */
[----:B------:R-:W-:-:S13]  /*16fb0*/  ISETP.NE.AND P0, PT, R0, 0x2c, PT ;  /* 0x0000002c0000780c */ /* 0x000fda0003f05270 */
[----:B------:R4:W-:Y:S01]  /*16fc0*/  @!P0 STG.E.U8 desc[UR36][R2.64], R17 ;  /* 0x0000001102008986 */ /* 0x0009e2000c101124 */
[----:B------:R-:W-:Y:S05]  /*16fd0*/  @!P0 BRA `(.L_x_21859) ;  /* 0x0000000000a88947 */ /* 0x000fea0003800000 */
.L_x_21856:
[----:B----4-:R-:W-:Y:S01]  /*16fe0*/  MOV R2, 0x0 ;  /* 0x0000000000027802 */ /* 0x010fe20000000f00 */
        /* <DEDUP_REMOVED lines=15> */
.L_x_21919:
[----:B------:R-:W-:Y:S05]  /*170e0*/  BRA `(.L_x_21859) ;  /* 0x0000000000647947 */ /* 0x000fea0003800000 */
.L_x_21918:
        /* <DEDUP_REMOVED lines=9> */
.L_x_21921:
[----:B------:R-:W-:Y:S05]  /*17180*/  BSYNC B0 ;  /* 0x0000000000007941 */ /* 0x000fea0003800000 */
.L_x_21920:
[----:B------:R-:W0:Y:S02]  /*17190*/  F2I.U64.TRUNC R4, R4 ;  /* 0x0000000400047311 */ /* 0x000e24000020d800 */
[----:B0-----:R3:W-:Y:S01]  /*171a0*/  STG.E.64 desc[UR36][R2.64], R4 ;  /* 0x0000000402007986 */ /* 0x0017e2000c101b24 */
[----:B------:R-:W-:Y:S05]  /*171b0*/  BRA `(.L_x_21859) ;  /* 0x0000000000307947 */ /* 0x000fea0003800000 */
.L_x_21917:
        /* <DEDUP_REMOVED lines=9> */
.L_x_21923:
[----:B------:R-:W-:Y:S05]  /*17250*/  BSYNC B0 ;  /* 0x0000000000007941 */ /* 0x000fea0003800000 */
.L_x_21922:
[----:B------:R-:W0:Y:S02]  /*17260*/  F2I.FTZ.U32.TRUNC.NTZ R5, R0 ;  /* 0x0000000000057305 */ /* 0x000e24000021f000 */
[----:B0-----:R0:W-:Y:S02]  /*17270*/  STG.E desc[UR36][R2.64], R5 ;  /* 0x0000000502007986 */ /* 0x0011e4000c101924 */
.L_x_21859:
[----:B------:R-:W-:Y:S05]  /*17280*/  BSYNC B6 ;  /* 0x0000000000067941 */ /* 0x000fea0003800000 */
.L_x_21851:
[----:B------:R-:W-:-:S07]  /*17290*/  VIADD R18, R18, 0x80 ;  /* 0x0000008012127836 */ /* 0x000fce0000000000 */
.L_x_21777:
[----:B------:R-:W-:Y:S05]  /*172a0*/  BSYNC B7 ;  /* 0x0000000000077941 */ /* 0x000fea0003800000 */
.L_x_21776:
        /* <DEDUP_REMOVED lines=28> */
.L_x_21930:
[----:B------:R-:W-:Y:S05]  /*17470*/  BSYNC B0 ;  /* 0x0000000000007941 */ /* 0x000fea0003800000 */
.L_x_21929:
[----:B------:R-:W0:Y:S02]  /*17480*/  F2I.FTZ.TRUNC.NTZ R5, R0 ;  /* 0x0000000000057305 */ /* 0x000e24000021f100 */
[----:B0-----:R-:W-:Y:S01]  /*17490*/  STG.E.U8 desc[UR36][R2.64], R5 ;  /* 0x0000000502007986 */ /* 0x001fe2000c101124 */
[----:B------:R-:W-:Y:S05]  /*174a0*/  EXIT ;  /* 0x000000000000794d */ /* 0x000fea0003800000 */
.L_x_21927:
        /* <DEDUP_REMOVED lines=9> */
.L_x_21932:
[----:B------:R-:W-:Y:S05]  /*17540*/  BSYNC B0 ;  /* 0x0000000000007941 */ /* 0x000fea0003800000 */
.L_x_21931:
[----:B------:R-:W0:Y:S02]  /*17550*/  F2I.S64.TRUNC R4, R4 ;  /* 0x0000000400047311 */ /* 0x000e24000020d900 */
[----:B0-----:R-:W-:-:S05]  /*17560*/  IMAD.MOV.U32 R7, RZ, RZ, R4 ;  /* 0x000000ffff077224 */ /* 0x001fca00078e0004 */
[----:B------:R-:W-:Y:S01]  /*17570*/  STG.E.U8 desc[UR36][R2.64], R7 ;  /* 0x0000000702007986 */ /* 0x000fe2000c101124 */
[----:B------:R-:W-:Y:S05]  /*17580*/  EXIT ;  /* 0x000000000000794d */ /* 0x000fea0003800000 */
.L_x_21926:
        /* <DEDUP_REMOVED lines=15> */
.L_x_21936:
[----:B------:R-:W-:Y:S05]  /*17680*/  BSYNC B0 ;  /* 0x0000000000007941 */ /* 0x000fea0003800000 */
.L_x_21935:
[----:B------:R-:W0:Y:S02]  /*17690*/  F2I.S64.TRUNC R4, R4 ;  /* 0x0000000400047311 */ /* 0x000e24000020d900 */
[----:B0-----:R-:W-:Y:S01]  /*176a0*/  STG.E.64 desc[UR36][R2.64], R4 ;  /* 0x0000000402007986 */ /* 0x001fe2000c101b24 */
[----:B------:R-:W-:Y:S05]  /*176b0*/  EXIT ;  /* 0x000000000000794d */ /* 0x000fea0003800000 */
.L_x_21934:
        /* <DEDUP_REMOVED lines=9> */
.L_x_21938:
[----:B------:R-:W-:Y:S05]  /*17750*/  BSYNC B0 ;  /* 0x0000000000007941 */ /* 0x000fea0003800000 */
.L_x_21937:
[----:B------:R-:W0:Y:S02]  /*17760*/  F2I.FTZ.TRUNC.NTZ R5, R0 ;  /* 0x0000000000057305 */ /* 0x000e24000021f100 */
[----:B0-----:R-:W-:Y:S01]  /*17770*/  STG.E desc[UR36][R2.64], R5 ;  /* 0x0000000502007986 */ /* 0x001fe2000c101924 */
[----:B------:R-:W-:Y:S05]  /*17780*/  EXIT ;  /* 0x000000000000794d */ /* 0x000fea0003800000 */
.L_x_21933:
        /* <DEDUP_REMOVED lines=9> */
.L_x_21940:
[----:B------:R-:W-:Y:S05]  /*17820*/  BSYNC B0 ;  /* 0x0000000000007941 */ /* 0x000fea0003800000 */
.L_x_21939:
[----:B------:R-:W0:Y:S02]  /*17830*/  F2I.FTZ.TRUNC.NTZ R5, R0 ;  /* 0x0000000000057305 */ /* 0x000e24000021f100 */
[----:B0-----:R-:W-:Y:S01]  /*17840*/  STG.E.U16 desc[UR36][R2.64], R5 ;  /* 0x0000000502007986 */ /* 0x001fe2000c101524 */
[----:B------:R-:W-:Y:S05]  /*17850*/  EXIT ;  /* 0x000000000000794d */ /* 0x000fea0003800000 */
.L_x_21925:
        /* <DEDUP_REMOVED lines=15> */
.L_x_21944:
[----:B------:R-:W-:Y:S05]  /*17950*/  BSYNC B0 ;  /* 0x0000000000007941 */ /* 0x000fea0003800000 */
.L_x_21943:
[----:B------:R-:W-:Y:S01]  /*17960*/  STG.E desc[UR36][R2.64], R5 ;  /* 0x0000000502007986 */ /* 0x000fe2000c101924 */
[----:B------:R-:W-:Y:S05]  /*17970*/  EXIT ;  /* 0x000000000000794d */ /* 0x000fea0003800000 */
.L_x_21942:
        /* <DEDUP_REMOVED lines=9> */
.L_x_21946:
[----:B------:R-:W-:Y:S05]  /*17a10*/  BSYNC B0 ;  /* 0x0000000000007941 */ /* 0x000fea0003800000 */
.L_x_21945:
[----:B------:R-:W-:-:S05]  /*17a20*/  F2FP.F16.F32.PACK_AB R0, RZ, R0 ;  /* 0x00000000ff00723e */ /* 0x000fca00000000ff */
[----:B------:R-:W-:Y:S01]  /*17a30*/  STG.E.U16 desc[UR36][R2.64], R0 ;  /* 0x0000000002007986 */ /* 0x000fe2000c101524 */
[----:B------:R-:W-:Y:S05]  /*17a40*/  EXIT ;  /* 0x000000000000794d */ /* 0x000fea0003800000 */
.L_x_21941:
        /* <DEDUP_REMOVED lines=16> */
.L_x_21950:
[----:B------:R-:W-:Y:S05]  /*17b50*/  BSYNC B0 ;  /* 0x0000000000007941 */ /* 0x000fea0003800000 */
.L_x_21949:
[----:B------:R-:W-:Y:S01]  /*17b60*/  STG.E.64 desc[UR36][R2.64], R4 ;  /* 0x0000000402007986 */ /* 0x000fe2000c101b24 */
[----:B------:R-:W-:Y:S05]  /*17b70*/  EXIT ;  /* 0x000000000000794d */ /* 0x000fea0003800000 */
.L_x_21948:
        /* <DEDUP_REMOVED lines=9> */
.L_x_21952:
[----:B------:R-:W-:Y:S05]  /*17c10*/  BSYNC B0 ;  /* 0x0000000000007941 */ /* 0x000fea0003800000 */
.L_x_21951:
[----:B------:R-:W-:-:S04]  /*17c20*/  F2FP.F16.F32.PACK_AB R0, RZ, R0 ;  /* 0x00000000ff00723e */ /* 0x000fc800000000ff */
[----:B------:R-:W-:-:S05]  /*17c30*/  PRMT R0, R0, 0x5410, RZ ;  /* 0x0000541000007816 */ /* 0x000fca00000000ff */
[----:B------:R-:W-:Y:S01]  /*17c40*/  STG.E desc[UR36][R2.64], R0 ;  /* 0x0000000002007986 */ /* 0x000fe2000c101924 */
[----:B------:R-:W-:Y:S05]  /*17c50*/  EXIT ;  /* 0x000000000000794d */ /* 0x000fea0003800000 */
.L_x_21947:
[----:B------:R-:W-:Y:S01]  /*17c60*/  LOP3.LUT P0, R0, R25, 0xff, RZ, 0xc0, !PT ;  /* 0x000000ff19007812 */ /* 0x000fe2000780c0ff */
[----:B------:R-:W-:Y:S01]  /*17c70*/  BSSY B0, `(.L_x_21953) ;  /* 0x000000c000007945 */ /* 0x000fe20003800000 */
[----:B------:R-:W-:Y:S02]  /*17c80*/  IMAD.MOV.U32 R4, RZ, RZ, 0x0 ;  /* 0x00000000ff047424 */ /* 0x000fe400078e00ff */
        /* <DEDUP_REMOVED lines=10> */
.L_x_21954:
[----:B------:R-:W-:Y:S05]  /*17d30*/  BSYNC B0 ;  /* 0x0000000000007941 */ /* 0x000fea0003800000 */
.L_x_21953:
[----:B-1----:R-:W-:Y:S01]  /*17d40*/  STG.E.64 desc[UR36][R2.64], R4 ;  /* 0x0000000402007986 */ /* 0x002fe2000c101b24 */
[----:B------:R-:W-:Y:S05]  /*17d50*/  EXIT ;  /* 0x000000000000794d */ /* 0x000fea0003800000 */
.L_x_21924:
        /* <DEDUP_REMOVED lines=20> */
.L_x_21959:
[----:B------:R-:W-:Y:S05]  /*17ea0*/  BSYNC B0 ;  /* 0x0000000000007941 */ /* 0x000fea0003800000 */
.L_x_21958:
[----:B------:R-:W-:Y:S01]  /*17eb0*/  STG.E.U8 desc[UR36][R2.64], R0 ;  /* 0x0000000002007986 */ /* 0x000fe2000c101124 */
[----:B------:R-:W-:Y:S05]  /*17ec0*/  EXIT ;  /* 0x000000000000794d */ /* 0x000fea0003800000 */
.L_x_21957:
[----:B------:R-:W-:Y:S01]  /*17ed0*/  LOP3.LUT P0, R0, R25, 0xff, RZ, 0xc0, !PT ;  /* 0x000000ff19007812 */ /* 0x000fe2000780c0ff */
[----:B------:R-:W-:Y:S01]  /*17ee0*/  BSSY B0, `(.L_x_21960) ;  /* 0x000000d000007945 */ /* 0x000fe20003800000 */
[----:B------:R-:W-:Y:S01]  /*17ef0*/  CS2R R6, SRZ ;  /* 0x0000000000067805 */ /* 0x000fe2000001ff00 */
[----:B------:R-:W-:Y:S02]  /*17f00*/  IMAD.MOV.U32 R4, RZ, RZ, 0x0 ;  /* 0x00000000ff047424 */ /* 0x000fe400078e00ff */
        /* <DEDUP_REMOVED lines=10> */
.L_x_21961:
[----:B------:R-:W-:Y:S05]  /*17fb0*/  BSYNC B0 ;  /* 0x0000000000007941 */ /* 0x000fea0003800000 */
.L_x_21960:
[----:B-1----:R-:W-:Y:S01]  /*17fc0*/  STG.E.128 desc[UR36][R2.64], R4 ;  /* 0x0000000402007986 */ /* 0x002fe2000c101d24 */
[----:B------:R-:W-:Y:S05]  /*17fd0*/  EXIT ;  /* 0x000000000000794d */ /* 0x000fea0003800000 */
.L_x_21956:
        /* <DEDUP_REMOVED lines=15> */
.L_x_21965:
[----:B------:R-:W-:Y:S05]  /*180d0*/  BSYNC B0 ;  /* 0x0000000000007941 */ /* 0x000fea0003800000 */
.L_x_21964:
        /* <DEDUP_REMOVED lines=10> */
.L_x_21967:
[----:B------:R-:W-:Y:S05]  /*18180*/  BSYNC B0 ;  /* 0x0000000000007941 */ /* 0x000fea0003800000 */
.L_x_21966:
[----:B------:R-:W-:Y:S01]  /*18190*/  STG.E.U8 desc[UR36][R2.64], R5 ;  /* 0x0000000502007986 */ /* 0x000fe2000c101124 */
[----:B------:R-:W-:Y:S05]  /*181a0*/  EXIT ;  /* 0x000000000000794d */ /* 0x000fea0003800000 */
.L_x_21963:
        /* <DEDUP_REMOVED lines=9> */
.L_x_21969:
[----:B------:R-:W-:Y:S05]  /*18240*/  BSYNC B0 ;  /* 0x0000000000007941 */ /* 0x000fea0003800000 */
.L_x_21968:
        /* <DEDUP_REMOVED lines=9> */
[----:B0-----:R-:W-:-:S05]  /*182e0*/  VIADD R5, R0, 0xbd000000 ;  /* 0xbd00000000057836 */ /* 0x001fca0000000000 */
[----:B------:R-:W-:Y:S01]  /*182f0*/  STG.E.U8 desc[UR36][R2.64], R5 ;  /* 0x0000000502007986 */ /* 0x000fe2000c101124 */
[----:B------:R-:W-:Y:S05]  /*18300*/  EXIT ;  /* 0x000000000000794d */ /* 0x000fea0003800000 */
.L_x_21970:
[----:B------:R-:W-:Y:S01]  /*18310*/  IMAD.MOV.U32 R5, RZ, RZ, 0x7f ;  /* 0x0000007fff057424 */ /* 0x000fe200078e00ff */
[----:B------:R-:W-:-:S04]  /*18320*/  ISETP.GT.U32.AND P0, PT, R4, 0x7f800000, PT ;  /* 0x7f8000000400780c */ /* 0x000fc80003f04070 */
[----:B------:R-:W-:-:S05]  /*18330*/  SEL R5, R5, 0x7c, P0 ;  /* 0x0000007c05057807 */ /* 0x000fca0000000000 */
[----:B------:R-:W-:Y:S01]  /*18340*/  STG.E.U8 desc[UR36][R2.64], R5 ;  /* 0x0000000502007986 */ /* 0x000fe2000c101124 */
[----:B------:R-:W-:Y:S05]  /*18350*/  EXIT ;  /* 0x000000000000794d */ /* 0x000fea0003800000 */
.L_x_21962:
        /* <DEDUP_REMOVED lines=9> */
.L_x_21972:
[----:B------:R-:W-:Y:S05]  /*183f0*/  BSYNC B0 ;  /* 0x0000000000007941 */ /* 0x000fea0003800000 */
.L_x_21971:
[----:B------:R-:W-:-:S05]  /*18400*/  F2FP.BF16.F32.PACK_AB R0, RZ, R0 ;  /* 0x00000000ff00723e */ /* 0x000fca00000010ff */
[----:B------:R-:W-:Y:S01]  /*18410*/  STG.E.U16 desc[UR36][R2.64], R0 ;  /* 0x0000000002007986 */ /* 0x000fe2000c101524 */
[----:B------:R-:W-:Y:S05]  /*18420*/  EXIT ;  /* 0x000000000000794d */ /* 0x000fea0003800000 */
.L_x_21955:
        /* <DEDUP_REMOVED lines=17> */
.L_x_21977:
[----:B------:R-:W-:Y:S05]  /*18540*/  BSYNC B0 ;  /* 0x0000000000007941 */ /* 0x000fea0003800000 */
.L_x_21976:
[----:B------:R-:W0:Y:S02]  /*18550*/  F2I.FTZ.U32.TRUNC.NTZ R5, R0 ;  /* 0x0000000000057305 */ /* 0x000e24000021f000 */
[----:B0-----:R-:W-:Y:S01]  /*18560*/  STG.E.U16 desc[UR36][R2.64], R5 ;  /* 0x0000000502007986 */ /* 0x001fe2000c101524 */
[----:B------:R-:W-:Y:S05]  /*18570*/  EXIT ;  /* 0x000000000000794d */ /* 0x000fea0003800000 */
.L_x_21975:
        /* <DEDUP_REMOVED lines=9> */
.L_x_21979:
[----:B------:R-:W-:Y:S05]  /*18610*/  BSYNC B0 ;  /* 0x0000000000007941 */ /* 0x000fea0003800000 */
.L_x_21978:
        /* <DEDUP_REMOVED lines=14> */
.L_x_21982:
[----:B------:R-:W-:-:S07]  /*18700*/  PRMT R4, R0, 0x7610, R4 ;  /* 0x0000761000047816 */ /* 0x000fce0000000004 */
.L_x_21981:
[----:B------:R-:W-:Y:S05]  /*18710*/  BSYNC B0 ;  /* 0x0000000000007941 */ /* 0x000fea0003800000 */
.L_x_21980:
[----:B------:R-:W-:Y:S01]  /*18720*/  STG.E.U8 desc[UR36][R2.64], R4 ;  /* 0x0000000402007986 */ /* 0x000fe2000c101124 */
[----:B------:R-:W-:Y:S05]  /*18730*/  EXIT ;  /* 0x000000000000794d */ /* 0x000fea0003800000 */
.L_x_21974:
        /* <DEDUP_REMOVED lines=9> */
.L_x_21984:
[----:B------:R-:W-:Y:S05]  /*187d0*/  BSYNC B0 ;  /* 0x0000000000007941 */ /* 0x000fea0003800000 */
.L_x_21983:
        /* <DEDUP_REMOVED lines=14> */
.L_x_21987:
[----:B------:R-:W-:-:S07]  /*188c0*/  PRMT R4, R0, 0x7610, R4 ;  /* 0x0000761000047816 */ /* 0x000fce0000000004 */
.L_x_21986:
[----:B------:R-:W-:Y:S05]  /*188d0*/  BSYNC B0 ;  /* 0x0000000000007941 */ /* 0x000fea0003800000 */
.L_x_21985:
[----:B------:R-:W-:Y:S01]  /*188e0*/  STG.E.U8 desc[UR36][R2.64], R4 ;  /* 0x0000000402007986 */ /* 0x000fe2000c101124 */
[----:B------:R-:W-:Y:S05]  /*188f0*/  EXIT ;  /* 0x000000000000794d */ /* 0x000fea0003800000 */
.L_x_21973:
[----:B------:R-:W-:-:S13]  /*18900*/  ISETP.NE.AND P0, PT, R0, 0x1c, PT ;  /* 0x0000001c0000780c */ /* 0x000fda0003f05270 */
[----:B------:R-:W-:Y:S05]  /*18910*/  @!P0 BRA `(.L_x_21988) ;  /* 0x00000000008c8947 */ /* 0x000fea0003800000 */
[----:B------:R-:W-:-:S13]  /*18920*/  ISETP.NE.AND P0, PT, R0, 0x1d, PT ;  /* 0x0000001d0000780c */ /* 0x000fda0003f05270 */
[----:B------:R-:W-:Y:S05]  /*18930*/  @!P0 BRA `(.L_x_21989) ;  /* 0x0000000000508947 */ /* 0x000fea0003800000 */
[----:B------:R-:W-:-:S13]  /*18940*/  ISETP.NE.AND P0, PT, R0, 0x2c, PT ;  /* 0x0000002c0000780c */ /* 0x000fda0003f05270 */
[----:B------:R0:W-:Y:S01]  /*18950*/  @!P0 STG.E.U8 desc[UR36][R2.64], R25 ;  /* 0x0000001902008986 */ /* 0x0001e2000c101124 */
[----:B------:R-:W-:Y:S05]  /*18960*/  @!P0 EXIT ;  /* 0x000000000000894d */ /* 0x000fea0003800000 */
.L_x_21928:
[----:B------:R-:W-:Y:S01]  /*18970*/  MOV R0, 0x0 ;  /* 0x0000000000007802 */ /* 0x000fe20000000f00 */
[----:B------:R-:W-:Y:S01]  /*18980*/  ULDC.64 UR4, c[0x4][0x270] ;  /* 0x01009c0000047ab9 */ /* 0x000fe20000000a00 */
[----:B------:R-:W-:Y:S01]  /*18990*/  ULDC.64 UR6, c[0x4][0x130] ;  /* 0x01004c0000067ab9 */ /* 0x000fe20000000a00 */
[----:B------:R-:W-:Y:S01]  /*189a0*/  IMAD.U32 R4, RZ, RZ, UR4 ;  /* 0x00000004ff047e24 */ /* 0x000fe2000f8e00ff */
[----:B0-----:R0:W1:Y:S01]  /*189b0*/  LDC.64 R2, c[0x4][R0] ;  /* 0x0100000000027b82 */ /* 0x0010620000000a00 */
        /* <DEDUP_REMOVED lines=11> */
.L_x_21990:
[----:B------:R-:W-:Y:S05]  /*18a70*/  EXIT ;  /* 0x000000000000794d */ /* 0x000fea0003800000 */
.L_x_21989:
        /* <DEDUP_REMOVED lines=9> */
.L_x_21992:
[----:B------:R-:W-:Y:S05]  /*18b10*/  BSYNC B0 ;  /* 0x0000000000007941 */ /* 0x000fea0003800000 */
.L_x_21991:
[----:B------:R-:W0:Y:S02]  /*18b20*/  F2I.U64.TRUNC R4, R4 ;  /* 0x0000000400047311 */ /* 0x000e24000020d800 */
[----:B0-----:R-:W-:Y:S01]  /*18b30*/  STG.E.64 desc[UR36][R2.64], R4 ;  /* 0x0000000402007986 */ /* 0x001fe2000c101b24 */
[----:B------:R-:W-:Y:S05]  /*18b40*/  EXIT ;  /* 0x000000000000794d */ /* 0x000fea0003800000 */
.L_x_21988:
        /* <DEDUP_REMOVED lines=9> */
.L_x_21994:
[----:B------:R-:W-:Y:S05]  /*18be0*/  BSYNC B0 ;  /* 0x0000000000007941 */ /* 0x000fea0003800000 */
.L_x_21993:
[----:B------:R-:W0:Y:S02]  /*18bf0*/  F2I.FTZ.U32.TRUNC.NTZ R5, R0 ;  /* 0x0000000000057305 */ /* 0x000e24000021f000 */
[----:B0-----:R-:W-:Y:S01]  /*18c00*/  STG.E desc[UR36][R2.64], R5 ;  /* 0x0000000502007986 */ /* 0x001fe2000c101924 */
[----:B------:R-:W-:Y:S05]  /*18c10*/  EXIT ;  /* 0x000000000000794d */ /* 0x000fea0003800000 */
.L_x_21995:
        /* <DEDUP_REMOVED lines=14> */
.L_x_44558:


//--------------------- .text._ZN2at6native18elementwise_kernelILi128ELi4EZNS0_22gpu_kernel_impl_nocastIZZZNS0_49_GLOBAL__N__657f93f7_16_TensorCompare_cu_71e06f4e17where_kernel_implERNS_14TensorIteratorEENKUlvE_clEvENKUlvE16_clEvEUlbN3c1014Float8_e8m0fnuES9_E_EEvRNS_18TensorIteratorBaseERKT_EUliE_EEviT1_ --------------------------
	.section	.text._ZN2at6native18elementwise_kernelILi128ELi4EZNS0_22gpu_kernel_impl_nocastIZZZNS0_49_GLOBAL__N__657f93f7_16_TensorCompare_cu_71e06f4e17where_kernel_implERNS_14TensorIteratorEENKUlvE_clEvENKUlvE16_clEvEUlbN3c1014Float8_e8m0fnuES9_E_EEvRNS_18TensorIteratorBaseERKT_EUliE_EEviT1_,"ax",@progbits
	.align	128
        .global         _ZN2at6native18elementwise_kernelILi128ELi4EZNS0_22gpu_kernel_impl_nocastIZZZNS0_49_GLOBAL__N__657f93f7_16_TensorCompare_cu_71e06f4e17where_kernel_implERNS_14TensorIteratorEENKUlvE_clEvENKUlvE16_clEvEUlbN3c1014Float8_e8m0fnuES9_E_EEvRNS_18TensorIteratorBaseERKT_EUliE_EEviT1_
        .type           _ZN2at6native18elementwise_kernelILi128ELi4EZNS0_22gpu_kernel_impl_nocastIZZZNS0_49_GLOBAL__N__657f93f7_16_TensorCompare_cu_71e06f4e17where_kernel_implERNS_14TensorIteratorEENKUlvE_clEvENKUlvE16_clEvEUlbN3c1014Float8_e8m0fnuES9_E_EEvRNS_18TensorIteratorBaseERKT_EUliE_EEviT1_,@function
        .size           _ZN2at6native18elementwise_kernelILi128ELi4EZNS0_22gpu_kernel_impl_nocastIZZZNS0_49_GLOBAL__N__657f93f7_16_TensorCompare_cu_71e06f4e17where_kernel_implERNS_14TensorIteratorEENKUlvE_clEvENKUlvE16_clEvEUlbN3c1014Float8_e8m0fnuES9_E_EEvRNS_18TensorIteratorBaseERKT_EUliE_EEviT1_,(.L_x_44559 - _ZN2at6native18elementwise_kernelILi128ELi4EZNS0_22gpu_kernel_impl_nocastIZZZNS0_49_GLOBAL__N__657f93f7_16_TensorCompare_cu_71e06f4e17where_kernel_implERNS_14TensorIteratorEENKUlvE_clEvENKUlvE16_clEvEUlbN3c1014Float8_e8m0fnuES9_E_EEvRNS_18TensorIteratorBaseERKT_EUliE_EEviT1_)
        .other          _ZN2at6native18elementwise_kernelILi128ELi4EZNS0_22gpu_kernel_impl_nocastIZZZNS0_49_GLOBAL__N__657f93f7_16_TensorCompare_cu_71e06f4e17where_kernel_implERNS_14TensorIteratorEENKUlvE_clEvENKUlvE16_clEvEUlbN3c1014Float8_e8m0fnuES9_E_EEvRNS_18TensorIteratorBaseERKT_EUliE_EEviT1_,@"STO_CUDA_ENTRY STV_DEFAULT"
_ZN2at6native18elementwise_kernelILi128ELi4EZNS0_22gpu_kernel_impl_nocastIZZZNS0_49_GLOBAL__N__657f93f7_16_TensorCompare_cu_71e06f4e17where_kernel_implERNS_14TensorIteratorEENKUlvE_clEvENKUlvE16_clEvEUlbN3c1014Float8_e8m0fnuES9_E_EEvRNS_18TensorIteratorBaseERKT_EUliE_EEviT1_:
.text._ZN2at6native18elementwise_kernelILi128ELi4EZNS0_22gpu_kernel_impl_nocastIZZZNS0_49_GLOBAL__N__657f93f7_16_TensorCompare_cu_71e06f4e17where_kernel_implERNS_14TensorIteratorEENKUlvE_clEvENKUlvE16_clEvEUlbN3c1014Float8_e8m0fnuES9_E_EEvRNS_18TensorIteratorBaseERKT_EUliE_EEviT1_:
        /* <DEDUP_REMOVED lines=389> */
.L_x_21998:
[----:B------:R-:W-:Y:S02]  /*1850*/  ULDC.64 UR8, c[0x0][0x4e0] ;  /* 0x0001380000087ab9 */ /* 0x000fe40000000a00 */
[----:B------:R-:W-:-:S04]  /*1860*/  IADD3 R8, P0, R2, UR8, RZ ;  /* 0x0000000802087c10 */ /* 0x000fc8000ff1e0ff */
[----:B------:R-:W-:Y:S01]  /*1870*/  IADD3.X R9, RZ, UR9, RZ, P0, !PT ;  /* 0x00000009ff097c10 */ /* 0x000fe200087fe4ff */
[----:B------:R-:W-:-:S04]  /*1880*/  ULDC.64 UR8, c[0x0][0x4e8] ;  /* 0x00013a0000087ab9 */ /* 0x000fc80000000a00 */
[----:B------:R-:W2:Y:S01]  /*1890*/  LDG.E.U8 R8, desc[UR4][R8.64] ;  /* 0x0000000408087981 */ /* 0x000ea2000c1e1100 */
[----:B------:R-:W-:-:S04]  /*18a0*/  IADD3 R6, P0, R7, UR8, RZ ;  /* 0x0000000807067c10 */ /* 0x000fc8000ff1e0ff */
[----:B------:R-:W-:Y:S01]  /*18b0*/  IADD3.X R7, RZ, UR9, RZ, P0, !PT ;  /* 0x00000009ff077c10 */ /* 0x000fe200087fe4ff */
[----:B------:R-:W-:-:S04]  /*18c0*/  ULDC.64 UR8, c[0x0][0x4f0] ;  /* 0x00013c0000087ab9 */ /* 0x000fc80000000a00 */
[----:B------:R0:W3:Y:S01]  /*18d0*/  LDG.E.U8 R13, desc[UR4][R6.64] ;  /* 0x00000004060d7981 */ /* 0x0000e2000c1e1100 */
[----:B------:R-:W-:-:S04]  /*18e0*/  IADD3 R10, P1, R0, UR8, RZ ;  /* 0x00000008000a7c10 */ /* 0x000fc8000ff3e0ff */
[----:B------:R-:W-:Y:S01]  /*18f0*/  IADD3.X R11, RZ, UR9, RZ, P1, !PT ;  /* 0x00000009ff0b7c10 */ /* 0x000fe20008ffe4ff */
[----:B------:R-:W-:Y:S01]  /*1900*/  ULDC.64 UR8, c[0x0][0x4d8] ;  /* 0x0001360000087ab9 */ /* 0x000fe20000000a00 */
[----:B--2---:R-:W-:-:S13]  /*1910*/  ISETP.NE.AND P0, PT, R8, RZ, PT ;  /* 0x000000ff0800720c */ /* 0x004fda0003f05270 */
[----:B---3--:R-:W2:Y:S01]  /*1920*/  @!P0 LDG.E.U8 R13, desc[UR4][R10.64] ;  /* 0x000000040a0d8981 */ /* 0x008ea2000c1e1100 */
[----:B------:R-:W-:Y:S02]  /*1930*/  IADD3 R4, P0, R5, UR8, RZ ;  /* 0x0000000805047c10 */ /* 0x000fe4000ff1e0ff */
[----:B------:R-:W-:Y:S02]  /*1940*/  IADD3 R3, R3, 0x80, RZ ;  /* 0x0000008003037810 */ /* 0x000fe40007ffe0ff */
[----:B------:R-:W-:-:S05]  /*1950*/  IADD3.X R5, RZ, UR9, RZ, P0, !PT ;  /* 0x00000009ff057c10 */ /* 0x000fca00087fe4ff */
[----:B--2---:R0:W-:Y:S04]  /*1960*/  STG.E.U8 desc[UR4][R4.64], R13 ;  /* 0x0000000d04007986 */ /* 0x0041e8000c101104 */
.L_x_21997:
[----:B------:R-:W-:Y:S05]  /*1970*/  BSYNC B0 ;  /* 0x0000000000007941 */ /* 0x000fea0003800000 */
.L_x_21996:
        /* <DEDUP_REMOVED lines=382> */
.L_x_22001:
        /* <DEDUP_REMOVED lines=16> */
[----:B------:R-:W-:Y:S02]  /*3260*/  IADD3.X R5, RZ, UR9, RZ, P0, !PT ;  /* 0x00000009ff057c10 */ /* 0x000fe400087fe4ff */
[----:B------:R-:W-:-:S03]  /*3270*/  ISETP.GE.AND P0, PT, R3, UR6, PT ;  /* 0x0000000603007c0c */ /* 0x000fc6000bf06270 */
[----:B--2---:R1:W-:Y:S10]  /*3280*/  STG.E.U8 desc[UR4][R4.64], R13 ;  /* 0x0000000d04007986 */ /* 0x0043f4000c101104 */
        /* <DEDUP_REMOVED lines=380> */
.L_x_22002:
        /* <DEDUP_REMOVED lines=8> */
[----:B------:R3:W4:Y:S01]  /*4ad0*/  LDG.E.U8 R13, desc[UR4][R6.64] ;  /* 0x00000004060d7981 */ /* 0x000722000c1e1100 */
[----:B------:R-:W-:-:S04]  /*4ae0*/  IADD3 R10, P1, R0, UR8, RZ ;  /* 0x00000008000a7c10 */ /* 0x000fc8000ff3e0ff */
[----:B------:R-:W-:Y:S01]  /*4af0*/  IADD3.X R11, RZ, UR9, RZ, P1, !PT ;  /* 0x00000009ff0b7c10 */ /* 0x000fe20008ffe4ff */
[----:B------:R-:W-:Y:S01]  /*4b00*/  ULDC.64 UR8, c[0x0][0x4d8] ;  /* 0x0001360000087ab9 */ /* 0x000fe20000000a00 */
[----:B--2---:R-:W-:-:S13]  /*4b10*/  ISETP.NE.AND P0, PT, R8, RZ, PT ;  /* 0x000000ff0800720c */ /* 0x004fda0003f05270 */
[----:B----4-:R-:W2:Y:S01]  /*4b20*/  @!P0 LDG.E.U8 R13, desc[UR4][R10.64] ;  /* 0x000000040a0d8981 */ /* 0x010ea2000c1e1100 */
[----:B------:R-:W-:Y:S02]  /*4b30*/  IADD3 R4, P0, R5, UR8, RZ ;  /* 0x0000000805047c10 */ /* 0x000fe4000ff1e0ff */
[----:B------:R-:W-:Y:S02]  /*4b40*/  IADD3 R3, R3, 0x80, RZ ;  /* 0x0000008003037810 */ /* 0x000fe40007ffe0ff */
[----:B------:R-:W-:-:S05]  /*4b50*/  IADD3.X R5, RZ, UR9, RZ, P0, !PT ;  /* 0x00000009ff057c10 */ /* 0x000fca00087fe4ff */
[----:B--2---:R3:W-:Y:S04]  /*4b60*/  STG.E.U8 desc[UR4][R4.64], R13 ;  /* 0x0000000d04007986 */ /* 0x0047e8000c101104 */
.L_x_22000:
[----:B------:R-:W-:Y:S05]  /*4b70*/  BSYNC B0 ;  /* 0x0000000000007941 */ /* 0x000fea0003800000 */
.L_x_21999:
[----:B------:R-:W-:-:S13]  /*4b80*/  ISETP.GE.AND P0, PT, R3, UR6, PT ;  /* 0x0000000603007c0c */ /* 0x000fda000bf06270 */
[----:B------:R-:W-:Y:S05]  /*4b90*/  @P0 EXIT ;  /* 0x000000000000094d */ /* 0x000fea0003800000 */
[----:B01-3--:R-:W0:Y:S01]  /*4ba0*/  LDC R4, c[0x0][0x218] ;  /* 0x00008600ff047b82 */ /* 0x00be220000000800 */
        /* <DEDUP_REMOVED lines=378> */
.L_x_22003:
        /* <DEDUP_REMOVED lines=8> */
[----:B------:R-:W3:Y:S01]  /*63d0*/  LDG.E.U8 R11, desc[UR4][R6.64] ;  /* 0x00000004060b7981 */ /* 0x000ee2000c1e1100 */
[----:B------:R-:W-:-:S04]  /*63e0*/  IADD3 R8, P1, R0, UR6, RZ ;  /* 0x0000000600087c10 */ /* 0x000fc8000ff3e0ff */
[----:B------:R-:W-:Y:S01]  /*63f0*/  IADD3.X R9, RZ, UR7, RZ, P1, !PT ;  /* 0x00000007ff097c10 */ /* 0x000fe20008ffe4ff */
[----:B------:R-:W-:Y:S01]  /*6400*/  ULDC.64 UR6, c[0x0][0x4d8] ;  /* 0x0001360000067ab9 */ /* 0x000fe20000000a00 */
[----:B--2---:R-:W-:-:S13]  /*6410*/  ISETP.NE.AND P0, PT, R2, RZ, PT ;  /* 0x000000ff0200720c */ /* 0x004fda0003f05270 */
[----:B---3--:R-:W2:Y:S01]  /*6420*/  @!P0 LDG.E.U8 R11, desc[UR4][R8.64] ;  /* 0x00000004080b8981 */ /* 0x008ea2000c1e1100 */
[----:B------:R-:W-:-:S04]  /*6430*/  IADD3 R2, P0, R5, UR6, RZ ;  /* 0x0000000605027c10 */ /* 0x000fc8000ff1e0ff */
[----:B------:R-:W-:-:S05]  /*6440*/  IADD3.X R3, RZ, UR7, RZ, P0, !PT ;  /* 0x00000007ff037c10 */ /* 0x000fca00087fe4ff */
[----:B--2---:R-:W-:Y:S01]  /*6450*/  STG.E.U8 desc[UR4][R2.64], R11 ;  /* 0x0000000b02007986 */ /* 0x004fe2000c101104 */
[----:B------:R-:W-:Y:S05]  /*6460*/  EXIT ;  /* 0x000000000000794d */ /* 0x000fea0003800000 */
.L_x_22004:
        /* <DEDUP_REMOVED lines=9> */
.L_x_44559:


//--------------------- .text._ZN2at6native27unrolled_elementwise_kernelIZZZNS0_49_GLOBAL__N__657f93f7_16_TensorCompare_cu_71e06f4e17where_kernel_implERNS_14TensorIteratorEENKUlvE_clEvENKUlvE16_clEvEUlbN3c1014Float8_e8m0fnuES8_E_St5arrayIPcLm4EELi4E23TrivialOffsetCalculatorILi3EjESD_ILi1EjENS0_6memory15LoadWithoutCastENSG_16StoreWithoutCastEEEviT_T0_T2_T3_T4_T5_ --------------------------
	.section	.text._ZN2at6native27unrolled_elementwise_kernelIZZZNS0_49_GLOBAL__N__657f93f7_16_TensorCompare_cu_71e06f4e17where_kernel_implERNS_14TensorIteratorEENKUlvE_clEvENKUlvE16_clEvEUlbN3c1014Float8_e8m0fnuES8_E_St5arrayIPcLm4EELi4E23TrivialOffsetCalculatorILi3EjESD_ILi1EjENS0_6memory15LoadWithoutCastENSG_16StoreWithoutCastEEEviT_T0_T2_T3_T4_T5_,"ax",@progbits
	.align	128
        .global         _ZN2at6native27unrolled_elementwise_kernelIZZZNS0_49_GLOBAL__N__657f93f7_16_TensorCompare_cu_71e06f4e17where_kernel_implERNS_14TensorIteratorEENKUlvE_clEvENKUlvE16_clEvEUlbN3c1014Float8_e8m0fnuES8_E_St5arrayIPcLm4EELi4E23TrivialOffsetCalculatorILi3EjESD_ILi1EjENS0_6memory15LoadWithoutCastENSG_16StoreWithoutCastEEEviT_T0_T2_T3_T4_T5_
        .type           _ZN2at6native27unrolled_elementwise_kernelIZZZNS0_49_GLOBAL__N__657f93f7_16_TensorCompare_cu_71e06f4e17where_kernel_implERNS_14TensorIteratorEENKUlvE_clEvENKUlvE16_clEvEUlbN3c1014Float8_e8m0fnuES8_E_St5arrayIPcLm4EELi4E23TrivialOffsetCalculatorILi3EjESD_ILi1EjENS0_6memory15LoadWithoutCastENSG_16StoreWithoutCastEEEviT_T0_T2_T3_T4_T5_,@function
        .size           _ZN2at6native27unrolled_elementwise_kernelIZZZNS0_49_GLOBAL__N__657f93f7_16_TensorCompare_cu_71e06f4e17where_kernel_implERNS_14TensorIteratorEENKUlvE_clEvENKUlvE16_clEvEUlbN3c1014Float8_e8m0fnuES8_E_St5arrayIPcLm4EELi4E23TrivialOffsetCalculatorILi3EjESD_ILi1EjENS0_6memory15LoadWithoutCastENSG_16StoreWithoutCastEEEviT_T0_T2_T3_T4_T5_,(.L_x_44560 - _ZN2at6native27unrolled_elementwise_kernelIZZZNS0_49_GLOBAL__N__657f93f7_16_TensorCompare_cu_71e06f4e17where_kernel_implERNS_14TensorIteratorEENKUlvE_clEvENKUlvE16_clEvEUlbN3c1014Float8_e8m0fnuES8_E_St5arrayIPcLm4EELi4E23TrivialOffsetCalculatorILi3EjESD_ILi1EjENS0_6memory15LoadWithoutCastENSG_16StoreWithoutCastEEEviT_T0_T2_T3_T4_T5_)
        .other          _ZN2at6native27unrolled_elementwise_kernelIZZZNS0_49_GLOBAL__N__657f93f7_16_TensorCompare_cu_71e06f4e17where_kernel_implERNS_14TensorIteratorEENKUlvE_clEvENKUlvE16_clEvEUlbN3c1014Float8_e8m0fnuES8_E_St5arrayIPcLm4EELi4E23TrivialOffsetCalculatorILi3EjESD_ILi1EjENS0_6memory15LoadWithoutCastENSG_16StoreWithoutCastEEEviT_T0_T2_T3_T4_T5_,@"STO_CUDA_ENTRY STV_DEFAULT"
_ZN2at6native27unrolled_elementwise_kernelIZZZNS0_49_GLOBAL__N__657f93f7_16_TensorCompare_cu_71e06f4e17where_kernel_implERNS_14TensorIteratorEENKUlvE_clEvENKUlvE16_clEvEUlbN3c1014Float8_e8m0fnuES8_E_St5arrayIPcLm4EELi4E23TrivialOffsetCalculatorILi3EjESD_ILi1EjENS0_6memory15LoadWithoutCastENSG_16StoreWithoutCastEEEviT_T0_T2_T3_T4_T5_:
.text._ZN2at6native27unrolled_elementwise_kernelIZZZNS0_49_GLOBAL__N__657f93f7_16_TensorCompare_cu_71e06f4e17where_kernel_implERNS_14TensorIteratorEENKUlvE_clEvENKUlvE16_clEvEUlbN3c1014Float8_e8m0fnuES8_E_St5arrayIPcLm4EELi4E23TrivialOffsetCalculatorILi3EjESD_ILi1EjENS0_6memory15LoadWithoutCastENSG_16StoreWithoutCastEEEviT_T0_T2_T3_T4_T5_:
[----:B------:R-:W-:Y:S01]  /*0000*/  LDC R1, c[0x0][0x28] ;  /* 0x00000a00ff017b82 */ /* 0x000fe20000000800 */
[----:B------:R-:W0:Y:S07]  /*0010*/  S2R R0, SR_CTAID.X ;  /* 0x0000000000007919 */ /* 0x000e2e0000002500 */
[----:B------:R-:W0:Y:S01]  /*0020*/  LDC R5, c[0x0][0x210] ;  /* 0x00008400ff057b82 */ /* 0x000e220000000800 */
[----:B------:R-:W-:Y:S01]  /*0030*/  ULDC.64 UR4, c[0x0][0x208] ;  /* 0x0000820000047ab9 */ /* 0x000fe20000000a00 */
        /* <DEDUP_REMOVED lines=17> */
[----:B-1----:R-:W-:Y:S01]  /*0150*/  @!P1 IADD3 R28, P0, R4, R28, RZ ;  /* 0x0000001c041c9210 */ /* 0x002fe20007f1e0ff */
[----:B------:R-:W0:Y:S03]  /*0160*/  @!P3 LDC.64 R10, c[0x0][0x238] ;  /* 0x00008e00ff0abb82 */ /* 0x000e260000000a00 */
[----:B------:R1:W4:Y:S01]  /*0170*/  @!P1 LDG.E.U8 R5, desc[UR4][R18.64] ;  /* 0x0000000412059981 */ /* 0x000322000c1e1100 */
[----:B------:R-:W-:-:S04]  /*0180*/  @!P1 IMAD.X R29, RZ, RZ, R29, P0 ;  /* 0x000000ffff1d9224 */ /* 0x000fc800000e061d */
[----:B------:R-:W2:Y:S01]  /*0190*/  @!P2 LDC.64 R20, c[0x0][0x228] ;  /* 0x00008a00ff14ab82 */ /* 0x000ea20000000a00 */
[----:B------:R-:W4:Y:S01]  /*01a0*/  @!P1 LDG.E.U8 R7, desc[UR4][R28.64] ;  /* 0x000000041c079981 */ /* 0x000f22000c1e1100 */
[----:B-1----:R-:W-:Y:S01]  /*01b0*/  @!P2 IMAD R19, R0, 0x200, R9 ;  /* 0x000002000013a824 */ /* 0x002fe200078e0209 */
[----:B---3--:R-:W-:-:S05]  /*01c0*/  @!P3 IADD3 R26, P0, R25, R26, RZ ;  /* 0x0000001a191ab210 */ /* 0x008fca0007f1e0ff */
[----:B------:R-:W1:Y:S01]  /*01d0*/  @!P3 LDC.64 R12, c[0x0][0x230] ;  /* 0x00008c00ff0cbb82 */ /* 0x000e620000000a00 */
[----:B------:R-:W-:-:S07]  /*01e0*/  @!P3 IMAD.X R27, RZ, RZ, R27, P0 ;  /* 0x000000ffff1bb224 */ /* 0x000fce00000e061b */
[----:B------:R-:W3:Y:S01]  /*01f0*/  @!P2 LDC.64 R14, c[0x0][0x230] ;  /* 0x00008c00ff0eab82 */ /* 0x000ee20000000a00 */
[----:B------:R3:W4:Y:S01]  /*0200*/  @!P3 LDG.E.U8 R6, desc[UR4][R26.64] ;  /* 0x000000041a06b981 */ /* 0x000722000c1e1100 */
[----:B--2---:R-:W-:-:S06]  /*0210*/  @!P2 IADD3 R20, P4, R19, R20, RZ ;  /* 0x000000141314a210 */ /* 0x004fcc0007f9e0ff */
[----:B------:R-:W2:Y:S01]  /*0220*/  @!P2 LDC.64 R16, c[0x0][0x238] ;  /* 0x00008e00ff10ab82 */ /* 0x000ea20000000a00 */
[----:B------:R-:W-:Y:S01]  /*0230*/  @!P2 IMAD.X R21, RZ, RZ, R21, P4 ;  /* 0x000000ffff15a224 */ /* 0x000fe200020e0615 */
[----:B------:R-:W-:-:S04]  /*0240*/  @!P1 IADD3 R22, P0, R4, R22, RZ ;  /* 0x0000001604169210 */ /* 0x000fc80007f1e0ff */
[----:B------:R-:W4:Y:S01]  /*0250*/  @!P2 LDG.E.U8 R8, desc[UR4][R20.64] ;  /* 0x000000041408a981 */ /* 0x000f22000c1e1100 */
[----:B------:R-:W-:Y:S01]  /*0260*/  PRMT R4, RZ, 0x7610, R4 ;  /* 0x00007610ff047816 */ /* 0x000fe20000000004 */
[----:B------:R-:W-:-:S05]  /*0270*/  @!P1 IMAD.X R23, RZ, RZ, R23, P0 ;  /* 0x000000ffff179224 */ /* 0x000fca00000e0617 */
[----:B------:R-:W4:Y:S01]  /*0280*/  @!P1 LDG.E.U8 R4, desc[UR4][R22.64] ;  /* 0x0000000416049981 */ /* 0x000f22000c1e1100 */
[C---:B0-----:R-:W-:Y:S02]  /*0290*/  @!P3 IADD3 R10, P4, R25.reuse, R10, RZ ;  /* 0x0000000a190ab210 */ /* 0x041fe40007f9e0ff */
[----:B-1----:R-:W-:-:S03]  /*02a0*/  @!P3 IADD3 R12, P0, R25, R12, RZ ;  /* 0x0000000c190cb210 */ /* 0x002fc60007f1e0ff */
[----:B------:R-:W-:Y:S01]  /*02b0*/  @!P3 IMAD.X R11, RZ, RZ, R11, P4 ;  /* 0x000000ffff0bb224 */ /* 0x000fe200020e060b */
[C---:B---3--:R-:W-:Y:S02]  /*02c0*/  @!P2 IADD3 R14, P4, R19.reuse, R14, RZ ;  /* 0x0000000e130ea210 */ /* 0x048fe40007f9e0ff */
[----:B--2---:R-:W-:Y:S01]  /*02d0*/  @!P2 IADD3 R16, P5, R19, R16, RZ ;  /* 0x000000101310a210 */ /* 0x004fe20007fbe0ff */
[----:B------:R-:W-:Y:S01]  /*02e0*/  @!P3 IMAD.X R13, RZ, RZ, R13, P0 ;  /* 0x000000ffff0db224 */ /* 0x000fe200000e060d */
[----:B------:R-:W-:Y:S01]  /*02f0*/  PRMT R24, RZ, 0x7610, R24 ;  /* 0x00007610ff187816 */ /* 0x000fe20000000018 */
[----:B------:R-:W-:Y:S01]  /*0300*/  @!P2 IMAD.X R15, RZ, RZ, R15, P4 ;  /* 0x000000ffff0fa224 */ /* 0x000fe200020e060f */
[----:B------:R-:W-:Y:S01]  /*0310*/  PRMT R25, RZ, 0x7610, R25 ;  /* 0x00007610ff197816 */ /* 0x000fe20000000019 */
[----:B------:R-:W-:Y:S01]  /*0320*/  @!P2 IMAD.X R17, RZ, RZ, R17, P5 ;  /* 0x000000ffff11a224 */ /* 0x000fe200028e0611 */
[----:B------:R-:W-:Y:S02]  /*0330*/  PRMT R26, RZ, 0x7610, R26 ;  /* 0x00007610ff1a7816 */ /* 0x000fe4000000001a */
[----:B------:R-:W-:Y:S01]  /*0340*/  PRMT R27, RZ, 0x7610, R27 ;  /* 0x00007610ff1b7816 */ /* 0x000fe2000000001b */
[----:B------:R-:W2:Y:S04]  /*0350*/  @!P3 LDG.E.U8 R24, desc[UR4][R12.64] ;  /* 0x000000040c18b981 */ /* 0x000ea8000c1e1100 */
[----:B------:R0:W2:Y:S04]  /*0360*/  @!P3 LDG.E.U8 R25, desc[UR4][R10.64] ;  /* 0x000000040a19b981 */ /* 0x0000a8000c1e1100 */
[----:B------:R1:W3:Y:S04]  /*0370*/  @!P2 LDG.E.U8 R26, desc[UR4][R14.64] ;  /* 0x000000040e1aa981 */ /* 0x0002e8000c1e1100 */
[----:B------:R-:W3:Y:S01]  /*0380*/  @!P2 LDG.E.U8 R27, desc[UR4][R16.64] ;  /* 0x00000004101ba981 */ /* 0x000ee2000c1e1100 */
[----:B------:R-:W-:Y:S01]  /*0390*/  @!P2 VIADD R9, R9, 0x80 ;  /* 0x000000800909a836 */ /* 0x000fe20000000000 */
[----:B0-----:R-:W0:Y:S04]  /*03a0*/  @!P1 LDC.64 R10, c[0x0][0x220] ;  /* 0x00008800ff0a9b82 */ /* 0x001e280000000a00 */
[----:B------:R-:W-:-:S13]  /*03b0*/  ISETP.GE.AND P0, PT, R9, R2, PT ;  /* 0x000000020900720c */ /* 0x000fda0003f06270 */
[----:B------:R-:W1:Y:S08]  /*03c0*/  @!P0 LDC.64 R18, c[0x0][0x228] ;  /* 0x00008a00ff128b82 */ /* 0x000e700000000a00 */
[----:B------:R-:W0:Y:S01]  /*03d0*/  @!P0 LDC.64 R20, c[0x0][0x230] ;  /* 0x00008c00ff148b82 */ /* 0x000e220000000a00 */
[----:B------:R-:W-:-:S07]  /*03e0*/  @!P0 IMAD R9, R0, 0x200, R9 ;  /* 0x0000020000098824 */ /* 0x000fce00078e0209 */
[----:B------:R-:W0:Y:S01]  /*03f0*/  @!P0 LDC.64 R22, c[0x0][0x238] ;  /* 0x00008e00ff168b82 */ /* 0x000e220000000a00 */
[----:B-1----:R-:W-:-:S05]  /*0400*/  @!P0 IADD3 R18, P4, R9, R18, RZ ;  /* 0x0000001209128210 */ /* 0x002fca0007f9e0ff */
[----:B------:R-:W-:Y:S01]  /*0410*/  @!P0 IMAD.X R19, RZ, RZ, R19, P4 ;  /* 0x000000ffff138224 */ /* 0x000fe200020e0613 */
[----:B0-----:R-:W-:Y:S02]  /*0420*/  @!P0 IADD3 R20, P5, R9, R20, RZ ;  /* 0x0000001409148210 */ /* 0x001fe40007fbe0ff */
[----:B------:R-:W-:Y:S01]  /*0430*/  PRMT R13, RZ, 0x7610, R13 ;  /* 0x00007610ff0d7816 */ /* 0x000fe2000000000d */
[----:B------:R-:W-:Y:S01]  /*0440*/  VIADD R14, R3, 0x80 ;  /* 0x00000080030e7836 */ /* 0x000fe20000000000 */
[----:B------:R-:W-:Y:S01]  /*0450*/  PRMT R12, RZ, 0x7610, R12 ;  /* 0x00007610ff0c7816 */ /* 0x000fe2000000000c */
[----:B------:R-:W-:Y:S01]  /*0460*/  @!P0 IMAD.X R21, RZ, RZ, R21, P5 ;  /* 0x000000ffff158224 */ /* 0x000fe200028e0615 */
[----:B------:R0:W5:Y:S01]  /*0470*/  @!P0 LDG.E.U8 R18, desc[UR4][R18.64] ;  /* 0x0000000412128981 */ /* 0x000162000c1e1100 */
[----:B------:R-:W-:-:S03]  /*0480*/  @!P0 IADD3 R22, P6, R9, R22, RZ ;  /* 0x0000001609168210 */ /* 0x000fc60007fde0ff */
[----:B------:R0:W5:Y:S02]  /*0490*/  @!P0 LDG.E.U8 R12, desc[UR4][R20.64] ;  /* 0x00000004140c8981 */ /* 0x000164000c1e1100 */
[----:B------:R-:W-:Y:S01]  /*04a0*/  @!P0 IMAD.X R23, RZ, RZ, R23, P6 ;  /* 0x000000ffff178224 */ /* 0x000fe200030e0617 */
[----:B------:R-:W-:-:S06]  /*04b0*/  PRMT R9, RZ, 0x7610, R9 ;  /* 0x00007610ff097816 */ /* 0x000fcc0000000009 */
[----:B------:R0:W5:Y:S01]  /*04c0*/  @!P0 LDG.E.U8 R9, desc[UR4][R22.64] ;  /* 0x0000000416098981 */ /* 0x000162000c1e1100 */
[----:B------:R-:W-:Y:S01]  /*04d0*/  BSSY B0, `(.L_x_22005) ;  /* 0x0000029000007945 */ /* 0x000fe20003800000 */
[----:B----4-:R-:W-:-:S04]  /*04e0*/  @!P1 ISETP.NE.AND P4, PT, R7, RZ, PT ;  /* 0x000000ff0700920c */ /* 0x010fc80003f85270 */
[----:B------:R-:W-:Y:S01]  /*04f0*/  @!P1 SEL R13, RZ, 0x1, !P4 ;  /* 0x00000001ff0d9807 */ /* 0x000fe20006000000 */
[----:B------:R-:W-:-:S03]  /*0500*/  IMAD.MOV.U32 R7, RZ, RZ, R3 ;  /* 0x000000ffff077224 */ /* 0x000fc600078e0003 */
[----:B------:R-:W-:Y:S01]  /*0510*/  PRMT R13, R13, 0x9910, RZ ;  /* 0x000099100d0d7816 */ /* 0x000fe200000000ff */
[----:B------:R-:W-:Y:S01]  /*0520*/  @!P1 IMAD.MOV.U32 R7, RZ, RZ, R14 ;  /* 0x000000ffff079224 */ /* 0x000fe200078e000e */
[----:B------:R-:W-:Y:S02]  /*0530*/  @!P3 ISETP.NE.AND P5, PT, R6, RZ, PT ;  /* 0x000000ff0600b20c */ /* 0x000fe40003fa5270 */
[----:B------:R-:W-:Y:S02]  /*0540*/  PRMT R6, RZ, 0x7610, R6 ;  /* 0x00007610ff067816 */ /* 0x000fe40000000006 */
[----:B------:R-:W-:Y:S01]  /*0550*/  @!P3 SEL R6, RZ, 0x1, !P5 ;  /* 0x00000001ff06b807 */ /* 0x000fe20006800000 */
[----:B------:R-:W-:-:S03]  /*0560*/  @!P1 IMAD R3, R0, 0x200, R3 ;  /* 0x0000020000039824 */ /* 0x000fc600078e0203 */
[----:B------:R-:W-:Y:S01]  /*0570*/  PRMT R14, R6, 0x9910, RZ ;  /* 0x00009910060e7816 */ /* 0x000fe200000000ff */
[----:B------:R-:W-:Y:S01]  /*0580*/  IMAD.MOV.U32 R6, RZ, RZ, R13 ;  /* 0x000000ffff067224 */ /* 0x000fe200078e000d */
[----:B------:R-:W-:Y:S02]  /*0590*/  @!P2 ISETP.NE.AND P6, PT, R8, RZ, PT ;  /* 0x000000ff0800a20c */ /* 0x000fe40003fc5270 */
[----:B------:R-:W-:Y:S02]  /*05a0*/  PRMT R8, RZ, 0x7610, R8 ;  /* 0x00007610ff087816 */ /* 0x000fe40000000008 */
[----:B------:R-:W-:Y:S02]  /*05b0*/  @!P2 SEL R8, RZ, 0x1, !P6 ;  /* 0x00000001ff08a807 */ /* 0x000fe40007000000 */
[----:B------:R-:W-:Y:S02]  /*05c0*/  @!P1 IADD3 R10, P6, R3, R10, RZ ;  /* 0x0000000a030a9210 */ /* 0x000fe40007fde0ff */
[----:B------:R-:W-:-:S03]  /*05d0*/  ISETP.NE.AND P2, PT, R6, RZ, PT ;  /* 0x000000ff0600720c */ /* 0x000fc60003f45270 */
[----:B------:R-:W-:Y:S01]  /*05e0*/  @!P1 IMAD.X R11, RZ, RZ, R11, P6 ;  /* 0x000000ffff0b9224 */ /* 0x000fe200030e060b */
[----:B------:R-:W-:-:S05]  /*05f0*/  SEL R5, R4, R5, !P2 ;  /* 0x0000000504057207 */ /* 0x000fca0005000000 */
[----:B------:R0:W-:Y:S01]  /*0600*/  @!P1 STG.E.U8 desc[UR4][R10.64], R5 ;  /* 0x000000050a009986 */ /* 0x0001e2000c101104 */
[----:B------:R-:W-:Y:S02]  /*0610*/  ISETP.GE.AND P5, PT, R7, R2, PT ;  /* 0x000000020700720c */ /* 0x000fe40003fa6270 */
[----:B------:R-:W-:Y:S01]  /*0620*/  PRMT R13, R8, 0x9910, RZ ;  /* 0x00009910080d7816 */ /* 0x000fe200000000ff */
[----:B------:R-:W-:-:S04]  /*0630*/  IMAD.MOV.U32 R8, RZ, RZ, R14 ;  /* 0x000000ffff087224 */ /* 0x000fc800078e000e */
[----:B------:R-:W-:Y:S01]  /*0640*/  IMAD.MOV.U32 R6, RZ, RZ, R13 ;  /* 0x000000ffff067224 */ /* 0x000fe200078e000d */
[----:B------:R-:W-:-:S04]  /*0650*/  ISETP.NE.AND P3, PT, R8, RZ, PT ;  /* 0x000000ff0800720c */ /* 0x000fc80003f65270 */
[----:B------:R-:W-:Y:S02]  /*0660*/  ISETP.NE.AND P4, PT, R6, RZ, PT ;  /* 0x000000ff0600720c */ /* 0x000fe40003f85270 */
[----:B--2---:R-:W-:Y:S02]  /*0670*/  SEL R25, R25, R24, !P3 ;  /* 0x0000001819197207 */ /* 0x004fe40005800000 */
[----:B---3--:R-:W-:Y:S01]  /*0680*/  SEL R27, R27, R26, !P4 ;  /* 0x0000001a1b1b7207 */ /* 0x008fe20006000000 */
[----:B0-----:R-:W-:Y:S08]  /*0690*/  @P5 BRA `(.L_x_22006) ;  /* 0x0000000000305947 */ /* 0x001ff00003800000 */
[----:B------:R-:W-:Y:S01]  /*06a0*/  IMAD R4, R0, 0x200, R7 ;  /* 0x0000020000047824 */ /* 0x000fe200078e0207 */
        /* <DEDUP_REMOVED lines=11> */
.L_x_22006:
[----:B------:R-:W-:Y:S05]  /*0760*/  BSYNC B0 ;  /* 0x0000000000007941 */ /* 0x000fea0003800000 */
.L_x_22005:
[----:B------:R-:W-:-:S13]  /*0770*/  ISETP.GE.AND P1, PT, R7, R2, PT ;  /* 0x000000020700720c */ /* 0x000fda0003f26270 */
[----:B------:R-:W-:Y:S05]  /*0780*/  @P1 EXIT ;  /* 0x000000000000194d */ /* 0x000fea0003800000 */
[----:B------:R-:W-:Y:S01]  /*0790*/  IMAD R0, R0, 0x200, R7 ;  /* 0x0000020000007824 */ /* 0x000fe200078e0207 */
[----:B------:R-:W-:Y:S01]  /*07a0*/  ULDC.64 UR6, c[0x0][0x220] ;  /* 0x0000880000067ab9 */ /* 0x000fe20000000a00 */
[----:B-----5:R-:W-:-:S03]  /*07b0*/  ISETP.EQ.OR P0, PT, R18, RZ, P0 ;  /* 0x000000ff1200720c */ /* 0x020fc60000702670 */
[----:B------:R-:W-:Y:S02]  /*07c0*/  IADD3 R2, P1, R0, UR6, RZ ;  /* 0x0000000600027c10 */ /* 0x000fe4000ff3e0ff */
[----:B------:R-:W-:-:S03]  /*07d0*/  SEL R9, R9, R12, P0 ;  /* 0x0000000c09097207 */ /* 0x000fc60000000000 */
[----:B------:R-:W-:-:S05]  /*07e0*/  IMAD.X R3, RZ, RZ, UR7, P1 ;  /* 0x00000007ff037e24 */ /* 0x000fca00088e06ff */
[----:B------:R-:W-:Y:S01]  /*07f0*/  STG.E.U8 desc[UR4][R2.64], R9 ;  /* 0x0000000902007986 */ /* 0x000fe2000c101104 */
[----:B------:R-:W-:Y:S05]  /*0800*/  EXIT ;  /* 0x000000000000794d */ /* 0x000fea0003800000 */
.L_x_22007:
        /* <DEDUP_REMOVED lines=15> */
.L_x_44560:


//--------------------- .text._ZN2at6native29vectorized_elementwise_kernelILi2EZZZNS0_49_GLOBAL__N__657f93f7_16_TensorCompare_cu_71e06f4e17where_kernel_implERNS_14TensorIteratorEENKUlvE_clEvENKUlvE16_clEvEUlbN3c1014Float8_e8m0fnuES8_E_St5arrayIPcLm4EEEEviT0_T1_ --------------------------
	.section	.text._ZN2at6native29vectorized_elementwise_kernelILi2EZZZNS0_49_GLOBAL__N__657f93f7_16_TensorCompare_cu_71e06f4e17where_kernel_implERNS_14TensorIteratorEENKUlvE_clEvENKUlvE16_clEvEUlbN3c1014Float8_e8m0fnuES8_E_St5arrayIPcLm4EEEEviT0_T1_,"ax",@progbits
	.align	128
        .global         _ZN2at6native29vectorized_elementwise_kernelILi2EZZZNS0_49_GLOBAL__N__657f93f7_16_TensorCompare_cu_71e06f4e17where_kernel_implERNS_14TensorIteratorEENKUlvE_clEvENKUlvE16_clEvEUlbN3c1014Float8_e8m0fnuES8_E_St5arrayIPcLm4EEEEviT0_T1_
        .type           _ZN2at6native29vectorized_elementwise_kernelILi2EZZZNS0_49_GLOBAL__N__657f93f7_16_TensorCompare_cu_71e06f4e17where_kernel_implERNS_14TensorIteratorEENKUlvE_clEvENKUlvE16_clEvEUlbN3c1014Float8_e8m0fnuES8_E_St5arrayIPcLm4EEEEviT0_T1_,@function
        .size           _ZN2at6native29vectorized_elementwise_kernelILi2EZZZNS0_49_GLOBAL__N__657f93f7_16_TensorCompare_cu_71e06f4e17where_kernel_implERNS_14TensorIteratorEENKUlvE_clEvENKUlvE16_clEvEUlbN3c1014Float8_e8m0fnuES8_E_St5arrayIPcLm4EEEEviT0_T1_,(.L_x_44561 - _ZN2at6native29vectorized_elementwise_kernelILi2EZZZNS0_49_GLOBAL__N__657f93f7_16_TensorCompare_cu_71e06f4e17where_kernel_implERNS_14TensorIteratorEENKUlvE_clEvENKUlvE16_clEvEUlbN3c1014Float8_e8m0fnuES8_E_St5arrayIPcLm4EEEEviT0_T1_)
        .other          _ZN2at6native29vectorized_elementwise_kernelILi2EZZZNS0_49_GLOBAL__N__657f93f7_16_TensorCompare_cu_71e06f4e17where_kernel_implERNS_14TensorIteratorEENKUlvE_clEvENKUlvE16_clEvEUlbN3c1014Float8_e8m0fnuES8_E_St5arrayIPcLm4EEEEviT0_T1_,@"STO_CUDA_ENTRY STV_DEFAULT"
_ZN2at6native29vectorized_elementwise_kernelILi2EZZZNS0_49_GLOBAL__N__657f93f7_16_TensorCompare_cu_71e06f4e17where_kernel_implERNS_14TensorIteratorEENKUlvE_clEvENKUlvE16_clEvEUlbN3c1014Float8_e8m0fnuES8_E_St5arrayIPcLm4EEEEviT0_T1_:
.text._ZN2at6native29vectorized_elementwise_kernelILi2EZZZNS0_49_GLOBAL__N__657f93f7_16_TensorCompare_cu_71e06f4e17where_kernel_implERNS_14TensorIteratorEENKUlvE_clEvENKUlvE16_clEvEUlbN3c1014Float8_e8m0fnuES8_E_St5arrayIPcLm4EEEEviT0_T1_:
        /* <DEDUP_REMOVED lines=12> */
[----:B------:R-:W-:Y:S01]  /*00c0*/  ULDC.64 UR8, c[0x0][0x230] ;  /* 0x00008c0000087ab9 */ /* 0x000fe20000000a00 */
[----:B------:R-:W-:Y:S02]  /*00d0*/  ULDC.64 UR10, c[0x0][0x238] ;  /* 0x00008e00000a7ab9 */ /* 0x000fe40000000a00 */
[----:B------:R-:W-:Y:S02]  /*00e0*/  UIADD3.X UR7, UR5, UR7, URZ, UP0, !UPT ;  /* 0x0000000705077290 */ /* 0x000fe400087fe43f */
[----:B------:R-:W-:Y:S01]  /*00f0*/  IMAD.U32 R2, RZ, RZ, UR6 ;  /* 0x00000006ff027e24 */ /* 0x000fe2000f8e00ff */
[----:B------:R-:W-:-:S03]  /*0100*/  UIADD3 UR6, UP1, UR4, UR10, URZ ;  /* 0x0000000a04067290 */ /* 0x000fc6000ff3e03f */
[----:B------:R-:W-:Y:S01]  /*0110*/  IMAD.U32 R3, RZ, RZ, UR7 ;  /* 0x00000007ff037e24 */ /* 0x000fe2000f8e00ff */
[----:B------:R-:W-:-:S04]  /*0120*/  UIADD3 UR7, UP0, UR4, UR8, URZ ;  /* 0x0000000804077290 */ /* 0x000fc8000ff1e03f */
[----:B------:R-:W-:Y:S02]  /*0130*/  UIADD3.X UR8, UR5, UR9, URZ, UP0, !UPT ;  /* 0x0000000905087290 */ /* 0x000fe400087fe43f */
[----:B------:R-:W-:Y:S01]  /*0140*/  UIADD3.X UR5, UR5, UR11, URZ, UP1, !UPT ;  /* 0x0000000b05057290 */ /* 0x000fe20008ffe43f */
[----:B0-----:R-:W-:-:S05]  /*0150*/  IMAD.WIDE.U32 R2, R0, 0x2, R2 ;  /* 0x0000000200027825 */ /* 0x001fca00078e0002 */
[----:B------:R-:W2:Y:S01]  /*0160*/  LDG.E.U16 R16, desc[UR12][R2.64] ;  /* 0x0000000c02107981 */ /* 0x000ea2000c1e1500 */
[----:B------:R-:W-:Y:S02]  /*0170*/  IMAD.U32 R12, RZ, RZ, UR7 ;  /* 0x00000007ff0c7e24 */ /* 0x000fe4000f8e00ff */
[----:B------:R-:W-:Y:S01]  /*0180*/  IMAD.U32 R13, RZ, RZ, UR8 ;  /* 0x00000008ff0d7e24 */ /* 0x000fe2000f8e00ff */
[----:B------:R-:W3:Y:S01]  /*0190*/  LDG.E.U16 R10, desc[UR12][R2.64+0x200] ;  /* 0x0002000c020a7981 */ /* 0x000ee2000c1e1500 */
[----:B------:R-:W-:Y:S01]  /*01a0*/  IMAD.U32 R14, RZ, RZ, UR6 ;  /* 0x00000006ff0e7e24 */ /* 0x000fe2000f8e00ff */
[----:B------:R-:W-:Y:S01]  /*01b0*/  ULDC.64 UR6, c[0x0][0x220] ;  /* 0x0000880000067ab9 */ /* 0x000fe20000000a00 */
[----:B------:R-:W-:Y:S01]  /*01c0*/  IMAD.U32 R15, RZ, RZ, UR5 ;  /* 0x00000005ff0f7e24 */ /* 0x000fe2000f8e00ff */
[----:B------:R-:W4:Y:S01]  /*01d0*/  LDG.E.U16 R17, desc[UR12][R2.64+0x100] ;  /* 0x0001000c02117981 */ /* 0x000f22000c1e1500 */
[----:B------:R-:W-:-:S03]  /*01e0*/  IMAD.WIDE.U32 R12, R0, 0x2, R12 ;  /* 0x00000002000c7825 */ /* 0x000fc600078e000c */
[----:B------:R2:W5:Y:S01]  /*01f0*/  LDG.E.U16 R18, desc[UR12][R2.64+0x300] ;  /* 0x0003000c02127981 */ /* 0x000562000c1e1500 */
[----:B------:R-:W-:-:S03]  /*0200*/  IMAD.WIDE.U32 R14, R0, 0x2, R14 ;  /* 0x00000002000e7825 */ /* 0x000fc600078e000e */
[----:B------:R-:W5:Y:S04]  /*0210*/  LDG.E.U16 R19, desc[UR12][R12.64] ;  /* 0x0000000c0c137981 */ /* 0x000f68000c1e1500 */
[----:B------:R-:W5:Y:S04]  /*0220*/  LDG.E.U16 R7, desc[UR12][R14.64] ;  /* 0x0000000c0e077981 */ /* 0x000f68000c1e1500 */
[----:B------:R-:W5:Y:S04]  /*0230*/  LDG.E.U16 R11, desc[UR12][R12.64+0x100] ;  /* 0x0001000c0c0b7981 */ /* 0x000f68000c1e1500 */
[----:B------:R-:W5:Y:S04]  /*0240*/  LDG.E.U16 R5, desc[UR12][R12.64+0x200] ;  /* 0x0002000c0c057981 */ /* 0x000f68000c1e1500 */
[----:B------:R3:W5:Y:S04]  /*0250*/  LDG.E.U16 R6, desc[UR12][R12.64+0x300] ;  /* 0x0003000c0c067981 */ /* 0x000768000c1e1500 */
[----:B------:R-:W5:Y:S04]  /*0260*/  LDG.E.U16 R8, desc[UR12][R14.64+0x100] ;  /* 0x0001000c0e087981 */ /* 0x000f68000c1e1500 */
[----:B------:R-:W5:Y:S04]  /*0270*/  LDG.E.U16 R4, desc[UR12][R14.64+0x200] ;  /* 0x0002000c0e047981 */ /* 0x000f68000c1e1500 */
[----:B------:R5:W5:Y:S01]  /*0280*/  LDG.E.U16 R9, desc[UR12][R14.64+0x300] ;  /* 0x0003000c0e097981 */ /* 0x000b62000c1e1500 */
[----:B------:R-:W-:-:S04]  /*0290*/  UIADD3 UR5, UP0, UR4, UR6, URZ ;  /* 0x0000000604057290 */ /* 0x000fc8000ff1e03f */
[----:B------:R-:W-:Y:S01]  /*02a0*/  UIADD3.X UR6, URZ, UR7, URZ, UP0, !UPT ;  /* 0x000000073f067290 */ /* 0x000fe200087fe43f */
[----:B--2---:R-:W-:-:S04]  /*02b0*/  PRMT R2, R16, 0x7771, RZ ;  /* 0x0000777110027816 */ /* 0x004fc800000000ff */
[----:B------:R-:W-:Y:S02]  /*02c0*/  ISETP.NE.AND P6, PT, R2, RZ, PT ;  /* 0x000000ff0200720c */ /* 0x000fe40003fc5270 */
[----:B---3--:R-:W-:Y:S02]  /*02d0*/  PRMT R12, R10, 0x7770, RZ ;  /* 0x000077700a0c7816 */ /* 0x008fe400000000ff */
[----:B------:R-:W-:Y:S02]  /*02e0*/  PRMT R2, R16, 0x7770, RZ ;  /* 0x0000777010027816 */ /* 0x000fe400000000ff */
[----:B------:R-:W-:Y:S02]  /*02f0*/  ISETP.NE.AND P1, PT, R12, RZ, PT ;  /* 0x000000ff0c00720c */ /* 0x000fe40003f25270 */
[C---:B----4-:R-:W-:Y:S02]  /*0300*/  PRMT R3, R17.reuse, 0x7770, RZ ;  /* 0x0000777011037816 */ /* 0x050fe400000000ff */
[----:B------:R-:W-:-:S02]  /*0310*/  PRMT R16, R17, 0x7771, RZ ;  /* 0x0000777111107816 */ /* 0x000fc400000000ff */
[----:B------:R-:W-:Y:S02]  /*0320*/  PRMT R10, R10, 0x7771, RZ ;  /* 0x000077710a0a7816 */ /* 0x000fe400000000ff */
[C---:B-----5:R-:W-:Y:S02]  /*0330*/  PRMT R14, R18.reuse, 0x7770, RZ ;  /* 0x00007770120e7816 */ /* 0x060fe400000000ff */
[----:B------:R-:W-:Y:S02]  /*0340*/  PRMT R12, R18, 0x7771, RZ ;  /* 0x00007771120c7816 */ /* 0x000fe400000000ff */
[----:B------:R-:W-:Y:S02]  /*0350*/  ISETP.NE.AND P5, PT, R2, RZ, PT ;  /* 0x000000ff0200720c */ /* 0x000fe40003fa5270 */
[----:B------:R-:W-:Y:S02]  /*0360*/  PRMT R13, R19, 0x7771, RZ ;  /* 0x00007771130d7816 */ /* 0x000fe400000000ff */
[----:B------:R-:W-:-:S02]  /*0370*/  @!P6 PRMT R13, R7, 0x7771, RZ ;  /* 0x00007771070de816 */ /* 0x000fc400000000ff */
[----:B------:R-:W-:Y:S02]  /*0380*/  ISETP.NE.AND P3, PT, R3, RZ, PT ;  /* 0x000000ff0300720c */ /* 0x000fe40003f65270 */
[----:B------:R-:W-:Y:S02]  /*0390*/  ISETP.NE.AND P4, PT, R16, RZ, PT ;  /* 0x000000ff1000720c */ /* 0x000fe40003f85270 */
[----:B------:R-:W-:Y:S02]  /*03a0*/  ISETP.NE.AND P2, PT, R10, RZ, PT ;  /* 0x000000ff0a00720c */ /* 0x000fe40003f45270 */
[----:B------:R-:W-:Y:S02]  /*03b0*/  ISETP.NE.AND P0, PT, R14, RZ, PT ;  /* 0x000000ff0e00720c */ /* 0x000fe40003f05270 */
[----:B------:R-:W-:Y:S01]  /*03c0*/  ISETP.NE.AND P6, PT, R12, RZ, PT ;  /* 0x000000ff0c00720c */ /* 0x000fe20003fc5270 */
[----:B------:R-:W-:Y:S02]  /*03d0*/  IMAD.U32 R2, RZ, RZ, UR5 ;  /* 0x00000005ff027e24 */ /* 0x000fe4000f8e00ff */
[----:B------:R-:W-:Y:S01]  /*03e0*/  IMAD.U32 R3, RZ, RZ, UR6 ;  /* 0x00000006ff037e24 */ /* 0x000fe2000f8e00ff */
[----:B------:R-:W-:-:S02]  /*03f0*/  PRMT R10, R19, 0x7770, RZ ;  /* 0x00007770130a7816 */ /* 0x000fc400000000ff */
[----:B------:R-:W-:Y:S01]  /*0400*/  @!P5 PRMT R10, R7, 0x7770, RZ ;  /* 0x00007770070ad816 */ /* 0x000fe200000000ff */
[----:B------:R-:W-:Y:S01]  /*0410*/  IMAD.WIDE R2, R0, 0x2, R2 ;  /* 0x0000000200027825 */ /* 0x000fe200078e0202 */
[----:B------:R-:W-:Y:S02]  /*0420*/  PRMT R12, R11, 0x7771, RZ ;  /* 0x000077710b0c7816 */ /* 0x000fe400000000ff */
[----:B------:R-:W-:Y:S02]  /*0430*/  PRMT R0, R5, 0x7771, RZ ;  /* 0x0000777105007816 */ /* 0x000fe400000000ff */
[----:B------:R-:W-:Y:S02]  /*0440*/  PRMT R7, R6, 0x7771, RZ ;  /* 0x0000777106077816 */ /* 0x000fe400000000ff */
[----:B------:R-:W-:Y:S02]  /*0450*/  PRMT R11, R11, 0x7770, RZ ;  /* 0x000077700b0b7816 */ /* 0x000fe400000000ff */
[----:B------:R-:W-:-:S02]  /*0460*/  PRMT R5, R5, 0x7770, RZ ;  /* 0x0000777005057816 */ /* 0x000fc400000000ff */
[----:B------:R-:W-:Y:S02]  /*0470*/  PRMT R6, R6, 0x7770, RZ ;  /* 0x0000777006067816 */ /* 0x000fe400000000ff */
[C---:B------:R-:W-:Y:S02]  /*0480*/  @!P4 PRMT R12, R8.reuse, 0x7771, RZ ;  /* 0x00007771080cc816 */ /* 0x040fe400000000ff */
[----:B------:R-:W-:Y:S02]  /*0490*/  @!P3 PRMT R11, R8, 0x7770, RZ ;  /* 0x00007770080bb816 */ /* 0x000fe400000000ff */
[C---:B------:R-:W-:Y:S02]  /*04a0*/  @!P2 PRMT R0, R4.reuse, 0x7771, RZ ;  /* 0x000077710400a816 */ /* 0x040fe400000000ff */
[----:B------:R-:W-:Y:S02]  /*04b0*/  @!P1 PRMT R5, R4, 0x7770, RZ ;  /* 0x0000777004059816 */ /* 0x000fe400000000ff */
[----:B------:R-:W-:-:S02]  /*04c0*/  @!P6 PRMT R7, R9, 0x7771, RZ ;  /* 0x000077710907e816 */ /* 0x000fc400000000ff */
[----:B------:R-:W-:Y:S02]  /*04d0*/  @!P0 PRMT R6, R9, 0x7770, RZ ;  /* 0x0000777009068816 */ /* 0x000fe400000000ff */
        /* <DEDUP_REMOVED lines=9> */
.L_x_22008:
[----:B------:R-:W0:Y:S02]  /*0570*/  S2R R0, SR_TID.X ;  /* 0x0000000000007919 */ /* 0x000e240000002100 */
[----:B0-----:R-:W-:-:S13]  /*0580*/  ISETP.GE.AND P5, PT, R0, R2, PT ;  /* 0x000000020000720c */ /* 0x001fda0003fa6270 */
[C---:B------:R-:W-:Y:S01]  /*0590*/  @!P5 VIADD R17, R0.reuse, UR4 ;  /* 0x000000040011dc36 */ /* 0x040fe20008000000 */
[----:B------:R-:W0:Y:S01]  /*05a0*/  @!P5 LDC.64 R8, c[0x0][0x228] ;  /* 0x00008a00ff08db82 */ /* 0x000e220000000a00 */
[----:B------:R-:W-:-:S05]  /*05b0*/  @!P5 VIADD R0, R0, 0x80 ;  /* 0x000000800000d836 */ /* 0x000fca0000000000 */
[C---:B------:R-:W-:Y:S02]  /*05c0*/  ISETP.GE.AND P2, PT, R0.reuse, R2, PT ;  /* 0x000000020000720c */ /* 0x040fe40003f46270 */
[----:B------:R-:W1:Y:S08]  /*05d0*/  @!P5 LDC.64 R12, c[0x0][0x230] ;  /* 0x00008c00ff0cdb82 */ /* 0x000e700000000a00 */
[----:B------:R-:W2:Y:S03]  /*05e0*/  @!P5 LDC.64 R10, c[0x0][0x238] ;  /* 0x00008e00ff0adb82 */ /* 0x000ea60000000a00 */
[----:B------:R-:W-:-:S05]  /*05f0*/  @!P2 VIADD R25, R0, UR4 ;  /* 0x000000040019ac36 */ /* 0x000fca0008000000 */
[----:B------:R-:W3:Y:S01]  /*0600*/  @!P2 LDC.64 R18, c[0x0][0x228] ;  /* 0x00008a00ff12ab82 */ /* 0x000ee20000000a00 */
[----:B0-----:R-:W-:-:S05]  /*0610*/  @!P5 IADD3 R8, P0, R17, R8, RZ ;  /* 0x000000081108d210 */ /* 0x001fca0007f1e0ff */
[----:B------:R-:W-:Y:S02]  /*0620*/  @!P5 IMAD.X R9, RZ, RZ, R9, P0 ;  /* 0x000000ffff09d224 */ /* 0x000fe400000e0609 */
[----:B------:R-:W0:Y:S03]  /*0630*/  @!P2 LDC.64 R4, c[0x0][0x238] ;  /* 0x00008e00ff04ab82 */ /* 0x000e260000000a00 */
[----:B------:R-:W4:Y:S05]  /*0640*/  @!P5 LDG.E.U8 R8, desc[UR12][R8.64] ;  /* 0x0000000c0808d981 */ /* 0x000f2a000c1e1100 */
[----:B------:R-:W5:Y:S01]  /*0650*/  @!P2 LDC.64 R6, c[0x0][0x230] ;  /* 0x00008c00ff06ab82 */ /* 0x000f620000000a00 */
[----:B--2---:R-:W-:-:S02]  /*0660*/  @!P5 IADD3 R16, P1, R17, R10, RZ ;  /* 0x0000000a1110d210 */ /* 0x004fc40007f3e0ff */
[----:B---3--:R-:W-:-:S05]  /*0670*/  @!P2 IADD3 R18, P0, R25, R18, RZ ;  /* 0x000000121912a210 */ /* 0x008fca0007f1e0ff */
[----:B------:R-:W-:Y:S01]  /*0680*/  @!P2 IMAD.X R19, RZ, RZ, R19, P0 ;  /* 0x000000ffff13a224 */ /* 0x000fe200000e0613 */
[----:B-1----:R-:W-:Y:S01]  /*0690*/  @!P5 IADD3 R14, P0, R17, R12, RZ ;  /* 0x0000000c110ed210 */ /* 0x002fe20007f1e0ff */
[----:B------:R-:W-:Y:S01]  /*06a0*/  @!P5 IMAD.X R17, RZ, RZ, R11, P1 ;  /* 0x000000ffff11d224 */ /* 0x000fe200008e060b */
[----:B------:R-:W-:Y:S02]  /*06b0*/  PRMT R3, RZ, 0x7610, R3 ;  /* 0x00007610ff037816 */ /* 0x000fe40000000003 */
[----:B------:R-:W2:Y:S01]  /*06c0*/  @!P2 LDG.E.U8 R10, desc[UR12][R18.64] ;  /* 0x0000000c120aa981 */ /* 0x000ea2000c1e1100 */
[----:B------:R-:W-:Y:S01]  /*06d0*/  PRMT R12, RZ, 0x7610, R12 ;  /* 0x00007610ff0c7816 */ /* 0x000fe2000000000c */
[----:B------:R-:W-:-:S05]  /*06e0*/  @!P5 IMAD.X R15, RZ, RZ, R13, P0 ;  /* 0x000000ffff0fd224 */ /* 0x000fca00000e060d */
[----:B------:R1:W3:Y:S04]  /*06f0*/  @!P5 LDG.E.U8 R3, desc[UR12][R14.64] ;  /* 0x0000000c0e03d981 */ /* 0x0002e8000c1e1100 */
[----:B------:R1:W3:Y:S01]  /*0700*/  @!P5 LDG.E.U8 R12, desc[UR12][R16.64] ;  /* 0x0000000c100cd981 */ /* 0x0002e2000c1e1100 */
[C---:B0-----:R-:W-:Y:S02]  /*0710*/  @!P2 IADD3 R24, P1, R25.reuse, R4, RZ ;  /* 0x000000041918a210 */ /* 0x041fe40007f3e0ff */
[----:B-----5:R-:W-:Y:S02]  /*0720*/  @!P2 IADD3 R20, P0, R25, R6, RZ ;  /* 0x000000061914a210 */ /* 0x020fe40007f1e0ff */
[----:B------:R-:W-:Y:S01]  /*0730*/  PRMT R6, RZ, 0x7610, R6 ;  /* 0x00007610ff067816 */ /* 0x000fe20000000006 */
[--C-:B------:R-:W-:Y:S01]  /*0740*/  @!P2 IMAD.X R25, RZ, RZ, R5.reuse, P1 ;  /* 0x000000ffff19a224 */ /* 0x100fe200008e0605 */
[----:B------:R-:W-:Y:S01]  /*0750*/  PRMT R5, RZ, 0x7610, R5 ;  /* 0x00007610ff057816 */ /* 0x000fe20000000005 */
[----:B------:R-:W-:-:S05]  /*0760*/  @!P2 IMAD.X R21, RZ, RZ, R7, P0 ;  /* 0x000000ffff15a224 */ /* 0x000fca00000e0607 */
[----:B------:R0:W5:Y:S04]  /*0770*/  @!P2 LDG.E.U8 R6, desc[UR12][R20.64] ;  /* 0x0000000c1406a981 */ /* 0x000168000c1e1100 */
[----:B------:R-:W5:Y:S01]  /*0780*/  @!P2 LDG.E.U8 R5, desc[UR12][R24.64] ;  /* 0x0000000c1805a981 */ /* 0x000f62000c1e1100 */
[----:B------:R-:W-:-:S05]  /*0790*/  @!P2 VIADD R0, R0, 0x80 ;  /* 0x000000800000a836 */ /* 0x000fca0000000000 */
[----:B------:R-:W-:-:S13]  /*07a0*/  ISETP.GE.AND P0, PT, R0, R2, PT ;  /* 0x000000020000720c */ /* 0x000fda0003f06270 */
[----:B-1----:R-:W1:Y:S01]  /*07b0*/  @!P0 LDC.64 R14, c[0x0][0x228] ;  /* 0x00008a00ff0e8b82 */ /* 0x002e620000000a00 */
[----:B------:R-:W-:Y:S01]  /*07c0*/  @!P0 VIADD R23, R0, UR4 ;  /* 0x0000000400178c36 */ /* 0x000fe20008000000 */
[----:B------:R-:W-:Y:S02]  /*07d0*/  PRMT R4, RZ, 0x7610, R4 ;  /* 0x00007610ff047816 */ /* 0x000fe40000000004 */
[----:B------:R-:W-:-:S04]  /*07e0*/  PRMT R7, RZ, 0x7610, R7 ;  /* 0x00007610ff077816 */ /* 0x000fc80000000007 */
[----:B------:R-:W5:Y:S08]  /*07f0*/  @!P0 LDC.64 R16, c[0x0][0x238] ;  /* 0x00008e00ff108b82 */ /* 0x000f700000000a00 */
[----:B------:R-:W2:Y:S01]  /*0800*/  @!P0 LDC.64 R28, c[0x0][0x230] ;  /* 0x00008c00ff1c8b82 */ /* 0x000ea20000000a00 */
[----:B-1----:R-:W-:-:S05]  /*0810*/  @!P0 IADD3 R14, P1, R23, R14, RZ ;  /* 0x0000000e170e8210 */ /* 0x002fca0007f3e0ff */
[----:B------:R-:W-:-:S05]  /*0820*/  @!P0 IMAD.X R15, RZ, RZ, R15, P1 ;  /* 0x000000ffff0f8224 */ /* 0x000fca00008e060f */
[----:B------:R1:W5:Y:S01]  /*0830*/  @!P0 LDG.E.U8 R9, desc[UR12][R14.64] ;  /* 0x0000000c0e098981 */ /* 0x000362000c1e1100 */
[----:B------:R-:W-:-:S05]  /*0840*/  @!P0 VIADD R0, R0, 0x80 ;  /* 0x0000008000008836 */ /* 0x000fca0000000000 */
[----:B------:R-:W-:-:S13]  /*0850*/  ISETP.GE.AND P3, PT, R0, R2, PT ;  /* 0x000000020000720c */ /* 0x000fda0003f66270 */
[C---:B------:R-:W-:Y:S01]  /*0860*/  @!P3 VIADD R26, R0.reuse, UR4 ;  /* 0x00000004001abc36 */ /* 0x040fe20008000000 */
[----:B------:R-:W5:Y:S01]  /*0870*/  @!P3 LDC.64 R18, c[0x0][0x238] ;  /* 0x00008e00ff12bb82 */ /* 0x000f620000000a00 */
[----:B------:R-:W-:Y:S01]  /*0880*/  @!P3 VIADD R0, R0, 0x80 ;  /* 0x000000800000b836 */ /* 0x000fe20000000000 */
[----:B0-----:R-:W-:Y:S02]  /*0890*/  PRMT R21, RZ, 0x7610, R21 ;  /* 0x00007610ff157816 */ /* 0x001fe40000000015 */
[----:B----4-:R-:W-:Y:S02]  /*08a0*/  @!P5 ISETP.NE.AND P1, PT, R8, RZ, PT ;  /* 0x000000ff0800d20c */ /* 0x010fe40003f25270 */
[----:B------:R-:W-:Y:S02]  /*08b0*/  PRMT R8, RZ, 0x7610, R8 ;  /* 0x00007610ff087816 */ /* 0x000fe40000000008 */
[----:B------:R-:W-:Y:S02]  /*08c0*/  @!P5 SEL R4, RZ, 0x1, !P1 ;  /* 0x00000001ff04d807 */ /* 0x000fe40004800000 */
[----:B------:R-:W-:-:S02]  /*08d0*/  ISETP.GE.AND P1, PT, R0, R2, PT ;  /* 0x000000020000720c */ /* 0x000fc40003f26270 */
[----:B------:R-:W-:-:S04]  /*08e0*/  PRMT R4, R4, 0x9910, RZ ;  /* 0x0000991004047816 */ /* 0x000fc800000000ff */
[----:B------:R-:W-:-:S07]  /*08f0*/  ISETP.NE.AND P4, PT, R4, RZ, PT ;  /* 0x000000ff0400720c */ /* 0x000fce0003f85270 */
[----:B-1----:R-:W0:Y:S01]  /*0900*/  @!P1 LDC.64 R14, c[0x0][0x238] ;  /* 0x00008e00ff0e9b82 */ /* 0x002e220000000a00 */
[----:B--2---:R-:W-:-:S04]  /*0910*/  @!P2 ISETP.NE.AND P6, PT, R10, RZ, PT ;  /* 0x000000ff0a00a20c */ /* 0x004fc80003fc5270 */
[----:B------:R-:W-:-:S03]  /*0920*/  @!P2 SEL R7, RZ, 0x1, !P6 ;  /* 0x00000001ff07a807 */ /* 0x000fc60007000000 */
[----:B------:R-:W1:Y:S01]  /*0930*/  @!P3 LDC.64 R10, c[0x0][0x230] ;  /* 0x00008c00ff0abb82 */ /* 0x000e620000000a00 */
[----:B------:R-:W-:Y:S02]  /*0940*/  @!P0 IADD3 R28, P6, R23, R28, RZ ;  /* 0x0000001c171c8210 */ /* 0x000fe40007fde0ff */
[----:B---3--:R-:W-:-:S03]  /*0950*/  SEL R4, R12, R3, !P4 ;  /* 0x000000030c047207 */ /* 0x008fc60006000000 */
[----:B------:R-:W-:Y:S01]  /*0960*/  @!P0 IMAD.X R29, RZ, RZ, R29, P6 ;  /* 0x000000ffff1d8224 */ /* 0x000fe200030e061d */
[----:B------:R-:W-:Y:S01]  /*0970*/  PRMT R3, R7, 0x9910, RZ ;  /* 0x0000991007037816 */ /* 0x000fe200000000ff */
[C---:B------:R-:W-:Y:S01]  /*0980*/  @!P1 VIADD R7, R0.reuse, UR4 ;  /* 0x0000000400079c36 */ /* 0x040fe20008000000 */
[----:B------:R-:W2:Y:S01]  /*0990*/  @!P1 LDC.64 R12, c[0x0][0x230] ;  /* 0x00008c00ff0c9b82 */ /* 0x000ea20000000a00 */
[----:B------:R-:W-:Y:S01]  /*09a0*/  @!P1 VIADD R0, R0, 0x80 ;  /* 0x0000008000009836 */ /* 0x000fe20000000000 */
[----:B------:R-:W-:Y:S01]  /*09b0*/  ISETP.NE.AND P2, PT, R3, RZ, PT ;  /* 0x000000ff0300720c */ /* 0x000fe20003f45270 */
[----:B------:R-:W3:Y:S03]  /*09c0*/  @!P0 LDG.E.U8 R8, desc[UR12][R28.64] ;  /* 0x0000000c1c088981 */ /* 0x000ee6000c1e1100 */
[----:B------:R-:W-:Y:S02]  /*09d0*/  ISETP.GE.AND P4, PT, R0, R2, PT ;  /* 0x000000020000720c */ /* 0x000fe40003f86270 */
[----:B-----5:R-:W-:-:S02]  /*09e0*/  SEL R3, R5, R6, !P2 ;  /* 0x0000000605037207 */ /* 0x020fc40005000000 */
[----:B------:R-:W-:-:S09]  /*09f0*/  @!P0 IADD3 R22, P2, R23, R16, RZ ;  /* 0x0000001017168210 */ /* 0x000fd20007f5e0ff */
[C---:B------:R-:W-:Y:S02]  /*0a00*/  @!P4 VIADD R20, R0.reuse, UR4 ;  /* 0x000000040014cc36 */ /* 0x040fe40008000000 */
[----:B------:R-:W-:Y:S01]  /*0a10*/  @!P4 VIADD R0, R0, 0x80 ;  /* 0x000000800000c836 */ /* 0x000fe20000000000 */
[----:B------:R-:W-:Y:S01]  /*0a20*/  PRMT R6, RZ, 0x7610, R6 ;  /* 0x00007610ff067816 */ /* 0x000fe20000000006 */
[----:B------:R-:W-:Y:S01]  /*0a30*/  @!P0 IMAD.X R23, RZ, RZ, R17, P2 ;  /* 0x000000ffff178224 */ /* 0x000fe200010e0611 */
[----:B-1----:R-:W-:Y:S01]  /*0a40*/  @!P3 IADD3 R24, P6, R26, R10, RZ ;  /* 0x0000000a1a18b210 */ /* 0x002fe20007fde0ff */
[----:B------:R-:W1:Y:S01]  /*0a50*/  @!P4 LDC.64 R16, c[0x0][0x230] ;  /* 0x00008c00ff10cb82 */ /* 0x000e620000000a00 */
[----:B------:R-:W-:Y:S02]  /*0a60*/  ISETP.GE.AND P2, PT, R0, R2, PT ;  /* 0x000000020000720c */ /* 0x000fe40003f46270 */
[----:B------:R-:W-:Y:S01]  /*0a70*/  PRMT R5, RZ, 0x7610, R5 ;  /* 0x00007610ff057816 */ /* 0x000fe20000000005 */
[----:B------:R-:W-:Y:S01]  /*0a80*/  @!P3 IMAD.X R25, RZ, RZ, R11, P6 ;  /* 0x000000ffff19b224 */ /* 0x000fe200030e060b */
[----:B------:R4:W3:Y:S03]  /*0a90*/  @!P0 LDG.E.U8 R6, desc[UR12][R22.64] ;  /* 0x0000000c16068981 */ /* 0x0008e6000c1e1100 */
[----:B------:R-:W5:Y:S01]  /*0aa0*/  @!P4 LDC.64 R10, c[0x0][0x238] ;  /* 0x00008e00ff0acb82 */ /* 0x000f620000000a00 */
[----:B------:R2:W3:Y:S01]  /*0ab0*/  @!P3 LDG.E.U8 R5, desc[UR12][R24.64] ;  /* 0x0000000c1805b981 */ /* 0x0004e2000c1e1100 */
[----:B----4-:R-:W-:-:S05]  /*0ac0*/  @!P3 IADD3 R22, P6, R26, R18, RZ ;  /* 0x000000121a16b210 */ /* 0x010fca0007fde0ff */
[----:B------:R-:W-:Y:S01]  /*0ad0*/  @!P3 IMAD.X R23, RZ, RZ, R19, P6 ;  /* 0x000000ffff17b224 */ /* 0x000fe200030e0613 */
[C---:B--2---:R-:W-:Y:S01]  /*0ae0*/  @!P1 IADD3 R24, P6, R7.reuse, R12, RZ ;  /* 0x0000000c07189210 */ /* 0x044fe20007fde0ff */
[----:B------:R-:W2:Y:S03]  /*0af0*/  @!P2 LDC.64 R18, c[0x0][0x230] ;  /* 0x00008c00ff12ab82 */ /* 0x000ea60000000a00 */
[----:B------:R4:W3:Y:S01]  /*0b00*/  @!P3 LDG.E.U8 R21, desc[UR12][R22.64] ;  /* 0x0000000c1615b981 */ /* 0x0008e2000c1e1100 */
[----:B------:R-:W-:Y:S01]  /*0b10*/  @!P1 IMAD.X R25, RZ, RZ, R13, P6 ;  /* 0x000000ffff199224 */ /* 0x000fe200030e060d */
[----:B0-----:R-:W-:-:S03]  /*0b20*/  @!P1 IADD3 R14, P6, R7, R14, RZ ;  /* 0x0000000e070e9210 */ /* 0x001fc60007fde0ff */
[----:B------:R-:W0:Y:S02]  /*0b30*/  @!P3 LDC.64 R12, c[0x0][0x228] ;  /* 0x00008a00ff0cbb82 */ /* 0x000e240000000a00 */
[----:B------:R-:W-:Y:S01]  /*0b40*/  @!P1 IMAD.X R15, RZ, RZ, R15, P6 ;  /* 0x000000ffff0f9224 */ /* 0x000fe200030e060f */
[----:B-1----:R-:W-:Y:S02]  /*0b50*/  @!P4 IADD3 R28, P6, R20, R16, RZ ;  /* 0x00000010141cc210 */ /* 0x002fe40007fde0ff */
[----:B----4-:R-:W-:Y:S02]  /*0b60*/  PRMT R23, RZ, 0x7610, R23 ;  /* 0x00007610ff177816 */ /* 0x010fe40000000017 */
[----:B------:R-:W-:Y:S01]  /*0b70*/  PRMT R22, RZ, 0x7610, R22 ;  /* 0x00007610ff167816 */ /* 0x000fe20000000016 */
[----:B------:R-:W-:-:S03]  /*0b80*/  @!P4 IMAD.X R29, RZ, RZ, R17, P6 ;  /* 0x000000ffff1dc224 */ /* 0x000fc600030e0611 */
[----:B------:R5:W4:Y:S04]  /*0b90*/  @!P1 LDG.E.U8 R23, desc[UR12][R14.64] ;  /* 0x0000000c0e179981 */ /* 0x000b28000c1e1100 */
[----:B------:R1:W4:Y:S01]  /*0ba0*/  @!P1 LDG.E.U8 R22, desc[UR12][R24.64] ;  /* 0x0000000c18169981 */ /* 0x000322000c1e1100 */
[----:B-----5:R-:W-:Y:S01]  /*0bb0*/  @!P4 IADD3 R14, P6, R20, R10, RZ ;  /* 0x0000000a140ec210 */ /* 0x020fe20007fde0ff */
[----:B-1----:R-:W-:-:S04]  /*0bc0*/  @!P2 VIADD R25, R0, UR4 ;  /* 0x000000040019ac36 */ /* 0x002fc80008000000 */
[----:B------:R-:W-:Y:S02]  /*0bd0*/  @!P4 IMAD.X R15, RZ, RZ, R11, P6 ;  /* 0x000000ffff0fc224 */ /* 0x000fe400030e060b */
[----:B------:R-:W1:Y:S01]  /*0be0*/  @!P2 LDC.64 R10, c[0x0][0x238] ;  /* 0x00008e00ff0aab82 */ /* 0x000e620000000a00 */
[----:B--2---:R-:W-:Y:S02]  /*0bf0*/  @!P2 IADD3 R16, P6, R25, R18, RZ ;  /* 0x000000121910a210 */ /* 0x004fe40007fde0ff */
[----:B------:R-:W-:-:S03]  /*0c00*/  PRMT R18, RZ, 0x7610, R18 ;  /* 0x00007610ff127816 */ /* 0x000fc60000000012 */
[----:B------:R-:W-:-:S03]  /*0c10*/  @!P2 IMAD.X R17, RZ, RZ, R19, P6 ;  /* 0x000000ffff11a224 */ /* 0x000fc600030e0613 */
[----:B------:R2:W5:Y:S01]  /*0c20*/  @!P4 LDG.E.U8 R18, desc[UR12][R14.64] ;  /* 0x0000000c0e12c981 */ /* 0x000562000c1e1100 */
[----:B0-----:R-:W-:Y:S01]  /*0c30*/  @!P3 IADD3 R26, P6, R26, R12, RZ ;  /* 0x0000000c1a1ab210 */ /* 0x001fe20007fde0ff */
[----:B--2---:R-:W0:Y:S04]  /*0c40*/  @!P1 LDC.64 R14, c[0x0][0x228] ;  /* 0x00008a00ff0e9b82 */ /* 0x004e280000000a00 */
[----:B------:R-:W-:Y:S01]  /*0c50*/  @!P3 IMAD.X R27, RZ, RZ, R13, P6 ;  /* 0x000000ffff1bb224 */ /* 0x000fe200030e060d */
[----:B------:R-:W-:-:S03]  /*0c60*/  PRMT R19, RZ, 0x7610, R19 ;  /* 0x00007610ff137816 */ /* 0x000fc60000000013 */
[----:B------:R-:W2:Y:S01]  /*0c70*/  @!P4 LDC.64 R12, c[0x0][0x228] ;  /* 0x00008a00ff0ccb82 */ /* 0x000ea20000000a00 */
[----:B------:R-:W-:Y:S01]  /*0c80*/  @!P0 ISETP.NE.AND P6, PT, R9, RZ, PT ;  /* 0x000000ff0900820c */ /* 0x000fe20003fc5270 */
[----:B------:R-:W-:Y:S01]  /*0c90*/  @!P2 VIADD R0, R0, 0x80 ;  /* 0x000000800000a836 */ /* 0x000fe20000000000 */
[----:B------:R1:W4:Y:S04]  /*0ca0*/  @!P3 LDG.E.U8 R9, desc[UR12][R26.64] ;  /* 0x0000000c1a09b981 */ /* 0x000328000c1e1100 */
[----:B------:R1:W5:Y:S02]  /*0cb0*/  @!P2 LDG.E.U8 R19, desc[UR12][R16.64] ;  /* 0x0000000c1013a981 */ /* 0x000364000c1e1100 */
[----:B-1----:R-:W-:Y:S02]  /*0cc0*/  PRMT R26, RZ, 0x7610, R26 ;  /* 0x00007610ff1a7816 */ /* 0x002fe4000000001a */
[----:B------:R-:W-:Y:S01]  /*0cd0*/  @!P0 SEL R26, RZ, 0x1, !P6 ;  /* 0x00000001ff1a8807 */ /* 0x000fe20007000000 */
[----:B------:R-:W1:Y:S01]  /*0ce0*/  @!P2 LDC.64 R16, c[0x0][0x228] ;  /* 0x00008a00ff10ab82 */ /* 0x000e620000000a00 */
[----:B------:R-:W-:-:S02]  /*0cf0*/  @!P2 IADD3 R10, P6, R25, R10, RZ ;  /* 0x0000000a190aa210 */ /* 0x000fc40007fde0ff */
[----:B------:R-:W-:-:S03]  /*0d00*/  ISETP.GE.AND P0, PT, R0, R2, PT ;  /* 0x000000020000720c */ /* 0x000fc60003f06270 */
[----:B------:R-:W-:Y:S01]  /*0d10*/  @!P2 IMAD.X R11, RZ, RZ, R11, P6 ;  /* 0x000000ffff0ba224 */ /* 0x000fe200030e060b */
[----:B0-----:R-:W-:Y:S02]  /*0d20*/  @!P1 IADD3 R14, P6, R7, R14, RZ ;  /* 0x0000000e070e9210 */ /* 0x001fe40007fde0ff */
[----:B------:R-:W-:Y:S02]  /*0d30*/  PRMT R24, RZ, 0x7610, R24 ;  /* 0x00007610ff187816 */ /* 0x000fe40000000018 */
[----:B------:R-:W-:Y:S01]  /*0d40*/  PRMT R7, RZ, 0x7610, R7 ;  /* 0x00007610ff077816 */ /* 0x000fe20000000007 */
[----:B------:R-:W-:-:S03]  /*0d50*/  @!P1 IMAD.X R15, RZ, RZ, R15, P6 ;  /* 0x000000ffff0f9224 */ /* 0x000fc600030e060f */
[----:B------:R2:W5:Y:S04]  /*0d60*/  @!P4 LDG.E.U8 R24, desc[UR12][R28.64] ;  /* 0x0000000c1c18c981 */ /* 0x000568000c1e1100 */
[----:B------:R0:W5:Y:S01]  /*0d70*/  @!P2 LDG.E.U8 R7, desc[UR12][R10.64] ;  /* 0x0000000c0a07a981 */ /* 0x000162000c1e1100 */
[----:B--2---:R-:W-:Y:S01]  /*0d80*/  @!P4 IADD3 R28, P6, R20, R12, RZ ;  /* 0x0000000c141cc210 */ /* 0x004fe20007fde0ff */
[----:B0-----:R-:W0:Y:S04]  /*0d90*/  @!P0 LDC.64 R10, c[0x0][0x230] ;  /* 0x00008c00ff0a8b82 */ /* 0x001e280000000a00 */
[----:B------:R-:W-:Y:S01]  /*0da0*/  @!P4 IMAD.X R29, RZ, RZ, R13, P6 ;  /* 0x000000ffff1dc224 */ /* 0x000fe200030e060d */
[----:B-1----:R-:W-:-:S02]  /*0db0*/  @!P2 IADD3 R30, P6, R25, R16, RZ ;  /* 0x00000010191ea210 */ /* 0x002fc40007fde0ff */
[----:B------:R1:W2:Y:S01]  /*0dc0*/  @!P1 LDG.E.U8 R16, desc[UR12][R14.64] ;  /* 0x0000000c0e109981 */ /* 0x0002a2000c1e1100 */
[----:B------:R-:W0:Y:S02]  /*0dd0*/  @!P0 LDC.64 R12, c[0x0][0x228] ;  /* 0x00008a00ff0c8b82 */ /* 0x000e240000000a00 */
[----:B------:R-:W-:Y:S01]  /*0de0*/  @!P2 IMAD.X R31, RZ, RZ, R17, P6 ;  /* 0x000000ffff1fa224 */ /* 0x000fe200030e0611 */
[----:B------:R-:W5:Y:S05]  /*0df0*/  @!P4 LDG.E.U8 R28, desc[UR12][R28.64] ;  /* 0x0000000c1c1cc981 */ /* 0x000f6a000c1e1100 */
[----:B-1----:R-:W1:Y:S01]  /*0e00*/  @!P0 LDC.64 R14, c[0x0][0x238] ;  /* 0x00008e00ff0e8b82 */ /* 0x002e620000000a00 */
[----:B------:R-:W-:Y:S01]  /*0e10*/  @!P0 VIADD R17, R0, UR4 ;  /* 0x0000000400118c36 */ /* 0x000fe20008000000 */
[----:B------:R-:W5:Y:S04]  /*0e20*/  @!P2 LDG.E.U8 R30, desc[UR12][R30.64] ;  /* 0x0000000c1e1ea981 */ /* 0x000f68000c1e1100 */
[----:B0-----:R-:W-:-:S05]  /*0e30*/  @!P0 IADD3 R10, P6, R17, R10, RZ ;  /* 0x0000000a110a8210 */ /* 0x001fca0007fde0ff */
[----:B------:R-:W-:Y:S01]  /*0e40*/  @!P0 IMAD.X R11, RZ, RZ, R11, P6 ;  /* 0x000000ffff0b8224 */ /* 0x000fe200030e060b */
[----:B------:R-:W-:-:S05]  /*0e50*/  @!P0 IADD3 R12, P6, R17, R12, RZ ;  /* 0x0000000c110c8210 */ /* 0x000fca0007fde0ff */
[----:B------:R-:W-:Y:S01]  /*0e60*/  @!P0 IMAD.X R13, RZ, RZ, R13, P6 ;  /* 0x000000ffff0d8224 */ /* 0x000fe200030e060d */
[----:B-1----:R-:W-:Y:S02]  /*0e70*/  @!P0 IADD3 R14, P6, R17, R14, RZ ;  /* 0x0000000e110e8210 */ /* 0x002fe40007fde0ff */
[----:B------:R-:W-:Y:S02]  /*0e80*/  PRMT R0, RZ, 0x7610, R0 ;  /* 0x00007610ff007816 */ /* 0x000fe40000000000 */
[----:B------:R-:W5:Y:S01]  /*0e90*/  @!P0 LDG.E.U8 R17, desc[UR12][R12.64] ;  /* 0x0000000c0c118981 */ /* 0x000f62000c1e1100 */
[----:B------:R-:W-:Y:S01]  /*0ea0*/  PRMT R25, RZ, 0x7610, R25 ;  /* 0x00007610ff197816 */ /* 0x000fe20000000019 */
[----:B------:R-:W-:Y:S02]  /*0eb0*/  @!P0 IMAD.X R15, RZ, RZ, R15, P6 ;  /* 0x000000ffff0f8224 */ /* 0x000fe400030e060f */
[----:B------:R0:W5:Y:S04]  /*0ec0*/  @!P0 LDG.E.U8 R0, desc[UR12][R10.64] ;  /* 0x0000000c0a008981 */ /* 0x000168000c1e1100 */
[----:B------:R1:W5:Y:S01]  /*0ed0*/  @!P0 LDG.E.U8 R25, desc[UR12][R14.64] ;  /* 0x0000000c0e198981 */ /* 0x000362000c1e1100 */
[----:B------:R-:W1:Y:S01]  /*0ee0*/  S2R R20, SR_TID.X ;  /* 0x0000000000147919 */ /* 0x000e620000002100 */
[----:B0-----:R-:W0:Y:S01]  /*0ef0*/  @!P5 LDC.64 R10, c[0x0][0x220] ;  /* 0x00008800ff0adb82 */ /* 0x001e220000000a00 */
[----:B------:R-:W-:-:S04]  /*0f00*/  PRMT R26, R26, 0x9910, RZ ;  /* 0x000099101a1a7816 */ /* 0x000fc800000000ff */
[----:B------:R-:W-:Y:S02]  /*0f10*/  ISETP.NE.AND P6, PT, R26, RZ, PT ;  /* 0x000000ff1a00720c */ /* 0x000fe40003fc5270 */
[----:B-1----:R-:W-:Y:S01]  /*0f20*/  PRMT R14, RZ, 0x7610, R14 ;  /* 0x00007610ff0e7816 */ /* 0x002fe2000000000e */
[----:B------:R-:W-:Y:S01]  /*0f30*/  @!P5 VIADD R13, R20, UR4 ;  /* 0x00000004140ddc36 */ /* 0x000fe20008000000 */
[----:B------:R-:W-:Y:S04]  /*0f40*/  BSSY B0, `(.L_x_22009) ;  /* 0x0000053000007945 */ /* 0x000fe80003800000 */
[----:B------:R-:W-:Y:S01]  /*0f50*/  BSSY B1, `(.L_x_22010) ;  /* 0x000004a000017945 */ /* 0x000fe20003800000 */
[----:B---3--:R-:W-:Y:S02]  /*0f60*/  SEL R6, R6, R8, !P6 ;  /* 0x0000000806067207 */ /* 0x008fe40007000000 */
[----:B0-----:R-:W-:Y:S01]  /*0f70*/  @!P5 IADD3 R12, P6, R13, R10, RZ ;  /* 0x0000000a0d0cd210 */ /* 0x001fe20007fde0ff */
[----:B------:R-:W-:-:S04]  /*0f80*/  VIADD R10, R20, 0x80 ;  /* 0x00000080140a7836 */ /* 0x000fc80000000000 */
[----:B------:R-:W-:Y:S01]  /*0f90*/  @!P5 IMAD.X R13, RZ, RZ, R11, P6 ;  /* 0x000000ffff0dd224 */ /* 0x000fe200030e060b */
[----:B------:R-:W-:-:S04]  /*0fa0*/  PRMT R8, RZ, 0x7610, R8 ;  /* 0x00007610ff087816 */ /* 0x000fc80000000008 */
[----:B------:R0:W-:Y:S01]  /*0fb0*/  @!P5 STG.E.U8 desc[UR12][R12.64], R4 ;  /* 0x000000040c00d986 */ /* 0x0001e2000c10110c */
[----:B------:R-:W-:Y:S02]  /*0fc0*/  PRMT R11, RZ, 0x7610, R11 ;  /* 0x00007610ff0b7816 */ /* 0x000fe4000000000b */
[----:B----4-:R-:W-:Y:S01]  /*0fd0*/  @!P3 ISETP.NE.AND P6, PT, R9, RZ, PT ;  /* 0x000000ff0900b20c */ /* 0x010fe20003fc5270 */
[----:B------:R-:W-:Y:S02]  /*0fe0*/  IMAD.MOV.U32 R9, RZ, RZ, R20 ;  /* 0x000000ffff097224 */ /* 0x000fe400078e0014 */
[--C-:B------:R-:W-:Y:S01]  /*0ff0*/  @!P5 IMAD.MOV.U32 R9, RZ, RZ, R10.reuse ;  /* 0x000000ffff09d224 */ /* 0x100fe200078e000a */
[----:B------:R-:W-:Y:S02]  /*1000*/  @!P3 SEL R8, RZ, 0x1, !P6 ;  /* 0x00000001ff08b807 */ /* 0x000fe40007000000 */
[----:B------:R-:W-:Y:S02]  /*1010*/  PRMT R10, RZ, 0x7610, R10 ;  /* 0x00007610ff0a7816 */ /* 0x000fe4000000000a */
[----:B0-----:R-:W-:-:S02]  /*1020*/  PRMT R4, R8, 0x9910, RZ ;  /* 0x0000991008047816 */ /* 0x001fc400000000ff */
[----:B--2---:R-:W-:-:S04]  /*1030*/  @!P1 ISETP.NE.AND P5, PT, R16, RZ, PT ;  /* 0x000000ff1000920c */ /* 0x004fc80003fa5270 */
[----:B------:R-:W-:Y:S02]  /*1040*/  @!P1 SEL R11, RZ, 0x1, !P5 ;  /* 0x00000001ff0b9807 */ /* 0x000fe40006800000 */
[----:B-----5:R-:W-:Y:S02]  /*1050*/  @!P4 ISETP.NE.AND P3, PT, R28, RZ, PT ;  /* 0x000000ff1c00c20c */ /* 0x020fe40003f65270 */
[----:B------:R-:W-:Y:S02]  /*1060*/  ISETP.GE.AND P5, PT, R9, R2, PT ;  /* 0x000000020900720c */ /* 0x000fe40003fa6270 */
[----:B------:R-:W-:Y:S02]  /*1070*/  @!P4 SEL R10, RZ, 0x1, !P3 ;  /* 0x00000001ff0ac807 */ /* 0x000fe40005800000 */
[----:B------:R-:W-:-:S04]  /*1080*/  @!P2 ISETP.NE.AND P6, PT, R30, RZ, PT ;  /* 0x000000ff1e00a20c */ /* 0x000fc80003fc5270 */
[----:B------:R-:W-:Y:S02]  /*1090*/  @!P2 SEL R14, RZ, 0x1, !P6 ;  /* 0x00000001ff0ea807 */ /* 0x000fe40007000000 */
[----:B------:R-:W-:Y:S02]  /*10a0*/  PRMT R8, R11, 0x9910, RZ ;  /* 0x000099100b087816 */ /* 0x000fe400000000ff */
[----:B------:R-:W-:Y:S02]  /*10b0*/  PRMT R10, R10, 0x9910, RZ ;  /* 0x000099100a0a7816 */ /* 0x000fe400000000ff */
[----:B------:R-:W-:Y:S02]  /*10c0*/  PRMT R11, R14, 0x9910, RZ ;  /* 0x000099100e0b7816 */ /* 0x000fe400000000ff */
[----:B------:R-:W-:Y:S02]  /*10d0*/  ISETP.NE.AND P1, PT, R4, RZ, PT ;  /* 0x000000ff0400720c */ /* 0x000fe40003f25270 */
[----:B------:R-:W-:-:S02]  /*10e0*/  ISETP.NE.AND P2, PT, R8, RZ, PT ;  /* 0x000000ff0800720c */ /* 0x000fc40003f45270 */
[----:B------:R-:W-:Y:S02]  /*10f0*/  ISETP.NE.AND P3, PT, R10, RZ, PT ;  /* 0x000000ff0a00720c */ /* 0x000fe40003f65270 */
[----:B------:R-:W-:Y:S02]  /*1100*/  ISETP.NE.AND P4, PT, R11, RZ, PT ;  /* 0x000000ff0b00720c */ /* 0x000fe40003f85270 */
[----:B------:R-:W-:Y:S02]  /*1110*/  SEL R21, R21, R5, !P1 ;  /* 0x0000000515157207 */ /* 0x000fe40004800000 */
[----:B------:R-:W-:Y:S02]  /*1120*/  ISETP.EQ.OR P0, PT, R17, RZ, P0 ;  /* 0x000000ff1100720c */ /* 0x000fe40000702670 */
[----:B------:R-:W-:Y:S02]  /*1130*/  SEL R23, R23, R22, !P2 ;  /* 0x0000001617177207 */ /* 0x000fe40005000000 */
[----:B------:R-:W-:-:S02]  /*1140*/  SEL R11, R18, R24, !P3 ;  /* 0x00000018120b7207 */ /* 0x000fc40005800000 */
[----:B------:R-:W-:Y:S02]  /*1150*/  SEL R7, R7, R19, !P4 ;  /* 0x0000001307077207 */ /* 0x000fe40006000000 */
[----:B------:R-:W-:Y:S01]  /*1160*/  SEL R0, R25, R0, P0 ;  /* 0x0000000019007207 */ /* 0x000fe20000000000 */
[----:B------:R-:W-:Y:S06]  /*1170*/  @P5 BRA `(.L_x_22011) ;  /* 0x0000000000385947 */ /* 0x000fec0003800000 */
        /* <DEDUP_REMOVED lines=14> */
.L_x_22011:
        /* <DEDUP_REMOVED lines=8> */
.L_x_22012:
[----:B------:R-:W-:-:S13]  /*12e0*/  ISETP.GE.AND P0, PT, R9, R2, PT ;  /* 0x000000020900720c */ /* 0x000fda0003f06270 */
[----:B------:R-:W-:Y:S05]  /*12f0*/  @P0 BRA `(.L_x_22014) ;  /* 0x00000000003c0947 */ /* 0x000fea0003800000 */
[C---:B01----:R-:W-:Y:S01]  /*1300*/  VIADD R4, R9.reuse, UR4 ;  /* 0x0000000409047c36 */ /* 0x043fe20008000000 */
[----:B------:R-:W-:Y:S01]  /*1310*/  ULDC.64 UR6, c[0x0][0x220] ;  /* 0x0000880000067ab9 */ /* 0x000fe20000000a00 */
[----:B------:R-:W-:-:S03]  /*1320*/  VIADD R9, R9, 0x80 ;  /* 0x0000008009097836 */ /* 0x000fc60000000000 */
[----:B------:R-:W-:-:S05]  /*1330*/  IADD3 R4, P0, R4, UR6, RZ ;  /* 0x0000000604047c10 */ /* 0x000fca000ff1e0ff */
[----:B------:R-:W-:-:S05]  /*1340*/  IMAD.X R5, RZ, RZ, UR7, P0 ;  /* 0x00000007ff057e24 */ /* 0x000fca00080e06ff */
[----:B------:R1:W-:Y:S03]  /*1350*/  STG.E.U8 desc[UR12][R4.64], R23 ;  /* 0x0000001704007986 */ /* 0x0003e6000c10110c */
.L_x_22013:
        /* <DEDUP_REMOVED lines=9> */
.L_x_22014:
[----:B------:R-:W-:Y:S05]  /*13f0*/  BSYNC B1 ;  /* 0x0000000000017941 */ /* 0x000fea0003800000 */
.L_x_22010:
[----:B------:R-:W-:-:S13]  /*1400*/  ISETP.GE.AND P0, PT, R9, R2, PT ;  /* 0x000000020900720c */ /* 0x000fda0003f06270 */
[----:B--2---:R-:W2:Y:S01]  /*1410*/  @!P0 LDC.64 R10, c[0x0][0x220] ;  /* 0x00008800ff0a8b82 */ /* 0x004ea20000000a00 */
[C---:B01----:R-:W-:Y:S02]  /*1420*/  @!P0 VIADD R5, R9.reuse, UR4 ;  /* 0x0000000409058c36 */ /* 0x043fe40008000000 */
[----:B------:R-:W-:-:S03]  /*1430*/  @!P0 VIADD R9, R9, 0x80 ;  /* 0x0000008009098836 */ /* 0x000fc60000000000 */
[----:B--2---:R-:W-:-:S05]  /*1440*/  @!P0 IADD3 R4, P1, R5, R10, RZ ;  /* 0x0000000a05048210 */ /* 0x004fca0007f3e0ff */
[----:B------:R-:W-:-:S05]  /*1450*/  @!P0 IMAD.X R5, RZ, RZ, R11, P1 ;  /* 0x000000ffff058224 */ /* 0x000fca00008e060b */
[----:B------:R2:W-:Y:S03]  /*1460*/  @!P0 STG.E.U8 desc[UR12][R4.64], R7 ;  /* 0x0000000704008986 */ /* 0x0005e6000c10110c */
.L_x_22015:
[----:B------:R-:W-:Y:S05]  /*1470*/  BSYNC B0 ;  /* 0x0000000000007941 */ /* 0x000fea0003800000 */
.L_x_22009:
[----:B------:R-:W-:Y:S05]  /*1480*/  WARPSYNC.ALL ;  /* 0x0000000000007948 */ /* 0x000fea0003800000 */
[----:B------:R-:W-:-:S13]  /*1490*/  ISETP.GE.AND P0, PT, R9, R2, PT ;  /* 0x000000020900720c */ /* 0x000fda0003f06270 */
[----:B------:R-:W-:Y:S05]  /*14a0*/  @P0 EXIT ;  /* 0x000000000000094d */ /* 0x000fea0003800000 */
[----:B------:R-:W-:Y:S01]  /*14b0*/  VIADD R2, R9, UR4 ;  /* 0x0000000409027c36 */ /* 0x000fe20008000000 */
[----:B------:R-:W-:-:S04]  /*14c0*/  ULDC.64 UR6, c[0x0][0x220] ;  /* 0x0000880000067ab9 */ /* 0x000fc80000000a00 */
[----:B------:R-:W-:-:S05]  /*14d0*/  IADD3 R2, P0, R2, UR6, RZ ;  /* 0x0000000602027c10 */ /* 0x000fca000ff1e0ff */
[----:B------:R-:W-:-:S05]  /*14e0*/  IMAD.X R3, RZ, RZ, UR7, P0 ;  /* 0x00000007ff037e24 */ /* 0x000fca00080e06ff */
[----:B------:R-:W-:Y:S01]  /*14f0*/  STG.E.U8 desc[UR12][R2.64], R0 ;  /* 0x0000000002007986 */ /* 0x000fe2000c10110c */
[----:B------:R-:W-:Y:S05]  /*1500*/  EXIT ;  /* 0x000000000000794d */ /* 0x000fea0003800000 */
.L_x_22016:
        /* <DEDUP_REMOVED lines=15> */
.L_x_44561:


//--------------------- .text._ZN2at6native29vectorized_elementwise_kernelILi4EZZZNS0_49_GLOBAL__N__657f93f7_16_TensorCompare_cu_71e06f4e17where_kernel_implERNS_14TensorIteratorEENKUlvE_clEvENKUlvE16_clEvEUlbN3c1014Float8_e8m0fnuES8_E_St5arrayIPcLm4EEEEviT0_T1_ --------------------------
	.section	.text._ZN2at6native29vectorized_elementwise_kernelILi4EZZZNS0_49_GLOBAL__N__657f93f7_16_TensorCompare_cu_71e06f4e17where_kernel_implERNS_14TensorIteratorEENKUlvE_clEvENKUlvE16_clEvEUlbN3c1014Float8_e8m0fnuES8_E_St5arrayIPcLm4EEEEviT0_T1_,"ax",@progbits
	.align	128
        .global         _ZN2at6native29vectorized_elementwise_kernelILi4EZZZNS0_49_GLOBAL__N__657f93f7_16_TensorCompare_cu_71e06f4e17where_kernel_implERNS_14TensorIteratorEENKUlvE_clEvENKUlvE16_clEvEUlbN3c1014Float8_e8m0fnuES8_E_St5arrayIPcLm4EEEEviT0_T1_
        .type           _ZN2at6native29vectorized_elementwise_kernelILi4EZZZNS0_49_GLOBAL__N__657f93f7_16_TensorCompare_cu_71e06f4e17where_kernel_implERNS_14TensorIteratorEENKUlvE_clEvENKUlvE16_clEvEUlbN3c1014Float8_e8m0fnuES8_E_St5arrayIPcLm4EEEEviT0_T1_,@function
        .size           _ZN2at6native29vectorized_elementwise_kernelILi4EZZZNS0_49_GLOBAL__N__657f93f7_16_TensorCompare_cu_71e06f4e17where_kernel_implERNS_14TensorIteratorEENKUlvE_clEvENKUlvE16_clEvEUlbN3c1014Float8_e8m0fnuES8_E_St5arrayIPcLm4EEEEviT0_T1_,(.L_x_44562 - _ZN2at6native29vectorized_elementwise_kernelILi4EZZZNS0_49_GLOBAL__N__657f93f7_16_TensorCompare_cu_71e06f4e17where_kernel_implERNS_14TensorIteratorEENKUlvE_clEvENKUlvE16_clEvEUlbN3c1014Float8_e8m0fnuES8_E_St5arrayIPcLm4EEEEviT0_T1_)
        .other          _ZN2at6native29vectorized_elementwise_kernelILi4EZZZNS0_49_GLOBAL__N__657f93f7_16_TensorCompare_cu_71e06f4e17where_kernel_implERNS_14TensorIteratorEENKUlvE_clEvENKUlvE16_clEvEUlbN3c1014Float8_e8m0fnuES8_E_St5arrayIPcLm4EEEEviT0_T1_,@"STO_CUDA_ENTRY STV_DEFAULT"
_ZN2at6native29vectorized_elementwise_kernelILi4EZZZNS0_49_GLOBAL__N__657f93f7_16_TensorCompare_cu_71e06f4e17where_kernel_implERNS_14TensorIteratorEENKUlvE_clEvENKUlvE16_clEvEUlbN3c1014Float8_e8m0fnuES8_E_St5arrayIPcLm4EEEEviT0_T1_:
.text._ZN2at6native29vectorized_elementwise_kernelILi4EZZZNS0_49_GLOBAL__N__657f93f7_16_TensorCompare_cu_71e06f4e17where_kernel_implERNS_14TensorIteratorEENKUlvE_clEvENKUlvE16_clEvEUlbN3c1014Float8_e8m0fnuES8_E_St5arrayIPcLm4EEEEviT0_T1_:
        /* <DEDUP_REMOVED lines=22> */
[----:B------:R-:W2:Y:S01]  /*0160*/  LDG.E R9, desc[UR12][R2.64] ;  /* 0x0000000c02097981 */ /* 0x000ea2000c1e1900 */
[----:B------:R-:W-:-:S03]  /*0170*/  IMAD.U32 R4, RZ, RZ, UR7 ;  /* 0x00000007ff047e24 */ /* 0x000fc6000f8e00ff */
[----:B------:R0:W3:Y:S01]  /*0180*/  LDG.E R10, desc[UR12][R2.64+0x200] ;  /* 0x0002000c020a7981 */ /* 0x0000e2000c1e1900 */
[----:B------:R-:W-:Y:S02]  /*0190*/  IMAD.U32 R5, RZ, RZ, UR8 ;  /* 0x00000008ff057e24 */ /* 0x000fe4000f8e00ff */
[----:B------:R-:W-:Y:S01]  /*01a0*/  IMAD.U32 R6, RZ, RZ, UR6 ;  /* 0x00000006ff067e24 */ /* 0x000fe2000f8e00ff */
[----:B------:R-:W-:Y:S01]  /*01b0*/  ULDC.64 UR6, c[0x0][0x220] ;  /* 0x0000880000067ab9 */ /* 0x000fe20000000a00 */
[----:B------:R-:W-:Y:S02]  /*01c0*/  IMAD.U32 R7, RZ, RZ, UR5 ;  /* 0x00000005ff077e24 */ /* 0x000fe4000f8e00ff */
[----:B------:R-:W-:-:S04]  /*01d0*/  IMAD.WIDE.U32 R4, R0, 0x4, R4 ;  /* 0x0000000400047825 */ /* 0x000fc800078e0004 */
[----:B------:R-:W-:Y:S01]  /*01e0*/  IMAD.WIDE.U32 R6, R0, 0x4, R6 ;  /* 0x0000000400067825 */ /* 0x000fe200078e0006 */
[----:B------:R-:W4:Y:S04]  /*01f0*/  LDG.E R11, desc[UR12][R4.64] ;  /* 0x0000000c040b7981 */ /* 0x000f28000c1e1900 */
[----:B------:R-:W5:Y:S04]  /*0200*/  LDG.E R13, desc[UR12][R6.64] ;  /* 0x0000000c060d7981 */ /* 0x000f68000c1e1900 */
[----:B------:R1:W5:Y:S04]  /*0210*/  LDG.E R12, desc[UR12][R4.64+0x200] ;  /* 0x0002000c040c7981 */ /* 0x000368000c1e1900 */
[----:B------:R5:W5:Y:S01]  /*0220*/  LDG.E R14, desc[UR12][R6.64+0x200] ;  /* 0x0002000c060e7981 */ /* 0x000b62000c1e1900 */
[----:B------:R-:W-:-:S04]  /*0230*/  UIADD3 UR5, UP0, UR4, UR6, URZ ;  /* 0x0000000604057290 */ /* 0x000fc8000ff1e03f */
[----:B------:R-:W-:Y:S01]  /*0240*/  UIADD3.X UR6, URZ, UR7, URZ, UP0, !UPT ;  /* 0x000000073f067290 */ /* 0x000fe200087fe43f */
[C---:B--2---:R-:W-:Y:S02]  /*0250*/  PRMT R8, R9.reuse, 0x7773, RZ ;  /* 0x0000777309087816 */ /* 0x044fe400000000ff */
[C---:B0-----:R-:W-:Y:S02]  /*0260*/  PRMT R3, R9.reuse, 0x7771, RZ ;  /* 0x0000777109037816 */ /* 0x041fe400000000ff */
[----:B------:R-:W-:Y:S02]  /*0270*/  PRMT R2, R9, 0x7770, RZ ;  /* 0x0000777009027816 */ /* 0x000fe400000000ff */
[----:B------:R-:W-:Y:S02]  /*0280*/  ISETP.NE.AND P0, PT, R8, RZ, PT ;  /* 0x000000ff0800720c */ /* 0x000fe40003f05270 */
[----:B------:R-:W-:Y:S02]  /*0290*/  ISETP.NE.AND P4, PT, R3, RZ, PT ;  /* 0x000000ff0300720c */ /* 0x000fe40003f85270 */
[----:B---3--:R-:W-:-:S02]  /*02a0*/  PRMT R8, R10, 0x7771, RZ ;  /* 0x000077710a087816 */ /* 0x008fc400000000ff */
[----:B------:R-:W-:Y:S02]  /*02b0*/  ISETP.NE.AND P3, PT, R2, RZ, PT ;  /* 0x000000ff0200720c */ /* 0x000fe40003f65270 */
[----:B------:R-:W-:Y:S02]  /*02c0*/  PRMT R3, R10, 0x7770, RZ ;  /* 0x000077700a037816 */ /* 0x000fe400000000ff */
[----:B------:R-:W-:Y:S02]  /*02d0*/  ISETP.NE.AND P6, PT, R8, RZ, PT ;  /* 0x000000ff0800720c */ /* 0x000fe40003fc5270 */
[----:B------:R-:W-:Y:S02]  /*02e0*/  ISETP.NE.AND P5, PT, R3, RZ, PT ;  /* 0x000000ff0300720c */ /* 0x000fe40003fa5270 */
[----:B------:R-:W-:Y:S02]  /*02f0*/  PRMT R2, R9, 0x7772, RZ ;  /* 0x0000777209027816 */ /* 0x000fe400000000ff */
[----:B-1----:R-:W-:-:S02]  /*0300*/  PRMT R4, R10, 0x7772, RZ ;  /* 0x000077720a047816 */ /* 0x002fc400000000ff */
[----:B------:R-:W-:Y:S02]  /*0310*/  ISETP.NE.AND P2, PT, R2, RZ, PT ;  /* 0x000000ff0200720c */ /* 0x000fe40003f45270 */
[----:B------:R-:W-:Y:S02]  /*0320*/  ISETP.NE.AND P1, PT, R4, RZ, PT ;  /* 0x000000ff0400720c */ /* 0x000fe40003f25270 */
[----:B------:R-:W-:Y:S02]  /*0330*/  PRMT R2, R10, 0x7773, RZ ;  /* 0x000077730a027816 */ /* 0x000fe400000000ff */
[----:B----4-:R-:W-:Y:S02]  /*0340*/  PRMT R4, R11, 0x7770, RZ ;  /* 0x000077700b047816 */ /* 0x010fe400000000ff */
[----:B-----5:R-:W-:Y:S02]  /*0350*/  @!P3 PRMT R4, R13, 0x7770, RZ ;  /* 0x000077700d04b816 */ /* 0x020fe400000000ff */
[----:B------:R-:W-:-:S02]  /*0360*/  ISETP.NE.AND P3, PT, R2, RZ, PT ;  /* 0x000000ff0200720c */ /* 0x000fc40003f65270 */
[C---:B------:R-:W-:Y:S02]  /*0370*/  PRMT R5, R12.reuse, 0x7771, RZ ;  /* 0x000077710c057816 */ /* 0x040fe400000000ff */
[----:B------:R-:W-:Y:S02]  /*0380*/  PRMT R6, R12, 0x7770, RZ ;  /* 0x000077700c067816 */ /* 0x000fe400000000ff */
[C---:B------:R-:W-:Y:S02]  /*0390*/  @!P6 PRMT R5, R14.reuse, 0x7771, RZ ;  /* 0x000077710e05e816 */ /* 0x040fe400000000ff */
[----:B------:R-:W-:Y:S02]  /*03a0*/  @!P5 PRMT R6, R14, 0x7770, RZ ;  /* 0x000077700e06d816 */ /* 0x000fe400000000ff */
[----:B------:R-:W-:Y:S02]  /*03b0*/  PRMT R3, R11, 0x7771, RZ ;  /* 0x000077710b037816 */ /* 0x000fe400000000ff */
[----:B------:R-:W-:-:S02]  /*03c0*/  @!P4 PRMT R3, R13, 0x7771, RZ ;  /* 0x000077710d03c816 */ /* 0x000fc400000000ff */
[----:B------:R-:W-:Y:S02]  /*03d0*/  PRMT R10, R5, 0x7604, R6 ;  /* 0x00007604050a7816 */ /* 0x000fe40000000006 */
[----:B------:R-:W-:Y:S02]  /*03e0*/  PRMT R5, R11, 0x7772, RZ ;  /* 0x000077720b057816 */ /* 0x000fe400000000ff */
[----:B------:R-:W-:Y:S02]  /*03f0*/  PRMT R7, R12, 0x7772, RZ ;  /* 0x000077720c077816 */ /* 0x000fe400000000ff */
[----:B------:R-:W-:Y:S02]  /*0400*/  PRMT R8, R3, 0x7604, R4 ;  /* 0x0000760403087816 */ /* 0x000fe40000000004 */
[----:B------:R-:W-:Y:S02]  /*0410*/  @!P2 PRMT R5, R13, 0x7772, RZ ;  /* 0x000077720d05a816 */ /* 0x000fe400000000ff */
[----:B------:R-:W-:Y:S01]  /*0420*/  @!P1 PRMT R7, R14, 0x7772, RZ ;  /* 0x000077720e079816 */ /* 0x000fe200000000ff */
[----:B------:R-:W-:Y:S01]  /*0430*/  IMAD.U32 R2, RZ, RZ, UR5 ;  /* 0x00000005ff027e24 */ /* 0x000fe2000f8e00ff */
[----:B------:R-:W-:Y:S01]  /*0440*/  PRMT R4, R11, 0x7773, RZ ;  /* 0x000077730b047816 */ /* 0x000fe200000000ff */
[----:B------:R-:W-:Y:S01]  /*0450*/  IMAD.U32 R3, RZ, RZ, UR6 ;  /* 0x00000006ff037e24 */ /* 0x000fe2000f8e00ff */
[----:B------:R-:W-:-:S02]  /*0460*/  PRMT R6, R12, 0x7773, RZ ;  /* 0x000077730c067816 */ /* 0x000fc400000000ff */
[----:B------:R-:W-:Y:S02]  /*0470*/  @!P0 PRMT R4, R13, 0x7773, RZ ;  /* 0x000077730d048816 */ /* 0x000fe400000000ff */
[----:B------:R-:W-:Y:S02]  /*0480*/  PRMT R5, R5, 0x7054, R8 ;  /* 0x0000705405057816 */ /* 0x000fe40000000008 */
[----:B------:R-:W-:Y:S02]  /*0490*/  @!P3 PRMT R6, R14, 0x7773, RZ ;  /* 0x000077730e06b816 */ /* 0x000fe400000000ff */
[----:B------:R-:W-:Y:S01]  /*04a0*/  PRMT R7, R7, 0x7054, R10 ;  /* 0x0000705407077816 */ /* 0x000fe2000000000a */
[----:B------:R-:W-:Y:S01]  /*04b0*/  IMAD.WIDE R2, R0, 0x4, R2 ;  /* 0x0000000400027825 */ /* 0x000fe200078e0202 */
[----:B------:R-:W-:Y:S02]  /*04c0*/  PRMT R5, R4, 0x654, R5 ;  /* 0x0000065404057816 */ /* 0x000fe40000000005 */
[----:B------:R-:W-:-:S03]  /*04d0*/  PRMT R7, R6, 0x654, R7 ;  /* 0x0000065406077816 */ /* 0x000fc60000000007 */
[----:B------:R-:W-:Y:S04]  /*04e0*/  STG.E desc[UR12][R2.64], R5 ;  /* 0x0000000502007986 */ /* 0x000fe8000c10190c */
[----:B------:R-:W-:Y:S01]  /*04f0*/  STG.E desc[UR12][R2.64+0x200], R7 ;  /* 0x0002000702007986 */ /* 0x000fe2000c10190c */
[----:B------:R-:W-:Y:S05]  /*0500*/  EXIT ;  /* 0x000000000000794d */ /* 0x000fea0003800000 */
.L_x_22017:
        /* <DEDUP_REMOVED lines=207> */
.L_x_22020:
        /* <DEDUP_REMOVED lines=8> */
.L_x_22021:
        /* <DEDUP_REMOVED lines=8> */
.L_x_22022:
        /* <DEDUP_REMOVED lines=9> */
.L_x_22023:
[----:B------:R-:W-:Y:S05]  /*1390*/  BSYNC B1 ;  /* 0x0000000000017941 */ /* 0x000fea0003800000 */
.L_x_22019:
[----:B------:R-:W-:-:S13]  /*13a0*/  ISETP.GE.AND P0, PT, R9, R2, PT ;  /* 0x000000020900720c */ /* 0x000fda0003f06270 */
[----:B--2---:R-:W2:Y:S01]  /*13b0*/  @!P0 LDC.64 R10, c[0x0][0x220] ;  /* 0x00008800ff0a8b82 */ /* 0x004ea20000000a00 */
[C---:B01----:R-:W-:Y:S02]  /*13c0*/  @!P0 VIADD R5, R9.reuse, UR4 ;  /* 0x0000000409058c36 */ /* 0x043fe40008000000 */
[----:B------:R-:W-:-:S03]  /*13d0*/  @!P0 VIADD R9, R9, 0x80 ;  /* 0x0000008009098836 */ /* 0x000fc60000000000 */
[----:B--2---:R-:W-:-:S05]  /*13e0*/  @!P0 IADD3 R4, P1, R5, R10, RZ ;  /* 0x0000000a05048210 */ /* 0x004fca0007f3e0ff */
[----:B------:R-:W-:-:S05]  /*13f0*/  @!P0 IMAD.X R5, RZ, RZ, R11, P1 ;  /* 0x000000ffff058224 */ /* 0x000fca00008e060b */
[----:B------:R2:W-:Y:S03]  /*1400*/  @!P0 STG.E.U8 desc[UR12][R4.64], R7 ;  /* 0x0000000704008986 */ /* 0x0005e6000c10110c */
.L_x_22024:
[----:B------:R-:W-:Y:S05]  /*1410*/  BSYNC B0 ;  /* 0x0000000000007941 */ /* 0x000fea0003800000 */
.L_x_22018:
        /* <DEDUP_REMOVED lines=9> */
.L_x_22025:
        /* <DEDUP_REMOVED lines=13> */
.L_x_44562:


//--------------------- .text._ZN2at6native29vectorized_elementwise_kernelILi8EZZZNS0_49_GLOBAL__N__657f93f7_16_TensorCompare_cu_71e06f4e17where_kernel_implERNS_14TensorIteratorEENKUlvE_clEvENKUlvE16_clEvEUlbN3c1014Float8_e8m0fnuES8_E_St5arrayIPcLm4EEEEviT0_T1_ --------------------------
	.section	.text._ZN2at6native29vectorized_elementwise_kernelILi8EZZZNS0_49_GLOBAL__N__657f93f7_16_TensorCompare_cu_71e06f4e17where_kernel_implERNS_14TensorIteratorEENKUlvE_clEvENKUlvE16_clEvEUlbN3c1014Float8_e8m0fnuES8_E_St5arrayIPcLm4EEEEviT0_T1_,"ax",@progbits
	.align	128
        .global         _ZN2at6native29vectorized_elementwise_kernelILi8EZZZNS0_49_GLOBAL__N__657f93f7_16_TensorCompare_cu_71e06f4e17where_kernel_implERNS_14TensorIteratorEENKUlvE_clEvENKUlvE16_clEvEUlbN3c1014Float8_e8m0fnuES8_E_St5arrayIPcLm4EEEEviT0_T1_
        .type           _ZN2at6native29vectorized_elementwise_kernelILi8EZZZNS0_49_GLOBAL__N__657f93f7_16_TensorCompare_cu_71e06f4e17where_kernel_implERNS_14TensorIteratorEENKUlvE_clEvENKUlvE16_clEvEUlbN3c1014Float8_e8m0fnuES8_E_St5arrayIPcLm4EEEEviT0_T1_,@function
        .size           _ZN2at6native29vectorized_elementwise_kernelILi8EZZZNS0_49_GLOBAL__N__657f93f7_16_TensorCompare_cu_71e06f4e17where_kernel_implERNS_14TensorIteratorEENKUlvE_clEvENKUlvE16_clEvEUlbN3c1014Float8_e8m0fnuES8_E_St5arrayIPcLm4EEEEviT0_T1_,(.L_x_44563 - _ZN2at6native29vectorized_elementwise_kernelILi8EZZZNS0_49_GLOBAL__N__657f93f7_16_TensorCompare_cu_71e06f4e17where_kernel_implERNS_14TensorIteratorEENKUlvE_clEvENKUlvE16_clEvEUlbN3c1014Float8_e8m0fnuES8_E_St5arrayIPcLm4EEEEviT0_T1_)
        .other          _ZN2at6native29vectorized_elementwise_kernelILi8EZZZNS0_49_GLOBAL__N__657f93f7_16_TensorCompare_cu_71e06f4e17where_kernel_implERNS_14TensorIteratorEENKUlvE_clEvENKUlvE16_clEvEUlbN3c1014Float8_e8m0fnuES8_E_St5arrayIPcLm4EEEEviT0_T1_,@"STO_CUDA_ENTRY STV_DEFAULT"
_ZN2at6native29vectorized_elementwise_kernelILi8EZZZNS0_49_GLOBAL__N__657f93f7_16_TensorCompare_cu_71e06f4e17where_kernel_implERNS_14TensorIteratorEENKUlvE_clEvENKUlvE16_clEvEUlbN3c1014Float8_e8m0fnuES8_E_St5arrayIPcLm4EEEEviT0_T1_:
.text._ZN2at6native29vectorized_elementwise_kernelILi8EZZZNS0_49_GLOBAL__N__657f93f7_16_TensorCompare_cu_71e06f4e17where_kernel_implERNS_14TensorIteratorEENKUlvE_clEvENKUlvE16_clEvEUlbN3c1014Float8_e8m0fnuES8_E_St5arrayIPcLm4EEEEviT0_T1_:
        /* <DEDUP_REMOVED lines=15> */
[----:B------:R-:W-:-:S04]  /*00f0*/  IMAD.U32 R2, RZ, RZ, UR6 ;  /* 0x00000006ff027e24 */ /* 0x000fc8000f8e00ff */
[----:B------:R-:W-:Y:S01]  /*0100*/  IMAD.U32 R3, RZ, RZ, UR7 ;  /* 0x00000007ff037e24 */ /* 0x000fe2000f8e00ff */
[----:B------:R-:W-:Y:S01]  /*0110*/  UIADD3 UR7, UP0, UR4, UR8, URZ ;  /* 0x0000000804077290 */ /* 0x000fe2000ff1e03f */
[----:B0-----:R-:W-:-:S05]  /*0120*/  IMAD.WIDE.U32 R2, R0, 0x8, R2 ;  /* 0x0000000800027825 */ /* 0x001fca00078e0002 */
[----:B------:R0:W2:Y:S01]  /*0130*/  LDG.E.64 R8, desc[UR12][R2.64] ;  /* 0x0000000c02087981 */ /* 0x0000a2000c1e1b00 */
[----:B------:R-:W-:Y:S01]  /*0140*/  UIADD3 UR6, UP1, UR4, UR10, URZ ;  /* 0x0000000a04067290 */ /* 0x000fe2000ff3e03f */
[----:B------:R-:W-:Y:S01]  /*0150*/  IMAD.U32 R4, RZ, RZ, UR7 ;  /* 0x00000007ff047e24 */ /* 0x000fe2000f8e00ff */
[----:B------:R-:W-:Y:S02]  /*0160*/  UIADD3.X UR8, UR5, UR9, URZ, UP0, !UPT ;  /* 0x0000000905087290 */ /* 0x000fe400087fe43f */
[----:B------:R-:W-:Y:S02]  /*0170*/  UIADD3.X UR5, UR5, UR11, URZ, UP1, !UPT ;  /* 0x0000000b05057290 */ /* 0x000fe40008ffe43f */
[----:B------:R-:W-:Y:S01]  /*0180*/  IMAD.U32 R6, RZ, RZ, UR6 ;  /* 0x00000006ff067e24 */ /* 0x000fe2000f8e00ff */
[----:B------:R-:W-:Y:S01]  /*0190*/  ULDC.64 UR6, c[0x0][0x220] ;  /* 0x0000880000067ab9 */ /* 0x000fe20000000a00 */
[----:B------:R-:W-:Y:S02]  /*01a0*/  IMAD.U32 R5, RZ, RZ, UR8 ;  /* 0x00000008ff057e24 */ /* 0x000fe4000f8e00ff */
[----:B------:R-:W-:-:S02]  /*01b0*/  IMAD.U32 R7, RZ, RZ, UR5 ;  /* 0x00000005ff077e24 */ /* 0x000fc4000f8e00ff */
[----:B0-----:R-:W-:-:S04]  /*01c0*/  IMAD.WIDE.U32 R2, R0, 0x8, R4 ;  /* 0x0000000800027825 */ /* 0x001fc800078e0004 */
[----:B------:R-:W-:Y:S02]  /*01d0*/  IMAD.WIDE.U32 R4, R0, 0x8, R6 ;  /* 0x0000000800047825 */ /* 0x000fe400078e0006 */
[----:B------:R-:W3:Y:S04]  /*01e0*/  LDG.E.64 R2, desc[UR12][R2.64] ;  /* 0x0000000c02027981 */ /* 0x000ee8000c1e1b00 */
[----:B------:R-:W4:Y:S01]  /*01f0*/  LDG.E.64 R4, desc[UR12][R4.64] ;  /* 0x0000000c04047981 */ /* 0x000f22000c1e1b00 */
[----:B------:R-:W-:-:S04]  /*0200*/  UIADD3 UR5, UP0, UR4, UR6, URZ ;  /* 0x0000000604057290 */ /* 0x000fc8000ff1e03f */
[----:B------:R-:W-:Y:S01]  /*0210*/  UIADD3.X UR6, URZ, UR7, URZ, UP0, !UPT ;  /* 0x000000073f067290 */ /* 0x000fe200087fe43f */
[----:B--2---:R-:W-:Y:S02]  /*0220*/  PRMT R6, R8, 0x7632, R6 ;  /* 0x0000763208067816 */ /* 0x004fe40000000006 */
[----:B------:R-:W-:Y:S02]  /*0230*/  PRMT R7, R9, 0x7632, R7 ;  /* 0x0000763209077816 */ /* 0x000fe40000000007 */
[----:B------:R-:W-:Y:S02]  /*0240*/  LOP3.LUT P4, RZ, R6, 0xff, RZ, 0xc0, !PT ;  /* 0x000000ff06ff7812 */ /* 0x000fe4000788c0ff */
[----:B------:R-:W-:Y:S02]  /*0250*/  LOP3.LUT R6, R8, 0xffff, RZ, 0xc0, !PT ;  /* 0x0000ffff08067812 */ /* 0x000fe400078ec0ff */
[----:B------:R-:W-:Y:S02]  /*0260*/  LOP3.LUT P3, RZ, R7, 0xff, RZ, 0xc0, !PT ;  /* 0x000000ff07ff7812 */ /* 0x000fe4000786c0ff */
[----:B------:R-:W-:-:S02]  /*0270*/  PRMT R10, R9, 0x7732, RZ ;  /* 0x00007732090a7816 */ /* 0x000fc400000000ff */
[C---:B------:R-:W-:Y:S02]  /*0280*/  LOP3.LUT R7, R9.reuse, 0xffff, RZ, 0xc0, !PT ;  /* 0x0000ffff09077812 */ /* 0x040fe400078ec0ff */
[----:B------:R-:W-:Y:S02]  /*0290*/  LOP3.LUT P5, RZ, R9, 0xff, RZ, 0xc0, !PT ;  /* 0x000000ff09ff7812 */ /* 0x000fe400078ac0ff */
[----:B------:R-:W-:Y:S02]  /*02a0*/  SHF.R.U32.HI R6, RZ, 0x8, R6 ;  /* 0x00000008ff067819 */ /* 0x000fe40000011606 */
[C---:B------:R-:W-:Y:S02]  /*02b0*/  PRMT R9, R8.reuse, 0x7732, RZ ;  /* 0x0000773208097816 */ /* 0x040fe400000000ff */
[----:B------:R-:W-:Y:S01]  /*02c0*/  LOP3.LUT P6, RZ, R8, 0xff, RZ, 0xc0, !PT ;  /* 0x000000ff08ff7812 */ /* 0x000fe200078cc0ff */
[----:B------:R-:W-:Y:S01]  /*02d0*/  IMAD.MOV.U32 R8, RZ, RZ, R10 ;  /* 0x000000ffff087224 */ /* 0x000fe200078e000a */
[----:B------:R-:W-:-:S02]  /*02e0*/  SHF.R.U32.HI R7, RZ, 0x8, R7 ;  /* 0x00000008ff077819 */ /* 0x000fc40000011607 */
[----:B------:R-:W-:Y:S01]  /*02f0*/  PRMT R10, R6, 0x9910, RZ ;  /* 0x00009910060a7816 */ /* 0x000fe200000000ff */
[----:B------:R-:W-:Y:S01]  /*0300*/  IMAD.MOV.U32 R6, RZ, RZ, R9 ;  /* 0x000000ffff067224 */ /* 0x000fe200078e0009 */
[----:B------:R-:W-:Y:S02]  /*0310*/  PRMT R9, R7, 0x9910, RZ ;  /* 0x0000991007097816 */ /* 0x000fe400000000ff */
[----:B------:R-:W-:Y:S01]  /*0320*/  SHF.R.U32.HI R7, RZ, 0x8, R8 ;  /* 0x00000008ff077819 */ /* 0x000fe20000011608 */
[----:B------:R-:W-:Y:S01]  /*0330*/  IMAD.MOV.U32 R8, RZ, RZ, R10 ;  /* 0x000000ffff087224 */ /* 0x000fe200078e000a */
[----:B------:R-:W-:Y:S02]  /*0340*/  SHF.R.U32.HI R6, RZ, 0x8, R6 ;  /* 0x00000008ff067819 */ /* 0x000fe40000011606 */
[----:B------:R-:W-:Y:S02]  /*0350*/  PRMT R10, R7, 0x9910, RZ ;  /* 0x00009910070a7816 */ /* 0x000fe400000000ff */
[----:B------:R-:W-:-:S02]  /*0360*/  PRMT R7, R6, 0x9910, RZ ;  /* 0x0000991006077816 */ /* 0x000fc400000000ff */
[----:B------:R-:W-:Y:S01]  /*0370*/  ISETP.NE.AND P2, PT, R8, RZ, PT ;  /* 0x000000ff0800720c */ /* 0x000fe20003f45270 */
[----:B------:R-:W-:Y:S01]  /*0380*/  IMAD.MOV.U32 R6, RZ, RZ, R10 ;  /* 0x000000ffff067224 */ /* 0x000fe200078e000a */
[----:B------:R-:W-:Y:S02]  /*0390*/  ISETP.NE.AND P1, PT, R9, RZ, PT ;  /* 0x000000ff0900720c */ /* 0x000fe40003f25270 */
[----:B---3--:R-:W-:Y:S02]  /*03a0*/  LOP3.LUT R9, R2, 0xffff, RZ, 0xc0, !PT ;  /* 0x0000ffff02097812 */ /* 0x008fe400078ec0ff */
[----:B------:R-:W-:Y:S02]  /*03b0*/  ISETP.NE.AND P0, PT, R6, RZ, PT ;  /* 0x000000ff0600720c */ /* 0x000fe40003f05270 */
[----:B----4-:R-:W-:Y:S02]  /*03c0*/  SEL R6, R4, R2, !P6 ;  /* 0x0000000204067207 */ /* 0x010fe40007000000 */
[----:B------:R-:W-:-:S02]  /*03d0*/  ISETP.NE.AND P6, PT, R7, RZ, PT ;  /* 0x000000ff0700720c */ /* 0x000fc40003fc5270 */
[C---:B------:R-:W-:Y:S02]  /*03e0*/  PRMT R11, R2.reuse, 0x7732, RZ ;  /* 0x00007732020b7816 */ /* 0x040fe400000000ff */
[----:B------:R-:W-:Y:S02]  /*03f0*/  PRMT R7, R2, 0x7632, R7 ;  /* 0x0000763202077816 */ /* 0x000fe40000000007 */
[C---:B------:R-:W-:Y:S02]  /*0400*/  LOP3.LUT R2, R3.reuse, 0xffff, RZ, 0xc0, !PT ;  /* 0x0000ffff03027812 */ /* 0x040fe400078ec0ff */
[C---:B------:R-:W-:Y:S02]  /*0410*/  PRMT R12, R3.reuse, 0x7732, RZ ;  /* 0x00007732030c7816 */ /* 0x040fe400000000ff */
[----:B------:R-:W-:Y:S02]  /*0420*/  PRMT R10, R3, 0x7632, R10 ;  /* 0x00007632030a7816 */ /* 0x000fe4000000000a */
[----:B------:R-:W-:-:S02]  /*0430*/  SEL R8, R5, R3, !P5 ;  /* 0x0000000305087207 */ /* 0x000fc40006800000 */
[C---:B------:R-:W-:Y:S02]  /*0440*/  PRMT R3, R4.reuse, 0x7732, RZ ;  /* 0x0000773204037816 */ /* 0x040fe400000000ff */
[C---:B------:R-:W-:Y:S02]  /*0450*/  PRMT R13, R5.reuse, 0x7732, RZ ;  /* 0x00007732050d7816 */ /* 0x040fe400000000ff */
[C---:B------:R-:W-:Y:S02]  /*0460*/  LOP3.LUT R14, R4.reuse, 0xffff, RZ, 0xc0, !PT ;  /* 0x0000ffff040e7812 */ /* 0x040fe400078ec0ff */
[----:B------:R-:W-:Y:S02]  /*0470*/  @!P4 PRMT R7, R4, 0x7632, R7 ;  /* 0x000076320407c816 */ /* 0x000fe40000000007 */
[C---:B------:R-:W-:Y:S02]  /*0480*/  LOP3.LUT R15, R5.reuse, 0xffff, RZ, 0xc0, !PT ;  /* 0x0000ffff050f7812 */ /* 0x040fe400078ec0ff */
[----:B------:R-:W-:Y:S01]  /*0490*/  @!P3 PRMT R10, R5, 0x7632, R10 ;  /* 0x00007632050ab816 */ /* 0x000fe2000000000a */
[----:B------:R-:W-:Y:S01]  /*04a0*/  IMAD.MOV.U32 R5, RZ, RZ, R11 ;  /* 0x000000ffff057224 */ /* 0x000fe200078e000b */
[----:B------:R-:W-:Y:S01]  /*04b0*/  SHF.R.U32.HI R4, RZ, 0x8, R9 ;  /* 0x00000008ff047819 */ /* 0x000fe20000011609 */
[----:B------:R-:W-:Y:S01]  /*04c0*/  IMAD.MOV.U32 R11, RZ, RZ, R12 ;  /* 0x000000ffff0b7224 */ /* 0x000fe200078e000c */
[----:B------:R-:W-:Y:S01]  /*04d0*/  SHF.R.U32.HI R9, RZ, 0x8, R2 ;  /* 0x00000008ff097819 */ /* 0x000fe20000011602 */
[----:B------:R-:W-:Y:S01]  /*04e0*/  IMAD.MOV.U32 R2, RZ, RZ, R3 ;  /* 0x000000ffff027224 */ /* 0x000fe200078e0003 */
[----:B------:R-:W-:Y:S01]  /*04f0*/  SHF.R.U32.HI R5, RZ, 0x8, R5 ;  /* 0x00000008ff057819 */ /* 0x000fe20000011605 */
[----:B------:R-:W-:Y:S01]  /*0500*/  IMAD.MOV.U32 R3, RZ, RZ, R13 ;  /* 0x000000ffff037224 */ /* 0x000fe200078e000d */
[----:B------:R-:W-:-:S02]  /*0510*/  SHF.R.U32.HI R11, RZ, 0x8, R11 ;  /* 0x00000008ff0b7819 */ /* 0x000fc4000001160b */
[----:B------:R-:W-:Y:S02]  /*0520*/  @!P2 SHF.R.U32.HI R4, RZ, 0x8, R14 ;  /* 0x00000008ff04a819 */ /* 0x000fe4000001160e */
[----:B------:R-:W-:Y:S02]  /*0530*/  @!P1 SHF.R.U32.HI R9, RZ, 0x8, R15 ;  /* 0x00000008ff099819 */ /* 0x000fe4000001160f */
[----:B------:R-:W-:Y:S01]  /*0540*/  @!P0 SHF.R.U32.HI R11, RZ, 0x8, R3 ;  /* 0x00000008ff0b8819 */ /* 0x000fe20000011603 */
[----:B------:R-:W-:Y:S01]  /*0550*/  IMAD.U32 R3, RZ, RZ, UR6 ;  /* 0x00000006ff037e24 */ /* 0x000fe2000f8e00ff */
[----:B------:R-:W-:Y:S01]  /*0560*/  @!P6 SHF.R.U32.HI R5, RZ, 0x8, R2 ;  /* 0x00000008ff05e819 */ /* 0x000fe20000011602 */
[----:B------:R-:W-:Y:S01]  /*0570*/  IMAD.U32 R2, RZ, RZ, UR5 ;  /* 0x00000005ff027e24 */ /* 0x000fe2000f8e00ff */
[----:B------:R-:W-:Y:S02]  /*0580*/  LOP3.LUT R13, R4, 0xffff, RZ, 0xc0, !PT ;  /* 0x0000ffff040d7812 */ /* 0x000fe400078ec0ff */
[----:B------:R-:W-:Y:S01]  /*0590*/  LOP3.LUT R6, R6, 0xff, RZ, 0xc0, !PT ;  /* 0x000000ff06067812 */ /* 0x000fe200078ec0ff */
[----:B------:R-:W-:Y:S01]  /*05a0*/  IMAD.WIDE R2, R0, 0x8, R2 ;  /* 0x0000000800027825 */ /* 0x000fe200078e0202 */
[----:B------:R-:W-:-:S02]  /*05b0*/  LOP3.LUT R8, R8, 0xff, RZ, 0xc0, !PT ;  /* 0x000000ff08087812 */ /* 0x000fc400078ec0ff */
[----:B------:R-:W-:Y:S02]  /*05c0*/  LOP3.LUT R7, R7, 0xff, RZ, 0xc0, !PT ;  /* 0x000000ff07077812 */ /* 0x000fe400078ec0ff */
[----:B------:R-:W-:Y:S02]  /*05d0*/  LOP3.LUT R10, R10, 0xff, RZ, 0xc0, !PT ;  /* 0x000000ff0a0a7812 */ /* 0x000fe400078ec0ff */
[----:B------:R-:W-:Y:S02]  /*05e0*/  LOP3.LUT R9, R9, 0xffff, RZ, 0xc0, !PT ;  /* 0x0000ffff09097812 */ /* 0x000fe400078ec0ff */
[----:B------:R-:W-:Y:S02]  /*05f0*/  LOP3.LUT R11, R11, 0xffff, RZ, 0xc0, !PT ;  /* 0x0000ffff0b0b7812 */ /* 0x000fe400078ec0ff */
[----:B------:R-:W-:Y:S02]  /*0600*/  LOP3.LUT R4, R5, 0xffff, RZ, 0xc0, !PT ;  /* 0x0000ffff05047812 */ /* 0x000fe400078ec0ff */
[----:B------:R-:W-:-:S02]  /*0610*/  PRMT R9, R9, 0x7604, R8 ;  /* 0x0000760409097816 */ /* 0x000fc40000000008 */
[----:B------:R-:W-:Y:S02]  /*0620*/  PRMT R13, R13, 0x7604, R6 ;  /* 0x000076040d0d7816 */ /* 0x000fe40000000006 */
[----:B------:R-:W-:Y:S02]  /*0630*/  PRMT R10, R11, 0x7604, R10 ;  /* 0x000076040b0a7816 */ /* 0x000fe4000000000a */
[----:B------:R-:W-:Y:S02]  /*0640*/  PRMT R4, R4, 0x7604, R7 ;  /* 0x0000760404047816 */ /* 0x000fe40000000007 */
[----:B------:R-:W-:Y:S02]  /*0650*/  PRMT R5, R9, 0x5410, R10 ;  /* 0x0000541009057816 */ /* 0x000fe4000000000a */
[----:B------:R-:W-:-:S05]  /*0660*/  PRMT R4, R13, 0x5410, R4 ;  /* 0x000054100d047816 */ /* 0x000fca0000000004 */
[----:B------:R-:W-:Y:S01]  /*0670*/  STG.E.64 desc[UR12][R2.64], R4 ;  /* 0x0000000402007986 */ /* 0x000fe2000c101b0c */
[----:B------:R-:W-:Y:S05]  /*0680*/  EXIT ;  /* 0x000000000000794d */ /* 0x000fea0003800000 */
.L_x_22026:
        /* <DEDUP_REMOVED lines=207> */
.L_x_22029:
        /* <DEDUP_REMOVED lines=8> */
.L_x_22030:
        /* <DEDUP_REMOVED lines=8> */
.L_x_22031:
        /* <DEDUP_REMOVED lines=9> */
.L_x_22032:
[----:B------:R-:W-:Y:S05]  /*1510*/  BSYNC B1 ;  /* 0x0000000000017941 */ /* 0x000fea0003800000 */
.L_x_22028:
[----:B------:R-:W-:-:S13]  /*1520*/  ISETP.GE.AND P0, PT, R9, R2, PT ;  /* 0x000000020900720c */ /* 0x000fda0003f06270 */
[----:B--2---:R-:W2:Y:S01]  /*1530*/  @!P0 LDC.64 R10, c[0x0][0x220] ;  /* 0x00008800ff0a8b82 */ /* 0x004ea20000000a00 */
[C---:B01----:R-:W-:Y:S02]  /*1540*/  @!P0 VIADD R5, R9.reuse, UR4 ;  /* 0x0000000409058c36 */ /* 0x043fe40008000000 */
[----:B------:R-:W-:-:S03]  /*1550*/  @!P0 VIADD R9, R9, 0x80 ;  /* 0x0000008009098836 */ /* 0x000fc60000000000 */
[----:B--2---:R-:W-:-:S05]  /*1560*/  @!P0 IADD3 R4, P1, R5, R10, RZ ;  /* 0x0000000a05048210 */ /* 0x004fca0007f3e0ff */
[----:B------:R-:W-:-:S05]  /*1570*/  @!P0 IMAD.X R5, RZ, RZ, R11, P1 ;  /* 0x000000ffff058224 */ /* 0x000fca00008e060b */
[----:B------:R2:W-:Y:S03]  /*1580*/  @!P0 STG.E.U8 desc[UR12][R4.64], R7 ;  /* 0x0000000704008986 */ /* 0x0005e6000c10110c */
.L_x_22033:
[----:B------:R-:W-:Y:S05]  /*1590*/  BSYNC B0 ;  /* 0x0000000000007941 */ /* 0x000fea0003800000 */
.L_x_22027:
        /* <DEDUP_REMOVED lines=9> */
.L_x_22034:
        /* <DEDUP_REMOVED lines=13> */
.L_x_44563:


//--------------------- .text._ZN2at6native18elementwise_kernelILi128ELi4EZNS0_15gpu_kernel_implIZZZNS0_49_GLOBAL__N__657f93f7_16_TensorCompare_cu_71e06f4e17where_kernel_implERNS_14TensorIteratorEENKUlvE_clEvENKUlvE15_clEvEUlbN3c1015Float8_e4m3fnuzES9_E_EEvRNS_18TensorIteratorBaseERKT_EUliE_EEviT1_ --------------------------
	.section	.text._ZN2at6native18elementwise_kernelILi128ELi4EZNS0_15gpu_kernel_implIZZZNS0_49_GLOBAL__N__657f93f7_16_TensorCompare_cu_71e06f4e17where_kernel_implERNS_14TensorIteratorEENKUlvE_clEvENKUlvE15_clEvEUlbN3c1015Float8_e4m3fnuzES9_E_EEvRNS_18TensorIteratorBaseERKT_EUliE_EEviT1_,"ax",@progbits
	.align	128
        .global         _ZN2at6native18elementwise_kernelILi128ELi4EZNS0_15gpu_kernel_implIZZZNS0_49_GLOBAL__N__657f93f7_16_TensorCompare_cu_71e06f4e17where_kernel_implERNS_14TensorIteratorEENKUlvE_clEvENKUlvE15_clEvEUlbN3c1015Float8_e4m3fnuzES9_E_EEvRNS_18TensorIteratorBaseERKT_EUliE_EEviT1_
        .type           _ZN2at6native18elementwise_kernelILi128ELi4EZNS0_15gpu_kernel_implIZZZNS0_49_GLOBAL__N__657f93f7_16_TensorCompare_cu_71e06f4e17where_kernel_implERNS_14TensorIteratorEENKUlvE_clEvENKUlvE15_clEvEUlbN3c1015Float8_e4m3fnuzES9_E_EEvRNS_18TensorIteratorBaseERKT_EUliE_EEviT1_,@function
        .size           _ZN2at6native18elementwise_kernelILi128ELi4EZNS0_15gpu_kernel_implIZZZNS0_49_GLOBAL__N__657f93f7_16_TensorCompare_cu_71e06f4e17where_kernel_implERNS_14TensorIteratorEENKUlvE_clEvENKUlvE15_clEvEUlbN3c1015Float8_e4m3fnuzES9_E_EEvRNS_18TensorIteratorBaseERKT_EUliE_EEviT1_,(.L_x_44564 - _ZN2at6native18elementwise_kernelILi128ELi4EZNS0_15gpu_kernel_implIZZZNS0_49_GLOBAL__N__657f93f7_16_TensorCompare_cu_71e06f4e17where_kernel_implERNS_14TensorIteratorEENKUlvE_clEvENKUlvE15_clEvEUlbN3c1015Float8_e4m3fnuzES9_E_EEvRNS_18TensorIteratorBaseERKT_EUliE_EEviT1_)
        .other          _ZN2at6native18elementwise_kernelILi128ELi4EZNS0_15gpu_kernel_implIZZZNS0_49_GLOBAL__N__657f93f7_16_TensorCompare_cu_71e06f4e17where_kernel_implERNS_14TensorIteratorEENKUlvE_clEvENKUlvE15_clEvEUlbN3c1015Float8_e4m3fnuzES9_E_EEvRNS_18TensorIteratorBaseERKT_EUliE_EEviT1_,@"STO_CUDA_ENTRY STV_DEFAULT"
_ZN2at6native18elementwise_kernelILi128ELi4EZNS0_15gpu_kernel_implIZZZNS0_49_GLOBAL__N__657f93f7_16_TensorCompare_cu_71e06f4e17where_kernel_implERNS_14TensorIteratorEENKUlvE_clEvENKUlvE15_clEvEUlbN3c1015Float8_e4m3fnuzES9_E_EEvRNS_18TensorIteratorBaseERKT_EUliE_EEviT1_:
.text._ZN2at6native18elementwise_kernelILi128ELi4EZNS0_15gpu_kernel_implIZZZNS0_49_GLOBAL__N__657f93f7_16_TensorCompare_cu_71e06f4e17where_kernel_implERNS_14TensorIteratorEENKUlvE_clEvENKUlvE15_clEvEUlbN3c1015Float8_e4m3fnuzES9_E_EEvRNS_18TensorIteratorBaseERKT_EUliE_EEviT1_:
        /* <DEDUP_REMOVED lines=390> */
.L_x_22037:
        /* <DEDUP_REMOVED lines=22> */
.L_x_22041:
[----:B------:R-:W2:Y:S02]  /*19c0*/  LDG.E.U8 R2, desc[UR36][R2.64] ;  /* 0x0000002402027981 */ /* 0x000ea4000c1e1100 */
[----:B--2---:R-:W-:-:S04]  /*19d0*/  ISETP.NE.AND P0, PT, R2, RZ, PT ;  /* 0x000000ff0200720c */ /* 0x004fc80003f05270 */
[----:B------:R-:W-:Y:S01]  /*19e0*/  P2R R22, PR, RZ, 0x1 ;  /* 0x00000001ff167803 */ /* 0x000fe20000000000 */
[----:B------:R-:W-:Y:S08]  /*19f0*/  BRA `(.L_x_22043) ;  /* 0x0000000c00c47947 */ /* 0x000ff00003800000 */
.L_x_22040:
        /* <DEDUP_REMOVED lines=11> */
.L_x_22045:
[----:B------:R-:W2:Y:S02]  /*1ab0*/  LDG.E R2, desc[UR36][R2.64] ;  /* 0x0000002402027981 */ /* 0x000ea4000c1e1900 */
[----:B--2---:R-:W-:-:S04]  /*1ac0*/  ISETP.NE.AND P0, PT, R2, RZ, PT ;  /* 0x000000ff0200720c */ /* 0x004fc80003f05270 */
[----:B------:R-:W-:Y:S01]  /*1ad0*/  P2R R22, PR, RZ, 0x1 ;  /* 0x00000001ff167803 */ /* 0x000fe20000000000 */
[----:B------:R-:W-:Y:S08]  /*1ae0*/  BRA `(.L_x_22043) ;  /* 0x0000000c00887947 */ /* 0x000ff00003800000 */
.L_x_22044:
[----:B------:R-:W2:Y:S02]  /*1af0*/  LDG.E.U16 R2, desc[UR36][R2.64] ;  /* 0x0000002402027981 */ /* 0x000ea4000c1e1500 */
[----:B--2---:R-:W-:-:S04]  /*1b00*/  ISETP.NE.AND P0, PT, R2, RZ, PT ;  /* 0x000000ff0200720c */ /* 0x004fc80003f05270 */
[----:B------:R-:W-:Y:S01]  /*1b10*/  P2R R22, PR, RZ, 0x1 ;  /* 0x00000001ff167803 */ /* 0x000fe20000000000 */
[----:B------:R-:W-:Y:S08]  /*1b20*/  BRA `(.L_x_22043) ;  /* 0x0000000c00787947 */ /* 0x000ff00003800000 */
.L_x_22039:
        /* <DEDUP_REMOVED lines=10> */
.L_x_22047:
[----:B------:R-:W2:Y:S02]  /*1bd0*/  LDG.E.U16 R0, desc[UR36][R2.64] ;  /* 0x0000002402007981 */ /* 0x000ea4000c1e1500 */
[----:B--2---:R-:W-:-:S05]  /*1be0*/  HADD2.F32 R0, -RZ, R0.H0_H0 ;  /* 0x20000000ff007230 */ /* 0x004fca0000004100 */
[----:B------:R-:W-:-:S04]  /*1bf0*/  FSETP.NEU.FTZ.AND P0, PT, R0, RZ, PT ;  /* 0x000000ff0000720b */ /* 0x000fc80003f1d000 */
[----:B------:R-:W-:Y:S01]  /*1c00*/  P2R R22, PR, RZ, 0x1 ;  /* 0x00000001ff167803 */ /* 0x000fe20000000000 */
[----:B------:R-:W-:Y:S08]  /*1c10*/  BRA `(.L_x_22043) ;  /* 0x0000000c003c7947 */ /* 0x000ff00003800000 */
.L_x_22046:
        /* <DEDUP_REMOVED lines=12> */
.L_x_22049:
        /* <DEDUP_REMOVED lines=11> */
.L_x_22048:
[----:B------:R-:W2:Y:S02]  /*1d90*/  LDG.E.64 R2, desc[UR36][R2.64] ;  /* 0x0000002402027981 */ /* 0x000ea4000c1e1b00 */
[----:B--2---:R-:W-:-:S06]  /*1da0*/  DSETP.NEU.AND P0, PT, R2, RZ, PT ;  /* 0x000000ff0200722a */ /* 0x004fcc0003f0d000 */
[----:B------:R-:W-:Y:S01]  /*1db0*/  P2R R22, PR, RZ, 0x1 ;  /* 0x00000001ff167803 */ /* 0x000fe20000000000 */
[----:B------:R-:W-:Y:S07]  /*1dc0*/  BRA `(.L_x_22043) ;  /* 0x0000000800d07947 */ /* 0x000fee0003800000 */
.L_x_22038:
        /* <DEDUP_REMOVED lines=12> */
.L_x_22052:
[----:B------:R-:W2:Y:S02]  /*1e90*/  LDG.E.128 R4, desc[UR36][R2.64] ;  /* 0x0000002402047981 */ /* 0x000ea4000c1e1d00 */
[----:B--2---:R-:W-:-:S06]  /*1ea0*/  DSETP.NEU.AND P0, PT, R6, RZ, PT ;  /* 0x000000ff0600722a */ /* 0x004fcc0003f0d000 */
[----:B------:R-:W-:-:S06]  /*1eb0*/  DSETP.NEU.OR P0, PT, R4, RZ, P0 ;  /* 0x000000ff0400722a */ /* 0x000fcc000070d400 */
[----:B------:R-:W-:Y:S01]  /*1ec0*/  P2R R22, PR, RZ, 0x1 ;  /* 0x00000001ff167803 */ /* 0x000fe20000000000 */
[----:B------:R-:W-:Y:S07]  /*1ed0*/  BRA `(.L_x_22043) ;  /* 0x00000008008c7947 */ /* 0x000fee0003800000 */
.L_x_22051:
        /* <DEDUP_REMOVED lines=28> */
.L_x_22054:
        /* <DEDUP_REMOVED lines=15> */
.L_x_22053:
[----:B------:R-:W2:Y:S02]  /*2190*/  LDG.E.U16 R0, desc[UR36][R2.64] ;  /* 0x0000002402007981 */ /* 0x000ea4000c1e1500 */
[----:B--2---:R-:W-:-:S05]  /*21a0*/  IMAD.U32 R0, R0, 0x10000, RZ ;  /* 0x0001000000007824 */ /* 0x004fca00078e00ff */
[----:B------:R-:W-:-:S04]  /*21b0*/  FSETP.NEU.FTZ.AND P0, PT, R0, RZ, PT ;  /* 0x000000ff0000720b */ /* 0x000fc80003f1d000 */
[----:B------:R-:W-:Y:S01]  /*21c0*/  P2R R22, PR, RZ, 0x1 ;  /* 0x00000001ff167803 */ /* 0x000fe20000000000 */
[----:B------:R-:W-:Y:S08]  /*21d0*/  BRA `(.L_x_22043) ;  /* 0x0000000400cc7947 */ /* 0x000ff00003800000 */
.L_x_22050:
        /* <DEDUP_REMOVED lines=12> */
.L_x_22057:
        /* <DEDUP_REMOVED lines=21> */
.L_x_22061:
[----:B------:R-:W-:Y:S05]  /*23f0*/  BSYNC B1 ;  /* 0x0000000000017941 */ /* 0x000fea0003800000 */
.L_x_22060:
[----:B------:R-:W-:Y:S01]  /*2400*/  LEA R3, R0, 0x3b800000, 0x17 ;  /* 0x3b80000000037811 */ /* 0x000fe200078eb8ff */
[----:B------:R-:W-:-:S05]  /*2410*/  IMAD.SHL.U32 R0, R2, 0x100000, RZ ;  /* 0x0010000002007824 */ /* 0x000fca00078e00ff */
[----:B------:R-:W-:-:S07]  /*2420*/  LOP3.LUT R0, R3, R0, R4, 0xfe, !PT ;  /* 0x0000000003007212 */ /* 0x000fce00078efe04 */
.L_x_22059:
[----:B------:R-:W-:Y:S05]  /*2430*/  BSYNC B0 ;  /* 0x0000000000007941 */ /* 0x000fea0003800000 */
.L_x_22058:
[----:B------:R-:W-:-:S04]  /*2440*/  FSETP.NEU.FTZ.AND P0, PT, R0, RZ, PT ;  /* 0x000000ff0000720b */ /* 0x000fc80003f1d000 */
[----:B------:R-:W-:Y:S01]  /*2450*/  P2R R22, PR, RZ, 0x1 ;  /* 0x00000001ff167803 */ /* 0x000fe20000000000 */
[----:B------:R-:W-:Y:S08]  /*2460*/  BRA `(.L_x_22043) ;  /* 0x0000000400287947 */ /* 0x000ff00003800000 */
.L_x_22056:
        /* <DEDUP_REMOVED lines=21> */
.L_x_22065:
[----:B------:R-:W-:Y:S05]  /*25c0*/  BSYNC B1 ;  /* 0x0000000000017941 */ /* 0x000fea0003800000 */
.L_x_22064:
[----:B------:R-:W-:Y:S01]  /*25d0*/  LEA R3, R0, 0x37800000, 0x17 ;  /* 0x3780000000037811 */ /* 0x000fe200078eb8ff */
[----:B------:R-:W-:-:S05]  /*25e0*/  IMAD.SHL.U32 R0, R2, 0x200000, RZ ;  /* 0x0020000002007824 */ /* 0x000fca00078e00ff */
[----:B------:R-:W-:-:S07]  /*25f0*/  LOP3.LUT R0, R3, R0, R4, 0xfe, !PT ;  /* 0x0000000003007212 */ /* 0x000fce00078efe04 */
.L_x_22063:
[----:B------:R-:W-:Y:S05]  /*2600*/  BSYNC B0 ;  /* 0x0000000000007941 */ /* 0x000fea0003800000 */
.L_x_22062:
[----:B------:R-:W-:-:S04]  /*2610*/  FSETP.NEU.FTZ.AND P0, PT, R0, RZ, PT ;  /* 0x000000ff0000720b */ /* 0x000fc80003f1d000 */
[----:B------:R-:W-:Y:S01]  /*2620*/  P2R R22, PR, RZ, 0x1 ;  /* 0x00000001ff167803 */ /* 0x000fe20000000000 */
[----:B------:R-:W-:Y:S08]  /*2630*/  BRA `(.L_x_22043) ;  /* 0x0000000000b47947 */ /* 0x000ff00003800000 */
.L_x_22055:
        /* <DEDUP_REMOVED lines=14> */
.L_x_22069:
[----:B------:R-:W-:Y:S05]  /*2720*/  BSYNC B0 ;  /* 0x0000000000007941 */ /* 0x000fea0003800000 */
.L_x_22068:
[----:B------:R-:W-:-:S04]  /*2730*/  FSETP.NEU.FTZ.AND P0, PT, R0, RZ, PT ;  /* 0x000000ff0000720b */ /* 0x000fc80003f1d000 */
[----:B------:R-:W-:Y:S01]  /*2740*/  P2R R22, PR, RZ, 0x1 ;  /* 0x00000001ff167803 */ /* 0x000fe20000000000 */
[----:B------:R-:W-:Y:S08]  /*2750*/  BRA `(.L_x_22043) ;  /* 0x00000000006c7947 */ /* 0x000ff00003800000 */
.L_x_22042:
        /* <DEDUP_REMOVED lines=16> */
.L_x_22070:
[----:B------:R-:W-:-:S04]  /*2860*/  PLOP3.LUT P0, PT, PT, PT, PT, 0x8, 0x0 ;  /* 0x000000000000781c */ /* 0x000fc80003f0e170 */
[----:B------:R-:W-:Y:S01]  /*2870*/  P2R R22, PR, RZ, 0x1 ;  /* 0x00000001ff167803 */ /* 0x000fe20000000000 */
[----:B------:R-:W-:Y:S08]  /*2880*/  BRA `(.L_x_22043) ;  /* 0x0000000000207947 */ /* 0x000ff00003800000 */
.L_x_22067:
[----:B------:R-:W2:Y:S02]  /*2890*/  LDG.E.64 R2, desc[UR36][R2.64] ;  /* 0x0000002402027981 */ /* 0x000ea4000c1e1b00 */
[----:B--2---:R-:W-:-:S04]  /*28a0*/  ISETP.NE.U32.AND P0, PT, R2, RZ, PT ;  /* 0x000000ff0200720c */ /* 0x004fc80003f05070 */
[----:B------:R-:W-:-:S04]  /*28b0*/  ISETP.NE.AND.EX P0, PT, R3, RZ, PT, P0 ;  /* 0x000000ff0300720c */ /* 0x000fc80003f05300 */
[----:B------:R-:W-:Y:S01]  /*28c0*/  P2R R22, PR, RZ, 0x1 ;  /* 0x00000001ff167803 */ /* 0x000fe20000000000 */
[----:B------:R-:W-:Y:S08]  /*28d0*/  BRA `(.L_x_22043) ;  /* 0x00000000000c7947 */ /* 0x000ff00003800000 */
.L_x_22066:
[----:B------:R-:W2:Y:S02]  /*28e0*/  LDG.E R2, desc[UR36][R2.64] ;  /* 0x0000002402027981 */ /* 0x000ea4000c1e1900 */
[----:B--2---:R-:W-:-:S04]  /*28f0*/  ISETP.NE.AND P0, PT, R2, RZ, PT ;  /* 0x000000ff0200720c */ /* 0x004fc80003f05270 */
[----:B------:R-:W-:-:S09]  /*2900*/  P2R R22, PR, RZ, 0x1 ;  /* 0x00000001ff167803 */ /* 0x000fd20000000000 */
.L_x_22043:
[----:B------:R-:W0:Y:S01]  /*2910*/  LDC.U8 R4, c[0x0][0x502] ;  /* 0x00014080ff047b82 */ /* 0x000e220000000000 */
[----:B------:R-:W-:Y:S01]  /*2920*/  ULDC.64 UR4, c[0x0][0x4e8] ;  /* 0x00013a0000047ab9 */ /* 0x000fe20000000a00 */
[----:B------:R-:W-:Y:S01]  /*2930*/  BSSY B6, `(.L_x_22071) ;  /* 0x0000254000067945 */ /* 0x000fe20003800000 */
[----:B------:R-:W-:-:S03]  /*2940*/  IADD3 R2, P1, R19, UR4, RZ ;  /* 0x0000000413027c10 */ /* 0x000fc6000ff3e0ff */
[----:B------:R-:W-:Y:S02]  /*2950*/  BSSY B0, `(.L_x_22072) ;  /* 0x0000214000007945 */ /* 0x000fe40003800000 */
        /* <DEDUP_REMOVED lines=9> */
[----:B------:R-:W-:Y:S05]  /*29f0*/  @!P0 BREAK B0 ;  /* 0x0000000000008942 */ /* 0x000fea0003800000 */
[----:B------:R-:W-:Y:S05]  /*2a00*/  @!P0 BRA `(.L_x_22076) ;  /* 0x0000000000648947 */ /* 0x000fea0003800000 */
[----:B------:R-:W-:-:S13]  /*2a10*/  ISETP.NE.AND P0, PT, R0, 0x1, PT ;  /* 0x000000010000780c */ /* 0x000fda0003f05270 */
[----:B------:R-:W-:Y:S05]  /*2a20*/  @!P0 BREAK B0 ;  /* 0x0000000000008942 */ /* 0x000fea0003800000 */
[----:B------:R-:W-:Y:S05]  /*2a30*/  @P0 BRA `(.L_x_22077) ;  /* 0x0000002000140947 */ /* 0x000fea0003800000 */
[----:B------:R-:W2:Y:S01]  /*2a40*/  LDG.E.S8 R2, desc[UR36][R2.64] ;  /* 0x0000002402027981 */ /* 0x000ea2000c1e1300 */
[----:B------:R-:W-:Y:S01]  /*2a50*/  IMAD.MOV.U32 R19, RZ, RZ, 0x80 ;  /* 0x00000080ff137424 */ /* 0x000fe200078e00ff */
[----:B--2---:R-:W0:Y:S02]  /*2a60*/  I2F.S16 R5, R2 ;  /* 0x0000000200057306 */ /* 0x004e240000101400 */
        /* <DEDUP_REMOVED lines=14> */
.L_x_22079:
[----:B------:R-:W-:-:S04]  /*2b50*/  LOP3.LUT R2, R5, 0x80000000, RZ, 0xc0, !PT ;  /* 0x8000000005027812 */ /* 0x000fc800078ec0ff */
[----:B------:R-:W-:-:S04]  /*2b60*/  SHF.R.U32.HI R3, RZ, 0x18, R2 ;  /* 0x00000018ff037819 */ /* 0x000fc80000011602 */
[----:B------:R-:W-:-:S04]  /*2b70*/  LOP3.LUT R0, R0, R3, RZ, 0xfc, !PT ;  /* 0x0000000300007212 */ /* 0x000fc800078efcff */
[----:B------:R-:W-:Y:S01]  /*2b80*/  PRMT R19, R0, 0x7610, R19 ;  /* 0x0000761000137816 */ /* 0x000fe20000000013 */
[----:B------:R-:W-:Y:S06]  /*2b90*/  BRA `(.L_x_22078) ;  /* 0x0000002000b47947 */ /* 0x000fec0003800000 */
.L_x_22076:
[----:B------:R-:W2:Y:S01]  /*2ba0*/  LDG.E.U8 R2, desc[UR36][R2.64] ;  /* 0x0000002402027981 */ /* 0x000ea2000c1e1100 */
[----:B------:R-:W-:Y:S01]  /*2bb0*/  IMAD.MOV.U32 R19, RZ, RZ, 0x80 ;  /* 0x00000080ff137424 */ /* 0x000fe200078e00ff */
[----:B--2---:R-:W-:-:S04]  /*2bc0*/  I2FP.F32.U32 R5, R2 ;  /* 0x0000000200057245 */ /* 0x004fc80000201000 */
        /* <DEDUP_REMOVED lines=14> */
.L_x_22080:
[----:B------:R-:W-:-:S04]  /*2cb0*/  LOP3.LUT R2, R5, 0x80000000, RZ, 0xc0, !PT ;  /* 0x8000000005027812 */ /* 0x000fc800078ec0ff */
[----:B------:R-:W-:-:S04]  /*2cc0*/  SHF.R.U32.HI R3, RZ, 0x18, R2 ;  /* 0x00000018ff037819 */ /* 0x000fc80000011602 */
[----:B------:R-:W-:-:S04]  /*2cd0*/  LOP3.LUT R0, R0, R3, RZ, 0xfc, !PT ;  /* 0x0000000300007212 */ /* 0x000fc800078efcff */
[----:B------:R-:W-:Y:S01]  /*2ce0*/  PRMT R19, R0, 0x7610, R19 ;  /* 0x0000761000137816 */ /* 0x000fe20000000013 */
[----:B------:R-:W-:Y:S06]  /*2cf0*/  BRA `(.L_x_22078) ;  /* 0x00000020005c7947 */ /* 0x000fec0003800000 */
.L_x_22075:
[----:B------:R-:W-:-:S13]  /*2d00*/  ISETP.NE.AND P0, PT, R0, 0x2, PT ;  /* 0x000000020000780c */ /* 0x000fda0003f05270 */
[----:B------:R-:W-:Y:S05]  /*2d10*/  @!P0 BREAK B0 ;  /* 0x0000000000008942 */ /* 0x000fea0003800000 */
[----:B------:R-:W-:Y:S05]  /*2d20*/  @!P0 BRA `(.L_x_22081) ;  /* 0x0000000000c88947 */ /* 0x000fea0003800000 */
[----:B------:R-:W-:-:S13]  /*2d30*/  ISETP.NE.AND P0, PT, R0, 0x3, PT ;  /* 0x000000030000780c */ /* 0x000fda0003f05270 */
[----:B------:R-:W-:Y:S05]  /*2d40*/  @!P0 BREAK B0 ;  /* 0x0000000000008942 */ /* 0x000fea0003800000 */
[----:B------:R-:W-:Y:S05]  /*2d50*/  @!P0 BRA `(.L_x_22082) ;  /* 0x0000000000648947 */ /* 0x000fea0003800000 */
[----:B------:R-:W-:-:S13]  /*2d60*/  ISETP.NE.AND P0, PT, R0, 0x4, PT ;  /* 0x000000040000780c */ /* 0x000fda0003f05270 */
[----:B------:R-:W-:Y:S05]  /*2d70*/  @!P0 BREAK B0 ;  /* 0x0000000000008942 */ /* 0x000fea0003800000 */
[----:B------:R-:W-:Y:S05]  /*2d80*/  @P0 BRA `(.L_x_22077) ;  /* 0x0000001c00400947 */ /* 0x000fea0003800000 */
[----:B------:R-:W2:Y:S01]  /*2d90*/  LDG.E.64 R2, desc[UR36][R2.64] ;  /* 0x0000002402027981 */ /* 0x000ea2000c1e1b00 */
[----:B------:R-:W-:Y:S01]  /*2da0*/  IMAD.MOV.U32 R19, RZ, RZ, 0x80 ;  /* 0x00000080ff137424 */ /* 0x000fe200078e00ff */
[----:B--2---:R-:W0:Y:S02]  /*2db0*/  I2F.S64 R5, R2 ;  /* 0x0000000200057312 */ /* 0x004e240000301400 */
        /* <DEDUP_REMOVED lines=14> */
.L_x_22083:
[----:B------:R-:W-:-:S04]  /*2ea0*/  LOP3.LUT R2, R5, 0x80000000, RZ, 0xc0, !PT ;  /* 0x8000000005027812 */ /* 0x000fc800078ec0ff */
[----:B------:R-:W-:-:S04]  /*2eb0*/  SHF.R.U32.HI R3, RZ, 0x18, R2 ;  /* 0x00000018ff037819 */ /* 0x000fc80000011602 */
[----:B------:R-:W-:-:S04]  /*2ec0*/  LOP3.LUT R0, R0, R3, RZ, 0xfc, !PT ;  /* 0x0000000300007212 */ /* 0x000fc800078efcff */
[----:B------:R-:W-:Y:S01]  /*2ed0*/  PRMT R19, R0, 0x7610, R19 ;  /* 0x0000761000137816 */ /* 0x000fe20000000013 */
[----:B------:R-:W-:Y:S06]  /*2ee0*/  BRA `(.L_x_22078) ;  /* 0x0000001c00e07947 */ /* 0x000fec0003800000 */
.L_x_22082:
[----:B------:R-:W2:Y:S01]  /*2ef0*/  LDG.E R2, desc[UR36][R2.64] ;  /* 0x0000002402027981 */ /* 0x000ea2000c1e1900 */
[----:B------:R-:W-:Y:S01]  /*2f00*/  IMAD.MOV.U32 R19, RZ, RZ, 0x80 ;  /* 0x00000080ff137424 */ /* 0x000fe200078e00ff */
[----:B--2---:R-:W-:-:S04]  /*2f10*/  I2FP.F32.S32 R5, R2 ;  /* 0x0000000200057245 */ /* 0x004fc80000201400 */
        /* <DEDUP_REMOVED lines=14> */
.L_x_22084:
[----:B------:R-:W-:-:S04]  /*3000*/  LOP3.LUT R2, R5, 0x80000000, RZ, 0xc0, !PT ;  /* 0x8000000005027812 */ /* 0x000fc800078ec0ff */
[----:B------:R-:W-:-:S04]  /*3010*/  SHF.R.U32.HI R3, RZ, 0x18, R2 ;  /* 0x00000018ff037819 */ /* 0x000fc80000011602 */
[----:B------:R-:W-:-:S04]  /*3020*/  LOP3.LUT R0, R0, R3, RZ, 0xfc, !PT ;  /* 0x0000000300007212 */ /* 0x000fc800078efcff */
[----:B------:R-:W-:Y:S01]  /*3030*/  PRMT R19, R0, 0x7610, R19 ;  /* 0x0000761000137816 */ /* 0x000fe20000000013 */
[----:B------:R-:W-:Y:S06]  /*3040*/  BRA `(.L_x_22078) ;  /* 0x0000001c00887947 */ /* 0x000fec0003800000 */
.L_x_22081:
[----:B------:R-:W2:Y:S01]  /*3050*/  LDG.E.U16 R2, desc[UR36][R2.64] ;  /* 0x0000002402027981 */ /* 0x000ea2000c1e1500 */
        /* <DEDUP_REMOVED lines=16> */
.L_x_22085:
[----:B------:R-:W-:-:S04]  /*3160*/  LOP3.LUT R2, R5, 0x80000000, RZ, 0xc0, !PT ;  /* 0x8000000005027812 */ /* 0x000fc800078ec0ff */
[----:B------:R-:W-:-:S04]  /*3170*/  SHF.R.U32.HI R3, RZ, 0x18, R2 ;  /* 0x00000018ff037819 */ /* 0x000fc80000011602 */
[----:B------:R-:W-:-:S04]  /*3180*/  LOP3.LUT R0, R0, R3, RZ, 0xfc, !PT ;  /* 0x0000000300007212 */ /* 0x000fc800078efcff */
[----:B------:R-:W-:Y:S01]  /*3190*/  PRMT R19, R0, 0x7610, R19 ;  /* 0x0000761000137816 */ /* 0x000fe20000000013 */
[----:B------:R-:W-:Y:S06]  /*31a0*/  BRA `(.L_x_22078) ;  /* 0x0000001c00307947 */ /* 0x000fec0003800000 */
.L_x_22074:
[----:B------:R-:W-:-:S13]  /*31b0*/  ISETP.GT.AND P0, PT, R0, 0x6, PT ;  /* 0x000000060000780c */ /* 0x000fda0003f04270 */
[----:B------:R-:W-:Y:S05]  /*31c0*/  @P0 BRA `(.L_x_22086) ;  /* 0x0000000000c40947 */ /* 0x000fea0003800000 */
[----:B------:R-:W-:-:S13]  /*31d0*/  ISETP.NE.AND P0, PT, R0, 0x5, PT ;  /* 0x000000050000780c */ /* 0x000fda0003f05270 */
[----:B------:R-:W-:Y:S05]  /*31e0*/  @!P0 BREAK B0 ;  /* 0x0000000000008942 */ /* 0x000fea0003800000 */
[----:B------:R-:W-:Y:S05]  /*31f0*/  @!P0 BRA `(.L_x_22087) ;  /* 0x0000000000608947 */ /* 0x000fea0003800000 */
[----:B------:R-:W-:-:S13]  /*3200*/  ISETP.NE.AND P0, PT, R0, 0x6, PT ;  /* 0x000000060000780c */ /* 0x000fda0003f05270 */
[----:B------:R-:W-:Y:S05]  /*3210*/  @!P0 BREAK B0 ;  /* 0x0000000000008942 */ /* 0x000fea0003800000 */
[----:B------:R-:W-:Y:S05]  /*3220*/  @P0 BRA `(.L_x_22077) ;  /* 0x0000001800180947 */ /* 0x000fea0003800000 */
[----:B------:R-:W2:Y:S01]  /*3230*/  LDG.E R3, desc[UR36][R2.64] ;  /* 0x0000002402037981 */ /* 0x000ea2000c1e1900 */
[----:B------:R-:W-:Y:S01]  /*3240*/  IMAD.MOV.U32 R19, RZ, RZ, 0x80 ;  /* 0x00000080ff137424 */ /* 0x000fe200078e00ff */
[----:B--2---:R-:W-:-:S04]  /*3250*/  LOP3.LUT R4, R3, 0x7fffffff, RZ, 0xc0, !PT ;  /* 0x7fffffff03047812 */ /* 0x004fc800078ec0ff */
        /* <DEDUP_REMOVED lines=13> */
.L_x_22088:
[----:B------:R-:W-:-:S04]  /*3330*/  LOP3.LUT R2, R3, 0x80000000, RZ, 0xc0, !PT ;  /* 0x8000000003027812 */ /* 0x000fc800078ec0ff */
[----:B------:R-:W-:-:S04]  /*3340*/  SHF.R.U32.HI R3, RZ, 0x18, R2 ;  /* 0x00000018ff037819 */ /* 0x000fc80000011602 */
[----:B------:R-:W-:-:S04]  /*3350*/  LOP3.LUT R0, R0, R3, RZ, 0xfc, !PT ;  /* 0x0000000300007212 */ /* 0x000fc800078efcff */
[----:B------:R-:W-:Y:S01]  /*3360*/  PRMT R19, R0, 0x7610, R19 ;  /* 0x0000761000137816 */ /* 0x000fe20000000013 */
[----:B------:R-:W-:Y:S06]  /*3370*/  BRA `(.L_x_22078) ;  /* 0x0000001800bc7947 */ /* 0x000fec0003800000 */
.L_x_22087:
[----:B------:R-:W2:Y:S01]  /*3380*/  LDG.E.U16 R5, desc[UR36][R2.64] ;  /* 0x0000002402057981 */ /* 0x000ea2000c1e1500 */
[----:B------:R-:W-:Y:S02]  /*3390*/  IMAD.MOV.U32 R19, RZ, RZ, 0x80 ;  /* 0x00000080ff137424 */ /* 0x000fe400078e00ff */
[----:B--2---:R-:W-:-:S05]  /*33a0*/  HADD2.F32 R5, -RZ, R5.H0_H0 ;  /* 0x20000005ff057230 */ /* 0x004fca0000004100 */
        /* <DEDUP_REMOVED lines=14> */
.L_x_22089:
[----:B------:R-:W-:-:S04]  /*3490*/  LOP3.LUT R2, R5, 0x80000000, RZ, 0xc0, !PT ;  /* 0x8000000005027812 */ /* 0x000fc800078ec0ff */
[----:B------:R-:W-:-:S04]  /*34a0*/  SHF.R.U32.HI R3, RZ, 0x18, R2 ;  /* 0x00000018ff037819 */ /* 0x000fc80000011602 */
[----:B------:R-:W-:-:S04]  /*34b0*/  LOP3.LUT R0, R0, R3, RZ, 0xfc, !PT ;  /* 0x0000000300007212 */ /* 0x000fc800078efcff */
[----:B------:R-:W-:Y:S01]  /*34c0*/  PRMT R19, R0, 0x7610, R19 ;  /* 0x0000761000137816 */ /* 0x000fe20000000013 */
[----:B------:R-:W-:Y:S06]  /*34d0*/  BRA `(.L_x_22078) ;  /* 0x0000001800647947 */ /* 0x000fec0003800000 */
.L_x_22086:
        /* <DEDUP_REMOVED lines=25> */
.L_x_22092:
[----:B------:R-:W-:-:S04]  /*3670*/  LOP3.LUT R2, R3, 0x80000000, RZ, 0xc0, !PT ;  /* 0x8000000003027812 */ /* 0x000fc800078ec0ff */
[----:B------:R-:W-:-:S04]  /*3680*/  SHF.R.U32.HI R3, RZ, 0x18, R2 ;  /* 0x00000018ff037819 */ /* 0x000fc80000011602 */
[----:B------:R-:W-:-:S04]  /*3690*/  LOP3.LUT R0, R0, R3, RZ, 0xfc, !PT ;  /* 0x0000000300007212 */ /* 0x000fc800078efcff */
[----:B------:R-:W-:Y:S01]  /*36a0*/  PRMT R19, R0, 0x7610, R19 ;  /* 0x0000761000137816 */ /* 0x000fe20000000013 */
[----:B------:R-:W-:Y:S06]  /*36b0*/  BRA `(.L_x_22078) ;  /* 0x0000001400ec7947 */ /* 0x000fec0003800000 */
.L_x_22091:
        /* <DEDUP_REMOVED lines=17> */
.L_x_22093:
[----:B------:R-:W-:-:S04]  /*37d0*/  LOP3.LUT R2, R5, 0x80000000, RZ, 0xc0, !PT ;  /* 0x8000000005027812 */ /* 0x000fc800078ec0ff */
[----:B------:R-:W-:-:S04]  /*37e0*/  SHF.R.U32.HI R3, RZ, 0x18, R2 ;  /* 0x00000018ff037819 */ /* 0x000fc80000011602 */
[----:B------:R-:W-:-:S04]  /*37f0*/  LOP3.LUT R0, R0, R3, RZ, 0xfc, !PT ;  /* 0x0000000300007212 */ /* 0x000fc800078efcff */
[----:B------:R-:W-:Y:S01]  /*3800*/  PRMT R19, R0, 0x7610, R19 ;  /* 0x0000761000137816 */ /* 0x000fe20000000013 */
[----:B------:R-:W-:Y:S06]  /*3810*/  BRA `(.L_x_22078) ;  /* 0x0000001400947947 */ /* 0x000fec0003800000 */
.L_x_22090:
[----:B------:R-:W2:Y:S01]  /*3820*/  LDG.E.64 R2, desc[UR36][R2.64] ;  /* 0x0000002402027981 */ /* 0x000ea2000c1e1b00 */
[----:B------:R-:W-:Y:S01]  /*3830*/  UMOV UR4, 0xf0000000 ;  /* 0xf000000000047882 */ /* 0x000fe20000000000 */
[----:B------:R-:W-:Y:S01]  /*3840*/  UMOV UR5, 0x380fffff ;  /* 0x380fffff00057882 */ /* 0x000fe20000000000 */
[----:B------:R-:W-:Y:S01]  /*3850*/  IMAD.MOV.U32 R19, RZ, RZ, 0x80 ;  /* 0x00000080ff137424 */ /* 0x000fe200078e00ff */
[----:B--2---:R-:W0:Y:S01]  /*3860*/  F2F.F32.F64 R0, R2 ;  /* 0x0000000200007310 */ /* 0x004e220000301000 */
[----:B------:R-:W-:-:S14]  /*3870*/  DSETP.GEU.AND P0, PT, |R2|, UR4, PT ;  /* 0x0000000402007e2a */ /* 0x000fdc000bf0e200 */
        /* <DEDUP_REMOVED lines=15> */
.L_x_22094:
[----:B------:R-:W-:-:S04]  /*3970*/  LOP3.LUT R0, R0, 0x80000000, RZ, 0xc0, !PT ;  /* 0x8000000000007812 */ /* 0x000fc800078ec0ff */
[----:B------:R-:W-:-:S04]  /*3980*/  SHF.R.U32.HI R3, RZ, 0x18, R0 ;  /* 0x00000018ff037819 */ /* 0x000fc80000011600 */
[----:B------:R-:W-:-:S04]  /*3990*/  LOP3.LUT R2, R2, R3, RZ, 0xfc, !PT ;  /* 0x0000000302027212 */ /* 0x000fc800078efcff */
[----:B------:R-:W-:Y:S01]  /*39a0*/  PRMT R19, R2, 0x7610, R19 ;  /* 0x0000761002137816 */ /* 0x000fe20000000013 */
[----:B------:R-:W-:Y:S06]  /*39b0*/  BRA `(.L_x_22078) ;  /* 0x00000014002c7947 */ /* 0x000fec0003800000 */
.L_x_22073:
[----:B------:R-:W-:-:S13]  /*39c0*/  ISETP.GT.AND P0, PT, R0, 0x18, PT ;  /* 0x000000180000780c */ /* 0x000fda0003f04270 */
[----:B------:R-:W-:Y:S05]  /*39d0*/  @P0 BRA `(.L_x_22095) ;  /* 0x0000000800640947 */ /* 0x000fea0003800000 */
        /* <DEDUP_REMOVED lines=8> */
[----:B------:R-:W2:Y:S01]  /*3a60*/  LDG.E.U8 R2, desc[UR36][R2.64] ;  /* 0x0000002402027981 */ /* 0x000ea2000c1e1100 */
[----:B------:R-:W-:Y:S01]  /*3a70*/  IMAD.MOV.U32 R19, RZ, RZ, 0x80 ;  /* 0x00000080ff137424 */ /* 0x000fe200078e00ff */
[----:B--2---:R-:W-:-:S04]  /*3a80*/  ISETP.NE.AND P0, PT, R2, RZ, PT ;  /* 0x000000ff0200720c */ /* 0x004fc80003f05270 */
[----:B------:R-:W-:-:S04]  /*3a90*/  FSEL R5, RZ, 1, !P0 ;  /* 0x3f800000ff057808 */ /* 0x000fc80004000000 */
        /* <DEDUP_REMOVED lines=13> */
.L_x_22098:
[----:B------:R-:W-:Y:S01]  /*3b70*/  PRMT R19, R0, 0x7610, R19 ;  /* 0x0000761000137816 */ /* 0x000fe20000000013 */
[----:B------:R-:W-:Y:S06]  /*3b80*/  BRA `(.L_x_22078) ;  /* 0x0000001000b87947 */ /* 0x000fec0003800000 */
.L_x_22097:
        /* <DEDUP_REMOVED lines=21> */
.L_x_22099:
[----:B------:R-:W-:-:S04]  /*3ce0*/  LOP3.LUT R2, R5, 0x80000000, RZ, 0xc0, !PT ;  /* 0x8000000005027812 */ /* 0x000fc800078ec0ff */
[----:B------:R-:W-:-:S04]  /*3cf0*/  SHF.R.U32.HI R3, RZ, 0x18, R2 ;  /* 0x00000018ff037819 */ /* 0x000fc80000011602 */
[----:B------:R-:W-:-:S04]  /*3d00*/  LOP3.LUT R0, R0, R3, RZ, 0xfc, !PT ;  /* 0x0000000300007212 */ /* 0x000fc800078efcff */
[----:B------:R-:W-:Y:S01]  /*3d10*/  PRMT R19, R0, 0x7610, R19 ;  /* 0x0000761000137816 */ /* 0x000fe20000000013 */
[----:B------:R-:W-:Y:S06]  /*3d20*/  BRA `(.L_x_22078) ;  /* 0x0000001000507947 */ /* 0x000fec0003800000 */
.L_x_22096:
        /* <DEDUP_REMOVED lines=42> */
.L_x_22102:
[----:B------:R-:W-:-:S04]  /*3fd0*/  LOP3.LUT R0, R5, 0x80000000, R0, 0xc8, !PT ;  /* 0x8000000005007812 */ /* 0x000fc800078ec800 */
[----:B------:R-:W-:-:S04]  /*3fe0*/  SHF.R.U32.HI R3, RZ, 0x18, R0 ;  /* 0x00000018ff037819 */ /* 0x000fc80000011600 */
[----:B------:R-:W-:-:S04]  /*3ff0*/  LOP3.LUT R2, R2, R3, RZ, 0xfc, !PT ;  /* 0x0000000302027212 */ /* 0x000fc800078efcff */
[----:B------:R-:W-:Y:S01]  /*4000*/  PRMT R19, R2, 0x7610, R19 ;  /* 0x0000761002137816 */ /* 0x000fe20000000013 */
[----:B------:R-:W-:Y:S06]  /*4010*/  BRA `(.L_x_22078) ;  /* 0x0000000c00947947 */ /* 0x000fec0003800000 */
.L_x_22101:
        /* <DEDUP_REMOVED lines=25> */
.L_x_22103:
[----:B------:R-:W-:-:S05]  /*41b0*/  IMAD.SHL.U32 R3, R2, 0x1000000, RZ ;  /* 0x0100000002037824 */ /* 0x000fca00078e00ff */
[----:B------:R-:W-:-:S04]  /*41c0*/  LOP3.LUT R3, R3, 0x80000000, R4, 0xc8, !PT ;  /* 0x8000000003037812 */ /* 0x000fc800078ec804 */
[----:B------:R-:W-:-:S04]  /*41d0*/  SHF.R.U32.HI R3, RZ, 0x18, R3 ;  /* 0x00000018ff037819 */ /* 0x000fc80000011603 */
[----:B------:R-:W-:-:S04]  /*41e0*/  LOP3.LUT R0, R0, R3, RZ, 0xfc, !PT ;  /* 0x0000000300007212 */ /* 0x000fc800078efcff */
[----:B------:R-:W-:Y:S01]  /*41f0*/  PRMT R19, R0, 0x7610, R19 ;  /* 0x0000761000137816 */ /* 0x000fe20000000013 */
[----:B------:R-:W-:Y:S06]  /*4200*/  BRA `(.L_x_22078) ;  /* 0x0000000c00187947 */ /* 0x000fec0003800000 */
.L_x_22100:
[----:B------:R-:W2:Y:S01]  /*4210*/  LDG.E.U16 R5, desc[UR36][R2.64] ;  /* 0x0000002402057981 */ /* 0x000ea2000c1e1500 */
[----:B------:R-:W-:Y:S02]  /*4220*/  IMAD.MOV.U32 R19, RZ, RZ, 0x80 ;  /* 0x00000080ff137424 */ /* 0x000fe400078e00ff */
[----:B--2---:R-:W-:-:S05]  /*4230*/  IMAD.U32 R5, R5, 0x10000, RZ ;  /* 0x0001000005057824 */ /* 0x004fca00078e00ff */
        /* <DEDUP_REMOVED lines=14> */
.L_x_22104:
[----:B------:R-:W-:-:S04]  /*4320*/  LOP3.LUT R2, R5, 0x80000000, RZ, 0xc0, !PT ;  /* 0x8000000005027812 */ /* 0x000fc800078ec0ff */
[----:B------:R-:W-:-:S04]  /*4330*/  SHF.R.U32.HI R3, RZ, 0x18, R2 ;  /* 0x00000018ff037819 */ /* 0x000fc80000011602 */
[----:B------:R-:W-:-:S04]  /*4340*/  LOP3.LUT R0, R0, R3, RZ, 0xfc, !PT ;  /* 0x0000000300007212 */ /* 0x000fc800078efcff */
[----:B------:R-:W-:Y:S01]  /*4350*/  PRMT R19, R0, 0x7610, R19 ;  /* 0x0000761000137816 */ /* 0x000fe20000000013 */
[----:B------:R-:W-:Y:S06]  /*4360*/  BRA `(.L_x_22078) ;  /* 0x0000000800c07947 */ /* 0x000fec0003800000 */
.L_x_22095:
[----:B------:R-:W-:-:S13]  /*4370*/  ISETP.GT.AND P0, PT, R0, 0x1b, PT ;  /* 0x0000001b0000780c */ /* 0x000fda0003f04270 */
[----:B------:R-:W-:Y:S05]  /*4380*/  @P0 BRA `(.L_x_22105) ;  /* 0x00000004003c0947 */ /* 0x000fea0003800000 */
        /* <DEDUP_REMOVED lines=9> */
[----:B------:R-:W2:Y:S01]  /*4420*/  LDG.E.U16 R5, desc[UR36][R2.64] ;  /* 0x0000002402057981 */ /* 0x000ea2000c1e1500 */
        /* <DEDUP_REMOVED lines=16> */
.L_x_22108:
[----:B------:R-:W-:-:S04]  /*4530*/  LOP3.LUT R2, R5, 0x80000000, RZ, 0xc0, !PT ;  /* 0x8000000005027812 */ /* 0x000fc800078ec0ff */
[----:B------:R-:W-:-:S04]  /*4540*/  SHF.R.U32.HI R3, RZ, 0x18, R2 ;  /* 0x00000018ff037819 */ /* 0x000fc80000011602 */
[----:B------:R-:W-:-:S04]  /*4550*/  LOP3.LUT R0, R0, R3, RZ, 0xfc, !PT ;  /* 0x0000000300007212 */ /* 0x000fc800078efcff */
[----:B------:R-:W-:Y:S01]  /*4560*/  PRMT R19, R0, 0x7610, R19 ;  /* 0x0000761000137816 */ /* 0x000fe20000000013 */
[----:B------:R-:W-:Y:S06]  /*4570*/  BRA `(.L_x_22078) ;  /* 0x00000008003c7947 */ /* 0x000fec0003800000 */
.L_x_22107:
[----:B------:R0:W5:Y:S01]  /*4580*/  LDG.E.U8 R19, desc[UR36][R2.64] ;  /* 0x0000002402137981 */ /* 0x000162000c1e1100 */
[----:B------:R-:W-:Y:S05]  /*4590*/  BRA `(.L_x_22078) ;  /* 0x0000000800347947 */ /* 0x000fea0003800000 */
.L_x_22106:
        /* <DEDUP_REMOVED lines=21> */
.L_x_22112:
[----:B------:R-:W-:Y:S05]  /*46f0*/  BSYNC B2 ;  /* 0x0000000000027941 */ /* 0x000fea0003800000 */
.L_x_22111:
[----:B------:R-:W-:Y:S01]  /*4700*/  LEA R3, R0, 0x37800000, 0x17 ;  /* 0x3780000000037811 */ /* 0x000fe200078eb8ff */
[----:B------:R-:W-:-:S05]  /*4710*/  IMAD.SHL.U32 R0, R2, 0x200000, RZ ;  /* 0x0020000002007824 */ /* 0x000fca00078e00ff */
[----:B------:R-:W-:-:S07]  /*4720*/  LOP3.LUT R0, R3, R0, R4, 0xfe, !PT ;  /* 0x0000000003007212 */ /* 0x000fce00078efe04 */
.L_x_22110:
[----:B------:R-:W-:Y:S05]  /*4730*/  BSYNC B1 ;  /* 0x0000000000017941 */ /* 0x000fea0003800000 */
.L_x_22109:
[----:B------:R-:W-:Y:S01]  /*4740*/  LOP3.LUT R4, R0, 0x7fffffff, RZ, 0xc0, !PT ;  /* 0x7fffffff00047812 */ /* 0x000fe200078ec0ff */
[----:B------:R-:W-:-:S03]  /*4750*/  IMAD.MOV.U32 R19, RZ, RZ, 0x80 ;  /* 0x00000080ff137424 */ /* 0x000fc600078e00ff */
        /* <DEDUP_REMOVED lines=13> */
.L_x_22113:
[----:B------:R-:W-:-:S04]  /*4830*/  LOP3.LUT R0, R0, 0x80000000, RZ, 0xc0, !PT ;  /* 0x8000000000007812 */ /* 0x000fc800078ec0ff */
[----:B------:R-:W-:-:S04]  /*4840*/  SHF.R.U32.HI R3, RZ, 0x18, R0 ;  /* 0x00000018ff037819 */ /* 0x000fc80000011600 */
[----:B------:R-:W-:-:S04]  /*4850*/  LOP3.LUT R2, R2, R3, RZ, 0xfc, !PT ;  /* 0x0000000302027212 */ /* 0x000fc800078efcff */
[----:B------:R-:W-:Y:S01]  /*4860*/  PRMT R19, R2, 0x7610, R19 ;  /* 0x0000761002137816 */ /* 0x000fe20000000013 */
[----:B------:R-:W-:Y:S06]  /*4870*/  BRA `(.L_x_22078) ;  /* 0x00000004007c7947 */ /* 0x000fec0003800000 */
.L_x_22105:
        /* <DEDUP_REMOVED lines=17> */
.L_x_22117:
[----:B------:R-:W-:Y:S05]  /*4990*/  BSYNC B1 ;  /* 0x0000000000017941 */ /* 0x000fea0003800000 */
.L_x_22116:
[----:B------:R-:W-:Y:S01]  /*49a0*/  LOP3.LUT R2, R0, 0x7fc00001, RZ, 0xc0, !PT ;  /* 0x7fc0000100027812 */ /* 0x000fe200078ec0ff */
[----:B------:R-:W-:-:S03]  /*49b0*/  IMAD.MOV.U32 R19, RZ, RZ, 0x80 ;  /* 0x00000080ff137424 */ /* 0x000fc600078e00ff */
        /* <DEDUP_REMOVED lines=11> */
.L_x_22118:
[----:B------:R-:W-:Y:S01]  /*4a70*/  PRMT R19, R0, 0x7610, R19 ;  /* 0x0000761000137816 */ /* 0x000fe20000000013 */
[----:B------:R-:W-:Y:S06]  /*4a80*/  BRA `(.L_x_22078) ;  /* 0x0000000000f87947 */ /* 0x000fec0003800000 */
.L_x_22077:
[----:B------:R-:W-:Y:S05]  /*4a90*/  BSYNC B0 ;  /* 0x0000000000007941 */ /* 0x000fea0003800000 */
.L_x_22072:
        /* <DEDUP_REMOVED lines=16> */
.L_x_22119:
[----:B------:R-:W-:Y:S01]  /*4ba0*/  PRMT R19, RZ, 0x7610, R19 ;  /* 0x00007610ff137816 */ /* 0x000fe20000000013 */
[----:B------:R-:W-:Y:S06]  /*4bb0*/  BRA `(.L_x_22078) ;  /* 0x0000000000ac7947 */ /* 0x000fec0003800000 */
.L_x_22115:
[----:B------:R-:W2:Y:S01]  /*4bc0*/  LDG.E.64 R2, desc[UR36][R2.64] ;  /* 0x0000002402027981 */ /* 0x000ea2000c1e1b00 */
[----:B------:R-:W-:Y:S01]  /*4bd0*/  IMAD.MOV.U32 R19, RZ, RZ, 0x80 ;  /* 0x00000080ff137424 */ /* 0x000fe200078e00ff */
[----:B--2---:R-:W0:Y:S02]  /*4be0*/  I2F.U64 R5, R2 ;  /* 0x0000000200057312 */ /* 0x004e240000301000 */
        /* <DEDUP_REMOVED lines=14> */
.L_x_22120:
[----:B------:R-:W-:-:S04]  /*4cd0*/  LOP3.LUT R2, R5, 0x80000000, RZ, 0xc0, !PT ;  /* 0x8000000005027812 */ /* 0x000fc800078ec0ff */
[----:B------:R-:W-:-:S04]  /*4ce0*/  SHF.R.U32.HI R3, RZ, 0x18, R2 ;  /* 0x00000018ff037819 */ /* 0x000fc80000011602 */
[----:B------:R-:W-:-:S04]  /*4cf0*/  LOP3.LUT R0, R0, R3, RZ, 0xfc, !PT ;  /* 0x0000000300007212 */ /* 0x000fc800078efcff */
[----:B------:R-:W-:Y:S01]  /*4d00*/  PRMT R19, R0, 0x7610, R19 ;  /* 0x0000761000137816 */ /* 0x000fe20000000013 */
[----:B------:R-:W-:Y:S06]  /*4d10*/  BRA `(.L_x_22078) ;  /* 0x0000000000547947 */ /* 0x000fec0003800000 */
.L_x_22114:
[----:B------:R-:W2:Y:S01]  /*4d20*/  LDG.E R2, desc[UR36][R2.64] ;  /* 0x0000002402027981 */ /* 0x000ea2000c1e1900 */
        /* <DEDUP_REMOVED lines=16> */
.L_x_22121:
[----:B------:R-:W-:-:S04]  /*4e30*/  LOP3.LUT R2, R5, 0x80000000, RZ, 0xc0, !PT ;  /* 0x8000000005027812 */ /* 0x000fc800078ec0ff */
[----:B------:R-:W-:-:S04]  /*4e40*/  SHF.R.U32.HI R3, RZ, 0x18, R2 ;  /* 0x00000018ff037819 */ /* 0x000fc80000011602 */
[----:B------:R-:W-:-:S04]  /*4e50*/  LOP3.LUT R0, R0, R3, RZ, 0xfc, !PT ;  /* 0x0000000300007212 */ /* 0x000fc800078efcff */
[----:B------:R-:W-:-:S07]  /*4e60*/  PRMT R19, R0, 0x7610, R19 ;  /* 0x0000761000137816 */ /* 0x000fce0000000013 */
.L_x_22078:
[----:B------:R-:W-:Y:S05]  /*4e70*/  BSYNC B6 ;  /* 0x0000000000067941 */ /* 0x000fea0003800000 */
.L_x_22071:
[----:B0-----:R-:W0:Y:S01]  /*4e80*/  LDC.U8 R2, c[0x0][0x503] ;  /* 0x000140c0ff027b82 */ /* 0x001e220000000000 */
        /* <DEDUP_REMOVED lines=35> */
.L_x_22130:
[----:B------:R-:W-:-:S04]  /*50c0*/  LOP3.LUT R0, R3, 0x80000000, RZ, 0xc0, !PT ;  /* 0x8000000003007812 */ /* 0x000fc800078ec0ff */
[----:B------:R-:W-:-:S04]  /*50d0*/  SHF.R.U32.HI R3, RZ, 0x18, R0 ;  /* 0x00000018ff037819 */ /* 0x000fc80000011600 */
[----:B------:R-:W-:-:S04]  /*50e0*/  LOP3.LUT R2, R2, R3, RZ, 0xfc, !PT ;  /* 0x0000000302027212 */ /* 0x000fc800078efcff */
[----:B------:R-:W-:Y:S01]  /*50f0*/  PRMT R0, R2, 0x7610, R0 ;  /* 0x0000761002007816 */ /* 0x000fe20000000000 */
[----:B------:R-:W-:Y:S06]  /*5100*/  BRA `(.L_x_22129) ;  /* 0x0000002000b07947 */ /* 0x000fec0003800000 */
.L_x_22127:
        /* <DEDUP_REMOVED lines=17> */
.L_x_22131:
[----:B------:R-:W-:-:S04]  /*5220*/  LOP3.LUT R0, R3, 0x80000000, RZ, 0xc0, !PT ;  /* 0x8000000003007812 */ /* 0x000fc800078ec0ff */
[----:B------:R-:W-:-:S04]  /*5230*/  SHF.R.U32.HI R3, RZ, 0x18, R0 ;  /* 0x00000018ff037819 */ /* 0x000fc80000011600 */
[----:B------:R-:W-:-:S04]  /*5240*/  LOP3.LUT R2, R2, R3, RZ, 0xfc, !PT ;  /* 0x0000000302027212 */ /* 0x000fc800078efcff */
[----:B------:R-:W-:Y:S01]  /*5250*/  PRMT R0, R2, 0x7610, R0 ;  /* 0x0000761002007816 */ /* 0x000fe20000000000 */
[----:B------:R-:W-:Y:S06]  /*5260*/  BRA `(.L_x_22129) ;  /* 0x0000002000587947 */ /* 0x000fec0003800000 */
.L_x_22126:
        /* <DEDUP_REMOVED lines=26> */
.L_x_22134:
[----:B------:R-:W-:-:S04]  /*5410*/  LOP3.LUT R0, R3, 0x80000000, RZ, 0xc0, !PT ;  /* 0x8000000003007812 */ /* 0x000fc800078ec0ff */
[----:B------:R-:W-:-:S04]  /*5420*/  SHF.R.U32.HI R3, RZ, 0x18, R0 ;  /* 0x00000018ff037819 */ /* 0x000fc80000011600 */
[----:B------:R-:W-:-:S04]  /*5430*/  LOP3.LUT R2, R2, R3, RZ, 0xfc, !PT ;  /* 0x0000000302027212 */ /* 0x000fc800078efcff */
[----:B------:R-:W-:Y:S01]  /*5440*/  PRMT R0, R2, 0x7610, R0 ;  /* 0x0000761002007816 */ /* 0x000fe20000000000 */
[----:B------:R-:W-:Y:S06]  /*5450*/  BRA `(.L_x_22129) ;  /* 0x0000001c00dc7947 */ /* 0x000fec0003800000 */
.L_x_22133:
        /* <DEDUP_REMOVED lines=17> */
.L_x_22135:
[----:B------:R-:W-:-:S04]  /*5570*/  LOP3.LUT R0, R3, 0x80000000, RZ, 0xc0, !PT ;  /* 0x8000000003007812 */ /* 0x000fc800078ec0ff */
[----:B------:R-:W-:-:S04]  /*5580*/  SHF.R.U32.HI R3, RZ, 0x18, R0 ;  /* 0x00000018ff037819 */ /* 0x000fc80000011600 */
[----:B------:R-:W-:-:S04]  /*5590*/  LOP3.LUT R2, R2, R3, RZ, 0xfc, !PT ;  /* 0x0000000302027212 */ /* 0x000fc800078efcff */
[----:B------:R-:W-:Y:S01]  /*55a0*/  PRMT R0, R2, 0x7610, R0 ;  /* 0x0000761002007816 */ /* 0x000fe20000000000 */
[----:B------:R-:W-:Y:S06]  /*55b0*/  BRA `(.L_x_22129) ;  /* 0x0000001c00847947 */ /* 0x000fec0003800000 */
.L_x_22132:
        /* <DEDUP_REMOVED lines=17> */
.L_x_22136:
[----:B------:R-:W-:-:S04]  /*56d0*/  LOP3.LUT R0, R3, 0x80000000, RZ, 0xc0, !PT ;  /* 0x8000000003007812 */ /* 0x000fc800078ec0ff */
[----:B------:R-:W-:-:S04]  /*56e0*/  SHF.R.U32.HI R3, RZ, 0x18, R0 ;  /* 0x00000018ff037819 */ /* 0x000fc80000011600 */
[----:B------:R-:W-:-:S04]  /*56f0*/  LOP3.LUT R2, R2, R3, RZ, 0xfc, !PT ;  /* 0x0000000302027212 */ /* 0x000fc800078efcff */
[----:B------:R-:W-:Y:S01]  /*5700*/  PRMT R0, R2, 0x7610, R0 ;  /* 0x0000761002007816 */ /* 0x000fe20000000000 */
[----:B------:R-:W-:Y:S06]  /*5710*/  BRA `(.L_x_22129) ;  /* 0x0000001c002c7947 */ /* 0x000fec0003800000 */
.L_x_22125:
        /* <DEDUP_REMOVED lines=24> */
.L_x_22139:
[----:B------:R-:W-:-:S04]  /*58a0*/  LOP3.LUT R0, R5, 0x80000000, RZ, 0xc0, !PT ;  /* 0x8000000005007812 */ /* 0x000fc800078ec0ff */
[----:B------:R-:W-:-:S04]  /*58b0*/  SHF.R.U32.HI R3, RZ, 0x18, R0 ;  /* 0x00000018ff037819 */ /* 0x000fc80000011600 */
[----:B------:R-:W-:-:S04]  /*58c0*/  LOP3.LUT R2, R2, R3, RZ, 0xfc, !PT ;  /* 0x0000000302027212 */ /* 0x000fc800078efcff */
[----:B------:R-:W-:Y:S01]  /*58d0*/  PRMT R0, R2, 0x7610, R0 ;  /* 0x0000761002007816 */ /* 0x000fe20000000000 */
[----:B------:R-:W-:Y:S06]  /*58e0*/  BRA `(.L_x_22129) ;  /* 0x0000001800b87947 */ /* 0x000fec0003800000 */
.L_x_22138:
        /* <DEDUP_REMOVED lines=17> */
.L_x_22140:
[----:B------:R-:W-:-:S04]  /*5a00*/  LOP3.LUT R0, R3, 0x80000000, RZ, 0xc0, !PT ;  /* 0x8000000003007812 */ /* 0x000fc800078ec0ff */
[----:B------:R-:W-:-:S04]  /*5a10*/  SHF.R.U32.HI R3, RZ, 0x18, R0 ;  /* 0x00000018ff037819 */ /* 0x000fc80000011600 */
[----:B------:R-:W-:-:S04]  /*5a20*/  LOP3.LUT R2, R2, R3, RZ, 0xfc, !PT ;  /* 0x0000000302027212 */ /* 0x000fc800078efcff */
[----:B------:R-:W-:Y:S01]  /*5a30*/  PRMT R0, R2, 0x7610, R0 ;  /* 0x0000761002007816 */ /* 0x000fe20000000000 */
[----:B------:R-:W-:Y:S06]  /*5a40*/  BRA `(.L_x_22129) ;  /* 0x0000001800607947 */ /* 0x000fec0003800000 */
.L_x_22137:
        /* <DEDUP_REMOVED lines=25> */
.L_x_22143:
[----:B------:R-:W-:-:S04]  /*5be0*/  LOP3.LUT R0, R5, 0x80000000, RZ, 0xc0, !PT ;  /* 0x8000000005007812 */ /* 0x000fc800078ec0ff */
[----:B------:R-:W-:-:S04]  /*5bf0*/  SHF.R.U32.HI R3, RZ, 0x18, R0 ;  /* 0x00000018ff037819 */ /* 0x000fc80000011600 */
[----:B------:R-:W-:-:S04]  /*5c00*/  LOP3.LUT R2, R2, R3, RZ, 0xfc, !PT ;  /* 0x0000000302027212 */ /* 0x000fc800078efcff */
[----:B------:R-:W-:Y:S01]  /*5c10*/  PRMT R0, R2, 0x7610, R0 ;  /* 0x0000761002007816 */ /* 0x000fe20000000000 */
[----:B------:R-:W-:Y:S06]  /*5c20*/  BRA `(.L_x_22129) ;  /* 0x0000001400e87947 */ /* 0x000fec0003800000 */
.L_x_22142:
        /* <DEDUP_REMOVED lines=17> */
.L_x_22144:
[----:B------:R-:W-:-:S04]  /*5d40*/  LOP3.LUT R0, R7, 0x80000000, RZ, 0xc0, !PT ;  /* 0x8000000007007812 */ /* 0x000fc800078ec0ff */
[----:B------:R-:W-:-:S04]  /*5d50*/  SHF.R.U32.HI R3, RZ, 0x18, R0 ;  /* 0x00000018ff037819 */ /* 0x000fc80000011600 */
[----:B------:R-:W-:-:S04]  /*5d60*/  LOP3.LUT R2, R2, R3, RZ, 0xfc, !PT ;  /* 0x0000000302027212 */ /* 0x000fc800078efcff */
[----:B------:R-:W-:Y:S01]  /*5d70*/  PRMT R0, R2, 0x7610, R0 ;  /* 0x0000761002007816 */ /* 0x000fe20000000000 */
[----:B------:R-:W-:Y:S06]  /*5d80*/  BRA `(.L_x_22129) ;  /* 0x0000001400907947 */ /* 0x000fec0003800000 */
.L_x_22141:
        /* <DEDUP_REMOVED lines=21> */
.L_x_22145:
[----:B------:R-:W-:-:S04]  /*5ee0*/  LOP3.LUT R2, R2, 0x80000000, RZ, 0xc0, !PT ;  /* 0x8000000002027812 */ /* 0x000fc800078ec0ff */
[----:B------:R-:W-:-:S04]  /*5ef0*/  SHF.R.U32.HI R2, RZ, 0x18, R2 ;  /* 0x00000018ff027819 */ /* 0x000fc80000011602 */
[----:B------:R-:W-:-:S04]  /*5f00*/  LOP3.LUT R2, R3, R2, RZ, 0xfc, !PT ;  /* 0x0000000203027212 */ /* 0x000fc800078efcff */
[----:B------:R-:W-:Y:S01]  /*5f10*/  PRMT R0, R2, 0x7610, R0 ;  /* 0x0000761002007816 */ /* 0x000fe20000000000 */
[----:B------:R-:W-:Y:S06]  /*5f20*/  BRA `(.L_x_22129) ;  /* 0x0000001400287947 */ /* 0x000fec0003800000 */
.L_x_22124:
        /* <DEDUP_REMOVED lines=27> */
.L_x_22149:
[----:B------:R-:W-:Y:S01]  /*60e0*/  PRMT R0, R2, 0x7610, R0 ;  /* 0x0000761002007816 */ /* 0x000fe20000000000 */
[----:B------:R-:W-:Y:S06]  /*60f0*/  BRA `(.L_x_22129) ;  /* 0x0000001000b47947 */ /* 0x000fec0003800000 */
.L_x_22148:
        /* <DEDUP_REMOVED lines=21> */
.L_x_22150:
[----:B------:R-:W-:-:S04]  /*6250*/  LOP3.LUT R0, R7, 0x80000000, RZ, 0xc0, !PT ;  /* 0x8000000007007812 */ /* 0x000fc800078ec0ff */
[----:B------:R-:W-:-:S04]  /*6260*/  SHF.R.U32.HI R3, RZ, 0x18, R0 ;  /* 0x00000018ff037819 */ /* 0x000fc80000011600 */
[----:B------:R-:W-:-:S04]  /*6270*/  LOP3.LUT R2, R2, R3, RZ, 0xfc, !PT ;  /* 0x0000000302027212 */ /* 0x000fc800078efcff */
[----:B------:R-:W-:Y:S01]  /*6280*/  PRMT R0, R2, 0x7610, R0 ;  /* 0x0000761002007816 */ /* 0x000fe20000000000 */
[----:B------:R-:W-:Y:S06]  /*6290*/  BRA `(.L_x_22129) ;  /* 0x00000010004c7947 */ /* 0x000fec0003800000 */
.L_x_22147:
        /* <DEDUP_REMOVED lines=42> */
.L_x_22153:
[----:B------:R-:W-:-:S04]  /*6540*/  LOP3.LUT R2, R5, 0x80000000, R2, 0xc8, !PT ;  /* 0x8000000005027812 */ /* 0x000fc800078ec802 */
[----:B------:R-:W-:-:S04]  /*6550*/  SHF.R.U32.HI R2, RZ, 0x18, R2 ;  /* 0x00000018ff027819 */ /* 0x000fc80000011602 */
[----:B------:R-:W-:-:S04]  /*6560*/  LOP3.LUT R2, R3, R2, RZ, 0xfc, !PT ;  /* 0x0000000203027212 */ /* 0x000fc800078efcff */
[----:B------:R-:W-:Y:S01]  /*6570*/  PRMT R0, R2, 0x7610, R0 ;  /* 0x0000761002007816 */ /* 0x000fe20000000000 */
[----:B------:R-:W-:Y:S06]  /*6580*/  BRA `(.L_x_22129) ;  /* 0x0000000c00907947 */ /* 0x000fec0003800000 */
.L_x_22152:
        /* <DEDUP_REMOVED lines=25> */
.L_x_22154:
[----:B------:R-:W-:-:S05]  /*6720*/  IMAD.SHL.U32 R5, R5, 0x1000000, RZ ;  /* 0x0100000005057824 */ /* 0x000fca00078e00ff */
[----:B------:R-:W-:-:S04]  /*6730*/  LOP3.LUT R5, R5, 0x80000000, R2, 0xc8, !PT ;  /* 0x8000000005057812 */ /* 0x000fc800078ec802 */
[----:B------:R-:W-:-:S04]  /*6740*/  SHF.R.U32.HI R0, RZ, 0x18, R5 ;  /* 0x00000018ff007819 */ /* 0x000fc80000011605 */
[----:B------:R-:W-:Y:S01]  /*6750*/  LOP3.LUT R0, R3, R0, RZ, 0xfc, !PT ;  /* 0x0000000003007212 */ /* 0x000fe200078efcff */
[----:B------:R-:W-:Y:S06]  /*6760*/  BRA `(.L_x_22129) ;  /* 0x0000000c00187947 */ /* 0x000fec0003800000 */
.L_x_22151:
        /* <DEDUP_REMOVED lines=17> */
.L_x_22155:
[----:B------:R-:W-:-:S04]  /*6880*/  LOP3.LUT R0, R3, 0x80000000, RZ, 0xc0, !PT ;  /* 0x8000000003007812 */ /* 0x000fc800078ec0ff */
[----:B------:R-:W-:-:S04]  /*6890*/  SHF.R.U32.HI R3, RZ, 0x18, R0 ;  /* 0x00000018ff037819 */ /* 0x000fc80000011600 */
[----:B------:R-:W-:-:S04]  /*68a0*/  LOP3.LUT R2, R2, R3, RZ, 0xfc, !PT ;  /* 0x0000000302027212 */ /* 0x000fc800078efcff */
[----:B------:R-:W-:Y:S01]  /*68b0*/  PRMT R0, R2, 0x7610, R0 ;  /* 0x0000761002007816 */ /* 0x000fe20000000000 */
[----:B------:R-:W-:Y:S06]  /*68c0*/  BRA `(.L_x_22129) ;  /* 0x0000000800c07947 */ /* 0x000fec0003800000 */
.L_x_22146:
        /* <DEDUP_REMOVED lines=28> */
.L_x_22159:
[----:B------:R-:W-:-:S04]  /*6a90*/  LOP3.LUT R0, R3, 0x80000000, RZ, 0xc0, !PT ;  /* 0x8000000003007812 */ /* 0x000fc800078ec0ff */
[----:B------:R-:W-:-:S04]  /*6aa0*/  SHF.R.U32.HI R3, RZ, 0x18, R0 ;  /* 0x00000018ff037819 */ /* 0x000fc80000011600 */
[----:B------:R-:W-:-:S04]  /*6ab0*/  LOP3.LUT R2, R2, R3, RZ, 0xfc, !PT ;  /* 0x0000000302027212 */ /* 0x000fc800078efcff */
[----:B------:R-:W-:Y:S01]  /*6ac0*/  PRMT R0, R2, 0x7610, R0 ;  /* 0x0000761002007816 */ /* 0x000fe20000000000 */
[----:B------:R-:W-:Y:S06]  /*6ad0*/  BRA `(.L_x_22129) ;  /* 0x00000008003c7947 */ /* 0x000fec0003800000 */
.L_x_22158:
[----:B------:R0:W5:Y:S01]  /*6ae0*/  LDG.E.U8 R0, desc[UR36][R4.64] ;  /* 0x0000002404007981 */ /* 0x000162000c1e1100 */
[----:B------:R-:W-:Y:S05]  /*6af0*/  BRA `(.L_x_22129) ;  /* 0x0000000800347947 */ /* 0x000fea0003800000 */
.L_x_22157:
        /* <DEDUP_REMOVED lines=21> */
.L_x_22163:
[----:B------:R-:W-:Y:S05]  /*6c50*/  BSYNC B2 ;  /* 0x0000000000027941 */ /* 0x000fea0003800000 */
.L_x_22162:
[----:B------:R-:W-:Y:S01]  /*6c60*/  IMAD.SHL.U32 R2, R2, 0x200000, RZ ;  /* 0x0020000002027824 */ /* 0x000fe200078e00ff */
[----:B------:R-:W-:-:S04]  /*6c70*/  LEA R3, R0, 0x37800000, 0x17 ;  /* 0x3780000000037811 */ /* 0x000fc800078eb8ff */
[----:B------:R-:W-:-:S07]  /*6c80*/  LOP3.LUT R2, R3, R2, R4, 0xfe, !PT ;  /* 0x0000000203027212 */ /* 0x000fce00078efe04 */
.L_x_22161:
[----:B------:R-:W-:Y:S05]  /*6c90*/  BSYNC B1 ;  /* 0x0000000000017941 */ /* 0x000fea0003800000 */
.L_x_22160:
        /* <DEDUP_REMOVED lines=15> */
.L_x_22164:
[----:B------:R-:W-:-:S04]  /*6d90*/  LOP3.LUT R2, R2, 0x80000000, RZ, 0xc0, !PT ;  /* 0x8000000002027812 */ /* 0x000fc800078ec0ff */
[----:B------:R-:W-:-:S04]  /*6da0*/  SHF.R.U32.HI R2, RZ, 0x18, R2 ;  /* 0x00000018ff027819 */ /* 0x000fc80000011602 */
[----:B------:R-:W-:-:S04]  /*6db0*/  LOP3.LUT R2, R3, R2, RZ, 0xfc, !PT ;  /* 0x0000000203027212 */ /* 0x000fc800078efcff */
[----:B------:R-:W-:Y:S01]  /*6dc0*/  PRMT R0, R2, 0x7610, R0 ;  /* 0x0000761002007816 */ /* 0x000fe20000000000 */
[----:B------:R-:W-:Y:S06]  /*6dd0*/  BRA `(.L_x_22129) ;  /* 0x00000004007c7947 */ /* 0x000fec0003800000 */
.L_x_22156:
        /* <DEDUP_REMOVED lines=17> */
.L_x_22168:
[----:B------:R-:W-:Y:S05]  /*6ef0*/  BSYNC B1 ;  /* 0x0000000000017941 */ /* 0x000fea0003800000 */
.L_x_22167:
        /* <DEDUP_REMOVED lines=9> */
[----:B------:R-:W-:-:S05]  /*6f90*/  FADD.FTZ R0, R3, 8192 ;  /* 0x4600000003007421 */ /* 0x000fca0000010000 */
[----:B------:R-:W-:Y:S02]  /*6fa0*/  LOP3.LUT P0, R2, R0, 0xff, RZ, 0xc0, !PT ;  /* 0x000000ff00027812 */ /* 0x000fe4000780c0ff */
[----:B------:R-:W-:-:S11]  /*6fb0*/  PRMT R0, RZ, 0x7610, R0 ;  /* 0x00007610ff007816 */ /* 0x000fd60000000000 */
[----:B------:R-:W-:Y:S05]  /*6fc0*/  @!P0 BRA `(.L_x_22129) ;  /* 0x0000000400008947 */ /* 0x000fea0003800000 */
.L_x_22169:
[----:B------:R-:W-:Y:S01]  /*6fd0*/  PRMT R0, R2, 0x7610, R0 ;  /* 0x0000761002007816 */ /* 0x000fe20000000000 */
[----:B------:R-:W-:Y:S06]  /*6fe0*/  BRA `(.L_x_22129) ;  /* 0x0000000000f87947 */ /* 0x000fec0003800000 */
.L_x_22128:
[----:B------:R-:W-:Y:S05]  /*6ff0*/  BSYNC B0 ;  /* 0x0000000000007941 */ /* 0x000fea0003800000 */
.L_x_22123:
        /* <DEDUP_REMOVED lines=16> */
.L_x_22170:
[----:B------:R-:W-:Y:S01]  /*7100*/  PRMT R0, RZ, 0x7610, R0 ;  /* 0x00007610ff007816 */ /* 0x000fe20000000000 */
[----:B------:R-:W-:Y:S06]  /*7110*/  BRA `(.L_x_22129) ;  /* 0x0000000000ac7947 */ /* 0x000fec0003800000 */
.L_x_22166:
        /* <DEDUP_REMOVED lines=17> */
.L_x_22171:
[----:B------:R-:W-:-:S04]  /*7230*/  LOP3.LUT R0, R3, 0x80000000, RZ, 0xc0, !PT ;  /* 0x8000000003007812 */ /* 0x000fc800078ec0ff */
[----:B------:R-:W-:-:S04]  /*7240*/  SHF.R.U32.HI R3, RZ, 0x18, R0 ;  /* 0x00000018ff037819 */ /* 0x000fc80000011600 */
[----:B------:R-:W-:-:S04]  /*7250*/  LOP3.LUT R2, R2, R3, RZ, 0xfc, !PT ;  /* 0x0000000302027212 */ /* 0x000fc800078efcff */
[----:B------:R-:W-:Y:S01]  /*7260*/  PRMT R0, R2, 0x7610, R0 ;  /* 0x0000761002007816 */ /* 0x000fe20000000000 */
[----:B------:R-:W-:Y:S06]  /*7270*/  BRA `(.L_x_22129) ;  /* 0x0000000000547947 */ /* 0x000fec0003800000 */
.L_x_22165:
        /* <DEDUP_REMOVED lines=17> */
.L_x_22172:
[----:B------:R-:W-:-:S04]  /*7390*/  LOP3.LUT R0, R3, 0x80000000, RZ, 0xc0, !PT ;  /* 0x8000000003007812 */ /* 0x000fc800078ec0ff */
[----:B------:R-:W-:-:S04]  /*73a0*/  SHF.R.U32.HI R3, RZ, 0x18, R0 ;  /* 0x00000018ff037819 */ /* 0x000fc80000011600 */
[----:B------:R-:W-:-:S04]  /*73b0*/  LOP3.LUT R2, R2, R3, RZ, 0xfc, !PT ;  /* 0x0000000302027212 */ /* 0x000fc800078efcff */
[----:B------:R-:W-:-:S07]  /*73c0*/  PRMT R0, R2, 0x7610, R0 ;  /* 0x0000761002007816 */ /* 0x000fce0000000000 */
.L_x_22129:
[----:B------:R-:W-:Y:S05]  /*73d0*/  BSYNC B6 ;  /* 0x0000000000067941 */ /* 0x000fea0003800000 */
.L_x_22122:
        /* <DEDUP_REMOVED lines=16> */
[----:B------:R-:W-:-:S11]  /*74e0*/  IMAD.MOV.U32 R0, RZ, RZ, RZ ;  /* 0x000000ffff007224 */ /* 0x000fd600078e00ff */
[----:B------:R-:W-:Y:S05]  /*74f0*/  @!P0 BRA `(.L_x_22179) ;  /* 0x0000000000588947 */ /* 0x000fea0003800000 */
[----:B------:R-:W-:-:S13]  /*7500*/  ISETP.NE.AND P0, PT, R2, 0x80, PT ;  /* 0x000000800200780c */ /* 0x000fda0003f05270 */
[----:B------:R-:W-:Y:S01]  /*7510*/  @!P0 IMAD.MOV.U32 R0, RZ, RZ, 0x7f800001 ;  /* 0x7f800001ff008424 */ /* 0x000fe200078e00ff */
[----:B------:R-:W-:Y:S06]  /*7520*/  @!P0 BRA `(.L_x_22179) ;  /* 0x00000000004c8947 */ /* 0x000fec0003800000 */
[C---:B------:R-:W-:Y:S01]  /*7530*/  LOP3.LUT R0, R19.reuse, 0xffff, RZ, 0xc0, !PT ;  /* 0x0000ffff13007812 */ /* 0x040fe200078ec0ff */
[----:B------:R-:W-:Y:S01]  /*7540*/  BSSY B1, `(.L_x_22180) ;  /* 0x000000d000017945 */ /* 0x000fe20003800000 */
[----:B------:R-:W-:Y:S02]  /*7550*/  LOP3.LUT P0, R19, R19, 0x78, RZ, 0xc0, !PT ;  /* 0x0000007813137812 */ /* 0x000fe4000780c0ff */
[----:B------:R-:W-:Y:S02]  /*7560*/  SHF.R.U32.HI R2, RZ, 0x7, R0 ;  /* 0x00000007ff027819 */ /* 0x000fe40000011600 */
[----:B------:R-:W-:Y:S02]  /*7570*/  SHF.R.U32.HI R19, RZ, 0x3, R19 ;  /* 0x00000003ff137819 */ /* 0x000fe40000011613 */
[----:B0-----:R-:W-:Y:S02]  /*7580*/  LOP3.LUT R4, R2, 0xffff, RZ, 0xc0, !PT ;  /* 0x0000ffff02047812 */ /* 0x001fe400078ec0ff */
[----:B------:R-:W-:-:S05]  /*7590*/  LOP3.LUT R0, R0, 0x7, RZ, 0xc0, !PT ;  /* 0x0000000700007812 */ /* 0x000fca00078ec0ff */
[----:B------:R-:W-:Y:S05]  /*75a0*/  @P0 BRA `(.L_x_22181) ;  /* 0x0000000000180947 */ /* 0x000fea0003800000 */
[----:B------:R-:W0:Y:S02]  /*75b0*/  FLO.U32 R2, R0 ;  /* 0x0000000000027300 */ /* 0x000e2400000e0000 */
[----:B0-----:R-:W-:-:S04]  /*75c0*/  IADD3 R2, -R2, 0x1f, RZ ;  /* 0x0000001f02027810 */ /* 0x001fc80007ffe1ff */
[----:B------:R-:W-:Y:S01]  /*75d0*/  IADD3 R19, R19, 0x1d, -R2 ;  /* 0x0000001d13137810 */ /* 0x000fe20007ffe802 */
[----:B------:R-:W-:-:S05]  /*75e0*/  VIADD R3, R2, 0xffffffe4 ;  /* 0xffffffe402037836 */ /* 0x000fca0000000000 */
[----:B------:R-:W-:-:S04]  /*75f0*/  SHF.L.U32 R3, R0, R3, RZ ;  /* 0x0000000300037219 */ /* 0x000fc800000006ff */
[----:B------:R-:W-:-:S07]  /*7600*/  LOP3.LUT R0, R3, 0x7, RZ, 0xc0, !PT ;  /* 0x0000000703007812 */ /* 0x000fce00078ec0ff */
.L_x_22181:
[----:B------:R-:W-:Y:S05]  /*7610*/  BSYNC B1 ;  /* 0x0000000000017941 */ /* 0x000fea0003800000 */
.L_x_22180:
[----:B------:R-:W-:Y:S01]  /*7620*/  IMAD.U32 R4, R4, -0x80000000, RZ ;  /* 0x8000000004047824 */ /* 0x000fe200078e00ff */
[----:B------:R-:W-:Y:S01]  /*7630*/  LEA R19, R19, 0x3b800000, 0x17 ;  /* 0x3b80000013137811 */ /* 0x000fe200078eb8ff */
[----:B------:R-:W-:-:S05]  /*7640*/  IMAD.SHL.U32 R0, R0, 0x100000, RZ ;  /* 0x0010000000007824 */ /* 0x000fca00078e00ff */
[----:B------:R-:W-:-:S07]  /*7650*/  LOP3.LUT R0, R19, R0, R4, 0xfe, !PT ;  /* 0x0000000013007212 */ /* 0x000fce00078efe04 */
.L_x_22179:
[----:B------:R-:W-:Y:S05]  /*7660*/  BSYNC B0 ;  /* 0x0000000000007941 */ /* 0x000fea0003800000 */
.L_x_22178:
[----:B------:R-:W1:Y:S02]  /*7670*/  F2I.FTZ.TRUNC.NTZ R3, R0 ;  /* 0x0000000000037305 */ /* 0x000e64000021f100 */
[----:B-1----:R1:W-:Y:S01]  /*7680*/  STG.E.U8 desc[UR36][R16.64], R3 ;  /* 0x0000000310007986 */ /* 0x0023e2000c101124 */
[----:B------:R-:W-:Y:S05]  /*7690*/  BRA `(.L_x_22182) ;  /* 0x0000002c00007947 */ /* 0x000fea0003800000 */
.L_x_22176:
[----:B------:R-:W-:Y:S01]  /*76a0*/  LOP3.LUT P0, R0, R19, 0xff, RZ, 0xc0, !PT ;  /* 0x000000ff13007812 */ /* 0x000fe2000780c0ff */
[----:B------:R-:W-:Y:S01]  /*76b0*/  BSSY B0, `(.L_x_22183) ;  /* 0x0000019000007945 */ /* 0x000fe20003800000 */
[----:B------:R-:W-:-:S11]  /*76c0*/  IMAD.MOV.U32 R2, RZ, RZ, RZ ;  /* 0x000000ffff027224 */ /* 0x000fd600078e00ff */
[----:B------:R-:W-:Y:S05]  /*76d0*/  @!P0 BRA `(.L_x_22184) ;  /* 0x0000000000588947 */ /* 0x000fea0003800000 */
[----:B------:R-:W-:-:S13]  /*76e0*/  ISETP.NE.AND P0, PT, R0, 0x80, PT ;  /* 0x000000800000780c */ /* 0x000fda0003f05270 */
[----:B------:R-:W-:Y:S01]  /*76f0*/  @!P0 IMAD.MOV.U32 R2, RZ, RZ, 0x7f800001 ;  /* 0x7f800001ff028424 */ /* 0x000fe200078e00ff */
[----:B------:R-:W-:Y:S06]  /*7700*/  @!P0 BRA `(.L_x_22184) ;  /* 0x00000000004c8947 */ /* 0x000fec0003800000 */
[C---:B------:R-:W-:Y:S01]  /*7710*/  LOP3.LUT P0, R2, R19.reuse, 0x78, RZ, 0xc0, !PT ;  /* 0x0000007813027812 */ /* 0x040fe2000780c0ff */
[----:B------:R-:W-:Y:S01]  /*7720*/  BSSY B1, `(.L_x_22185) ;  /* 0x000000d000017945 */ /* 0x000fe20003800000 */
[----:B------:R-:W-:Y:S02]  /*7730*/  LOP3.LUT R0, R19, 0xffff, RZ, 0xc0, !PT ;  /* 0x0000ffff13007812 */ /* 0x000fe400078ec0ff */
[----:B------:R-:W-:Y:S02]  /*7740*/  SHF.R.U32.HI R2, RZ, 0x3, R2 ;  /* 0x00000003ff027819 */ /* 0x000fe40000011602 */
[----:B------:R-:W-:Y:S02]  /*7750*/  SHF.R.U32.HI R3, RZ, 0x7, R0 ;  /* 0x00000007ff037819 */ /* 0x000fe40000011600 */
[----:B------:R-:W-:Y:S02]  /*7760*/  LOP3.LUT R0, R0, 0x7, RZ, 0xc0, !PT ;  /* 0x0000000700007812 */ /* 0x000fe400078ec0ff */
[----:B0-----:R-:W-:-:S03]  /*7770*/  LOP3.LUT R4, R3, 0xffff, RZ, 0xc0, !PT ;  /* 0x0000ffff03047812 */ /* 0x001fc600078ec0ff */
[----:B------:R-:W-:Y:S05]  /*7780*/  @P0 BRA `(.L_x_22186) ;  /* 0x0000000000180947 */ /* 0x000fea0003800000 */
[----:B------:R-:W0:Y:S02]  /*7790*/  FLO.U32 R3, R0 ;  /* 0x0000000000037300 */ /* 0x000e2400000e0000 */
[----:B0-----:R-:W-:-:S04]  /*77a0*/  IADD3 R3, -R3, 0x1f, RZ ;  /* 0x0000001f03037810 */ /* 0x001fc80007ffe1ff */
[----:B------:R-:W-:Y:S01]  /*77b0*/  IADD3 R2, R2, 0x1d, -R3 ;  /* 0x0000001d02027810 */ /* 0x000fe20007ffe803 */
[----:B------:R-:W-:-:S05]  /*77c0*/  VIADD R5, R3, 0xffffffe4 ;  /* 0xffffffe403057836 */ /* 0x000fca0000000000 */
[----:B------:R-:W-:-:S04]  /*77d0*/  SHF.L.U32 R5, R0, R5, RZ ;  /* 0x0000000500057219 */ /* 0x000fc800000006ff */
[----:B------:R-:W-:-:S07]  /*77e0*/  LOP3.LUT R0, R5, 0x7, RZ, 0xc0, !PT ;  /* 0x0000000705007812 */ /* 0x000fce00078ec0ff */
.L_x_22186:
[----:B------:R-:W-:Y:S05]  /*77f0*/  BSYNC B1 ;  /* 0x0000000000017941 */ /* 0x000fea0003800000 */
.L_x_22185:
[----:B------:R-:W-:Y:S01]  /*7800*/  IMAD.U32 R4, R4, -0x80000000, RZ ;  /* 0x8000000004047824 */ /* 0x000fe200078e00ff */
[----:B------:R-:W-:Y:S01]  /*7810*/  LEA R2, R2, 0x3b800000, 0x17 ;  /* 0x3b80000002027811 */ /* 0x000fe200078eb8ff */
[----:B------:R-:W-:-:S05]  /*7820*/  IMAD.SHL.U32 R3, R0, 0x100000, RZ ;  /* 0x0010000000037824 */ /* 0x000fca00078e00ff */
[----:B------:R-:W-:-:S07]  /*7830*/  LOP3.LUT R2, R2, R3, R4, 0xfe, !PT ;  /* 0x0000000302027212 */ /* 0x000fce00078efe04 */
.L_x_22184:
[----:B------:R-:W-:Y:S05]  /*7840*/  BSYNC B0 ;  /* 0x0000000000007941 */ /* 0x000fea0003800000 */
.L_x_22183:
[----:B------:R-:W0:Y:S02]  /*7850*/  F2I.S64.TRUNC R2, R2 ;  /* 0x0000000200027311 */ /* 0x000e24000020d900 */
[----:B0-----:R-:W-:-:S05]  /*7860*/  IMAD.MOV.U32 R5, RZ, RZ, R2 ;  /* 0x000000ffff057224 */ /* 0x001fca00078e0002 */
[----:B------:R0:W-:Y:S01]  /*7870*/  STG.E.U8 desc[UR36][R16.64], R5 ;  /* 0x0000000510007986 */ /* 0x0001e2000c101124 */
[----:B------:R-:W-:Y:S05]  /*7880*/  BRA `(.L_x_22182) ;  /* 0x0000002800847947 */ /* 0x000fea0003800000 */
.L_x_22175:
        /* <DEDUP_REMOVED lines=27> */
.L_x_22192:
[----:B------:R-:W-:Y:S05]  /*7a40*/  BSYNC B1 ;  /* 0x0000000000017941 */ /* 0x000fea0003800000 */
.L_x_22191:
[----:B------:R-:W-:Y:S01]  /*7a50*/  IMAD.U32 R4, R4, -0x80000000, RZ ;  /* 0x8000000004047824 */ /* 0x000fe200078e00ff */
[----:B------:R-:W-:Y:S01]  /*7a60*/  LEA R2, R2, 0x3b800000, 0x17 ;  /* 0x3b80000002027811 */ /* 0x000fe200078eb8ff */
[----:B------:R-:W-:-:S05]  /*7a70*/  IMAD.SHL.U32 R3, R0, 0x100000, RZ ;  /* 0x0010000000037824 */ /* 0x000fca00078e00ff */
[----:B------:R-:W-:-:S07]  /*7a80*/  LOP3.LUT R2, R2, R3, R4, 0xfe, !PT ;  /* 0x0000000302027212 */ /* 0x000fce00078efe04 */
.L_x_22190:
[----:B------:R-:W-:Y:S05]  /*7a90*/  BSYNC B0 ;  /* 0x0000000000007941 */ /* 0x000fea0003800000 */
.L_x_22189:
[----:B------:R-:W1:Y:S02]  /*7aa0*/  F2I.S64.TRUNC R2, R2 ;  /* 0x0000000200027311 */ /* 0x000e64000020d900 */
[----:B-1----:R1:W-:Y:S01]  /*7ab0*/  STG.E.64 desc[UR36][R16.64], R2 ;  /* 0x0000000210007986 */ /* 0x0023e2000c101b24 */
[----:B------:R-:W-:Y:S05]  /*7ac0*/  BRA `(.L_x_22182) ;  /* 0x0000002400f47947 */ /* 0x000fea0003800000 */
.L_x_22188:
        /* <DEDUP_REMOVED lines=21> */
.L_x_22196:
[----:B------:R-:W-:Y:S05]  /*7c20*/  BSYNC B1 ;  /* 0x0000000000017941 */ /* 0x000fea0003800000 */
.L_x_22195:
[----:B------:R-:W-:Y:S01]  /*7c30*/  IMAD.U32 R4, R4, -0x80000000, RZ ;  /* 0x8000000004047824 */ /* 0x000fe200078e00ff */
[----:B------:R-:W-:Y:S01]  /*7c40*/  LEA R2, R2, 0x3b800000, 0x17 ;  /* 0x3b80000002027811 */ /* 0x000fe200078eb8ff */
[----:B------:R-:W-:-:S05]  /*7c50*/  IMAD.SHL.U32 R3, R0, 0x100000, RZ ;  /* 0x0010000000037824 */ /* 0x000fca00078e00ff */
[----:B------:R-:W-:-:S07]  /*7c60*/  LOP3.LUT R0, R2, R3, R4, 0xfe, !PT ;  /* 0x0000000302007212 */ /* 0x000fce00078efe04 */
.L_x_22194:
[----:B------:R-:W-:Y:S05]  /*7c70*/  BSYNC B0 ;  /* 0x0000000000007941 */ /* 0x000fea0003800000 */
.L_x_22193:
[----:B------:R-:W1:Y:S02]  /*7c80*/  F2I.FTZ.TRUNC.NTZ R3, R0 ;  /* 0x0000000000037305 */ /* 0x000e64000021f100 */
[----:B-1----:R1:W-:Y:S01]  /*7c90*/  STG.E desc[UR36][R16.64], R3 ;  /* 0x0000000310007986 */ /* 0x0023e2000c101924 */
[----:B------:R-:W-:Y:S05]  /*7ca0*/  BRA `(.L_x_22182) ;  /* 0x00000024007c7947 */ /* 0x000fea0003800000 */
.L_x_22187:
        /* <DEDUP_REMOVED lines=21> */
.L_x_22200:
[----:B------:R-:W-:Y:S05]  /*7e00*/  BSYNC B1 ;  /* 0x0000000000017941 */ /* 0x000fea0003800000 */
.L_x_22199:
[----:B------:R-:W-:Y:S01]  /*7e10*/  IMAD.U32 R4, R4, -0x80000000, RZ ;  /* 0x8000000004047824 */ /* 0x000fe200078e00ff */
[----:B------:R-:W-:Y:S01]  /*7e20*/  LEA R2, R2, 0x3b800000, 0x17 ;  /* 0x3b80000002027811 */ /* 0x000fe200078eb8ff */
[----:B------:R-:W-:-:S05]  /*7e30*/  IMAD.SHL.U32 R3, R0, 0x100000, RZ ;  /* 0x0010000000037824 */ /* 0x000fca00078e00ff */
[----:B------:R-:W-:-:S07]  /*7e40*/  LOP3.LUT R0, R2, R3, R4, 0xfe, !PT ;  /* 0x0000000302007212 */ /* 0x000fce00078efe04 */
.L_x_22198:
[----:B------:R-:W-:Y:S05]  /*7e50*/  BSYNC B0 ;  /* 0x0000000000007941 */ /* 0x000fea0003800000 */
.L_x_22197:
[----:B------:R-:W1:Y:S02]  /*7e60*/  F2I.FTZ.TRUNC.NTZ R3, R0 ;  /* 0x0000000000037305 */ /* 0x000e64000021f100 */
[----:B-1----:R1:W-:Y:S01]  /*7e70*/  STG.E.U16 desc[UR36][R16.64], R3 ;  /* 0x0000000310007986 */ /* 0x0023e2000c101524 */
[----:B------:R-:W-:Y:S05]  /*7e80*/  BRA `(.L_x_22182) ;  /* 0x0000002400047947 */ /* 0x000fea0003800000 */
.L_x_22174:
        /* <DEDUP_REMOVED lines=27> */
.L_x_22206:
[----:B------:R-:W-:Y:S05]  /*8040*/  BSYNC B1 ;  /* 0x0000000000017941 */ /* 0x000fea0003800000 */
.L_x_22205:
[----:B------:R-:W-:Y:S01]  /*8050*/  IMAD.U32 R4, R4, -0x80000000, RZ ;  /* 0x8000000004047824 */ /* 0x000fe200078e00ff */
[----:B------:R-:W-:Y:S01]  /*8060*/  LEA R2, R2, 0x3b800000, 0x17 ;  /* 0x3b80000002027811 */ /* 0x000fe200078eb8ff */
[----:B------:R-:W-:-:S05]  /*8070*/  IMAD.SHL.U32 R3, R0, 0x100000, RZ ;  /* 0x0010000000037824 */ /* 0x000fca00078e00ff */
[----:B------:R-:W-:-:S07]  /*8080*/  LOP3.LUT R3, R2, R3, R4, 0xfe, !PT ;  /* 0x0000000302037212 */ /* 0x000fce00078efe04 */
.L_x_22204:
[----:B------:R-:W-:Y:S05]  /*8090*/  BSYNC B0 ;  /* 0x0000000000007941 */ /* 0x000fea0003800000 */
.L_x_22203:
[----:B------:R1:W-:Y:S01]  /*80a0*/  STG.E desc[UR36][R16.64], R3 ;  /* 0x0000000310007986 */ /* 0x0003e2000c101924 */
[----:B------:R-:W-:Y:S05]  /*80b0*/  BRA `(.L_x_22182) ;  /* 0x0000002000787947 */ /* 0x000fea0003800000 */
.L_x_22202:
        /* <DEDUP_REMOVED lines=21> */
.L_x_22210:
[----:B------:R-:W-:Y:S05]  /*8210*/  BSYNC B1 ;  /* 0x0000000000017941 */ /* 0x000fea0003800000 */
.L_x_22209:
[----:B------:R-:W-:Y:S01]  /*8220*/  IMAD.U32 R4, R4, -0x80000000, RZ ;  /* 0x8000000004047824 */ /* 0x000fe200078e00ff */
[----:B------:R-:W-:Y:S01]  /*8230*/  LEA R2, R2, 0x3b800000, 0x17 ;  /* 0x3b80000002027811 */ /* 0x000fe200078eb8ff */
[----:B------:R-:W-:-:S05]  /*8240*/  IMAD.SHL.U32 R3, R0, 0x100000, RZ ;  /* 0x0010000000037824 */ /* 0x000fca00078e00ff */
[----:B------:R-:W-:-:S07]  /*8250*/  LOP3.LUT R0, R2, R3, R4, 0xfe, !PT ;  /* 0x0000000302007212 */ /* 0x000fce00078efe04 */
.L_x_22208:
[----:B------:R-:W-:Y:S05]  /*8260*/  BSYNC B0 ;  /* 0x0000000000007941 */ /* 0x000fea0003800000 */
.L_x_22207:
[----:B------:R-:W-:-:S05]  /*8270*/  F2FP.F16.F32.PACK_AB R0, RZ, R0 ;  /* 0x00000000ff00723e */ /* 0x000fca00000000ff */
[----:B------:R1:W-:Y:S01]  /*8280*/  STG.E.U16 desc[UR36][R16.64], R0 ;  /* 0x0000000010007986 */ /* 0x0003e2000c101524 */
[----:B------:R-:W-:Y:S05]  /*8290*/  BRA `(.L_x_22182) ;  /* 0x0000002000007947 */ /* 0x000fea0003800000 */
.L_x_22201:
        /* <DEDUP_REMOVED lines=27> */
.L_x_22216:
[----:B------:R-:W-:Y:S05]  /*8450*/  BSYNC B1 ;  /* 0x0000000000017941 */ /* 0x000fea0003800000 */
.L_x_22215:
[----:B------:R-:W-:Y:S01]  /*8460*/  IMAD.U32 R4, R4, -0x80000000, RZ ;  /* 0x8000000004047824 */ /* 0x000fe200078e00ff */
[----:B------:R-:W-:Y:S01]  /*8470*/  LEA R2, R2, 0x3b800000, 0x17 ;  /* 0x3b80000002027811 */ /* 0x000fe200078eb8ff */
[----:B------:R-:W-:-:S05]  /*8480*/  IMAD.SHL.U32 R3, R0, 0x100000, RZ ;  /* 0x0010000000037824 */ /* 0x000fca00078e00ff */
[----:B------:R-:W-:-:S07]  /*8490*/  LOP3.LUT R2, R2, R3, R4, 0xfe, !PT ;  /* 0x0000000302027212 */ /* 0x000fce00078efe04 */
.L_x_22214:
[----:B------:R-:W-:Y:S05]  /*84a0*/  BSYNC B0 ;  /* 0x0000000000007941 */ /* 0x000fea0003800000 */
.L_x_22213:
[----:B------:R-:W-:-:S05]  /*84b0*/  IMAD.MOV.U32 R3, RZ, RZ, RZ ;  /* 0x000000ffff037224 */ /* 0x000fca00078e00ff */
[----:B------:R1:W-:Y:S01]  /*84c0*/  STG.E.64 desc[UR36][R16.64], R2 ;  /* 0x0000000210007986 */ /* 0x0003e2000c101b24 */
[----:B------:R-:W-:Y:S05]  /*84d0*/  BRA `(.L_x_22182) ;  /* 0x0000001c00707947 */ /* 0x000fea0003800000 */
.L_x_22212:
        /* <DEDUP_REMOVED lines=21> */
.L_x_22220:
[----:B------:R-:W-:Y:S05]  /*8630*/  BSYNC B1 ;  /* 0x0000000000017941 */ /* 0x000fea0003800000 */
.L_x_22219:
[----:B------:R-:W-:Y:S01]  /*8640*/  IMAD.U32 R4, R4, -0x80000000, RZ ;  /* 0x8000000004047824 */ /* 0x000fe200078e00ff */
[----:B------:R-:W-:Y:S01]  /*8650*/  LEA R2, R2, 0x3b800000, 0x17 ;  /* 0x3b80000002027811 */ /* 0x000fe200078eb8ff */
[----:B------:R-:W-:-:S05]  /*8660*/  IMAD.SHL.U32 R3, R0, 0x100000, RZ ;  /* 0x0010000000037824 */ /* 0x000fca00078e00ff */
[----:B------:R-:W-:-:S07]  /*8670*/  LOP3.LUT R0, R2, R3, R4, 0xfe, !PT ;  /* 0x0000000302007212 */ /* 0x000fce00078efe04 */
.L_x_22218:
[----:B------:R-:W-:Y:S05]  /*8680*/  BSYNC B0 ;  /* 0x0000000000007941 */ /* 0x000fea0003800000 */
.L_x_22217:
[----:B------:R-:W-:-:S04]  /*8690*/  F2FP.F16.F32.PACK_AB R0, RZ, R0 ;  /* 0x00000000ff00723e */ /* 0x000fc800000000ff */
[----:B------:R-:W-:-:S05]  /*86a0*/  PRMT R0, R0, 0x5410, RZ ;  /* 0x0000541000007816 */ /* 0x000fca00000000ff */
[----:B------:R1:W-:Y:S01]  /*86b0*/  STG.E desc[UR36][R16.64], R0 ;  /* 0x0000000010007986 */ /* 0x0003e2000c101924 */
[----:B------:R-:W-:Y:S05]  /*86c0*/  BRA `(.L_x_22182) ;  /* 0x0000001800f47947 */ /* 0x000fea0003800000 */
.L_x_22211:
        /* <DEDUP_REMOVED lines=21> */
.L_x_22224:
[----:B------:R-:W-:Y:S05]  /*8820*/  BSYNC B1 ;  /* 0x0000000000017941 */ /* 0x000fea0003800000 */
.L_x_22223:
[----:B------:R-:W-:Y:S01]  /*8830*/  IMAD.U32 R4, R4, -0x80000000, RZ ;  /* 0x8000000004047824 */ /* 0x000fe200078e00ff */
[----:B------:R-:W-:Y:S01]  /*8840*/  LEA R2, R2, 0x3b800000, 0x17 ;  /* 0x3b80000002027811 */ /* 0x000fe200078eb8ff */
[----:B------:R-:W-:-:S05]  /*8850*/  IMAD.SHL.U32 R3, R0, 0x100000, RZ ;  /* 0x0010000000037824 */ /* 0x000fca00078e00ff */
[----:B------:R-:W-:-:S07]  /*8860*/  LOP3.LUT R0, R2, R3, R4, 0xfe, !PT ;  /* 0x0000000302007212 */ /* 0x000fce00078efe04 */
.L_x_22222:
[----:B------:R-:W-:Y:S05]  /*8870*/  BSYNC B0 ;  /* 0x0000000000007941 */ /* 0x000fea0003800000 */
.L_x_22221:
[----:B------:R-:W-:-:S04]  /*8880*/  FMUL.FTZ R0, R0, 1 ;  /* 0x3f80000000007820 */ /* 0x000fc80000410000 */
[----:B------:R-:W1:Y:S02]  /*8890*/  F2F.F64.F32 R2, R0 ;  /* 0x0000000000027310 */ /* 0x000e640000201800 */
[----:B-1----:R1:W-:Y:S01]  /*88a0*/  STG.E.64 desc[UR36][R16.64], R2 ;  /* 0x0000000210007986 */ /* 0x0023e2000c101b24 */
[----:B------:R-:W-:Y:S05]  /*88b0*/  BRA `(.L_x_22182) ;  /* 0x0000001800787947 */ /* 0x000fea0003800000 */
.L_x_22173:
        /* <DEDUP_REMOVED lines=29> */
.L_x_22231:
[----:B------:R-:W-:Y:S05]  /*8a90*/  BSYNC B1 ;  /* 0x0000000000017941 */ /* 0x000fea0003800000 */
.L_x_22230:
[----:B------:R-:W-:Y:S01]  /*8aa0*/  IMAD.U32 R4, R4, -0x80000000, RZ ;  /* 0x8000000004047824 */ /* 0x000fe200078e00ff */
[----:B------:R-:W-:Y:S01]  /*8ab0*/  LEA R2, R2, 0x3b800000, 0x17 ;  /* 0x3b80000002027811 */ /* 0x000fe200078eb8ff */
[----:B------:R-:W-:-:S05]  /*8ac0*/  IMAD.SHL.U32 R3, R0, 0x100000, RZ ;  /* 0x0010000000037824 */ /* 0x000fca00078e00ff */
[----:B------:R-:W-:-:S07]  /*8ad0*/  LOP3.LUT R0, R2, R3, R4, 0xfe, !PT ;  /* 0x0000000302007212 */ /* 0x000fce00078efe04 */
.L_x_22229:
[----:B------:R-:W-:Y:S05]  /*8ae0*/  BSYNC B0 ;  /* 0x0000000000007941 */ /* 0x000fea0003800000 */
.L_x_22228:
[----:B------:R-:W-:-:S04]  /*8af0*/  FSETP.NEU.FTZ.AND P0, PT, R0, RZ, PT ;  /* 0x000000ff0000720b */ /* 0x000fc80003f1d000 */
[----:B------:R-:W-:-:S05]  /*8b00*/  SEL R3, RZ, 0x1, !P0 ;  /* 0x00000001ff037807 */ /* 0x000fca0004000000 */
[----:B------:R1:W-:Y:S01]  /*8b10*/  STG.E.U8 desc[UR36][R16.64], R3 ;  /* 0x0000000310007986 */ /* 0x0003e2000c101124 */
[----:B------:R-:W-:Y:S05]  /*8b20*/  BRA `(.L_x_22182) ;  /* 0x0000001400dc7947 */ /* 0x000fea0003800000 */
.L_x_22227:
        /* <DEDUP_REMOVED lines=21> */
.L_x_22235:
[----:B------:R-:W-:Y:S05]  /*8c80*/  BSYNC B1 ;  /* 0x0000000000017941 */ /* 0x000fea0003800000 */
.L_x_22234:
[----:B------:R-:W-:Y:S01]  /*8c90*/  IMAD.U32 R4, R4, -0x80000000, RZ ;  /* 0x8000000004047824 */ /* 0x000fe200078e00ff */
[----:B------:R-:W-:Y:S01]  /*8ca0*/  LEA R2, R2, 0x3b800000, 0x17 ;  /* 0x3b80000002027811 */ /* 0x000fe200078eb8ff */
[----:B------:R-:W-:-:S05]  /*8cb0*/  IMAD.SHL.U32 R3, R0, 0x100000, RZ ;  /* 0x0010000000037824 */ /* 0x000fca00078e00ff */
[----:B------:R-:W-:-:S07]  /*8cc0*/  LOP3.LUT R0, R2, R3, R4, 0xfe, !PT ;  /* 0x0000000302007212 */ /* 0x000fce00078efe04 */
.L_x_22233:
[----:B------:R-:W-:Y:S05]  /*8cd0*/  BSYNC B0 ;  /* 0x0000000000007941 */ /* 0x000fea0003800000 */
.L_x_22232:
[----:B------:R-:W-:Y:S01]  /*8ce0*/  FMUL.FTZ R0, R0, 1 ;  /* 0x3f80000000007820 */ /* 0x000fe20000410000 */
[----:B------:R-:W-:-:S03]  /*8cf0*/  CS2R R6, SRZ ;  /* 0x0000000000067805 */ /* 0x000fc6000001ff00 */
[----:B0-----:R-:W0:Y:S02]  /*8d00*/  F2F.F64.F32 R4, R0 ;  /* 0x0000000000047310 */ /* 0x001e240000201800 */
[----:B0-----:R0:W-:Y:S01]  /*8d10*/  STG.E.128 desc[UR36][R16.64], R4 ;  /* 0x0000000410007986 */ /* 0x0011e2000c101d24 */
[----:B------:R-:W-:Y:S05]  /*8d20*/  BRA `(.L_x_22182) ;  /* 0x00000014005c7947 */ /* 0x000fea0003800000 */
.L_x_22226:
        /* <DEDUP_REMOVED lines=27> */
.L_x_22241:
[----:B------:R-:W-:Y:S05]  /*8ee0*/  BSYNC B1 ;  /* 0x0000000000017941 */ /* 0x000fea0003800000 */
.L_x_22240:
[----:B------:R-:W-:Y:S01]  /*8ef0*/  IMAD.U32 R4, R4, -0x80000000, RZ ;  /* 0x8000000004047824 */ /* 0x000fe200078e00ff */
[----:B------:R-:W-:Y:S01]  /*8f00*/  LEA R2, R2, 0x3b800000, 0x17 ;  /* 0x3b80000002027811 */ /* 0x000fe200078eb8ff */
[----:B------:R-:W-:-:S05]  /*8f10*/  IMAD.SHL.U32 R3, R0, 0x100000, RZ ;  /* 0x0010000000037824 */ /* 0x000fca00078e00ff */
[----:B------:R-:W-:-:S07]  /*8f20*/  LOP3.LUT R0, R2, R3, R4, 0xfe, !PT ;  /* 0x0000000302007212 */ /* 0x000fce00078efe04 */
.L_x_22239:
[----:B------:R-:W-:Y:S05]  /*8f30*/  BSYNC B0 ;  /* 0x0000000000007941 */ /* 0x000fea0003800000 */
.L_x_22238:
[C---:B0-----:R-:W-:Y:S01]  /*8f40*/  LOP3.LUT R4, R0.reuse, 0x7fffffff, RZ, 0xc0, !PT ;  /* 0x7fffffff00047812 */ /* 0x041fe200078ec0ff */
        /* <DEDUP_REMOVED lines=13> */
.L_x_22243:
[----:B------:R-:W-:Y:S05]  /*9020*/  BSYNC B0 ;  /* 0x0000000000007941 */ /* 0x000fea0003800000 */
.L_x_22242:
[----:B------:R-:W-:-:S05]  /*9030*/  LOP3.LUT R5, R2, R5, RZ, 0xfc, !PT ;  /* 0x0000000502057212 */ /* 0x000fca00078efcff */
[----:B------:R0:W-:Y:S01]  /*9040*/  STG.E.U8 desc[UR36][R16.64], R5 ;  /* 0x0000000510007986 */ /* 0x0001e2000c101124 */
[----:B------:R-:W-:Y:S05]  /*9050*/  BRA `(.L_x_22182) ;  /* 0x0000001000907947 */ /* 0x000fea0003800000 */
.L_x_22237:
        /* <DEDUP_REMOVED lines=21> */
.L_x_22247:
[----:B------:R-:W-:Y:S05]  /*91b0*/  BSYNC B1 ;  /* 0x0000000000017941 */ /* 0x000fea0003800000 */
.L_x_22246:
[----:B------:R-:W-:Y:S01]  /*91c0*/  IMAD.U32 R4, R4, -0x80000000, RZ ;  /* 0x8000000004047824 */ /* 0x000fe200078e00ff */
[----:B------:R-:W-:Y:S01]  /*91d0*/  LEA R2, R2, 0x3b800000, 0x17 ;  /* 0x3b80000002027811 */ /* 0x000fe200078eb8ff */
[----:B------:R-:W-:-:S05]  /*91e0*/  IMAD.SHL.U32 R3, R0, 0x100000, RZ ;  /* 0x0010000000037824 */ /* 0x000fca00078e00ff */
[----:B------:R-:W-:-:S07]  /*91f0*/  LOP3.LUT R0, R2, R3, R4, 0xfe, !PT ;  /* 0x0000000302007212 */ /* 0x000fce00078efe04 */
.L_x_22245:
[----:B------:R-:W-:Y:S05]  /*9200*/  BSYNC B0 ;  /* 0x0000000000007941 */ /* 0x000fea0003800000 */
.L_x_22244:
[----:B0-----:R-:W-:Y:S01]  /*9210*/  LOP3.LUT R4, R0, 0x7fffffff, RZ, 0xc0, !PT ;  /* 0x7fffffff00047812 */ /* 0x001fe200078ec0ff */
        /* <DEDUP_REMOVED lines=11> */
.L_x_22249:
[----:B------:R-:W-:Y:S01]  /*92d0*/  IMAD.MOV.U32 R2, RZ, RZ, 0x7f ;  /* 0x0000007fff027424 */ /* 0x000fe200078e00ff */
[----:B------:R-:W-:-:S04]  /*92e0*/  ISETP.GT.U32.AND P0, PT, R4, 0x7f800000, PT ;  /* 0x7f8000000400780c */ /* 0x000fc80003f04070 */
[----:B------:R-:W-:-:S09]  /*92f0*/  SEL R2, R2, 0x7c, P0 ;  /* 0x0000007c02027807 */ /* 0x000fd20000000000 */
.L_x_22250:
[----:B------:R-:W-:Y:S05]  /*9300*/  BSYNC B0 ;  /* 0x0000000000007941 */ /* 0x000fea0003800000 */
.L_x_22248:
[----:B------:R-:W-:-:S04]  /*9310*/  LOP3.LUT R0, R0, 0x80000000, RZ, 0xc0, !PT ;  /* 0x8000000000007812 */ /* 0x000fc800078ec0ff */
[----:B------:R-:W-:-:S04]  /*9320*/  SHF.R.U32.HI R3, RZ, 0x18, R0 ;  /* 0x00000018ff037819 */ /* 0x000fc80000011600 */
[----:B------:R-:W-:-:S05]  /*9330*/  LOP3.LUT R3, R2, R3, RZ, 0xfc, !PT ;  /* 0x0000000302037212 */ /* 0x000fca00078efcff */
[----:B------:R0:W-:Y:S01]  /*9340*/  STG.E.U8 desc[UR36][R16.64], R3 ;  /* 0x0000000310007986 */ /* 0x0001e2000c101124 */
[----:B------:R-:W-:Y:S05]  /*9350*/  BRA `(.L_x_22182) ;  /* 0x0000000c00d07947 */ /* 0x000fea0003800000 */
.L_x_22236:
        /* <DEDUP_REMOVED lines=21> */
.L_x_22254:
[----:B------:R-:W-:Y:S05]  /*94b0*/  BSYNC B1 ;  /* 0x0000000000017941 */ /* 0x000fea0003800000 */
.L_x_22253:
[----:B------:R-:W-:Y:S01]  /*94c0*/  IMAD.U32 R4, R4, -0x80000000, RZ ;  /* 0x8000000004047824 */ /* 0x000fe200078e00ff */
[----:B------:R-:W-:Y:S01]  /*94d0*/  LEA R2, R2, 0x3b800000, 0x17 ;  /* 0x3b80000002027811 */ /* 0x000fe200078eb8ff */
[----:B------:R-:W-:-:S05]  /*94e0*/  IMAD.SHL.U32 R3, R0, 0x100000, RZ ;  /* 0x0010000000037824 */ /* 0x000fca00078e00ff */
[----:B------:R-:W-:-:S07]  /*94f0*/  LOP3.LUT R0, R2, R3, R4, 0xfe, !PT ;  /* 0x0000000302007212 */ /* 0x000fce00078efe04 */
.L_x_22252:
[----:B------:R-:W-:Y:S05]  /*9500*/  BSYNC B0 ;  /* 0x0000000000007941 */ /* 0x000fea0003800000 */
.L_x_22251:
[----:B------:R-:W-:-:S05]  /*9510*/  F2FP.BF16.F32.PACK_AB R0, RZ, R0 ;  /* 0x00000000ff00723e */ /* 0x000fca00000010ff */
[----:B------:R1:W-:Y:S01]  /*9520*/  STG.E.U16 desc[UR36][R16.64], R0 ;  /* 0x0000000010007986 */ /* 0x0003e2000c101524 */
[----:B------:R-:W-:Y:S05]  /*9530*/  BRA `(.L_x_22182) ;  /* 0x0000000c00587947 */ /* 0x000fea0003800000 */
.L_x_22225:
        /* <DEDUP_REMOVED lines=29> */
.L_x_22261:
[----:B------:R-:W-:Y:S05]  /*9710*/  BSYNC B1 ;  /* 0x0000000000017941 */ /* 0x000fea0003800000 */
.L_x_22260:
[----:B------:R-:W-:Y:S01]  /*9720*/  IMAD.U32 R4, R4, -0x80000000, RZ ;  /* 0x8000000004047824 */ /* 0x000fe200078e00ff */
[----:B------:R-:W-:Y:S01]  /*9730*/  LEA R2, R2, 0x3b800000, 0x17 ;  /* 0x3b80000002027811 */ /* 0x000fe200078eb8ff */
[----:B------:R-:W-:-:S05]  /*9740*/  IMAD.SHL.U32 R3, R0, 0x100000, RZ ;  /* 0x0010000000037824 */ /* 0x000fca00078e00ff */
[----:B------:R-:W-:-:S07]  /*9750*/  LOP3.LUT R0, R2, R3, R4, 0xfe, !PT ;  /* 0x0000000302007212 */ /* 0x000fce00078efe04 */
.L_x_22259:
[----:B------:R-:W-:Y:S05]  /*9760*/  BSYNC B0 ;  /* 0x0000000000007941 */ /* 0x000fea0003800000 */
.L_x_22258:
[----:B------:R-:W1:Y:S02]  /*9770*/  F2I.FTZ.U32.TRUNC.NTZ R3, R0 ;  /* 0x0000000000037305 */ /* 0x000e64000021f000 */
[----:B-1----:R4:W-:Y:S01]  /*9780*/  STG.E.U16 desc[UR36][R16.64], R3 ;  /* 0x0000000310007986 */ /* 0x0029e2000c101524 */
[----:B------:R-:W-:Y:S05]  /*9790*/  BRA `(.L_x_22182) ;  /* 0x0000000800c07947 */ /* 0x000fea0003800000 */
.L_x_22257:
[----:B------:R1:W-:Y:S01]  /*97a0*/  STG.E.U8 desc[UR36][R16.64], R19 ;  /* 0x0000001310007986 */ /* 0x0003e2000c101124 */
[----:B------:R-:W-:Y:S05]  /*97b0*/  BRA `(.L_x_22182) ;  /* 0x0000000800b87947 */ /* 0x000fea0003800000 */
.L_x_22256:
        /* <DEDUP_REMOVED lines=21> */
.L_x_22265:
[----:B------:R-:W-:Y:S05]  /*9910*/  BSYNC B1 ;  /* 0x0000000000017941 */ /* 0x000fea0003800000 */
.L_x_22264:
[----:B------:R-:W-:Y:S01]  /*9920*/  IMAD.U32 R4, R4, -0x80000000, RZ ;  /* 0x8000000004047824 */ /* 0x000fe200078e00ff */
[----:B------:R-:W-:Y:S01]  /*9930*/  LEA R2, R2, 0x3b800000, 0x17 ;  /* 0x3b80000002027811 */ /* 0x000fe200078eb8ff */
[----:B------:R-:W-:-:S05]  /*9940*/  IMAD.SHL.U32 R3, R0, 0x100000, RZ ;  /* 0x0010000000037824 */ /* 0x000fca00078e00ff */
[----:B------:R-:W-:-:S07]  /*9950*/  LOP3.LUT R0, R2, R3, R4, 0xfe, !PT ;  /* 0x0000000302007212 */ /* 0x000fce00078efe04 */
.L_x_22263:
[----:B------:R-:W-:Y:S05]  /*9960*/  BSYNC B0 ;  /* 0x0000000000007941 */ /* 0x000fea0003800000 */
.L_x_22262:
[----:B0-----:R-:W-:Y:S01]  /*9970*/  LOP3.LUT R4, R0, 0x7fffffff, RZ, 0xc0, !PT ;  /* 0x7fffffff00047812 */ /* 0x001fe200078ec0ff */
        /* <DEDUP_REMOVED lines=15> */
.L_x_22268:
[----:B------:R-:W-:-:S04]  /*9a70*/  LOP3.LUT R0, R0, 0x80000000, RZ, 0xc0, !PT ;  /* 0x8000000000007812 */ /* 0x000fc800078ec0ff */
[----:B------:R-:W-:-:S04]  /*9a80*/  SHF.R.U32.HI R3, RZ, 0x18, R0 ;  /* 0x00000018ff037819 */ /* 0x000fc80000011600 */
[----:B------:R-:W-:-:S04]  /*9a90*/  LOP3.LUT R2, R2, R3, RZ, 0xfc, !PT ;  /* 0x0000000302027212 */ /* 0x000fc800078efcff */
[----:B------:R-:W-:-:S07]  /*9aa0*/  PRMT R8, R2, 0x7610, R8 ;  /* 0x0000761002087816 */ /* 0x000fce0000000008 */
.L_x_22267:
[----:B------:R-:W-:Y:S05]  /*9ab0*/  BSYNC B0 ;  /* 0x0000000000007941 */ /* 0x000fea0003800000 */
.L_x_22266:
[----:B------:R0:W-:Y:S01]  /*9ac0*/  STG.E.U8 desc[UR36][R16.64], R8 ;  /* 0x0000000810007986 */ /* 0x0001e2000c101124 */
[----:B------:R-:W-:Y:S05]  /*9ad0*/  BRA `(.L_x_22182) ;  /* 0x0000000400f07947 */ /* 0x000fea0003800000 */
.L_x_22255:
        /* <DEDUP_REMOVED lines=27> */
.L_x_22274:
[----:B------:R-:W-:Y:S05]  /*9c90*/  BSYNC B1 ;  /* 0x0000000000017941 */ /* 0x000fea0003800000 */
.L_x_22273:
[----:B------:R-:W-:Y:S01]  /*9ca0*/  IMAD.U32 R4, R4, -0x80000000, RZ ;  /* 0x8000000004047824 */ /* 0x000fe200078e00ff */
[----:B------:R-:W-:Y:S01]  /*9cb0*/  LEA R2, R2, 0x3b800000, 0x17 ;  /* 0x3b80000002027811 */ /* 0x000fe200078eb8ff */
[----:B------:R-:W-:-:S05]  /*9cc0*/  IMAD.SHL.U32 R3, R0, 0x100000, RZ ;  /* 0x0010000000037824 */ /* 0x000fca00078e00ff */
[----:B------:R-:W-:-:S07]  /*9cd0*/  LOP3.LUT R0, R2, R3, R4, 0xfe, !PT ;  /* 0x0000000302007212 */ /* 0x000fce00078efe04 */
.L_x_22272:
[----:B------:R-:W-:Y:S05]  /*9ce0*/  BSYNC B0 ;  /* 0x0000000000007941 */ /* 0x000fea0003800000 */
.L_x_22271:
[----:B0-----:R-:W-:-:S04]  /*9cf0*/  SHF.R.U32.HI R4, RZ, 0x17, R0 ;  /* 0x00000017ff047819 */ /* 0x001fc80000011600 */
[----:B------:R-:W-:-:S04]  /*9d00*/  LOP3.LUT R3, R4, 0xff, RZ, 0xc0, !PT ;  /* 0x000000ff04037812 */ /* 0x000fc800078ec0ff */
[----:B------:R-:W-:-:S13]  /*9d10*/  ISETP.NE.AND P1, PT, R3, 0xff, PT ;  /* 0x000000ff0300780c */ /* 0x000fda0003f25270 */
[--C-:B------:R-:W-:Y:S02]  /*9d20*/  @P1 SHF.R.U32.HI R2, RZ, 0x16, R0.reuse ;  /* 0x00000016ff021819 */ /* 0x100fe40000011600 */
[----:B------:R-:W-:Y:S01]  /*9d30*/  @P1 LOP3.LUT P0, RZ, R3, 0x3fffff, R0, 0xf8, !PT ;  /* 0x003fffff03ff1812 */ /* 0x000fe2000780f800 */
[----:B------:R-:W-:Y:S01]  /*9d40*/  @P1 VIADD R0, R4, 0x1 ;  /* 0x0000000104001836 */ /* 0x000fe20000000000 */
[----:B------:R-:W-:Y:S01]  /*9d50*/  @P1 LOP3.LUT R2, R2, 0x1, RZ, 0xc0, !PT ;  /* 0x0000000102021812 */ /* 0x000fe200078ec0ff */
[----:B------:R-:W-:-:S03]  /*9d60*/  IMAD.MOV.U32 R3, RZ, RZ, 0xff ;  /* 0x000000ffff037424 */ /* 0x000fc600078e00ff */
[----:B------:R-:W-:Y:S02]  /*9d70*/  @P1 ISETP.EQ.U32.AND P2, PT, R2, 0x1, P0 ;  /* 0x000000010200180c */ /* 0x000fe40000742070 */
[----:B------:R-:W-:Y:S02]  /*9d80*/  PLOP3.LUT P0, PT, PT, PT, PT, 0x80, 0x0 ;  /* 0x000000000000781c */ /* 0x000fe40003f0f070 */
[----:B------:R-:W-:-:S13]  /*9d90*/  @P1 PLOP3.LUT P0, PT, P2, PT, PT, 0x80, 0x0 ;  /* 0x000000000000181c */ /* 0x000fda000170f070 */
[----:B------:R-:W-:-:S04]  /*9da0*/  @!P0 IMAD.MOV R0, RZ, RZ, R4 ;  /* 0x000000ffff008224 */ /* 0x000fc800078e0204 */
[----:B------:R-:W-:-:S05]  /*9db0*/  @P1 IMAD.MOV.U32 R3, RZ, RZ, R0 ;  /* 0x000000ffff031224 */ /* 0x000fca00078e0000 */
[----:B------:R3:W-:Y:S01]  /*9dc0*/  STG.E.U8 desc[UR36][R16.64], R3 ;  /* 0x0000000310007986 */ /* 0x0007e2000c101124 */
[----:B------:R-:W-:Y:S05]  /*9dd0*/  BRA `(.L_x_22182) ;  /* 0x0000000400307947 */ /* 0x000fea0003800000 */
.L_x_22177:
[----:B------:R-:W-:Y:S01]  /*9de0*/  MOV R0, 0x0 ;  /* 0x0000000000007802 */ /* 0x000fe20000000f00 */
[----:B------:R-:W-:Y:S01]  /*9df0*/  ULDC.64 UR4, c[0x4][0x270] ;  /* 0x01009c0000047ab9 */ /* 0x000fe20000000a00 */
[----:B------:R-:W-:Y:S01]  /*9e00*/  ULDC.64 UR6, c[0x4][0x278] ;  /* 0x01009e0000067ab9 */ /* 0x000fe20000000a00 */
[----:B0-----:R-:W-:Y:S01]  /*9e10*/  IMAD.U32 R4, RZ, RZ, UR4 ;  /* 0x00000004ff047e24 */ /* 0x001fe2000f8e00ff */
        /* <DEDUP_REMOVED lines=12> */
.L_x_22275:
[----:B------:R-:W-:Y:S05]  /*9ee0*/  BRA `(.L_x_22182) ;  /* 0x0000000000ec7947 */ /* 0x000fea0003800000 */
.L_x_22270:
        /* <DEDUP_REMOVED lines=21> */
.L_x_22279:
[----:B------:R-:W-:Y:S05]  /*a040*/  BSYNC B1 ;  /* 0x0000000000017941 */ /* 0x000fea0003800000 */
.L_x_22278:
[----:B------:R-:W-:Y:S01]  /*a050*/  IMAD.U32 R4, R4, -0x80000000, RZ ;  /* 0x8000000004047824 */ /* 0x000fe200078e00ff */
[----:B------:R-:W-:Y:S01]  /*a060*/  LEA R2, R2, 0x3b800000, 0x17 ;  /* 0x3b80000002027811 */ /* 0x000fe200078eb8ff */
[----:B------:R-:W-:-:S05]  /*a070*/  IMAD.SHL.U32 R3, R0, 0x100000, RZ ;  /* 0x0010000000037824 */ /* 0x000fca00078e00ff */
[----:B------:R-:W-:-:S07]  /*a080*/  LOP3.LUT R2, R2, R3, R4, 0xfe, !PT ;  /* 0x0000000302027212 */ /* 0x000fce00078efe04 */
.L_x_22277:
[----:B------:R-:W-:Y:S05]  /*a090*/  BSYNC B0 ;  /* 0x0000000000007941 */ /* 0x000fea0003800000 */
.L_x_22276:
[----:B------:R-:W1:Y:S02]  /*a0a0*/  F2I.U64.TRUNC R2, R2 ;  /* 0x0000000200027311 */ /* 0x000e64000020d800 */
[----:B-1----:R2:W-:Y:S01]  /*a0b0*/  STG.E.64 desc[UR36][R16.64], R2 ;  /* 0x0000000210007986 */ /* 0x0025e2000c101b24 */
[----:B------:R-:W-:Y:S05]  /*a0c0*/  BRA `(.L_x_22182) ;  /* 0x0000000000747947 */ /* 0x000fea0003800000 */
.L_x_22269:
        /* <DEDUP_REMOVED lines=21> */
.L_x_22283:
[----:B------:R-:W-:Y:S05]  /*a220*/  BSYNC B1 ;  /* 0x0000000000017941 */ /* 0x000fea0003800000 */
.L_x_22282:
[----:B------:R-:W-:Y:S01]  /*a230*/  IMAD.U32 R4, R4, -0x80000000, RZ ;  /* 0x8000000004047824 */ /* 0x000fe200078e00ff */
[----:B------:R-:W-:Y:S01]  /*a240*/  LEA R2, R2, 0x3b800000, 0x17 ;  /* 0x3b80000002027811 */ /* 0x000fe200078eb8ff */
[----:B------:R-:W-:-:S05]  /*a250*/  IMAD.SHL.U32 R3, R0, 0x100000, RZ ;  /* 0x0010000000037824 */ /* 0x000fca00078e00ff */
[----:B------:R-:W-:-:S07]  /*a260*/  LOP3.LUT R0, R2, R3, R4, 0xfe, !PT ;  /* 0x0000000302007212 */ /* 0x000fce00078efe04 */
.L_x_22281:
[----:B------:R-:W-:Y:S05]  /*a270*/  BSYNC B0 ;  /* 0x0000000000007941 */ /* 0x000fea0003800000 */
.L_x_22280:
[----:B------:R-:W1:Y:S02]  /*a280*/  F2I.FTZ.U32.TRUNC.NTZ R3, R0 ;  /* 0x0000000000037305 */ /* 0x000e64000021f000 */
[----:B-1----:R1:W-:Y:S02]  /*a290*/  STG.E desc[UR36][R16.64], R3 ;  /* 0x0000000310007986 */ /* 0x0023e4000c101924 */
.L_x_22182:
[----:B-1----:R-:W1:Y:S01]  /*a2a0*/  S2R R0, SR_TID.X ;  /* 0x0000000000007919 */ /* 0x002e620000002100 */
[----:B0-234-:R-:W1:Y:S02]  /*a2b0*/  S2R R3, SR_CTAID.X ;  /* 0x0000000000037919 */ /* 0x01de640000002500 */
[----:B-1----:R-:W-:-:S04]  /*a2c0*/  IMAD R0, R3, 0x200, R0 ;  /* 0x0000020003007824 */ /* 0x002fc800078e0200 */
[----:B------:R-:W-:-:S07]  /*a2d0*/  VIADD R19, R0, 0x80 ;  /* 0x0000008000137836 */ /* 0x000fce0000000000 */
.L_x_22036:
[----:B------:R-:W-:Y:S05]  /*a2e0*/  BSYNC B7 ;  /* 0x0000000000077941 */ /* 0x000fea0003800000 */
.L_x_22035:
        /* <DEDUP_REMOVED lines=384> */
.L_x_22286:
        /* <DEDUP_REMOVED lines=22> */
.L_x_22290:
[----:B------:R-:W2:Y:S02]  /*bc50*/  LDG.E.U8 R2, desc[UR36][R2.64] ;  /* 0x0000002402027981 */ /* 0x000ea4000c1e1100 */
[----:B--2---:R-:W-:-:S04]  /*bc60*/  ISETP.NE.AND P0, PT, R2, RZ, PT ;  /* 0x000000ff0200720c */ /* 0x004fc80003f05270 */
[----:B------:R-:W-:Y:S01]  /*bc70*/  P2R R22, PR, RZ, 0x1 ;  /* 0x00000001ff167803 */ /* 0x000fe20000000000 */
[----:B------:R-:W-:Y:S08]  /*bc80*/  BRA `(.L_x_22292) ;  /* 0x0000000c00c47947 */ /* 0x000ff00003800000 */
.L_x_22289:
        /* <DEDUP_REMOVED lines=11> */
.L_x_22294:
[----:B------:R-:W2:Y:S02]  /*bd40*/  LDG.E R2, desc[UR36][R2.64] ;  /* 0x0000002402027981 */ /* 0x000ea4000c1e1900 */
[----:B--2---:R-:W-:-:S04]  /*bd50*/  ISETP.NE.AND P0, PT, R2, RZ, PT ;  /* 0x000000ff0200720c */ /* 0x004fc80003f05270 */
[----:B------:R-:W-:Y:S01]  /*bd60*/  P2R R22, PR, RZ, 0x1 ;  /* 0x00000001ff167803 */ /* 0x000fe20000000000 */
[----:B------:R-:W-:Y:S08]  /*bd70*/  BRA `(.L_x_22292) ;  /* 0x0000000c00887947 */ /* 0x000ff00003800000 */
.L_x_22293:
[----:B------:R-:W2:Y:S02]  /*bd80*/  LDG.E.U16 R2, desc[UR36][R2.64] ;  /* 0x0000002402027981 */ /* 0x000ea4000c1e1500 */
[----:B--2---:R-:W-:-:S04]  /*bd90*/  ISETP.NE.AND P0, PT, R2, RZ, PT ;  /* 0x000000ff0200720c */ /* 0x004fc80003f05270 */
[----:B------:R-:W-:Y:S01]  /*bda0*/  P2R R22, PR, RZ, 0x1 ;  /* 0x00000001ff167803 */ /* 0x000fe20000000000 */
[----:B------:R-:W-:Y:S08]  /*bdb0*/  BRA `(.L_x_22292) ;  /* 0x0000000c00787947 */ /* 0x000ff00003800000 */
.L_x_22288:
        /* <DEDUP_REMOVED lines=10> */
.L_x_22296:
[----:B------:R-:W2:Y:S02]  /*be60*/  LDG.E.U16 R0, desc[UR36][R2.64] ;  /* 0x0000002402007981 */ /* 0x000ea4000c1e1500 */
[----:B--2---:R-:W-:-:S05]  /*be70*/  HADD2.F32 R0, -RZ, R0.H0_H0 ;  /* 0x20000000ff007230 */ /* 0x004fca0000004100 */
[----:B------:R-:W-:-:S04]  /*be80*/  FSETP.NEU.FTZ.AND P0, PT, R0, RZ, PT ;  /* 0x000000ff0000720b */ /* 0x000fc80003f1d000 */
[----:B------:R-:W-:Y:S01]  /*be90*/  P2R R22, PR, RZ, 0x1 ;  /* 0x00000001ff167803 */ /* 0x000fe20000000000 */
[----:B------:R-:W-:Y:S08]  /*bea0*/  BRA `(.L_x_22292) ;  /* 0x0000000c003c7947 */ /* 0x000ff00003800000 */
.L_x_22295:
        /* <DEDUP_REMOVED lines=12> */
.L_x_22298:
        /* <DEDUP_REMOVED lines=11> */
.L_x_22297:
[----:B------:R-:W2:Y:S02]  /*c020*/  LDG.E.64 R2, desc[UR36][R2.64] ;  /* 0x0000002402027981 */ /* 0x000ea4000c1e1b00 */
[----:B--2---:R-:W-:-:S06]  /*c030*/  DSETP.NEU.AND P0, PT, R2, RZ, PT ;  /* 0x000000ff0200722a */ /* 0x004fcc0003f0d000 */
[----:B------:R-:W-:Y:S01]  /*c040*/  P2R R22, PR, RZ, 0x1 ;  /* 0x00000001ff167803 */ /* 0x000fe20000000000 */
[----:B------:R-:W-:Y:S07]  /*c050*/  BRA `(.L_x_22292) ;  /* 0x0000000800d07947 */ /* 0x000fee0003800000 */
.L_x_22287:
        /* <DEDUP_REMOVED lines=12> */
.L_x_22301:
[----:B------:R-:W2:Y:S02]  /*c120*/  LDG.E.128 R4, desc[UR36][R2.64] ;  /* 0x0000002402047981 */ /* 0x000ea4000c1e1d00 */
[----:B--2---:R-:W-:-:S06]  /*c130*/  DSETP.NEU.AND P0, PT, R6, RZ, PT ;  /* 0x000000ff0600722a */ /* 0x004fcc0003f0d000 */
[----:B------:R-:W-:-:S06]  /*c140*/  DSETP.NEU.OR P0, PT, R4, RZ, P0 ;  /* 0x000000ff0400722a */ /* 0x000fcc000070d400 */
[----:B------:R-:W-:Y:S01]  /*c150*/  P2R R22, PR, RZ, 0x1 ;  /* 0x00000001ff167803 */ /* 0x000fe20000000000 */
[----:B------:R-:W-:Y:S07]  /*c160*/  BRA `(.L_x_22292) ;  /* 0x00000008008c7947 */ /* 0x000fee0003800000 */
.L_x_22300:
        /* <DEDUP_REMOVED lines=28> */
.L_x_22303:
        /* <DEDUP_REMOVED lines=15> */
.L_x_22302:
[----:B------:R-:W2:Y:S02]  /*c420*/  LDG.E.U16 R0, desc[UR36][R2.64] ;  /* 0x0000002402007981 */ /* 0x000ea4000c1e1500 */
[----:B--2---:R-:W-:-:S05]  /*c430*/  IMAD.U32 R0, R0, 0x10000, RZ ;  /* 0x0001000000007824 */ /* 0x004fca00078e00ff */
[----:B------:R-:W-:-:S04]  /*c440*/  FSETP.NEU.FTZ.AND P0, PT, R0, RZ, PT ;  /* 0x000000ff0000720b */ /* 0x000fc80003f1d000 */
[----:B------:R-:W-:Y:S01]  /*c450*/  P2R R22, PR, RZ, 0x1 ;  /* 0x00000001ff167803 */ /* 0x000fe20000000000 */
[----:B------:R-:W-:Y:S08]  /*c460*/  BRA `(.L_x_22292) ;  /* 0x0000000400cc7947 */ /* 0x000ff00003800000 */
.L_x_22299:
        /* <DEDUP_REMOVED lines=12> */
.L_x_22306:
        /* <DEDUP_REMOVED lines=21> */
.L_x_22310:
[----:B------:R-:W-:Y:S05]  /*c680*/  BSYNC B1 ;  /* 0x0000000000017941 */ /* 0x000fea0003800000 */
.L_x_22309:
[----:B------:R-:W-:Y:S01]  /*c690*/  LEA R3, R0, 0x3b800000, 0x17 ;  /* 0x3b80000000037811 */ /* 0x000fe200078eb8ff */
[----:B------:R-:W-:-:S05]  /*c6a0*/  IMAD.SHL.U32 R0, R2, 0x100000, RZ ;  /* 0x0010000002007824 */ /* 0x000fca00078e00ff */
[----:B------:R-:W-:-:S07]  /*c6b0*/  LOP3.LUT R0, R3, R0, R4, 0xfe, !PT ;  /* 0x0000000003007212 */ /* 0x000fce00078efe04 */
.L_x_22308:
[----:B------:R-:W-:Y:S05]  /*c6c0*/  BSYNC B0 ;  /* 0x0000000000007941 */ /* 0x000fea0003800000 */
.L_x_22307:
[----:B------:R-:W-:-:S04]  /*c6d0*/  FSETP.NEU.FTZ.AND P0, PT, R0, RZ, PT ;  /* 0x000000ff0000720b */ /* 0x000fc80003f1d000 */
[----:B------:R-:W-:Y:S01]  /*c6e0*/  P2R R22, PR, RZ, 0x1 ;  /* 0x00000001ff167803 */ /* 0x000fe20000000000 */
[----:B------:R-:W-:Y:S08]  /*c6f0*/  BRA `(.L_x_22292) ;  /* 0x0000000400287947 */ /* 0x000ff00003800000 */
.L_x_22305:
        /* <DEDUP_REMOVED lines=21> */
.L_x_22314:
[----:B------:R-:W-:Y:S05]  /*c850*/  BSYNC B1 ;  /* 0x0000000000017941 */ /* 0x000fea0003800000 */
.L_x_22313:
[----:B------:R-:W-:Y:S01]  /*c860*/  LEA R3, R0, 0x37800000, 0x17 ;  /* 0x3780000000037811 */ /* 0x000fe200078eb8ff */
[----:B------:R-:W-:-:S05]  /*c870*/  IMAD.SHL.U32 R0, R2, 0x200000, RZ ;  /* 0x0020000002007824 */ /* 0x000fca00078e00ff */
[----:B------:R-:W-:-:S07]  /*c880*/  LOP3.LUT R0, R3, R0, R4, 0xfe, !PT ;  /* 0x0000000003007212 */ /* 0x000fce00078efe04 */
.L_x_22312:
[----:B------:R-:W-:Y:S05]  /*c890*/  BSYNC B0 ;  /* 0x0000000000007941 */ /* 0x000fea0003800000 */
.L_x_22311:
[----:B------:R-:W-:-:S04]  /*c8a0*/  FSETP.NEU.FTZ.AND P0, PT, R0, RZ, PT ;  /* 0x000000ff0000720b */ /* 0x000fc80003f1d000 */
[----:B------:R-:W-:Y:S01]  /*c8b0*/  P2R R22, PR, RZ, 0x1 ;  /* 0x00000001ff167803 */ /* 0x000fe20000000000 */
[----:B------:R-:W-:Y:S08]  /*c8c0*/  BRA `(.L_x_22292) ;  /* 0x0000000000b47947 */ /* 0x000ff00003800000 */
.L_x_22304:
        /* <DEDUP_REMOVED lines=14> */
.L_x_22318:
[----:B------:R-:W-:Y:S05]  /*c9b0*/  BSYNC B0 ;  /* 0x0000000000007941 */ /* 0x000fea0003800000 */
.L_x_22317:
[----:B------:R-:W-:-:S04]  /*c9c0*/  FSETP.NEU.FTZ.AND P0, PT, R0, RZ, PT ;  /* 0x000000ff0000720b */ /* 0x000fc80003f1d000 */
[----:B------:R-:W-:Y:S01]  /*c9d0*/  P2R R22, PR, RZ, 0x1 ;  /* 0x00000001ff167803 */ /* 0x000fe20000000000 */
[----:B------:R-:W-:Y:S08]  /*c9e0*/  BRA `(.L_x_22292) ;  /* 0x00000000006c7947 */ /* 0x000ff00003800000 */
.L_x_22291:
        /* <DEDUP_REMOVED lines=16> */
.L_x_22319:
[----:B------:R-:W-:-:S04]  /*caf0*/  PLOP3.LUT P0, PT, PT, PT, PT, 0x8, 0x0 ;  /* 0x000000000000781c */ /* 0x000fc80003f0e170 */
[----:B------:R-:W-:Y:S01]  /*cb00*/  P2R R22, PR, RZ, 0x1 ;  /* 0x00000001ff167803 */ /* 0x000fe20000000000 */
[----:B------:R-:W-:Y:S08]  /*cb10*/  BRA `(.L_x_22292) ;  /* 0x0000000000207947 */ /* 0x000ff00003800000 */
.L_x_22316:
[----:B------:R-:W2:Y:S02]  /*cb20*/  LDG.E.64 R2, desc[UR36][R2.64] ;  /* 0x0000002402027981 */ /* 0x000ea4000c1e1b00 */
[----:B--2---:R-:W-:-:S04]  /*cb30*/  ISETP.NE.U32.AND P0, PT, R2, RZ, PT ;  /* 0x000000ff0200720c */ /* 0x004fc80003f05070 */
[----:B------:R-:W-:-:S04]  /*cb40*/  ISETP.NE.AND.EX P0, PT, R3, RZ, PT, P0 ;  /* 0x000000ff0300720c */ /* 0x000fc80003f05300 */
[----:B------:R-:W-:Y:S01]  /*cb50*/  P2R R22, PR, RZ, 0x1 ;  /* 0x00000001ff167803 */ /* 0x000fe20000000000 */
[----:B------:R-:W-:Y:S08]  /*cb60*/  BRA `(.L_x_22292) ;  /* 0x00000000000c7947 */ /* 0x000ff00003800000 */
.L_x_22315:
[----:B------:R-:W2:Y:S02]  /*cb70*/  LDG.E R2, desc[UR36][R2.64] ;  /* 0x0000002402027981 */ /* 0x000ea4000c1e1900 */
[----:B--2---:R-:W-:-:S04]  /*cb80*/  ISETP.NE.AND P0, PT, R2, RZ, PT ;  /* 0x000000ff0200720c */ /* 0x004fc80003f05270 */
[----:B------:R-:W-:-:S09]  /*cb90*/  P2R R22, PR, RZ, 0x1 ;  /* 0x00000001ff167803 */ /* 0x000fd20000000000 */
.L_x_22292:
        /* <DEDUP_REMOVED lines=36> */
.L_x_22328:
[----:B------:R-:W-:-:S04]  /*cde0*/  LOP3.LUT R2, R5, 0x80000000, RZ, 0xc0, !PT ;  /* 0x8000000005027812 */ /* 0x000fc800078ec0ff */
[----:B------:R-:W-:-:S04]  /*cdf0*/  SHF.R.U32.HI R3, RZ, 0x18, R2 ;  /* 0x00000018ff037819 */ /* 0x000fc80000011602 */
[----:B------:R-:W-:-:S04]  /*ce00*/  LOP3.LUT R0, R0, R3, RZ, 0xfc, !PT ;  /* 0x0000000300007212 */ /* 0x000fc800078efcff */
[----:B------:R-:W-:Y:S01]  /*ce10*/  PRMT R23, R0, 0x7610, R23 ;  /* 0x0000761000177816 */ /* 0x000fe20000000017 */
[----:B------:R-:W-:Y:S06]  /*ce20*/  BRA `(.L_x_22327) ;  /* 0x0000002000b47947 */ /* 0x000fec0003800000 */
.L_x_22325:
        /* <DEDUP_REMOVED lines=17> */
.L_x_22329:
[----:B------:R-:W-:-:S04]  /*cf40*/  LOP3.LUT R2, R5, 0x80000000, RZ, 0xc0, !PT ;  /* 0x8000000005027812 */ /* 0x000fc800078ec0ff */
[----:B------:R-:W-:-:S04]  /*cf50*/  SHF.R.U32.HI R3, RZ, 0x18, R2 ;  /* 0x00000018ff037819 */ /* 0x000fc80000011602 */
[----:B------:R-:W-:-:S04]  /*cf60*/  LOP3.LUT R0, R0, R3, RZ, 0xfc, !PT ;  /* 0x0000000300007212 */ /* 0x000fc800078efcff */
[----:B------:R-:W-:Y:S01]  /*cf70*/  PRMT R23, R0, 0x7610, R23 ;  /* 0x0000761000177816 */ /* 0x000fe20000000017 */
[----:B------:R-:W-:Y:S06]  /*cf80*/  BRA `(.L_x_22327) ;  /* 0x00000020005c7947 */ /* 0x000fec0003800000 */
.L_x_22324:
        /* <DEDUP_REMOVED lines=26> */
.L_x_22332:
[----:B------:R-:W-:-:S04]  /*d130*/  LOP3.LUT R2, R5, 0x80000000, RZ, 0xc0, !PT ;  /* 0x8000000005027812 */ /* 0x000fc800078ec0ff */
[----:B------:R-:W-:-:S04]  /*d140*/  SHF.R.U32.HI R3, RZ, 0x18, R2 ;  /* 0x00000018ff037819 */ /* 0x000fc80000011602 */
[----:B------:R-:W-:-:S04]  /*d150*/  LOP3.LUT R0, R0, R3, RZ, 0xfc, !PT ;  /* 0x0000000300007212 */ /* 0x000fc800078efcff */
[----:B------:R-:W-:Y:S01]  /*d160*/  PRMT R23, R0, 0x7610, R23 ;  /* 0x0000761000177816 */ /* 0x000fe20000000017 */
[----:B------:R-:W-:Y:S06]  /*d170*/  BRA `(.L_x_22327) ;  /* 0x0000001c00e07947 */ /* 0x000fec0003800000 */
.L_x_22331:
        /* <DEDUP_REMOVED lines=17> */
.L_x_22333:
[----:B------:R-:W-:-:S04]  /*d290*/  LOP3.LUT R2, R5, 0x80000000, RZ, 0xc0, !PT ;  /* 0x8000000005027812 */ /* 0x000fc800078ec0ff */
[----:B------:R-:W-:-:S04]  /*d2a0*/  SHF.R.U32.HI R3, RZ, 0x18, R2 ;  /* 0x00000018ff037819 */ /* 0x000fc80000011602 */
[----:B------:R-:W-:-:S04]  /*d2b0*/  LOP3.LUT R0, R0, R3, RZ, 0xfc, !PT ;  /* 0x0000000300007212 */ /* 0x000fc800078efcff */
[----:B------:R-:W-:Y:S01]  /*d2c0*/  PRMT R23, R0, 0x7610, R23 ;  /* 0x0000761000177816 */ /* 0x000fe20000000017 */
[----:B------:R-:W-:Y:S06]  /*d2d0*/  BRA `(.L_x_22327) ;  /* 0x0000001c00887947 */ /* 0x000fec0003800000 */
.L_x_22330:
        /* <DEDUP_REMOVED lines=17> */
.L_x_22334:
[----:B------:R-:W-:-:S04]  /*d3f0*/  LOP3.LUT R2, R5, 0x80000000, RZ, 0xc0, !PT ;  /* 0x8000000005027812 */ /* 0x000fc800078ec0ff */
[----:B------:R-:W-:-:S04]  /*d400*/  SHF.R.U32.HI R3, RZ, 0x18, R2 ;  /* 0x00000018ff037819 */ /* 0x000fc80000011602 */
[----:B------:R-:W-:-:S04]  /*d410*/  LOP3.LUT R0, R0, R3, RZ, 0xfc, !PT ;  /* 0x0000000300007212 */ /* 0x000fc800078efcff */
[----:B------:R-:W-:Y:S01]  /*d420*/  PRMT R23, R0, 0x7610, R23 ;  /* 0x0000761000177816 */ /* 0x000fe20000000017 */
[----:B------:R-:W-:Y:S06]  /*d430*/  BRA `(.L_x_22327) ;  /* 0x0000001c00307947 */ /* 0x000fec0003800000 */
.L_x_22323:
        /* <DEDUP_REMOVED lines=24> */
.L_x_22337:
[----:B------:R-:W-:-:S04]  /*d5c0*/  LOP3.LUT R2, R3, 0x80000000, RZ, 0xc0, !PT ;  /* 0x8000000003027812 */ /* 0x000fc800078ec0ff */
[----:B------:R-:W-:-:S04]  /*d5d0*/  SHF.R.U32.HI R3, RZ, 0x18, R2 ;  /* 0x00000018ff037819 */ /* 0x000fc80000011602 */
[----:B------:R-:W-:-:S04]  /*d5e0*/  LOP3.LUT R0, R0, R3, RZ, 0xfc, !PT ;  /* 0x0000000300007212 */ /* 0x000fc800078efcff */
[----:B------:R-:W-:Y:S01]  /*d5f0*/  PRMT R23, R0, 0x7610, R23 ;  /* 0x0000761000177816 */ /* 0x000fe20000000017 */
[----:B------:R-:W-:Y:S06]  /*d600*/  BRA `(.L_x_22327) ;  /* 0x0000001800bc7947 */ /* 0x000fec0003800000 */
.L_x_22336:
        /* <DEDUP_REMOVED lines=17> */
.L_x_22338:
[----:B------:R-:W-:-:S04]  /*d720*/  LOP3.LUT R2, R5, 0x80000000, RZ, 0xc0, !PT ;  /* 0x8000000005027812 */ /* 0x000fc800078ec0ff */
[----:B------:R-:W-:-:S04]  /*d730*/  SHF.R.U32.HI R3, RZ, 0x18, R2 ;  /* 0x00000018ff037819 */ /* 0x000fc80000011602 */
[----:B------:R-:W-:-:S04]  /*d740*/  LOP3.LUT R0, R0, R3, RZ, 0xfc, !PT ;  /* 0x0000000300007212 */ /* 0x000fc800078efcff */
[----:B------:R-:W-:Y:S01]  /*d750*/  PRMT R23, R0, 0x7610, R23 ;  /* 0x0000761000177816 */ /* 0x000fe20000000017 */
[----:B------:R-:W-:Y:S06]  /*d760*/  BRA `(.L_x_22327) ;  /* 0x0000001800647947 */ /* 0x000fec0003800000 */
.L_x_22335:
        /* <DEDUP_REMOVED lines=25> */
.L_x_22341:
[----:B------:R-:W-:-:S04]  /*d900*/  LOP3.LUT R2, R3, 0x80000000, RZ, 0xc0, !PT ;  /* 0x8000000003027812 */ /* 0x000fc800078ec0ff */
[----:B------:R-:W-:-:S04]  /*d910*/  SHF.R.U32.HI R3, RZ, 0x18, R2 ;  /* 0x00000018ff037819 */ /* 0x000fc80000011602 */
[----:B------:R-:W-:-:S04]  /*d920*/  LOP3.LUT R0, R0, R3, RZ, 0xfc, !PT ;  /* 0x0000000300007212 */ /* 0x000fc800078efcff */
[----:B------:R-:W-:Y:S01]  /*d930*/  PRMT R23, R0, 0x7610, R23 ;  /* 0x0000761000177816 */ /* 0x000fe20000000017 */
[----:B------:R-:W-:Y:S06]  /*d940*/  BRA `(.L_x_22327) ;  /* 0x0000001400ec7947 */ /* 0x000fec0003800000 */
.L_x_22340:
        /* <DEDUP_REMOVED lines=17> */
.L_x_22342:
[----:B------:R-:W-:-:S04]  /*da60*/  LOP3.LUT R2, R5, 0x80000000, RZ, 0xc0, !PT ;  /* 0x8000000005027812 */ /* 0x000fc800078ec0ff */
[----:B------:R-:W-:-:S04]  /*da70*/  SHF.R.U32.HI R3, RZ, 0x18, R2 ;  /* 0x00000018ff037819 */ /* 0x000fc80000011602 */
[----:B------:R-:W-:-:S04]  /*da80*/  LOP3.LUT R0, R0, R3, RZ, 0xfc, !PT ;  /* 0x0000000300007212 */ /* 0x000fc800078efcff */
[----:B------:R-:W-:Y:S01]  /*da90*/  PRMT R23, R0, 0x7610, R23 ;  /* 0x0000761000177816 */ /* 0x000fe20000000017 */
[----:B------:R-:W-:Y:S06]  /*daa0*/  BRA `(.L_x_22327) ;  /* 0x0000001400947947 */ /* 0x000fec0003800000 */
.L_x_22339:
        /* <DEDUP_REMOVED lines=21> */
.L_x_22343:
[----:B------:R-:W-:-:S04]  /*dc00*/  LOP3.LUT R0, R0, 0x80000000, RZ, 0xc0, !PT ;  /* 0x8000000000007812 */ /* 0x000fc800078ec0ff */
[----:B------:R-:W-:-:S04]  /*dc10*/  SHF.R.U32.HI R3, RZ, 0x18, R0 ;  /* 0x00000018ff037819 */ /* 0x000fc80000011600 */
[----:B------:R-:W-:-:S04]  /*dc20*/  LOP3.LUT R2, R2, R3, RZ, 0xfc, !PT ;  /* 0x0000000302027212 */ /* 0x000fc800078efcff */
[----:B------:R-:W-:Y:S01]  /*dc30*/  PRMT R23, R2, 0x7610, R23 ;  /* 0x0000761002177816 */ /* 0x000fe20000000017 */
[----:B------:R-:W-:Y:S06]  /*dc40*/  BRA `(.L_x_22327) ;  /* 0x00000014002c7947 */ /* 0x000fec0003800000 */
.L_x_22322:
        /* <DEDUP_REMOVED lines=27> */
.L_x_22347:
[----:B------:R-:W-:Y:S01]  /*de00*/  PRMT R23, R0, 0x7610, R23 ;  /* 0x0000761000177816 */ /* 0x000fe20000000017 */
[----:B------:R-:W-:Y:S06]  /*de10*/  BRA `(.L_x_22327) ;  /* 0x0000001000b87947 */ /* 0x000fec0003800000 */
.L_x_22346:
        /* <DEDUP_REMOVED lines=21> */
.L_x_22348:
[----:B------:R-:W-:-:S04]  /*df70*/  LOP3.LUT R2, R5, 0x80000000, RZ, 0xc0, !PT ;  /* 0x8000000005027812 */ /* 0x000fc800078ec0ff */
[----:B------:R-:W-:-:S04]  /*df80*/  SHF.R.U32.HI R3, RZ, 0x18, R2 ;  /* 0x00000018ff037819 */ /* 0x000fc80000011602 */
[----:B------:R-:W-:-:S04]  /*df90*/  LOP3.LUT R0, R0, R3, RZ, 0xfc, !PT ;  /* 0x0000000300007212 */ /* 0x000fc800078efcff */
[----:B------:R-:W-:Y:S01]  /*dfa0*/  PRMT R23, R0, 0x7610, R23 ;  /* 0x0000761000177816 */ /* 0x000fe20000000017 */
[----:B------:R-:W-:Y:S06]  /*dfb0*/  BRA `(.L_x_22327) ;  /* 0x0000001000507947 */ /* 0x000fec0003800000 */
.L_x_22345:
        /* <DEDUP_REMOVED lines=42> */
.L_x_22351:
[----:B------:R-:W-:-:S04]  /*e260*/  LOP3.LUT R0, R5, 0x80000000, R0, 0xc8, !PT ;  /* 0x8000000005007812 */ /* 0x000fc800078ec800 */
[----:B------:R-:W-:-:S04]  /*e270*/  SHF.R.U32.HI R3, RZ, 0x18, R0 ;  /* 0x00000018ff037819 */ /* 0x000fc80000011600 */
[----:B------:R-:W-:-:S04]  /*e280*/  LOP3.LUT R2, R2, R3, RZ, 0xfc, !PT ;  /* 0x0000000302027212 */ /* 0x000fc800078efcff */
[----:B------:R-:W-:Y:S01]  /*e290*/  PRMT R23, R2, 0x7610, R23 ;  /* 0x0000761002177816 */ /* 0x000fe20000000017 */
[----:B------:R-:W-:Y:S06]  /*e2a0*/  BRA `(.L_x_22327) ;  /* 0x0000000c00947947 */ /* 0x000fec0003800000 */
.L_x_22350:
        /* <DEDUP_REMOVED lines=25> */
.L_x_22352:
[----:B------:R-:W-:-:S05]  /*e440*/  IMAD.SHL.U32 R3, R2, 0x1000000, RZ ;  /* 0x0100000002037824 */ /* 0x000fca00078e00ff */
[----:B------:R-:W-:-:S04]  /*e450*/  LOP3.LUT R3, R3, 0x80000000, R4, 0xc8, !PT ;  /* 0x8000000003037812 */ /* 0x000fc800078ec804 */
[----:B------:R-:W-:-:S04]  /*e460*/  SHF.R.U32.HI R3, RZ, 0x18, R3 ;  /* 0x00000018ff037819 */ /* 0x000fc80000011603 */
[----:B------:R-:W-:-:S04]  /*e470*/  LOP3.LUT R0, R0, R3, RZ, 0xfc, !PT ;  /* 0x0000000300007212 */ /* 0x000fc800078efcff */
[----:B------:R-:W-:Y:S01]  /*e480*/  PRMT R23, R0, 0x7610, R23 ;  /* 0x0000761000177816 */ /* 0x000fe20000000017 */
[----:B------:R-:W-:Y:S06]  /*e490*/  BRA `(.L_x_22327) ;  /* 0x0000000c00187947 */ /* 0x000fec0003800000 */
.L_x_22349:
        /* <DEDUP_REMOVED lines=17> */
.L_x_22353:
[----:B------:R-:W-:-:S04]  /*e5b0*/  LOP3.LUT R2, R5, 0x80000000, RZ, 0xc0, !PT ;  /* 0x8000000005027812 */ /* 0x000fc800078ec0ff */
[----:B------:R-:W-:-:S04]  /*e5c0*/  SHF.R.U32.HI R3, RZ, 0x18, R2 ;  /* 0x00000018ff037819 */ /* 0x000fc80000011602 */
[----:B------:R-:W-:-:S04]  /*e5d0*/  LOP3.LUT R0, R0, R3, RZ, 0xfc, !PT ;  /* 0x0000000300007212 */ /* 0x000fc800078efcff */
[----:B------:R-:W-:Y:S01]  /*e5e0*/  PRMT R23, R0, 0x7610, R23 ;  /* 0x0000761000177816 */ /* 0x000fe20000000017 */
[----:B------:R-:W-:Y:S06]  /*e5f0*/  BRA `(.L_x_22327) ;  /* 0x0000000800c07947 */ /* 0x000fec0003800000 */
.L_x_22344:
        /* <DEDUP_REMOVED lines=28> */
.L_x_22357:
[----:B------:R-:W-:-:S04]  /*e7c0*/  LOP3.LUT R2, R5, 0x80000000, RZ, 0xc0, !PT ;  /* 0x8000000005027812 */ /* 0x000fc800078ec0ff */
[----:B------:R-:W-:-:S04]  /*e7d0*/  SHF.R.U32.HI R3, RZ, 0x18, R2 ;  /* 0x00000018ff037819 */ /* 0x000fc80000011602 */
[----:B------:R-:W-:-:S04]  /*e7e0*/  LOP3.LUT R0, R0, R3, RZ, 0xfc, !PT ;  /* 0x0000000300007212 */ /* 0x000fc800078efcff */
[----:B------:R-:W-:Y:S01]  /*e7f0*/  PRMT R23, R0, 0x7610, R23 ;  /* 0x0000761000177816 */ /* 0x000fe20000000017 */
[----:B------:R-:W-:Y:S06]  /*e800*/  BRA `(.L_x_22327) ;  /* 0x00000008003c7947 */ /* 0x000fec0003800000 */
.L_x_22356:
[----:B------:R0:W5:Y:S01]  /*e810*/  LDG.E.U8 R23, desc[UR36][R2.64] ;  /* 0x0000002402177981 */ /* 0x000162000c1e1100 */
[----:B------:R-:W-:Y:S05]  /*e820*/  BRA `(.L_x_22327) ;  /* 0x0000000800347947 */ /* 0x000fea0003800000 */
.L_x_22355:
        /* <DEDUP_REMOVED lines=21> */
.L_x_22361:
[----:B------:R-:W-:Y:S05]  /*e980*/  BSYNC B2 ;  /* 0x0000000000027941 */ /* 0x000fea0003800000 */
.L_x_22360:
[----:B------:R-:W-:Y:S01]  /*e990*/  LEA R3, R0, 0x37800000, 0x17 ;  /* 0x3780000000037811 */ /* 0x000fe200078eb8ff */
[----:B------:R-:W-:-:S05]  /*e9a0*/  IMAD.SHL.U32 R0, R2, 0x200000, RZ ;  /* 0x0020000002007824 */ /* 0x000fca00078e00ff */
[----:B------:R-:W-:-:S07]  /*e9b0*/  LOP3.LUT R0, R3, R0, R4, 0xfe, !PT ;  /* 0x0000000003007212 */ /* 0x000fce00078efe04 */
.L_x_22359:
[----:B------:R-:W-:Y:S05]  /*e9c0*/  BSYNC B1 ;  /* 0x0000000000017941 */ /* 0x000fea0003800000 */
.L_x_22358:
        /* <DEDUP_REMOVED lines=15> */
.L_x_22362:
[----:B------:R-:W-:-:S04]  /*eac0*/  LOP3.LUT R0, R0, 0x80000000, RZ, 0xc0, !PT ;  /* 0x8000000000007812 */ /* 0x000fc800078ec0ff */
[----:B------:R-:W-:-:S04]  /*ead0*/  SHF.R.U32.HI R3, RZ, 0x18, R0 ;  /* 0x00000018ff037819 */ /* 0x000fc80000011600 */
[----:B------:R-:W-:-:S04]  /*eae0*/  LOP3.LUT R2, R2, R3, RZ, 0xfc, !PT ;  /* 0x0000000302027212 */ /* 0x000fc800078efcff */
[----:B------:R-:W-:Y:S01]  /*eaf0*/  PRMT R23, R2, 0x7610, R23 ;  /* 0x0000761002177816 */ /* 0x000fe20000000017 */
[----:B------:R-:W-:Y:S06]  /*eb00*/  BRA `(.L_x_22327) ;  /* 0x00000004007c7947 */ /* 0x000fec0003800000 */
.L_x_22354:
        /* <DEDUP_REMOVED lines=17> */
.L_x_22366:
[----:B------:R-:W-:Y:S05]  /*ec20*/  BSYNC B1 ;  /* 0x0000000000017941 */ /* 0x000fea0003800000 */
.L_x_22365:
        /* <DEDUP_REMOVED lines=13> */
.L_x_22367:
[----:B------:R-:W-:Y:S01]  /*ed00*/  PRMT R23, R0, 0x7610, R23 ;  /* 0x0000761000177816 */ /* 0x000fe20000000017 */
[----:B------:R-:W-:Y:S06]  /*ed10*/  BRA `(.L_x_22327) ;  /* 0x0000000000f87947 */ /* 0x000fec0003800000 */
.L_x_22326:
[----:B------:R-:W-:Y:S05]  /*ed20*/  BSYNC B0 ;  /* 0x0000000000007941 */ /* 0x000fea0003800000 */
.L_x_22321:
        /* <DEDUP_REMOVED lines=16> */
.L_x_22368:
[----:B------:R-:W-:Y:S01]  /*ee30*/  PRMT R23, RZ, 0x7610, R23 ;  /* 0x00007610ff177816 */ /* 0x000fe20000000017 */
[----:B------:R-:W-:Y:S06]  /*ee40*/  BRA `(.L_x_22327) ;  /* 0x0000000000ac7947 */ /* 0x000fec0003800000 */
.L_x_22364:
        /* <DEDUP_REMOVED lines=17> */
.L_x_22369:
[----:B------:R-:W-:-:S04]  /*ef60*/  LOP3.LUT R2, R5, 0x80000000, RZ, 0xc0, !PT ;  /* 0x8000000005027812 */ /* 0x000fc800078ec0ff */
[----:B------:R-:W-:-:S04]  /*ef70*/  SHF.R.U32.HI R3, RZ, 0x18, R2 ;  /* 0x00000018ff037819 */ /* 0x000fc80000011602 */
[----:B------:R-:W-:-:S04]  /*ef80*/  LOP3.LUT R0, R0, R3, RZ, 0xfc, !PT ;  /* 0x0000000300007212 */ /* 0x000fc800078efcff */
[----:B------:R-:W-:Y:S01]  /*ef90*/  PRMT R23, R0, 0x7610, R23 ;  /* 0x0000761000177816 */ /* 0x000fe20000000017 */
[----:B------:R-:W-:Y:S06]  /*efa0*/  BRA `(.L_x_22327) ;  /* 0x0000000000547947 */ /* 0x000fec0003800000 */
.L_x_22363:
        /* <DEDUP_REMOVED lines=17> */
.L_x_22370:
[----:B------:R-:W-:-:S04]  /*f0c0*/  LOP3.LUT R2, R5, 0x80000000, RZ, 0xc0, !PT ;  /* 0x8000000005027812 */ /* 0x000fc800078ec0ff */
[----:B------:R-:W-:-:S04]  /*f0d0*/  SHF.R.U32.HI R3, RZ, 0x18, R2 ;  /* 0x00000018ff037819 */ /* 0x000fc80000011602 */
[----:B------:R-:W-:-:S04]  /*f0e0*/  LOP3.LUT R0, R0, R3, RZ, 0xfc, !PT ;  /* 0x0000000300007212 */ /* 0x000fc800078efcff */
[----:B------:R-:W-:-:S07]  /*f0f0*/  PRMT R23, R0, 0x7610, R23 ;  /* 0x0000761000177816 */ /* 0x000fce0000000017 */
.L_x_22327:
[----:B------:R-:W-:Y:S05]  /*f100*/  BSYNC B6 ;  /* 0x0000000000067941 */ /* 0x000fea0003800000 */
.L_x_22320:
        /* <DEDUP_REMOVED lines=36> */
.L_x_22379:
[----:B------:R-:W-:-:S04]  /*f350*/  LOP3.LUT R0, R3, 0x80000000, RZ, 0xc0, !PT ;  /* 0x8000000003007812 */ /* 0x000fc800078ec0ff */
[----:B------:R-:W-:-:S04]  /*f360*/  SHF.R.U32.HI R3, RZ, 0x18, R0 ;  /* 0x00000018ff037819 */ /* 0x000fc80000011600 */
[----:B------:R-:W-:-:S04]  /*f370*/  LOP3.LUT R2, R2, R3, RZ, 0xfc, !PT ;  /* 0x0000000302027212 */ /* 0x000fc800078efcff */
[----:B------:R-:W-:Y:S01]  /*f380*/  PRMT R0, R2, 0x7610, R0 ;  /* 0x0000761002007816 */ /* 0x000fe20000000000 */
[----:B------:R-:W-:Y:S06]  /*f390*/  BRA `(.L_x_22378) ;  /* 0x0000002000b07947 */ /* 0x000fec0003800000 */
.L_x_22376:
        /* <DEDUP_REMOVED lines=17> */
.L_x_22380:
[----:B------:R-:W-:-:S04]  /*f4b0*/  LOP3.LUT R0, R3, 0x80000000, RZ, 0xc0, !PT ;  /* 0x8000000003007812 */ /* 0x000fc800078ec0ff */
[----:B------:R-:W-:-:S04]  /*f4c0*/  SHF.R.U32.HI R3, RZ, 0x18, R0 ;  /* 0x00000018ff037819 */ /* 0x000fc80000011600 */
[----:B------:R-:W-:-:S04]  /*f4d0*/  LOP3.LUT R2, R2, R3, RZ, 0xfc, !PT ;  /* 0x0000000302027212 */ /* 0x000fc800078efcff */
[----:B------:R-:W-:Y:S01]  /*f4e0*/  PRMT R0, R2, 0x7610, R0 ;  /* 0x0000761002007816 */ /* 0x000fe20000000000 */
[----:B------:R-:W-:Y:S06]  /*f4f0*/  BRA `(.L_x_22378) ;  /* 0x0000002000587947 */ /* 0x000fec0003800000 */
.L_x_22375:
        /* <DEDUP_REMOVED lines=26> */
.L_x_22383:
[----:B------:R-:W-:-:S04]  /*f6a0*/  LOP3.LUT R0, R3, 0x80000000, RZ, 0xc0, !PT ;  /* 0x8000000003007812 */ /* 0x000fc800078ec0ff */
[----:B------:R-:W-:-:S04]  /*f6b0*/  SHF.R.U32.HI R3, RZ, 0x18, R0 ;  /* 0x00000018ff037819 */ /* 0x000fc80000011600 */
[----:B------:R-:W-:-:S04]  /*f6c0*/  LOP3.LUT R2, R2, R3, RZ, 0xfc, !PT ;  /* 0x0000000302027212 */ /* 0x000fc800078efcff */
[----:B------:R-:W-:Y:S01]  /*f6d0*/  PRMT R0, R2, 0x7610, R0 ;  /* 0x0000761002007816 */ /* 0x000fe20000000000 */
[----:B------:R-:W-:Y:S06]  /*f6e0*/  BRA `(.L_x_22378) ;  /* 0x0000001c00dc7947 */ /* 0x000fec0003800000 */
.L_x_22382:
        /* <DEDUP_REMOVED lines=17> */
.L_x_22384:
[----:B------:R-:W-:-:S04]  /*f800*/  LOP3.LUT R0, R3, 0x80000000, RZ, 0xc0, !PT ;  /* 0x8000000003007812 */ /* 0x000fc800078ec0ff */
[----:B------:R-:W-:-:S04]  /*f810*/  SHF.R.U32.HI R3, RZ, 0x18, R0 ;  /* 0x00000018ff037819 */ /* 0x000fc80000011600 */
[----:B------:R-:W-:-:S04]  /*f820*/  LOP3.LUT R2, R2, R3, RZ, 0xfc, !PT ;  /* 0x0000000302027212 */ /* 0x000fc800078efcff */
[----:B------:R-:W-:Y:S01]  /*f830*/  PRMT R0, R2, 0x7610, R0 ;  /* 0x0000761002007816 */ /* 0x000fe20000000000 */
[----:B------:R-:W-:Y:S06]  /*f840*/  BRA `(.L_x_22378) ;  /* 0x0000001c00847947 */ /* 0x000fec0003800000 */
.L_x_22381:
        /* <DEDUP_REMOVED lines=17> */
.L_x_22385:
[----:B------:R-:W-:-:S04]  /*f960*/  LOP3.LUT R0, R3, 0x80000000, RZ, 0xc0, !PT ;  /* 0x8000000003007812 */ /* 0x000fc800078ec0ff */
[----:B------:R-:W-:-:S04]  /*f970*/  SHF.R.U32.HI R3, RZ, 0x18, R0 ;  /* 0x00000018ff037819 */ /* 0x000fc80000011600 */
[----:B------:R-:W-:-:S04]  /*f980*/  LOP3.LUT R2, R2, R3, RZ, 0xfc, !PT ;  /* 0x0000000302027212 */ /* 0x000fc800078efcff */
[----:B------:R-:W-:Y:S01]  /*f990*/  PRMT R0, R2, 0x7610, R0 ;  /* 0x0000761002007816 */ /* 0x000fe20000000000 */
[----:B------:R-:W-:Y:S06]  /*f9a0*/  BRA `(.L_x_22378) ;  /* 0x0000001c002c7947 */ /* 0x000fec0003800000 */
.L_x_22374:
        /* <DEDUP_REMOVED lines=24> */
.L_x_22388:
[----:B------:R-:W-:-:S04]  /*fb30*/  LOP3.LUT R0, R5, 0x80000000, RZ, 0xc0, !PT ;  /* 0x8000000005007812 */ /* 0x000fc800078ec0ff */
[----:B------:R-:W-:-:S04]  /*fb40*/  SHF.R.U32.HI R3, RZ, 0x18, R0 ;  /* 0x00000018ff037819 */ /* 0x000fc80000011600 */
[----:B------:R-:W-:-:S04]  /*fb50*/  LOP3.LUT R2, R2, R3, RZ, 0xfc, !PT ;  /* 0x0000000302027212 */ /* 0x000fc800078efcff */
[----:B------:R-:W-:Y:S01]  /*fb60*/  PRMT R0, R2, 0x7610, R0 ;  /* 0x0000761002007816 */ /* 0x000fe20000000000 */
[----:B------:R-:W-:Y:S06]  /*fb70*/  BRA `(.L_x_22378) ;  /* 0x0000001800b87947 */ /* 0x000fec0003800000 */
.L_x_22387:
        /* <DEDUP_REMOVED lines=17> */
.L_x_22389:
[----:B------:R-:W-:-:S04]  /*fc90*/  LOP3.LUT R0, R3, 0x80000000, RZ, 0xc0, !PT ;  /* 0x8000000003007812 */ /* 0x000fc800078ec0ff */
[----:B------:R-:W-:-:S04]  /*fca0*/  SHF.R.U32.HI R3, RZ, 0x18, R0 ;  /* 0x00000018ff037819 */ /* 0x000fc80000011600 */
[----:B------:R-:W-:-:S04]  /*fcb0*/  LOP3.LUT R2, R2, R3, RZ, 0xfc, !PT ;  /* 0x0000000302027212 */ /* 0x000fc800078efcff */
[----:B------:R-:W-:Y:S01]  /*fcc0*/  PRMT R0, R2, 0x7610, R0 ;  /* 0x0000761002007816 */ /* 0x000fe20000000000 */
[----:B------:R-:W-:Y:S06]  /*fcd0*/  BRA `(.L_x_22378) ;  /* 0x0000001800607947 */ /* 0x000fec0003800000 */
.L_x_22386:
        /* <DEDUP_REMOVED lines=25> */
.L_x_22392:
[----:B------:R-:W-:-:S04]  /*fe70*/  LOP3.LUT R0, R5, 0x80000000, RZ, 0xc0, !PT ;  /* 0x8000000005007812 */ /* 0x000fc800078ec0ff */
[----:B------:R-:W-:-:S04]  /*fe80*/  SHF.R.U32.HI R3, RZ, 0x18, R0 ;  /* 0x00000018ff037819 */ /* 0x000fc80000011600 */
[----:B------:R-:W-:-:S04]  /*fe90*/  LOP3.LUT R2, R2, R3, RZ, 0xfc, !PT ;  /* 0x0000000302027212 */ /* 0x000fc800078efcff */
[----:B------:R-:W-:Y:S01]  /*fea0*/  PRMT R0, R2, 0x7610, R0 ;  /* 0x0000761002007816 */ /* 0x000fe20000000000 */
[----:B------:R-:W-:Y:S06]  /*feb0*/  BRA `(.L_x_22378) ;  /* 0x0000001400e87947 */ /* 0x000fec0003800000 */
.L_x_22391:
        /* <DEDUP_REMOVED lines=17> */
.L_x_22393:
[----:B------:R-:W-:-:S04]  /*ffd0*/  LOP3.LUT R0, R7, 0x80000000, RZ, 0xc0, !PT ;  /* 0x8000000007007812 */ /* 0x000fc800078ec0ff */
[----:B------:R-:W-:-:S04]  /*ffe0*/  SHF.R.U32.HI R3, RZ, 0x18, R0 ;  /* 0x00000018ff037819 */ /* 0x000fc80000011600 */
[----:B------:R-:W-:-:S04]  /*fff0*/  LOP3.LUT R2, R2, R3, RZ, 0xfc, !PT ;  /* 0x0000000302027212 */ /* 0x000fc800078efcff */
[----:B------:R-:W-:Y:S01]  /*10000*/  PRMT R0, R2, 0x7610, R0 ;  /* 0x0000761002007816 */ /* 0x000fe20000000000 */
[----:B------:R-:W-:Y:S06]  /*10010*/  BRA `(.L_x_22378) ;  /* 0x0000001400907947 */ /* 0x000fec0003800000 */
.L_x_22390:
        /* <DEDUP_REMOVED lines=21> */
.L_x_22394:
[----:B------:R-:W-:-:S04]  /*10170*/  LOP3.LUT R2, R2, 0x80000000, RZ, 0xc0, !PT ;  /* 0x8000000002027812 */ /* 0x000fc800078ec0ff */
[----:B------:R-:W-:-:S04]  /*10180*/  SHF.R.U32.HI R2, RZ, 0x18, R2 ;  /* 0x00000018ff027819 */ /* 0x000fc80000011602 */
[----:B------:R-:W-:-:S04]  /*10190*/  LOP3.LUT R2, R3, R2, RZ, 0xfc, !PT ;  /* 0x0000000203027212 */ /* 0x000fc800078efcff */
[----:B------:R-:W-:Y:S01]  /*101a0*/  PRMT R0, R2, 0x7610, R0 ;  /* 0x0000761002007816 */ /* 0x000fe20000000000 */
[----:B------:R-:W-:Y:S06]  /*101b0*/  BRA `(.L_x_22378) ;  /* 0x0000001400287947 */ /* 0x000fec0003800000 */
.L_x_22373:
        /* <DEDUP_REMOVED lines=27> */
.L_x_22398:
[----:B------:R-:W-:Y:S01]  /*10370*/  PRMT R0, R2, 0x7610, R0 ;  /* 0x0000761002007816 */ /* 0x000fe20000000000 */
[----:B------:R-:W-:Y:S06]  /*10380*/  BRA `(.L_x_22378) ;  /* 0x0000001000b47947 */ /* 0x000fec0003800000 */
.L_x_22397:
        /* <DEDUP_REMOVED lines=21> */
.L_x_22399:
[----:B------:R-:W-:-:S04]  /*104e0*/  LOP3.LUT R0, R7, 0x80000000, RZ, 0xc0, !PT ;  /* 0x8000000007007812 */ /* 0x000fc800078ec0ff */
[----:B------:R-:W-:-:S04]  /*104f0*/  SHF.R.U32.HI R3, RZ, 0x18, R0 ;  /* 0x00000018ff037819 */ /* 0x000fc80000011600 */
[----:B------:R-:W-:-:S04]  /*10500*/  LOP3.LUT R2, R2, R3, RZ, 0xfc, !PT ;  /* 0x0000000302027212 */ /* 0x000fc800078efcff */
[----:B------:R-:W-:Y:S01]  /*10510*/  PRMT R0, R2, 0x7610, R0 ;  /* 0x0000761002007816 */ /* 0x000fe20000000000 */
[----:B------:R-:W-:Y:S06]  /*10520*/  BRA `(.L_x_22378) ;  /* 0x00000010004c7947 */ /* 0x000fec0003800000 */
.L_x_22396:
        /* <DEDUP_REMOVED lines=42> */
.L_x_22402:
[----:B------:R-:W-:-:S04]  /*107d0*/  LOP3.LUT R2, R5, 0x80000000, R2, 0xc8, !PT ;  /* 0x8000000005027812 */ /* 0x000fc800078ec802 */
[----:B------:R-:W-:-:S04]  /*107e0*/  SHF.R.U32.HI R2, RZ, 0x18, R2 ;  /* 0x00000018ff027819 */ /* 0x000fc80000011602 */
[----:B------:R-:W-:-:S04]  /*107f0*/  LOP3.LUT R2, R3, R2, RZ, 0xfc, !PT ;  /* 0x0000000203027212 */ /* 0x000fc800078efcff */
[----:B------:R-:W-:Y:S01]  /*10800*/  PRMT R0, R2, 0x7610, R0 ;  /* 0x0000761002007816 */ /* 0x000fe20000000000 */
[----:B------:R-:W-:Y:S06]  /*10810*/  BRA `(.L_x_22378) ;  /* 0x0000000c00907947 */ /* 0x000fec0003800000 */
.L_x_22401:
        /* <DEDUP_REMOVED lines=25> */
.L_x_22403:
[----:B------:R-:W-:-:S05]  /*109b0*/  IMAD.SHL.U32 R5, R5, 0x1000000, RZ ;  /* 0x0100000005057824 */ /* 0x000fca00078e00ff */
[----:B------:R-:W-:-:S04]  /*109c0*/  LOP3.LUT R5, R5, 0x80000000, R2, 0xc8, !PT ;  /* 0x8000000005057812 */ /* 0x000fc800078ec802 */
[----:B------:R-:W-:-:S04]  /*109d0*/  SHF.R.U32.HI R0, RZ, 0x18, R5 ;  /* 0x00000018ff007819 */ /* 0x000fc80000011605 */
[----:B------:R-:W-:Y:S01]  /*109e0*/  LOP3.LUT R0, R3, R0, RZ, 0xfc, !PT ;  /* 0x0000000003007212 */ /* 0x000fe200078efcff */
[----:B------:R-:W-:Y:S06]  /*109f0*/  BRA `(.L_x_22378) ;  /* 0x0000000c00187947 */ /* 0x000fec0003800000 */
.L_x_22400:
        /* <DEDUP_REMOVED lines=17> */
.L_x_22404:
[----:B------:R-:W-:-:S04]  /*10b10*/  LOP3.LUT R0, R3, 0x80000000, RZ, 0xc0, !PT ;  /* 0x8000000003007812 */ /* 0x000fc800078ec0ff */
[----:B------:R-:W-:-:S04]  /*10b20*/  SHF.R.U32.HI R3, RZ, 0x18, R0 ;  /* 0x00000018ff037819 */ /* 0x000fc80000011600 */
[----:B------:R-:W-:-:S04]  /*10b30*/  LOP3.LUT R2, R2, R3, RZ, 0xfc, !PT ;  /* 0x0000000302027212 */ /* 0x000fc800078efcff */
[----:B------:R-:W-:Y:S01]  /*10b40*/  PRMT R0, R2, 0x7610, R0 ;  /* 0x0000761002007816 */ /* 0x000fe20000000000 */
[----:B------:R-:W-:Y:S06]  /*10b50*/  BRA `(.L_x_22378) ;  /* 0x0000000800c07947 */ /* 0x000fec0003800000 */
.L_x_22395:
        /* <DEDUP_REMOVED lines=28> */
.L_x_22408:
[----:B------:R-:W-:-:S04]  /*10d20*/  LOP3.LUT R0, R3, 0x80000000, RZ, 0xc0, !PT ;  /* 0x8000000003007812 */ /* 0x000fc800078ec0ff */
[----:B------:R-:W-:-:S04]  /*10d30*/  SHF.R.U32.HI R3, RZ, 0x18, R0 ;  /* 0x00000018ff037819 */ /* 0x000fc80000011600 */
[----:B------:R-:W-:-:S04]  /*10d40*/  LOP3.LUT R2, R2, R3, RZ, 0xfc, !PT ;  /* 0x0000000302027212 */ /* 0x000fc800078efcff */
[----:B------:R-:W-:Y:S01]  /*10d50*/  PRMT R0, R2, 0x7610, R0 ;  /* 0x0000761002007816 */ /* 0x000fe20000000000 */
[----:B------:R-:W-:Y:S06]  /*10d60*/  BRA `(.L_x_22378) ;  /* 0x00000008003c7947 */ /* 0x000fec0003800000 */
.L_x_22407:
[----:B------:R0:W5:Y:S01]  /*10d70*/  LDG.E.U8 R0, desc[UR36][R4.64] ;  /* 0x0000002404007981 */ /* 0x000162000c1e1100 */
[----:B------:R-:W-:Y:S05]  /*10d80*/  BRA `(.L_x_22378) ;  /* 0x0000000800347947 */ /* 0x000fea0003800000 */
.L_x_22406:
        /* <DEDUP_REMOVED lines=21> */
.L_x_22412:
[----:B------:R-:W-:Y:S05]  /*10ee0*/  BSYNC B2 ;  /* 0x0000000000027941 */ /* 0x000fea0003800000 */
.L_x_22411:
[----:B------:R-:W-:Y:S01]  /*10ef0*/  IMAD.SHL.U32 R2, R2, 0x200000, RZ ;  /* 0x0020000002027824 */ /* 0x000fe200078e00ff */
[----:B------:R-:W-:-:S04]  /*10f00*/  LEA R3, R0, 0x37800000, 0x17 ;  /* 0x3780000000037811 */ /* 0x000fc800078eb8ff */
[----:B------:R-:W-:-:S07]  /*10f10*/  LOP3.LUT R2, R3, R2, R4, 0xfe, !PT ;  /* 0x0000000203027212 */ /* 0x000fce00078efe04 */
.L_x_22410:
[----:B------:R-:W-:Y:S05]  /*10f20*/  BSYNC B1 ;  /* 0x0000000000017941 */ /* 0x000fea0003800000 */
.L_x_22409:
        /* <DEDUP_REMOVED lines=15> */
.L_x_22413:
[----:B------:R-:W-:-:S04]  /*11020*/  LOP3.LUT R2, R2, 0x80000000, RZ, 0xc0, !PT ;  /* 0x8000000002027812 */ /* 0x000fc800078ec0ff */
[----:B------:R-:W-:-:S04]  /*11030*/  SHF.R.U32.HI R2, RZ, 0x18, R2 ;  /* 0x00000018ff027819 */ /* 0x000fc80000011602 */
[----:B------:R-:W-:-:S04]  /*11040*/  LOP3.LUT R2, R3, R2, RZ, 0xfc, !PT ;  /* 0x0000000203027212 */ /* 0x000fc800078efcff */
[----:B------:R-:W-:Y:S01]  /*11050*/  PRMT R0, R2, 0x7610, R0 ;  /* 0x0000761002007816 */ /* 0x000fe20000000000 */
[----:B------:R-:W-:Y:S06]  /*11060*/  BRA `(.L_x_22378) ;  /* 0x00000004007c7947 */ /* 0x000fec0003800000 */
.L_x_22405:
        /* <DEDUP_REMOVED lines=17> */
.L_x_22417:
[----:B------:R-:W-:Y:S05]  /*11180*/  BSYNC B1 ;  /* 0x0000000000017941 */ /* 0x000fea0003800000 */
.L_x_22416:
        /* <DEDUP_REMOVED lines=13> */
.L_x_22418:
[----:B------:R-:W-:Y:S01]  /*11260*/  PRMT R0, R2, 0x7610, R0 ;  /* 0x0000761002007816 */ /* 0x000fe20000000000 */
[----:B------:R-:W-:Y:S06]  /*11270*/  BRA `(.L_x_22378) ;  /* 0x0000000000f87947 */ /* 0x000fec0003800000 */
.L_x_22377:
[----:B------:R-:W-:Y:S05]  /*11280*/  BSYNC B0 ;  /* 0x0000000000007941 */ /* 0x000fea0003800000 */
.L_x_22372:
        /* <DEDUP_REMOVED lines=16> */
.L_x_22419:
[----:B------:R-:W-:Y:S01]  /*11390*/  PRMT R0, RZ, 0x7610, R0 ;  /* 0x00007610ff007816 */ /* 0x000fe20000000000 */
[----:B------:R-:W-:Y:S06]  /*113a0*/  BRA `(.L_x_22378) ;  /* 0x0000000000ac7947 */ /* 0x000fec0003800000 */
.L_x_22415:
        /* <DEDUP_REMOVED lines=17> */
.L_x_22420:
[----:B------:R-:W-:-:S04]  /*114c0*/  LOP3.LUT R0, R3, 0x80000000, RZ, 0xc0, !PT ;  /* 0x8000000003007812 */ /* 0x000fc800078ec0ff */
[----:B------:R-:W-:-:S04]  /*114d0*/  SHF.R.U32.HI R3, RZ, 0x18, R0 ;  /* 0x00000018ff037819 */ /* 0x000fc80000011600 */
[----:B------:R-:W-:-:S04]  /*114e0*/  LOP3.LUT R2, R2, R3, RZ, 0xfc, !PT ;  /* 0x0000000302027212 */ /* 0x000fc800078efcff */
[----:B------:R-:W-:Y:S01]  /*114f0*/  PRMT R0, R2, 0x7610, R0 ;  /* 0x0000761002007816 */ /* 0x000fe20000000000 */
[----:B------:R-:W-:Y:S06]  /*11500*/  BRA `(.L_x_22378) ;  /* 0x0000000000547947 */ /* 0x000fec0003800000 */
.L_x_22414:
        /* <DEDUP_REMOVED lines=17> */
.L_x_22421:
[----:B------:R-:W-:-:S04]  /*11620*/  LOP3.LUT R0, R3, 0x80000000, RZ, 0xc0, !PT ;  /* 0x8000000003007812 */ /* 0x000fc800078ec0ff */
[----:B------:R-:W-:-:S04]  /*11630*/  SHF.R.U32.HI R3, RZ, 0x18, R0 ;  /* 0x00000018ff037819 */ /* 0x000fc80000011600 */
[----:B------:R-:W-:-:S04]  /*11640*/  LOP3.LUT R2, R2, R3, RZ, 0xfc, !PT ;  /* 0x0000000302027212 */ /* 0x000fc800078efcff */
[----:B------:R-:W-:-:S07]  /*11650*/  PRMT R0, R2, 0x7610, R0 ;  /* 0x0000761002007816 */ /* 0x000fce0000000000 */
.L_x_22378:
[----:B------:R-:W-:Y:S05]  /*11660*/  BSYNC B6 ;  /* 0x0000000000067941 */ /* 0x000fea0003800000 */
.L_x_22371:
        /* <DEDUP_REMOVED lines=35> */
.L_x_22430:
[----:B------:R-:W-:Y:S05]  /*118a0*/  BSYNC B1 ;  /* 0x0000000000017941 */ /* 0x000fea0003800000 */
.L_x_22429:
[----:B------:R-:W-:Y:S01]  /*118b0*/  IMAD.U32 R4, R4, -0x80000000, RZ ;  /* 0x8000000004047824 */ /* 0x000fe200078e00ff */
[----:B------:R-:W-:Y:S01]  /*118c0*/  LEA R23, R23, 0x3b800000, 0x17 ;  /* 0x3b80000017177811 */ /* 0x000fe200078eb8ff */
[----:B------:R-:W-:-:S05]  /*118d0*/  IMAD.SHL.U32 R0, R0, 0x100000, RZ ;  /* 0x0010000000007824 */ /* 0x000fca00078e00ff */
[----:B------:R-:W-:-:S07]  /*118e0*/  LOP3.LUT R0, R23, R0, R4, 0xfe, !PT ;  /* 0x0000000017007212 */ /* 0x000fce00078efe04 */
.L_x_22428:
[----:B------:R-:W-:Y:S05]  /*118f0*/  BSYNC B0 ;  /* 0x0000000000007941 */ /* 0x000fea0003800000 */
.L_x_22427:
[----:B------:R-:W1:Y:S02]  /*11900*/  F2I.FTZ.TRUNC.NTZ R3, R0 ;  /* 0x0000000000037305 */ /* 0x000e64000021f100 */
[----:B-1----:R1:W-:Y:S01]  /*11910*/  STG.E.U8 desc[UR36][R16.64], R3 ;  /* 0x0000000310007986 */ /* 0x0023e2000c101124 */
[----:B------:R-:W-:Y:S05]  /*11920*/  BRA `(.L_x_22431) ;  /* 0x0000002c00007947 */ /* 0x000fea0003800000 */
.L_x_22425:
        /* <DEDUP_REMOVED lines=21> */
.L_x_22435:
[----:B------:R-:W-:Y:S05]  /*11a80*/  BSYNC B1 ;  /* 0x0000000000017941 */ /* 0x000fea0003800000 */
.L_x_22434:
[----:B------:R-:W-:Y:S01]  /*11a90*/  IMAD.U32 R4, R4, -0x80000000, RZ ;  /* 0x8000000004047824 */ /* 0x000fe200078e00ff */
[----:B------:R-:W-:Y:S01]  /*11aa0*/  LEA R2, R2, 0x3b800000, 0x17 ;  /* 0x3b80000002027811 */ /* 0x000fe200078eb8ff */
[----:B------:R-:W-:-:S05]  /*11ab0*/  IMAD.SHL.U32 R3, R0, 0x100000, RZ ;  /* 0x0010000000037824 */ /* 0x000fca00078e00ff */
[----:B------:R-:W-:-:S07]  /*11ac0*/  LOP3.LUT R2, R2, R3, R4, 0xfe, !PT ;  /* 0x0000000302027212 */ /* 0x000fce00078efe04 */
.L_x_22433:
[----:B------:R-:W-:Y:S05]  /*11ad0*/  BSYNC B0 ;  /* 0x0000000000007941 */ /* 0x000fea0003800000 */
.L_x_22432:
[----:B------:R-:W0:Y:S02]  /*11ae0*/  F2I.S64.TRUNC R2, R2 ;  /* 0x0000000200027311 */ /* 0x000e24000020d900 */
[----:B0-----:R-:W-:-:S05]  /*11af0*/  IMAD.MOV.U32 R5, RZ, RZ, R2 ;  /* 0x000000ffff057224 */ /* 0x001fca00078e0002 */
[----:B------:R2:W-:Y:S01]  /*11b00*/  STG.E.U8 desc[UR36][R16.64], R5 ;  /* 0x0000000510007986 */ /* 0x0005e2000c101124 */
[----:B------:R-:W-:Y:S05]  /*11b10*/  BRA `(.L_x_22431) ;  /* 0x0000002800847947 */ /* 0x000fea0003800000 */
.L_x_22424:
        /* <DEDUP_REMOVED lines=27> */
.L_x_22441:
[----:B------:R-:W-:Y:S05]  /*11cd0*/  BSYNC B1 ;  /* 0x0000000000017941 */ /* 0x000fea0003800000 */
.L_x_22440:
[----:B------:R-:W-:Y:S01]  /*11ce0*/  IMAD.U32 R4, R4, -0x80000000, RZ ;  /* 0x8000000004047824 */ /* 0x000fe200078e00ff */
[----:B------:R-:W-:Y:S01]  /*11cf0*/  LEA R2, R2, 0x3b800000, 0x17 ;  /* 0x3b80000002027811 */ /* 0x000fe200078eb8ff */
[----:B------:R-:W-:-:S05]  /*11d00*/  IMAD.SHL.U32 R3, R0, 0x100000, RZ ;  /* 0x0010000000037824 */ /* 0x000fca00078e00ff */
[----:B------:R-:W-:-:S07]  /*11d10*/  LOP3.LUT R2, R2, R3, R4, 0xfe, !PT ;  /* 0x0000000302027212 */ /* 0x000fce00078efe04 */
.L_x_22439:
[----:B------:R-:W-:Y:S05]  /*11d20*/  BSYNC B0 ;  /* 0x0000000000007941 */ /* 0x000fea0003800000 */
.L_x_22438:
[----:B------:R-:W1:Y:S02]  /*11d30*/  F2I.S64.TRUNC R2, R2 ;  /* 0x0000000200027311 */ /* 0x000e64000020d900 */
[----:B-1----:R4:W-:Y:S01]  /*11d40*/  STG.E.64 desc[UR36][R16.64], R2 ;  /* 0x0000000210007986 */ /* 0x0029e2000c101b24 */
[----:B------:R-:W-:Y:S05]  /*11d50*/  BRA `(.L_x_22431) ;  /* 0x0000002400f47947 */ /* 0x000fea0003800000 */
.L_x_22437:
        /* <DEDUP_REMOVED lines=21> */
.L_x_22445:
[----:B------:R-:W-:Y:S05]  /*11eb0*/  BSYNC B1 ;  /* 0x0000000000017941 */ /* 0x000fea0003800000 */
.L_x_22444:
[----:B------:R-:W-:Y:S01]  /*11ec0*/  IMAD.U32 R4, R4, -0x80000000, RZ ;  /* 0x8000000004047824 */ /* 0x000fe200078e00ff */
[----:B------:R-:W-:Y:S01]  /*11ed0*/  LEA R2, R2, 0x3b800000, 0x17 ;  /* 0x3b80000002027811 */ /* 0x000fe200078eb8ff */
[----:B------:R-:W-:-:S05]  /*11ee0*/  IMAD.SHL.U32 R3, R0, 0x100000, RZ ;  /* 0x0010000000037824 */ /* 0x000fca00078e00ff */
[----:B------:R-:W-:-:S07]  /*11ef0*/  LOP3.LUT R0, R2, R3, R4, 0xfe, !PT ;  /* 0x0000000302007212 */ /* 0x000fce00078efe04 */
.L_x_22443:
[----:B------:R-:W-:Y:S05]  /*11f00*/  BSYNC B0 ;  /* 0x0000000000007941 */ /* 0x000fea0003800000 */
.L_x_22442:
[----:B------:R-:W1:Y:S02]  /*11f10*/  F2I.FTZ.TRUNC.NTZ R3, R0 ;  /* 0x0000000000037305 */ /* 0x000e64000021f100 */
[----:B-1----:R3:W-:Y:S01]  /*11f20*/  STG.E desc[UR36][R16.64], R3 ;  /* 0x0000000310007986 */ /* 0x0027e2000c101924 */
[----:B------:R-:W-:Y:S05]  /*11f30*/  BRA `(.L_x_22431) ;  /* 0x00000024007c7947 */ /* 0x000fea0003800000 */
.L_x_22436:
        /* <DEDUP_REMOVED lines=21> */
.L_x_22449:
[----:B------:R-:W-:Y:S05]  /*12090*/  BSYNC B1 ;  /* 0x0000000000017941 */ /* 0x000fea0003800000 */
.L_x_22448:
[----:B------:R-:W-:Y:S01]  /*120a0*/  IMAD.U32 R4, R4, -0x80000000, RZ ;  /* 0x8000000004047824 */ /* 0x000fe200078e00ff */
[----:B------:R-:W-:Y:S01]  /*120b0*/  LEA R2, R2, 0x3b800000, 0x17 ;  /* 0x3b80000002027811 */ /* 0x000fe200078eb8ff */
[----:B------:R-:W-:-:S05]  /*120c0*/  IMAD.SHL.U32 R3, R0, 0x100000, RZ ;  /* 0x0010000000037824 */ /* 0x000fca00078e00ff */
[----:B------:R-:W-:-:S07]  /*120d0*/  LOP3.LUT R0, R2, R3, R4, 0xfe, !PT ;  /* 0x0000000302007212 */ /* 0x000fce00078efe04 */
.L_x_22447:
[----:B------:R-:W-:Y:S05]  /*120e0*/  BSYNC B0 ;  /* 0x0000000000007941 */ /* 0x000fea0003800000 */
.L_x_22446:
[----:B------:R-:W1:Y:S02]  /*120f0*/  F2I.FTZ.TRUNC.NTZ R3, R0 ;  /* 0x0000000000037305 */ /* 0x000e64000021f100 */
[----:B-1----:R1:W-:Y:S01]  /*12100*/  STG.E.U16 desc[UR36][R16.64], R3 ;  /* 0x0000000310007986 */ /* 0x0023e2000c101524 */
[----:B------:R-:W-:Y:S05]  /*12110*/  BRA `(.L_x_22431) ;  /* 0x0000002400047947 */ /* 0x000fea0003800000 */
.L_x_22423:
        /* <DEDUP_REMOVED lines=27> */
.L_x_22455:
[----:B------:R-:W-:Y:S05]  /*122d0*/  BSYNC B1 ;  /* 0x0000000000017941 */ /* 0x000fea0003800000 */
.L_x_22454:
[----:B------:R-:W-:Y:S01]  /*122e0*/  IMAD.U32 R4, R4, -0x80000000, RZ ;  /* 0x8000000004047824 */ /* 0x000fe200078e00ff */
[----:B------:R-:W-:Y:S01]  /*122f0*/  LEA R2, R2, 0x3b800000, 0x17 ;  /* 0x3b80000002027811 */ /* 0x000fe200078eb8ff */
[----:B------:R-:W-:-:S05]  /*12300*/  IMAD.SHL.U32 R3, R0, 0x100000, RZ ;  /* 0x0010000000037824 */ /* 0x000fca00078e00ff */
[----:B------:R-:W-:-:S07]  /*12310*/  LOP3.LUT R3, R2, R3, R4, 0xfe, !PT ;  /* 0x0000000302037212 */ /* 0x000fce00078efe04 */
.L_x_22453:
[----:B------:R-:W-:Y:S05]  /*12320*/  BSYNC B0 ;  /* 0x0000000000007941 */ /* 0x000fea0003800000 */
.L_x_22452:
[----:B------:R1:W-:Y:S01]  /*12330*/  STG.E desc[UR36][R16.64], R3 ;  /* 0x0000000310007986 */ /* 0x0003e2000c101924 */
[----:B------:R-:W-:Y:S05]  /*12340*/  BRA `(.L_x_22431) ;  /* 0x0000002000787947 */ /* 0x000fea0003800000 */
.L_x_22451:
        /* <DEDUP_REMOVED lines=21> */
.L_x_22459:
[----:B------:R-:W-:Y:S05]  /*124a0*/  BSYNC B1 ;  /* 0x0000000000017941 */ /* 0x000fea0003800000 */
.L_x_22458:
[----:B------:R-:W-:Y:S01]  /*124b0*/  IMAD.U32 R4, R4, -0x80000000, RZ ;  /* 0x8000000004047824 */ /* 0x000fe200078e00ff */
[----:B------:R-:W-:Y:S01]  /*124c0*/  LEA R2, R2, 0x3b800000, 0x17 ;  /* 0x3b80000002027811 */ /* 0x000fe200078eb8ff */
[----:B------:R-:W-:-:S05]  /*124d0*/  IMAD.SHL.U32 R3, R0, 0x100000, RZ ;  /* 0x0010000000037824 */ /* 0x000fca00078e00ff */
[----:B------:R-:W-:-:S07]  /*124e0*/  LOP3.LUT R0, R2, R3, R4, 0xfe, !PT ;  /* 0x0000000302007212 */ /* 0x000fce00078efe04 */
.L_x_22457:
[----:B------:R-:W-:Y:S05]  /*124f0*/  BSYNC B0 ;  /* 0x0000000000007941 */ /* 0x000fea0003800000 */
.L_x_22456:
[----:B------:R-:W-:-:S05]  /*12500*/  F2FP.F16.F32.PACK_AB R0, RZ, R0 ;  /* 0x00000000ff00723e */ /* 0x000fca00000000ff */
[----:B------:R1:W-:Y:S01]  /*12510*/  STG.E.U16 desc[UR36][R16.64], R0 ;  /* 0x0000000010007986 */ /* 0x0003e2000c101524 */
[----:B------:R-:W-:Y:S05]  /*12520*/  BRA `(.L_x_22431) ;  /* 0x0000002000007947 */ /* 0x000fea0003800000 */
.L_x_22450:
        /* <DEDUP_REMOVED lines=27> */
.L_x_22465:
[----:B------:R-:W-:Y:S05]  /*126e0*/  BSYNC B1 ;  /* 0x0000000000017941 */ /* 0x000fea0003800000 */
.L_x_22464:
[----:B------:R-:W-:Y:S01]  /*126f0*/  IMAD.U32 R4, R4, -0x80000000, RZ ;  /* 0x8000000004047824 */ /* 0x000fe200078e00ff */
[----:B------:R-:W-:Y:S01]  /*12700*/  LEA R2, R2, 0x3b800000, 0x17 ;  /* 0x3b80000002027811 */ /* 0x000fe200078eb8ff */
[----:B------:R-:W-:-:S05]  /*12710*/  IMAD.SHL.U32 R3, R0, 0x100000, RZ ;  /* 0x0010000000037824 */ /* 0x000fca00078e00ff */
[----:B------:R-:W-:-:S07]  /*12720*/  LOP3.LUT R2, R2, R3, R4, 0xfe, !PT ;  /* 0x0000000302027212 */ /* 0x000fce00078efe04 */
.L_x_22463:
[----:B------:R-:W-:Y:S05]  /*12730*/  BSYNC B0 ;  /* 0x0000000000007941 */ /* 0x000fea0003800000 */
.L_x_22462:
[----:B------:R-:W-:-:S05]  /*12740*/  IMAD.MOV.U32 R3, RZ, RZ, RZ ;  /* 0x000000ffff037224 */ /* 0x000fca00078e00ff */
[----:B------:R1:W-:Y:S01]  /*12750*/  STG.E.64 desc[UR36][R16.64], R2 ;  /* 0x0000000210007986 */ /* 0x0003e2000c101b24 */
[----:B------:R-:W-:Y:S05]  /*12760*/  BRA `(.L_x_22431) ;  /* 0x0000001c00707947 */ /* 0x000fea0003800000 */
.L_x_22461:
        /* <DEDUP_REMOVED lines=21> */
.L_x_22469:
[----:B------:R-:W-:Y:S05]  /*128c0*/  BSYNC B1 ;  /* 0x0000000000017941 */ /* 0x000fea0003800000 */
.L_x_22468:
[----:B------:R-:W-:Y:S01]  /*128d0*/  IMAD.U32 R4, R4, -0x80000000, RZ ;  /* 0x8000000004047824 */ /* 0x000fe200078e00ff */
[----:B------:R-:W-:Y:S01]  /*128e0*/  LEA R2, R2, 0x3b800000, 0x17 ;  /* 0x3b80000002027811 */ /* 0x000fe200078eb8ff */
[----:B------:R-:W-:-:S05]  /*128f0*/  IMAD.SHL.U32 R3, R0, 0x100000, RZ ;  /* 0x0010000000037824 */ /* 0x000fca00078e00ff */
[----:B------:R-:W-:-:S07]  /*12900*/  LOP3.LUT R0, R2, R3, R4, 0xfe, !PT ;  /* 0x0000000302007212 */ /* 0x000fce00078efe04 */
.L_x_22467:
[----:B------:R-:W-:Y:S05]  /*12910*/  BSYNC B0 ;  /* 0x0000000000007941 */ /* 0x000fea0003800000 */
.L_x_22466:
[----:B------:R-:W-:-:S04]  /*12920*/  F2FP.F16.F32.PACK_AB R0, RZ, R0 ;  /* 0x00000000ff00723e */ /* 0x000fc800000000ff */
[----:B------:R-:W-:-:S05]  /*12930*/  PRMT R0, R0, 0x5410, RZ ;  /* 0x0000541000007816 */ /* 0x000fca00000000ff */
[----:B------:R1:W-:Y:S01]  /*12940*/  STG.E desc[UR36][R16.64], R0 ;  /* 0x0000000010007986 */ /* 0x0003e2000c101924 */
[----:B------:R-:W-:Y:S05]  /*12950*/  BRA `(.L_x_22431) ;  /* 0x0000001800f47947 */ /* 0x000fea0003800000 */
.L_x_22460:
        /* <DEDUP_REMOVED lines=21> */
.L_x_22473:
[----:B------:R-:W-:Y:S05]  /*12ab0*/  BSYNC B1 ;  /* 0x0000000000017941 */ /* 0x000fea0003800000 */
.L_x_22472:
[----:B------:R-:W-:Y:S01]  /*12ac0*/  IMAD.U32 R4, R4, -0x80000000, RZ ;  /* 0x8000000004047824 */ /* 0x000fe200078e00ff */
[----:B------:R-:W-:Y:S01]  /*12ad0*/  LEA R2, R2, 0x3b800000, 0x17 ;  /* 0x3b80000002027811 */ /* 0x000fe200078eb8ff */
[----:B------:R-:W-:-:S05]  /*12ae0*/  IMAD.SHL.U32 R3, R0, 0x100000, RZ ;  /* 0x0010000000037824 */ /* 0x000fca00078e00ff */
[----:B------:R-:W-:-:S07]  /*12af0*/  LOP3.LUT R0, R2, R3, R4, 0xfe, !PT ;  /* 0x0000000302007212 */ /* 0x000fce00078efe04 */
.L_x_22471:
[----:B------:R-:W-:Y:S05]  /*12b00*/  BSYNC B0 ;  /* 0x0000000000007941 */ /* 0x000fea0003800000 */
.L_x_22470:
[----:B------:R-:W-:-:S04]  /*12b10*/  FMUL.FTZ R0, R0, 1 ;  /* 0x3f80000000007820 */ /* 0x000fc80000410000 */
[----:B------:R-:W1:Y:S02]  /*12b20*/  F2F.F64.F32 R2, R0 ;  /* 0x0000000000027310 */ /* 0x000e640000201800 */
[----:B-1----:R1:W-:Y:S01]  /*12b30*/  STG.E.64 desc[UR36][R16.64], R2 ;  /* 0x0000000210007986 */ /* 0x0023e2000c101b24 */
[----:B------:R-:W-:Y:S05]  /*12b40*/  BRA `(.L_x_22431) ;  /* 0x0000001800787947 */ /* 0x000fea0003800000 */
.L_x_22422:
        /* <DEDUP_REMOVED lines=29> */
.L_x_22480:
[----:B------:R-:W-:Y:S05]  /*12d20*/  BSYNC B1 ;  /* 0x0000000000017941 */ /* 0x000fea0003800000 */
.L_x_22479:
[----:B------:R-:W-:Y:S01]  /*12d30*/  IMAD.U32 R4, R4, -0x80000000, RZ ;  /* 0x8000000004047824 */ /* 0x000fe200078e00ff */
[----:B------:R-:W-:Y:S01]  /*12d40*/  LEA R2, R2, 0x3b800000, 0x17 ;  /* 0x3b80000002027811 */ /* 0x000fe200078eb8ff */
[----:B------:R-:W-:-:S05]  /*12d50*/  IMAD.SHL.U32 R3, R0, 0x100000, RZ ;  /* 0x0010000000037824 */ /* 0x000fca00078e00ff */
[----:B------:R-:W-:-:S07]  /*12d60*/  LOP3.LUT R0, R2, R3, R4, 0xfe, !PT ;  /* 0x0000000302007212 */ /* 0x000fce00078efe04 */
.L_x_22478:
[----:B------:R-:W-:Y:S05]  /*12d70*/  BSYNC B0 ;  /* 0x0000000000007941 */ /* 0x000fea0003800000 */
.L_x_22477:
[----:B------:R-:W-:-:S04]  /*12d80*/  FSETP.NEU.FTZ.AND P0, PT, R0, RZ, PT ;  /* 0x000000ff0000720b */ /* 0x000fc80003f1d000 */
[----:B------:R-:W-:-:S05]  /*12d90*/  SEL R3, RZ, 0x1, !P0 ;  /* 0x00000001ff037807 */ /* 0x000fca0004000000 */
[----:B------:R1:W-:Y:S01]  /*12da0*/  STG.E.U8 desc[UR36][R16.64], R3 ;  /* 0x0000000310007986 */ /* 0x0003e2000c101124 */
[----:B------:R-:W-:Y:S05]  /*12db0*/  BRA `(.L_x_22431) ;  /* 0x0000001400dc7947 */ /* 0x000fea0003800000 */
.L_x_22476:
        /* <DEDUP_REMOVED lines=21> */
.L_x_22484:
[----:B------:R-:W-:Y:S05]  /*12f10*/  BSYNC B1 ;  /* 0x0000000000017941 */ /* 0x000fea0003800000 */
.L_x_22483:
[----:B------:R-:W-:Y:S01]  /*12f20*/  IMAD.U32 R4, R4, -0x80000000, RZ ;  /* 0x8000000004047824 */ /* 0x000fe200078e00ff */
[----:B------:R-:W-:Y:S01]  /*12f30*/  LEA R2, R2, 0x3b800000, 0x17 ;  /* 0x3b80000002027811 */ /* 0x000fe200078eb8ff */
[----:B------:R-:W-:-:S05]  /*12f40*/  IMAD.SHL.U32 R3, R0, 0x100000, RZ ;  /* 0x0010000000037824 */ /* 0x000fca00078e00ff */
[----:B------:R-:W-:-:S07]  /*12f50*/  LOP3.LUT R0, R2, R3, R4, 0xfe, !PT ;  /* 0x0000000302007212 */ /* 0x000fce00078efe04 */
.L_x_22482:
[----:B------:R-:W-:Y:S05]  /*12f60*/  BSYNC B0 ;  /* 0x0000000000007941 */ /* 0x000fea0003800000 */
.L_x_22481:
[----:B------:R-:W-:Y:S01]  /*12f70*/  FMUL.FTZ R0, R0, 1 ;  /* 0x3f80000000007820 */ /* 0x000fe20000410000 */
[----:B------:R-:W-:-:S03]  /*12f80*/  CS2R R6, SRZ ;  /* 0x0000000000067805 */ /* 0x000fc6000001ff00 */
[----:B0-----:R-:W0:Y:S02]  /*12f90*/  F2F.F64.F32 R4, R0 ;  /* 0x0000000000047310 */ /* 0x001e240000201800 */
[----:B0-----:R0:W-:Y:S01]  /*12fa0*/  STG.E.128 desc[UR36][R16.64], R4 ;  /* 0x0000000410007986 */ /* 0x0011e2000c101d24 */
[----:B------:R-:W-:Y:S05]  /*12fb0*/  BRA `(.L_x_22431) ;  /* 0x00000014005c7947 */ /* 0x000fea0003800000 */
.L_x_22475:
        /* <DEDUP_REMOVED lines=27> */
.L_x_22490:
[----:B------:R-:W-:Y:S05]  /*13170*/  BSYNC B1 ;  /* 0x0000000000017941 */ /* 0x000fea0003800000 */
.L_x_22489:
[----:B------:R-:W-:Y:S01]  /*13180*/  IMAD.U32 R4, R4, -0x80000000, RZ ;  /* 0x8000000004047824 */ /* 0x000fe200078e00ff */
[----:B------:R-:W-:Y:S01]  /*13190*/  LEA R2, R2, 0x3b800000, 0x17 ;  /* 0x3b80000002027811 */ /* 0x000fe200078eb8ff */
[----:B------:R-:W-:-:S05]  /*131a0*/  IMAD.SHL.U32 R3, R0, 0x100000, RZ ;  /* 0x0010000000037824 */ /* 0x000fca00078e00ff */
[----:B------:R-:W-:-:S07]  /*131b0*/  LOP3.LUT R0, R2, R3, R4, 0xfe, !PT ;  /* 0x0000000302007212 */ /* 0x000fce00078efe04 */
.L_x_22488:
[----:B------:R-:W-:Y:S05]  /*131c0*/  BSYNC B0 ;  /* 0x0000000000007941 */ /* 0x000fea0003800000 */
.L_x_22487:
        /* <DEDUP_REMOVED lines=14> */
.L_x_22492:
[----:B------:R-:W-:Y:S05]  /*132b0*/  BSYNC B0 ;  /* 0x0000000000007941 */ /* 0x000fea0003800000 */
.L_x_22491:
[----:B------:R-:W-:-:S05]  /*132c0*/  LOP3.LUT R5, R2, R5, RZ, 0xfc, !PT ;  /* 0x0000000502057212 */ /* 0x000fca00078efcff */
[----:B------:R0:W-:Y:S01]  /*132d0*/  STG.E.U8 desc[UR36][R16.64], R5 ;  /* 0x0000000510007986 */ /* 0x0001e2000c101124 */
[----:B------:R-:W-:Y:S05]  /*132e0*/  BRA `(.L_x_22431) ;  /* 0x0000001000907947 */ /* 0x000fea0003800000 */
.L_x_22486:
        /* <DEDUP_REMOVED lines=21> */
.L_x_22496:
[----:B------:R-:W-:Y:S05]  /*13440*/  BSYNC B1 ;  /* 0x0000000000017941 */ /* 0x000fea0003800000 */
.L_x_22495:
[----:B------:R-:W-:Y:S01]  /*13450*/  IMAD.U32 R4, R4, -0x80000000, RZ ;  /* 0x8000000004047824 */ /* 0x000fe200078e00ff */
[----:B------:R-:W-:Y:S01]  /*13460*/  LEA R2, R2, 0x3b800000, 0x17 ;  /* 0x3b80000002027811 */ /* 0x000fe200078eb8ff */
[----:B------:R-:W-:-:S05]  /*13470*/  IMAD.SHL.U32 R3, R0, 0x100000, RZ ;  /* 0x0010000000037824 */ /* 0x000fca00078e00ff */
[----:B------:R-:W-:-:S07]  /*13480*/  LOP3.LUT R0, R2, R3, R4, 0xfe, !PT ;  /* 0x0000000302007212 */ /* 0x000fce00078efe04 */
.L_x_22494:
[----:B------:R-:W-:Y:S05]  /*13490*/  BSYNC B0 ;  /* 0x0000000000007941 */ /* 0x000fea0003800000 */
.L_x_22493:
        /* <DEDUP_REMOVED lines=12> */
.L_x_22498:
[----:B------:R-:W-:Y:S01]  /*13560*/  IMAD.MOV.U32 R2, RZ, RZ, 0x7f ;  /* 0x0000007fff027424 */ /* 0x000fe200078e00ff */
[----:B------:R-:W-:-:S04]  /*13570*/  ISETP.GT.U32.AND P0, PT, R4, 0x7f800000, PT ;  /* 0x7f8000000400780c */ /* 0x000fc80003f04070 */
[----:B------:R-:W-:-:S09]  /*13580*/  SEL R2, R2, 0x7c, P0 ;  /* 0x0000007c02027807 */ /* 0x000fd20000000000 */
.L_x_22499:
[----:B------:R-:W-:Y:S05]  /*13590*/  BSYNC B0 ;  /* 0x0000000000007941 */ /* 0x000fea0003800000 */
.L_x_22497:
[----:B------:R-:W-:-:S04]  /*135a0*/  LOP3.LUT R0, R0, 0x80000000, RZ, 0xc0, !PT ;  /* 0x8000000000007812 */ /* 0x000fc800078ec0ff */
[----:B------:R-:W-:-:S04]  /*135b0*/  SHF.R.U32.HI R3, RZ, 0x18, R0 ;  /* 0x00000018ff037819 */ /* 0x000fc80000011600 */
[----:B------:R-:W-:-:S05]  /*135c0*/  LOP3.LUT R3, R2, R3, RZ, 0xfc, !PT ;  /* 0x0000000302037212 */ /* 0x000fca00078efcff */
[----:B------:R0:W-:Y:S01]  /*135d0*/  STG.E.U8 desc[UR36][R16.64], R3 ;  /* 0x0000000310007986 */ /* 0x0001e2000c101124 */
[----:B------:R-:W-:Y:S05]  /*135e0*/  BRA `(.L_x_22431) ;  /* 0x0000000c00d07947 */ /* 0x000fea0003800000 */
.L_x_22485:
        /* <DEDUP_REMOVED lines=21> */
.L_x_22503:
[----:B------:R-:W-:Y:S05]  /*13740*/  BSYNC B1 ;  /* 0x0000000000017941 */ /* 0x000fea0003800000 */
.L_x_22502:
[----:B------:R-:W-:Y:S01]  /*13750*/  IMAD.U32 R4, R4, -0x80000000, RZ ;  /* 0x8000000004047824 */ /* 0x000fe200078e00ff */
[----:B------:R-:W-:Y:S01]  /*13760*/  LEA R2, R2, 0x3b800000, 0x17 ;  /* 0x3b80000002027811 */ /* 0x000fe200078eb8ff */
[----:B------:R-:W-:-:S05]  /*13770*/  IMAD.SHL.U32 R3, R0, 0x100000, RZ ;  /* 0x0010000000037824 */ /* 0x000fca00078e00ff */
[----:B------:R-:W-:-:S07]  /*13780*/  LOP3.LUT R0, R2, R3, R4, 0xfe, !PT ;  /* 0x0000000302007212 */ /* 0x000fce00078efe04 */
.L_x_22501:
[----:B------:R-:W-:Y:S05]  /*13790*/  BSYNC B0 ;  /* 0x0000000000007941 */ /* 0x000fea0003800000 */
.L_x_22500:
[----:B------:R-:W-:-:S05]  /*137a0*/  F2FP.BF16.F32.PACK_AB R0, RZ, R0 ;  /* 0x00000000ff00723e */ /* 0x000fca00000010ff */
[----:B------:R1:W-:Y:S01]  /*137b0*/  STG.E.U16 desc[UR36][R16.64], R0 ;  /* 0x0000000010007986 */ /* 0x0003e2000c101524 */
[----:B------:R-:W-:Y:S05]  /*137c0*/  BRA `(.L_x_22431) ;  /* 0x0000000c00587947 */ /* 0x000fea0003800000 */
.L_x_22474:
        /* <DEDUP_REMOVED lines=29> */
.L_x_22510:
[----:B------:R-:W-:Y:S05]  /*139a0*/  BSYNC B1 ;  /* 0x0000000000017941 */ /* 0x000fea0003800000 */
.L_x_22509:
[----:B------:R-:W-:Y:S01]  /*139b0*/  IMAD.U32 R4, R4, -0x80000000, RZ ;  /* 0x8000000004047824 */ /* 0x000fe200078e00ff */
[----:B------:R-:W-:Y:S01]  /*139c0*/  LEA R2, R2, 0x3b800000, 0x17 ;  /* 0x3b80000002027811 */ /* 0x000fe200078eb8ff */
[----:B------:R-:W-:-:S05]  /*139d0*/  IMAD.SHL.U32 R3, R0, 0x100000, RZ ;  /* 0x0010000000037824 */ /* 0x000fca00078e00ff */
[----:B------:R-:W-:-:S07]  /*139e0*/  LOP3.LUT R0, R2, R3, R4, 0xfe, !PT ;  /* 0x0000000302007212 */ /* 0x000fce00078efe04 */
.L_x_22508:
[----:B------:R-:W-:Y:S05]  /*139f0*/  BSYNC B0 ;  /* 0x0000000000007941 */ /* 0x000fea0003800000 */
.L_x_22507:
[----:B------:R-:W1:Y:S02]  /*13a00*/  F2I.FTZ.U32.TRUNC.NTZ R3, R0 ;  /* 0x0000000000037305 */ /* 0x000e64000021f000 */
[----:B-1----:R1:W-:Y:S01]  /*13a10*/  STG.E.U16 desc[UR36][R16.64], R3 ;  /* 0x0000000310007986 */ /* 0x0023e2000c101524 */
[----:B------:R-:W-:Y:S05]  /*13a20*/  BRA `(.L_x_22431) ;  /* 0x0000000800c07947 */ /* 0x000fea0003800000 */
.L_x_22506:
[----:B------:R1:W-:Y:S01]  /*13a30*/  STG.E.U8 desc[UR36][R16.64], R23 ;  /* 0x0000001710007986 */ /* 0x0003e2000c101124 */
[----:B------:R-:W-:Y:S05]  /*13a40*/  BRA `(.L_x_22431) ;  /* 0x0000000800b87947 */ /* 0x000fea0003800000 */
.L_x_22505:
        /* <DEDUP_REMOVED lines=21> */
.L_x_22514:
[----:B------:R-:W-:Y:S05]  /*13ba0*/  BSYNC B1 ;  /* 0x0000000000017941 */ /* 0x000fea0003800000 */
.L_x_22513:
[----:B------:R-:W-:Y:S01]  /*13bb0*/  IMAD.U32 R4, R4, -0x80000000, RZ ;  /* 0x8000000004047824 */ /* 0x000fe200078e00ff */
[----:B------:R-:W-:Y:S01]  /*13bc0*/  LEA R2, R2, 0x3b800000, 0x17 ;  /* 0x3b80000002027811 */ /* 0x000fe200078eb8ff */
[----:B------:R-:W-:-:S05]  /*13bd0*/  IMAD.SHL.U32 R3, R0, 0x100000, RZ ;  /* 0x0010000000037824 */ /* 0x000fca00078e00ff */
[----:B------:R-:W-:-:S07]  /*13be0*/  LOP3.LUT R0, R2, R3, R4, 0xfe, !PT ;  /* 0x0000000302007212 */ /* 0x000fce00078efe04 */
.L_x_22512:
[----:B------:R-:W-:Y:S05]  /*13bf0*/  BSYNC B0 ;  /* 0x0000000000007941 */ /* 0x000fea0003800000 */
.L_x_22511:
        /* <DEDUP_REMOVED lines=16> */
.L_x_22517:
[----:B------:R-:W-:-:S04]  /*13d00*/  LOP3.LUT R0, R0, 0x80000000, RZ, 0xc0, !PT ;  /* 0x8000000000007812 */ /* 0x000fc800078ec0ff */
[----:B------:R-:W-:-:S04]  /*13d10*/  SHF.R.U32.HI R3, RZ, 0x18, R0 ;  /* 0x00000018ff037819 */ /* 0x000fc80000011600 */
[----:B------:R-:W-:-:S04]  /*13d20*/  LOP3.LUT R2, R2, R3, RZ, 0xfc, !PT ;  /* 0x0000000302027212 */ /* 0x000fc800078efcff */
[----:B------:R-:W-:-:S07]  /*13d30*/  PRMT R8, R2, 0x7610, R8 ;  /* 0x0000761002087816 */ /* 0x000fce0000000008 */
.L_x_22516:
[----:B------:R-:W-:Y:S05]  /*13d40*/  BSYNC B0 ;  /* 0x0000000000007941 */ /* 0x000fea0003800000 */
.L_x_22515:
[----:B------:R0:W-:Y:S01]  /*13d50*/  STG.E.U8 desc[UR36][R16.64], R8 ;  /* 0x0000000810007986 */ /* 0x0001e2000c101124 */
[----:B------:R-:W-:Y:S05]  /*13d60*/  BRA `(.L_x_22431) ;  /* 0x0000000400f07947 */ /* 0x000fea0003800000 */
.L_x_22504:
        /* <DEDUP_REMOVED lines=27> */
.L_x_22523:
[----:B------:R-:W-:Y:S05]  /*13f20*/  BSYNC B1 ;  /* 0x0000000000017941 */ /* 0x000fea0003800000 */
.L_x_22522:
[----:B------:R-:W-:Y:S01]  /*13f30*/  IMAD.U32 R4, R4, -0x80000000, RZ ;  /* 0x8000000004047824 */ /* 0x000fe200078e00ff */
[----:B------:R-:W-:Y:S01]  /*13f40*/  LEA R2, R2, 0x3b800000, 0x17 ;  /* 0x3b80000002027811 */ /* 0x000fe200078eb8ff */
[----:B------:R-:W-:-:S05]  /*13f50*/  IMAD.SHL.U32 R3, R0, 0x100000, RZ ;  /* 0x0010000000037824 */ /* 0x000fca00078e00ff */
[----:B------:R-:W-:-:S07]  /*13f60*/  LOP3.LUT R0, R2, R3, R4, 0xfe, !PT ;  /* 0x0000000302007212 */ /* 0x000fce00078efe04 */
.L_x_22521:
[----:B------:R-:W-:Y:S05]  /*13f70*/  BSYNC B0 ;  /* 0x0000000000007941 */ /* 0x000fea0003800000 */
.L_x_22520:
        /* <DEDUP_REMOVED lines=15> */
.L_x_22426:
        /* <DEDUP_REMOVED lines=16> */
.L_x_22524:
[----:B------:R-:W-:Y:S05]  /*14170*/  BRA `(.L_x_22431) ;  /* 0x0000000000ec7947 */ /* 0x000fea0003800000 */
.L_x_22519:
        /* <DEDUP_REMOVED lines=21> */
.L_x_22528:
[----:B------:R-:W-:Y:S05]  /*142d0*/  BSYNC B1 ;  /* 0x0000000000017941 */ /* 0x000fea0003800000 */
.L_x_22527:
[----:B------:R-:W-:Y:S01]  /*142e0*/  IMAD.U32 R4, R4, -0x80000000, RZ ;  /* 0x8000000004047824 */ /* 0x000fe200078e00ff */
[----:B------:R-:W-:Y:S01]  /*142f0*/  LEA R2, R2, 0x3b800000, 0x17 ;  /* 0x3b80000002027811 */ /* 0x000fe200078eb8ff */
[----:B------:R-:W-:-:S05]  /*14300*/  IMAD.SHL.U32 R3, R0, 0x100000, RZ ;  /* 0x0010000000037824 */ /* 0x000fca00078e00ff */
[----:B------:R-:W-:-:S07]  /*14310*/  LOP3.LUT R2, R2, R3, R4, 0xfe, !PT ;  /* 0x0000000302027212 */ /* 0x000fce00078efe04 */
.L_x_22526:
[----:B------:R-:W-:Y:S05]  /*14320*/  BSYNC B0 ;  /* 0x0000000000007941 */ /* 0x000fea0003800000 */
.L_x_22525:
[----:B------:R-:W1:Y:S02]  /*14330*/  F2I.U64.TRUNC R2, R2 ;  /* 0x0000000200027311 */ /* 0x000e64000020d800 */
[----:B-1----:R1:W-:Y:S01]  /*14340*/  STG.E.64 desc[UR36][R16.64], R2 ;  /* 0x0000000210007986 */ /* 0x0023e2000c101b24 */
[----:B------:R-:W-:Y:S05]  /*14350*/  BRA `(.L_x_22431) ;  /* 0x0000000000747947 */ /* 0x000fea0003800000 */
.L_x_22518:
        /* <DEDUP_REMOVED lines=21> */
.L_x_22532:
[----:B------:R-:W-:Y:S05]  /*144b0*/  BSYNC B1 ;  /* 0x0000000000017941 */ /* 0x000fea0003800000 */
.L_x_22531:
[----:B------:R-:W-:Y:S01]  /*144c0*/  IMAD.U32 R4, R4, -0x80000000, RZ ;  /* 0x8000000004047824 */ /* 0x000fe200078e00ff */
[----:B------:R-:W-:Y:S01]  /*144d0*/  LEA R2, R2, 0x3b800000, 0x17 ;  /* 0x3b80000002027811 */ /* 0x000fe200078eb8ff */
[----:B------:R-:W-:-:S05]  /*144e0*/  IMAD.SHL.U32 R3, R0, 0x100000, RZ ;  /* 0x0010000000037824 */ /* 0x000fca00078e00ff */
[----:B------:R-:W-:-:S07]  /*144f0*/  LOP3.LUT R0, R2, R3, R4, 0xfe, !PT ;  /* 0x0000000302007212 */ /* 0x000fce00078efe04 */
.L_x_22530:
[----:B------:R-:W-:Y:S05]  /*14500*/  BSYNC B0 ;  /* 0x0000000000007941 */ /* 0x000fea0003800000 */
.L_x_22529:
[----:B------:R-:W1:Y:S02]  /*14510*/  F2I.FTZ.U32.TRUNC.NTZ R3, R0 ;  /* 0x0000000000037305 */ /* 0x000e64000021f000 */
[----:B-1----:R1:W-:Y:S02]  /*14520*/  STG.E desc[UR36][R16.64], R3 ;  /* 0x0000000310007986 */ /* 0x0023e4000c101924 */
.L_x_22431:
[----:B------:R-:W-:-:S07]  /*14530*/  VIADD R19, R19, 0x80 ;  /* 0x0000008013137836 */ /* 0x000fce0000000000 */
.L_x_22285:
[----:B------:R-:W-:Y:S05]  /*14540*/  BSYNC B7 ;  /* 0x0000000000077941 */ /* 0x000fea0003800000 */
.L_x_22284:
[----:B------:R-:W-:Y:S01]  /*14550*/  ULDC UR4, c[0x0][0x210] ;  /* 0x0000840000047ab9 */ /* 0x000fe20000000800 */
[----:B------:R-:W-:Y:S01]  /*14560*/  BSSY B7, `(.L_x_22533) ;  /* 0x0000a24000077945 */ /* 0x000fe20003800000 */
[----:B------:R-:W-:-:S13]  /*14570*/  ISETP.GE.AND P0, PT, R19, UR4, PT ;  /* 0x0000000413007c0c */ /* 0x000fda000bf06270 */
[----:B------:R-:W-:Y:S05]  /*14580*/  @P0 BRA `(.L_x_22534) ;  /* 0x000000a000840947 */ /* 0x000fea0003800000 */
[----:B0-----:R-:W0:Y:S01]  /*14590*/  LDC R6, c[0x0][0x218] ;  /* 0x00008600ff067b82 */ /* 0x001e220000000800 */
[----:B------:R-:W-:Y:S02]  /*145a0*/  IMAD.MOV.U32 R18, RZ, RZ, RZ ;  /* 0x000000ffff127224 */ /* 0x000fe400078e00ff */
[----:B-1----:R-:W-:Y:S02]  /*145b0*/  IMAD.MOV.U32 R23, RZ, RZ, RZ ;  /* 0x000000ffff177224 */ /* 0x002fe400078e00ff */
        /* <DEDUP_REMOVED lines=377> */
.L_x_22535:
        /* <DEDUP_REMOVED lines=22> */
.L_x_22539:
[----:B------:R-:W2:Y:S02]  /*15eb0*/  LDG.E.U8 R2, desc[UR36][R2.64] ;  /* 0x0000002402027981 */ /* 0x000ea4000c1e1100 */
[----:B--2---:R-:W-:-:S04]  /*15ec0*/  ISETP.NE.AND P0, PT, R2, RZ, PT ;  /* 0x000000ff0200720c */ /* 0x004fc80003f05270 */
[----:B------:R-:W-:Y:S01]  /*15ed0*/  P2R R22, PR, RZ, 0x1 ;  /* 0x00000001ff167803 */ /* 0x000fe20000000000 */
[----:B------:R-:W-:Y:S08]  /*15ee0*/  BRA `(.L_x_22541) ;  /* 0x0000000c00c47947 */ /* 0x000ff00003800000 */
.L_x_22538:
        /* <DEDUP_REMOVED lines=11> */
.L_x_22543:
[----:B------:R-:W2:Y:S02]  /*15fa0*/  LDG.E R2, desc[UR36][R2.64] ;  /* 0x0000002402027981 */ /* 0x000ea4000c1e1900 */
[----:B--2---:R-:W-:-:S04]  /*15fb0*/  ISETP.NE.AND P0, PT, R2, RZ, PT ;  /* 0x000000ff0200720c */ /* 0x004fc80003f05270 */
[----:B------:R-:W-:Y:S01]  /*15fc0*/  P2R R22, PR, RZ, 0x1 ;  /* 0x00000001ff167803 */ /* 0x000fe20000000000 */
[----:B------:R-:W-:Y:S08]  /*15fd0*/  BRA `(.L_x_22541) ;  /* 0x0000000c00887947 */ /* 0x000ff00003800000 */
.L_x_22542:
[----:B------:R-:W2:Y:S02]  /*15fe0*/  LDG.E.U16 R2, desc[UR36][R2.64] ;  /* 0x0000002402027981 */ /* 0x000ea4000c1e1500 */
[----:B--2---:R-:W-:-:S04]  /*15ff0*/  ISETP.NE.AND P0, PT, R2, RZ, PT ;  /* 0x000000ff0200720c */ /* 0x004fc80003f05270 */
[----:B------:R-:W-:Y:S01]  /*16000*/  P2R R22, PR, RZ, 0x1 ;  /* 0x00000001ff167803 */ /* 0x000fe20000000000 */
[----:B------:R-:W-:Y:S08]  /*16010*/  BRA `(.L_x_22541) ;  /* 0x0000000c00787947 */ /* 0x000ff00003800000 */
.L_x_22537:
        /* <DEDUP_REMOVED lines=10> */
.L_x_22545:
[----:B------:R-:W2:Y:S02]  /*160c0*/  LDG.E.U16 R0, desc[UR36][R2.64] ;  /* 0x0000002402007981 */ /* 0x000ea4000c1e1500 */
[----:B--2---:R-:W-:-:S05]  /*160d0*/  HADD2.F32 R0, -RZ, R0.H0_H0 ;  /* 0x20000000ff007230 */ /* 0x004fca0000004100 */
[----:B------:R-:W-:-:S04]  /*160e0*/  FSETP.NEU.FTZ.AND P0, PT, R0, RZ, PT ;  /* 0x000000ff0000720b */ /* 0x000fc80003f1d000 */
[----:B------:R-:W-:Y:S01]  /*160f0*/  P2R R22, PR, RZ, 0x1 ;  /* 0x00000001ff167803 */ /* 0x000fe20000000000 */
[----:B------:R-:W-:Y:S08]  /*16100*/  BRA `(.L_x_22541) ;  /* 0x0000000c003c7947 */ /* 0x000ff00003800000 */
.L_x_22544:
        /* <DEDUP_REMOVED lines=12> */
.L_x_22547:
        /* <DEDUP_REMOVED lines=11> */
.L_x_22546:
[----:B------:R-:W2:Y:S02]  /*16280*/  LDG.E.64 R2, desc[UR36][R2.64] ;  /* 0x0000002402027981 */ /* 0x000ea4000c1e1b00 */
[----:B--2---:R-:W-:-:S06]  /*16290*/  DSETP.NEU.AND P0, PT, R2, RZ, PT ;  /* 0x000000ff0200722a */ /* 0x004fcc0003f0d000 */
[----:B------:R-:W-:Y:S01]  /*162a0*/  P2R R22, PR, RZ, 0x1 ;  /* 0x00000001ff167803 */ /* 0x000fe20000000000 */
[----:B------:R-:W-:Y:S07]  /*162b0*/  BRA `(.L_x_22541) ;  /* 0x0000000800d07947 */ /* 0x000fee0003800000 */
.L_x_22536:
        /* <DEDUP_REMOVED lines=12> */
.L_x_22550:
[----:B------:R-:W2:Y:S02]  /*16380*/  LDG.E.128 R4, desc[UR36][R2.64] ;  /* 0x0000002402047981 */ /* 0x000ea4000c1e1d00 */
[----:B--2---:R-:W-:-:S06]  /*16390*/  DSETP.NEU.AND P0, PT, R6, RZ, PT ;  /* 0x000000ff0600722a */ /* 0x004fcc0003f0d000 */
[----:B------:R-:W-:-:S06]  /*163a0*/  DSETP.NEU.OR P0, PT, R4, RZ, P0 ;  /* 0x000000ff0400722a */ /* 0x000fcc000070d400 */
[----:B------:R-:W-:Y:S01]  /*163b0*/  P2R R22, PR, RZ, 0x1 ;  /* 0x00000001ff167803 */ /* 0x000fe20000000000 */
[----:B------:R-:W-:Y:S07]  /*163c0*/  BRA `(.L_x_22541) ;  /* 0x00000008008c7947 */ /* 0x000fee0003800000 */
.L_x_22549:
        /* <DEDUP_REMOVED lines=28> */
.L_x_22552:
        /* <DEDUP_REMOVED lines=15> */
.L_x_22551:
[----:B------:R-:W2:Y:S02]  /*16680*/  LDG.E.U16 R0, desc[UR36][R2.64] ;  /* 0x0000002402007981 */ /* 0x000ea4000c1e1500 */
[----:B--2---:R-:W-:-:S05]  /*16690*/  IMAD.U32 R0, R0, 0x10000, RZ ;  /* 0x0001000000007824 */ /* 0x004fca00078e00ff */
[----:B------:R-:W-:-:S04]  /*166a0*/  FSETP.NEU.FTZ.AND P0, PT, R0, RZ, PT ;  /* 0x000000ff0000720b */ /* 0x000fc80003f1d000 */
[----:B------:R-:W-:Y:S01]  /*166b0*/  P2R R22, PR, RZ, 0x1 ;  /* 0x00000001ff167803 */ /* 0x000fe20000000000 */
[----:B------:R-:W-:Y:S08]  /*166c0*/  BRA `(.L_x_22541) ;  /* 0x0000000400cc7947 */ /* 0x000ff00003800000 */
.L_x_22548:
        /* <DEDUP_REMOVED lines=12> */
.L_x_22555:
        /* <DEDUP_REMOVED lines=21> */
.L_x_22559:
[----:B------:R-:W-:Y:S05]  /*168e0*/  BSYNC B1 ;  /* 0x0000000000017941 */ /* 0x000fea0003800000 */
.L_x_22558:
[----:B------:R-:W-:Y:S01]  /*168f0*/  LEA R3, R0, 0x3b800000, 0x17 ;  /* 0x3b80000000037811 */ /* 0x000fe200078eb8ff */
[----:B------:R-:W-:-:S05]  /*16900*/  IMAD.SHL.U32 R0, R2, 0x100000, RZ ;  /* 0x0010000002007824 */ /* 0x000fca00078e00ff */
[----:B------:R-:W-:-:S07]  /*16910*/  LOP3.LUT R0, R3, R0, R4, 0xfe, !PT ;  /* 0x0000000003007212 */ /* 0x000fce00078efe04 */
.L_x_22557:
[----:B------:R-:W-:Y:S05]  /*16920*/  BSYNC B0 ;  /* 0x0000000000007941 */ /* 0x000fea0003800000 */
.L_x_22556:
[----:B------:R-:W-:-:S04]  /*16930*/  FSETP.NEU.FTZ.AND P0, PT, R0, RZ, PT ;  /* 0x000000ff0000720b */ /* 0x000fc80003f1d000 */
[----:B------:R-:W-:Y:S01]  /*16940*/  P2R R22, PR, RZ, 0x1 ;  /* 0x00000001ff167803 */ /* 0x000fe20000000000 */
[----:B------:R-:W-:Y:S08]  /*16950*/  BRA `(.L_x_22541) ;  /* 0x0000000400287947 */ /* 0x000ff00003800000 */
.L_x_22554:
        /* <DEDUP_REMOVED lines=21> */
.L_x_22563:
[----:B------:R-:W-:Y:S05]  /*16ab0*/  BSYNC B1 ;  /* 0x0000000000017941 */ /* 0x000fea0003800000 */
.L_x_22562:
[----:B------:R-:W-:Y:S01]  /*16ac0*/  LEA R3, R0, 0x37800000, 0x17 ;  /* 0x3780000000037811 */ /* 0x000fe200078eb8ff */
[----:B------:R-:W-:-:S05]  /*16ad0*/  IMAD.SHL.U32 R0, R2, 0x200000, RZ ;  /* 0x0020000002007824 */ /* 0x000fca00078e00ff */
[----:B------:R-:W-:-:S07]  /*16ae0*/  LOP3.LUT R0, R3, R0, R4, 0xfe, !PT ;  /* 0x0000000003007212 */ /* 0x000fce00078efe04 */
.L_x_22561:
[----:B------:R-:W-:Y:S05]  /*16af0*/  BSYNC B0 ;  /* 0x0000000000007941 */ /* 0x000fea0003800000 */
.L_x_22560:
[----:B------:R-:W-:-:S04]  /*16b00*/  FSETP.NEU.FTZ.AND P0, PT, R0, RZ, PT ;  /* 0x000000ff0000720b */ /* 0x000fc80003f1d000 */
[----:B------:R-:W-:Y:S01]  /*16b10*/  P2R R22, PR, RZ, 0x1 ;  /* 0x00000001ff167803 */ /* 0x000fe20000000000 */
[----:B------:R-:W-:Y:S08]  /*16b20*/  BRA `(.L_x_22541) ;  /* 0x0000000000b47947 */ /* 0x000ff00003800000 */
.L_x_22553:
        /* <DEDUP_REMOVED lines=14> */
.L_x_22567:
[----:B------:R-:W-:Y:S05]  /*16c10*/  BSYNC B0 ;  /* 0x0000000000007941 */ /* 0x000fea0003800000 */
.L_x_22566:
[----:B------:R-:W-:-:S04]  /*16c20*/  FSETP.NEU.FTZ.AND P0, PT, R0, RZ, PT ;  /* 0x000000ff0000720b */ /* 0x000fc80003f1d000 */
[----:B------:R-:W-:Y:S01]  /*16c30*/  P2R R22, PR, RZ, 0x1 ;  /* 0x00000001ff167803 */ /* 0x000fe20000000000 */
[----:B------:R-:W-:Y:S08]  /*16c40*/  BRA `(.L_x_22541) ;  /* 0x00000000006c7947 */ /* 0x000ff00003800000 */
.L_x_22540:
        /* <DEDUP_REMOVED lines=16> */
.L_x_22568:
[----:B------:R-:W-:-:S04]  /*16d50*/  PLOP3.LUT P0, PT, PT, PT, PT, 0x8, 0x0 ;  /* 0x000000000000781c */ /* 0x000fc80003f0e170 */
[----:B------:R-:W-:Y:S01]  /*16d60*/  P2R R22, PR, RZ, 0x1 ;  /* 0x00000001ff167803 */ /* 0x000fe20000000000 */
[----:B------:R-:W-:Y:S08]  /*16d70*/  BRA `(.L_x_22541) ;  /* 0x0000000000207947 */ /* 0x000ff00003800000 */
.L_x_22565:
[----:B------:R-:W2:Y:S02]  /*16d80*/  LDG.E.64 R2, desc[UR36][R2.64] ;  /* 0x0000002402027981 */ /* 0x000ea4000c1e1b00 */
[----:B--2---:R-:W-:-:S04]  /*16d90*/  ISETP.NE.U32.AND P0, PT, R2, RZ, PT ;  /* 0x000000ff0200720c */ /* 0x004fc80003f05070 */
[----:B------:R-:W-:-:S04]  /*16da0*/  ISETP.NE.AND.EX P0, PT, R3, RZ, PT, P0 ;  /* 0x000000ff0300720c */ /* 0x000fc80003f05300 */
[----:B------:R-:W-:Y:S01]  /*16db0*/  P2R R22, PR, RZ, 0x1 ;  /* 0x00000001ff167803 */ /* 0x000fe20000000000 */
[----:B------:R-:W-:Y:S08]  /*16dc0*/  BRA `(.L_x_22541) ;  /* 0x00000000000c7947 */ /* 0x000ff00003800000 */
.L_x_22564:
[----:B------:R-:W2:Y:S02]  /*16dd0*/  LDG.E R2, desc[UR36][R2.64] ;  /* 0x0000002402027981 */ /* 0x000ea4000c1e1900 */
[----:B--2---:R-:W-:-:S04]  /*16de0*/  ISETP.NE.AND P0, PT, R2, RZ, PT ;  /* 0x000000ff0200720c */ /* 0x004fc80003f05270 */
[----:B------:R-:W-:-:S09]  /*16df0*/  P2R R22, PR, RZ, 0x1 ;  /* 0x00000001ff167803 */ /* 0x000fd20000000000 */
.L_x_22541:
        /* <DEDUP_REMOVED lines=36> */
.L_x_22577:
[----:B------:R-:W-:-:S04]  /*17040*/  LOP3.LUT R2, R5, 0x80000000, RZ, 0xc0, !PT ;  /* 0x8000000005027812 */ /* 0x000fc800078ec0ff */
[----:B------:R-:W-:-:S04]  /*17050*/  SHF.R.U32.HI R3, RZ, 0x18, R2 ;  /* 0x00000018ff037819 */ /* 0x000fc80000011602 */
[----:B------:R-:W-:-:S04]  /*17060*/  LOP3.LUT R0, R0, R3, RZ, 0xfc, !PT ;  /* 0x0000000300007212 */ /* 0x000fc800078efcff */
[----:B------:R-:W-:Y:S01]  /*17070*/  PRMT R23, R0, 0x7610, R23 ;  /* 0x0000761000177816 */ /* 0x000fe20000000017 */
[----:B------:R-:W-:Y:S06]  /*17080*/  BRA `(.L_x_22576) ;  /* 0x0000002000b47947 */ /* 0x000fec0003800000 */
.L_x_22574:
        /* <DEDUP_REMOVED lines=17> */
.L_x_22578:
[----:B------:R-:W-:-:S04]  /*171a0*/  LOP3.LUT R2, R5, 0x80000000, RZ, 0xc0, !PT ;  /* 0x8000000005027812 */ /* 0x000fc800078ec0ff */
[----:B------:R-:W-:-:S04]  /*171b0*/  SHF.R.U32.HI R3, RZ, 0x18, R2 ;  /* 0x00000018ff037819 */ /* 0x000fc80000011602 */
[----:B------:R-:W-:-:S04]  /*171c0*/  LOP3.LUT R0, R0, R3, RZ, 0xfc, !PT ;  /* 0x0000000300007212 */ /* 0x000fc800078efcff */
[----:B------:R-:W-:Y:S01]  /*171d0*/  PRMT R23, R0, 0x7610, R23 ;  /* 0x0000761000177816 */ /* 0x000fe20000000017 */
[----:B------:R-:W-:Y:S06]  /*171e0*/  BRA `(.L_x_22576) ;  /* 0x00000020005c7947 */ /* 0x000fec0003800000 */
.L_x_22573:
        /* <DEDUP_REMOVED lines=26> */
.L_x_22581:
[----:B------:R-:W-:-:S04]  /*17390*/  LOP3.LUT R2, R5, 0x80000000, RZ, 0xc0, !PT ;  /* 0x8000000005027812 */ /* 0x000fc800078ec0ff */
[----:B------:R-:W-:-:S04]  /*173a0*/  SHF.R.U32.HI R3, RZ, 0x18, R2 ;  /* 0x00000018ff037819 */ /* 0x000fc80000011602 */
[----:B------:R-:W-:-:S04]  /*173b0*/  LOP3.LUT R0, R0, R3, RZ, 0xfc, !PT ;  /* 0x0000000300007212 */ /* 0x000fc800078efcff */
[----:B------:R-:W-:Y:S01]  /*173c0*/  PRMT R23, R0, 0x7610, R23 ;  /* 0x0000761000177816 */ /* 0x000fe20000000017 */
[----:B------:R-:W-:Y:S06]  /*173d0*/  BRA `(.L_x_22576) ;  /* 0x0000001c00e07947 */ /* 0x000fec0003800000 */
.L_x_22580:
        /* <DEDUP_REMOVED lines=17> */
.L_x_22582:
[----:B------:R-:W-:-:S04]  /*174f0*/  LOP3.LUT R2, R5, 0x80000000, RZ, 0xc0, !PT ;  /* 0x8000000005027812 */ /* 0x000fc800078ec0ff */
[----:B------:R-:W-:-:S04]  /*17500*/  SHF.R.U32.HI R3, RZ, 0x18, R2 ;  /* 0x00000018ff037819 */ /* 0x000fc80000011602 */
[----:B------:R-:W-:-:S04]  /*17510*/  LOP3.LUT R0, R0, R3, RZ, 0xfc, !PT ;  /* 0x0000000300007212 */ /* 0x000fc800078efcff */
[----:B------:R-:W-:Y:S01]  /*17520*/  PRMT R23, R0, 0x7610, R23 ;  /* 0x0000761000177816 */ /* 0x000fe20000000017 */
[----:B------:R-:W-:Y:S06]  /*17530*/  BRA `(.L_x_22576) ;  /* 0x0000001c00887947 */ /* 0x000fec0003800000 */
.L_x_22579:
        /* <DEDUP_REMOVED lines=17> */
.L_x_22583:
[----:B------:R-:W-:-:S04]  /*17650*/  LOP3.LUT R2, R5, 0x80000000, RZ, 0xc0, !PT ;  /* 0x8000000005027812 */ /* 0x000fc800078ec0ff */
[----:B------:R-:W-:-:S04]  /*17660*/  SHF.R.U32.HI R3, RZ, 0x18, R2 ;  /* 0x00000018ff037819 */ /* 0x000fc80000011602 */
[----:B------:R-:W-:-:S04]  /*17670*/  LOP3.LUT R0, R0, R3, RZ, 0xfc, !PT ;  /* 0x0000000300007212 */ /* 0x000fc800078efcff */
[----:B------:R-:W-:Y:S01]  /*17680*/  PRMT R23, R0, 0x7610, R23 ;  /* 0x0000761000177816 */ /* 0x000fe20000000017 */
[----:B------:R-:W-:Y:S06]  /*17690*/  BRA `(.L_x_22576) ;  /* 0x0000001c00307947 */ /* 0x000fec0003800000 */
.L_x_22572:
        /* <DEDUP_REMOVED lines=24> */
.L_x_22586:
[----:B------:R-:W-:-:S04]  /*17820*/  LOP3.LUT R2, R3, 0x80000000, RZ, 0xc0, !PT ;  /* 0x8000000003027812 */ /* 0x000fc800078ec0ff */
[----:B------:R-:W-:-:S04]  /*17830*/  SHF.R.U32.HI R3, RZ, 0x18, R2 ;  /* 0x00000018ff037819 */ /* 0x000fc80000011602 */
[----:B------:R-:W-:-:S04]  /*17840*/  LOP3.LUT R0, R0, R3, RZ, 0xfc, !PT ;  /* 0x0000000300007212 */ /* 0x000fc800078efcff */
[----:B------:R-:W-:Y:S01]  /*17850*/  PRMT R23, R0, 0x7610, R23 ;  /* 0x0000761000177816 */ /* 0x000fe20000000017 */
[----:B------:R-:W-:Y:S06]  /*17860*/  BRA `(.L_x_22576) ;  /* 0x0000001800bc7947 */ /* 0x000fec0003800000 */
.L_x_22585:
        /* <DEDUP_REMOVED lines=17> */
.L_x_22587:
[----:B------:R-:W-:-:S04]  /*17980*/  LOP3.LUT R2, R5, 0x80000000, RZ, 0xc0, !PT ;  /* 0x8000000005027812 */ /* 0x000fc800078ec0ff */
[----:B------:R-:W-:-:S04]  /*17990*/  SHF.R.U32.HI R3, RZ, 0x18, R2 ;  /* 0x00000018ff037819 */ /* 0x000fc80000011602 */
[----:B------:R-:W-:-:S04]  /*179a0*/  LOP3.LUT R0, R0, R3, RZ, 0xfc, !PT ;  /* 0x0000000300007212 */ /* 0x000fc800078efcff */
[----:B------:R-:W-:Y:S01]  /*179b0*/  PRMT R23, R0, 0x7610, R23 ;  /* 0x0000761000177816 */ /* 0x000fe20000000017 */
[----:B------:R-:W-:Y:S06]  /*179c0*/  BRA `(.L_x_22576) ;  /* 0x0000001800647947 */ /* 0x000fec0003800000 */
.L_x_22584:
        /* <DEDUP_REMOVED lines=25> */
.L_x_22590:
[----:B------:R-:W-:-:S04]  /*17b60*/  LOP3.LUT R2, R3, 0x80000000, RZ, 0xc0, !PT ;  /* 0x8000000003027812 */ /* 0x000fc800078ec0ff */
[----:B------:R-:W-:-:S04]  /*17b70*/  SHF.R.U32.HI R3, RZ, 0x18, R2 ;  /* 0x00000018ff037819 */ /* 0x000fc80000011602 */
[----:B------:R-:W-:-:S04]  /*17b80*/  LOP3.LUT R0, R0, R3, RZ, 0xfc, !PT ;  /* 0x0000000300007212 */ /* 0x000fc800078efcff */
[----:B------:R-:W-:Y:S01]  /*17b90*/  PRMT R23, R0, 0x7610, R23 ;  /* 0x0000761000177816 */ /* 0x000fe20000000017 */
[----:B------:R-:W-:Y:S06]  /*17ba0*/  BRA `(.L_x_22576) ;  /* 0x0000001400ec7947 */ /* 0x000fec0003800000 */
.L_x_22589:
        /* <DEDUP_REMOVED lines=17> */
.L_x_22591:
[----:B------:R-:W-:-:S04]  /*17cc0*/  LOP3.LUT R2, R5, 0x80000000, RZ, 0xc0, !PT ;  /* 0x8000000005027812 */ /* 0x000fc800078ec0ff */
[----:B------:R-:W-:-:S04]  /*17cd0*/  SHF.R.U32.HI R3, RZ, 0x18, R2 ;  /* 0x00000018ff037819 */ /* 0x000fc80000011602 */
[----:B------:R-:W-:-:S04]  /*17ce0*/  LOP3.LUT R0, R0, R3, RZ, 0xfc, !PT ;  /* 0x0000000300007212 */ /* 0x000fc800078efcff */
[----:B------:R-:W-:Y:S01]  /*17cf0*/  PRMT R23, R0, 0x7610, R23 ;  /* 0x0000761000177816 */ /* 0x000fe20000000017 */
[----:B------:R-:W-:Y:S06]  /*17d00*/  BRA `(.L_x_22576) ;  /* 0x0000001400947947 */ /* 0x000fec0003800000 */
.L_x_22588:
        /* <DEDUP_REMOVED lines=21> */
.L_x_22592:
[----:B------:R-:W-:-:S04]  /*17e60*/  LOP3.LUT R0, R0, 0x80000000, RZ, 0xc0, !PT ;  /* 0x8000000000007812 */ /* 0x000fc800078ec0ff */
[----:B------:R-:W-:-:S04]  /*17e70*/  SHF.R.U32.HI R3, RZ, 0x18, R0 ;  /* 0x00000018ff037819 */ /* 0x000fc80000011600 */
[----:B------:R-:W-:-:S04]  /*17e80*/  LOP3.LUT R2, R2, R3, RZ, 0xfc, !PT ;  /* 0x0000000302027212 */ /* 0x000fc800078efcff */
[----:B------:R-:W-:Y:S01]  /*17e90*/  PRMT R23, R2, 0x7610, R23 ;  /* 0x0000761002177816 */ /* 0x000fe20000000017 */
[----:B------:R-:W-:Y:S06]  /*17ea0*/  BRA `(.L_x_22576) ;  /* 0x00000014002c7947 */ /* 0x000fec0003800000 */
.L_x_22571:
        /* <DEDUP_REMOVED lines=27> */
.L_x_22596:
[----:B------:R-:W-:Y:S01]  /*18060*/  PRMT R23, R0, 0x7610, R23 ;  /* 0x0000761000177816 */ /* 0x000fe20000000017 */
[----:B------:R-:W-:Y:S06]  /*18070*/  BRA `(.L_x_22576) ;  /* 0x0000001000b87947 */ /* 0x000fec0003800000 */
.L_x_22595:
        /* <DEDUP_REMOVED lines=21> */
.L_x_22597:
[----:B------:R-:W-:-:S04]  /*181d0*/  LOP3.LUT R2, R5, 0x80000000, RZ, 0xc0, !PT ;  /* 0x8000000005027812 */ /* 0x000fc800078ec0ff */
[----:B------:R-:W-:-:S04]  /*181e0*/  SHF.R.U32.HI R3, RZ, 0x18, R2 ;  /* 0x00000018ff037819 */ /* 0x000fc80000011602 */
[----:B------:R-:W-:-:S04]  /*181f0*/  LOP3.LUT R0, R0, R3, RZ, 0xfc, !PT ;  /* 0x0000000300007212 */ /* 0x000fc800078efcff */
[----:B------:R-:W-:Y:S01]  /*18200*/  PRMT R23, R0, 0x7610, R23 ;  /* 0x0000761000177816 */ /* 0x000fe20000000017 */
[----:B------:R-:W-:Y:S06]  /*18210*/  BRA `(.L_x_22576) ;  /* 0x0000001000507947 */ /* 0x000fec0003800000 */
.L_x_22594:
        /* <DEDUP_REMOVED lines=42> */
.L_x_22600:
[----:B------:R-:W-:-:S04]  /*184c0*/  LOP3.LUT R0, R5, 0x80000000, R0, 0xc8, !PT ;  /* 0x8000000005007812 */ /* 0x000fc800078ec800 */
[----:B------:R-:W-:-:S04]  /*184d0*/  SHF.R.U32.HI R3, RZ, 0x18, R0 ;  /* 0x00000018ff037819 */ /* 0x000fc80000011600 */
[----:B------:R-:W-:-:S04]  /*184e0*/  LOP3.LUT R2, R2, R3, RZ, 0xfc, !PT ;  /* 0x0000000302027212 */ /* 0x000fc800078efcff */
[----:B------:R-:W-:Y:S01]  /*184f0*/  PRMT R23, R2, 0x7610, R23 ;  /* 0x0000761002177816 */ /* 0x000fe20000000017 */
[----:B------:R-:W-:Y:S06]  /*18500*/  BRA `(.L_x_22576) ;  /* 0x0000000c00947947 */ /* 0x000fec0003800000 */
.L_x_22599:
        /* <DEDUP_REMOVED lines=25> */
.L_x_22601:
[----:B------:R-:W-:-:S05]  /*186a0*/  IMAD.SHL.U32 R3, R2, 0x1000000, RZ ;  /* 0x0100000002037824 */ /* 0x000fca00078e00ff */
[----:B------:R-:W-:-:S04]  /*186b0*/  LOP3.LUT R3, R3, 0x80000000, R4, 0xc8, !PT ;  /* 0x8000000003037812 */ /* 0x000fc800078ec804 */
[----:B------:R-:W-:-:S04]  /*186c0*/  SHF.R.U32.HI R3, RZ, 0x18, R3 ;  /* 0x00000018ff037819 */ /* 0x000fc80000011603 */
[----:B------:R-:W-:-:S04]  /*186d0*/  LOP3.LUT R0, R0, R3, RZ, 0xfc, !PT ;  /* 0x0000000300007212 */ /* 0x000fc800078efcff */
[----:B------:R-:W-:Y:S01]  /*186e0*/  PRMT R23, R0, 0x7610, R23 ;  /* 0x0000761000177816 */ /* 0x000fe20000000017 */
[----:B------:R-:W-:Y:S06]  /*186f0*/  BRA `(.L_x_22576) ;  /* 0x0000000c00187947 */ /* 0x000fec0003800000 */
.L_x_22598:
        /* <DEDUP_REMOVED lines=17> */
.L_x_22602:
[----:B------:R-:W-:-:S04]  /*18810*/  LOP3.LUT R2, R5, 0x80000000, RZ, 0xc0, !PT ;  /* 0x8000000005027812 */ /* 0x000fc800078ec0ff */
[----:B------:R-:W-:-:S04]  /*18820*/  SHF.R.U32.HI R3, RZ, 0x18, R2 ;  /* 0x00000018ff037819 */ /* 0x000fc80000011602 */
[----:B------:R-:W-:-:S04]  /*18830*/  LOP3.LUT R0, R0, R3, RZ, 0xfc, !PT ;  /* 0x0000000300007212 */ /* 0x000fc800078efcff */
[----:B------:R-:W-:Y:S01]  /*18840*/  PRMT R23, R0, 0x7610, R23 ;  /* 0x0000761000177816 */ /* 0x000fe20000000017 */
[----:B------:R-:W-:Y:S06]  /*18850*/  BRA `(.L_x_22576) ;  /* 0x0000000800c07947 */ /* 0x000fec0003800000 */
.L_x_22593:
        /* <DEDUP_REMOVED lines=28> */
.L_x_22606:
[----:B------:R-:W-:-:S04]  /*18a20*/  LOP3.LUT R2, R5, 0x80000000, RZ, 0xc0, !PT ;  /* 0x8000000005027812 */ /* 0x000fc800078ec0ff */
[----:B------:R-:W-:-:S04]  /*18a30*/  SHF.R.U32.HI R3, RZ, 0x18, R2 ;  /* 0x00000018ff037819 */ /* 0x000fc80000011602 */
[----:B------:R-:W-:-:S04]  /*18a40*/  LOP3.LUT R0, R0, R3, RZ, 0xfc, !PT ;  /* 0x0000000300007212 */ /* 0x000fc800078efcff */
[----:B------:R-:W-:Y:S01]  /*18a50*/  PRMT R23, R0, 0x7610, R23 ;  /* 0x0000761000177816 */ /* 0x000fe20000000017 */
[----:B------:R-:W-:Y:S06]  /*18a60*/  BRA `(.L_x_22576) ;  /* 0x00000008003c7947 */ /* 0x000fec0003800000 */
.L_x_22605:
[----:B------:R0:W5:Y:S01]  /*18a70*/  LDG.E.U8 R23, desc[UR36][R2.64] ;  /* 0x0000002402177981 */ /* 0x000162000c1e1100 */
[----:B------:R-:W-:Y:S05]  /*18a80*/  BRA `(.L_x_22576) ;  /* 0x0000000800347947 */ /* 0x000fea0003800000 */
.L_x_22604:
        /* <DEDUP_REMOVED lines=21> */
.L_x_22610:
[----:B------:R-:W-:Y:S05]  /*18be0*/  BSYNC B2 ;  /* 0x0000000000027941 */ /* 0x000fea0003800000 */
.L_x_22609:
[----:B------:R-:W-:Y:S01]  /*18bf0*/  LEA R3, R0, 0x37800000, 0x17 ;  /* 0x3780000000037811 */ /* 0x000fe200078eb8ff */
[----:B------:R-:W-:-:S05]  /*18c00*/  IMAD.SHL.U32 R0, R2, 0x200000, RZ ;  /* 0x0020000002007824 */ /* 0x000fca00078e00ff */
[----:B------:R-:W-:-:S07]  /*18c10*/  LOP3.LUT R0, R3, R0, R4, 0xfe, !PT ;  /* 0x0000000003007212 */ /* 0x000fce00078efe04 */
.L_x_22608:
[----:B------:R-:W-:Y:S05]  /*18c20*/  BSYNC B1 ;  /* 0x0000000000017941 */ /* 0x000fea0003800000 */
.L_x_22607:
        /* <DEDUP_REMOVED lines=15> */
.L_x_22611:
[----:B------:R-:W-:-:S04]  /*18d20*/  LOP3.LUT R0, R0, 0x80000000, RZ, 0xc0, !PT ;  /* 0x8000000000007812 */ /* 0x000fc800078ec0ff */
[----:B------:R-:W-:-:S04]  /*18d30*/  SHF.R.U32.HI R3, RZ, 0x18, R0 ;  /* 0x00000018ff037819 */ /* 0x000fc80000011600 */
[----:B------:R-:W-:-:S04]  /*18d40*/  LOP3.LUT R2, R2, R3, RZ, 0xfc, !PT ;  /* 0x0000000302027212 */ /* 0x000fc800078efcff */
[----:B------:R-:W-:Y:S01]  /*18d50*/  PRMT R23, R2, 0x7610, R23 ;  /* 0x0000761002177816 */ /* 0x000fe20000000017 */
[----:B------:R-:W-:Y:S06]  /*18d60*/  BRA `(.L_x_22576) ;  /* 0x00000004007c7947 */ /* 0x000fec0003800000 */
.L_x_22603:
        /* <DEDUP_REMOVED lines=17> */
.L_x_22615:
[----:B------:R-:W-:Y:S05]  /*18e80*/  BSYNC B1 ;  /* 0x0000000000017941 */ /* 0x000fea0003800000 */
.L_x_22614:
        /* <DEDUP_REMOVED lines=13> */
.L_x_22616:
[----:B------:R-:W-:Y:S01]  /*18f60*/  PRMT R23, R0, 0x7610, R23 ;  /* 0x0000761000177816 */ /* 0x000fe20000000017 */
[----:B------:R-:W-:Y:S06]  /*18f70*/  BRA `(.L_x_22576) ;  /* 0x0000000000f87947 */ /* 0x000fec0003800000 */
.L_x_22575:
[----:B------:R-:W-:Y:S05]  /*18f80*/  BSYNC B0 ;  /* 0x0000000000007941 */ /* 0x000fea0003800000 */
.L_x_22570:
        /* <DEDUP_REMOVED lines=16> */
.L_x_22617:
[----:B------:R-:W-:Y:S01]  /*19090*/  PRMT R23, RZ, 0x7610, R23 ;  /* 0x00007610ff177816 */ /* 0x000fe20000000017 */
[----:B------:R-:W-:Y:S06]  /*190a0*/  BRA `(.L_x_22576) ;  /* 0x0000000000ac7947 */ /* 0x000fec0003800000 */
.L_x_22613:
        /* <DEDUP_REMOVED lines=17> */
.L_x_22618:
[----:B------:R-:W-:-:S04]  /*191c0*/  LOP3.LUT R2, R5, 0x80000000, RZ, 0xc0, !PT ;  /* 0x8000000005027812 */ /* 0x000fc800078ec0ff */
[----:B------:R-:W-:-:S04]  /*191d0*/  SHF.R.U32.HI R3, RZ, 0x18, R2 ;  /* 0x00000018ff037819 */ /* 0x000fc80000011602 */
[----:B------:R-:W-:-:S04]  /*191e0*/  LOP3.LUT R0, R0, R3, RZ, 0xfc, !PT ;  /* 0x0000000300007212 */ /* 0x000fc800078efcff */
[----:B------:R-:W-:Y:S01]  /*191f0*/  PRMT R23, R0, 0x7610, R23 ;  /* 0x0000761000177816 */ /* 0x000fe20000000017 */
[----:B------:R-:W-:Y:S06]  /*19200*/  BRA `(.L_x_22576) ;  /* 0x0000000000547947 */ /* 0x000fec0003800000 */
.L_x_22612:
        /* <DEDUP_REMOVED lines=17> */
.L_x_22619:
[----:B------:R-:W-:-:S04]  /*19320*/  LOP3.LUT R2, R5, 0x80000000, RZ, 0xc0, !PT ;  /* 0x8000000005027812 */ /* 0x000fc800078ec0ff */
[----:B------:R-:W-:-:S04]  /*19330*/  SHF.R.U32.HI R3, RZ, 0x18, R2 ;  /* 0x00000018ff037819 */ /* 0x000fc80000011602 */
[----:B------:R-:W-:-:S04]  /*19340*/  LOP3.LUT R0, R0, R3, RZ, 0xfc, !PT ;  /* 0x0000000300007212 */ /* 0x000fc800078efcff */
[----:B------:R-:W-:-:S07]  /*19350*/  PRMT R23, R0, 0x7610, R23 ;  /* 0x0000761000177816 */ /* 0x000fce0000000017 */
.L_x_22576:
[----:B------:R-:W-:Y:S05]  /*19360*/  BSYNC B6 ;  /* 0x0000000000067941 */ /* 0x000fea0003800000 */
.L_x_22569:
        /* <DEDUP_REMOVED lines=36> */
.L_x_22628:
[----:B------:R-:W-:-:S04]  /*195b0*/  LOP3.LUT R0, R3, 0x80000000, RZ, 0xc0, !PT ;  /* 0x8000000003007812 */ /* 0x000fc800078ec0ff */
[----:B------:R-:W-:-:S04]  /*195c0*/  SHF.R.U32.HI R3, RZ, 0x18, R0 ;  /* 0x00000018ff037819 */ /* 0x000fc80000011600 */
[----:B------:R-:W-:-:S04]  /*195d0*/  LOP3.LUT R2, R2, R3, RZ, 0xfc, !PT ;  /* 0x0000000302027212 */ /* 0x000fc800078efcff */
[----:B------:R-:W-:Y:S01]  /*195e0*/  PRMT R0, R2, 0x7610, R0 ;  /* 0x0000761002007816 */ /* 0x000fe20000000000 */
[----:B------:R-:W-:Y:S06]  /*195f0*/  BRA `(.L_x_22627) ;  /* 0x0000002000b07947 */ /* 0x000fec0003800000 */
.L_x_22625:
        /* <DEDUP_REMOVED lines=17> */
.L_x_22629:
[----:B------:R-:W-:-:S04]  /*19710*/  LOP3.LUT R0, R3, 0x80000000, RZ, 0xc0, !PT ;  /* 0x8000000003007812 */ /* 0x000fc800078ec0ff */
[----:B------:R-:W-:-:S04]  /*19720*/  SHF.R.U32.HI R3, RZ, 0x18, R0 ;  /* 0x00000018ff037819 */ /* 0x000fc80000011600 */
[----:B------:R-:W-:-:S04]  /*19730*/  LOP3.LUT R2, R2, R3, RZ, 0xfc, !PT ;  /* 0x0000000302027212 */ /* 0x000fc800078efcff */
[----:B------:R-:W-:Y:S01]  /*19740*/  PRMT R0, R2, 0x7610, R0 ;  /* 0x0000761002007816 */ /* 0x000fe20000000000 */
[----:B------:R-:W-:Y:S06]  /*19750*/  BRA `(.L_x_22627) ;  /* 0x0000002000587947 */ /* 0x000fec0003800000 */
.L_x_22624:
        /* <DEDUP_REMOVED lines=26> */
.L_x_22632:
[----:B------:R-:W-:-:S04]  /*19900*/  LOP3.LUT R0, R3, 0x80000000, RZ, 0xc0, !PT ;  /* 0x8000000003007812 */ /* 0x000fc800078ec0ff */
[----:B------:R-:W-:-:S04]  /*19910*/  SHF.R.U32.HI R3, RZ, 0x18, R0 ;  /* 0x00000018ff037819 */ /* 0x000fc80000011600 */
[----:B------:R-:W-:-:S04]  /*19920*/  LOP3.LUT R2, R2, R3, RZ, 0xfc, !PT ;  /* 0x0000000302027212 */ /* 0x000fc800078efcff */
[----:B------:R-:W-:Y:S01]  /*19930*/  PRMT R0, R2, 0x7610, R0 ;  /* 0x0000761002007816 */ /* 0x000fe20000000000 */
[----:B------:R-:W-:Y:S06]  /*19940*/  BRA `(.L_x_22627) ;  /* 0x0000001c00dc7947 */ /* 0x000fec0003800000 */
.L_x_22631:
        /* <DEDUP_REMOVED lines=17> */
.L_x_22633:
[----:B------:R-:W-:-:S04]  /*19a60*/  LOP3.LUT R0, R3, 0x80000000, RZ, 0xc0, !PT ;  /* 0x8000000003007812 */ /* 0x000fc800078ec0ff */
[----:B------:R-:W-:-:S04]  /*19a70*/  SHF.R.U32.HI R3, RZ, 0x18, R0 ;  /* 0x00000018ff037819 */ /* 0x000fc80000011600 */
[----:B------:R-:W-:-:S04]  /*19a80*/  LOP3.LUT R2, R2, R3, RZ, 0xfc, !PT ;  /* 0x0000000302027212 */ /* 0x000fc800078efcff */
[----:B------:R-:W-:Y:S01]  /*19a90*/  PRMT R0, R2, 0x7610, R0 ;  /* 0x0000761002007816 */ /* 0x000fe20000000000 */
[----:B------:R-:W-:Y:S06]  /*19aa0*/  BRA `(.L_x_22627) ;  /* 0x0000001c00847947 */ /* 0x000fec0003800000 */
.L_x_22630:
        /* <DEDUP_REMOVED lines=17> */
.L_x_22634:
[----:B------:R-:W-:-:S04]  /*19bc0*/  LOP3.LUT R0, R3, 0x80000000, RZ, 0xc0, !PT ;  /* 0x8000000003007812 */ /* 0x000fc800078ec0ff */
[----:B------:R-:W-:-:S04]  /*19bd0*/  SHF.R.U32.HI R3, RZ, 0x18, R0 ;  /* 0x00000018ff037819 */ /* 0x000fc80000011600 */
[----:B------:R-:W-:-:S04]  /*19be0*/  LOP3.LUT R2, R2, R3, RZ, 0xfc, !PT ;  /* 0x0000000302027212 */ /* 0x000fc800078efcff */
[----:B------:R-:W-:Y:S01]  /*19bf0*/  PRMT R0, R2, 0x7610, R0 ;  /* 0x0000761002007816 */ /* 0x000fe20000000000 */
[----:B------:R-:W-:Y:S06]  /*19c00*/  BRA `(.L_x_22627) ;  /* 0x0000001c002c7947 */ /* 0x000fec0003800000 */
.L_x_22623:
        /* <DEDUP_REMOVED lines=24> */
.L_x_22637:
[----:B------:R-:W-:-:S04]  /*19d90*/  LOP3.LUT R0, R5, 0x80000000, RZ, 0xc0, !PT ;  /* 0x8000000005007812 */ /* 0x000fc800078ec0ff */
[----:B------:R-:W-:-:S04]  /*19da0*/  SHF.R.U32.HI R3, RZ, 0x18, R0 ;  /* 0x00000018ff037819 */ /* 0x000fc80000011600 */
[----:B------:R-:W-:-:S04]  /*19db0*/  LOP3.LUT R2, R2, R3, RZ, 0xfc, !PT ;  /* 0x0000000302027212 */ /* 0x000fc800078efcff */
[----:B------:R-:W-:Y:S01]  /*19dc0*/  PRMT R0, R2, 0x7610, R0 ;  /* 0x0000761002007816 */ /* 0x000fe20000000000 */
[----:B------:R-:W-:Y:S06]  /*19dd0*/  BRA `(.L_x_22627) ;  /* 0x0000001800b87947 */ /* 0x000fec0003800000 */
.L_x_22636:
        /* <DEDUP_REMOVED lines=17> */
.L_x_22638:
[----:B------:R-:W-:-:S04]  /*19ef0*/  LOP3.LUT R0, R3, 0x80000000, RZ, 0xc0, !PT ;  /* 0x8000000003007812 */ /* 0x000fc800078ec0ff */
[----:B------:R-:W-:-:S04]  /*19f00*/  SHF.R.U32.HI R3, RZ, 0x18, R0 ;  /* 0x00000018ff037819 */ /* 0x000fc80000011600 */
[----:B------:R-:W-:-:S04]  /*19f10*/  LOP3.LUT R2, R2, R3, RZ, 0xfc, !PT ;  /* 0x0000000302027212 */ /* 0x000fc800078efcff */
[----:B------:R-:W-:Y:S01]  /*19f20*/  PRMT R0, R2, 0x7610, R0 ;  /* 0x0000761002007816 */ /* 0x000fe20000000000 */
[----:B------:R-:W-:Y:S06]  /*19f30*/  BRA `(.L_x_22627) ;  /* 0x0000001800607947 */ /* 0x000fec0003800000 */
.L_x_22635:
        /* <DEDUP_REMOVED lines=25> */
.L_x_22641:
[----:B------:R-:W-:-:S04]  /*1a0d0*/  LOP3.LUT R0, R5, 0x80000000, RZ, 0xc0, !PT ;  /* 0x8000000005007812 */ /* 0x000fc800078ec0ff */
[----:B------:R-:W-:-:S04]  /*1a0e0*/  SHF.R.U32.HI R3, RZ, 0x18, R0 ;  /* 0x00000018ff037819 */ /* 0x000fc80000011600 */
[----:B------:R-:W-:-:S04]  /*1a0f0*/  LOP3.LUT R2, R2, R3, RZ, 0xfc, !PT ;  /* 0x0000000302027212 */ /* 0x000fc800078efcff */
[----:B------:R-:W-:Y:S01]  /*1a100*/  PRMT R0, R2, 0x7610, R0 ;  /* 0x0000761002007816 */ /* 0x000fe20000000000 */
[----:B------:R-:W-:Y:S06]  /*1a110*/  BRA `(.L_x_22627) ;  /* 0x0000001400e87947 */ /* 0x000fec0003800000 */
.L_x_22640:
        /* <DEDUP_REMOVED lines=17> */
.L_x_22642:
[----:B------:R-:W-:-:S04]  /*1a230*/  LOP3.LUT R0, R7, 0x80000000, RZ, 0xc0, !PT ;  /* 0x8000000007007812 */ /* 0x000fc800078ec0ff */
[----:B------:R-:W-:-:S04]  /*1a240*/  SHF.R.U32.HI R3, RZ, 0x18, R0 ;  /* 0x00000018ff037819 */ /* 0x000fc80000011600 */
[----:B------:R-:W-:-:S04]  /*1a250*/  LOP3.LUT R2, R2, R3, RZ, 0xfc, !PT ;  /* 0x0000000302027212 */ /* 0x000fc800078efcff */
[----:B------:R-:W-:Y:S01]  /*1a260*/  PRMT R0, R2, 0x7610, R0 ;  /* 0x0000761002007816 */ /* 0x000fe20000000000 */
[----:B------:R-:W-:Y:S06]  /*1a270*/  BRA `(.L_x_22627) ;  /* 0x0000001400907947 */ /* 0x000fec0003800000 */
.L_x_22639:
        /* <DEDUP_REMOVED lines=21> */
.L_x_22643:
[----:B------:R-:W-:-:S04]  /*1a3d0*/  LOP3.LUT R2, R2, 0x80000000, RZ, 0xc0, !PT ;  /* 0x8000000002027812 */ /* 0x000fc800078ec0ff */
[----:B------:R-:W-:-:S04]  /*1a3e0*/  SHF.R.U32.HI R2, RZ, 0x18, R2 ;  /* 0x00000018ff027819 */ /* 0x000fc80000011602 */
[----:B------:R-:W-:-:S04]  /*1a3f0*/  LOP3.LUT R2, R3, R2, RZ, 0xfc, !PT ;  /* 0x0000000203027212 */ /* 0x000fc800078efcff */
[----:B------:R-:W-:Y:S01]  /*1a400*/  PRMT R0, R2, 0x7610, R0 ;  /* 0x0000761002007816 */ /* 0x000fe20000000000 */
[----:B------:R-:W-:Y:S06]  /*1a410*/  BRA `(.L_x_22627) ;  /* 0x0000001400287947 */ /* 0x000fec0003800000 */
.L_x_22622:
        /* <DEDUP_REMOVED lines=27> */
.L_x_22647:
[----:B------:R-:W-:Y:S01]  /*1a5d0*/  PRMT R0, R2, 0x7610, R0 ;  /* 0x0000761002007816 */ /* 0x000fe20000000000 */
[----:B------:R-:W-:Y:S06]  /*1a5e0*/  BRA `(.L_x_22627) ;  /* 0x0000001000b47947 */ /* 0x000fec0003800000 */
.L_x_22646:
        /* <DEDUP_REMOVED lines=21> */
.L_x_22648:
[----:B------:R-:W-:-:S04]  /*1a740*/  LOP3.LUT R0, R7, 0x80000000, RZ, 0xc0, !PT ;  /* 0x8000000007007812 */ /* 0x000fc800078ec0ff */
[----:B------:R-:W-:-:S04]  /*1a750*/  SHF.R.U32.HI R3, RZ, 0x18, R0 ;  /* 0x00000018ff037819 */ /* 0x000fc80000011600 */
[----:B------:R-:W-:-:S04]  /*1a760*/  LOP3.LUT R2, R2, R3, RZ, 0xfc, !PT ;  /* 0x0000000302027212 */ /* 0x000fc800078efcff */
[----:B------:R-:W-:Y:S01]  /*1a770*/  PRMT R0, R2, 0x7610, R0 ;  /* 0x0000761002007816 */ /* 0x000fe20000000000 */
[----:B------:R-:W-:Y:S06]  /*1a780*/  BRA `(.L_x_22627) ;  /* 0x00000010004c7947 */ /* 0x000fec0003800000 */
.L_x_22645:
        /* <DEDUP_REMOVED lines=42> */
.L_x_22651:
[----:B------:R-:W-:-:S04]  /*1aa30*/  LOP3.LUT R2, R5, 0x80000000, R2, 0xc8, !PT ;  /* 0x8000000005027812 */ /* 0x000fc800078ec802 */
[----:B------:R-:W-:-:S04]  /*1aa40*/  SHF.R.U32.HI R2, RZ, 0x18, R2 ;  /* 0x00000018ff027819 */ /* 0x000fc80000011602 */
[----:B------:R-:W-:-:S04]  /*1aa50*/  LOP3.LUT R2, R3, R2, RZ, 0xfc, !PT ;  /* 0x0000000203027212 */ /* 0x000fc800078efcff */
[----:B------:R-:W-:Y:S01]  /*1aa60*/  PRMT R0, R2, 0x7610, R0 ;  /* 0x0000761002007816 */ /* 0x000fe20000000000 */
[----:B------:R-:W-:Y:S06]  /*1aa70*/  BRA `(.L_x_22627) ;  /* 0x0000000c00907947 */ /* 0x000fec0003800000 */
.L_x_22650:
        /* <DEDUP_REMOVED lines=25> */
.L_x_22652:
[----:B------:R-:W-:-:S05]  /*1ac10*/  IMAD.SHL.U32 R5, R5, 0x1000000, RZ ;  /* 0x0100000005057824 */ /* 0x000fca00078e00ff */
[----:B------:R-:W-:-:S04]  /*1ac20*/  LOP3.LUT R5, R5, 0x80000000, R2, 0xc8, !PT ;  /* 0x8000000005057812 */ /* 0x000fc800078ec802 */
[----:B------:R-:W-:-:S04]  /*1ac30*/  SHF.R.U32.HI R0, RZ, 0x18, R5 ;  /* 0x00000018ff007819 */ /* 0x000fc80000011605 */
[----:B------:R-:W-:Y:S01]  /*1ac40*/  LOP3.LUT R0, R3, R0, RZ, 0xfc, !PT ;  /* 0x0000000003007212 */ /* 0x000fe200078efcff */
[----:B------:R-:W-:Y:S06]  /*1ac50*/  BRA `(.L_x_22627) ;  /* 0x0000000c00187947 */ /* 0x000fec0003800000 */
.L_x_22649:
        /* <DEDUP_REMOVED lines=17> */
.L_x_22653:
[----:B------:R-:W-:-:S04]  /*1ad70*/  LOP3.LUT R0, R3, 0x80000000, RZ, 0xc0, !PT ;  /* 0x8000000003007812 */ /* 0x000fc800078ec0ff */
[----:B------:R-:W-:-:S04]  /*1ad80*/  SHF.R.U32.HI R3, RZ, 0x18, R0 ;  /* 0x00000018ff037819 */ /* 0x000fc80000011600 */
[----:B------:R-:W-:-:S04]  /*1ad90*/  LOP3.LUT R2, R2, R3, RZ, 0xfc, !PT ;  /* 0x0000000302027212 */ /* 0x000fc800078efcff */
[----:B------:R-:W-:Y:S01]  /*1ada0*/  PRMT R0, R2, 0x7610, R0 ;  /* 0x0000761002007816 */ /* 0x000fe20000000000 */
[----:B------:R-:W-:Y:S06]  /*1adb0*/  BRA `(.L_x_22627) ;  /* 0x0000000800c07947 */ /* 0x000fec0003800000 */
.L_x_22644:
        /* <DEDUP_REMOVED lines=28> */
.L_x_22657:
[----:B------:R-:W-:-:S04]  /*1af80*/  LOP3.LUT R0, R3, 0x80000000, RZ, 0xc0, !PT ;  /* 0x8000000003007812 */ /* 0x000fc800078ec0ff */
[----:B------:R-:W-:-:S04]  /*1af90*/  SHF.R.U32.HI R3, RZ, 0x18, R0 ;  /* 0x00000018ff037819 */ /* 0x000fc80000011600 */
[----:B------:R-:W-:-:S04]  /*1afa0*/  LOP3.LUT R2, R2, R3, RZ, 0xfc, !PT ;  /* 0x0000000302027212 */ /* 0x000fc800078efcff */
[----:B------:R-:W-:Y:S01]  /*1afb0*/  PRMT R0, R2, 0x7610, R0 ;  /* 0x0000761002007816 */ /* 0x000fe20000000000 */
[----:B------:R-:W-:Y:S06]  /*1afc0*/  BRA `(.L_x_22627) ;  /* 0x00000008003c7947 */ /* 0x000fec0003800000 */
.L_x_22656:
[----:B------:R0:W5:Y:S01]  /*1afd0*/  LDG.E.U8 R0, desc[UR36][R4.64] ;  /* 0x0000002404007981 */ /* 0x000162000c1e1100 */
[----:B------:R-:W-:Y:S05]  /*1afe0*/  BRA `(.L_x_22627) ;  /* 0x0000000800347947 */ /* 0x000fea0003800000 */
.L_x_22655:
        /* <DEDUP_REMOVED lines=21> */
.L_x_22661:
[----:B------:R-:W-:Y:S05]  /*1b140*/  BSYNC B2 ;  /* 0x0000000000027941 */ /* 0x000fea0003800000 */
.L_x_22660:
[----:B------:R-:W-:Y:S01]  /*1b150*/  IMAD.SHL.U32 R2, R2, 0x200000, RZ ;  /* 0x0020000002027824 */ /* 0x000fe200078e00ff */
[----:B------:R-:W-:-:S04]  /*1b160*/  LEA R3, R0, 0x37800000, 0x17 ;  /* 0x3780000000037811 */ /* 0x000fc800078eb8ff */
[----:B------:R-:W-:-:S07]  /*1b170*/  LOP3.LUT R2, R3, R2, R4, 0xfe, !PT ;  /* 0x0000000203027212 */ /* 0x000fce00078efe04 */
.L_x_22659:
[----:B------:R-:W-:Y:S05]  /*1b180*/  BSYNC B1 ;  /* 0x0000000000017941 */ /* 0x000fea0003800000 */
.L_x_22658:
        /* <DEDUP_REMOVED lines=15> */
.L_x_22662:
[----:B------:R-:W-:-:S04]  /*1b280*/  LOP3.LUT R2, R2, 0x80000000, RZ, 0xc0, !PT ;  /* 0x8000000002027812 */ /* 0x000fc800078ec0ff */
[----:B------:R-:W-:-:S04]  /*1b290*/  SHF.R.U32.HI R2, RZ, 0x18, R2 ;  /* 0x00000018ff027819 */ /* 0x000fc80000011602 */
[----:B------:R-:W-:-:S04]  /*1b2a0*/  LOP3.LUT R2, R3, R2, RZ, 0xfc, !PT ;  /* 0x0000000203027212 */ /* 0x000fc800078efcff */
[----:B------:R-:W-:Y:S01]  /*1b2b0*/  PRMT R0, R2, 0x7610, R0 ;  /* 0x0000761002007816 */ /* 0x000fe20000000000 */
[----:B------:R-:W-:Y:S06]  /*1b2c0*/  BRA `(.L_x_22627) ;  /* 0x00000004007c7947 */ /* 0x000fec0003800000 */
.L_x_22654:
        /* <DEDUP_REMOVED lines=17> */
.L_x_22666:
[----:B------:R-:W-:Y:S05]  /*1b3e0*/  BSYNC B1 ;  /* 0x0000000000017941 */ /* 0x000fea0003800000 */
.L_x_22665:
        /* <DEDUP_REMOVED lines=13> */
.L_x_22667:
[----:B------:R-:W-:Y:S01]  /*1b4c0*/  PRMT R0, R2, 0x7610, R0 ;  /* 0x0000761002007816 */ /* 0x000fe20000000000 */
[----:B------:R-:W-:Y:S06]  /*1b4d0*/  BRA `(.L_x_22627) ;  /* 0x0000000000f87947 */ /* 0x000fec0003800000 */
.L_x_22626:
[----:B------:R-:W-:Y:S05]  /*1b4e0*/  BSYNC B0 ;  /* 0x0000000000007941 */ /* 0x000fea0003800000 */
.L_x_22621:
        /* <DEDUP_REMOVED lines=16> */
.L_x_22668:
[----:B------:R-:W-:Y:S01]  /*1b5f0*/  PRMT R0, RZ, 0x7610, R0 ;  /* 0x00007610ff007816 */ /* 0x000fe20000000000 */
[----:B------:R-:W-:Y:S06]  /*1b600*/  BRA `(.L_x_22627) ;  /* 0x0000000000ac7947 */ /* 0x000fec0003800000 */
.L_x_22664:
        /* <DEDUP_REMOVED lines=17> */
.L_x_22669:
[----:B------:R-:W-:-:S04]  /*1b720*/  LOP3.LUT R0, R3, 0x80000000, RZ, 0xc0, !PT ;  /* 0x8000000003007812 */ /* 0x000fc800078ec0ff */
[----:B------:R-:W-:-:S04]  /*1b730*/  SHF.R.U32.HI R3, RZ, 0x18, R0 ;  /* 0x00000018ff037819 */ /* 0x000fc80000011600 */
[----:B------:R-:W-:-:S04]  /*1b740*/  LOP3.LUT R2, R2, R3, RZ, 0xfc, !PT ;  /* 0x0000000302027212 */ /* 0x000fc800078efcff */
[----:B------:R-:W-:Y:S01]  /*1b750*/  PRMT R0, R2, 0x7610, R0 ;  /* 0x0000761002007816 */ /* 0x000fe20000000000 */
[----:B------:R-:W-:Y:S06]  /*1b760*/  BRA `(.L_x_22627) ;  /* 0x0000000000547947 */ /* 0x000fec0003800000 */
.L_x_22663:
        /* <DEDUP_REMOVED lines=17> */
.L_x_22670:
[----:B------:R-:W-:-:S04]  /*1b880*/  LOP3.LUT R0, R3, 0x80000000, RZ, 0xc0, !PT ;  /* 0x8000000003007812 */ /* 0x000fc800078ec0ff */
[----:B------:R-:W-:-:S04]  /*1b890*/  SHF.R.U32.HI R3, RZ, 0x18, R0 ;  /* 0x00000018ff037819 */ /* 0x000fc80000011600 */
[----:B------:R-:W-:-:S04]  /*1b8a0*/  LOP3.LUT R2, R2, R3, RZ, 0xfc, !PT ;  /* 0x0000000302027212 */ /* 0x000fc800078efcff */
[----:B------:R-:W-:-:S07]  /*1b8b0*/  PRMT R0, R2, 0x7610, R0 ;  /* 0x0000761002007816 */ /* 0x000fce0000000000 */
.L_x_22627:
[----:B------:R-:W-:Y:S05]  /*1b8c0*/  BSYNC B6 ;  /* 0x0000000000067941 */ /* 0x000fea0003800000 */
.L_x_22620:
        /* <DEDUP_REMOVED lines=35> */
.L_x_22679:
[----:B------:R-:W-:Y:S05]  /*1bb00*/  BSYNC B1 ;  /* 0x0000000000017941 */ /* 0x000fea0003800000 */
.L_x_22678:
[----:B------:R-:W-:Y:S01]  /*1bb10*/  IMAD.U32 R4, R4, -0x80000000, RZ ;  /* 0x8000000004047824 */ /* 0x000fe200078e00ff */
[----:B------:R-:W-:Y:S01]  /*1bb20*/  LEA R23, R23, 0x3b800000, 0x17 ;  /* 0x3b80000017177811 */ /* 0x000fe200078eb8ff */
[----:B------:R-:W-:-:S05]  /*1bb30*/  IMAD.SHL.U32 R0, R0, 0x100000, RZ ;  /* 0x0010000000007824 */ /* 0x000fca00078e00ff */
[----:B------:R-:W-:-:S07]  /*1bb40*/  LOP3.LUT R0, R23, R0, R4, 0xfe, !PT ;  /* 0x0000000017007212 */ /* 0x000fce00078efe04 */
.L_x_22677:
[----:B------:R-:W-:Y:S05]  /*1bb50*/  BSYNC B0 ;  /* 0x0000000000007941 */ /* 0x000fea0003800000 */
.L_x_22676:
[----:B------:R-:W1:Y:S02]  /*1bb60*/  F2I.FTZ.TRUNC.NTZ R3, R0 ;  /* 0x0000000000037305 */ /* 0x000e64000021f100 */
[----:B-1----:R4:W-:Y:S01]  /*1bb70*/  STG.E.U8 desc[UR36][R16.64], R3 ;  /* 0x0000000310007986 */ /* 0x0029e2000c101124 */
[----:B------:R-:W-:Y:S05]  /*1bb80*/  BRA `(.L_x_22680) ;  /* 0x0000002c00007947 */ /* 0x000fea0003800000 */
.L_x_22674:
        /* <DEDUP_REMOVED lines=21> */
.L_x_22684:
[----:B------:R-:W-:Y:S05]  /*1bce0*/  BSYNC B1 ;  /* 0x0000000000017941 */ /* 0x000fea0003800000 */
.L_x_22683:
[----:B------:R-:W-:Y:S01]  /*1bcf0*/  IMAD.U32 R4, R4, -0x80000000, RZ ;  /* 0x8000000004047824 */ /* 0x000fe200078e00ff */
[----:B------:R-:W-:Y:S01]  /*1bd00*/  LEA R2, R2, 0x3b800000, 0x17 ;  /* 0x3b80000002027811 */ /* 0x000fe200078eb8ff */
[----:B------:R-:W-:-:S05]  /*1bd10*/  IMAD.SHL.U32 R3, R0, 0x100000, RZ ;  /* 0x0010000000037824 */ /* 0x000fca00078e00ff */
[----:B------:R-:W-:-:S07]  /*1bd20*/  LOP3.LUT R2, R2, R3, R4, 0xfe, !PT ;  /* 0x0000000302027212 */ /* 0x000fce00078efe04 */
.L_x_22682:
[----:B------:R-:W-:Y:S05]  /*1bd30*/  BSYNC B0 ;  /* 0x0000000000007941 */ /* 0x000fea0003800000 */
.L_x_22681:
[----:B------:R-:W0:Y:S02]  /*1bd40*/  F2I.S64.TRUNC R2, R2 ;  /* 0x0000000200027311 */ /* 0x000e24000020d900 */
[----:B0-----:R-:W-:-:S05]  /*1bd50*/  IMAD.MOV.U32 R5, RZ, RZ, R2 ;  /* 0x000000ffff057224 */ /* 0x001fca00078e0002 */
[----:B------:R0:W-:Y:S01]  /*1bd60*/  STG.E.U8 desc[UR36][R16.64], R5 ;  /* 0x0000000510007986 */ /* 0x0001e2000c101124 */
[----:B------:R-:W-:Y:S05]  /*1bd70*/  BRA `(.L_x_22680) ;  /* 0x0000002800847947 */ /* 0x000fea0003800000 */
.L_x_22673:
        /* <DEDUP_REMOVED lines=27> */
.L_x_22690:
[----:B------:R-:W-:Y:S05]  /*1bf30*/  BSYNC B1 ;  /* 0x0000000000017941 */ /* 0x000fea0003800000 */
.L_x_22689:
[----:B------:R-:W-:Y:S01]  /*1bf40*/  IMAD.U32 R4, R4, -0x80000000, RZ ;  /* 0x8000000004047824 */ /* 0x000fe200078e00ff */
[----:B------:R-:W-:Y:S01]  /*1bf50*/  LEA R2, R2, 0x3b800000, 0x17 ;  /* 0x3b80000002027811 */ /* 0x000fe200078eb8ff */
[----:B------:R-:W-:-:S05]  /*1bf60*/  IMAD.SHL.U32 R3, R0, 0x100000, RZ ;  /* 0x0010000000037824 */ /* 0x000fca00078e00ff */
[----:B------:R-:W-:-:S07]  /*1bf70*/  LOP3.LUT R2, R2, R3, R4, 0xfe, !PT ;  /* 0x0000000302027212 */ /* 0x000fce00078efe04 */
.L_x_22688:
[----:B------:R-:W-:Y:S05]  /*1bf80*/  BSYNC B0 ;  /* 0x0000000000007941 */ /* 0x000fea0003800000 */
.L_x_22687:
[----:B------:R-:W1:Y:S02]  /*1bf90*/  F2I.S64.TRUNC R2, R2 ;  /* 0x0000000200027311 */ /* 0x000e64000020d900 */
[----:B-1----:R1:W-:Y:S01]  /*1bfa0*/  STG.E.64 desc[UR36][R16.64], R2 ;  /* 0x0000000210007986 */ /* 0x0023e2000c101b24 */
[----:B------:R-:W-:Y:S05]  /*1bfb0*/  BRA `(.L_x_22680) ;  /* 0x0000002400f47947 */ /* 0x000fea0003800000 */
.L_x_22686:
        /* <DEDUP_REMOVED lines=21> */
.L_x_22694:
[----:B------:R-:W-:Y:S05]  /*1c110*/  BSYNC B1 ;  /* 0x0000000000017941 */ /* 0x000fea0003800000 */
.L_x_22693:
[----:B------:R-:W-:Y:S01]  /*1c120*/  IMAD.U32 R4, R4, -0x80000000, RZ ;  /* 0x8000000004047824 */ /* 0x000fe200078e00ff */
[----:B------:R-:W-:Y:S01]  /*1c130*/  LEA R2, R2, 0x3b800000, 0x17 ;  /* 0x3b80000002027811 */ /* 0x000fe200078eb8ff */
[----:B------:R-:W-:-:S05]  /*1c140*/  IMAD.SHL.U32 R3, R0, 0x100000, RZ ;  /* 0x0010000000037824 */ /* 0x000fca00078e00ff */
[----:B------:R-:W-:-:S07]  /*1c150*/  LOP3.LUT R0, R2, R3, R4, 0xfe, !PT ;  /* 0x0000000302007212 */ /* 0x000fce00078efe04 */
.L_x_22692:
[----:B------:R-:W-:Y:S05]  /*1c160*/  BSYNC B0 ;  /* 0x0000000000007941 */ /* 0x000fea0003800000 */
.L_x_22691:
[----:B------:R-:W1:Y:S02]  /*1c170*/  F2I.FTZ.TRUNC.NTZ R3, R0 ;  /* 0x0000000000037305 */ /* 0x000e64000021f100 */
[----:B-1----:R2:W-:Y:S01]  /*1c180*/  STG.E desc[UR36][R16.64], R3 ;  /* 0x0000000310007986 */ /* 0x0025e2000c101924 */
[----:B------:R-:W-:Y:S05]  /*1c190*/  BRA `(.L_x_22680) ;  /* 0x00000024007c7947 */ /* 0x000fea0003800000 */
.L_x_22685:
        /* <DEDUP_REMOVED lines=21> */
.L_x_22698:
[----:B------:R-:W-:Y:S05]  /*1c2f0*/  BSYNC B1 ;  /* 0x0000000000017941 */ /* 0x000fea0003800000 */
.L_x_22697:
[----:B------:R-:W-:Y:S01]  /*1c300*/  IMAD.U32 R4, R4, -0x80000000, RZ ;  /* 0x8000000004047824 */ /* 0x000fe200078e00ff */
[----:B------:R-:W-:Y:S01]  /*1c310*/  LEA R2, R2, 0x3b800000, 0x17 ;  /* 0x3b80000002027811 */ /* 0x000fe200078eb8ff */
[----:B------:R-:W-:-:S05]  /*1c320*/  IMAD.SHL.U32 R3, R0, 0x100000, RZ ;  /* 0x0010000000037824 */ /* 0x000fca00078e00ff */
[----:B------:R-:W-:-:S07]  /*1c330*/  LOP3.LUT R0, R2, R3, R4, 0xfe, !PT ;  /* 0x0000000302007212 */ /* 0x000fce00078efe04 */
.L_x_22696:
[----:B------:R-:W-:Y:S05]  /*1c340*/  BSYNC B0 ;  /* 0x0000000000007941 */ /* 0x000fea0003800000 */
.L_x_22695:
[----:B------:R-:W1:Y:S02]  /*1c350*/  F2I.FTZ.TRUNC.NTZ R3, R0 ;  /* 0x0000000000037305 */ /* 0x000e64000021f100 */
[----:B-1----:R3:W-:Y:S01]  /*1c360*/  STG.E.U16 desc[UR36][R16.64], R3 ;  /* 0x0000000310007986 */ /* 0x0027e2000c101524 */
[----:B------:R-:W-:Y:S05]  /*1c370*/  BRA `(.L_x_22680) ;  /* 0x0000002400047947 */ /* 0x000fea0003800000 */
.L_x_22672:
        /* <DEDUP_REMOVED lines=27> */
.L_x_22704:
[----:B------:R-:W-:Y:S05]  /*1c530*/  BSYNC B1 ;  /* 0x0000000000017941 */ /* 0x000fea0003800000 */
.L_x_22703:
[----:B------:R-:W-:Y:S01]  /*1c540*/  IMAD.U32 R4, R4, -0x80000000, RZ ;  /* 0x8000000004047824 */ /* 0x000fe200078e00ff */
[----:B------:R-:W-:Y:S01]  /*1c550*/  LEA R2, R2, 0x3b800000, 0x17 ;  /* 0x3b80000002027811 */ /* 0x000fe200078eb8ff */
[----:B------:R-:W-:-:S05]  /*1c560*/  IMAD.SHL.U32 R3, R0, 0x100000, RZ ;  /* 0x0010000000037824 */ /* 0x000fca00078e00ff */
[----:B------:R-:W-:-:S07]  /*1c570*/  LOP3.LUT R3, R2, R3, R4, 0xfe, !PT ;  /* 0x0000000302037212 */ /* 0x000fce00078efe04 */
.L_x_22702:
[----:B------:R-:W-:Y:S05]  /*1c580*/  BSYNC B0 ;  /* 0x0000000000007941 */ /* 0x000fea0003800000 */
.L_x_22701:
[----:B------:R1:W-:Y:S01]  /*1c590*/  STG.E desc[UR36][R16.64], R3 ;  /* 0x0000000310007986 */ /* 0x0003e2000c101924 */
[----:B------:R-:W-:Y:S05]  /*1c5a0*/  BRA `(.L_x_22680) ;  /* 0x0000002000787947 */ /* 0x000fea0003800000 */
.L_x_22700:
        /* <DEDUP_REMOVED lines=21> */
.L_x_22708:
[----:B------:R-:W-:Y:S05]  /*1c700*/  BSYNC B1 ;  /* 0x0000000000017941 */ /* 0x000fea0003800000 */
.L_x_22707:
[----:B------:R-:W-:Y:S01]  /*1c710*/  IMAD.U32 R4, R4, -0x80000000, RZ ;  /* 0x8000000004047824 */ /* 0x000fe200078e00ff */
[----:B------:R-:W-:Y:S01]  /*1c720*/  LEA R2, R2, 0x3b800000, 0x17 ;  /* 0x3b80000002027811 */ /* 0x000fe200078eb8ff */
[----:B------:R-:W-:-:S05]  /*1c730*/  IMAD.SHL.U32 R3, R0, 0x100000, RZ ;  /* 0x0010000000037824 */ /* 0x000fca00078e00ff */
[----:B------:R-:W-:-:S07]  /*1c740*/  LOP3.LUT R0, R2, R3, R4, 0xfe, !PT ;  /* 0x0000000302007212 */ /* 0x000fce00078efe04 */
.L_x_22706:
[----:B------:R-:W-:Y:S05]  /*1c750*/  BSYNC B0 ;  /* 0x0000000000007941 */ /* 0x000fea0003800000 */
.L_x_22705:
[----:B------:R-:W-:-:S05]  /*1c760*/  F2FP.F16.F32.PACK_AB R0, RZ, R0 ;  /* 0x00000000ff00723e */ /* 0x000fca00000000ff */
[----:B------:R1:W-:Y:S01]  /*1c770*/  STG.E.U16 desc[UR36][R16.64], R0 ;  /* 0x0000000010007986 */ /* 0x0003e2000c101524 */
[----:B------:R-:W-:Y:S05]  /*1c780*/  BRA `(.L_x_22680) ;  /* 0x0000002000007947 */ /* 0x000fea0003800000 */
.L_x_22699:
        /* <DEDUP_REMOVED lines=27> */
.L_x_22714:
[----:B------:R-:W-:Y:S05]  /*1c940*/  BSYNC B1 ;  /* 0x0000000000017941 */ /* 0x000fea0003800000 */
.L_x_22713:
[----:B------:R-:W-:Y:S01]  /*1c950*/  IMAD.U32 R4, R4, -0x80000000, RZ ;  /* 0x8000000004047824 */ /* 0x000fe200078e00ff */
[----:B------:R-:W-:Y:S01]  /*1c960*/  LEA R2, R2, 0x3b800000, 0x17 ;  /* 0x3b80000002027811 */ /* 0x000fe200078eb8ff */
[----:B------:R-:W-:-:S05]  /*1c970*/  IMAD.SHL.U32 R3, R0, 0x100000, RZ ;  /* 0x0010000000037824 */ /* 0x000fca00078e00ff */
[----:B------:R-:W-:-:S07]  /*1c980*/  LOP3.LUT R2, R2, R3, R4, 0xfe, !PT ;  /* 0x0000000302027212 */ /* 0x000fce00078efe04 */
.L_x_22712:
[----:B------:R-:W-:Y:S05]  /*1c990*/  BSYNC B0 ;  /* 0x0000000000007941 */ /* 0x000fea0003800000 */
.L_x_22711:
[----:B------:R-:W-:-:S05]  /*1c9a0*/  IMAD.MOV.U32 R3, RZ, RZ, RZ ;  /* 0x000000ffff037224 */ /* 0x000fca00078e00ff */
[----:B------:R1:W-:Y:S01]  /*1c9b0*/  STG.E.64 desc[UR36][R16.64], R2 ;  /* 0x0000000210007986 */ /* 0x0003e2000c101b24 */
[----:B------:R-:W-:Y:S05]  /*1c9c0*/  BRA `(.L_x_22680) ;  /* 0x0000001c00707947 */ /* 0x000fea0003800000 */
.L_x_22710:
        /* <DEDUP_REMOVED lines=21> */
.L_x_22718:
[----:B------:R-:W-:Y:S05]  /*1cb20*/  BSYNC B1 ;  /* 0x0000000000017941 */ /* 0x000fea0003800000 */
.L_x_22717:
[----:B------:R-:W-:Y:S01]  /*1cb30*/  IMAD.U32 R4, R4, -0x80000000, RZ ;  /* 0x8000000004047824 */ /* 0x000fe200078e00ff */
[----:B------:R-:W-:Y:S01]  /*1cb40*/  LEA R2, R2, 0x3b800000, 0x17 ;  /* 0x3b80000002027811 */ /* 0x000fe200078eb8ff */
[----:B------:R-:W-:-:S05]  /*1cb50*/  IMAD.SHL.U32 R3, R0, 0x100000, RZ ;  /* 0x0010000000037824 */ /* 0x000fca00078e00ff */
[----:B------:R-:W-:-:S07]  /*1cb60*/  LOP3.LUT R0, R2, R3, R4, 0xfe, !PT ;  /* 0x0000000302007212 */ /* 0x000fce00078efe04 */
.L_x_22716:
[----:B------:R-:W-:Y:S05]  /*1cb70*/  BSYNC B0 ;  /* 0x0000000000007941 */ /* 0x000fea0003800000 */
.L_x_22715:
[----:B------:R-:W-:-:S04]  /*1cb80*/  F2FP.F16.F32.PACK_AB R0, RZ, R0 ;  /* 0x00000000ff00723e */ /* 0x000fc800000000ff */
[----:B------:R-:W-:-:S05]  /*1cb90*/  PRMT R0, R0, 0x5410, RZ ;  /* 0x0000541000007816 */ /* 0x000fca00000000ff */
[----:B------:R1:W-:Y:S01]  /*1cba0*/  STG.E desc[UR36][R16.64], R0 ;  /* 0x0000000010007986 */ /* 0x0003e2000c101924 */
[----:B------:R-:W-:Y:S05]  /*1cbb0*/  BRA `(.L_x_22680) ;  /* 0x0000001800f47947 */ /* 0x000fea0003800000 */
.L_x_22709:
        /* <DEDUP_REMOVED lines=21> */
.L_x_22722:
[----:B------:R-:W-:Y:S05]  /*1cd10*/  BSYNC B1 ;  /* 0x0000000000017941 */ /* 0x000fea0003800000 */
.L_x_22721:
[----:B------:R-:W-:Y:S01]  /*1cd20*/  IMAD.U32 R4, R4, -0x80000000, RZ ;  /* 0x8000000004047824 */ /* 0x000fe200078e00ff */
[----:B------:R-:W-:Y:S01]  /*1cd30*/  LEA R2, R2, 0x3b800000, 0x17 ;  /* 0x3b80000002027811 */ /* 0x000fe200078eb8ff */
[----:B------:R-:W-:-:S05]  /*1cd40*/  IMAD.SHL.U32 R3, R0, 0x100000, RZ ;  /* 0x0010000000037824 */ /* 0x000fca00078e00ff */
[----:B------:R-:W-:-:S07]  /*1cd50*/  LOP3.LUT R0, R2, R3, R4, 0xfe, !PT ;  /* 0x0000000302007212 */ /* 0x000fce00078efe04 */
.L_x_22720:
[----:B------:R-:W-:Y:S05]  /*1cd60*/  BSYNC B0 ;  /* 0x0000000000007941 */ /* 0x000fea0003800000 */
.L_x_22719:
[----:B------:R-:W-:-:S04]  /*1cd70*/  FMUL.FTZ R0, R0, 1 ;  /* 0x3f80000000007820 */ /* 0x000fc80000410000 */
[----:B------:R-:W1:Y:S02]  /*1cd80*/  F2F.F64.F32 R2, R0 ;  /* 0x0000000000027310 */ /* 0x000e640000201800 */
[----:B-1----:R1:W-:Y:S01]  /*1cd90*/  STG.E.64 desc[UR36][R16.64], R2 ;  /* 0x0000000210007986 */ /* 0x0023e2000c101b24 */
[----:B------:R-:W-:Y:S05]  /*1cda0*/  BRA `(.L_x_22680) ;  /* 0x0000001800787947 */ /* 0x000fea0003800000 */
.L_x_22671:
        /* <DEDUP_REMOVED lines=29> */
.L_x_22729:
[----:B------:R-:W-:Y:S05]  /*1cf80*/  BSYNC B1 ;  /* 0x0000000000017941 */ /* 0x000fea0003800000 */
.L_x_22728:
[----:B------:R-:W-:Y:S01]  /*1cf90*/  IMAD.U32 R4, R4, -0x80000000, RZ ;  /* 0x8000000004047824 */ /* 0x000fe200078e00ff */
[----:B------:R-:W-:Y:S01]  /*1cfa0*/  LEA R2, R2, 0x3b800000, 0x17 ;  /* 0x3b80000002027811 */ /* 0x000fe200078eb8ff */
[----:B------:R-:W-:-:S05]  /*1cfb0*/  IMAD.SHL.U32 R3, R0, 0x100000, RZ ;  /* 0x0010000000037824 */ /* 0x000fca00078e00ff */
[----:B------:R-:W-:-:S07]  /*1cfc0*/  LOP3.LUT R0, R2, R3, R4, 0xfe, !PT ;  /* 0x0000000302007212 */ /* 0x000fce00078efe04 */
.L_x_22727:
[----:B------:R-:W-:Y:S05]  /*1cfd0*/  BSYNC B0 ;  /* 0x0000000000007941 */ /* 0x000fea0003800000 */
.L_x_22726:
[----:B------:R-:W-:-:S04]  /*1cfe0*/  FSETP.NEU.FTZ.AND P0, PT, R0, RZ, PT ;  /* 0x000000ff0000720b */ /* 0x000fc80003f1d000 */
[----:B------:R-:W-:-:S05]  /*1cff0*/  SEL R3, RZ, 0x1, !P0 ;  /* 0x00000001ff037807 */ /* 0x000fca0004000000 */
[----:B------:R1:W-:Y:S01]  /*1d000*/  STG.E.U8 desc[UR36][R16.64], R3 ;  /* 0x0000000310007986 */ /* 0x0003e2000c101124 */
[----:B------:R-:W-:Y:S05]  /*1d010*/  BRA `(.L_x_22680) ;  /* 0x0000001400dc7947 */ /* 0x000fea0003800000 */
.L_x_22725:
        /* <DEDUP_REMOVED lines=21> */
.L_x_22733:
[----:B------:R-:W-:Y:S05]  /*1d170*/  BSYNC B1 ;  /* 0x0000000000017941 */ /* 0x000fea0003800000 */
.L_x_22732:
[----:B------:R-:W-:Y:S01]  /*1d180*/  IMAD.U32 R4, R4, -0x80000000, RZ ;  /* 0x8000000004047824 */ /* 0x000fe200078e00ff */
[----:B------:R-:W-:Y:S01]  /*1d190*/  LEA R2, R2, 0x3b800000, 0x17 ;  /* 0x3b80000002027811 */ /* 0x000fe200078eb8ff */
[----:B------:R-:W-:-:S05]  /*1d1a0*/  IMAD.SHL.U32 R3, R0, 0x100000, RZ ;  /* 0x0010000000037824 */ /* 0x000fca00078e00ff */
[----:B------:R-:W-:-:S07]  /*1d1b0*/  LOP3.LUT R0, R2, R3, R4, 0xfe, !PT ;  /* 0x0000000302007212 */ /* 0x000fce00078efe04 */
.L_x_22731:
[----:B------:R-:W-:Y:S05]  /*1d1c0*/  BSYNC B0 ;  /* 0x0000000000007941 */ /* 0x000fea0003800000 */
.L_x_22730:
[----:B------:R-:W-:Y:S01]  /*1d1d0*/  FMUL.FTZ R0, R0, 1 ;  /* 0x3f80000000007820 */ /* 0x000fe20000410000 */
[----:B------:R-:W-:-:S03]  /*1d1e0*/  CS2R R6, SRZ ;  /* 0x0000000000067805 */ /* 0x000fc6000001ff00 */
[----:B0-----:R-:W0:Y:S02]  /*1d1f0*/  F2F.F64.F32 R4, R0 ;  /* 0x0000000000047310 */ /* 0x001e240000201800 */
[----:B0-----:R0:W-:Y:S01]  /*1d200*/  STG.E.128 desc[UR36][R16.64], R4 ;  /* 0x0000000410007986 */ /* 0x0011e2000c101d24 */
[----:B------:R-:W-:Y:S05]  /*1d210*/  BRA `(.L_x_22680) ;  /* 0x00000014005c7947 */ /* 0x000fea0003800000 */
.L_x_22724:
        /* <DEDUP_REMOVED lines=27> */
.L_x_22739:
[----:B------:R-:W-:Y:S05]  /*1d3d0*/  BSYNC B1 ;  /* 0x0000000000017941 */ /* 0x000fea0003800000 */
.L_x_22738:
[----:B------:R-:W-:Y:S01]  /*1d3e0*/  IMAD.U32 R4, R4, -0x80000000, RZ ;  /* 0x8000000004047824 */ /* 0x000fe200078e00ff */
[----:B------:R-:W-:Y:S01]  /*1d3f0*/  LEA R2, R2, 0x3b800000, 0x17 ;  /* 0x3b80000002027811 */ /* 0x000fe200078eb8ff */
[----:B------:R-:W-:-:S05]  /*1d400*/  IMAD.SHL.U32 R3, R0, 0x100000, RZ ;  /* 0x0010000000037824 */ /* 0x000fca00078e00ff */
[----:B------:R-:W-:-:S07]  /*1d410*/  LOP3.LUT R0, R2, R3, R4, 0xfe, !PT ;  /* 0x0000000302007212 */ /* 0x000fce00078efe04 */
.L_x_22737:
[----:B------:R-:W-:Y:S05]  /*1d420*/  BSYNC B0 ;  /* 0x0000000000007941 */ /* 0x000fea0003800000 */
.L_x_22736:
        /* <DEDUP_REMOVED lines=14> */
.L_x_22741:
[----:B------:R-:W-:Y:S05]  /*1d510*/  BSYNC B0 ;  /* 0x0000000000007941 */ /* 0x000fea0003800000 */
.L_x_22740:
[----:B------:R-:W-:-:S05]  /*1d520*/  LOP3.LUT R5, R2, R5, RZ, 0xfc, !PT ;  /* 0x0000000502057212 */ /* 0x000fca00078efcff */
[----:B------:R0:W-:Y:S01]  /*1d530*/  STG.E.U8 desc[UR36][R16.64], R5 ;  /* 0x0000000510007986 */ /* 0x0001e2000c101124 */
[----:B------:R-:W-:Y:S05]  /*1d540*/  BRA `(.L_x_22680) ;  /* 0x0000001000907947 */ /* 0x000fea0003800000 */
.L_x_22735:
        /* <DEDUP_REMOVED lines=21> */
.L_x_22745:
[----:B------:R-:W-:Y:S05]  /*1d6a0*/  BSYNC B1 ;  /* 0x0000000000017941 */ /* 0x000fea0003800000 */
.L_x_22744:
[----:B------:R-:W-:Y:S01]  /*1d6b0*/  IMAD.U32 R4, R4, -0x80000000, RZ ;  /* 0x8000000004047824 */ /* 0x000fe200078e00ff */
[----:B------:R-:W-:Y:S01]  /*1d6c0*/  LEA R2, R2, 0x3b800000, 0x17 ;  /* 0x3b80000002027811 */ /* 0x000fe200078eb8ff */
[----:B------:R-:W-:-:S05]  /*1d6d0*/  IMAD.SHL.U32 R3, R0, 0x100000, RZ ;  /* 0x0010000000037824 */ /* 0x000fca00078e00ff */
[----:B------:R-:W-:-:S07]  /*1d6e0*/  LOP3.LUT R0, R2, R3, R4, 0xfe, !PT ;  /* 0x0000000302007212 */ /* 0x000fce00078efe04 */
.L_x_22743:
[----:B------:R-:W-:Y:S05]  /*1d6f0*/  BSYNC B0 ;  /* 0x0000000000007941 */ /* 0x000fea0003800000 */
.L_x_22742:
        /* <DEDUP_REMOVED lines=12> */
.L_x_22747:
[----:B------:R-:W-:Y:S01]  /*1d7c0*/  IMAD.MOV.U32 R2, RZ, RZ, 0x7f ;  /* 0x0000007fff027424 */ /* 0x000fe200078e00ff */
[----:B------:R-:W-:-:S04]  /*1d7d0*/  ISETP.GT.U32.AND P0, PT, R4, 0x7f800000, PT ;  /* 0x7f8000000400780c */ /* 0x000fc80003f04070 */
[----:B------:R-:W-:-:S09]  /*1d7e0*/  SEL R2, R2, 0x7c, P0 ;  /* 0x0000007c02027807 */ /* 0x000fd20000000000 */
.L_x_22748:
[----:B------:R-:W-:Y:S05]  /*1d7f0*/  BSYNC B0 ;  /* 0x0000000000007941 */ /* 0x000fea0003800000 */
.L_x_22746:
[----:B------:R-:W-:-:S04]  /*1d800*/  LOP3.LUT R0, R0, 0x80000000, RZ, 0xc0, !PT ;  /* 0x8000000000007812 */ /* 0x000fc800078ec0ff */
[----:B------:R-:W-:-:S04]  /*1d810*/  SHF.R.U32.HI R3, RZ, 0x18, R0 ;  /* 0x00000018ff037819 */ /* 0x000fc80000011600 */
[----:B------:R-:W-:-:S05]  /*1d820*/  LOP3.LUT R3, R2, R3, RZ, 0xfc, !PT ;  /* 0x0000000302037212 */ /* 0x000fca00078efcff */
[----:B------:R0:W-:Y:S01]  /*1d830*/  STG.E.U8 desc[UR36][R16.64], R3 ;  /* 0x0000000310007986 */ /* 0x0001e2000c101124 */
[----:B------:R-:W-:Y:S05]  /*1d840*/  BRA `(.L_x_22680) ;  /* 0x0000000c00d07947 */ /* 0x000fea0003800000 */
.L_x_22734:
        /* <DEDUP_REMOVED lines=21> */
.L_x_22752:
[----:B------:R-:W-:Y:S05]  /*1d9a0*/  BSYNC B1 ;  /* 0x0000000000017941 */ /* 0x000fea0003800000 */
.L_x_22751:
[----:B------:R-:W-:Y:S01]  /*1d9b0*/  IMAD.U32 R4, R4, -0x80000000, RZ ;  /* 0x8000000004047824 */ /* 0x000fe200078e00ff */
[----:B------:R-:W-:Y:S01]  /*1d9c0*/  LEA R2, R2, 0x3b800000, 0x17 ;  /* 0x3b80000002027811 */ /* 0x000fe200078eb8ff */
[----:B------:R-:W-:-:S05]  /*1d9d0*/  IMAD.SHL.U32 R3, R0, 0x100000, RZ ;  /* 0x0010000000037824 */ /* 0x000fca00078e00ff */
[----:B------:R-:W-:-:S07]  /*1d9e0*/  LOP3.LUT R0, R2, R3, R4, 0xfe, !PT ;  /* 0x0000000302007212 */ /* 0x000fce00078efe04 */
.L_x_22750:
[----:B------:R-:W-:Y:S05]  /*1d9f0*/  BSYNC B0 ;  /* 0x0000000000007941 */ /* 0x000fea0003800000 */
.L_x_22749:
[----:B------:R-:W-:-:S05]  /*1da00*/  F2FP.BF16.F32.PACK_AB R0, RZ, R0 ;  /* 0x00000000ff00723e */ /* 0x000fca00000010ff */
[----:B------:R1:W-:Y:S01]  /*1da10*/  STG.E.U16 desc[UR36][R16.64], R0 ;  /* 0x0000000010007986 */ /* 0x0003e2000c101524 */
[----:B------:R-:W-:Y:S05]  /*1da20*/  BRA `(.L_x_22680) ;  /* 0x0000000c00587947 */ /* 0x000fea0003800000 */
.L_x_22723:
        /* <DEDUP_REMOVED lines=29> */
.L_x_22759:
[----:B------:R-:W-:Y:S05]  /*1dc00*/  BSYNC B1 ;  /* 0x0000000000017941 */ /* 0x000fea0003800000 */
.L_x_22758:
[----:B------:R-:W-:Y:S01]  /*1dc10*/  IMAD.U32 R4, R4, -0x80000000, RZ ;  /* 0x8000000004047824 */ /* 0x000fe200078e00ff */
[----:B------:R-:W-:Y:S01]  /*1dc20*/  LEA R2, R2, 0x3b800000, 0x17 ;  /* 0x3b80000002027811 */ /* 0x000fe200078eb8ff */
[----:B------:R-:W-:-:S05]  /*1dc30*/  IMAD.SHL.U32 R3, R0, 0x100000, RZ ;  /* 0x0010000000037824 */ /* 0x000fca00078e00ff */
[----:B------:R-:W-:-:S07]  /*1dc40*/  LOP3.LUT R0, R2, R3, R4, 0xfe, !PT ;  /* 0x0000000302007212 */ /* 0x000fce00078efe04 */
.L_x_22757:
[----:B------:R-:W-:Y:S05]  /*1dc50*/  BSYNC B0 ;  /* 0x0000000000007941 */ /* 0x000fea0003800000 */
.L_x_22756:
[----:B------:R-:W1:Y:S02]  /*1dc60*/  F2I.FTZ.U32.TRUNC.NTZ R3, R0 ;  /* 0x0000000000037305 */ /* 0x000e64000021f000 */
[----:B-1----:R1:W-:Y:S01]  /*1dc70*/  STG.E.U16 desc[UR36][R16.64], R3 ;  /* 0x0000000310007986 */ /* 0x0023e2000c101524 */
[----:B------:R-:W-:Y:S05]  /*1dc80*/  BRA `(.L_x_22680) ;  /* 0x0000000800c07947 */ /* 0x000fea0003800000 */
.L_x_22755:
[----:B------:R1:W-:Y:S01]  /*1dc90*/  STG.E.U8 desc[UR36][R16.64], R23 ;  /* 0x0000001710007986 */ /* 0x0003e2000c101124 */
[----:B------:R-:W-:Y:S05]  /*1dca0*/  BRA `(.L_x_22680) ;  /* 0x0000000800b87947 */ /* 0x000fea0003800000 */
.L_x_22754:
        /* <DEDUP_REMOVED lines=21> */
.L_x_22763:
[----:B------:R-:W-:Y:S05]  /*1de00*/  BSYNC B1 ;  /* 0x0000000000017941 */ /* 0x000fea0003800000 */
.L_x_22762:
[----:B------:R-:W-:Y:S01]  /*1de10*/  IMAD.U32 R4, R4, -0x80000000, RZ ;  /* 0x8000000004047824 */ /* 0x000fe200078e00ff */
[----:B------:R-:W-:Y:S01]  /*1de20*/  LEA R2, R2, 0x3b800000, 0x17 ;  /* 0x3b80000002027811 */ /* 0x000fe200078eb8ff */
[----:B------:R-:W-:-:S05]  /*1de30*/  IMAD.SHL.U32 R3, R0, 0x100000, RZ ;  /* 0x0010000000037824 */ /* 0x000fca00078e00ff */
[----:B------:R-:W-:-:S07]  /*1de40*/  LOP3.LUT R0, R2, R3, R4, 0xfe, !PT ;  /* 0x0000000302007212 */ /* 0x000fce00078efe04 */
.L_x_22761:
[----:B------:R-:W-:Y:S05]  /*1de50*/  BSYNC B0 ;  /* 0x0000000000007941 */ /* 0x000fea0003800000 */
.L_x_22760:
        /* <DEDUP_REMOVED lines=16> */
.L_x_22766:
[----:B------:R-:W-:-:S04]  /*1df60*/  LOP3.LUT R0, R0, 0x80000000, RZ, 0xc0, !PT ;  /* 0x8000000000007812 */ /* 0x000fc800078ec0ff */
[----:B------:R-:W-:-:S04]  /*1df70*/  SHF.R.U32.HI R3, RZ, 0x18, R0 ;  /* 0x00000018ff037819 */ /* 0x000fc80000011600 */
[----:B------:R-:W-:-:S04]  /*1df80*/  LOP3.LUT R2, R2, R3, RZ, 0xfc, !PT ;  /* 0x0000000302027212 */ /* 0x000fc800078efcff */
[----:B------:R-:W-:-:S07]  /*1df90*/  PRMT R8, R2, 0x7610, R8 ;  /* 0x0000761002087816 */ /* 0x000fce0000000008 */
.L_x_22765:
[----:B------:R-:W-:Y:S05]  /*1dfa0*/  BSYNC B0 ;  /* 0x0000000000007941 */ /* 0x000fea0003800000 */
.L_x_22764:
[----:B------:R0:W-:Y:S01]  /*1dfb0*/  STG.E.U8 desc[UR36][R16.64], R8 ;  /* 0x0000000810007986 */ /* 0x0001e2000c101124 */
[----:B------:R-:W-:Y:S05]  /*1dfc0*/  BRA `(.L_x_22680) ;  /* 0x0000000400f07947 */ /* 0x000fea0003800000 */
.L_x_22753:
        /* <DEDUP_REMOVED lines=27> */
.L_x_22772:
[----:B------:R-:W-:Y:S05]  /*1e180*/  BSYNC B1 ;  /* 0x0000000000017941 */ /* 0x000fea0003800000 */
.L_x_22771:
[----:B------:R-:W-:Y:S01]  /*1e190*/  IMAD.U32 R4, R4, -0x80000000, RZ ;  /* 0x8000000004047824 */ /* 0x000fe200078e00ff */
[----:B------:R-:W-:Y:S01]  /*1e1a0*/  LEA R2, R2, 0x3b800000, 0x17 ;  /* 0x3b80000002027811 */ /* 0x000fe200078eb8ff */
[----:B------:R-:W-:-:S05]  /*1e1b0*/  IMAD.SHL.U32 R3, R0, 0x100000, RZ ;  /* 0x0010000000037824 */ /* 0x000fca00078e00ff */
[----:B------:R-:W-:-:S07]  /*1e1c0*/  LOP3.LUT R0, R2, R3, R4, 0xfe, !PT ;  /* 0x0000000302007212 */ /* 0x000fce00078efe04 */
.L_x_22770:
[----:B------:R-:W-:Y:S05]  /*1e1d0*/  BSYNC B0 ;  /* 0x0000000000007941 */ /* 0x000fea0003800000 */
.L_x_22769:
        /* <DEDUP_REMOVED lines=15> */
.L_x_22675:
        /* <DEDUP_REMOVED lines=16> */
.L_x_22773:
[----:B------:R-:W-:Y:S05]  /*1e3d0*/  BRA `(.L_x_22680) ;  /* 0x0000000000ec7947 */ /* 0x000fea0003800000 */
.L_x_22768:
        /* <DEDUP_REMOVED lines=21> */
.L_x_22777:
[----:B------:R-:W-:Y:S05]  /*1e530*/  BSYNC B1 ;  /* 0x0000000000017941 */ /* 0x000fea0003800000 */
.L_x_22776:
[----:B------:R-:W-:Y:S01]  /*1e540*/  IMAD.U32 R4, R4, -0x80000000, RZ ;  /* 0x8000000004047824 */ /* 0x000fe200078e00ff */
[----:B------:R-:W-:Y:S01]  /*1e550*/  LEA R2, R2, 0x3b800000, 0x17 ;  /* 0x3b80000002027811 */ /* 0x000fe200078eb8ff */
[----:B------:R-:W-:-:S05]  /*1e560*/  IMAD.SHL.U32 R3, R0, 0x100000, RZ ;  /* 0x0010000000037824 */ /* 0x000fca00078e00ff */
[----:B------:R-:W-:-:S07]  /*1e570*/  LOP3.LUT R2, R2, R3, R4, 0xfe, !PT ;  /* 0x0000000302027212 */ /* 0x000fce00078efe04 */
.L_x_22775:
[----:B------:R-:W-:Y:S05]  /*1e580*/  BSYNC B0 ;  /* 0x0000000000007941 */ /* 0x000fea0003800000 */
.L_x_22774:
[----:B------:R-:W1:Y:S02]  /*1e590*/  F2I.U64.TRUNC R2, R2 ;  /* 0x0000000200027311 */ /* 0x000e64000020d800 */
[----:B-1----:R1:W-:Y:S01]  /*1e5a0*/  STG.E.64 desc[UR36][R16.64], R2 ;  /* 0x0000000210007986 */ /* 0x0023e2000c101b24 */
[----:B------:R-:W-:Y:S05]  /*1e5b0*/  BRA `(.L_x_22680) ;  /* 0x0000000000747947 */ /* 0x000fea0003800000 */
.L_x_22767:
        /* <DEDUP_REMOVED lines=21> */
.L_x_22781:
[----:B------:R-:W-:Y:S05]  /*1e710*/  BSYNC B1 ;  /* 0x0000000000017941 */ /* 0x000fea0003800000 */
.L_x_22780:
[----:B------:R-:W-:Y:S01]  /*1e720*/  IMAD.U32 R4, R4, -0x80000000, RZ ;  /* 0x8000000004047824 */ /* 0x000fe200078e00ff */
[----:B------:R-:W-:Y:S01]  /*1e730*/  LEA R2, R2, 0x3b800000, 0x17 ;  /* 0x3b80000002027811 */ /* 0x000fe200078eb8ff */
[----:B------:R-:W-:-:S05]  /*1e740*/  IMAD.SHL.U32 R3, R0, 0x100000, RZ ;  /* 0x0010000000037824 */ /* 0x000fca00078e00ff */
[----:B------:R-:W-:-:S07]  /*1e750*/  LOP3.LUT R0, R2, R3, R4, 0xfe, !PT ;  /* 0x0000000302007212 */ /* 0x000fce00078efe04 */
.L_x_22779:
[----:B------:R-:W-:Y:S05]  /*1e760*/  BSYNC B0 ;  /* 0x0000000000007941 */ /* 0x000fea0003800000 */
.L_x_22778:
[----:B------:R-:W1:Y:S02]  /*1e770*/  F2I.FTZ.U32.TRUNC.NTZ R3, R0 ;  /* 0x0000000000037305 */ /* 0x000e64000021f000 */
[----:B-1----:R1:W-:Y:S02]  /*1e780*/  STG.E desc[UR36][R16.64], R3 ;  /* 0x0000000310007986 */ /* 0x0023e4000c101924 */
.L_x_22680:
[----:B------:R-:W-:-:S07]  /*1e790*/  VIADD R19, R19, 0x80 ;  /* 0x0000008013137836 */ /* 0x000fce0000000000 */
.L_x_22534:
[----:B------:R-:W-:Y:S05]  /*1e7a0*/  BSYNC B7 ;  /* 0x0000000000077941 */ /* 0x000fea0003800000 */
.L_x_22533:
[----:B------:R-:W-:Y:S02]  /*1e7b0*/  ULDC UR4, c[0x0][0x210] ;  /* 0x0000840000047ab9 */ /* 0x000fe40000000800 */
[----:B------:R-:W-:-:S13]  /*1e7c0*/  ISETP.GE.AND P0, PT, R19, UR4, PT ;  /* 0x0000000413007c0c */ /* 0x000fda000bf06270 */
[----:B------:R-:W-:Y:S05]  /*1e7d0*/  @P0 EXIT ;  /* 0x000000000000094d */ /* 0x000fea0003800000 */
[----:B0-----:R-:W0:Y:S01]  /*1e7e0*/  LDC R6, c[0x0][0x218] ;  /* 0x00008600ff067b82 */ /* 0x001e220000000800 */
[----:B------:R-:W-:Y:S02]  /*1e7f0*/  IMAD.MOV.U32 R18, RZ, RZ, RZ ;  /* 0x000000ffff127224 */ /* 0x000fe400078e00ff */
[----:B------:R-:W-:Y:S02]  /*1e800*/  IMAD.MOV.U32 R22, RZ, RZ, RZ ;  /* 0x000000ffff167224 */ /* 0x000fe400078e00ff */
[----:B-1----:R-:W-:Y:S02]  /*1e810*/  IMAD.MOV.U32 R0, RZ, RZ, RZ ;  /* 0x000000ffff007224 */ /* 0x002fe400078e00ff */
        /* <DEDUP_REMOVED lines=376> */
.L_x_22782:
        /* <DEDUP_REMOVED lines=22> */
.L_x_22786:
[----:B------:R-:W2:Y:S02]  /*20100*/  LDG.E.U8 R2, desc[UR36][R2.64] ;  /* 0x0000002402027981 */ /* 0x000ea4000c1e1100 */
[----:B--2---:R-:W-:-:S04]  /*20110*/  ISETP.NE.AND P0, PT, R2, RZ, PT ;  /* 0x000000ff0200720c */ /* 0x004fc80003f05270 */
[----:B------:R-:W-:Y:S01]  /*20120*/  P2R R19, PR, RZ, 0x1 ;  /* 0x00000001ff137803 */ /* 0x000fe20000000000 */
[----:B------:R-:W-:Y:S08]  /*20130*/  BRA `(.L_x_22788) ;  /* 0x0000000c00c47947 */ /* 0x000ff00003800000 */
.L_x_22785:
        /* <DEDUP_REMOVED lines=11> */
.L_x_22790:
[----:B------:R-:W2:Y:S02]  /*201f0*/  LDG.E R2, desc[UR36][R2.64] ;  /* 0x0000002402027981 */ /* 0x000ea4000c1e1900 */
[----:B--2---:R-:W-:-:S04]  /*20200*/  ISETP.NE.AND P0, PT, R2, RZ, PT ;  /* 0x000000ff0200720c */ /* 0x004fc80003f05270 */
[----:B------:R-:W-:Y:S01]  /*20210*/  P2R R19, PR, RZ, 0x1 ;  /* 0x00000001ff137803 */ /* 0x000fe20000000000 */
[----:B------:R-:W-:Y:S08]  /*20220*/  BRA `(.L_x_22788) ;  /* 0x0000000c00887947 */ /* 0x000ff00003800000 */
.L_x_22789:
[----:B------:R-:W2:Y:S02]  /*20230*/  LDG.E.U16 R2, desc[UR36][R2.64] ;  /* 0x0000002402027981 */ /* 0x000ea4000c1e1500 */
[----:B--2---:R-:W-:-:S04]  /*20240*/  ISETP.NE.AND P0, PT, R2, RZ, PT ;  /* 0x000000ff0200720c */ /* 0x004fc80003f05270 */
[----:B------:R-:W-:Y:S01]  /*20250*/  P2R R19, PR, RZ, 0x1 ;  /* 0x00000001ff137803 */ /* 0x000fe20000000000 */
[----:B------:R-:W-:Y:S08]  /*20260*/  BRA `(.L_x_22788) ;  /* 0x0000000c00787947 */ /* 0x000ff00003800000 */
.L_x_22784:
        /* <DEDUP_REMOVED lines=10> */
.L_x_22792:
[----:B------:R-:W2:Y:S02]  /*20310*/  LDG.E.U16 R0, desc[UR36][R2.64] ;  /* 0x0000002402007981 */ /* 0x000ea4000c1e1500 */
[----:B--2---:R-:W-:-:S05]  /*20320*/  HADD2.F32 R0, -RZ, R0.H0_H0 ;  /* 0x20000000ff007230 */ /* 0x004fca0000004100 */
[----:B------:R-:W-:-:S04]  /*20330*/  FSETP.NEU.FTZ.AND P0, PT, R0, RZ, PT ;  /* 0x000000ff0000720b */ /* 0x000fc80003f1d000 */
[----:B------:R-:W-:Y:S01]  /*20340*/  P2R R19, PR, RZ, 0x1 ;  /* 0x00000001ff137803 */ /* 0x000fe20000000000 */
[----:B------:R-:W-:Y:S08]  /*20350*/  BRA `(.L_x_22788) ;  /* 0x0000000c003c7947 */ /* 0x000ff00003800000 */
.L_x_22791:
        /* <DEDUP_REMOVED lines=12> */
.L_x_22794:
        /* <DEDUP_REMOVED lines=11> */
.L_x_22793:
[----:B------:R-:W2:Y:S02]  /*204d0*/  LDG.E.64 R2, desc[UR36][R2.64] ;  /* 0x0000002402027981 */ /* 0x000ea4000c1e1b00 */
[----:B--2---:R-:W-:-:S06]  /*204e0*/  DSETP.NEU.AND P0, PT, R2, RZ, PT ;  /* 0x000000ff0200722a */ /* 0x004fcc0003f0d000 */
[----:B------:R-:W-:Y:S01]  /*204f0*/  P2R R19, PR, RZ, 0x1 ;  /* 0x00000001ff137803 */ /* 0x000fe20000000000 */
[----:B------:R-:W-:Y:S07]  /*20500*/  BRA `(.L_x_22788) ;  /* 0x0000000800d07947 */ /* 0x000fee0003800000 */
.L_x_22783:
        /* <DEDUP_REMOVED lines=12> */
.L_x_22797:
[----:B------:R-:W2:Y:S02]  /*205d0*/  LDG.E.128 R4, desc[UR36][R2.64] ;  /* 0x0000002402047981 */ /* 0x000ea4000c1e1d00 */
[----:B--2---:R-:W-:-:S06]  /*205e0*/  DSETP.NEU.AND P0, PT, R6, RZ, PT ;  /* 0x000000ff0600722a */ /* 0x004fcc0003f0d000 */
[----:B------:R-:W-:-:S06]  /*205f0*/  DSETP.NEU.OR P0, PT, R4, RZ, P0 ;  /* 0x000000ff0400722a */ /* 0x000fcc000070d400 */
[----:B------:R-:W-:Y:S01]  /*20600*/  P2R R19, PR, RZ, 0x1 ;  /* 0x00000001ff137803 */ /* 0x000fe20000000000 */
[----:B------:R-:W-:Y:S07]  /*20610*/  BRA `(.L_x_22788) ;  /* 0x00000008008c7947 */ /* 0x000fee0003800000 */
.L_x_22796:
        /* <DEDUP_REMOVED lines=28> */
.L_x_22799:
        /* <DEDUP_REMOVED lines=15> */
.L_x_22798:
[----:B------:R-:W2:Y:S02]  /*208d0*/  LDG.E.U16 R0, desc[UR36][R2.64] ;  /* 0x0000002402007981 */ /* 0x000ea4000c1e1500 */
[----:B--2---:R-:W-:-:S05]  /*208e0*/  IMAD.U32 R0, R0, 0x10000, RZ ;  /* 0x0001000000007824 */ /* 0x004fca00078e00ff */
[----:B------:R-:W-:-:S04]  /*208f0*/  FSETP.NEU.FTZ.AND P0, PT, R0, RZ, PT ;  /* 0x000000ff0000720b */ /* 0x000fc80003f1d000 */
[----:B------:R-:W-:Y:S01]  /*20900*/  P2R R19, PR, RZ, 0x1 ;  /* 0x00000001ff137803 */ /* 0x000fe20000000000 */
[----:B------:R-:W-:Y:S08]  /*20910*/  BRA `(.L_x_22788) ;  /* 0x0000000400cc7947 */ /* 0x000ff00003800000 */
.L_x_22795:
        /* <DEDUP_REMOVED lines=12> */
.L_x_22802:
        /* <DEDUP_REMOVED lines=21> */
.L_x_22806:
[----:B------:R-:W-:Y:S05]  /*20b30*/  BSYNC B1 ;  /* 0x0000000000017941 */ /* 0x000fea0003800000 */
.L_x_22805:
[----:B------:R-:W-:Y:S01]  /*20b40*/  LEA R3, R0, 0x3b800000, 0x17 ;  /* 0x3b80000000037811 */ /* 0x000fe200078eb8ff */
[----:B------:R-:W-:-:S05]  /*20b50*/  IMAD.SHL.U32 R0, R2, 0x100000, RZ ;  /* 0x0010000002007824 */ /* 0x000fca00078e00ff */
[----:B------:R-:W-:-:S07]  /*20b60*/  LOP3.LUT R0, R3, R0, R4, 0xfe, !PT ;  /* 0x0000000003007212 */ /* 0x000fce00078efe04 */
.L_x_22804:
[----:B------:R-:W-:Y:S05]  /*20b70*/  BSYNC B0 ;  /* 0x0000000000007941 */ /* 0x000fea0003800000 */
.L_x_22803:
[----:B------:R-:W-:-:S04]  /*20b80*/  FSETP.NEU.FTZ.AND P0, PT, R0, RZ, PT ;  /* 0x000000ff0000720b */ /* 0x000fc80003f1d000 */
[----:B------:R-:W-:Y:S01]  /*20b90*/  P2R R19, PR, RZ, 0x1 ;  /* 0x00000001ff137803 */ /* 0x000fe20000000000 */
[----:B------:R-:W-:Y:S08]  /*20ba0*/  BRA `(.L_x_22788) ;  /* 0x0000000400287947 */ /* 0x000ff00003800000 */
.L_x_22801:
        /* <DEDUP_REMOVED lines=21> */
.L_x_22810:
[----:B------:R-:W-:Y:S05]  /*20d00*/  BSYNC B1 ;  /* 0x0000000000017941 */ /* 0x000fea0003800000 */
.L_x_22809:
[----:B------:R-:W-:Y:S01]  /*20d10*/  LEA R3, R0, 0x37800000, 0x17 ;  /* 0x3780000000037811 */ /* 0x000fe200078eb8ff */
[----:B------:R-:W-:-:S05]  /*20d20*/  IMAD.SHL.U32 R0, R2, 0x200000, RZ ;  /* 0x0020000002007824 */ /* 0x000fca00078e00ff */
[----:B------:R-:W-:-:S07]  /*20d30*/  LOP3.LUT R0, R3, R0, R4, 0xfe, !PT ;  /* 0x0000000003007212 */ /* 0x000fce00078efe04 */
.L_x_22808:
[----:B------:R-:W-:Y:S05]  /*20d40*/  BSYNC B0 ;  /* 0x0000000000007941 */ /* 0x000fea0003800000 */
.L_x_22807:
[----:B------:R-:W-:-:S04]  /*20d50*/  FSETP.NEU.FTZ.AND P0, PT, R0, RZ, PT ;  /* 0x000000ff0000720b */ /* 0x000fc80003f1d000 */
[----:B------:R-:W-:Y:S01]  /*20d60*/  P2R R19, PR, RZ, 0x1 ;  /* 0x00000001ff137803 */ /* 0x000fe20000000000 */
[----:B------:R-:W-:Y:S08]  /*20d70*/  BRA `(.L_x_22788) ;  /* 0x0000000000b47947 */ /* 0x000ff00003800000 */
.L_x_22800:
        /* <DEDUP_REMOVED lines=14> */
.L_x_22814:
[----:B------:R-:W-:Y:S05]  /*20e60*/  BSYNC B0 ;  /* 0x0000000000007941 */ /* 0x000fea0003800000 */
.L_x_22813:
[----:B------:R-:W-:-:S04]  /*20e70*/  FSETP.NEU.FTZ.AND P0, PT, R0, RZ, PT ;  /* 0x000000ff0000720b */ /* 0x000fc80003f1d000 */
[----:B------:R-:W-:Y:S01]  /*20e80*/  P2R R19, PR, RZ, 0x1 ;  /* 0x00000001ff137803 */ /* 0x000fe20000000000 */
[----:B------:R-:W-:Y:S08]  /*20e90*/  BRA `(.L_x_22788) ;  /* 0x00000000006c7947 */ /* 0x000ff00003800000 */
.L_x_22787:
        /* <DEDUP_REMOVED lines=16> */
.L_x_22815:
[----:B------:R-:W-:-:S04]  /*20fa0*/  PLOP3.LUT P0, PT, PT, PT, PT, 0x8, 0x0 ;  /* 0x000000000000781c */ /* 0x000fc80003f0e170 */
[----:B------:R-:W-:Y:S01]  /*20fb0*/  P2R R19, PR, RZ, 0x1 ;  /* 0x00000001ff137803 */ /* 0x000fe20000000000 */
[----:B------:R-:W-:Y:S08]  /*20fc0*/  BRA `(.L_x_22788) ;  /* 0x0000000000207947 */ /* 0x000ff00003800000 */
.L_x_22812:
[----:B------:R-:W2:Y:S02]  /*20fd0*/  LDG.E.64 R2, desc[UR36][R2.64] ;  /* 0x0000002402027981 */ /* 0x000ea4000c1e1b00 */
[----:B--2---:R-:W-:-:S04]  /*20fe0*/  ISETP.NE.U32.AND P0, PT, R2, RZ, PT ;  /* 0x000000ff0200720c */ /* 0x004fc80003f05070 */
[----:B------:R-:W-:-:S04]  /*20ff0*/  ISETP.NE.AND.EX P0, PT, R3, RZ, PT, P0 ;  /* 0x000000ff0300720c */ /* 0x000fc80003f05300 */
[----:B------:R-:W-:Y:S01]  /*21000*/  P2R R19, PR, RZ, 0x1 ;  /* 0x00000001ff137803 */ /* 0x000fe20000000000 */
[----:B------:R-:W-:Y:S08]  /*21010*/  BRA `(.L_x_22788) ;  /* 0x00000000000c7947 */ /* 0x000ff00003800000 */
.L_x_22811:
[----:B------:R-:W2:Y:S02]  /*21020*/  LDG.E R2, desc[UR36][R2.64] ;  /* 0x0000002402027981 */ /* 0x000ea4000c1e1900 */
[----:B--2---:R-:W-:-:S04]  /*21030*/  ISETP.NE.AND P0, PT, R2, RZ, PT ;  /* 0x000000ff0200720c */ /* 0x004fc80003f05270 */
[----:B------:R-:W-:-:S09]  /*21040*/  P2R R19, PR, RZ, 0x1 ;  /* 0x00000001ff137803 */ /* 0x000fd20000000000 */
.L_x_22788:
        /* <DEDUP_REMOVED lines=36> */
.L_x_22824:
[----:B------:R-:W-:-:S04]  /*21290*/  LOP3.LUT R2, R5, 0x80000000, RZ, 0xc0, !PT ;  /* 0x8000000005027812 */ /* 0x000fc800078ec0ff */
[----:B------:R-:W-:-:S04]  /*212a0*/  SHF.R.U32.HI R3, RZ, 0x18, R2 ;  /* 0x00000018ff037819 */ /* 0x000fc80000011602 */
[----:B------:R-:W-:-:S04]  /*212b0*/  LOP3.LUT R0, R0, R3, RZ, 0xfc, !PT ;  /* 0x0000000300007212 */ /* 0x000fc800078efcff */
[----:B------:R-:W-:Y:S01]  /*212c0*/  PRMT R22, R0, 0x7610, R22 ;  /* 0x0000761000167816 */ /* 0x000fe20000000016 */
[----:B------:R-:W-:Y:S06]  /*212d0*/  BRA `(.L_x_22823) ;  /* 0x0000002000b47947 */ /* 0x000fec0003800000 */
.L_x_22821:
        /* <DEDUP_REMOVED lines=17> */
.L_x_22825:
[----:B------:R-:W-:-:S04]  /*213f0*/  LOP3.LUT R2, R5, 0x80000000, RZ, 0xc0, !PT ;  /* 0x8000000005027812 */ /* 0x000fc800078ec0ff */
[----:B------:R-:W-:-:S04]  /*21400*/  SHF.R.U32.HI R3, RZ, 0x18, R2 ;  /* 0x00000018ff037819 */ /* 0x000fc80000011602 */
[----:B------:R-:W-:-:S04]  /*21410*/  LOP3.LUT R0, R0, R3, RZ, 0xfc, !PT ;  /* 0x0000000300007212 */ /* 0x000fc800078efcff */
[----:B------:R-:W-:Y:S01]  /*21420*/  PRMT R22, R0, 0x7610, R22 ;  /* 0x0000761000167816 */ /* 0x000fe20000000016 */
[----:B------:R-:W-:Y:S06]  /*21430*/  BRA `(.L_x_22823) ;  /* 0x00000020005c7947 */ /* 0x000fec0003800000 */
.L_x_22820:
        /* <DEDUP_REMOVED lines=26> */
.L_x_22828:
[----:B------:R-:W-:-:S04]  /*215e0*/  LOP3.LUT R2, R5, 0x80000000, RZ, 0xc0, !PT ;  /* 0x8000000005027812 */ /* 0x000fc800078ec0ff */
[----:B------:R-:W-:-:S04]  /*215f0*/  SHF.R.U32.HI R3, RZ, 0x18, R2 ;  /* 0x00000018ff037819 */ /* 0x000fc80000011602 */
[----:B------:R-:W-:-:S04]  /*21600*/  LOP3.LUT R0, R0, R3, RZ, 0xfc, !PT ;  /* 0x0000000300007212 */ /* 0x000fc800078efcff */
[----:B------:R-:W-:Y:S01]  /*21610*/  PRMT R22, R0, 0x7610, R22 ;  /* 0x0000761000167816 */ /* 0x000fe20000000016 */
[----:B------:R-:W-:Y:S06]  /*21620*/  BRA `(.L_x_22823) ;  /* 0x0000001c00e07947 */ /* 0x000fec0003800000 */
.L_x_22827:
        /* <DEDUP_REMOVED lines=17> */
.L_x_22829:
[----:B------:R-:W-:-:S04]  /*21740*/  LOP3.LUT R2, R5, 0x80000000, RZ, 0xc0, !PT ;  /* 0x8000000005027812 */ /* 0x000fc800078ec0ff */
[----:B------:R-:W-:-:S04]  /*21750*/  SHF.R.U32.HI R3, RZ, 0x18, R2 ;  /* 0x00000018ff037819 */ /* 0x000fc80000011602 */
[----:B------:R-:W-:-:S04]  /*21760*/  LOP3.LUT R0, R0, R3, RZ, 0xfc, !PT ;  /* 0x0000000300007212 */ /* 0x000fc800078efcff */
[----:B------:R-:W-:Y:S01]  /*21770*/  PRMT R22, R0, 0x7610, R22 ;  /* 0x0000761000167816 */ /* 0x000fe20000000016 */
[----:B------:R-:W-:Y:S06]  /*21780*/  BRA `(.L_x_22823) ;  /* 0x0000001c00887947 */ /* 0x000fec0003800000 */
.L_x_22826:
        /* <DEDUP_REMOVED lines=17> */
.L_x_22830:
[----:B------:R-:W-:-:S04]  /*218a0*/  LOP3.LUT R2, R5, 0x80000000, RZ, 0xc0, !PT ;  /* 0x8000000005027812 */ /* 0x000fc800078ec0ff */
[----:B------:R-:W-:-:S04]  /*218b0*/  SHF.R.U32.HI R3, RZ, 0x18, R2 ;  /* 0x00000018ff037819 */ /* 0x000fc80000011602 */
[----:B------:R-:W-:-:S04]  /*218c0*/  LOP3.LUT R0, R0, R3, RZ, 0xfc, !PT ;  /* 0x0000000300007212 */ /* 0x000fc800078efcff */
[----:B------:R-:W-:Y:S01]  /*218d0*/  PRMT R22, R0, 0x7610, R22 ;  /* 0x0000761000167816 */ /* 0x000fe20000000016 */
[----:B------:R-:W-:Y:S06]  /*218e0*/  BRA `(.L_x_22823) ;  /* 0x0000001c00307947 */ /* 0x000fec0003800000 */
.L_x_22819:
        /* <DEDUP_REMOVED lines=24> */
.L_x_22833:
[----:B------:R-:W-:-:S04]  /*21a70*/  LOP3.LUT R2, R3, 0x80000000, RZ, 0xc0, !PT ;  /* 0x8000000003027812 */ /* 0x000fc800078ec0ff */
[----:B------:R-:W-:-:S04]  /*21a80*/  SHF.R.U32.HI R3, RZ, 0x18, R2 ;  /* 0x00000018ff037819 */ /* 0x000fc80000011602 */
[----:B------:R-:W-:-:S04]  /*21a90*/  LOP3.LUT R0, R0, R3, RZ, 0xfc, !PT ;  /* 0x0000000300007212 */ /* 0x000fc800078efcff */
[----:B------:R-:W-:Y:S01]  /*21aa0*/  PRMT R22, R0, 0x7610, R22 ;  /* 0x0000761000167816 */ /* 0x000fe20000000016 */
[----:B------:R-:W-:Y:S06]  /*21ab0*/  BRA `(.L_x_22823) ;  /* 0x0000001800bc7947 */ /* 0x000fec0003800000 */
.L_x_22832:
        /* <DEDUP_REMOVED lines=17> */
.L_x_22834:
[----:B------:R-:W-:-:S04]  /*21bd0*/  LOP3.LUT R2, R5, 0x80000000, RZ, 0xc0, !PT ;  /* 0x8000000005027812 */ /* 0x000fc800078ec0ff */
[----:B------:R-:W-:-:S04]  /*21be0*/  SHF.R.U32.HI R3, RZ, 0x18, R2 ;  /* 0x00000018ff037819 */ /* 0x000fc80000011602 */
[----:B------:R-:W-:-:S04]  /*21bf0*/  LOP3.LUT R0, R0, R3, RZ, 0xfc, !PT ;  /* 0x0000000300007212 */ /* 0x000fc800078efcff */
[----:B------:R-:W-:Y:S01]  /*21c00*/  PRMT R22, R0, 0x7610, R22 ;  /* 0x0000761000167816 */ /* 0x000fe20000000016 */
[----:B------:R-:W-:Y:S06]  /*21c10*/  BRA `(.L_x_22823) ;  /* 0x0000001800647947 */ /* 0x000fec0003800000 */
.L_x_22831:
        /* <DEDUP_REMOVED lines=25> */
.L_x_22837:
[----:B------:R-:W-:-:S04]  /*21db0*/  LOP3.LUT R2, R3, 0x80000000, RZ, 0xc0, !PT ;  /* 0x8000000003027812 */ /* 0x000fc800078ec0ff */
[----:B------:R-:W-:-:S04]  /*21dc0*/  SHF.R.U32.HI R3, RZ, 0x18, R2 ;  /* 0x00000018ff037819 */ /* 0x000fc80000011602 */
[----:B------:R-:W-:-:S04]  /*21dd0*/  LOP3.LUT R0, R0, R3, RZ, 0xfc, !PT ;  /* 0x0000000300007212 */ /* 0x000fc800078efcff */
[----:B------:R-:W-:Y:S01]  /*21de0*/  PRMT R22, R0, 0x7610, R22 ;  /* 0x0000761000167816 */ /* 0x000fe20000000016 */
[----:B------:R-:W-:Y:S06]  /*21df0*/  BRA `(.L_x_22823) ;  /* 0x0000001400ec7947 */ /* 0x000fec0003800000 */
.L_x_22836:
        /* <DEDUP_REMOVED lines=17> */
.L_x_22838:
[----:B------:R-:W-:-:S04]  /*21f10*/  LOP3.LUT R2, R5, 0x80000000, RZ, 0xc0, !PT ;  /* 0x8000000005027812 */ /* 0x000fc800078ec0ff */
[----:B------:R-:W-:-:S04]  /*21f20*/  SHF.R.U32.HI R3, RZ, 0x18, R2 ;  /* 0x00000018ff037819 */ /* 0x000fc80000011602 */
[----:B------:R-:W-:-:S04]  /*21f30*/  LOP3.LUT R0, R0, R3, RZ, 0xfc, !PT ;  /* 0x0000000300007212 */ /* 0x000fc800078efcff */
[----:B------:R-:W-:Y:S01]  /*21f40*/  PRMT R22, R0, 0x7610, R22 ;  /* 0x0000761000167816 */ /* 0x000fe20000000016 */
[----:B------:R-:W-:Y:S06]  /*21f50*/  BRA `(.L_x_22823) ;  /* 0x0000001400947947 */ /* 0x000fec0003800000 */
.L_x_22835:
        /* <DEDUP_REMOVED lines=21> */
.L_x_22839:
[----:B------:R-:W-:-:S04]  /*220b0*/  LOP3.LUT R0, R0, 0x80000000, RZ, 0xc0, !PT ;  /* 0x8000000000007812 */ /* 0x000fc800078ec0ff */
[----:B------:R-:W-:-:S04]  /*220c0*/  SHF.R.U32.HI R3, RZ, 0x18, R0 ;  /* 0x00000018ff037819 */ /* 0x000fc80000011600 */
[----:B------:R-:W-:-:S04]  /*220d0*/  LOP3.LUT R2, R2, R3, RZ, 0xfc, !PT ;  /* 0x0000000302027212 */ /* 0x000fc800078efcff */
[----:B------:R-:W-:Y:S01]  /*220e0*/  PRMT R22, R2, 0x7610, R22 ;  /* 0x0000761002167816 */ /* 0x000fe20000000016 */
[----:B------:R-:W-:Y:S06]  /*220f0*/  BRA `(.L_x_22823) ;  /* 0x00000014002c7947 */ /* 0x000fec0003800000 */
.L_x_22818:
        /* <DEDUP_REMOVED lines=27> */
.L_x_22843:
[----:B------:R-:W-:Y:S01]  /*222b0*/  PRMT R22, R0, 0x7610, R22 ;  /* 0x0000761000167816 */ /* 0x000fe20000000016 */
[----:B------:R-:W-:Y:S06]  /*222c0*/  BRA `(.L_x_22823) ;  /* 0x0000001000b87947 */ /* 0x000fec0003800000 */
.L_x_22842:
        /* <DEDUP_REMOVED lines=21> */
.L_x_22844:
[----:B------:R-:W-:-:S04]  /*22420*/  LOP3.LUT R2, R5, 0x80000000, RZ, 0xc0, !PT ;  /* 0x8000000005027812 */ /* 0x000fc800078ec0ff */
[----:B------:R-:W-:-:S04]  /*22430*/  SHF.R.U32.HI R3, RZ, 0x18, R2 ;  /* 0x00000018ff037819 */ /* 0x000fc80000011602 */
[----:B------:R-:W-:-:S04]  /*22440*/  LOP3.LUT R0, R0, R3, RZ, 0xfc, !PT ;  /* 0x0000000300007212 */ /* 0x000fc800078efcff */
[----:B------:R-:W-:Y:S01]  /*22450*/  PRMT R22, R0, 0x7610, R22 ;  /* 0x0000761000167816 */ /* 0x000fe20000000016 */
[----:B------:R-:W-:Y:S06]  /*22460*/  BRA `(.L_x_22823) ;  /* 0x0000001000507947 */ /* 0x000fec0003800000 */
.L_x_22841:
        /* <DEDUP_REMOVED lines=42> */
.L_x_22847:
[----:B------:R-:W-:-:S04]  /*22710*/  LOP3.LUT R0, R5, 0x80000000, R0, 0xc8, !PT ;  /* 0x8000000005007812 */ /* 0x000fc800078ec800 */
[----:B------:R-:W-:-:S04]  /*22720*/  SHF.R.U32.HI R3, RZ, 0x18, R0 ;  /* 0x00000018ff037819 */ /* 0x000fc80000011600 */
[----:B------:R-:W-:-:S04]  /*22730*/  LOP3.LUT R2, R2, R3, RZ, 0xfc, !PT ;  /* 0x0000000302027212 */ /* 0x000fc800078efcff */
[----:B------:R-:W-:Y:S01]  /*22740*/  PRMT R22, R2, 0x7610, R22 ;  /* 0x0000761002167816 */ /* 0x000fe20000000016 */
[----:B------:R-:W-:Y:S06]  /*22750*/  BRA `(.L_x_22823) ;  /* 0x0000000c00947947 */ /* 0x000fec0003800000 */
.L_x_22846:
        /* <DEDUP_REMOVED lines=25> */
.L_x_22848:
[----:B------:R-:W-:-:S05]  /*228f0*/  IMAD.SHL.U32 R3, R2, 0x1000000, RZ ;  /* 0x0100000002037824 */ /* 0x000fca00078e00ff */
[----:B------:R-:W-:-:S04]  /*22900*/  LOP3.LUT R3, R3, 0x80000000, R4, 0xc8, !PT ;  /* 0x8000000003037812 */ /* 0x000fc800078ec804 */
[----:B------:R-:W-:-:S04]  /*22910*/  SHF.R.U32.HI R3, RZ, 0x18, R3 ;  /* 0x00000018ff037819 */ /* 0x000fc80000011603 */
[----:B------:R-:W-:-:S04]  /*22920*/  LOP3.LUT R0, R0, R3, RZ, 0xfc, !PT ;  /* 0x0000000300007212 */ /* 0x000fc800078efcff */
[----:B------:R-:W-:Y:S01]  /*22930*/  PRMT R22, R0, 0x7610, R22 ;  /* 0x0000761000167816 */ /* 0x000fe20000000016 */
[----:B------:R-:W-:Y:S06]  /*22940*/  BRA `(.L_x_22823) ;  /* 0x0000000c00187947 */ /* 0x000fec0003800000 */
.L_x_22845:
        /* <DEDUP_REMOVED lines=17> */
.L_x_22849:
[----:B------:R-:W-:-:S04]  /*22a60*/  LOP3.LUT R2, R5, 0x80000000, RZ, 0xc0, !PT ;  /* 0x8000000005027812 */ /* 0x000fc800078ec0ff */
[----:B------:R-:W-:-:S04]  /*22a70*/  SHF.R.U32.HI R3, RZ, 0x18, R2 ;  /* 0x00000018ff037819 */ /* 0x000fc80000011602 */
[----:B------:R-:W-:-:S04]  /*22a80*/  LOP3.LUT R0, R0, R3, RZ, 0xfc, !PT ;  /* 0x0000000300007212 */ /* 0x000fc800078efcff */
[----:B------:R-:W-:Y:S01]  /*22a90*/  PRMT R22, R0, 0x7610, R22 ;  /* 0x0000761000167816 */ /* 0x000fe20000000016 */
[----:B------:R-:W-:Y:S06]  /*22aa0*/  BRA `(.L_x_22823) ;  /* 0x0000000800c07947 */ /* 0x000fec0003800000 */
.L_x_22840:
        /* <DEDUP_REMOVED lines=28> */
.L_x_22853:
[----:B------:R-:W-:-:S04]  /*22c70*/  LOP3.LUT R2, R5, 0x80000000, RZ, 0xc0, !PT ;  /* 0x8000000005027812 */ /* 0x000fc800078ec0ff */
[----:B------:R-:W-:-:S04]  /*22c80*/  SHF.R.U32.HI R3, RZ, 0x18, R2 ;  /* 0x00000018ff037819 */ /* 0x000fc80000011602 */
[----:B------:R-:W-:-:S04]  /*22c90*/  LOP3.LUT R0, R0, R3, RZ, 0xfc, !PT ;  /* 0x0000000300007212 */ /* 0x000fc800078efcff */
[----:B------:R-:W-:Y:S01]  /*22ca0*/  PRMT R22, R0, 0x7610, R22 ;  /* 0x0000761000167816 */ /* 0x000fe20000000016 */
[----:B------:R-:W-:Y:S06]  /*22cb0*/  BRA `(.L_x_22823) ;  /* 0x00000008003c7947 */ /* 0x000fec0003800000 */
.L_x_22852:
[----:B------:R0:W5:Y:S01]  /*22cc0*/  LDG.E.U8 R22, desc[UR36][R2.64] ;  /* 0x0000002402167981 */ /* 0x000162000c1e1100 */
[----:B------:R-:W-:Y:S05]  /*22cd0*/  BRA `(.L_x_22823) ;  /* 0x0000000800347947 */ /* 0x000fea0003800000 */
.L_x_22851:
        /* <DEDUP_REMOVED lines=21> */
.L_x_22857:
[----:B------:R-:W-:Y:S05]  /*22e30*/  BSYNC B1 ;  /* 0x0000000000017941 */ /* 0x000fea0003800000 */
.L_x_22856:
[----:B------:R-:W-:Y:S01]  /*22e40*/  LEA R3, R0, 0x37800000, 0x17 ;  /* 0x3780000000037811 */ /* 0x000fe200078eb8ff */
[----:B------:R-:W-:-:S05]  /*22e50*/  IMAD.SHL.U32 R0, R2, 0x200000, RZ ;  /* 0x0020000002007824 */ /* 0x000fca00078e00ff */
[----:B------:R-:W-:-:S07]  /*22e60*/  LOP3.LUT R0, R3, R0, R4, 0xfe, !PT ;  /* 0x0000000003007212 */ /* 0x000fce00078efe04 */
.L_x_22855:
[----:B------:R-:W-:Y:S05]  /*22e70*/  BSYNC B0 ;  /* 0x0000000000007941 */ /* 0x000fea0003800000 */
.L_x_22854:
        /* <DEDUP_REMOVED lines=15> */
.L_x_22858:
[----:B------:R-:W-:-:S04]  /*22f70*/  LOP3.LUT R0, R0, 0x80000000, RZ, 0xc0, !PT ;  /* 0x8000000000007812 */ /* 0x000fc800078ec0ff */
[----:B------:R-:W-:-:S04]  /*22f80*/  SHF.R.U32.HI R3, RZ, 0x18, R0 ;  /* 0x00000018ff037819 */ /* 0x000fc80000011600 */
[----:B------:R-:W-:-:S04]  /*22f90*/  LOP3.LUT R2, R2, R3, RZ, 0xfc, !PT ;  /* 0x0000000302027212 */ /* 0x000fc800078efcff */
[----:B------:R-:W-:Y:S01]  /*22fa0*/  PRMT R22, R2, 0x7610, R22 ;  /* 0x0000761002167816 */ /* 0x000fe20000000016 */
[----:B------:R-:W-:Y:S06]  /*22fb0*/  BRA `(.L_x_22823) ;  /* 0x00000004007c7947 */ /* 0x000fec0003800000 */
.L_x_22850:
        /* <DEDUP_REMOVED lines=17> */
.L_x_22862:
[----:B------:R-:W-:Y:S05]  /*230d0*/  BSYNC B0 ;  /* 0x0000000000007941 */ /* 0x000fea0003800000 */
.L_x_22861:
        /* <DEDUP_REMOVED lines=13> */
.L_x_22863:
[----:B------:R-:W-:Y:S01]  /*231b0*/  PRMT R22, R0, 0x7610, R22 ;  /* 0x0000761000167816 */ /* 0x000fe20000000016 */
[----:B------:R-:W-:Y:S06]  /*231c0*/  BRA `(.L_x_22823) ;  /* 0x0000000000f87947 */ /* 0x000fec0003800000 */
.L_x_22822:
[----:B------:R-:W-:Y:S05]  /*231d0*/  BSYNC B8 ;  /* 0x0000000000087941 */ /* 0x000fea0003800000 */
.L_x_22817:
        /* <DEDUP_REMOVED lines=16> */
.L_x_22864:
[----:B------:R-:W-:Y:S01]  /*232e0*/  PRMT R22, RZ, 0x7610, R22 ;  /* 0x00007610ff167816 */ /* 0x000fe20000000016 */
[----:B------:R-:W-:Y:S06]  /*232f0*/  BRA `(.L_x_22823) ;  /* 0x0000000000ac7947 */ /* 0x000fec0003800000 */
.L_x_22860:
        /* <DEDUP_REMOVED lines=17> */
.L_x_22865:
[----:B------:R-:W-:-:S04]  /*23410*/  LOP3.LUT R2, R5, 0x80000000, RZ, 0xc0, !PT ;  /* 0x8000000005027812 */ /* 0x000fc800078ec0ff */
[----:B------:R-:W-:-:S04]  /*23420*/  SHF.R.U32.HI R3, RZ, 0x18, R2 ;  /* 0x00000018ff037819 */ /* 0x000fc80000011602 */
[----:B------:R-:W-:-:S04]  /*23430*/  LOP3.LUT R0, R0, R3, RZ, 0xfc, !PT ;  /* 0x0000000300007212 */ /* 0x000fc800078efcff */
[----:B------:R-:W-:Y:S01]  /*23440*/  PRMT R22, R0, 0x7610, R22 ;  /* 0x0000761000167816 */ /* 0x000fe20000000016 */
[----:B------:R-:W-:Y:S06]  /*23450*/  BRA `(.L_x_22823) ;  /* 0x0000000000547947 */ /* 0x000fec0003800000 */
.L_x_22859:
        /* <DEDUP_REMOVED lines=17> */
.L_x_22866:
[----:B------:R-:W-:-:S04]  /*23570*/  LOP3.LUT R2, R5, 0x80000000, RZ, 0xc0, !PT ;  /* 0x8000000005027812 */ /* 0x000fc800078ec0ff */
[----:B------:R-:W-:-:S04]  /*23580*/  SHF.R.U32.HI R3, RZ, 0x18, R2 ;  /* 0x00000018ff037819 */ /* 0x000fc80000011602 */
[----:B------:R-:W-:-:S04]  /*23590*/  LOP3.LUT R0, R0, R3, RZ, 0xfc, !PT ;  /* 0x0000000300007212 */ /* 0x000fc800078efcff */
[----:B------:R-:W-:-:S07]  /*235a0*/  PRMT R22, R0, 0x7610, R22 ;  /* 0x0000761000167816 */ /* 0x000fce0000000016 */
.L_x_22823:
[----:B------:R-:W-:Y:S05]  /*235b0*/  BSYNC B6 ;  /* 0x0000000000067941 */ /* 0x000fea0003800000 */
.L_x_22816:
        /* <DEDUP_REMOVED lines=36> */
.L_x_22875:
[----:B------:R-:W-:-:S04]  /*23800*/  LOP3.LUT R2, R7, 0x80000000, RZ, 0xc0, !PT ;  /* 0x8000000007027812 */ /* 0x000fc800078ec0ff */
[----:B------:R-:W-:-:S04]  /*23810*/  SHF.R.U32.HI R3, RZ, 0x18, R2 ;  /* 0x00000018ff037819 */ /* 0x000fc80000011602 */
[----:B------:R-:W-:Y:S01]  /*23820*/  LOP3.LUT R3, R0, R3, RZ, 0xfc, !PT ;  /* 0x0000000300037212 */ /* 0x000fe200078efcff */
[----:B------:R-:W-:Y:S06]  /*23830*/  BRA `(.L_x_22874) ;  /* 0x0000002000707947 */ /* 0x000fec0003800000 */
.L_x_22872:
        /* <DEDUP_REMOVED lines=17> */
.L_x_22876:
[----:B------:R-:W-:-:S04]  /*23950*/  LOP3.LUT R2, R7, 0x80000000, RZ, 0xc0, !PT ;  /* 0x8000000007027812 */ /* 0x000fc800078ec0ff */
[----:B------:R-:W-:-:S04]  /*23960*/  SHF.R.U32.HI R3, RZ, 0x18, R2 ;  /* 0x00000018ff037819 */ /* 0x000fc80000011602 */
[----:B------:R-:W-:Y:S01]  /*23970*/  LOP3.LUT R3, R0, R3, RZ, 0xfc, !PT ;  /* 0x0000000300037212 */ /* 0x000fe200078efcff */
[----:B------:R-:W-:Y:S06]  /*23980*/  BRA `(.L_x_22874) ;  /* 0x00000020001c7947 */ /* 0x000fec0003800000 */
.L_x_22871:
        /* <DEDUP_REMOVED lines=26> */
.L_x_22879:
[----:B------:R-:W-:-:S04]  /*23b30*/  LOP3.LUT R2, R7, 0x80000000, RZ, 0xc0, !PT ;  /* 0x8000000007027812 */ /* 0x000fc800078ec0ff */
[----:B------:R-:W-:-:S04]  /*23b40*/  SHF.R.U32.HI R3, RZ, 0x18, R2 ;  /* 0x00000018ff037819 */ /* 0x000fc80000011602 */
[----:B------:R-:W-:Y:S01]  /*23b50*/  LOP3.LUT R3, R0, R3, RZ, 0xfc, !PT ;  /* 0x0000000300037212 */ /* 0x000fe200078efcff */
[----:B------:R-:W-:Y:S06]  /*23b60*/  BRA `(.L_x_22874) ;  /* 0x0000001c00a47947 */ /* 0x000fec0003800000 */
.L_x_22878:
        /* <DEDUP_REMOVED lines=17> */
.L_x_22880:
[----:B------:R-:W-:-:S04]  /*23c80*/  LOP3.LUT R2, R7, 0x80000000, RZ, 0xc0, !PT ;  /* 0x8000000007027812 */ /* 0x000fc800078ec0ff */
[----:B------:R-:W-:-:S04]  /*23c90*/  SHF.R.U32.HI R3, RZ, 0x18, R2 ;  /* 0x00000018ff037819 */ /* 0x000fc80000011602 */
[----:B------:R-:W-:Y:S01]  /*23ca0*/  LOP3.LUT R3, R0, R3, RZ, 0xfc, !PT ;  /* 0x0000000300037212 */ /* 0x000fe200078efcff */
[----:B------:R-:W-:Y:S06]  /*23cb0*/  BRA `(.L_x_22874) ;  /* 0x0000001c00507947 */ /* 0x000fec0003800000 */
.L_x_22877:
        /* <DEDUP_REMOVED lines=17> */
.L_x_22881:
[----:B------:R-:W-:-:S04]  /*23dd0*/  LOP3.LUT R2, R7, 0x80000000, RZ, 0xc0, !PT ;  /* 0x8000000007027812 */ /* 0x000fc800078ec0ff */
[----:B------:R-:W-:-:S04]  /*23de0*/  SHF.R.U32.HI R3, RZ, 0x18, R2 ;  /* 0x00000018ff037819 */ /* 0x000fc80000011602 */
[----:B------:R-:W-:Y:S01]  /*23df0*/  LOP3.LUT R3, R0, R3, RZ, 0xfc, !PT ;  /* 0x0000000300037212 */ /* 0x000fe200078efcff */
[----:B------:R-:W-:Y:S06]  /*23e00*/  BRA `(.L_x_22874) ;  /* 0x0000001800fc7947 */ /* 0x000fec0003800000 */
.L_x_22870:
        /* <DEDUP_REMOVED lines=24> */
.L_x_22884:
[----:B------:R-:W-:-:S04]  /*23f90*/  LOP3.LUT R2, R5, 0x80000000, RZ, 0xc0, !PT ;  /* 0x8000000005027812 */ /* 0x000fc800078ec0ff */
[----:B------:R-:W-:-:S04]  /*23fa0*/  SHF.R.U32.HI R3, RZ, 0x18, R2 ;  /* 0x00000018ff037819 */ /* 0x000fc80000011602 */
[----:B------:R-:W-:Y:S01]  /*23fb0*/  LOP3.LUT R3, R0, R3, RZ, 0xfc, !PT ;  /* 0x0000000300037212 */ /* 0x000fe200078efcff */
[----:B------:R-:W-:Y:S06]  /*23fc0*/  BRA `(.L_x_22874) ;  /* 0x00000018008c7947 */ /* 0x000fec0003800000 */
.L_x_22883:
        /* <DEDUP_REMOVED lines=17> */
.L_x_22885:
[----:B------:R-:W-:-:S04]  /*240e0*/  LOP3.LUT R2, R7, 0x80000000, RZ, 0xc0, !PT ;  /* 0x8000000007027812 */ /* 0x000fc800078ec0ff */
[----:B------:R-:W-:-:S04]  /*240f0*/  SHF.R.U32.HI R3, RZ, 0x18, R2 ;  /* 0x00000018ff037819 */ /* 0x000fc80000011602 */
[----:B------:R-:W-:Y:S01]  /*24100*/  LOP3.LUT R3, R0, R3, RZ, 0xfc, !PT ;  /* 0x0000000300037212 */ /* 0x000fe200078efcff */
[----:B------:R-:W-:Y:S06]  /*24110*/  BRA `(.L_x_22874) ;  /* 0x0000001800387947 */ /* 0x000fec0003800000 */
.L_x_22882:
        /* <DEDUP_REMOVED lines=25> */
.L_x_22888:
[----:B------:R-:W-:-:S04]  /*242b0*/  LOP3.LUT R2, R5, 0x80000000, RZ, 0xc0, !PT ;  /* 0x8000000005027812 */ /* 0x000fc800078ec0ff */
[----:B------:R-:W-:-:S04]  /*242c0*/  SHF.R.U32.HI R3, RZ, 0x18, R2 ;  /* 0x00000018ff037819 */ /* 0x000fc80000011602 */
[----:B------:R-:W-:Y:S01]  /*242d0*/  LOP3.LUT R3, R0, R3, RZ, 0xfc, !PT ;  /* 0x0000000300037212 */ /* 0x000fe200078efcff */
[----:B------:R-:W-:Y:S06]  /*242e0*/  BRA `(.L_x_22874) ;  /* 0x0000001400c47947 */ /* 0x000fec0003800000 */
.L_x_22887:
        /* <DEDUP_REMOVED lines=17> */
.L_x_22889:
[----:B------:R-:W-:-:S04]  /*24400*/  LOP3.LUT R2, R7, 0x80000000, RZ, 0xc0, !PT ;  /* 0x8000000007027812 */ /* 0x000fc800078ec0ff */
[----:B------:R-:W-:-:S04]  /*24410*/  SHF.R.U32.HI R3, RZ, 0x18, R2 ;  /* 0x00000018ff037819 */ /* 0x000fc80000011602 */
[----:B------:R-:W-:Y:S01]  /*24420*/  LOP3.LUT R3, R0, R3, RZ, 0xfc, !PT ;  /* 0x0000000300037212 */ /* 0x000fe200078efcff */
[----:B------:R-:W-:Y:S06]  /*24430*/  BRA `(.L_x_22874) ;  /* 0x0000001400707947 */ /* 0x000fec0003800000 */
.L_x_22886:
        /* <DEDUP_REMOVED lines=21> */
.L_x_22890:
[----:B------:R-:W-:-:S04]  /*24590*/  LOP3.LUT R0, R0, 0x80000000, RZ, 0xc0, !PT ;  /* 0x8000000000007812 */ /* 0x000fc800078ec0ff */
[----:B------:R-:W-:-:S04]  /*245a0*/  SHF.R.U32.HI R3, RZ, 0x18, R0 ;  /* 0x00000018ff037819 */ /* 0x000fc80000011600 */
[----:B------:R-:W-:Y:S01]  /*245b0*/  LOP3.LUT R3, R2, R3, RZ, 0xfc, !PT ;  /* 0x0000000302037212 */ /* 0x000fe200078efcff */
[----:B------:R-:W-:Y:S06]  /*245c0*/  BRA `(.L_x_22874) ;  /* 0x00000014000c7947 */ /* 0x000fec0003800000 */
.L_x_22869:
        /* <DEDUP_REMOVED lines=27> */
.L_x_22894:
[----:B------:R-:W-:Y:S01]  /*24780*/  PRMT R3, R0, 0x7610, R3 ;  /* 0x0000761000037816 */ /* 0x000fe20000000003 */
[----:B------:R-:W-:Y:S06]  /*24790*/  BRA `(.L_x_22874) ;  /* 0x0000001000987947 */ /* 0x000fec0003800000 */
.L_x_22893:
        /* <DEDUP_REMOVED lines=21> */
.L_x_22895:
[----:B------:R-:W-:-:S04]  /*248f0*/  LOP3.LUT R2, R7, 0x80000000, RZ, 0xc0, !PT ;  /* 0x8000000007027812 */ /* 0x000fc800078ec0ff */
[----:B------:R-:W-:-:S04]  /*24900*/  SHF.R.U32.HI R3, RZ, 0x18, R2 ;  /* 0x00000018ff037819 */ /* 0x000fc80000011602 */
[----:B------:R-:W-:Y:S01]  /*24910*/  LOP3.LUT R3, R0, R3, RZ, 0xfc, !PT ;  /* 0x0000000300037212 */ /* 0x000fe200078efcff */
[----:B------:R-:W-:Y:S06]  /*24920*/  BRA `(.L_x_22874) ;  /* 0x0000001000347947 */ /* 0x000fec0003800000 */
.L_x_22892:
        /* <DEDUP_REMOVED lines=42> */
.L_x_22898:
[----:B------:R-:W-:-:S04]  /*24bd0*/  LOP3.LUT R0, R5, 0x80000000, R0, 0xc8, !PT ;  /* 0x8000000005007812 */ /* 0x000fc800078ec800 */
[----:B------:R-:W-:-:S04]  /*24be0*/  SHF.R.U32.HI R3, RZ, 0x18, R0 ;  /* 0x00000018ff037819 */ /* 0x000fc80000011600 */
[----:B------:R-:W-:Y:S01]  /*24bf0*/  LOP3.LUT R3, R2, R3, RZ, 0xfc, !PT ;  /* 0x0000000302037212 */ /* 0x000fe200078efcff */
[----:B------:R-:W-:Y:S06]  /*24c00*/  BRA `(.L_x_22874) ;  /* 0x0000000c007c7947 */ /* 0x000fec0003800000 */
.L_x_22897:
        /* <DEDUP_REMOVED lines=25> */
.L_x_22899:
[----:B------:R-:W-:-:S05]  /*24da0*/  IMAD.SHL.U32 R3, R4, 0x1000000, RZ ;  /* 0x0100000004037824 */ /* 0x000fca00078e00ff */
[----:B------:R-:W-:-:S04]  /*24db0*/  LOP3.LUT R3, R3, 0x80000000, R2, 0xc8, !PT ;  /* 0x8000000003037812 */ /* 0x000fc800078ec802 */
[----:B------:R-:W-:-:S04]  /*24dc0*/  SHF.R.U32.HI R3, RZ, 0x18, R3 ;  /* 0x00000018ff037819 */ /* 0x000fc80000011603 */
[----:B------:R-:W-:Y:S01]  /*24dd0*/  LOP3.LUT R3, R0, R3, RZ, 0xfc, !PT ;  /* 0x0000000300037212 */ /* 0x000fe200078efcff */
[----:B------:R-:W-:Y:S06]  /*24de0*/  BRA `(.L_x_22874) ;  /* 0x0000000c00047947 */ /* 0x000fec0003800000 */
.L_x_22896:
        /* <DEDUP_REMOVED lines=17> */
.L_x_22900:
[----:B------:R-:W-:-:S04]  /*24f00*/  LOP3.LUT R2, R7, 0x80000000, RZ, 0xc0, !PT ;  /* 0x8000000007027812 */ /* 0x000fc800078ec0ff */
[----:B------:R-:W-:-:S04]  /*24f10*/  SHF.R.U32.HI R3, RZ, 0x18, R2 ;  /* 0x00000018ff037819 */ /* 0x000fc80000011602 */
[----:B------:R-:W-:Y:S01]  /*24f20*/  LOP3.LUT R3, R0, R3, RZ, 0xfc, !PT ;  /* 0x0000000300037212 */ /* 0x000fe200078efcff */
[----:B------:R-:W-:Y:S06]  /*24f30*/  BRA `(.L_x_22874) ;  /* 0x0000000800b07947 */ /* 0x000fec0003800000 */
.L_x_22891:
        /* <DEDUP_REMOVED lines=28> */
.L_x_22904:
[----:B------:R-:W-:-:S04]  /*25100*/  LOP3.LUT R2, R7, 0x80000000, RZ, 0xc0, !PT ;  /* 0x8000000007027812 */ /* 0x000fc800078ec0ff */
[----:B------:R-:W-:-:S04]  /*25110*/  SHF.R.U32.HI R3, RZ, 0x18, R2 ;  /* 0x00000018ff037819 */ /* 0x000fc80000011602 */
[----:B------:R-:W-:Y:S01]  /*25120*/  LOP3.LUT R3, R0, R3, RZ, 0xfc, !PT ;  /* 0x0000000300037212 */ /* 0x000fe200078efcff */
[----:B------:R-:W-:Y:S06]  /*25130*/  BRA `(.L_x_22874) ;  /* 0x0000000800307947 */ /* 0x000fec0003800000 */
.L_x_22903:
[----:B------:R0:W5:Y:S01]  /*25140*/  LDG.E.U8 R3, desc[UR36][R4.64] ;  /* 0x0000002404037981 */ /* 0x000162000c1e1100 */
[----:B------:R-:W-:Y:S05]  /*25150*/  BRA `(.L_x_22874) ;  /* 0x0000000800287947 */ /* 0x000fea0003800000 */
.L_x_22902:
        /* <DEDUP_REMOVED lines=21> */
.L_x_22908:
[----:B------:R-:W-:Y:S05]  /*252b0*/  BSYNC B1 ;  /* 0x0000000000017941 */ /* 0x000fea0003800000 */
.L_x_22907:
[----:B------:R-:W-:Y:S01]  /*252c0*/  LEA R3, R0, 0x37800000, 0x17 ;  /* 0x3780000000037811 */ /* 0x000fe200078eb8ff */
[----:B------:R-:W-:-:S05]  /*252d0*/  IMAD.SHL.U32 R0, R2, 0x200000, RZ ;  /* 0x0020000002007824 */ /* 0x000fca00078e00ff */
[----:B------:R-:W-:-:S07]  /*252e0*/  LOP3.LUT R0, R3, R0, R4, 0xfe, !PT ;  /* 0x0000000003007212 */ /* 0x000fce00078efe04 */
.L_x_22906:
[----:B------:R-:W-:Y:S05]  /*252f0*/  BSYNC B0 ;  /* 0x0000000000007941 */ /* 0x000fea0003800000 */
.L_x_22905:
        /* <DEDUP_REMOVED lines=15> */
.L_x_22909:
[----:B------:R-:W-:-:S04]  /*253f0*/  LOP3.LUT R0, R0, 0x80000000, RZ, 0xc0, !PT ;  /* 0x8000000000007812 */ /* 0x000fc800078ec0ff */
[----:B------:R-:W-:-:S04]  /*25400*/  SHF.R.U32.HI R3, RZ, 0x18, R0 ;  /* 0x00000018ff037819 */ /* 0x000fc80000011600 */
[----:B------:R-:W-:Y:S01]  /*25410*/  LOP3.LUT R3, R2, R3, RZ, 0xfc, !PT ;  /* 0x0000000302037212 */ /* 0x000fe200078efcff */
[----:B------:R-:W-:Y:S06]  /*25420*/  BRA `(.L_x_22874) ;  /* 0x0000000400747947 */ /* 0x000fec0003800000 */
.L_x_22901:
        /* <DEDUP_REMOVED lines=17> */
.L_x_22913:
[----:B------:R-:W-:Y:S05]  /*25540*/  BSYNC B0 ;  /* 0x0000000000007941 */ /* 0x000fea0003800000 */
.L_x_22912:
        /* <DEDUP_REMOVED lines=13> */
.L_x_22914:
[----:B------:R-:W-:Y:S01]  /*25620*/  PRMT R3, R0, 0x7610, R3 ;  /* 0x0000761000037816 */ /* 0x000fe20000000003 */
[----:B------:R-:W-:Y:S06]  /*25630*/  BRA `(.L_x_22874) ;  /* 0x0000000000f07947 */ /* 0x000fec0003800000 */
.L_x_22873:
[----:B------:R-:W-:Y:S05]  /*25640*/  BSYNC B6 ;  /* 0x0000000000067941 */ /* 0x000fea0003800000 */
.L_x_22868:
        /* <DEDUP_REMOVED lines=16> */
.L_x_22915:
[----:B------:R-:W-:Y:S01]  /*25750*/  PRMT R3, RZ, 0x7610, R3 ;  /* 0x00007610ff037816 */ /* 0x000fe20000000003 */
[----:B------:R-:W-:Y:S06]  /*25760*/  BRA `(.L_x_22874) ;  /* 0x0000000000a47947 */ /* 0x000fec0003800000 */
.L_x_22911:
        /* <DEDUP_REMOVED lines=17> */
.L_x_22916:
[----:B------:R-:W-:-:S04]  /*25880*/  LOP3.LUT R2, R7, 0x80000000, RZ, 0xc0, !PT ;  /* 0x8000000007027812 */ /* 0x000fc800078ec0ff */
[----:B------:R-:W-:-:S04]  /*25890*/  SHF.R.U32.HI R3, RZ, 0x18, R2 ;  /* 0x00000018ff037819 */ /* 0x000fc80000011602 */
[----:B------:R-:W-:Y:S01]  /*258a0*/  LOP3.LUT R3, R0, R3, RZ, 0xfc, !PT ;  /* 0x0000000300037212 */ /* 0x000fe200078efcff */
[----:B------:R-:W-:Y:S06]  /*258b0*/  BRA `(.L_x_22874) ;  /* 0x0000000000507947 */ /* 0x000fec0003800000 */
.L_x_22910:
        /* <DEDUP_REMOVED lines=17> */
.L_x_22917:
[----:B------:R-:W-:-:S04]  /*259d0*/  LOP3.LUT R2, R7, 0x80000000, RZ, 0xc0, !PT ;  /* 0x8000000007027812 */ /* 0x000fc800078ec0ff */
[----:B------:R-:W-:-:S04]  /*259e0*/  SHF.R.U32.HI R3, RZ, 0x18, R2 ;  /* 0x00000018ff037819 */ /* 0x000fc80000011602 */
[----:B------:R-:W-:-:S07]  /*259f0*/  LOP3.LUT R3, R0, R3, RZ, 0xfc, !PT ;  /* 0x0000000300037212 */ /* 0x000fce00078efcff */
.L_x_22874:
[----:B------:R-:W-:Y:S05]  /*25a00*/  BSYNC B7 ;  /* 0x0000000000077941 */ /* 0x000fea0003800000 */
.L_x_22867:
        /* <DEDUP_REMOVED lines=35> */
.L_x_22926:
[----:B------:R-:W-:Y:S05]  /*25c40*/  BSYNC B1 ;  /* 0x0000000000017941 */ /* 0x000fea0003800000 */
.L_x_22925:
[----:B------:R-:W-:Y:S01]  /*25c50*/  IMAD.U32 R4, R4, -0x80000000, RZ ;  /* 0x8000000004047824 */ /* 0x000fe200078e00ff */
[----:B------:R-:W-:Y:S01]  /*25c60*/  LEA R3, R3, 0x3b800000, 0x17 ;  /* 0x3b80000003037811 */ /* 0x000fe200078eb8ff */
[----:B------:R-:W-:-:S05]  /*25c70*/  IMAD.SHL.U32 R0, R0, 0x100000, RZ ;  /* 0x0010000000007824 */ /* 0x000fca00078e00ff */
[----:B------:R-:W-:-:S07]  /*25c80*/  LOP3.LUT R0, R3, R0, R4, 0xfe, !PT ;  /* 0x0000000003007212 */ /* 0x000fce00078efe04 */
.L_x_22924:
[----:B------:R-:W-:Y:S05]  /*25c90*/  BSYNC B0 ;  /* 0x0000000000007941 */ /* 0x000fea0003800000 */
.L_x_22923:
[----:B------:R-:W1:Y:S02]  /*25ca0*/  F2I.FTZ.TRUNC.NTZ R3, R0 ;  /* 0x0000000000037305 */ /* 0x000e64000021f100 */
[----:B-1----:R-:W-:Y:S01]  /*25cb0*/  STG.E.U8 desc[UR36][R16.64], R3 ;  /* 0x0000000310007986 */ /* 0x002fe2000c101124 */
[----:B------:R-:W-:Y:S05]  /*25cc0*/  EXIT ;  /* 0x000000000000794d */ /* 0x000fea0003800000 */
.L_x_22921:
        /* <DEDUP_REMOVED lines=21> */
.L_x_22930:
[----:B------:R-:W-:Y:S05]  /*25e20*/  BSYNC B1 ;  /* 0x0000000000017941 */ /* 0x000fea0003800000 */
.L_x_22929:
[----:B------:R-:W-:Y:S01]  /*25e30*/  IMAD.U32 R4, R4, -0x80000000, RZ ;  /* 0x8000000004047824 */ /* 0x000fe200078e00ff */
[----:B------:R-:W-:Y:S01]  /*25e40*/  LEA R2, R2, 0x3b800000, 0x17 ;  /* 0x3b80000002027811 */ /* 0x000fe200078eb8ff */
[----:B------:R-:W-:-:S05]  /*25e50*/  IMAD.SHL.U32 R3, R0, 0x100000, RZ ;  /* 0x0010000000037824 */ /* 0x000fca00078e00ff */
[----:B------:R-:W-:-:S07]  /*25e60*/  LOP3.LUT R2, R2, R3, R4, 0xfe, !PT ;  /* 0x0000000302027212 */ /* 0x000fce00078efe04 */
.L_x_22928:
[----:B------:R-:W-:Y:S05]  /*25e70*/  BSYNC B0 ;  /* 0x0000000000007941 */ /* 0x000fea0003800000 */
.L_x_22927:
[----:B------:R-:W0:Y:S02]  /*25e80*/  F2I.S64.TRUNC R2, R2 ;  /* 0x0000000200027311 */ /* 0x000e24000020d900 */
[----:B0-----:R-:W-:-:S05]  /*25e90*/  IMAD.MOV.U32 R5, RZ, RZ, R2 ;  /* 0x000000ffff057224 */ /* 0x001fca00078e0002 */
[----:B------:R-:W-:Y:S01]  /*25ea0*/  STG.E.U8 desc[UR36][R16.64], R5 ;  /* 0x0000000510007986 */ /* 0x000fe2000c101124 */
[----:B------:R-:W-:Y:S05]  /*25eb0*/  EXIT ;  /* 0x000000000000794d */ /* 0x000fea0003800000 */
.L_x_22920:
        /* <DEDUP_REMOVED lines=27> */
.L_x_22936:
[----:B------:R-:W-:Y:S05]  /*26070*/  BSYNC B1 ;  /* 0x0000000000017941 */ /* 0x000fea0003800000 */
.L_x_22935:
[----:B------:R-:W-:Y:S01]  /*26080*/  IMAD.U32 R4, R4, -0x80000000, RZ ;  /* 0x8000000004047824 */ /* 0x000fe200078e00ff */
[----:B------:R-:W-:Y:S01]  /*26090*/  LEA R2, R2, 0x3b800000, 0x17 ;  /* 0x3b80000002027811 */ /* 0x000fe200078eb8ff */
[----:B------:R-:W-:-:S05]  /*260a0*/  IMAD.SHL.U32 R3, R0, 0x100000, RZ ;  /* 0x0010000000037824 */ /* 0x000fca00078e00ff */
[----:B------:R-:W-:-:S07]  /*260b0*/  LOP3.LUT R2, R2, R3, R4, 0xfe, !PT ;  /* 0x0000000302027212 */ /* 0x000fce00078efe04 */
.L_x_22934:
[----:B------:R-:W-:Y:S05]  /*260c0*/  BSYNC B0 ;  /* 0x0000000000007941 */ /* 0x000fea0003800000 */
.L_x_22933:
[----:B------:R-:W1:Y:S02]  /*260d0*/  F2I.S64.TRUNC R2, R2 ;  /* 0x0000000200027311 */ /* 0x000e64000020d900 */
[----:B-1----:R-:W-:Y:S01]  /*260e0*/  STG.E.64 desc[UR36][R16.64], R2 ;  /* 0x0000000210007986 */ /* 0x002fe2000c101b24 */
[----:B------:R-:W-:Y:S05]  /*260f0*/  EXIT ;  /* 0x000000000000794d */ /* 0x000fea0003800000 */
.L_x_22932:
        /* <DEDUP_REMOVED lines=21> */
.L_x_22940:
[----:B------:R-:W-:Y:S05]  /*26250*/  BSYNC B1 ;  /* 0x0000000000017941 */ /* 0x000fea0003800000 */
.L_x_22939:
[----:B------:R-:W-:Y:S01]  /*26260*/  IMAD.U32 R4, R4, -0x80000000, RZ ;  /* 0x8000000004047824 */ /* 0x000fe200078e00ff */
[----:B------:R-:W-:Y:S01]  /*26270*/  LEA R2, R2, 0x3b800000, 0x17 ;  /* 0x3b80000002027811 */ /* 0x000fe200078eb8ff */
[----:B------:R-:W-:-:S05]  /*26280*/  IMAD.SHL.U32 R3, R0, 0x100000, RZ ;  /* 0x0010000000037824 */ /* 0x000fca00078e00ff */
[----:B------:R-:W-:-:S07]  /*26290*/  LOP3.LUT R0, R2, R3, R4, 0xfe, !PT ;  /* 0x0000000302007212 */ /* 0x000fce00078efe04 */
.L_x_22938:
[----:B------:R-:W-:Y:S05]  /*262a0*/  BSYNC B0 ;  /* 0x0000000000007941 */ /* 0x000fea0003800000 */
.L_x_22937:
[----:B------:R-:W1:Y:S02]  /*262b0*/  F2I.FTZ.TRUNC.NTZ R3, R0 ;  /* 0x0000000000037305 */ /* 0x000e64000021f100 */
[----:B-1----:R-:W-:Y:S01]  /*262c0*/  STG.E desc[UR36][R16.64], R3 ;  /* 0x0000000310007986 */ /* 0x002fe2000c101924 */
[----:B------:R-:W-:Y:S05]  /*262d0*/  EXIT ;  /* 0x000000000000794d */ /* 0x000fea0003800000 */
.L_x_22931:
        /* <DEDUP_REMOVED lines=21> */
.L_x_22944:
[----:B------:R-:W-:Y:S05]  /*26430*/  BSYNC B1 ;  /* 0x0000000000017941 */ /* 0x000fea0003800000 */
.L_x_22943:
[----:B------:R-:W-:Y:S01]  /*26440*/  IMAD.U32 R4, R4, -0x80000000, RZ ;  /* 0x8000000004047824 */ /* 0x000fe200078e00ff */
[----:B------:R-:W-:Y:S01]  /*26450*/  LEA R2, R2, 0x3b800000, 0x17 ;  /* 0x3b80000002027811 */ /* 0x000fe200078eb8ff */
[----:B------:R-:W-:-:S05]  /*26460*/  IMAD.SHL.U32 R3, R0, 0x100000, RZ ;  /* 0x0010000000037824 */ /* 0x000fca00078e00ff */
[----:B------:R-:W-:-:S07]  /*26470*/  LOP3.LUT R0, R2, R3, R4, 0xfe, !PT ;  /* 0x0000000302007212 */ /* 0x000fce00078efe04 */
.L_x_22942:
[----:B------:R-:W-:Y:S05]  /*26480*/  BSYNC B0 ;  /* 0x0000000000007941 */ /* 0x000fea0003800000 */
.L_x_22941:
[----:B------:R-:W1:Y:S02]  /*26490*/  F2I.FTZ.TRUNC.NTZ R3, R0 ;  /* 0x0000000000037305 */ /* 0x000e64000021f100 */
[----:B-1----:R-:W-:Y:S01]  /*264a0*/  STG.E.U16 desc[UR36][R16.64], R3 ;  /* 0x0000000310007986 */ /* 0x002fe2000c101524 */
[----:B------:R-:W-:Y:S05]  /*264b0*/  EXIT ;  /* 0x000000000000794d */ /* 0x000fea0003800000 */
.L_x_22919:
        /* <DEDUP_REMOVED lines=8> */
[----:B0-----:R-:W-:-:S11]  /*26540*/  IMAD.MOV.U32 R5, RZ, RZ, RZ ;  /* 0x000000ffff057224 */ /* 0x001fd600078e00ff */
        /* <DEDUP_REMOVED lines=10> */
[----:B------:R-:W-:-:S03]  /*265f0*/  LOP3.LUT R4, R3, 0xffff, RZ, 0xc0, !PT ;  /* 0x0000ffff03047812 */ /* 0x000fc600078ec0ff */
[----:B------:R-:W-:Y:S05]  /*26600*/  @P0 BRA `(.L_x_22950) ;  /* 0x0000000000180947 */ /* 0x000fea0003800000 */
[----:B------:R-:W0:Y:S02]  /*26610*/  FLO.U32 R3, R0 ;  /* 0x0000000000037300 */ /* 0x000e2400000e0000 */
[----:B0-----:R-:W-:-:S04]  /*26620*/  IADD3 R3, -R3, 0x1f, RZ ;  /* 0x0000001f03037810 */ /* 0x001fc80007ffe1ff */
[----:B------:R-:W-:Y:S01]  /*26630*/  IADD3 R2, R2, 0x1d, -R3 ;  /* 0x0000001d02027810 */ /* 0x000fe20007ffe803 */
[----:B------:R-:W-:-:S05]  /*26640*/  VIADD R5, R3, 0xffffffe4 ;  /* 0xffffffe403057836 */ /* 0x000fca0000000000 */
[----:B------:R-:W-:-:S04]  /*26650*/  SHF.L.U32 R5, R0, R5, RZ ;  /* 0x0000000500057219 */ /* 0x000fc800000006ff */
[----:B------:R-:W-:-:S07]  /*26660*/  LOP3.LUT R0, R5, 0x7, RZ, 0xc0, !PT ;  /* 0x0000000705007812 */ /* 0x000fce00078ec0ff */
.L_x_22950:
[----:B------:R-:W-:Y:S05]  /*26670*/  BSYNC B1 ;  /* 0x0000000000017941 */ /* 0x000fea0003800000 */
.L_x_22949:
[----:B------:R-:W-:Y:S01]  /*26680*/  IMAD.U32 R4, R4, -0x80000000, RZ ;  /* 0x8000000004047824 */ /* 0x000fe200078e00ff */
[----:B------:R-:W-:Y:S01]  /*26690*/  LEA R2, R2, 0x3b800000, 0x17 ;  /* 0x3b80000002027811 */ /* 0x000fe200078eb8ff */
[----:B------:R-:W-:-:S05]  /*266a0*/  IMAD.SHL.U32 R5, R0, 0x100000, RZ ;  /* 0x0010000000057824 */ /* 0x000fca00078e00ff */
[----:B------:R-:W-:-:S07]  /*266b0*/  LOP3.LUT R5, R2, R5, R4, 0xfe, !PT ;  /* 0x0000000502057212 */ /* 0x000fce00078efe04 */
.L_x_22948:
[----:B------:R-:W-:Y:S05]  /*266c0*/  BSYNC B0 ;  /* 0x0000000000007941 */ /* 0x000fea0003800000 */
.L_x_22947:
[----:B------:R-:W-:Y:S01]  /*266d0*/  STG.E desc[UR36][R16.64], R5 ;  /* 0x0000000510007986 */ /* 0x000fe2000c101924 */
[----:B------:R-:W-:Y:S05]  /*266e0*/  EXIT ;  /* 0x000000000000794d */ /* 0x000fea0003800000 */
.L_x_22946:
        /* <DEDUP_REMOVED lines=21> */
.L_x_22954:
[----:B------:R-:W-:Y:S05]  /*26840*/  BSYNC B1 ;  /* 0x0000000000017941 */ /* 0x000fea0003800000 */
.L_x_22953:
[----:B------:R-:W-:Y:S01]  /*26850*/  IMAD.U32 R4, R4, -0x80000000, RZ ;  /* 0x8000000004047824 */ /* 0x000fe200078e00ff */
[----:B------:R-:W-:Y:S01]  /*26860*/  LEA R2, R2, 0x3b800000, 0x17 ;  /* 0x3b80000002027811 */ /* 0x000fe200078eb8ff */
[----:B------:R-:W-:-:S05]  /*26870*/  IMAD.SHL.U32 R3, R0, 0x100000, RZ ;  /* 0x0010000000037824 */ /* 0x000fca00078e00ff */
[----:B------:R-:W-:-:S07]  /*26880*/  LOP3.LUT R0, R2, R3, R4, 0xfe, !PT ;  /* 0x0000000302007212 */ /* 0x000fce00078efe04 */
.L_x_22952:
[----:B------:R-:W-:Y:S05]  /*26890*/  BSYNC B0 ;  /* 0x0000000000007941 */ /* 0x000fea0003800000 */
.L_x_22951:
[----:B------:R-:W-:-:S05]  /*268a0*/  F2FP.F16.F32.PACK_AB R0, RZ, R0 ;  /* 0x00000000ff00723e */ /* 0x000fca00000000ff */
[----:B------:R-:W-:Y:S01]  /*268b0*/  STG.E.U16 desc[UR36][R16.64], R0 ;  /* 0x0000000010007986 */ /* 0x000fe2000c101524 */
[----:B------:R-:W-:Y:S05]  /*268c0*/  EXIT ;  /* 0x000000000000794d */ /* 0x000fea0003800000 */
.L_x_22945:
        /* <DEDUP_REMOVED lines=27> */
.L_x_22960:
[----:B------:R-:W-:Y:S05]  /*26a80*/  BSYNC B1 ;  /* 0x0000000000017941 */ /* 0x000fea0003800000 */
.L_x_22959:
[----:B------:R-:W-:Y:S01]  /*26a90*/  IMAD.U32 R4, R4, -0x80000000, RZ ;  /* 0x8000000004047824 */ /* 0x000fe200078e00ff */
[----:B------:R-:W-:Y:S01]  /*26aa0*/  LEA R2, R2, 0x3b800000, 0x17 ;  /* 0x3b80000002027811 */ /* 0x000fe200078eb8ff */
[----:B------:R-:W-:-:S05]  /*26ab0*/  IMAD.SHL.U32 R3, R0, 0x100000, RZ ;  /* 0x0010000000037824 */ /* 0x000fca00078e00ff */
[----:B------:R-:W-:-:S07]  /*26ac0*/  LOP3.LUT R2, R2, R3, R4, 0xfe, !PT ;  /* 0x0000000302027212 */ /* 0x000fce00078efe04 */
.L_x_22958:
[----:B------:R-:W-:Y:S05]  /*26ad0*/  BSYNC B0 ;  /* 0x0000000000007941 */ /* 0x000fea0003800000 */
.L_x_22957:
[----:B------:R-:W-:-:S05]  /*26ae0*/  IMAD.MOV.U32 R3, RZ, RZ, RZ ;  /* 0x000000ffff037224 */ /* 0x000fca00078e00ff */
[----:B------:R-:W-:Y:S01]  /*26af0*/  STG.E.64 desc[UR36][R16.64], R2 ;  /* 0x0000000210007986 */ /* 0x000fe2000c101b24 */
[----:B------:R-:W-:Y:S05]  /*26b00*/  EXIT ;  /* 0x000000000000794d */ /* 0x000fea0003800000 */
.L_x_22956:
        /* <DEDUP_REMOVED lines=21> */
.L_x_22964:
[----:B------:R-:W-:Y:S05]  /*26c60*/  BSYNC B1 ;  /* 0x0000000000017941 */ /* 0x000fea0003800000 */
.L_x_22963:
[----:B------:R-:W-:Y:S01]  /*26c70*/  IMAD.U32 R4, R4, -0x80000000, RZ ;  /* 0x8000000004047824 */ /* 0x000fe200078e00ff */
[----:B------:R-:W-:Y:S01]  /*26c80*/  LEA R2, R2, 0x3b800000, 0x17 ;  /* 0x3b80000002027811 */ /* 0x000fe200078eb8ff */
[----:B------:R-:W-:-:S05]  /*26c90*/  IMAD.SHL.U32 R3, R0, 0x100000, RZ ;  /* 0x0010000000037824 */ /* 0x000fca00078e00ff */
[----:B------:R-:W-:-:S07]  /*26ca0*/  LOP3.LUT R0, R2, R3, R4, 0xfe, !PT ;  /* 0x0000000302007212 */ /* 0x000fce00078efe04 */
.L_x_22962:
[----:B------:R-:W-:Y:S05]  /*26cb0*/  BSYNC B0 ;  /* 0x0000000000007941 */ /* 0x000fea0003800000 */
.L_x_22961:
[----:B------:R-:W-:-:S04]  /*26cc0*/  F2FP.F16.F32.PACK_AB R0, RZ, R0 ;  /* 0x00000000ff00723e */ /* 0x000fc800000000ff */
[----:B------:R-:W-:-:S05]  /*26cd0*/  PRMT R0, R0, 0x5410, RZ ;  /* 0x0000541000007816 */ /* 0x000fca00000000ff */
[----:B------:R-:W-:Y:S01]  /*26ce0*/  STG.E desc[UR36][R16.64], R0 ;  /* 0x0000000010007986 */ /* 0x000fe2000c101924 */
[----:B------:R-:W-:Y:S05]  /*26cf0*/  EXIT ;  /* 0x000000000000794d */ /* 0x000fea0003800000 */
.L_x_22955:
[----:B------:R-:W-:Y:S01]  /*26d00*/  LOP3.LUT P0, R0, R3, 0xff, RZ, 0xc0, !PT ;  /* 0x000000ff03007812 */ /* 0x000fe2000780c0ff */
[----:B------:R-:W-:Y:S01]  /*26d10*/  BSSY B0, `(.L_x_22965) ;  /* 0x000001c000007945 */ /* 0x000fe20003800000 */
[----:B0-----:R-:W-:-:S11]  /*26d20*/  CS2R R4, SRZ ;  /* 0x0000000000047805 */ /* 0x001fd6000001ff00 */
[----:B------:R-:W-:Y:S05]  /*26d30*/  @!P0 BRA `(.L_x_22966) ;  /* 0x0000000000648947 */ /* 0x000fea0003800000 */
[----:B------:R-:W-:-:S13]  /*26d40*/  ISETP.NE.AND P0, PT, R0, 0x80, PT ;  /* 0x000000800000780c */ /* 0x000fda0003f05270 */
[----:B------:R-:W-:Y:S02]  /*26d50*/  @!P0 IMAD.MOV.U32 R4, RZ, RZ, 0x20000000 ;  /* 0x20000000ff048424 */ /* 0x000fe400078e00ff */
        /* <DEDUP_REMOVED lines=16> */
.L_x_22968:
[----:B------:R-:W-:Y:S05]  /*26e60*/  BSYNC B1 ;  /* 0x0000000000017941 */ /* 0x000fea0003800000 */
.L_x_22967:
[----:B------:R-:W-:Y:S01]  /*26e70*/  IMAD.U32 R4, R4, -0x80000000, RZ ;  /* 0x8000000004047824 */ /* 0x000fe200078e00ff */
[----:B------:R-:W-:Y:S01]  /*26e80*/  LEA R2, R2, 0x3b800000, 0x17 ;  /* 0x3b80000002027811 */ /* 0x000fe200078eb8ff */
[----:B------:R-:W-:-:S05]  /*26e90*/  IMAD.SHL.U32 R3, R0, 0x100000, RZ ;  /* 0x0010000000037824 */ /* 0x000fca00078e00ff */
[----:B------:R-:W-:-:S05]  /*26ea0*/  LOP3.LUT R2, R2, R3, R4, 0xfe, !PT ;  /* 0x0000000302027212 */ /* 0x000fca00078efe04 */
[----:B------:R-:W-:-:S04]  /*26eb0*/  FMUL.FTZ R2, R2, 1 ;  /* 0x3f80000002027820 */ /* 0x000fc80000410000 */
[----:B------:R0:W1:Y:S03]  /*26ec0*/  F2F.F64.F32 R4, R2 ;  /* 0x0000000200047310 */ /* 0x0000660000201800 */
.L_x_22966:
[----:B------:R-:W-:Y:S05]  /*26ed0*/  BSYNC B0 ;  /* 0x0000000000007941 */ /* 0x000fea0003800000 */
.L_x_22965:
[----:B-1----:R-:W-:Y:S01]  /*26ee0*/  STG.E.64 desc[UR36][R16.64], R4 ;  /* 0x0000000410007986 */ /* 0x002fe2000c101b24 */
[----:B------:R-:W-:Y:S05]  /*26ef0*/  EXIT ;  /* 0x000000000000794d */ /* 0x000fea0003800000 */
.L_x_22918:
        /* <DEDUP_REMOVED lines=14> */
[----:B------:R-:W-:Y:S05]  /*26fe0*/  @!P0 BRA `(.L_x_22973) ;  /* 0x0000000000548947 */ /* 0x000fea0003800000 */
        /* <DEDUP_REMOVED lines=14> */
.L_x_22975:
[----:B------:R-:W-:Y:S05]  /*270d0*/  BSYNC B1 ;  /* 0x0000000000017941 */ /* 0x000fea0003800000 */
.L_x_22974:
[----:B------:R-:W-:Y:S01]  /*270e0*/  IMAD.U32 R4, R4, -0x80000000, RZ ;  /* 0x8000000004047824 */ /* 0x000fe200078e00ff */
[----:B------:R-:W-:Y:S01]  /*270f0*/  LEA R2, R2, 0x3b800000, 0x17 ;  /* 0x3b80000002027811 */ /* 0x000fe200078eb8ff */
[----:B------:R-:W-:-:S05]  /*27100*/  IMAD.SHL.U32 R3, R0, 0x100000, RZ ;  /* 0x0010000000037824 */ /* 0x000fca00078e00ff */
[----:B------:R-:W-:-:S04]  /*27110*/  LOP3.LUT R2, R2, R3, R4, 0xfe, !PT ;  /* 0x0000000302027212 */ /* 0x000fc800078efe04 */
[----:B------:R-:W-:-:S04]  /*27120*/  FSETP.NEU.FTZ.AND P0, PT, R2, RZ, PT ;  /* 0x000000ff0200720b */ /* 0x000fc80003f1d000 */
[----:B------:R-:W-:-:S09]  /*27130*/  SEL R8, RZ, 0x1, !P0 ;  /* 0x00000001ff087807 */ /* 0x000fd20004000000 */
.L_x_22973:
[----:B------:R-:W-:Y:S05]  /*27140*/  BSYNC B0 ;  /* 0x0000000000007941 */ /* 0x000fea0003800000 */
.L_x_22972:
[----:B------:R-:W-:Y:S01]  /*27150*/  STG.E.U8 desc[UR36][R16.64], R8 ;  /* 0x0000000810007986 */ /* 0x000fe2000c101124 */
[----:B------:R-:W-:Y:S05]  /*27160*/  EXIT ;  /* 0x000000000000794d */ /* 0x000fea0003800000 */
.L_x_22971:
        /* <DEDUP_REMOVED lines=22> */
.L_x_22979:
[----:B------:R-:W-:Y:S05]  /*272d0*/  BSYNC B1 ;  /* 0x0000000000017941 */ /* 0x000fea0003800000 */
.L_x_22978:
[----:B------:R-:W-:Y:S01]  /*272e0*/  IMAD.U32 R4, R4, -0x80000000, RZ ;  /* 0x8000000004047824 */ /* 0x000fe200078e00ff */
[----:B------:R-:W-:Y:S01]  /*272f0*/  LEA R2, R2, 0x3b800000, 0x17 ;  /* 0x3b80000002027811 */ /* 0x000fe200078eb8ff */
[----:B------:R-:W-:-:S05]  /*27300*/  IMAD.SHL.U32 R3, R0, 0x100000, RZ ;  /* 0x0010000000037824 */ /* 0x000fca00078e00ff */
[----:B------:R-:W-:-:S05]  /*27310*/  LOP3.LUT R2, R2, R3, R4, 0xfe, !PT ;  /* 0x0000000302027212 */ /* 0x000fca00078efe04 */
[----:B------:R-:W-:-:S04]  /*27320*/  FMUL.FTZ R2, R2, 1 ;  /* 0x3f80000002027820 */ /* 0x000fc80000410000 */
[----:B------:R0:W1:Y:S03]  /*27330*/  F2F.F64.F32 R4, R2 ;  /* 0x0000000200047310 */ /* 0x0000660000201800 */
.L_x_22977:
[----:B------:R-:W-:Y:S05]  /*27340*/  BSYNC B0 ;  /* 0x0000000000007941 */ /* 0x000fea0003800000 */
.L_x_22976:
[----:B------:R-:W-:-:S05]  /*27350*/  CS2R R6, SRZ ;  /* 0x0000000000067805 */ /* 0x000fca000001ff00 */
[----:B-1----:R-:W-:Y:S01]  /*27360*/  STG.E.128 desc[UR36][R16.64], R4 ;  /* 0x0000000410007986 */ /* 0x002fe2000c101d24 */
[----:B------:R-:W-:Y:S05]  /*27370*/  EXIT ;  /* 0x000000000000794d */ /* 0x000fea0003800000 */
.L_x_22970:
        /* <DEDUP_REMOVED lines=27> */
.L_x_22985:
[----:B------:R-:W-:Y:S05]  /*27530*/  BSYNC B1 ;  /* 0x0000000000017941 */ /* 0x000fea0003800000 */
.L_x_22984:
[----:B------:R-:W-:Y:S01]  /*27540*/  IMAD.U32 R4, R4, -0x80000000, RZ ;  /* 0x8000000004047824 */ /* 0x000fe200078e00ff */
[----:B------:R-:W-:Y:S01]  /*27550*/  LEA R2, R2, 0x3b800000, 0x17 ;  /* 0x3b80000002027811 */ /* 0x000fe200078eb8ff */
[----:B------:R-:W-:-:S05]  /*27560*/  IMAD.SHL.U32 R3, R0, 0x100000, RZ ;  /* 0x0010000000037824 */ /* 0x000fca00078e00ff */
[----:B------:R-:W-:-:S07]  /*27570*/  LOP3.LUT R0, R2, R3, R4, 0xfe, !PT ;  /* 0x0000000302007212 */ /* 0x000fce00078efe04 */
.L_x_22983:
[----:B------:R-:W-:Y:S05]  /*27580*/  BSYNC B0 ;  /* 0x0000000000007941 */ /* 0x000fea0003800000 */
.L_x_22982:
        /* <DEDUP_REMOVED lines=14> */
.L_x_22987:
[----:B------:R-:W-:Y:S05]  /*27670*/  BSYNC B0 ;  /* 0x0000000000007941 */ /* 0x000fea0003800000 */
.L_x_22986:
[----:B------:R-:W-:-:S05]  /*27680*/  LOP3.LUT R5, R2, R5, RZ, 0xfc, !PT ;  /* 0x0000000502057212 */ /* 0x000fca00078efcff */
[----:B------:R-:W-:Y:S01]  /*27690*/  STG.E.U8 desc[UR36][R16.64], R5 ;  /* 0x0000000510007986 */ /* 0x000fe2000c101124 */
[----:B------:R-:W-:Y:S05]  /*276a0*/  EXIT ;  /* 0x000000000000794d */ /* 0x000fea0003800000 */
.L_x_22981:
        /* <DEDUP_REMOVED lines=21> */
.L_x_22991:
[----:B------:R-:W-:Y:S05]  /*27800*/  BSYNC B1 ;  /* 0x0000000000017941 */ /* 0x000fea0003800000 */
.L_x_22990:
[----:B------:R-:W-:Y:S01]  /*27810*/  IMAD.U32 R4, R4, -0x80000000, RZ ;  /* 0x8000000004047824 */ /* 0x000fe200078e00ff */
[----:B------:R-:W-:Y:S01]  /*27820*/  LEA R2, R2, 0x3b800000, 0x17 ;  /* 0x3b80000002027811 */ /* 0x000fe200078eb8ff */
[----:B------:R-:W-:-:S05]  /*27830*/  IMAD.SHL.U32 R3, R0, 0x100000, RZ ;  /* 0x0010000000037824 */ /* 0x000fca00078e00ff */
[----:B------:R-:W-:-:S07]  /*27840*/  LOP3.LUT R0, R2, R3, R4, 0xfe, !PT ;  /* 0x0000000302007212 */ /* 0x000fce00078efe04 */
.L_x_22989:
[----:B------:R-:W-:Y:S05]  /*27850*/  BSYNC B0 ;  /* 0x0000000000007941 */ /* 0x000fea0003800000 */
.L_x_22988:
        /* <DEDUP_REMOVED lines=12> */
.L_x_22993:
[----:B------:R-:W-:Y:S01]  /*27920*/  IMAD.MOV.U32 R2, RZ, RZ, 0x7f ;  /* 0x0000007fff027424 */ /* 0x000fe200078e00ff */
[----:B------:R-:W-:-:S04]  /*27930*/  ISETP.GT.U32.AND P0, PT, R4, 0x7f800000, PT ;  /* 0x7f8000000400780c */ /* 0x000fc80003f04070 */
[----:B------:R-:W-:-:S09]  /*27940*/  SEL R2, R2, 0x7c, P0 ;  /* 0x0000007c02027807 */ /* 0x000fd20000000000 */
.L_x_22994:
[----:B------:R-:W-:Y:S05]  /*27950*/  BSYNC B0 ;  /* 0x0000000000007941 */ /* 0x000fea0003800000 */
.L_x_22992:
[----:B------:R-:W-:-:S04]  /*27960*/  LOP3.LUT R0, R0, 0x80000000, RZ, 0xc0, !PT ;  /* 0x8000000000007812 */ /* 0x000fc800078ec0ff */
[----:B------:R-:W-:-:S04]  /*27970*/  SHF.R.U32.HI R3, RZ, 0x18, R0 ;  /* 0x00000018ff037819 */ /* 0x000fc80000011600 */
[----:B------:R-:W-:-:S05]  /*27980*/  LOP3.LUT R3, R2, R3, RZ, 0xfc, !PT ;  /* 0x0000000302037212 */ /* 0x000fca00078efcff */
[----:B------:R-:W-:Y:S01]  /*27990*/  STG.E.U8 desc[UR36][R16.64], R3 ;  /* 0x0000000310007986 */ /* 0x000fe2000c101124 */
[----:B------:R-:W-:Y:S05]  /*279a0*/  EXIT ;  /* 0x000000000000794d */ /* 0x000fea0003800000 */
.L_x_22980:
        /* <DEDUP_REMOVED lines=21> */
.L_x_22998:
[----:B------:R-:W-:Y:S05]  /*27b00*/  BSYNC B1 ;  /* 0x0000000000017941 */ /* 0x000fea0003800000 */
.L_x_22997:
[----:B------:R-:W-:Y:S01]  /*27b10*/  IMAD.U32 R4, R4, -0x80000000, RZ ;  /* 0x8000000004047824 */ /* 0x000fe200078e00ff */
[----:B------:R-:W-:Y:S01]  /*27b20*/  LEA R2, R2, 0x3b800000, 0x17 ;  /* 0x3b80000002027811 */ /* 0x000fe200078eb8ff */
[----:B------:R-:W-:-:S05]  /*27b30*/  IMAD.SHL.U32 R3, R0, 0x100000, RZ ;  /* 0x0010000000037824 */ /* 0x000fca00078e00ff */
[----:B------:R-:W-:-:S07]  /*27b40*/  LOP3.LUT R0, R2, R3, R4, 0xfe, !PT ;  /* 0x0000000302007212 */ /* 0x000fce00078efe04 */
.L_x_22996:
[----:B------:R-:W-:Y:S05]  /*27b50*/  BSYNC B0 ;  /* 0x0000000000007941 */ /* 0x000fea0003800000 */
.L_x_22995:
[----:B------:R-:W-:-:S05]  /*27b60*/  F2FP.BF16.F32.PACK_AB R0, RZ, R0 ;  /* 0x00000000ff00723e */ /* 0x000fca00000010ff */
[----:B------:R-:W-:Y:S01]  /*27b70*/  STG.E.U16 desc[UR36][R16.64], R0 ;  /* 0x0000000010007986 */ /* 0x000fe2000c101524 */
[----:B------:R-:W-:Y:S05]  /*27b80*/  EXIT ;  /* 0x000000000000794d */ /* 0x000fea0003800000 */
.L_x_22969:
        /* <DEDUP_REMOVED lines=29> */
.L_x_23005:
[----:B------:R-:W-:Y:S05]  /*27d60*/  BSYNC B1 ;  /* 0x0000000000017941 */ /* 0x000fea0003800000 */
.L_x_23004:
[----:B------:R-:W-:Y:S01]  /*27d70*/  IMAD.U32 R4, R4, -0x80000000, RZ ;  /* 0x8000000004047824 */ /* 0x000fe200078e00ff */
[----:B------:R-:W-:Y:S01]  /*27d80*/  LEA R2, R2, 0x3b800000, 0x17 ;  /* 0x3b80000002027811 */ /* 0x000fe200078eb8ff */
[----:B------:R-:W-:-:S05]  /*27d90*/  IMAD.SHL.U32 R3, R0, 0x100000, RZ ;  /* 0x0010000000037824 */ /* 0x000fca00078e00ff */
[----:B------:R-:W-:-:S07]  /*27da0*/  LOP3.LUT R0, R2, R3, R4, 0xfe, !PT ;  /* 0x0000000302007212 */ /* 0x000fce00078efe04 */
.L_x_23003:
[----:B------:R-:W-:Y:S05]  /*27db0*/  BSYNC B0 ;  /* 0x0000000000007941 */ /* 0x000fea0003800000 */
.L_x_23002:
[----:B------:R-:W1:Y:S02]  /*27dc0*/  F2I.FTZ.U32.TRUNC.NTZ R3, R0 ;  /* 0x0000000000037305 */ /* 0x000e64000021f000 */
[----:B-1----:R-:W-:Y:S01]  /*27dd0*/  STG.E.U16 desc[UR36][R16.64], R3 ;  /* 0x0000000310007986 */ /* 0x002fe2000c101524 */
[----:B------:R-:W-:Y:S05]  /*27de0*/  EXIT ;  /* 0x000000000000794d */ /* 0x000fea0003800000 */
.L_x_23001:
[----:B------:R-:W-:Y:S01]  /*27df0*/  STG.E.U8 desc[UR36][R16.64], R3 ;  /* 0x0000000310007986 */ /* 0x000fe2000c101124 */
[----:B------:R-:W-:Y:S05]  /*27e00*/  EXIT ;  /* 0x000000000000794d */ /* 0x000fea0003800000 */
.L_x_23000:
        /* <DEDUP_REMOVED lines=21> */
.L_x_23009:
[----:B------:R-:W-:Y:S05]  /*27f60*/  BSYNC B1 ;  /* 0x0000000000017941 */ /* 0x000fea0003800000 */
.L_x_23008:
[----:B------:R-:W-:Y:S01]  /*27f70*/  IMAD.U32 R4, R4, -0x80000000, RZ ;  /* 0x8000000004047824 */ /* 0x000fe200078e00ff */
[----:B------:R-:W-:Y:S01]  /*27f80*/  LEA R2, R2, 0x3b800000, 0x17 ;  /* 0x3b80000002027811 */ /* 0x000fe200078eb8ff */
[----:B------:R-:W-:-:S05]  /*27f90*/  IMAD.SHL.U32 R3, R0, 0x100000, RZ ;  /* 0x0010000000037824 */ /* 0x000fca00078e00ff */
[----:B------:R-:W-:-:S07]  /*27fa0*/  LOP3.LUT R0, R2, R3, R4, 0xfe, !PT ;  /* 0x0000000302007212 */ /* 0x000fce00078efe04 */
.L_x_23007:
[----:B------:R-:W-:Y:S05]  /*27fb0*/  BSYNC B0 ;  /* 0x0000000000007941 */ /* 0x000fea0003800000 */
.L_x_23006:
        /* <DEDUP_REMOVED lines=16> */
.L_x_23012:
[----:B------:R-:W-:-:S04]  /*280c0*/  LOP3.LUT R0, R0, 0x80000000, RZ, 0xc0, !PT ;  /* 0x8000000000007812 */ /* 0x000fc800078ec0ff */
[----:B------:R-:W-:-:S04]  /*280d0*/  SHF.R.U32.HI R3, RZ, 0x18, R0 ;  /* 0x00000018ff037819 */ /* 0x000fc80000011600 */
[----:B------:R-:W-:-:S04]  /*280e0*/  LOP3.LUT R2, R2, R3, RZ, 0xfc, !PT ;  /* 0x0000000302027212 */ /* 0x000fc800078efcff */
[----:B------:R-:W-:-:S07]  /*280f0*/  PRMT R8, R2, 0x7610, R8 ;  /* 0x0000761002087816 */ /* 0x000fce0000000008 */
.L_x_23011:
[----:B------:R-:W-:Y:S05]  /*28100*/  BSYNC B0 ;  /* 0x0000000000007941 */ /* 0x000fea0003800000 */
.L_x_23010:
[----:B------:R-:W-:Y:S01]  /*28110*/  STG.E.U8 desc[UR36][R16.64], R8 ;  /* 0x0000000810007986 */ /* 0x000fe2000c101124 */
[----:B------:R-:W-:Y:S05]  /*28120*/  EXIT ;  /* 0x000000000000794d */ /* 0x000fea0003800000 */
.L_x_22999:
        /* <DEDUP_REMOVED lines=27> */
.L_x_23018:
[----:B------:R-:W-:Y:S05]  /*282e0*/  BSYNC B1 ;  /* 0x0000000000017941 */ /* 0x000fea0003800000 */
.L_x_23017:
[----:B------:R-:W-:Y:S01]  /*282f0*/  IMAD.U32 R4, R4, -0x80000000, RZ ;  /* 0x8000000004047824 */ /* 0x000fe200078e00ff */
[----:B------:R-:W-:Y:S01]  /*28300*/  LEA R2, R2, 0x3b800000, 0x17 ;  /* 0x3b80000002027811 */ /* 0x000fe200078eb8ff */
[----:B------:R-:W-:-:S05]  /*28310*/  IMAD.SHL.U32 R3, R0, 0x100000, RZ ;  /* 0x0010000000037824 */ /* 0x000fca00078e00ff */
[----:B------:R-:W-:-:S07]  /*28320*/  LOP3.LUT R0, R2, R3, R4, 0xfe, !PT ;  /* 0x0000000302007212 */ /* 0x000fce00078efe04 */
.L_x_23016:
[----:B------:R-:W-:Y:S05]  /*28330*/  BSYNC B0 ;  /* 0x0000000000007941 */ /* 0x000fea0003800000 */
.L_x_23015:
        /* <DEDUP_REMOVED lines=13> */
[----:B------:R-:W-:Y:S01]  /*28410*/  STG.E.U8 desc[UR36][R16.64], R3 ;  /* 0x0000000310007986 */ /* 0x000fe2000c101124 */
[----:B------:R-:W-:Y:S05]  /*28420*/  EXIT ;  /* 0x000000000000794d */ /* 0x000fea0003800000 */
.L_x_22922:
        /* <DEDUP_REMOVED lines=16> */
.L_x_23019:
[----:B------:R-:W-:Y:S05]  /*28530*/  EXIT ;  /* 0x000000000000794d */ /* 0x000fea0003800000 */
.L_x_23014:
        /* <DEDUP_REMOVED lines=21> */
.L_x_23023:
[----:B------:R-:W-:Y:S05]  /*28690*/  BSYNC B1 ;  /* 0x0000000000017941 */ /* 0x000fea0003800000 */
.L_x_23022:
[----:B------:R-:W-:Y:S01]  /*286a0*/  IMAD.U32 R4, R4, -0x80000000, RZ ;  /* 0x8000000004047824 */ /* 0x000fe200078e00ff */
[----:B------:R-:W-:Y:S01]  /*286b0*/  LEA R2, R2, 0x3b800000, 0x17 ;  /* 0x3b80000002027811 */ /* 0x000fe200078eb8ff */
[----:B------:R-:W-:-:S05]  /*286c0*/  IMAD.SHL.U32 R3, R0, 0x100000, RZ ;  /* 0x0010000000037824 */ /* 0x000fca00078e00ff */
[----:B------:R-:W-:-:S07]  /*286d0*/  LOP3.LUT R2, R2, R3, R4, 0xfe, !PT ;  /* 0x0000000302027212 */ /* 0x000fce00078efe04 */
.L_x_23021:
[----:B------:R-:W-:Y:S05]  /*286e0*/  BSYNC B0 ;  /* 0x0000000000007941 */ /* 0x000fea0003800000 */
.L_x_23020:
[----:B------:R-:W1:Y:S02]  /*286f0*/  F2I.U64.TRUNC R2, R2 ;  /* 0x0000000200027311 */ /* 0x000e64000020d800 */
[----:B-1----:R-:W-:Y:S01]  /*28700*/  STG.E.64 desc[UR36][R16.64], R2 ;  /* 0x0000000210007986 */ /* 0x002fe2000c101b24 */
[----:B------:R-:W-:Y:S05]  /*28710*/  EXIT ;  /* 0x000000000000794d */ /* 0x000fea0003800000 */
.L_x_23013:
        /* <DEDUP_REMOVED lines=21> */
.L_x_23027:
[----:B------:R-:W-:Y:S05]  /*28870*/  BSYNC B1 ;  /* 0x0000000000017941 */ /* 0x000fea0003800000 */
.L_x_23026:
[----:B------:R-:W-:Y:S01]  /*28880*/  IMAD.U32 R4, R4, -0x80000000, RZ ;  /* 0x8000000004047824 */ /* 0x000fe200078e00ff */
[----:B------:R-:W-:Y:S01]  /*28890*/  LEA R2, R2, 0x3b800000, 0x17 ;  /* 0x3b80000002027811 */ /* 0x000fe200078eb8ff */
[----:B------:R-:W-:-:S05]  /*288a0*/  IMAD.SHL.U32 R3, R0, 0x100000, RZ ;  /* 0x0010000000037824 */ /* 0x000fca00078e00ff */
[----:B------:R-:W-:-:S07]  /*288b0*/  LOP3.LUT R0, R2, R3, R4, 0xfe, !PT ;  /* 0x0000000302007212 */ /* 0x000fce00078efe04 */
.L_x_23025:
[----:B------:R-:W-:Y:S05]  /*288c0*/  BSYNC B0 ;  /* 0x0000000000007941 */ /* 0x000fea0003800000 */
.L_x_23024:
[----:B------:R-:W1:Y:S02]  /*288d0*/  F2I.FTZ.U32.TRUNC.NTZ R3, R0 ;  /* 0x0000000000037305 */ /* 0x000e64000021f000 */
[----:B-1----:R-:W-:Y:S01]  /*288e0*/  STG.E desc[UR36][R16.64], R3 ;  /* 0x0000000310007986 */ /* 0x002fe2000c101924 */
[----:B------:R-:W-:Y:S05]  /*288f0*/  EXIT ;  /* 0x000000000000794d */ /* 0x000fea0003800000 */
.L_x_23028:
        /* <DEDUP_REMOVED lines=16> */
.L_x_44564:


//--------------------- .text._ZN2at6native27unrolled_elementwise_kernelIZZZNS0_49_GLOBAL__N__657f93f7_16_TensorCompare_cu_71e06f4e17where_kernel_implERNS_14TensorIteratorEENKUlvE_clEvENKUlvE15_clEvEUlbN3c1015Float8_e4m3fnuzES8_E_St5arrayIPcLm4EELi4E23TrivialOffsetCalculatorILi3EjESD_ILi1EjENS0_6memory12LoadWithCastILi3EEENSG_13StoreWithCastILi1EEEEEviT_T0_T2_T3_T4_T5_ --------------------------
	.section	.text._ZN2at6native27unrolled_elementwise_kernelIZZZNS0_49_GLOBAL__N__657f93f7_16_TensorCompare_cu_71e06f4e17where_kernel_implERNS_14TensorIteratorEENKUlvE_clEvENKUlvE15_clEvEUlbN3c1015Float8_e4m3fnuzES8_E_St5arrayIPcLm4EELi4E23TrivialOffsetCalculatorILi3EjESD_ILi1EjENS0_6memory12LoadWithCastILi3EEENSG_13StoreWithCastILi1EEEEEviT_T0_T2_T3_T4_T5_,"ax",@progbits
	.align	128
        .global         _ZN2at6native27unrolled_elementwise_kernelIZZZNS0_49_GLOBAL__N__657f93f7_16_TensorCompare_cu_71e06f4e17where_kernel_implERNS_14TensorIteratorEENKUlvE_clEvENKUlvE15_clEvEUlbN3c1015Float8_e4m3fnuzES8_E_St5arrayIPcLm4EELi4E23TrivialOffsetCalculatorILi3EjESD_ILi1EjENS0_6memory12LoadWithCastILi3EEENSG_13StoreWithCastILi1EEEEEviT_T0_T2_T3_T4_T5_
        .type           _ZN2at6native27unrolled_elementwise_kernelIZZZNS0_49_GLOBAL__N__657f93f7_16_TensorCompare_cu_71e06f4e17where_kernel_implERNS_14TensorIteratorEENKUlvE_clEvENKUlvE15_clEvEUlbN3c1015Float8_e4m3fnuzES8_E_St5arrayIPcLm4EELi4E23TrivialOffsetCalculatorILi3EjESD_ILi1EjENS0_6memory12LoadWithCastILi3EEENSG_13StoreWithCastILi1EEEEEviT_T0_T2_T3_T4_T5_,@function
        .size           _ZN2at6native27unrolled_elementwise_kernelIZZZNS0_49_GLOBAL__N__657f93f7_16_TensorCompare_cu_71e06f4e17where_kernel_implERNS_14TensorIteratorEENKUlvE_clEvENKUlvE15_clEvEUlbN3c1015Float8_e4m3fnuzES8_E_St5arrayIPcLm4EELi4E23TrivialOffsetCalculatorILi3EjESD_ILi1EjENS0_6memory12LoadWithCastILi3EEENSG_13StoreWithCastILi1EEEEEviT_T0_T2_T3_T4_T5_,(.L_x_44565 - _ZN2at6native27unrolled_elementwise_kernelIZZZNS0_49_GLOBAL__N__657f93f7_16_TensorCompare_cu_71e06f4e17where_kernel_implERNS_14TensorIteratorEENKUlvE_clEvENKUlvE15_clEvEUlbN3c1015Float8_e4m3fnuzES8_E_St5arrayIPcLm4EELi4E23TrivialOffsetCalculatorILi3EjESD_ILi1EjENS0_6memory12LoadWithCastILi3EEENSG_13StoreWithCastILi1EEEEEviT_T0_T2_T3_T4_T5_)
        .other          _ZN2at6native27unrolled_elementwise_kernelIZZZNS0_49_GLOBAL__N__657f93f7_16_TensorCompare_cu_71e06f4e17where_kernel_implERNS_14TensorIteratorEENKUlvE_clEvENKUlvE15_clEvEUlbN3c1015Float8_e4m3fnuzES8_E_St5arrayIPcLm4EELi4E23TrivialOffsetCalculatorILi3EjESD_ILi1EjENS0_6memory12LoadWithCastILi3EEENSG_13StoreWithCastILi1EEEEEviT_T0_T2_T3_T4_T5_,@"STO_CUDA_ENTRY STV_DEFAULT"
_ZN2at6native27unrolled_elementwise_kernelIZZZNS0_49_GLOBAL__N__657f93f7_16_TensorCompare_cu_71e06f4e17where_kernel_implERNS_14TensorIteratorEENKUlvE_clEvENKUlvE15_clEvEUlbN3c1015Float8_e4m3fnuzES8_E_St5arrayIPcLm4EELi4E23TrivialOffsetCalculatorILi3EjESD_ILi1EjENS0_6memory12LoadWithCastILi3EEENSG_13StoreWithCastILi1EEEEEviT_T0_T2_T3_T4_T5_:
.text._ZN2at6native27unrolled_elementwise_kernelIZZZNS0_49_GLOBAL__N__657f93f7_16_TensorCompare_cu_71e06f4e17where_kernel_implERNS_14TensorIteratorEENKUlvE_clEvENKUlvE15_clEvEUlbN3c1015Float8_e4m3fnuzES8_E_St5arrayIPcLm4EELi4E23TrivialOffsetCalculatorILi3EjESD_ILi1EjENS0_6memory12LoadWithCastILi3EEENSG_13StoreWithCastILi1EEEEEviT_T0_T2_T3_T4_T5_:
        /* <DEDUP_REMOVED lines=39> */
.L_x_23034:
[----:B------:R-:W2:Y:S02]  /*0270*/  LDG.E.U8 R2, desc[UR36][R2.64] ;  /* 0x0000002402027981 */ /* 0x000ea4000c1e1100 */
[----:B--2---:R-:W-:-:S04]  /*0280*/  ISETP.NE.AND P0, PT, R2, RZ, PT ;  /* 0x000000ff0200720c */ /* 0x004fc80003f05270 */
[----:B------:R-:W-:Y:S01]  /*0290*/  P2R R16, PR, RZ, 0x1 ;  /* 0x00000001ff107803 */ /* 0x000fe20000000000 */
[----:B------:R-:W-:Y:S08]  /*02a0*/  BRA `(.L_x_23036) ;  /* 0x0000000c00c47947 */ /* 0x000ff00003800000 */
.L_x_23033:
        /* <DEDUP_REMOVED lines=11> */
.L_x_23038:
[----:B------:R-:W2:Y:S02]  /*0360*/  LDG.E R2, desc[UR36][R2.64] ;  /* 0x0000002402027981 */ /* 0x000ea4000c1e1900 */
[----:B--2---:R-:W-:-:S04]  /*0370*/  ISETP.NE.AND P0, PT, R2, RZ, PT ;  /* 0x000000ff0200720c */ /* 0x004fc80003f05270 */
[----:B------:R-:W-:Y:S01]  /*0380*/  P2R R16, PR, RZ, 0x1 ;  /* 0x00000001ff107803 */ /* 0x000fe20000000000 */
[----:B------:R-:W-:Y:S08]  /*0390*/  BRA `(.L_x_23036) ;  /* 0x0000000c00887947 */ /* 0x000ff00003800000 */
.L_x_23037:
[----:B------:R-:W2:Y:S02]  /*03a0*/  LDG.E.U16 R2, desc[UR36][R2.64] ;  /* 0x0000002402027981 */ /* 0x000ea4000c1e1500 */
[----:B--2---:R-:W-:-:S04]  /*03b0*/  ISETP.NE.AND P0, PT, R2, RZ, PT ;  /* 0x000000ff0200720c */ /* 0x004fc80003f05270 */
[----:B------:R-:W-:Y:S01]  /*03c0*/  P2R R16, PR, RZ, 0x1 ;  /* 0x00000001ff107803 */ /* 0x000fe20000000000 */
[----:B------:R-:W-:Y:S08]  /*03d0*/  BRA `(.L_x_23036) ;  /* 0x0000000c00787947 */ /* 0x000ff00003800000 */
.L_x_23032:
        /* <DEDUP_REMOVED lines=10> */
.L_x_23040:
[----:B------:R-:W2:Y:S02]  /*0480*/  LDG.E.U16 R0, desc[UR36][R2.64] ;  /* 0x0000002402007981 */ /* 0x000ea4000c1e1500 */
[----:B--2---:R-:W-:-:S05]  /*0490*/  HADD2.F32 R0, -RZ, R0.H0_H0 ;  /* 0x20000000ff007230 */ /* 0x004fca0000004100 */
[----:B------:R-:W-:-:S04]  /*04a0*/  FSETP.NEU.FTZ.AND P0, PT, R0, RZ, PT ;  /* 0x000000ff0000720b */ /* 0x000fc80003f1d000 */
[----:B------:R-:W-:Y:S01]  /*04b0*/  P2R R16, PR, RZ, 0x1 ;  /* 0x00000001ff107803 */ /* 0x000fe20000000000 */
[----:B------:R-:W-:Y:S08]  /*04c0*/  BRA `(.L_x_23036) ;  /* 0x0000000c003c7947 */ /* 0x000ff00003800000 */
.L_x_23039:
        /* <DEDUP_REMOVED lines=12> */
.L_x_23042:
        /* <DEDUP_REMOVED lines=11> */
.L_x_23041:
[----:B------:R-:W2:Y:S02]  /*0640*/  LDG.E.64 R2, desc[UR36][R2.64] ;  /* 0x0000002402027981 */ /* 0x000ea4000c1e1b00 */
[----:B--2---:R-:W-:-:S06]  /*0650*/  DSETP.NEU.AND P0, PT, R2, RZ, PT ;  /* 0x000000ff0200722a */ /* 0x004fcc0003f0d000 */
[----:B------:R-:W-:Y:S01]  /*0660*/  P2R R16, PR, RZ, 0x1 ;  /* 0x00000001ff107803 */ /* 0x000fe20000000000 */
[----:B------:R-:W-:Y:S07]  /*0670*/  BRA `(.L_x_23036) ;  /* 0x0000000800d07947 */ /* 0x000fee0003800000 */
.L_x_23031:
        /* <DEDUP_REMOVED lines=12> */
.L_x_23045:
[----:B------:R-:W2:Y:S02]  /*0740*/  LDG.E.128 R4, desc[UR36][R2.64] ;  /* 0x0000002402047981 */ /* 0x000ea4000c1e1d00 */
[----:B--2---:R-:W-:-:S06]  /*0750*/  DSETP.NEU.AND P0, PT, R6, RZ, PT ;  /* 0x000000ff0600722a */ /* 0x004fcc0003f0d000 */
[----:B------:R-:W-:-:S06]  /*0760*/  DSETP.NEU.OR P0, PT, R4, RZ, P0 ;  /* 0x000000ff0400722a */ /* 0x000fcc000070d400 */
[----:B------:R-:W-:Y:S01]  /*0770*/  P2R R16, PR, RZ, 0x1 ;  /* 0x00000001ff107803 */ /* 0x000fe20000000000 */
[----:B------:R-:W-:Y:S07]  /*0780*/  BRA `(.L_x_23036) ;  /* 0x00000008008c7947 */ /* 0x000fee0003800000 */
.L_x_23044:
        /* <DEDUP_REMOVED lines=28> */
.L_x_23047:
        /* <DEDUP_REMOVED lines=15> */
.L_x_23046:
[----:B------:R-:W2:Y:S02]  /*0a40*/  LDG.E.U16 R0, desc[UR36][R2.64] ;  /* 0x0000002402007981 */ /* 0x000ea4000c1e1500 */
[----:B--2---:R-:W-:-:S05]  /*0a50*/  IMAD.U32 R0, R0, 0x10000, RZ ;  /* 0x0001000000007824 */ /* 0x004fca00078e00ff */
[----:B------:R-:W-:-:S04]  /*0a60*/  FSETP.NEU.FTZ.AND P0, PT, R0, RZ, PT ;  /* 0x000000ff0000720b */ /* 0x000fc80003f1d000 */
[----:B------:R-:W-:Y:S01]  /*0a70*/  P2R R16, PR, RZ, 0x1 ;  /* 0x00000001ff107803 */ /* 0x000fe20000000000 */
[----:B------:R-:W-:Y:S08]  /*0a80*/  BRA `(.L_x_23036) ;  /* 0x0000000400cc7947 */ /* 0x000ff00003800000 */
.L_x_23043:
        /* <DEDUP_REMOVED lines=12> */
.L_x_23050:
        /* <DEDUP_REMOVED lines=21> */
.L_x_23054:
[----:B------:R-:W-:Y:S05]  /*0ca0*/  BSYNC B1 ;  /* 0x0000000000017941 */ /* 0x000fea0003800000 */
.L_x_23053:
[----:B------:R-:W-:Y:S01]  /*0cb0*/  LEA R3, R0, 0x3b800000, 0x17 ;  /* 0x3b80000000037811 */ /* 0x000fe200078eb8ff */
[----:B------:R-:W-:-:S05]  /*0cc0*/  IMAD.SHL.U32 R0, R2, 0x100000, RZ ;  /* 0x0010000002007824 */ /* 0x000fca00078e00ff */
[----:B------:R-:W-:-:S07]  /*0cd0*/  LOP3.LUT R0, R3, R0, R4, 0xfe, !PT ;  /* 0x0000000003007212 */ /* 0x000fce00078efe04 */
.L_x_23052:
[----:B------:R-:W-:Y:S05]  /*0ce0*/  BSYNC B0 ;  /* 0x0000000000007941 */ /* 0x000fea0003800000 */
.L_x_23051:
[----:B------:R-:W-:-:S04]  /*0cf0*/  FSETP.NEU.FTZ.AND P0, PT, R0, RZ, PT ;  /* 0x000000ff0000720b */ /* 0x000fc80003f1d000 */
[----:B------:R-:W-:Y:S01]  /*0d00*/  P2R R16, PR, RZ, 0x1 ;  /* 0x00000001ff107803 */ /* 0x000fe20000000000 */
[----:B------:R-:W-:Y:S08]  /*0d10*/  BRA `(.L_x_23036) ;  /* 0x0000000400287947 */ /* 0x000ff00003800000 */
.L_x_23049:
        /* <DEDUP_REMOVED lines=21> */
.L_x_23058:
[----:B------:R-:W-:Y:S05]  /*0e70*/  BSYNC B1 ;  /* 0x0000000000017941 */ /* 0x000fea0003800000 */
.L_x_23057:
[----:B------:R-:W-:Y:S01]  /*0e80*/  LEA R3, R0, 0x37800000, 0x17 ;  /* 0x3780000000037811 */ /* 0x000fe200078eb8ff */
[----:B------:R-:W-:-:S05]  /*0e90*/  IMAD.SHL.U32 R0, R2, 0x200000, RZ ;  /* 0x0020000002007824 */ /* 0x000fca00078e00ff */
[----:B------:R-:W-:-:S07]  /*0ea0*/  LOP3.LUT R0, R3, R0, R4, 0xfe, !PT ;  /* 0x0000000003007212 */ /* 0x000fce00078efe04 */
.L_x_23056:
[----:B------:R-:W-:Y:S05]  /*0eb0*/  BSYNC B0 ;  /* 0x0000000000007941 */ /* 0x000fea0003800000 */
.L_x_23055:
[----:B------:R-:W-:-:S04]  /*0ec0*/  FSETP.NEU.FTZ.AND P0, PT, R0, RZ, PT ;  /* 0x000000ff0000720b */ /* 0x000fc80003f1d000 */
[----:B------:R-:W-:Y:S01]  /*0ed0*/  P2R R16, PR, RZ, 0x1 ;  /* 0x00000001ff107803 */ /* 0x000fe20000000000 */
[----:B------:R-:W-:Y:S08]  /*0ee0*/  BRA `(.L_x_23036) ;  /* 0x0000000000b47947 */ /* 0x000ff00003800000 */
.L_x_23048:
        /* <DEDUP_REMOVED lines=14> */
.L_x_23062:
[----:B------:R-:W-:Y:S05]  /*0fd0*/  BSYNC B0 ;  /* 0x0000000000007941 */ /* 0x000fea0003800000 */
.L_x_23061:
[----:B------:R-:W-:-:S04]  /*0fe0*/  FSETP.NEU.FTZ.AND P0, PT, R0, RZ, PT ;  /* 0x000000ff0000720b */ /* 0x000fc80003f1d000 */
[----:B------:R-:W-:Y:S01]  /*0ff0*/  P2R R16, PR, RZ, 0x1 ;  /* 0x00000001ff107803 */ /* 0x000fe20000000000 */
[----:B------:R-:W-:Y:S08]  /*1000*/  BRA `(.L_x_23036) ;  /* 0x00000000006c7947 */ /* 0x000ff00003800000 */
.L_x_23035:
        /* <DEDUP_REMOVED lines=16> */
.L_x_23063:
[----:B------:R-:W-:-:S04]  /*1110*/  PLOP3.LUT P0, PT, PT, PT, PT, 0x8, 0x0 ;  /* 0x000000000000781c */ /* 0x000fc80003f0e170 */
[----:B------:R-:W-:Y:S01]  /*1120*/  P2R R16, PR, RZ, 0x1 ;  /* 0x00000001ff107803 */ /* 0x000fe20000000000 */
[----:B------:R-:W-:Y:S08]  /*1130*/  BRA `(.L_x_23036) ;  /* 0x0000000000207947 */ /* 0x000ff00003800000 */
.L_x_23060:
[----:B------:R-:W2:Y:S02]  /*1140*/  LDG.E.64 R2, desc[UR36][R2.64] ;  /* 0x0000002402027981 */ /* 0x000ea4000c1e1b00 */
[----:B--2---:R-:W-:-:S04]  /*1150*/  ISETP.NE.U32.AND P0, PT, R2, RZ, PT ;  /* 0x000000ff0200720c */ /* 0x004fc80003f05070 */
[----:B------:R-:W-:-:S04]  /*1160*/  ISETP.NE.AND.EX P0, PT, R3, RZ, PT, P0 ;  /* 0x000000ff0300720c */ /* 0x000fc80003f05300 */
[----:B------:R-:W-:Y:S01]  /*1170*/  P2R R16, PR, RZ, 0x1 ;  /* 0x00000001ff107803 */ /* 0x000fe20000000000 */
[----:B------:R-:W-:Y:S08]  /*1180*/  BRA `(.L_x_23036) ;  /* 0x00000000000c7947 */ /* 0x000ff00003800000 */
.L_x_23059:
[----:B------:R-:W2:Y:S02]  /*1190*/  LDG.E R2, desc[UR36][R2.64] ;  /* 0x0000002402027981 */ /* 0x000ea4000c1e1900 */
[----:B--2---:R-:W-:-:S04]  /*11a0*/  ISETP.NE.AND P0, PT, R2, RZ, PT ;  /* 0x000000ff0200720c */ /* 0x004fc80003f05270 */
[----:B------:R-:W-:-:S09]  /*11b0*/  P2R R16, PR, RZ, 0x1 ;  /* 0x00000001ff107803 */ /* 0x000fd20000000000 */
.L_x_23036:
[----:B------:R-:W1:Y:S01]  /*11c0*/  S2R R0, SR_CTAID.X ;  /* 0x0000000000007919 */ /* 0x000e620000002500 */
[----:B------:R-:W2:Y:S01]  /*11d0*/  LDC.64 R2, c[0x0][0x230] ;  /* 0x00008c00ff027b82 */ /* 0x000ea20000000a00 */
[----:B------:R-:W-:Y:S01]  /*11e0*/  PRMT R4, R19, 0x9910, RZ ;  /* 0x0000991013047816 */ /* 0x000fe200000000ff */
[----:B------:R-:W-:Y:S01]  /*11f0*/  ULDC UR4, c[0x0][0x24c] ;  /* 0x0000930000047ab9 */ /* 0x000fe20000000800 */
[----:B------:R-:W1:Y:S01]  /*1200*/  S2R R5, SR_TID.X ;  /* 0x0000000000057919 */ /* 0x000e620000002100 */
[----:B------:R-:W-:Y:S04]  /*1210*/  BSSY B6, `(.L_x_23064) ;  /* 0x0000262000067945 */ /* 0x000fe80003800000 */
        /* <DEDUP_REMOVED lines=20> */
[----:B--2---:R-:W1:Y:S02]  /*1360*/  I2F.S16 R0, R2 ;  /* 0x0000000200007306 */ /* 0x004e640000101400 */
        /* <DEDUP_REMOVED lines=14> */
[----:B------:R-:W-:-:S07]  /*1450*/  IMAD.MOV.U32 R2, RZ, RZ, R4 ;  /* 0x000000ffff027224 */ /* 0x000fce00078e0004 */
.L_x_23072:
[----:B------:R-:W-:-:S04]  /*1460*/  LOP3.LUT R0, R0, 0x80000000, RZ, 0xc0, !PT ;  /* 0x8000000000007812 */ /* 0x000fc800078ec0ff */
[----:B------:R-:W-:-:S04]  /*1470*/  SHF.R.U32.HI R3, RZ, 0x18, R0 ;  /* 0x00000018ff037819 */ /* 0x000fc80000011600 */
[----:B------:R-:W-:-:S04]  /*1480*/  LOP3.LUT R2, R2, R3, RZ, 0xfc, !PT ;  /* 0x0000000302027212 */ /* 0x000fc800078efcff */
[----:B------:R-:W-:Y:S01]  /*1490*/  PRMT R22, R2, 0x7610, R22 ;  /* 0x0000761002167816 */ /* 0x000fe20000000016 */
[----:B------:R-:W-:Y:S06]  /*14a0*/  BRA `(.L_x_23071) ;  /* 0x0000002000e07947 */ /* 0x000fec0003800000 */
.L_x_23069:
        /* <DEDUP_REMOVED lines=18> */
.L_x_23073:
[----:B------:R-:W-:-:S04]  /*15d0*/  LOP3.LUT R0, R0, 0x80000000, RZ, 0xc0, !PT ;  /* 0x8000000000007812 */ /* 0x000fc800078ec0ff */
[----:B------:R-:W-:-:S04]  /*15e0*/  SHF.R.U32.HI R3, RZ, 0x18, R0 ;  /* 0x00000018ff037819 */ /* 0x000fc80000011600 */
[----:B------:R-:W-:-:S04]  /*15f0*/  LOP3.LUT R2, R2, R3, RZ, 0xfc, !PT ;  /* 0x0000000302027212 */ /* 0x000fc800078efcff */
[----:B------:R-:W-:Y:S01]  /*1600*/  PRMT R22, R2, 0x7610, R22 ;  /* 0x0000761002167816 */ /* 0x000fe20000000016 */
[----:B------:R-:W-:Y:S06]  /*1610*/  BRA `(.L_x_23071) ;  /* 0x0000002000847947 */ /* 0x000fec0003800000 */
.L_x_23068:
        /* <DEDUP_REMOVED lines=11> */
[----:B--2---:R-:W1:Y:S02]  /*16d0*/  I2F.S64 R0, R2 ;  /* 0x0000000200007312 */ /* 0x004e640000301400 */
        /* <DEDUP_REMOVED lines=15> */
.L_x_23076:
[----:B------:R-:W-:-:S04]  /*17d0*/  LOP3.LUT R0, R0, 0x80000000, RZ, 0xc0, !PT ;  /* 0x8000000000007812 */ /* 0x000fc800078ec0ff */
[----:B------:R-:W-:-:S04]  /*17e0*/  SHF.R.U32.HI R3, RZ, 0x18, R0 ;  /* 0x00000018ff037819 */ /* 0x000fc80000011600 */
[----:B------:R-:W-:-:S04]  /*17f0*/  LOP3.LUT R2, R2, R3, RZ, 0xfc, !PT ;  /* 0x0000000302027212 */ /* 0x000fc800078efcff */
[----:B------:R-:W-:Y:S01]  /*1800*/  PRMT R22, R2, 0x7610, R22 ;  /* 0x0000761002167816 */ /* 0x000fe20000000016 */
[----:B------:R-:W-:Y:S06]  /*1810*/  BRA `(.L_x_23071) ;  /* 0x0000002000047947 */ /* 0x000fec0003800000 */
.L_x_23075:
        /* <DEDUP_REMOVED lines=18> */
.L_x_23077:
[----:B------:R-:W-:-:S04]  /*1940*/  LOP3.LUT R0, R0, 0x80000000, RZ, 0xc0, !PT ;  /* 0x8000000000007812 */ /* 0x000fc800078ec0ff */
[----:B------:R-:W-:-:S04]  /*1950*/  SHF.R.U32.HI R3, RZ, 0x18, R0 ;  /* 0x00000018ff037819 */ /* 0x000fc80000011600 */
[----:B------:R-:W-:-:S04]  /*1960*/  LOP3.LUT R2, R2, R3, RZ, 0xfc, !PT ;  /* 0x0000000302027212 */ /* 0x000fc800078efcff */
[----:B------:R-:W-:Y:S01]  /*1970*/  PRMT R22, R2, 0x7610, R22 ;  /* 0x0000761002167816 */ /* 0x000fe20000000016 */
[----:B------:R-:W-:Y:S06]  /*1980*/  BRA `(.L_x_23071) ;  /* 0x0000001c00a87947 */ /* 0x000fec0003800000 */
.L_x_23074:
[----:B------:R-:W2:Y:S01]  /*1990*/  LDG.E.U16 R2, desc[UR36][R2.64] ;  /* 0x0000002402027981 */ /* 0x000ea2000c1e1500 */
        /* <DEDUP_REMOVED lines=17> */
.L_x_23078:
[----:B------:R-:W-:-:S04]  /*1ab0*/  LOP3.LUT R0, R0, 0x80000000, RZ, 0xc0, !PT ;  /* 0x8000000000007812 */ /* 0x000fc800078ec0ff */
[----:B------:R-:W-:-:S04]  /*1ac0*/  SHF.R.U32.HI R3, RZ, 0x18, R0 ;  /* 0x00000018ff037819 */ /* 0x000fc80000011600 */
[----:B------:R-:W-:-:S04]  /*1ad0*/  LOP3.LUT R2, R2, R3, RZ, 0xfc, !PT ;  /* 0x0000000302027212 */ /* 0x000fc800078efcff */
[----:B------:R-:W-:Y:S01]  /*1ae0*/  PRMT R22, R2, 0x7610, R22 ;  /* 0x0000761002167816 */ /* 0x000fe20000000016 */
[----:B------:R-:W-:Y:S06]  /*1af0*/  BRA `(.L_x_23071) ;  /* 0x0000001c004c7947 */ /* 0x000fec0003800000 */
.L_x_23067:
        /* <DEDUP_REMOVED lines=25> */
.L_x_23081:
[----:B------:R-:W-:-:S04]  /*1c90*/  LOP3.LUT R0, R3, 0x80000000, RZ, 0xc0, !PT ;  /* 0x8000000003007812 */ /* 0x000fc800078ec0ff */
[----:B------:R-:W-:-:S04]  /*1ca0*/  SHF.R.U32.HI R3, RZ, 0x18, R0 ;  /* 0x00000018ff037819 */ /* 0x000fc80000011600 */
[----:B------:R-:W-:-:S04]  /*1cb0*/  LOP3.LUT R2, R2, R3, RZ, 0xfc, !PT ;  /* 0x0000000302027212 */ /* 0x000fc800078efcff */
[----:B------:R-:W-:Y:S01]  /*1cc0*/  PRMT R22, R2, 0x7610, R22 ;  /* 0x0000761002167816 */ /* 0x000fe20000000016 */
[----:B------:R-:W-:Y:S06]  /*1cd0*/  BRA `(.L_x_23071) ;  /* 0x0000001800d47947 */ /* 0x000fec0003800000 */
.L_x_23080:
        /* <DEDUP_REMOVED lines=18> */
.L_x_23082:
[----:B------:R-:W-:-:S04]  /*1e00*/  LOP3.LUT R0, R0, 0x80000000, RZ, 0xc0, !PT ;  /* 0x8000000000007812 */ /* 0x000fc800078ec0ff */
[----:B------:R-:W-:-:S04]  /*1e10*/  SHF.R.U32.HI R3, RZ, 0x18, R0 ;  /* 0x00000018ff037819 */ /* 0x000fc80000011600 */
[----:B------:R-:W-:-:S04]  /*1e20*/  LOP3.LUT R2, R2, R3, RZ, 0xfc, !PT ;  /* 0x0000000302027212 */ /* 0x000fc800078efcff */
[----:B------:R-:W-:Y:S01]  /*1e30*/  PRMT R22, R2, 0x7610, R22 ;  /* 0x0000761002167816 */ /* 0x000fe20000000016 */
[----:B------:R-:W-:Y:S06]  /*1e40*/  BRA `(.L_x_23071) ;  /* 0x0000001800787947 */ /* 0x000fec0003800000 */
.L_x_23079:
        /* <DEDUP_REMOVED lines=25> */
.L_x_23085:
[----:B------:R-:W-:-:S04]  /*1fe0*/  LOP3.LUT R2, R2, 0x80000000, RZ, 0xc0, !PT ;  /* 0x8000000002027812 */ /* 0x000fc800078ec0ff */
[----:B------:R-:W-:-:S04]  /*1ff0*/  SHF.R.U32.HI R3, RZ, 0x18, R2 ;  /* 0x00000018ff037819 */ /* 0x000fc80000011602 */
[----:B------:R-:W-:-:S04]  /*2000*/  LOP3.LUT R0, R0, R3, RZ, 0xfc, !PT ;  /* 0x0000000300007212 */ /* 0x000fc800078efcff */
[----:B------:R-:W-:Y:S01]  /*2010*/  PRMT R22, R0, 0x7610, R22 ;  /* 0x0000761000167816 */ /* 0x000fe20000000016 */
[----:B------:R-:W-:Y:S06]  /*2020*/  BRA `(.L_x_23071) ;  /* 0x0000001800007947 */ /* 0x000fec0003800000 */
.L_x_23084:
        /* <DEDUP_REMOVED lines=17> */
.L_x_23086:
[----:B------:R-:W-:-:S04]  /*2140*/  LOP3.LUT R4, R4, 0x80000000, RZ, 0xc0, !PT ;  /* 0x8000000004047812 */ /* 0x000fc800078ec0ff */
[----:B------:R-:W-:-:S04]  /*2150*/  SHF.R.U32.HI R3, RZ, 0x18, R4 ;  /* 0x00000018ff037819 */ /* 0x000fc80000011604 */
[----:B------:R-:W-:-:S04]  /*2160*/  LOP3.LUT R0, R0, R3, RZ, 0xfc, !PT ;  /* 0x0000000300007212 */ /* 0x000fc800078efcff */
[----:B------:R-:W-:Y:S01]  /*2170*/  PRMT R22, R0, 0x7610, R22 ;  /* 0x0000761000167816 */ /* 0x000fe20000000016 */
[----:B------:R-:W-:Y:S06]  /*2180*/  BRA `(.L_x_23071) ;  /* 0x0000001400a87947 */ /* 0x000fec0003800000 */
.L_x_23083:
[----:B------:R-:W2:Y:S01]  /*2190*/  LDG.E.64 R2, desc[UR36][R2.64] ;  /* 0x0000002402027981 */ /* 0x000ea2000c1e1b00 */
[----:B------:R-:W-:Y:S01]  /*21a0*/  UMOV UR4, 0xf0000000 ;  /* 0xf000000000047882 */ /* 0x000fe20000000000 */
[----:B------:R-:W-:Y:S01]  /*21b0*/  UMOV UR5, 0x380fffff ;  /* 0x380fffff00057882 */ /* 0x000fe20000000000 */
[----:B------:R-:W-:Y:S01]  /*21c0*/  IMAD.MOV.U32 R22, RZ, RZ, 0x80 ;  /* 0x00000080ff167424 */ /* 0x000fe200078e00ff */
[----:B--2---:R-:W1:Y:S01]  /*21d0*/  F2F.F32.F64 R0, R2 ;  /* 0x0000000200007310 */ /* 0x004e620000301000 */
[----:B------:R-:W-:-:S14]  /*21e0*/  DSETP.GEU.AND P0, PT, |R2|, UR4, PT ;  /* 0x0000000402007e2a */ /* 0x000fdc000bf0e200 */
[----:B-1----:R-:W-:-:S05]  /*21f0*/  @!P0 FMUL R0, R0, 1.175494350822287508e-38 ;  /* 0x0080000000008820 */ /* 0x002fca0000400000 */
        /* <DEDUP_REMOVED lines=15> */
.L_x_23087:
[----:B------:R-:W-:-:S04]  /*22f0*/  LOP3.LUT R0, R0, 0x80000000, RZ, 0xc0, !PT ;  /* 0x8000000000007812 */ /* 0x000fc800078ec0ff */
[----:B------:R-:W-:-:S04]  /*2300*/  SHF.R.U32.HI R3, RZ, 0x18, R0 ;  /* 0x00000018ff037819 */ /* 0x000fc80000011600 */
[----:B------:R-:W-:-:S04]  /*2310*/  LOP3.LUT R2, R2, R3, RZ, 0xfc, !PT ;  /* 0x0000000302027212 */ /* 0x000fc800078efcff */
[----:B------:R-:W-:Y:S01]  /*2320*/  PRMT R22, R2, 0x7610, R22 ;  /* 0x0000761002167816 */ /* 0x000fe20000000016 */
[----:B------:R-:W-:Y:S06]  /*2330*/  BRA `(.L_x_23071) ;  /* 0x00000014003c7947 */ /* 0x000fec0003800000 */
.L_x_23066:
        /* <DEDUP_REMOVED lines=27> */
[----:B------:R-:W-:Y:S01]  /*24f0*/  IMAD.MOV.U32 R22, RZ, RZ, R0 ;  /* 0x000000ffff167224 */ /* 0x000fe200078e0000 */
[----:B------:R-:W-:Y:S06]  /*2500*/  BRA `(.L_x_23071) ;  /* 0x0000001000c87947 */ /* 0x000fec0003800000 */
.L_x_23090:
        /* <DEDUP_REMOVED lines=21> */
.L_x_23091:
[----:B------:R-:W-:-:S04]  /*2660*/  LOP3.LUT R4, R4, 0x80000000, RZ, 0xc0, !PT ;  /* 0x8000000004047812 */ /* 0x000fc800078ec0ff */
[----:B------:R-:W-:-:S04]  /*2670*/  SHF.R.U32.HI R3, RZ, 0x18, R4 ;  /* 0x00000018ff037819 */ /* 0x000fc80000011604 */
[----:B------:R-:W-:-:S04]  /*2680*/  LOP3.LUT R0, R0, R3, RZ, 0xfc, !PT ;  /* 0x0000000300007212 */ /* 0x000fc800078efcff */
[----:B------:R-:W-:Y:S01]  /*2690*/  PRMT R22, R0, 0x7610, R22 ;  /* 0x0000761000167816 */ /* 0x000fe20000000016 */
[----:B------:R-:W-:Y:S06]  /*26a0*/  BRA `(.L_x_23071) ;  /* 0x0000001000607947 */ /* 0x000fec0003800000 */
.L_x_23089:
        /* <DEDUP_REMOVED lines=43> */
.L_x_23094:
[----:B------:R-:W-:-:S04]  /*2960*/  LOP3.LUT R0, R5, 0x80000000, R0, 0xc8, !PT ;  /* 0x8000000005007812 */ /* 0x000fc800078ec800 */
[----:B------:R-:W-:-:S04]  /*2970*/  SHF.R.U32.HI R0, RZ, 0x18, R0 ;  /* 0x00000018ff007819 */ /* 0x000fc80000011600 */
[----:B------:R-:W-:-:S04]  /*2980*/  LOP3.LUT R0, R3, R0, RZ, 0xfc, !PT ;  /* 0x0000000003007212 */ /* 0x000fc800078efcff */
[----:B------:R-:W-:Y:S01]  /*2990*/  PRMT R22, R0, 0x7610, R22 ;  /* 0x0000761000167816 */ /* 0x000fe20000000016 */
[----:B------:R-:W-:Y:S06]  /*29a0*/  BRA `(.L_x_23071) ;  /* 0x0000000c00a07947 */ /* 0x000fec0003800000 */
.L_x_23093:
        /* <DEDUP_REMOVED lines=25> */
.L_x_23095:
[----:B------:R-:W-:-:S05]  /*2b40*/  IMAD.SHL.U32 R3, R2, 0x1000000, RZ ;  /* 0x0100000002037824 */ /* 0x000fca00078e00ff */
[----:B------:R-:W-:-:S04]  /*2b50*/  LOP3.LUT R4, R3, 0x80000000, R4, 0xc8, !PT ;  /* 0x8000000003047812 */ /* 0x000fc800078ec804 */
[----:B------:R-:W-:-:S04]  /*2b60*/  SHF.R.U32.HI R3, RZ, 0x18, R4 ;  /* 0x00000018ff037819 */ /* 0x000fc80000011604 */
[----:B------:R-:W-:-:S04]  /*2b70*/  LOP3.LUT R0, R0, R3, RZ, 0xfc, !PT ;  /* 0x0000000300007212 */ /* 0x000fc800078efcff */
[----:B------:R-:W-:Y:S01]  /*2b80*/  PRMT R22, R0, 0x7610, R22 ;  /* 0x0000761000167816 */ /* 0x000fe20000000016 */
[----:B------:R-:W-:Y:S06]  /*2b90*/  BRA `(.L_x_23071) ;  /* 0x0000000c00247947 */ /* 0x000fec0003800000 */
.L_x_23092:
        /* <DEDUP_REMOVED lines=18> */
.L_x_23096:
[----:B------:R-:W-:-:S04]  /*2cc0*/  LOP3.LUT R0, R0, 0x80000000, RZ, 0xc0, !PT ;  /* 0x8000000000007812 */ /* 0x000fc800078ec0ff */
[----:B------:R-:W-:-:S04]  /*2cd0*/  SHF.R.U32.HI R3, RZ, 0x18, R0 ;  /* 0x00000018ff037819 */ /* 0x000fc80000011600 */
[----:B------:R-:W-:-:S04]  /*2ce0*/  LOP3.LUT R2, R2, R3, RZ, 0xfc, !PT ;  /* 0x0000000302027212 */ /* 0x000fc800078efcff */
[----:B------:R-:W-:Y:S01]  /*2cf0*/  PRMT R22, R2, 0x7610, R22 ;  /* 0x0000761002167816 */ /* 0x000fe20000000016 */
[----:B------:R-:W-:Y:S06]  /*2d00*/  BRA `(.L_x_23071) ;  /* 0x0000000800c87947 */ /* 0x000fec0003800000 */
.L_x_23088:
        /* <DEDUP_REMOVED lines=29> */
.L_x_23100:
[----:B------:R-:W-:-:S04]  /*2ee0*/  LOP3.LUT R0, R0, 0x80000000, RZ, 0xc0, !PT ;  /* 0x8000000000007812 */ /* 0x000fc800078ec0ff */
[----:B------:R-:W-:-:S04]  /*2ef0*/  SHF.R.U32.HI R3, RZ, 0x18, R0 ;  /* 0x00000018ff037819 */ /* 0x000fc80000011600 */
[----:B------:R-:W-:-:S04]  /*2f00*/  LOP3.LUT R2, R2, R3, RZ, 0xfc, !PT ;  /* 0x0000000302027212 */ /* 0x000fc800078efcff */
[----:B------:R-:W-:Y:S01]  /*2f10*/  PRMT R22, R2, 0x7610, R22 ;  /* 0x0000761002167816 */ /* 0x000fe20000000016 */
[----:B------:R-:W-:Y:S06]  /*2f20*/  BRA `(.L_x_23071) ;  /* 0x0000000800407947 */ /* 0x000fec0003800000 */
.L_x_23099:
[----:B------:R1:W5:Y:S01]  /*2f30*/  LDG.E.U8 R22, desc[UR36][R2.64] ;  /* 0x0000002402167981 */ /* 0x000362000c1e1100 */
[----:B------:R-:W-:Y:S05]  /*2f40*/  BRA `(.L_x_23071) ;  /* 0x0000000800387947 */ /* 0x000fea0003800000 */
.L_x_23098:
        /* <DEDUP_REMOVED lines=21> */
.L_x_23104:
[----:B------:R-:W-:Y:S05]  /*30a0*/  BSYNC B2 ;  /* 0x0000000000027941 */ /* 0x000fea0003800000 */
.L_x_23103:
[----:B------:R-:W-:Y:S01]  /*30b0*/  LEA R3, R0, 0x37800000, 0x17 ;  /* 0x3780000000037811 */ /* 0x000fe200078eb8ff */
[----:B------:R-:W-:-:S05]  /*30c0*/  IMAD.SHL.U32 R0, R2, 0x200000, RZ ;  /* 0x0020000002007824 */ /* 0x000fca00078e00ff */
[----:B------:R-:W-:-:S07]  /*30d0*/  LOP3.LUT R0, R3, R0, R4, 0xfe, !PT ;  /* 0x0000000003007212 */ /* 0x000fce00078efe04 */
.L_x_23102:
[----:B------:R-:W-:Y:S05]  /*30e0*/  BSYNC B1 ;  /* 0x0000000000017941 */ /* 0x000fea0003800000 */
.L_x_23101:
        /* <DEDUP_REMOVED lines=15> */
.L_x_23105:
[----:B------:R-:W-:-:S04]  /*31e0*/  LOP3.LUT R0, R0, 0x80000000, RZ, 0xc0, !PT ;  /* 0x8000000000007812 */ /* 0x000fc800078ec0ff */
[----:B------:R-:W-:-:S04]  /*31f0*/  SHF.R.U32.HI R3, RZ, 0x18, R0 ;  /* 0x00000018ff037819 */ /* 0x000fc80000011600 */
[----:B------:R-:W-:-:S04]  /*3200*/  LOP3.LUT R2, R2, R3, RZ, 0xfc, !PT ;  /* 0x0000000302027212 */ /* 0x000fc800078efcff */
[----:B------:R-:W-:Y:S01]  /*3210*/  PRMT R22, R2, 0x7610, R22 ;  /* 0x0000761002167816 */ /* 0x000fe20000000016 */
[----:B------:R-:W-:Y:S06]  /*3220*/  BRA `(.L_x_23071) ;  /* 0x0000000400807947 */ /* 0x000fec0003800000 */
.L_x_23097:
        /* <DEDUP_REMOVED lines=17> */
.L_x_23109:
[----:B------:R-:W-:Y:S05]  /*3340*/  BSYNC B1 ;  /* 0x0000000000017941 */ /* 0x000fea0003800000 */
.L_x_23108:
[----:B------:R-:W-:Y:S01]  /*3350*/  ISETP.GT.U32.AND P0, PT, R0, 0x437fffff, PT ;  /* 0x437fffff0000780c */ /* 0x000fe20003f04070 */
[----:B------:R-:W-:-:S12]  /*3360*/  IMAD.MOV.U32 R22, RZ, RZ, 0x80 ;  /* 0x00000080ff167424 */ /* 0x000fd800078e00ff */
        /* <DEDUP_REMOVED lines=12> */
.L_x_23070:
[----:B------:R-:W-:Y:S05]  /*3430*/  BSYNC B0 ;  /* 0x0000000000007941 */ /* 0x000fea0003800000 */
.L_x_23065:
        /* <DEDUP_REMOVED lines=16> */
.L_x_23110:
[----:B------:R-:W-:Y:S01]  /*3540*/  PRMT R22, RZ, 0x7610, R22 ;  /* 0x00007610ff167816 */ /* 0x000fe20000000016 */
[----:B------:R-:W-:Y:S06]  /*3550*/  BRA `(.L_x_23071) ;  /* 0x0000000000b47947 */ /* 0x000fec0003800000 */
.L_x_23107:
[----:B------:R-:W2:Y:S01]  /*3560*/  LDG.E.64 R2, desc[UR36][R2.64] ;  /* 0x0000002402027981 */ /* 0x000ea2000c1e1b00 */
[----:B------:R-:W-:Y:S01]  /*3570*/  IMAD.MOV.U32 R22, RZ, RZ, 0x80 ;  /* 0x00000080ff167424 */ /* 0x000fe200078e00ff */
[----:B--2---:R-:W1:Y:S02]  /*3580*/  I2F.U64 R0, R2 ;  /* 0x0000000200007312 */ /* 0x004e640000301000 */
        /* <DEDUP_REMOVED lines=15> */
.L_x_23111:
[----:B------:R-:W-:-:S04]  /*3680*/  LOP3.LUT R0, R0, 0x80000000, RZ, 0xc0, !PT ;  /* 0x8000000000007812 */ /* 0x000fc800078ec0ff */
[----:B------:R-:W-:-:S04]  /*3690*/  SHF.R.U32.HI R3, RZ, 0x18, R0 ;  /* 0x00000018ff037819 */ /* 0x000fc80000011600 */
[----:B------:R-:W-:-:S04]  /*36a0*/  LOP3.LUT R2, R2, R3, RZ, 0xfc, !PT ;  /* 0x0000000302027212 */ /* 0x000fc800078efcff */
[----:B------:R-:W-:Y:S01]  /*36b0*/  PRMT R22, R2, 0x7610, R22 ;  /* 0x0000761002167816 */ /* 0x000fe20000000016 */
[----:B------:R-:W-:Y:S06]  /*36c0*/  BRA `(.L_x_23071) ;  /* 0x0000000000587947 */ /* 0x000fec0003800000 */
.L_x_23106:
        /* <DEDUP_REMOVED lines=18> */
.L_x_23112:
[----:B------:R-:W-:-:S04]  /*37f0*/  LOP3.LUT R0, R0, 0x80000000, RZ, 0xc0, !PT ;  /* 0x8000000000007812 */ /* 0x000fc800078ec0ff */
[----:B------:R-:W-:-:S04]  /*3800*/  SHF.R.U32.HI R3, RZ, 0x18, R0 ;  /* 0x00000018ff037819 */ /* 0x000fc80000011600 */
[----:B------:R-:W-:-:S04]  /*3810*/  LOP3.LUT R2, R2, R3, RZ, 0xfc, !PT ;  /* 0x0000000302027212 */ /* 0x000fc800078efcff */
[----:B------:R-:W-:-:S07]  /*3820*/  PRMT R22, R2, 0x7610, R22 ;  /* 0x0000761002167816 */ /* 0x000fce0000000016 */
.L_x_23071:
[----:B------:R-:W-:Y:S05]  /*3830*/  BSYNC B6 ;  /* 0x0000000000067941 */ /* 0x000fea0003800000 */
.L_x_23064:
[----:B------:R-:W2:Y:S01]  /*3840*/  S2R R5, SR_TID.X ;  /* 0x0000000000057919 */ /* 0x000ea20000002100 */
[----:B------:R-:W3:Y:S01]  /*3850*/  S2UR UR4, SR_CTAID.X ;  /* 0x00000000000479c3 */ /* 0x000ee20000002500 */
[----:B0-----:R-:W-:Y:S01]  /*3860*/  PRMT R0, R23, 0x9910, RZ ;  /* 0x0000991017007816 */ /* 0x001fe200000000ff */
[----:B------:R-:W-:Y:S04]  /*3870*/  BSSY B6, `(.L_x_23113) ;  /* 0x0000264000067945 */ /* 0x000fe80003800000 */
[----:B------:R-:W-:Y:S01]  /*3880*/  BSSY B0, `(.L_x_23114) ;  /* 0x0000223000007945 */ /* 0x000fe20003800000 */
[----:B------:R-:W-:Y:S01]  /*3890*/  ISETP.GT.AND P0, PT, R0, 0x9, PT ;  /* 0x000000090000780c */ /* 0x000fe20003f04270 */
        /* <DEDUP_REMOVED lines=36> */
.L_x_23121:
[----:B------:R-:W-:-:S04]  /*3ae0*/  LOP3.LUT R0, R0, 0x80000000, RZ, 0xc0, !PT ;  /* 0x8000000000007812 */ /* 0x000fc800078ec0ff */
[----:B------:R-:W-:-:S04]  /*3af0*/  SHF.R.U32.HI R3, RZ, 0x18, R0 ;  /* 0x00000018ff037819 */ /* 0x000fc80000011600 */
[----:B------:R-:W-:-:S04]  /*3b00*/  LOP3.LUT R2, R2, R3, RZ, 0xfc, !PT ;  /* 0x0000000302027212 */ /* 0x000fc800078efcff */
[----:B------:R-:W-:Y:S01]  /*3b10*/  PRMT R18, R2, 0x7610, R18 ;  /* 0x0000761002127816 */ /* 0x000fe20000000012 */
[----:B------:R-:W-:Y:S06]  /*3b20*/  BRA `(.L_x_23120) ;  /* 0x0000002000e07947 */ /* 0x000fec0003800000 */
.L_x_23118:
        /* <DEDUP_REMOVED lines=18> */
.L_x_23122:
[----:B------:R-:W-:-:S04]  /*3c50*/  LOP3.LUT R0, R0, 0x80000000, RZ, 0xc0, !PT ;  /* 0x8000000000007812 */ /* 0x000fc800078ec0ff */
[----:B------:R-:W-:-:S04]  /*3c60*/  SHF.R.U32.HI R3, RZ, 0x18, R0 ;  /* 0x00000018ff037819 */ /* 0x000fc80000011600 */
[----:B------:R-:W-:-:S04]  /*3c70*/  LOP3.LUT R2, R2, R3, RZ, 0xfc, !PT ;  /* 0x0000000302027212 */ /* 0x000fc800078efcff */
[----:B------:R-:W-:Y:S01]  /*3c80*/  PRMT R18, R2, 0x7610, R18 ;  /* 0x0000761002127816 */ /* 0x000fe20000000012 */
[----:B------:R-:W-:Y:S06]  /*3c90*/  BRA `(.L_x_23120) ;  /* 0x0000002000847947 */ /* 0x000fec0003800000 */
.L_x_23117:
        /* <DEDUP_REMOVED lines=27> */
.L_x_23125:
[----:B------:R-:W-:-:S04]  /*3e50*/  LOP3.LUT R0, R0, 0x80000000, RZ, 0xc0, !PT ;  /* 0x8000000000007812 */ /* 0x000fc800078ec0ff */
[----:B------:R-:W-:-:S04]  /*3e60*/  SHF.R.U32.HI R3, RZ, 0x18, R0 ;  /* 0x00000018ff037819 */ /* 0x000fc80000011600 */
[----:B------:R-:W-:-:S04]  /*3e70*/  LOP3.LUT R2, R2, R3, RZ, 0xfc, !PT ;  /* 0x0000000302027212 */ /* 0x000fc800078efcff */
[----:B------:R-:W-:Y:S01]  /*3e80*/  PRMT R18, R2, 0x7610, R18 ;  /* 0x0000761002127816 */ /* 0x000fe20000000012 */
[----:B------:R-:W-:Y:S06]  /*3e90*/  BRA `(.L_x_23120) ;  /* 0x0000002000047947 */ /* 0x000fec0003800000 */
.L_x_23124:
        /* <DEDUP_REMOVED lines=18> */
.L_x_23126:
[----:B------:R-:W-:-:S04]  /*3fc0*/  LOP3.LUT R0, R0, 0x80000000, RZ, 0xc0, !PT ;  /* 0x8000000000007812 */ /* 0x000fc800078ec0ff */
[----:B------:R-:W-:-:S04]  /*3fd0*/  SHF.R.U32.HI R3, RZ, 0x18, R0 ;  /* 0x00000018ff037819 */ /* 0x000fc80000011600 */
[----:B------:R-:W-:-:S04]  /*3fe0*/  LOP3.LUT R2, R2, R3, RZ, 0xfc, !PT ;  /* 0x0000000302027212 */ /* 0x000fc800078efcff */
[----:B------:R-:W-:Y:S01]  /*3ff0*/  PRMT R18, R2, 0x7610, R18 ;  /* 0x0000761002127816 */ /* 0x000fe20000000012 */
[----:B------:R-:W-:Y:S06]  /*4000*/  BRA `(.L_x_23120) ;  /* 0x0000001c00a87947 */ /* 0x000fec0003800000 */
.L_x_23123:
        /* <DEDUP_REMOVED lines=18> */
.L_x_23127:
[----:B------:R-:W-:-:S04]  /*4130*/  LOP3.LUT R0, R0, 0x80000000, RZ, 0xc0, !PT ;  /* 0x8000000000007812 */ /* 0x000fc800078ec0ff */
[----:B------:R-:W-:-:S04]  /*4140*/  SHF.R.U32.HI R3, RZ, 0x18, R0 ;  /* 0x00000018ff037819 */ /* 0x000fc80000011600 */
[----:B------:R-:W-:-:S04]  /*4150*/  LOP3.LUT R2, R2, R3, RZ, 0xfc, !PT ;  /* 0x0000000302027212 */ /* 0x000fc800078efcff */
[----:B------:R-:W-:Y:S01]  /*4160*/  PRMT R18, R2, 0x7610, R18 ;  /* 0x0000761002127816 */ /* 0x000fe20000000012 */
[----:B------:R-:W-:Y:S06]  /*4170*/  BRA `(.L_x_23120) ;  /* 0x0000001c004c7947 */ /* 0x000fec0003800000 */
.L_x_23116:
        /* <DEDUP_REMOVED lines=25> */
.L_x_23130:
[----:B------:R-:W-:-:S04]  /*4310*/  LOP3.LUT R0, R3, 0x80000000, RZ, 0xc0, !PT ;  /* 0x8000000003007812 */ /* 0x000fc800078ec0ff */
[----:B------:R-:W-:-:S04]  /*4320*/  SHF.R.U32.HI R3, RZ, 0x18, R0 ;  /* 0x00000018ff037819 */ /* 0x000fc80000011600 */
[----:B------:R-:W-:-:S04]  /*4330*/  LOP3.LUT R2, R2, R3, RZ, 0xfc, !PT ;  /* 0x0000000302027212 */ /* 0x000fc800078efcff */
[----:B------:R-:W-:Y:S01]  /*4340*/  PRMT R18, R2, 0x7610, R18 ;  /* 0x0000761002127816 */ /* 0x000fe20000000012 */
[----:B------:R-:W-:Y:S06]  /*4350*/  BRA `(.L_x_23120) ;  /* 0x0000001800d47947 */ /* 0x000fec0003800000 */
.L_x_23129:
        /* <DEDUP_REMOVED lines=18> */
.L_x_23131:
[----:B------:R-:W-:-:S04]  /*4480*/  LOP3.LUT R0, R0, 0x80000000, RZ, 0xc0, !PT ;  /* 0x8000000000007812 */ /* 0x000fc800078ec0ff */
[----:B------:R-:W-:-:S04]  /*4490*/  SHF.R.U32.HI R3, RZ, 0x18, R0 ;  /* 0x00000018ff037819 */ /* 0x000fc80000011600 */
[----:B------:R-:W-:-:S04]  /*44a0*/  LOP3.LUT R2, R2, R3, RZ, 0xfc, !PT ;  /* 0x0000000302027212 */ /* 0x000fc800078efcff */
[----:B------:R-:W-:Y:S01]  /*44b0*/  PRMT R18, R2, 0x7610, R18 ;  /* 0x0000761002127816 */ /* 0x000fe20000000012 */
[----:B------:R-:W-:Y:S06]  /*44c0*/  BRA `(.L_x_23120) ;  /* 0x0000001800787947 */ /* 0x000fec0003800000 */
.L_x_23128:
        /* <DEDUP_REMOVED lines=25> */
.L_x_23134:
[----:B------:R-:W-:-:S04]  /*4660*/  LOP3.LUT R2, R2, 0x80000000, RZ, 0xc0, !PT ;  /* 0x8000000002027812 */ /* 0x000fc800078ec0ff */
[----:B------:R-:W-:-:S04]  /*4670*/  SHF.R.U32.HI R3, RZ, 0x18, R2 ;  /* 0x00000018ff037819 */ /* 0x000fc80000011602 */
[----:B------:R-:W-:-:S04]  /*4680*/  LOP3.LUT R0, R0, R3, RZ, 0xfc, !PT ;  /* 0x0000000300007212 */ /* 0x000fc800078efcff */
[----:B------:R-:W-:Y:S01]  /*4690*/  PRMT R18, R0, 0x7610, R18 ;  /* 0x0000761000127816 */ /* 0x000fe20000000012 */
[----:B------:R-:W-:Y:S06]  /*46a0*/  BRA `(.L_x_23120) ;  /* 0x0000001800007947 */ /* 0x000fec0003800000 */
.L_x_23133:
        /* <DEDUP_REMOVED lines=17> */
.L_x_23135:
[----:B------:R-:W-:-:S04]  /*47c0*/  LOP3.LUT R4, R4, 0x80000000, RZ, 0xc0, !PT ;  /* 0x8000000004047812 */ /* 0x000fc800078ec0ff */
[----:B------:R-:W-:-:S04]  /*47d0*/  SHF.R.U32.HI R3, RZ, 0x18, R4 ;  /* 0x00000018ff037819 */ /* 0x000fc80000011604 */
[----:B------:R-:W-:-:S04]  /*47e0*/  LOP3.LUT R0, R0, R3, RZ, 0xfc, !PT ;  /* 0x0000000300007212 */ /* 0x000fc800078efcff */
[----:B------:R-:W-:Y:S01]  /*47f0*/  PRMT R18, R0, 0x7610, R18 ;  /* 0x0000761000127816 */ /* 0x000fe20000000012 */
[----:B------:R-:W-:Y:S06]  /*4800*/  BRA `(.L_x_23120) ;  /* 0x0000001400a87947 */ /* 0x000fec0003800000 */
.L_x_23132:
        /* <DEDUP_REMOVED lines=22> */
.L_x_23136:
[----:B------:R-:W-:-:S04]  /*4970*/  LOP3.LUT R0, R0, 0x80000000, RZ, 0xc0, !PT ;  /* 0x8000000000007812 */ /* 0x000fc800078ec0ff */
[----:B------:R-:W-:-:S04]  /*4980*/  SHF.R.U32.HI R3, RZ, 0x18, R0 ;  /* 0x00000018ff037819 */ /* 0x000fc80000011600 */
[----:B------:R-:W-:-:S04]  /*4990*/  LOP3.LUT R2, R2, R3, RZ, 0xfc, !PT ;  /* 0x0000000302027212 */ /* 0x000fc800078efcff */
[----:B------:R-:W-:Y:S01]  /*49a0*/  PRMT R18, R2, 0x7610, R18 ;  /* 0x0000761002127816 */ /* 0x000fe20000000012 */
[----:B------:R-:W-:Y:S06]  /*49b0*/  BRA `(.L_x_23120) ;  /* 0x00000014003c7947 */ /* 0x000fec0003800000 */
.L_x_23115:
        /* <DEDUP_REMOVED lines=29> */
.L_x_23139:
        /* <DEDUP_REMOVED lines=21> */
.L_x_23140:
[----:B------:R-:W-:-:S04]  /*4ce0*/  LOP3.LUT R4, R4, 0x80000000, RZ, 0xc0, !PT ;  /* 0x8000000004047812 */ /* 0x000fc800078ec0ff */
[----:B------:R-:W-:-:S04]  /*4cf0*/  SHF.R.U32.HI R3, RZ, 0x18, R4 ;  /* 0x00000018ff037819 */ /* 0x000fc80000011604 */
[----:B------:R-:W-:-:S04]  /*4d00*/  LOP3.LUT R0, R0, R3, RZ, 0xfc, !PT ;  /* 0x0000000300007212 */ /* 0x000fc800078efcff */
[----:B------:R-:W-:Y:S01]  /*4d10*/  PRMT R18, R0, 0x7610, R18 ;  /* 0x0000761000127816 */ /* 0x000fe20000000012 */
[----:B------:R-:W-:Y:S06]  /*4d20*/  BRA `(.L_x_23120) ;  /* 0x0000001000607947 */ /* 0x000fec0003800000 */
.L_x_23138:
        /* <DEDUP_REMOVED lines=43> */
.L_x_23143:
[----:B------:R-:W-:-:S04]  /*4fe0*/  LOP3.LUT R0, R5, 0x80000000, R0, 0xc8, !PT ;  /* 0x8000000005007812 */ /* 0x000fc800078ec800 */
[----:B------:R-:W-:-:S04]  /*4ff0*/  SHF.R.U32.HI R0, RZ, 0x18, R0 ;  /* 0x00000018ff007819 */ /* 0x000fc80000011600 */
[----:B------:R-:W-:-:S04]  /*5000*/  LOP3.LUT R0, R3, R0, RZ, 0xfc, !PT ;  /* 0x0000000003007212 */ /* 0x000fc800078efcff */
[----:B------:R-:W-:Y:S01]  /*5010*/  PRMT R18, R0, 0x7610, R18 ;  /* 0x0000761000127816 */ /* 0x000fe20000000012 */
[----:B------:R-:W-:Y:S06]  /*5020*/  BRA `(.L_x_23120) ;  /* 0x0000000c00a07947 */ /* 0x000fec0003800000 */
.L_x_23142:
        /* <DEDUP_REMOVED lines=25> */
.L_x_23144:
[----:B------:R-:W-:-:S05]  /*51c0*/  IMAD.SHL.U32 R3, R2, 0x1000000, RZ ;  /* 0x0100000002037824 */ /* 0x000fca00078e00ff */
[----:B------:R-:W-:-:S04]  /*51d0*/  LOP3.LUT R4, R3, 0x80000000, R4, 0xc8, !PT ;  /* 0x8000000003047812 */ /* 0x000fc800078ec804 */
[----:B------:R-:W-:-:S04]  /*51e0*/  SHF.R.U32.HI R3, RZ, 0x18, R4 ;  /* 0x00000018ff037819 */ /* 0x000fc80000011604 */
[----:B------:R-:W-:-:S04]  /*51f0*/  LOP3.LUT R0, R0, R3, RZ, 0xfc, !PT ;  /* 0x0000000300007212 */ /* 0x000fc800078efcff */
[----:B------:R-:W-:Y:S01]  /*5200*/  PRMT R18, R0, 0x7610, R18 ;  /* 0x0000761000127816 */ /* 0x000fe20000000012 */
[----:B------:R-:W-:Y:S06]  /*5210*/  BRA `(.L_x_23120) ;  /* 0x0000000c00247947 */ /* 0x000fec0003800000 */
.L_x_23141:
        /* <DEDUP_REMOVED lines=18> */
.L_x_23145:
[----:B------:R-:W-:-:S04]  /*5340*/  LOP3.LUT R0, R0, 0x80000000, RZ, 0xc0, !PT ;  /* 0x8000000000007812 */ /* 0x000fc800078ec0ff */
[----:B------:R-:W-:-:S04]  /*5350*/  SHF.R.U32.HI R3, RZ, 0x18, R0 ;  /* 0x00000018ff037819 */ /* 0x000fc80000011600 */
[----:B------:R-:W-:-:S04]  /*5360*/  LOP3.LUT R2, R2, R3, RZ, 0xfc, !PT ;  /* 0x0000000302027212 */ /* 0x000fc800078efcff */
[----:B------:R-:W-:Y:S01]  /*5370*/  PRMT R18, R2, 0x7610, R18 ;  /* 0x0000761002127816 */ /* 0x000fe20000000012 */
[----:B------:R-:W-:Y:S06]  /*5380*/  BRA `(.L_x_23120) ;  /* 0x0000000800c87947 */ /* 0x000fec0003800000 */
.L_x_23137:
        /* <DEDUP_REMOVED lines=29> */
.L_x_23149:
[----:B------:R-:W-:-:S04]  /*5560*/  LOP3.LUT R0, R0, 0x80000000, RZ, 0xc0, !PT ;  /* 0x8000000000007812 */ /* 0x000fc800078ec0ff */
[----:B------:R-:W-:-:S04]  /*5570*/  SHF.R.U32.HI R3, RZ, 0x18, R0 ;  /* 0x00000018ff037819 */ /* 0x000fc80000011600 */
[----:B------:R-:W-:-:S04]  /*5580*/  LOP3.LUT R2, R2, R3, RZ, 0xfc, !PT ;  /* 0x0000000302027212 */ /* 0x000fc800078efcff */
[----:B------:R-:W-:Y:S01]  /*5590*/  PRMT R18, R2, 0x7610, R18 ;  /* 0x0000761002127816 */ /* 0x000fe20000000012 */
[----:B------:R-:W-:Y:S06]  /*55a0*/  BRA `(.L_x_23120) ;  /* 0x0000000800407947 */ /* 0x000fec0003800000 */
.L_x_23148:
[----:B------:R0:W5:Y:S01]  /*55b0*/  LDG.E.U8 R18, desc[UR36][R2.64] ;  /* 0x0000002402127981 */ /* 0x000162000c1e1100 */
[----:B------:R-:W-:Y:S05]  /*55c0*/  BRA `(.L_x_23120) ;  /* 0x0000000800387947 */ /* 0x000fea0003800000 */
.L_x_23147:
        /* <DEDUP_REMOVED lines=21> */
.L_x_23153:
[----:B------:R-:W-:Y:S05]  /*5720*/  BSYNC B2 ;  /* 0x0000000000027941 */ /* 0x000fea0003800000 */
.L_x_23152:
[----:B------:R-:W-:Y:S01]  /*5730*/  LEA R3, R0, 0x37800000, 0x17 ;  /* 0x3780000000037811 */ /* 0x000fe200078eb8ff */
[----:B------:R-:W-:-:S05]  /*5740*/  IMAD.SHL.U32 R0, R2, 0x200000, RZ ;  /* 0x0020000002007824 */ /* 0x000fca00078e00ff */
[----:B------:R-:W-:-:S07]  /*5750*/  LOP3.LUT R0, R3, R0, R4, 0xfe, !PT ;  /* 0x0000000003007212 */ /* 0x000fce00078efe04 */
.L_x_23151:
[----:B------:R-:W-:Y:S05]  /*5760*/  BSYNC B1 ;  /* 0x0000000000017941 */ /* 0x000fea0003800000 */
.L_x_23150:
        /* <DEDUP_REMOVED lines=15> */
.L_x_23154:
[----:B------:R-:W-:-:S04]  /*5860*/  LOP3.LUT R0, R0, 0x80000000, RZ, 0xc0, !PT ;  /* 0x8000000000007812 */ /* 0x000fc800078ec0ff */
[----:B------:R-:W-:-:S04]  /*5870*/  SHF.R.U32.HI R3, RZ, 0x18, R0 ;  /* 0x00000018ff037819 */ /* 0x000fc80000011600 */
[----:B------:R-:W-:-:S04]  /*5880*/  LOP3.LUT R2, R2, R3, RZ, 0xfc, !PT ;  /* 0x0000000302027212 */ /* 0x000fc800078efcff */
[----:B------:R-:W-:Y:S01]  /*5890*/  PRMT R18, R2, 0x7610, R18 ;  /* 0x0000761002127816 */ /* 0x000fe20000000012 */
[----:B------:R-:W-:Y:S06]  /*58a0*/  BRA `(.L_x_23120) ;  /* 0x0000000400807947 */ /* 0x000fec0003800000 */
.L_x_23146:
        /* <DEDUP_REMOVED lines=17> */
.L_x_23158:
[----:B------:R-:W-:Y:S05]  /*59c0*/  BSYNC B1 ;  /* 0x0000000000017941 */ /* 0x000fea0003800000 */
.L_x_23157:
        /* <DEDUP_REMOVED lines=14> */
.L_x_23119:
[----:B------:R-:W-:Y:S05]  /*5ab0*/  BSYNC B0 ;  /* 0x0000000000007941 */ /* 0x000fea0003800000 */
.L_x_23114:
        /* <DEDUP_REMOVED lines=16> */
.L_x_23159:
[----:B------:R-:W-:Y:S01]  /*5bc0*/  PRMT R18, RZ, 0x7610, R18 ;  /* 0x00007610ff127816 */ /* 0x000fe20000000012 */
[----:B------:R-:W-:Y:S06]  /*5bd0*/  BRA `(.L_x_23120) ;  /* 0x0000000000b47947 */ /* 0x000fec0003800000 */
.L_x_23156:
        /* <DEDUP_REMOVED lines=18> */
.L_x_23160:
[----:B------:R-:W-:-:S04]  /*5d00*/  LOP3.LUT R0, R0, 0x80000000, RZ, 0xc0, !PT ;  /* 0x8000000000007812 */ /* 0x000fc800078ec0ff */
[----:B------:R-:W-:-:S04]  /*5d10*/  SHF.R.U32.HI R3, RZ, 0x18, R0 ;  /* 0x00000018ff037819 */ /* 0x000fc80000011600 */
[----:B------:R-:W-:-:S04]  /*5d20*/  LOP3.LUT R2, R2, R3, RZ, 0xfc, !PT ;  /* 0x0000000302027212 */ /* 0x000fc800078efcff */
[----:B------:R-:W-:Y:S01]  /*5d30*/  PRMT R18, R2, 0x7610, R18 ;  /* 0x0000761002127816 */ /* 0x000fe20000000012 */
[----:B------:R-:W-:Y:S06]  /*5d40*/  BRA `(.L_x_23120) ;  /* 0x0000000000587947 */ /* 0x000fec0003800000 */
.L_x_23155:
        /* <DEDUP_REMOVED lines=18> */
.L_x_23161:
[----:B------:R-:W-:-:S04]  /*5e70*/  LOP3.LUT R0, R0, 0x80000000, RZ, 0xc0, !PT ;  /* 0x8000000000007812 */ /* 0x000fc800078ec0ff */
[----:B------:R-:W-:-:S04]  /*5e80*/  SHF.R.U32.HI R3, RZ, 0x18, R0 ;  /* 0x00000018ff037819 */ /* 0x000fc80000011600 */
[----:B------:R-:W-:-:S04]  /*5e90*/  LOP3.LUT R2, R2, R3, RZ, 0xfc, !PT ;  /* 0x0000000302027212 */ /* 0x000fc800078efcff */
[----:B------:R-:W-:-:S07]  /*5ea0*/  PRMT R18, R2, 0x7610, R18 ;  /* 0x0000761002127816 */ /* 0x000fce0000000012 */
.L_x_23120:
[----:B------:R-:W-:Y:S05]  /*5eb0*/  BSYNC B6 ;  /* 0x0000000000067941 */ /* 0x000fea0003800000 */
.L_x_23113:
[----:B------:R-:W1:Y:S01]  /*5ec0*/  S2R R24, SR_TID.X ;  /* 0x0000000000187919 */ /* 0x000e620000002100 */
[----:B------:R-:W-:-:S04]  /*5ed0*/  ISETP.NE.AND P0, PT, R16, RZ, PT ;  /* 0x000000ff1000720c */ /* 0x000fc80003f05270 */
[----:B------:R-:W-:-:S05]  /*5ee0*/  SEL R0, RZ, 0x1, !P0 ;  /* 0x00000001ff007807 */ /* 0x000fca0004000000 */
[----:B------:R2:W-:Y:S02]  /*5ef0*/  STL.S16 [R1+0x4], R0 ;  /* 0x0000040001007387 */ /* 0x0005e40000100600 */
[----:B-12---:R-:W-:-:S07]  /*5f00*/  VIADD R24, R24, 0x80 ;  /* 0x0000008018187836 */ /* 0x006fce0000000000 */
.L_x_23030:
[----:B------:R-:W-:Y:S05]  /*5f10*/  BSYNC B7 ;  /* 0x0000000000077941 */ /* 0x000fea0003800000 */
.L_x_23029:
        /* <DEDUP_REMOVED lines=28> */
.L_x_23167:
[----:B------:R-:W2:Y:S02]  /*60e0*/  LDG.E.U8 R2, desc[UR36][R2.64] ;  /* 0x0000002402027981 */ /* 0x000ea4000c1e1100 */
[----:B--2---:R-:W-:-:S04]  /*60f0*/  ISETP.NE.AND P0, PT, R2, RZ, PT ;  /* 0x000000ff0200720c */ /* 0x004fc80003f05270 */
[----:B------:R-:W-:Y:S01]  /*6100*/  P2R R17, PR, RZ, 0x1 ;  /* 0x00000001ff117803 */ /* 0x000fe20000000000 */
[----:B------:R-:W-:Y:S08]  /*6110*/  BRA `(.L_x_23169) ;  /* 0x0000000c00c47947 */ /* 0x000ff00003800000 */
.L_x_23166:
        /* <DEDUP_REMOVED lines=11> */
.L_x_23171:
[----:B------:R-:W2:Y:S02]  /*61d0*/  LDG.E R2, desc[UR36][R2.64] ;  /* 0x0000002402027981 */ /* 0x000ea4000c1e1900 */
[----:B--2---:R-:W-:-:S04]  /*61e0*/  ISETP.NE.AND P0, PT, R2, RZ, PT ;  /* 0x000000ff0200720c */ /* 0x004fc80003f05270 */
[----:B------:R-:W-:Y:S01]  /*61f0*/  P2R R17, PR, RZ, 0x1 ;  /* 0x00000001ff117803 */ /* 0x000fe20000000000 */
[----:B------:R-:W-:Y:S08]  /*6200*/  BRA `(.L_x_23169) ;  /* 0x0000000c00887947 */ /* 0x000ff00003800000 */
.L_x_23170:
[----:B------:R-:W2:Y:S02]  /*6210*/  LDG.E.U16 R2, desc[UR36][R2.64] ;  /* 0x0000002402027981 */ /* 0x000ea4000c1e1500 */
[----:B--2---:R-:W-:-:S04]  /*6220*/  ISETP.NE.AND P0, PT, R2, RZ, PT ;  /* 0x000000ff0200720c */ /* 0x004fc80003f05270 */
[----:B------:R-:W-:Y:S01]  /*6230*/  P2R R17, PR, RZ, 0x1 ;  /* 0x00000001ff117803 */ /* 0x000fe20000000000 */
[----:B------:R-:W-:Y:S08]  /*6240*/  BRA `(.L_x_23169) ;  /* 0x0000000c00787947 */ /* 0x000ff00003800000 */
.L_x_23165:
        /* <DEDUP_REMOVED lines=10> */
.L_x_23173:
[----:B------:R-:W2:Y:S02]  /*62f0*/  LDG.E.U16 R0, desc[UR36][R2.64] ;  /* 0x0000002402007981 */ /* 0x000ea4000c1e1500 */
[----:B--2---:R-:W-:-:S05]  /*6300*/  HADD2.F32 R0, -RZ, R0.H0_H0 ;  /* 0x20000000ff007230 */ /* 0x004fca0000004100 */
[----:B------:R-:W-:-:S04]  /*6310*/  FSETP.NEU.FTZ.AND P0, PT, R0, RZ, PT ;  /* 0x000000ff0000720b */ /* 0x000fc80003f1d000 */
[----:B------:R-:W-:Y:S01]  /*6320*/  P2R R17, PR, RZ, 0x1 ;  /* 0x00000001ff117803 */ /* 0x000fe20000000000 */
[----:B------:R-:W-:Y:S08]  /*6330*/  BRA `(.L_x_23169) ;  /* 0x0000000c003c7947 */ /* 0x000ff00003800000 */
.L_x_23172:
        /* <DEDUP_REMOVED lines=12> */
.L_x_23175:
        /* <DEDUP_REMOVED lines=11> */
.L_x_23174:
[----:B------:R-:W2:Y:S02]  /*64b0*/  LDG.E.64 R2, desc[UR36][R2.64] ;  /* 0x0000002402027981 */ /* 0x000ea4000c1e1b00 */
[----:B--2---:R-:W-:-:S06]  /*64c0*/  DSETP.NEU.AND P0, PT, R2, RZ, PT ;  /* 0x000000ff0200722a */ /* 0x004fcc0003f0d000 */
[----:B------:R-:W-:Y:S01]  /*64d0*/  P2R R17, PR, RZ, 0x1 ;  /* 0x00000001ff117803 */ /* 0x000fe20000000000 */
[----:B------:R-:W-:Y:S07]  /*64e0*/  BRA `(.L_x_23169) ;  /* 0x0000000800d07947 */ /* 0x000fee0003800000 */
.L_x_23164:
        /* <DEDUP_REMOVED lines=12> */
.L_x_23178:
[----:B------:R-:W2:Y:S02]  /*65b0*/  LDG.E.128 R4, desc[UR36][R2.64] ;  /* 0x0000002402047981 */ /* 0x000ea4000c1e1d00 */
[----:B--2---:R-:W-:-:S06]  /*65c0*/  DSETP.NEU.AND P0, PT, R6, RZ, PT ;  /* 0x000000ff0600722a */ /* 0x004fcc0003f0d000 */
[----:B------:R-:W-:-:S06]  /*65d0*/  DSETP.NEU.OR P0, PT, R4, RZ, P0 ;  /* 0x000000ff0400722a */ /* 0x000fcc000070d400 */
[----:B------:R-:W-:Y:S01]  /*65e0*/  P2R R17, PR, RZ, 0x1 ;  /* 0x00000001ff117803 */ /* 0x000fe20000000000 */
[----:B------:R-:W-:Y:S07]  /*65f0*/  BRA `(.L_x_23169) ;  /* 0x00000008008c7947 */ /* 0x000fee0003800000 */
.L_x_23177:
        /* <DEDUP_REMOVED lines=28> */
.L_x_23180:
        /* <DEDUP_REMOVED lines=15> */
.L_x_23179:
[----:B------:R-:W2:Y:S02]  /*68b0*/  LDG.E.U16 R0, desc[UR36][R2.64] ;  /* 0x0000002402007981 */ /* 0x000ea4000c1e1500 */
[----:B--2---:R-:W-:-:S05]  /*68c0*/  IMAD.U32 R0, R0, 0x10000, RZ ;  /* 0x0001000000007824 */ /* 0x004fca00078e00ff */
[----:B------:R-:W-:-:S04]  /*68d0*/  FSETP.NEU.FTZ.AND P0, PT, R0, RZ, PT ;  /* 0x000000ff0000720b */ /* 0x000fc80003f1d000 */
[----:B------:R-:W-:Y:S01]  /*68e0*/  P2R R17, PR, RZ, 0x1 ;  /* 0x00000001ff117803 */ /* 0x000fe20000000000 */
[----:B------:R-:W-:Y:S08]  /*68f0*/  BRA `(.L_x_23169) ;  /* 0x0000000400cc7947 */ /* 0x000ff00003800000 */
.L_x_23176:
        /* <DEDUP_REMOVED lines=12> */
.L_x_23183:
        /* <DEDUP_REMOVED lines=21> */
.L_x_23187:
[----:B------:R-:W-:Y:S05]  /*6b10*/  BSYNC B1 ;  /* 0x0000000000017941 */ /* 0x000fea0003800000 */
.L_x_23186:
[----:B------:R-:W-:Y:S01]  /*6b20*/  LEA R3, R0, 0x3b800000, 0x17 ;  /* 0x3b80000000037811 */ /* 0x000fe200078eb8ff */
[----:B------:R-:W-:-:S05]  /*6b30*/  IMAD.SHL.U32 R0, R2, 0x100000, RZ ;  /* 0x0010000002007824 */ /* 0x000fca00078e00ff */
[----:B------:R-:W-:-:S07]  /*6b40*/  LOP3.LUT R0, R3, R0, R4, 0xfe, !PT ;  /* 0x0000000003007212 */ /* 0x000fce00078efe04 */
.L_x_23185:
[----:B------:R-:W-:Y:S05]  /*6b50*/  BSYNC B0 ;  /* 0x0000000000007941 */ /* 0x000fea0003800000 */
.L_x_23184:
[----:B------:R-:W-:-:S04]  /*6b60*/  FSETP.NEU.FTZ.AND P0, PT, R0, RZ, PT ;  /* 0x000000ff0000720b */ /* 0x000fc80003f1d000 */
[----:B------:R-:W-:Y:S01]  /*6b70*/  P2R R17, PR, RZ, 0x1 ;  /* 0x00000001ff117803 */ /* 0x000fe20000000000 */
[----:B------:R-:W-:Y:S08]  /*6b80*/  BRA `(.L_x_23169) ;  /* 0x0000000400287947 */ /* 0x000ff00003800000 */
.L_x_23182:
        /* <DEDUP_REMOVED lines=21> */
.L_x_23191:
[----:B------:R-:W-:Y:S05]  /*6ce0*/  BSYNC B1 ;  /* 0x0000000000017941 */ /* 0x000fea0003800000 */
.L_x_23190:
[----:B------:R-:W-:Y:S01]  /*6cf0*/  LEA R3, R0, 0x37800000, 0x17 ;  /* 0x3780000000037811 */ /* 0x000fe200078eb8ff */
[----:B------:R-:W-:-:S05]  /*6d00*/  IMAD.SHL.U32 R0, R2, 0x200000, RZ ;  /* 0x0020000002007824 */ /* 0x000fca00078e00ff */
[----:B------:R-:W-:-:S07]  /*6d10*/  LOP3.LUT R0, R3, R0, R4, 0xfe, !PT ;  /* 0x0000000003007212 */ /* 0x000fce00078efe04 */
.L_x_23189:
[----:B------:R-:W-:Y:S05]  /*6d20*/  BSYNC B0 ;  /* 0x0000000000007941 */ /* 0x000fea0003800000 */
.L_x_23188:
[----:B------:R-:W-:-:S04]  /*6d30*/  FSETP.NEU.FTZ.AND P0, PT, R0, RZ, PT ;  /* 0x000000ff0000720b */ /* 0x000fc80003f1d000 */
[----:B------:R-:W-:Y:S01]  /*6d40*/  P2R R17, PR, RZ, 0x1 ;  /* 0x00000001ff117803 */ /* 0x000fe20000000000 */
[----:B------:R-:W-:Y:S08]  /*6d50*/  BRA `(.L_x_23169) ;  /* 0x0000000000b47947 */ /* 0x000ff00003800000 */
.L_x_23181:
        /* <DEDUP_REMOVED lines=14> */
.L_x_23195:
[----:B------:R-:W-:Y:S05]  /*6e40*/  BSYNC B0 ;  /* 0x0000000000007941 */ /* 0x000fea0003800000 */
.L_x_23194:
[----:B------:R-:W-:-:S04]  /*6e50*/  FSETP.NEU.FTZ.AND P0, PT, R0, RZ, PT ;  /* 0x000000ff0000720b */ /* 0x000fc80003f1d000 */
[----:B------:R-:W-:Y:S01]  /*6e60*/  P2R R17, PR, RZ, 0x1 ;  /* 0x00000001ff117803 */ /* 0x000fe20000000000 */
[----:B------:R-:W-:Y:S08]  /*6e70*/  BRA `(.L_x_23169) ;  /* 0x00000000006c7947 */ /* 0x000ff00003800000 */
.L_x_23168:
        /* <DEDUP_REMOVED lines=16> */
.L_x_23196:
[----:B------:R-:W-:-:S04]  /*6f80*/  PLOP3.LUT P0, PT, PT, PT, PT, 0x8, 0x0 ;  /* 0x000000000000781c */ /* 0x000fc80003f0e170 */
[----:B------:R-:W-:Y:S01]  /*6f90*/  P2R R17, PR, RZ, 0x1 ;  /* 0x00000001ff117803 */ /* 0x000fe20000000000 */
[----:B------:R-:W-:Y:S08]  /*6fa0*/  BRA `(.L_x_23169) ;  /* 0x0000000000207947 */ /* 0x000ff00003800000 */
.L_x_23193:
[----:B------:R-:W2:Y:S02]  /*6fb0*/  LDG.E.64 R2, desc[UR36][R2.64] ;  /* 0x0000002402027981 */ /* 0x000ea4000c1e1b00 */
[----:B--2---:R-:W-:-:S04]  /*6fc0*/  ISETP.NE.U32.AND P0, PT, R2, RZ, PT ;  /* 0x000000ff0200720c */ /* 0x004fc80003f05070 */
[----:B------:R-:W-:-:S04]  /*6fd0*/  ISETP.NE.AND.EX P0, PT, R3, RZ, PT, P0 ;  /* 0x000000ff0300720c */ /* 0x000fc80003f05300 */
[----:B------:R-:W-:Y:S01]  /*6fe0*/  P2R R17, PR, RZ, 0x1 ;  /* 0x00000001ff117803 */ /* 0x000fe20000000000 */
[----:B------:R-:W-:Y:S08]  /*6ff0*/  BRA `(.L_x_23169) ;  /* 0x00000000000c7947 */ /* 0x000ff00003800000 */
.L_x_23192:
[----:B------:R-:W2:Y:S02]  /*7000*/  LDG.E R2, desc[UR36][R2.64] ;  /* 0x0000002402027981 */ /* 0x000ea4000c1e1900 */
[----:B--2---:R-:W-:-:S04]  /*7010*/  ISETP.NE.AND P0, PT, R2, RZ, PT ;  /* 0x000000ff0200720c */ /* 0x004fc80003f05270 */
[----:B------:R-:W-:-:S09]  /*7020*/  P2R R17, PR, RZ, 0x1 ;  /* 0x00000001ff117803 */ /* 0x000fd20000000000 */
.L_x_23169:
[----:B------:R-:W0:Y:S01]  /*7030*/  LDC.64 R2, c[0x0][0x230] ;  /* 0x00008c00ff027b82 */ /* 0x000e220000000a00 */
[----:B------:R-:W-:Y:S01]  /*7040*/  PRMT R0, R19, 0x9910, RZ ;  /* 0x0000991013007816 */ /* 0x000fe200000000ff */
[----:B------:R-:W-:Y:S01]  /*7050*/  ULDC UR4, c[0x0][0x24c] ;  /* 0x0000930000047ab9 */ /* 0x000fe20000000800 */
[----:B------:R-:W-:Y:S01]  /*7060*/  BSSY B6, `(.L_x_23197) ;  /* 0x0000253000067945 */ /* 0x000fe20003800000 */
[----:B------:R-:W-:Y:S01]  /*7070*/  IMAD R5, R16, UR4, RZ ;  /* 0x0000000410057c24 */ /* 0x000fe2000f8e02ff */
[----:B------:R-:W-:Y:S02]  /*7080*/  ISETP.GT.AND P1, PT, R0, 0x9, PT ;  /* 0x000000090000780c */ /* 0x000fe40003f24270 */
[----:B------:R-:W-:Y:S02]  /*7090*/  BSSY B0, `(.L_x_23198) ;  /* 0x0000212000007945 */ /* 0x000fe40003800000 */
        /* <DEDUP_REMOVED lines=30> */
.L_x_23205:
[----:B------:R-:W-:-:S04]  /*7280*/  LOP3.LUT R2, R3, 0x80000000, RZ, 0xc0, !PT ;  /* 0x8000000003027812 */ /* 0x000fc800078ec0ff */
[----:B------:R-:W-:-:S04]  /*7290*/  SHF.R.U32.HI R3, RZ, 0x18, R2 ;  /* 0x00000018ff037819 */ /* 0x000fc80000011602 */
[----:B------:R-:W-:-:S04]  /*72a0*/  LOP3.LUT R0, R0, R3, RZ, 0xfc, !PT ;  /* 0x0000000300007212 */ /* 0x000fc800078efcff */
[----:B------:R-:W-:Y:S01]  /*72b0*/  PRMT R2, R0, 0x7610, R2 ;  /* 0x0000761000027816 */ /* 0x000fe20000000002 */
[----:B------:R-:W-:Y:S06]  /*72c0*/  BRA `(.L_x_23204) ;  /* 0x0000002000b07947 */ /* 0x000fec0003800000 */
.L_x_23202:
        /* <DEDUP_REMOVED lines=17> */
.L_x_23206:
[----:B------:R-:W-:-:S04]  /*73e0*/  LOP3.LUT R2, R3, 0x80000000, RZ, 0xc0, !PT ;  /* 0x8000000003027812 */ /* 0x000fc800078ec0ff */
[----:B------:R-:W-:-:S04]  /*73f0*/  SHF.R.U32.HI R3, RZ, 0x18, R2 ;  /* 0x00000018ff037819 */ /* 0x000fc80000011602 */
[----:B------:R-:W-:-:S04]  /*7400*/  LOP3.LUT R0, R0, R3, RZ, 0xfc, !PT ;  /* 0x0000000300007212 */ /* 0x000fc800078efcff */
[----:B------:R-:W-:Y:S01]  /*7410*/  PRMT R2, R0, 0x7610, R2 ;  /* 0x0000761000027816 */ /* 0x000fe20000000002 */
[----:B------:R-:W-:Y:S06]  /*7420*/  BRA `(.L_x_23204) ;  /* 0x0000002000587947 */ /* 0x000fec0003800000 */
.L_x_23201:
        /* <DEDUP_REMOVED lines=26> */
.L_x_23209:
[----:B------:R-:W-:-:S04]  /*75d0*/  LOP3.LUT R2, R3, 0x80000000, RZ, 0xc0, !PT ;  /* 0x8000000003027812 */ /* 0x000fc800078ec0ff */
[----:B------:R-:W-:-:S04]  /*75e0*/  SHF.R.U32.HI R3, RZ, 0x18, R2 ;  /* 0x00000018ff037819 */ /* 0x000fc80000011602 */
[----:B------:R-:W-:-:S04]  /*75f0*/  LOP3.LUT R0, R0, R3, RZ, 0xfc, !PT ;  /* 0x0000000300007212 */ /* 0x000fc800078efcff */
[----:B------:R-:W-:Y:S01]  /*7600*/  PRMT R2, R0, 0x7610, R2 ;  /* 0x0000761000027816 */ /* 0x000fe20000000002 */
[----:B------:R-:W-:Y:S06]  /*7610*/  BRA `(.L_x_23204) ;  /* 0x0000001c00dc7947 */ /* 0x000fec0003800000 */
.L_x_23208:
        /* <DEDUP_REMOVED lines=17> */
.L_x_23210:
[----:B------:R-:W-:-:S04]  /*7730*/  LOP3.LUT R2, R3, 0x80000000, RZ, 0xc0, !PT ;  /* 0x8000000003027812 */ /* 0x000fc800078ec0ff */
[----:B------:R-:W-:-:S04]  /*7740*/  SHF.R.U32.HI R3, RZ, 0x18, R2 ;  /* 0x00000018ff037819 */ /* 0x000fc80000011602 */
[----:B------:R-:W-:-:S04]  /*7750*/  LOP3.LUT R0, R0, R3, RZ, 0xfc, !PT ;  /* 0x0000000300007212 */ /* 0x000fc800078efcff */
[----:B------:R-:W-:Y:S01]  /*7760*/  PRMT R2, R0, 0x7610, R2 ;  /* 0x0000761000027816 */ /* 0x000fe20000000002 */
[----:B------:R-:W-:Y:S06]  /*7770*/  BRA `(.L_x_23204) ;  /* 0x0000001c00847947 */ /* 0x000fec0003800000 */
.L_x_23207:
        /* <DEDUP_REMOVED lines=17> */
.L_x_23211:
[----:B------:R-:W-:-:S04]  /*7890*/  LOP3.LUT R2, R3, 0x80000000, RZ, 0xc0, !PT ;  /* 0x8000000003027812 */ /* 0x000fc800078ec0ff */
[----:B------:R-:W-:-:S04]  /*78a0*/  SHF.R.U32.HI R3, RZ, 0x18, R2 ;  /* 0x00000018ff037819 */ /* 0x000fc80000011602 */
[----:B------:R-:W-:-:S04]  /*78b0*/  LOP3.LUT R0, R0, R3, RZ, 0xfc, !PT ;  /* 0x0000000300007212 */ /* 0x000fc800078efcff */
[----:B------:R-:W-:Y:S01]  /*78c0*/  PRMT R2, R0, 0x7610, R2 ;  /* 0x0000761000027816 */ /* 0x000fe20000000002 */
[----:B------:R-:W-:Y:S06]  /*78d0*/  BRA `(.L_x_23204) ;  /* 0x0000001c002c7947 */ /* 0x000fec0003800000 */
.L_x_23200:
        /* <DEDUP_REMOVED lines=24> */
.L_x_23214:
[----:B------:R-:W-:-:S04]  /*7a60*/  LOP3.LUT R2, R5, 0x80000000, RZ, 0xc0, !PT ;  /* 0x8000000005027812 */ /* 0x000fc800078ec0ff */
[----:B------:R-:W-:-:S04]  /*7a70*/  SHF.R.U32.HI R3, RZ, 0x18, R2 ;  /* 0x00000018ff037819 */ /* 0x000fc80000011602 */
[----:B------:R-:W-:-:S04]  /*7a80*/  LOP3.LUT R0, R0, R3, RZ, 0xfc, !PT ;  /* 0x0000000300007212 */ /* 0x000fc800078efcff */
[----:B------:R-:W-:Y:S01]  /*7a90*/  PRMT R2, R0, 0x7610, R2 ;  /* 0x0000761000027816 */ /* 0x000fe20000000002 */
[----:B------:R-:W-:Y:S06]  /*7aa0*/  BRA `(.L_x_23204) ;  /* 0x0000001800b87947 */ /* 0x000fec0003800000 */
.L_x_23213:
        /* <DEDUP_REMOVED lines=17> */
.L_x_23215:
[----:B------:R-:W-:-:S04]  /*7bc0*/  LOP3.LUT R2, R3, 0x80000000, RZ, 0xc0, !PT ;  /* 0x8000000003027812 */ /* 0x000fc800078ec0ff */
[----:B------:R-:W-:-:S04]  /*7bd0*/  SHF.R.U32.HI R3, RZ, 0x18, R2 ;  /* 0x00000018ff037819 */ /* 0x000fc80000011602 */
[----:B------:R-:W-:-:S04]  /*7be0*/  LOP3.LUT R0, R0, R3, RZ, 0xfc, !PT ;  /* 0x0000000300007212 */ /* 0x000fc800078efcff */
[----:B------:R-:W-:Y:S01]  /*7bf0*/  PRMT R2, R0, 0x7610, R2 ;  /* 0x0000761000027816 */ /* 0x000fe20000000002 */
[----:B------:R-:W-:Y:S06]  /*7c00*/  BRA `(.L_x_23204) ;  /* 0x0000001800607947 */ /* 0x000fec0003800000 */
.L_x_23212:
        /* <DEDUP_REMOVED lines=25> */
.L_x_23218:
[----:B------:R-:W-:-:S04]  /*7da0*/  LOP3.LUT R2, R5, 0x80000000, RZ, 0xc0, !PT ;  /* 0x8000000005027812 */ /* 0x000fc800078ec0ff */
[----:B------:R-:W-:-:S04]  /*7db0*/  SHF.R.U32.HI R3, RZ, 0x18, R2 ;  /* 0x00000018ff037819 */ /* 0x000fc80000011602 */
[----:B------:R-:W-:-:S04]  /*7dc0*/  LOP3.LUT R0, R0, R3, RZ, 0xfc, !PT ;  /* 0x0000000300007212 */ /* 0x000fc800078efcff */
[----:B------:R-:W-:Y:S01]  /*7dd0*/  PRMT R2, R0, 0x7610, R2 ;  /* 0x0000761000027816 */ /* 0x000fe20000000002 */
[----:B------:R-:W-:Y:S06]  /*7de0*/  BRA `(.L_x_23204) ;  /* 0x0000001400e87947 */ /* 0x000fec0003800000 */
.L_x_23217:
        /* <DEDUP_REMOVED lines=17> */
.L_x_23219:
[----:B------:R-:W-:-:S04]  /*7f00*/  LOP3.LUT R2, R7, 0x80000000, RZ, 0xc0, !PT ;  /* 0x8000000007027812 */ /* 0x000fc800078ec0ff */
[----:B------:R-:W-:-:S04]  /*7f10*/  SHF.R.U32.HI R3, RZ, 0x18, R2 ;  /* 0x00000018ff037819 */ /* 0x000fc80000011602 */
[----:B------:R-:W-:-:S04]  /*7f20*/  LOP3.LUT R0, R0, R3, RZ, 0xfc, !PT ;  /* 0x0000000300007212 */ /* 0x000fc800078efcff */
[----:B------:R-:W-:Y:S01]  /*7f30*/  PRMT R2, R0, 0x7610, R2 ;  /* 0x0000761000027816 */ /* 0x000fe20000000002 */
[----:B------:R-:W-:Y:S06]  /*7f40*/  BRA `(.L_x_23204) ;  /* 0x0000001400907947 */ /* 0x000fec0003800000 */
.L_x_23216:
        /* <DEDUP_REMOVED lines=21> */
.L_x_23220:
[----:B------:R-:W-:-:S04]  /*80a0*/  LOP3.LUT R0, R0, 0x80000000, RZ, 0xc0, !PT ;  /* 0x8000000000007812 */ /* 0x000fc800078ec0ff */
[----:B------:R-:W-:-:S04]  /*80b0*/  SHF.R.U32.HI R0, RZ, 0x18, R0 ;  /* 0x00000018ff007819 */ /* 0x000fc80000011600 */
[----:B------:R-:W-:-:S04]  /*80c0*/  LOP3.LUT R0, R3, R0, RZ, 0xfc, !PT ;  /* 0x0000000003007212 */ /* 0x000fc800078efcff */
[----:B------:R-:W-:Y:S01]  /*80d0*/  PRMT R2, R0, 0x7610, R2 ;  /* 0x0000761000027816 */ /* 0x000fe20000000002 */
[----:B------:R-:W-:Y:S06]  /*80e0*/  BRA `(.L_x_23204) ;  /* 0x0000001400287947 */ /* 0x000fec0003800000 */
.L_x_23199:
        /* <DEDUP_REMOVED lines=27> */
.L_x_23224:
[----:B------:R-:W-:Y:S01]  /*82a0*/  PRMT R2, R0, 0x7610, R2 ;  /* 0x0000761000027816 */ /* 0x000fe20000000002 */
[----:B------:R-:W-:Y:S06]  /*82b0*/  BRA `(.L_x_23204) ;  /* 0x0000001000b47947 */ /* 0x000fec0003800000 */
.L_x_23223:
        /* <DEDUP_REMOVED lines=21> */
.L_x_23225:
[----:B------:R-:W-:-:S04]  /*8410*/  LOP3.LUT R2, R7, 0x80000000, RZ, 0xc0, !PT ;  /* 0x8000000007027812 */ /* 0x000fc800078ec0ff */
[----:B------:R-:W-:-:S04]  /*8420*/  SHF.R.U32.HI R3, RZ, 0x18, R2 ;  /* 0x00000018ff037819 */ /* 0x000fc80000011602 */
[----:B------:R-:W-:-:S04]  /*8430*/  LOP3.LUT R0, R0, R3, RZ, 0xfc, !PT ;  /* 0x0000000300007212 */ /* 0x000fc800078efcff */
[----:B------:R-:W-:Y:S01]  /*8440*/  PRMT R2, R0, 0x7610, R2 ;  /* 0x0000761000027816 */ /* 0x000fe20000000002 */
[----:B------:R-:W-:Y:S06]  /*8450*/  BRA `(.L_x_23204) ;  /* 0x00000010004c7947 */ /* 0x000fec0003800000 */
.L_x_23222:
        /* <DEDUP_REMOVED lines=42> */
.L_x_23228:
[----:B------:R-:W-:-:S04]  /*8700*/  LOP3.LUT R0, R5, 0x80000000, R0, 0xc8, !PT ;  /* 0x8000000005007812 */ /* 0x000fc800078ec800 */
[----:B------:R-:W-:-:S04]  /*8710*/  SHF.R.U32.HI R0, RZ, 0x18, R0 ;  /* 0x00000018ff007819 */ /* 0x000fc80000011600 */
[----:B------:R-:W-:-:S04]  /*8720*/  LOP3.LUT R0, R3, R0, RZ, 0xfc, !PT ;  /* 0x0000000003007212 */ /* 0x000fc800078efcff */
[----:B------:R-:W-:Y:S01]  /*8730*/  PRMT R2, R0, 0x7610, R2 ;  /* 0x0000761000027816 */ /* 0x000fe20000000002 */
[----:B------:R-:W-:Y:S06]  /*8740*/  BRA `(.L_x_23204) ;  /* 0x0000000c00907947 */ /* 0x000fec0003800000 */
.L_x_23227:
        /* <DEDUP_REMOVED lines=25> */
.L_x_23229:
[----:B------:R-:W-:-:S05]  /*88e0*/  IMAD.SHL.U32 R2, R4, 0x1000000, RZ ;  /* 0x0100000004027824 */ /* 0x000fca00078e00ff */
[----:B------:R-:W-:-:S04]  /*88f0*/  LOP3.LUT R2, R2, 0x80000000, R3, 0xc8, !PT ;  /* 0x8000000002027812 */ /* 0x000fc800078ec803 */
[----:B------:R-:W-:-:S04]  /*8900*/  SHF.R.U32.HI R3, RZ, 0x18, R2 ;  /* 0x00000018ff037819 */ /* 0x000fc80000011602 */
[----:B------:R-:W-:-:S04]  /*8910*/  LOP3.LUT R0, R0, R3, RZ, 0xfc, !PT ;  /* 0x0000000300007212 */ /* 0x000fc800078efcff */
[----:B------:R-:W-:Y:S01]  /*8920*/  PRMT R2, R0, 0x7610, R2 ;  /* 0x0000761000027816 */ /* 0x000fe20000000002 */
[----:B------:R-:W-:Y:S06]  /*8930*/  BRA `(.L_x_23204) ;  /* 0x0000000c00147947 */ /* 0x000fec0003800000 */
.L_x_23226:
        /* <DEDUP_REMOVED lines=17> */
.L_x_23230:
[----:B------:R-:W-:-:S04]  /*8a50*/  LOP3.LUT R2, R3, 0x80000000, RZ, 0xc0, !PT ;  /* 0x8000000003027812 */ /* 0x000fc800078ec0ff */
[----:B------:R-:W-:-:S04]  /*8a60*/  SHF.R.U32.HI R3, RZ, 0x18, R2 ;  /* 0x00000018ff037819 */ /* 0x000fc80000011602 */
[----:B------:R-:W-:-:S04]  /*8a70*/  LOP3.LUT R0, R0, R3, RZ, 0xfc, !PT ;  /* 0x0000000300007212 */ /* 0x000fc800078efcff */
[----:B------:R-:W-:Y:S01]  /*8a80*/  PRMT R2, R0, 0x7610, R2 ;  /* 0x0000761000027816 */ /* 0x000fe20000000002 */
[----:B------:R-:W-:Y:S06]  /*8a90*/  BRA `(.L_x_23204) ;  /* 0x0000000800bc7947 */ /* 0x000fec0003800000 */
.L_x_23221:
        /* <DEDUP_REMOVED lines=28> */
.L_x_23234:
[----:B------:R-:W-:-:S04]  /*8c60*/  LOP3.LUT R2, R3, 0x80000000, RZ, 0xc0, !PT ;  /* 0x8000000003027812 */ /* 0x000fc800078ec0ff */
[----:B------:R-:W-:-:S04]  /*8c70*/  SHF.R.U32.HI R3, RZ, 0x18, R2 ;  /* 0x00000018ff037819 */ /* 0x000fc80000011602 */
[----:B------:R-:W-:-:S04]  /*8c80*/  LOP3.LUT R0, R0, R3, RZ, 0xfc, !PT ;  /* 0x0000000300007212 */ /* 0x000fc800078efcff */
[----:B------:R-:W-:Y:S01]  /*8c90*/  PRMT R2, R0, 0x7610, R2 ;  /* 0x0000761000027816 */ /* 0x000fe20000000002 */
[----:B------:R-:W-:Y:S06]  /*8ca0*/  BRA `(.L_x_23204) ;  /* 0x0000000800387947 */ /* 0x000fec0003800000 */
.L_x_23233:
[----:B------:R0:W5:Y:S01]  /*8cb0*/  LDG.E.U8 R2, desc[UR36][R4.64] ;  /* 0x0000002404027981 */ /* 0x000162000c1e1100 */
[----:B------:R-:W-:Y:S05]  /*8cc0*/  BRA `(.L_x_23204) ;  /* 0x0000000800307947 */ /* 0x000fea0003800000 */
.L_x_23232:
        /* <DEDUP_REMOVED lines=21> */
.L_x_23238:
[----:B------:R-:W-:Y:S05]  /*8e20*/  BSYNC B2 ;  /* 0x0000000000027941 */ /* 0x000fea0003800000 */
.L_x_23237:
[----:B------:R-:W-:Y:S01]  /*8e30*/  LEA R3, R0, 0x37800000, 0x17 ;  /* 0x3780000000037811 */ /* 0x000fe200078eb8ff */
[----:B------:R-:W-:-:S05]  /*8e40*/  IMAD.SHL.U32 R0, R2, 0x200000, RZ ;  /* 0x0020000002007824 */ /* 0x000fca00078e00ff */
[----:B------:R-:W-:-:S07]  /*8e50*/  LOP3.LUT R0, R3, R0, R4, 0xfe, !PT ;  /* 0x0000000003007212 */ /* 0x000fce00078efe04 */
.L_x_23236:
[----:B------:R-:W-:Y:S05]  /*8e60*/  BSYNC B1 ;  /* 0x0000000000017941 */ /* 0x000fea0003800000 */
.L_x_23235:
        /* <DEDUP_REMOVED lines=15> */
.L_x_23239:
[----:B------:R-:W-:-:S04]  /*8f60*/  LOP3.LUT R0, R0, 0x80000000, RZ, 0xc0, !PT ;  /* 0x8000000000007812 */ /* 0x000fc800078ec0ff */
[----:B------:R-:W-:-:S04]  /*8f70*/  SHF.R.U32.HI R0, RZ, 0x18, R0 ;  /* 0x00000018ff007819 */ /* 0x000fc80000011600 */
[----:B------:R-:W-:-:S04]  /*8f80*/  LOP3.LUT R0, R3, R0, RZ, 0xfc, !PT ;  /* 0x0000000003007212 */ /* 0x000fc800078efcff */
[----:B------:R-:W-:Y:S01]  /*8f90*/  PRMT R2, R0, 0x7610, R2 ;  /* 0x0000761000027816 */ /* 0x000fe20000000002 */
[----:B------:R-:W-:Y:S06]  /*8fa0*/  BRA `(.L_x_23204) ;  /* 0x0000000400787947 */ /* 0x000fec0003800000 */
.L_x_23231:
        /* <DEDUP_REMOVED lines=17> */
.L_x_23243:
[----:B------:R-:W-:Y:S05]  /*90c0*/  BSYNC B1 ;  /* 0x0000000000017941 */ /* 0x000fea0003800000 */
.L_x_23242:
        /* <DEDUP_REMOVED lines=14> */
.L_x_23203:
[----:B------:R-:W-:Y:S05]  /*91b0*/  BSYNC B0 ;  /* 0x0000000000007941 */ /* 0x000fea0003800000 */
.L_x_23198:
        /* <DEDUP_REMOVED lines=16> */
.L_x_23244:
[----:B------:R-:W-:Y:S01]  /*92c0*/  PRMT R2, RZ, 0x7610, R2 ;  /* 0x00007610ff027816 */ /* 0x000fe20000000002 */
[----:B------:R-:W-:Y:S06]  /*92d0*/  BRA `(.L_x_23204) ;  /* 0x0000000000ac7947 */ /* 0x000fec0003800000 */
.L_x_23241:
        /* <DEDUP_REMOVED lines=17> */
.L_x_23245:
[----:B------:R-:W-:-:S04]  /*93f0*/  LOP3.LUT R2, R3, 0x80000000, RZ, 0xc0, !PT ;  /* 0x8000000003027812 */ /* 0x000fc800078ec0ff */
[----:B------:R-:W-:-:S04]  /*9400*/  SHF.R.U32.HI R3, RZ, 0x18, R2 ;  /* 0x00000018ff037819 */ /* 0x000fc80000011602 */
[----:B------:R-:W-:-:S04]  /*9410*/  LOP3.LUT R0, R0, R3, RZ, 0xfc, !PT ;  /* 0x0000000300007212 */ /* 0x000fc800078efcff */
[----:B------:R-:W-:Y:S01]  /*9420*/  PRMT R2, R0, 0x7610, R2 ;  /* 0x0000761000027816 */ /* 0x000fe20000000002 */
[----:B------:R-:W-:Y:S06]  /*9430*/  BRA `(.L_x_23204) ;  /* 0x0000000000547947 */ /* 0x000fec0003800000 */
.L_x_23240:
        /* <DEDUP_REMOVED lines=17> */
.L_x_23246:
[----:B------:R-:W-:-:S04]  /*9550*/  LOP3.LUT R2, R3, 0x80000000, RZ, 0xc0, !PT ;  /* 0x8000000003027812 */ /* 0x000fc800078ec0ff */
[----:B------:R-:W-:-:S04]  /*9560*/  SHF.R.U32.HI R3, RZ, 0x18, R2 ;  /* 0x00000018ff037819 */ /* 0x000fc80000011602 */
[----:B------:R-:W-:-:S04]  /*9570*/  LOP3.LUT R0, R0, R3, RZ, 0xfc, !PT ;  /* 0x0000000300007212 */ /* 0x000fc800078efcff */
[----:B------:R-:W-:-:S07]  /*9580*/  PRMT R2, R0, 0x7610, R2 ;  /* 0x0000761000027816 */ /* 0x000fce0000000002 */
.L_x_23204:
[----:B------:R-:W-:Y:S05]  /*9590*/  BSYNC B6 ;  /* 0x0000000000067941 */ /* 0x000fea0003800000 */
.L_x_23197:
[----:B0-----:R-:W0:Y:S01]  /*95a0*/  LDC.64 R4, c[0x0][0x238] ;  /* 0x00008e00ff047b82 */ /* 0x001e220000000a00 */
        /* <DEDUP_REMOVED lines=36> */
.L_x_23255:
[----:B------:R-:W-:-:S04]  /*97f0*/  LOP3.LUT R3, R3, 0x80000000, RZ, 0xc0, !PT ;  /* 0x8000000003037812 */ /* 0x000fc800078ec0ff */
[----:B------:R-:W-:-:S04]  /*9800*/  SHF.R.U32.HI R3, RZ, 0x18, R3 ;  /* 0x00000018ff037819 */ /* 0x000fc80000011603 */
[----:B------:R-:W-:-:S04]  /*9810*/  LOP3.LUT R0, R0, R3, RZ, 0xfc, !PT ;  /* 0x0000000300007212 */ /* 0x000fc800078efcff */
[----:B------:R-:W-:Y:S01]  /*9820*/  PRMT R16, R0, 0x7610, R16 ;  /* 0x0000761000107816 */ /* 0x000fe20000000010 */
[----:B------:R-:W-:Y:S06]  /*9830*/  BRA `(.L_x_23254) ;  /* 0x0000002000b07947 */ /* 0x000fec0003800000 */
.L_x_23252:
        /* <DEDUP_REMOVED lines=17> */
.L_x_23256:
[----:B------:R-:W-:-:S04]  /*9950*/  LOP3.LUT R3, R3, 0x80000000, RZ, 0xc0, !PT ;  /* 0x8000000003037812 */ /* 0x000fc800078ec0ff */
[----:B------:R-:W-:-:S04]  /*9960*/  SHF.R.U32.HI R3, RZ, 0x18, R3 ;  /* 0x00000018ff037819 */ /* 0x000fc80000011603 */
[----:B------:R-:W-:-:S04]  /*9970*/  LOP3.LUT R0, R0, R3, RZ, 0xfc, !PT ;  /* 0x0000000300007212 */ /* 0x000fc800078efcff */
[----:B------:R-:W-:Y:S01]  /*9980*/  PRMT R16, R0, 0x7610, R16 ;  /* 0x0000761000107816 */ /* 0x000fe20000000010 */
[----:B------:R-:W-:Y:S06]  /*9990*/  BRA `(.L_x_23254) ;  /* 0x0000002000587947 */ /* 0x000fec0003800000 */
.L_x_23251:
        /* <DEDUP_REMOVED lines=26> */
.L_x_23259:
[----:B------:R-:W-:-:S04]  /*9b40*/  LOP3.LUT R3, R3, 0x80000000, RZ, 0xc0, !PT ;  /* 0x8000000003037812 */ /* 0x000fc800078ec0ff */
[----:B------:R-:W-:-:S04]  /*9b50*/  SHF.R.U32.HI R3, RZ, 0x18, R3 ;  /* 0x00000018ff037819 */ /* 0x000fc80000011603 */
[----:B------:R-:W-:-:S04]  /*9b60*/  LOP3.LUT R0, R0, R3, RZ, 0xfc, !PT ;  /* 0x0000000300007212 */ /* 0x000fc800078efcff */
[----:B------:R-:W-:Y:S01]  /*9b70*/  PRMT R16, R0, 0x7610, R16 ;  /* 0x0000761000107816 */ /* 0x000fe20000000010 */
[----:B------:R-:W-:Y:S06]  /*9b80*/  BRA `(.L_x_23254) ;  /* 0x0000001c00dc7947 */ /* 0x000fec0003800000 */
.L_x_23258:
        /* <DEDUP_REMOVED lines=17> */
.L_x_23260:
[----:B------:R-:W-:-:S04]  /*9ca0*/  LOP3.LUT R3, R3, 0x80000000, RZ, 0xc0, !PT ;  /* 0x8000000003037812 */ /* 0x000fc800078ec0ff */
[----:B------:R-:W-:-:S04]  /*9cb0*/  SHF.R.U32.HI R3, RZ, 0x18, R3 ;  /* 0x00000018ff037819 */ /* 0x000fc80000011603 */
[----:B------:R-:W-:-:S04]  /*9cc0*/  LOP3.LUT R0, R0, R3, RZ, 0xfc, !PT ;  /* 0x0000000300007212 */ /* 0x000fc800078efcff */
[----:B------:R-:W-:Y:S01]  /*9cd0*/  PRMT R16, R0, 0x7610, R16 ;  /* 0x0000761000107816 */ /* 0x000fe20000000010 */
[----:B------:R-:W-:Y:S06]  /*9ce0*/  BRA `(.L_x_23254) ;  /* 0x0000001c00847947 */ /* 0x000fec0003800000 */
.L_x_23257:
        /* <DEDUP_REMOVED lines=17> */
.L_x_23261:
[----:B------:R-:W-:-:S04]  /*9e00*/  LOP3.LUT R3, R3, 0x80000000, RZ, 0xc0, !PT ;  /* 0x8000000003037812 */ /* 0x000fc800078ec0ff */
[----:B------:R-:W-:-:S04]  /*9e10*/  SHF.R.U32.HI R3, RZ, 0x18, R3 ;  /* 0x00000018ff037819 */ /* 0x000fc80000011603 */
[----:B------:R-:W-:-:S04]  /*9e20*/  LOP3.LUT R0, R0, R3, RZ, 0xfc, !PT ;  /* 0x0000000300007212 */ /* 0x000fc800078efcff */
[----:B------:R-:W-:Y:S01]  /*9e30*/  PRMT R16, R0, 0x7610, R16 ;  /* 0x0000761000107816 */ /* 0x000fe20000000010 */
[----:B------:R-:W-:Y:S06]  /*9e40*/  BRA `(.L_x_23254) ;  /* 0x0000001c002c7947 */ /* 0x000fec0003800000 */
.L_x_23250:
        /* <DEDUP_REMOVED lines=24> */
.L_x_23264:
[----:B------:R-:W-:-:S04]  /*9fd0*/  LOP3.LUT R3, R5, 0x80000000, RZ, 0xc0, !PT ;  /* 0x8000000005037812 */ /* 0x000fc800078ec0ff */
[----:B------:R-:W-:-:S04]  /*9fe0*/  SHF.R.U32.HI R3, RZ, 0x18, R3 ;  /* 0x00000018ff037819 */ /* 0x000fc80000011603 */
[----:B------:R-:W-:-:S04]  /*9ff0*/  LOP3.LUT R0, R0, R3, RZ, 0xfc, !PT ;  /* 0x0000000300007212 */ /* 0x000fc800078efcff */
[----:B------:R-:W-:Y:S01]  /*a000*/  PRMT R16, R0, 0x7610, R16 ;  /* 0x0000761000107816 */ /* 0x000fe20000000010 */
[----:B------:R-:W-:Y:S06]  /*a010*/  BRA `(.L_x_23254) ;  /* 0x0000001800b87947 */ /* 0x000fec0003800000 */
.L_x_23263:
        /* <DEDUP_REMOVED lines=17> */
.L_x_23265:
[----:B------:R-:W-:-:S04]  /*a130*/  LOP3.LUT R3, R3, 0x80000000, RZ, 0xc0, !PT ;  /* 0x8000000003037812 */ /* 0x000fc800078ec0ff */
[----:B------:R-:W-:-:S04]  /*a140*/  SHF.R.U32.HI R3, RZ, 0x18, R3 ;  /* 0x00000018ff037819 */ /* 0x000fc80000011603 */
[----:B------:R-:W-:-:S04]  /*a150*/  LOP3.LUT R0, R0, R3, RZ, 0xfc, !PT ;  /* 0x0000000300007212 */ /* 0x000fc800078efcff */
[----:B------:R-:W-:Y:S01]  /*a160*/  PRMT R16, R0, 0x7610, R16 ;  /* 0x0000761000107816 */ /* 0x000fe20000000010 */
[----:B------:R-:W-:Y:S06]  /*a170*/  BRA `(.L_x_23254) ;  /* 0x0000001800607947 */ /* 0x000fec0003800000 */
.L_x_23262:
        /* <DEDUP_REMOVED lines=25> */
.L_x_23268:
[----:B------:R-:W-:-:S04]  /*a310*/  LOP3.LUT R3, R5, 0x80000000, RZ, 0xc0, !PT ;  /* 0x8000000005037812 */ /* 0x000fc800078ec0ff */
[----:B------:R-:W-:-:S04]  /*a320*/  SHF.R.U32.HI R3, RZ, 0x18, R3 ;  /* 0x00000018ff037819 */ /* 0x000fc80000011603 */
[----:B------:R-:W-:-:S04]  /*a330*/  LOP3.LUT R0, R0, R3, RZ, 0xfc, !PT ;  /* 0x0000000300007212 */ /* 0x000fc800078efcff */
[----:B------:R-:W-:Y:S01]  /*a340*/  PRMT R16, R0, 0x7610, R16 ;  /* 0x0000761000107816 */ /* 0x000fe20000000010 */
[----:B------:R-:W-:Y:S06]  /*a350*/  BRA `(.L_x_23254) ;  /* 0x0000001400e87947 */ /* 0x000fec0003800000 */
.L_x_23267:
        /* <DEDUP_REMOVED lines=17> */
.L_x_23269:
[----:B------:R-:W-:-:S04]  /*a470*/  LOP3.LUT R3, R7, 0x80000000, RZ, 0xc0, !PT ;  /* 0x8000000007037812 */ /* 0x000fc800078ec0ff */
[----:B------:R-:W-:-:S04]  /*a480*/  SHF.R.U32.HI R3, RZ, 0x18, R3 ;  /* 0x00000018ff037819 */ /* 0x000fc80000011603 */
[----:B------:R-:W-:-:S04]  /*a490*/  LOP3.LUT R0, R0, R3, RZ, 0xfc, !PT ;  /* 0x0000000300007212 */ /* 0x000fc800078efcff */
[----:B------:R-:W-:Y:S01]  /*a4a0*/  PRMT R16, R0, 0x7610, R16 ;  /* 0x0000761000107816 */ /* 0x000fe20000000010 */
[----:B------:R-:W-:Y:S06]  /*a4b0*/  BRA `(.L_x_23254) ;  /* 0x0000001400907947 */ /* 0x000fec0003800000 */
.L_x_23266:
        /* <DEDUP_REMOVED lines=21> */
.L_x_23270:
[----:B------:R-:W-:-:S04]  /*a610*/  LOP3.LUT R0, R0, 0x80000000, RZ, 0xc0, !PT ;  /* 0x8000000000007812 */ /* 0x000fc800078ec0ff */
[----:B------:R-:W-:-:S04]  /*a620*/  SHF.R.U32.HI R0, RZ, 0x18, R0 ;  /* 0x00000018ff007819 */ /* 0x000fc80000011600 */
[----:B------:R-:W-:-:S04]  /*a630*/  LOP3.LUT R0, R3, R0, RZ, 0xfc, !PT ;  /* 0x0000000003007212 */ /* 0x000fc800078efcff */
[----:B------:R-:W-:Y:S01]  /*a640*/  PRMT R16, R0, 0x7610, R16 ;  /* 0x0000761000107816 */ /* 0x000fe20000000010 */
[----:B------:R-:W-:Y:S06]  /*a650*/  BRA `(.L_x_23254) ;  /* 0x0000001400287947 */ /* 0x000fec0003800000 */
.L_x_23249:
        /* <DEDUP_REMOVED lines=27> */
.L_x_23274:
[----:B------:R-:W-:Y:S01]  /*a810*/  PRMT R16, R0, 0x7610, R16 ;  /* 0x0000761000107816 */ /* 0x000fe20000000010 */
[----:B------:R-:W-:Y:S06]  /*a820*/  BRA `(.L_x_23254) ;  /* 0x0000001000b47947 */ /* 0x000fec0003800000 */
.L_x_23273:
        /* <DEDUP_REMOVED lines=21> */
.L_x_23275:
[----:B------:R-:W-:-:S04]  /*a980*/  LOP3.LUT R3, R7, 0x80000000, RZ, 0xc0, !PT ;  /* 0x8000000007037812 */ /* 0x000fc800078ec0ff */
[----:B------:R-:W-:-:S04]  /*a990*/  SHF.R.U32.HI R3, RZ, 0x18, R3 ;  /* 0x00000018ff037819 */ /* 0x000fc80000011603 */
[----:B------:R-:W-:-:S04]  /*a9a0*/  LOP3.LUT R0, R0, R3, RZ, 0xfc, !PT ;  /* 0x0000000300007212 */ /* 0x000fc800078efcff */
[----:B------:R-:W-:Y:S01]  /*a9b0*/  PRMT R16, R0, 0x7610, R16 ;  /* 0x0000761000107816 */ /* 0x000fe20000000010 */
[----:B------:R-:W-:Y:S06]  /*a9c0*/  BRA `(.L_x_23254) ;  /* 0x00000010004c7947 */ /* 0x000fec0003800000 */
.L_x_23272:
        /* <DEDUP_REMOVED lines=42> */
.L_x_23278:
[----:B------:R-:W-:-:S04]  /*ac70*/  LOP3.LUT R0, R4, 0x80000000, R0, 0xc8, !PT ;  /* 0x8000000004007812 */ /* 0x000fc800078ec800 */
[----:B------:R-:W-:-:S04]  /*ac80*/  SHF.R.U32.HI R0, RZ, 0x18, R0 ;  /* 0x00000018ff007819 */ /* 0x000fc80000011600 */
[----:B------:R-:W-:-:S04]  /*ac90*/  LOP3.LUT R0, R3, R0, RZ, 0xfc, !PT ;  /* 0x0000000003007212 */ /* 0x000fc800078efcff */
[----:B------:R-:W-:Y:S01]  /*aca0*/  PRMT R16, R0, 0x7610, R16 ;  /* 0x0000761000107816 */ /* 0x000fe20000000010 */
[----:B------:R-:W-:Y:S06]  /*acb0*/  BRA `(.L_x_23254) ;  /* 0x0000000c00907947 */ /* 0x000fec0003800000 */
.L_x_23277:
        /* <DEDUP_REMOVED lines=25> */
.L_x_23279:
[----:B------:R-:W-:-:S05]  /*ae50*/  IMAD.SHL.U32 R4, R4, 0x1000000, RZ ;  /* 0x0100000004047824 */ /* 0x000fca00078e00ff */
[----:B------:R-:W-:-:S04]  /*ae60*/  LOP3.LUT R4, R4, 0x80000000, R3, 0xc8, !PT ;  /* 0x8000000004047812 */ /* 0x000fc800078ec803 */
[----:B------:R-:W-:-:S04]  /*ae70*/  SHF.R.U32.HI R3, RZ, 0x18, R4 ;  /* 0x00000018ff037819 */ /* 0x000fc80000011604 */
[----:B------:R-:W-:-:S04]  /*ae80*/  LOP3.LUT R0, R0, R3, RZ, 0xfc, !PT ;  /* 0x0000000300007212 */ /* 0x000fc800078efcff */
[----:B------:R-:W-:Y:S01]  /*ae90*/  PRMT R16, R0, 0x7610, R16 ;  /* 0x0000761000107816 */ /* 0x000fe20000000010 */
[----:B------:R-:W-:Y:S06]  /*aea0*/  BRA `(.L_x_23254) ;  /* 0x0000000c00147947 */ /* 0x000fec0003800000 */
.L_x_23276:
        /* <DEDUP_REMOVED lines=17> */
.L_x_23280:
[----:B------:R-:W-:-:S04]  /*afc0*/  LOP3.LUT R3, R3, 0x80000000, RZ, 0xc0, !PT ;  /* 0x8000000003037812 */ /* 0x000fc800078ec0ff */
[----:B------:R-:W-:-:S04]  /*afd0*/  SHF.R.U32.HI R3, RZ, 0x18, R3 ;  /* 0x00000018ff037819 */ /* 0x000fc80000011603 */
[----:B------:R-:W-:-:S04]  /*afe0*/  LOP3.LUT R0, R0, R3, RZ, 0xfc, !PT ;  /* 0x0000000300007212 */ /* 0x000fc800078efcff */
[----:B------:R-:W-:Y:S01]  /*aff0*/  PRMT R16, R0, 0x7610, R16 ;  /* 0x0000761000107816 */ /* 0x000fe20000000010 */
[----:B------:R-:W-:Y:S06]  /*b000*/  BRA `(.L_x_23254) ;  /* 0x0000000800bc7947 */ /* 0x000fec0003800000 */
.L_x_23271:
        /* <DEDUP_REMOVED lines=28> */
.L_x_23284:
[----:B------:R-:W-:-:S04]  /*b1d0*/  LOP3.LUT R3, R3, 0x80000000, RZ, 0xc0, !PT ;  /* 0x8000000003037812 */ /* 0x000fc800078ec0ff */
[----:B------:R-:W-:-:S04]  /*b1e0*/  SHF.R.U32.HI R3, RZ, 0x18, R3 ;  /* 0x00000018ff037819 */ /* 0x000fc80000011603 */
[----:B------:R-:W-:-:S04]  /*b1f0*/  LOP3.LUT R0, R0, R3, RZ, 0xfc, !PT ;  /* 0x0000000300007212 */ /* 0x000fc800078efcff */
[----:B------:R-:W-:Y:S01]  /*b200*/  PRMT R16, R0, 0x7610, R16 ;  /* 0x0000761000107816 */ /* 0x000fe20000000010 */
[----:B------:R-:W-:Y:S06]  /*b210*/  BRA `(.L_x_23254) ;  /* 0x0000000800387947 */ /* 0x000fec0003800000 */
.L_x_23283:
[----:B------:R0:W5:Y:S01]  /*b220*/  LDG.E.U8 R16, desc[UR36][R4.64] ;  /* 0x0000002404107981 */ /* 0x000162000c1e1100 */
[----:B------:R-:W-:Y:S05]  /*b230*/  BRA `(.L_x_23254) ;  /* 0x0000000800307947 */ /* 0x000fea0003800000 */
.L_x_23282:
        /* <DEDUP_REMOVED lines=21> */
.L_x_23288:
[----:B------:R-:W-:Y:S05]  /*b390*/  BSYNC B2 ;  /* 0x0000000000027941 */ /* 0x000fea0003800000 */
.L_x_23287:
[----:B------:R-:W-:Y:S01]  /*b3a0*/  LEA R5, R0, 0x37800000, 0x17 ;  /* 0x3780000000057811 */ /* 0x000fe200078eb8ff */
[----:B------:R-:W-:-:S05]  /*b3b0*/  IMAD.SHL.U32 R0, R3, 0x200000, RZ ;  /* 0x0020000003007824 */ /* 0x000fca00078e00ff */
[----:B------:R-:W-:-:S07]  /*b3c0*/  LOP3.LUT R0, R5, R0, R6, 0xfe, !PT ;  /* 0x0000000005007212 */ /* 0x000fce00078efe06 */
.L_x_23286:
[----:B------:R-:W-:Y:S05]  /*b3d0*/  BSYNC B1 ;  /* 0x0000000000017941 */ /* 0x000fea0003800000 */
.L_x_23285:
        /* <DEDUP_REMOVED lines=15> */
.L_x_23289:
[----:B------:R-:W-:-:S04]  /*b4d0*/  LOP3.LUT R0, R0, 0x80000000, RZ, 0xc0, !PT ;  /* 0x8000000000007812 */ /* 0x000fc800078ec0ff */
[----:B------:R-:W-:-:S04]  /*b4e0*/  SHF.R.U32.HI R0, RZ, 0x18, R0 ;  /* 0x00000018ff007819 */ /* 0x000fc80000011600 */
[----:B------:R-:W-:-:S04]  /*b4f0*/  LOP3.LUT R0, R3, R0, RZ, 0xfc, !PT ;  /* 0x0000000003007212 */ /* 0x000fc800078efcff */
[----:B------:R-:W-:Y:S01]  /*b500*/  PRMT R16, R0, 0x7610, R16 ;  /* 0x0000761000107816 */ /* 0x000fe20000000010 */
[----:B------:R-:W-:Y:S06]  /*b510*/  BRA `(.L_x_23254) ;  /* 0x0000000400787947 */ /* 0x000fec0003800000 */
.L_x_23281:
        /* <DEDUP_REMOVED lines=17> */
.L_x_23293:
[----:B------:R-:W-:Y:S05]  /*b630*/  BSYNC B1 ;  /* 0x0000000000017941 */ /* 0x000fea0003800000 */
.L_x_23292:
        /* <DEDUP_REMOVED lines=14> */
.L_x_23253:
[----:B------:R-:W-:Y:S05]  /*b720*/  BSYNC B0 ;  /* 0x0000000000007941 */ /* 0x000fea0003800000 */
.L_x_23248:
        /* <DEDUP_REMOVED lines=16> */
.L_x_23294:
[----:B------:R-:W-:Y:S01]  /*b830*/  PRMT R16, RZ, 0x7610, R16 ;  /* 0x00007610ff107816 */ /* 0x000fe20000000010 */
[----:B------:R-:W-:Y:S06]  /*b840*/  BRA `(.L_x_23254) ;  /* 0x0000000000ac7947 */ /* 0x000fec0003800000 */
.L_x_23291:
        /* <DEDUP_REMOVED lines=17> */
.L_x_23295:
[----:B------:R-:W-:-:S04]  /*b960*/  LOP3.LUT R3, R3, 0x80000000, RZ, 0xc0, !PT ;  /* 0x8000000003037812 */ /* 0x000fc800078ec0ff */
[----:B------:R-:W-:-:S04]  /*b970*/  SHF.R.U32.HI R3, RZ, 0x18, R3 ;  /* 0x00000018ff037819 */ /* 0x000fc80000011603 */
[----:B------:R-:W-:-:S04]  /*b980*/  LOP3.LUT R0, R0, R3, RZ, 0xfc, !PT ;  /* 0x0000000300007212 */ /* 0x000fc800078efcff */
[----:B------:R-:W-:Y:S01]  /*b990*/  PRMT R16, R0, 0x7610, R16 ;  /* 0x0000761000107816 */ /* 0x000fe20000000010 */
[----:B------:R-:W-:Y:S06]  /*b9a0*/  BRA `(.L_x_23254) ;  /* 0x0000000000547947 */ /* 0x000fec0003800000 */
.L_x_23290:
        /* <DEDUP_REMOVED lines=17> */
.L_x_23296:
[----:B------:R-:W-:-:S04]  /*bac0*/  LOP3.LUT R3, R3, 0x80000000, RZ, 0xc0, !PT ;  /* 0x8000000003037812 */ /* 0x000fc800078ec0ff */
[----:B------:R-:W-:-:S04]  /*bad0*/  SHF.R.U32.HI R3, RZ, 0x18, R3 ;  /* 0x00000018ff037819 */ /* 0x000fc80000011603 */
[----:B------:R-:W-:-:S04]  /*bae0*/  LOP3.LUT R0, R0, R3, RZ, 0xfc, !PT ;  /* 0x0000000300007212 */ /* 0x000fc800078efcff */
[----:B------:R-:W-:-:S07]  /*baf0*/  PRMT R16, R0, 0x7610, R16 ;  /* 0x0000761000107816 */ /* 0x000fce0000000010 */
.L_x_23254:
[----:B------:R-:W-:Y:S05]  /*bb00*/  BSYNC B6 ;  /* 0x0000000000067941 */ /* 0x000fea0003800000 */
.L_x_23247:
[----:B------:R-:W-:Y:S01]  /*bb10*/  ISETP.NE.AND P0, PT, R17, RZ, PT ;  /* 0x000000ff1100720c */ /* 0x000fe20003f05270 */
[----:B------:R-:W-:-:S03]  /*bb20*/  VIADD R24, R24, 0x80 ;  /* 0x0000008018187836 */ /* 0x000fc60000000000 */
[----:B------:R-:W-:-:S05]  /*bb30*/  SEL R0, RZ, 0x1, !P0 ;  /* 0x00000001ff007807 */ /* 0x000fca0004000000 */
[----:B------:R1:W-:Y:S04]  /*bb40*/  STL.S16 [R1], R0 ;  /* 0x0000000001007387 */ /* 0x0003e80000100600 */
.L_x_23163:
[----:B------:R-:W-:Y:S05]  /*bb50*/  BSYNC B7 ;  /* 0x0000000000077941 */ /* 0x000fea0003800000 */
.L_x_23162:
        /* <DEDUP_REMOVED lines=28> */
.L_x_23302:
[----:B------:R-:W2:Y:S02]  /*bd20*/  LDG.E.U8 R4, desc[UR36][R4.64] ;  /* 0x0000002404047981 */ /* 0x000ea4000c1e1100 */
[----:B--2---:R-:W-:-:S04]  /*bd30*/  ISETP.NE.AND P0, PT, R4, RZ, PT ;  /* 0x000000ff0400720c */ /* 0x004fc80003f05270 */
[----:B------:R-:W-:Y:S01]  /*bd40*/  P2R R23, PR, RZ, 0x1 ;  /* 0x00000001ff177803 */ /* 0x000fe20000000000 */
[----:B------:R-:W-:Y:S08]  /*bd50*/  BRA `(.L_x_23304) ;  /* 0x0000000c00c47947 */ /* 0x000ff00003800000 */
.L_x_23301:
        /* <DEDUP_REMOVED lines=11> */
.L_x_23306:
[----:B------:R-:W2:Y:S02]  /*be10*/  LDG.E R4, desc[UR36][R4.64] ;  /* 0x0000002404047981 */ /* 0x000ea4000c1e1900 */
[----:B--2---:R-:W-:-:S04]  /*be20*/  ISETP.NE.AND P0, PT, R4, RZ, PT ;  /* 0x000000ff0400720c */ /* 0x004fc80003f05270 */
[----:B------:R-:W-:Y:S01]  /*be30*/  P2R R23, PR, RZ, 0x1 ;  /* 0x00000001ff177803 */ /* 0x000fe20000000000 */
[----:B------:R-:W-:Y:S08]  /*be40*/  BRA `(.L_x_23304) ;  /* 0x0000000c00887947 */ /* 0x000ff00003800000 */
.L_x_23305:
[----:B------:R-:W2:Y:S02]  /*be50*/  LDG.E.U16 R4, desc[UR36][R4.64] ;  /* 0x0000002404047981 */ /* 0x000ea4000c1e1500 */
[----:B--2---:R-:W-:-:S04]  /*be60*/  ISETP.NE.AND P0, PT, R4, RZ, PT ;  /* 0x000000ff0400720c */ /* 0x004fc80003f05270 */
[----:B------:R-:W-:Y:S01]  /*be70*/  P2R R23, PR, RZ, 0x1 ;  /* 0x00000001ff177803 */ /* 0x000fe20000000000 */
[----:B------:R-:W-:Y:S08]  /*be80*/  BRA `(.L_x_23304) ;  /* 0x0000000c00787947 */ /* 0x000ff00003800000 */
.L_x_23300:
        /* <DEDUP_REMOVED lines=10> */
.L_x_23308:
[----:B------:R-:W2:Y:S02]  /*bf30*/  LDG.E.U16 R0, desc[UR36][R4.64] ;  /* 0x0000002404007981 */ /* 0x000ea4000c1e1500 */
[----:B--2---:R-:W-:-:S05]  /*bf40*/  HADD2.F32 R0, -RZ, R0.H0_H0 ;  /* 0x20000000ff007230 */ /* 0x004fca0000004100 */
[----:B------:R-:W-:-:S04]  /*bf50*/  FSETP.NEU.FTZ.AND P0, PT, R0, RZ, PT ;  /* 0x000000ff0000720b */ /* 0x000fc80003f1d000 */
[----:B------:R-:W-:Y:S01]  /*bf60*/  P2R R23, PR, RZ, 0x1 ;  /* 0x00000001ff177803 */ /* 0x000fe20000000000 */
[----:B------:R-:W-:Y:S08]  /*bf70*/  BRA `(.L_x_23304) ;  /* 0x0000000c003c7947 */ /* 0x000ff00003800000 */
.L_x_23307:
        /* <DEDUP_REMOVED lines=12> */
.L_x_23310:
        /* <DEDUP_REMOVED lines=11> */
.L_x_23309:
[----:B------:R-:W2:Y:S02]  /*c0f0*/  LDG.E.64 R4, desc[UR36][R4.64] ;  /* 0x0000002404047981 */ /* 0x000ea4000c1e1b00 */
[----:B--2---:R-:W-:-:S06]  /*c100*/  DSETP.NEU.AND P0, PT, R4, RZ, PT ;  /* 0x000000ff0400722a */ /* 0x004fcc0003f0d000 */
[----:B------:R-:W-:Y:S01]  /*c110*/  P2R R23, PR, RZ, 0x1 ;  /* 0x00000001ff177803 */ /* 0x000fe20000000000 */
[----:B------:R-:W-:Y:S07]  /*c120*/  BRA `(.L_x_23304) ;  /* 0x0000000800d07947 */ /* 0x000fee0003800000 */
.L_x_23299:
        /* <DEDUP_REMOVED lines=12> */
.L_x_23313:
[----:B------:R-:W2:Y:S02]  /*c1f0*/  LDG.E.128 R4, desc[UR36][R4.64] ;  /* 0x0000002404047981 */ /* 0x000ea4000c1e1d00 */
[----:B--2---:R-:W-:-:S06]  /*c200*/  DSETP.NEU.AND P0, PT, R6, RZ, PT ;  /* 0x000000ff0600722a */ /* 0x004fcc0003f0d000 */
[----:B------:R-:W-:-:S06]  /*c210*/  DSETP.NEU.OR P0, PT, R4, RZ, P0 ;  /* 0x000000ff0400722a */ /* 0x000fcc000070d400 */
[----:B------:R-:W-:Y:S01]  /*c220*/  P2R R23, PR, RZ, 0x1 ;  /* 0x00000001ff177803 */ /* 0x000fe20000000000 */
[----:B------:R-:W-:Y:S07]  /*c230*/  BRA `(.L_x_23304) ;  /* 0x00000008008c7947 */ /* 0x000fee0003800000 */
.L_x_23312:
        /* <DEDUP_REMOVED lines=28> */
.L_x_23315:
        /* <DEDUP_REMOVED lines=15> */
.L_x_23314:
[----:B------:R-:W2:Y:S02]  /*c4f0*/  LDG.E.U16 R0, desc[UR36][R4.64] ;  /* 0x0000002404007981 */ /* 0x000ea4000c1e1500 */
[----:B--2---:R-:W-:-:S05]  /*c500*/  IMAD.U32 R0, R0, 0x10000, RZ ;  /* 0x0001000000007824 */ /* 0x004fca00078e00ff */
[----:B------:R-:W-:-:S04]  /*c510*/  FSETP.NEU.FTZ.AND P0, PT, R0, RZ, PT ;  /* 0x000000ff0000720b */ /* 0x000fc80003f1d000 */
[----:B------:R-:W-:Y:S01]  /*c520*/  P2R R23, PR, RZ, 0x1 ;  /* 0x00000001ff177803 */ /* 0x000fe20000000000 */
[----:B------:R-:W-:Y:S08]  /*c530*/  BRA `(.L_x_23304) ;  /* 0x0000000400cc7947 */ /* 0x000ff00003800000 */
.L_x_23311:
        /* <DEDUP_REMOVED lines=12> */
.L_x_23318:
        /* <DEDUP_REMOVED lines=21> */
.L_x_23322:
[----:B------:R-:W-:Y:S05]  /*c750*/  BSYNC B1 ;  /* 0x0000000000017941 */ /* 0x000fea0003800000 */
.L_x_23321:
[----:B------:R-:W-:Y:S01]  /*c760*/  LEA R5, R0, 0x3b800000, 0x17 ;  /* 0x3b80000000057811 */ /* 0x000fe200078eb8ff */
[----:B------:R-:W-:-:S05]  /*c770*/  IMAD.SHL.U32 R0, R3, 0x100000, RZ ;  /* 0x0010000003007824 */ /* 0x000fca00078e00ff */
[----:B------:R-:W-:-:S07]  /*c780*/  LOP3.LUT R0, R5, R0, R6, 0xfe, !PT ;  /* 0x0000000005007212 */ /* 0x000fce00078efe06 */
.L_x_23320:
[----:B------:R-:W-:Y:S05]  /*c790*/  BSYNC B0 ;  /* 0x0000000000007941 */ /* 0x000fea0003800000 */
.L_x_23319:
[----:B------:R-:W-:-:S04]  /*c7a0*/  FSETP.NEU.FTZ.AND P0, PT, R0, RZ, PT ;  /* 0x000000ff0000720b */ /* 0x000fc80003f1d000 */
[----:B------:R-:W-:Y:S01]  /*c7b0*/  P2R R23, PR, RZ, 0x1 ;  /* 0x00000001ff177803 */ /* 0x000fe20000000000 */
[----:B------:R-:W-:Y:S08]  /*c7c0*/  BRA `(.L_x_23304) ;  /* 0x0000000400287947 */ /* 0x000ff00003800000 */
.L_x_23317:
        /* <DEDUP_REMOVED lines=21> */
.L_x_23326:
[----:B------:R-:W-:Y:S05]  /*c920*/  BSYNC B1 ;  /* 0x0000000000017941 */ /* 0x000fea0003800000 */
.L_x_23325:
[----:B------:R-:W-:Y:S01]  /*c930*/  LEA R5, R0, 0x37800000, 0x17 ;  /* 0x3780000000057811 */ /* 0x000fe200078eb8ff */
[----:B------:R-:W-:-:S05]  /*c940*/  IMAD.SHL.U32 R0, R3, 0x200000, RZ ;  /* 0x0020000003007824 */ /* 0x000fca00078e00ff */
[----:B------:R-:W-:-:S07]  /*c950*/  LOP3.LUT R0, R5, R0, R6, 0xfe, !PT ;  /* 0x0000000005007212 */ /* 0x000fce00078efe06 */
.L_x_23324:
[----:B------:R-:W-:Y:S05]  /*c960*/  BSYNC B0 ;  /* 0x0000000000007941 */ /* 0x000fea0003800000 */
.L_x_23323:
[----:B------:R-:W-:-:S04]  /*c970*/  FSETP.NEU.FTZ.AND P0, PT, R0, RZ, PT ;  /* 0x000000ff0000720b */ /* 0x000fc80003f1d000 */
[----:B------:R-:W-:Y:S01]  /*c980*/  P2R R23, PR, RZ, 0x1 ;  /* 0x00000001ff177803 */ /* 0x000fe20000000000 */
[----:B------:R-:W-:Y:S08]  /*c990*/  BRA `(.L_x_23304) ;  /* 0x0000000000b47947 */ /* 0x000ff00003800000 */
.L_x_23316:
        /* <DEDUP_REMOVED lines=14> */
.L_x_23330:
[----:B------:R-:W-:Y:S05]  /*ca80*/  BSYNC B0 ;  /* 0x0000000000007941 */ /* 0x000fea0003800000 */
.L_x_23329:
[----:B------:R-:W-:-:S04]  /*ca90*/  FSETP.NEU.FTZ.AND P0, PT, R0, RZ, PT ;  /* 0x000000ff0000720b */ /* 0x000fc80003f1d000 */
[----:B------:R-:W-:Y:S01]  /*caa0*/  P2R R23, PR, RZ, 0x1 ;  /* 0x00000001ff177803 */ /* 0x000fe20000000000 */
[----:B------:R-:W-:Y:S08]  /*cab0*/  BRA `(.L_x_23304) ;  /* 0x00000000006c7947 */ /* 0x000ff00003800000 */
.L_x_23303:
        /* <DEDUP_REMOVED lines=16> */
.L_x_23331:
[----:B------:R-:W-:-:S04]  /*cbc0*/  PLOP3.LUT P0, PT, PT, PT, PT, 0x8, 0x0 ;  /* 0x000000000000781c */ /* 0x000fc80003f0e170 */
[----:B------:R-:W-:Y:S01]  /*cbd0*/  P2R R23, PR, RZ, 0x1 ;  /* 0x00000001ff177803 */ /* 0x000fe20000000000 */
[----:B------:R-:W-:Y:S08]  /*cbe0*/  BRA `(.L_x_23304) ;  /* 0x0000000000207947 */ /* 0x000ff00003800000 */
.L_x_23328:
[----:B------:R-:W2:Y:S02]  /*cbf0*/  LDG.E.64 R4, desc[UR36][R4.64] ;  /* 0x0000002404047981 */ /* 0x000ea4000c1e1b00 */
[----:B--2---:R-:W-:-:S04]  /*cc00*/  ISETP.NE.U32.AND P0, PT, R4, RZ, PT ;  /* 0x000000ff0400720c */ /* 0x004fc80003f05070 */
[----:B------:R-:W-:-:S04]  /*cc10*/  ISETP.NE.AND.EX P0, PT, R5, RZ, PT, P0 ;  /* 0x000000ff0500720c */ /* 0x000fc80003f05300 */
[----:B------:R-:W-:Y:S01]  /*cc20*/  P2R R23, PR, RZ, 0x1 ;  /* 0x00000001ff177803 */ /* 0x000fe20000000000 */
[----:B------:R-:W-:Y:S08]  /*cc30*/  BRA `(.L_x_23304) ;  /* 0x00000000000c7947 */ /* 0x000ff00003800000 */
.L_x_23327:
[----:B------:R-:W2:Y:S02]  /*cc40*/  LDG.E R4, desc[UR36][R4.64] ;  /* 0x0000002404047981 */ /* 0x000ea4000c1e1900 */
[----:B--2---:R-:W-:-:S04]  /*cc50*/  ISETP.NE.AND P0, PT, R4, RZ, PT ;  /* 0x000000ff0400720c */ /* 0x004fc80003f05270 */
[----:B------:R-:W-:-:S09]  /*cc60*/  P2R R23, PR, RZ, 0x1 ;  /* 0x00000001ff177803 */ /* 0x000fd20000000000 */
.L_x_23304:
[----:B------:R-:W0:Y:S01]  /*cc70*/  LDC.U8 R6, c[0x0][0x245] ;  /* 0x00009140ff067b82 */ /* 0x000e220000000000 */
[----:B------:R-:W-:Y:S01]  /*cc80*/  ULDC UR4, c[0x0][0x24c] ;  /* 0x0000930000047ab9 */ /* 0x000fe20000000800 */
[----:B------:R-:W-:Y:S01]  /*cc90*/  BSSY B6, `(.L_x_23332) ;  /* 0x0000255000067945 */ /* 0x000fe20003800000 */
[----:B------:R-:W-:-:S03]  /*cca0*/  IMAD R3, R19, UR4, RZ ;  /* 0x0000000413037c24 */ /* 0x000fc6000f8e02ff */
[----:B------:R-:W-:Y:S02]  /*ccb0*/  BSSY B0, `(.L_x_23333) ;  /* 0x0000215000007945 */ /* 0x000fe40003800000 */
        /* <DEDUP_REMOVED lines=33> */
.L_x_23340:
[----:B------:R-:W-:-:S04]  /*ced0*/  LOP3.LUT R3, R3, 0x80000000, RZ, 0xc0, !PT ;  /* 0x8000000003037812 */ /* 0x000fc800078ec0ff */
[----:B------:R-:W-:-:S04]  /*cee0*/  SHF.R.U32.HI R3, RZ, 0x18, R3 ;  /* 0x00000018ff037819 */ /* 0x000fc80000011603 */
[----:B------:R-:W-:-:S04]  /*cef0*/  LOP3.LUT R0, R0, R3, RZ, 0xfc, !PT ;  /* 0x0000000300007212 */ /* 0x000fc800078efcff */
[----:B------:R-:W-:Y:S01]  /*cf00*/  PRMT R17, R0, 0x7610, R17 ;  /* 0x0000761000117816 */ /* 0x000fe20000000011 */
[----:B------:R-:W-:Y:S06]  /*cf10*/  BRA `(.L_x_23339) ;  /* 0x0000002000b07947 */ /* 0x000fec0003800000 */
.L_x_23337:
        /* <DEDUP_REMOVED lines=17> */
.L_x_23341:
[----:B------:R-:W-:-:S04]  /*d030*/  LOP3.LUT R3, R3, 0x80000000, RZ, 0xc0, !PT ;  /* 0x8000000003037812 */ /* 0x000fc800078ec0ff */
[----:B------:R-:W-:-:S04]  /*d040*/  SHF.R.U32.HI R3, RZ, 0x18, R3 ;  /* 0x00000018ff037819 */ /* 0x000fc80000011603 */
[----:B------:R-:W-:-:S04]  /*d050*/  LOP3.LUT R0, R0, R3, RZ, 0xfc, !PT ;  /* 0x0000000300007212 */ /* 0x000fc800078efcff */
[----:B------:R-:W-:Y:S01]  /*d060*/  PRMT R17, R0, 0x7610, R17 ;  /* 0x0000761000117816 */ /* 0x000fe20000000011 */
[----:B------:R-:W-:Y:S06]  /*d070*/  BRA `(.L_x_23339) ;  /* 0x0000002000587947 */ /* 0x000fec0003800000 */
.L_x_23336:
        /* <DEDUP_REMOVED lines=26> */
.L_x_23344:
[----:B------:R-:W-:-:S04]  /*d220*/  LOP3.LUT R3, R3, 0x80000000, RZ, 0xc0, !PT ;  /* 0x8000000003037812 */ /* 0x000fc800078ec0ff */
[----:B------:R-:W-:-:S04]  /*d230*/  SHF.R.U32.HI R3, RZ, 0x18, R3 ;  /* 0x00000018ff037819 */ /* 0x000fc80000011603 */
[----:B------:R-:W-:-:S04]  /*d240*/  LOP3.LUT R0, R0, R3, RZ, 0xfc, !PT ;  /* 0x0000000300007212 */ /* 0x000fc800078efcff */
[----:B------:R-:W-:Y:S01]  /*d250*/  PRMT R17, R0, 0x7610, R17 ;  /* 0x0000761000117816 */ /* 0x000fe20000000011 */
[----:B------:R-:W-:Y:S06]  /*d260*/  BRA `(.L_x_23339) ;  /* 0x0000001c00dc7947 */ /* 0x000fec0003800000 */
.L_x_23343:
        /* <DEDUP_REMOVED lines=17> */
.L_x_23345:
[----:B------:R-:W-:-:S04]  /*d380*/  LOP3.LUT R3, R3, 0x80000000, RZ, 0xc0, !PT ;  /* 0x8000000003037812 */ /* 0x000fc800078ec0ff */
[----:B------:R-:W-:-:S04]  /*d390*/  SHF.R.U32.HI R3, RZ, 0x18, R3 ;  /* 0x00000018ff037819 */ /* 0x000fc80000011603 */
[----:B------:R-:W-:-:S04]  /*d3a0*/  LOP3.LUT R0, R0, R3, RZ, 0xfc, !PT ;  /* 0x0000000300007212 */ /* 0x000fc800078efcff */
[----:B------:R-:W-:Y:S01]  /*d3b0*/  PRMT R17, R0, 0x7610, R17 ;  /* 0x0000761000117816 */ /* 0x000fe20000000011 */
[----:B------:R-:W-:Y:S06]  /*d3c0*/  BRA `(.L_x_23339) ;  /* 0x0000001c00847947 */ /* 0x000fec0003800000 */
.L_x_23342:
        /* <DEDUP_REMOVED lines=17> */
.L_x_23346:
[----:B------:R-:W-:-:S04]  /*d4e0*/  LOP3.LUT R3, R3, 0x80000000, RZ, 0xc0, !PT ;  /* 0x8000000003037812 */ /* 0x000fc800078ec0ff */
[----:B------:R-:W-:-:S04]  /*d4f0*/  SHF.R.U32.HI R3, RZ, 0x18, R3 ;  /* 0x00000018ff037819 */ /* 0x000fc80000011603 */
[----:B------:R-:W-:-:S04]  /*d500*/  LOP3.LUT R0, R0, R3, RZ, 0xfc, !PT ;  /* 0x0000000300007212 */ /* 0x000fc800078efcff */
[----:B------:R-:W-:Y:S01]  /*d510*/  PRMT R17, R0, 0x7610, R17 ;  /* 0x0000761000117816 */ /* 0x000fe20000000011 */
[----:B------:R-:W-:Y:S06]  /*d520*/  BRA `(.L_x_23339) ;  /* 0x0000001c002c7947 */ /* 0x000fec0003800000 */
.L_x_23335:
        /* <DEDUP_REMOVED lines=24> */
.L_x_23349:
[----:B------:R-:W-:-:S04]  /*d6b0*/  LOP3.LUT R3, R5, 0x80000000, RZ, 0xc0, !PT ;  /* 0x8000000005037812 */ /* 0x000fc800078ec0ff */
[----:B------:R-:W-:-:S04]  /*d6c0*/  SHF.R.U32.HI R3, RZ, 0x18, R3 ;  /* 0x00000018ff037819 */ /* 0x000fc80000011603 */
[----:B------:R-:W-:-:S04]  /*d6d0*/  LOP3.LUT R0, R0, R3, RZ, 0xfc, !PT ;  /* 0x0000000300007212 */ /* 0x000fc800078efcff */
[----:B------:R-:W-:Y:S01]  /*d6e0*/  PRMT R17, R0, 0x7610, R17 ;  /* 0x0000761000117816 */ /* 0x000fe20000000011 */
[----:B------:R-:W-:Y:S06]  /*d6f0*/  BRA `(.L_x_23339) ;  /* 0x0000001800b87947 */ /* 0x000fec0003800000 */
.L_x_23348:
        /* <DEDUP_REMOVED lines=17> */
.L_x_23350:
[----:B------:R-:W-:-:S04]  /*d810*/  LOP3.LUT R3, R3, 0x80000000, RZ, 0xc0, !PT ;  /* 0x8000000003037812 */ /* 0x000fc800078ec0ff */
[----:B------:R-:W-:-:S04]  /*d820*/  SHF.R.U32.HI R3, RZ, 0x18, R3 ;  /* 0x00000018ff037819 */ /* 0x000fc80000011603 */
[----:B------:R-:W-:-:S04]  /*d830*/  LOP3.LUT R0, R0, R3, RZ, 0xfc, !PT ;  /* 0x0000000300007212 */ /* 0x000fc800078efcff */
[----:B------:R-:W-:Y:S01]  /*d840*/  PRMT R17, R0, 0x7610, R17 ;  /* 0x0000761000117816 */ /* 0x000fe20000000011 */
[----:B------:R-:W-:Y:S06]  /*d850*/  BRA `(.L_x_23339) ;  /* 0x0000001800607947 */ /* 0x000fec0003800000 */
.L_x_23347:
        /* <DEDUP_REMOVED lines=25> */
.L_x_23353:
[----:B------:R-:W-:-:S04]  /*d9f0*/  LOP3.LUT R3, R5, 0x80000000, RZ, 0xc0, !PT ;  /* 0x8000000005037812 */ /* 0x000fc800078ec0ff */
[----:B------:R-:W-:-:S04]  /*da00*/  SHF.R.U32.HI R3, RZ, 0x18, R3 ;  /* 0x00000018ff037819 */ /* 0x000fc80000011603 */
[----:B------:R-:W-:-:S04]  /*da10*/  LOP3.LUT R0, R0, R3, RZ, 0xfc, !PT ;  /* 0x0000000300007212 */ /* 0x000fc800078efcff */
[----:B------:R-:W-:Y:S01]  /*da20*/  PRMT R17, R0, 0x7610, R17 ;  /* 0x0000761000117816 */ /* 0x000fe20000000011 */
[----:B------:R-:W-:Y:S06]  /*da30*/  BRA `(.L_x_23339) ;  /* 0x0000001400e87947 */ /* 0x000fec0003800000 */
.L_x_23352:
        /* <DEDUP_REMOVED lines=17> */
.L_x_23354:
[----:B------:R-:W-:-:S04]  /*db50*/  LOP3.LUT R3, R7, 0x80000000, RZ, 0xc0, !PT ;  /* 0x8000000007037812 */ /* 0x000fc800078ec0ff */
[----:B------:R-:W-:-:S04]  /*db60*/  SHF.R.U32.HI R3, RZ, 0x18, R3 ;  /* 0x00000018ff037819 */ /* 0x000fc80000011603 */
[----:B------:R-:W-:-:S04]  /*db70*/  LOP3.LUT R0, R0, R3, RZ, 0xfc, !PT ;  /* 0x0000000300007212 */ /* 0x000fc800078efcff */
[----:B------:R-:W-:Y:S01]  /*db80*/  PRMT R17, R0, 0x7610, R17 ;  /* 0x0000761000117816 */ /* 0x000fe20000000011 */
[----:B------:R-:W-:Y:S06]  /*db90*/  BRA `(.L_x_23339) ;  /* 0x0000001400907947 */ /* 0x000fec0003800000 */
.L_x_23351:
        /* <DEDUP_REMOVED lines=21> */
.L_x_23355:
[----:B------:R-:W-:-:S04]  /*dcf0*/  LOP3.LUT R0, R0, 0x80000000, RZ, 0xc0, !PT ;  /* 0x8000000000007812 */ /* 0x000fc800078ec0ff */
[----:B------:R-:W-:-:S04]  /*dd00*/  SHF.R.U32.HI R0, RZ, 0x18, R0 ;  /* 0x00000018ff007819 */ /* 0x000fc80000011600 */
[----:B------:R-:W-:-:S04]  /*dd10*/  LOP3.LUT R0, R3, R0, RZ, 0xfc, !PT ;  /* 0x0000000003007212 */ /* 0x000fc800078efcff */
[----:B------:R-:W-:Y:S01]  /*dd20*/  PRMT R17, R0, 0x7610, R17 ;  /* 0x0000761000117816 */ /* 0x000fe20000000011 */
[----:B------:R-:W-:Y:S06]  /*dd30*/  BRA `(.L_x_23339) ;  /* 0x0000001400287947 */ /* 0x000fec0003800000 */
.L_x_23334:
        /* <DEDUP_REMOVED lines=27> */
.L_x_23359:
[----:B------:R-:W-:Y:S01]  /*def0*/  PRMT R17, R0, 0x7610, R17 ;  /* 0x0000761000117816 */ /* 0x000fe20000000011 */
[----:B------:R-:W-:Y:S06]  /*df00*/  BRA `(.L_x_23339) ;  /* 0x0000001000b47947 */ /* 0x000fec0003800000 */
.L_x_23358:
        /* <DEDUP_REMOVED lines=21> */
.L_x_23360:
[----:B------:R-:W-:-:S04]  /*e060*/  LOP3.LUT R3, R7, 0x80000000, RZ, 0xc0, !PT ;  /* 0x8000000007037812 */ /* 0x000fc800078ec0ff */
[----:B------:R-:W-:-:S04]  /*e070*/  SHF.R.U32.HI R3, RZ, 0x18, R3 ;  /* 0x00000018ff037819 */ /* 0x000fc80000011603 */
[----:B------:R-:W-:-:S04]  /*e080*/  LOP3.LUT R0, R0, R3, RZ, 0xfc, !PT ;  /* 0x0000000300007212 */ /* 0x000fc800078efcff */
[----:B------:R-:W-:Y:S01]  /*e090*/  PRMT R17, R0, 0x7610, R17 ;  /* 0x0000761000117816 */ /* 0x000fe20000000011 */
[----:B------:R-:W-:Y:S06]  /*e0a0*/  BRA `(.L_x_23339) ;  /* 0x00000010004c7947 */ /* 0x000fec0003800000 */
.L_x_23357:
        /* <DEDUP_REMOVED lines=42> */
.L_x_23363:
[----:B------:R-:W-:-:S04]  /*e350*/  LOP3.LUT R0, R4, 0x80000000, R0, 0xc8, !PT ;  /* 0x8000000004007812 */ /* 0x000fc800078ec800 */
[----:B------:R-:W-:-:S04]  /*e360*/  SHF.R.U32.HI R0, RZ, 0x18, R0 ;  /* 0x00000018ff007819 */ /* 0x000fc80000011600 */
[----:B------:R-:W-:-:S04]  /*e370*/  LOP3.LUT R0, R3, R0, RZ, 0xfc, !PT ;  /* 0x0000000003007212 */ /* 0x000fc800078efcff */
[----:B------:R-:W-:Y:S01]  /*e380*/  PRMT R17, R0, 0x7610, R17 ;  /* 0x0000761000117816 */ /* 0x000fe20000000011 */
[----:B------:R-:W-:Y:S06]  /*e390*/  BRA `(.L_x_23339) ;  /* 0x0000000c00907947 */ /* 0x000fec0003800000 */
.L_x_23362:
        /* <DEDUP_REMOVED lines=25> */
.L_x_23364:
[----:B------:R-:W-:-:S05]  /*e530*/  IMAD.SHL.U32 R4, R4, 0x1000000, RZ ;  /* 0x0100000004047824 */ /* 0x000fca00078e00ff */
[----:B------:R-:W-:-:S04]  /*e540*/  LOP3.LUT R4, R4, 0x80000000, R3, 0xc8, !PT ;  /* 0x8000000004047812 */ /* 0x000fc800078ec803 */
[----:B------:R-:W-:-:S04]  /*e550*/  SHF.R.U32.HI R3, RZ, 0x18, R4 ;  /* 0x00000018ff037819 */ /* 0x000fc80000011604 */
[----:B------:R-:W-:-:S04]  /*e560*/  LOP3.LUT R0, R0, R3, RZ, 0xfc, !PT ;  /* 0x0000000300007212 */ /* 0x000fc800078efcff */
[----:B------:R-:W-:Y:S01]  /*e570*/  PRMT R17, R0, 0x7610, R17 ;  /* 0x0000761000117816 */ /* 0x000fe20000000011 */
[----:B------:R-:W-:Y:S06]  /*e580*/  BRA `(.L_x_23339) ;  /* 0x0000000c00147947 */ /* 0x000fec0003800000 */
.L_x_23361:
        /* <DEDUP_REMOVED lines=17> */
.L_x_23365:
[----:B------:R-:W-:-:S04]  /*e6a0*/  LOP3.LUT R3, R3, 0x80000000, RZ, 0xc0, !PT ;  /* 0x8000000003037812 */ /* 0x000fc800078ec0ff */
[----:B------:R-:W-:-:S04]  /*e6b0*/  SHF.R.U32.HI R3, RZ, 0x18, R3 ;  /* 0x00000018ff037819 */ /* 0x000fc80000011603 */
[----:B------:R-:W-:-:S04]  /*e6c0*/  LOP3.LUT R0, R0, R3, RZ, 0xfc, !PT ;  /* 0x0000000300007212 */ /* 0x000fc800078efcff */
[----:B------:R-:W-:Y:S01]  /*e6d0*/  PRMT R17, R0, 0x7610, R17 ;  /* 0x0000761000117816 */ /* 0x000fe20000000011 */
[----:B------:R-:W-:Y:S06]  /*e6e0*/  BRA `(.L_x_23339) ;  /* 0x0000000800bc7947 */ /* 0x000fec0003800000 */
.L_x_23356:
        /* <DEDUP_REMOVED lines=28> */
.L_x_23369:
[----:B------:R-:W-:-:S04]  /*e8b0*/  LOP3.LUT R3, R3, 0x80000000, RZ, 0xc0, !PT ;  /* 0x8000000003037812 */ /* 0x000fc800078ec0ff */
[----:B------:R-:W-:-:S04]  /*e8c0*/  SHF.R.U32.HI R3, RZ, 0x18, R3 ;  /* 0x00000018ff037819 */ /* 0x000fc80000011603 */
[----:B------:R-:W-:-:S04]  /*e8d0*/  LOP3.LUT R0, R0, R3, RZ, 0xfc, !PT ;  /* 0x0000000300007212 */ /* 0x000fc800078efcff */
[----:B------:R-:W-:Y:S01]  /*e8e0*/  PRMT R17, R0, 0x7610, R17 ;  /* 0x0000761000117816 */ /* 0x000fe20000000011 */
[----:B------:R-:W-:Y:S06]  /*e8f0*/  BRA `(.L_x_23339) ;  /* 0x0000000800387947 */ /* 0x000fec0003800000 */
.L_x_23368:
[----:B------:R0:W5:Y:S01]  /*e900*/  LDG.E.U8 R17, desc[UR36][R4.64] ;  /* 0x0000002404117981 */ /* 0x000162000c1e1100 */
[----:B------:R-:W-:Y:S05]  /*e910*/  BRA `(.L_x_23339) ;  /* 0x0000000800307947 */ /* 0x000fea0003800000 */
.L_x_23367:
        /* <DEDUP_REMOVED lines=21> */
.L_x_23373:
[----:B------:R-:W-:Y:S05]  /*ea70*/  BSYNC B2 ;  /* 0x0000000000027941 */ /* 0x000fea0003800000 */
.L_x_23372:
[----:B------:R-:W-:Y:S01]  /*ea80*/  LEA R5, R0, 0x37800000, 0x17 ;  /* 0x3780000000057811 */ /* 0x000fe200078eb8ff */
[----:B------:R-:W-:-:S05]  /*ea90*/  IMAD.SHL.U32 R0, R3, 0x200000, RZ ;  /* 0x0020000003007824 */ /* 0x000fca00078e00ff */
[----:B------:R-:W-:-:S07]  /*eaa0*/  LOP3.LUT R0, R5, R0, R6, 0xfe, !PT ;  /* 0x0000000005007212 */ /* 0x000fce00078efe06 */
.L_x_23371:
[----:B------:R-:W-:Y:S05]  /*eab0*/  BSYNC B1 ;  /* 0x0000000000017941 */ /* 0x000fea0003800000 */
.L_x_23370:
        /* <DEDUP_REMOVED lines=15> */
.L_x_23374:
[----:B------:R-:W-:-:S04]  /*ebb0*/  LOP3.LUT R0, R0, 0x80000000, RZ, 0xc0, !PT ;  /* 0x8000000000007812 */ /* 0x000fc800078ec0ff */
[----:B------:R-:W-:-:S04]  /*ebc0*/  SHF.R.U32.HI R0, RZ, 0x18, R0 ;  /* 0x00000018ff007819 */ /* 0x000fc80000011600 */
[----:B------:R-:W-:-:S04]  /*ebd0*/  LOP3.LUT R0, R3, R0, RZ, 0xfc, !PT ;  /* 0x0000000003007212 */ /* 0x000fc800078efcff */
[----:B------:R-:W-:Y:S01]  /*ebe0*/  PRMT R17, R0, 0x7610, R17 ;  /* 0x0000761000117816 */ /* 0x000fe20000000011 */
[----:B------:R-:W-:Y:S06]  /*ebf0*/  BRA `(.L_x_23339) ;  /* 0x0000000400787947 */ /* 0x000fec0003800000 */
.L_x_23366:
        /* <DEDUP_REMOVED lines=17> */
.L_x_23378:
[----:B------:R-:W-:Y:S05]  /*ed10*/  BSYNC B1 ;  /* 0x0000000000017941 */ /* 0x000fea0003800000 */
.L_x_23377:
        /* <DEDUP_REMOVED lines=14> */
.L_x_23338:
[----:B------:R-:W-:Y:S05]  /*ee00*/  BSYNC B0 ;  /* 0x0000000000007941 */ /* 0x000fea0003800000 */
.L_x_23333:
        /* <DEDUP_REMOVED lines=16> */
.L_x_23379:
[----:B------:R-:W-:Y:S01]  /*ef10*/  PRMT R17, RZ, 0x7610, R17 ;  /* 0x00007610ff117816 */ /* 0x000fe20000000011 */
[----:B------:R-:W-:Y:S06]  /*ef20*/  BRA `(.L_x_23339) ;  /* 0x0000000000ac7947 */ /* 0x000fec0003800000 */
.L_x_23376:
        /* <DEDUP_REMOVED lines=17> */
.L_x_23380:
[----:B------:R-:W-:-:S04]  /*f040*/  LOP3.LUT R3, R3, 0x80000000, RZ, 0xc0, !PT ;  /* 0x8000000003037812 */ /* 0x000fc800078ec0ff */
[----:B------:R-:W-:-:S04]  /*f050*/  SHF.R.U32.HI R3, RZ, 0x18, R3 ;  /* 0x00000018ff037819 */ /* 0x000fc80000011603 */
[----:B------:R-:W-:-:S04]  /*f060*/  LOP3.LUT R0, R0, R3, RZ, 0xfc, !PT ;  /* 0x0000000300007212 */ /* 0x000fc800078efcff */
[----:B------:R-:W-:Y:S01]  /*f070*/  PRMT R17, R0, 0x7610, R17 ;  /* 0x0000761000117816 */ /* 0x000fe20000000011 */
[----:B------:R-:W-:Y:S06]  /*f080*/  BRA `(.L_x_23339) ;  /* 0x0000000000547947 */ /* 0x000fec0003800000 */
.L_x_23375:
        /* <DEDUP_REMOVED lines=17> */
.L_x_23381:
[----:B------:R-:W-:-:S04]  /*f1a0*/  LOP3.LUT R3, R3, 0x80000000, RZ, 0xc0, !PT ;  /* 0x8000000003037812 */ /* 0x000fc800078ec0ff */
[----:B------:R-:W-:-:S04]  /*f1b0*/  SHF.R.U32.HI R3, RZ, 0x18, R3 ;  /* 0x00000018ff037819 */ /* 0x000fc80000011603 */
[----:B------:R-:W-:-:S04]  /*f1c0*/  LOP3.LUT R0, R0, R3, RZ, 0xfc, !PT ;  /* 0x0000000300007212 */ /* 0x000fc800078efcff */
[----:B------:R-:W-:-:S07]  /*f1d0*/  PRMT R17, R0, 0x7610, R17 ;  /* 0x0000761000117816 */ /* 0x000fce0000000011 */
.L_x_23339:
[----:B------:R-:W-:Y:S05]  /*f1e0*/  BSYNC B6 ;  /* 0x0000000000067941 */ /* 0x000fea0003800000 */
.L_x_23332:
[----:B------:R-:W1:Y:S01]  /*f1f0*/  LDC.U8 R3, c[0x0][0x246] ;  /* 0x00009180ff037b82 */ /* 0x000e620000000000 */
[----:B------:R-:W-:Y:S01]  /*f200*/  ULDC UR4, c[0x0][0x250] ;  /* 0x0000940000047ab9 */ /* 0x000fe20000000800 */
[----:B------:R-:W-:Y:S01]  /*f210*/  BSSY B6, `(.L_x_23382) ;  /* 0x0000255000067945 */ /* 0x000fe20003800000 */
[----:B------:R-:W-:-:S03]  /*f220*/  IMAD R19, R19, UR4, RZ ;  /* 0x0000000413137c24 */ /* 0x000fc6000f8e02ff */
[----:B------:R-:W-:Y:S02]  /*f230*/  BSSY B0, `(.L_x_23383) ;  /* 0x0000215000007945 */ /* 0x000fe40003800000 */
        /* <DEDUP_REMOVED lines=33> */
.L_x_23390:
[----:B------:R-:W-:-:S04]  /*f450*/  LOP3.LUT R3, R3, 0x80000000, RZ, 0xc0, !PT ;  /* 0x8000000003037812 */ /* 0x000fc800078ec0ff */
[----:B------:R-:W-:-:S04]  /*f460*/  SHF.R.U32.HI R3, RZ, 0x18, R3 ;  /* 0x00000018ff037819 */ /* 0x000fc80000011603 */
[----:B------:R-:W-:-:S04]  /*f470*/  LOP3.LUT R0, R0, R3, RZ, 0xfc, !PT ;  /* 0x0000000300007212 */ /* 0x000fc800078efcff */
[----:B------:R-:W-:Y:S01]  /*f480*/  PRMT R19, R0, 0x7610, R19 ;  /* 0x0000761000137816 */ /* 0x000fe20000000013 */
[----:B------:R-:W-:Y:S06]  /*f490*/  BRA `(.L_x_23389) ;  /* 0x0000002000b07947 */ /* 0x000fec0003800000 */
.L_x_23387:
        /* <DEDUP_REMOVED lines=17> */
.L_x_23391:
[----:B------:R-:W-:-:S04]  /*f5b0*/  LOP3.LUT R3, R3, 0x80000000, RZ, 0xc0, !PT ;  /* 0x8000000003037812 */ /* 0x000fc800078ec0ff */
[----:B------:R-:W-:-:S04]  /*f5c0*/  SHF.R.U32.HI R3, RZ, 0x18, R3 ;  /* 0x00000018ff037819 */ /* 0x000fc80000011603 */
[----:B------:R-:W-:-:S04]  /*f5d0*/  LOP3.LUT R0, R0, R3, RZ, 0xfc, !PT ;  /* 0x0000000300007212 */ /* 0x000fc800078efcff */
[----:B------:R-:W-:Y:S01]  /*f5e0*/  PRMT R19, R0, 0x7610, R19 ;  /* 0x0000761000137816 */ /* 0x000fe20000000013 */
[----:B------:R-:W-:Y:S06]  /*f5f0*/  BRA `(.L_x_23389) ;  /* 0x0000002000587947 */ /* 0x000fec0003800000 */
.L_x_23386:
        /* <DEDUP_REMOVED lines=26> */
.L_x_23394:
[----:B------:R-:W-:-:S04]  /*f7a0*/  LOP3.LUT R3, R3, 0x80000000, RZ, 0xc0, !PT ;  /* 0x8000000003037812 */ /* 0x000fc800078ec0ff */
[----:B------:R-:W-:-:S04]  /*f7b0*/  SHF.R.U32.HI R3, RZ, 0x18, R3 ;  /* 0x00000018ff037819 */ /* 0x000fc80000011603 */
[----:B------:R-:W-:-:S04]  /*f7c0*/  LOP3.LUT R0, R0, R3, RZ, 0xfc, !PT ;  /* 0x0000000300007212 */ /* 0x000fc800078efcff */
[----:B------:R-:W-:Y:S01]  /*f7d0*/  PRMT R19, R0, 0x7610, R19 ;  /* 0x0000761000137816 */ /* 0x000fe20000000013 */
[----:B------:R-:W-:Y:S06]  /*f7e0*/  BRA `(.L_x_23389) ;  /* 0x0000001c00dc7947 */ /* 0x000fec0003800000 */
.L_x_23393:
        /* <DEDUP_REMOVED lines=17> */
.L_x_23395:
[----:B------:R-:W-:-:S04]  /*f900*/  LOP3.LUT R3, R3, 0x80000000, RZ, 0xc0, !PT ;  /* 0x8000000003037812 */ /* 0x000fc800078ec0ff */
[----:B------:R-:W-:-:S04]  /*f910*/  SHF.R.U32.HI R3, RZ, 0x18, R3 ;  /* 0x00000018ff037819 */ /* 0x000fc80000011603 */
[----:B------:R-:W-:-:S04]  /*f920*/  LOP3.LUT R0, R0, R3, RZ, 0xfc, !PT ;  /* 0x0000000300007212 */ /* 0x000fc800078efcff */
[----:B------:R-:W-:Y:S01]  /*f930*/  PRMT R19, R0, 0x7610, R19 ;  /* 0x0000761000137816 */ /* 0x000fe20000000013 */
[----:B------:R-:W-:Y:S06]  /*f940*/  BRA `(.L_x_23389) ;  /* 0x0000001c00847947 */ /* 0x000fec0003800000 */
.L_x_23392:
        /* <DEDUP_REMOVED lines=17> */
.L_x_23396:
[----:B------:R-:W-:-:S04]  /*fa60*/  LOP3.LUT R3, R3, 0x80000000, RZ, 0xc0, !PT ;  /* 0x8000000003037812 */ /* 0x000fc800078ec0ff */
[----:B------:R-:W-:-:S04]  /*fa70*/  SHF.R.U32.HI R3, RZ, 0x18, R3 ;  /* 0x00000018ff037819 */ /* 0x000fc80000011603 */
[----:B------:R-:W-:-:S04]  /*fa80*/  LOP3.LUT R0, R0, R3, RZ, 0xfc, !PT ;  /* 0x0000000300007212 */ /* 0x000fc800078efcff */
[----:B------:R-:W-:Y:S01]  /*fa90*/  PRMT R19, R0, 0x7610, R19 ;  /* 0x0000761000137816 */ /* 0x000fe20000000013 */
[----:B------:R-:W-:Y:S06]  /*faa0*/  BRA `(.L_x_23389) ;  /* 0x0000001c002c7947 */ /* 0x000fec0003800000 */
.L_x_23385:
        /* <DEDUP_REMOVED lines=24> */
.L_x_23399:
[----:B------:R-:W-:-:S04]  /*fc30*/  LOP3.LUT R3, R5, 0x80000000, RZ, 0xc0, !PT ;  /* 0x8000000005037812 */ /* 0x000fc800078ec0ff */
[----:B------:R-:W-:-:S04]  /*fc40*/  SHF.R.U32.HI R3, RZ, 0x18, R3 ;  /* 0x00000018ff037819 */ /* 0x000fc80000011603 */
[----:B------:R-:W-:-:S04]  /*fc50*/  LOP3.LUT R0, R0, R3, RZ, 0xfc, !PT ;  /* 0x0000000300007212 */ /* 0x000fc800078efcff */
[----:B------:R-:W-:Y:S01]  /*fc60*/  PRMT R19, R0, 0x7610, R19 ;  /* 0x0000761000137816 */ /* 0x000fe20000000013 */
[----:B------:R-:W-:Y:S06]  /*fc70*/  BRA `(.L_x_23389) ;  /* 0x0000001800b87947 */ /* 0x000fec0003800000 */
.L_x_23398:
        /* <DEDUP_REMOVED lines=17> */
.L_x_23400:
[----:B------:R-:W-:-:S04]  /*fd90*/  LOP3.LUT R3, R3, 0x80000000, RZ, 0xc0, !PT ;  /* 0x8000000003037812 */ /* 0x000fc800078ec0ff */
[----:B------:R-:W-:-:S04]  /*fda0*/  SHF.R.U32.HI R3, RZ, 0x18, R3 ;  /* 0x00000018ff037819 */ /* 0x000fc80000011603 */
[----:B------:R-:W-:-:S04]  /*fdb0*/  LOP3.LUT R0, R0, R3, RZ, 0xfc, !PT ;  /* 0x0000000300007212 */ /* 0x000fc800078efcff */
[----:B------:R-:W-:Y:S01]  /*fdc0*/  PRMT R19, R0, 0x7610, R19 ;  /* 0x0000761000137816 */ /* 0x000fe20000000013 */
[----:B------:R-:W-:Y:S06]  /*fdd0*/  BRA `(.L_x_23389) ;  /* 0x0000001800607947 */ /* 0x000fec0003800000 */
.L_x_23397:
        /* <DEDUP_REMOVED lines=25> */
.L_x_23403:
[----:B------:R-:W-:-:S04]  /*ff70*/  LOP3.LUT R3, R5, 0x80000000, RZ, 0xc0, !PT ;  /* 0x8000000005037812 */ /* 0x000fc800078ec0ff */
[----:B------:R-:W-:-:S04]  /*ff80*/  SHF.R.U32.HI R3, RZ, 0x18, R3 ;  /* 0x00000018ff037819 */ /* 0x000fc80000011603 */
[----:B------:R-:W-:-:S04]  /*ff90*/  LOP3.LUT R0, R0, R3, RZ, 0xfc, !PT ;  /* 0x0000000300007212 */ /* 0x000fc800078efcff */
[----:B------:R-:W-:Y:S01]  /*ffa0*/  PRMT R19, R0, 0x7610, R19 ;  /* 0x0000761000137816 */ /* 0x000fe20000000013 */
[----:B------:R-:W-:Y:S06]  /*ffb0*/  BRA `(.L_x_23389) ;  /* 0x0000001400e87947 */ /* 0x000fec0003800000 */
.L_x_23402:
        /* <DEDUP_REMOVED lines=17> */
.L_x_23404:
[----:B------:R-:W-:-:S04]  /*100d0*/  LOP3.LUT R3, R7, 0x80000000, RZ, 0xc0, !PT ;  /* 0x8000000007037812 */ /* 0x000fc800078ec0ff */
[----:B------:R-:W-:-:S04]  /*100e0*/  SHF.R.U32.HI R3, RZ, 0x18, R3 ;  /* 0x00000018ff037819 */ /* 0x000fc80000011603 */
[----:B------:R-:W-:-:S04]  /*100f0*/  LOP3.LUT R0, R0, R3, RZ, 0xfc, !PT ;  /* 0x0000000300007212 */ /* 0x000fc800078efcff */
[----:B------:R-:W-:Y:S01]  /*10100*/  PRMT R19, R0, 0x7610, R19 ;  /* 0x0000761000137816 */ /* 0x000fe20000000013 */
[----:B------:R-:W-:Y:S06]  /*10110*/  BRA `(.L_x_23389) ;  /* 0x0000001400907947 */ /* 0x000fec0003800000 */
.L_x_23401:
        /* <DEDUP_REMOVED lines=21> */
.L_x_23405:
[----:B------:R-:W-:-:S04]  /*10270*/  LOP3.LUT R0, R0, 0x80000000, RZ, 0xc0, !PT ;  /* 0x8000000000007812 */ /* 0x000fc800078ec0ff */
[----:B------:R-:W-:-:S04]  /*10280*/  SHF.R.U32.HI R0, RZ, 0x18, R0 ;  /* 0x00000018ff007819 */ /* 0x000fc80000011600 */
[----:B------:R-:W-:-:S04]  /*10290*/  LOP3.LUT R0, R3, R0, RZ, 0xfc, !PT ;  /* 0x0000000003007212 */ /* 0x000fc800078efcff */
[----:B------:R-:W-:Y:S01]  /*102a0*/  PRMT R19, R0, 0x7610, R19 ;  /* 0x0000761000137816 */ /* 0x000fe20000000013 */
[----:B------:R-:W-:Y:S06]  /*102b0*/  BRA `(.L_x_23389) ;  /* 0x0000001400287947 */ /* 0x000fec0003800000 */
.L_x_23384:
        /* <DEDUP_REMOVED lines=27> */
.L_x_23409:
[----:B------:R-:W-:Y:S01]  /*10470*/  PRMT R19, R0, 0x7610, R19 ;  /* 0x0000761000137816 */ /* 0x000fe20000000013 */
[----:B------:R-:W-:Y:S06]  /*10480*/  BRA `(.L_x_23389) ;  /* 0x0000001000b47947 */ /* 0x000fec0003800000 */
.L_x_23408:
        /* <DEDUP_REMOVED lines=21> */
.L_x_23410:
[----:B------:R-:W-:-:S04]  /*105e0*/  LOP3.LUT R3, R7, 0x80000000, RZ, 0xc0, !PT ;  /* 0x8000000007037812 */ /* 0x000fc800078ec0ff */
[----:B------:R-:W-:-:S04]  /*105f0*/  SHF.R.U32.HI R3, RZ, 0x18, R3 ;  /* 0x00000018ff037819 */ /* 0x000fc80000011603 */
[----:B------:R-:W-:-:S04]  /*10600*/  LOP3.LUT R0, R0, R3, RZ, 0xfc, !PT ;  /* 0x0000000300007212 */ /* 0x000fc800078efcff */
[----:B------:R-:W-:Y:S01]  /*10610*/  PRMT R19, R0, 0x7610, R19 ;  /* 0x0000761000137816 */ /* 0x000fe20000000013 */
[----:B------:R-:W-:Y:S06]  /*10620*/  BRA `(.L_x_23389) ;  /* 0x00000010004c7947 */ /* 0x000fec0003800000 */
.L_x_23407:
        /* <DEDUP_REMOVED lines=42> */
.L_x_23413:
[----:B------:R-:W-:-:S04]  /*108d0*/  LOP3.LUT R0, R4, 0x80000000, R0, 0xc8, !PT ;  /* 0x8000000004007812 */ /* 0x000fc800078ec800 */
[----:B------:R-:W-:-:S04]  /*108e0*/  SHF.R.U32.HI R0, RZ, 0x18, R0 ;  /* 0x00000018ff007819 */ /* 0x000fc80000011600 */
[----:B------:R-:W-:-:S04]  /*108f0*/  LOP3.LUT R0, R3, R0, RZ, 0xfc, !PT ;  /* 0x0000000003007212 */ /* 0x000fc800078efcff */
[----:B------:R-:W-:Y:S01]  /*10900*/  PRMT R19, R0, 0x7610, R19 ;  /* 0x0000761000137816 */ /* 0x000fe20000000013 */
[----:B------:R-:W-:Y:S06]  /*10910*/  BRA `(.L_x_23389) ;  /* 0x0000000c00907947 */ /* 0x000fec0003800000 */
.L_x_23412:
        /* <DEDUP_REMOVED lines=25> */
.L_x_23414:
[----:B------:R-:W-:-:S05]  /*10ab0*/  IMAD.SHL.U32 R4, R4, 0x1000000, RZ ;  /* 0x0100000004047824 */ /* 0x000fca00078e00ff */
[----:B------:R-:W-:-:S04]  /*10ac0*/  LOP3.LUT R4, R4, 0x80000000, R3, 0xc8, !PT ;  /* 0x8000000004047812 */ /* 0x000fc800078ec803 */
[----:B------:R-:W-:-:S04]  /*10ad0*/  SHF.R.U32.HI R3, RZ, 0x18, R4 ;  /* 0x00000018ff037819 */ /* 0x000fc80000011604 */
[----:B------:R-:W-:-:S04]  /*10ae0*/  LOP3.LUT R0, R0, R3, RZ, 0xfc, !PT ;  /* 0x0000000300007212 */ /* 0x000fc800078efcff */
[----:B------:R-:W-:Y:S01]  /*10af0*/  PRMT R19, R0, 0x7610, R19 ;  /* 0x0000761000137816 */ /* 0x000fe20000000013 */
[----:B------:R-:W-:Y:S06]  /*10b00*/  BRA `(.L_x_23389) ;  /* 0x0000000c00147947 */ /* 0x000fec0003800000 */
.L_x_23411:
        /* <DEDUP_REMOVED lines=17> */
.L_x_23415:
[----:B------:R-:W-:-:S04]  /*10c20*/  LOP3.LUT R3, R3, 0x80000000, RZ, 0xc0, !PT ;  /* 0x8000000003037812 */ /* 0x000fc800078ec0ff */
[----:B------:R-:W-:-:S04]  /*10c30*/  SHF.R.U32.HI R3, RZ, 0x18, R3 ;  /* 0x00000018ff037819 */ /* 0x000fc80000011603 */
[----:B------:R-:W-:-:S04]  /*10c40*/  LOP3.LUT R0, R0, R3, RZ, 0xfc, !PT ;  /* 0x0000000300007212 */ /* 0x000fc800078efcff */
[----:B------:R-:W-:Y:S01]  /*10c50*/  PRMT R19, R0, 0x7610, R19 ;  /* 0x0000761000137816 */ /* 0x000fe20000000013 */
[----:B------:R-:W-:Y:S06]  /*10c60*/  BRA `(.L_x_23389) ;  /* 0x0000000800bc7947 */ /* 0x000fec0003800000 */
.L_x_23406:
        /* <DEDUP_REMOVED lines=28> */
.L_x_23419:
[----:B------:R-:W-:-:S04]  /*10e30*/  LOP3.LUT R3, R3, 0x80000000, RZ, 0xc0, !PT ;  /* 0x8000000003037812 */ /* 0x000fc800078ec0ff */
[----:B------:R-:W-:-:S04]  /*10e40*/  SHF.R.U32.HI R3, RZ, 0x18, R3 ;  /* 0x00000018ff037819 */ /* 0x000fc80000011603 */
[----:B------:R-:W-:-:S04]  /*10e50*/  LOP3.LUT R0, R0, R3, RZ, 0xfc, !PT ;  /* 0x0000000300007212 */ /* 0x000fc800078efcff */
[----:B------:R-:W-:Y:S01]  /*10e60*/  PRMT R19, R0, 0x7610, R19 ;  /* 0x0000761000137816 */ /* 0x000fe20000000013 */
[----:B------:R-:W-:Y:S06]  /*10e70*/  BRA `(.L_x_23389) ;  /* 0x0000000800387947 */ /* 0x000fec0003800000 */
.L_x_23418:
[----:B------:R0:W5:Y:S01]  /*10e80*/  LDG.E.U8 R19, desc[UR36][R4.64] ;  /* 0x0000002404137981 */ /* 0x000162000c1e1100 */
[----:B------:R-:W-:Y:S05]  /*10e90*/  BRA `(.L_x_23389) ;  /* 0x0000000800307947 */ /* 0x000fea0003800000 */
.L_x_23417:
        /* <DEDUP_REMOVED lines=21> */
.L_x_23423:
[----:B------:R-:W-:Y:S05]  /*10ff0*/  BSYNC B2 ;  /* 0x0000000000027941 */ /* 0x000fea0003800000 */
.L_x_23422:
[----:B------:R-:W-:Y:S01]  /*11000*/  LEA R5, R0, 0x37800000, 0x17 ;  /* 0x3780000000057811 */ /* 0x000fe200078eb8ff */
[----:B------:R-:W-:-:S05]  /*11010*/  IMAD.SHL.U32 R0, R3, 0x200000, RZ ;  /* 0x0020000003007824 */ /* 0x000fca00078e00ff */
[----:B------:R-:W-:-:S07]  /*11020*/  LOP3.LUT R0, R5, R0, R6, 0xfe, !PT ;  /* 0x0000000005007212 */ /* 0x000fce00078efe06 */
.L_x_23421:
[----:B------:R-:W-:Y:S05]  /*11030*/  BSYNC B1 ;  /* 0x0000000000017941 */ /* 0x000fea0003800000 */
.L_x_23420:
        /* <DEDUP_REMOVED lines=15> */
.L_x_23424:
[----:B------:R-:W-:-:S04]  /*11130*/  LOP3.LUT R0, R0, 0x80000000, RZ, 0xc0, !PT ;  /* 0x8000000000007812 */ /* 0x000fc800078ec0ff */
[----:B------:R-:W-:-:S04]  /*11140*/  SHF.R.U32.HI R0, RZ, 0x18, R0 ;  /* 0x00000018ff007819 */ /* 0x000fc80000011600 */
[----:B------:R-:W-:-:S04]  /*11150*/  LOP3.LUT R0, R3, R0, RZ, 0xfc, !PT ;  /* 0x0000000003007212 */ /* 0x000fc800078efcff */
[----:B------:R-:W-:Y:S01]  /*11160*/  PRMT R19, R0, 0x7610, R19 ;  /* 0x0000761000137816 */ /* 0x000fe20000000013 */
[----:B------:R-:W-:Y:S06]  /*11170*/  BRA `(.L_x_23389) ;  /* 0x0000000400787947 */ /* 0x000fec0003800000 */
.L_x_23416:
        /* <DEDUP_REMOVED lines=17> */
.L_x_23428:
[----:B------:R-:W-:Y:S05]  /*11290*/  BSYNC B1 ;  /* 0x0000000000017941 */ /* 0x000fea0003800000 */
.L_x_23427:
        /* <DEDUP_REMOVED lines=14> */
.L_x_23388:
[----:B------:R-:W-:Y:S05]  /*11380*/  BSYNC B0 ;  /* 0x0000000000007941 */ /* 0x000fea0003800000 */
.L_x_23383:
        /* <DEDUP_REMOVED lines=16> */
.L_x_23429:
[----:B------:R-:W-:Y:S01]  /*11490*/  PRMT R19, RZ, 0x7610, R19 ;  /* 0x00007610ff137816 */ /* 0x000fe20000000013 */
[----:B------:R-:W-:Y:S06]  /*114a0*/  BRA `(.L_x_23389) ;  /* 0x0000000000ac7947 */ /* 0x000fec0003800000 */
.L_x_23426:
        /* <DEDUP_REMOVED lines=17> */
.L_x_23430:
[----:B------:R-:W-:-:S04]  /*115c0*/  LOP3.LUT R3, R3, 0x80000000, RZ, 0xc0, !PT ;  /* 0x8000000003037812 */ /* 0x000fc800078ec0ff */
[----:B------:R-:W-:-:S04]  /*115d0*/  SHF.R.U32.HI R3, RZ, 0x18, R3 ;  /* 0x00000018ff037819 */ /* 0x000fc80000011603 */
[----:B------:R-:W-:-:S04]  /*115e0*/  LOP3.LUT R0, R0, R3, RZ, 0xfc, !PT ;  /* 0x0000000300007212 */ /* 0x000fc800078efcff */
[----:B------:R-:W-:Y:S01]  /*115f0*/  PRMT R19, R0, 0x7610, R19 ;  /* 0x0000761000137816 */ /* 0x000fe20000000013 */
[----:B------:R-:W-:Y:S06]  /*11600*/  BRA `(.L_x_23389) ;  /* 0x0000000000547947 */ /* 0x000fec0003800000 */
.L_x_23425:
        /* <DEDUP_REMOVED lines=17> */
.L_x_23431:
[----:B------:R-:W-:-:S04]  /*11720*/  LOP3.LUT R3, R3, 0x80000000, RZ, 0xc0, !PT ;  /* 0x8000000003037812 */ /* 0x000fc800078ec0ff */
[----:B------:R-:W-:-:S04]  /*11730*/  SHF.R.U32.HI R3, RZ, 0x18, R3 ;  /* 0x00000018ff037819 */ /* 0x000fc80000011603 */
[----:B------:R-:W-:-:S04]  /*11740*/  LOP3.LUT R0, R0, R3, RZ, 0xfc, !PT ;  /* 0x0000000300007212 */ /* 0x000fc800078efcff */
[----:B------:R-:W-:-:S07]  /*11750*/  PRMT R19, R0, 0x7610, R19 ;  /* 0x0000761000137816 */ /* 0x000fce0000000013 */
.L_x_23389:
[----:B------:R-:W-:Y:S05]  /*11760*/  BSYNC B6 ;  /* 0x0000000000067941 */ /* 0x000fea0003800000 */
.L_x_23382:
[----:B------:R-:W-:Y:S01]  /*11770*/  ISETP.NE.AND P0, PT, R23, RZ, PT ;  /* 0x000000ff1700720c */ /* 0x000fe20003f05270 */
[----:B------:R-:W-:-:S03]  /*11780*/  VIADD R24, R24, 0x80 ;  /* 0x0000008018187836 */ /* 0x000fc60000000000 */
[----:B------:R-:W-:-:S09]  /*11790*/  SEL R28, RZ, 0x1, !P0 ;  /* 0x00000001ff1c7807 */ /* 0x000fd20004000000 */
.L_x_23298:
[----:B------:R-:W-:Y:S05]  /*117a0*/  BSYNC B7 ;  /* 0x0000000000077941 */ /* 0x000fea0003800000 */
.L_x_23297:
[----:B------:R-:W-:Y:S01]  /*117b0*/  ISETP.GE.AND P0, PT, R24, R27, PT ;  /* 0x0000001b1800720c */ /* 0x000fe20003f06270 */
[----:B------:R-:W-:Y:S01]  /*117c0*/  BSSY B7, `(.L_x_23432) ;  /* 0x00005c1000077945 */ /* 0x000fe20003800000 */
[----:B------:R-:W-:Y:S02]  /*117d0*/  PRMT R25, RZ, 0x7610, R25 ;  /* 0x00007610ff197816 */ /* 0x000fe40000000019 */
[----:B------:R-:W-:-:S09]  /*117e0*/  PRMT R6, RZ, 0x7610, R6 ;  /* 0x00007610ff067816 */ /* 0x000fd20000000006 */
[----:B------:R-:W-:Y:S05]  /*117f0*/  @P0 BRA `(.L_x_23433) ;  /* 0x0000005800f40947 */ /* 0x000fea0003800000 */
[----:B------:R-:W1:Y:S01]  /*11800*/  LDC.U8 R7, c[0x0][0x244] ;  /* 0x00009100ff077b82 */ /* 0x000e620000000000 */
[----:B------:R-:W-:Y:S01]  /*11810*/  IMAD R24, R26, 0x200, R24 ;  /* 0x000002001a187824 */ /* 0x000fe200078e0218 */
[----:B------:R-:W-:-:S03]  /*11820*/  ULDC UR4, c[0x0][0x248] ;  /* 0x0000920000047ab9 */ /* 0x000fc60000000800 */
[----:B------:R-:W-:-:S03]  /*11830*/  IMAD R3, R24, UR4, RZ ;  /* 0x0000000418037c24 */ /* 0x000fc6000f8e02ff */
        /* <DEDUP_REMOVED lines=18> */
.L_x_23437:
[----:B------:R-:W2:Y:S02]  /*11960*/  LDG.E.U8 R4, desc[UR36][R4.64] ;  /* 0x0000002404047981 */ /* 0x000ea4000c1e1100 */
[----:B--2---:R-:W-:-:S04]  /*11970*/  ISETP.NE.AND P0, PT, R4, RZ, PT ;  /* 0x000000ff0400720c */ /* 0x004fc80003f05270 */
[----:B------:R-:W-:Y:S01]  /*11980*/  P2R R23, PR, RZ, 0x1 ;  /* 0x00000001ff177803 */ /* 0x000fe20000000000 */
[----:B------:R-:W-:Y:S08]  /*11990*/  BRA `(.L_x_23439) ;  /* 0x0000000c00c47947 */ /* 0x000ff00003800000 */
.L_x_23436:
        /* <DEDUP_REMOVED lines=11> */
.L_x_23441:
[----:B------:R-:W2:Y:S02]  /*11a50*/  LDG.E R4, desc[UR36][R4.64] ;  /* 0x0000002404047981 */ /* 0x000ea4000c1e1900 */
[----:B--2---:R-:W-:-:S04]  /*11a60*/  ISETP.NE.AND P0, PT, R4, RZ, PT ;  /* 0x000000ff0400720c */ /* 0x004fc80003f05270 */
[----:B------:R-:W-:Y:S01]  /*11a70*/  P2R R23, PR, RZ, 0x1 ;  /* 0x00000001ff177803 */ /* 0x000fe20000000000 */
[----:B------:R-:W-:Y:S08]  /*11a80*/  BRA `(.L_x_23439) ;  /* 0x0000000c00887947 */ /* 0x000ff00003800000 */
.L_x_23440:
[----:B------:R-:W2:Y:S02]  /*11a90*/  LDG.E.U16 R4, desc[UR36][R4.64] ;  /* 0x0000002404047981 */ /* 0x000ea4000c1e1500 */
[----:B--2---:R-:W-:-:S04]  /*11aa0*/  ISETP.NE.AND P0, PT, R4, RZ, PT ;  /* 0x000000ff0400720c */ /* 0x004fc80003f05270 */
[----:B------:R-:W-:Y:S01]  /*11ab0*/  P2R R23, PR, RZ, 0x1 ;  /* 0x00000001ff177803 */ /* 0x000fe20000000000 */
[----:B------:R-:W-:Y:S08]  /*11ac0*/  BRA `(.L_x_23439) ;  /* 0x0000000c00787947 */ /* 0x000ff00003800000 */
.L_x_23435:
        /* <DEDUP_REMOVED lines=10> */
.L_x_23443:
[----:B------:R-:W2:Y:S02]  /*11b70*/  LDG.E.U16 R0, desc[UR36][R4.64] ;  /* 0x0000002404007981 */ /* 0x000ea4000c1e1500 */
[----:B--2---:R-:W-:-:S05]  /*11b80*/  HADD2.F32 R0, -RZ, R0.H0_H0 ;  /* 0x20000000ff007230 */ /* 0x004fca0000004100 */
[----:B------:R-:W-:-:S04]  /*11b90*/  FSETP.NEU.FTZ.AND P0, PT, R0, RZ, PT ;  /* 0x000000ff0000720b */ /* 0x000fc80003f1d000 */
[----:B------:R-:W-:Y:S01]  /*11ba0*/  P2R R23, PR, RZ, 0x1 ;  /* 0x00000001ff177803 */ /* 0x000fe20000000000 */
[----:B------:R-:W-:Y:S08]  /*11bb0*/  BRA `(.L_x_23439) ;  /* 0x0000000c003c7947 */ /* 0x000ff00003800000 */
.L_x_23442:
        /* <DEDUP_REMOVED lines=12> */
.L_x_23445:
        /* <DEDUP_REMOVED lines=11> */
.L_x_23444:
[----:B------:R-:W2:Y:S02]  /*11d30*/  LDG.E.64 R4, desc[UR36][R4.64] ;  /* 0x0000002404047981 */ /* 0x000ea4000c1e1b00 */
[----:B--2---:R-:W-:-:S06]  /*11d40*/  DSETP.NEU.AND P0, PT, R4, RZ, PT ;  /* 0x000000ff0400722a */ /* 0x004fcc0003f0d000 */
[----:B------:R-:W-:Y:S01]  /*11d50*/  P2R R23, PR, RZ, 0x1 ;  /* 0x00000001ff177803 */ /* 0x000fe20000000000 */
[----:B------:R-:W-:Y:S07]  /*11d60*/  BRA `(.L_x_23439) ;  /* 0x0000000800d07947 */ /* 0x000fee0003800000 */
.L_x_23434:
        /* <DEDUP_REMOVED lines=12> */
.L_x_23448:
[----:B------:R-:W2:Y:S02]  /*11e30*/  LDG.E.128 R4, desc[UR36][R4.64] ;  /* 0x0000002404047981 */ /* 0x000ea4000c1e1d00 */
[----:B--2---:R-:W-:-:S06]  /*11e40*/  DSETP.NEU.AND P0, PT, R6, RZ, PT ;  /* 0x000000ff0600722a */ /* 0x004fcc0003f0d000 */
[----:B------:R-:W-:-:S06]  /*11e50*/  DSETP.NEU.OR P0, PT, R4, RZ, P0 ;  /* 0x000000ff0400722a */ /* 0x000fcc000070d400 */
[----:B------:R-:W-:Y:S01]  /*11e60*/  P2R R23, PR, RZ, 0x1 ;  /* 0x00000001ff177803 */ /* 0x000fe20000000000 */
[----:B------:R-:W-:Y:S07]  /*11e70*/  BRA `(.L_x_23439) ;  /* 0x00000008008c7947 */ /* 0x000fee0003800000 */
.L_x_23447:
        /* <DEDUP_REMOVED lines=28> */
.L_x_23450:
        /* <DEDUP_REMOVED lines=15> */
.L_x_23449:
[----:B------:R-:W2:Y:S02]  /*12130*/  LDG.E.U16 R0, desc[UR36][R4.64] ;  /* 0x0000002404007981 */ /* 0x000ea4000c1e1500 */
[----:B--2---:R-:W-:-:S05]  /*12140*/  IMAD.U32 R0, R0, 0x10000, RZ ;  /* 0x0001000000007824 */ /* 0x004fca00078e00ff */
[----:B------:R-:W-:-:S04]  /*12150*/  FSETP.NEU.FTZ.AND P0, PT, R0, RZ, PT ;  /* 0x000000ff0000720b */ /* 0x000fc80003f1d000 */
[----:B------:R-:W-:Y:S01]  /*12160*/  P2R R23, PR, RZ, 0x1 ;  /* 0x00000001ff177803 */ /* 0x000fe20000000000 */
[----:B------:R-:W-:Y:S08]  /*12170*/  BRA `(.L_x_23439) ;  /* 0x0000000400cc7947 */ /* 0x000ff00003800000 */
.L_x_23446:
        /* <DEDUP_REMOVED lines=12> */
.L_x_23453:
        /* <DEDUP_REMOVED lines=21> */
.L_x_23457:
[----:B------:R-:W-:Y:S05]  /*12390*/  BSYNC B1 ;  /* 0x0000000000017941 */ /* 0x000fea0003800000 */
.L_x_23456:
[----:B------:R-:W-:Y:S01]  /*123a0*/  LEA R5, R0, 0x3b800000, 0x17 ;  /* 0x3b80000000057811 */ /* 0x000fe200078eb8ff */
[----:B------:R-:W-:-:S05]  /*123b0*/  IMAD.SHL.U32 R0, R3, 0x100000, RZ ;  /* 0x0010000003007824 */ /* 0x000fca00078e00ff */
[----:B------:R-:W-:-:S07]  /*123c0*/  LOP3.LUT R0, R5, R0, R6, 0xfe, !PT ;  /* 0x0000000005007212 */ /* 0x000fce00078efe06 */
.L_x_23455:
[----:B------:R-:W-:Y:S05]  /*123d0*/  BSYNC B0 ;  /* 0x0000000000007941 */ /* 0x000fea0003800000 */
.L_x_23454:
[----:B------:R-:W-:-:S04]  /*123e0*/  FSETP.NEU.FTZ.AND P0, PT, R0, RZ, PT ;  /* 0x000000ff0000720b */ /* 0x000fc80003f1d000 */
[----:B------:R-:W-:Y:S01]  /*123f0*/  P2R R23, PR, RZ, 0x1 ;  /* 0x00000001ff177803 */ /* 0x000fe20000000000 */
[----:B------:R-:W-:Y:S08]  /*12400*/  BRA `(.L_x_23439) ;  /* 0x0000000400287947 */ /* 0x000ff00003800000 */
.L_x_23452:
        /* <DEDUP_REMOVED lines=21> */
.L_x_23461:
[----:B------:R-:W-:Y:S05]  /*12560*/  BSYNC B1 ;  /* 0x0000000000017941 */ /* 0x000fea0003800000 */
.L_x_23460:
[----:B------:R-:W-:Y:S01]  /*12570*/  LEA R5, R0, 0x37800000, 0x17 ;  /* 0x3780000000057811 */ /* 0x000fe200078eb8ff */
[----:B------:R-:W-:-:S05]  /*12580*/  IMAD.SHL.U32 R0, R3, 0x200000, RZ ;  /* 0x0020000003007824 */ /* 0x000fca00078e00ff */
[----:B------:R-:W-:-:S07]  /*12590*/  LOP3.LUT R0, R5, R0, R6, 0xfe, !PT ;  /* 0x0000000005007212 */ /* 0x000fce00078efe06 */
.L_x_23459:
[----:B------:R-:W-:Y:S05]  /*125a0*/  BSYNC B0 ;  /* 0x0000000000007941 */ /* 0x000fea0003800000 */
.L_x_23458:
[----:B------:R-:W-:-:S04]  /*125b0*/  FSETP.NEU.FTZ.AND P0, PT, R0, RZ, PT ;  /* 0x000000ff0000720b */ /* 0x000fc80003f1d000 */
[----:B------:R-:W-:Y:S01]  /*125c0*/  P2R R23, PR, RZ, 0x1 ;  /* 0x00000001ff177803 */ /* 0x000fe20000000000 */
[----:B------:R-:W-:Y:S08]  /*125d0*/  BRA `(.L_x_23439) ;  /* 0x0000000000b47947 */ /* 0x000ff00003800000 */
.L_x_23451:
        /* <DEDUP_REMOVED lines=14> */
.L_x_23465:
[----:B------:R-:W-:Y:S05]  /*126c0*/  BSYNC B0 ;  /* 0x0000000000007941 */ /* 0x000fea0003800000 */
.L_x_23464:
[----:B------:R-:W-:-:S04]  /*126d0*/  FSETP.NEU.FTZ.AND P0, PT, R0, RZ, PT ;  /* 0x000000ff0000720b */ /* 0x000fc80003f1d000 */
[----:B------:R-:W-:Y:S01]  /*126e0*/  P2R R23, PR, RZ, 0x1 ;  /* 0x00000001ff177803 */ /* 0x000fe20000000000 */
[----:B------:R-:W-:Y:S08]  /*126f0*/  BRA `(.L_x_23439) ;  /* 0x00000000006c7947 */ /* 0x000ff00003800000 */
.L_x_23438:
        /* <DEDUP_REMOVED lines=16> */
.L_x_23466:
[----:B------:R-:W-:-:S04]  /*12800*/  PLOP3.LUT P0, PT, PT, PT, PT, 0x8, 0x0 ;  /* 0x000000000000781c */ /* 0x000fc80003f0e170 */
[----:B------:R-:W-:Y:S01]  /*12810*/  P2R R23, PR, RZ, 0x1 ;  /* 0x00000001ff177803 */ /* 0x000fe20000000000 */
[----:B------:R-:W-:Y:S08]  /*12820*/  BRA `(.L_x_23439) ;  /* 0x0000000000207947 */ /* 0x000ff00003800000 */
.L_x_23463:
[----:B------:R-:W2:Y:S02]  /*12830*/  LDG.E.64 R4, desc[UR36][R4.64] ;  /* 0x0000002404047981 */ /* 0x000ea4000c1e1b00 */
[----:B--2---:R-:W-:-:S04]  /*12840*/  ISETP.NE.U32.AND P0, PT, R4, RZ, PT ;  /* 0x000000ff0400720c */ /* 0x004fc80003f05070 */
[----:B------:R-:W-:-:S04]  /*12850*/  ISETP.NE.AND.EX P0, PT, R5, RZ, PT, P0 ;  /* 0x000000ff0500720c */ /* 0x000fc80003f05300 */
[----:B------:R-:W-:Y:S01]  /*12860*/  P2R R23, PR, RZ, 0x1 ;  /* 0x00000001ff177803 */ /* 0x000fe20000000000 */
[----:B------:R-:W-:Y:S08]  /*12870*/  BRA `(.L_x_23439) ;  /* 0x00000000000c7947 */ /* 0x000ff00003800000 */
.L_x_23462:
[----:B------:R-:W2:Y:S02]  /*12880*/  LDG.E R4, desc[UR36][R4.64] ;  /* 0x0000002404047981 */ /* 0x000ea4000c1e1900 */
[----:B--2---:R-:W-:-:S04]  /*12890*/  ISETP.NE.AND P0, PT, R4, RZ, PT ;  /* 0x000000ff0400720c */ /* 0x004fc80003f05270 */
[----:B------:R-:W-:-:S09]  /*128a0*/  P2R R23, PR, RZ, 0x1 ;  /* 0x00000001ff177803 */ /* 0x000fd20000000000 */
.L_x_23439:
        /* <DEDUP_REMOVED lines=38> */
.L_x_23475:
[----:B------:R-:W-:-:S04]  /*12b10*/  LOP3.LUT R3, R3, 0x80000000, RZ, 0xc0, !PT ;  /* 0x8000000003037812 */ /* 0x000fc800078ec0ff */
[----:B------:R-:W-:-:S04]  /*12b20*/  SHF.R.U32.HI R3, RZ, 0x18, R3 ;  /* 0x00000018ff037819 */ /* 0x000fc80000011603 */
[----:B------:R-:W-:-:S04]  /*12b30*/  LOP3.LUT R0, R0, R3, RZ, 0xfc, !PT ;  /* 0x0000000300007212 */ /* 0x000fc800078efcff */
[----:B------:R-:W-:Y:S01]  /*12b40*/  PRMT R25, R0, 0x7610, R25 ;  /* 0x0000761000197816 */ /* 0x000fe20000000019 */
[----:B------:R-:W-:Y:S06]  /*12b50*/  BRA `(.L_x_23474) ;  /* 0x0000002000b07947 */ /* 0x000fec0003800000 */
.L_x_23472:
        /* <DEDUP_REMOVED lines=17> */
.L_x_23476:
[----:B------:R-:W-:-:S04]  /*12c70*/  LOP3.LUT R3, R3, 0x80000000, RZ, 0xc0, !PT ;  /* 0x8000000003037812 */ /* 0x000fc800078ec0ff */
[----:B------:R-:W-:-:S04]  /*12c80*/  SHF.R.U32.HI R3, RZ, 0x18, R3 ;  /* 0x00000018ff037819 */ /* 0x000fc80000011603 */
[----:B------:R-:W-:-:S04]  /*12c90*/  LOP3.LUT R0, R0, R3, RZ, 0xfc, !PT ;  /* 0x0000000300007212 */ /* 0x000fc800078efcff */
[----:B------:R-:W-:Y:S01]  /*12ca0*/  PRMT R25, R0, 0x7610, R25 ;  /* 0x0000761000197816 */ /* 0x000fe20000000019 */
[----:B------:R-:W-:Y:S06]  /*12cb0*/  BRA `(.L_x_23474) ;  /* 0x0000002000587947 */ /* 0x000fec0003800000 */
.L_x_23471:
        /* <DEDUP_REMOVED lines=26> */
.L_x_23479:
[----:B------:R-:W-:-:S04]  /*12e60*/  LOP3.LUT R3, R3, 0x80000000, RZ, 0xc0, !PT ;  /* 0x8000000003037812 */ /* 0x000fc800078ec0ff */
[----:B------:R-:W-:-:S04]  /*12e70*/  SHF.R.U32.HI R3, RZ, 0x18, R3 ;  /* 0x00000018ff037819 */ /* 0x000fc80000011603 */
[----:B------:R-:W-:-:S04]  /*12e80*/  LOP3.LUT R0, R0, R3, RZ, 0xfc, !PT ;  /* 0x0000000300007212 */ /* 0x000fc800078efcff */
[----:B------:R-:W-:Y:S01]  /*12e90*/  PRMT R25, R0, 0x7610, R25 ;  /* 0x0000761000197816 */ /* 0x000fe20000000019 */
[----:B------:R-:W-:Y:S06]  /*12ea0*/  BRA `(.L_x_23474) ;  /* 0x0000001c00dc7947 */ /* 0x000fec0003800000 */
.L_x_23478:
        /* <DEDUP_REMOVED lines=17> */
.L_x_23480:
[----:B------:R-:W-:-:S04]  /*12fc0*/  LOP3.LUT R3, R3, 0x80000000, RZ, 0xc0, !PT ;  /* 0x8000000003037812 */ /* 0x000fc800078ec0ff */
[----:B------:R-:W-:-:S04]  /*12fd0*/  SHF.R.U32.HI R3, RZ, 0x18, R3 ;  /* 0x00000018ff037819 */ /* 0x000fc80000011603 */
[----:B------:R-:W-:-:S04]  /*12fe0*/  LOP3.LUT R0, R0, R3, RZ, 0xfc, !PT ;  /* 0x0000000300007212 */ /* 0x000fc800078efcff */
[----:B------:R-:W-:Y:S01]  /*12ff0*/  PRMT R25, R0, 0x7610, R25 ;  /* 0x0000761000197816 */ /* 0x000fe20000000019 */
[----:B------:R-:W-:Y:S06]  /*13000*/  BRA `(.L_x_23474) ;  /* 0x0000001c00847947 */ /* 0x000fec0003800000 */
.L_x_23477:
        /* <DEDUP_REMOVED lines=17> */
.L_x_23481:
[----:B------:R-:W-:-:S04]  /*13120*/  LOP3.LUT R3, R3, 0x80000000, RZ, 0xc0, !PT ;  /* 0x8000000003037812 */ /* 0x000fc800078ec0ff */
[----:B------:R-:W-:-:S04]  /*13130*/  SHF.R.U32.HI R3, RZ, 0x18, R3 ;  /* 0x00000018ff037819 */ /* 0x000fc80000011603 */
[----:B------:R-:W-:-:S04]  /*13140*/  LOP3.LUT R0, R0, R3, RZ, 0xfc, !PT ;  /* 0x0000000300007212 */ /* 0x000fc800078efcff */
[----:B------:R-:W-:Y:S01]  /*13150*/  PRMT R25, R0, 0x7610, R25 ;  /* 0x0000761000197816 */ /* 0x000fe20000000019 */
[----:B------:R-:W-:Y:S06]  /*13160*/  BRA `(.L_x_23474) ;  /* 0x0000001c002c7947 */ /* 0x000fec0003800000 */
.L_x_23470:
        /* <DEDUP_REMOVED lines=24> */
.L_x_23484:
[----:B------:R-:W-:-:S04]  /*132f0*/  LOP3.LUT R3, R5, 0x80000000, RZ, 0xc0, !PT ;  /* 0x8000000005037812 */ /* 0x000fc800078ec0ff */
[----:B------:R-:W-:-:S04]  /*13300*/  SHF.R.U32.HI R3, RZ, 0x18, R3 ;  /* 0x00000018ff037819 */ /* 0x000fc80000011603 */
[----:B------:R-:W-:-:S04]  /*13310*/  LOP3.LUT R0, R0, R3, RZ, 0xfc, !PT ;  /* 0x0000000300007212 */ /* 0x000fc800078efcff */
[----:B------:R-:W-:Y:S01]  /*13320*/  PRMT R25, R0, 0x7610, R25 ;  /* 0x0000761000197816 */ /* 0x000fe20000000019 */
[----:B------:R-:W-:Y:S06]  /*13330*/  BRA `(.L_x_23474) ;  /* 0x0000001800b87947 */ /* 0x000fec0003800000 */
.L_x_23483:
        /* <DEDUP_REMOVED lines=17> */
.L_x_23485:
[----:B------:R-:W-:-:S04]  /*13450*/  LOP3.LUT R3, R3, 0x80000000, RZ, 0xc0, !PT ;  /* 0x8000000003037812 */ /* 0x000fc800078ec0ff */
[----:B------:R-:W-:-:S04]  /*13460*/  SHF.R.U32.HI R3, RZ, 0x18, R3 ;  /* 0x00000018ff037819 */ /* 0x000fc80000011603 */
[----:B------:R-:W-:-:S04]  /*13470*/  LOP3.LUT R0, R0, R3, RZ, 0xfc, !PT ;  /* 0x0000000300007212 */ /* 0x000fc800078efcff */
[----:B------:R-:W-:Y:S01]  /*13480*/  PRMT R25, R0, 0x7610, R25 ;  /* 0x0000761000197816 */ /* 0x000fe20000000019 */
[----:B------:R-:W-:Y:S06]  /*13490*/  BRA `(.L_x_23474) ;  /* 0x0000001800607947 */ /* 0x000fec0003800000 */
.L_x_23482:
        /* <DEDUP_REMOVED lines=25> */
.L_x_23488:
[----:B------:R-:W-:-:S04]  /*13630*/  LOP3.LUT R3, R5, 0x80000000, RZ, 0xc0, !PT ;  /* 0x8000000005037812 */ /* 0x000fc800078ec0ff */
[----:B------:R-:W-:-:S04]  /*13640*/  SHF.R.U32.HI R3, RZ, 0x18, R3 ;  /* 0x00000018ff037819 */ /* 0x000fc80000011603 */
[----:B------:R-:W-:-:S04]  /*13650*/  LOP3.LUT R0, R0, R3, RZ, 0xfc, !PT ;  /* 0x0000000300007212 */ /* 0x000fc800078efcff */
[----:B------:R-:W-:Y:S01]  /*13660*/  PRMT R25, R0, 0x7610, R25 ;  /* 0x0000761000197816 */ /* 0x000fe20000000019 */
[----:B------:R-:W-:Y:S06]  /*13670*/  BRA `(.L_x_23474) ;  /* 0x0000001400e87947 */ /* 0x000fec0003800000 */
.L_x_23487:
        /* <DEDUP_REMOVED lines=17> */
.L_x_23489:
[----:B------:R-:W-:-:S04]  /*13790*/  LOP3.LUT R3, R7, 0x80000000, RZ, 0xc0, !PT ;  /* 0x8000000007037812 */ /* 0x000fc800078ec0ff */
[----:B------:R-:W-:-:S04]  /*137a0*/  SHF.R.U32.HI R3, RZ, 0x18, R3 ;  /* 0x00000018ff037819 */ /* 0x000fc80000011603 */
[----:B------:R-:W-:-:S04]  /*137b0*/  LOP3.LUT R0, R0, R3, RZ, 0xfc, !PT ;  /* 0x0000000300007212 */ /* 0x000fc800078efcff */
[----:B------:R-:W-:Y:S01]  /*137c0*/  PRMT R25, R0, 0x7610, R25 ;  /* 0x0000761000197816 */ /* 0x000fe20000000019 */
[----:B------:R-:W-:Y:S06]  /*137d0*/  BRA `(.L_x_23474) ;  /* 0x0000001400907947 */ /* 0x000fec0003800000 */
.L_x_23486:
        /* <DEDUP_REMOVED lines=21> */
.L_x_23490:
[----:B------:R-:W-:-:S04]  /*13930*/  LOP3.LUT R0, R0, 0x80000000, RZ, 0xc0, !PT ;  /* 0x8000000000007812 */ /* 0x000fc800078ec0ff */
[----:B------:R-:W-:-:S04]  /*13940*/  SHF.R.U32.HI R0, RZ, 0x18, R0 ;  /* 0x00000018ff007819 */ /* 0x000fc80000011600 */
[----:B------:R-:W-:-:S04]  /*13950*/  LOP3.LUT R0, R3, R0, RZ, 0xfc, !PT ;  /* 0x0000000003007212 */ /* 0x000fc800078efcff */
[----:B------:R-:W-:Y:S01]  /*13960*/  PRMT R25, R0, 0x7610, R25 ;  /* 0x0000761000197816 */ /* 0x000fe20000000019 */
[----:B------:R-:W-:Y:S06]  /*13970*/  BRA `(.L_x_23474) ;  /* 0x0000001400287947 */ /* 0x000fec0003800000 */
.L_x_23469:
        /* <DEDUP_REMOVED lines=27> */
.L_x_23494:
[----:B------:R-:W-:Y:S01]  /*13b30*/  PRMT R25, R0, 0x7610, R25 ;  /* 0x0000761000197816 */ /* 0x000fe20000000019 */
[----:B------:R-:W-:Y:S06]  /*13b40*/  BRA `(.L_x_23474) ;  /* 0x0000001000b47947 */ /* 0x000fec0003800000 */
.L_x_23493:
        /* <DEDUP_REMOVED lines=21> */
.L_x_23495:
[----:B------:R-:W-:-:S04]  /*13ca0*/  LOP3.LUT R3, R7, 0x80000000, RZ, 0xc0, !PT ;  /* 0x8000000007037812 */ /* 0x000fc800078ec0ff */
[----:B------:R-:W-:-:S04]  /*13cb0*/  SHF.R.U32.HI R3, RZ, 0x18, R3 ;  /* 0x00000018ff037819 */ /* 0x000fc80000011603 */
[----:B------:R-:W-:-:S04]  /*13cc0*/  LOP3.LUT R0, R0, R3, RZ, 0xfc, !PT ;  /* 0x0000000300007212 */ /* 0x000fc800078efcff */
[----:B------:R-:W-:Y:S01]  /*13cd0*/  PRMT R25, R0, 0x7610, R25 ;  /* 0x0000761000197816 */ /* 0x000fe20000000019 */
[----:B------:R-:W-:Y:S06]  /*13ce0*/  BRA `(.L_x_23474) ;  /* 0x00000010004c7947 */ /* 0x000fec0003800000 */
.L_x_23492:
        /* <DEDUP_REMOVED lines=42> */
.L_x_23498:
[----:B------:R-:W-:-:S04]  /*13f90*/  LOP3.LUT R0, R4, 0x80000000, R0, 0xc8, !PT ;  /* 0x8000000004007812 */ /* 0x000fc800078ec800 */
[----:B------:R-:W-:-:S04]  /*13fa0*/  SHF.R.U32.HI R0, RZ, 0x18, R0 ;  /* 0x00000018ff007819 */ /* 0x000fc80000011600 */
[----:B------:R-:W-:-:S04]  /*13fb0*/  LOP3.LUT R0, R3, R0, RZ, 0xfc, !PT ;  /* 0x0000000003007212 */ /* 0x000fc800078efcff */
[----:B------:R-:W-:Y:S01]  /*13fc0*/  PRMT R25, R0, 0x7610, R25 ;  /* 0x0000761000197816 */ /* 0x000fe20000000019 */
[----:B------:R-:W-:Y:S06]  /*13fd0*/  BRA `(.L_x_23474) ;  /* 0x0000000c00907947 */ /* 0x000fec0003800000 */
.L_x_23497:
        /* <DEDUP_REMOVED lines=25> */
.L_x_23499:
[----:B------:R-:W-:-:S05]  /*14170*/  IMAD.SHL.U32 R4, R4, 0x1000000, RZ ;  /* 0x0100000004047824 */ /* 0x000fca00078e00ff */
[----:B------:R-:W-:-:S04]  /*14180*/  LOP3.LUT R4, R4, 0x80000000, R3, 0xc8, !PT ;  /* 0x8000000004047812 */ /* 0x000fc800078ec803 */
[----:B------:R-:W-:-:S04]  /*14190*/  SHF.R.U32.HI R3, RZ, 0x18, R4 ;  /* 0x00000018ff037819 */ /* 0x000fc80000011604 */
[----:B------:R-:W-:-:S04]  /*141a0*/  LOP3.LUT R0, R0, R3, RZ, 0xfc, !PT ;  /* 0x0000000300007212 */ /* 0x000fc800078efcff */
[----:B------:R-:W-:Y:S01]  /*141b0*/  PRMT R25, R0, 0x7610, R25 ;  /* 0x0000761000197816 */ /* 0x000fe20000000019 */
[----:B------:R-:W-:Y:S06]  /*141c0*/  BRA `(.L_x_23474) ;  /* 0x0000000c00147947 */ /* 0x000fec0003800000 */
.L_x_23496:
        /* <DEDUP_REMOVED lines=17> */
.L_x_23500:
[----:B------:R-:W-:-:S04]  /*142e0*/  LOP3.LUT R3, R3, 0x80000000, RZ, 0xc0, !PT ;  /* 0x8000000003037812 */ /* 0x000fc800078ec0ff */
[----:B------:R-:W-:-:S04]  /*142f0*/  SHF.R.U32.HI R3, RZ, 0x18, R3 ;  /* 0x00000018ff037819 */ /* 0x000fc80000011603 */
[----:B------:R-:W-:-:S04]  /*14300*/  LOP3.LUT R0, R0, R3, RZ, 0xfc, !PT ;  /* 0x0000000300007212 */ /* 0x000fc800078efcff */
[----:B------:R-:W-:Y:S01]  /*14310*/  PRMT R25, R0, 0x7610, R25 ;  /* 0x0000761000197816 */ /* 0x000fe20000000019 */
[----:B------:R-:W-:Y:S06]  /*14320*/  BRA `(.L_x_23474) ;  /* 0x0000000800bc7947 */ /* 0x000fec0003800000 */
.L_x_23491:
        /* <DEDUP_REMOVED lines=28> */
.L_x_23504:
[----:B------:R-:W-:-:S04]  /*144f0*/  LOP3.LUT R3, R3, 0x80000000, RZ, 0xc0, !PT ;  /* 0x8000000003037812 */ /* 0x000fc800078ec0ff */
[----:B------:R-:W-:-:S04]  /*14500*/  SHF.R.U32.HI R3, RZ, 0x18, R3 ;  /* 0x00000018ff037819 */ /* 0x000fc80000011603 */
[----:B------:R-:W-:-:S04]  /*14510*/  LOP3.LUT R0, R0, R3, RZ, 0xfc, !PT ;  /* 0x0000000300007212 */ /* 0x000fc800078efcff */
[----:B------:R-:W-:Y:S01]  /*14520*/  PRMT R25, R0, 0x7610, R25 ;  /* 0x0000761000197816 */ /* 0x000fe20000000019 */
[----:B------:R-:W-:Y:S06]  /*14530*/  BRA `(.L_x_23474) ;  /* 0x0000000800387947 */ /* 0x000fec0003800000 */
.L_x_23503:
[----:B------:R0:W5:Y:S01]  /*14540*/  LDG.E.U8 R25, desc[UR36][R4.64] ;  /* 0x0000002404197981 */ /* 0x000162000c1e1100 */
[----:B------:R-:W-:Y:S05]  /*14550*/  BRA `(.L_x_23474) ;  /* 0x0000000800307947 */ /* 0x000fea0003800000 */
.L_x_23502:
        /* <DEDUP_REMOVED lines=21> */
.L_x_23508:
[----:B------:R-:W-:Y:S05]  /*146b0*/  BSYNC B2 ;  /* 0x0000000000027941 */ /* 0x000fea0003800000 */
.L_x_23507:
[----:B------:R-:W-:Y:S01]  /*146c0*/  LEA R5, R0, 0x37800000, 0x17 ;  /* 0x3780000000057811 */ /* 0x000fe200078eb8ff */
[----:B------:R-:W-:-:S05]  /*146d0*/  IMAD.SHL.U32 R0, R3, 0x200000, RZ ;  /* 0x0020000003007824 */ /* 0x000fca00078e00ff */
[----:B------:R-:W-:-:S07]  /*146e0*/  LOP3.LUT R0, R5, R0, R6, 0xfe, !PT ;  /* 0x0000000005007212 */ /* 0x000fce00078efe06 */
.L_x_23506:
[----:B------:R-:W-:Y:S05]  /*146f0*/  BSYNC B1 ;  /* 0x0000000000017941 */ /* 0x000fea0003800000 */
.L_x_23505:
        /* <DEDUP_REMOVED lines=15> */
.L_x_23509:
[----:B------:R-:W-:-:S04]  /*147f0*/  LOP3.LUT R0, R0, 0x80000000, RZ, 0xc0, !PT ;  /* 0x8000000000007812 */ /* 0x000fc800078ec0ff */
[----:B------:R-:W-:-:S04]  /*14800*/  SHF.R.U32.HI R0, RZ, 0x18, R0 ;  /* 0x00000018ff007819 */ /* 0x000fc80000011600 */
[----:B------:R-:W-:-:S04]  /*14810*/  LOP3.LUT R0, R3, R0, RZ, 0xfc, !PT ;  /* 0x0000000003007212 */ /* 0x000fc800078efcff */
[----:B------:R-:W-:Y:S01]  /*14820*/  PRMT R25, R0, 0x7610, R25 ;  /* 0x0000761000197816 */ /* 0x000fe20000000019 */
[----:B------:R-:W-:Y:S06]  /*14830*/  BRA `(.L_x_23474) ;  /* 0x0000000400787947 */ /* 0x000fec0003800000 */
.L_x_23501:
        /* <DEDUP_REMOVED lines=17> */
.L_x_23513:
[----:B------:R-:W-:Y:S05]  /*14950*/  BSYNC B1 ;  /* 0x0000000000017941 */ /* 0x000fea0003800000 */
.L_x_23512:
        /* <DEDUP_REMOVED lines=14> */
.L_x_23473:
[----:B------:R-:W-:Y:S05]  /*14a40*/  BSYNC B0 ;  /* 0x0000000000007941 */ /* 0x000fea0003800000 */
.L_x_23468:
        /* <DEDUP_REMOVED lines=16> */
.L_x_23514:
[----:B------:R-:W-:Y:S01]  /*14b50*/  PRMT R25, RZ, 0x7610, R25 ;  /* 0x00007610ff197816 */ /* 0x000fe20000000019 */
[----:B------:R-:W-:Y:S06]  /*14b60*/  BRA `(.L_x_23474) ;  /* 0x0000000000ac7947 */ /* 0x000fec0003800000 */
.L_x_23511:
        /* <DEDUP_REMOVED lines=17> */
.L_x_23515:
[----:B------:R-:W-:-:S04]  /*14c80*/  LOP3.LUT R3, R3, 0x80000000, RZ, 0xc0, !PT ;  /* 0x8000000003037812 */ /* 0x000fc800078ec0ff */
[----:B------:R-:W-:-:S04]  /*14c90*/  SHF.R.U32.HI R3, RZ, 0x18, R3 ;  /* 0x00000018ff037819 */ /* 0x000fc80000011603 */
[----:B------:R-:W-:-:S04]  /*14ca0*/  LOP3.LUT R0, R0, R3, RZ, 0xfc, !PT ;  /* 0x0000000300007212 */ /* 0x000fc800078efcff */
[----:B------:R-:W-:Y:S01]  /*14cb0*/  PRMT R25, R0, 0x7610, R25 ;  /* 0x0000761000197816 */ /* 0x000fe20000000019 */
[----:B------:R-:W-:Y:S06]  /*14cc0*/  BRA `(.L_x_23474) ;  /* 0x0000000000547947 */ /* 0x000fec0003800000 */
.L_x_23510:
        /* <DEDUP_REMOVED lines=17> */
.L_x_23516:
[----:B------:R-:W-:-:S04]  /*14de0*/  LOP3.LUT R3, R3, 0x80000000, RZ, 0xc0, !PT ;  /* 0x8000000003037812 */ /* 0x000fc800078ec0ff */
[----:B------:R-:W-:-:S04]  /*14df0*/  SHF.R.U32.HI R3, RZ, 0x18, R3 ;  /* 0x00000018ff037819 */ /* 0x000fc80000011603 */
[----:B------:R-:W-:-:S04]  /*14e00*/  LOP3.LUT R0, R0, R3, RZ, 0xfc, !PT ;  /* 0x0000000300007212 */ /* 0x000fc800078efcff */
[----:B------:R-:W-:-:S07]  /*14e10*/  PRMT R25, R0, 0x7610, R25 ;  /* 0x0000761000197816 */ /* 0x000fce0000000019 */
.L_x_23474:
[----:B------:R-:W-:Y:S05]  /*14e20*/  BSYNC B6 ;  /* 0x0000000000067941 */ /* 0x000fea0003800000 */
.L_x_23467:
        /* <DEDUP_REMOVED lines=38> */
.L_x_23525:
[----:B------:R-:W-:-:S04]  /*15090*/  LOP3.LUT R3, R3, 0x80000000, RZ, 0xc0, !PT ;  /* 0x8000000003037812 */ /* 0x000fc800078ec0ff */
[----:B------:R-:W-:-:S04]  /*150a0*/  SHF.R.U32.HI R3, RZ, 0x18, R3 ;  /* 0x00000018ff037819 */ /* 0x000fc80000011603 */
[----:B------:R-:W-:-:S04]  /*150b0*/  LOP3.LUT R0, R0, R3, RZ, 0xfc, !PT ;  /* 0x0000000300007212 */ /* 0x000fc800078efcff */
[----:B------:R-:W-:Y:S01]  /*150c0*/  PRMT R6, R0, 0x7610, R6 ;  /* 0x0000761000067816 */ /* 0x000fe20000000006 */
[----:B------:R-:W-:Y:S06]  /*150d0*/  BRA `(.L_x_23524) ;  /* 0x0000002000b07947 */ /* 0x000fec0003800000 */
.L_x_23522:
        /* <DEDUP_REMOVED lines=17> */
.L_x_23526:
[----:B------:R-:W-:-:S04]  /*151f0*/  LOP3.LUT R3, R3, 0x80000000, RZ, 0xc0, !PT ;  /* 0x8000000003037812 */ /* 0x000fc800078ec0ff */
[----:B------:R-:W-:-:S04]  /*15200*/  SHF.R.U32.HI R3, RZ, 0x18, R3 ;  /* 0x00000018ff037819 */ /* 0x000fc80000011603 */
[----:B------:R-:W-:-:S04]  /*15210*/  LOP3.LUT R0, R0, R3, RZ, 0xfc, !PT ;  /* 0x0000000300007212 */ /* 0x000fc800078efcff */
[----:B------:R-:W-:Y:S01]  /*15220*/  PRMT R6, R0, 0x7610, R6 ;  /* 0x0000761000067816 */ /* 0x000fe20000000006 */
[----:B------:R-:W-:Y:S06]  /*15230*/  BRA `(.L_x_23524) ;  /* 0x0000002000587947 */ /* 0x000fec0003800000 */
.L_x_23521:
        /* <DEDUP_REMOVED lines=26> */
.L_x_23529:
[----:B------:R-:W-:-:S04]  /*153e0*/  LOP3.LUT R3, R3, 0x80000000, RZ, 0xc0, !PT ;  /* 0x8000000003037812 */ /* 0x000fc800078ec0ff */
[----:B------:R-:W-:-:S04]  /*153f0*/  SHF.R.U32.HI R3, RZ, 0x18, R3 ;  /* 0x00000018ff037819 */ /* 0x000fc80000011603 */
[----:B------:R-:W-:-:S04]  /*15400*/  LOP3.LUT R0, R0, R3, RZ, 0xfc, !PT ;  /* 0x0000000300007212 */ /* 0x000fc800078efcff */
[----:B------:R-:W-:Y:S01]  /*15410*/  PRMT R6, R0, 0x7610, R6 ;  /* 0x0000761000067816 */ /* 0x000fe20000000006 */
[----:B------:R-:W-:Y:S06]  /*15420*/  BRA `(.L_x_23524) ;  /* 0x0000001c00dc7947 */ /* 0x000fec0003800000 */
.L_x_23528:
        /* <DEDUP_REMOVED lines=17> */
.L_x_23530:
[----:B------:R-:W-:-:S04]  /*15540*/  LOP3.LUT R3, R3, 0x80000000, RZ, 0xc0, !PT ;  /* 0x8000000003037812 */ /* 0x000fc800078ec0ff */
[----:B------:R-:W-:-:S04]  /*15550*/  SHF.R.U32.HI R3, RZ, 0x18, R3 ;  /* 0x00000018ff037819 */ /* 0x000fc80000011603 */
[----:B------:R-:W-:-:S04]  /*15560*/  LOP3.LUT R0, R0, R3, RZ, 0xfc, !PT ;  /* 0x0000000300007212 */ /* 0x000fc800078efcff */
[----:B------:R-:W-:Y:S01]  /*15570*/  PRMT R6, R0, 0x7610, R6 ;  /* 0x0000761000067816 */ /* 0x000fe20000000006 */
[----:B------:R-:W-:Y:S06]  /*15580*/  BRA `(.L_x_23524) ;  /* 0x0000001c00847947 */ /* 0x000fec0003800000 */
.L_x_23527:
        /* <DEDUP_REMOVED lines=17> */
.L_x_23531:
[----:B------:R-:W-:-:S04]  /*156a0*/  LOP3.LUT R3, R3, 0x80000000, RZ, 0xc0, !PT ;  /* 0x8000000003037812 */ /* 0x000fc800078ec0ff */
[----:B------:R-:W-:-:S04]  /*156b0*/  SHF.R.U32.HI R3, RZ, 0x18, R3 ;  /* 0x00000018ff037819 */ /* 0x000fc80000011603 */
[----:B------:R-:W-:-:S04]  /*156c0*/  LOP3.LUT R0, R0, R3, RZ, 0xfc, !PT ;  /* 0x0000000300007212 */ /* 0x000fc800078efcff */
[----:B------:R-:W-:Y:S01]  /*156d0*/  PRMT R6, R0, 0x7610, R6 ;  /* 0x0000761000067816 */ /* 0x000fe20000000006 */
[----:B------:R-:W-:Y:S06]  /*156e0*/  BRA `(.L_x_23524) ;  /* 0x0000001c002c7947 */ /* 0x000fec0003800000 */
.L_x_23520:
        /* <DEDUP_REMOVED lines=24> */
.L_x_23534:
[----:B------:R-:W-:-:S04]  /*15870*/  LOP3.LUT R3, R5, 0x80000000, RZ, 0xc0, !PT ;  /* 0x8000000005037812 */ /* 0x000fc800078ec0ff */
[----:B------:R-:W-:-:S04]  /*15880*/  SHF.R.U32.HI R3, RZ, 0x18, R3 ;  /* 0x00000018ff037819 */ /* 0x000fc80000011603 */
[----:B------:R-:W-:-:S04]  /*15890*/  LOP3.LUT R0, R0, R3, RZ, 0xfc, !PT ;  /* 0x0000000300007212 */ /* 0x000fc800078efcff */
[----:B------:R-:W-:Y:S01]  /*158a0*/  PRMT R6, R0, 0x7610, R6 ;  /* 0x0000761000067816 */ /* 0x000fe20000000006 */
[----:B------:R-:W-:Y:S06]  /*158b0*/  BRA `(.L_x_23524) ;  /* 0x0000001800b87947 */ /* 0x000fec0003800000 */
.L_x_23533:
        /* <DEDUP_REMOVED lines=17> */
.L_x_23535:
[----:B------:R-:W-:-:S04]  /*159d0*/  LOP3.LUT R3, R3, 0x80000000, RZ, 0xc0, !PT ;  /* 0x8000000003037812 */ /* 0x000fc800078ec0ff */
[----:B------:R-:W-:-:S04]  /*159e0*/  SHF.R.U32.HI R3, RZ, 0x18, R3 ;  /* 0x00000018ff037819 */ /* 0x000fc80000011603 */
[----:B------:R-:W-:-:S04]  /*159f0*/  LOP3.LUT R0, R0, R3, RZ, 0xfc, !PT ;  /* 0x0000000300007212 */ /* 0x000fc800078efcff */
[----:B------:R-:W-:Y:S01]  /*15a00*/  PRMT R6, R0, 0x7610, R6 ;  /* 0x0000761000067816 */ /* 0x000fe20000000006 */
[----:B------:R-:W-:Y:S06]  /*15a10*/  BRA `(.L_x_23524) ;  /* 0x0000001800607947 */ /* 0x000fec0003800000 */
.L_x_23532:
        /* <DEDUP_REMOVED lines=25> */
.L_x_23538:
[----:B------:R-:W-:-:S04]  /*15bb0*/  LOP3.LUT R3, R5, 0x80000000, RZ, 0xc0, !PT ;  /* 0x8000000005037812 */ /* 0x000fc800078ec0ff */
[----:B------:R-:W-:-:S04]  /*15bc0*/  SHF.R.U32.HI R3, RZ, 0x18, R3 ;  /* 0x00000018ff037819 */ /* 0x000fc80000011603 */
[----:B------:R-:W-:-:S04]  /*15bd0*/  LOP3.LUT R0, R0, R3, RZ, 0xfc, !PT ;  /* 0x0000000300007212 */ /* 0x000fc800078efcff */
[----:B------:R-:W-:Y:S01]  /*15be0*/  PRMT R6, R0, 0x7610, R6 ;  /* 0x0000761000067816 */ /* 0x000fe20000000006 */
[----:B------:R-:W-:Y:S06]  /*15bf0*/  BRA `(.L_x_23524) ;  /* 0x0000001400e87947 */ /* 0x000fec0003800000 */
.L_x_23537:
        /* <DEDUP_REMOVED lines=17> */
.L_x_23539:
[----:B------:R-:W-:-:S04]  /*15d10*/  LOP3.LUT R3, R7, 0x80000000, RZ, 0xc0, !PT ;  /* 0x8000000007037812 */ /* 0x000fc800078ec0ff */
[----:B------:R-:W-:-:S04]  /*15d20*/  SHF.R.U32.HI R3, RZ, 0x18, R3 ;  /* 0x00000018ff037819 */ /* 0x000fc80000011603 */
[----:B------:R-:W-:-:S04]  /*15d30*/  LOP3.LUT R0, R0, R3, RZ, 0xfc, !PT ;  /* 0x0000000300007212 */ /* 0x000fc800078efcff */
[----:B------:R-:W-:Y:S01]  /*15d40*/  PRMT R6, R0, 0x7610, R6 ;  /* 0x0000761000067816 */ /* 0x000fe20000000006 */
[----:B------:R-:W-:Y:S06]  /*15d50*/  BRA `(.L_x_23524) ;  /* 0x0000001400907947 */ /* 0x000fec0003800000 */
.L_x_23536:
        /* <DEDUP_REMOVED lines=21> */
.L_x_23540:
[----:B------:R-:W-:-:S04]  /*15eb0*/  LOP3.LUT R0, R0, 0x80000000, RZ, 0xc0, !PT ;  /* 0x8000000000007812 */ /* 0x000fc800078ec0ff */
[----:B------:R-:W-:-:S04]  /*15ec0*/  SHF.R.U32.HI R0, RZ, 0x18, R0 ;  /* 0x00000018ff007819 */ /* 0x000fc80000011600 */
[----:B------:R-:W-:-:S04]  /*15ed0*/  LOP3.LUT R0, R3, R0, RZ, 0xfc, !PT ;  /* 0x0000000003007212 */ /* 0x000fc800078efcff */
[----:B------:R-:W-:Y:S01]  /*15ee0*/  PRMT R6, R0, 0x7610, R6 ;  /* 0x0000761000067816 */ /* 0x000fe20000000006 */
[----:B------:R-:W-:Y:S06]  /*15ef0*/  BRA `(.L_x_23524) ;  /* 0x0000001400287947 */ /* 0x000fec0003800000 */
.L_x_23519:
        /* <DEDUP_REMOVED lines=27> */
.L_x_23544:
[----:B------:R-:W-:Y:S01]  /*160b0*/  PRMT R6, R0, 0x7610, R6 ;  /* 0x0000761000067816 */ /* 0x000fe20000000006 */
[----:B------:R-:W-:Y:S06]  /*160c0*/  BRA `(.L_x_23524) ;  /* 0x0000001000b47947 */ /* 0x000fec0003800000 */
.L_x_23543:
        /* <DEDUP_REMOVED lines=21> */
.L_x_23545:
[----:B------:R-:W-:-:S04]  /*16220*/  LOP3.LUT R3, R7, 0x80000000, RZ, 0xc0, !PT ;  /* 0x8000000007037812 */ /* 0x000fc800078ec0ff */
[----:B------:R-:W-:-:S04]  /*16230*/  SHF.R.U32.HI R3, RZ, 0x18, R3 ;  /* 0x00000018ff037819 */ /* 0x000fc80000011603 */
[----:B------:R-:W-:-:S04]  /*16240*/  LOP3.LUT R0, R0, R3, RZ, 0xfc, !PT ;  /* 0x0000000300007212 */ /* 0x000fc800078efcff */
[----:B------:R-:W-:Y:S01]  /*16250*/  PRMT R6, R0, 0x7610, R6 ;  /* 0x0000761000067816 */ /* 0x000fe20000000006 */
[----:B------:R-:W-:Y:S06]  /*16260*/  BRA `(.L_x_23524) ;  /* 0x00000010004c7947 */ /* 0x000fec0003800000 */
.L_x_23542:
        /* <DEDUP_REMOVED lines=25> */
[----:B------:R-:W-:Y:S01]  /*16400*/  LOP3.LUT R7, R6, 0x7f800000, R7, 0xf8, !PT ;  /* 0x7f80000006077812 */ /* 0x000fe200078ef807 */
[----:B------:R-:W-:-:S03]  /*16410*/  IMAD.MOV.U32 R6, RZ, RZ, 0x80 ;  /* 0x00000080ff067424 */ /* 0x000fc600078e00ff */
        /* <DEDUP_REMOVED lines=15> */
.L_x_23548:
[----:B------:R-:W-:-:S04]  /*16510*/  LOP3.LUT R0, R4, 0x80000000, R0, 0xc8, !PT ;  /* 0x8000000004007812 */ /* 0x000fc800078ec800 */
[----:B------:R-:W-:-:S04]  /*16520*/  SHF.R.U32.HI R0, RZ, 0x18, R0 ;  /* 0x00000018ff007819 */ /* 0x000fc80000011600 */
[----:B------:R-:W-:-:S04]  /*16530*/  LOP3.LUT R0, R3, R0, RZ, 0xfc, !PT ;  /* 0x0000000003007212 */ /* 0x000fc800078efcff */
[----:B------:R-:W-:Y:S01]  /*16540*/  PRMT R6, R0, 0x7610, R6 ;  /* 0x0000761000067816 */ /* 0x000fe20000000006 */
[----:B------:R-:W-:Y:S06]  /*16550*/  BRA `(.L_x_23524) ;  /* 0x0000000c00907947 */ /* 0x000fec0003800000 */
.L_x_23547:
        /* <DEDUP_REMOVED lines=25> */
.L_x_23549:
[----:B------:R-:W-:-:S05]  /*166f0*/  IMAD.SHL.U32 R4, R4, 0x1000000, RZ ;  /* 0x0100000004047824 */ /* 0x000fca00078e00ff */
[----:B------:R-:W-:-:S04]  /*16700*/  LOP3.LUT R4, R4, 0x80000000, R3, 0xc8, !PT ;  /* 0x8000000004047812 */ /* 0x000fc800078ec803 */
[----:B------:R-:W-:-:S04]  /*16710*/  SHF.R.U32.HI R3, RZ, 0x18, R4 ;  /* 0x00000018ff037819 */ /* 0x000fc80000011604 */
[----:B------:R-:W-:-:S04]  /*16720*/  LOP3.LUT R0, R0, R3, RZ, 0xfc, !PT ;  /* 0x0000000300007212 */ /* 0x000fc800078efcff */
[----:B------:R-:W-:Y:S01]  /*16730*/  PRMT R6, R0, 0x7610, R6 ;  /* 0x0000761000067816 */ /* 0x000fe20000000006 */
[----:B------:R-:W-:Y:S06]  /*16740*/  BRA `(.L_x_23524) ;  /* 0x0000000c00147947 */ /* 0x000fec0003800000 */
.L_x_23546:
        /* <DEDUP_REMOVED lines=17> */
.L_x_23550:
[----:B------:R-:W-:-:S04]  /*16860*/  LOP3.LUT R3, R3, 0x80000000, RZ, 0xc0, !PT ;  /* 0x8000000003037812 */ /* 0x000fc800078ec0ff */
[----:B------:R-:W-:-:S04]  /*16870*/  SHF.R.U32.HI R3, RZ, 0x18, R3 ;  /* 0x00000018ff037819 */ /* 0x000fc80000011603 */
[----:B------:R-:W-:-:S04]  /*16880*/  LOP3.LUT R0, R0, R3, RZ, 0xfc, !PT ;  /* 0x0000000300007212 */ /* 0x000fc800078efcff */
[----:B------:R-:W-:Y:S01]  /*16890*/  PRMT R6, R0, 0x7610, R6 ;  /* 0x0000761000067816 */ /* 0x000fe20000000006 */
[----:B------:R-:W-:Y:S06]  /*168a0*/  BRA `(.L_x_23524) ;  /* 0x0000000800bc7947 */ /* 0x000fec0003800000 */
.L_x_23541:
        /* <DEDUP_REMOVED lines=28> */
.L_x_23554:
[----:B------:R-:W-:-:S04]  /*16a70*/  LOP3.LUT R3, R3, 0x80000000, RZ, 0xc0, !PT ;  /* 0x8000000003037812 */ /* 0x000fc800078ec0ff */
[----:B------:R-:W-:-:S04]  /*16a80*/  SHF.R.U32.HI R3, RZ, 0x18, R3 ;  /* 0x00000018ff037819 */ /* 0x000fc80000011603 */
[----:B------:R-:W-:-:S04]  /*16a90*/  LOP3.LUT R0, R0, R3, RZ, 0xfc, !PT ;  /* 0x0000000300007212 */ /* 0x000fc800078efcff */
[----:B------:R-:W-:Y:S01]  /*16aa0*/  PRMT R6, R0, 0x7610, R6 ;  /* 0x0000761000067816 */ /* 0x000fe20000000006 */
[----:B------:R-:W-:Y:S06]  /*16ab0*/  BRA `(.L_x_23524) ;  /* 0x0000000800387947 */ /* 0x000fec0003800000 */
.L_x_23553:
[----:B------:R0:W5:Y:S01]  /*16ac0*/  LDG.E.U8 R6, desc[UR36][R4.64] ;  /* 0x0000002404067981 */ /* 0x000162000c1e1100 */
[----:B------:R-:W-:Y:S05]  /*16ad0*/  BRA `(.L_x_23524) ;  /* 0x0000000800307947 */ /* 0x000fea0003800000 */
.L_x_23552:
        /* <DEDUP_REMOVED lines=21> */
.L_x_23558:
[----:B------:R-:W-:Y:S05]  /*16c30*/  BSYNC B2 ;  /* 0x0000000000027941 */ /* 0x000fea0003800000 */
.L_x_23557:
[----:B------:R-:W-:Y:S01]  /*16c40*/  LEA R5, R0, 0x37800000, 0x17 ;  /* 0x3780000000057811 */ /* 0x000fe200078eb8ff */
[----:B------:R-:W-:-:S05]  /*16c50*/  IMAD.SHL.U32 R0, R3, 0x200000, RZ ;  /* 0x0020000003007824 */ /* 0x000fca00078e00ff */
[----:B------:R-:W-:-:S07]  /*16c60*/  LOP3.LUT R0, R5, R0, R6, 0xfe, !PT ;  /* 0x0000000005007212 */ /* 0x000fce00078efe06 */
.L_x_23556:
[----:B------:R-:W-:Y:S05]  /*16c70*/  BSYNC B1 ;  /* 0x0000000000017941 */ /* 0x000fea0003800000 */
.L_x_23555:
        /* <DEDUP_REMOVED lines=15> */
.L_x_23559:
[----:B------:R-:W-:-:S04]  /*16d70*/  LOP3.LUT R0, R0, 0x80000000, RZ, 0xc0, !PT ;  /* 0x8000000000007812 */ /* 0x000fc800078ec0ff */
[----:B------:R-:W-:-:S04]  /*16d80*/  SHF.R.U32.HI R0, RZ, 0x18, R0 ;  /* 0x00000018ff007819 */ /* 0x000fc80000011600 */
[----:B------:R-:W-:-:S04]  /*16d90*/  LOP3.LUT R0, R3, R0, RZ, 0xfc, !PT ;  /* 0x0000000003007212 */ /* 0x000fc800078efcff */
[----:B------:R-:W-:Y:S01]  /*16da0*/  PRMT R6, R0, 0x7610, R6 ;  /* 0x0000761000067816 */ /* 0x000fe20000000006 */
[----:B------:R-:W-:Y:S06]  /*16db0*/  BRA `(.L_x_23524) ;  /* 0x0000000400787947 */ /* 0x000fec0003800000 */
.L_x_23551:
        /* <DEDUP_REMOVED lines=17> */
.L_x_23563:
[----:B------:R-:W-:Y:S05]  /*16ed0*/  BSYNC B1 ;  /* 0x0000000000017941 */ /* 0x000fea0003800000 */
.L_x_23562:
        /* <DEDUP_REMOVED lines=14> */
.L_x_23523:
[----:B------:R-:W-:Y:S05]  /*16fc0*/  BSYNC B0 ;  /* 0x0000000000007941 */ /* 0x000fea0003800000 */
.L_x_23518:
        /* <DEDUP_REMOVED lines=16> */
.L_x_23564:
[----:B------:R-:W-:Y:S01]  /*170d0*/  PRMT R6, RZ, 0x7610, R6 ;  /* 0x00007610ff067816 */ /* 0x000fe20000000006 */
[----:B------:R-:W-:Y:S06]  /*170e0*/  BRA `(.L_x_23524) ;  /* 0x0000000000ac7947 */ /* 0x000fec0003800000 */
.L_x_23561:
        /* <DEDUP_REMOVED lines=17> */
.L_x_23565:
[----:B------:R-:W-:-:S04]  /*17200*/  LOP3.LUT R3, R3, 0x80000000, RZ, 0xc0, !PT ;  /* 0x8000000003037812 */ /* 0x000fc800078ec0ff */
[----:B------:R-:W-:-:S04]  /*17210*/  SHF.R.U32.HI R3, RZ, 0x18, R3 ;  /* 0x00000018ff037819 */ /* 0x000fc80000011603 */
[----:B------:R-:W-:-:S04]  /*17220*/  LOP3.LUT R0, R0, R3, RZ, 0xfc, !PT ;  /* 0x0000000300007212 */ /* 0x000fc800078efcff */
[----:B------:R-:W-:Y:S01]  /*17230*/  PRMT R6, R0, 0x7610, R6 ;  /* 0x0000761000067816 */ /* 0x000fe20000000006 */
[----:B------:R-:W-:Y:S06]  /*17240*/  BRA `(.L_x_23524) ;  /* 0x0000000000547947 */ /* 0x000fec0003800000 */
.L_x_23560:
        /* <DEDUP_REMOVED lines=17> */
.L_x_23566:
[----:B------:R-:W-:-:S04]  /*17360*/  LOP3.LUT R3, R3, 0x80000000, RZ, 0xc0, !PT ;  /* 0x8000000003037812 */ /* 0x000fc800078ec0ff */
[----:B------:R-:W-:-:S04]  /*17370*/  SHF.R.U32.HI R3, RZ, 0x18, R3 ;  /* 0x00000018ff037819 */ /* 0x000fc80000011603 */
[----:B------:R-:W-:-:S04]  /*17380*/  LOP3.LUT R0, R0, R3, RZ, 0xfc, !PT ;  /* 0x0000000300007212 */ /* 0x000fc800078efcff */
[----:B------:R-:W-:-:S07]  /*17390*/  PRMT R6, R0, 0x7610, R6 ;  /* 0x0000761000067816 */ /* 0x000fce0000000006 */
.L_x_23524:
[----:B------:R-:W-:Y:S05]  /*173a0*/  BSYNC B6 ;  /* 0x0000000000067941 */ /* 0x000fea0003800000 */
.L_x_23517:
[----:B------:R-:W-:-:S04]  /*173b0*/  ISETP.NE.AND P0, PT, R23, RZ, PT ;  /* 0x000000ff1700720c */ /* 0x000fc80003f05270 */
[----:B------:R-:W-:-:S09]  /*173c0*/  SEL R29, RZ, 0x1, !P0 ;  /* 0x00000001ff1d7807 */ /* 0x000fd20004000000 */
.L_x_23433:
[----:B------:R-:W-:Y:S05]  /*173d0*/  BSYNC B7 ;  /* 0x0000000000077941 */ /* 0x000fea0003800000 */
.L_x_23432:
[----:B------:R-:W2:Y:S01]  /*173e0*/  LDL.LU R3, [R1+0x4] ;  /* 0x0000040001037983 */ /* 0x000ea20000300800 */
[----:B------:R-:W3:Y:S03]  /*173f0*/  LDC.U8 R23, c[0x0][0x254] ;  /* 0x00009500ff177b82 */ /* 0x000ee60000000000 */
[----:B0-----:R-:W4:Y:S01]  /*17400*/  LDL.LU R4, [R1] ;  /* 0x0000000001047983 */ /* 0x001f220000300800 */
[----:B------:R-:W-:Y:S01]  /*17410*/  PRMT R5, R28, 0x9910, RZ ;  /* 0x000099101c057816 */ /* 0x000fe200000000ff */
[----:B------:R-:W-:Y:S01]  /*17420*/  BSSY B6, `(.L_x_23567) ;  /* 0x0000301000067945 */ /* 0x000fe20003800000 */
[----:B------:R-:W-:Y:S01]  /*17430*/  PRMT R7, R29, 0x9910, RZ ;  /* 0x000099101d077816 */ /* 0x000fe200000000ff */
[----:B-1----:R-:W0:Y:S01]  /*17440*/  S2R R0, SR_TID.X ;  /* 0x0000000000007919 */ /* 0x002e220000002100 */
[----:B------:R-:W-:Y:S02]  /*17450*/  ISETP.NE.AND P2, PT, R5, RZ, PT ;  /* 0x000000ff0500720c */ /* 0x000fe40003f45270 */
[----:B------:R-:W-:-:S02]  /*17460*/  ISETP.NE.AND P3, PT, R7, RZ, PT ;  /* 0x000000ff0700720c */ /* 0x000fc40003f65270 */
[----:B-----5:R-:W-:Y:S02]  /*17470*/  SEL R17, R19, R17, !P2 ;  /* 0x0000001113117207 */ /* 0x020fe40005000000 */
[----:B------:R-:W-:Y:S02]  /*17480*/  SEL R25, R6, R25, !P3 ;  /* 0x0000001906197207 */ /* 0x000fe40005800000 */
[----:B0-----:R-:W-:Y:S02]  /*17490*/  ISETP.GE.AND P4, PT, R0, R27, PT ;  /* 0x0000001b0000720c */ /* 0x001fe40003f86270 */
[----:B--2---:R-:W-:Y:S02]  /*174a0*/  PRMT R3, R3, 0x9910, RZ ;  /* 0x0000991003037816 */ /* 0x004fe400000000ff */
[----:B----4-:R-:W-:Y:S02]  /*174b0*/  PRMT R4, R4, 0x9910, RZ ;  /* 0x0000991004047816 */ /* 0x010fe400000000ff */
[----:B------:R-:W-:-:S02]  /*174c0*/  ISETP.NE.AND P0, PT, R3, RZ, PT ;  /* 0x000000ff0300720c */ /* 0x000fc40003f05270 */
[----:B------:R-:W-:Y:S02]  /*174d0*/  ISETP.NE.AND P1, PT, R4, RZ, PT ;  /* 0x000000ff0400720c */ /* 0x000fe40003f25270 */
[----:B------:R-:W-:Y:S01]  /*174e0*/  SEL R5, R18, R22, !P0 ;  /* 0x0000001612057207 */ /* 0x000fe20004000000 */
[----:B------:R-:W-:Y:S01]  /*174f0*/  IMAD.MOV.U32 R18, RZ, RZ, R0 ;  /* 0x000000ffff127224 */ /* 0x000fe200078e0000 */
[----:B------:R-:W-:Y:S01]  /*17500*/  SEL R16, R16, R2, !P1 ;  /* 0x0000000210107207 */ /* 0x000fe20004800000 */
[----:B---3--:R-:W-:Y:S08]  /*17510*/  @P4 BRA `(.L_x_23568) ;  /* 0x0000002c00c44947 */ /* 0x008ff00003800000 */
        /* <DEDUP_REMOVED lines=31> */
[----:B------:R-:W-:Y:S02]  /*17710*/  LOP3.LUT R6, R4, 0xffff, RZ, 0xc0, !PT ;  /* 0x0000ffff04067812 */ /* 0x000fe400078ec0ff */
        /* <DEDUP_REMOVED lines=8> */
.L_x_23577:
[----:B------:R-:W-:Y:S05]  /*177a0*/  BSYNC B1 ;  /* 0x0000000000017941 */ /* 0x000fea0003800000 */
.L_x_23576:
[----:B------:R-:W-:Y:S01]  /*177b0*/  IMAD.U32 R6, R6, -0x80000000, RZ ;  /* 0x8000000006067824 */ /* 0x000fe200078e00ff */
[----:B------:R-:W-:Y:S01]  /*177c0*/  LEA R5, R5, 0x3b800000, 0x17 ;  /* 0x3b80000005057811 */ /* 0x000fe200078eb8ff */
[----:B------:R-:W-:-:S05]  /*177d0*/  IMAD.SHL.U32 R0, R0, 0x100000, RZ ;  /* 0x0010000000007824 */ /* 0x000fca00078e00ff */
[----:B------:R-:W-:-:S07]  /*177e0*/  LOP3.LUT R0, R5, R0, R6, 0xfe, !PT ;  /* 0x0000000005007212 */ /* 0x000fce00078efe06 */
.L_x_23575:
[----:B------:R-:W-:Y:S05]  /*177f0*/  BSYNC B0 ;  /* 0x0000000000007941 */ /* 0x000fea0003800000 */
.L_x_23574:
[----:B------:R-:W0:Y:S02]  /*17800*/  F2I.FTZ.TRUNC.NTZ R5, R0 ;  /* 0x0000000000057305 */ /* 0x000e24000021f100 */
[----:B0-----:R0:W-:Y:S01]  /*17810*/  STG.E.U8 desc[UR36][R2.64], R5 ;  /* 0x0000000502007986 */ /* 0x0011e2000c101124 */
[----:B------:R-:W-:Y:S05]  /*17820*/  BRA `(.L_x_23568) ;  /* 0x0000002c00007947 */ /* 0x000fea0003800000 */
.L_x_23572:
        /* <DEDUP_REMOVED lines=21> */
.L_x_23581:
[----:B------:R-:W-:Y:S05]  /*17980*/  BSYNC B1 ;  /* 0x0000000000017941 */ /* 0x000fea0003800000 */
.L_x_23580:
[----:B------:R-:W-:Y:S01]  /*17990*/  IMAD.U32 R6, R6, -0x80000000, RZ ;  /* 0x8000000006067824 */ /* 0x000fe200078e00ff */
[----:B------:R-:W-:Y:S01]  /*179a0*/  LEA R4, R4, 0x3b800000, 0x17 ;  /* 0x3b80000004047811 */ /* 0x000fe200078eb8ff */
[----:B------:R-:W-:-:S05]  /*179b0*/  IMAD.SHL.U32 R5, R0, 0x100000, RZ ;  /* 0x0010000000057824 */ /* 0x000fca00078e00ff */
[----:B------:R-:W-:-:S07]  /*179c0*/  LOP3.LUT R4, R4, R5, R6, 0xfe, !PT ;  /* 0x0000000504047212 */ /* 0x000fce00078efe06 */
.L_x_23579:
[----:B------:R-:W-:Y:S05]  /*179d0*/  BSYNC B0 ;  /* 0x0000000000007941 */ /* 0x000fea0003800000 */
.L_x_23578:
[----:B------:R-:W0:Y:S02]  /*179e0*/  F2I.S64.TRUNC R4, R4 ;  /* 0x0000000400047311 */ /* 0x000e24000020d900 */
[----:B0-----:R-:W-:-:S05]  /*179f0*/  IMAD.MOV.U32 R7, RZ, RZ, R4 ;  /* 0x000000ffff077224 */ /* 0x001fca00078e0004 */
[----:B------:R0:W-:Y:S01]  /*17a00*/  STG.E.U8 desc[UR36][R2.64], R7 ;  /* 0x0000000702007986 */ /* 0x0001e2000c101124 */
[----:B------:R-:W-:Y:S05]  /*17a10*/  BRA `(.L_x_23568) ;  /* 0x0000002800847947 */ /* 0x000fea0003800000 */
.L_x_23571:
        /* <DEDUP_REMOVED lines=27> */
.L_x_23587:
[----:B------:R-:W-:Y:S05]  /*17bd0*/  BSYNC B1 ;  /* 0x0000000000017941 */ /* 0x000fea0003800000 */
.L_x_23586:
[----:B------:R-:W-:Y:S01]  /*17be0*/  IMAD.U32 R6, R6, -0x80000000, RZ ;  /* 0x8000000006067824 */ /* 0x000fe200078e00ff */
[----:B------:R-:W-:Y:S01]  /*17bf0*/  LEA R4, R4, 0x3b800000, 0x17 ;  /* 0x3b80000004047811 */ /* 0x000fe200078eb8ff */
[----:B------:R-:W-:-:S05]  /*17c00*/  IMAD.SHL.U32 R5, R0, 0x100000, RZ ;  /* 0x0010000000057824 */ /* 0x000fca00078e00ff */
[----:B------:R-:W-:-:S07]  /*17c10*/  LOP3.LUT R4, R4, R5, R6, 0xfe, !PT ;  /* 0x0000000504047212 */ /* 0x000fce00078efe06 */
.L_x_23585:
[----:B------:R-:W-:Y:S05]  /*17c20*/  BSYNC B0 ;  /* 0x0000000000007941 */ /* 0x000fea0003800000 */
.L_x_23584:
[----:B------:R-:W0:Y:S02]  /*17c30*/  F2I.S64.TRUNC R4, R4 ;  /* 0x0000000400047311 */ /* 0x000e24000020d900 */
[----:B0-----:R0:W-:Y:S01]  /*17c40*/  STG.E.64 desc[UR36][R2.64], R4 ;  /* 0x0000000402007986 */ /* 0x0011e2000c101b24 */
[----:B------:R-:W-:Y:S05]  /*17c50*/  BRA `(.L_x_23568) ;  /* 0x0000002400f47947 */ /* 0x000fea0003800000 */
.L_x_23583:
        /* <DEDUP_REMOVED lines=21> */
.L_x_23591:
[----:B------:R-:W-:Y:S05]  /*17db0*/  BSYNC B1 ;  /* 0x0000000000017941 */ /* 0x000fea0003800000 */
.L_x_23590:
[----:B------:R-:W-:Y:S01]  /*17dc0*/  IMAD.U32 R6, R6, -0x80000000, RZ ;  /* 0x8000000006067824 */ /* 0x000fe200078e00ff */
[----:B------:R-:W-:Y:S01]  /*17dd0*/  LEA R4, R4, 0x3b800000, 0x17 ;  /* 0x3b80000004047811 */ /* 0x000fe200078eb8ff */
[----:B------:R-:W-:-:S05]  /*17de0*/  IMAD.SHL.U32 R5, R0, 0x100000, RZ ;  /* 0x0010000000057824 */ /* 0x000fca00078e00ff */
[----:B------:R-:W-:-:S07]  /*17df0*/  LOP3.LUT R0, R4, R5, R6, 0xfe, !PT ;  /* 0x0000000504007212 */ /* 0x000fce00078efe06 */
.L_x_23589:
[----:B------:R-:W-:Y:S05]  /*17e00*/  BSYNC B0 ;  /* 0x0000000000007941 */ /* 0x000fea0003800000 */
.L_x_23588:
[----:B------:R-:W0:Y:S02]  /*17e10*/  F2I.FTZ.TRUNC.NTZ R5, R0 ;  /* 0x0000000000057305 */ /* 0x000e24000021f100 */
[----:B0-----:R0:W-:Y:S01]  /*17e20*/  STG.E desc[UR36][R2.64], R5 ;  /* 0x0000000502007986 */ /* 0x0011e2000c101924 */
[----:B------:R-:W-:Y:S05]  /*17e30*/  BRA `(.L_x_23568) ;  /* 0x00000024007c7947 */ /* 0x000fea0003800000 */
.L_x_23582:
        /* <DEDUP_REMOVED lines=21> */
.L_x_23595:
[----:B------:R-:W-:Y:S05]  /*17f90*/  BSYNC B1 ;  /* 0x0000000000017941 */ /* 0x000fea0003800000 */
.L_x_23594:
[----:B------:R-:W-:Y:S01]  /*17fa0*/  IMAD.U32 R6, R6, -0x80000000, RZ ;  /* 0x8000000006067824 */ /* 0x000fe200078e00ff */
[----:B------:R-:W-:Y:S01]  /*17fb0*/  LEA R4, R4, 0x3b800000, 0x17 ;  /* 0x3b80000004047811 */ /* 0x000fe200078eb8ff */
[----:B------:R-:W-:-:S05]  /*17fc0*/  IMAD.SHL.U32 R5, R0, 0x100000, RZ ;  /* 0x0010000000057824 */ /* 0x000fca00078e00ff */
[----:B------:R-:W-:-:S07]  /*17fd0*/  LOP3.LUT R0, R4, R5, R6, 0xfe, !PT ;  /* 0x0000000504007212 */ /* 0x000fce00078efe06 */
.L_x_23593:
[----:B------:R-:W-:Y:S05]  /*17fe0*/  BSYNC B0 ;  /* 0x0000000000007941 */ /* 0x000fea0003800000 */
.L_x_23592:
[----:B------:R-:W0:Y:S02]  /*17ff0*/  F2I.FTZ.TRUNC.NTZ R5, R0 ;  /* 0x0000000000057305 */ /* 0x000e24000021f100 */
[----:B0-----:R0:W-:Y:S01]  /*18000*/  STG.E.U16 desc[UR36][R2.64], R5 ;  /* 0x0000000502007986 */ /* 0x0011e2000c101524 */
[----:B------:R-:W-:Y:S05]  /*18010*/  BRA `(.L_x_23568) ;  /* 0x0000002400047947 */ /* 0x000fea0003800000 */
.L_x_23570:
        /* <DEDUP_REMOVED lines=27> */
.L_x_23601:
[----:B------:R-:W-:Y:S05]  /*181d0*/  BSYNC B1 ;  /* 0x0000000000017941 */ /* 0x000fea0003800000 */
.L_x_23600:
[----:B------:R-:W-:Y:S01]  /*181e0*/  IMAD.U32 R6, R6, -0x80000000, RZ ;  /* 0x8000000006067824 */ /* 0x000fe200078e00ff */
[----:B------:R-:W-:Y:S01]  /*181f0*/  LEA R4, R4, 0x3b800000, 0x17 ;  /* 0x3b80000004047811 */ /* 0x000fe200078eb8ff */
[----:B------:R-:W-:-:S05]  /*18200*/  IMAD.SHL.U32 R7, R0, 0x100000, RZ ;  /* 0x0010000000077824 */ /* 0x000fca00078e00ff */
[----:B------:R-:W-:-:S07]  /*18210*/  LOP3.LUT R7, R4, R7, R6, 0xfe, !PT ;  /* 0x0000000704077212 */ /* 0x000fce00078efe06 */
.L_x_23599:
[----:B------:R-:W-:Y:S05]  /*18220*/  BSYNC B0 ;  /* 0x0000000000007941 */ /* 0x000fea0003800000 */
.L_x_23598:
[----:B------:R0:W-:Y:S01]  /*18230*/  STG.E desc[UR36][R2.64], R7 ;  /* 0x0000000702007986 */ /* 0x0001e2000c101924 */
[----:B------:R-:W-:Y:S05]  /*18240*/  BRA `(.L_x_23568) ;  /* 0x0000002000787947 */ /* 0x000fea0003800000 */
.L_x_23597:
        /* <DEDUP_REMOVED lines=21> */
.L_x_23605:
[----:B------:R-:W-:Y:S05]  /*183a0*/  BSYNC B1 ;  /* 0x0000000000017941 */ /* 0x000fea0003800000 */
.L_x_23604:
[----:B------:R-:W-:Y:S01]  /*183b0*/  IMAD.U32 R6, R6, -0x80000000, RZ ;  /* 0x8000000006067824 */ /* 0x000fe200078e00ff */
[----:B------:R-:W-:Y:S01]  /*183c0*/  LEA R4, R4, 0x3b800000, 0x17 ;  /* 0x3b80000004047811 */ /* 0x000fe200078eb8ff */
[----:B------:R-:W-:-:S05]  /*183d0*/  IMAD.SHL.U32 R5, R0, 0x100000, RZ ;  /* 0x0010000000057824 */ /* 0x000fca00078e00ff */
[----:B------:R-:W-:-:S07]  /*183e0*/  LOP3.LUT R0, R4, R5, R6, 0xfe, !PT ;  /* 0x0000000504007212 */ /* 0x000fce00078efe06 */
.L_x_23603:
[----:B------:R-:W-:Y:S05]  /*183f0*/  BSYNC B0 ;  /* 0x0000000000007941 */ /* 0x000fea0003800000 */
.L_x_23602:
[----:B------:R-:W-:-:S05]  /*18400*/  F2FP.F16.F32.PACK_AB R0, RZ, R0 ;  /* 0x00000000ff00723e */ /* 0x000fca00000000ff */
[----:B------:R0:W-:Y:S01]  /*18410*/  STG.E.U16 desc[UR36][R2.64], R0 ;  /* 0x0000000002007986 */ /* 0x0001e2000c101524 */
[----:B------:R-:W-:Y:S05]  /*18420*/  BRA `(.L_x_23568) ;  /* 0x0000002000007947 */ /* 0x000fea0003800000 */
.L_x_23596:
        /* <DEDUP_REMOVED lines=27> */
.L_x_23611:
[----:B------:R-:W-:Y:S05]  /*185e0*/  BSYNC B1 ;  /* 0x0000000000017941 */ /* 0x000fea0003800000 */
.L_x_23610:
[----:B------:R-:W-:Y:S01]  /*185f0*/  IMAD.U32 R6, R6, -0x80000000, RZ ;  /* 0x8000000006067824 */ /* 0x000fe200078e00ff */
[----:B------:R-:W-:Y:S01]  /*18600*/  LEA R4, R4, 0x3b800000, 0x17 ;  /* 0x3b80000004047811 */ /* 0x000fe200078eb8ff */
[----:B------:R-:W-:-:S05]  /*18610*/  IMAD.SHL.U32 R5, R0, 0x100000, RZ ;  /* 0x0010000000057824 */ /* 0x000fca00078e00ff */
[----:B------:R-:W-:-:S07]  /*18620*/  LOP3.LUT R4, R4, R5, R6, 0xfe, !PT ;  /* 0x0000000504047212 */ /* 0x000fce00078efe06 */
.L_x_23609:
[----:B------:R-:W-:Y:S05]  /*18630*/  BSYNC B0 ;  /* 0x0000000000007941 */ /* 0x000fea0003800000 */
.L_x_23608:
[----:B------:R-:W-:-:S05]  /*18640*/  IMAD.MOV.U32 R5, RZ, RZ, RZ ;  /* 0x000000ffff057224 */ /* 0x000fca00078e00ff */
[----:B------:R0:W-:Y:S01]  /*18650*/  STG.E.64 desc[UR36][R2.64], R4 ;  /* 0x0000000402007986 */ /* 0x0001e2000c101b24 */
[----:B------:R-:W-:Y:S05]  /*18660*/  BRA `(.L_x_23568) ;  /* 0x0000001c00707947 */ /* 0x000fea0003800000 */
.L_x_23607:
        /* <DEDUP_REMOVED lines=21> */
.L_x_23615:
[----:B------:R-:W-:Y:S05]  /*187c0*/  BSYNC B1 ;  /* 0x0000000000017941 */ /* 0x000fea0003800000 */
.L_x_23614:
[----:B------:R-:W-:Y:S01]  /*187d0*/  IMAD.U32 R6, R6, -0x80000000, RZ ;  /* 0x8000000006067824 */ /* 0x000fe200078e00ff */
[----:B------:R-:W-:Y:S01]  /*187e0*/  LEA R4, R4, 0x3b800000, 0x17 ;  /* 0x3b80000004047811 */ /* 0x000fe200078eb8ff */
[----:B------:R-:W-:-:S05]  /*187f0*/  IMAD.SHL.U32 R5, R0, 0x100000, RZ ;  /* 0x0010000000057824 */ /* 0x000fca00078e00ff */
[----:B------:R-:W-:-:S07]  /*18800*/  LOP3.LUT R0, R4, R5, R6, 0xfe, !PT ;  /* 0x0000000504007212 */ /* 0x000fce00078efe06 */
.L_x_23613:
[----:B------:R-:W-:Y:S05]  /*18810*/  BSYNC B0 ;  /* 0x0000000000007941 */ /* 0x000fea0003800000 */
.L_x_23612:
[----:B------:R-:W-:-:S04]  /*18820*/  F2FP.F16.F32.PACK_AB R0, RZ, R0 ;  /* 0x00000000ff00723e */ /* 0x000fc800000000ff */
[----:B------:R-:W-:-:S05]  /*18830*/  PRMT R0, R0, 0x5410, RZ ;  /* 0x0000541000007816 */ /* 0x000fca00000000ff */
[----:B------:R0:W-:Y:S01]  /*18840*/  STG.E desc[UR36][R2.64], R0 ;  /* 0x0000000002007986 */ /* 0x0001e2000c101924 */
[----:B------:R-:W-:Y:S05]  /*18850*/  BRA `(.L_x_23568) ;  /* 0x0000001800f47947 */ /* 0x000fea0003800000 */
.L_x_23606:
        /* <DEDUP_REMOVED lines=21> */
.L_x_23619:
[----:B------:R-:W-:Y:S05]  /*189b0*/  BSYNC B1 ;  /* 0x0000000000017941 */ /* 0x000fea0003800000 */
.L_x_23618:
[----:B------:R-:W-:Y:S01]  /*189c0*/  IMAD.U32 R6, R6, -0x80000000, RZ ;  /* 0x8000000006067824 */ /* 0x000fe200078e00ff */
[----:B------:R-:W-:Y:S01]  /*189d0*/  LEA R4, R4, 0x3b800000, 0x17 ;  /* 0x3b80000004047811 */ /* 0x000fe200078eb8ff */
[----:B------:R-:W-:-:S05]  /*189e0*/  IMAD.SHL.U32 R5, R0, 0x100000, RZ ;  /* 0x0010000000057824 */ /* 0x000fca00078e00ff */
[----:B------:R-:W-:-:S07]  /*189f0*/  LOP3.LUT R0, R4, R5, R6, 0xfe, !PT ;  /* 0x0000000504007212 */ /* 0x000fce00078efe06 */
.L_x_23617:
[----:B------:R-:W-:Y:S05]  /*18a00*/  BSYNC B0 ;  /* 0x0000000000007941 */ /* 0x000fea0003800000 */
.L_x_23616:
[----:B------:R-:W-:-:S04]  /*18a10*/  FMUL.FTZ R0, R0, 1 ;  /* 0x3f80000000007820 */ /* 0x000fc80000410000 */
[----:B------:R-:W0:Y:S02]  /*18a20*/  F2F.F64.F32 R4, R0 ;  /* 0x0000000000047310 */ /* 0x000e240000201800 */
[----:B0-----:R0:W-:Y:S01]  /*18a30*/  STG.E.64 desc[UR36][R2.64], R4 ;  /* 0x0000000402007986 */ /* 0x0011e2000c101b24 */
[----:B------:R-:W-:Y:S05]  /*18a40*/  BRA `(.L_x_23568) ;  /* 0x0000001800787947 */ /* 0x000fea0003800000 */
.L_x_23569:
        /* <DEDUP_REMOVED lines=29> */
.L_x_23626:
[----:B------:R-:W-:Y:S05]  /*18c20*/  BSYNC B1 ;  /* 0x0000000000017941 */ /* 0x000fea0003800000 */
.L_x_23625:
[----:B------:R-:W-:Y:S01]  /*18c30*/  IMAD.U32 R6, R6, -0x80000000, RZ ;  /* 0x8000000006067824 */ /* 0x000fe200078e00ff */
[----:B------:R-:W-:Y:S01]  /*18c40*/  LEA R4, R4, 0x3b800000, 0x17 ;  /* 0x3b80000004047811 */ /* 0x000fe200078eb8ff */
[----:B------:R-:W-:-:S05]  /*18c50*/  IMAD.SHL.U32 R5, R0, 0x100000, RZ ;  /* 0x0010000000057824 */ /* 0x000fca00078e00ff */
[----:B------:R-:W-:-:S07]  /*18c60*/  LOP3.LUT R0, R4, R5, R6, 0xfe, !PT ;  /* 0x0000000504007212 */ /* 0x000fce00078efe06 */
.L_x_23624:
[----:B------:R-:W-:Y:S05]  /*18c70*/  BSYNC B0 ;  /* 0x0000000000007941 */ /* 0x000fea0003800000 */
.L_x_23623:
[----:B------:R-:W-:-:S04]  /*18c80*/  FSETP.NEU.FTZ.AND P0, PT, R0, RZ, PT ;  /* 0x000000ff0000720b */ /* 0x000fc80003f1d000 */
[----:B------:R-:W-:-:S05]  /*18c90*/  SEL R5, RZ, 0x1, !P0 ;  /* 0x00000001ff057807 */ /* 0x000fca0004000000 */
[----:B------:R0:W-:Y:S01]  /*18ca0*/  STG.E.U8 desc[UR36][R2.64], R5 ;  /* 0x0000000502007986 */ /* 0x0001e2000c101124 */
[----:B------:R-:W-:Y:S05]  /*18cb0*/  BRA `(.L_x_23568) ;  /* 0x0000001400dc7947 */ /* 0x000fea0003800000 */
.L_x_23622:
        /* <DEDUP_REMOVED lines=21> */
.L_x_23630:
[----:B------:R-:W-:Y:S05]  /*18e10*/  BSYNC B1 ;  /* 0x0000000000017941 */ /* 0x000fea0003800000 */
.L_x_23629:
[----:B------:R-:W-:Y:S01]  /*18e20*/  IMAD.U32 R6, R6, -0x80000000, RZ ;  /* 0x8000000006067824 */ /* 0x000fe200078e00ff */
[----:B------:R-:W-:Y:S01]  /*18e30*/  LEA R4, R4, 0x3b800000, 0x17 ;  /* 0x3b80000004047811 */ /* 0x000fe200078eb8ff */
[----:B------:R-:W-:-:S05]  /*18e40*/  IMAD.SHL.U32 R5, R0, 0x100000, RZ ;  /* 0x0010000000057824 */ /* 0x000fca00078e00ff */
[----:B------:R-:W-:-:S07]  /*18e50*/  LOP3.LUT R0, R4, R5, R6, 0xfe, !PT ;  /* 0x0000000504007212 */ /* 0x000fce00078efe06 */
.L_x_23628:
[----:B------:R-:W-:Y:S05]  /*18e60*/  BSYNC B0 ;  /* 0x0000000000007941 */ /* 0x000fea0003800000 */
.L_x_23627:
[----:B------:R-:W-:Y:S01]  /*18e70*/  FMUL.FTZ R0, R0, 1 ;  /* 0x3f80000000007820 */ /* 0x000fe20000410000 */
[----:B------:R-:W-:-:S03]  /*18e80*/  CS2R R6, SRZ ;  /* 0x0000000000067805 */ /* 0x000fc6000001ff00 */
[----:B------:R-:W0:Y:S02]  /*18e90*/  F2F.F64.F32 R4, R0 ;  /* 0x0000000000047310 */ /* 0x000e240000201800 */
[----:B0-----:R0:W-:Y:S01]  /*18ea0*/  STG.E.128 desc[UR36][R2.64], R4 ;  /* 0x0000000402007986 */ /* 0x0011e2000c101d24 */
[----:B------:R-:W-:Y:S05]  /*18eb0*/  BRA `(.L_x_23568) ;  /* 0x00000014005c7947 */ /* 0x000fea0003800000 */
.L_x_23621:
        /* <DEDUP_REMOVED lines=27> */
.L_x_23636:
[----:B------:R-:W-:Y:S05]  /*19070*/  BSYNC B1 ;  /* 0x0000000000017941 */ /* 0x000fea0003800000 */
.L_x_23635:
[----:B------:R-:W-:Y:S01]  /*19080*/  IMAD.U32 R6, R6, -0x80000000, RZ ;  /* 0x8000000006067824 */ /* 0x000fe200078e00ff */
[----:B------:R-:W-:Y:S01]  /*19090*/  LEA R4, R4, 0x3b800000, 0x17 ;  /* 0x3b80000004047811 */ /* 0x000fe200078eb8ff */
[----:B------:R-:W-:-:S05]  /*190a0*/  IMAD.SHL.U32 R5, R0, 0x100000, RZ ;  /* 0x0010000000057824 */ /* 0x000fca00078e00ff */
[----:B------:R-:W-:-:S07]  /*190b0*/  LOP3.LUT R0, R4, R5, R6, 0xfe, !PT ;  /* 0x0000000504007212 */ /* 0x000fce00078efe06 */
.L_x_23634:
[----:B------:R-:W-:Y:S05]  /*190c0*/  BSYNC B0 ;  /* 0x0000000000007941 */ /* 0x000fea0003800000 */
.L_x_23633:
        /* <DEDUP_REMOVED lines=14> */
.L_x_23638:
[----:B------:R-:W-:Y:S05]  /*191b0*/  BSYNC B0 ;  /* 0x0000000000007941 */ /* 0x000fea0003800000 */
.L_x_23637:
[----:B------:R-:W-:-:S05]  /*191c0*/  LOP3.LUT R7, R4, R7, RZ, 0xfc, !PT ;  /* 0x0000000704077212 */ /* 0x000fca00078efcff */
[----:B------:R0:W-:Y:S01]  /*191d0*/  STG.E.U8 desc[UR36][R2.64], R7 ;  /* 0x0000000702007986 */ /* 0x0001e2000c101124 */
[----:B------:R-:W-:Y:S05]  /*191e0*/  BRA `(.L_x_23568) ;  /* 0x0000001000907947 */ /* 0x000fea0003800000 */
.L_x_23632:
        /* <DEDUP_REMOVED lines=21> */
.L_x_23642:
[----:B------:R-:W-:Y:S05]  /*19340*/  BSYNC B1 ;  /* 0x0000000000017941 */ /* 0x000fea0003800000 */
.L_x_23641:
[----:B------:R-:W-:Y:S01]  /*19350*/  IMAD.U32 R6, R6, -0x80000000, RZ ;  /* 0x8000000006067824 */ /* 0x000fe200078e00ff */
[----:B------:R-:W-:Y:S01]  /*19360*/  LEA R4, R4, 0x3b800000, 0x17 ;  /* 0x3b80000004047811 */ /* 0x000fe200078eb8ff */
[----:B------:R-:W-:-:S05]  /*19370*/  IMAD.SHL.U32 R5, R0, 0x100000, RZ ;  /* 0x0010000000057824 */ /* 0x000fca00078e00ff */
[----:B------:R-:W-:-:S07]  /*19380*/  LOP3.LUT R0, R4, R5, R6, 0xfe, !PT ;  /* 0x0000000504007212 */ /* 0x000fce00078efe06 */
.L_x_23640:
[----:B------:R-:W-:Y:S05]  /*19390*/  BSYNC B0 ;  /* 0x0000000000007941 */ /* 0x000fea0003800000 */
.L_x_23639:
        /* <DEDUP_REMOVED lines=12> */
.L_x_23644:
[----:B------:R-:W-:Y:S01]  /*19460*/  IMAD.MOV.U32 R4, RZ, RZ, 0x7f ;  /* 0x0000007fff047424 */ /* 0x000fe200078e00ff */
[----:B------:R-:W-:-:S04]  /*19470*/  ISETP.GT.U32.AND P0, PT, R6, 0x7f800000, PT ;  /* 0x7f8000000600780c */ /* 0x000fc80003f04070 */
[----:B------:R-:W-:-:S09]  /*19480*/  SEL R4, R4, 0x7c, P0 ;  /* 0x0000007c04047807 */ /* 0x000fd20000000000 */
.L_x_23645:
[----:B------:R-:W-:Y:S05]  /*19490*/  BSYNC B0 ;  /* 0x0000000000007941 */ /* 0x000fea0003800000 */
.L_x_23643:
[----:B------:R-:W-:-:S04]  /*194a0*/  LOP3.LUT R0, R0, 0x80000000, RZ, 0xc0, !PT ;  /* 0x8000000000007812 */ /* 0x000fc800078ec0ff */
[----:B------:R-:W-:-:S04]  /*194b0*/  SHF.R.U32.HI R5, RZ, 0x18, R0 ;  /* 0x00000018ff057819 */ /* 0x000fc80000011600 */
[----:B------:R-:W-:-:S05]  /*194c0*/  LOP3.LUT R5, R4, R5, RZ, 0xfc, !PT ;  /* 0x0000000504057212 */ /* 0x000fca00078efcff */
[----:B------:R0:W-:Y:S01]  /*194d0*/  STG.E.U8 desc[UR36][R2.64], R5 ;  /* 0x0000000502007986 */ /* 0x0001e2000c101124 */
[----:B------:R-:W-:Y:S05]  /*194e0*/  BRA `(.L_x_23568) ;  /* 0x0000000c00d07947 */ /* 0x000fea0003800000 */
.L_x_23631:
        /* <DEDUP_REMOVED lines=21> */
.L_x_23649:
[----:B------:R-:W-:Y:S05]  /*19640*/  BSYNC B1 ;  /* 0x0000000000017941 */ /* 0x000fea0003800000 */
.L_x_23648:
[----:B------:R-:W-:Y:S01]  /*19650*/  IMAD.U32 R6, R6, -0x80000000, RZ ;  /* 0x8000000006067824 */ /* 0x000fe200078e00ff */
[----:B------:R-:W-:Y:S01]  /*19660*/  LEA R4, R4, 0x3b800000, 0x17 ;  /* 0x3b80000004047811 */ /* 0x000fe200078eb8ff */
[----:B------:R-:W-:-:S05]  /*19670*/  IMAD.SHL.U32 R5, R0, 0x100000, RZ ;  /* 0x0010000000057824 */ /* 0x000fca00078e00ff */
[----:B------:R-:W-:-:S07]  /*19680*/  LOP3.LUT R0, R4, R5, R6, 0xfe, !PT ;  /* 0x0000000504007212 */ /* 0x000fce00078efe06 */
.L_x_23647:
[----:B------:R-:W-:Y:S05]  /*19690*/  BSYNC B0 ;  /* 0x0000000000007941 */ /* 0x000fea0003800000 */
.L_x_23646:
[----:B------:R-:W-:-:S05]  /*196a0*/  F2FP.BF16.F32.PACK_AB R0, RZ, R0 ;  /* 0x00000000ff00723e */ /* 0x000fca00000010ff */
[----:B------:R0:W-:Y:S01]  /*196b0*/  STG.E.U16 desc[UR36][R2.64], R0 ;  /* 0x0000000002007986 */ /* 0x0001e2000c101524 */
[----:B------:R-:W-:Y:S05]  /*196c0*/  BRA `(.L_x_23568) ;  /* 0x0000000c00587947 */ /* 0x000fea0003800000 */
.L_x_23620:
        /* <DEDUP_REMOVED lines=29> */
.L_x_23656:
[----:B------:R-:W-:Y:S05]  /*198a0*/  BSYNC B1 ;  /* 0x0000000000017941 */ /* 0x000fea0003800000 */
.L_x_23655:
[----:B------:R-:W-:Y:S01]  /*198b0*/  IMAD.U32 R6, R6, -0x80000000, RZ ;  /* 0x8000000006067824 */ /* 0x000fe200078e00ff */
[----:B------:R-:W-:Y:S01]  /*198c0*/  LEA R4, R4, 0x3b800000, 0x17 ;  /* 0x3b80000004047811 */ /* 0x000fe200078eb8ff */
[----:B------:R-:W-:-:S05]  /*198d0*/  IMAD.SHL.U32 R5, R0, 0x100000, RZ ;  /* 0x0010000000057824 */ /* 0x000fca00078e00ff */
[----:B------:R-:W-:-:S07]  /*198e0*/  LOP3.LUT R0, R4, R5, R6, 0xfe, !PT ;  /* 0x0000000504007212 */ /* 0x000fce00078efe06 */
.L_x_23654:
[----:B------:R-:W-:Y:S05]  /*198f0*/  BSYNC B0 ;  /* 0x0000000000007941 */ /* 0x000fea0003800000 */
.L_x_23653:
[----:B------:R-:W0:Y:S02]  /*19900*/  F2I.FTZ.U32.TRUNC.NTZ R5, R0 ;  /* 0x0000000000057305 */ /* 0x000e24000021f000 */
[----:B0-----:R3:W-:Y:S01]  /*19910*/  STG.E.U16 desc[UR36][R2.64], R5 ;  /* 0x0000000502007986 */ /* 0x0017e2000c101524 */
[----:B------:R-:W-:Y:S05]  /*19920*/  BRA `(.L_x_23568) ;  /* 0x0000000800c07947 */ /* 0x000fea0003800000 */
.L_x_23652:
[----:B------:R4:W-:Y:S01]  /*19930*/  STG.E.U8 desc[UR36][R2.64], R5 ;  /* 0x0000000502007986 */ /* 0x0009e2000c101124 */
[----:B------:R-:W-:Y:S05]  /*19940*/  BRA `(.L_x_23568) ;  /* 0x0000000800b87947 */ /* 0x000fea0003800000 */
.L_x_23651:
        /* <DEDUP_REMOVED lines=21> */
.L_x_23660:
[----:B------:R-:W-:Y:S05]  /*19aa0*/  BSYNC B1 ;  /* 0x0000000000017941 */ /* 0x000fea0003800000 */
.L_x_23659:
[----:B------:R-:W-:Y:S01]  /*19ab0*/  IMAD.U32 R6, R6, -0x80000000, RZ ;  /* 0x8000000006067824 */ /* 0x000fe200078e00ff */
[----:B------:R-:W-:Y:S01]  /*19ac0*/  LEA R4, R4, 0x3b800000, 0x17 ;  /* 0x3b80000004047811 */ /* 0x000fe200078eb8ff */
[----:B------:R-:W-:-:S05]  /*19ad0*/  IMAD.SHL.U32 R5, R0, 0x100000, RZ ;  /* 0x0010000000057824 */ /* 0x000fca00078e00ff */
[----:B------:R-:W-:-:S07]  /*19ae0*/  LOP3.LUT R0, R4, R5, R6, 0xfe, !PT ;  /* 0x0000000504007212 */ /* 0x000fce00078efe06 */
.L_x_23658:
[----:B------:R-:W-:Y:S05]  /*19af0*/  BSYNC B0 ;  /* 0x0000000000007941 */ /* 0x000fea0003800000 */
.L_x_23657:
        /* <DEDUP_REMOVED lines=16> */
.L_x_23663:
[----:B------:R-:W-:-:S04]  /*19c00*/  LOP3.LUT R0, R0, 0x80000000, RZ, 0xc0, !PT ;  /* 0x8000000000007812 */ /* 0x000fc800078ec0ff */
[----:B------:R-:W-:-:S04]  /*19c10*/  SHF.R.U32.HI R0, RZ, 0x18, R0 ;  /* 0x00000018ff007819 */ /* 0x000fc80000011600 */
[----:B------:R-:W-:-:S04]  /*19c20*/  LOP3.LUT R0, R5, R0, RZ, 0xfc, !PT ;  /* 0x0000000005007212 */ /* 0x000fc800078efcff */
[----:B------:R-:W-:-:S07]  /*19c30*/  PRMT R4, R0, 0x7610, R4 ;  /* 0x0000761000047816 */ /* 0x000fce0000000004 */
.L_x_23662:
[----:B------:R-:W-:Y:S05]  /*19c40*/  BSYNC B0 ;  /* 0x0000000000007941 */ /* 0x000fea0003800000 */
.L_x_23661:
[----:B------:R0:W-:Y:S01]  /*19c50*/  STG.E.U8 desc[UR36][R2.64], R4 ;  /* 0x0000000402007986 */ /* 0x0001e2000c101124 */
[----:B------:R-:W-:Y:S05]  /*19c60*/  BRA `(.L_x_23568) ;  /* 0x0000000400f07947 */ /* 0x000fea0003800000 */
.L_x_23650:
        /* <DEDUP_REMOVED lines=27> */
.L_x_23669:
[----:B------:R-:W-:Y:S05]  /*19e20*/  BSYNC B1 ;  /* 0x0000000000017941 */ /* 0x000fea0003800000 */
.L_x_23668:
[----:B------:R-:W-:Y:S01]  /*19e30*/  IMAD.U32 R6, R6, -0x80000000, RZ ;  /* 0x8000000006067824 */ /* 0x000fe200078e00ff */
[----:B------:R-:W-:Y:S01]  /*19e40*/  LEA R4, R4, 0x3b800000, 0x17 ;  /* 0x3b80000004047811 */ /* 0x000fe200078eb8ff */
[----:B------:R-:W-:-:S05]  /*19e50*/  IMAD.SHL.U32 R5, R0, 0x100000, RZ ;  /* 0x0010000000057824 */ /* 0x000fca00078e00ff */
[----:B------:R-:W-:-:S07]  /*19e60*/  LOP3.LUT R0, R4, R5, R6, 0xfe, !PT ;  /* 0x0000000504007212 */ /* 0x000fce00078efe06 */
.L_x_23667:
[----:B------:R-:W-:Y:S05]  /*19e70*/  BSYNC B0 ;  /* 0x0000000000007941 */ /* 0x000fea0003800000 */
.L_x_23666:
[----:B------:R-:W-:-:S04]  /*19e80*/  SHF.R.U32.HI R6, RZ, 0x17, R0 ;  /* 0x00000017ff067819 */ /* 0x000fc80000011600 */
        /* <DEDUP_REMOVED lines=14> */
.L_x_23573:
        /* <DEDUP_REMOVED lines=16> */
.L_x_23670:
[----:B------:R-:W-:Y:S05]  /*1a070*/  BRA `(.L_x_23568) ;  /* 0x0000000000ec7947 */ /* 0x000fea0003800000 */
.L_x_23665:
        /* <DEDUP_REMOVED lines=21> */
.L_x_23674:
[----:B------:R-:W-:Y:S05]  /*1a1d0*/  BSYNC B1 ;  /* 0x0000000000017941 */ /* 0x000fea0003800000 */
.L_x_23673:
[----:B------:R-:W-:Y:S01]  /*1a1e0*/  IMAD.U32 R6, R6, -0x80000000, RZ ;  /* 0x8000000006067824 */ /* 0x000fe200078e00ff */
[----:B------:R-:W-:Y:S01]  /*1a1f0*/  LEA R4, R4, 0x3b800000, 0x17 ;  /* 0x3b80000004047811 */ /* 0x000fe200078eb8ff */
[----:B------:R-:W-:-:S05]  /*1a200*/  IMAD.SHL.U32 R5, R0, 0x100000, RZ ;  /* 0x0010000000057824 */ /* 0x000fca00078e00ff */
[----:B------:R-:W-:-:S07]  /*1a210*/  LOP3.LUT R4, R4, R5, R6, 0xfe, !PT ;  /* 0x0000000504047212 */ /* 0x000fce00078efe06 */
.L_x_23672:
[----:B------:R-:W-:Y:S05]  /*1a220*/  BSYNC B0 ;  /* 0x0000000000007941 */ /* 0x000fea0003800000 */
.L_x_23671:
[----:B------:R-:W0:Y:S02]  /*1a230*/  F2I.U64.TRUNC R4, R4 ;  /* 0x0000000400047311 */ /* 0x000e24000020d800 */
[----:B0-----:R0:W-:Y:S01]  /*1a240*/  STG.E.64 desc[UR36][R2.64], R4 ;  /* 0x0000000402007986 */ /* 0x0011e2000c101b24 */
[----:B------:R-:W-:Y:S05]  /*1a250*/  BRA `(.L_x_23568) ;  /* 0x0000000000747947 */ /* 0x000fea0003800000 */
.L_x_23664:
        /* <DEDUP_REMOVED lines=21> */
.L_x_23678:
[----:B------:R-:W-:Y:S05]  /*1a3b0*/  BSYNC B1 ;  /* 0x0000000000017941 */ /* 0x000fea0003800000 */
.L_x_23677:
[----:B------:R-:W-:Y:S01]  /*1a3c0*/  IMAD.U32 R6, R6, -0x80000000, RZ ;  /* 0x8000000006067824 */ /* 0x000fe200078e00ff */
[----:B------:R-:W-:Y:S01]  /*1a3d0*/  LEA R4, R4, 0x3b800000, 0x17 ;  /* 0x3b80000004047811 */ /* 0x000fe200078eb8ff */
[----:B------:R-:W-:-:S05]  /*1a3e0*/  IMAD.SHL.U32 R5, R0, 0x100000, RZ ;  /* 0x0010000000057824 */ /* 0x000fca00078e00ff */
[----:B------:R-:W-:-:S07]  /*1a3f0*/  LOP3.LUT R0, R4, R5, R6, 0xfe, !PT ;  /* 0x0000000504007212 */ /* 0x000fce00078efe06 */
.L_x_23676:
[----:B------:R-:W-:Y:S05]  /*1a400*/  BSYNC B0 ;  /* 0x0000000000007941 */ /* 0x000fea0003800000 */
.L_x_23675:
[----:B------:R-:W0:Y:S02]  /*1a410*/  F2I.FTZ.U32.TRUNC.NTZ R5, R0 ;  /* 0x0000000000057305 */ /* 0x000e24000021f000 */
[----:B0-----:R2:W-:Y:S02]  /*1a420*/  STG.E desc[UR36][R2.64], R5 ;  /* 0x0000000502007986 */ /* 0x0015e4000c101924 */
.L_x_23568:
[----:B------:R-:W-:Y:S05]  /*1a430*/  BSYNC B6 ;  /* 0x0000000000067941 */ /* 0x000fea0003800000 */
.L_x_23567:
        /* <DEDUP_REMOVED lines=42> */
.L_x_23689:
[----:B------:R-:W-:Y:S05]  /*1a6e0*/  BSYNC B1 ;  /* 0x0000000000017941 */ /* 0x000fea0003800000 */
.L_x_23688:
[----:B------:R-:W-:Y:S01]  /*1a6f0*/  IMAD.U32 R6, R6, -0x80000000, RZ ;  /* 0x8000000006067824 */ /* 0x000fe200078e00ff */
[----:B------:R-:W-:Y:S01]  /*1a700*/  LEA R5, R16, 0x3b800000, 0x17 ;  /* 0x3b80000010057811 */ /* 0x000fe200078eb8ff */
[----:B------:R-:W-:-:S05]  /*1a710*/  IMAD.SHL.U32 R0, R0, 0x100000, RZ ;  /* 0x0010000000007824 */ /* 0x000fca00078e00ff */
[----:B------:R-:W-:-:S07]  /*1a720*/  LOP3.LUT R0, R5, R0, R6, 0xfe, !PT ;  /* 0x0000000005007212 */ /* 0x000fce00078efe06 */
.L_x_23687:
[----:B------:R-:W-:Y:S05]  /*1a730*/  BSYNC B0 ;  /* 0x0000000000007941 */ /* 0x000fea0003800000 */
.L_x_23686:
[----:B------:R-:W0:Y:S02]  /*1a740*/  F2I.FTZ.TRUNC.NTZ R5, R0 ;  /* 0x0000000000057305 */ /* 0x000e24000021f100 */
[----:B0-----:R0:W-:Y:S01]  /*1a750*/  STG.E.U8 desc[UR36][R2.64], R5 ;  /* 0x0000000502007986 */ /* 0x0011e2000c101124 */
[----:B------:R-:W-:Y:S05]  /*1a760*/  BRA `(.L_x_23690) ;  /* 0x0000002c00007947 */ /* 0x000fea0003800000 */
.L_x_23684:
        /* <DEDUP_REMOVED lines=21> */
.L_x_23694:
[----:B------:R-:W-:Y:S05]  /*1a8c0*/  BSYNC B1 ;  /* 0x0000000000017941 */ /* 0x000fea0003800000 */
.L_x_23693:
[----:B------:R-:W-:Y:S01]  /*1a8d0*/  IMAD.U32 R6, R6, -0x80000000, RZ ;  /* 0x8000000006067824 */ /* 0x000fe200078e00ff */
[----:B------:R-:W-:Y:S01]  /*1a8e0*/  LEA R4, R4, 0x3b800000, 0x17 ;  /* 0x3b80000004047811 */ /* 0x000fe200078eb8ff */
[----:B------:R-:W-:-:S05]  /*1a8f0*/  IMAD.SHL.U32 R5, R0, 0x100000, RZ ;  /* 0x0010000000057824 */ /* 0x000fca00078e00ff */
[----:B------:R-:W-:-:S07]  /*1a900*/  LOP3.LUT R4, R4, R5, R6, 0xfe, !PT ;  /* 0x0000000504047212 */ /* 0x000fce00078efe06 */
.L_x_23692:
[----:B------:R-:W-:Y:S05]  /*1a910*/  BSYNC B0 ;  /* 0x0000000000007941 */ /* 0x000fea0003800000 */
.L_x_23691:
[----:B------:R-:W0:Y:S02]  /*1a920*/  F2I.S64.TRUNC R4, R4 ;  /* 0x0000000400047311 */ /* 0x000e24000020d900 */
[----:B0-----:R-:W-:-:S05]  /*1a930*/  IMAD.MOV.U32 R7, RZ, RZ, R4 ;  /* 0x000000ffff077224 */ /* 0x001fca00078e0004 */
[----:B------:R0:W-:Y:S01]  /*1a940*/  STG.E.U8 desc[UR36][R2.64], R7 ;  /* 0x0000000702007986 */ /* 0x0001e2000c101124 */
[----:B------:R-:W-:Y:S05]  /*1a950*/  BRA `(.L_x_23690) ;  /* 0x0000002800847947 */ /* 0x000fea0003800000 */
.L_x_23683:
        /* <DEDUP_REMOVED lines=27> */
.L_x_23700:
[----:B------:R-:W-:Y:S05]  /*1ab10*/  BSYNC B1 ;  /* 0x0000000000017941 */ /* 0x000fea0003800000 */
.L_x_23699:
[----:B------:R-:W-:Y:S01]  /*1ab20*/  IMAD.U32 R6, R6, -0x80000000, RZ ;  /* 0x8000000006067824 */ /* 0x000fe200078e00ff */
[----:B------:R-:W-:Y:S01]  /*1ab30*/  LEA R4, R4, 0x3b800000, 0x17 ;  /* 0x3b80000004047811 */ /* 0x000fe200078eb8ff */
[----:B------:R-:W-:-:S05]  /*1ab40*/  IMAD.SHL.U32 R5, R0, 0x100000, RZ ;  /* 0x0010000000057824 */ /* 0x000fca00078e00ff */
[----:B------:R-:W-:-:S07]  /*1ab50*/  LOP3.LUT R4, R4, R5, R6, 0xfe, !PT ;  /* 0x0000000504047212 */ /* 0x000fce00078efe06 */
.L_x_23698:
[----:B------:R-:W-:Y:S05]  /*1ab60*/  BSYNC B0 ;  /* 0x0000000000007941 */ /* 0x000fea0003800000 */
.L_x_23697:
[----:B------:R-:W0:Y:S02]  /*1ab70*/  F2I.S64.TRUNC R4, R4 ;  /* 0x0000000400047311 */ /* 0x000e24000020d900 */
[----:B0-----:R0:W-:Y:S01]  /*1ab80*/  STG.E.64 desc[UR36][R2.64], R4 ;  /* 0x0000000402007986 */ /* 0x0011e2000c101b24 */
[----:B------:R-:W-:Y:S05]  /*1ab90*/  BRA `(.L_x_23690) ;  /* 0x0000002400f47947 */ /* 0x000fea0003800000 */
.L_x_23696:
        /* <DEDUP_REMOVED lines=21> */
.L_x_23704:
[----:B------:R-:W-:Y:S05]  /*1acf0*/  BSYNC B1 ;  /* 0x0000000000017941 */ /* 0x000fea0003800000 */
.L_x_23703:
[----:B------:R-:W-:Y:S01]  /*1ad00*/  IMAD.U32 R6, R6, -0x80000000, RZ ;  /* 0x8000000006067824 */ /* 0x000fe200078e00ff */
[----:B------:R-:W-:Y:S01]  /*1ad10*/  LEA R4, R4, 0x3b800000, 0x17 ;  /* 0x3b80000004047811 */ /* 0x000fe200078eb8ff */
[----:B------:R-:W-:-:S05]  /*1ad20*/  IMAD.SHL.U32 R5, R0, 0x100000, RZ ;  /* 0x0010000000057824 */ /* 0x000fca00078e00ff */
[----:B------:R-:W-:-:S07]  /*1ad30*/  LOP3.LUT R0, R4, R5, R6, 0xfe, !PT ;  /* 0x0000000504007212 */ /* 0x000fce00078efe06 */
.L_x_23702:
[----:B------:R-:W-:Y:S05]  /*1ad40*/  BSYNC B0 ;  /* 0x0000000000007941 */ /* 0x000fea0003800000 */
.L_x_23701:
[----:B------:R-:W0:Y:S02]  /*1ad50*/  F2I.FTZ.TRUNC.NTZ R5, R0 ;  /* 0x0000000000057305 */ /* 0x000e24000021f100 */
[----:B0-----:R0:W-:Y:S01]  /*1ad60*/  STG.E desc[UR36][R2.64], R5 ;  /* 0x0000000502007986 */ /* 0x0011e2000c101924 */
[----:B------:R-:W-:Y:S05]  /*1ad70*/  BRA `(.L_x_23690) ;  /* 0x00000024007c7947 */ /* 0x000fea0003800000 */
.L_x_23695:
        /* <DEDUP_REMOVED lines=21> */
.L_x_23708:
[----:B------:R-:W-:Y:S05]  /*1aed0*/  BSYNC B1 ;  /* 0x0000000000017941 */ /* 0x000fea0003800000 */
.L_x_23707:
[----:B------:R-:W-:Y:S01]  /*1aee0*/  IMAD.U32 R6, R6, -0x80000000, RZ ;  /* 0x8000000006067824 */ /* 0x000fe200078e00ff */
[----:B------:R-:W-:Y:S01]  /*1aef0*/  LEA R4, R4, 0x3b800000, 0x17 ;  /* 0x3b80000004047811 */ /* 0x000fe200078eb8ff */
[----:B------:R-:W-:-:S05]  /*1af00*/  IMAD.SHL.U32 R5, R0, 0x100000, RZ ;  /* 0x0010000000057824 */ /* 0x000fca00078e00ff */
[----:B------:R-:W-:-:S07]  /*1af10*/  LOP3.LUT R0, R4, R5, R6, 0xfe, !PT ;  /* 0x0000000504007212 */ /* 0x000fce00078efe06 */
.L_x_23706:
[----:B------:R-:W-:Y:S05]  /*1af20*/  BSYNC B0 ;  /* 0x0000000000007941 */ /* 0x000fea0003800000 */
.L_x_23705:
[----:B------:R-:W0:Y:S02]  /*1af30*/  F2I.FTZ.TRUNC.NTZ R5, R0 ;  /* 0x0000000000057305 */ /* 0x000e24000021f100 */
[----:B0-----:R0:W-:Y:S01]  /*1af40*/  STG.E.U16 desc[UR36][R2.64], R5 ;  /* 0x0000000502007986 */ /* 0x0011e2000c101524 */
[----:B------:R-:W-:Y:S05]  /*1af50*/  BRA `(.L_x_23690) ;  /* 0x0000002400047947 */ /* 0x000fea0003800000 */
.L_x_23682:
        /* <DEDUP_REMOVED lines=27> */
.L_x_23714:
[----:B------:R-:W-:Y:S05]  /*1b110*/  BSYNC B1 ;  /* 0x0000000000017941 */ /* 0x000fea0003800000 */
.L_x_23713:
[----:B------:R-:W-:Y:S01]  /*1b120*/  IMAD.U32 R6, R6, -0x80000000, RZ ;  /* 0x8000000006067824 */ /* 0x000fe200078e00ff */
[----:B------:R-:W-:Y:S01]  /*1b130*/  LEA R4, R4, 0x3b800000, 0x17 ;  /* 0x3b80000004047811 */ /* 0x000fe200078eb8ff */
[----:B------:R-:W-:-:S05]  /*1b140*/  IMAD.SHL.U32 R5, R0, 0x100000, RZ ;  /* 0x0010000000057824 */ /* 0x000fca00078e00ff */
[----:B------:R-:W-:-:S07]  /*1b150*/  LOP3.LUT R5, R4, R5, R6, 0xfe, !PT ;  /* 0x0000000504057212 */ /* 0x000fce00078efe06 */
.L_x_23712:
[----:B------:R-:W-:Y:S05]  /*1b160*/  BSYNC B0 ;  /* 0x0000000000007941 */ /* 0x000fea0003800000 */
.L_x_23711:
[----:B------:R0:W-:Y:S01]  /*1b170*/  STG.E desc[UR36][R2.64], R5 ;  /* 0x0000000502007986 */ /* 0x0001e2000c101924 */
[----:B------:R-:W-:Y:S05]  /*1b180*/  BRA `(.L_x_23690) ;  /* 0x0000002000787947 */ /* 0x000fea0003800000 */
.L_x_23710:
        /* <DEDUP_REMOVED lines=21> */
.L_x_23718:
[----:B------:R-:W-:Y:S05]  /*1b2e0*/  BSYNC B1 ;  /* 0x0000000000017941 */ /* 0x000fea0003800000 */
.L_x_23717:
[----:B------:R-:W-:Y:S01]  /*1b2f0*/  IMAD.U32 R6, R6, -0x80000000, RZ ;  /* 0x8000000006067824 */ /* 0x000fe200078e00ff */
[----:B------:R-:W-:Y:S01]  /*1b300*/  LEA R4, R4, 0x3b800000, 0x17 ;  /* 0x3b80000004047811 */ /* 0x000fe200078eb8ff */
[----:B------:R-:W-:-:S05]  /*1b310*/  IMAD.SHL.U32 R5, R0, 0x100000, RZ ;  /* 0x0010000000057824 */ /* 0x000fca00078e00ff */
[----:B------:R-:W-:-:S07]  /*1b320*/  LOP3.LUT R0, R4, R5, R6, 0xfe, !PT ;  /* 0x0000000504007212 */ /* 0x000fce00078efe06 */
.L_x_23716:
[----:B------:R-:W-:Y:S05]  /*1b330*/  BSYNC B0 ;  /* 0x0000000000007941 */ /* 0x000fea0003800000 */
.L_x_23715:
[----:B------:R-:W-:-:S05]  /*1b340*/  F2FP.F16.F32.PACK_AB R0, RZ, R0 ;  /* 0x00000000ff00723e */ /* 0x000fca00000000ff */
[----:B------:R0:W-:Y:S01]  /*1b350*/  STG.E.U16 desc[UR36][R2.64], R0 ;  /* 0x0000000002007986 */ /* 0x0001e2000c101524 */
[----:B------:R-:W-:Y:S05]  /*1b360*/  BRA `(.L_x_23690) ;  /* 0x0000002000007947 */ /* 0x000fea0003800000 */
.L_x_23709:
        /* <DEDUP_REMOVED lines=27> */
.L_x_23724:
[----:B------:R-:W-:Y:S05]  /*1b520*/  BSYNC B1 ;  /* 0x0000000000017941 */ /* 0x000fea0003800000 */
.L_x_23723:
[----:B------:R-:W-:Y:S01]  /*1b530*/  IMAD.U32 R6, R6, -0x80000000, RZ ;  /* 0x8000000006067824 */ /* 0x000fe200078e00ff */
[----:B------:R-:W-:Y:S01]  /*1b540*/  LEA R4, R4, 0x3b800000, 0x17 ;  /* 0x3b80000004047811 */ /* 0x000fe200078eb8ff */
[----:B------:R-:W-:-:S05]  /*1b550*/  IMAD.SHL.U32 R5, R0, 0x100000, RZ ;  /* 0x0010000000057824 */ /* 0x000fca00078e00ff */
[----:B------:R-:W-:-:S07]  /*1b560*/  LOP3.LUT R4, R4, R5, R6, 0xfe, !PT ;  /* 0x0000000504047212 */ /* 0x000fce00078efe06 */
.L_x_23722:
[----:B------:R-:W-:Y:S05]  /*1b570*/  BSYNC B0 ;  /* 0x0000000000007941 */ /* 0x000fea0003800000 */
.L_x_23721:
[----:B------:R-:W-:-:S05]  /*1b580*/  IMAD.MOV.U32 R5, RZ, RZ, RZ ;  /* 0x000000ffff057224 */ /* 0x000fca00078e00ff */
[----:B------:R0:W-:Y:S01]  /*1b590*/  STG.E.64 desc[UR36][R2.64], R4 ;  /* 0x0000000402007986 */ /* 0x0001e2000c101b24 */
[----:B------:R-:W-:Y:S05]  /*1b5a0*/  BRA `(.L_x_23690) ;  /* 0x0000001c00707947 */ /* 0x000fea0003800000 */
.L_x_23720:
        /* <DEDUP_REMOVED lines=21> */
.L_x_23728:
[----:B------:R-:W-:Y:S05]  /*1b700*/  BSYNC B1 ;  /* 0x0000000000017941 */ /* 0x000fea0003800000 */
.L_x_23727:
[----:B------:R-:W-:Y:S01]  /*1b710*/  IMAD.U32 R6, R6, -0x80000000, RZ ;  /* 0x8000000006067824 */ /* 0x000fe200078e00ff */
[----:B------:R-:W-:Y:S01]  /*1b720*/  LEA R4, R4, 0x3b800000, 0x17 ;  /* 0x3b80000004047811 */ /* 0x000fe200078eb8ff */
[----:B------:R-:W-:-:S05]  /*1b730*/  IMAD.SHL.U32 R5, R0, 0x100000, RZ ;  /* 0x0010000000057824 */ /* 0x000fca00078e00ff */
[----:B------:R-:W-:-:S07]  /*1b740*/  LOP3.LUT R0, R4, R5, R6, 0xfe, !PT ;  /* 0x0000000504007212 */ /* 0x000fce00078efe06 */
.L_x_23726:
[----:B------:R-:W-:Y:S05]  /*1b750*/  BSYNC B0 ;  /* 0x0000000000007941 */ /* 0x000fea0003800000 */
.L_x_23725:
[----:B------:R-:W-:-:S04]  /*1b760*/  F2FP.F16.F32.PACK_AB R0, RZ, R0 ;  /* 0x00000000ff00723e */ /* 0x000fc800000000ff */
[----:B------:R-:W-:-:S05]  /*1b770*/  PRMT R0, R0, 0x5410, RZ ;  /* 0x0000541000007816 */ /* 0x000fca00000000ff */
[----:B------:R0:W-:Y:S01]  /*1b780*/  STG.E desc[UR36][R2.64], R0 ;  /* 0x0000000002007986 */ /* 0x0001e2000c101924 */
[----:B------:R-:W-:Y:S05]  /*1b790*/  BRA `(.L_x_23690) ;  /* 0x0000001800f47947 */ /* 0x000fea0003800000 */
.L_x_23719:
        /* <DEDUP_REMOVED lines=21> */
.L_x_23732:
[----:B------:R-:W-:Y:S05]  /*1b8f0*/  BSYNC B1 ;  /* 0x0000000000017941 */ /* 0x000fea0003800000 */
.L_x_23731:
[----:B------:R-:W-:Y:S01]  /*1b900*/  IMAD.U32 R6, R6, -0x80000000, RZ ;  /* 0x8000000006067824 */ /* 0x000fe200078e00ff */
[----:B------:R-:W-:Y:S01]  /*1b910*/  LEA R4, R4, 0x3b800000, 0x17 ;  /* 0x3b80000004047811 */ /* 0x000fe200078eb8ff */
[----:B------:R-:W-:-:S05]  /*1b920*/  IMAD.SHL.U32 R5, R0, 0x100000, RZ ;  /* 0x0010000000057824 */ /* 0x000fca00078e00ff */
[----:B------:R-:W-:-:S07]  /*1b930*/  LOP3.LUT R0, R4, R5, R6, 0xfe, !PT ;  /* 0x0000000504007212 */ /* 0x000fce00078efe06 */
.L_x_23730:
[----:B------:R-:W-:Y:S05]  /*1b940*/  BSYNC B0 ;  /* 0x0000000000007941 */ /* 0x000fea0003800000 */
.L_x_23729:
[----:B------:R-:W-:-:S04]  /*1b950*/  FMUL.FTZ R0, R0, 1 ;  /* 0x3f80000000007820 */ /* 0x000fc80000410000 */
[----:B------:R-:W0:Y:S02]  /*1b960*/  F2F.F64.F32 R4, R0 ;  /* 0x0000000000047310 */ /* 0x000e240000201800 */
[----:B0-----:R0:W-:Y:S01]  /*1b970*/  STG.E.64 desc[UR36][R2.64], R4 ;  /* 0x0000000402007986 */ /* 0x0011e2000c101b24 */
[----:B------:R-:W-:Y:S05]  /*1b980*/  BRA `(.L_x_23690) ;  /* 0x0000001800787947 */ /* 0x000fea0003800000 */
.L_x_23681:
        /* <DEDUP_REMOVED lines=29> */
.L_x_23739:
[----:B------:R-:W-:Y:S05]  /*1bb60*/  BSYNC B1 ;  /* 0x0000000000017941 */ /* 0x000fea0003800000 */
.L_x_23738:
[----:B------:R-:W-:Y:S01]  /*1bb70*/  IMAD.U32 R6, R6, -0x80000000, RZ ;  /* 0x8000000006067824 */ /* 0x000fe200078e00ff */
[----:B------:R-:W-:Y:S01]  /*1bb80*/  LEA R4, R4, 0x3b800000, 0x17 ;  /* 0x3b80000004047811 */ /* 0x000fe200078eb8ff */
[----:B------:R-:W-:-:S05]  /*1bb90*/  IMAD.SHL.U32 R5, R0, 0x100000, RZ ;  /* 0x0010000000057824 */ /* 0x000fca00078e00ff */
[----:B------:R-:W-:-:S07]  /*1bba0*/  LOP3.LUT R0, R4, R5, R6, 0xfe, !PT ;  /* 0x0000000504007212 */ /* 0x000fce00078efe06 */
.L_x_23737:
[----:B------:R-:W-:Y:S05]  /*1bbb0*/  BSYNC B0 ;  /* 0x0000000000007941 */ /* 0x000fea0003800000 */
.L_x_23736:
[----:B------:R-:W-:-:S04]  /*1bbc0*/  FSETP.NEU.FTZ.AND P0, PT, R0, RZ, PT ;  /* 0x000000ff0000720b */ /* 0x000fc80003f1d000 */
[----:B------:R-:W-:-:S05]  /*1bbd0*/  SEL R5, RZ, 0x1, !P0 ;  /* 0x00000001ff057807 */ /* 0x000fca0004000000 */
[----:B------:R1:W-:Y:S01]  /*1bbe0*/  STG.E.U8 desc[UR36][R2.64], R5 ;  /* 0x0000000502007986 */ /* 0x0003e2000c101124 */
[----:B------:R-:W-:Y:S05]  /*1bbf0*/  BRA `(.L_x_23690) ;  /* 0x0000001400dc7947 */ /* 0x000fea0003800000 */
.L_x_23735:
        /* <DEDUP_REMOVED lines=21> */
.L_x_23743:
[----:B------:R-:W-:Y:S05]  /*1bd50*/  BSYNC B1 ;  /* 0x0000000000017941 */ /* 0x000fea0003800000 */
.L_x_23742:
[----:B------:R-:W-:Y:S01]  /*1bd60*/  IMAD.U32 R6, R6, -0x80000000, RZ ;  /* 0x8000000006067824 */ /* 0x000fe200078e00ff */
[----:B------:R-:W-:Y:S01]  /*1bd70*/  LEA R4, R4, 0x3b800000, 0x17 ;  /* 0x3b80000004047811 */ /* 0x000fe200078eb8ff */
[----:B------:R-:W-:-:S05]  /*1bd80*/  IMAD.SHL.U32 R5, R0, 0x100000, RZ ;  /* 0x0010000000057824 */ /* 0x000fca00078e00ff */
[----:B------:R-:W-:-:S07]  /*1bd90*/  LOP3.LUT R0, R4, R5, R6, 0xfe, !PT ;  /* 0x0000000504007212 */ /* 0x000fce00078efe06 */
.L_x_23741:
[----:B------:R-:W-:Y:S05]  /*1bda0*/  BSYNC B0 ;  /* 0x0000000000007941 */ /* 0x000fea0003800000 */
.L_x_23740:
[----:B------:R-:W-:Y:S01]  /*1bdb0*/  FMUL.FTZ R0, R0, 1 ;  /* 0x3f80000000007820 */ /* 0x000fe20000410000 */
[----:B------:R-:W-:-:S03]  /*1bdc0*/  CS2R R6, SRZ ;  /* 0x0000000000067805 */ /* 0x000fc6000001ff00 */
[----:B------:R-:W0:Y:S02]  /*1bdd0*/  F2F.F64.F32 R4, R0 ;  /* 0x0000000000047310 */ /* 0x000e240000201800 */
[----:B0-----:R0:W-:Y:S01]  /*1bde0*/  STG.E.128 desc[UR36][R2.64], R4 ;  /* 0x0000000402007986 */ /* 0x0011e2000c101d24 */
[----:B------:R-:W-:Y:S05]  /*1bdf0*/  BRA `(.L_x_23690) ;  /* 0x00000014005c7947 */ /* 0x000fea0003800000 */
.L_x_23734:
        /* <DEDUP_REMOVED lines=27> */
.L_x_23749:
[----:B------:R-:W-:Y:S05]  /*1bfb0*/  BSYNC B1 ;  /* 0x0000000000017941 */ /* 0x000fea0003800000 */
.L_x_23748:
[----:B------:R-:W-:Y:S01]  /*1bfc0*/  IMAD.U32 R6, R6, -0x80000000, RZ ;  /* 0x8000000006067824 */ /* 0x000fe200078e00ff */
[----:B------:R-:W-:Y:S01]  /*1bfd0*/  LEA R4, R4, 0x3b800000, 0x17 ;  /* 0x3b80000004047811 */ /* 0x000fe200078eb8ff */
[----:B------:R-:W-:-:S05]  /*1bfe0*/  IMAD.SHL.U32 R5, R0, 0x100000, RZ ;  /* 0x0010000000057824 */ /* 0x000fca00078e00ff */
[----:B------:R-:W-:-:S07]  /*1bff0*/  LOP3.LUT R0, R4, R5, R6, 0xfe, !PT ;  /* 0x0000000504007212 */ /* 0x000fce00078efe06 */
.L_x_23747:
[----:B------:R-:W-:Y:S05]  /*1c000*/  BSYNC B0 ;  /* 0x0000000000007941 */ /* 0x000fea0003800000 */
.L_x_23746:
        /* <DEDUP_REMOVED lines=14> */
.L_x_23751:
[----:B------:R-:W-:Y:S05]  /*1c0f0*/  BSYNC B0 ;  /* 0x0000000000007941 */ /* 0x000fea0003800000 */
.L_x_23750:
[----:B------:R-:W-:-:S05]  /*1c100*/  LOP3.LUT R7, R4, R7, RZ, 0xfc, !PT ;  /* 0x0000000704077212 */ /* 0x000fca00078efcff */
[----:B------:R3:W-:Y:S01]  /*1c110*/  STG.E.U8 desc[UR36][R2.64], R7 ;  /* 0x0000000702007986 */ /* 0x0007e2000c101124 */
[----:B------:R-:W-:Y:S05]  /*1c120*/  BRA `(.L_x_23690) ;  /* 0x0000001000907947 */ /* 0x000fea0003800000 */
.L_x_23745:
        /* <DEDUP_REMOVED lines=21> */
.L_x_23755:
[----:B------:R-:W-:Y:S05]  /*1c280*/  BSYNC B1 ;  /* 0x0000000000017941 */ /* 0x000fea0003800000 */
.L_x_23754:
[----:B------:R-:W-:Y:S01]  /*1c290*/  IMAD.U32 R6, R6, -0x80000000, RZ ;  /* 0x8000000006067824 */ /* 0x000fe200078e00ff */
[----:B------:R-:W-:Y:S01]  /*1c2a0*/  LEA R4, R4, 0x3b800000, 0x17 ;  /* 0x3b80000004047811 */ /* 0x000fe200078eb8ff */
[----:B------:R-:W-:-:S05]  /*1c2b0*/  IMAD.SHL.U32 R5, R0, 0x100000, RZ ;  /* 0x0010000000057824 */ /* 0x000fca00078e00ff */
[----:B------:R-:W-:-:S07]  /*1c2c0*/  LOP3.LUT R0, R4, R5, R6, 0xfe, !PT ;  /* 0x0000000504007212 */ /* 0x000fce00078efe06 */
.L_x_23753:
[----:B------:R-:W-:Y:S05]  /*1c2d0*/  BSYNC B0 ;  /* 0x0000000000007941 */ /* 0x000fea0003800000 */
.L_x_23752:
        /* <DEDUP_REMOVED lines=12> */
.L_x_23757:
[----:B------:R-:W-:Y:S01]  /*1c3a0*/  IMAD.MOV.U32 R4, RZ, RZ, 0x7f ;  /* 0x0000007fff047424 */ /* 0x000fe200078e00ff */
[----:B------:R-:W-:-:S04]  /*1c3b0*/  ISETP.GT.U32.AND P0, PT, R6, 0x7f800000, PT ;  /* 0x7f8000000600780c */ /* 0x000fc80003f04070 */
[----:B------:R-:W-:-:S09]  /*1c3c0*/  SEL R4, R4, 0x7c, P0 ;  /* 0x0000007c04047807 */ /* 0x000fd20000000000 */
.L_x_23758:
[----:B------:R-:W-:Y:S05]  /*1c3d0*/  BSYNC B0 ;  /* 0x0000000000007941 */ /* 0x000fea0003800000 */
.L_x_23756:
[----:B------:R-:W-:-:S04]  /*1c3e0*/  LOP3.LUT R0, R0, 0x80000000, RZ, 0xc0, !PT ;  /* 0x8000000000007812 */ /* 0x000fc800078ec0ff */
[----:B------:R-:W-:-:S04]  /*1c3f0*/  SHF.R.U32.HI R5, RZ, 0x18, R0 ;  /* 0x00000018ff057819 */ /* 0x000fc80000011600 */
[----:B------:R-:W-:-:S05]  /*1c400*/  LOP3.LUT R5, R4, R5, RZ, 0xfc, !PT ;  /* 0x0000000504057212 */ /* 0x000fca00078efcff */
[----:B------:R2:W-:Y:S01]  /*1c410*/  STG.E.U8 desc[UR36][R2.64], R5 ;  /* 0x0000000502007986 */ /* 0x0005e2000c101124 */
[----:B------:R-:W-:Y:S05]  /*1c420*/  BRA `(.L_x_23690) ;  /* 0x0000000c00d07947 */ /* 0x000fea0003800000 */
.L_x_23744:
        /* <DEDUP_REMOVED lines=21> */
.L_x_23762:
[----:B------:R-:W-:Y:S05]  /*1c580*/  BSYNC B1 ;  /* 0x0000000000017941 */ /* 0x000fea0003800000 */
.L_x_23761:
[----:B------:R-:W-:Y:S01]  /*1c590*/  IMAD.U32 R6, R6, -0x80000000, RZ ;  /* 0x8000000006067824 */ /* 0x000fe200078e00ff */
[----:B------:R-:W-:Y:S01]  /*1c5a0*/  LEA R4, R4, 0x3b800000, 0x17 ;  /* 0x3b80000004047811 */ /* 0x000fe200078eb8ff */
[----:B------:R-:W-:-:S05]  /*1c5b0*/  IMAD.SHL.U32 R5, R0, 0x100000, RZ ;  /* 0x0010000000057824 */ /* 0x000fca00078e00ff */
[----:B------:R-:W-:-:S07]  /*1c5c0*/  LOP3.LUT R0, R4, R5, R6, 0xfe, !PT ;  /* 0x0000000504007212 */ /* 0x000fce00078efe06 */
.L_x_23760:
[----:B------:R-:W-:Y:S05]  /*1c5d0*/  BSYNC B0 ;  /* 0x0000000000007941 */ /* 0x000fea0003800000 */
.L_x_23759:
[----:B------:R-:W-:-:S05]  /*1c5e0*/  F2FP.BF16.F32.PACK_AB R0, RZ, R0 ;  /* 0x00000000ff00723e */ /* 0x000fca00000010ff */
[----:B------:R4:W-:Y:S01]  /*1c5f0*/  STG.E.U16 desc[UR36][R2.64], R0 ;  /* 0x0000000002007986 */ /* 0x0009e2000c101524 */
[----:B------:R-:W-:Y:S05]  /*1c600*/  BRA `(.L_x_23690) ;  /* 0x0000000c00587947 */ /* 0x000fea0003800000 */
.L_x_23733:
        /* <DEDUP_REMOVED lines=29> */
.L_x_23769:
[----:B------:R-:W-:Y:S05]  /*1c7e0*/  BSYNC B1 ;  /* 0x0000000000017941 */ /* 0x000fea0003800000 */
.L_x_23768:
[----:B------:R-:W-:Y:S01]  /*1c7f0*/  IMAD.U32 R6, R6, -0x80000000, RZ ;  /* 0x8000000006067824 */ /* 0x000fe200078e00ff */
[----:B------:R-:W-:Y:S01]  /*1c800*/  LEA R4, R4, 0x3b800000, 0x17 ;  /* 0x3b80000004047811 */ /* 0x000fe200078eb8ff */
[----:B------:R-:W-:-:S05]  /*1c810*/  IMAD.SHL.U32 R5, R0, 0x100000, RZ ;  /* 0x0010000000057824 */ /* 0x000fca00078e00ff */
[----:B------:R-:W-:-:S07]  /*1c820*/  LOP3.LUT R0, R4, R5, R6, 0xfe, !PT ;  /* 0x0000000504007212 */ /* 0x000fce00078efe06 */
.L_x_23767:
[----:B------:R-:W-:Y:S05]  /*1c830*/  BSYNC B0 ;  /* 0x0000000000007941 */ /* 0x000fea0003800000 */
.L_x_23766:
[----:B------:R-:W0:Y:S02]  /*1c840*/  F2I.FTZ.U32.TRUNC.NTZ R5, R0 ;  /* 0x0000000000057305 */ /* 0x000e24000021f000 */
[----:B0-----:R0:W-:Y:S01]  /*1c850*/  STG.E.U16 desc[UR36][R2.64], R5 ;  /* 0x0000000502007986 */ /* 0x0011e2000c101524 */
[----:B------:R-:W-:Y:S05]  /*1c860*/  BRA `(.L_x_23690) ;  /* 0x0000000800c07947 */ /* 0x000fea0003800000 */
.L_x_23765:
[----:B------:R0:W-:Y:S01]  /*1c870*/  STG.E.U8 desc[UR36][R2.64], R16 ;  /* 0x0000001002007986 */ /* 0x0001e2000c101124 */
[----:B------:R-:W-:Y:S05]  /*1c880*/  BRA `(.L_x_23690) ;  /* 0x0000000800b87947 */ /* 0x000fea0003800000 */
.L_x_23764:
        /* <DEDUP_REMOVED lines=21> */
.L_x_23773:
[----:B------:R-:W-:Y:S05]  /*1c9e0*/  BSYNC B1 ;  /* 0x0000000000017941 */ /* 0x000fea0003800000 */
.L_x_23772:
[----:B------:R-:W-:Y:S01]  /*1c9f0*/  IMAD.U32 R6, R6, -0x80000000, RZ ;  /* 0x8000000006067824 */ /* 0x000fe200078e00ff */
[----:B------:R-:W-:Y:S01]  /*1ca00*/  LEA R4, R4, 0x3b800000, 0x17 ;  /* 0x3b80000004047811 */ /* 0x000fe200078eb8ff */
[----:B------:R-:W-:-:S05]  /*1ca10*/  IMAD.SHL.U32 R5, R0, 0x100000, RZ ;  /* 0x0010000000057824 */ /* 0x000fca00078e00ff */
[----:B------:R-:W-:-:S07]  /*1ca20*/  LOP3.LUT R0, R4, R5, R6, 0xfe, !PT ;  /* 0x0000000504007212 */ /* 0x000fce00078efe06 */
.L_x_23771:
[----:B------:R-:W-:Y:S05]  /*1ca30*/  BSYNC B0 ;  /* 0x0000000000007941 */ /* 0x000fea0003800000 */
.L_x_23770:
        /* <DEDUP_REMOVED lines=16> */
.L_x_23776:
[----:B------:R-:W-:-:S04]  /*1cb40*/  LOP3.LUT R0, R0, 0x80000000, RZ, 0xc0, !PT ;  /* 0x8000000000007812 */ /* 0x000fc800078ec0ff */
[----:B------:R-:W-:-:S04]  /*1cb50*/  SHF.R.U32.HI R0, RZ, 0x18, R0 ;  /* 0x00000018ff007819 */ /* 0x000fc80000011600 */
[----:B------:R-:W-:-:S04]  /*1cb60*/  LOP3.LUT R0, R5, R0, RZ, 0xfc, !PT ;  /* 0x0000000005007212 */ /* 0x000fc800078efcff */
[----:B------:R-:W-:-:S07]  /*1cb70*/  PRMT R4, R0, 0x7610, R4 ;  /* 0x0000761000047816 */ /* 0x000fce0000000004 */
.L_x_23775:
[----:B------:R-:W-:Y:S05]  /*1cb80*/  BSYNC B0 ;  /* 0x0000000000007941 */ /* 0x000fea0003800000 */
.L_x_23774:
[----:B------:R0:W-:Y:S01]  /*1cb90*/  STG.E.U8 desc[UR36][R2.64], R4 ;  /* 0x0000000402007986 */ /* 0x0001e2000c101124 */
[----:B------:R-:W-:Y:S05]  /*1cba0*/  BRA `(.L_x_23690) ;  /* 0x0000000400f07947 */ /* 0x000fea0003800000 */
.L_x_23763:
        /* <DEDUP_REMOVED lines=27> */
.L_x_23782:
[----:B------:R-:W-:Y:S05]  /*1cd60*/  BSYNC B1 ;  /* 0x0000000000017941 */ /* 0x000fea0003800000 */
.L_x_23781:
[----:B------:R-:W-:Y:S01]  /*1cd70*/  IMAD.U32 R6, R6, -0x80000000, RZ ;  /* 0x8000000006067824 */ /* 0x000fe200078e00ff */
[----:B------:R-:W-:Y:S01]  /*1cd80*/  LEA R4, R4, 0x3b800000, 0x17 ;  /* 0x3b80000004047811 */ /* 0x000fe200078eb8ff */
[----:B------:R-:W-:-:S05]  /*1cd90*/  IMAD.SHL.U32 R5, R0, 0x100000, RZ ;  /* 0x0010000000057824 */ /* 0x000fca00078e00ff */
[----:B------:R-:W-:-:S07]  /*1cda0*/  LOP3.LUT R0, R4, R5, R6, 0xfe, !PT ;  /* 0x0000000504007212 */ /* 0x000fce00078efe06 */
.L_x_23780:
[----:B------:R-:W-:Y:S05]  /*1cdb0*/  BSYNC B0 ;  /* 0x0000000000007941 */ /* 0x000fea0003800000 */
.L_x_23779:
        /* <DEDUP_REMOVED lines=15> */
.L_x_23685:
        /* <DEDUP_REMOVED lines=16> */
.L_x_23783:
[----:B------:R-:W-:Y:S05]  /*1cfb0*/  BRA `(.L_x_23690) ;  /* 0x0000000000ec7947 */ /* 0x000fea0003800000 */
.L_x_23778:
        /* <DEDUP_REMOVED lines=21> */
.L_x_23787:
[----:B------:R-:W-:Y:S05]  /*1d110*/  BSYNC B1 ;  /* 0x0000000000017941 */ /* 0x000fea0003800000 */
.L_x_23786:
[----:B------:R-:W-:Y:S01]  /*1d120*/  IMAD.U32 R6, R6, -0x80000000, RZ ;  /* 0x8000000006067824 */ /* 0x000fe200078e00ff */
[----:B------:R-:W-:Y:S01]  /*1d130*/  LEA R4, R4, 0x3b800000, 0x17 ;  /* 0x3b80000004047811 */ /* 0x000fe200078eb8ff */
[----:B------:R-:W-:-:S05]  /*1d140*/  IMAD.SHL.U32 R5, R0, 0x100000, RZ ;  /* 0x0010000000057824 */ /* 0x000fca00078e00ff */
[----:B------:R-:W-:-:S07]  /*1d150*/  LOP3.LUT R4, R4, R5, R6, 0xfe, !PT ;  /* 0x0000000504047212 */ /* 0x000fce00078efe06 */
.L_x_23785:
[----:B------:R-:W-:Y:S05]  /*1d160*/  BSYNC B0 ;  /* 0x0000000000007941 */ /* 0x000fea0003800000 */
.L_x_23784:
[----:B------:R-:W0:Y:S02]  /*1d170*/  F2I.U64.TRUNC R4, R4 ;  /* 0x0000000400047311 */ /* 0x000e24000020d800 */
[----:B0-----:R0:W-:Y:S01]  /*1d180*/  STG.E.64 desc[UR36][R2.64], R4 ;  /* 0x0000000402007986 */ /* 0x0011e2000c101b24 */
[----:B------:R-:W-:Y:S05]  /*1d190*/  BRA `(.L_x_23690) ;  /* 0x0000000000747947 */ /* 0x000fea0003800000 */
.L_x_23777:
        /* <DEDUP_REMOVED lines=21> */
.L_x_23791:
[----:B------:R-:W-:Y:S05]  /*1d2f0*/  BSYNC B1 ;  /* 0x0000000000017941 */ /* 0x000fea0003800000 */
.L_x_23790:
[----:B------:R-:W-:Y:S01]  /*1d300*/  IMAD.U32 R6, R6, -0x80000000, RZ ;  /* 0x8000000006067824 */ /* 0x000fe200078e00ff */
[----:B------:R-:W-:Y:S01]  /*1d310*/  LEA R4, R4, 0x3b800000, 0x17 ;  /* 0x3b80000004047811 */ /* 0x000fe200078eb8ff */
[----:B------:R-:W-:-:S05]  /*1d320*/  IMAD.SHL.U32 R5, R0, 0x100000, RZ ;  /* 0x0010000000057824 */ /* 0x000fca00078e00ff */
[----:B------:R-:W-:-:S07]  /*1d330*/  LOP3.LUT R0, R4, R5, R6, 0xfe, !PT ;  /* 0x0000000504007212 */ /* 0x000fce00078efe06 */
.L_x_23789:
[----:B------:R-:W-:Y:S05]  /*1d340*/  BSYNC B0 ;  /* 0x0000000000007941 */ /* 0x000fea0003800000 */
.L_x_23788:
[----:B------:R-:W0:Y:S02]  /*1d350*/  F2I.FTZ.U32.TRUNC.NTZ R5, R0 ;  /* 0x0000000000057305 */ /* 0x000e24000021f000 */
[----:B0-----:R0:W-:Y:S02]  /*1d360*/  STG.E desc[UR36][R2.64], R5 ;  /* 0x0000000502007986 */ /* 0x0011e4000c101924 */
.L_x_23690:
        /* <DEDUP_REMOVED lines=42> */
.L_x_23800:
[----:B------:R-:W-:Y:S05]  /*1d610*/  BSYNC B1 ;  /* 0x0000000000017941 */ /* 0x000fea0003800000 */
.L_x_23799:
[----:B------:R-:W-:Y:S01]  /*1d620*/  IMAD.U32 R6, R6, -0x80000000, RZ ;  /* 0x8000000006067824 */ /* 0x000fe200078e00ff */
[----:B------:R-:W-:Y:S01]  /*1d630*/  LEA R17, R17, 0x3b800000, 0x17 ;  /* 0x3b80000011117811 */ /* 0x000fe200078eb8ff */
[----:B------:R-:W-:-:S05]  /*1d640*/  IMAD.SHL.U32 R0, R0, 0x100000, RZ ;  /* 0x0010000000007824 */ /* 0x000fca00078e00ff */
[----:B------:R-:W-:-:S07]  /*1d650*/  LOP3.LUT R0, R17, R0, R6, 0xfe, !PT ;  /* 0x0000000011007212 */ /* 0x000fce00078efe06 */
.L_x_23798:
[----:B------:R-:W-:Y:S05]  /*1d660*/  BSYNC B0 ;  /* 0x0000000000007941 */ /* 0x000fea0003800000 */
.L_x_23797:
[----:B------:R-:W0:Y:S02]  /*1d670*/  F2I.FTZ.TRUNC.NTZ R5, R0 ;  /* 0x0000000000057305 */ /* 0x000e24000021f100 */
[----:B0-----:R0:W-:Y:S01]  /*1d680*/  STG.E.U8 desc[UR36][R2.64], R5 ;  /* 0x0000000502007986 */ /* 0x0011e2000c101124 */
[----:B------:R-:W-:Y:S05]  /*1d690*/  BRA `(.L_x_23801) ;  /* 0x0000002c00007947 */ /* 0x000fea0003800000 */
.L_x_23795:
        /* <DEDUP_REMOVED lines=21> */
.L_x_23805:
[----:B------:R-:W-:Y:S05]  /*1d7f0*/  BSYNC B1 ;  /* 0x0000000000017941 */ /* 0x000fea0003800000 */
.L_x_23804:
[----:B------:R-:W-:Y:S01]  /*1d800*/  IMAD.U32 R6, R6, -0x80000000, RZ ;  /* 0x8000000006067824 */ /* 0x000fe200078e00ff */
[----:B------:R-:W-:Y:S01]  /*1d810*/  LEA R4, R4, 0x3b800000, 0x17 ;  /* 0x3b80000004047811 */ /* 0x000fe200078eb8ff */
[----:B------:R-:W-:-:S05]  /*1d820*/  IMAD.SHL.U32 R5, R0, 0x100000, RZ ;  /* 0x0010000000057824 */ /* 0x000fca00078e00ff */
[----:B------:R-:W-:-:S07]  /*1d830*/  LOP3.LUT R4, R4, R5, R6, 0xfe, !PT ;  /* 0x0000000504047212 */ /* 0x000fce00078efe06 */
.L_x_23803:
[----:B------:R-:W-:Y:S05]  /*1d840*/  BSYNC B0 ;  /* 0x0000000000007941 */ /* 0x000fea0003800000 */
.L_x_23802:
[----:B------:R-:W0:Y:S02]  /*1d850*/  F2I.S64.TRUNC R4, R4 ;  /* 0x0000000400047311 */ /* 0x000e24000020d900 */
[----:B0-----:R-:W-:-:S05]  /*1d860*/  IMAD.MOV.U32 R7, RZ, RZ, R4 ;  /* 0x000000ffff077224 */ /* 0x001fca00078e0004 */
[----:B------:R0:W-:Y:S01]  /*1d870*/  STG.E.U8 desc[UR36][R2.64], R7 ;  /* 0x0000000702007986 */ /* 0x0001e2000c101124 */
[----:B------:R-:W-:Y:S05]  /*1d880*/  BRA `(.L_x_23801) ;  /* 0x0000002800847947 */ /* 0x000fea0003800000 */
.L_x_23794:
        /* <DEDUP_REMOVED lines=27> */
.L_x_23811:
[----:B------:R-:W-:Y:S05]  /*1da40*/  BSYNC B1 ;  /* 0x0000000000017941 */ /* 0x000fea0003800000 */
.L_x_23810:
[----:B------:R-:W-:Y:S01]  /*1da50*/  IMAD.U32 R6, R6, -0x80000000, RZ ;  /* 0x8000000006067824 */ /* 0x000fe200078e00ff */
[----:B------:R-:W-:Y:S01]  /*1da60*/  LEA R4, R4, 0x3b800000, 0x17 ;  /* 0x3b80000004047811 */ /* 0x000fe200078eb8ff */
[----:B------:R-:W-:-:S05]  /*1da70*/  IMAD.SHL.U32 R5, R0, 0x100000, RZ ;  /* 0x0010000000057824 */ /* 0x000fca00078e00ff */
[----:B------:R-:W-:-:S07]  /*1da80*/  LOP3.LUT R4, R4, R5, R6, 0xfe, !PT ;  /* 0x0000000504047212 */ /* 0x000fce00078efe06 */
.L_x_23809:
[----:B------:R-:W-:Y:S05]  /*1da90*/  BSYNC B0 ;  /* 0x0000000000007941 */ /* 0x000fea0003800000 */
.L_x_23808:
[----:B------:R-:W0:Y:S02]  /*1daa0*/  F2I.S64.TRUNC R4, R4 ;  /* 0x0000000400047311 */ /* 0x000e24000020d900 */
[----:B0-----:R0:W-:Y:S01]  /*1dab0*/  STG.E.64 desc[UR36][R2.64], R4 ;  /* 0x0000000402007986 */ /* 0x0011e2000c101b24 */
[----:B------:R-:W-:Y:S05]  /*1dac0*/  BRA `(.L_x_23801) ;  /* 0x0000002400f47947 */ /* 0x000fea0003800000 */
.L_x_23807:
        /* <DEDUP_REMOVED lines=21> */
.L_x_23815:
[----:B------:R-:W-:Y:S05]  /*1dc20*/  BSYNC B1 ;  /* 0x0000000000017941 */ /* 0x000fea0003800000 */
.L_x_23814:
[----:B------:R-:W-:Y:S01]  /*1dc30*/  IMAD.U32 R6, R6, -0x80000000, RZ ;  /* 0x8000000006067824 */ /* 0x000fe200078e00ff */
[----:B------:R-:W-:Y:S01]  /*1dc40*/  LEA R4, R4, 0x3b800000, 0x17 ;  /* 0x3b80000004047811 */ /* 0x000fe200078eb8ff */
[----:B------:R-:W-:-:S05]  /*1dc50*/  IMAD.SHL.U32 R5, R0, 0x100000, RZ ;  /* 0x0010000000057824 */ /* 0x000fca00078e00ff */
[----:B------:R-:W-:-:S07]  /*1dc60*/  LOP3.LUT R0, R4, R5, R6, 0xfe, !PT ;  /* 0x0000000504007212 */ /* 0x000fce00078efe06 */
.L_x_23813:
[----:B------:R-:W-:Y:S05]  /*1dc70*/  BSYNC B0 ;  /* 0x0000000000007941 */ /* 0x000fea0003800000 */
.L_x_23812:
[----:B------:R-:W0:Y:S02]  /*1dc80*/  F2I.FTZ.TRUNC.NTZ R5, R0 ;  /* 0x0000000000057305 */ /* 0x000e24000021f100 */
[----:B0-----:R0:W-:Y:S01]  /*1dc90*/  STG.E desc[UR36][R2.64], R5 ;  /* 0x0000000502007986 */ /* 0x0011e2000c101924 */
[----:B------:R-:W-:Y:S05]  /*1dca0*/  BRA `(.L_x_23801) ;  /* 0x00000024007c7947 */ /* 0x000fea0003800000 */
.L_x_23806:
        /* <DEDUP_REMOVED lines=21> */
.L_x_23819:
[----:B------:R-:W-:Y:S05]  /*1de00*/  BSYNC B1 ;  /* 0x0000000000017941 */ /* 0x000fea0003800000 */
.L_x_23818:
[----:B------:R-:W-:Y:S01]  /*1de10*/  IMAD.U32 R6, R6, -0x80000000, RZ ;  /* 0x8000000006067824 */ /* 0x000fe200078e00ff */
[----:B------:R-:W-:Y:S01]  /*1de20*/  LEA R4, R4, 0x3b800000, 0x17 ;  /* 0x3b80000004047811 */ /* 0x000fe200078eb8ff */
[----:B------:R-:W-:-:S05]  /*1de30*/  IMAD.SHL.U32 R5, R0, 0x100000, RZ ;  /* 0x0010000000057824 */ /* 0x000fca00078e00ff */
[----:B------:R-:W-:-:S07]  /*1de40*/  LOP3.LUT R0, R4, R5, R6, 0xfe, !PT ;  /* 0x0000000504007212 */ /* 0x000fce00078efe06 */
.L_x_23817:
[----:B------:R-:W-:Y:S05]  /*1de50*/  BSYNC B0 ;  /* 0x0000000000007941 */ /* 0x000fea0003800000 */
.L_x_23816:
[----:B------:R-:W0:Y:S02]  /*1de60*/  F2I.FTZ.TRUNC.NTZ R5, R0 ;  /* 0x0000000000057305 */ /* 0x000e24000021f100 */
[----:B0-----:R0:W-:Y:S01]  /*1de70*/  STG.E.U16 desc[UR36][R2.64], R5 ;  /* 0x0000000502007986 */ /* 0x0011e2000c101524 */
[----:B------:R-:W-:Y:S05]  /*1de80*/  BRA `(.L_x_23801) ;  /* 0x0000002400047947 */ /* 0x000fea0003800000 */
.L_x_23793:
        /* <DEDUP_REMOVED lines=27> */
.L_x_23825:
[----:B------:R-:W-:Y:S05]  /*1e040*/  BSYNC B1 ;  /* 0x0000000000017941 */ /* 0x000fea0003800000 */
.L_x_23824:
[----:B------:R-:W-:Y:S01]  /*1e050*/  IMAD.U32 R6, R6, -0x80000000, RZ ;  /* 0x8000000006067824 */ /* 0x000fe200078e00ff */
[----:B------:R-:W-:Y:S01]  /*1e060*/  LEA R4, R4, 0x3b800000, 0x17 ;  /* 0x3b80000004047811 */ /* 0x000fe200078eb8ff */
[----:B------:R-:W-:-:S05]  /*1e070*/  IMAD.SHL.U32 R5, R0, 0x100000, RZ ;  /* 0x0010000000057824 */ /* 0x000fca00078e00ff */
[----:B------:R-:W-:-:S07]  /*1e080*/  LOP3.LUT R5, R4, R5, R6, 0xfe, !PT ;  /* 0x0000000504057212 */ /* 0x000fce00078efe06 */
.L_x_23823:
[----:B------:R-:W-:Y:S05]  /*1e090*/  BSYNC B0 ;  /* 0x0000000000007941 */ /* 0x000fea0003800000 */
.L_x_23822:
[----:B------:R0:W-:Y:S01]  /*1e0a0*/  STG.E desc[UR36][R2.64], R5 ;  /* 0x0000000502007986 */ /* 0x0001e2000c101924 */
[----:B------:R-:W-:Y:S05]  /*1e0b0*/  BRA `(.L_x_23801) ;  /* 0x0000002000787947 */ /* 0x000fea0003800000 */
.L_x_23821:
        /* <DEDUP_REMOVED lines=21> */
.L_x_23829:
[----:B------:R-:W-:Y:S05]  /*1e210*/  BSYNC B1 ;  /* 0x0000000000017941 */ /* 0x000fea0003800000 */
.L_x_23828:
[----:B------:R-:W-:Y:S01]  /*1e220*/  IMAD.U32 R6, R6, -0x80000000, RZ ;  /* 0x8000000006067824 */ /* 0x000fe200078e00ff */
[----:B------:R-:W-:Y:S01]  /*1e230*/  LEA R4, R4, 0x3b800000, 0x17 ;  /* 0x3b80000004047811 */ /* 0x000fe200078eb8ff */
[----:B------:R-:W-:-:S05]  /*1e240*/  IMAD.SHL.U32 R5, R0, 0x100000, RZ ;  /* 0x0010000000057824 */ /* 0x000fca00078e00ff */
[----:B------:R-:W-:-:S07]  /*1e250*/  LOP3.LUT R0, R4, R5, R6, 0xfe, !PT ;  /* 0x0000000504007212 */ /* 0x000fce00078efe06 */
.L_x_23827:
[----:B------:R-:W-:Y:S05]  /*1e260*/  BSYNC B0 ;  /* 0x0000000000007941 */ /* 0x000fea0003800000 */
.L_x_23826:
[----:B------:R-:W-:-:S05]  /*1e270*/  F2FP.F16.F32.PACK_AB R0, RZ, R0 ;  /* 0x00000000ff00723e */ /* 0x000fca00000000ff */
[----:B------:R0:W-:Y:S01]  /*1e280*/  STG.E.U16 desc[UR36][R2.64], R0 ;  /* 0x0000000002007986 */ /* 0x0001e2000c101524 */
[----:B------:R-:W-:Y:S05]  /*1e290*/  BRA `(.L_x_23801) ;  /* 0x0000002000007947 */ /* 0x000fea0003800000 */
.L_x_23820:
        /* <DEDUP_REMOVED lines=27> */
.L_x_23835:
[----:B------:R-:W-:Y:S05]  /*1e450*/  BSYNC B1 ;  /* 0x0000000000017941 */ /* 0x000fea0003800000 */
.L_x_23834:
[----:B------:R-:W-:Y:S01]  /*1e460*/  IMAD.U32 R6, R6, -0x80000000, RZ ;  /* 0x8000000006067824 */ /* 0x000fe200078e00ff */
[----:B------:R-:W-:Y:S01]  /*1e470*/  LEA R4, R4, 0x3b800000, 0x17 ;  /* 0x3b80000004047811 */ /* 0x000fe200078eb8ff */
[----:B------:R-:W-:-:S05]  /*1e480*/  IMAD.SHL.U32 R5, R0, 0x100000, RZ ;  /* 0x0010000000057824 */ /* 0x000fca00078e00ff */
[----:B------:R-:W-:-:S07]  /*1e490*/  LOP3.LUT R4, R4, R5, R6, 0xfe, !PT ;  /* 0x0000000504047212 */ /* 0x000fce00078efe06 */
.L_x_23833:
[----:B------:R-:W-:Y:S05]  /*1e4a0*/  BSYNC B0 ;  /* 0x0000000000007941 */ /* 0x000fea0003800000 */
.L_x_23832:
[----:B------:R-:W-:-:S05]  /*1e4b0*/  IMAD.MOV.U32 R5, RZ, RZ, RZ ;  /* 0x000000ffff057224 */ /* 0x000fca00078e00ff */
[----:B------:R0:W-:Y:S01]  /*1e4c0*/  STG.E.64 desc[UR36][R2.64], R4 ;  /* 0x0000000402007986 */ /* 0x0001e2000c101b24 */
[----:B------:R-:W-:Y:S05]  /*1e4d0*/  BRA `(.L_x_23801) ;  /* 0x0000001c00707947 */ /* 0x000fea0003800000 */
.L_x_23831:
        /* <DEDUP_REMOVED lines=21> */
.L_x_23839:
[----:B------:R-:W-:Y:S05]  /*1e630*/  BSYNC B1 ;  /* 0x0000000000017941 */ /* 0x000fea0003800000 */
.L_x_23838:
[----:B------:R-:W-:Y:S01]  /*1e640*/  IMAD.U32 R6, R6, -0x80000000, RZ ;  /* 0x8000000006067824 */ /* 0x000fe200078e00ff */
[----:B------:R-:W-:Y:S01]  /*1e650*/  LEA R4, R4, 0x3b800000, 0x17 ;  /* 0x3b80000004047811 */ /* 0x000fe200078eb8ff */
[----:B------:R-:W-:-:S05]  /*1e660*/  IMAD.SHL.U32 R5, R0, 0x100000, RZ ;  /* 0x0010000000057824 */ /* 0x000fca00078e00ff */
[----:B------:R-:W-:-:S07]  /*1e670*/  LOP3.LUT R0, R4, R5, R6, 0xfe, !PT ;  /* 0x0000000504007212 */ /* 0x000fce00078efe06 */
.L_x_23837:
[----:B------:R-:W-:Y:S05]  /*1e680*/  BSYNC B0 ;  /* 0x0000000000007941 */ /* 0x000fea0003800000 */
.L_x_23836:
[----:B------:R-:W-:-:S04]  /*1e690*/  F2FP.F16.F32.PACK_AB R0, RZ, R0 ;  /* 0x00000000ff00723e */ /* 0x000fc800000000ff */
[----:B------:R-:W-:-:S05]  /*1e6a0*/  PRMT R0, R0, 0x5410, RZ ;  /* 0x0000541000007816 */ /* 0x000fca00000000ff */
[----:B------:R0:W-:Y:S01]  /*1e6b0*/  STG.E desc[UR36][R2.64], R0 ;  /* 0x0000000002007986 */ /* 0x0001e2000c101924 */
[----:B------:R-:W-:Y:S05]  /*1e6c0*/  BRA `(.L_x_23801) ;  /* 0x0000001800f47947 */ /* 0x000fea0003800000 */
.L_x_23830:
        /* <DEDUP_REMOVED lines=21> */
.L_x_23843:
[----:B------:R-:W-:Y:S05]  /*1e820*/  BSYNC B1 ;  /* 0x0000000000017941 */ /* 0x000fea0003800000 */
.L_x_23842:
[----:B------:R-:W-:Y:S01]  /*1e830*/  IMAD.U32 R6, R6, -0x80000000, RZ ;  /* 0x8000000006067824 */ /* 0x000fe200078e00ff */
[----:B------:R-:W-:Y:S01]  /*1e840*/  LEA R4, R4, 0x3b800000, 0x17 ;  /* 0x3b80000004047811 */ /* 0x000fe200078eb8ff */
[----:B------:R-:W-:-:S05]  /*1e850*/  IMAD.SHL.U32 R5, R0, 0x100000, RZ ;  /* 0x0010000000057824 */ /* 0x000fca00078e00ff */
[----:B------:R-:W-:-:S07]  /*1e860*/  LOP3.LUT R0, R4, R5, R6, 0xfe, !PT ;  /* 0x0000000504007212 */ /* 0x000fce00078efe06 */
.L_x_23841:
[----:B------:R-:W-:Y:S05]  /*1e870*/  BSYNC B0 ;  /* 0x0000000000007941 */ /* 0x000fea0003800000 */
.L_x_23840:
[----:B------:R-:W-:-:S04]  /*1e880*/  FMUL.FTZ R0, R0, 1 ;  /* 0x3f80000000007820 */ /* 0x000fc80000410000 */
[----:B------:R-:W0:Y:S02]  /*1e890*/  F2F.F64.F32 R4, R0 ;  /* 0x0000000000047310 */ /* 0x000e240000201800 */
[----:B0-----:R0:W-:Y:S01]  /*1e8a0*/  STG.E.64 desc[UR36][R2.64], R4 ;  /* 0x0000000402007986 */ /* 0x0011e2000c101b24 */
[----:B------:R-:W-:Y:S05]  /*1e8b0*/  BRA `(.L_x_23801) ;  /* 0x0000001800787947 */ /* 0x000fea0003800000 */
.L_x_23792:
        /* <DEDUP_REMOVED lines=29> */
.L_x_23850:
[----:B------:R-:W-:Y:S05]  /*1ea90*/  BSYNC B1 ;  /* 0x0000000000017941 */ /* 0x000fea0003800000 */
.L_x_23849:
[----:B------:R-:W-:Y:S01]  /*1eaa0*/  IMAD.U32 R6, R6, -0x80000000, RZ ;  /* 0x8000000006067824 */ /* 0x000fe200078e00ff */
[----:B------:R-:W-:Y:S01]  /*1eab0*/  LEA R4, R4, 0x3b800000, 0x17 ;  /* 0x3b80000004047811 */ /* 0x000fe200078eb8ff */
[----:B------:R-:W-:-:S05]  /*1eac0*/  IMAD.SHL.U32 R5, R0, 0x100000, RZ ;  /* 0x0010000000057824 */ /* 0x000fca00078e00ff */
[----:B------:R-:W-:-:S07]  /*1ead0*/  LOP3.LUT R0, R4, R5, R6, 0xfe, !PT ;  /* 0x0000000504007212 */ /* 0x000fce00078efe06 */
.L_x_23848:
[----:B------:R-:W-:Y:S05]  /*1eae0*/  BSYNC B0 ;  /* 0x0000000000007941 */ /* 0x000fea0003800000 */
.L_x_23847:
[----:B------:R-:W-:-:S04]  /*1eaf0*/  FSETP.NEU.FTZ.AND P0, PT, R0, RZ, PT ;  /* 0x000000ff0000720b */ /* 0x000fc80003f1d000 */
[----:B------:R-:W-:-:S05]  /*1eb00*/  SEL R5, RZ, 0x1, !P0 ;  /* 0x00000001ff057807 */ /* 0x000fca0004000000 */
[----:B------:R0:W-:Y:S01]  /*1eb10*/  STG.E.U8 desc[UR36][R2.64], R5 ;  /* 0x0000000502007986 */ /* 0x0001e2000c101124 */
[----:B------:R-:W-:Y:S05]  /*1eb20*/  BRA `(.L_x_23801) ;  /* 0x0000001400dc7947 */ /* 0x000fea0003800000 */
.L_x_23846:
        /* <DEDUP_REMOVED lines=21> */
.L_x_23854:
[----:B------:R-:W-:Y:S05]  /*1ec80*/  BSYNC B1 ;  /* 0x0000000000017941 */ /* 0x000fea0003800000 */
.L_x_23853:
[----:B------:R-:W-:Y:S01]  /*1ec90*/  IMAD.U32 R6, R6, -0x80000000, RZ ;  /* 0x8000000006067824 */ /* 0x000fe200078e00ff */
[----:B------:R-:W-:Y:S01]  /*1eca0*/  LEA R4, R4, 0x3b800000, 0x17 ;  /* 0x3b80000004047811 */ /* 0x000fe200078eb8ff */
[----:B------:R-:W-:-:S05]  /*1ecb0*/  IMAD.SHL.U32 R5, R0, 0x100000, RZ ;  /* 0x0010000000057824 */ /* 0x000fca00078e00ff */
[----:B------:R-:W-:-:S07]  /*1ecc0*/  LOP3.LUT R0, R4, R5, R6, 0xfe, !PT ;  /* 0x0000000504007212 */ /* 0x000fce00078efe06 */
.L_x_23852:
[----:B------:R-:W-:Y:S05]  /*1ecd0*/  BSYNC B0 ;  /* 0x0000000000007941 */ /* 0x000fea0003800000 */
.L_x_23851:
[----:B------:R-:W-:Y:S01]  /*1ece0*/  FMUL.FTZ R0, R0, 1 ;  /* 0x3f80000000007820 */ /* 0x000fe20000410000 */
[----:B------:R-:W-:-:S03]  /*1ecf0*/  CS2R R6, SRZ ;  /* 0x0000000000067805 */ /* 0x000fc6000001ff00 */
[----:B------:R-:W0:Y:S02]  /*1ed00*/  F2F.F64.F32 R4, R0 ;  /* 0x0000000000047310 */ /* 0x000e240000201800 */
[----:B0-----:R1:W-:Y:S01]  /*1ed10*/  STG.E.128 desc[UR36][R2.64], R4 ;  /* 0x0000000402007986 */ /* 0x0013e2000c101d24 */
[----:B------:R-:W-:Y:S05]  /*1ed20*/  BRA `(.L_x_23801) ;  /* 0x00000014005c7947 */ /* 0x000fea0003800000 */
.L_x_23845:
        /* <DEDUP_REMOVED lines=27> */
.L_x_23860:
[----:B------:R-:W-:Y:S05]  /*1eee0*/  BSYNC B1 ;  /* 0x0000000000017941 */ /* 0x000fea0003800000 */
.L_x_23859:
[----:B------:R-:W-:Y:S01]  /*1eef0*/  IMAD.U32 R6, R6, -0x80000000, RZ ;  /* 0x8000000006067824 */ /* 0x000fe200078e00ff */
[----:B------:R-:W-:Y:S01]  /*1ef00*/  LEA R4, R4, 0x3b800000, 0x17 ;  /* 0x3b80000004047811 */ /* 0x000fe200078eb8ff */
[----:B------:R-:W-:-:S05]  /*1ef10*/  IMAD.SHL.U32 R5, R0, 0x100000, RZ ;  /* 0x0010000000057824 */ /* 0x000fca00078e00ff */
[----:B------:R-:W-:-:S07]  /*1ef20*/  LOP3.LUT R0, R4, R5, R6, 0xfe, !PT ;  /* 0x0000000504007212 */ /* 0x000fce00078efe06 */
.L_x_23858:
[----:B------:R-:W-:Y:S05]  /*1ef30*/  BSYNC B0 ;  /* 0x0000000000007941 */ /* 0x000fea0003800000 */
.L_x_23857:
        /* <DEDUP_REMOVED lines=14> */
.L_x_23862:
[----:B------:R-:W-:Y:S05]  /*1f020*/  BSYNC B0 ;  /* 0x0000000000007941 */ /* 0x000fea0003800000 */
.L_x_23861:
[----:B------:R-:W-:-:S05]  /*1f030*/  LOP3.LUT R7, R4, R7, RZ, 0xfc, !PT ;  /* 0x0000000704077212 */ /* 0x000fca00078efcff */
[----:B------:R3:W-:Y:S01]  /*1f040*/  STG.E.U8 desc[UR36][R2.64], R7 ;  /* 0x0000000702007986 */ /* 0x0007e2000c101124 */
[----:B------:R-:W-:Y:S05]  /*1f050*/  BRA `(.L_x_23801) ;  /* 0x0000001000907947 */ /* 0x000fea0003800000 */
.L_x_23856:
        /* <DEDUP_REMOVED lines=21> */
.L_x_23866:
[----:B------:R-:W-:Y:S05]  /*1f1b0*/  BSYNC B1 ;  /* 0x0000000000017941 */ /* 0x000fea0003800000 */
.L_x_23865:
[----:B------:R-:W-:Y:S01]  /*1f1c0*/  IMAD.U32 R6, R6, -0x80000000, RZ ;  /* 0x8000000006067824 */ /* 0x000fe200078e00ff */
[----:B------:R-:W-:Y:S01]  /*1f1d0*/  LEA R4, R4, 0x3b800000, 0x17 ;  /* 0x3b80000004047811 */ /* 0x000fe200078eb8ff */
[----:B------:R-:W-:-:S05]  /*1f1e0*/  IMAD.SHL.U32 R5, R0, 0x100000, RZ ;  /* 0x0010000000057824 */ /* 0x000fca00078e00ff */
[----:B------:R-:W-:-:S07]  /*1f1f0*/  LOP3.LUT R0, R4, R5, R6, 0xfe, !PT ;  /* 0x0000000504007212 */ /* 0x000fce00078efe06 */
.L_x_23864:
[----:B------:R-:W-:Y:S05]  /*1f200*/  BSYNC B0 ;  /* 0x0000000000007941 */ /* 0x000fea0003800000 */
.L_x_23863:
        /* <DEDUP_REMOVED lines=12> */
.L_x_23868:
[----:B------:R-:W-:Y:S01]  /*1f2d0*/  IMAD.MOV.U32 R4, RZ, RZ, 0x7f ;  /* 0x0000007fff047424 */ /* 0x000fe200078e00ff */
[----:B------:R-:W-:-:S04]  /*1f2e0*/  ISETP.GT.U32.AND P0, PT, R6, 0x7f800000, PT ;  /* 0x7f8000000600780c */ /* 0x000fc80003f04070 */
[----:B------:R-:W-:-:S09]  /*1f2f0*/  SEL R4, R4, 0x7c, P0 ;  /* 0x0000007c04047807 */ /* 0x000fd20000000000 */
.L_x_23869:
[----:B------:R-:W-:Y:S05]  /*1f300*/  BSYNC B0 ;  /* 0x0000000000007941 */ /* 0x000fea0003800000 */
.L_x_23867:
[----:B------:R-:W-:-:S04]  /*1f310*/  LOP3.LUT R0, R0, 0x80000000, RZ, 0xc0, !PT ;  /* 0x8000000000007812 */ /* 0x000fc800078ec0ff */
[----:B------:R-:W-:-:S04]  /*1f320*/  SHF.R.U32.HI R5, RZ, 0x18, R0 ;  /* 0x00000018ff057819 */ /* 0x000fc80000011600 */
[----:B------:R-:W-:-:S05]  /*1f330*/  LOP3.LUT R5, R4, R5, RZ, 0xfc, !PT ;  /* 0x0000000504057212 */ /* 0x000fca00078efcff */
[----:B------:R2:W-:Y:S01]  /*1f340*/  STG.E.U8 desc[UR36][R2.64], R5 ;  /* 0x0000000502007986 */ /* 0x0005e2000c101124 */
[----:B------:R-:W-:Y:S05]  /*1f350*/  BRA `(.L_x_23801) ;  /* 0x0000000c00d07947 */ /* 0x000fea0003800000 */
.L_x_23855:
        /* <DEDUP_REMOVED lines=21> */
.L_x_23873:
[----:B------:R-:W-:Y:S05]  /*1f4b0*/  BSYNC B1 ;  /* 0x0000000000017941 */ /* 0x000fea0003800000 */
.L_x_23872:
[----:B------:R-:W-:Y:S01]  /*1f4c0*/  IMAD.U32 R6, R6, -0x80000000, RZ ;  /* 0x8000000006067824 */ /* 0x000fe200078e00ff */
[----:B------:R-:W-:Y:S01]  /*1f4d0*/  LEA R4, R4, 0x3b800000, 0x17 ;  /* 0x3b80000004047811 */ /* 0x000fe200078eb8ff */
[----:B------:R-:W-:-:S05]  /*1f4e0*/  IMAD.SHL.U32 R5, R0, 0x100000, RZ ;  /* 0x0010000000057824 */ /* 0x000fca00078e00ff */
[----:B------:R-:W-:-:S07]  /*1f4f0*/  LOP3.LUT R0, R4, R5, R6, 0xfe, !PT ;  /* 0x0000000504007212 */ /* 0x000fce00078efe06 */
.L_x_23871:
[----:B------:R-:W-:Y:S05]  /*1f500*/  BSYNC B0 ;  /* 0x0000000000007941 */ /* 0x000fea0003800000 */
.L_x_23870:
[----:B------:R-:W-:-:S05]  /*1f510*/  F2FP.BF16.F32.PACK_AB R0, RZ, R0 ;  /* 0x00000000ff00723e */ /* 0x000fca00000010ff */
[----:B------:R4:W-:Y:S01]  /*1f520*/  STG.E.U16 desc[UR36][R2.64], R0 ;  /* 0x0000000002007986 */ /* 0x0009e2000c101524 */
[----:B------:R-:W-:Y:S05]  /*1f530*/  BRA `(.L_x_23801) ;  /* 0x0000000c00587947 */ /* 0x000fea0003800000 */
.L_x_23844:
        /* <DEDUP_REMOVED lines=29> */
.L_x_23880:
[----:B------:R-:W-:Y:S05]  /*1f710*/  BSYNC B1 ;  /* 0x0000000000017941 */ /* 0x000fea0003800000 */
.L_x_23879:
[----:B------:R-:W-:Y:S01]  /*1f720*/  IMAD.U32 R6, R6, -0x80000000, RZ ;  /* 0x8000000006067824 */ /* 0x000fe200078e00ff */
[----:B------:R-:W-:Y:S01]  /*1f730*/  LEA R4, R4, 0x3b800000, 0x17 ;  /* 0x3b80000004047811 */ /* 0x000fe200078eb8ff */
[----:B------:R-:W-:-:S05]  /*1f740*/  IMAD.SHL.U32 R5, R0, 0x100000, RZ ;  /* 0x0010000000057824 */ /* 0x000fca00078e00ff */
[----:B------:R-:W-:-:S07]  /*1f750*/  LOP3.LUT R0, R4, R5, R6, 0xfe, !PT ;  /* 0x0000000504007212 */ /* 0x000fce00078efe06 */
.L_x_23878:
[----:B------:R-:W-:Y:S05]  /*1f760*/  BSYNC B0 ;  /* 0x0000000000007941 */ /* 0x000fea0003800000 */
.L_x_23877:
[----:B------:R-:W0:Y:S02]  /*1f770*/  F2I.FTZ.U32.TRUNC.NTZ R5, R0 ;  /* 0x0000000000057305 */ /* 0x000e24000021f000 */
[----:B0-----:R0:W-:Y:S01]  /*1f780*/  STG.E.U16 desc[UR36][R2.64], R5 ;  /* 0x0000000502007986 */ /* 0x0011e2000c101524 */
[----:B------:R-:W-:Y:S05]  /*1f790*/  BRA `(.L_x_23801) ;  /* 0x0000000800c07947 */ /* 0x000fea0003800000 */
.L_x_23876:
[----:B------:R0:W-:Y:S01]  /*1f7a0*/  STG.E.U8 desc[UR36][R2.64], R17 ;  /* 0x0000001102007986 */ /* 0x0001e2000c101124 */
[----:B------:R-:W-:Y:S05]  /*1f7b0*/  BRA `(.L_x_23801) ;  /* 0x0000000800b87947 */ /* 0x000fea0003800000 */
.L_x_23875:
        /* <DEDUP_REMOVED lines=21> */
.L_x_23884:
[----:B------:R-:W-:Y:S05]  /*1f910*/  BSYNC B1 ;  /* 0x0000000000017941 */ /* 0x000fea0003800000 */
.L_x_23883:
[----:B------:R-:W-:Y:S01]  /*1f920*/  IMAD.U32 R6, R6, -0x80000000, RZ ;  /* 0x8000000006067824 */ /* 0x000fe200078e00ff */
[----:B------:R-:W-:Y:S01]  /*1f930*/  LEA R4, R4, 0x3b800000, 0x17 ;  /* 0x3b80000004047811 */ /* 0x000fe200078eb8ff */
[----:B------:R-:W-:-:S05]  /*1f940*/  IMAD.SHL.U32 R5, R0, 0x100000, RZ ;  /* 0x0010000000057824 */ /* 0x000fca00078e00ff */
[----:B------:R-:W-:-:S07]  /*1f950*/  LOP3.LUT R0, R4, R5, R6, 0xfe, !PT ;  /* 0x0000000504007212 */ /* 0x000fce00078efe06 */
.L_x_23882:
[----:B------:R-:W-:Y:S05]  /*1f960*/  BSYNC B0 ;  /* 0x0000000000007941 */ /* 0x000fea0003800000 */
.L_x_23881:
        /* <DEDUP_REMOVED lines=16> */
.L_x_23887:
[----:B------:R-:W-:-:S04]  /*1fa70*/  LOP3.LUT R0, R0, 0x80000000, RZ, 0xc0, !PT ;  /* 0x8000000000007812 */ /* 0x000fc800078ec0ff */
[----:B------:R-:W-:-:S04]  /*1fa80*/  SHF.R.U32.HI R0, RZ, 0x18, R0 ;  /* 0x00000018ff007819 */ /* 0x000fc80000011600 */
[----:B------:R-:W-:-:S04]  /*1fa90*/  LOP3.LUT R0, R5, R0, RZ, 0xfc, !PT ;  /* 0x0000000005007212 */ /* 0x000fc800078efcff */
[----:B------:R-:W-:-:S07]  /*1faa0*/  PRMT R4, R0, 0x7610, R4 ;  /* 0x0000761000047816 */ /* 0x000fce0000000004 */
.L_x_23886:
[----:B------:R-:W-:Y:S05]  /*1fab0*/  BSYNC B0 ;  /* 0x0000000000007941 */ /* 0x000fea0003800000 */
.L_x_23885:
[----:B------:R0:W-:Y:S01]  /*1fac0*/  STG.E.U8 desc[UR36][R2.64], R4 ;  /* 0x0000000402007986 */ /* 0x0001e2000c101124 */
[----:B------:R-:W-:Y:S05]  /*1fad0*/  BRA `(.L_x_23801) ;  /* 0x0000000400f07947 */ /* 0x000fea0003800000 */
.L_x_23874:
        /* <DEDUP_REMOVED lines=27> */
.L_x_23893:
[----:B------:R-:W-:Y:S05]  /*1fc90*/  BSYNC B1 ;  /* 0x0000000000017941 */ /* 0x000fea0003800000 */
.L_x_23892:
[----:B------:R-:W-:Y:S01]  /*1fca0*/  IMAD.U32 R6, R6, -0x80000000, RZ ;  /* 0x8000000006067824 */ /* 0x000fe200078e00ff */
[----:B------:R-:W-:Y:S01]  /*1fcb0*/  LEA R4, R4, 0x3b800000, 0x17 ;  /* 0x3b80000004047811 */ /* 0x000fe200078eb8ff */
[----:B------:R-:W-:-:S05]  /*1fcc0*/  IMAD.SHL.U32 R5, R0, 0x100000, RZ ;  /* 0x0010000000057824 */ /* 0x000fca00078e00ff */
[----:B------:R-:W-:-:S07]  /*1fcd0*/  LOP3.LUT R0, R4, R5, R6, 0xfe, !PT ;  /* 0x0000000504007212 */ /* 0x000fce00078efe06 */
.L_x_23891:
[----:B------:R-:W-:Y:S05]  /*1fce0*/  BSYNC B0 ;  /* 0x0000000000007941 */ /* 0x000fea0003800000 */
.L_x_23890:
        /* <DEDUP_REMOVED lines=15> */
.L_x_23796:
        /* <DEDUP_REMOVED lines=16> */
.L_x_23894:
[----:B------:R-:W-:Y:S05]  /*1fee0*/  BRA `(.L_x_23801) ;  /* 0x0000000000ec7947 */ /* 0x000fea0003800000 */
.L_x_23889:
        /* <DEDUP_REMOVED lines=21> */
.L_x_23898:
[----:B------:R-:W-:Y:S05]  /*20040*/  BSYNC B1 ;  /* 0x0000000000017941 */ /* 0x000fea0003800000 */
.L_x_23897:
[----:B------:R-:W-:Y:S01]  /*20050*/  IMAD.U32 R6, R6, -0x80000000, RZ ;  /* 0x8000000006067824 */ /* 0x000fe200078e00ff */
[----:B------:R-:W-:Y:S01]  /*20060*/  LEA R4, R4, 0x3b800000, 0x17 ;  /* 0x3b80000004047811 */ /* 0x000fe200078eb8ff */
[----:B------:R-:W-:-:S05]  /*20070*/  IMAD.SHL.U32 R5, R0, 0x100000, RZ ;  /* 0x0010000000057824 */ /* 0x000fca00078e00ff */
[----:B------:R-:W-:-:S07]  /*20080*/  LOP3.LUT R4, R4, R5, R6, 0xfe, !PT ;  /* 0x0000000504047212 */ /* 0x000fce00078efe06 */
.L_x_23896:
[----:B------:R-:W-:Y:S05]  /*20090*/  BSYNC B0 ;  /* 0x0000000000007941 */ /* 0x000fea0003800000 */
.L_x_23895:
[----:B------:R-:W0:Y:S02]  /*200a0*/  F2I.U64.TRUNC R4, R4 ;  /* 0x0000000400047311 */ /* 0x000e24000020d800 */
[----:B0-----:R0:W-:Y:S01]  /*200b0*/  STG.E.64 desc[UR36][R2.64], R4 ;  /* 0x0000000402007986 */ /* 0x0011e2000c101b24 */
[----:B------:R-:W-:Y:S05]  /*200c0*/  BRA `(.L_x_23801) ;  /* 0x0000000000747947 */ /* 0x000fea0003800000 */
.L_x_23888:
        /* <DEDUP_REMOVED lines=21> */
.L_x_23902:
[----:B------:R-:W-:Y:S05]  /*20220*/  BSYNC B1 ;  /* 0x0000000000017941 */ /* 0x000fea0003800000 */
.L_x_23901:
[----:B------:R-:W-:Y:S01]  /*20230*/  IMAD.U32 R6, R6, -0x80000000, RZ ;  /* 0x8000000006067824 */ /* 0x000fe200078e00ff */
[----:B------:R-:W-:Y:S01]  /*20240*/  LEA R4, R4, 0x3b800000, 0x17 ;  /* 0x3b80000004047811 */ /* 0x000fe200078eb8ff */
[----:B------:R-:W-:-:S05]  /*20250*/  IMAD.SHL.U32 R5, R0, 0x100000, RZ ;  /* 0x0010000000057824 */ /* 0x000fca00078e00ff */
[----:B------:R-:W-:-:S07]  /*20260*/  LOP3.LUT R0, R4, R5, R6, 0xfe, !PT ;  /* 0x0000000504007212 */ /* 0x000fce00078efe06 */
.L_x_23900:
[----:B------:R-:W-:Y:S05]  /*20270*/  BSYNC B0 ;  /* 0x0000000000007941 */ /* 0x000fea0003800000 */
.L_x_23899:
[----:B------:R-:W0:Y:S02]  /*20280*/  F2I.FTZ.U32.TRUNC.NTZ R5, R0 ;  /* 0x0000000000057305 */ /* 0x000e24000021f000 */
[----:B0-----:R0:W-:Y:S02]  /*20290*/  STG.E desc[UR36][R2.64], R5 ;  /* 0x0000000502007986 */ /* 0x0011e4000c101924 */
.L_x_23801:
[----:B------:R-:W-:-:S07]  /*202a0*/  VIADD R18, R18, 0x80 ;  /* 0x0000008012127836 */ /* 0x000fce0000000000 */
.L_x_23680:
[----:B------:R-:W-:Y:S05]  /*202b0*/  BSYNC B6 ;  /* 0x0000000000067941 */ /* 0x000fea0003800000 */
.L_x_23679:
        /* <DEDUP_REMOVED lines=40> */
.L_x_23911:
[----:B------:R-:W-:Y:S05]  /*20540*/  BSYNC B1 ;  /* 0x0000000000017941 */ /* 0x000fea0003800000 */
.L_x_23910:
[----:B------:R-:W-:Y:S01]  /*20550*/  IMAD.U32 R6, R6, -0x80000000, RZ ;  /* 0x8000000006067824 */ /* 0x000fe200078e00ff */
[----:B------:R-:W-:Y:S01]  /*20560*/  LEA R25, R25, 0x3b800000, 0x17 ;  /* 0x3b80000019197811 */ /* 0x000fe200078eb8ff */
[----:B------:R-:W-:-:S05]  /*20570*/  IMAD.SHL.U32 R0, R0, 0x100000, RZ ;  /* 0x0010000000007824 */ /* 0x000fca00078e00ff */
[----:B------:R-:W-:-:S07]  /*20580*/  LOP3.LUT R0, R25, R0, R6, 0xfe, !PT ;  /* 0x0000000019007212 */ /* 0x000fce00078efe06 */
.L_x_23909:
[----:B------:R-:W-:Y:S05]  /*20590*/  BSYNC B0 ;  /* 0x0000000000007941 */ /* 0x000fea0003800000 */
.L_x_23908:
[----:B------:R-:W0:Y:S02]  /*205a0*/  F2I.FTZ.TRUNC.NTZ R5, R0 ;  /* 0x0000000000057305 */ /* 0x000e24000021f100 */
[----:B0-----:R-:W-:Y:S01]  /*205b0*/  STG.E.U8 desc[UR36][R2.64], R5 ;  /* 0x0000000502007986 */ /* 0x001fe2000c101124 */
[----:B------:R-:W-:Y:S05]  /*205c0*/  EXIT ;  /* 0x000000000000794d */ /* 0x000fea0003800000 */
.L_x_23906:
        /* <DEDUP_REMOVED lines=21> */
.L_x_23915:
[----:B------:R-:W-:Y:S05]  /*20720*/  BSYNC B1 ;  /* 0x0000000000017941 */ /* 0x000fea0003800000 */
.L_x_23914:
[----:B------:R-:W-:Y:S01]  /*20730*/  IMAD.U32 R6, R6, -0x80000000, RZ ;  /* 0x8000000006067824 */ /* 0x000fe200078e00ff */
[----:B------:R-:W-:Y:S01]  /*20740*/  LEA R4, R4, 0x3b800000, 0x17 ;  /* 0x3b80000004047811 */ /* 0x000fe200078eb8ff */
[----:B------:R-:W-:-:S05]  /*20750*/  IMAD.SHL.U32 R5, R0, 0x100000, RZ ;  /* 0x0010000000057824 */ /* 0x000fca00078e00ff */
[----:B------:R-:W-:-:S07]  /*20760*/  LOP3.LUT R4, R4, R5, R6, 0xfe, !PT ;  /* 0x0000000504047212 */ /* 0x000fce00078efe06 */
.L_x_23913:
[----:B------:R-:W-:Y:S05]  /*20770*/  BSYNC B0 ;  /* 0x0000000000007941 */ /* 0x000fea0003800000 */
.L_x_23912:
[----:B------:R-:W0:Y:S02]  /*20780*/  F2I.S64.TRUNC R4, R4 ;  /* 0x0000000400047311 */ /* 0x000e24000020d900 */
[----:B0-----:R-:W-:-:S05]  /*20790*/  IMAD.MOV.U32 R7, RZ, RZ, R4 ;  /* 0x000000ffff077224 */ /* 0x001fca00078e0004 */
[----:B------:R-:W-:Y:S01]  /*207a0*/  STG.E.U8 desc[UR36][R2.64], R7 ;  /* 0x0000000702007986 */ /* 0x000fe2000c101124 */
[----:B------:R-:W-:Y:S05]  /*207b0*/  EXIT ;  /* 0x000000000000794d */ /* 0x000fea0003800000 */
.L_x_23905:
        /* <DEDUP_REMOVED lines=27> */
.L_x_23921:
[----:B------:R-:W-:Y:S05]  /*20970*/  BSYNC B1 ;  /* 0x0000000000017941 */ /* 0x000fea0003800000 */
.L_x_23920:
[----:B------:R-:W-:Y:S01]  /*20980*/  IMAD.U32 R6, R6, -0x80000000, RZ ;  /* 0x8000000006067824 */ /* 0x000fe200078e00ff */
[----:B------:R-:W-:Y:S01]  /*20990*/  LEA R4, R4, 0x3b800000, 0x17 ;  /* 0x3b80000004047811 */ /* 0x000fe200078eb8ff */
[----:B------:R-:W-:-:S05]  /*209a0*/  IMAD.SHL.U32 R5, R0, 0x100000, RZ ;  /* 0x0010000000057824 */ /* 0x000fca00078e00ff */
[----:B------:R-:W-:-:S07]  /*209b0*/  LOP3.LUT R4, R4, R5, R6, 0xfe, !PT ;  /* 0x0000000504047212 */ /* 0x000fce00078efe06 */
.L_x_23919:
[----:B------:R-:W-:Y:S05]  /*209c0*/  BSYNC B0 ;  /* 0x0000000000007941 */ /* 0x000fea0003800000 */
.L_x_23918:
[----:B------:R-:W0:Y:S02]  /*209d0*/  F2I.S64.TRUNC R4, R4 ;  /* 0x0000000400047311 */ /* 0x000e24000020d900 */
[----:B0-----:R-:W-:Y:S01]  /*209e0*/  STG.E.64 desc[UR36][R2.64], R4 ;  /* 0x0000000402007986 */ /* 0x001fe2000c101b24 */
[----:B------:R-:W-:Y:S05]  /*209f0*/  EXIT ;  /* 0x000000000000794d */ /* 0x000fea0003800000 */
.L_x_23917:
        /* <DEDUP_REMOVED lines=21> */
.L_x_23925:
[----:B------:R-:W-:Y:S05]  /*20b50*/  BSYNC B1 ;  /* 0x0000000000017941 */ /* 0x000fea0003800000 */
.L_x_23924:
[----:B------:R-:W-:Y:S01]  /*20b60*/  IMAD.U32 R6, R6, -0x80000000, RZ ;  /* 0x8000000006067824 */ /* 0x000fe200078e00ff */
[----:B------:R-:W-:Y:S01]  /*20b70*/  LEA R4, R4, 0x3b800000, 0x17 ;  /* 0x3b80000004047811 */ /* 0x000fe200078eb8ff */
[----:B------:R-:W-:-:S05]  /*20b80*/  IMAD.SHL.U32 R5, R0, 0x100000, RZ ;  /* 0x0010000000057824 */ /* 0x000fca00078e00ff */
[----:B------:R-:W-:-:S07]  /*20b90*/  LOP3.LUT R0, R4, R5, R6, 0xfe, !PT ;  /* 0x0000000504007212 */ /* 0x000fce00078efe06 */
.L_x_23923:
[----:B------:R-:W-:Y:S05]  /*20ba0*/  BSYNC B0 ;  /* 0x0000000000007941 */ /* 0x000fea0003800000 */
.L_x_23922:
[----:B------:R-:W0:Y:S02]  /*20bb0*/  F2I.FTZ.TRUNC.NTZ R5, R0 ;  /* 0x0000000000057305 */ /* 0x000e24000021f100 */
[----:B0-----:R-:W-:Y:S01]  /*20bc0*/  STG.E desc[UR36][R2.64], R5 ;  /* 0x0000000502007986 */ /* 0x001fe2000c101924 */
[----:B------:R-:W-:Y:S05]  /*20bd0*/  EXIT ;  /* 0x000000000000794d */ /* 0x000fea0003800000 */
.L_x_23916:
        /* <DEDUP_REMOVED lines=21> */
.L_x_23929:
[----:B------:R-:W-:Y:S05]  /*20d30*/  BSYNC B1 ;  /* 0x0000000000017941 */ /* 0x000fea0003800000 */
.L_x_23928:
[----:B------:R-:W-:Y:S01]  /*20d40*/  IMAD.U32 R6, R6, -0x80000000, RZ ;  /* 0x8000000006067824 */ /* 0x000fe200078e00ff */
[----:B------:R-:W-:Y:S01]  /*20d50*/  LEA R4, R4, 0x3b800000, 0x17 ;  /* 0x3b80000004047811 */ /* 0x000fe200078eb8ff */
[----:B------:R-:W-:-:S05]  /*20d60*/  IMAD.SHL.U32 R5, R0, 0x100000, RZ ;  /* 0x0010000000057824 */ /* 0x000fca00078e00ff */
[----:B------:R-:W-:-:S07]  /*20d70*/  LOP3.LUT R0, R4, R5, R6, 0xfe, !PT ;  /* 0x0000000504007212 */ /* 0x000fce00078efe06 */
.L_x_23927:
[----:B------:R-:W-:Y:S05]  /*20d80*/  BSYNC B0 ;  /* 0x0000000000007941 */ /* 0x000fea0003800000 */
.L_x_23926:
[----:B------:R-:W0:Y:S02]  /*20d90*/  F2I.FTZ.TRUNC.NTZ R5, R0 ;  /* 0x0000000000057305 */ /* 0x000e24000021f100 */
[----:B0-----:R-:W-:Y:S01]  /*20da0*/  STG.E.U16 desc[UR36][R2.64], R5 ;  /* 0x0000000502007986 */ /* 0x001fe2000c101524 */
[----:B------:R-:W-:Y:S05]  /*20db0*/  EXIT ;  /* 0x000000000000794d */ /* 0x000fea0003800000 */
.L_x_23904:
        /* <DEDUP_REMOVED lines=27> */
.L_x_23935:
[----:B------:R-:W-:Y:S05]  /*20f70*/  BSYNC B1 ;  /* 0x0000000000017941 */ /* 0x000fea0003800000 */
.L_x_23934:
[----:B------:R-:W-:Y:S01]  /*20f80*/  IMAD.U32 R6, R6, -0x80000000, RZ ;  /* 0x8000000006067824 */ /* 0x000fe200078e00ff */
[----:B------:R-:W-:Y:S01]  /*20f90*/  LEA R4, R4, 0x3b800000, 0x17 ;  /* 0x3b80000004047811 */ /* 0x000fe200078eb8ff */
[----:B------:R-:W-:-:S05]  /*20fa0*/  IMAD.SHL.U32 R5, R0, 0x100000, RZ ;  /* 0x0010000000057824 */ /* 0x000fca00078e00ff */
[----:B------:R-:W-:-:S07]  /*20fb0*/  LOP3.LUT R5, R4, R5, R6, 0xfe, !PT ;  /* 0x0000000504057212 */ /* 0x000fce00078efe06 */
.L_x_23933:
[----:B------:R-:W-:Y:S05]  /*20fc0*/  BSYNC B0 ;  /* 0x0000000000007941 */ /* 0x000fea0003800000 */
.L_x_23932:
[----:B------:R-:W-:Y:S01]  /*20fd0*/  STG.E desc[UR36][R2.64], R5 ;  /* 0x0000000502007986 */ /* 0x000fe2000c101924 */
[----:B------:R-:W-:Y:S05]  /*20fe0*/  EXIT ;  /* 0x000000000000794d */ /* 0x000fea0003800000 */
.L_x_23931:
        /* <DEDUP_REMOVED lines=21> */
.L_x_23939:
[----:B------:R-:W-:Y:S05]  /*21140*/  BSYNC B1 ;  /* 0x0000000000017941 */ /* 0x000fea0003800000 */
.L_x_23938:
[----:B------:R-:W-:Y:S01]  /*21150*/  IMAD.U32 R6, R6, -0x80000000, RZ ;  /* 0x8000000006067824 */ /* 0x000fe200078e00ff */
[----:B------:R-:W-:Y:S01]  /*21160*/  LEA R4, R4, 0x3b800000, 0x17 ;  /* 0x3b80000004047811 */ /* 0x000fe200078eb8ff */
[----:B------:R-:W-:-:S05]  /*21170*/  IMAD.SHL.U32 R5, R0, 0x100000, RZ ;  /* 0x0010000000057824 */ /* 0x000fca00078e00ff */
[----:B------:R-:W-:-:S07]  /*21180*/  LOP3.LUT R0, R4, R5, R6, 0xfe, !PT ;  /* 0x0000000504007212 */ /* 0x000fce00078efe06 */
.L_x_23937:
[----:B------:R-:W-:Y:S05]  /*21190*/  BSYNC B0 ;  /* 0x0000000000007941 */ /* 0x000fea0003800000 */
.L_x_23936:
[----:B------:R-:W-:-:S05]  /*211a0*/  F2FP.F16.F32.PACK_AB R0, RZ, R0 ;  /* 0x00000000ff00723e */ /* 0x000fca00000000ff */
[----:B------:R-:W-:Y:S01]  /*211b0*/  STG.E.U16 desc[UR36][R2.64], R0 ;  /* 0x0000000002007986 */ /* 0x000fe2000c101524 */
[----:B------:R-:W-:Y:S05]  /*211c0*/  EXIT ;  /* 0x000000000000794d */ /* 0x000fea0003800000 */
.L_x_23930:
        /* <DEDUP_REMOVED lines=27> */
.L_x_23945:
[----:B------:R-:W-:Y:S05]  /*21380*/  BSYNC B1 ;  /* 0x0000000000017941 */ /* 0x000fea0003800000 */
.L_x_23944:
[----:B------:R-:W-:Y:S01]  /*21390*/  IMAD.U32 R6, R6, -0x80000000, RZ ;  /* 0x8000000006067824 */ /* 0x000fe200078e00ff */
[----:B------:R-:W-:Y:S01]  /*213a0*/  LEA R4, R4, 0x3b800000, 0x17 ;  /* 0x3b80000004047811 */ /* 0x000fe200078eb8ff */
[----:B------:R-:W-:-:S05]  /*213b0*/  IMAD.SHL.U32 R5, R0, 0x100000, RZ ;  /* 0x0010000000057824 */ /* 0x000fca00078e00ff */
[----:B------:R-:W-:-:S07]  /*213c0*/  LOP3.LUT R4, R4, R5, R6, 0xfe, !PT ;  /* 0x0000000504047212 */ /* 0x000fce00078efe06 */
.L_x_23943:
[----:B------:R-:W-:Y:S05]  /*213d0*/  BSYNC B0 ;  /* 0x0000000000007941 */ /* 0x000fea0003800000 */
.L_x_23942:
[----:B------:R-:W-:-:S05]  /*213e0*/  IMAD.MOV.U32 R5, RZ, RZ, RZ ;  /* 0x000000ffff057224 */ /* 0x000fca00078e00ff */
[----:B------:R-:W-:Y:S01]  /*213f0*/  STG.E.64 desc[UR36][R2.64], R4 ;  /* 0x0000000402007986 */ /* 0x000fe2000c101b24 */
[----:B------:R-:W-:Y:S05]  /*21400*/  EXIT ;  /* 0x000000000000794d */ /* 0x000fea0003800000 */
.L_x_23941:
        /* <DEDUP_REMOVED lines=21> */
.L_x_23949:
[----:B------:R-:W-:Y:S05]  /*21560*/  BSYNC B1 ;  /* 0x0000000000017941 */ /* 0x000fea0003800000 */
.L_x_23948:
[----:B------:R-:W-:Y:S01]  /*21570*/  IMAD.U32 R6, R6, -0x80000000, RZ ;  /* 0x8000000006067824 */ /* 0x000fe200078e00ff */
[----:B------:R-:W-:Y:S01]  /*21580*/  LEA R4, R4, 0x3b800000, 0x17 ;  /* 0x3b80000004047811 */ /* 0x000fe200078eb8ff */
[----:B------:R-:W-:-:S05]  /*21590*/  IMAD.SHL.U32 R5, R0, 0x100000, RZ ;  /* 0x0010000000057824 */ /* 0x000fca00078e00ff */
[----:B------:R-:W-:-:S07]  /*215a0*/  LOP3.LUT R0, R4, R5, R6, 0xfe, !PT ;  /* 0x0000000504007212 */ /* 0x000fce00078efe06 */
.L_x_23947:
[----:B------:R-:W-:Y:S05]  /*215b0*/  BSYNC B0 ;  /* 0x0000000000007941 */ /* 0x000fea0003800000 */
.L_x_23946:
[----:B------:R-:W-:-:S04]  /*215c0*/  F2FP.F16.F32.PACK_AB R0, RZ, R0 ;  /* 0x00000000ff00723e */ /* 0x000fc800000000ff */
[----:B------:R-:W-:-:S05]  /*215d0*/  PRMT R0, R0, 0x5410, RZ ;  /* 0x0000541000007816 */ /* 0x000fca00000000ff */
[----:B------:R-:W-:Y:S01]  /*215e0*/  STG.E desc[UR36][R2.64], R0 ;  /* 0x0000000002007986 */ /* 0x000fe2000c101924 */
[----:B------:R-:W-:Y:S05]  /*215f0*/  EXIT ;  /* 0x000000000000794d */ /* 0x000fea0003800000 */
.L_x_23940:
[----:B------:R-:W-:Y:S01]  /*21600*/  LOP3.LUT P0, R0, R25, 0xff, RZ, 0xc0, !PT ;  /* 0x000000ff19007812 */ /* 0x000fe2000780c0ff */
[----:B------:R-:W-:Y:S01]  /*21610*/  BSSY B0, `(.L_x_23950) ;  /* 0x000001c000007945 */ /* 0x000fe20003800000 */
[----:B------:R-:W-:-:S11]  /*21620*/  CS2R R4, SRZ ;  /* 0x0000000000047805 */ /* 0x000fd6000001ff00 */
        /* <DEDUP_REMOVED lines=19> */
.L_x_23953:
[----:B------:R-:W-:Y:S05]  /*21760*/  BSYNC B1 ;  /* 0x0000000000017941 */ /* 0x000fea0003800000 */
.L_x_23952:
[----:B------:R-:W-:Y:S01]  /*21770*/  IMAD.U32 R6, R6, -0x80000000, RZ ;  /* 0x8000000006067824 */ /* 0x000fe200078e00ff */
[----:B------:R-:W-:Y:S01]  /*21780*/  LEA R4, R4, 0x3b800000, 0x17 ;  /* 0x3b80000004047811 */ /* 0x000fe200078eb8ff */
[----:B------:R-:W-:-:S05]  /*21790*/  IMAD.SHL.U32 R5, R0, 0x100000, RZ ;  /* 0x0010000000057824 */ /* 0x000fca00078e00ff */
[----:B------:R-:W-:-:S05]  /*217a0*/  LOP3.LUT R4, R4, R5, R6, 0xfe, !PT ;  /* 0x0000000504047212 */ /* 0x000fca00078efe06 */
[----:B------:R-:W-:-:S06]  /*217b0*/  FMUL.FTZ R4, R4, 1 ;  /* 0x3f80000004047820 */ /* 0x000fcc0000410000 */
[----:B------:R-:W0:Y:S02]  /*217c0*/  F2F.F64.F32 R4, R4 ;  /* 0x0000000400047310 */ /* 0x000e240000201800 */
.L_x_23951:
[----:B------:R-:W-:Y:S05]  /*217d0*/  BSYNC B0 ;  /* 0x0000000000007941 */ /* 0x000fea0003800000 */
.L_x_23950:
[----:B0-----:R-:W-:Y:S01]  /*217e0*/  STG.E.64 desc[UR36][R2.64], R4 ;  /* 0x0000000402007986 */ /* 0x001fe2000c101b24 */
[----:B------:R-:W-:Y:S05]  /*217f0*/  EXIT ;  /* 0x000000000000794d */ /* 0x000fea0003800000 */
.L_x_23903:
        /* <DEDUP_REMOVED lines=29> */
.L_x_23960:
[----:B------:R-:W-:Y:S05]  /*219d0*/  BSYNC B1 ;  /* 0x0000000000017941 */ /* 0x000fea0003800000 */
.L_x_23959:
[----:B------:R-:W-:Y:S01]  /*219e0*/  IMAD.U32 R6, R6, -0x80000000, RZ ;  /* 0x8000000006067824 */ /* 0x000fe200078e00ff */
[----:B------:R-:W-:Y:S01]  /*219f0*/  LEA R4, R4, 0x3b800000, 0x17 ;  /* 0x3b80000004047811 */ /* 0x000fe200078eb8ff */
[----:B------:R-:W-:-:S05]  /*21a00*/  IMAD.SHL.U32 R5, R0, 0x100000, RZ ;  /* 0x0010000000057824 */ /* 0x000fca00078e00ff */
[----:B------:R-:W-:-:S04]  /*21a10*/  LOP3.LUT R4, R4, R5, R6, 0xfe, !PT ;  /* 0x0000000504047212 */ /* 0x000fc800078efe06 */
[----:B------:R-:W-:-:S04]  /*21a20*/  FSETP.NEU.FTZ.AND P0, PT, R4, RZ, PT ;  /* 0x000000ff0400720b */ /* 0x000fc80003f1d000 */
[----:B------:R-:W-:-:S09]  /*21a30*/  SEL R0, RZ, 0x1, !P0 ;  /* 0x00000001ff007807 */ /* 0x000fd20004000000 */
.L_x_23958:
[----:B------:R-:W-:Y:S05]  /*21a40*/  BSYNC B0 ;  /* 0x0000000000007941 */ /* 0x000fea0003800000 */
.L_x_23957:
[----:B------:R-:W-:Y:S01]  /*21a50*/  STG.E.U8 desc[UR36][R2.64], R0 ;  /* 0x0000000002007986 */ /* 0x000fe2000c101124 */
[----:B------:R-:W-:Y:S05]  /*21a60*/  EXIT ;  /* 0x000000000000794d */ /* 0x000fea0003800000 */
.L_x_23956:
        /* <DEDUP_REMOVED lines=22> */
.L_x_23964:
[----:B------:R-:W-:Y:S05]  /*21bd0*/  BSYNC B1 ;  /* 0x0000000000017941 */ /* 0x000fea0003800000 */
.L_x_23963:
[----:B------:R-:W-:Y:S01]  /*21be0*/  IMAD.U32 R6, R6, -0x80000000, RZ ;  /* 0x8000000006067824 */ /* 0x000fe200078e00ff */
[----:B------:R-:W-:Y:S01]  /*21bf0*/  LEA R4, R4, 0x3b800000, 0x17 ;  /* 0x3b80000004047811 */ /* 0x000fe200078eb8ff */
[----:B------:R-:W-:-:S05]  /*21c00*/  IMAD.SHL.U32 R5, R0, 0x100000, RZ ;  /* 0x0010000000057824 */ /* 0x000fca00078e00ff */
[----:B------:R-:W-:-:S05]  /*21c10*/  LOP3.LUT R4, R4, R5, R6, 0xfe, !PT ;  /* 0x0000000504047212 */ /* 0x000fca00078efe06 */
[----:B------:R-:W-:-:S06]  /*21c20*/  FMUL.FTZ R4, R4, 1 ;  /* 0x3f80000004047820 */ /* 0x000fcc0000410000 */
[----:B------:R-:W0:Y:S02]  /*21c30*/  F2F.F64.F32 R4, R4 ;  /* 0x0000000400047310 */ /* 0x000e240000201800 */
.L_x_23962:
[----:B------:R-:W-:Y:S05]  /*21c40*/  BSYNC B0 ;  /* 0x0000000000007941 */ /* 0x000fea0003800000 */
.L_x_23961:
[----:B------:R-:W-:-:S05]  /*21c50*/  CS2R R6, SRZ ;  /* 0x0000000000067805 */ /* 0x000fca000001ff00 */
[----:B0-----:R-:W-:Y:S01]  /*21c60*/  STG.E.128 desc[UR36][R2.64], R4 ;  /* 0x0000000402007986 */ /* 0x001fe2000c101d24 */
[----:B------:R-:W-:Y:S05]  /*21c70*/  EXIT ;  /* 0x000000000000794d */ /* 0x000fea0003800000 */
.L_x_23955:
        /* <DEDUP_REMOVED lines=27> */
.L_x_23970:
[----:B------:R-:W-:Y:S05]  /*21e30*/  BSYNC B1 ;  /* 0x0000000000017941 */ /* 0x000fea0003800000 */
.L_x_23969:
[----:B------:R-:W-:Y:S01]  /*21e40*/  IMAD.U32 R6, R6, -0x80000000, RZ ;  /* 0x8000000006067824 */ /* 0x000fe200078e00ff */
[----:B------:R-:W-:Y:S01]  /*21e50*/  LEA R4, R4, 0x3b800000, 0x17 ;  /* 0x3b80000004047811 */ /* 0x000fe200078eb8ff */
[----:B------:R-:W-:-:S05]  /*21e60*/  IMAD.SHL.U32 R5, R0, 0x100000, RZ ;  /* 0x0010000000057824 */ /* 0x000fca00078e00ff */
[----:B------:R-:W-:-:S07]  /*21e70*/  LOP3.LUT R0, R4, R5, R6, 0xfe, !PT ;  /* 0x0000000504007212 */ /* 0x000fce00078efe06 */
.L_x_23968:
[----:B------:R-:W-:Y:S05]  /*21e80*/  BSYNC B0 ;  /* 0x0000000000007941 */ /* 0x000fea0003800000 */
.L_x_23967:
        /* <DEDUP_REMOVED lines=14> */
.L_x_23972:
[----:B------:R-:W-:Y:S05]  /*21f70*/  BSYNC B0 ;  /* 0x0000000000007941 */ /* 0x000fea0003800000 */
.L_x_23971:
[----:B------:R-:W-:-:S05]  /*21f80*/  LOP3.LUT R7, R4, R7, RZ, 0xfc, !PT ;  /* 0x0000000704077212 */ /* 0x000fca00078efcff */
[----:B------:R-:W-:Y:S01]  /*21f90*/  STG.E.U8 desc[UR36][R2.64], R7 ;  /* 0x0000000702007986 */ /* 0x000fe2000c101124 */
[----:B------:R-:W-:Y:S05]  /*21fa0*/  EXIT ;  /* 0x000000000000794d */ /* 0x000fea0003800000 */
.L_x_23966:
        /* <DEDUP_REMOVED lines=21> */
.L_x_23976:
[----:B------:R-:W-:Y:S05]  /*22100*/  BSYNC B1 ;  /* 0x0000000000017941 */ /* 0x000fea0003800000 */
.L_x_23975:
[----:B------:R-:W-:Y:S01]  /*22110*/  IMAD.U32 R6, R6, -0x80000000, RZ ;  /* 0x8000000006067824 */ /* 0x000fe200078e00ff */
[----:B------:R-:W-:Y:S01]  /*22120*/  LEA R4, R4, 0x3b800000, 0x17 ;  /* 0x3b80000004047811 */ /* 0x000fe200078eb8ff */
[----:B------:R-:W-:-:S05]  /*22130*/  IMAD.SHL.U32 R5, R0, 0x100000, RZ ;  /* 0x0010000000057824 */ /* 0x000fca00078e00ff */
[----:B------:R-:W-:-:S07]  /*22140*/  LOP3.LUT R0, R4, R5, R6, 0xfe, !PT ;  /* 0x0000000504007212 */ /* 0x000fce00078efe06 */
.L_x_23974:
[----:B------:R-:W-:Y:S05]  /*22150*/  BSYNC B0 ;  /* 0x0000000000007941 */ /* 0x000fea0003800000 */
.L_x_23973:
        /* <DEDUP_REMOVED lines=12> */
.L_x_23978:
[----:B------:R-:W-:Y:S01]  /*22220*/  IMAD.MOV.U32 R4, RZ, RZ, 0x7f ;  /* 0x0000007fff047424 */ /* 0x000fe200078e00ff */
[----:B------:R-:W-:-:S04]  /*22230*/  ISETP.GT.U32.AND P0, PT, R6, 0x7f800000, PT ;  /* 0x7f8000000600780c */ /* 0x000fc80003f04070 */
[----:B------:R-:W-:-:S09]  /*22240*/  SEL R4, R4, 0x7c, P0 ;  /* 0x0000007c04047807 */ /* 0x000fd20000000000 */
.L_x_23979:
[----:B------:R-:W-:Y:S05]  /*22250*/  BSYNC B0 ;  /* 0x0000000000007941 */ /* 0x000fea0003800000 */
.L_x_23977:
[----:B------:R-:W-:-:S04]  /*22260*/  LOP3.LUT R0, R0, 0x80000000, RZ, 0xc0, !PT ;  /* 0x8000000000007812 */ /* 0x000fc800078ec0ff */
[----:B------:R-:W-:-:S04]  /*22270*/  SHF.R.U32.HI R5, RZ, 0x18, R0 ;  /* 0x00000018ff057819 */ /* 0x000fc80000011600 */
[----:B------:R-:W-:-:S05]  /*22280*/  LOP3.LUT R5, R4, R5, RZ, 0xfc, !PT ;  /* 0x0000000504057212 */ /* 0x000fca00078efcff */
[----:B------:R-:W-:Y:S01]  /*22290*/  STG.E.U8 desc[UR36][R2.64], R5 ;  /* 0x0000000502007986 */ /* 0x000fe2000c101124 */
[----:B------:R-:W-:Y:S05]  /*222a0*/  EXIT ;  /* 0x000000000000794d */ /* 0x000fea0003800000 */
.L_x_23965:
        /* <DEDUP_REMOVED lines=21> */
.L_x_23983:
[----:B------:R-:W-:Y:S05]  /*22400*/  BSYNC B1 ;  /* 0x0000000000017941 */ /* 0x000fea0003800000 */
.L_x_23982:
[----:B------:R-:W-:Y:S01]  /*22410*/  IMAD.U32 R6, R6, -0x80000000, RZ ;  /* 0x8000000006067824 */ /* 0x000fe200078e00ff */
[----:B------:R-:W-:Y:S01]  /*22420*/  LEA R4, R4, 0x3b800000, 0x17 ;  /* 0x3b80000004047811 */ /* 0x000fe200078eb8ff */
[----:B------:R-:W-:-:S05]  /*22430*/  IMAD.SHL.U32 R5, R0, 0x100000, RZ ;  /* 0x0010000000057824 */ /* 0x000fca00078e00ff */
[----:B------:R-:W-:-:S07]  /*22440*/  LOP3.LUT R0, R4, R5, R6, 0xfe, !PT ;  /* 0x0000000504007212 */ /* 0x000fce00078efe06 */
.L_x_23981:
[----:B------:R-:W-:Y:S05]  /*22450*/  BSYNC B0 ;  /* 0x0000000000007941 */ /* 0x000fea0003800000 */
.L_x_23980:
[----:B------:R-:W-:-:S05]  /*22460*/  F2FP.BF16.F32.PACK_AB R0, RZ, R0 ;  /* 0x00000000ff00723e */ /* 0x000fca00000010ff */
[----:B------:R-:W-:Y:S01]  /*22470*/  STG.E.U16 desc[UR36][R2.64], R0 ;  /* 0x0000000002007986 */ /* 0x000fe2000c101524 */
[----:B------:R-:W-:Y:S05]  /*22480*/  EXIT ;  /* 0x000000000000794d */ /* 0x000fea0003800000 */
.L_x_23954:
        /* <DEDUP_REMOVED lines=29> */
.L_x_23990:
[----:B------:R-:W-:Y:S05]  /*22660*/  BSYNC B1 ;  /* 0x0000000000017941 */ /* 0x000fea0003800000 */
.L_x_23989:
[----:B------:R-:W-:Y:S01]  /*22670*/  IMAD.U32 R6, R6, -0x80000000, RZ ;  /* 0x8000000006067824 */ /* 0x000fe200078e00ff */
[----:B------:R-:W-:Y:S01]  /*22680*/  LEA R4, R4, 0x3b800000, 0x17 ;  /* 0x3b80000004047811 */ /* 0x000fe200078eb8ff */
[----:B------:R-:W-:-:S05]  /*22690*/  IMAD.SHL.U32 R5, R0, 0x100000, RZ ;  /* 0x0010000000057824 */ /* 0x000fca00078e00ff */
[----:B------:R-:W-:-:S07]  /*226a0*/  LOP3.LUT R0, R4, R5, R6, 0xfe, !PT ;  /* 0x0000000504007212 */ /* 0x000fce00078efe06 */
.L_x_23988:
[----:B------:R-:W-:Y:S05]  /*226b0*/  BSYNC B0 ;  /* 0x0000000000007941 */ /* 0x000fea0003800000 */
.L_x_23987:
[----:B------:R-:W0:Y:S02]  /*226c0*/  F2I.FTZ.U32.TRUNC.NTZ R5, R0 ;  /* 0x0000000000057305 */ /* 0x000e24000021f000 */
[----:B0-----:R-:W-:Y:S01]  /*226d0*/  STG.E.U16 desc[UR36][R2.64], R5 ;  /* 0x0000000502007986 */ /* 0x001fe2000c101524 */
[----:B------:R-:W-:Y:S05]  /*226e0*/  EXIT ;  /* 0x000000000000794d */ /* 0x000fea0003800000 */
.L_x_23986:
[----:B------:R-:W-:Y:S01]  /*226f0*/  STG.E.U8 desc[UR36][R2.64], R25 ;  /* 0x0000001902007986 */ /* 0x000fe2000c101124 */
[----:B------:R-:W-:Y:S05]  /*22700*/  EXIT ;  /* 0x000000000000794d */ /* 0x000fea0003800000 */
.L_x_23985:
        /* <DEDUP_REMOVED lines=21> */
.L_x_23994:
[----:B------:R-:W-:Y:S05]  /*22860*/  BSYNC B1 ;  /* 0x0000000000017941 */ /* 0x000fea0003800000 */
.L_x_23993:
[----:B------:R-:W-:Y:S01]  /*22870*/  IMAD.U32 R6, R6, -0x80000000, RZ ;  /* 0x8000000006067824 */ /* 0x000fe200078e00ff */
[----:B------:R-:W-:Y:S01]  /*22880*/  LEA R4, R4, 0x3b800000, 0x17 ;  /* 0x3b80000004047811 */ /* 0x000fe200078eb8ff */
[----:B------:R-:W-:-:S05]  /*22890*/  IMAD.SHL.U32 R5, R0, 0x100000, RZ ;  /* 0x0010000000057824 */ /* 0x000fca00078e00ff */
[----:B------:R-:W-:-:S07]  /*228a0*/  LOP3.LUT R0, R4, R5, R6, 0xfe, !PT ;  /* 0x0000000504007212 */ /* 0x000fce00078efe06 */
.L_x_23992:
[----:B------:R-:W-:Y:S05]  /*228b0*/  BSYNC B0 ;  /* 0x0000000000007941 */ /* 0x000fea0003800000 */
.L_x_23991:
        /* <DEDUP_REMOVED lines=16> */
.L_x_23997:
[----:B------:R-:W-:-:S04]  /*229c0*/  LOP3.LUT R0, R0, 0x80000000, RZ, 0xc0, !PT ;  /* 0x8000000000007812 */ /* 0x000fc800078ec0ff */
[----:B------:R-:W-:-:S04]  /*229d0*/  SHF.R.U32.HI R0, RZ, 0x18, R0 ;  /* 0x00000018ff007819 */ /* 0x000fc80000011600 */
[----:B------:R-:W-:-:S04]  /*229e0*/  LOP3.LUT R0, R5, R0, RZ, 0xfc, !PT ;  /* 0x0000000005007212 */ /* 0x000fc800078efcff */
[----:B------:R-:W-:-:S07]  /*229f0*/  PRMT R4, R0, 0x7610, R4 ;  /* 0x0000761000047816 */ /* 0x000fce0000000004 */
.L_x_23996:
[----:B------:R-:W-:Y:S05]  /*22a00*/  BSYNC B0 ;  /* 0x0000000000007941 */ /* 0x000fea0003800000 */
.L_x_23995:
[----:B------:R-:W-:Y:S01]  /*22a10*/  STG.E.U8 desc[UR36][R2.64], R4 ;  /* 0x0000000402007986 */ /* 0x000fe2000c101124 */
[----:B------:R-:W-:Y:S05]  /*22a20*/  EXIT ;  /* 0x000000000000794d */ /* 0x000fea0003800000 */
.L_x_23984:
        /* <DEDUP_REMOVED lines=27> */
.L_x_24003:
[----:B------:R-:W-:Y:S05]  /*22be0*/  BSYNC B1 ;  /* 0x0000000000017941 */ /* 0x000fea0003800000 */
.L_x_24002:
[----:B------:R-:W-:Y:S01]  /*22bf0*/  IMAD.U32 R6, R6, -0x80000000, RZ ;  /* 0x8000000006067824 */ /* 0x000fe200078e00ff */
[----:B------:R-:W-:Y:S01]  /*22c00*/  LEA R4, R4, 0x3b800000, 0x17 ;  /* 0x3b80000004047811 */ /* 0x000fe200078eb8ff */
[----:B------:R-:W-:-:S05]  /*22c10*/  IMAD.SHL.U32 R5, R0, 0x100000, RZ ;  /* 0x0010000000057824 */ /* 0x000fca00078e00ff */
[----:B------:R-:W-:-:S07]  /*22c20*/  LOP3.LUT R0, R4, R5, R6, 0xfe, !PT ;  /* 0x0000000504007212 */ /* 0x000fce00078efe06 */
.L_x_24001:
[----:B------:R-:W-:Y:S05]  /*22c30*/  BSYNC B0 ;  /* 0x0000000000007941 */ /* 0x000fea0003800000 */
.L_x_24000:
        /* <DEDUP_REMOVED lines=15> */
.L_x_23907:
        /* <DEDUP_REMOVED lines=16> */
.L_x_24004:
[----:B------:R-:W-:Y:S05]  /*22e30*/  EXIT ;  /* 0x000000000000794d */ /* 0x000fea0003800000 */
.L_x_23999:
        /* <DEDUP_REMOVED lines=21> */
.L_x_24008:
[----:B------:R-:W-:Y:S05]  /*22f90*/  BSYNC B1 ;  /* 0x0000000000017941 */ /* 0x000fea0003800000 */
.L_x_24007:
[----:B------:R-:W-:Y:S01]  /*22fa0*/  IMAD.U32 R6, R6, -0x80000000, RZ ;  /* 0x8000000006067824 */ /* 0x000fe200078e00ff */
[----:B------:R-:W-:Y:S01]  /*22fb0*/  LEA R4, R4, 0x3b800000, 0x17 ;  /* 0x3b80000004047811 */ /* 0x000fe200078eb8ff */
[----:B------:R-:W-:-:S05]  /*22fc0*/  IMAD.SHL.U32 R5, R0, 0x100000, RZ ;  /* 0x0010000000057824 */ /* 0x000fca00078e00ff */
[----:B------:R-:W-:-:S07]  /*22fd0*/  LOP3.LUT R4, R4, R5, R6, 0xfe, !PT ;  /* 0x0000000504047212 */ /* 0x000fce00078efe06 */
.L_x_24006:
[----:B------:R-:W-:Y:S05]  /*22fe0*/  BSYNC B0 ;  /* 0x0000000000007941 */ /* 0x000fea0003800000 */
.L_x_24005:
[----:B------:R-:W0:Y:S02]  /*22ff0*/  F2I.U64.TRUNC R4, R4 ;  /* 0x0000000400047311 */ /* 0x000e24000020d800 */
[----:B0-----:R-:W-:Y:S01]  /*23000*/  STG.E.64 desc[UR36][R2.64], R4 ;  /* 0x0000000402007986 */ /* 0x001fe2000c101b24 */
[----:B------:R-:W-:Y:S05]  /*23010*/  EXIT ;  /* 0x000000000000794d */ /* 0x000fea0003800000 */
.L_x_23998:
        /* <DEDUP_REMOVED lines=21> */
.L_x_24012:
[----:B------:R-:W-:Y:S05]  /*23170*/  BSYNC B1 ;  /* 0x0000000000017941 */ /* 0x000fea0003800000 */
.L_x_24011:
[----:B------:R-:W-:Y:S01]  /*23180*/  IMAD.U32 R6, R6, -0x80000000, RZ ;  /* 0x8000000006067824 */ /* 0x000fe200078e00ff */
[----:B------:R-:W-:Y:S01]  /*23190*/  LEA R4, R4, 0x3b800000, 0x17 ;  /* 0x3b80000004047811 */ /* 0x000fe200078eb8ff */
[----:B------:R-:W-:-:S05]  /*231a0*/  IMAD.SHL.U32 R5, R0, 0x100000, RZ ;  /* 0x0010000000057824 */ /* 0x000fca00078e00ff */
[----:B------:R-:W-:-:S07]  /*231b0*/  LOP3.LUT R0, R4, R5, R6, 0xfe, !PT ;  /* 0x0000000504007212 */ /* 0x000fce00078efe06 */
.L_x_24010:
[----:B------:R-:W-:Y:S05]  /*231c0*/  BSYNC B0 ;  /* 0x0000000000007941 */ /* 0x000fea0003800000 */
.L_x_24009:
[----:B------:R-:W0:Y:S02]  /*231d0*/  F2I.FTZ.U32.TRUNC.NTZ R5, R0 ;  /* 0x0000000000057305 */ /* 0x000e24000021f000 */
[----:B0-----:R-:W-:Y:S01]  /*231e0*/  STG.E desc[UR36][R2.64], R5 ;  /* 0x0000000502007986 */ /* 0x001fe2000c101924 */
[----:B------:R-:W-:Y:S05]  /*231f0*/  EXIT ;  /* 0x000000000000794d */ /* 0x000fea0003800000 */
.L_x_24013:
        /* <DEDUP_REMOVED lines=16> */
.L_x_44565:


//--------------------- .text._ZN2at6native18elementwise_kernelILi128ELi4EZNS0_22gpu_kernel_impl_nocastIZZZNS0_49_GLOBAL__N__657f93f7_16_TensorCompare_cu_71e06f4e17where_kernel_implERNS_14TensorIteratorEENKUlvE_clEvENKUlvE15_clEvEUlbN3c1015Float8_e4m3fnuzES9_E_EEvRNS_18TensorIteratorBaseERKT_EUliE_EEviT1_ --------------------------
	.section	.text._ZN2at6native18elementwise_kernelILi128ELi4EZNS0_22gpu_kernel_impl_nocastIZZZNS0_49_GLOBAL__N__657f93f7_16_TensorCompare_cu_71e06f4e17where_kernel_implERNS_14TensorIteratorEENKUlvE_clEvENKUlvE15_clEvEUlbN3c1015Float8_e4m3fnuzES9_E_EEvRNS_18TensorIteratorBaseERKT_EUliE_EEviT1_,"ax",@progbits
	.align	128
        .global         _ZN2at6native18elementwise_kernelILi128ELi4EZNS0_22gpu_kernel_impl_nocastIZZZNS0_49_GLOBAL__N__657f93f7_16_TensorCompare_cu_71e06f4e17where_kernel_implERNS_14TensorIteratorEENKUlvE_clEvENKUlvE15_clEvEUlbN3c1015Float8_e4m3fnuzES9_E_EEvRNS_18TensorIteratorBaseERKT_EUliE_EEviT1_
        .type           _ZN2at6native18elementwise_kernelILi128ELi4EZNS0_22gpu_kernel_impl_nocastIZZZNS0_49_GLOBAL__N__657f93f7_16_TensorCompare_cu_71e06f4e17where_kernel_implERNS_14TensorIteratorEENKUlvE_clEvENKUlvE15_clEvEUlbN3c1015Float8_e4m3fnuzES9_E_EEvRNS_18TensorIteratorBaseERKT_EUliE_EEviT1_,@function
        .size           _ZN2at6native18elementwise_kernelILi128ELi4EZNS0_22gpu_kernel_impl_nocastIZZZNS0_49_GLOBAL__N__657f93f7_16_TensorCompare_cu_71e06f4e17where_kernel_implERNS_14TensorIteratorEENKUlvE_clEvENKUlvE15_clEvEUlbN3c1015Float8_e4m3fnuzES9_E_EEvRNS_18TensorIteratorBaseERKT_EUliE_EEviT1_,(.L_x_44566 - _ZN2at6native18elementwise_kernelILi128ELi4EZNS0_22gpu_kernel_impl_nocastIZZZNS0_49_GLOBAL__N__657f93f7_16_TensorCompare_cu_71e06f4e17where_kernel_implERNS_14TensorIteratorEENKUlvE_clEvENKUlvE15_clEvEUlbN3c1015Float8_e4m3fnuzES9_E_EEvRNS_18TensorIteratorBaseERKT_EUliE_EEviT1_)
        .other          _ZN2at6native18elementwise_kernelILi128ELi4EZNS0_22gpu_kernel_impl_nocastIZZZNS0_49_GLOBAL__N__657f93f7_16_TensorCompare_cu_71e06f4e17where_kernel_implERNS_14TensorIteratorEENKUlvE_clEvENKUlvE15_clEvEUlbN3c1015Float8_e4m3fnuzES9_E_EEvRNS_18TensorIteratorBaseERKT_EUliE_EEviT1_,@"STO_CUDA_ENTRY STV_DEFAULT"
_ZN2at6native18elementwise_kernelILi128ELi4EZNS0_22gpu_kernel_impl_nocastIZZZNS0_49_GLOBAL__N__657f93f7_16_TensorCompare_cu_71e06f4e17where_kernel_implERNS_14TensorIteratorEENKUlvE_clEvENKUlvE15_clEvEUlbN3c1015Float8_e4m3fnuzES9_E_EEvRNS_18TensorIteratorBaseERKT_EUliE_EEviT1_:
.text._ZN2at6native18elementwise_kernelILi128ELi4EZNS0_22gpu_kernel_impl_nocastIZZZNS0_49_GLOBAL__N__657f93f7_16_TensorCompare_cu_71e06f4e17where_kernel_implERNS_14TensorIteratorEENKUlvE_clEvENKUlvE15_clEvEUlbN3c1015Float8_e4m3fnuzES9_E_EEvRNS_18TensorIteratorBaseERKT_EUliE_EEviT1_:
        /* <DEDUP_REMOVED lines=389> */
.L_x_24016:
        /* <DEDUP_REMOVED lines=18> */
.L_x_24015:
[----:B------:R-:W-:Y:S05]  /*1970*/  BSYNC B0 ;  /* 0x0000000000007941 */ /* 0x000fea0003800000 */
.L_x_24014:
        /* <DEDUP_REMOVED lines=382> */
.L_x_24019:
        /* <DEDUP_REMOVED lines=399> */
.L_x_24020:
        /* <DEDUP_REMOVED lines=18> */
.L_x_24018:
[----:B------:R-:W-:Y:S05]  /*4b70*/  BSYNC B0 ;  /* 0x0000000000007941 */ /* 0x000fea0003800000 */
.L_x_24017:
        /* <DEDUP_REMOVED lines=381> */
.L_x_24021:
        /* <DEDUP_REMOVED lines=18> */
.L_x_24022:
        /* <DEDUP_REMOVED lines=9> */
.L_x_44566:


//--------------------- .text._ZN2at6native27unrolled_elementwise_kernelIZZZNS0_49_GLOBAL__N__657f93f7_16_TensorCompare_cu_71e06f4e17where_kernel_implERNS_14TensorIteratorEENKUlvE_clEvENKUlvE15_clEvEUlbN3c1015Float8_e4m3fnuzES8_E_St5arrayIPcLm4EELi4E23TrivialOffsetCalculatorILi3EjESD_ILi1EjENS0_6memory15LoadWithoutCastENSG_16StoreWithoutCastEEEviT_T0_T2_T3_T4_T5_ --------------------------
	.section	.text._ZN2at6native27unrolled_elementwise_kernelIZZZNS0_49_GLOBAL__N__657f93f7_16_TensorCompare_cu_71e06f4e17where_kernel_implERNS_14TensorIteratorEENKUlvE_clEvENKUlvE15_clEvEUlbN3c1015Float8_e4m3fnuzES8_E_St5arrayIPcLm4EELi4E23TrivialOffsetCalculatorILi3EjESD_ILi1EjENS0_6memory15LoadWithoutCastENSG_16StoreWithoutCastEEEviT_T0_T2_T3_T4_T5_,"ax",@progbits
	.align	128
        .global         _ZN2at6native27unrolled_elementwise_kernelIZZZNS0_49_GLOBAL__N__657f93f7_16_TensorCompare_cu_71e06f4e17where_kernel_implERNS_14TensorIteratorEENKUlvE_clEvENKUlvE15_clEvEUlbN3c1015Float8_e4m3fnuzES8_E_St5arrayIPcLm4EELi4E23TrivialOffsetCalculatorILi3EjESD_ILi1EjENS0_6memory15LoadWithoutCastENSG_16StoreWithoutCastEEEviT_T0_T2_T3_T4_T5_
        .type           _ZN2at6native27unrolled_elementwise_kernelIZZZNS0_49_GLOBAL__N__657f93f7_16_TensorCompare_cu_71e06f4e17where_kernel_implERNS_14TensorIteratorEENKUlvE_clEvENKUlvE15_clEvEUlbN3c1015Float8_e4m3fnuzES8_E_St5arrayIPcLm4EELi4E23TrivialOffsetCalculatorILi3EjESD_ILi1EjENS0_6memory15LoadWithoutCastENSG_16StoreWithoutCastEEEviT_T0_T2_T3_T4_T5_,@function
        .size           _ZN2at6native27unrolled_elementwise_kernelIZZZNS0_49_GLOBAL__N__657f93f7_16_TensorCompare_cu_71e06f4e17where_kernel_implERNS_14TensorIteratorEENKUlvE_clEvENKUlvE15_clEvEUlbN3c1015Float8_e4m3fnuzES8_E_St5arrayIPcLm4EELi4E23TrivialOffsetCalculatorILi3EjESD_ILi1EjENS0_6memory15LoadWithoutCastENSG_16StoreWithoutCastEEEviT_T0_T2_T3_T4_T5_,(.L_x_44567 - _ZN2at6native27unrolled_elementwise_kernelIZZZNS0_49_GLOBAL__N__657f93f7_16_TensorCompare_cu_71e06f4e17where_kernel_implERNS_14TensorIteratorEENKUlvE_clEvENKUlvE15_clEvEUlbN3c1015Float8_e4m3fnuzES8_E_St5arrayIPcLm4EELi4E23TrivialOffsetCalculatorILi3EjESD_ILi1EjENS0_6memory15LoadWithoutCastENSG_16StoreWithoutCastEEEviT_T0_T2_T3_T4_T5_)
        .other          _ZN2at6native27unrolled_elementwise_kernelIZZZNS0_49_GLOBAL__N__657f93f7_16_TensorCompare_cu_71e06f4e17where_kernel_implERNS_14TensorIteratorEENKUlvE_clEvENKUlvE15_clEvEUlbN3c1015Float8_e4m3fnuzES8_E_St5arrayIPcLm4EELi4E23TrivialOffsetCalculatorILi3EjESD_ILi1EjENS0_6memory15LoadWithoutCastENSG_16StoreWithoutCastEEEviT_T0_T2_T3_T4_T5_,@"STO_CUDA_ENTRY STV_DEFAULT"
_ZN2at6native27unrolled_elementwise_kernelIZZZNS0_49_GLOBAL__N__657f93f7_16_TensorCompare_cu_71e06f4e17where_kernel_implERNS_14TensorIteratorEENKUlvE_clEvENKUlvE15_clEvEUlbN3c1015Float8_e4m3fnuzES8_E_St5arrayIPcLm4EELi4E23TrivialOffsetCalculatorILi3EjESD_ILi1EjENS0_6memory15LoadWithoutCastENSG_16StoreWithoutCastEEEviT_T0_T2_T3_T4_T5_:
.text._ZN2at6native27unrolled_elementwise_kernelIZZZNS0_49_GLOBAL__N__657f93f7_16_TensorCompare_cu_71e06f4e17where_kernel_implERNS_14TensorIteratorEENKUlvE_clEvENKUlvE15_clEvEUlbN3c1015Float8_e4m3fnuzES8_E_St5arrayIPcLm4EELi4E23TrivialOffsetCalculatorILi3EjESD_ILi1EjENS0_6memory15LoadWithoutCastENSG_16StoreWithoutCastEEEviT_T0_T2_T3_T4_T5_:
        /* <DEDUP_REMOVED lines=118> */
.L_x_24024:
[----:B------:R-:W-:Y:S05]  /*0760*/  BSYNC B0 ;  /* 0x0000000000007941 */ /* 0x000fea0003800000 */
.L_x_24023:
        /* <DEDUP_REMOVED lines=10> */
.L_x_24025:
        /* <DEDUP_REMOVED lines=15> */
.L_x_44567:


//--------------------- .text._ZN2at6native29vectorized_elementwise_kernelILi2EZZZNS0_49_GLOBAL__N__657f93f7_16_TensorCompare_cu_71e06f4e17where_kernel_implERNS_14TensorIteratorEENKUlvE_clEvENKUlvE15_clEvEUlbN3c1015Float8_e4m3fnuzES8_E_St5arrayIPcLm4EEEEviT0_T1_ --------------------------
	.section	.text._ZN2at6native29vectorized_elementwise_kernelILi2EZZZNS0_49_GLOBAL__N__657f93f7_16_TensorCompare_cu_71e06f4e17where_kernel_implERNS_14TensorIteratorEENKUlvE_clEvENKUlvE15_clEvEUlbN3c1015Float8_e4m3fnuzES8_E_St5arrayIPcLm4EEEEviT0_T1_,"ax",@progbits
	.align	128
        .global         _ZN2at6native29vectorized_elementwise_kernelILi2EZZZNS0_49_GLOBAL__N__657f93f7_16_TensorCompare_cu_71e06f4e17where_kernel_implERNS_14TensorIteratorEENKUlvE_clEvENKUlvE15_clEvEUlbN3c1015Float8_e4m3fnuzES8_E_St5arrayIPcLm4EEEEviT0_T1_
        .type           _ZN2at6native29vectorized_elementwise_kernelILi2EZZZNS0_49_GLOBAL__N__657f93f7_16_TensorCompare_cu_71e06f4e17where_kernel_implERNS_14TensorIteratorEENKUlvE_clEvENKUlvE15_clEvEUlbN3c1015Float8_e4m3fnuzES8_E_St5arrayIPcLm4EEEEviT0_T1_,@function
        .size           _ZN2at6native29vectorized_elementwise_kernelILi2EZZZNS0_49_GLOBAL__N__657f93f7_16_TensorCompare_cu_71e06f4e17where_kernel_implERNS_14TensorIteratorEENKUlvE_clEvENKUlvE15_clEvEUlbN3c1015Float8_e4m3fnuzES8_E_St5arrayIPcLm4EEEEviT0_T1_,(.L_x_44568 - _ZN2at6native29vectorized_elementwise_kernelILi2EZZZNS0_49_GLOBAL__N__657f93f7_16_TensorCompare_cu_71e06f4e17where_kernel_implERNS_14TensorIteratorEENKUlvE_clEvENKUlvE15_clEvEUlbN3c1015Float8_e4m3fnuzES8_E_St5arrayIPcLm4EEEEviT0_T1_)
        .other          _ZN2at6native29vectorized_elementwise_kernelILi2EZZZNS0_49_GLOBAL__N__657f93f7_16_TensorCompare_cu_71e06f4e17where_kernel_implERNS_14TensorIteratorEENKUlvE_clEvENKUlvE15_clEvEUlbN3c1015Float8_e4m3fnuzES8_E_St5arrayIPcLm4EEEEviT0_T1_,@"STO_CUDA_ENTRY STV_DEFAULT"
_ZN2at6native29vectorized_elementwise_kernelILi2EZZZNS0_49_GLOBAL__N__657f93f7_16_TensorCompare_cu_71e06f4e17where_kernel_implERNS_14TensorIteratorEENKUlvE_clEvENKUlvE15_clEvEUlbN3c1015Float8_e4m3fnuzES8_E_St5arrayIPcLm4EEEEviT0_T1_:
.text._ZN2at6native29vectorized_elementwise_kernelILi2EZZZNS0_49_GLOBAL__N__657f93f7_16_TensorCompare_cu_71e06f4e17where_kernel_implERNS_14TensorIteratorEENKUlvE_clEvENKUlvE15_clEvEUlbN3c1015Float8_e4m3fnuzES8_E_St5arrayIPcLm4EEEEviT0_T1_:
        /* <DEDUP_REMOVED lines=87> */
.L_x_24026:
        /* <DEDUP_REMOVED lines=207> */
.L_x_24029:
        /* <DEDUP_REMOVED lines=8> */
.L_x_24030:
        /* <DEDUP_REMOVED lines=8> */
.L_x_24031:
        /* <DEDUP_REMOVED lines=9> */
.L_x_24032:
[----:B------:R-:W-:Y:S05]  /*13f0*/  BSYNC B1 ;  /* 0x0000000000017941 */ /* 0x000fea0003800000 */
.L_x_24028:
[----:B------:R-:W-:-:S13]  /*1400*/  ISETP.GE.AND P0, PT, R9, R2, PT ;  /* 0x000000020900720c */ /* 0x000fda0003f06270 */
[----:B--2---:R-:W2:Y:S01]  /*1410*/  @!P0 LDC.64 R10, c[0x0][0x220] ;  /* 0x00008800ff0a8b82 */ /* 0x004ea20000000a00 */
[C---:B01----:R-:W-:Y:S02]  /*1420*/  @!P0 VIADD R5, R9.reuse, UR4 ;  /* 0x0000000409058c36 */ /* 0x043fe40008000000 */
[----:B------:R-:W-:-:S03]  /*1430*/  @!P0 VIADD R9, R9, 0x80 ;  /* 0x0000008009098836 */ /* 0x000fc60000000000 */
[----:B--2---:R-:W-:-:S05]  /*1440*/  @!P0 IADD3 R4, P1, R5, R10, RZ ;  /* 0x0000000a05048210 */ /* 0x004fca0007f3e0ff */
[----:B------:R-:W-:-:S05]  /*1450*/  @!P0 IMAD.X R5, RZ, RZ, R11, P1 ;  /* 0x000000ffff058224 */ /* 0x000fca00008e060b */
[----:B------:R2:W-:Y:S03]  /*1460*/  @!P0 STG.E.U8 desc[UR12][R4.64], R7 ;  /* 0x0000000704008986 */ /* 0x0005e6000c10110c */
.L_x_24033:
[----:B------:R-:W-:Y:S05]  /*1470*/  BSYNC B0 ;  /* 0x0000000000007941 */ /* 0x000fea0003800000 */
.L_x_24027:
        /* <DEDUP_REMOVED lines=9> */
.L_x_24034:
        /* <DEDUP_REMOVED lines=15> */
.L_x_44568:


//--------------------- .text._ZN2at6native29vectorized_elementwise_kernelILi4EZZZNS0_49_GLOBAL__N__657f93f7_16_TensorCompare_cu_71e06f4e17where_kernel_implERNS_14TensorIteratorEENKUlvE_clEvENKUlvE15_clEvEUlbN3c1015Float8_e4m3fnuzES8_E_St5arrayIPcLm4EEEEviT0_T1_ --------------------------
	.section	.text._ZN2at6native29vectorized_elementwise_kernelILi4EZZZNS0_49_GLOBAL__N__657f93f7_16_TensorCompare_cu_71e06f4e17where_kernel_implERNS_14TensorIteratorEENKUlvE_clEvENKUlvE15_clEvEUlbN3c1015Float8_e4m3fnuzES8_E_St5arrayIPcLm4EEEEviT0_T1_,"ax",@progbits
	.align	128
        .global         _ZN2at6native29vectorized_elementwise_kernelILi4EZZZNS0_49_GLOBAL__N__657f93f7_16_TensorCompare_cu_71e06f4e17where_kernel_implERNS_14TensorIteratorEENKUlvE_clEvENKUlvE15_clEvEUlbN3c1015Float8_e4m3fnuzES8_E_St5arrayIPcLm4EEEEviT0_T1_
        .type           _ZN2at6native29vectorized_elementwise_kernelILi4EZZZNS0_49_GLOBAL__N__657f93f7_16_TensorCompare_cu_71e06f4e17where_kernel_implERNS_14TensorIteratorEENKUlvE_clEvENKUlvE15_clEvEUlbN3c1015Float8_e4m3fnuzES8_E_St5arrayIPcLm4EEEEviT0_T1_,@function
        .size           _ZN2at6native29vectorized_elementwise_kernelILi4EZZZNS0_49_GLOBAL__N__657f93f7_16_TensorCompare_cu_71e06f4e17where_kernel_implERNS_14TensorIteratorEENKUlvE_clEvENKUlvE15_clEvEUlbN3c1015Float8_e4m3fnuzES8_E_St5arrayIPcLm4EEEEviT0_T1_,(.L_x_44569 - _ZN2at6native29vectorized_elementwise_kernelILi4EZZZNS0_49_GLOBAL__N__657f93f7_16_TensorCompare_cu_71e06f4e17where_kernel_implERNS_14TensorIteratorEENKUlvE_clEvENKUlvE15_clEvEUlbN3c1015Float8_e4m3fnuzES8_E_St5arrayIPcLm4EEEEviT0_T1_)
        .other          _ZN2at6native29vectorized_elementwise_kernelILi4EZZZNS0_49_GLOBAL__N__657f93f7_16_TensorCompare_cu_71e06f4e17where_kernel_implERNS_14TensorIteratorEENKUlvE_clEvENKUlvE15_clEvEUlbN3c1015Float8_e4m3fnuzES8_E_St5arrayIPcLm4EEEEviT0_T1_,@"STO_CUDA_ENTRY STV_DEFAULT"
_ZN2at6native29vectorized_elementwise_kernelILi4EZZZNS0_49_GLOBAL__N__657f93f7_16_TensorCompare_cu_71e06f4e17where_kernel_implERNS_14TensorIteratorEENKUlvE_clEvENKUlvE15_clEvEUlbN3c1015Float8_e4m3fnuzES8_E_St5arrayIPcLm4EEEEviT0_T1_:
.text._ZN2at6native29vectorized_elementwise_kernelILi4EZZZNS0_49_GLOBAL__N__657f93f7_16_TensorCompare_cu_71e06f4e17where_kernel_implERNS_14TensorIteratorEENKUlvE_clEvENKUlvE15_clEvEUlbN3c1015Float8_e4m3fnuzES8_E_St5arrayIPcLm4EEEEviT0_T1_:
        /* <DEDUP_REMOVED lines=81> */
.L_x_24035:
        /* <DEDUP_REMOVED lines=207> */
.L_x_24038:
        /* <DEDUP_REMOVED lines=8> */
.L_x_24039:
        /* <DEDUP_REMOVED lines=8> */
.L_x_24040:
        /* <DEDUP_REMOVED lines=9> */
.L_x_24041:
[----:B------:R-:W-:Y:S05]  /*1390*/  BSYNC B1 ;  /* 0x0000000000017941 */ /* 0x000fea0003800000 */
.L_x_24037:
[----:B------:R-:W-:-:S13]  /*13a0*/  ISETP.GE.AND P0, PT, R9, R2, PT ;  /* 0x000000020900720c */ /* 0x000fda0003f06270 */
[----:B--2---:R-:W2:Y:S01]  /*13b0*/  @!P0 LDC.64 R10, c[0x0][0x220] ;  /* 0x00008800ff0a8b82 */ /* 0x004ea20000000a00 */
[C---:B01----:R-:W-:Y:S02]  /*13c0*/  @!P0 VIADD R5, R9.reuse, UR4 ;  /* 0x0000000409058c36 */ /* 0x043fe40008000000 */
[----:B------:R-:W-:-:S03]  /*13d0*/  @!P0 VIADD R9, R9, 0x80 ;  /* 0x0000008009098836 */ /* 0x000fc60000000000 */
[----:B--2---:R-:W-:-:S05]  /*13e0*/  @!P0 IADD3 R4, P1, R5, R10, RZ ;  /* 0x0000000a05048210 */ /* 0x004fca0007f3e0ff */
[----:B------:R-:W-:-:S05]  /*13f0*/  @!P0 IMAD.X R5, RZ, RZ, R11, P1 ;  /* 0x000000ffff058224 */ /* 0x000fca00008e060b */
[----:B------:R2:W-:Y:S03]  /*1400*/  @!P0 STG.E.U8 desc[UR12][R4.64], R7 ;  /* 0x0000000704008986 */ /* 0x0005e6000c10110c */
.L_x_24042:
[----:B------:R-:W-:Y:S05]  /*1410*/  BSYNC B0 ;  /* 0x0000000000007941 */ /* 0x000fea0003800000 */
.L_x_24036:
        /* <DEDUP_REMOVED lines=9> */
.L_x_24043:
        /* <DEDUP_REMOVED lines=13> */
.L_x_44569:


//--------------------- .text._ZN2at6native29vectorized_elementwise_kernelILi8EZZZNS0_49_GLOBAL__N__657f93f7_16_TensorCompare_cu_71e06f4e17where_kernel_implERNS_14TensorIteratorEENKUlvE_clEvENKUlvE15_clEvEUlbN3c1015Float8_e4m3fnuzES8_E_St5arrayIPcLm4EEEEviT0_T1_ --------------------------
	.section	.text._ZN2at6native29vectorized_elementwise_kernelILi8EZZZNS0_49_GLOBAL__N__657f93f7_16_TensorCompare_cu_71e06f4e17where_kernel_implERNS_14TensorIteratorEENKUlvE_clEvENKUlvE15_clEvEUlbN3c1015Float8_e4m3fnuzES8_E_St5arrayIPcLm4EEEEviT0_T1_,"ax",@progbits
	.align	128
        .global         _ZN2at6native29vectorized_elementwise_kernelILi8EZZZNS0_49_GLOBAL__N__657f93f7_16_TensorCompare_cu_71e06f4e17where_kernel_implERNS_14TensorIteratorEENKUlvE_clEvENKUlvE15_clEvEUlbN3c1015Float8_e4m3fnuzES8_E_St5arrayIPcLm4EEEEviT0_T1_
        .type           _ZN2at6native29vectorized_elementwise_kernelILi8EZZZNS0_49_GLOBAL__N__657f93f7_16_TensorCompare_cu_71e06f4e17where_kernel_implERNS_14TensorIteratorEENKUlvE_clEvENKUlvE15_clEvEUlbN3c1015Float8_e4m3fnuzES8_E_St5arrayIPcLm4EEEEviT0_T1_,@function
        .size           _ZN2at6native29vectorized_elementwise_kernelILi8EZZZNS0_49_GLOBAL__N__657f93f7_16_TensorCompare_cu_71e06f4e17where_kernel_implERNS_14TensorIteratorEENKUlvE_clEvENKUlvE15_clEvEUlbN3c1015Float8_e4m3fnuzES8_E_St5arrayIPcLm4EEEEviT0_T1_,(.L_x_44570 - _ZN2at6native29vectorized_elementwise_kernelILi8EZZZNS0_49_GLOBAL__N__657f93f7_16_TensorCompare_cu_71e06f4e17where_kernel_implERNS_14TensorIteratorEENKUlvE_clEvENKUlvE15_clEvEUlbN3c1015Float8_e4m3fnuzES8_E_St5arrayIPcLm4EEEEviT0_T1_)
        .other          _ZN2at6native29vectorized_elementwise_kernelILi8EZZZNS0_49_GLOBAL__N__657f93f7_16_TensorCompare_cu_71e06f4e17where_kernel_implERNS_14TensorIteratorEENKUlvE_clEvENKUlvE15_clEvEUlbN3c1015Float8_e4m3fnuzES8_E_St5arrayIPcLm4EEEEviT0_T1_,@"STO_CUDA_ENTRY STV_DEFAULT"
_ZN2at6native29vectorized_elementwise_kernelILi8EZZZNS0_49_GLOBAL__N__657f93f7_16_TensorCompare_cu_71e06f4e17where_kernel_implERNS_14TensorIteratorEENKUlvE_clEvENKUlvE15_clEvEUlbN3c1015Float8_e4m3fnuzES8_E_St5arrayIPcLm4EEEEviT0_T1_:
.text._ZN2at6native29vectorized_elementwise_kernelILi8EZZZNS0_49_GLOBAL__N__657f93f7_16_TensorCompare_cu_71e06f4e17where_kernel_implERNS_14TensorIteratorEENKUlvE_clEvENKUlvE15_clEvEUlbN3c1015Float8_e4m3fnuzES8_E_St5arrayIPcLm4EEEEviT0_T1_:
        /* <DEDUP_REMOVED lines=105> */
.L_x_24044:
        /* <DEDUP_REMOVED lines=207> */
.L_x_24047:
        /* <DEDUP_REMOVED lines=8> */
.L_x_24048:
        /* <DEDUP_REMOVED lines=8> */
.L_x_24049:
        /* <DEDUP_REMOVED lines=9> */
.L_x_24050:
[----:B------:R-:W-:Y:S05]  /*1510*/  BSYNC B1 ;  /* 0x0000000000017941 */ /* 0x000fea0003800000 */
.L_x_24046:
[----:B------:R-:W-:-:S13]  /*1520*/  ISETP.GE.AND P0, PT, R9, R2, PT ;  /* 0x000000020900720c */ /* 0x000fda0003f06270 */
[----:B--2---:R-:W2:Y:S01]  /*1530*/  @!P0 LDC.64 R10, c[0x0][0x220] ;  /* 0x00008800ff0a8b82 */ /* 0x004ea20000000a00 */
[C---:B01----:R-:W-:Y:S02]  /*1540*/  @!P0 VIADD R5, R9.reuse, UR4 ;  /* 0x0000000409058c36 */ /* 0x043fe40008000000 */
[----:B------:R-:W-:-:S03]  /*1550*/  @!P0 VIADD R9, R9, 0x80 ;  /* 0x0000008009098836 */ /* 0x000fc60000000000 */
[----:B--2---:R-:W-:-:S05]  /*1560*/  @!P0 IADD3 R4, P1, R5, R10, RZ ;  /* 0x0000000a05048210 */ /* 0x004fca0007f3e0ff */
[----:B------:R-:W-:-:S05]  /*1570*/  @!P0 IMAD.X R5, RZ, RZ, R11, P1 ;  /* 0x000000ffff058224 */ /* 0x000fca00008e060b */
[----:B------:R2:W-:Y:S03]  /*1580*/  @!P0 STG.E.U8 desc[UR12][R4.64], R7 ;  /* 0x0000000704008986 */ /* 0x0005e6000c10110c */
.L_x_24051:
[----:B------:R-:W-:Y:S05]  /*1590*/  BSYNC B0 ;  /* 0x0000000000007941 */ /* 0x000fea0003800000 */
.L_x_24045:
        /* <DEDUP_REMOVED lines=9> */
.L_x_24052:
        /* <DEDUP_REMOVED lines=13> */
.L_x_44570:


//--------------------- .text._ZN2at6native18elementwise_kernelILi128ELi4EZNS0_15gpu_kernel_implIZZZNS0_49_GLOBAL__N__657f93f7_16_TensorCompare_cu_71e06f4e17where_kernel_implERNS_14TensorIteratorEENKUlvE_clEvENKUlvE14_clEvEUlbN3c1013Float8_e4m3fnES9_E_EEvRNS_18TensorIteratorBaseERKT_EUliE_EEviT1_ --------------------------
	.section	.text._ZN2at6native18elementwise_kernelILi128ELi4EZNS0_15gpu_kernel_implIZZZNS0_49_GLOBAL__N__657f93f7_16_TensorCompare_cu_71e06f4e17where_kernel_implERNS_14TensorIteratorEENKUlvE_clEvENKUlvE14_clEvEUlbN3c1013Float8_e4m3fnES9_E_EEvRNS_18TensorIteratorBaseERKT_EUliE_EEviT1_,"ax",@progbits
	.align	128
        .global         _ZN2at6native18elementwise_kernelILi128ELi4EZNS0_15gpu_kernel_implIZZZNS0_49_GLOBAL__N__657f93f7_16_TensorCompare_cu_71e06f4e17where_kernel_implERNS_14TensorIteratorEENKUlvE_clEvENKUlvE14_clEvEUlbN3c1013Float8_e4m3fnES9_E_EEvRNS_18TensorIteratorBaseERKT_EUliE_EEviT1_
        .type           _ZN2at6native18elementwise_kernelILi128ELi4EZNS0_15gpu_kernel_implIZZZNS0_49_GLOBAL__N__657f93f7_16_TensorCompare_cu_71e06f4e17where_kernel_implERNS_14TensorIteratorEENKUlvE_clEvENKUlvE14_clEvEUlbN3c1013Float8_e4m3fnES9_E_EEvRNS_18TensorIteratorBaseERKT_EUliE_EEviT1_,@function
        .size           _ZN2at6native18elementwise_kernelILi128ELi4EZNS0_15gpu_kernel_implIZZZNS0_49_GLOBAL__N__657f93f7_16_TensorCompare_cu_71e06f4e17where_kernel_implERNS_14TensorIteratorEENKUlvE_clEvENKUlvE14_clEvEUlbN3c1013Float8_e4m3fnES9_E_EEvRNS_18TensorIteratorBaseERKT_EUliE_EEviT1_,(.L_x_44571 - _ZN2at6native18elementwise_kernelILi128ELi4EZNS0_15gpu_kernel_implIZZZNS0_49_GLOBAL__N__657f93f7_16_TensorCompare_cu_71e06f4e17where_kernel_implERNS_14TensorIteratorEENKUlvE_clEvENKUlvE14_clEvEUlbN3c1013Float8_e4m3fnES9_E_EEvRNS_18TensorIteratorBaseERKT_EUliE_EEviT1_)
        .other          _ZN2at6native18elementwise_kernelILi128ELi4EZNS0_15gpu_kernel_implIZZZNS0_49_GLOBAL__N__657f93f7_16_TensorCompare_cu_71e06f4e17where_kernel_implERNS_14TensorIteratorEENKUlvE_clEvENKUlvE14_clEvEUlbN3c1013Float8_e4m3fnES9_E_EEvRNS_18TensorIteratorBaseERKT_EUliE_EEviT1_,@"STO_CUDA_ENTRY STV_DEFAULT"
_ZN2at6native18elementwise_kernelILi128ELi4EZNS0_15gpu_kernel_implIZZZNS0_49_GLOBAL__N__657f93f7_16_TensorCompare_cu_71e06f4e17where_kernel_implERNS_14TensorIteratorEENKUlvE_clEvENKUlvE14_clEvEUlbN3c1013Float8_e4m3fnES9_E_EEvRNS_18TensorIteratorBaseERKT_EUliE_EEviT1_:
.text._ZN2at6native18elementwise_kernelILi128ELi4EZNS0_15gpu_kernel_implIZZZNS0_49_GLOBAL__N__657f93f7_16_TensorCompare_cu_71e06f4e17where_kernel_implERNS_14TensorIteratorEENKUlvE_clEvENKUlvE14_clEvEUlbN3c1013Float8_e4m3fnES9_E_EEvRNS_18TensorIteratorBaseERKT_EUliE_EEviT1_:
        /* <DEDUP_REMOVED lines=390> */
.L_x_24055:
        /* <DEDUP_REMOVED lines=22> */
.L_x_24059:
[----:B------:R-:W2:Y:S02]  /*19c0*/  LDG.E.U8 R2, desc[UR36][R2.64] ;  /* 0x0000002402027981 */ /* 0x000ea4000c1e1100 */
[----:B--2---:R-:W-:-:S04]  /*19d0*/  ISETP.NE.AND P0, PT, R2, RZ, PT ;  /* 0x000000ff0200720c */ /* 0x004fc80003f05270 */
[----:B------:R-:W-:Y:S01]  /*19e0*/  P2R R19, PR, RZ, 0x1 ;  /* 0x00000001ff137803 */ /* 0x000fe20000000000 */
[----:B------:R-:W-:Y:S08]  /*19f0*/  BRA `(.L_x_24061) ;  /* 0x0000000c00c47947 */ /* 0x000ff00003800000 */
.L_x_24058:
        /* <DEDUP_REMOVED lines=11> */
.L_x_24063:
[----:B------:R-:W2:Y:S02]  /*1ab0*/  LDG.E R2, desc[UR36][R2.64] ;  /* 0x0000002402027981 */ /* 0x000ea4000c1e1900 */
[----:B--2---:R-:W-:-:S04]  /*1ac0*/  ISETP.NE.AND P0, PT, R2, RZ, PT ;  /* 0x000000ff0200720c */ /* 0x004fc80003f05270 */
[----:B------:R-:W-:Y:S01]  /*1ad0*/  P2R R19, PR, RZ, 0x1 ;  /* 0x00000001ff137803 */ /* 0x000fe20000000000 */
[----:B------:R-:W-:Y:S08]  /*1ae0*/  BRA `(.L_x_24061) ;  /* 0x0000000c00887947 */ /* 0x000ff00003800000 */
.L_x_24062:
[----:B------:R-:W2:Y:S02]  /*1af0*/  LDG.E.U16 R2, desc[UR36][R2.64] ;  /* 0x0000002402027981 */ /* 0x000ea4000c1e1500 */
[----:B--2---:R-:W-:-:S04]  /*1b00*/  ISETP.NE.AND P0, PT, R2, RZ, PT ;  /* 0x000000ff0200720c */ /* 0x004fc80003f05270 */
[----:B------:R-:W-:Y:S01]  /*1b10*/  P2R R19, PR, RZ, 0x1 ;  /* 0x00000001ff137803 */ /* 0x000fe20000000000 */
[----:B------:R-:W-:Y:S08]  /*1b20*/  BRA `(.L_x_24061) ;  /* 0x0000000c00787947 */ /* 0x000ff00003800000 */
.L_x_24057:
        /* <DEDUP_REMOVED lines=10> */
.L_x_24065:
[----:B------:R-:W2:Y:S02]  /*1bd0*/  LDG.E.U16 R0, desc[UR36][R2.64] ;  /* 0x0000002402007981 */ /* 0x000ea4000c1e1500 */
[----:B--2---:R-:W-:-:S05]  /*1be0*/  HADD2.F32 R0, -RZ, R0.H0_H0 ;  /* 0x20000000ff007230 */ /* 0x004fca0000004100 */
[----:B------:R-:W-:-:S04]  /*1bf0*/  FSETP.NEU.FTZ.AND P0, PT, R0, RZ, PT ;  /* 0x000000ff0000720b */ /* 0x000fc80003f1d000 */
[----:B------:R-:W-:Y:S01]  /*1c00*/  P2R R19, PR, RZ, 0x1 ;  /* 0x00000001ff137803 */ /* 0x000fe20000000000 */
[----:B------:R-:W-:Y:S08]  /*1c10*/  BRA `(.L_x_24061) ;  /* 0x0000000c003c7947 */ /* 0x000ff00003800000 */
.L_x_24064:
        /* <DEDUP_REMOVED lines=12> */
.L_x_24067:
        /* <DEDUP_REMOVED lines=11> */
.L_x_24066:
[----:B------:R-:W2:Y:S02]  /*1d90*/  LDG.E.64 R2, desc[UR36][R2.64] ;  /* 0x0000002402027981 */ /* 0x000ea4000c1e1b00 */
[----:B--2---:R-:W-:-:S06]  /*1da0*/  DSETP.NEU.AND P0, PT, R2, RZ, PT ;  /* 0x000000ff0200722a */ /* 0x004fcc0003f0d000 */
[----:B------:R-:W-:Y:S01]  /*1db0*/  P2R R19, PR, RZ, 0x1 ;  /* 0x00000001ff137803 */ /* 0x000fe20000000000 */
[----:B------:R-:W-:Y:S07]  /*1dc0*/  BRA `(.L_x_24061) ;  /* 0x0000000800d07947 */ /* 0x000fee0003800000 */
.L_x_24056:
        /* <DEDUP_REMOVED lines=12> */
.L_x_24070:
[----:B------:R-:W2:Y:S02]  /*1e90*/  LDG.E.128 R4, desc[UR36][R2.64] ;  /* 0x0000002402047981 */ /* 0x000ea4000c1e1d00 */
[----:B--2---:R-:W-:-:S06]  /*1ea0*/  DSETP.NEU.AND P0, PT, R6, RZ, PT ;  /* 0x000000ff0600722a */ /* 0x004fcc0003f0d000 */
[----:B------:R-:W-:-:S06]  /*1eb0*/  DSETP.NEU.OR P0, PT, R4, RZ, P0 ;  /* 0x000000ff0400722a */ /* 0x000fcc000070d400 */
[----:B------:R-:W-:Y:S01]  /*1ec0*/  P2R R19, PR, RZ, 0x1 ;  /* 0x00000001ff137803 */ /* 0x000fe20000000000 */
[----:B------:R-:W-:Y:S07]  /*1ed0*/  BRA `(.L_x_24061) ;  /* 0x00000008008c7947 */ /* 0x000fee0003800000 */
.L_x_24069:
        /* <DEDUP_REMOVED lines=28> */
.L_x_24072:
        /* <DEDUP_REMOVED lines=15> */
.L_x_24071:
[----:B------:R-:W2:Y:S02]  /*2190*/  LDG.E.U16 R0, desc[UR36][R2.64] ;  /* 0x0000002402007981 */ /* 0x000ea4000c1e1500 */
[----:B--2---:R-:W-:-:S05]  /*21a0*/  IMAD.U32 R0, R0, 0x10000, RZ ;  /* 0x0001000000007824 */ /* 0x004fca00078e00ff */
[----:B------:R-:W-:-:S04]  /*21b0*/  FSETP.NEU.FTZ.AND P0, PT, R0, RZ, PT ;  /* 0x000000ff0000720b */ /* 0x000fc80003f1d000 */
[----:B------:R-:W-:Y:S01]  /*21c0*/  P2R R19, PR, RZ, 0x1 ;  /* 0x00000001ff137803 */ /* 0x000fe20000000000 */
[----:B------:R-:W-:Y:S08]  /*21d0*/  BRA `(.L_x_24061) ;  /* 0x0000000400cc7947 */ /* 0x000ff00003800000 */
.L_x_24068:
        /* <DEDUP_REMOVED lines=12> */
.L_x_24075:
        /* <DEDUP_REMOVED lines=21> */
.L_x_24079:
[----:B------:R-:W-:Y:S05]  /*23f0*/  BSYNC B1 ;  /* 0x0000000000017941 */ /* 0x000fea0003800000 */
.L_x_24078:
[----:B------:R-:W-:Y:S01]  /*2400*/  LEA R3, R0, 0x3b800000, 0x17 ;  /* 0x3b80000000037811 */ /* 0x000fe200078eb8ff */
[----:B------:R-:W-:-:S05]  /*2410*/  IMAD.SHL.U32 R0, R2, 0x100000, RZ ;  /* 0x0010000002007824 */ /* 0x000fca00078e00ff */
[----:B------:R-:W-:-:S07]  /*2420*/  LOP3.LUT R0, R3, R0, R4, 0xfe, !PT ;  /* 0x0000000003007212 */ /* 0x000fce00078efe04 */
.L_x_24077:
[----:B------:R-:W-:Y:S05]  /*2430*/  BSYNC B0 ;  /* 0x0000000000007941 */ /* 0x000fea0003800000 */
.L_x_24076:
[----:B------:R-:W-:-:S04]  /*2440*/  FSETP.NEU.FTZ.AND P0, PT, R0, RZ, PT ;  /* 0x000000ff0000720b */ /* 0x000fc80003f1d000 */
[----:B------:R-:W-:Y:S01]  /*2450*/  P2R R19, PR, RZ, 0x1 ;  /* 0x00000001ff137803 */ /* 0x000fe20000000000 */
[----:B------:R-:W-:Y:S08]  /*2460*/  BRA `(.L_x_24061) ;  /* 0x0000000400287947 */ /* 0x000ff00003800000 */
.L_x_24074:
        /* <DEDUP_REMOVED lines=21> */
.L_x_24083:
[----:B------:R-:W-:Y:S05]  /*25c0*/  BSYNC B1 ;  /* 0x0000000000017941 */ /* 0x000fea0003800000 */
.L_x_24082:
[----:B------:R-:W-:Y:S01]  /*25d0*/  LEA R3, R0, 0x37800000, 0x17 ;  /* 0x3780000000037811 */ /* 0x000fe200078eb8ff */
[----:B------:R-:W-:-:S05]  /*25e0*/  IMAD.SHL.U32 R0, R2, 0x200000, RZ ;  /* 0x0020000002007824 */ /* 0x000fca00078e00ff */
[----:B------:R-:W-:-:S07]  /*25f0*/  LOP3.LUT R0, R3, R0, R4, 0xfe, !PT ;  /* 0x0000000003007212 */ /* 0x000fce00078efe04 */
.L_x_24081:
[----:B------:R-:W-:Y:S05]  /*2600*/  BSYNC B0 ;  /* 0x0000000000007941 */ /* 0x000fea0003800000 */
.L_x_24080:
[----:B------:R-:W-:-:S04]  /*2610*/  FSETP.NEU.FTZ.AND P0, PT, R0, RZ, PT ;  /* 0x000000ff0000720b */ /* 0x000fc80003f1d000 */
[----:B------:R-:W-:Y:S01]  /*2620*/  P2R R19, PR, RZ, 0x1 ;  /* 0x00000001ff137803 */ /* 0x000fe20000000000 */
[----:B------:R-:W-:Y:S08]  /*2630*/  BRA `(.L_x_24061) ;  /* 0x0000000000b47947 */ /* 0x000ff00003800000 */
.L_x_24073:
        /* <DEDUP_REMOVED lines=14> */
.L_x_24087:
[----:B------:R-:W-:Y:S05]  /*2720*/  BSYNC B0 ;  /* 0x0000000000007941 */ /* 0x000fea0003800000 */
.L_x_24086:
[----:B------:R-:W-:-:S04]  /*2730*/  FSETP.NEU.FTZ.AND P0, PT, R0, RZ, PT ;  /* 0x000000ff0000720b */ /* 0x000fc80003f1d000 */
[----:B------:R-:W-:Y:S01]  /*2740*/  P2R R19, PR, RZ, 0x1 ;  /* 0x00000001ff137803 */ /* 0x000fe20000000000 */
[----:B------:R-:W-:Y:S08]  /*2750*/  BRA `(.L_x_24061) ;  /* 0x00000000006c7947 */ /* 0x000ff00003800000 */
.L_x_24060:
        /* <DEDUP_REMOVED lines=16> */
.L_x_24088:
[----:B------:R-:W-:-:S04]  /*2860*/  PLOP3.LUT P0, PT, PT, PT, PT, 0x8, 0x0 ;  /* 0x000000000000781c */ /* 0x000fc80003f0e170 */
[----:B------:R-:W-:Y:S01]  /*2870*/  P2R R19, PR, RZ, 0x1 ;  /* 0x00000001ff137803 */ /* 0x000fe20000000000 */
[----:B------:R-:W-:Y:S08]  /*2880*/  BRA `(.L_x_24061) ;  /* 0x0000000000207947 */ /* 0x000ff00003800000 */
.L_x_24085:
[----:B------:R-:W2:Y:S02]  /*2890*/  LDG.E.64 R2, desc[UR36][R2.64] ;  /* 0x0000002402027981 */ /* 0x000ea4000c1e1b00 */
[----:B--2---:R-:W-:-:S04]  /*28a0*/  ISETP.NE.U32.AND P0, PT, R2, RZ, PT ;  /* 0x000000ff0200720c */ /* 0x004fc80003f05070 */
[----:B------:R-:W-:-:S04]  /*28b0*/  ISETP.NE.AND.EX P0, PT, R3, RZ, PT, P0 ;  /* 0x000000ff0300720c */ /* 0x000fc80003f05300 */
[----:B------:R-:W-:Y:S01]  /*28c0*/  P2R R19, PR, RZ, 0x1 ;  /* 0x00000001ff137803 */ /* 0x000fe20000000000 */
[----:B------:R-:W-:Y:S08]  /*28d0*/  BRA `(.L_x_24061) ;  /* 0x00000000000c7947 */ /* 0x000ff00003800000 */
.L_x_24084:
[----:B------:R-:W2:Y:S02]  /*28e0*/  LDG.E R2, desc[UR36][R2.64] ;  /* 0x0000002402027981 */ /* 0x000ea4000c1e1900 */
[----:B--2---:R-:W-:-:S04]  /*28f0*/  ISETP.NE.AND P0, PT, R2, RZ, PT ;  /* 0x000000ff0200720c */ /* 0x004fc80003f05270 */
[----:B------:R-:W-:-:S09]  /*2900*/  P2R R19, PR, RZ, 0x1 ;  /* 0x00000001ff137803 */ /* 0x000fd20000000000 */
.L_x_24061:
[----:B------:R-:W0:Y:S01]  /*2910*/  LDC.U8 R4, c[0x0][0x502] ;  /* 0x00014080ff047b82 */ /* 0x000e220000000000 */
        /* <DEDUP_REMOVED lines=15> */
[----:B------:R-:W-:Y:S01]  /*2a10*/  BSSY B0, `(.L_x_24094) ;  /* 0x000000f000007945 */ /* 0x000fe20003800000 */
[----:B--2---:R-:W0:Y:S02]  /*2a20*/  I2F.S16 R7, R2 ;  /* 0x0000000200077306 */ /* 0x004e240000101400 */
        /* <DEDUP_REMOVED lines=13> */
.L_x_24095:
[----:B------:R-:W-:Y:S05]  /*2b00*/  BSYNC B0 ;  /* 0x0000000000007941 */ /* 0x000fea0003800000 */
.L_x_24094:
[----:B------:R-:W-:-:S04]  /*2b10*/  LOP3.LUT R0, R0, R5, RZ, 0xfc, !PT ;  /* 0x0000000500007212 */ /* 0x000fc800078efcff */
[----:B------:R-:W-:Y:S01]  /*2b20*/  PRMT R24, R0, 0x7610, R24 ;  /* 0x0000761000187816 */ /* 0x000fe20000000018 */
[----:B------:R-:W-:Y:S06]  /*2b30*/  BRA `(.L_x_24096) ;  /* 0x0000001c00e87947 */ /* 0x000fec0003800000 */
.L_x_24092:
[----:B------:R-:W2:Y:S01]  /*2b40*/  LDG.E.U8 R2, desc[UR36][R2.64] ;  /* 0x0000002402027981 */ /* 0x000ea2000c1e1100 */
[----:B------:R-:W-:Y:S01]  /*2b50*/  BSSY B0, `(.L_x_24097) ;  /* 0x000000f000007945 */ /* 0x000fe20003800000 */
[----:B--2---:R-:W-:-:S04]  /*2b60*/  I2FP.F32.U32 R7, R2 ;  /* 0x0000000200077245 */ /* 0x004fc80000201000 */
        /* <DEDUP_REMOVED lines=13> */
.L_x_24098:
[----:B------:R-:W-:Y:S05]  /*2c40*/  BSYNC B0 ;  /* 0x0000000000007941 */ /* 0x000fea0003800000 */
.L_x_24097:
[----:B------:R-:W-:-:S04]  /*2c50*/  LOP3.LUT R0, R0, R5, RZ, 0xfc, !PT ;  /* 0x0000000500007212 */ /* 0x000fc800078efcff */
[----:B------:R-:W-:Y:S01]  /*2c60*/  PRMT R24, R0, 0x7610, R24 ;  /* 0x0000761000187816 */ /* 0x000fe20000000018 */
[----:B------:R-:W-:Y:S06]  /*2c70*/  BRA `(.L_x_24096) ;  /* 0x0000001c00987947 */ /* 0x000fec0003800000 */
.L_x_24091:
[----:B------:R-:W-:-:S13]  /*2c80*/  ISETP.NE.AND P0, PT, R0, 0x2, PT ;  /* 0x000000020000780c */ /* 0x000fda0003f05270 */
[----:B------:R-:W-:Y:S05]  /*2c90*/  @!P0 BRA `(.L_x_24099) ;  /* 0x0000000000b08947 */ /* 0x000fea0003800000 */
[----:B------:R-:W-:-:S13]  /*2ca0*/  ISETP.NE.AND P0, PT, R0, 0x3, PT ;  /* 0x000000030000780c */ /* 0x000fda0003f05270 */
[----:B------:R-:W-:Y:S05]  /*2cb0*/  @!P0 BRA `(.L_x_24100) ;  /* 0x0000000000588947 */ /* 0x000fea0003800000 */
[----:B------:R-:W-:-:S13]  /*2cc0*/  ISETP.NE.AND P0, PT, R0, 0x4, PT ;  /* 0x000000040000780c */ /* 0x000fda0003f05270 */
[----:B------:R-:W-:Y:S05]  /*2cd0*/  @P0 BRA `(.L_x_24093) ;  /* 0x00000018009c0947 */ /* 0x000fea0003800000 */
[----:B------:R-:W2:Y:S01]  /*2ce0*/  LDG.E.64 R2, desc[UR36][R2.64] ;  /* 0x0000002402027981 */ /* 0x000ea2000c1e1b00 */
[----:B------:R-:W-:Y:S01]  /*2cf0*/  BSSY B0, `(.L_x_24101) ;  /* 0x000000f000007945 */ /* 0x000fe20003800000 */
[----:B--2---:R-:W0:Y:S02]  /*2d00*/  I2F.S64 R7, R2 ;  /* 0x0000000200077312 */ /* 0x004e240000301400 */
        /* <DEDUP_REMOVED lines=13> */
.L_x_24102:
[----:B------:R-:W-:Y:S05]  /*2de0*/  BSYNC B0 ;  /* 0x0000000000007941 */ /* 0x000fea0003800000 */
.L_x_24101:
[----:B------:R-:W-:-:S04]  /*2df0*/  LOP3.LUT R0, R0, R5, RZ, 0xfc, !PT ;  /* 0x0000000500007212 */ /* 0x000fc800078efcff */
[----:B------:R-:W-:Y:S01]  /*2e00*/  PRMT R24, R0, 0x7610, R24 ;  /* 0x0000761000187816 */ /* 0x000fe20000000018 */
[----:B------:R-:W-:Y:S06]  /*2e10*/  BRA `(.L_x_24096) ;  /* 0x0000001c00307947 */ /* 0x000fec0003800000 */
.L_x_24100:
[----:B------:R-:W2:Y:S01]  /*2e20*/  LDG.E R2, desc[UR36][R2.64] ;  /* 0x0000002402027981 */ /* 0x000ea2000c1e1900 */
[----:B------:R-:W-:Y:S01]  /*2e30*/  BSSY B0, `(.L_x_24103) ;  /* 0x000000f000007945 */ /* 0x000fe20003800000 */
[----:B--2---:R-:W-:-:S04]  /*2e40*/  I2FP.F32.S32 R7, R2 ;  /* 0x0000000200077245 */ /* 0x004fc80000201400 */
        /* <DEDUP_REMOVED lines=13> */
.L_x_24104:
[----:B------:R-:W-:Y:S05]  /*2f20*/  BSYNC B0 ;  /* 0x0000000000007941 */ /* 0x000fea0003800000 */
.L_x_24103:
[----:B------:R-:W-:-:S04]  /*2f30*/  LOP3.LUT R0, R0, R5, RZ, 0xfc, !PT ;  /* 0x0000000500007212 */ /* 0x000fc800078efcff */
[----:B------:R-:W-:Y:S01]  /*2f40*/  PRMT R24, R0, 0x7610, R24 ;  /* 0x0000761000187816 */ /* 0x000fe20000000018 */
[----:B------:R-:W-:Y:S06]  /*2f50*/  BRA `(.L_x_24096) ;  /* 0x0000001800e07947 */ /* 0x000fec0003800000 */
.L_x_24099:
[----:B------:R-:W2:Y:S01]  /*2f60*/  LDG.E.U16 R2, desc[UR36][R2.64] ;  /* 0x0000002402027981 */ /* 0x000ea2000c1e1500 */
        /* <DEDUP_REMOVED lines=15> */
.L_x_24106:
[----:B------:R-:W-:Y:S05]  /*3060*/  BSYNC B0 ;  /* 0x0000000000007941 */ /* 0x000fea0003800000 */
.L_x_24105:
[----:B------:R-:W-:-:S04]  /*3070*/  LOP3.LUT R0, R0, R5, RZ, 0xfc, !PT ;  /* 0x0000000500007212 */ /* 0x000fc800078efcff */
[----:B------:R-:W-:Y:S01]  /*3080*/  PRMT R24, R0, 0x7610, R24 ;  /* 0x0000761000187816 */ /* 0x000fe20000000018 */
[----:B------:R-:W-:Y:S06]  /*3090*/  BRA `(.L_x_24096) ;  /* 0x0000001800907947 */ /* 0x000fec0003800000 */
.L_x_24090:
[----:B------:R-:W-:-:S13]  /*30a0*/  ISETP.GT.AND P0, PT, R0, 0x6, PT ;  /* 0x000000060000780c */ /* 0x000fda0003f04270 */
[----:B------:R-:W-:Y:S05]  /*30b0*/  @P0 BRA `(.L_x_24107) ;  /* 0x0000000000ac0947 */ /* 0x000fea0003800000 */
[----:B------:R-:W-:-:S13]  /*30c0*/  ISETP.NE.AND P0, PT, R0, 0x5, PT ;  /* 0x000000050000780c */ /* 0x000fda0003f05270 */
[----:B------:R-:W-:Y:S05]  /*30d0*/  @!P0 BRA `(.L_x_24108) ;  /* 0x0000000000548947 */ /* 0x000fea0003800000 */
[----:B------:R-:W-:-:S13]  /*30e0*/  ISETP.NE.AND P0, PT, R0, 0x6, PT ;  /* 0x000000060000780c */ /* 0x000fda0003f05270 */
[----:B------:R-:W-:Y:S05]  /*30f0*/  @P0 BRA `(.L_x_24093) ;  /* 0x0000001400940947 */ /* 0x000fea0003800000 */
[----:B------:R-:W2:Y:S01]  /*3100*/  LDG.E R3, desc[UR36][R2.64] ;  /* 0x0000002402037981 */ /* 0x000ea2000c1e1900 */
[----:B------:R-:W-:Y:S01]  /*3110*/  BSSY B0, `(.L_x_24109) ;  /* 0x000000e000007945 */ /* 0x000fe20003800000 */
[C---:B--2---:R-:W-:Y:S02]  /*3120*/  LOP3.LUT R4, R3.reuse, 0x7fffffff, RZ, 0xc0, !PT ;  /* 0x7fffffff03047812 */ /* 0x044fe400078ec0ff */
        /* <DEDUP_REMOVED lines=12> */
.L_x_24110:
[----:B------:R-:W-:Y:S05]  /*31f0*/  BSYNC B0 ;  /* 0x0000000000007941 */ /* 0x000fea0003800000 */
.L_x_24109:
[----:B------:R-:W-:-:S04]  /*3200*/  LOP3.LUT R0, R0, R5, RZ, 0xfc, !PT ;  /* 0x0000000500007212 */ /* 0x000fc800078efcff */
[----:B------:R-:W-:Y:S01]  /*3210*/  PRMT R24, R0, 0x7610, R24 ;  /* 0x0000761000187816 */ /* 0x000fe20000000018 */
[----:B------:R-:W-:Y:S06]  /*3220*/  BRA `(.L_x_24096) ;  /* 0x00000018002c7947 */ /* 0x000fec0003800000 */
.L_x_24108:
[----:B------:R-:W2:Y:S01]  /*3230*/  LDG.E.U16 R7, desc[UR36][R2.64] ;  /* 0x0000002402077981 */ /* 0x000ea2000c1e1500 */
[----:B------:R-:W-:Y:S01]  /*3240*/  BSSY B0, `(.L_x_24111) ;  /* 0x000000f000007945 */ /* 0x000fe20003800000 */
[----:B--2---:R-:W-:-:S05]  /*3250*/  HADD2.F32 R7, -RZ, R7.H0_H0 ;  /* 0x20000007ff077230 */ /* 0x004fca0000004100 */
        /* <DEDUP_REMOVED lines=13> */
.L_x_24112:
[----:B------:R-:W-:Y:S05]  /*3330*/  BSYNC B0 ;  /* 0x0000000000007941 */ /* 0x000fea0003800000 */
.L_x_24111:
[----:B------:R-:W-:-:S04]  /*3340*/  LOP3.LUT R0, R0, R5, RZ, 0xfc, !PT ;  /* 0x0000000500007212 */ /* 0x000fc800078efcff */
[----:B------:R-:W-:Y:S01]  /*3350*/  PRMT R24, R0, 0x7610, R24 ;  /* 0x0000761000187816 */ /* 0x000fe20000000018 */
[----:B------:R-:W-:Y:S06]  /*3360*/  BRA `(.L_x_24096) ;  /* 0x0000001400dc7947 */ /* 0x000fec0003800000 */
.L_x_24107:
[----:B------:R-:W-:-:S13]  /*3370*/  ISETP.NE.AND P0, PT, R0, 0x7, PT ;  /* 0x000000070000780c */ /* 0x000fda0003f05270 */
[----:B------:R-:W-:Y:S05]  /*3380*/  @!P0 BRA `(.L_x_24113) ;  /* 0x0000000000ac8947 */ /* 0x000fea0003800000 */
        /* <DEDUP_REMOVED lines=19> */
.L_x_24116:
[----:B------:R-:W-:Y:S05]  /*34c0*/  BSYNC B0 ;  /* 0x0000000000007941 */ /* 0x000fea0003800000 */
.L_x_24115:
[----:B------:R-:W-:-:S04]  /*34d0*/  LOP3.LUT R0, R0, R5, RZ, 0xfc, !PT ;  /* 0x0000000500007212 */ /* 0x000fc800078efcff */
[----:B------:R-:W-:Y:S01]  /*34e0*/  PRMT R24, R0, 0x7610, R24 ;  /* 0x0000761000187816 */ /* 0x000fe20000000018 */
[----:B------:R-:W-:Y:S06]  /*34f0*/  BRA `(.L_x_24096) ;  /* 0x0000001400787947 */ /* 0x000fec0003800000 */
.L_x_24114:
        /* <DEDUP_REMOVED lines=16> */
.L_x_24118:
[----:B------:R-:W-:Y:S05]  /*3600*/  BSYNC B0 ;  /* 0x0000000000007941 */ /* 0x000fea0003800000 */
.L_x_24117:
[----:B------:R-:W-:-:S04]  /*3610*/  LOP3.LUT R0, R0, R5, RZ, 0xfc, !PT ;  /* 0x0000000500007212 */ /* 0x000fc800078efcff */
[----:B------:R-:W-:Y:S01]  /*3620*/  PRMT R24, R0, 0x7610, R24 ;  /* 0x0000761000187816 */ /* 0x000fe20000000018 */
[----:B------:R-:W-:Y:S06]  /*3630*/  BRA `(.L_x_24096) ;  /* 0x0000001400287947 */ /* 0x000fec0003800000 */
.L_x_24113:
[----:B------:R-:W2:Y:S01]  /*3640*/  LDG.E.64 R2, desc[UR36][R2.64] ;  /* 0x0000002402027981 */ /* 0x000ea2000c1e1b00 */
[----:B------:R-:W-:Y:S01]  /*3650*/  UMOV UR4, 0xf0000000 ;  /* 0xf000000000047882 */ /* 0x000fe20000000000 */
[----:B------:R-:W-:Y:S01]  /*3660*/  UMOV UR5, 0x380fffff ;  /* 0x380fffff00057882 */ /* 0x000fe20000000000 */
[----:B------:R-:W-:Y:S01]  /*3670*/  BSSY B0, `(.L_x_24119) ;  /* 0x0000011000007945 */ /* 0x000fe20003800000 */
[----:B--2---:R-:W0:Y:S01]  /*3680*/  F2F.F32.F64 R0, R2 ;  /* 0x0000000200007310 */ /* 0x004e220000301000 */
[----:B------:R-:W-:-:S14]  /*3690*/  DSETP.GEU.AND P0, PT, |R2|, UR4, PT ;  /* 0x0000000402007e2a */ /* 0x000fdc000bf0e200 */
        /* <DEDUP_REMOVED lines=14> */
.L_x_24120:
[----:B------:R-:W-:Y:S05]  /*3780*/  BSYNC B0 ;  /* 0x0000000000007941 */ /* 0x000fea0003800000 */
.L_x_24119:
[----:B------:R-:W-:-:S04]  /*3790*/  LOP3.LUT R4, R4, R5, RZ, 0xfc, !PT ;  /* 0x0000000504047212 */ /* 0x000fc800078efcff */
[----:B------:R-:W-:Y:S01]  /*37a0*/  PRMT R24, R4, 0x7610, R24 ;  /* 0x0000761004187816 */ /* 0x000fe20000000018 */
[----:B------:R-:W-:Y:S06]  /*37b0*/  BRA `(.L_x_24096) ;  /* 0x0000001000c87947 */ /* 0x000fec0003800000 */
.L_x_24089:
        /* <DEDUP_REMOVED lines=9> */
[----:B------:R-:W-:Y:S01]  /*3850*/  BSSY B0, `(.L_x_24124) ;  /* 0x000000d000007945 */ /* 0x000fe20003800000 */
        /* <DEDUP_REMOVED lines=12> */
.L_x_24125:
[----:B------:R-:W-:Y:S05]  /*3920*/  BSYNC B0 ;  /* 0x0000000000007941 */ /* 0x000fea0003800000 */
.L_x_24124:
[----:B------:R-:W-:Y:S05]  /*3930*/  BRA `(.L_x_24096) ;  /* 0x0000001000687947 */ /* 0x000fea0003800000 */
.L_x_24123:
        /* <DEDUP_REMOVED lines=20> */
.L_x_24127:
[----:B------:R-:W-:Y:S05]  /*3a80*/  BSYNC B0 ;  /* 0x0000000000007941 */ /* 0x000fea0003800000 */
.L_x_24126:
[----:B------:R-:W-:-:S04]  /*3a90*/  LOP3.LUT R0, R0, R5, RZ, 0xfc, !PT ;  /* 0x0000000500007212 */ /* 0x000fc800078efcff */
[----:B------:R-:W-:Y:S01]  /*3aa0*/  PRMT R24, R0, 0x7610, R24 ;  /* 0x0000761000187816 */ /* 0x000fe20000000018 */
[----:B------:R-:W-:Y:S06]  /*3ab0*/  BRA `(.L_x_24096) ;  /* 0x0000001000087947 */ /* 0x000fec0003800000 */
.L_x_24122:
        /* <DEDUP_REMOVED lines=8> */
.L_x_24129:
[----:B------:R-:W2:Y:S01]  /*3b40*/  LDG.E.U8 R2, desc[UR36][R2.64] ;  /* 0x0000002402027981 */ /* 0x000ea2000c1e1100 */
[----:B------:R-:W-:Y:S01]  /*3b50*/  BSSY B0, `(.L_x_24130) ;  /* 0x0000019000007945 */ /* 0x000fe20003800000 */
        /* <DEDUP_REMOVED lines=10> */
[C---:B------:R-:W-:Y:S02]  /*3c00*/  LOP3.LUT R2, R4.reuse, 0x7fffffff, RZ, 0xc0, !PT ;  /* 0x7fffffff04027812 */ /* 0x040fe400078ec0ff */
[----:B------:R-:W-:Y:S02]  /*3c10*/  LOP3.LUT R5, R4, 0x80000000, R5, 0xf8, !PT ;  /* 0x8000000004057812 */ /* 0x000fe400078ef805 */
[----:B------:R-:W-:Y:S02]  /*3c20*/  ISETP.GT.U32.AND P0, PT, R2, 0x43efffff, PT ;  /* 0x43efffff0200780c */ /* 0x000fe40003f04070 */
[----:B------:R-:W-:-:S04]  /*3c30*/  LOP3.LUT R0, R5, 0x80000000, RZ, 0xc0, !PT ;  /* 0x8000000005007812 */ /* 0x000fc800078ec0ff */
[----:B------:R-:W-:Y:S01]  /*3c40*/  SHF.R.U32.HI R3, RZ, 0x18, R0 ;  /* 0x00000018ff037819 */ /* 0x000fe20000011600 */
[----:B------:R-:W-:-:S06]  /*3c50*/  IMAD.MOV.U32 R0, RZ, RZ, 0x7f ;  /* 0x0000007fff007424 */ /* 0x000fcc00078e00ff */
        /* <DEDUP_REMOVED lines=8> */
.L_x_24131:
[----:B------:R-:W-:Y:S05]  /*3ce0*/  BSYNC B0 ;  /* 0x0000000000007941 */ /* 0x000fea0003800000 */
.L_x_24130:
[----:B------:R-:W-:-:S04]  /*3cf0*/  LOP3.LUT R0, R0, R3, RZ, 0xfc, !PT ;  /* 0x0000000300007212 */ /* 0x000fc800078efcff */
[----:B------:R-:W-:Y:S01]  /*3d00*/  PRMT R24, R0, 0x7610, R24 ;  /* 0x0000761000187816 */ /* 0x000fe20000000018 */
[----:B------:R-:W-:Y:S06]  /*3d10*/  BRA `(.L_x_24096) ;  /* 0x0000000c00707947 */ /* 0x000fec0003800000 */
.L_x_24128:
[----:B------:R-:W2:Y:S01]  /*3d20*/  LDG.E.U16 R7, desc[UR36][R2.64] ;  /* 0x0000002402077981 */ /* 0x000ea2000c1e1500 */
[----:B------:R-:W-:Y:S01]  /*3d30*/  BSSY B0, `(.L_x_24132) ;  /* 0x000000f000007945 */ /* 0x000fe20003800000 */
[----:B--2---:R-:W-:-:S05]  /*3d40*/  IMAD.U32 R7, R7, 0x10000, RZ ;  /* 0x0001000007077824 */ /* 0x004fca00078e00ff */
        /* <DEDUP_REMOVED lines=13> */
.L_x_24133:
[----:B------:R-:W-:Y:S05]  /*3e20*/  BSYNC B0 ;  /* 0x0000000000007941 */ /* 0x000fea0003800000 */
.L_x_24132:
[----:B------:R-:W-:-:S04]  /*3e30*/  LOP3.LUT R0, R0, R5, RZ, 0xfc, !PT ;  /* 0x0000000500007212 */ /* 0x000fc800078efcff */
[----:B------:R-:W-:Y:S01]  /*3e40*/  PRMT R24, R0, 0x7610, R24 ;  /* 0x0000761000187816 */ /* 0x000fe20000000018 */
[----:B------:R-:W-:Y:S06]  /*3e50*/  BRA `(.L_x_24096) ;  /* 0x0000000c00207947 */ /* 0x000fec0003800000 */
.L_x_24121:
        /* <DEDUP_REMOVED lines=24> */
.L_x_24138:
[----:B------:R-:W-:Y:S05]  /*3fe0*/  BSYNC B0 ;  /* 0x0000000000007941 */ /* 0x000fea0003800000 */
.L_x_24137:
[----:B------:R-:W-:-:S04]  /*3ff0*/  LOP3.LUT R0, R0, R5, RZ, 0xfc, !PT ;  /* 0x0000000500007212 */ /* 0x000fc800078efcff */
[----:B------:R-:W-:Y:S01]  /*4000*/  PRMT R24, R0, 0x7610, R24 ;  /* 0x0000761000187816 */ /* 0x000fe20000000018 */
[----:B------:R-:W-:Y:S06]  /*4010*/  BRA `(.L_x_24096) ;  /* 0x0000000800b07947 */ /* 0x000fec0003800000 */
.L_x_24136:
        /* <DEDUP_REMOVED lines=21> */
.L_x_24142:
[----:B------:R-:W-:Y:S05]  /*4170*/  BSYNC B1 ;  /* 0x0000000000017941 */ /* 0x000fea0003800000 */
.L_x_24141:
[----:B------:R-:W-:Y:S01]  /*4180*/  LEA R3, R0, 0x3b800000, 0x17 ;  /* 0x3b80000000037811 */ /* 0x000fe200078eb8ff */
[----:B------:R-:W-:-:S05]  /*4190*/  IMAD.SHL.U32 R0, R2, 0x100000, RZ ;  /* 0x0010000002007824 */ /* 0x000fca00078e00ff */
[----:B------:R-:W-:-:S07]  /*41a0*/  LOP3.LUT R0, R3, R0, R4, 0xfe, !PT ;  /* 0x0000000003007212 */ /* 0x000fce00078efe04 */
.L_x_24140:
[----:B------:R-:W-:Y:S05]  /*41b0*/  BSYNC B0 ;  /* 0x0000000000007941 */ /* 0x000fea0003800000 */
.L_x_24139:
        /* <DEDUP_REMOVED lines=14> */
.L_x_24144:
[----:B------:R-:W-:Y:S05]  /*42a0*/  BSYNC B0 ;  /* 0x0000000000007941 */ /* 0x000fea0003800000 */
.L_x_24143:
[----:B------:R-:W-:-:S04]  /*42b0*/  LOP3.LUT R2, R2, R5, RZ, 0xfc, !PT ;  /* 0x0000000502027212 */ /* 0x000fc800078efcff */
[----:B------:R-:W-:Y:S01]  /*42c0*/  PRMT R24, R2, 0x7610, R24 ;  /* 0x0000761002187816 */ /* 0x000fe20000000018 */
[----:B------:R-:W-:Y:S06]  /*42d0*/  BRA `(.L_x_24096) ;  /* 0x0000000800007947 */ /* 0x000fec0003800000 */
.L_x_24135:
        /* <DEDUP_REMOVED lines=21> */
.L_x_24148:
[----:B------:R-:W-:Y:S05]  /*4430*/  BSYNC B1 ;  /* 0x0000000000017941 */ /* 0x000fea0003800000 */
.L_x_24147:
[----:B------:R-:W-:Y:S01]  /*4440*/  LEA R3, R0, 0x37800000, 0x17 ;  /* 0x3780000000037811 */ /* 0x000fe200078eb8ff */
[----:B------:R-:W-:-:S05]  /*4450*/  IMAD.SHL.U32 R0, R2, 0x200000, RZ ;  /* 0x0020000002007824 */ /* 0x000fca00078e00ff */
[----:B------:R-:W-:-:S07]  /*4460*/  LOP3.LUT R0, R3, R0, R4, 0xfe, !PT ;  /* 0x0000000003007212 */ /* 0x000fce00078efe04 */
.L_x_24146:
[----:B------:R-:W-:Y:S05]  /*4470*/  BSYNC B0 ;  /* 0x0000000000007941 */ /* 0x000fea0003800000 */
.L_x_24145:
        /* <DEDUP_REMOVED lines=14> */
.L_x_24150:
[----:B------:R-:W-:Y:S05]  /*4560*/  BSYNC B0 ;  /* 0x0000000000007941 */ /* 0x000fea0003800000 */
.L_x_24149:
[----:B------:R-:W-:-:S04]  /*4570*/  LOP3.LUT R2, R2, R5, RZ, 0xfc, !PT ;  /* 0x0000000502027212 */ /* 0x000fc800078efcff */
[----:B------:R-:W-:Y:S01]  /*4580*/  PRMT R24, R2, 0x7610, R24 ;  /* 0x0000761002187816 */ /* 0x000fe20000000018 */
[----:B------:R-:W-:Y:S06]  /*4590*/  BRA `(.L_x_24096) ;  /* 0x0000000400507947 */ /* 0x000fec0003800000 */
.L_x_24134:
        /* <DEDUP_REMOVED lines=14> */
.L_x_24154:
[----:B------:R-:W-:Y:S05]  /*4680*/  BSYNC B0 ;  /* 0x0000000000007941 */ /* 0x000fea0003800000 */
.L_x_24153:
        /* <DEDUP_REMOVED lines=10> */
.L_x_24156:
[----:B------:R-:W-:Y:S05]  /*4730*/  BSYNC B0 ;  /* 0x0000000000007941 */ /* 0x000fea0003800000 */
.L_x_24155:
[----:B------:R-:W-:Y:S05]  /*4740*/  BRA `(.L_x_24096) ;  /* 0x0000000000e47947 */ /* 0x000fea0003800000 */
.L_x_24093:
        /* <DEDUP_REMOVED lines=16> */
.L_x_24157:
[----:B------:R-:W-:Y:S01]  /*4850*/  PRMT R24, RZ, 0x7610, R24 ;  /* 0x00007610ff187816 */ /* 0x000fe20000000018 */
[----:B------:R-:W-:Y:S06]  /*4860*/  BRA `(.L_x_24096) ;  /* 0x00000000009c7947 */ /* 0x000fec0003800000 */
.L_x_24152:
[----:B------:R-:W2:Y:S01]  /*4870*/  LDG.E.64 R2, desc[UR36][R2.64] ;  /* 0x0000002402027981 */ /* 0x000ea2000c1e1b00 */
[----:B------:R-:W-:Y:S01]  /*4880*/  BSSY B0, `(.L_x_24158) ;  /* 0x000000f000007945 */ /* 0x000fe20003800000 */
[----:B--2---:R-:W0:Y:S02]  /*4890*/  I2F.U64 R7, R2 ;  /* 0x0000000200077312 */ /* 0x004e240000301000 */
        /* <DEDUP_REMOVED lines=13> */
.L_x_24159:
[----:B------:R-:W-:Y:S05]  /*4970*/  BSYNC B0 ;  /* 0x0000000000007941 */ /* 0x000fea0003800000 */
.L_x_24158:
[----:B------:R-:W-:-:S04]  /*4980*/  LOP3.LUT R0, R0, R5, RZ, 0xfc, !PT ;  /* 0x0000000500007212 */ /* 0x000fc800078efcff */
[----:B------:R-:W-:Y:S01]  /*4990*/  PRMT R24, R0, 0x7610, R24 ;  /* 0x0000761000187816 */ /* 0x000fe20000000018 */
[----:B------:R-:W-:Y:S06]  /*49a0*/  BRA `(.L_x_24096) ;  /* 0x00000000004c7947 */ /* 0x000fec0003800000 */
.L_x_24151:
[----:B------:R-:W2:Y:S01]  /*49b0*/  LDG.E R2, desc[UR36][R2.64] ;  /* 0x0000002402027981 */ /* 0x000ea2000c1e1900 */
        /* <DEDUP_REMOVED lines=15> */
.L_x_24161:
[----:B------:R-:W-:Y:S05]  /*4ab0*/  BSYNC B0 ;  /* 0x0000000000007941 */ /* 0x000fea0003800000 */
.L_x_24160:
[----:B------:R-:W-:-:S04]  /*4ac0*/  LOP3.LUT R0, R0, R5, RZ, 0xfc, !PT ;  /* 0x0000000500007212 */ /* 0x000fc800078efcff */
[----:B------:R-:W-:-:S07]  /*4ad0*/  PRMT R24, R0, 0x7610, R24 ;  /* 0x0000761000187816 */ /* 0x000fce0000000018 */
.L_x_24096:
        /* <DEDUP_REMOVED lines=31> */
.L_x_24168:
[----:B------:R-:W-:Y:S05]  /*4cd0*/  BSYNC B0 ;  /* 0x0000000000007941 */ /* 0x000fea0003800000 */
.L_x_24167:
[----:B------:R-:W-:-:S04]  /*4ce0*/  LOP3.LUT R0, R0, R5, RZ, 0xfc, !PT ;  /* 0x0000000500007212 */ /* 0x000fc800078efcff */
[----:B------:R-:W-:Y:S01]  /*4cf0*/  PRMT R3, R0, 0x7610, R3 ;  /* 0x0000761000037816 */ /* 0x000fe20000000003 */
[----:B------:R-:W-:Y:S06]  /*4d00*/  BRA `(.L_x_24169) ;  /* 0x0000001c00e87947 */ /* 0x000fec0003800000 */
.L_x_24165:
        /* <DEDUP_REMOVED lines=16> */
.L_x_24171:
[----:B------:R-:W-:Y:S05]  /*4e10*/  BSYNC B0 ;  /* 0x0000000000007941 */ /* 0x000fea0003800000 */
.L_x_24170:
[----:B------:R-:W-:-:S04]  /*4e20*/  LOP3.LUT R0, R0, R5, RZ, 0xfc, !PT ;  /* 0x0000000500007212 */ /* 0x000fc800078efcff */
[----:B------:R-:W-:Y:S01]  /*4e30*/  PRMT R3, R0, 0x7610, R3 ;  /* 0x0000761000037816 */ /* 0x000fe20000000003 */
[----:B------:R-:W-:Y:S06]  /*4e40*/  BRA `(.L_x_24169) ;  /* 0x0000001c00987947 */ /* 0x000fec0003800000 */
.L_x_24164:
        /* <DEDUP_REMOVED lines=22> */
.L_x_24175:
[----:B------:R-:W-:Y:S05]  /*4fb0*/  BSYNC B0 ;  /* 0x0000000000007941 */ /* 0x000fea0003800000 */
.L_x_24174:
[----:B------:R-:W-:-:S04]  /*4fc0*/  LOP3.LUT R0, R0, R5, RZ, 0xfc, !PT ;  /* 0x0000000500007212 */ /* 0x000fc800078efcff */
[----:B------:R-:W-:Y:S01]  /*4fd0*/  PRMT R3, R0, 0x7610, R3 ;  /* 0x0000761000037816 */ /* 0x000fe20000000003 */
[----:B------:R-:W-:Y:S06]  /*4fe0*/  BRA `(.L_x_24169) ;  /* 0x0000001c00307947 */ /* 0x000fec0003800000 */
.L_x_24173:
        /* <DEDUP_REMOVED lines=16> */
.L_x_24177:
[----:B------:R-:W-:Y:S05]  /*50f0*/  BSYNC B0 ;  /* 0x0000000000007941 */ /* 0x000fea0003800000 */
.L_x_24176:
[----:B------:R-:W-:-:S04]  /*5100*/  LOP3.LUT R0, R0, R5, RZ, 0xfc, !PT ;  /* 0x0000000500007212 */ /* 0x000fc800078efcff */
[----:B------:R-:W-:Y:S01]  /*5110*/  PRMT R3, R0, 0x7610, R3 ;  /* 0x0000761000037816 */ /* 0x000fe20000000003 */
[----:B------:R-:W-:Y:S06]  /*5120*/  BRA `(.L_x_24169) ;  /* 0x0000001800e07947 */ /* 0x000fec0003800000 */
.L_x_24172:
        /* <DEDUP_REMOVED lines=16> */
.L_x_24179:
[----:B------:R-:W-:Y:S05]  /*5230*/  BSYNC B0 ;  /* 0x0000000000007941 */ /* 0x000fea0003800000 */
.L_x_24178:
[----:B------:R-:W-:-:S04]  /*5240*/  LOP3.LUT R0, R0, R5, RZ, 0xfc, !PT ;  /* 0x0000000500007212 */ /* 0x000fc800078efcff */
[----:B------:R-:W-:Y:S01]  /*5250*/  PRMT R3, R0, 0x7610, R3 ;  /* 0x0000761000037816 */ /* 0x000fe20000000003 */
[----:B------:R-:W-:Y:S06]  /*5260*/  BRA `(.L_x_24169) ;  /* 0x0000001800907947 */ /* 0x000fec0003800000 */
.L_x_24163:
        /* <DEDUP_REMOVED lines=21> */
.L_x_24183:
[----:B------:R-:W-:Y:S05]  /*53c0*/  BSYNC B0 ;  /* 0x0000000000007941 */ /* 0x000fea0003800000 */
.L_x_24182:
[----:B------:R-:W-:-:S04]  /*53d0*/  LOP3.LUT R0, R0, R5, RZ, 0xfc, !PT ;  /* 0x0000000500007212 */ /* 0x000fc800078efcff */
[----:B------:R-:W-:Y:S01]  /*53e0*/  PRMT R3, R0, 0x7610, R3 ;  /* 0x0000761000037816 */ /* 0x000fe20000000003 */
[----:B------:R-:W-:Y:S06]  /*53f0*/  BRA `(.L_x_24169) ;  /* 0x00000018002c7947 */ /* 0x000fec0003800000 */
.L_x_24181:
        /* <DEDUP_REMOVED lines=16> */
.L_x_24185:
[----:B------:R-:W-:Y:S05]  /*5500*/  BSYNC B0 ;  /* 0x0000000000007941 */ /* 0x000fea0003800000 */
.L_x_24184:
[----:B------:R-:W-:-:S04]  /*5510*/  LOP3.LUT R0, R0, R5, RZ, 0xfc, !PT ;  /* 0x0000000500007212 */ /* 0x000fc800078efcff */
[----:B------:R-:W-:Y:S01]  /*5520*/  PRMT R3, R0, 0x7610, R3 ;  /* 0x0000761000037816 */ /* 0x000fe20000000003 */
[----:B------:R-:W-:Y:S06]  /*5530*/  BRA `(.L_x_24169) ;  /* 0x0000001400dc7947 */ /* 0x000fec0003800000 */
.L_x_24180:
        /* <DEDUP_REMOVED lines=21> */
.L_x_24189:
[----:B------:R-:W-:Y:S05]  /*5690*/  BSYNC B0 ;  /* 0x0000000000007941 */ /* 0x000fea0003800000 */
.L_x_24188:
[----:B------:R-:W-:-:S04]  /*56a0*/  LOP3.LUT R0, R0, R5, RZ, 0xfc, !PT ;  /* 0x0000000500007212 */ /* 0x000fc800078efcff */
[----:B------:R-:W-:Y:S01]  /*56b0*/  PRMT R3, R0, 0x7610, R3 ;  /* 0x0000761000037816 */ /* 0x000fe20000000003 */
[----:B------:R-:W-:Y:S06]  /*56c0*/  BRA `(.L_x_24169) ;  /* 0x0000001400787947 */ /* 0x000fec0003800000 */
.L_x_24187:
        /* <DEDUP_REMOVED lines=16> */
.L_x_24191:
[----:B------:R-:W-:Y:S05]  /*57d0*/  BSYNC B0 ;  /* 0x0000000000007941 */ /* 0x000fea0003800000 */
.L_x_24190:
[----:B------:R-:W-:-:S04]  /*57e0*/  LOP3.LUT R0, R0, R5, RZ, 0xfc, !PT ;  /* 0x0000000500007212 */ /* 0x000fc800078efcff */
[----:B------:R-:W-:Y:S01]  /*57f0*/  PRMT R3, R0, 0x7610, R3 ;  /* 0x0000761000037816 */ /* 0x000fe20000000003 */
[----:B------:R-:W-:Y:S06]  /*5800*/  BRA `(.L_x_24169) ;  /* 0x0000001400287947 */ /* 0x000fec0003800000 */
.L_x_24186:
        /* <DEDUP_REMOVED lines=20> */
.L_x_24193:
[----:B------:R-:W-:Y:S05]  /*5950*/  BSYNC B0 ;  /* 0x0000000000007941 */ /* 0x000fea0003800000 */
.L_x_24192:
[----:B------:R-:W-:-:S04]  /*5960*/  LOP3.LUT R4, R4, R5, RZ, 0xfc, !PT ;  /* 0x0000000504047212 */ /* 0x000fc800078efcff */
[----:B------:R-:W-:Y:S01]  /*5970*/  PRMT R3, R4, 0x7610, R3 ;  /* 0x0000761004037816 */ /* 0x000fe20000000003 */
[----:B------:R-:W-:Y:S06]  /*5980*/  BRA `(.L_x_24169) ;  /* 0x0000001000c87947 */ /* 0x000fec0003800000 */
.L_x_24162:
        /* <DEDUP_REMOVED lines=22> */
.L_x_24198:
[----:B------:R-:W-:Y:S05]  /*5af0*/  BSYNC B0 ;  /* 0x0000000000007941 */ /* 0x000fea0003800000 */
.L_x_24197:
[----:B------:R-:W-:Y:S01]  /*5b00*/  PRMT R3, R0, 0x7610, R3 ;  /* 0x0000761000037816 */ /* 0x000fe20000000003 */
[----:B------:R-:W-:Y:S06]  /*5b10*/  BRA `(.L_x_24169) ;  /* 0x0000001000647947 */ /* 0x000fec0003800000 */
.L_x_24196:
        /* <DEDUP_REMOVED lines=20> */
.L_x_24200:
[----:B------:R-:W-:Y:S05]  /*5c60*/  BSYNC B0 ;  /* 0x0000000000007941 */ /* 0x000fea0003800000 */
.L_x_24199:
[----:B------:R-:W-:-:S04]  /*5c70*/  LOP3.LUT R0, R0, R5, RZ, 0xfc, !PT ;  /* 0x0000000500007212 */ /* 0x000fc800078efcff */
[----:B------:R-:W-:Y:S01]  /*5c80*/  PRMT R3, R0, 0x7610, R3 ;  /* 0x0000761000037816 */ /* 0x000fe20000000003 */
[----:B------:R-:W-:Y:S06]  /*5c90*/  BRA `(.L_x_24169) ;  /* 0x0000001000047947 */ /* 0x000fec0003800000 */
.L_x_24195:
        /* <DEDUP_REMOVED lines=8> */
.L_x_24202:
        /* <DEDUP_REMOVED lines=26> */
.L_x_24204:
[----:B------:R-:W-:Y:S05]  /*5ec0*/  BSYNC B0 ;  /* 0x0000000000007941 */ /* 0x000fea0003800000 */
.L_x_24203:
[----:B------:R-:W-:Y:S01]  /*5ed0*/  LOP3.LUT R3, R0, R3, RZ, 0xfc, !PT ;  /* 0x0000000300037212 */ /* 0x000fe200078efcff */
[----:B------:R-:W-:Y:S06]  /*5ee0*/  BRA `(.L_x_24169) ;  /* 0x0000000c00707947 */ /* 0x000fec0003800000 */
.L_x_24201:
        /* <DEDUP_REMOVED lines=16> */
.L_x_24206:
[----:B------:R-:W-:Y:S05]  /*5ff0*/  BSYNC B0 ;  /* 0x0000000000007941 */ /* 0x000fea0003800000 */
.L_x_24205:
[----:B------:R-:W-:-:S04]  /*6000*/  LOP3.LUT R0, R0, R5, RZ, 0xfc, !PT ;  /* 0x0000000500007212 */ /* 0x000fc800078efcff */
[----:B------:R-:W-:Y:S01]  /*6010*/  PRMT R3, R0, 0x7610, R3 ;  /* 0x0000761000037816 */ /* 0x000fe20000000003 */
[----:B------:R-:W-:Y:S06]  /*6020*/  BRA `(.L_x_24169) ;  /* 0x0000000c00207947 */ /* 0x000fec0003800000 */
.L_x_24194:
        /* <DEDUP_REMOVED lines=24> */
.L_x_24211:
[----:B------:R-:W-:Y:S05]  /*61b0*/  BSYNC B0 ;  /* 0x0000000000007941 */ /* 0x000fea0003800000 */
.L_x_24210:
[----:B------:R-:W-:-:S04]  /*61c0*/  LOP3.LUT R0, R0, R5, RZ, 0xfc, !PT ;  /* 0x0000000500007212 */ /* 0x000fc800078efcff */
[----:B------:R-:W-:Y:S01]  /*61d0*/  PRMT R3, R0, 0x7610, R3 ;  /* 0x0000761000037816 */ /* 0x000fe20000000003 */
[----:B------:R-:W-:Y:S06]  /*61e0*/  BRA `(.L_x_24169) ;  /* 0x0000000800b07947 */ /* 0x000fec0003800000 */
.L_x_24209:
        /* <DEDUP_REMOVED lines=21> */
.L_x_24215:
[----:B------:R-:W-:Y:S05]  /*6340*/  BSYNC B1 ;  /* 0x0000000000017941 */ /* 0x000fea0003800000 */
.L_x_24214:
[----:B------:R-:W-:Y:S01]  /*6350*/  LEA R3, R0, 0x3b800000, 0x17 ;  /* 0x3b80000000037811 */ /* 0x000fe200078eb8ff */
[----:B------:R-:W-:-:S05]  /*6360*/  IMAD.SHL.U32 R0, R2, 0x100000, RZ ;  /* 0x0010000002007824 */ /* 0x000fca00078e00ff */
[----:B------:R-:W-:-:S07]  /*6370*/  LOP3.LUT R0, R3, R0, R4, 0xfe, !PT ;  /* 0x0000000003007212 */ /* 0x000fce00078efe04 */
.L_x_24213:
[----:B------:R-:W-:Y:S05]  /*6380*/  BSYNC B0 ;  /* 0x0000000000007941 */ /* 0x000fea0003800000 */
.L_x_24212:
        /* <DEDUP_REMOVED lines=14> */
.L_x_24217:
[----:B------:R-:W-:Y:S05]  /*6470*/  BSYNC B0 ;  /* 0x0000000000007941 */ /* 0x000fea0003800000 */
.L_x_24216:
[----:B------:R-:W-:-:S04]  /*6480*/  LOP3.LUT R2, R2, R5, RZ, 0xfc, !PT ;  /* 0x0000000502027212 */ /* 0x000fc800078efcff */
[----:B------:R-:W-:Y:S01]  /*6490*/  PRMT R3, R2, 0x7610, R3 ;  /* 0x0000761002037816 */ /* 0x000fe20000000003 */
[----:B------:R-:W-:Y:S06]  /*64a0*/  BRA `(.L_x_24169) ;  /* 0x0000000800007947 */ /* 0x000fec0003800000 */
.L_x_24208:
        /* <DEDUP_REMOVED lines=21> */
.L_x_24221:
[----:B------:R-:W-:Y:S05]  /*6600*/  BSYNC B1 ;  /* 0x0000000000017941 */ /* 0x000fea0003800000 */
.L_x_24220:
[----:B------:R-:W-:Y:S01]  /*6610*/  LEA R3, R0, 0x37800000, 0x17 ;  /* 0x3780000000037811 */ /* 0x000fe200078eb8ff */
[----:B------:R-:W-:-:S05]  /*6620*/  IMAD.SHL.U32 R0, R2, 0x200000, RZ ;  /* 0x0020000002007824 */ /* 0x000fca00078e00ff */
[----:B------:R-:W-:-:S07]  /*6630*/  LOP3.LUT R0, R3, R0, R4, 0xfe, !PT ;  /* 0x0000000003007212 */ /* 0x000fce00078efe04 */
.L_x_24219:
[----:B------:R-:W-:Y:S05]  /*6640*/  BSYNC B0 ;  /* 0x0000000000007941 */ /* 0x000fea0003800000 */
.L_x_24218:
        /* <DEDUP_REMOVED lines=14> */
.L_x_24223:
[----:B------:R-:W-:Y:S05]  /*6730*/  BSYNC B0 ;  /* 0x0000000000007941 */ /* 0x000fea0003800000 */
.L_x_24222:
[----:B------:R-:W-:-:S04]  /*6740*/  LOP3.LUT R2, R2, R5, RZ, 0xfc, !PT ;  /* 0x0000000502027212 */ /* 0x000fc800078efcff */
[----:B------:R-:W-:Y:S01]  /*6750*/  PRMT R3, R2, 0x7610, R3 ;  /* 0x0000761002037816 */ /* 0x000fe20000000003 */
[----:B------:R-:W-:Y:S06]  /*6760*/  BRA `(.L_x_24169) ;  /* 0x0000000400507947 */ /* 0x000fec0003800000 */
.L_x_24207:
        /* <DEDUP_REMOVED lines=14> */
.L_x_24227:
[----:B------:R-:W-:Y:S05]  /*6850*/  BSYNC B0 ;  /* 0x0000000000007941 */ /* 0x000fea0003800000 */
.L_x_24226:
        /* <DEDUP_REMOVED lines=10> */
.L_x_24229:
[----:B------:R-:W-:Y:S05]  /*6900*/  BSYNC B0 ;  /* 0x0000000000007941 */ /* 0x000fea0003800000 */
.L_x_24228:
[----:B------:R-:W-:Y:S05]  /*6910*/  BRA `(.L_x_24169) ;  /* 0x0000000000e47947 */ /* 0x000fea0003800000 */
.L_x_24166:
        /* <DEDUP_REMOVED lines=16> */
.L_x_24230:
[----:B------:R-:W-:Y:S01]  /*6a20*/  PRMT R3, RZ, 0x7610, R3 ;  /* 0x00007610ff037816 */ /* 0x000fe20000000003 */
[----:B------:R-:W-:Y:S06]  /*6a30*/  BRA `(.L_x_24169) ;  /* 0x00000000009c7947 */ /* 0x000fec0003800000 */
.L_x_24225:
        /* <DEDUP_REMOVED lines=16> */
.L_x_24232:
[----:B------:R-:W-:Y:S05]  /*6b40*/  BSYNC B0 ;  /* 0x0000000000007941 */ /* 0x000fea0003800000 */
.L_x_24231:
[----:B------:R-:W-:-:S04]  /*6b50*/  LOP3.LUT R0, R0, R5, RZ, 0xfc, !PT ;  /* 0x0000000500007212 */ /* 0x000fc800078efcff */
[----:B------:R-:W-:Y:S01]  /*6b60*/  PRMT R3, R0, 0x7610, R3 ;  /* 0x0000761000037816 */ /* 0x000fe20000000003 */
[----:B------:R-:W-:Y:S06]  /*6b70*/  BRA `(.L_x_24169) ;  /* 0x00000000004c7947 */ /* 0x000fec0003800000 */
.L_x_24224:
        /* <DEDUP_REMOVED lines=16> */
.L_x_24234:
[----:B------:R-:W-:Y:S05]  /*6c80*/  BSYNC B0 ;  /* 0x0000000000007941 */ /* 0x000fea0003800000 */
.L_x_24233:
[----:B------:R-:W-:-:S04]  /*6c90*/  LOP3.LUT R0, R0, R5, RZ, 0xfc, !PT ;  /* 0x0000000500007212 */ /* 0x000fc800078efcff */
[----:B------:R-:W-:-:S07]  /*6ca0*/  PRMT R3, R0, 0x7610, R3 ;  /* 0x0000761000037816 */ /* 0x000fce0000000003 */
.L_x_24169:
[----:B0-----:R-:W0:Y:S01]  /*6cb0*/  LDC.U8 R2, c[0x0][0x500] ;  /* 0x00014000ff027b82 */ /* 0x001e220000000000 */
[----:B------:R-:W-:-:S04]  /*6cc0*/  ISETP.NE.AND P1, PT, R19, RZ, PT ;  /* 0x000000ff1300720c */ /* 0x000fc80003f25270 */
        /* <DEDUP_REMOVED lines=12> */
[----:B------:R-:W-:Y:S01]  /*6d90*/  LOP3.LUT R0, R3, 0xffff, RZ, 0xc0, !PT ;  /* 0x0000ffff03007812 */ /* 0x000fe200078ec0ff */
[----:B------:R-:W-:-:S04]  /*6da0*/  IMAD.MOV.U32 R6, RZ, RZ, -0x800000 ;  /* 0xff800000ff067424 */ /* 0x000fc800078e00ff */
[----:B------:R-:W-:-:S05]  /*6db0*/  IMAD.SHL.U32 R0, R0, 0x1000000, RZ ;  /* 0x0100000000007824 */ /* 0x000fca00078e00ff */
        /* <DEDUP_REMOVED lines=16> */
[----:B------:R-:W0:Y:S02]  /*6ec0*/  F2I.FTZ.TRUNC.NTZ R3, R3 ;  /* 0x0000000300037305 */ /* 0x000e24000021f100 */
[----:B0-----:R0:W-:Y:S01]  /*6ed0*/  STG.E.U8 desc[UR36][R16.64], R3 ;  /* 0x0000000310007986 */ /* 0x0011e2000c101124 */
[----:B------:R-:W-:Y:S05]  /*6ee0*/  BRA `(.L_x_24240) ;  /* 0x0000002000a87947 */ /* 0x000fea0003800000 */
.L_x_24238:
[----:B------:R-:W-:Y:S01]  /*6ef0*/  LOP3.LUT R3, R3, 0xffff, RZ, 0xc0, !PT ;  /* 0x0000ffff03037812 */ /* 0x000fe200078ec0ff */
[----:B------:R-:W-:-:S04]  /*6f00*/  IMAD.MOV.U32 R4, RZ, RZ, -0x800000 ;  /* 0xff800000ff047424 */ /* 0x000fc800078e00ff */
[----:B------:R-:W-:-:S05]  /*6f10*/  IMAD.SHL.U32 R3, R3, 0x1000000, RZ ;  /* 0x0100000003037824 */ /* 0x000fca00078e00ff */
[----:B------:R-:W-:-:S04]  /*6f20*/  LOP3.LUT R0, R3, 0x7f000000, RZ, 0xc0, !PT ;  /* 0x7f00000003007812 */ /* 0x000fc800078ec0ff */
[----:B------:R-:W0:Y:S02]  /*6f30*/  FLO.U32 R2, R0 ;  /* 0x0000000000027300 */ /* 0x000e2400000e0000 */
[----:B0-----:R-:W-:-:S04]  /*6f40*/  IADD3 R2, -R2, 0x1f, RZ ;  /* 0x0000001f02027810 */ /* 0x001fc80007ffe1ff */
[C---:B------:R-:W-:Y:S01]  /*6f50*/  ISETP.GT.U32.AND P0, PT, R2.reuse, 0x4, PT ;  /* 0x000000040200780c */ /* 0x040fe20003f04070 */
[----:B------:R-:W-:-:S05]  /*6f60*/  VIADD R2, R2, 0xfffffffc ;  /* 0xfffffffc02027836 */ /* 0x000fca0000000000 */
[----:B------:R-:W-:Y:S01]  /*6f70*/  SEL R5, R2, RZ, P0 ;  /* 0x000000ff02057207 */ /* 0x000fe20000000000 */
[----:B------:R-:W-:-:S04]  /*6f80*/  VIADD R2, R0, 0x1000000 ;  /* 0x0100000000027836 */ /* 0x000fc80000000000 */
[----:B------:R-:W-:Y:S01]  /*6f90*/  IMAD R6, R5, R4, 0x3c000000 ;  /* 0x3c00000005067424 */ /* 0x000fe200078e0204 */
[C---:B------:R-:W-:Y:S01]  /*6fa0*/  SHF.L.U32 R5, R0.reuse, R5, RZ ;  /* 0x0000000500057219 */ /* 0x040fe200000006ff */
[----:B------:R-:W-:Y:S01]  /*6fb0*/  VIADD R4, R0, 0xffffffff ;  /* 0xffffffff00047836 */ /* 0x000fe20000000000 */
[----:B------:R-:W-:Y:S02]  /*6fc0*/  SHF.R.S32.HI R2, RZ, 0x8, R2 ;  /* 0x00000008ff027819 */ /* 0x000fe40000011402 */
[----:B------:R-:W-:Y:S02]  /*6fd0*/  LEA.HI R5, R5, R6, RZ, 0x1c ;  /* 0x0000000605057211 */ /* 0x000fe400078fe0ff */
[----:B------:R-:W-:Y:S02]  /*6fe0*/  SHF.R.S32.HI R4, RZ, 0x1f, R4 ;  /* 0x0000001fff047819 */ /* 0x000fe40000011404 */
[----:B------:R-:W-:-:S04]  /*6ff0*/  LOP3.LUT R5, R5, 0x7f800000, R2, 0xf8, !PT ;  /* 0x7f80000005057812 */ /* 0x000fc800078ef802 */
[----:B------:R-:W-:-:S04]  /*7000*/  LOP3.LUT R4, R5, R4, RZ, 0x30, !PT ;  /* 0x0000000405047212 */ /* 0x000fc800078e30ff */
[----:B------:R-:W-:-:S06]  /*7010*/  LOP3.LUT R3, R4, 0x80000000, R3, 0xf8, !PT ;  /* 0x8000000004037812 */ /* 0x000fcc00078ef803 */
[----:B------:R-:W0:Y:S02]  /*7020*/  F2I.S64.TRUNC R2, R3 ;  /* 0x0000000300027311 */ /* 0x000e24000020d900 */
[----:B0-----:R0:W-:Y:S01]  /*7030*/  STG.E.U8 desc[UR36][R16.64], R2 ;  /* 0x0000000210007986 */ /* 0x0011e2000c101124 */
[----:B------:R-:W-:Y:S05]  /*7040*/  BRA `(.L_x_24240) ;  /* 0x0000002000507947 */ /* 0x000fea0003800000 */
.L_x_24237:
[----:B------:R-:W-:-:S13]  /*7050*/  ISETP.NE.AND P0, PT, R0, 0x2, PT ;  /* 0x000000020000780c */ /* 0x000fda0003f05270 */
[----:B------:R-:W-:Y:S05]  /*7060*/  @!P0 BRA `(.L_x_24241) ;  /* 0x0000000000c08947 */ /* 0x000fea0003800000 */
[----:B------:R-:W-:-:S13]  /*7070*/  ISETP.NE.AND P0, PT, R0, 0x3, PT ;  /* 0x000000030000780c */ /* 0x000fda0003f05270 */
[----:B------:R-:W-:Y:S05]  /*7080*/  @!P0 BRA `(.L_x_24242) ;  /* 0x0000000000608947 */ /* 0x000fea0003800000 */
[----:B------:R-:W-:-:S13]  /*7090*/  ISETP.NE.AND P0, PT, R0, 0x4, PT ;  /* 0x000000040000780c */ /* 0x000fda0003f05270 */
[----:B------:R-:W-:Y:S05]  /*70a0*/  @P0 BRA `(.L_x_24239) ;  /* 0x0000001c00480947 */ /* 0x000fea0003800000 */
        /* <DEDUP_REMOVED lines=20> */
[----:B0-----:R0:W-:Y:S01]  /*71f0*/  STG.E.64 desc[UR36][R16.64], R2 ;  /* 0x0000000210007986 */ /* 0x0011e2000c101b24 */
[----:B------:R-:W-:Y:S05]  /*7200*/  BRA `(.L_x_24240) ;  /* 0x0000001c00e07947 */ /* 0x000fea0003800000 */
.L_x_24242:
        /* <DEDUP_REMOVED lines=18> */
[----:B------:R-:W-:-:S04]  /*7330*/  LOP3.LUT R4, R4, 0x80000000, R3, 0xf8, !PT ;  /* 0x8000000004047812 */ /* 0x000fc800078ef803 */
[----:B------:R-:W0:Y:S02]  /*7340*/  F2I.FTZ.TRUNC.NTZ R3, R4 ;  /* 0x0000000400037305 */ /* 0x000e24000021f100 */
[----:B0-----:R0:W-:Y:S01]  /*7350*/  STG.E desc[UR36][R16.64], R3 ;  /* 0x0000000310007986 */ /* 0x0011e2000c101924 */
[----:B------:R-:W-:Y:S05]  /*7360*/  BRA `(.L_x_24240) ;  /* 0x0000001c00887947 */ /* 0x000fea0003800000 */
.L_x_24241:
        /* <DEDUP_REMOVED lines=20> */
[----:B0-----:R0:W-:Y:S01]  /*74b0*/  STG.E.U16 desc[UR36][R16.64], R3 ;  /* 0x0000000310007986 */ /* 0x0011e2000c101524 */
[----:B------:R-:W-:Y:S05]  /*74c0*/  BRA `(.L_x_24240) ;  /* 0x0000001c00307947 */ /* 0x000fea0003800000 */
.L_x_24236:
[----:B------:R-:W-:-:S13]  /*74d0*/  ISETP.GT.AND P0, PT, R0, 0x6, PT ;  /* 0x000000060000780c */ /* 0x000fda0003f04270 */
[----:B------:R-:W-:Y:S05]  /*74e0*/  @P0 BRA `(.L_x_24243) ;  /* 0x0000000000bc0947 */ /* 0x000fea0003800000 */
        /* <DEDUP_REMOVED lines=22> */
[----:B------:R-:W-:-:S05]  /*7650*/  LOP3.LUT R3, R4, 0x80000000, R3, 0xf8, !PT ;  /* 0x8000000004037812 */ /* 0x000fca00078ef803 */
[----:B------:R0:W-:Y:S01]  /*7660*/  STG.E desc[UR36][R16.64], R3 ;  /* 0x0000000310007986 */ /* 0x0001e2000c101924 */
[----:B------:R-:W-:Y:S05]  /*7670*/  BRA `(.L_x_24240) ;  /* 0x0000001800c47947 */ /* 0x000fea0003800000 */
.L_x_24244:
        /* <DEDUP_REMOVED lines=19> */
[----:B------:R-:W-:-:S05]  /*77b0*/  F2FP.F16.F32.PACK_AB R0, RZ, R0 ;  /* 0x00000000ff00723e */ /* 0x000fca00000000ff */
[----:B------:R0:W-:Y:S01]  /*77c0*/  STG.E.U16 desc[UR36][R16.64], R0 ;  /* 0x0000000010007986 */ /* 0x0001e2000c101524 */
[----:B------:R-:W-:Y:S05]  /*77d0*/  BRA `(.L_x_24240) ;  /* 0x00000018006c7947 */ /* 0x000fea0003800000 */
.L_x_24243:
        /* <DEDUP_REMOVED lines=23> */
[----:B------:R-:W-:Y:S01]  /*7950*/  LOP3.LUT R4, R5, R4, RZ, 0x30, !PT ;  /* 0x0000000405047212 */ /* 0x000fe200078e30ff */
[----:B------:R-:W-:-:S03]  /*7960*/  IMAD.MOV.U32 R5, RZ, RZ, RZ ;  /* 0x000000ffff057224 */ /* 0x000fc600078e00ff */
[----:B------:R-:W-:-:S05]  /*7970*/  LOP3.LUT R4, R4, 0x80000000, R3, 0xf8, !PT ;  /* 0x8000000004047812 */ /* 0x000fca00078ef803 */
[----:B------:R0:W-:Y:S01]  /*7980*/  STG.E.64 desc[UR36][R16.64], R4 ;  /* 0x0000000410007986 */ /* 0x0001e2000c101b24 */
[----:B------:R-:W-:Y:S05]  /*7990*/  BRA `(.L_x_24240) ;  /* 0x0000001400fc7947 */ /* 0x000fea0003800000 */
.L_x_24246:
        /* <DEDUP_REMOVED lines=19> */
[----:B------:R-:W-:-:S04]  /*7ad0*/  F2FP.F16.F32.PACK_AB R3, RZ, R4 ;  /* 0x00000004ff03723e */ /* 0x000fc800000000ff */
[----:B------:R-:W-:-:S05]  /*7ae0*/  PRMT R3, R3, 0x5410, RZ ;  /* 0x0000541003037816 */ /* 0x000fca00000000ff */
[----:B------:R0:W-:Y:S01]  /*7af0*/  STG.E desc[UR36][R16.64], R3 ;  /* 0x0000000310007986 */ /* 0x0001e2000c101924 */
[----:B------:R-:W-:Y:S05]  /*7b00*/  BRA `(.L_x_24240) ;  /* 0x0000001400a07947 */ /* 0x000fea0003800000 */
.L_x_24245:
        /* <DEDUP_REMOVED lines=19> */
[----:B------:R-:W-:-:S06]  /*7c40*/  FMUL.FTZ R2, R2, 1 ;  /* 0x3f80000002027820 */ /* 0x000fcc0000410000 */
[----:B------:R-:W0:Y:S02]  /*7c50*/  F2F.F64.F32 R2, R2 ;  /* 0x0000000200027310 */ /* 0x000e240000201800 */
[----:B0-----:R0:W-:Y:S01]  /*7c60*/  STG.E.64 desc[UR36][R16.64], R2 ;  /* 0x0000000210007986 */ /* 0x0011e2000c101b24 */
[----:B------:R-:W-:Y:S05]  /*7c70*/  BRA `(.L_x_24240) ;  /* 0x0000001400447947 */ /* 0x000fea0003800000 */
.L_x_24235:
        /* <DEDUP_REMOVED lines=27> */
[----:B------:R-:W-:-:S04]  /*7e30*/  FSETP.NEU.FTZ.AND P0, PT, R4, RZ, PT ;  /* 0x000000ff0400720b */ /* 0x000fc80003f1d000 */
[----:B------:R-:W-:-:S05]  /*7e40*/  SEL R3, RZ, 0x1, !P0 ;  /* 0x00000001ff037807 */ /* 0x000fca0004000000 */
[----:B------:R0:W-:Y:S01]  /*7e50*/  STG.E.U8 desc[UR36][R16.64], R3 ;  /* 0x0000000310007986 */ /* 0x0001e2000c101124 */
[----:B------:R-:W-:Y:S05]  /*7e60*/  BRA `(.L_x_24240) ;  /* 0x0000001000c87947 */ /* 0x000fea0003800000 */
.L_x_24249:
        /* <DEDUP_REMOVED lines=15> */
[----:B------:R-:W-:Y:S02]  /*7f60*/  CS2R R6, SRZ ;  /* 0x0000000000067805 */ /* 0x000fe4000001ff00 */
[----:B------:R-:W-:Y:S02]  /*7f70*/  SHF.R.S32.HI R4, RZ, 0x1f, R4 ;  /* 0x0000001fff047819 */ /* 0x000fe40000011404 */
[----:B------:R-:W-:-:S04]  /*7f80*/  LOP3.LUT R5, R5, 0x7f800000, R2, 0xf8, !PT ;  /* 0x7f80000005057812 */ /* 0x000fc800078ef802 */
[----:B------:R-:W-:-:S04]  /*7f90*/  LOP3.LUT R4, R5, R4, RZ, 0x30, !PT ;  /* 0x0000000405047212 */ /* 0x000fc800078e30ff */
[----:B------:R-:W-:-:S05]  /*7fa0*/  LOP3.LUT R4, R4, 0x80000000, R3, 0xf8, !PT ;  /* 0x8000000004047812 */ /* 0x000fca00078ef803 */
[----:B------:R-:W-:-:S06]  /*7fb0*/  FMUL.FTZ R4, R4, 1 ;  /* 0x3f80000004047820 */ /* 0x000fcc0000410000 */
[----:B------:R-:W0:Y:S02]  /*7fc0*/  F2F.F64.F32 R4, R4 ;  /* 0x0000000400047310 */ /* 0x000e240000201800 */
[----:B0-----:R0:W-:Y:S01]  /*7fd0*/  STG.E.128 desc[UR36][R16.64], R4 ;  /* 0x0000000410007986 */ /* 0x0011e2000c101d24 */
[----:B------:R-:W-:Y:S05]  /*7fe0*/  BRA `(.L_x_24240) ;  /* 0x0000001000687947 */ /* 0x000fea0003800000 */
.L_x_24248:
[----:B------:R-:W-:-:S13]  /*7ff0*/  ISETP.NE.AND P0, PT, R0, 0xf, PT ;  /* 0x0000000f0000780c */ /* 0x000fda0003f05270 */
[----:B------:R-:W-:Y:S05]  /*8000*/  @!P0 BRA `(.L_x_24250) ;  /* 0x0000000000b88947 */ /* 0x000fea0003800000 */
[----:B------:R-:W-:-:S13]  /*8010*/  ISETP.NE.AND P0, PT, R0, 0x17, PT ;  /* 0x000000170000780c */ /* 0x000fda0003f05270 */
[----:B------:R-:W-:Y:S05]  /*8020*/  @!P0 BRA `(.L_x_24251) ;  /* 0x0000000000108947 */ /* 0x000fea0003800000 */
[----:B------:R-:W-:-:S13]  /*8030*/  ISETP.NE.AND P0, PT, R0, 0x18, PT ;  /* 0x000000180000780c */ /* 0x000fda0003f05270 */
[----:B------:R-:W-:Y:S05]  /*8040*/  @P0 BRA `(.L_x_24239) ;  /* 0x0000000c00600947 */ /* 0x000fea0003800000 */
[----:B------:R0:W-:Y:S01]  /*8050*/  STG.E.U8 desc[UR36][R16.64], R3 ;  /* 0x0000000310007986 */ /* 0x0001e2000c101124 */
[----:B------:R-:W-:Y:S05]  /*8060*/  BRA `(.L_x_24240) ;  /* 0x0000001000487947 */ /* 0x000fea0003800000 */
.L_x_24251:
[----:B------:R-:W-:Y:S01]  /*8070*/  LOP3.LUT R3, R3, 0xffff, RZ, 0xc0, !PT ;  /* 0x0000ffff03037812 */ /* 0x000fe200078ec0ff */
[----:B------:R-:W-:Y:S01]  /*8080*/  IMAD.MOV.U32 R4, RZ, RZ, -0x800000 ;  /* 0xff800000ff047424 */ /* 0x000fe200078e00ff */
[----:B------:R-:W-:Y:S03]  /*8090*/  BSSY B0, `(.L_x_24252) ;  /* 0x0000020000007945 */ /* 0x000fe60003800000 */
        /* <DEDUP_REMOVED lines=16> */
[C---:B------:R-:W-:Y:S02]  /*81a0*/  LOP3.LUT R2, R4.reuse, 0x7fffffff, RZ, 0xc0, !PT ;  /* 0x7fffffff04027812 */ /* 0x040fe400078ec0ff */
[----:B------:R-:W-:Y:S02]  /*81b0*/  LOP3.LUT R3, R4, 0x80000000, R3, 0xf8, !PT ;  /* 0x8000000004037812 */ /* 0x000fe400078ef803 */
        /* <DEDUP_REMOVED lines=10> */
.L_x_24253:
[----:B------:R-:W-:Y:S01]  /*8260*/  IMAD.MOV.U32 R0, RZ, RZ, 0x7f ;  /* 0x0000007fff007424 */ /* 0x000fe200078e00ff */
[----:B------:R-:W-:-:S04]  /*8270*/  ISETP.GT.U32.AND P0, PT, R2, 0x7f800000, PT ;  /* 0x7f8000000200780c */ /* 0x000fc80003f04070 */
[----:B------:R-:W-:-:S09]  /*8280*/  SEL R0, R0, 0x7c, P0 ;  /* 0x0000007c00007807 */ /* 0x000fd20000000000 */
.L_x_24254:
[----:B------:R-:W-:Y:S05]  /*8290*/  BSYNC B0 ;  /* 0x0000000000007941 */ /* 0x000fea0003800000 */
.L_x_24252:
[----:B------:R-:W-:-:S04]  /*82a0*/  LOP3.LUT R2, R3, 0x80000000, RZ, 0xc0, !PT ;  /* 0x8000000003027812 */ /* 0x000fc800078ec0ff */
[----:B------:R-:W-:-:S04]  /*82b0*/  SHF.R.U32.HI R3, RZ, 0x18, R2 ;  /* 0x00000018ff037819 */ /* 0x000fc80000011602 */
[----:B------:R-:W-:-:S05]  /*82c0*/  LOP3.LUT R3, R0, R3, RZ, 0xfc, !PT ;  /* 0x0000000300037212 */ /* 0x000fca00078efcff */
[----:B------:R0:W-:Y:S01]  /*82d0*/  STG.E.U8 desc[UR36][R16.64], R3 ;  /* 0x0000000310007986 */ /* 0x0001e2000c101124 */
[----:B------:R-:W-:Y:S05]  /*82e0*/  BRA `(.L_x_24240) ;  /* 0x0000000c00a87947 */ /* 0x000fea0003800000 */
.L_x_24250:
        /* <DEDUP_REMOVED lines=19> */
[----:B------:R-:W-:-:S05]  /*8420*/  F2FP.BF16.F32.PACK_AB R0, RZ, R0 ;  /* 0x00000000ff00723e */ /* 0x000fca00000010ff */
[----:B------:R0:W-:Y:S01]  /*8430*/  STG.E.U16 desc[UR36][R16.64], R0 ;  /* 0x0000000010007986 */ /* 0x0001e2000c101524 */
[----:B------:R-:W-:Y:S05]  /*8440*/  BRA `(.L_x_24240) ;  /* 0x0000000c00507947 */ /* 0x000fea0003800000 */
.L_x_24247:
        /* <DEDUP_REMOVED lines=27> */
[----:B------:R-:W0:Y:S02]  /*8600*/  F2I.FTZ.U32.TRUNC.NTZ R3, R3 ;  /* 0x0000000300037305 */ /* 0x000e24000021f000 */
[----:B0-----:R4:W-:Y:S01]  /*8610*/  STG.E.U16 desc[UR36][R16.64], R3 ;  /* 0x0000000310007986 */ /* 0x0019e2000c101524 */
[----:B------:R-:W-:Y:S05]  /*8620*/  BRA `(.L_x_24240) ;  /* 0x0000000800d87947 */ /* 0x000fea0003800000 */
.L_x_24257:
[----:B------:R-:W-:Y:S01]  /*8630*/  LOP3.LUT R0, R3, 0xffff, RZ, 0xc0, !PT ;  /* 0x0000ffff03007812 */ /* 0x000fe200078ec0ff */
[----:B------:R-:W-:Y:S01]  /*8640*/  IMAD.MOV.U32 R6, RZ, RZ, -0x800000 ;  /* 0xff800000ff067424 */ /* 0x000fe200078e00ff */
[----:B------:R-:W-:Y:S01]  /*8650*/  BSSY B0, `(.L_x_24258) ;  /* 0x0000024000007945 */ /* 0x000fe20003800000 */
[----:B------:R-:W-:Y:S02]  /*8660*/  IMAD.MOV.U32 R8, RZ, RZ, 0x80 ;  /* 0x00000080ff087424 */ /* 0x000fe400078e00ff */
        /* <DEDUP_REMOVED lines=30> */
.L_x_24260:
[----:B------:R-:W-:-:S04]  /*8850*/  LOP3.LUT R0, R3, 0x80000000, R0, 0xc8, !PT ;  /* 0x8000000003007812 */ /* 0x000fc800078ec800 */
[----:B------:R-:W-:-:S04]  /*8860*/  SHF.R.U32.HI R3, RZ, 0x18, R0 ;  /* 0x00000018ff037819 */ /* 0x000fc80000011600 */
[----:B------:R-:W-:-:S04]  /*8870*/  LOP3.LUT R2, R2, R3, RZ, 0xfc, !PT ;  /* 0x0000000302027212 */ /* 0x000fc800078efcff */
[----:B------:R-:W-:-:S07]  /*8880*/  PRMT R8, R2, 0x7610, R8 ;  /* 0x0000761002087816 */ /* 0x000fce0000000008 */
.L_x_24259:
[----:B------:R-:W-:Y:S05]  /*8890*/  BSYNC B0 ;  /* 0x0000000000007941 */ /* 0x000fea0003800000 */
.L_x_24258:
[----:B------:R3:W-:Y:S01]  /*88a0*/  STG.E.U8 desc[UR36][R16.64], R8 ;  /* 0x0000000810007986 */ /* 0x0007e2000c101124 */
[----:B------:R-:W-:Y:S05]  /*88b0*/  BRA `(.L_x_24240) ;  /* 0x0000000800347947 */ /* 0x000fea0003800000 */
.L_x_24256:
        /* <DEDUP_REMOVED lines=34> */
.L_x_24263:
[----:B------:R-:W-:-:S04]  /*8ae0*/  LOP3.LUT R0, R3, 0x80000000, R0, 0xc8, !PT ;  /* 0x8000000003007812 */ /* 0x000fc800078ec800 */
[----:B------:R-:W-:-:S04]  /*8af0*/  SHF.R.U32.HI R3, RZ, 0x18, R0 ;  /* 0x00000018ff037819 */ /* 0x000fc80000011600 */
[----:B------:R-:W-:-:S04]  /*8b00*/  LOP3.LUT R2, R2, R3, RZ, 0xfc, !PT ;  /* 0x0000000302027212 */ /* 0x000fc800078efcff */
[----:B------:R-:W-:-:S07]  /*8b10*/  PRMT R8, R2, 0x7610, R8 ;  /* 0x0000761002087816 */ /* 0x000fce0000000008 */
.L_x_24262:
[----:B------:R-:W-:Y:S05]  /*8b20*/  BSYNC B0 ;  /* 0x0000000000007941 */ /* 0x000fea0003800000 */
.L_x_24261:
[----:B------:R0:W-:Y:S01]  /*8b30*/  STG.E.U8 desc[UR36][R16.64], R8 ;  /* 0x0000000810007986 */ /* 0x0001e2000c101124 */
[----:B------:R-:W-:Y:S05]  /*8b40*/  BRA `(.L_x_24240) ;  /* 0x0000000400907947 */ /* 0x000fea0003800000 */
.L_x_24255:
        /* <DEDUP_REMOVED lines=40> */
.L_x_24239:
        /* <DEDUP_REMOVED lines=16> */
.L_x_24266:
[----:B------:R-:W-:Y:S05]  /*8ed0*/  BRA `(.L_x_24240) ;  /* 0x0000000000ac7947 */ /* 0x000fea0003800000 */
.L_x_24265:
        /* <DEDUP_REMOVED lines=19> */
[----:B------:R-:W0:Y:S02]  /*9010*/  F2I.U64.TRUNC R2, R3 ;  /* 0x0000000300027311 */ /* 0x000e24000020d800 */
[----:B0-----:R2:W-:Y:S01]  /*9020*/  STG.E.64 desc[UR36][R16.64], R2 ;  /* 0x0000000210007986 */ /* 0x0015e2000c101b24 */
[----:B------:R-:W-:Y:S05]  /*9030*/  BRA `(.L_x_24240) ;  /* 0x0000000000547947 */ /* 0x000fea0003800000 */
.L_x_24264:
        /* <DEDUP_REMOVED lines=19> */
[----:B------:R-:W0:Y:S02]  /*9170*/  F2I.FTZ.U32.TRUNC.NTZ R3, R4 ;  /* 0x0000000400037305 */ /* 0x000e24000021f000 */
[----:B0-----:R0:W-:Y:S02]  /*9180*/  STG.E desc[UR36][R16.64], R3 ;  /* 0x0000000310007986 */ /* 0x0011e4000c101924 */
.L_x_24240:
[----:B------:R-:W-:-:S04]  /*9190*/  IMAD R18, R23, 0x200, R18 ;  /* 0x0000020017127824 */ /* 0x000fc800078e0212 */
[----:B------:R-:W-:-:S07]  /*91a0*/  VIADD R19, R18, 0x80 ;  /* 0x0000008012137836 */ /* 0x000fce0000000000 */
.L_x_24054:
[----:B------:R-:W-:Y:S05]  /*91b0*/  BSYNC B6 ;  /* 0x0000000000067941 */ /* 0x000fea0003800000 */
.L_x_24053:
        /* <DEDUP_REMOVED lines=384> */
.L_x_24269:
        /* <DEDUP_REMOVED lines=22> */
.L_x_24273:
[----:B------:R-:W2:Y:S02]  /*ab20*/  LDG.E.U8 R2, desc[UR36][R2.64] ;  /* 0x0000002402027981 */ /* 0x000ea4000c1e1100 */
[----:B--2---:R-:W-:-:S04]  /*ab30*/  ISETP.NE.AND P0, PT, R2, RZ, PT ;  /* 0x000000ff0200720c */ /* 0x004fc80003f05270 */
[----:B------:R-:W-:Y:S01]  /*ab40*/  P2R R22, PR, RZ, 0x1 ;  /* 0x00000001ff167803 */ /* 0x000fe20000000000 */
[----:B------:R-:W-:Y:S08]  /*ab50*/  BRA `(.L_x_24275) ;  /* 0x0000000c00c47947 */ /* 0x000ff00003800000 */
.L_x_24272:
        /* <DEDUP_REMOVED lines=11> */
.L_x_24277:
[----:B------:R-:W2:Y:S02]  /*ac10*/  LDG.E R2, desc[UR36][R2.64] ;  /* 0x0000002402027981 */ /* 0x000ea4000c1e1900 */
[----:B--2---:R-:W-:-:S04]  /*ac20*/  ISETP.NE.AND P0, PT, R2, RZ, PT ;  /* 0x000000ff0200720c */ /* 0x004fc80003f05270 */
[----:B------:R-:W-:Y:S01]  /*ac30*/  P2R R22, PR, RZ, 0x1 ;  /* 0x00000001ff167803 */ /* 0x000fe20000000000 */
[----:B------:R-:W-:Y:S08]  /*ac40*/  BRA `(.L_x_24275) ;  /* 0x0000000c00887947 */ /* 0x000ff00003800000 */
.L_x_24276:
[----:B------:R-:W2:Y:S02]  /*ac50*/  LDG.E.U16 R2, desc[UR36][R2.64] ;  /* 0x0000002402027981 */ /* 0x000ea4000c1e1500 */
[----:B--2---:R-:W-:-:S04]  /*ac60*/  ISETP.NE.AND P0, PT, R2, RZ, PT ;  /* 0x000000ff0200720c */ /* 0x004fc80003f05270 */
[----:B------:R-:W-:Y:S01]  /*ac70*/  P2R R22, PR, RZ, 0x1 ;  /* 0x00000001ff167803 */ /* 0x000fe20000000000 */
[----:B------:R-:W-:Y:S08]  /*ac80*/  BRA `(.L_x_24275) ;  /* 0x0000000c00787947 */ /* 0x000ff00003800000 */
.L_x_24271:
        /* <DEDUP_REMOVED lines=10> */
.L_x_24279:
[----:B------:R-:W2:Y:S02]  /*ad30*/  LDG.E.U16 R0, desc[UR36][R2.64] ;  /* 0x0000002402007981 */ /* 0x000ea4000c1e1500 */
[----:B--2---:R-:W-:-:S05]  /*ad40*/  HADD2.F32 R0, -RZ, R0.H0_H0 ;  /* 0x20000000ff007230 */ /* 0x004fca0000004100 */
[----:B------:R-:W-:-:S04]  /*ad50*/  FSETP.NEU.FTZ.AND P0, PT, R0, RZ, PT ;  /* 0x000000ff0000720b */ /* 0x000fc80003f1d000 */
[----:B------:R-:W-:Y:S01]  /*ad60*/  P2R R22, PR, RZ, 0x1 ;  /* 0x00000001ff167803 */ /* 0x000fe20000000000 */
[----:B------:R-:W-:Y:S08]  /*ad70*/  BRA `(.L_x_24275) ;  /* 0x0000000c003c7947 */ /* 0x000ff00003800000 */
.L_x_24278:
        /* <DEDUP_REMOVED lines=12> */
.L_x_24281:
        /* <DEDUP_REMOVED lines=11> */
.L_x_24280:
[----:B------:R-:W2:Y:S02]  /*aef0*/  LDG.E.64 R2, desc[UR36][R2.64] ;  /* 0x0000002402027981 */ /* 0x000ea4000c1e1b00 */
[----:B--2---:R-:W-:-:S06]  /*af00*/  DSETP.NEU.AND P0, PT, R2, RZ, PT ;  /* 0x000000ff0200722a */ /* 0x004fcc0003f0d000 */
[----:B------:R-:W-:Y:S01]  /*af10*/  P2R R22, PR, RZ, 0x1 ;  /* 0x00000001ff167803 */ /* 0x000fe20000000000 */
[----:B------:R-:W-:Y:S07]  /*af20*/  BRA `(.L_x_24275) ;  /* 0x0000000800d07947 */ /* 0x000fee0003800000 */
.L_x_24270:
        /* <DEDUP_REMOVED lines=12> */
.L_x_24284:
[----:B------:R-:W2:Y:S02]  /*aff0*/  LDG.E.128 R4, desc[UR36][R2.64] ;  /* 0x0000002402047981 */ /* 0x000ea4000c1e1d00 */
[----:B--2---:R-:W-:-:S06]  /*b000*/  DSETP.NEU.AND P0, PT, R6, RZ, PT ;  /* 0x000000ff0600722a */ /* 0x004fcc0003f0d000 */
[----:B------:R-:W-:-:S06]  /*b010*/  DSETP.NEU.OR P0, PT, R4, RZ, P0 ;  /* 0x000000ff0400722a */ /* 0x000fcc000070d400 */
[----:B------:R-:W-:Y:S01]  /*b020*/  P2R R22, PR, RZ, 0x1 ;  /* 0x00000001ff167803 */ /* 0x000fe20000000000 */
[----:B------:R-:W-:Y:S07]  /*b030*/  BRA `(.L_x_24275) ;  /* 0x00000008008c7947 */ /* 0x000fee0003800000 */
.L_x_24283:
        /* <DEDUP_REMOVED lines=28> */
.L_x_24286:
        /* <DEDUP_REMOVED lines=15> */
.L_x_24285:
[----:B------:R-:W2:Y:S02]  /*b2f0*/  LDG.E.U16 R0, desc[UR36][R2.64] ;  /* 0x0000002402007981 */ /* 0x000ea4000c1e1500 */
[----:B--2---:R-:W-:-:S05]  /*b300*/  IMAD.U32 R0, R0, 0x10000, RZ ;  /* 0x0001000000007824 */ /* 0x004fca00078e00ff */
[----:B------:R-:W-:-:S04]  /*b310*/  FSETP.NEU.FTZ.AND P0, PT, R0, RZ, PT ;  /* 0x000000ff0000720b */ /* 0x000fc80003f1d000 */
[----:B------:R-:W-:Y:S01]  /*b320*/  P2R R22, PR, RZ, 0x1 ;  /* 0x00000001ff167803 */ /* 0x000fe20000000000 */
[----:B------:R-:W-:Y:S08]  /*b330*/  BRA `(.L_x_24275) ;  /* 0x0000000400cc7947 */ /* 0x000ff00003800000 */
.L_x_24282:
        /* <DEDUP_REMOVED lines=12> */
.L_x_24289:
        /* <DEDUP_REMOVED lines=21> */
.L_x_24293:
[----:B------:R-:W-:Y:S05]  /*b550*/  BSYNC B1 ;  /* 0x0000000000017941 */ /* 0x000fea0003800000 */
.L_x_24292:
[----:B------:R-:W-:Y:S01]  /*b560*/  LEA R3, R0, 0x3b800000, 0x17 ;  /* 0x3b80000000037811 */ /* 0x000fe200078eb8ff */
[----:B------:R-:W-:-:S05]  /*b570*/  IMAD.SHL.U32 R0, R2, 0x100000, RZ ;  /* 0x0010000002007824 */ /* 0x000fca00078e00ff */
[----:B------:R-:W-:-:S07]  /*b580*/  LOP3.LUT R0, R3, R0, R4, 0xfe, !PT ;  /* 0x0000000003007212 */ /* 0x000fce00078efe04 */
.L_x_24291:
[----:B------:R-:W-:Y:S05]  /*b590*/  BSYNC B0 ;  /* 0x0000000000007941 */ /* 0x000fea0003800000 */
.L_x_24290:
[----:B------:R-:W-:-:S04]  /*b5a0*/  FSETP.NEU.FTZ.AND P0, PT, R0, RZ, PT ;  /* 0x000000ff0000720b */ /* 0x000fc80003f1d000 */
[----:B------:R-:W-:Y:S01]  /*b5b0*/  P2R R22, PR, RZ, 0x1 ;  /* 0x00000001ff167803 */ /* 0x000fe20000000000 */
[----:B------:R-:W-:Y:S08]  /*b5c0*/  BRA `(.L_x_24275) ;  /* 0x0000000400287947 */ /* 0x000ff00003800000 */
.L_x_24288:
        /* <DEDUP_REMOVED lines=21> */
.L_x_24297:
[----:B------:R-:W-:Y:S05]  /*b720*/  BSYNC B1 ;  /* 0x0000000000017941 */ /* 0x000fea0003800000 */
.L_x_24296:
[----:B------:R-:W-:Y:S01]  /*b730*/  LEA R3, R0, 0x37800000, 0x17 ;  /* 0x3780000000037811 */ /* 0x000fe200078eb8ff */
[----:B------:R-:W-:-:S05]  /*b740*/  IMAD.SHL.U32 R0, R2, 0x200000, RZ ;  /* 0x0020000002007824 */ /* 0x000fca00078e00ff */
[----:B------:R-:W-:-:S07]  /*b750*/  LOP3.LUT R0, R3, R0, R4, 0xfe, !PT ;  /* 0x0000000003007212 */ /* 0x000fce00078efe04 */
.L_x_24295:
[----:B------:R-:W-:Y:S05]  /*b760*/  BSYNC B0 ;  /* 0x0000000000007941 */ /* 0x000fea0003800000 */
.L_x_24294:
[----:B------:R-:W-:-:S04]  /*b770*/  FSETP.NEU.FTZ.AND P0, PT, R0, RZ, PT ;  /* 0x000000ff0000720b */ /* 0x000fc80003f1d000 */
[----:B------:R-:W-:Y:S01]  /*b780*/  P2R R22, PR, RZ, 0x1 ;  /* 0x00000001ff167803 */ /* 0x000fe20000000000 */
[----:B------:R-:W-:Y:S08]  /*b790*/  BRA `(.L_x_24275) ;  /* 0x0000000000b47947 */ /* 0x000ff00003800000 */
.L_x_24287:
        /* <DEDUP_REMOVED lines=14> */
.L_x_24301:
[----:B------:R-:W-:Y:S05]  /*b880*/  BSYNC B0 ;  /* 0x0000000000007941 */ /* 0x000fea0003800000 */
.L_x_24300:
[----:B------:R-:W-:-:S04]  /*b890*/  FSETP.NEU.FTZ.AND P0, PT, R0, RZ, PT ;  /* 0x000000ff0000720b */ /* 0x000fc80003f1d000 */
[----:B------:R-:W-:Y:S01]  /*b8a0*/  P2R R22, PR, RZ, 0x1 ;  /* 0x00000001ff167803 */ /* 0x000fe20000000000 */
[----:B------:R-:W-:Y:S08]  /*b8b0*/  BRA `(.L_x_24275) ;  /* 0x00000000006c7947 */ /* 0x000ff00003800000 */
.L_x_24274:
        /* <DEDUP_REMOVED lines=16> */
.L_x_24302:
[----:B------:R-:W-:-:S04]  /*b9c0*/  PLOP3.LUT P0, PT, PT, PT, PT, 0x8, 0x0 ;  /* 0x000000000000781c */ /* 0x000fc80003f0e170 */
[----:B------:R-:W-:Y:S01]  /*b9d0*/  P2R R22, PR, RZ, 0x1 ;  /* 0x00000001ff167803 */ /* 0x000fe20000000000 */
[----:B------:R-:W-:Y:S08]  /*b9e0*/  BRA `(.L_x_24275) ;  /* 0x0000000000207947 */ /* 0x000ff00003800000 */
.L_x_24299:
[----:B------:R-:W2:Y:S02]  /*b9f0*/  LDG.E.64 R2, desc[UR36][R2.64] ;  /* 0x0000002402027981 */ /* 0x000ea4000c1e1b00 */
[----:B--2---:R-:W-:-:S04]  /*ba00*/  ISETP.NE.U32.AND P0, PT, R2, RZ, PT ;  /* 0x000000ff0200720c */ /* 0x004fc80003f05070 */
[----:B------:R-:W-:-:S04]  /*ba10*/  ISETP.NE.AND.EX P0, PT, R3, RZ, PT, P0 ;  /* 0x000000ff0300720c */ /* 0x000fc80003f05300 */
[----:B------:R-:W-:Y:S01]  /*ba20*/  P2R R22, PR, RZ, 0x1 ;  /* 0x00000001ff167803 */ /* 0x000fe20000000000 */
[----:B------:R-:W-:Y:S08]  /*ba30*/  BRA `(.L_x_24275) ;  /* 0x00000000000c7947 */ /* 0x000ff00003800000 */
.L_x_24298:
[----:B------:R-:W2:Y:S02]  /*ba40*/  LDG.E R2, desc[UR36][R2.64] ;  /* 0x0000002402027981 */ /* 0x000ea4000c1e1900 */
[----:B--2---:R-:W-:-:S04]  /*ba50*/  ISETP.NE.AND P0, PT, R2, RZ, PT ;  /* 0x000000ff0200720c */ /* 0x004fc80003f05270 */
[----:B------:R-:W-:-:S09]  /*ba60*/  P2R R22, PR, RZ, 0x1 ;  /* 0x00000001ff167803 */ /* 0x000fd20000000000 */
.L_x_24275:
        /* <DEDUP_REMOVED lines=31> */
.L_x_24309:
[----:B------:R-:W-:Y:S05]  /*bc60*/  BSYNC B0 ;  /* 0x0000000000007941 */ /* 0x000fea0003800000 */
.L_x_24308:
[----:B------:R-:W-:-:S04]  /*bc70*/  LOP3.LUT R0, R0, R5, RZ, 0xfc, !PT ;  /* 0x0000000500007212 */ /* 0x000fc800078efcff */
[----:B------:R-:W-:Y:S01]  /*bc80*/  PRMT R23, R0, 0x7610, R23 ;  /* 0x0000761000177816 */ /* 0x000fe20000000017 */
[----:B------:R-:W-:Y:S06]  /*bc90*/  BRA `(.L_x_24310) ;  /* 0x0000001c00e87947 */ /* 0x000fec0003800000 */
.L_x_24306:
        /* <DEDUP_REMOVED lines=16> */
.L_x_24312:
[----:B------:R-:W-:Y:S05]  /*bda0*/  BSYNC B0 ;  /* 0x0000000000007941 */ /* 0x000fea0003800000 */
.L_x_24311:
[----:B------:R-:W-:-:S04]  /*bdb0*/  LOP3.LUT R0, R0, R5, RZ, 0xfc, !PT ;  /* 0x0000000500007212 */ /* 0x000fc800078efcff */
[----:B------:R-:W-:Y:S01]  /*bdc0*/  PRMT R23, R0, 0x7610, R23 ;  /* 0x0000761000177816 */ /* 0x000fe20000000017 */
[----:B------:R-:W-:Y:S06]  /*bdd0*/  BRA `(.L_x_24310) ;  /* 0x0000001c00987947 */ /* 0x000fec0003800000 */
.L_x_24305:
        /* <DEDUP_REMOVED lines=22> */
.L_x_24316:
[----:B------:R-:W-:Y:S05]  /*bf40*/  BSYNC B0 ;  /* 0x0000000000007941 */ /* 0x000fea0003800000 */
.L_x_24315:
[----:B------:R-:W-:-:S04]  /*bf50*/  LOP3.LUT R0, R0, R5, RZ, 0xfc, !PT ;  /* 0x0000000500007212 */ /* 0x000fc800078efcff */
[----:B------:R-:W-:Y:S01]  /*bf60*/  PRMT R23, R0, 0x7610, R23 ;  /* 0x0000761000177816 */ /* 0x000fe20000000017 */
[----:B------:R-:W-:Y:S06]  /*bf70*/  BRA `(.L_x_24310) ;  /* 0x0000001c00307947 */ /* 0x000fec0003800000 */
.L_x_24314:
        /* <DEDUP_REMOVED lines=16> */
.L_x_24318:
[----:B------:R-:W-:Y:S05]  /*c080*/  BSYNC B0 ;  /* 0x0000000000007941 */ /* 0x000fea0003800000 */
.L_x_24317:
[----:B------:R-:W-:-:S04]  /*c090*/  LOP3.LUT R0, R0, R5, RZ, 0xfc, !PT ;  /* 0x0000000500007212 */ /* 0x000fc800078efcff */
[----:B------:R-:W-:Y:S01]  /*c0a0*/  PRMT R23, R0, 0x7610, R23 ;  /* 0x0000761000177816 */ /* 0x000fe20000000017 */
[----:B------:R-:W-:Y:S06]  /*c0b0*/  BRA `(.L_x_24310) ;  /* 0x0000001800e07947 */ /* 0x000fec0003800000 */
.L_x_24313:
        /* <DEDUP_REMOVED lines=16> */
.L_x_24320:
[----:B------:R-:W-:Y:S05]  /*c1c0*/  BSYNC B0 ;  /* 0x0000000000007941 */ /* 0x000fea0003800000 */
.L_x_24319:
[----:B------:R-:W-:-:S04]  /*c1d0*/  LOP3.LUT R0, R0, R5, RZ, 0xfc, !PT ;  /* 0x0000000500007212 */ /* 0x000fc800078efcff */
[----:B------:R-:W-:Y:S01]  /*c1e0*/  PRMT R23, R0, 0x7610, R23 ;  /* 0x0000761000177816 */ /* 0x000fe20000000017 */
[----:B------:R-:W-:Y:S06]  /*c1f0*/  BRA `(.L_x_24310) ;  /* 0x0000001800907947 */ /* 0x000fec0003800000 */
.L_x_24304:
        /* <DEDUP_REMOVED lines=21> */
.L_x_24324:
[----:B------:R-:W-:Y:S05]  /*c350*/  BSYNC B0 ;  /* 0x0000000000007941 */ /* 0x000fea0003800000 */
.L_x_24323:
[----:B------:R-:W-:-:S04]  /*c360*/  LOP3.LUT R0, R0, R5, RZ, 0xfc, !PT ;  /* 0x0000000500007212 */ /* 0x000fc800078efcff */
[----:B------:R-:W-:Y:S01]  /*c370*/  PRMT R23, R0, 0x7610, R23 ;  /* 0x0000761000177816 */ /* 0x000fe20000000017 */
[----:B------:R-:W-:Y:S06]  /*c380*/  BRA `(.L_x_24310) ;  /* 0x00000018002c7947 */ /* 0x000fec0003800000 */
.L_x_24322:
        /* <DEDUP_REMOVED lines=16> */
.L_x_24326:
[----:B------:R-:W-:Y:S05]  /*c490*/  BSYNC B0 ;  /* 0x0000000000007941 */ /* 0x000fea0003800000 */
.L_x_24325:
[----:B------:R-:W-:-:S04]  /*c4a0*/  LOP3.LUT R0, R0, R5, RZ, 0xfc, !PT ;  /* 0x0000000500007212 */ /* 0x000fc800078efcff */
[----:B------:R-:W-:Y:S01]  /*c4b0*/  PRMT R23, R0, 0x7610, R23 ;  /* 0x0000761000177816 */ /* 0x000fe20000000017 */
[----:B------:R-:W-:Y:S06]  /*c4c0*/  BRA `(.L_x_24310) ;  /* 0x0000001400dc7947 */ /* 0x000fec0003800000 */
.L_x_24321:
        /* <DEDUP_REMOVED lines=21> */
.L_x_24330:
[----:B------:R-:W-:Y:S05]  /*c620*/  BSYNC B0 ;  /* 0x0000000000007941 */ /* 0x000fea0003800000 */
.L_x_24329:
[----:B------:R-:W-:-:S04]  /*c630*/  LOP3.LUT R0, R0, R5, RZ, 0xfc, !PT ;  /* 0x0000000500007212 */ /* 0x000fc800078efcff */
[----:B------:R-:W-:Y:S01]  /*c640*/  PRMT R23, R0, 0x7610, R23 ;  /* 0x0000761000177816 */ /* 0x000fe20000000017 */
[----:B------:R-:W-:Y:S06]  /*c650*/  BRA `(.L_x_24310) ;  /* 0x0000001400787947 */ /* 0x000fec0003800000 */
.L_x_24328:
        /* <DEDUP_REMOVED lines=16> */
.L_x_24332:
[----:B------:R-:W-:Y:S05]  /*c760*/  BSYNC B0 ;  /* 0x0000000000007941 */ /* 0x000fea0003800000 */
.L_x_24331:
[----:B------:R-:W-:-:S04]  /*c770*/  LOP3.LUT R0, R0, R5, RZ, 0xfc, !PT ;  /* 0x0000000500007212 */ /* 0x000fc800078efcff */
[----:B------:R-:W-:Y:S01]  /*c780*/  PRMT R23, R0, 0x7610, R23 ;  /* 0x0000761000177816 */ /* 0x000fe20000000017 */
[----:B------:R-:W-:Y:S06]  /*c790*/  BRA `(.L_x_24310) ;  /* 0x0000001400287947 */ /* 0x000fec0003800000 */
.L_x_24327:
        /* <DEDUP_REMOVED lines=20> */
.L_x_24334:
[----:B------:R-:W-:Y:S05]  /*c8e0*/  BSYNC B0 ;  /* 0x0000000000007941 */ /* 0x000fea0003800000 */
.L_x_24333:
[----:B------:R-:W-:-:S04]  /*c8f0*/  LOP3.LUT R4, R4, R5, RZ, 0xfc, !PT ;  /* 0x0000000504047212 */ /* 0x000fc800078efcff */
[----:B------:R-:W-:Y:S01]  /*c900*/  PRMT R23, R4, 0x7610, R23 ;  /* 0x0000761004177816 */ /* 0x000fe20000000017 */
[----:B------:R-:W-:Y:S06]  /*c910*/  BRA `(.L_x_24310) ;  /* 0x0000001000c87947 */ /* 0x000fec0003800000 */
.L_x_24303:
        /* <DEDUP_REMOVED lines=22> */
.L_x_24339:
[----:B------:R-:W-:Y:S05]  /*ca80*/  BSYNC B0 ;  /* 0x0000000000007941 */ /* 0x000fea0003800000 */
.L_x_24338:
[----:B------:R-:W-:Y:S05]  /*ca90*/  BRA `(.L_x_24310) ;  /* 0x0000001000687947 */ /* 0x000fea0003800000 */
.L_x_24337:
        /* <DEDUP_REMOVED lines=20> */
.L_x_24341:
[----:B------:R-:W-:Y:S05]  /*cbe0*/  BSYNC B0 ;  /* 0x0000000000007941 */ /* 0x000fea0003800000 */
.L_x_24340:
[----:B------:R-:W-:-:S04]  /*cbf0*/  LOP3.LUT R0, R0, R5, RZ, 0xfc, !PT ;  /* 0x0000000500007212 */ /* 0x000fc800078efcff */
[----:B------:R-:W-:Y:S01]  /*cc00*/  PRMT R23, R0, 0x7610, R23 ;  /* 0x0000761000177816 */ /* 0x000fe20000000017 */
[----:B------:R-:W-:Y:S06]  /*cc10*/  BRA `(.L_x_24310) ;  /* 0x0000001000087947 */ /* 0x000fec0003800000 */
.L_x_24336:
        /* <DEDUP_REMOVED lines=8> */
.L_x_24343:
        /* <DEDUP_REMOVED lines=26> */
.L_x_24345:
[----:B------:R-:W-:Y:S05]  /*ce40*/  BSYNC B0 ;  /* 0x0000000000007941 */ /* 0x000fea0003800000 */
.L_x_24344:
[----:B------:R-:W-:-:S04]  /*ce50*/  LOP3.LUT R0, R0, R3, RZ, 0xfc, !PT ;  /* 0x0000000300007212 */ /* 0x000fc800078efcff */
[----:B------:R-:W-:Y:S01]  /*ce60*/  PRMT R23, R0, 0x7610, R23 ;  /* 0x0000761000177816 */ /* 0x000fe20000000017 */
[----:B------:R-:W-:Y:S06]  /*ce70*/  BRA `(.L_x_24310) ;  /* 0x0000000c00707947 */ /* 0x000fec0003800000 */
.L_x_24342:
        /* <DEDUP_REMOVED lines=16> */
.L_x_24347:
[----:B------:R-:W-:Y:S05]  /*cf80*/  BSYNC B0 ;  /* 0x0000000000007941 */ /* 0x000fea0003800000 */
.L_x_24346:
[----:B------:R-:W-:-:S04]  /*cf90*/  LOP3.LUT R0, R0, R5, RZ, 0xfc, !PT ;  /* 0x0000000500007212 */ /* 0x000fc800078efcff */
[----:B------:R-:W-:Y:S01]  /*cfa0*/  PRMT R23, R0, 0x7610, R23 ;  /* 0x0000761000177816 */ /* 0x000fe20000000017 */
[----:B------:R-:W-:Y:S06]  /*cfb0*/  BRA `(.L_x_24310) ;  /* 0x0000000c00207947 */ /* 0x000fec0003800000 */
.L_x_24335:
        /* <DEDUP_REMOVED lines=24> */
.L_x_24352:
[----:B------:R-:W-:Y:S05]  /*d140*/  BSYNC B0 ;  /* 0x0000000000007941 */ /* 0x000fea0003800000 */
.L_x_24351:
[----:B------:R-:W-:-:S04]  /*d150*/  LOP3.LUT R0, R0, R5, RZ, 0xfc, !PT ;  /* 0x0000000500007212 */ /* 0x000fc800078efcff */
[----:B------:R-:W-:Y:S01]  /*d160*/  PRMT R23, R0, 0x7610, R23 ;  /* 0x0000761000177816 */ /* 0x000fe20000000017 */
[----:B------:R-:W-:Y:S06]  /*d170*/  BRA `(.L_x_24310) ;  /* 0x0000000800b07947 */ /* 0x000fec0003800000 */
.L_x_24350:
        /* <DEDUP_REMOVED lines=21> */
.L_x_24356:
[----:B------:R-:W-:Y:S05]  /*d2d0*/  BSYNC B1 ;  /* 0x0000000000017941 */ /* 0x000fea0003800000 */
.L_x_24355:
[----:B------:R-:W-:Y:S01]  /*d2e0*/  LEA R3, R0, 0x3b800000, 0x17 ;  /* 0x3b80000000037811 */ /* 0x000fe200078eb8ff */
[----:B------:R-:W-:-:S05]  /*d2f0*/  IMAD.SHL.U32 R0, R2, 0x100000, RZ ;  /* 0x0010000002007824 */ /* 0x000fca00078e00ff */
[----:B------:R-:W-:-:S07]  /*d300*/  LOP3.LUT R0, R3, R0, R4, 0xfe, !PT ;  /* 0x0000000003007212 */ /* 0x000fce00078efe04 */
.L_x_24354:
[----:B------:R-:W-:Y:S05]  /*d310*/  BSYNC B0 ;  /* 0x0000000000007941 */ /* 0x000fea0003800000 */
.L_x_24353:
        /* <DEDUP_REMOVED lines=14> */
.L_x_24358:
[----:B------:R-:W-:Y:S05]  /*d400*/  BSYNC B0 ;  /* 0x0000000000007941 */ /* 0x000fea0003800000 */
.L_x_24357:
[----:B------:R-:W-:-:S04]  /*d410*/  LOP3.LUT R2, R2, R5, RZ, 0xfc, !PT ;  /* 0x0000000502027212 */ /* 0x000fc800078efcff */
[----:B------:R-:W-:Y:S01]  /*d420*/  PRMT R23, R2, 0x7610, R23 ;  /* 0x0000761002177816 */ /* 0x000fe20000000017 */
[----:B------:R-:W-:Y:S06]  /*d430*/  BRA `(.L_x_24310) ;  /* 0x0000000800007947 */ /* 0x000fec0003800000 */
.L_x_24349:
        /* <DEDUP_REMOVED lines=21> */
.L_x_24362:
[----:B------:R-:W-:Y:S05]  /*d590*/  BSYNC B1 ;  /* 0x0000000000017941 */ /* 0x000fea0003800000 */
.L_x_24361:
[----:B------:R-:W-:Y:S01]  /*d5a0*/  LEA R3, R0, 0x37800000, 0x17 ;  /* 0x3780000000037811 */ /* 0x000fe200078eb8ff */
[----:B------:R-:W-:-:S05]  /*d5b0*/  IMAD.SHL.U32 R0, R2, 0x200000, RZ ;  /* 0x0020000002007824 */ /* 0x000fca00078e00ff */
[----:B------:R-:W-:-:S07]  /*d5c0*/  LOP3.LUT R0, R3, R0, R4, 0xfe, !PT ;  /* 0x0000000003007212 */ /* 0x000fce00078efe04 */
.L_x_24360:
[----:B------:R-:W-:Y:S05]  /*d5d0*/  BSYNC B0 ;  /* 0x0000000000007941 */ /* 0x000fea0003800000 */
.L_x_24359:
        /* <DEDUP_REMOVED lines=14> */
.L_x_24364:
[----:B------:R-:W-:Y:S05]  /*d6c0*/  BSYNC B0 ;  /* 0x0000000000007941 */ /* 0x000fea0003800000 */
.L_x_24363:
[----:B------:R-:W-:-:S04]  /*d6d0*/  LOP3.LUT R2, R2, R5, RZ, 0xfc, !PT ;  /* 0x0000000502027212 */ /* 0x000fc800078efcff */
[----:B------:R-:W-:Y:S01]  /*d6e0*/  PRMT R23, R2, 0x7610, R23 ;  /* 0x0000761002177816 */ /* 0x000fe20000000017 */
[----:B------:R-:W-:Y:S06]  /*d6f0*/  BRA `(.L_x_24310) ;  /* 0x0000000400507947 */ /* 0x000fec0003800000 */
.L_x_24348:
        /* <DEDUP_REMOVED lines=14> */
.L_x_24368:
[----:B------:R-:W-:Y:S05]  /*d7e0*/  BSYNC B0 ;  /* 0x0000000000007941 */ /* 0x000fea0003800000 */
.L_x_24367:
        /* <DEDUP_REMOVED lines=10> */
.L_x_24370:
[----:B------:R-:W-:Y:S05]  /*d890*/  BSYNC B0 ;  /* 0x0000000000007941 */ /* 0x000fea0003800000 */
.L_x_24369:
[----:B------:R-:W-:Y:S05]  /*d8a0*/  BRA `(.L_x_24310) ;  /* 0x0000000000e47947 */ /* 0x000fea0003800000 */
.L_x_24307:
        /* <DEDUP_REMOVED lines=16> */
.L_x_24371:
[----:B------:R-:W-:Y:S01]  /*d9b0*/  PRMT R23, RZ, 0x7610, R23 ;  /* 0x00007610ff177816 */ /* 0x000fe20000000017 */
[----:B------:R-:W-:Y:S06]  /*d9c0*/  BRA `(.L_x_24310) ;  /* 0x00000000009c7947 */ /* 0x000fec0003800000 */
.L_x_24366:
        /* <DEDUP_REMOVED lines=16> */
.L_x_24373:
[----:B------:R-:W-:Y:S05]  /*dad0*/  BSYNC B0 ;  /* 0x0000000000007941 */ /* 0x000fea0003800000 */
.L_x_24372:
[----:B------:R-:W-:-:S04]  /*dae0*/  LOP3.LUT R0, R0, R5, RZ, 0xfc, !PT ;  /* 0x0000000500007212 */ /* 0x000fc800078efcff */
[----:B------:R-:W-:Y:S01]  /*daf0*/  PRMT R23, R0, 0x7610, R23 ;  /* 0x0000761000177816 */ /* 0x000fe20000000017 */
[----:B------:R-:W-:Y:S06]  /*db00*/  BRA `(.L_x_24310) ;  /* 0x00000000004c7947 */ /* 0x000fec0003800000 */
.L_x_24365:
        /* <DEDUP_REMOVED lines=16> */
.L_x_24375:
[----:B------:R-:W-:Y:S05]  /*dc10*/  BSYNC B0 ;  /* 0x0000000000007941 */ /* 0x000fea0003800000 */
.L_x_24374:
[----:B------:R-:W-:-:S04]  /*dc20*/  LOP3.LUT R0, R0, R5, RZ, 0xfc, !PT ;  /* 0x0000000500007212 */ /* 0x000fc800078efcff */
[----:B------:R-:W-:-:S07]  /*dc30*/  PRMT R23, R0, 0x7610, R23 ;  /* 0x0000761000177816 */ /* 0x000fce0000000017 */
.L_x_24310:
        /* <DEDUP_REMOVED lines=31> */
.L_x_24382:
[----:B------:R-:W-:Y:S05]  /*de30*/  BSYNC B0 ;  /* 0x0000000000007941 */ /* 0x000fea0003800000 */
.L_x_24381:
[----:B------:R-:W-:-:S04]  /*de40*/  LOP3.LUT R0, R0, R5, RZ, 0xfc, !PT ;  /* 0x0000000500007212 */ /* 0x000fc800078efcff */
[----:B------:R-:W-:Y:S01]  /*de50*/  PRMT R2, R0, 0x7610, R2 ;  /* 0x0000761000027816 */ /* 0x000fe20000000002 */
[----:B------:R-:W-:Y:S06]  /*de60*/  BRA `(.L_x_24383) ;  /* 0x0000001c00e47947 */ /* 0x000fec0003800000 */
.L_x_24379:
        /* <DEDUP_REMOVED lines=16> */
.L_x_24385:
[----:B------:R-:W-:Y:S05]  /*df70*/  BSYNC B0 ;  /* 0x0000000000007941 */ /* 0x000fea0003800000 */
.L_x_24384:
[----:B------:R-:W-:-:S04]  /*df80*/  LOP3.LUT R0, R0, R5, RZ, 0xfc, !PT ;  /* 0x0000000500007212 */ /* 0x000fc800078efcff */
[----:B------:R-:W-:Y:S01]  /*df90*/  PRMT R2, R0, 0x7610, R2 ;  /* 0x0000761000027816 */ /* 0x000fe20000000002 */
[----:B------:R-:W-:Y:S06]  /*dfa0*/  BRA `(.L_x_24383) ;  /* 0x0000001c00947947 */ /* 0x000fec0003800000 */
.L_x_24378:
        /* <DEDUP_REMOVED lines=22> */
.L_x_24389:
[----:B------:R-:W-:Y:S05]  /*e110*/  BSYNC B0 ;  /* 0x0000000000007941 */ /* 0x000fea0003800000 */
.L_x_24388:
[----:B------:R-:W-:-:S04]  /*e120*/  LOP3.LUT R0, R0, R5, RZ, 0xfc, !PT ;  /* 0x0000000500007212 */ /* 0x000fc800078efcff */
[----:B------:R-:W-:Y:S01]  /*e130*/  PRMT R2, R0, 0x7610, R2 ;  /* 0x0000761000027816 */ /* 0x000fe20000000002 */
[----:B------:R-:W-:Y:S06]  /*e140*/  BRA `(.L_x_24383) ;  /* 0x0000001c002c7947 */ /* 0x000fec0003800000 */
.L_x_24387:
        /* <DEDUP_REMOVED lines=16> */
.L_x_24391:
[----:B------:R-:W-:Y:S05]  /*e250*/  BSYNC B0 ;  /* 0x0000000000007941 */ /* 0x000fea0003800000 */
.L_x_24390:
[----:B------:R-:W-:-:S04]  /*e260*/  LOP3.LUT R0, R0, R5, RZ, 0xfc, !PT ;  /* 0x0000000500007212 */ /* 0x000fc800078efcff */
[----:B------:R-:W-:Y:S01]  /*e270*/  PRMT R2, R0, 0x7610, R2 ;  /* 0x0000761000027816 */ /* 0x000fe20000000002 */
[----:B------:R-:W-:Y:S06]  /*e280*/  BRA `(.L_x_24383) ;  /* 0x0000001800dc7947 */ /* 0x000fec0003800000 */
.L_x_24386:
        /* <DEDUP_REMOVED lines=16> */
.L_x_24393:
[----:B------:R-:W-:Y:S05]  /*e390*/  BSYNC B0 ;  /* 0x0000000000007941 */ /* 0x000fea0003800000 */
.L_x_24392:
[----:B------:R-:W-:-:S04]  /*e3a0*/  LOP3.LUT R0, R0, R5, RZ, 0xfc, !PT ;  /* 0x0000000500007212 */ /* 0x000fc800078efcff */
[----:B------:R-:W-:Y:S01]  /*e3b0*/  PRMT R2, R0, 0x7610, R2 ;  /* 0x0000761000027816 */ /* 0x000fe20000000002 */
[----:B------:R-:W-:Y:S06]  /*e3c0*/  BRA `(.L_x_24383) ;  /* 0x00000018008c7947 */ /* 0x000fec0003800000 */
.L_x_24377:
        /* <DEDUP_REMOVED lines=21> */
.L_x_24397:
[----:B------:R-:W-:Y:S05]  /*e520*/  BSYNC B0 ;  /* 0x0000000000007941 */ /* 0x000fea0003800000 */
.L_x_24396:
[----:B------:R-:W-:-:S04]  /*e530*/  LOP3.LUT R0, R0, R5, RZ, 0xfc, !PT ;  /* 0x0000000500007212 */ /* 0x000fc800078efcff */
[----:B------:R-:W-:Y:S01]  /*e540*/  PRMT R2, R0, 0x7610, R2 ;  /* 0x0000761000027816 */ /* 0x000fe20000000002 */
[----:B------:R-:W-:Y:S06]  /*e550*/  BRA `(.L_x_24383) ;  /* 0x0000001800287947 */ /* 0x000fec0003800000 */
.L_x_24395:
        /* <DEDUP_REMOVED lines=16> */
.L_x_24399:
[----:B------:R-:W-:Y:S05]  /*e660*/  BSYNC B0 ;  /* 0x0000000000007941 */ /* 0x000fea0003800000 */
.L_x_24398:
[----:B------:R-:W-:-:S04]  /*e670*/  LOP3.LUT R0, R0, R5, RZ, 0xfc, !PT ;  /* 0x0000000500007212 */ /* 0x000fc800078efcff */
[----:B------:R-:W-:Y:S01]  /*e680*/  PRMT R2, R0, 0x7610, R2 ;  /* 0x0000761000027816 */ /* 0x000fe20000000002 */
[----:B------:R-:W-:Y:S06]  /*e690*/  BRA `(.L_x_24383) ;  /* 0x0000001400d87947 */ /* 0x000fec0003800000 */
.L_x_24394:
        /* <DEDUP_REMOVED lines=21> */
.L_x_24403:
[----:B------:R-:W-:Y:S05]  /*e7f0*/  BSYNC B0 ;  /* 0x0000000000007941 */ /* 0x000fea0003800000 */
.L_x_24402:
[----:B------:R-:W-:-:S04]  /*e800*/  LOP3.LUT R0, R0, R5, RZ, 0xfc, !PT ;  /* 0x0000000500007212 */ /* 0x000fc800078efcff */
[----:B------:R-:W-:Y:S01]  /*e810*/  PRMT R2, R0, 0x7610, R2 ;  /* 0x0000761000027816 */ /* 0x000fe20000000002 */
[----:B------:R-:W-:Y:S06]  /*e820*/  BRA `(.L_x_24383) ;  /* 0x0000001400747947 */ /* 0x000fec0003800000 */
.L_x_24401:
        /* <DEDUP_REMOVED lines=16> */
.L_x_24405:
[----:B------:R-:W-:Y:S05]  /*e930*/  BSYNC B0 ;  /* 0x0000000000007941 */ /* 0x000fea0003800000 */
.L_x_24404:
[----:B------:R-:W-:-:S04]  /*e940*/  LOP3.LUT R0, R0, R5, RZ, 0xfc, !PT ;  /* 0x0000000500007212 */ /* 0x000fc800078efcff */
[----:B------:R-:W-:Y:S01]  /*e950*/  PRMT R2, R0, 0x7610, R2 ;  /* 0x0000761000027816 */ /* 0x000fe20000000002 */
[----:B------:R-:W-:Y:S06]  /*e960*/  BRA `(.L_x_24383) ;  /* 0x0000001400247947 */ /* 0x000fec0003800000 */
.L_x_24400:
        /* <DEDUP_REMOVED lines=20> */
.L_x_24407:
[----:B------:R-:W-:Y:S05]  /*eab0*/  BSYNC B0 ;  /* 0x0000000000007941 */ /* 0x000fea0003800000 */
.L_x_24406:
[----:B------:R-:W-:-:S04]  /*eac0*/  LOP3.LUT R4, R4, R5, RZ, 0xfc, !PT ;  /* 0x0000000504047212 */ /* 0x000fc800078efcff */
[----:B------:R-:W-:Y:S01]  /*ead0*/  PRMT R2, R4, 0x7610, R2 ;  /* 0x0000761004027816 */ /* 0x000fe20000000002 */
[----:B------:R-:W-:Y:S06]  /*eae0*/  BRA `(.L_x_24383) ;  /* 0x0000001000c47947 */ /* 0x000fec0003800000 */
.L_x_24376:
        /* <DEDUP_REMOVED lines=22> */
.L_x_24412:
[----:B------:R-:W-:Y:S05]  /*ec50*/  BSYNC B0 ;  /* 0x0000000000007941 */ /* 0x000fea0003800000 */
.L_x_24411:
[----:B------:R-:W-:Y:S01]  /*ec60*/  PRMT R2, R0, 0x7610, R2 ;  /* 0x0000761000027816 */ /* 0x000fe20000000002 */
[----:B------:R-:W-:Y:S06]  /*ec70*/  BRA `(.L_x_24383) ;  /* 0x0000001000607947 */ /* 0x000fec0003800000 */
.L_x_24410:
        /* <DEDUP_REMOVED lines=20> */
.L_x_24414:
[----:B------:R-:W-:Y:S05]  /*edc0*/  BSYNC B0 ;  /* 0x0000000000007941 */ /* 0x000fea0003800000 */
.L_x_24413:
[----:B------:R-:W-:-:S04]  /*edd0*/  LOP3.LUT R0, R0, R5, RZ, 0xfc, !PT ;  /* 0x0000000500007212 */ /* 0x000fc800078efcff */
[----:B------:R-:W-:Y:S01]  /*ede0*/  PRMT R2, R0, 0x7610, R2 ;  /* 0x0000761000027816 */ /* 0x000fe20000000002 */
[----:B------:R-:W-:Y:S06]  /*edf0*/  BRA `(.L_x_24383) ;  /* 0x0000001000007947 */ /* 0x000fec0003800000 */
.L_x_24409:
        /* <DEDUP_REMOVED lines=8> */
.L_x_24416:
        /* <DEDUP_REMOVED lines=26> */
.L_x_24418:
[----:B------:R-:W-:Y:S05]  /*f020*/  BSYNC B0 ;  /* 0x0000000000007941 */ /* 0x000fea0003800000 */
.L_x_24417:
[----:B------:R-:W-:-:S04]  /*f030*/  LOP3.LUT R0, R0, R3, RZ, 0xfc, !PT ;  /* 0x0000000300007212 */ /* 0x000fc800078efcff */
[----:B------:R-:W-:Y:S01]  /*f040*/  PRMT R2, R0, 0x7610, R2 ;  /* 0x0000761000027816 */ /* 0x000fe20000000002 */
[----:B------:R-:W-:Y:S06]  /*f050*/  BRA `(.L_x_24383) ;  /* 0x0000000c00687947 */ /* 0x000fec0003800000 */
.L_x_24415:
        /* <DEDUP_REMOVED lines=16> */
.L_x_24420:
[----:B------:R-:W-:Y:S05]  /*f160*/  BSYNC B0 ;  /* 0x0000000000007941 */ /* 0x000fea0003800000 */
.L_x_24419:
[----:B------:R-:W-:-:S04]  /*f170*/  LOP3.LUT R0, R0, R5, RZ, 0xfc, !PT ;  /* 0x0000000500007212 */ /* 0x000fc800078efcff */
[----:B------:R-:W-:Y:S01]  /*f180*/  PRMT R2, R0, 0x7610, R2 ;  /* 0x0000761000027816 */ /* 0x000fe20000000002 */
[----:B------:R-:W-:Y:S06]  /*f190*/  BRA `(.L_x_24383) ;  /* 0x0000000c00187947 */ /* 0x000fec0003800000 */
.L_x_24408:
        /* <DEDUP_REMOVED lines=24> */
.L_x_24425:
[----:B------:R-:W-:Y:S05]  /*f320*/  BSYNC B0 ;  /* 0x0000000000007941 */ /* 0x000fea0003800000 */
.L_x_24424:
[----:B------:R-:W-:-:S04]  /*f330*/  LOP3.LUT R0, R0, R5, RZ, 0xfc, !PT ;  /* 0x0000000500007212 */ /* 0x000fc800078efcff */
[----:B------:R-:W-:Y:S01]  /*f340*/  PRMT R2, R0, 0x7610, R2 ;  /* 0x0000761000027816 */ /* 0x000fe20000000002 */
[----:B------:R-:W-:Y:S06]  /*f350*/  BRA `(.L_x_24383) ;  /* 0x0000000800a87947 */ /* 0x000fec0003800000 */
.L_x_24423:
        /* <DEDUP_REMOVED lines=21> */
.L_x_24429:
[----:B------:R-:W-:Y:S05]  /*f4b0*/  BSYNC B1 ;  /* 0x0000000000017941 */ /* 0x000fea0003800000 */
.L_x_24428:
[----:B------:R-:W-:Y:S01]  /*f4c0*/  LEA R3, R0, 0x3b800000, 0x17 ;  /* 0x3b80000000037811 */ /* 0x000fe200078eb8ff */
[----:B------:R-:W-:-:S05]  /*f4d0*/  IMAD.SHL.U32 R0, R2, 0x100000, RZ ;  /* 0x0010000002007824 */ /* 0x000fca00078e00ff */
[----:B------:R-:W-:-:S07]  /*f4e0*/  LOP3.LUT R0, R3, R0, R4, 0xfe, !PT ;  /* 0x0000000003007212 */ /* 0x000fce00078efe04 */
.L_x_24427:
[----:B------:R-:W-:Y:S05]  /*f4f0*/  BSYNC B0 ;  /* 0x0000000000007941 */ /* 0x000fea0003800000 */
.L_x_24426:
        /* <DEDUP_REMOVED lines=14> */
.L_x_24431:
[----:B------:R-:W-:Y:S05]  /*f5e0*/  BSYNC B0 ;  /* 0x0000000000007941 */ /* 0x000fea0003800000 */
.L_x_24430:
[----:B------:R-:W-:Y:S01]  /*f5f0*/  LOP3.LUT R2, R2, R5, RZ, 0xfc, !PT ;  /* 0x0000000502027212 */ /* 0x000fe200078efcff */
[----:B------:R-:W-:Y:S06]  /*f600*/  BRA `(.L_x_24383) ;  /* 0x0000000400fc7947 */ /* 0x000fec0003800000 */
.L_x_24422:
        /* <DEDUP_REMOVED lines=21> */
.L_x_24435:
[----:B------:R-:W-:Y:S05]  /*f760*/  BSYNC B1 ;  /* 0x0000000000017941 */ /* 0x000fea0003800000 */
.L_x_24434:
[----:B------:R-:W-:Y:S01]  /*f770*/  LEA R3, R0, 0x37800000, 0x17 ;  /* 0x3780000000037811 */ /* 0x000fe200078eb8ff */
[----:B------:R-:W-:-:S05]  /*f780*/  IMAD.SHL.U32 R0, R2, 0x200000, RZ ;  /* 0x0020000002007824 */ /* 0x000fca00078e00ff */
[----:B------:R-:W-:-:S07]  /*f790*/  LOP3.LUT R0, R3, R0, R4, 0xfe, !PT ;  /* 0x0000000003007212 */ /* 0x000fce00078efe04 */
.L_x_24433:
[----:B------:R-:W-:Y:S05]  /*f7a0*/  BSYNC B0 ;  /* 0x0000000000007941 */ /* 0x000fea0003800000 */
.L_x_24432:
        /* <DEDUP_REMOVED lines=14> */
.L_x_24437:
[----:B------:R-:W-:Y:S05]  /*f890*/  BSYNC B0 ;  /* 0x0000000000007941 */ /* 0x000fea0003800000 */
.L_x_24436:
[----:B------:R-:W-:Y:S01]  /*f8a0*/  LOP3.LUT R2, R2, R5, RZ, 0xfc, !PT ;  /* 0x0000000502027212 */ /* 0x000fe200078efcff */
[----:B------:R-:W-:Y:S06]  /*f8b0*/  BRA `(.L_x_24383) ;  /* 0x0000000400507947 */ /* 0x000fec0003800000 */
.L_x_24421:
        /* <DEDUP_REMOVED lines=14> */
.L_x_24441:
[----:B------:R-:W-:Y:S05]  /*f9a0*/  BSYNC B0 ;  /* 0x0000000000007941 */ /* 0x000fea0003800000 */
.L_x_24440:
        /* <DEDUP_REMOVED lines=10> */
.L_x_24443:
[----:B------:R-:W-:Y:S05]  /*fa50*/  BSYNC B0 ;  /* 0x0000000000007941 */ /* 0x000fea0003800000 */
.L_x_24442:
[----:B------:R-:W-:Y:S05]  /*fa60*/  BRA `(.L_x_24383) ;  /* 0x0000000000e47947 */ /* 0x000fea0003800000 */
.L_x_24380:
        /* <DEDUP_REMOVED lines=16> */
.L_x_24444:
[----:B------:R-:W-:Y:S01]  /*fb70*/  PRMT R2, RZ, 0x7610, R2 ;  /* 0x00007610ff027816 */ /* 0x000fe20000000002 */
[----:B------:R-:W-:Y:S06]  /*fb80*/  BRA `(.L_x_24383) ;  /* 0x00000000009c7947 */ /* 0x000fec0003800000 */
.L_x_24439:
        /* <DEDUP_REMOVED lines=16> */
.L_x_24446:
[----:B------:R-:W-:Y:S05]  /*fc90*/  BSYNC B0 ;  /* 0x0000000000007941 */ /* 0x000fea0003800000 */
.L_x_24445:
[----:B------:R-:W-:-:S04]  /*fca0*/  LOP3.LUT R0, R0, R5, RZ, 0xfc, !PT ;  /* 0x0000000500007212 */ /* 0x000fc800078efcff */
[----:B------:R-:W-:Y:S01]  /*fcb0*/  PRMT R2, R0, 0x7610, R2 ;  /* 0x0000761000027816 */ /* 0x000fe20000000002 */
[----:B------:R-:W-:Y:S06]  /*fcc0*/  BRA `(.L_x_24383) ;  /* 0x00000000004c7947 */ /* 0x000fec0003800000 */
.L_x_24438:
        /* <DEDUP_REMOVED lines=16> */
.L_x_24448:
[----:B------:R-:W-:Y:S05]  /*fdd0*/  BSYNC B0 ;  /* 0x0000000000007941 */ /* 0x000fea0003800000 */
.L_x_24447:
[----:B------:R-:W-:-:S04]  /*fde0*/  LOP3.LUT R0, R0, R5, RZ, 0xfc, !PT ;  /* 0x0000000500007212 */ /* 0x000fc800078efcff */
[----:B------:R-:W-:-:S07]  /*fdf0*/  PRMT R2, R0, 0x7610, R2 ;  /* 0x0000761000027816 */ /* 0x000fce0000000002 */
.L_x_24383:
        /* <DEDUP_REMOVED lines=36> */
.L_x_24452:
        /* <DEDUP_REMOVED lines=22> */
.L_x_24451:
        /* <DEDUP_REMOVED lines=28> */
.L_x_24456:
        /* <DEDUP_REMOVED lines=22> */
.L_x_24455:
        /* <DEDUP_REMOVED lines=22> */
.L_x_24450:
        /* <DEDUP_REMOVED lines=27> */
.L_x_24458:
        /* <DEDUP_REMOVED lines=22> */
.L_x_24457:
        /* <DEDUP_REMOVED lines=28> */
.L_x_24460:
        /* <DEDUP_REMOVED lines=23> */
.L_x_24459:
        /* <DEDUP_REMOVED lines=23> */
.L_x_24449:
        /* <DEDUP_REMOVED lines=31> */
.L_x_24463:
[----:B------:R-:W-:Y:S01]  /*10fc0*/  LOP3.LUT R23, R23, 0xffff, RZ, 0xc0, !PT ;  /* 0x0000ffff17177812 */ /* 0x000fe200078ec0ff */
[----:B------:R-:W-:Y:S01]  /*10fd0*/  IMAD.MOV.U32 R4, RZ, RZ, -0x800000 ;  /* 0xff800000ff047424 */ /* 0x000fe200078e00ff */
[----:B------:R-:W-:-:S03]  /*10fe0*/  CS2R R6, SRZ ;  /* 0x0000000000067805 */ /* 0x000fc6000001ff00 */
        /* <DEDUP_REMOVED lines=17> */
[----:B------:R-:W-:-:S04]  /*11100*/  FMUL.FTZ R2, R2, 1 ;  /* 0x3f80000002027820 */ /* 0x000fc80000410000 */
[----:B------:R-:W0:Y:S02]  /*11110*/  F2F.F64.F32 R4, R2 ;  /* 0x0000000200047310 */ /* 0x000e240000201800 */
[----:B0-----:R0:W-:Y:S01]  /*11120*/  STG.E.128 desc[UR36][R16.64], R4 ;  /* 0x0000000410007986 */ /* 0x0011e2000c101d24 */
[----:B------:R-:W-:Y:S05]  /*11130*/  BRA `(.L_x_24454) ;  /* 0x0000001000687947 */ /* 0x000fea0003800000 */
.L_x_24462:
        /* <DEDUP_REMOVED lines=8> */
.L_x_24465:
        /* <DEDUP_REMOVED lines=31> */
.L_x_24467:
[----:B------:R-:W-:Y:S01]  /*113b0*/  IMAD.MOV.U32 R0, RZ, RZ, 0x7f ;  /* 0x0000007fff007424 */ /* 0x000fe200078e00ff */
[----:B------:R-:W-:-:S04]  /*113c0*/  ISETP.GT.U32.AND P0, PT, R2, 0x7f800000, PT ;  /* 0x7f8000000200780c */ /* 0x000fc80003f04070 */
[----:B------:R-:W-:-:S09]  /*113d0*/  SEL R0, R0, 0x7c, P0 ;  /* 0x0000007c00007807 */ /* 0x000fd20000000000 */
.L_x_24468:
[----:B------:R-:W-:Y:S05]  /*113e0*/  BSYNC B0 ;  /* 0x0000000000007941 */ /* 0x000fea0003800000 */
.L_x_24466:
[----:B------:R-:W-:-:S04]  /*113f0*/  LOP3.LUT R2, R3, 0x80000000, RZ, 0xc0, !PT ;  /* 0x8000000003027812 */ /* 0x000fc800078ec0ff */
[----:B------:R-:W-:-:S04]  /*11400*/  SHF.R.U32.HI R3, RZ, 0x18, R2 ;  /* 0x00000018ff037819 */ /* 0x000fc80000011602 */
[----:B------:R-:W-:-:S05]  /*11410*/  LOP3.LUT R3, R0, R3, RZ, 0xfc, !PT ;  /* 0x0000000300037212 */ /* 0x000fca00078efcff */
[----:B------:R0:W-:Y:S01]  /*11420*/  STG.E.U8 desc[UR36][R16.64], R3 ;  /* 0x0000000310007986 */ /* 0x0001e2000c101124 */
[----:B------:R-:W-:Y:S05]  /*11430*/  BRA `(.L_x_24454) ;  /* 0x0000000c00a87947 */ /* 0x000fea0003800000 */
.L_x_24464:
        /* <DEDUP_REMOVED lines=22> */
.L_x_24461:
        /* <DEDUP_REMOVED lines=28> */
[----:B0-----:R3:W-:Y:S01]  /*11760*/  STG.E.U16 desc[UR36][R16.64], R3 ;  /* 0x0000000310007986 */ /* 0x0017e2000c101524 */
[----:B------:R-:W-:Y:S05]  /*11770*/  BRA `(.L_x_24454) ;  /* 0x0000000800d87947 */ /* 0x000fea0003800000 */
.L_x_24471:
[----:B------:R-:W-:Y:S01]  /*11780*/  LOP3.LUT R23, R23, 0xffff, RZ, 0xc0, !PT ;  /* 0x0000ffff17177812 */ /* 0x000fe200078ec0ff */
[----:B------:R-:W-:Y:S01]  /*11790*/  IMAD.MOV.U32 R4, RZ, RZ, -0x800000 ;  /* 0xff800000ff047424 */ /* 0x000fe200078e00ff */
[----:B------:R-:W-:Y:S01]  /*117a0*/  BSSY B0, `(.L_x_24472) ;  /* 0x0000024000007945 */ /* 0x000fe20003800000 */
[----:B------:R-:W-:Y:S02]  /*117b0*/  IMAD.MOV.U32 R8, RZ, RZ, 0x80 ;  /* 0x00000080ff087424 */ /* 0x000fe400078e00ff */
        /* <DEDUP_REMOVED lines=30> */
.L_x_24474:
[----:B------:R-:W-:-:S04]  /*119a0*/  LOP3.LUT R2, R3, 0x80000000, R6, 0xc8, !PT ;  /* 0x8000000003027812 */ /* 0x000fc800078ec806 */
[----:B------:R-:W-:-:S04]  /*119b0*/  SHF.R.U32.HI R3, RZ, 0x18, R2 ;  /* 0x00000018ff037819 */ /* 0x000fc80000011602 */
[----:B------:R-:W-:-:S04]  /*119c0*/  LOP3.LUT R0, R0, R3, RZ, 0xfc, !PT ;  /* 0x0000000300007212 */ /* 0x000fc800078efcff */
[----:B------:R-:W-:-:S07]  /*119d0*/  PRMT R8, R0, 0x7610, R8 ;  /* 0x0000761000087816 */ /* 0x000fce0000000008 */
.L_x_24473:
[----:B------:R-:W-:Y:S05]  /*119e0*/  BSYNC B0 ;  /* 0x0000000000007941 */ /* 0x000fea0003800000 */
.L_x_24472:
[----:B------:R4:W-:Y:S01]  /*119f0*/  STG.E.U8 desc[UR36][R16.64], R8 ;  /* 0x0000000810007986 */ /* 0x0009e2000c101124 */
[----:B------:R-:W-:Y:S05]  /*11a00*/  BRA `(.L_x_24454) ;  /* 0x0000000800347947 */ /* 0x000fea0003800000 */
.L_x_24470:
        /* <DEDUP_REMOVED lines=34> */
.L_x_24477:
[----:B------:R-:W-:-:S04]  /*11c30*/  LOP3.LUT R2, R3, 0x80000000, R6, 0xc8, !PT ;  /* 0x8000000003027812 */ /* 0x000fc800078ec806 */
[----:B------:R-:W-:-:S04]  /*11c40*/  SHF.R.U32.HI R3, RZ, 0x18, R2 ;  /* 0x00000018ff037819 */ /* 0x000fc80000011602 */
[----:B------:R-:W-:-:S04]  /*11c50*/  LOP3.LUT R0, R0, R3, RZ, 0xfc, !PT ;  /* 0x0000000300007212 */ /* 0x000fc800078efcff */
[----:B------:R-:W-:-:S07]  /*11c60*/  PRMT R8, R0, 0x7610, R8 ;  /* 0x0000761000087816 */ /* 0x000fce0000000008 */
.L_x_24476:
[----:B------:R-:W-:Y:S05]  /*11c70*/  BSYNC B0 ;  /* 0x0000000000007941 */ /* 0x000fea0003800000 */
.L_x_24475:
[----:B------:R0:W-:Y:S01]  /*11c80*/  STG.E.U8 desc[UR36][R16.64], R8 ;  /* 0x0000000810007986 */ /* 0x0001e2000c101124 */
[----:B------:R-:W-:Y:S05]  /*11c90*/  BRA `(.L_x_24454) ;  /* 0x0000000400907947 */ /* 0x000fea0003800000 */
.L_x_24469:
        /* <DEDUP_REMOVED lines=40> */
.L_x_24453:
        /* <DEDUP_REMOVED lines=16> */
.L_x_24480:
[----:B------:R-:W-:Y:S05]  /*12020*/  BRA `(.L_x_24454) ;  /* 0x0000000000ac7947 */ /* 0x000fea0003800000 */
.L_x_24479:
        /* <DEDUP_REMOVED lines=22> */
.L_x_24478:
        /* <DEDUP_REMOVED lines=21> */
.L_x_24454:
[----:B------:R-:W-:-:S07]  /*122e0*/  VIADD R19, R19, 0x80 ;  /* 0x0000008013137836 */ /* 0x000fce0000000000 */
.L_x_24268:
[----:B------:R-:W-:Y:S05]  /*122f0*/  BSYNC B6 ;  /* 0x0000000000067941 */ /* 0x000fea0003800000 */
.L_x_24267:
        /* <DEDUP_REMOVED lines=384> */
.L_x_24483:
        /* <DEDUP_REMOVED lines=22> */
.L_x_24487:
[----:B------:R-:W2:Y:S02]  /*13c60*/  LDG.E.U8 R2, desc[UR36][R2.64] ;  /* 0x0000002402027981 */ /* 0x000ea4000c1e1100 */
[----:B--2---:R-:W-:-:S04]  /*13c70*/  ISETP.NE.AND P0, PT, R2, RZ, PT ;  /* 0x000000ff0200720c */ /* 0x004fc80003f05270 */
[----:B------:R-:W-:Y:S01]  /*13c80*/  P2R R22, PR, RZ, 0x1 ;  /* 0x00000001ff167803 */ /* 0x000fe20000000000 */
[----:B------:R-:W-:Y:S08]  /*13c90*/  BRA `(.L_x_24489) ;  /* 0x0000000c00c47947 */ /* 0x000ff00003800000 */
.L_x_24486:
        /* <DEDUP_REMOVED lines=11> */
.L_x_24491:
[----:B------:R-:W2:Y:S02]  /*13d50*/  LDG.E R2, desc[UR36][R2.64] ;  /* 0x0000002402027981 */ /* 0x000ea4000c1e1900 */
[----:B--2---:R-:W-:-:S04]  /*13d60*/  ISETP.NE.AND P0, PT, R2, RZ, PT ;  /* 0x000000ff0200720c */ /* 0x004fc80003f05270 */
[----:B------:R-:W-:Y:S01]  /*13d70*/  P2R R22, PR, RZ, 0x1 ;  /* 0x00000001ff167803 */ /* 0x000fe20000000000 */
[----:B------:R-:W-:Y:S08]  /*13d80*/  BRA `(.L_x_24489) ;  /* 0x0000000c00887947 */ /* 0x000ff00003800000 */
.L_x_24490:
[----:B------:R-:W2:Y:S02]  /*13d90*/  LDG.E.U16 R2, desc[UR36][R2.64] ;  /* 0x0000002402027981 */ /* 0x000ea4000c1e1500 */
[----:B--2---:R-:W-:-:S04]  /*13da0*/  ISETP.NE.AND P0, PT, R2, RZ, PT ;  /* 0x000000ff0200720c */ /* 0x004fc80003f05270 */
[----:B------:R-:W-:Y:S01]  /*13db0*/  P2R R22, PR, RZ, 0x1 ;  /* 0x00000001ff167803 */ /* 0x000fe20000000000 */
[----:B------:R-:W-:Y:S08]  /*13dc0*/  BRA `(.L_x_24489) ;  /* 0x0000000c00787947 */ /* 0x000ff00003800000 */
.L_x_24485:
        /* <DEDUP_REMOVED lines=10> */
.L_x_24493:
[----:B------:R-:W2:Y:S02]  /*13e70*/  LDG.E.U16 R0, desc[UR36][R2.64] ;  /* 0x0000002402007981 */ /* 0x000ea4000c1e1500 */
[----:B--2---:R-:W-:-:S05]  /*13e80*/  HADD2.F32 R0, -RZ, R0.H0_H0 ;  /* 0x20000000ff007230 */ /* 0x004fca0000004100 */
[----:B------:R-:W-:-:S04]  /*13e90*/  FSETP.NEU.FTZ.AND P0, PT, R0, RZ, PT ;  /* 0x000000ff0000720b */ /* 0x000fc80003f1d000 */
[----:B------:R-:W-:Y:S01]  /*13ea0*/  P2R R22, PR, RZ, 0x1 ;  /* 0x00000001ff167803 */ /* 0x000fe20000000000 */
[----:B------:R-:W-:Y:S08]  /*13eb0*/  BRA `(.L_x_24489) ;  /* 0x0000000c003c7947 */ /* 0x000ff00003800000 */
.L_x_24492:
        /* <DEDUP_REMOVED lines=12> */
.L_x_24495:
        /* <DEDUP_REMOVED lines=11> */
.L_x_24494:
[----:B------:R-:W2:Y:S02]  /*14030*/  LDG.E.64 R2, desc[UR36][R2.64] ;  /* 0x0000002402027981 */ /* 0x000ea4000c1e1b00 */
[----:B--2---:R-:W-:-:S06]  /*14040*/  DSETP.NEU.AND P0, PT, R2, RZ, PT ;  /* 0x000000ff0200722a */ /* 0x004fcc0003f0d000 */
[----:B------:R-:W-:Y:S01]  /*14050*/  P2R R22, PR, RZ, 0x1 ;  /* 0x00000001ff167803 */ /* 0x000fe20000000000 */
[----:B------:R-:W-:Y:S07]  /*14060*/  BRA `(.L_x_24489) ;  /* 0x0000000800d07947 */ /* 0x000fee0003800000 */
.L_x_24484:
        /* <DEDUP_REMOVED lines=12> */
.L_x_24498:
[----:B------:R-:W2:Y:S02]  /*14130*/  LDG.E.128 R4, desc[UR36][R2.64] ;  /* 0x0000002402047981 */ /* 0x000ea4000c1e1d00 */
[----:B--2---:R-:W-:-:S06]  /*14140*/  DSETP.NEU.AND P0, PT, R6, RZ, PT ;  /* 0x000000ff0600722a */ /* 0x004fcc0003f0d000 */
[----:B------:R-:W-:-:S06]  /*14150*/  DSETP.NEU.OR P0, PT, R4, RZ, P0 ;  /* 0x000000ff0400722a */ /* 0x000fcc000070d400 */
[----:B------:R-:W-:Y:S01]  /*14160*/  P2R R22, PR, RZ, 0x1 ;  /* 0x00000001ff167803 */ /* 0x000fe20000000000 */
[----:B------:R-:W-:Y:S07]  /*14170*/  BRA `(.L_x_24489) ;  /* 0x00000008008c7947 */ /* 0x000fee0003800000 */
.L_x_24497:
        /* <DEDUP_REMOVED lines=28> */
.L_x_24500:
        /* <DEDUP_REMOVED lines=15> */
.L_x_24499:
[----:B------:R-:W2:Y:S02]  /*14430*/  LDG.E.U16 R0, desc[UR36][R2.64] ;  /* 0x0000002402007981 */ /* 0x000ea4000c1e1500 */
[----:B--2---:R-:W-:-:S05]  /*14440*/  IMAD.U32 R0, R0, 0x10000, RZ ;  /* 0x0001000000007824 */ /* 0x004fca00078e00ff */
[----:B------:R-:W-:-:S04]  /*14450*/  FSETP.NEU.FTZ.AND P0, PT, R0, RZ, PT ;  /* 0x000000ff0000720b */ /* 0x000fc80003f1d000 */
[----:B------:R-:W-:Y:S01]  /*14460*/  P2R R22, PR, RZ, 0x1 ;  /* 0x00000001ff167803 */ /* 0x000fe20000000000 */
[----:B------:R-:W-:Y:S08]  /*14470*/  BRA `(.L_x_24489) ;  /* 0x0000000400cc7947 */ /* 0x000ff00003800000 */
.L_x_24496:
        /* <DEDUP_REMOVED lines=12> */
.L_x_24503:
        /* <DEDUP_REMOVED lines=21> */
.L_x_24507:
[----:B------:R-:W-:Y:S05]  /*14690*/  BSYNC B1 ;  /* 0x0000000000017941 */ /* 0x000fea0003800000 */
.L_x_24506:
[----:B------:R-:W-:Y:S01]  /*146a0*/  LEA R3, R0, 0x3b800000, 0x17 ;  /* 0x3b80000000037811 */ /* 0x000fe200078eb8ff */
[----:B------:R-:W-:-:S05]  /*146b0*/  IMAD.SHL.U32 R0, R2, 0x100000, RZ ;  /* 0x0010000002007824 */ /* 0x000fca00078e00ff */
[----:B------:R-:W-:-:S07]  /*146c0*/  LOP3.LUT R0, R3, R0, R4, 0xfe, !PT ;  /* 0x0000000003007212 */ /* 0x000fce00078efe04 */
.L_x_24505:
[----:B------:R-:W-:Y:S05]  /*146d0*/  BSYNC B0 ;  /* 0x0000000000007941 */ /* 0x000fea0003800000 */
.L_x_24504:
[----:B------:R-:W-:-:S04]  /*146e0*/  FSETP.NEU.FTZ.AND P0, PT, R0, RZ, PT ;  /* 0x000000ff0000720b */ /* 0x000fc80003f1d000 */
[----:B------:R-:W-:Y:S01]  /*146f0*/  P2R R22, PR, RZ, 0x1 ;  /* 0x00000001ff167803 */ /* 0x000fe20000000000 */
[----:B------:R-:W-:Y:S08]  /*14700*/  BRA `(.L_x_24489) ;  /* 0x0000000400287947 */ /* 0x000ff00003800000 */
.L_x_24502:
        /* <DEDUP_REMOVED lines=21> */
.L_x_24511:
[----:B------:R-:W-:Y:S05]  /*14860*/  BSYNC B1 ;  /* 0x0000000000017941 */ /* 0x000fea0003800000 */
.L_x_24510:
[----:B------:R-:W-:Y:S01]  /*14870*/  LEA R3, R0, 0x37800000, 0x17 ;  /* 0x3780000000037811 */ /* 0x000fe200078eb8ff */
[----:B------:R-:W-:-:S05]  /*14880*/  IMAD.SHL.U32 R0, R2, 0x200000, RZ ;  /* 0x0020000002007824 */ /* 0x000fca00078e00ff */
[----:B------:R-:W-:-:S07]  /*14890*/  LOP3.LUT R0, R3, R0, R4, 0xfe, !PT ;  /* 0x0000000003007212 */ /* 0x000fce00078efe04 */
.L_x_24509:
[----:B------:R-:W-:Y:S05]  /*148a0*/  BSYNC B0 ;  /* 0x0000000000007941 */ /* 0x000fea0003800000 */
.L_x_24508:
[----:B------:R-:W-:-:S04]  /*148b0*/  FSETP.NEU.FTZ.AND P0, PT, R0, RZ, PT ;  /* 0x000000ff0000720b */ /* 0x000fc80003f1d000 */
[----:B------:R-:W-:Y:S01]  /*148c0*/  P2R R22, PR, RZ, 0x1 ;  /* 0x00000001ff167803 */ /* 0x000fe20000000000 */
[----:B------:R-:W-:Y:S08]  /*148d0*/  BRA `(.L_x_24489) ;  /* 0x0000000000b47947 */ /* 0x000ff00003800000 */
.L_x_24501:
        /* <DEDUP_REMOVED lines=14> */
.L_x_24515:
[----:B------:R-:W-:Y:S05]  /*149c0*/  BSYNC B0 ;  /* 0x0000000000007941 */ /* 0x000fea0003800000 */
.L_x_24514:
[----:B------:R-:W-:-:S04]  /*149d0*/  FSETP.NEU.FTZ.AND P0, PT, R0, RZ, PT ;  /* 0x000000ff0000720b */ /* 0x000fc80003f1d000 */
[----:B------:R-:W-:Y:S01]  /*149e0*/  P2R R22, PR, RZ, 0x1 ;  /* 0x00000001ff167803 */ /* 0x000fe20000000000 */
[----:B------:R-:W-:Y:S08]  /*149f0*/  BRA `(.L_x_24489) ;  /* 0x00000000006c7947 */ /* 0x000ff00003800000 */
.L_x_24488:
        /* <DEDUP_REMOVED lines=16> */
.L_x_24516:
[----:B------:R-:W-:-:S04]  /*14b00*/  PLOP3.LUT P0, PT, PT, PT, PT, 0x8, 0x0 ;  /* 0x000000000000781c */ /* 0x000fc80003f0e170 */
[----:B------:R-:W-:Y:S01]  /*14b10*/  P2R R22, PR, RZ, 0x1 ;  /* 0x00000001ff167803 */ /* 0x000fe20000000000 */
[----:B------:R-:W-:Y:S08]  /*14b20*/  BRA `(.L_x_24489) ;  /* 0x0000000000207947 */ /* 0x000ff00003800000 */
.L_x_24513:
[----:B------:R-:W2:Y:S02]  /*14b30*/  LDG.E.64 R2, desc[UR36][R2.64] ;  /* 0x0000002402027981 */ /* 0x000ea4000c1e1b00 */
[----:B--2---:R-:W-:-:S04]  /*14b40*/  ISETP.NE.U32.AND P0, PT, R2, RZ, PT ;  /* 0x000000ff0200720c */ /* 0x004fc80003f05070 */
[----:B------:R-:W-:-:S04]  /*14b50*/  ISETP.NE.AND.EX P0, PT, R3, RZ, PT, P0 ;  /* 0x000000ff0300720c */ /* 0x000fc80003f05300 */
[----:B------:R-:W-:Y:S01]  /*14b60*/  P2R R22, PR, RZ, 0x1 ;  /* 0x00000001ff167803 */ /* 0x000fe20000000000 */
[----:B------:R-:W-:Y:S08]  /*14b70*/  BRA `(.L_x_24489) ;  /* 0x00000000000c7947 */ /* 0x000ff00003800000 */
.L_x_24512:
[----:B------:R-:W2:Y:S02]  /*14b80*/  LDG.E R2, desc[UR36][R2.64] ;  /* 0x0000002402027981 */ /* 0x000ea4000c1e1900 */
[----:B--2---:R-:W-:-:S04]  /*14b90*/  ISETP.NE.AND P0, PT, R2, RZ, PT ;  /* 0x000000ff0200720c */ /* 0x004fc80003f05270 */
[----:B------:R-:W-:-:S09]  /*14ba0*/  P2R R22, PR, RZ, 0x1 ;  /* 0x00000001ff167803 */ /* 0x000fd20000000000 */
.L_x_24489:
        /* <DEDUP_REMOVED lines=31> */
.L_x_24523:
[----:B------:R-:W-:Y:S05]  /*14da0*/  BSYNC B0 ;  /* 0x0000000000007941 */ /* 0x000fea0003800000 */
.L_x_24522:
[----:B------:R-:W-:-:S04]  /*14db0*/  LOP3.LUT R0, R0, R5, RZ, 0xfc, !PT ;  /* 0x0000000500007212 */ /* 0x000fc800078efcff */
[----:B------:R-:W-:Y:S01]  /*14dc0*/  PRMT R23, R0, 0x7610, R23 ;  /* 0x0000761000177816 */ /* 0x000fe20000000017 */
[----:B------:R-:W-:Y:S06]  /*14dd0*/  BRA `(.L_x_24524) ;  /* 0x0000001c00e87947 */ /* 0x000fec0003800000 */
.L_x_24520:
        /* <DEDUP_REMOVED lines=16> */
.L_x_24526:
[----:B------:R-:W-:Y:S05]  /*14ee0*/  BSYNC B0 ;  /* 0x0000000000007941 */ /* 0x000fea0003800000 */
.L_x_24525:
[----:B------:R-:W-:-:S04]  /*14ef0*/  LOP3.LUT R0, R0, R5, RZ, 0xfc, !PT ;  /* 0x0000000500007212 */ /* 0x000fc800078efcff */
[----:B------:R-:W-:Y:S01]  /*14f00*/  PRMT R23, R0, 0x7610, R23 ;  /* 0x0000761000177816 */ /* 0x000fe20000000017 */
[----:B------:R-:W-:Y:S06]  /*14f10*/  BRA `(.L_x_24524) ;  /* 0x0000001c00987947 */ /* 0x000fec0003800000 */
.L_x_24519:
        /* <DEDUP_REMOVED lines=22> */
.L_x_24530:
[----:B------:R-:W-:Y:S05]  /*15080*/  BSYNC B0 ;  /* 0x0000000000007941 */ /* 0x000fea0003800000 */
.L_x_24529:
[----:B------:R-:W-:-:S04]  /*15090*/  LOP3.LUT R0, R0, R5, RZ, 0xfc, !PT ;  /* 0x0000000500007212 */ /* 0x000fc800078efcff */
[----:B------:R-:W-:Y:S01]  /*150a0*/  PRMT R23, R0, 0x7610, R23 ;  /* 0x0000761000177816 */ /* 0x000fe20000000017 */
[----:B------:R-:W-:Y:S06]  /*150b0*/  BRA `(.L_x_24524) ;  /* 0x0000001c00307947 */ /* 0x000fec0003800000 */
.L_x_24528:
        /* <DEDUP_REMOVED lines=16> */
.L_x_24532:
[----:B------:R-:W-:Y:S05]  /*151c0*/  BSYNC B0 ;  /* 0x0000000000007941 */ /* 0x000fea0003800000 */
.L_x_24531:
[----:B------:R-:W-:-:S04]  /*151d0*/  LOP3.LUT R0, R0, R5, RZ, 0xfc, !PT ;  /* 0x0000000500007212 */ /* 0x000fc800078efcff */
[----:B------:R-:W-:Y:S01]  /*151e0*/  PRMT R23, R0, 0x7610, R23 ;  /* 0x0000761000177816 */ /* 0x000fe20000000017 */
[----:B------:R-:W-:Y:S06]  /*151f0*/  BRA `(.L_x_24524) ;  /* 0x0000001800e07947 */ /* 0x000fec0003800000 */
.L_x_24527:
        /* <DEDUP_REMOVED lines=16> */
.L_x_24534:
[----:B------:R-:W-:Y:S05]  /*15300*/  BSYNC B0 ;  /* 0x0000000000007941 */ /* 0x000fea0003800000 */
.L_x_24533:
[----:B------:R-:W-:-:S04]  /*15310*/  LOP3.LUT R0, R0, R5, RZ, 0xfc, !PT ;  /* 0x0000000500007212 */ /* 0x000fc800078efcff */
[----:B------:R-:W-:Y:S01]  /*15320*/  PRMT R23, R0, 0x7610, R23 ;  /* 0x0000761000177816 */ /* 0x000fe20000000017 */
[----:B------:R-:W-:Y:S06]  /*15330*/  BRA `(.L_x_24524) ;  /* 0x0000001800907947 */ /* 0x000fec0003800000 */
.L_x_24518:
        /* <DEDUP_REMOVED lines=21> */
.L_x_24538:
[----:B------:R-:W-:Y:S05]  /*15490*/  BSYNC B0 ;  /* 0x0000000000007941 */ /* 0x000fea0003800000 */
.L_x_24537:
[----:B------:R-:W-:-:S04]  /*154a0*/  LOP3.LUT R0, R0, R5, RZ, 0xfc, !PT ;  /* 0x0000000500007212 */ /* 0x000fc800078efcff */
[----:B------:R-:W-:Y:S01]  /*154b0*/  PRMT R23, R0, 0x7610, R23 ;  /* 0x0000761000177816 */ /* 0x000fe20000000017 */
[----:B------:R-:W-:Y:S06]  /*154c0*/  BRA `(.L_x_24524) ;  /* 0x00000018002c7947 */ /* 0x000fec0003800000 */
.L_x_24536:
        /* <DEDUP_REMOVED lines=16> */
.L_x_24540:
[----:B------:R-:W-:Y:S05]  /*155d0*/  BSYNC B0 ;  /* 0x0000000000007941 */ /* 0x000fea0003800000 */
.L_x_24539:
[----:B------:R-:W-:-:S04]  /*155e0*/  LOP3.LUT R0, R0, R5, RZ, 0xfc, !PT ;  /* 0x0000000500007212 */ /* 0x000fc800078efcff */
[----:B------:R-:W-:Y:S01]  /*155f0*/  PRMT R23, R0, 0x7610, R23 ;  /* 0x0000761000177816 */ /* 0x000fe20000000017 */
[----:B------:R-:W-:Y:S06]  /*15600*/  BRA `(.L_x_24524) ;  /* 0x0000001400dc7947 */ /* 0x000fec0003800000 */
.L_x_24535:
        /* <DEDUP_REMOVED lines=21> */
.L_x_24544:
[----:B------:R-:W-:Y:S05]  /*15760*/  BSYNC B0 ;  /* 0x0000000000007941 */ /* 0x000fea0003800000 */
.L_x_24543:
[----:B------:R-:W-:-:S04]  /*15770*/  LOP3.LUT R0, R0, R5, RZ, 0xfc, !PT ;  /* 0x0000000500007212 */ /* 0x000fc800078efcff */
[----:B------:R-:W-:Y:S01]  /*15780*/  PRMT R23, R0, 0x7610, R23 ;  /* 0x0000761000177816 */ /* 0x000fe20000000017 */
[----:B------:R-:W-:Y:S06]  /*15790*/  BRA `(.L_x_24524) ;  /* 0x0000001400787947 */ /* 0x000fec0003800000 */
.L_x_24542:
        /* <DEDUP_REMOVED lines=16> */
.L_x_24546:
[----:B------:R-:W-:Y:S05]  /*158a0*/  BSYNC B0 ;  /* 0x0000000000007941 */ /* 0x000fea0003800000 */
.L_x_24545:
[----:B------:R-:W-:-:S04]  /*158b0*/  LOP3.LUT R0, R0, R5, RZ, 0xfc, !PT ;  /* 0x0000000500007212 */ /* 0x000fc800078efcff */
[----:B------:R-:W-:Y:S01]  /*158c0*/  PRMT R23, R0, 0x7610, R23 ;  /* 0x0000761000177816 */ /* 0x000fe20000000017 */
[----:B------:R-:W-:Y:S06]  /*158d0*/  BRA `(.L_x_24524) ;  /* 0x0000001400287947 */ /* 0x000fec0003800000 */
.L_x_24541:
        /* <DEDUP_REMOVED lines=20> */
.L_x_24548:
[----:B------:R-:W-:Y:S05]  /*15a20*/  BSYNC B0 ;  /* 0x0000000000007941 */ /* 0x000fea0003800000 */
.L_x_24547:
[----:B------:R-:W-:-:S04]  /*15a30*/  LOP3.LUT R4, R4, R5, RZ, 0xfc, !PT ;  /* 0x0000000504047212 */ /* 0x000fc800078efcff */
[----:B------:R-:W-:Y:S01]  /*15a40*/  PRMT R23, R4, 0x7610, R23 ;  /* 0x0000761004177816 */ /* 0x000fe20000000017 */
[----:B------:R-:W-:Y:S06]  /*15a50*/  BRA `(.L_x_24524) ;  /* 0x0000001000c87947 */ /* 0x000fec0003800000 */
.L_x_24517:
        /* <DEDUP_REMOVED lines=22> */
.L_x_24553:
[----:B------:R-:W-:Y:S05]  /*15bc0*/  BSYNC B0 ;  /* 0x0000000000007941 */ /* 0x000fea0003800000 */
.L_x_24552:
[----:B------:R-:W-:Y:S05]  /*15bd0*/  BRA `(.L_x_24524) ;  /* 0x0000001000687947 */ /* 0x000fea0003800000 */
.L_x_24551:
        /* <DEDUP_REMOVED lines=20> */
.L_x_24555:
[----:B------:R-:W-:Y:S05]  /*15d20*/  BSYNC B0 ;  /* 0x0000000000007941 */ /* 0x000fea0003800000 */
.L_x_24554:
[----:B------:R-:W-:-:S04]  /*15d30*/  LOP3.LUT R0, R0, R5, RZ, 0xfc, !PT ;  /* 0x0000000500007212 */ /* 0x000fc800078efcff */
[----:B------:R-:W-:Y:S01]  /*15d40*/  PRMT R23, R0, 0x7610, R23 ;  /* 0x0000761000177816 */ /* 0x000fe20000000017 */
[----:B------:R-:W-:Y:S06]  /*15d50*/  BRA `(.L_x_24524) ;  /* 0x0000001000087947 */ /* 0x000fec0003800000 */
.L_x_24550:
        /* <DEDUP_REMOVED lines=8> */
.L_x_24557:
        /* <DEDUP_REMOVED lines=26> */
.L_x_24559:
[----:B------:R-:W-:Y:S05]  /*15f80*/  BSYNC B0 ;  /* 0x0000000000007941 */ /* 0x000fea0003800000 */
.L_x_24558:
[----:B------:R-:W-:-:S04]  /*15f90*/  LOP3.LUT R0, R0, R3, RZ, 0xfc, !PT ;  /* 0x0000000300007212 */ /* 0x000fc800078efcff */
[----:B------:R-:W-:Y:S01]  /*15fa0*/  PRMT R23, R0, 0x7610, R23 ;  /* 0x0000761000177816 */ /* 0x000fe20000000017 */
[----:B------:R-:W-:Y:S06]  /*15fb0*/  BRA `(.L_x_24524) ;  /* 0x0000000c00707947 */ /* 0x000fec0003800000 */
.L_x_24556:
        /* <DEDUP_REMOVED lines=16> */
.L_x_24561:
[----:B------:R-:W-:Y:S05]  /*160c0*/  BSYNC B0 ;  /* 0x0000000000007941 */ /* 0x000fea0003800000 */
.L_x_24560:
[----:B------:R-:W-:-:S04]  /*160d0*/  LOP3.LUT R0, R0, R5, RZ, 0xfc, !PT ;  /* 0x0000000500007212 */ /* 0x000fc800078efcff */
[----:B------:R-:W-:Y:S01]  /*160e0*/  PRMT R23, R0, 0x7610, R23 ;  /* 0x0000761000177816 */ /* 0x000fe20000000017 */
[----:B------:R-:W-:Y:S06]  /*160f0*/  BRA `(.L_x_24524) ;  /* 0x0000000c00207947 */ /* 0x000fec0003800000 */
.L_x_24549:
        /* <DEDUP_REMOVED lines=24> */
.L_x_24566:
[----:B------:R-:W-:Y:S05]  /*16280*/  BSYNC B0 ;  /* 0x0000000000007941 */ /* 0x000fea0003800000 */
.L_x_24565:
[----:B------:R-:W-:-:S04]  /*16290*/  LOP3.LUT R0, R0, R5, RZ, 0xfc, !PT ;  /* 0x0000000500007212 */ /* 0x000fc800078efcff */
[----:B------:R-:W-:Y:S01]  /*162a0*/  PRMT R23, R0, 0x7610, R23 ;  /* 0x0000761000177816 */ /* 0x000fe20000000017 */
[----:B------:R-:W-:Y:S06]  /*162b0*/  BRA `(.L_x_24524) ;  /* 0x0000000800b07947 */ /* 0x000fec0003800000 */
.L_x_24564:
        /* <DEDUP_REMOVED lines=21> */
.L_x_24570:
[----:B------:R-:W-:Y:S05]  /*16410*/  BSYNC B1 ;  /* 0x0000000000017941 */ /* 0x000fea0003800000 */
.L_x_24569:
[----:B------:R-:W-:Y:S01]  /*16420*/  LEA R3, R0, 0x3b800000, 0x17 ;  /* 0x3b80000000037811 */ /* 0x000fe200078eb8ff */
[----:B------:R-:W-:-:S05]  /*16430*/  IMAD.SHL.U32 R0, R2, 0x100000, RZ ;  /* 0x0010000002007824 */ /* 0x000fca00078e00ff */
[----:B------:R-:W-:-:S07]  /*16440*/  LOP3.LUT R0, R3, R0, R4, 0xfe, !PT ;  /* 0x0000000003007212 */ /* 0x000fce00078efe04 */
.L_x_24568:
[----:B------:R-:W-:Y:S05]  /*16450*/  BSYNC B0 ;  /* 0x0000000000007941 */ /* 0x000fea0003800000 */
.L_x_24567:
        /* <DEDUP_REMOVED lines=14> */
.L_x_24572:
[----:B------:R-:W-:Y:S05]  /*16540*/  BSYNC B0 ;  /* 0x0000000000007941 */ /* 0x000fea0003800000 */
.L_x_24571:
[----:B------:R-:W-:-:S04]  /*16550*/  LOP3.LUT R2, R2, R5, RZ, 0xfc, !PT ;  /* 0x0000000502027212 */ /* 0x000fc800078efcff */
[----:B------:R-:W-:Y:S01]  /*16560*/  PRMT R23, R2, 0x7610, R23 ;  /* 0x0000761002177816 */ /* 0x000fe20000000017 */
[----:B------:R-:W-:Y:S06]  /*16570*/  BRA `(.L_x_24524) ;  /* 0x0000000800007947 */ /* 0x000fec0003800000 */
.L_x_24563:
        /* <DEDUP_REMOVED lines=21> */
.L_x_24576:
[----:B------:R-:W-:Y:S05]  /*166d0*/  BSYNC B1 ;  /* 0x0000000000017941 */ /* 0x000fea0003800000 */
.L_x_24575:
[----:B------:R-:W-:Y:S01]  /*166e0*/  LEA R3, R0, 0x37800000, 0x17 ;  /* 0x3780000000037811 */ /* 0x000fe200078eb8ff */
[----:B------:R-:W-:-:S05]  /*166f0*/  IMAD.SHL.U32 R0, R2, 0x200000, RZ ;  /* 0x0020000002007824 */ /* 0x000fca00078e00ff */
[----:B------:R-:W-:-:S07]  /*16700*/  LOP3.LUT R0, R3, R0, R4, 0xfe, !PT ;  /* 0x0000000003007212 */ /* 0x000fce00078efe04 */
.L_x_24574:
[----:B------:R-:W-:Y:S05]  /*16710*/  BSYNC B0 ;  /* 0x0000000000007941 */ /* 0x000fea0003800000 */
.L_x_24573:
        /* <DEDUP_REMOVED lines=14> */
.L_x_24578:
[----:B------:R-:W-:Y:S05]  /*16800*/  BSYNC B0 ;  /* 0x0000000000007941 */ /* 0x000fea0003800000 */
.L_x_24577:
[----:B------:R-:W-:-:S04]  /*16810*/  LOP3.LUT R2, R2, R5, RZ, 0xfc, !PT ;  /* 0x0000000502027212 */ /* 0x000fc800078efcff */
[----:B------:R-:W-:Y:S01]  /*16820*/  PRMT R23, R2, 0x7610, R23 ;  /* 0x0000761002177816 */ /* 0x000fe20000000017 */
[----:B------:R-:W-:Y:S06]  /*16830*/  BRA `(.L_x_24524) ;  /* 0x0000000400507947 */ /* 0x000fec0003800000 */
.L_x_24562:
        /* <DEDUP_REMOVED lines=14> */
.L_x_24582:
[----:B------:R-:W-:Y:S05]  /*16920*/  BSYNC B0 ;  /* 0x0000000000007941 */ /* 0x000fea0003800000 */
.L_x_24581:
        /* <DEDUP_REMOVED lines=10> */
.L_x_24584:
[----:B------:R-:W-:Y:S05]  /*169d0*/  BSYNC B0 ;  /* 0x0000000000007941 */ /* 0x000fea0003800000 */
.L_x_24583:
[----:B------:R-:W-:Y:S05]  /*169e0*/  BRA `(.L_x_24524) ;  /* 0x0000000000e47947 */ /* 0x000fea0003800000 */
.L_x_24521:
        /* <DEDUP_REMOVED lines=16> */
.L_x_24585:
[----:B------:R-:W-:Y:S01]  /*16af0*/  PRMT R23, RZ, 0x7610, R23 ;  /* 0x00007610ff177816 */ /* 0x000fe20000000017 */
[----:B------:R-:W-:Y:S06]  /*16b00*/  BRA `(.L_x_24524) ;  /* 0x00000000009c7947 */ /* 0x000fec0003800000 */
.L_x_24580:
        /* <DEDUP_REMOVED lines=16> */
.L_x_24587:
[----:B------:R-:W-:Y:S05]  /*16c10*/  BSYNC B0 ;  /* 0x0000000000007941 */ /* 0x000fea0003800000 */
.L_x_24586:
[----:B------:R-:W-:-:S04]  /*16c20*/  LOP3.LUT R0, R0, R5, RZ, 0xfc, !PT ;  /* 0x0000000500007212 */ /* 0x000fc800078efcff */
[----:B------:R-:W-:Y:S01]  /*16c30*/  PRMT R23, R0, 0x7610, R23 ;  /* 0x0000761000177816 */ /* 0x000fe20000000017 */
[----:B------:R-:W-:Y:S06]  /*16c40*/  BRA `(.L_x_24524) ;  /* 0x00000000004c7947 */ /* 0x000fec0003800000 */
.L_x_24579:
        /* <DEDUP_REMOVED lines=16> */
.L_x_24589:
[----:B------:R-:W-:Y:S05]  /*16d50*/  BSYNC B0 ;  /* 0x0000000000007941 */ /* 0x000fea0003800000 */
.L_x_24588:
[----:B------:R-:W-:-:S04]  /*16d60*/  LOP3.LUT R0, R0, R5, RZ, 0xfc, !PT ;  /* 0x0000000500007212 */ /* 0x000fc800078efcff */
[----:B------:R-:W-:-:S07]  /*16d70*/  PRMT R23, R0, 0x7610, R23 ;  /* 0x0000761000177816 */ /* 0x000fce0000000017 */
.L_x_24524:
        /* <DEDUP_REMOVED lines=31> */
.L_x_24596:
[----:B------:R-:W-:Y:S05]  /*16f70*/  BSYNC B0 ;  /* 0x0000000000007941 */ /* 0x000fea0003800000 */
.L_x_24595:
[----:B------:R-:W-:-:S04]  /*16f80*/  LOP3.LUT R0, R0, R5, RZ, 0xfc, !PT ;  /* 0x0000000500007212 */ /* 0x000fc800078efcff */
[----:B------:R-:W-:Y:S01]  /*16f90*/  PRMT R2, R0, 0x7610, R2 ;  /* 0x0000761000027816 */ /* 0x000fe20000000002 */
[----:B------:R-:W-:Y:S06]  /*16fa0*/  BRA `(.L_x_24597) ;  /* 0x0000001c00e47947 */ /* 0x000fec0003800000 */
.L_x_24593:
        /* <DEDUP_REMOVED lines=16> */
.L_x_24599:
[----:B------:R-:W-:Y:S05]  /*170b0*/  BSYNC B0 ;  /* 0x0000000000007941 */ /* 0x000fea0003800000 */
.L_x_24598:
[----:B------:R-:W-:-:S04]  /*170c0*/  LOP3.LUT R0, R0, R5, RZ, 0xfc, !PT ;  /* 0x0000000500007212 */ /* 0x000fc800078efcff */
[----:B------:R-:W-:Y:S01]  /*170d0*/  PRMT R2, R0, 0x7610, R2 ;  /* 0x0000761000027816 */ /* 0x000fe20000000002 */
[----:B------:R-:W-:Y:S06]  /*170e0*/  BRA `(.L_x_24597) ;  /* 0x0000001c00947947 */ /* 0x000fec0003800000 */
.L_x_24592:
        /* <DEDUP_REMOVED lines=22> */
.L_x_24603:
[----:B------:R-:W-:Y:S05]  /*17250*/  BSYNC B0 ;  /* 0x0000000000007941 */ /* 0x000fea0003800000 */
.L_x_24602:
[----:B------:R-:W-:-:S04]  /*17260*/  LOP3.LUT R0, R0, R5, RZ, 0xfc, !PT ;  /* 0x0000000500007212 */ /* 0x000fc800078efcff */
[----:B------:R-:W-:Y:S01]  /*17270*/  PRMT R2, R0, 0x7610, R2 ;  /* 0x0000761000027816 */ /* 0x000fe20000000002 */
[----:B------:R-:W-:Y:S06]  /*17280*/  BRA `(.L_x_24597) ;  /* 0x0000001c002c7947 */ /* 0x000fec0003800000 */
.L_x_24601:
        /* <DEDUP_REMOVED lines=16> */
.L_x_24605:
[----:B------:R-:W-:Y:S05]  /*17390*/  BSYNC B0 ;  /* 0x0000000000007941 */ /* 0x000fea0003800000 */
.L_x_24604:
[----:B------:R-:W-:-:S04]  /*173a0*/  LOP3.LUT R0, R0, R5, RZ, 0xfc, !PT ;  /* 0x0000000500007212 */ /* 0x000fc800078efcff */
[----:B------:R-:W-:Y:S01]  /*173b0*/  PRMT R2, R0, 0x7610, R2 ;  /* 0x0000761000027816 */ /* 0x000fe20000000002 */
[----:B------:R-:W-:Y:S06]  /*173c0*/  BRA `(.L_x_24597) ;  /* 0x0000001800dc7947 */ /* 0x000fec0003800000 */
.L_x_24600:
        /* <DEDUP_REMOVED lines=16> */
.L_x_24607:
[----:B------:R-:W-:Y:S05]  /*174d0*/  BSYNC B0 ;  /* 0x0000000000007941 */ /* 0x000fea0003800000 */
.L_x_24606:
[----:B------:R-:W-:-:S04]  /*174e0*/  LOP3.LUT R0, R0, R5, RZ, 0xfc, !PT ;  /* 0x0000000500007212 */ /* 0x000fc800078efcff */
[----:B------:R-:W-:Y:S01]  /*174f0*/  PRMT R2, R0, 0x7610, R2 ;  /* 0x0000761000027816 */ /* 0x000fe20000000002 */
[----:B------:R-:W-:Y:S06]  /*17500*/  BRA `(.L_x_24597) ;  /* 0x00000018008c7947 */ /* 0x000fec0003800000 */
.L_x_24591:
        /* <DEDUP_REMOVED lines=21> */
.L_x_24611:
[----:B------:R-:W-:Y:S05]  /*17660*/  BSYNC B0 ;  /* 0x0000000000007941 */ /* 0x000fea0003800000 */
.L_x_24610:
[----:B------:R-:W-:-:S04]  /*17670*/  LOP3.LUT R0, R0, R5, RZ, 0xfc, !PT ;  /* 0x0000000500007212 */ /* 0x000fc800078efcff */
[----:B------:R-:W-:Y:S01]  /*17680*/  PRMT R2, R0, 0x7610, R2 ;  /* 0x0000761000027816 */ /* 0x000fe20000000002 */
[----:B------:R-:W-:Y:S06]  /*17690*/  BRA `(.L_x_24597) ;  /* 0x0000001800287947 */ /* 0x000fec0003800000 */
.L_x_24609:
        /* <DEDUP_REMOVED lines=16> */
.L_x_24613:
[----:B------:R-:W-:Y:S05]  /*177a0*/  BSYNC B0 ;  /* 0x0000000000007941 */ /* 0x000fea0003800000 */
.L_x_24612:
[----:B------:R-:W-:-:S04]  /*177b0*/  LOP3.LUT R0, R0, R5, RZ, 0xfc, !PT ;  /* 0x0000000500007212 */ /* 0x000fc800078efcff */
[----:B------:R-:W-:Y:S01]  /*177c0*/  PRMT R2, R0, 0x7610, R2 ;  /* 0x0000761000027816 */ /* 0x000fe20000000002 */
[----:B------:R-:W-:Y:S06]  /*177d0*/  BRA `(.L_x_24597) ;  /* 0x0000001400d87947 */ /* 0x000fec0003800000 */
.L_x_24608:
        /* <DEDUP_REMOVED lines=21> */
.L_x_24617:
[----:B------:R-:W-:Y:S05]  /*17930*/  BSYNC B0 ;  /* 0x0000000000007941 */ /* 0x000fea0003800000 */
.L_x_24616:
[----:B------:R-:W-:-:S04]  /*17940*/  LOP3.LUT R0, R0, R5, RZ, 0xfc, !PT ;  /* 0x0000000500007212 */ /* 0x000fc800078efcff */
[----:B------:R-:W-:Y:S01]  /*17950*/  PRMT R2, R0, 0x7610, R2 ;  /* 0x0000761000027816 */ /* 0x000fe20000000002 */
[----:B------:R-:W-:Y:S06]  /*17960*/  BRA `(.L_x_24597) ;  /* 0x0000001400747947 */ /* 0x000fec0003800000 */
.L_x_24615:
        /* <DEDUP_REMOVED lines=16> */
.L_x_24619:
[----:B------:R-:W-:Y:S05]  /*17a70*/  BSYNC B0 ;  /* 0x0000000000007941 */ /* 0x000fea0003800000 */
.L_x_24618:
[----:B------:R-:W-:-:S04]  /*17a80*/  LOP3.LUT R0, R0, R5, RZ, 0xfc, !PT ;  /* 0x0000000500007212 */ /* 0x000fc800078efcff */
[----:B------:R-:W-:Y:S01]  /*17a90*/  PRMT R2, R0, 0x7610, R2 ;  /* 0x0000761000027816 */ /* 0x000fe20000000002 */
[----:B------:R-:W-:Y:S06]  /*17aa0*/  BRA `(.L_x_24597) ;  /* 0x0000001400247947 */ /* 0x000fec0003800000 */
.L_x_24614:
        /* <DEDUP_REMOVED lines=20> */
.L_x_24621:
[----:B------:R-:W-:Y:S05]  /*17bf0*/  BSYNC B0 ;  /* 0x0000000000007941 */ /* 0x000fea0003800000 */
.L_x_24620:
[----:B------:R-:W-:-:S04]  /*17c00*/  LOP3.LUT R4, R4, R5, RZ, 0xfc, !PT ;  /* 0x0000000504047212 */ /* 0x000fc800078efcff */
[----:B------:R-:W-:Y:S01]  /*17c10*/  PRMT R2, R4, 0x7610, R2 ;  /* 0x0000761004027816 */ /* 0x000fe20000000002 */
[----:B------:R-:W-:Y:S06]  /*17c20*/  BRA `(.L_x_24597) ;  /* 0x0000001000c47947 */ /* 0x000fec0003800000 */
.L_x_24590:
        /* <DEDUP_REMOVED lines=22> */
.L_x_24626:
[----:B------:R-:W-:Y:S05]  /*17d90*/  BSYNC B0 ;  /* 0x0000000000007941 */ /* 0x000fea0003800000 */
.L_x_24625:
[----:B------:R-:W-:Y:S01]  /*17da0*/  PRMT R2, R0, 0x7610, R2 ;  /* 0x0000761000027816 */ /* 0x000fe20000000002 */
[----:B------:R-:W-:Y:S06]  /*17db0*/  BRA `(.L_x_24597) ;  /* 0x0000001000607947 */ /* 0x000fec0003800000 */
.L_x_24624:
        /* <DEDUP_REMOVED lines=20> */
.L_x_24628:
[----:B------:R-:W-:Y:S05]  /*17f00*/  BSYNC B0 ;  /* 0x0000000000007941 */ /* 0x000fea0003800000 */
.L_x_24627:
[----:B------:R-:W-:-:S04]  /*17f10*/  LOP3.LUT R0, R0, R5, RZ, 0xfc, !PT ;  /* 0x0000000500007212 */ /* 0x000fc800078efcff */
[----:B------:R-:W-:Y:S01]  /*17f20*/  PRMT R2, R0, 0x7610, R2 ;  /* 0x0000761000027816 */ /* 0x000fe20000000002 */
[----:B------:R-:W-:Y:S06]  /*17f30*/  BRA `(.L_x_24597) ;  /* 0x0000001000007947 */ /* 0x000fec0003800000 */
.L_x_24623:
        /* <DEDUP_REMOVED lines=8> */
.L_x_24630:
        /* <DEDUP_REMOVED lines=26> */
.L_x_24632:
[----:B------:R-:W-:Y:S05]  /*18160*/  BSYNC B0 ;  /* 0x0000000000007941 */ /* 0x000fea0003800000 */
.L_x_24631:
[----:B------:R-:W-:-:S04]  /*18170*/  LOP3.LUT R0, R0, R3, RZ, 0xfc, !PT ;  /* 0x0000000300007212 */ /* 0x000fc800078efcff */
[----:B------:R-:W-:Y:S01]  /*18180*/  PRMT R2, R0, 0x7610, R2 ;  /* 0x0000761000027816 */ /* 0x000fe20000000002 */
[----:B------:R-:W-:Y:S06]  /*18190*/  BRA `(.L_x_24597) ;  /* 0x0000000c00687947 */ /* 0x000fec0003800000 */
.L_x_24629:
        /* <DEDUP_REMOVED lines=16> */
.L_x_24634:
[----:B------:R-:W-:Y:S05]  /*182a0*/  BSYNC B0 ;  /* 0x0000000000007941 */ /* 0x000fea0003800000 */
.L_x_24633:
[----:B------:R-:W-:-:S04]  /*182b0*/  LOP3.LUT R0, R0, R5, RZ, 0xfc, !PT ;  /* 0x0000000500007212 */ /* 0x000fc800078efcff */
[----:B------:R-:W-:Y:S01]  /*182c0*/  PRMT R2, R0, 0x7610, R2 ;  /* 0x0000761000027816 */ /* 0x000fe20000000002 */
[----:B------:R-:W-:Y:S06]  /*182d0*/  BRA `(.L_x_24597) ;  /* 0x0000000c00187947 */ /* 0x000fec0003800000 */
.L_x_24622:
        /* <DEDUP_REMOVED lines=24> */
.L_x_24639:
[----:B------:R-:W-:Y:S05]  /*18460*/  BSYNC B0 ;  /* 0x0000000000007941 */ /* 0x000fea0003800000 */
.L_x_24638:
[----:B------:R-:W-:-:S04]  /*18470*/  LOP3.LUT R0, R0, R5, RZ, 0xfc, !PT ;  /* 0x0000000500007212 */ /* 0x000fc800078efcff */
[----:B------:R-:W-:Y:S01]  /*18480*/  PRMT R2, R0, 0x7610, R2 ;  /* 0x0000761000027816 */ /* 0x000fe20000000002 */
[----:B------:R-:W-:Y:S06]  /*18490*/  BRA `(.L_x_24597) ;  /* 0x0000000800a87947 */ /* 0x000fec0003800000 */
.L_x_24637:
        /* <DEDUP_REMOVED lines=21> */
.L_x_24643:
[----:B------:R-:W-:Y:S05]  /*185f0*/  BSYNC B1 ;  /* 0x0000000000017941 */ /* 0x000fea0003800000 */
.L_x_24642:
[----:B------:R-:W-:Y:S01]  /*18600*/  LEA R3, R0, 0x3b800000, 0x17 ;  /* 0x3b80000000037811 */ /* 0x000fe200078eb8ff */
[----:B------:R-:W-:-:S05]  /*18610*/  IMAD.SHL.U32 R0, R2, 0x100000, RZ ;  /* 0x0010000002007824 */ /* 0x000fca00078e00ff */
[----:B------:R-:W-:-:S07]  /*18620*/  LOP3.LUT R0, R3, R0, R4, 0xfe, !PT ;  /* 0x0000000003007212 */ /* 0x000fce00078efe04 */
.L_x_24641:
[----:B------:R-:W-:Y:S05]  /*18630*/  BSYNC B0 ;  /* 0x0000000000007941 */ /* 0x000fea0003800000 */
.L_x_24640:
        /* <DEDUP_REMOVED lines=14> */
.L_x_24645:
[----:B------:R-:W-:Y:S05]  /*18720*/  BSYNC B0 ;  /* 0x0000000000007941 */ /* 0x000fea0003800000 */
.L_x_24644:
[----:B------:R-:W-:Y:S01]  /*18730*/  LOP3.LUT R2, R2, R5, RZ, 0xfc, !PT ;  /* 0x0000000502027212 */ /* 0x000fe200078efcff */
[----:B------:R-:W-:Y:S06]  /*18740*/  BRA `(.L_x_24597) ;  /* 0x0000000400fc7947 */ /* 0x000fec0003800000 */
.L_x_24636:
        /* <DEDUP_REMOVED lines=21> */
.L_x_24649:
[----:B------:R-:W-:Y:S05]  /*188a0*/  BSYNC B1 ;  /* 0x0000000000017941 */ /* 0x000fea0003800000 */
.L_x_24648:
[----:B------:R-:W-:Y:S01]  /*188b0*/  LEA R3, R0, 0x37800000, 0x17 ;  /* 0x3780000000037811 */ /* 0x000fe200078eb8ff */
[----:B------:R-:W-:-:S05]  /*188c0*/  IMAD.SHL.U32 R0, R2, 0x200000, RZ ;  /* 0x0020000002007824 */ /* 0x000fca00078e00ff */
[----:B------:R-:W-:-:S07]  /*188d0*/  LOP3.LUT R0, R3, R0, R4, 0xfe, !PT ;  /* 0x0000000003007212 */ /* 0x000fce00078efe04 */
.L_x_24647:
[----:B------:R-:W-:Y:S05]  /*188e0*/  BSYNC B0 ;  /* 0x0000000000007941 */ /* 0x000fea0003800000 */
.L_x_24646:
        /* <DEDUP_REMOVED lines=14> */
.L_x_24651:
[----:B------:R-:W-:Y:S05]  /*189d0*/  BSYNC B0 ;  /* 0x0000000000007941 */ /* 0x000fea0003800000 */
.L_x_24650:
[----:B------:R-:W-:Y:S01]  /*189e0*/  LOP3.LUT R2, R2, R5, RZ, 0xfc, !PT ;  /* 0x0000000502027212 */ /* 0x000fe200078efcff */
[----:B------:R-:W-:Y:S06]  /*189f0*/  BRA `(.L_x_24597) ;  /* 0x0000000400507947 */ /* 0x000fec0003800000 */
.L_x_24635:
        /* <DEDUP_REMOVED lines=14> */
.L_x_24655:
[----:B------:R-:W-:Y:S05]  /*18ae0*/  BSYNC B0 ;  /* 0x0000000000007941 */ /* 0x000fea0003800000 */
.L_x_24654:
        /* <DEDUP_REMOVED lines=10> */
.L_x_24657:
[----:B------:R-:W-:Y:S05]  /*18b90*/  BSYNC B0 ;  /* 0x0000000000007941 */ /* 0x000fea0003800000 */
.L_x_24656:
[----:B------:R-:W-:Y:S05]  /*18ba0*/  BRA `(.L_x_24597) ;  /* 0x0000000000e47947 */ /* 0x000fea0003800000 */
.L_x_24594:
        /* <DEDUP_REMOVED lines=16> */
.L_x_24658:
[----:B------:R-:W-:Y:S01]  /*18cb0*/  PRMT R2, RZ, 0x7610, R2 ;  /* 0x00007610ff027816 */ /* 0x000fe20000000002 */
[----:B------:R-:W-:Y:S06]  /*18cc0*/  BRA `(.L_x_24597) ;  /* 0x00000000009c7947 */ /* 0x000fec0003800000 */
.L_x_24653:
        /* <DEDUP_REMOVED lines=16> */
.L_x_24660:
[----:B------:R-:W-:Y:S05]  /*18dd0*/  BSYNC B0 ;  /* 0x0000000000007941 */ /* 0x000fea0003800000 */
.L_x_24659:
[----:B------:R-:W-:-:S04]  /*18de0*/  LOP3.LUT R0, R0, R5, RZ, 0xfc, !PT ;  /* 0x0000000500007212 */ /* 0x000fc800078efcff */
[----:B------:R-:W-:Y:S01]  /*18df0*/  PRMT R2, R0, 0x7610, R2 ;  /* 0x0000761000027816 */ /* 0x000fe20000000002 */
[----:B------:R-:W-:Y:S06]  /*18e00*/  BRA `(.L_x_24597) ;  /* 0x00000000004c7947 */ /* 0x000fec0003800000 */
.L_x_24652:
        /* <DEDUP_REMOVED lines=16> */
.L_x_24662:
[----:B------:R-:W-:Y:S05]  /*18f10*/  BSYNC B0 ;  /* 0x0000000000007941 */ /* 0x000fea0003800000 */
.L_x_24661:
[----:B------:R-:W-:-:S04]  /*18f20*/  LOP3.LUT R0, R0, R5, RZ, 0xfc, !PT ;  /* 0x0000000500007212 */ /* 0x000fc800078efcff */
[----:B------:R-:W-:-:S07]  /*18f30*/  PRMT R2, R0, 0x7610, R2 ;  /* 0x0000761000027816 */ /* 0x000fce0000000002 */
.L_x_24597:
        /* <DEDUP_REMOVED lines=36> */
.L_x_24666:
        /* <DEDUP_REMOVED lines=22> */
.L_x_24665:
        /* <DEDUP_REMOVED lines=28> */
.L_x_24670:
        /* <DEDUP_REMOVED lines=22> */
.L_x_24669:
        /* <DEDUP_REMOVED lines=22> */
.L_x_24664:
        /* <DEDUP_REMOVED lines=27> */
.L_x_24672:
        /* <DEDUP_REMOVED lines=22> */
.L_x_24671:
        /* <DEDUP_REMOVED lines=28> */
.L_x_24674:
        /* <DEDUP_REMOVED lines=23> */
.L_x_24673:
        /* <DEDUP_REMOVED lines=23> */
.L_x_24663:
        /* <DEDUP_REMOVED lines=31> */
.L_x_24677:
        /* <DEDUP_REMOVED lines=24> */
.L_x_24676:
        /* <DEDUP_REMOVED lines=8> */
.L_x_24679:
        /* <DEDUP_REMOVED lines=31> */
.L_x_24681:
[----:B------:R-:W-:Y:S01]  /*1a4f0*/  IMAD.MOV.U32 R0, RZ, RZ, 0x7f ;  /* 0x0000007fff007424 */ /* 0x000fe200078e00ff */
[----:B------:R-:W-:-:S04]  /*1a500*/  ISETP.GT.U32.AND P0, PT, R2, 0x7f800000, PT ;  /* 0x7f8000000200780c */ /* 0x000fc80003f04070 */
[----:B------:R-:W-:-:S09]  /*1a510*/  SEL R0, R0, 0x7c, P0 ;  /* 0x0000007c00007807 */ /* 0x000fd20000000000 */
.L_x_24682:
[----:B------:R-:W-:Y:S05]  /*1a520*/  BSYNC B0 ;  /* 0x0000000000007941 */ /* 0x000fea0003800000 */
.L_x_24680:
[----:B------:R-:W-:-:S04]  /*1a530*/  LOP3.LUT R2, R3, 0x80000000, RZ, 0xc0, !PT ;  /* 0x8000000003027812 */ /* 0x000fc800078ec0ff */
[----:B------:R-:W-:-:S04]  /*1a540*/  SHF.R.U32.HI R3, RZ, 0x18, R2 ;  /* 0x00000018ff037819 */ /* 0x000fc80000011602 */
[----:B------:R-:W-:-:S05]  /*1a550*/  LOP3.LUT R3, R0, R3, RZ, 0xfc, !PT ;  /* 0x0000000300037212 */ /* 0x000fca00078efcff */
[----:B------:R0:W-:Y:S01]  /*1a560*/  STG.E.U8 desc[UR36][R16.64], R3 ;  /* 0x0000000310007986 */ /* 0x0001e2000c101124 */
[----:B------:R-:W-:Y:S05]  /*1a570*/  BRA `(.L_x_24668) ;  /* 0x0000000c00a87947 */ /* 0x000fea0003800000 */
.L_x_24678:
        /* <DEDUP_REMOVED lines=22> */
.L_x_24675:
        /* <DEDUP_REMOVED lines=30> */
.L_x_24685:
        /* <DEDUP_REMOVED lines=34> */
.L_x_24688:
[----:B------:R-:W-:-:S04]  /*1aae0*/  LOP3.LUT R2, R3, 0x80000000, R6, 0xc8, !PT ;  /* 0x8000000003027812 */ /* 0x000fc800078ec806 */
[----:B------:R-:W-:-:S04]  /*1aaf0*/  SHF.R.U32.HI R3, RZ, 0x18, R2 ;  /* 0x00000018ff037819 */ /* 0x000fc80000011602 */
[----:B------:R-:W-:-:S04]  /*1ab00*/  LOP3.LUT R0, R0, R3, RZ, 0xfc, !PT ;  /* 0x0000000300007212 */ /* 0x000fc800078efcff */
[----:B------:R-:W-:-:S07]  /*1ab10*/  PRMT R8, R0, 0x7610, R8 ;  /* 0x0000761000087816 */ /* 0x000fce0000000008 */
.L_x_24687:
[----:B------:R-:W-:Y:S05]  /*1ab20*/  BSYNC B0 ;  /* 0x0000000000007941 */ /* 0x000fea0003800000 */
.L_x_24686:
[----:B------:R0:W-:Y:S01]  /*1ab30*/  STG.E.U8 desc[UR36][R16.64], R8 ;  /* 0x0000000810007986 */ /* 0x0001e2000c101124 */
[----:B------:R-:W-:Y:S05]  /*1ab40*/  BRA `(.L_x_24668) ;  /* 0x0000000800347947 */ /* 0x000fea0003800000 */
.L_x_24684:
        /* <DEDUP_REMOVED lines=34> */
.L_x_24691:
[----:B------:R-:W-:-:S04]  /*1ad70*/  LOP3.LUT R2, R3, 0x80000000, R6, 0xc8, !PT ;  /* 0x8000000003027812 */ /* 0x000fc800078ec806 */
[----:B------:R-:W-:-:S04]  /*1ad80*/  SHF.R.U32.HI R3, RZ, 0x18, R2 ;  /* 0x00000018ff037819 */ /* 0x000fc80000011602 */
[----:B------:R-:W-:-:S04]  /*1ad90*/  LOP3.LUT R0, R0, R3, RZ, 0xfc, !PT ;  /* 0x0000000300007212 */ /* 0x000fc800078efcff */
[----:B------:R-:W-:-:S07]  /*1ada0*/  PRMT R8, R0, 0x7610, R8 ;  /* 0x0000761000087816 */ /* 0x000fce0000000008 */
.L_x_24690:
[----:B------:R-:W-:Y:S05]  /*1adb0*/  BSYNC B0 ;  /* 0x0000000000007941 */ /* 0x000fea0003800000 */
.L_x_24689:
[----:B------:R0:W-:Y:S01]  /*1adc0*/  STG.E.U8 desc[UR36][R16.64], R8 ;  /* 0x0000000810007986 */ /* 0x0001e2000c101124 */
[----:B------:R-:W-:Y:S05]  /*1add0*/  BRA `(.L_x_24668) ;  /* 0x0000000400907947 */ /* 0x000fea0003800000 */
.L_x_24683:
        /* <DEDUP_REMOVED lines=40> */
.L_x_24667:
        /* <DEDUP_REMOVED lines=16> */
.L_x_24694:
[----:B------:R-:W-:Y:S05]  /*1b160*/  BRA `(.L_x_24668) ;  /* 0x0000000000ac7947 */ /* 0x000fea0003800000 */
.L_x_24693:
        /* <DEDUP_REMOVED lines=22> */
.L_x_24692:
        /* <DEDUP_REMOVED lines=21> */
.L_x_24668:
[----:B------:R-:W-:-:S07]  /*1b420*/  VIADD R19, R19, 0x80 ;  /* 0x0000008013137836 */ /* 0x000fce0000000000 */
.L_x_24482:
[----:B------:R-:W-:Y:S05]  /*1b430*/  BSYNC B6 ;  /* 0x0000000000067941 */ /* 0x000fea0003800000 */
.L_x_24481:
        /* <DEDUP_REMOVED lines=383> */
.L_x_24695:
        /* <DEDUP_REMOVED lines=22> */
.L_x_24699:
[----:B------:R-:W2:Y:S02]  /*1cd90*/  LDG.E.U8 R2, desc[UR36][R2.64] ;  /* 0x0000002402027981 */ /* 0x000ea4000c1e1100 */
[----:B--2---:R-:W-:-:S04]  /*1cda0*/  ISETP.NE.AND P0, PT, R2, RZ, PT ;  /* 0x000000ff0200720c */ /* 0x004fc80003f05270 */
[----:B------:R-:W-:Y:S01]  /*1cdb0*/  P2R R19, PR, RZ, 0x1 ;  /* 0x00000001ff137803 */ /* 0x000fe20000000000 */
[----:B------:R-:W-:Y:S08]  /*1cdc0*/  BRA `(.L_x_24701) ;  /* 0x0000000c00c47947 */ /* 0x000ff00003800000 */
.L_x_24698:
        /* <DEDUP_REMOVED lines=11> */
.L_x_24703:
[----:B------:R-:W2:Y:S02]  /*1ce80*/  LDG.E R2, desc[UR36][R2.64] ;  /* 0x0000002402027981 */ /* 0x000ea4000c1e1900 */
[----:B--2---:R-:W-:-:S04]  /*1ce90*/  ISETP.NE.AND P0, PT, R2, RZ, PT ;  /* 0x000000ff0200720c */ /* 0x004fc80003f05270 */
[----:B------:R-:W-:Y:S01]  /*1cea0*/  P2R R19, PR, RZ, 0x1 ;  /* 0x00000001ff137803 */ /* 0x000fe20000000000 */
[----:B------:R-:W-:Y:S08]  /*1ceb0*/  BRA `(.L_x_24701) ;  /* 0x0000000c00887947 */ /* 0x000ff00003800000 */
.L_x_24702:
[----:B------:R-:W2:Y:S02]  /*1cec0*/  LDG.E.U16 R2, desc[UR36][R2.64] ;  /* 0x0000002402027981 */ /* 0x000ea4000c1e1500 */
[----:B--2---:R-:W-:-:S04]  /*1ced0*/  ISETP.NE.AND P0, PT, R2, RZ, PT ;  /* 0x000000ff0200720c */ /* 0x004fc80003f05270 */
[----:B------:R-:W-:Y:S01]  /*1cee0*/  P2R R19, PR, RZ, 0x1 ;  /* 0x00000001ff137803 */ /* 0x000fe20000000000 */
[----:B------:R-:W-:Y:S08]  /*1cef0*/  BRA `(.L_x_24701) ;  /* 0x0000000c00787947 */ /* 0x000ff00003800000 */
.L_x_24697:
        /* <DEDUP_REMOVED lines=10> */
.L_x_24705:
[----:B------:R-:W2:Y:S02]  /*1cfa0*/  LDG.E.U16 R0, desc[UR36][R2.64] ;  /* 0x0000002402007981 */ /* 0x000ea4000c1e1500 */
[----:B--2---:R-:W-:-:S05]  /*1cfb0*/  HADD2.F32 R0, -RZ, R0.H0_H0 ;  /* 0x20000000ff007230 */ /* 0x004fca0000004100 */
[----:B------:R-:W-:-:S04]  /*1cfc0*/  FSETP.NEU.FTZ.AND P0, PT, R0, RZ, PT ;  /* 0x000000ff0000720b */ /* 0x000fc80003f1d000 */
[----:B------:R-:W-:Y:S01]  /*1cfd0*/  P2R R19, PR, RZ, 0x1 ;  /* 0x00000001ff137803 */ /* 0x000fe20000000000 */
[----:B------:R-:W-:Y:S08]  /*1cfe0*/  BRA `(.L_x_24701) ;  /* 0x0000000c003c7947 */ /* 0x000ff00003800000 */
.L_x_24704:
        /* <DEDUP_REMOVED lines=12> */
.L_x_24707:
        /* <DEDUP_REMOVED lines=11> */
.L_x_24706:
[----:B------:R-:W2:Y:S02]  /*1d160*/  LDG.E.64 R2, desc[UR36][R2.64] ;  /* 0x0000002402027981 */ /* 0x000ea4000c1e1b00 */
[----:B--2---:R-:W-:-:S06]  /*1d170*/  DSETP.NEU.AND P0, PT, R2, RZ, PT ;  /* 0x000000ff0200722a */ /* 0x004fcc0003f0d000 */
[----:B------:R-:W-:Y:S01]  /*1d180*/  P2R R19, PR, RZ, 0x1 ;  /* 0x00000001ff137803 */ /* 0x000fe20000000000 */
[----:B------:R-:W-:Y:S07]  /*1d190*/  BRA `(.L_x_24701) ;  /* 0x0000000800d07947 */ /* 0x000fee0003800000 */
.L_x_24696:
        /* <DEDUP_REMOVED lines=12> */
.L_x_24710:
[----:B------:R-:W2:Y:S02]  /*1d260*/  LDG.E.128 R4, desc[UR36][R2.64] ;  /* 0x0000002402047981 */ /* 0x000ea4000c1e1d00 */
[----:B--2---:R-:W-:-:S06]  /*1d270*/  DSETP.NEU.AND P0, PT, R6, RZ, PT ;  /* 0x000000ff0600722a */ /* 0x004fcc0003f0d000 */
[----:B------:R-:W-:-:S06]  /*1d280*/  DSETP.NEU.OR P0, PT, R4, RZ, P0 ;  /* 0x000000ff0400722a */ /* 0x000fcc000070d400 */
[----:B------:R-:W-:Y:S01]  /*1d290*/  P2R R19, PR, RZ, 0x1 ;  /* 0x00000001ff137803 */ /* 0x000fe20000000000 */
[----:B------:R-:W-:Y:S07]  /*1d2a0*/  BRA `(.L_x_24701) ;  /* 0x00000008008c7947 */ /* 0x000fee0003800000 */
.L_x_24709:
        /* <DEDUP_REMOVED lines=28> */
.L_x_24712:
        /* <DEDUP_REMOVED lines=15> */
.L_x_24711:
[----:B------:R-:W2:Y:S02]  /*1d560*/  LDG.E.U16 R0, desc[UR36][R2.64] ;  /* 0x0000002402007981 */ /* 0x000ea4000c1e1500 */
[----:B--2---:R-:W-:-:S05]  /*1d570*/  IMAD.U32 R0, R0, 0x10000, RZ ;  /* 0x0001000000007824 */ /* 0x004fca00078e00ff */
[----:B------:R-:W-:-:S04]  /*1d580*/  FSETP.NEU.FTZ.AND P0, PT, R0, RZ, PT ;  /* 0x000000ff0000720b */ /* 0x000fc80003f1d000 */
[----:B------:R-:W-:Y:S01]  /*1d590*/  P2R R19, PR, RZ, 0x1 ;  /* 0x00000001ff137803 */ /* 0x000fe20000000000 */
[----:B------:R-:W-:Y:S08]  /*1d5a0*/  BRA `(.L_x_24701) ;  /* 0x0000000400cc7947 */ /* 0x000ff00003800000 */
.L_x_24708:
        /* <DEDUP_REMOVED lines=12> */
.L_x_24715:
        /* <DEDUP_REMOVED lines=21> */
.L_x_24719:
[----:B------:R-:W-:Y:S05]  /*1d7c0*/  BSYNC B1 ;  /* 0x0000000000017941 */ /* 0x000fea0003800000 */
.L_x_24718:
[----:B------:R-:W-:Y:S01]  /*1d7d0*/  LEA R3, R0, 0x3b800000, 0x17 ;  /* 0x3b80000000037811 */ /* 0x000fe200078eb8ff */
[----:B------:R-:W-:-:S05]  /*1d7e0*/  IMAD.SHL.U32 R0, R2, 0x100000, RZ ;  /* 0x0010000002007824 */ /* 0x000fca00078e00ff */
[----:B------:R-:W-:-:S07]  /*1d7f0*/  LOP3.LUT R0, R3, R0, R4, 0xfe, !PT ;  /* 0x0000000003007212 */ /* 0x000fce00078efe04 */
.L_x_24717:
[----:B------:R-:W-:Y:S05]  /*1d800*/  BSYNC B0 ;  /* 0x0000000000007941 */ /* 0x000fea0003800000 */
.L_x_24716:
[----:B------:R-:W-:-:S04]  /*1d810*/  FSETP.NEU.FTZ.AND P0, PT, R0, RZ, PT ;  /* 0x000000ff0000720b */ /* 0x000fc80003f1d000 */
[----:B------:R-:W-:Y:S01]  /*1d820*/  P2R R19, PR, RZ, 0x1 ;  /* 0x00000001ff137803 */ /* 0x000fe20000000000 */
[----:B------:R-:W-:Y:S08]  /*1d830*/  BRA `(.L_x_24701) ;  /* 0x0000000400287947 */ /* 0x000ff00003800000 */
.L_x_24714:
        /* <DEDUP_REMOVED lines=21> */
.L_x_24723:
[----:B------:R-:W-:Y:S05]  /*1d990*/  BSYNC B1 ;  /* 0x0000000000017941 */ /* 0x000fea0003800000 */
.L_x_24722:
[----:B------:R-:W-:Y:S01]  /*1d9a0*/  LEA R3, R0, 0x37800000, 0x17 ;  /* 0x3780000000037811 */ /* 0x000fe200078eb8ff */
[----:B------:R-:W-:-:S05]  /*1d9b0*/  IMAD.SHL.U32 R0, R2, 0x200000, RZ ;  /* 0x0020000002007824 */ /* 0x000fca00078e00ff */
[----:B------:R-:W-:-:S07]  /*1d9c0*/  LOP3.LUT R0, R3, R0, R4, 0xfe, !PT ;  /* 0x0000000003007212 */ /* 0x000fce00078efe04 */
.L_x_24721:
[----:B------:R-:W-:Y:S05]  /*1d9d0*/  BSYNC B0 ;  /* 0x0000000000007941 */ /* 0x000fea0003800000 */
.L_x_24720:
[----:B------:R-:W-:-:S04]  /*1d9e0*/  FSETP.NEU.FTZ.AND P0, PT, R0, RZ, PT ;  /* 0x000000ff0000720b */ /* 0x000fc80003f1d000 */
[----:B------:R-:W-:Y:S01]  /*1d9f0*/  P2R R19, PR, RZ, 0x1 ;  /* 0x00000001ff137803 */ /* 0x000fe20000000000 */
[----:B------:R-:W-:Y:S08]  /*1da00*/  BRA `(.L_x_24701) ;  /* 0x0000000000b47947 */ /* 0x000ff00003800000 */
.L_x_24713:
        /* <DEDUP_REMOVED lines=14> */
.L_x_24727:
[----:B------:R-:W-:Y:S05]  /*1daf0*/  BSYNC B0 ;  /* 0x0000000000007941 */ /* 0x000fea0003800000 */
.L_x_24726:
[----:B------:R-:W-:-:S04]  /*1db00*/  FSETP.NEU.FTZ.AND P0, PT, R0, RZ, PT ;  /* 0x000000ff0000720b */ /* 0x000fc80003f1d000 */
[----:B------:R-:W-:Y:S01]  /*1db10*/  P2R R19, PR, RZ, 0x1 ;  /* 0x00000001ff137803 */ /* 0x000fe20000000000 */
[----:B------:R-:W-:Y:S08]  /*1db20*/  BRA `(.L_x_24701) ;  /* 0x00000000006c7947 */ /* 0x000ff00003800000 */
.L_x_24700:
        /* <DEDUP_REMOVED lines=16> */
.L_x_24728:
[----:B------:R-:W-:-:S04]  /*1dc30*/  PLOP3.LUT P0, PT, PT, PT, PT, 0x8, 0x0 ;  /* 0x000000000000781c */ /* 0x000fc80003f0e170 */
[----:B------:R-:W-:Y:S01]  /*1dc40*/  P2R R19, PR, RZ, 0x1 ;  /* 0x00000001ff137803 */ /* 0x000fe20000000000 */
[----:B------:R-:W-:Y:S08]  /*1dc50*/  BRA `(.L_x_24701) ;  /* 0x0000000000207947 */ /* 0x000ff00003800000 */
.L_x_24725:
[----:B------:R-:W2:Y:S02]  /*1dc60*/  LDG.E.64 R2, desc[UR36][R2.64] ;  /* 0x0000002402027981 */ /* 0x000ea4000c1e1b00 */
[----:B--2---:R-:W-:-:S04]  /*1dc70*/  ISETP.NE.U32.AND P0, PT, R2, RZ, PT ;  /* 0x000000ff0200720c */ /* 0x004fc80003f05070 */
[----:B------:R-:W-:-:S04]  /*1dc80*/  ISETP.NE.AND.EX P0, PT, R3, RZ, PT, P0 ;  /* 0x000000ff0300720c */ /* 0x000fc80003f05300 */
[----:B------:R-:W-:Y:S01]  /*1dc90*/  P2R R19, PR, RZ, 0x1 ;  /* 0x00000001ff137803 */ /* 0x000fe20000000000 */
[----:B------:R-:W-:Y:S08]  /*1dca0*/  BRA `(.L_x_24701) ;  /* 0x00000000000c7947 */ /* 0x000ff00003800000 */
.L_x_24724:
[----:B------:R-:W2:Y:S02]  /*1dcb0*/  LDG.E R2, desc[UR36][R2.64] ;  /* 0x0000002402027981 */ /* 0x000ea4000c1e1900 */
[----:B--2---:R-:W-:-:S04]  /*1dcc0*/  ISETP.NE.AND P0, PT, R2, RZ, PT ;  /* 0x000000ff0200720c */ /* 0x004fc80003f05270 */
[----:B------:R-:W-:-:S09]  /*1dcd0*/  P2R R19, PR, RZ, 0x1 ;  /* 0x00000001ff137803 */ /* 0x000fd20000000000 */
.L_x_24701:
        /* <DEDUP_REMOVED lines=31> */
.L_x_24735:
[----:B------:R-:W-:Y:S05]  /*1ded0*/  BSYNC B0 ;  /* 0x0000000000007941 */ /* 0x000fea0003800000 */
.L_x_24734:
[----:B------:R-:W-:-:S04]  /*1dee0*/  LOP3.LUT R0, R0, R5, RZ, 0xfc, !PT ;  /* 0x0000000500007212 */ /* 0x000fc800078efcff */
[----:B------:R-:W-:Y:S01]  /*1def0*/  PRMT R22, R0, 0x7610, R22 ;  /* 0x0000761000167816 */ /* 0x000fe20000000016 */
[----:B------:R-:W-:Y:S06]  /*1df00*/  BRA `(.L_x_24736) ;  /* 0x0000001c00e87947 */ /* 0x000fec0003800000 */
.L_x_24732:
        /* <DEDUP_REMOVED lines=16> */
.L_x_24738:
[----:B------:R-:W-:Y:S05]  /*1e010*/  BSYNC B0 ;  /* 0x0000000000007941 */ /* 0x000fea0003800000 */
.L_x_24737:
[----:B------:R-:W-:-:S04]  /*1e020*/  LOP3.LUT R0, R0, R5, RZ, 0xfc, !PT ;  /* 0x0000000500007212 */ /* 0x000fc800078efcff */
[----:B------:R-:W-:Y:S01]  /*1e030*/  PRMT R22, R0, 0x7610, R22 ;  /* 0x0000761000167816 */ /* 0x000fe20000000016 */
[----:B------:R-:W-:Y:S06]  /*1e040*/  BRA `(.L_x_24736) ;  /* 0x0000001c00987947 */ /* 0x000fec0003800000 */
.L_x_24731:
        /* <DEDUP_REMOVED lines=22> */
.L_x_24742:
[----:B------:R-:W-:Y:S05]  /*1e1b0*/  BSYNC B0 ;  /* 0x0000000000007941 */ /* 0x000fea0003800000 */
.L_x_24741:
[----:B------:R-:W-:-:S04]  /*1e1c0*/  LOP3.LUT R0, R0, R5, RZ, 0xfc, !PT ;  /* 0x0000000500007212 */ /* 0x000fc800078efcff */
[----:B------:R-:W-:Y:S01]  /*1e1d0*/  PRMT R22, R0, 0x7610, R22 ;  /* 0x0000761000167816 */ /* 0x000fe20000000016 */
[----:B------:R-:W-:Y:S06]  /*1e1e0*/  BRA `(.L_x_24736) ;  /* 0x0000001c00307947 */ /* 0x000fec0003800000 */
.L_x_24740:
        /* <DEDUP_REMOVED lines=16> */
.L_x_24744:
[----:B------:R-:W-:Y:S05]  /*1e2f0*/  BSYNC B0 ;  /* 0x0000000000007941 */ /* 0x000fea0003800000 */
.L_x_24743:
[----:B------:R-:W-:-:S04]  /*1e300*/  LOP3.LUT R0, R0, R5, RZ, 0xfc, !PT ;  /* 0x0000000500007212 */ /* 0x000fc800078efcff */
[----:B------:R-:W-:Y:S01]  /*1e310*/  PRMT R22, R0, 0x7610, R22 ;  /* 0x0000761000167816 */ /* 0x000fe20000000016 */
[----:B------:R-:W-:Y:S06]  /*1e320*/  BRA `(.L_x_24736) ;  /* 0x0000001800e07947 */ /* 0x000fec0003800000 */
.L_x_24739:
        /* <DEDUP_REMOVED lines=16> */
.L_x_24746:
[----:B------:R-:W-:Y:S05]  /*1e430*/  BSYNC B0 ;  /* 0x0000000000007941 */ /* 0x000fea0003800000 */
.L_x_24745:
[----:B------:R-:W-:-:S04]  /*1e440*/  LOP3.LUT R0, R0, R5, RZ, 0xfc, !PT ;  /* 0x0000000500007212 */ /* 0x000fc800078efcff */
[----:B------:R-:W-:Y:S01]  /*1e450*/  PRMT R22, R0, 0x7610, R22 ;  /* 0x0000761000167816 */ /* 0x000fe20000000016 */
[----:B------:R-:W-:Y:S06]  /*1e460*/  BRA `(.L_x_24736) ;  /* 0x0000001800907947 */ /* 0x000fec0003800000 */
.L_x_24730:
        /* <DEDUP_REMOVED lines=21> */
.L_x_24750:
[----:B------:R-:W-:Y:S05]  /*1e5c0*/  BSYNC B0 ;  /* 0x0000000000007941 */ /* 0x000fea0003800000 */
.L_x_24749:
[----:B------:R-:W-:-:S04]  /*1e5d0*/  LOP3.LUT R0, R0, R5, RZ, 0xfc, !PT ;  /* 0x0000000500007212 */ /* 0x000fc800078efcff */
[----:B------:R-:W-:Y:S01]  /*1e5e0*/  PRMT R22, R0, 0x7610, R22 ;  /* 0x0000761000167816 */ /* 0x000fe20000000016 */
[----:B------:R-:W-:Y:S06]  /*1e5f0*/  BRA `(.L_x_24736) ;  /* 0x00000018002c7947 */ /* 0x000fec0003800000 */
.L_x_24748:
        /* <DEDUP_REMOVED lines=16> */
.L_x_24752:
[----:B------:R-:W-:Y:S05]  /*1e700*/  BSYNC B0 ;  /* 0x0000000000007941 */ /* 0x000fea0003800000 */
.L_x_24751:
[----:B------:R-:W-:-:S04]  /*1e710*/  LOP3.LUT R0, R0, R5, RZ, 0xfc, !PT ;  /* 0x0000000500007212 */ /* 0x000fc800078efcff */
[----:B------:R-:W-:Y:S01]  /*1e720*/  PRMT R22, R0, 0x7610, R22 ;  /* 0x0000761000167816 */ /* 0x000fe20000000016 */
[----:B------:R-:W-:Y:S06]  /*1e730*/  BRA `(.L_x_24736) ;  /* 0x0000001400dc7947 */ /* 0x000fec0003800000 */
.L_x_24747:
        /* <DEDUP_REMOVED lines=21> */
.L_x_24756:
[----:B------:R-:W-:Y:S05]  /*1e890*/  BSYNC B0 ;  /* 0x0000000000007941 */ /* 0x000fea0003800000 */
.L_x_24755:
[----:B------:R-:W-:-:S04]  /*1e8a0*/  LOP3.LUT R0, R0, R5, RZ, 0xfc, !PT ;  /* 0x0000000500007212 */ /* 0x000fc800078efcff */
[----:B------:R-:W-:Y:S01]  /*1e8b0*/  PRMT R22, R0, 0x7610, R22 ;  /* 0x0000761000167816 */ /* 0x000fe20000000016 */
[----:B------:R-:W-:Y:S06]  /*1e8c0*/  BRA `(.L_x_24736) ;  /* 0x0000001400787947 */ /* 0x000fec0003800000 */
.L_x_24754:
        /* <DEDUP_REMOVED lines=16> */
.L_x_24758:
[----:B------:R-:W-:Y:S05]  /*1e9d0*/  BSYNC B0 ;  /* 0x0000000000007941 */ /* 0x000fea0003800000 */
.L_x_24757:
[----:B------:R-:W-:-:S04]  /*1e9e0*/  LOP3.LUT R0, R0, R5, RZ, 0xfc, !PT ;  /* 0x0000000500007212 */ /* 0x000fc800078efcff */
[----:B------:R-:W-:Y:S01]  /*1e9f0*/  PRMT R22, R0, 0x7610, R22 ;  /* 0x0000761000167816 */ /* 0x000fe20000000016 */
[----:B------:R-:W-:Y:S06]  /*1ea00*/  BRA `(.L_x_24736) ;  /* 0x0000001400287947 */ /* 0x000fec0003800000 */
.L_x_24753:
        /* <DEDUP_REMOVED lines=20> */
.L_x_24760:
[----:B------:R-:W-:Y:S05]  /*1eb50*/  BSYNC B0 ;  /* 0x0000000000007941 */ /* 0x000fea0003800000 */
.L_x_24759:
[----:B------:R-:W-:-:S04]  /*1eb60*/  LOP3.LUT R4, R4, R5, RZ, 0xfc, !PT ;  /* 0x0000000504047212 */ /* 0x000fc800078efcff */
[----:B------:R-:W-:Y:S01]  /*1eb70*/  PRMT R22, R4, 0x7610, R22 ;  /* 0x0000761004167816 */ /* 0x000fe20000000016 */
[----:B------:R-:W-:Y:S06]  /*1eb80*/  BRA `(.L_x_24736) ;  /* 0x0000001000c87947 */ /* 0x000fec0003800000 */
.L_x_24729:
        /* <DEDUP_REMOVED lines=22> */
.L_x_24765:
[----:B------:R-:W-:Y:S05]  /*1ecf0*/  BSYNC B0 ;  /* 0x0000000000007941 */ /* 0x000fea0003800000 */
.L_x_24764:
[----:B------:R-:W-:Y:S05]  /*1ed00*/  BRA `(.L_x_24736) ;  /* 0x0000001000687947 */ /* 0x000fea0003800000 */
.L_x_24763:
        /* <DEDUP_REMOVED lines=20> */
.L_x_24767:
[----:B------:R-:W-:Y:S05]  /*1ee50*/  BSYNC B0 ;  /* 0x0000000000007941 */ /* 0x000fea0003800000 */
.L_x_24766:
[----:B------:R-:W-:-:S04]  /*1ee60*/  LOP3.LUT R0, R0, R5, RZ, 0xfc, !PT ;  /* 0x0000000500007212 */ /* 0x000fc800078efcff */
[----:B------:R-:W-:Y:S01]  /*1ee70*/  PRMT R22, R0, 0x7610, R22 ;  /* 0x0000761000167816 */ /* 0x000fe20000000016 */
[----:B------:R-:W-:Y:S06]  /*1ee80*/  BRA `(.L_x_24736) ;  /* 0x0000001000087947 */ /* 0x000fec0003800000 */
.L_x_24762:
        /* <DEDUP_REMOVED lines=8> */
.L_x_24769:
        /* <DEDUP_REMOVED lines=26> */
.L_x_24771:
[----:B------:R-:W-:Y:S05]  /*1f0b0*/  BSYNC B0 ;  /* 0x0000000000007941 */ /* 0x000fea0003800000 */
.L_x_24770:
[----:B------:R-:W-:-:S04]  /*1f0c0*/  LOP3.LUT R0, R0, R3, RZ, 0xfc, !PT ;  /* 0x0000000300007212 */ /* 0x000fc800078efcff */
[----:B------:R-:W-:Y:S01]  /*1f0d0*/  PRMT R22, R0, 0x7610, R22 ;  /* 0x0000761000167816 */ /* 0x000fe20000000016 */
[----:B------:R-:W-:Y:S06]  /*1f0e0*/  BRA `(.L_x_24736) ;  /* 0x0000000c00707947 */ /* 0x000fec0003800000 */
.L_x_24768:
        /* <DEDUP_REMOVED lines=16> */
.L_x_24773:
[----:B------:R-:W-:Y:S05]  /*1f1f0*/  BSYNC B0 ;  /* 0x0000000000007941 */ /* 0x000fea0003800000 */
.L_x_24772:
[----:B------:R-:W-:-:S04]  /*1f200*/  LOP3.LUT R0, R0, R5, RZ, 0xfc, !PT ;  /* 0x0000000500007212 */ /* 0x000fc800078efcff */
[----:B------:R-:W-:Y:S01]  /*1f210*/  PRMT R22, R0, 0x7610, R22 ;  /* 0x0000761000167816 */ /* 0x000fe20000000016 */
[----:B------:R-:W-:Y:S06]  /*1f220*/  BRA `(.L_x_24736) ;  /* 0x0000000c00207947 */ /* 0x000fec0003800000 */
.L_x_24761:
        /* <DEDUP_REMOVED lines=24> */
.L_x_24778:
[----:B------:R-:W-:Y:S05]  /*1f3b0*/  BSYNC B0 ;  /* 0x0000000000007941 */ /* 0x000fea0003800000 */
.L_x_24777:
[----:B------:R-:W-:-:S04]  /*1f3c0*/  LOP3.LUT R0, R0, R5, RZ, 0xfc, !PT ;  /* 0x0000000500007212 */ /* 0x000fc800078efcff */
[----:B------:R-:W-:Y:S01]  /*1f3d0*/  PRMT R22, R0, 0x7610, R22 ;  /* 0x0000761000167816 */ /* 0x000fe20000000016 */
[----:B------:R-:W-:Y:S06]  /*1f3e0*/  BRA `(.L_x_24736) ;  /* 0x0000000800b07947 */ /* 0x000fec0003800000 */
.L_x_24776:
        /* <DEDUP_REMOVED lines=21> */
.L_x_24782:
[----:B------:R-:W-:Y:S05]  /*1f540*/  BSYNC B1 ;  /* 0x0000000000017941 */ /* 0x000fea0003800000 */
.L_x_24781:
[----:B------:R-:W-:Y:S01]  /*1f550*/  LEA R3, R0, 0x3b800000, 0x17 ;  /* 0x3b80000000037811 */ /* 0x000fe200078eb8ff */
[----:B------:R-:W-:-:S05]  /*1f560*/  IMAD.SHL.U32 R0, R2, 0x100000, RZ ;  /* 0x0010000002007824 */ /* 0x000fca00078e00ff */
[----:B------:R-:W-:-:S07]  /*1f570*/  LOP3.LUT R0, R3, R0, R4, 0xfe, !PT ;  /* 0x0000000003007212 */ /* 0x000fce00078efe04 */
.L_x_24780:
[----:B------:R-:W-:Y:S05]  /*1f580*/  BSYNC B0 ;  /* 0x0000000000007941 */ /* 0x000fea0003800000 */
.L_x_24779:
        /* <DEDUP_REMOVED lines=14> */
.L_x_24784:
[----:B------:R-:W-:Y:S05]  /*1f670*/  BSYNC B0 ;  /* 0x0000000000007941 */ /* 0x000fea0003800000 */
.L_x_24783:
[----:B------:R-:W-:-:S04]  /*1f680*/  LOP3.LUT R2, R2, R5, RZ, 0xfc, !PT ;  /* 0x0000000502027212 */ /* 0x000fc800078efcff */
[----:B------:R-:W-:Y:S01]  /*1f690*/  PRMT R22, R2, 0x7610, R22 ;  /* 0x0000761002167816 */ /* 0x000fe20000000016 */
[----:B------:R-:W-:Y:S06]  /*1f6a0*/  BRA `(.L_x_24736) ;  /* 0x0000000800007947 */ /* 0x000fec0003800000 */
.L_x_24775:
        /* <DEDUP_REMOVED lines=21> */
.L_x_24788:
[----:B------:R-:W-:Y:S05]  /*1f800*/  BSYNC B1 ;  /* 0x0000000000017941 */ /* 0x000fea0003800000 */
.L_x_24787:
[----:B------:R-:W-:Y:S01]  /*1f810*/  LEA R3, R0, 0x37800000, 0x17 ;  /* 0x3780000000037811 */ /* 0x000fe200078eb8ff */
[----:B------:R-:W-:-:S05]  /*1f820*/  IMAD.SHL.U32 R0, R2, 0x200000, RZ ;  /* 0x0020000002007824 */ /* 0x000fca00078e00ff */
[----:B------:R-:W-:-:S07]  /*1f830*/  LOP3.LUT R0, R3, R0, R4, 0xfe, !PT ;  /* 0x0000000003007212 */ /* 0x000fce00078efe04 */
.L_x_24786:
[----:B------:R-:W-:Y:S05]  /*1f840*/  BSYNC B0 ;  /* 0x0000000000007941 */ /* 0x000fea0003800000 */
.L_x_24785:
        /* <DEDUP_REMOVED lines=14> */
.L_x_24790:
[----:B------:R-:W-:Y:S05]  /*1f930*/  BSYNC B0 ;  /* 0x0000000000007941 */ /* 0x000fea0003800000 */
.L_x_24789:
[----:B------:R-:W-:-:S04]  /*1f940*/  LOP3.LUT R2, R2, R5, RZ, 0xfc, !PT ;  /* 0x0000000502027212 */ /* 0x000fc800078efcff */
[----:B------:R-:W-:Y:S01]  /*1f950*/  PRMT R22, R2, 0x7610, R22 ;  /* 0x0000761002167816 */ /* 0x000fe20000000016 */
[----:B------:R-:W-:Y:S06]  /*1f960*/  BRA `(.L_x_24736) ;  /* 0x0000000400507947 */ /* 0x000fec0003800000 */
.L_x_24774:
        /* <DEDUP_REMOVED lines=14> */
.L_x_24794:
[----:B------:R-:W-:Y:S05]  /*1fa50*/  BSYNC B0 ;  /* 0x0000000000007941 */ /* 0x000fea0003800000 */
.L_x_24793:
        /* <DEDUP_REMOVED lines=10> */
.L_x_24796:
[----:B------:R-:W-:Y:S05]  /*1fb00*/  BSYNC B0 ;  /* 0x0000000000007941 */ /* 0x000fea0003800000 */
.L_x_24795:
[----:B------:R-:W-:Y:S05]  /*1fb10*/  BRA `(.L_x_24736) ;  /* 0x0000000000e47947 */ /* 0x000fea0003800000 */
.L_x_24733:
        /* <DEDUP_REMOVED lines=16> */
.L_x_24797:
[----:B------:R-:W-:Y:S01]  /*1fc20*/  PRMT R22, RZ, 0x7610, R22 ;  /* 0x00007610ff167816 */ /* 0x000fe20000000016 */
[----:B------:R-:W-:Y:S06]  /*1fc30*/  BRA `(.L_x_24736) ;  /* 0x00000000009c7947 */ /* 0x000fec0003800000 */
.L_x_24792:
        /* <DEDUP_REMOVED lines=16> */
.L_x_24799:
[----:B------:R-:W-:Y:S05]  /*1fd40*/  BSYNC B0 ;  /* 0x0000000000007941 */ /* 0x000fea0003800000 */
.L_x_24798:
[----:B------:R-:W-:-:S04]  /*1fd50*/  LOP3.LUT R0, R0, R5, RZ, 0xfc, !PT ;  /* 0x0000000500007212 */ /* 0x000fc800078efcff */
[----:B------:R-:W-:Y:S01]  /*1fd60*/  PRMT R22, R0, 0x7610, R22 ;  /* 0x0000761000167816 */ /* 0x000fe20000000016 */
[----:B------:R-:W-:Y:S06]  /*1fd70*/  BRA `(.L_x_24736) ;  /* 0x00000000004c7947 */ /* 0x000fec0003800000 */
.L_x_24791:
        /* <DEDUP_REMOVED lines=16> */
.L_x_24801:
[----:B------:R-:W-:Y:S05]  /*1fe80*/  BSYNC B0 ;  /* 0x0000000000007941 */ /* 0x000fea0003800000 */
.L_x_24800:
[----:B------:R-:W-:-:S04]  /*1fe90*/  LOP3.LUT R0, R0, R5, RZ, 0xfc, !PT ;  /* 0x0000000500007212 */ /* 0x000fc800078efcff */
[----:B------:R-:W-:-:S07]  /*1fea0*/  PRMT R22, R0, 0x7610, R22 ;  /* 0x0000761000167816 */ /* 0x000fce0000000016 */
.L_x_24736:
        /* <DEDUP_REMOVED lines=31> */
.L_x_24808:
[----:B------:R-:W-:Y:S05]  /*200a0*/  BSYNC B0 ;  /* 0x0000000000007941 */ /* 0x000fea0003800000 */
.L_x_24807:
[----:B------:R-:W-:-:S04]  /*200b0*/  LOP3.LUT R0, R0, R5, RZ, 0xfc, !PT ;  /* 0x0000000500007212 */ /* 0x000fc800078efcff */
[----:B------:R-:W-:Y:S01]  /*200c0*/  PRMT R3, R0, 0x7610, R3 ;  /* 0x0000761000037816 */ /* 0x000fe20000000003 */
[----:B------:R-:W-:Y:S06]  /*200d0*/  BRA `(.L_x_24809) ;  /* 0x0000001c00e87947 */ /* 0x000fec0003800000 */
.L_x_24805:
        /* <DEDUP_REMOVED lines=16> */
.L_x_24811:
[----:B------:R-:W-:Y:S05]  /*201e0*/  BSYNC B0 ;  /* 0x0000000000007941 */ /* 0x000fea0003800000 */
.L_x_24810:
[----:B------:R-:W-:-:S04]  /*201f0*/  LOP3.LUT R0, R0, R5, RZ, 0xfc, !PT ;  /* 0x0000000500007212 */ /* 0x000fc800078efcff */
[----:B------:R-:W-:Y:S01]  /*20200*/  PRMT R3, R0, 0x7610, R3 ;  /* 0x0000761000037816 */ /* 0x000fe20000000003 */
[----:B------:R-:W-:Y:S06]  /*20210*/  BRA `(.L_x_24809) ;  /* 0x0000001c00987947 */ /* 0x000fec0003800000 */
.L_x_24804:
        /* <DEDUP_REMOVED lines=22> */
.L_x_24815:
[----:B------:R-:W-:Y:S05]  /*20380*/  BSYNC B0 ;  /* 0x0000000000007941 */ /* 0x000fea0003800000 */
.L_x_24814:
[----:B------:R-:W-:-:S04]  /*20390*/  LOP3.LUT R0, R0, R5, RZ, 0xfc, !PT ;  /* 0x0000000500007212 */ /* 0x000fc800078efcff */
[----:B------:R-:W-:Y:S01]  /*203a0*/  PRMT R3, R0, 0x7610, R3 ;  /* 0x0000761000037816 */ /* 0x000fe20000000003 */
[----:B------:R-:W-:Y:S06]  /*203b0*/  BRA `(.L_x_24809) ;  /* 0x0000001c00307947 */ /* 0x000fec0003800000 */
.L_x_24813:
        /* <DEDUP_REMOVED lines=16> */
.L_x_24817:
[----:B------:R-:W-:Y:S05]  /*204c0*/  BSYNC B0 ;  /* 0x0000000000007941 */ /* 0x000fea0003800000 */
.L_x_24816:
[----:B------:R-:W-:-:S04]  /*204d0*/  LOP3.LUT R0, R0, R5, RZ, 0xfc, !PT ;  /* 0x0000000500007212 */ /* 0x000fc800078efcff */
[----:B------:R-:W-:Y:S01]  /*204e0*/  PRMT R3, R0, 0x7610, R3 ;  /* 0x0000761000037816 */ /* 0x000fe20000000003 */
[----:B------:R-:W-:Y:S06]  /*204f0*/  BRA `(.L_x_24809) ;  /* 0x0000001800e07947 */ /* 0x000fec0003800000 */
.L_x_24812:
        /* <DEDUP_REMOVED lines=16> */
.L_x_24819:
[----:B------:R-:W-:Y:S05]  /*20600*/  BSYNC B0 ;  /* 0x0000000000007941 */ /* 0x000fea0003800000 */
.L_x_24818:
[----:B------:R-:W-:-:S04]  /*20610*/  LOP3.LUT R0, R0, R5, RZ, 0xfc, !PT ;  /* 0x0000000500007212 */ /* 0x000fc800078efcff */
[----:B------:R-:W-:Y:S01]  /*20620*/  PRMT R3, R0, 0x7610, R3 ;  /* 0x0000761000037816 */ /* 0x000fe20000000003 */
[----:B------:R-:W-:Y:S06]  /*20630*/  BRA `(.L_x_24809) ;  /* 0x0000001800907947 */ /* 0x000fec0003800000 */
.L_x_24803:
        /* <DEDUP_REMOVED lines=21> */
.L_x_24823:
[----:B------:R-:W-:Y:S05]  /*20790*/  BSYNC B0 ;  /* 0x0000000000007941 */ /* 0x000fea0003800000 */
.L_x_24822:
[----:B------:R-:W-:-:S04]  /*207a0*/  LOP3.LUT R0, R0, R5, RZ, 0xfc, !PT ;  /* 0x0000000500007212 */ /* 0x000fc800078efcff */
[----:B------:R-:W-:Y:S01]  /*207b0*/  PRMT R3, R0, 0x7610, R3 ;  /* 0x0000761000037816 */ /* 0x000fe20000000003 */
[----:B------:R-:W-:Y:S06]  /*207c0*/  BRA `(.L_x_24809) ;  /* 0x00000018002c7947 */ /* 0x000fec0003800000 */
.L_x_24821:
        /* <DEDUP_REMOVED lines=16> */
.L_x_24825:
[----:B------:R-:W-:Y:S05]  /*208d0*/  BSYNC B0 ;  /* 0x0000000000007941 */ /* 0x000fea0003800000 */
.L_x_24824:
[----:B------:R-:W-:-:S04]  /*208e0*/  LOP3.LUT R0, R0, R5, RZ, 0xfc, !PT ;  /* 0x0000000500007212 */ /* 0x000fc800078efcff */
[----:B------:R-:W-:Y:S01]  /*208f0*/  PRMT R3, R0, 0x7610, R3 ;  /* 0x0000761000037816 */ /* 0x000fe20000000003 */
[----:B------:R-:W-:Y:S06]  /*20900*/  BRA `(.L_x_24809) ;  /* 0x0000001400dc7947 */ /* 0x000fec0003800000 */
.L_x_24820:
        /* <DEDUP_REMOVED lines=21> */
.L_x_24829:
[----:B------:R-:W-:Y:S05]  /*20a60*/  BSYNC B0 ;  /* 0x0000000000007941 */ /* 0x000fea0003800000 */
.L_x_24828:
[----:B------:R-:W-:-:S04]  /*20a70*/  LOP3.LUT R0, R0, R5, RZ, 0xfc, !PT ;  /* 0x0000000500007212 */ /* 0x000fc800078efcff */
[----:B------:R-:W-:Y:S01]  /*20a80*/  PRMT R3, R0, 0x7610, R3 ;  /* 0x0000761000037816 */ /* 0x000fe20000000003 */
[----:B------:R-:W-:Y:S06]  /*20a90*/  BRA `(.L_x_24809) ;  /* 0x0000001400787947 */ /* 0x000fec0003800000 */
.L_x_24827:
        /* <DEDUP_REMOVED lines=16> */
.L_x_24831:
[----:B------:R-:W-:Y:S05]  /*20ba0*/  BSYNC B0 ;  /* 0x0000000000007941 */ /* 0x000fea0003800000 */
.L_x_24830:
[----:B------:R-:W-:-:S04]  /*20bb0*/  LOP3.LUT R0, R0, R5, RZ, 0xfc, !PT ;  /* 0x0000000500007212 */ /* 0x000fc800078efcff */
[----:B------:R-:W-:Y:S01]  /*20bc0*/  PRMT R3, R0, 0x7610, R3 ;  /* 0x0000761000037816 */ /* 0x000fe20000000003 */
[----:B------:R-:W-:Y:S06]  /*20bd0*/  BRA `(.L_x_24809) ;  /* 0x0000001400287947 */ /* 0x000fec0003800000 */
.L_x_24826:
        /* <DEDUP_REMOVED lines=20> */
.L_x_24833:
[----:B------:R-:W-:Y:S05]  /*20d20*/  BSYNC B0 ;  /* 0x0000000000007941 */ /* 0x000fea0003800000 */
.L_x_24832:
[----:B------:R-:W-:-:S04]  /*20d30*/  LOP3.LUT R4, R4, R5, RZ, 0xfc, !PT ;  /* 0x0000000504047212 */ /* 0x000fc800078efcff */
[----:B------:R-:W-:Y:S01]  /*20d40*/  PRMT R3, R4, 0x7610, R3 ;  /* 0x0000761004037816 */ /* 0x000fe20000000003 */
[----:B------:R-:W-:Y:S06]  /*20d50*/  BRA `(.L_x_24809) ;  /* 0x0000001000c87947 */ /* 0x000fec0003800000 */
.L_x_24802:
        /* <DEDUP_REMOVED lines=22> */
.L_x_24838:
[----:B------:R-:W-:Y:S05]  /*20ec0*/  BSYNC B0 ;  /* 0x0000000000007941 */ /* 0x000fea0003800000 */
.L_x_24837:
[----:B------:R-:W-:Y:S01]  /*20ed0*/  PRMT R3, R0, 0x7610, R3 ;  /* 0x0000761000037816 */ /* 0x000fe20000000003 */
[----:B------:R-:W-:Y:S06]  /*20ee0*/  BRA `(.L_x_24809) ;  /* 0x0000001000647947 */ /* 0x000fec0003800000 */
.L_x_24836:
        /* <DEDUP_REMOVED lines=20> */
.L_x_24840:
[----:B------:R-:W-:Y:S05]  /*21030*/  BSYNC B0 ;  /* 0x0000000000007941 */ /* 0x000fea0003800000 */
.L_x_24839:
[----:B------:R-:W-:-:S04]  /*21040*/  LOP3.LUT R0, R0, R5, RZ, 0xfc, !PT ;  /* 0x0000000500007212 */ /* 0x000fc800078efcff */
[----:B------:R-:W-:Y:S01]  /*21050*/  PRMT R3, R0, 0x7610, R3 ;  /* 0x0000761000037816 */ /* 0x000fe20000000003 */
[----:B------:R-:W-:Y:S06]  /*21060*/  BRA `(.L_x_24809) ;  /* 0x0000001000047947 */ /* 0x000fec0003800000 */
.L_x_24835:
        /* <DEDUP_REMOVED lines=8> */
.L_x_24842:
        /* <DEDUP_REMOVED lines=26> */
.L_x_24844:
[----:B------:R-:W-:Y:S05]  /*21290*/  BSYNC B0 ;  /* 0x0000000000007941 */ /* 0x000fea0003800000 */
.L_x_24843:
[----:B------:R-:W-:Y:S01]  /*212a0*/  LOP3.LUT R3, R0, R3, RZ, 0xfc, !PT ;  /* 0x0000000300037212 */ /* 0x000fe200078efcff */
[----:B------:R-:W-:Y:S06]  /*212b0*/  BRA `(.L_x_24809) ;  /* 0x0000000c00707947 */ /* 0x000fec0003800000 */
.L_x_24841:
        /* <DEDUP_REMOVED lines=16> */
.L_x_24846:
[----:B------:R-:W-:Y:S05]  /*213c0*/  BSYNC B0 ;  /* 0x0000000000007941 */ /* 0x000fea0003800000 */
.L_x_24845:
[----:B------:R-:W-:-:S04]  /*213d0*/  LOP3.LUT R0, R0, R5, RZ, 0xfc, !PT ;  /* 0x0000000500007212 */ /* 0x000fc800078efcff */
[----:B------:R-:W-:Y:S01]  /*213e0*/  PRMT R3, R0, 0x7610, R3 ;  /* 0x0000761000037816 */ /* 0x000fe20000000003 */
[----:B------:R-:W-:Y:S06]  /*213f0*/  BRA `(.L_x_24809) ;  /* 0x0000000c00207947 */ /* 0x000fec0003800000 */
.L_x_24834:
        /* <DEDUP_REMOVED lines=24> */
.L_x_24851:
[----:B------:R-:W-:Y:S05]  /*21580*/  BSYNC B0 ;  /* 0x0000000000007941 */ /* 0x000fea0003800000 */
.L_x_24850:
[----:B------:R-:W-:-:S04]  /*21590*/  LOP3.LUT R0, R0, R5, RZ, 0xfc, !PT ;  /* 0x0000000500007212 */ /* 0x000fc800078efcff */
[----:B------:R-:W-:Y:S01]  /*215a0*/  PRMT R3, R0, 0x7610, R3 ;  /* 0x0000761000037816 */ /* 0x000fe20000000003 */
[----:B------:R-:W-:Y:S06]  /*215b0*/  BRA `(.L_x_24809) ;  /* 0x0000000800b07947 */ /* 0x000fec0003800000 */
.L_x_24849:
        /* <DEDUP_REMOVED lines=21> */
.L_x_24855:
[----:B------:R-:W-:Y:S05]  /*21710*/  BSYNC B1 ;  /* 0x0000000000017941 */ /* 0x000fea0003800000 */
.L_x_24854:
[----:B------:R-:W-:Y:S01]  /*21720*/  LEA R3, R0, 0x3b800000, 0x17 ;  /* 0x3b80000000037811 */ /* 0x000fe200078eb8ff */
[----:B------:R-:W-:-:S05]  /*21730*/  IMAD.SHL.U32 R0, R2, 0x100000, RZ ;  /* 0x0010000002007824 */ /* 0x000fca00078e00ff */
[----:B------:R-:W-:-:S07]  /*21740*/  LOP3.LUT R0, R3, R0, R4, 0xfe, !PT ;  /* 0x0000000003007212 */ /* 0x000fce00078efe04 */
.L_x_24853:
[----:B------:R-:W-:Y:S05]  /*21750*/  BSYNC B0 ;  /* 0x0000000000007941 */ /* 0x000fea0003800000 */
.L_x_24852:
        /* <DEDUP_REMOVED lines=14> */
.L_x_24857:
[----:B------:R-:W-:Y:S05]  /*21840*/  BSYNC B0 ;  /* 0x0000000000007941 */ /* 0x000fea0003800000 */
.L_x_24856:
[----:B------:R-:W-:-:S04]  /*21850*/  LOP3.LUT R2, R2, R5, RZ, 0xfc, !PT ;  /* 0x0000000502027212 */ /* 0x000fc800078efcff */
[----:B------:R-:W-:Y:S01]  /*21860*/  PRMT R3, R2, 0x7610, R3 ;  /* 0x0000761002037816 */ /* 0x000fe20000000003 */
[----:B------:R-:W-:Y:S06]  /*21870*/  BRA `(.L_x_24809) ;  /* 0x0000000800007947 */ /* 0x000fec0003800000 */
.L_x_24848:
        /* <DEDUP_REMOVED lines=21> */
.L_x_24861:
[----:B------:R-:W-:Y:S05]  /*219d0*/  BSYNC B1 ;  /* 0x0000000000017941 */ /* 0x000fea0003800000 */
.L_x_24860:
[----:B------:R-:W-:Y:S01]  /*219e0*/  LEA R3, R0, 0x37800000, 0x17 ;  /* 0x3780000000037811 */ /* 0x000fe200078eb8ff */
[----:B------:R-:W-:-:S05]  /*219f0*/  IMAD.SHL.U32 R0, R2, 0x200000, RZ ;  /* 0x0020000002007824 */ /* 0x000fca00078e00ff */
[----:B------:R-:W-:-:S07]  /*21a00*/  LOP3.LUT R0, R3, R0, R4, 0xfe, !PT ;  /* 0x0000000003007212 */ /* 0x000fce00078efe04 */
.L_x_24859:
[----:B------:R-:W-:Y:S05]  /*21a10*/  BSYNC B0 ;  /* 0x0000000000007941 */ /* 0x000fea0003800000 */
.L_x_24858:
        /* <DEDUP_REMOVED lines=14> */
.L_x_24863:
[----:B------:R-:W-:Y:S05]  /*21b00*/  BSYNC B0 ;  /* 0x0000000000007941 */ /* 0x000fea0003800000 */
.L_x_24862:
[----:B------:R-:W-:-:S04]  /*21b10*/  LOP3.LUT R2, R2, R5, RZ, 0xfc, !PT ;  /* 0x0000000502027212 */ /* 0x000fc800078efcff */
[----:B------:R-:W-:Y:S01]  /*21b20*/  PRMT R3, R2, 0x7610, R3 ;  /* 0x0000761002037816 */ /* 0x000fe20000000003 */
[----:B------:R-:W-:Y:S06]  /*21b30*/  BRA `(.L_x_24809) ;  /* 0x0000000400507947 */ /* 0x000fec0003800000 */
.L_x_24847:
        /* <DEDUP_REMOVED lines=14> */
.L_x_24867:
[----:B------:R-:W-:Y:S05]  /*21c20*/  BSYNC B0 ;  /* 0x0000000000007941 */ /* 0x000fea0003800000 */
.L_x_24866:
        /* <DEDUP_REMOVED lines=10> */
.L_x_24869:
[----:B------:R-:W-:Y:S05]  /*21cd0*/  BSYNC B0 ;  /* 0x0000000000007941 */ /* 0x000fea0003800000 */
.L_x_24868:
[----:B------:R-:W-:Y:S05]  /*21ce0*/  BRA `(.L_x_24809) ;  /* 0x0000000000e47947 */ /* 0x000fea0003800000 */
.L_x_24806:
        /* <DEDUP_REMOVED lines=16> */
.L_x_24870:
[----:B------:R-:W-:Y:S01]  /*21df0*/  PRMT R3, RZ, 0x7610, R3 ;  /* 0x00007610ff037816 */ /* 0x000fe20000000003 */
[----:B------:R-:W-:Y:S06]  /*21e00*/  BRA `(.L_x_24809) ;  /* 0x00000000009c7947 */ /* 0x000fec0003800000 */
.L_x_24865:
        /* <DEDUP_REMOVED lines=16> */
.L_x_24872:
[----:B------:R-:W-:Y:S05]  /*21f10*/  BSYNC B0 ;  /* 0x0000000000007941 */ /* 0x000fea0003800000 */
.L_x_24871:
[----:B------:R-:W-:-:S04]  /*21f20*/  LOP3.LUT R0, R0, R5, RZ, 0xfc, !PT ;  /* 0x0000000500007212 */ /* 0x000fc800078efcff */
[----:B------:R-:W-:Y:S01]  /*21f30*/  PRMT R3, R0, 0x7610, R3 ;  /* 0x0000761000037816 */ /* 0x000fe20000000003 */
[----:B------:R-:W-:Y:S06]  /*21f40*/  BRA `(.L_x_24809) ;  /* 0x00000000004c7947 */ /* 0x000fec0003800000 */
.L_x_24864:
        /* <DEDUP_REMOVED lines=16> */
.L_x_24874:
[----:B------:R-:W-:Y:S05]  /*22050*/  BSYNC B0 ;  /* 0x0000000000007941 */ /* 0x000fea0003800000 */
.L_x_24873:
[----:B------:R-:W-:-:S04]  /*22060*/  LOP3.LUT R0, R0, R5, RZ, 0xfc, !PT ;  /* 0x0000000500007212 */ /* 0x000fc800078efcff */
[----:B------:R-:W-:-:S07]  /*22070*/  PRMT R3, R0, 0x7610, R3 ;  /* 0x0000761000037816 */ /* 0x000fce0000000003 */
.L_x_24809:
        /* <DEDUP_REMOVED lines=34> */
[----:B0-----:R-:W-:Y:S01]  /*222a0*/  STG.E.U8 desc[UR36][R16.64], R3 ;  /* 0x0000000310007986 */ /* 0x001fe2000c101124 */
[----:B------:R-:W-:Y:S05]  /*222b0*/  EXIT ;  /* 0x000000000000794d */ /* 0x000fea0003800000 */
.L_x_24878:
        /* <DEDUP_REMOVED lines=20> */
[----:B0-----:R-:W-:Y:S01]  /*22400*/  STG.E.U8 desc[UR36][R16.64], R2 ;  /* 0x0000000210007986 */ /* 0x001fe2000c101124 */
[----:B------:R-:W-:Y:S05]  /*22410*/  EXIT ;  /* 0x000000000000794d */ /* 0x000fea0003800000 */
.L_x_24877:
        /* <DEDUP_REMOVED lines=26> */
[----:B0-----:R-:W-:Y:S01]  /*225c0*/  STG.E.64 desc[UR36][R16.64], R2 ;  /* 0x0000000210007986 */ /* 0x001fe2000c101b24 */
[----:B------:R-:W-:Y:S05]  /*225d0*/  EXIT ;  /* 0x000000000000794d */ /* 0x000fea0003800000 */
.L_x_24881:
        /* <DEDUP_REMOVED lines=20> */
[----:B0-----:R-:W-:Y:S01]  /*22720*/  STG.E desc[UR36][R16.64], R3 ;  /* 0x0000000310007986 */ /* 0x001fe2000c101924 */
[----:B------:R-:W-:Y:S05]  /*22730*/  EXIT ;  /* 0x000000000000794d */ /* 0x000fea0003800000 */
.L_x_24880:
        /* <DEDUP_REMOVED lines=20> */
[----:B0-----:R-:W-:Y:S01]  /*22880*/  STG.E.U16 desc[UR36][R16.64], R3 ;  /* 0x0000000310007986 */ /* 0x001fe2000c101524 */
[----:B------:R-:W-:Y:S05]  /*22890*/  EXIT ;  /* 0x000000000000794d */ /* 0x000fea0003800000 */
.L_x_24876:
        /* <DEDUP_REMOVED lines=25> */
[----:B------:R-:W-:Y:S01]  /*22a30*/  STG.E desc[UR36][R16.64], R3 ;  /* 0x0000000310007986 */ /* 0x000fe2000c101924 */
[----:B------:R-:W-:Y:S05]  /*22a40*/  EXIT ;  /* 0x000000000000794d */ /* 0x000fea0003800000 */
.L_x_24883:
        /* <DEDUP_REMOVED lines=20> */
[----:B------:R-:W-:Y:S01]  /*22b90*/  STG.E.U16 desc[UR36][R16.64], R0 ;  /* 0x0000000010007986 */ /* 0x000fe2000c101524 */
[----:B------:R-:W-:Y:S05]  /*22ba0*/  EXIT ;  /* 0x000000000000794d */ /* 0x000fea0003800000 */
.L_x_24882:
        /* <DEDUP_REMOVED lines=26> */
[----:B------:R-:W-:Y:S01]  /*22d50*/  STG.E.64 desc[UR36][R16.64], R4 ;  /* 0x0000000410007986 */ /* 0x000fe2000c101b24 */
[----:B------:R-:W-:Y:S05]  /*22d60*/  EXIT ;  /* 0x000000000000794d */ /* 0x000fea0003800000 */
.L_x_24885:
        /* <DEDUP_REMOVED lines=21> */
[----:B------:R-:W-:Y:S01]  /*22ec0*/  STG.E desc[UR36][R16.64], R3 ;  /* 0x0000000310007986 */ /* 0x000fe2000c101924 */
[----:B------:R-:W-:Y:S05]  /*22ed0*/  EXIT ;  /* 0x000000000000794d */ /* 0x000fea0003800000 */
.L_x_24884:
        /* <DEDUP_REMOVED lines=21> */
[----:B0-----:R-:W-:Y:S01]  /*23030*/  STG.E.64 desc[UR36][R16.64], R2 ;  /* 0x0000000210007986 */ /* 0x001fe2000c101b24 */
[----:B------:R-:W-:Y:S05]  /*23040*/  EXIT ;  /* 0x000000000000794d */ /* 0x000fea0003800000 */
.L_x_24875:
        /* <DEDUP_REMOVED lines=29> */
[----:B------:R-:W-:Y:S01]  /*23220*/  STG.E.U8 desc[UR36][R16.64], R3 ;  /* 0x0000000310007986 */ /* 0x000fe2000c101124 */
[----:B------:R-:W-:Y:S05]  /*23230*/  EXIT ;  /* 0x000000000000794d */ /* 0x000fea0003800000 */
.L_x_24888:
        /* <DEDUP_REMOVED lines=22> */
[----:B0-----:R-:W-:Y:S01]  /*233a0*/  STG.E.128 desc[UR36][R16.64], R4 ;  /* 0x0000000410007986 */ /* 0x001fe2000c101d24 */
[----:B------:R-:W-:Y:S05]  /*233b0*/  EXIT ;  /* 0x000000000000794d */ /* 0x000fea0003800000 */
.L_x_24887:
[----:B------:R-:W-:-:S13]  /*233c0*/  ISETP.NE.AND P0, PT, R0, 0xf, PT ;  /* 0x0000000f0000780c */ /* 0x000fda0003f05270 */
[----:B------:R-:W-:Y:S05]  /*233d0*/  @!P0 BRA `(.L_x_24889) ;  /* 0x0000000000b88947 */ /* 0x000fea0003800000 */
[----:B------:R-:W-:-:S13]  /*233e0*/  ISETP.NE.AND P0, PT, R0, 0x17, PT ;  /* 0x000000170000780c */ /* 0x000fda0003f05270 */
[----:B------:R-:W-:Y:S05]  /*233f0*/  @!P0 BRA `(.L_x_24890) ;  /* 0x0000000000108947 */ /* 0x000fea0003800000 */
[----:B------:R-:W-:-:S13]  /*23400*/  ISETP.NE.AND P0, PT, R0, 0x18, PT ;  /* 0x000000180000780c */ /* 0x000fda0003f05270 */
[----:B------:R-:W-:Y:S05]  /*23410*/  @P0 BRA `(.L_x_24879) ;  /* 0x0000000c00600947 */ /* 0x000fea0003800000 */
[----:B------:R-:W-:Y:S01]  /*23420*/  STG.E.U8 desc[UR36][R16.64], R3 ;  /* 0x0000000310007986 */ /* 0x000fe2000c101124 */
[----:B------:R-:W-:Y:S05]  /*23430*/  EXIT ;  /* 0x000000000000794d */ /* 0x000fea0003800000 */
.L_x_24890:
        /* <DEDUP_REMOVED lines=31> */
.L_x_24892:
[----:B------:R-:W-:Y:S01]  /*23630*/  IMAD.MOV.U32 R0, RZ, RZ, 0x7f ;  /* 0x0000007fff007424 */ /* 0x000fe200078e00ff */
[----:B------:R-:W-:-:S04]  /*23640*/  ISETP.GT.U32.AND P0, PT, R2, 0x7f800000, PT ;  /* 0x7f8000000200780c */ /* 0x000fc80003f04070 */
[----:B------:R-:W-:-:S09]  /*23650*/  SEL R0, R0, 0x7c, P0 ;  /* 0x0000007c00007807 */ /* 0x000fd20000000000 */
.L_x_24893:
[----:B------:R-:W-:Y:S05]  /*23660*/  BSYNC B0 ;  /* 0x0000000000007941 */ /* 0x000fea0003800000 */
.L_x_24891:
[----:B------:R-:W-:-:S04]  /*23670*/  LOP3.LUT R2, R3, 0x80000000, RZ, 0xc0, !PT ;  /* 0x8000000003027812 */ /* 0x000fc800078ec0ff */
[----:B------:R-:W-:-:S04]  /*23680*/  SHF.R.U32.HI R3, RZ, 0x18, R2 ;  /* 0x00000018ff037819 */ /* 0x000fc80000011602 */
[----:B------:R-:W-:-:S05]  /*23690*/  LOP3.LUT R3, R0, R3, RZ, 0xfc, !PT ;  /* 0x0000000300037212 */ /* 0x000fca00078efcff */
[----:B------:R-:W-:Y:S01]  /*236a0*/  STG.E.U8 desc[UR36][R16.64], R3 ;  /* 0x0000000310007986 */ /* 0x000fe2000c101124 */
[----:B------:R-:W-:Y:S05]  /*236b0*/  EXIT ;  /* 0x000000000000794d */ /* 0x000fea0003800000 */
.L_x_24889:
        /* <DEDUP_REMOVED lines=20> */
[----:B------:R-:W-:Y:S01]  /*23800*/  STG.E.U16 desc[UR36][R16.64], R0 ;  /* 0x0000000010007986 */ /* 0x000fe2000c101524 */
[----:B------:R-:W-:Y:S05]  /*23810*/  EXIT ;  /* 0x000000000000794d */ /* 0x000fea0003800000 */
.L_x_24886:
        /* <DEDUP_REMOVED lines=28> */
[----:B0-----:R-:W-:Y:S01]  /*239e0*/  STG.E.U16 desc[UR36][R16.64], R3 ;  /* 0x0000000310007986 */ /* 0x001fe2000c101524 */
[----:B------:R-:W-:Y:S05]  /*239f0*/  EXIT ;  /* 0x000000000000794d */ /* 0x000fea0003800000 */
.L_x_24896:
        /* <DEDUP_REMOVED lines=34> */
.L_x_24899:
[----:B------:R-:W-:-:S04]  /*23c20*/  LOP3.LUT R2, R3, 0x80000000, R6, 0xc8, !PT ;  /* 0x8000000003027812 */ /* 0x000fc800078ec806 */
[----:B------:R-:W-:-:S04]  /*23c30*/  SHF.R.U32.HI R3, RZ, 0x18, R2 ;  /* 0x00000018ff037819 */ /* 0x000fc80000011602 */
[----:B------:R-:W-:-:S04]  /*23c40*/  LOP3.LUT R0, R0, R3, RZ, 0xfc, !PT ;  /* 0x0000000300007212 */ /* 0x000fc800078efcff */
[----:B------:R-:W-:-:S07]  /*23c50*/  PRMT R8, R0, 0x7610, R8 ;  /* 0x0000761000087816 */ /* 0x000fce0000000008 */
.L_x_24898:
[----:B------:R-:W-:Y:S05]  /*23c60*/  BSYNC B0 ;  /* 0x0000000000007941 */ /* 0x000fea0003800000 */
.L_x_24897:
[----:B------:R-:W-:Y:S01]  /*23c70*/  STG.E.U8 desc[UR36][R16.64], R8 ;  /* 0x0000000810007986 */ /* 0x000fe2000c101124 */
[----:B------:R-:W-:Y:S05]  /*23c80*/  EXIT ;  /* 0x000000000000794d */ /* 0x000fea0003800000 */
.L_x_24895:
        /* <DEDUP_REMOVED lines=34> */
.L_x_24902:
[----:B------:R-:W-:-:S04]  /*23eb0*/  LOP3.LUT R2, R3, 0x80000000, R6, 0xc8, !PT ;  /* 0x8000000003027812 */ /* 0x000fc800078ec806 */
[----:B------:R-:W-:-:S04]  /*23ec0*/  SHF.R.U32.HI R3, RZ, 0x18, R2 ;  /* 0x00000018ff037819 */ /* 0x000fc80000011602 */
[----:B------:R-:W-:-:S04]  /*23ed0*/  LOP3.LUT R0, R0, R3, RZ, 0xfc, !PT ;  /* 0x0000000300007212 */ /* 0x000fc800078efcff */
[----:B------:R-:W-:-:S07]  /*23ee0*/  PRMT R8, R0, 0x7610, R8 ;  /* 0x0000761000087816 */ /* 0x000fce0000000008 */
.L_x_24901:
[----:B------:R-:W-:Y:S05]  /*23ef0*/  BSYNC B0 ;  /* 0x0000000000007941 */ /* 0x000fea0003800000 */
.L_x_24900:
[----:B------:R-:W-:Y:S01]  /*23f00*/  STG.E.U8 desc[UR36][R16.64], R8 ;  /* 0x0000000810007986 */ /* 0x000fe2000c101124 */
[----:B------:R-:W-:Y:S05]  /*23f10*/  EXIT ;  /* 0x000000000000794d */ /* 0x000fea0003800000 */
.L_x_24894:
        /* <DEDUP_REMOVED lines=40> */
.L_x_24879:
        /* <DEDUP_REMOVED lines=16> */
.L_x_24905:
[----:B------:R-:W-:Y:S05]  /*242a0*/  EXIT ;  /* 0x000000000000794d */ /* 0x000fea0003800000 */
.L_x_24904:
        /* <DEDUP_REMOVED lines=20> */
[----:B0-----:R-:W-:Y:S01]  /*243f0*/  STG.E.64 desc[UR36][R16.64], R2 ;  /* 0x0000000210007986 */ /* 0x001fe2000c101b24 */
[----:B------:R-:W-:Y:S05]  /*24400*/  EXIT ;  /* 0x000000000000794d */ /* 0x000fea0003800000 */
.L_x_24903:
        /* <DEDUP_REMOVED lines=20> */
[----:B0-----:R-:W-:Y:S01]  /*24550*/  STG.E desc[UR36][R16.64], R3 ;  /* 0x0000000310007986 */ /* 0x001fe2000c101924 */
[----:B------:R-:W-:Y:S05]  /*24560*/  EXIT ;  /* 0x000000000000794d */ /* 0x000fea0003800000 */
.L_x_24906:
        /* <DEDUP_REMOVED lines=9> */
.L_x_44571:


//--------------------- .text._ZN2at6native27unrolled_elementwise_kernelIZZZNS0_49_GLOBAL__N__657f93f7_16_TensorCompare_cu_71e06f4e17where_kernel_implERNS_14TensorIteratorEENKUlvE_clEvENKUlvE14_clEvEUlbN3c1013Float8_e4m3fnES8_E_St5arrayIPcLm4EELi4E23TrivialOffsetCalculatorILi3EjESD_ILi1EjENS0_6memory12LoadWithCastILi3EEENSG_13StoreWithCastILi1EEEEEviT_T0_T2_T3_T4_T5_ --------------------------
	.section	.text._ZN2at6native27unrolled_elementwise_kernelIZZZNS0_49_GLOBAL__N__657f93f7_16_TensorCompare_cu_71e06f4e17where_kernel_implERNS_14TensorIteratorEENKUlvE_clEvENKUlvE14_clEvEUlbN3c1013Float8_e4m3fnES8_E_St5arrayIPcLm4EELi4E23TrivialOffsetCalculatorILi3EjESD_ILi1EjENS0_6memory12LoadWithCastILi3EEENSG_13StoreWithCastILi1EEEEEviT_T0_T2_T3_T4_T5_,"ax",@progbits
	.align	128
        .global         _ZN2at6native27unrolled_elementwise_kernelIZZZNS0_49_GLOBAL__N__657f93f7_16_TensorCompare_cu_71e06f4e17where_kernel_implERNS_14TensorIteratorEENKUlvE_clEvENKUlvE14_clEvEUlbN3c1013Float8_e4m3fnES8_E_St5arrayIPcLm4EELi4E23TrivialOffsetCalculatorILi3EjESD_ILi1EjENS0_6memory12LoadWithCastILi3EEENSG_13StoreWithCastILi1EEEEEviT_T0_T2_T3_T4_T5_
        .type           _ZN2at6native27unrolled_elementwise_kernelIZZZNS0_49_GLOBAL__N__657f93f7_16_TensorCompare_cu_71e06f4e17where_kernel_implERNS_14TensorIteratorEENKUlvE_clEvENKUlvE14_clEvEUlbN3c1013Float8_e4m3fnES8_E_St5arrayIPcLm4EELi4E23TrivialOffsetCalculatorILi3EjESD_ILi1EjENS0_6memory12LoadWithCastILi3EEENSG_13StoreWithCastILi1EEEEEviT_T0_T2_T3_T4_T5_,@function
        .size           _ZN2at6native27unrolled_elementwise_kernelIZZZNS0_49_GLOBAL__N__657f93f7_16_TensorCompare_cu_71e06f4e17where_kernel_implERNS_14TensorIteratorEENKUlvE_clEvENKUlvE14_clEvEUlbN3c1013Float8_e4m3fnES8_E_St5arrayIPcLm4EELi4E23TrivialOffsetCalculatorILi3EjESD_ILi1EjENS0_6memory12LoadWithCastILi3EEENSG_13StoreWithCastILi1EEEEEviT_T0_T2_T3_T4_T5_,(.L_x_44572 - _ZN2at6native27unrolled_elementwise_kernelIZZZNS0_49_GLOBAL__N__657f93f7_16_TensorCompare_cu_71e06f4e17where_kernel_implERNS_14TensorIteratorEENKUlvE_clEvENKUlvE14_clEvEUlbN3c1013Float8_e4m3fnES8_E_St5arrayIPcLm4EELi4E23TrivialOffsetCalculatorILi3EjESD_ILi1EjENS0_6memory12LoadWithCastILi3EEENSG_13StoreWithCastILi1EEEEEviT_T0_T2_T3_T4_T5_)
        .other          _ZN2at6native27unrolled_elementwise_kernelIZZZNS0_49_GLOBAL__N__657f93f7_16_TensorCompare_cu_71e06f4e17where_kernel_implERNS_14TensorIteratorEENKUlvE_clEvENKUlvE14_clEvEUlbN3c1013Float8_e4m3fnES8_E_St5arrayIPcLm4EELi4E23TrivialOffsetCalculatorILi3EjESD_ILi1EjENS0_6memory12LoadWithCastILi3EEENSG_13StoreWithCastILi1EEEEEviT_T0_T2_T3_T4_T5_,@"STO_CUDA_ENTRY STV_DEFAULT"
_ZN2at6native27unrolled_elementwise_kernelIZZZNS0_49_GLOBAL__N__657f93f7_16_TensorCompare_cu_71e06f4e17where_kernel_implERNS_14TensorIteratorEENKUlvE_clEvENKUlvE14_clEvEUlbN3c1013Float8_e4m3fnES8_E_St5arrayIPcLm4EELi4E23TrivialOffsetCalculatorILi3EjESD_ILi1EjENS0_6memory12LoadWithCastILi3EEENSG_13StoreWithCastILi1EEEEEviT_T0_T2_T3_T4_T5_:
.text._ZN2at6native27unrolled_elementwise_kernelIZZZNS0_49_GLOBAL__N__657f93f7_16_TensorCompare_cu_71e06f4e17where_kernel_implERNS_14TensorIteratorEENKUlvE_clEvENKUlvE14_clEvEUlbN3c1013Float8_e4m3fnES8_E_St5arrayIPcLm4EELi4E23TrivialOffsetCalculatorILi3EjESD_ILi1EjENS0_6memory12LoadWithCastILi3EEENSG_13StoreWithCastILi1EEEEEviT_T0_T2_T3_T4_T5_:
        /* <DEDUP_REMOVED lines=37> */
.L_x_24912:
[----:B------:R-:W2:Y:S02]  /*0250*/  LDG.E.U8 R2, desc[UR36][R2.64] ;  /* 0x0000002402027981 */ /* 0x000ea4000c1e1100 */
[----:B--2---:R-:W-:-:S04]  /*0260*/  ISETP.NE.AND P0, PT, R2, RZ, PT ;  /* 0x000000ff0200720c */ /* 0x004fc80003f05270 */
[----:B------:R-:W-:Y:S01]  /*0270*/  P2R R16, PR, RZ, 0x1 ;  /* 0x00000001ff107803 */ /* 0x000fe20000000000 */
[----:B------:R-:W-:Y:S08]  /*0280*/  BRA `(.L_x_24914) ;  /* 0x0000000c00c47947 */ /* 0x000ff00003800000 */
.L_x_24911:
        /* <DEDUP_REMOVED lines=11> */
.L_x_24916:
[----:B------:R-:W2:Y:S02]  /*0340*/  LDG.E R2, desc[UR36][R2.64] ;  /* 0x0000002402027981 */ /* 0x000ea4000c1e1900 */
[----:B--2---:R-:W-:-:S04]  /*0350*/  ISETP.NE.AND P0, PT, R2, RZ, PT ;  /* 0x000000ff0200720c */ /* 0x004fc80003f05270 */
[----:B------:R-:W-:Y:S01]  /*0360*/  P2R R16, PR, RZ, 0x1 ;  /* 0x00000001ff107803 */ /* 0x000fe20000000000 */
[----:B------:R-:W-:Y:S08]  /*0370*/  BRA `(.L_x_24914) ;  /* 0x0000000c00887947 */ /* 0x000ff00003800000 */
.L_x_24915:
[----:B------:R-:W2:Y:S02]  /*0380*/  LDG.E.U16 R2, desc[UR36][R2.64] ;  /* 0x0000002402027981 */ /* 0x000ea4000c1e1500 */
[----:B--2---:R-:W-:-:S04]  /*0390*/  ISETP.NE.AND P0, PT, R2, RZ, PT ;  /* 0x000000ff0200720c */ /* 0x004fc80003f05270 */
[----:B------:R-:W-:Y:S01]  /*03a0*/  P2R R16, PR, RZ, 0x1 ;  /* 0x00000001ff107803 */ /* 0x000fe20000000000 */
[----:B------:R-:W-:Y:S08]  /*03b0*/  BRA `(.L_x_24914) ;  /* 0x0000000c00787947 */ /* 0x000ff00003800000 */
.L_x_24910:
        /* <DEDUP_REMOVED lines=10> */
.L_x_24918:
[----:B------:R-:W2:Y:S02]  /*0460*/  LDG.E.U16 R0, desc[UR36][R2.64] ;  /* 0x0000002402007981 */ /* 0x000ea4000c1e1500 */
[----:B--2---:R-:W-:-:S05]  /*0470*/  HADD2.F32 R0, -RZ, R0.H0_H0 ;  /* 0x20000000ff007230 */ /* 0x004fca0000004100 */
[----:B------:R-:W-:-:S04]  /*0480*/  FSETP.NEU.FTZ.AND P0, PT, R0, RZ, PT ;  /* 0x000000ff0000720b */ /* 0x000fc80003f1d000 */
[----:B------:R-:W-:Y:S01]  /*0490*/  P2R R16, PR, RZ, 0x1 ;  /* 0x00000001ff107803 */ /* 0x000fe20000000000 */
[----:B------:R-:W-:Y:S08]  /*04a0*/  BRA `(.L_x_24914) ;  /* 0x0000000c003c7947 */ /* 0x000ff00003800000 */
.L_x_24917:
        /* <DEDUP_REMOVED lines=12> */
.L_x_24920:
        /* <DEDUP_REMOVED lines=11> */
.L_x_24919:
[----:B------:R-:W2:Y:S02]  /*0620*/  LDG.E.64 R2, desc[UR36][R2.64] ;  /* 0x0000002402027981 */ /* 0x000ea4000c1e1b00 */
[----:B--2---:R-:W-:-:S06]  /*0630*/  DSETP.NEU.AND P0, PT, R2, RZ, PT ;  /* 0x000000ff0200722a */ /* 0x004fcc0003f0d000 */
[----:B------:R-:W-:Y:S01]  /*0640*/  P2R R16, PR, RZ, 0x1 ;  /* 0x00000001ff107803 */ /* 0x000fe20000000000 */
[----:B------:R-:W-:Y:S07]  /*0650*/  BRA `(.L_x_24914) ;  /* 0x0000000800d07947 */ /* 0x000fee0003800000 */
.L_x_24909:
        /* <DEDUP_REMOVED lines=12> */
.L_x_24923:
[----:B------:R-:W2:Y:S02]  /*0720*/  LDG.E.128 R4, desc[UR36][R2.64] ;  /* 0x0000002402047981 */ /* 0x000ea4000c1e1d00 */
[----:B--2---:R-:W-:-:S06]  /*0730*/  DSETP.NEU.AND P0, PT, R6, RZ, PT ;  /* 0x000000ff0600722a */ /* 0x004fcc0003f0d000 */
[----:B------:R-:W-:-:S06]  /*0740*/  DSETP.NEU.OR P0, PT, R4, RZ, P0 ;  /* 0x000000ff0400722a */ /* 0x000fcc000070d400 */
[----:B------:R-:W-:Y:S01]  /*0750*/  P2R R16, PR, RZ, 0x1 ;  /* 0x00000001ff107803 */ /* 0x000fe20000000000 */
[----:B------:R-:W-:Y:S07]  /*0760*/  BRA `(.L_x_24914) ;  /* 0x00000008008c7947 */ /* 0x000fee0003800000 */
.L_x_24922:
        /* <DEDUP_REMOVED lines=28> */
.L_x_24925:
        /* <DEDUP_REMOVED lines=15> */
.L_x_24924:
[----:B------:R-:W2:Y:S02]  /*0a20*/  LDG.E.U16 R0, desc[UR36][R2.64] ;  /* 0x0000002402007981 */ /* 0x000ea4000c1e1500 */
[----:B--2---:R-:W-:-:S05]  /*0a30*/  IMAD.U32 R0, R0, 0x10000, RZ ;  /* 0x0001000000007824 */ /* 0x004fca00078e00ff */
[----:B------:R-:W-:-:S04]  /*0a40*/  FSETP.NEU.FTZ.AND P0, PT, R0, RZ, PT ;  /* 0x000000ff0000720b */ /* 0x000fc80003f1d000 */
[----:B------:R-:W-:Y:S01]  /*0a50*/  P2R R16, PR, RZ, 0x1 ;  /* 0x00000001ff107803 */ /* 0x000fe20000000000 */
[----:B------:R-:W-:Y:S08]  /*0a60*/  BRA `(.L_x_24914) ;  /* 0x0000000400cc7947 */ /* 0x000ff00003800000 */
.L_x_24921:
        /* <DEDUP_REMOVED lines=12> */
.L_x_24928:
        /* <DEDUP_REMOVED lines=21> */
.L_x_24932:
[----:B------:R-:W-:Y:S05]  /*0c80*/  BSYNC B1 ;  /* 0x0000000000017941 */ /* 0x000fea0003800000 */
.L_x_24931:
[----:B------:R-:W-:Y:S01]  /*0c90*/  LEA R3, R0, 0x3b800000, 0x17 ;  /* 0x3b80000000037811 */ /* 0x000fe200078eb8ff */
[----:B------:R-:W-:-:S05]  /*0ca0*/  IMAD.SHL.U32 R0, R2, 0x100000, RZ ;  /* 0x0010000002007824 */ /* 0x000fca00078e00ff */
[----:B------:R-:W-:-:S07]  /*0cb0*/  LOP3.LUT R0, R3, R0, R4, 0xfe, !PT ;  /* 0x0000000003007212 */ /* 0x000fce00078efe04 */
.L_x_24930:
[----:B------:R-:W-:Y:S05]  /*0cc0*/  BSYNC B0 ;  /* 0x0000000000007941 */ /* 0x000fea0003800000 */
.L_x_24929:
[----:B------:R-:W-:-:S04]  /*0cd0*/  FSETP.NEU.FTZ.AND P0, PT, R0, RZ, PT ;  /* 0x000000ff0000720b */ /* 0x000fc80003f1d000 */
[----:B------:R-:W-:Y:S01]  /*0ce0*/  P2R R16, PR, RZ, 0x1 ;  /* 0x00000001ff107803 */ /* 0x000fe20000000000 */
[----:B------:R-:W-:Y:S08]  /*0cf0*/  BRA `(.L_x_24914) ;  /* 0x0000000400287947 */ /* 0x000ff00003800000 */
.L_x_24927:
        /* <DEDUP_REMOVED lines=21> */
.L_x_24936:
[----:B------:R-:W-:Y:S05]  /*0e50*/  BSYNC B1 ;  /* 0x0000000000017941 */ /* 0x000fea0003800000 */
.L_x_24935:
[----:B------:R-:W-:Y:S01]  /*0e60*/  LEA R3, R0, 0x37800000, 0x17 ;  /* 0x3780000000037811 */ /* 0x000fe200078eb8ff */
[----:B------:R-:W-:-:S05]  /*0e70*/  IMAD.SHL.U32 R0, R2, 0x200000, RZ ;  /* 0x0020000002007824 */ /* 0x000fca00078e00ff */
[----:B------:R-:W-:-:S07]  /*0e80*/  LOP3.LUT R0, R3, R0, R4, 0xfe, !PT ;  /* 0x0000000003007212 */ /* 0x000fce00078efe04 */
.L_x_24934:
[----:B------:R-:W-:Y:S05]  /*0e90*/  BSYNC B0 ;  /* 0x0000000000007941 */ /* 0x000fea0003800000 */
.L_x_24933:
[----:B------:R-:W-:-:S04]  /*0ea0*/  FSETP.NEU.FTZ.AND P0, PT, R0, RZ, PT ;  /* 0x000000ff0000720b */ /* 0x000fc80003f1d000 */
[----:B------:R-:W-:Y:S01]  /*0eb0*/  P2R R16, PR, RZ, 0x1 ;  /* 0x00000001ff107803 */ /* 0x000fe20000000000 */
[----:B------:R-:W-:Y:S08]  /*0ec0*/  BRA `(.L_x_24914) ;  /* 0x0000000000b47947 */ /* 0x000ff00003800000 */
.L_x_24926:
        /* <DEDUP_REMOVED lines=14> */
.L_x_24940:
[----:B------:R-:W-:Y:S05]  /*0fb0*/  BSYNC B0 ;  /* 0x0000000000007941 */ /* 0x000fea0003800000 */
.L_x_24939:
[----:B------:R-:W-:-:S04]  /*0fc0*/  FSETP.NEU.FTZ.AND P0, PT, R0, RZ, PT ;  /* 0x000000ff0000720b */ /* 0x000fc80003f1d000 */
[----:B------:R-:W-:Y:S01]  /*0fd0*/  P2R R16, PR, RZ, 0x1 ;  /* 0x00000001ff107803 */ /* 0x000fe20000000000 */
[----:B------:R-:W-:Y:S08]  /*0fe0*/  BRA `(.L_x_24914) ;  /* 0x00000000006c7947 */ /* 0x000ff00003800000 */
.L_x_24913:
        /* <DEDUP_REMOVED lines=16> */
.L_x_24941:
[----:B------:R-:W-:-:S04]  /*10f0*/  PLOP3.LUT P0, PT, PT, PT, PT, 0x8, 0x0 ;  /* 0x000000000000781c */ /* 0x000fc80003f0e170 */
[----:B------:R-:W-:Y:S01]  /*1100*/  P2R R16, PR, RZ, 0x1 ;  /* 0x00000001ff107803 */ /* 0x000fe20000000000 */
[----:B------:R-:W-:Y:S08]  /*1110*/  BRA `(.L_x_24914) ;  /* 0x0000000000207947 */ /* 0x000ff00003800000 */
.L_x_24938:
[----:B------:R-:W2:Y:S02]  /*1120*/  LDG.E.64 R2, desc[UR36][R2.64] ;  /* 0x0000002402027981 */ /* 0x000ea4000c1e1b00 */
[----:B--2---:R-:W-:-:S04]  /*1130*/  ISETP.NE.U32.AND P0, PT, R2, RZ, PT ;  /* 0x000000ff0200720c */ /* 0x004fc80003f05070 */
[----:B------:R-:W-:-:S04]  /*1140*/  ISETP.NE.AND.EX P0, PT, R3, RZ, PT, P0 ;  /* 0x000000ff0300720c */ /* 0x000fc80003f05300 */
[----:B------:R-:W-:Y:S01]  /*1150*/  P2R R16, PR, RZ, 0x1 ;  /* 0x00000001ff107803 */ /* 0x000fe20000000000 */
[----:B------:R-:W-:Y:S08]  /*1160*/  BRA `(.L_x_24914) ;  /* 0x00000000000c7947 */ /* 0x000ff00003800000 */
.L_x_24937:
[----:B------:R-:W2:Y:S02]  /*1170*/  LDG.E R2, desc[UR36][R2.64] ;  /* 0x0000002402027981 */ /* 0x000ea4000c1e1900 */
[----:B--2---:R-:W-:-:S04]  /*1180*/  ISETP.NE.AND P0, PT, R2, RZ, PT ;  /* 0x000000ff0200720c */ /* 0x004fc80003f05270 */
[----:B------:R-:W-:-:S09]  /*1190*/  P2R R16, PR, RZ, 0x1 ;  /* 0x00000001ff107803 */ /* 0x000fd20000000000 */
.L_x_24914:
[----:B------:R-:W1:Y:S01]  /*11a0*/  LDC.64 R2, c[0x0][0x230] ;  /* 0x00008c00ff027b82 */ /* 0x000e620000000a00 */
        /* <DEDUP_REMOVED lines=17> */
[----:B--2---:R-:W1:Y:S02]  /*12c0*/  I2F.S16 R7, R2 ;  /* 0x0000000200077306 */ /* 0x004e640000101400 */
        /* <DEDUP_REMOVED lines=13> */
.L_x_24948:
[----:B------:R-:W-:Y:S05]  /*13a0*/  BSYNC B0 ;  /* 0x0000000000007941 */ /* 0x000fea0003800000 */
.L_x_24947:
[----:B------:R-:W-:-:S04]  /*13b0*/  LOP3.LUT R0, R0, R5, RZ, 0xfc, !PT ;  /* 0x0000000500007212 */ /* 0x000fc800078efcff */
[----:B------:R-:W-:Y:S01]  /*13c0*/  PRMT R22, R0, 0x7610, R22 ;  /* 0x0000761000167816 */ /* 0x000fe20000000016 */
[----:B------:R-:W-:Y:S06]  /*13d0*/  BRA `(.L_x_24949) ;  /* 0x0000001c00e47947 */ /* 0x000fec0003800000 */
.L_x_24945:
        /* <DEDUP_REMOVED lines=16> */
.L_x_24951:
[----:B------:R-:W-:Y:S05]  /*14e0*/  BSYNC B0 ;  /* 0x0000000000007941 */ /* 0x000fea0003800000 */
.L_x_24950:
[----:B------:R-:W-:-:S04]  /*14f0*/  LOP3.LUT R0, R0, R5, RZ, 0xfc, !PT ;  /* 0x0000000500007212 */ /* 0x000fc800078efcff */
[----:B------:R-:W-:Y:S01]  /*1500*/  PRMT R22, R0, 0x7610, R22 ;  /* 0x0000761000167816 */ /* 0x000fe20000000016 */
[----:B------:R-:W-:Y:S06]  /*1510*/  BRA `(.L_x_24949) ;  /* 0x0000001c00947947 */ /* 0x000fec0003800000 */
.L_x_24944:
        /* <DEDUP_REMOVED lines=8> */
[----:B--2---:R-:W1:Y:S02]  /*15a0*/  I2F.S64 R7, R2 ;  /* 0x0000000200077312 */ /* 0x004e640000301400 */
        /* <DEDUP_REMOVED lines=13> */
.L_x_24955:
[----:B------:R-:W-:Y:S05]  /*1680*/  BSYNC B0 ;  /* 0x0000000000007941 */ /* 0x000fea0003800000 */
.L_x_24954:
[----:B------:R-:W-:-:S04]  /*1690*/  LOP3.LUT R0, R0, R5, RZ, 0xfc, !PT ;  /* 0x0000000500007212 */ /* 0x000fc800078efcff */
[----:B------:R-:W-:Y:S01]  /*16a0*/  PRMT R22, R0, 0x7610, R22 ;  /* 0x0000761000167816 */ /* 0x000fe20000000016 */
[----:B------:R-:W-:Y:S06]  /*16b0*/  BRA `(.L_x_24949) ;  /* 0x0000001c002c7947 */ /* 0x000fec0003800000 */
.L_x_24953:
        /* <DEDUP_REMOVED lines=16> */
.L_x_24957:
[----:B------:R-:W-:Y:S05]  /*17c0*/  BSYNC B0 ;  /* 0x0000000000007941 */ /* 0x000fea0003800000 */
.L_x_24956:
[----:B------:R-:W-:-:S04]  /*17d0*/  LOP3.LUT R0, R0, R5, RZ, 0xfc, !PT ;  /* 0x0000000500007212 */ /* 0x000fc800078efcff */
[----:B------:R-:W-:Y:S01]  /*17e0*/  PRMT R22, R0, 0x7610, R22 ;  /* 0x0000761000167816 */ /* 0x000fe20000000016 */
[----:B------:R-:W-:Y:S06]  /*17f0*/  BRA `(.L_x_24949) ;  /* 0x0000001800dc7947 */ /* 0x000fec0003800000 */
.L_x_24952:
[----:B------:R-:W2:Y:S01]  /*1800*/  LDG.E.U16 R2, desc[UR36][R2.64] ;  /* 0x0000002402027981 */ /* 0x000ea2000c1e1500 */
        /* <DEDUP_REMOVED lines=15> */
.L_x_24959:
[----:B------:R-:W-:Y:S05]  /*1900*/  BSYNC B0 ;  /* 0x0000000000007941 */ /* 0x000fea0003800000 */
.L_x_24958:
[----:B------:R-:W-:-:S04]  /*1910*/  LOP3.LUT R0, R0, R5, RZ, 0xfc, !PT ;  /* 0x0000000500007212 */ /* 0x000fc800078efcff */
[----:B------:R-:W-:Y:S01]  /*1920*/  PRMT R22, R0, 0x7610, R22 ;  /* 0x0000761000167816 */ /* 0x000fe20000000016 */
[----:B------:R-:W-:Y:S06]  /*1930*/  BRA `(.L_x_24949) ;  /* 0x00000018008c7947 */ /* 0x000fec0003800000 */
.L_x_24943:
        /* <DEDUP_REMOVED lines=21> */
.L_x_24963:
[----:B------:R-:W-:Y:S05]  /*1a90*/  BSYNC B0 ;  /* 0x0000000000007941 */ /* 0x000fea0003800000 */
.L_x_24962:
[----:B------:R-:W-:-:S04]  /*1aa0*/  LOP3.LUT R0, R0, R5, RZ, 0xfc, !PT ;  /* 0x0000000500007212 */ /* 0x000fc800078efcff */
[----:B------:R-:W-:Y:S01]  /*1ab0*/  PRMT R22, R0, 0x7610, R22 ;  /* 0x0000761000167816 */ /* 0x000fe20000000016 */
[----:B------:R-:W-:Y:S06]  /*1ac0*/  BRA `(.L_x_24949) ;  /* 0x0000001800287947 */ /* 0x000fec0003800000 */
.L_x_24961:
        /* <DEDUP_REMOVED lines=16> */
.L_x_24965:
[----:B------:R-:W-:Y:S05]  /*1bd0*/  BSYNC B0 ;  /* 0x0000000000007941 */ /* 0x000fea0003800000 */
.L_x_24964:
[----:B------:R-:W-:-:S04]  /*1be0*/  LOP3.LUT R0, R0, R5, RZ, 0xfc, !PT ;  /* 0x0000000500007212 */ /* 0x000fc800078efcff */
[----:B------:R-:W-:Y:S01]  /*1bf0*/  PRMT R22, R0, 0x7610, R22 ;  /* 0x0000761000167816 */ /* 0x000fe20000000016 */
[----:B------:R-:W-:Y:S06]  /*1c00*/  BRA `(.L_x_24949) ;  /* 0x0000001400d87947 */ /* 0x000fec0003800000 */
.L_x_24960:
        /* <DEDUP_REMOVED lines=21> */
.L_x_24969:
[----:B------:R-:W-:Y:S05]  /*1d60*/  BSYNC B0 ;  /* 0x0000000000007941 */ /* 0x000fea0003800000 */
.L_x_24968:
[----:B------:R-:W-:-:S04]  /*1d70*/  LOP3.LUT R0, R0, R5, RZ, 0xfc, !PT ;  /* 0x0000000500007212 */ /* 0x000fc800078efcff */
[----:B------:R-:W-:Y:S01]  /*1d80*/  PRMT R22, R0, 0x7610, R22 ;  /* 0x0000761000167816 */ /* 0x000fe20000000016 */
[----:B------:R-:W-:Y:S06]  /*1d90*/  BRA `(.L_x_24949) ;  /* 0x0000001400747947 */ /* 0x000fec0003800000 */
.L_x_24967:
        /* <DEDUP_REMOVED lines=16> */
.L_x_24971:
[----:B------:R-:W-:Y:S05]  /*1ea0*/  BSYNC B0 ;  /* 0x0000000000007941 */ /* 0x000fea0003800000 */
.L_x_24970:
[----:B------:R-:W-:-:S04]  /*1eb0*/  LOP3.LUT R0, R0, R5, RZ, 0xfc, !PT ;  /* 0x0000000500007212 */ /* 0x000fc800078efcff */
[----:B------:R-:W-:Y:S01]  /*1ec0*/  PRMT R22, R0, 0x7610, R22 ;  /* 0x0000761000167816 */ /* 0x000fe20000000016 */
[----:B------:R-:W-:Y:S06]  /*1ed0*/  BRA `(.L_x_24949) ;  /* 0x0000001400247947 */ /* 0x000fec0003800000 */
.L_x_24966:
[----:B------:R-:W2:Y:S01]  /*1ee0*/  LDG.E.64 R2, desc[UR36][R2.64] ;  /* 0x0000002402027981 */ /* 0x000ea2000c1e1b00 */
[----:B------:R-:W-:Y:S01]  /*1ef0*/  UMOV UR4, 0xf0000000 ;  /* 0xf000000000047882 */ /* 0x000fe20000000000 */
[----:B------:R-:W-:Y:S01]  /*1f00*/  UMOV UR5, 0x380fffff ;  /* 0x380fffff00057882 */ /* 0x000fe20000000000 */
[----:B------:R-:W-:Y:S01]  /*1f10*/  BSSY B0, `(.L_x_24972) ;  /* 0x0000011000007945 */ /* 0x000fe20003800000 */
[----:B--2---:R-:W1:Y:S01]  /*1f20*/  F2F.F32.F64 R0, R2 ;  /* 0x0000000200007310 */ /* 0x004e620000301000 */
[----:B------:R-:W-:-:S14]  /*1f30*/  DSETP.GEU.AND P0, PT, |R2|, UR4, PT ;  /* 0x0000000402007e2a */ /* 0x000fdc000bf0e200 */
[----:B-1----:R-:W-:-:S05]  /*1f40*/  @!P0 FMUL R0, R0, 1.175494350822287508e-38 ;  /* 0x0080000000008820 */ /* 0x002fca0000400000 */
        /* <DEDUP_REMOVED lines=13> */
.L_x_24973:
[----:B------:R-:W-:Y:S05]  /*2020*/  BSYNC B0 ;  /* 0x0000000000007941 */ /* 0x000fea0003800000 */
.L_x_24972:
[----:B------:R-:W-:-:S04]  /*2030*/  LOP3.LUT R4, R4, R5, RZ, 0xfc, !PT ;  /* 0x0000000504047212 */ /* 0x000fc800078efcff */
[----:B------:R-:W-:Y:S01]  /*2040*/  PRMT R22, R4, 0x7610, R22 ;  /* 0x0000761004167816 */ /* 0x000fe20000000016 */
[----:B------:R-:W-:Y:S06]  /*2050*/  BRA `(.L_x_24949) ;  /* 0x0000001000c47947 */ /* 0x000fec0003800000 */
.L_x_24942:
        /* <DEDUP_REMOVED lines=22> */
.L_x_24978:
[----:B------:R-:W-:Y:S05]  /*21c0*/  BSYNC B0 ;  /* 0x0000000000007941 */ /* 0x000fea0003800000 */
.L_x_24977:
[----:B------:R-:W-:Y:S05]  /*21d0*/  BRA `(.L_x_24949) ;  /* 0x0000001000647947 */ /* 0x000fea0003800000 */
.L_x_24976:
        /* <DEDUP_REMOVED lines=20> */
.L_x_24980:
[----:B------:R-:W-:Y:S05]  /*2320*/  BSYNC B0 ;  /* 0x0000000000007941 */ /* 0x000fea0003800000 */
.L_x_24979:
[----:B------:R-:W-:-:S04]  /*2330*/  LOP3.LUT R0, R0, R5, RZ, 0xfc, !PT ;  /* 0x0000000500007212 */ /* 0x000fc800078efcff */
[----:B------:R-:W-:Y:S01]  /*2340*/  PRMT R22, R0, 0x7610, R22 ;  /* 0x0000761000167816 */ /* 0x000fe20000000016 */
[----:B------:R-:W-:Y:S06]  /*2350*/  BRA `(.L_x_24949) ;  /* 0x0000001000047947 */ /* 0x000fec0003800000 */
.L_x_24975:
        /* <DEDUP_REMOVED lines=8> */
.L_x_24982:
        /* <DEDUP_REMOVED lines=26> */
.L_x_24984:
[----:B------:R-:W-:Y:S05]  /*2580*/  BSYNC B0 ;  /* 0x0000000000007941 */ /* 0x000fea0003800000 */
.L_x_24983:
[----:B------:R-:W-:-:S04]  /*2590*/  LOP3.LUT R0, R0, R3, RZ, 0xfc, !PT ;  /* 0x0000000300007212 */ /* 0x000fc800078efcff */
[----:B------:R-:W-:Y:S01]  /*25a0*/  PRMT R22, R0, 0x7610, R22 ;  /* 0x0000761000167816 */ /* 0x000fe20000000016 */
[----:B------:R-:W-:Y:S06]  /*25b0*/  BRA `(.L_x_24949) ;  /* 0x0000000c006c7947 */ /* 0x000fec0003800000 */
.L_x_24981:
        /* <DEDUP_REMOVED lines=16> */
.L_x_24986:
[----:B------:R-:W-:Y:S05]  /*26c0*/  BSYNC B0 ;  /* 0x0000000000007941 */ /* 0x000fea0003800000 */
.L_x_24985:
[----:B------:R-:W-:-:S04]  /*26d0*/  LOP3.LUT R0, R0, R5, RZ, 0xfc, !PT ;  /* 0x0000000500007212 */ /* 0x000fc800078efcff */
[----:B------:R-:W-:Y:S01]  /*26e0*/  PRMT R22, R0, 0x7610, R22 ;  /* 0x0000761000167816 */ /* 0x000fe20000000016 */
[----:B------:R-:W-:Y:S06]  /*26f0*/  BRA `(.L_x_24949) ;  /* 0x0000000c001c7947 */ /* 0x000fec0003800000 */
.L_x_24974:
        /* <DEDUP_REMOVED lines=24> */
.L_x_24991:
[----:B------:R-:W-:Y:S05]  /*2880*/  BSYNC B0 ;  /* 0x0000000000007941 */ /* 0x000fea0003800000 */
.L_x_24990:
[----:B------:R-:W-:-:S04]  /*2890*/  LOP3.LUT R0, R0, R5, RZ, 0xfc, !PT ;  /* 0x0000000500007212 */ /* 0x000fc800078efcff */
[----:B------:R-:W-:Y:S01]  /*28a0*/  PRMT R22, R0, 0x7610, R22 ;  /* 0x0000761000167816 */ /* 0x000fe20000000016 */
[----:B------:R-:W-:Y:S06]  /*28b0*/  BRA `(.L_x_24949) ;  /* 0x0000000800ac7947 */ /* 0x000fec0003800000 */
.L_x_24989:
        /* <DEDUP_REMOVED lines=21> */
.L_x_24995:
[----:B------:R-:W-:Y:S05]  /*2a10*/  BSYNC B1 ;  /* 0x0000000000017941 */ /* 0x000fea0003800000 */
.L_x_24994:
[----:B------:R-:W-:Y:S01]  /*2a20*/  LEA R3, R0, 0x3b800000, 0x17 ;  /* 0x3b80000000037811 */ /* 0x000fe200078eb8ff */
[----:B------:R-:W-:-:S05]  /*2a30*/  IMAD.SHL.U32 R0, R2, 0x100000, RZ ;  /* 0x0010000002007824 */ /* 0x000fca00078e00ff */
[----:B------:R-:W-:-:S07]  /*2a40*/  LOP3.LUT R0, R3, R0, R4, 0xfe, !PT ;  /* 0x0000000003007212 */ /* 0x000fce00078efe04 */
.L_x_24993:
[----:B------:R-:W-:Y:S05]  /*2a50*/  BSYNC B0 ;  /* 0x0000000000007941 */ /* 0x000fea0003800000 */
.L_x_24992:
        /* <DEDUP_REMOVED lines=14> */
.L_x_24997:
[----:B------:R-:W-:Y:S05]  /*2b40*/  BSYNC B0 ;  /* 0x0000000000007941 */ /* 0x000fea0003800000 */
.L_x_24996:
[----:B------:R-:W-:-:S04]  /*2b50*/  LOP3.LUT R2, R2, R5, RZ, 0xfc, !PT ;  /* 0x0000000502027212 */ /* 0x000fc800078efcff */
[----:B------:R-:W-:Y:S01]  /*2b60*/  PRMT R22, R2, 0x7610, R22 ;  /* 0x0000761002167816 */ /* 0x000fe20000000016 */
[----:B------:R-:W-:Y:S06]  /*2b70*/  BRA `(.L_x_24949) ;  /* 0x0000000400fc7947 */ /* 0x000fec0003800000 */
.L_x_24988:
        /* <DEDUP_REMOVED lines=21> */
.L_x_25001:
[----:B------:R-:W-:Y:S05]  /*2cd0*/  BSYNC B1 ;  /* 0x0000000000017941 */ /* 0x000fea0003800000 */
.L_x_25000:
[----:B------:R-:W-:Y:S01]  /*2ce0*/  LEA R3, R0, 0x37800000, 0x17 ;  /* 0x3780000000037811 */ /* 0x000fe200078eb8ff */
[----:B------:R-:W-:-:S05]  /*2cf0*/  IMAD.SHL.U32 R0, R2, 0x200000, RZ ;  /* 0x0020000002007824 */ /* 0x000fca00078e00ff */
[----:B------:R-:W-:-:S07]  /*2d00*/  LOP3.LUT R0, R3, R0, R4, 0xfe, !PT ;  /* 0x0000000003007212 */ /* 0x000fce00078efe04 */
.L_x_24999:
[----:B------:R-:W-:Y:S05]  /*2d10*/  BSYNC B0 ;  /* 0x0000000000007941 */ /* 0x000fea0003800000 */
.L_x_24998:
        /* <DEDUP_REMOVED lines=14> */
.L_x_25003:
[----:B------:R-:W-:Y:S05]  /*2e00*/  BSYNC B0 ;  /* 0x0000000000007941 */ /* 0x000fea0003800000 */
.L_x_25002:
[----:B------:R-:W-:-:S04]  /*2e10*/  LOP3.LUT R2, R2, R5, RZ, 0xfc, !PT ;  /* 0x0000000502027212 */ /* 0x000fc800078efcff */
[----:B------:R-:W-:Y:S01]  /*2e20*/  PRMT R22, R2, 0x7610, R22 ;  /* 0x0000761002167816 */ /* 0x000fe20000000016 */
[----:B------:R-:W-:Y:S06]  /*2e30*/  BRA `(.L_x_24949) ;  /* 0x00000004004c7947 */ /* 0x000fec0003800000 */
.L_x_24987:
        /* <DEDUP_REMOVED lines=14> */
.L_x_25007:
[----:B------:R-:W-:Y:S05]  /*2f20*/  BSYNC B0 ;  /* 0x0000000000007941 */ /* 0x000fea0003800000 */
.L_x_25006:
[----:B------:R-:W-:Y:S01]  /*2f30*/  ISETP.GT.U32.AND P0, PT, R0, 0x43efffff, PT ;  /* 0x43efffff0000780c */ /* 0x000fe20003f04070 */
[----:B------:R-:W-:Y:S01]  /*2f40*/  BSSY B0, `(.L_x_25008) ;  /* 0x0000008000007945 */ /* 0x000fe20003800000 */
[----:B------:R-:W-:-:S11]  /*2f50*/  IMAD.MOV.U32 R22, RZ, RZ, 0x7f ;  /* 0x0000007fff167424 */ /* 0x000fd600078e00ff */
[----:B------:R-:W-:Y:S05]  /*2f60*/  @P0 BRA `(.L_x_25009) ;  /* 0x0000000000140947 */ /* 0x000fea0003800000 */
[----:B------:R-:W-:-:S13]  /*2f70*/  ISETP.GE.U32.AND P0, PT, R0, 0x3c800000, PT ;  /* 0x3c8000000000780c */ /* 0x000fda0003f06070 */
[C---:B------:R-:W-:Y:S02]  /*2f80*/  @P0 VIADD R22, R0.reuse, 0x407ffff ;  /* 0x0407ffff00160836 */ /* 0x040fe40000000000 */
[----:B------:R-:W-:-:S03]  /*2f90*/  @!P0 FADD.FTZ R0, R0, 16384 ;  /* 0x4680000000008421 */ /* 0x000fc60000010000 */
[----:B------:R-:W-:Y:S01]  /*2fa0*/  @P0 SHF.R.U32.HI R22, RZ, 0x14, R22 ;  /* 0x00000014ff160819 */ /* 0x000fe20000011616 */
[----:B------:R-:W-:-:S07]  /*2fb0*/  @!P0 VIADD R22, R0, 0xb9800000 ;  /* 0xb980000000168836 */ /* 0x000fce0000000000 */
.L_x_25009:
[----:B------:R-:W-:Y:S05]  /*2fc0*/  BSYNC B0 ;  /* 0x0000000000007941 */ /* 0x000fea0003800000 */
.L_x_25008:
[----:B------:R-:W-:Y:S05]  /*2fd0*/  BRA `(.L_x_24949) ;  /* 0x0000000000e47947 */ /* 0x000fea0003800000 */
.L_x_24946:
        /* <DEDUP_REMOVED lines=16> */
.L_x_25010:
[----:B------:R-:W-:Y:S01]  /*30e0*/  PRMT R22, RZ, 0x7610, R22 ;  /* 0x00007610ff167816 */ /* 0x000fe20000000016 */
[----:B------:R-:W-:Y:S06]  /*30f0*/  BRA `(.L_x_24949) ;  /* 0x00000000009c7947 */ /* 0x000fec0003800000 */
.L_x_25005:
[----:B------:R-:W2:Y:S01]  /*3100*/  LDG.E.64 R2, desc[UR36][R2.64] ;  /* 0x0000002402027981 */ /* 0x000ea2000c1e1b00 */
[----:B------:R-:W-:Y:S01]  /*3110*/  BSSY B0, `(.L_x_25011) ;  /* 0x000000f000007945 */ /* 0x000fe20003800000 */
[----:B--2---:R-:W1:Y:S02]  /*3120*/  I2F.U64 R7, R2 ;  /* 0x0000000200077312 */ /* 0x004e640000301000 */
        /* <DEDUP_REMOVED lines=13> */
.L_x_25012:
[----:B------:R-:W-:Y:S05]  /*3200*/  BSYNC B0 ;  /* 0x0000000000007941 */ /* 0x000fea0003800000 */
.L_x_25011:
[----:B------:R-:W-:-:S04]  /*3210*/  LOP3.LUT R0, R0, R5, RZ, 0xfc, !PT ;  /* 0x0000000500007212 */ /* 0x000fc800078efcff */
[----:B------:R-:W-:Y:S01]  /*3220*/  PRMT R22, R0, 0x7610, R22 ;  /* 0x0000761000167816 */ /* 0x000fe20000000016 */
[----:B------:R-:W-:Y:S06]  /*3230*/  BRA `(.L_x_24949) ;  /* 0x00000000004c7947 */ /* 0x000fec0003800000 */
.L_x_25004:
        /* <DEDUP_REMOVED lines=16> */
.L_x_25014:
[----:B------:R-:W-:Y:S05]  /*3340*/  BSYNC B0 ;  /* 0x0000000000007941 */ /* 0x000fea0003800000 */
.L_x_25013:
[----:B------:R-:W-:-:S04]  /*3350*/  LOP3.LUT R0, R0, R5, RZ, 0xfc, !PT ;  /* 0x0000000500007212 */ /* 0x000fc800078efcff */
[----:B------:R-:W-:-:S07]  /*3360*/  PRMT R22, R0, 0x7610, R22 ;  /* 0x0000761000167816 */ /* 0x000fce0000000016 */
.L_x_24949:
        /* <DEDUP_REMOVED lines=32> */
.L_x_25021:
[----:B------:R-:W-:Y:S05]  /*3570*/  BSYNC B0 ;  /* 0x0000000000007941 */ /* 0x000fea0003800000 */
.L_x_25020:
[----:B------:R-:W-:-:S04]  /*3580*/  LOP3.LUT R0, R0, R5, RZ, 0xfc, !PT ;  /* 0x0000000500007212 */ /* 0x000fc800078efcff */
[----:B------:R-:W-:Y:S01]  /*3590*/  PRMT R18, R0, 0x7610, R18 ;  /* 0x0000761000127816 */ /* 0x000fe20000000012 */
[----:B------:R-:W-:Y:S06]  /*35a0*/  BRA `(.L_x_25022) ;  /* 0x0000001c00e47947 */ /* 0x000fec0003800000 */
.L_x_25018:
        /* <DEDUP_REMOVED lines=16> */
.L_x_25024:
[----:B------:R-:W-:Y:S05]  /*36b0*/  BSYNC B0 ;  /* 0x0000000000007941 */ /* 0x000fea0003800000 */
.L_x_25023:
[----:B------:R-:W-:-:S04]  /*36c0*/  LOP3.LUT R0, R0, R5, RZ, 0xfc, !PT ;  /* 0x0000000500007212 */ /* 0x000fc800078efcff */
[----:B------:R-:W-:Y:S01]  /*36d0*/  PRMT R18, R0, 0x7610, R18 ;  /* 0x0000761000127816 */ /* 0x000fe20000000012 */
[----:B------:R-:W-:Y:S06]  /*36e0*/  BRA `(.L_x_25022) ;  /* 0x0000001c00947947 */ /* 0x000fec0003800000 */
.L_x_25017:
        /* <DEDUP_REMOVED lines=22> */
.L_x_25028:
[----:B------:R-:W-:Y:S05]  /*3850*/  BSYNC B0 ;  /* 0x0000000000007941 */ /* 0x000fea0003800000 */
.L_x_25027:
[----:B------:R-:W-:-:S04]  /*3860*/  LOP3.LUT R0, R0, R5, RZ, 0xfc, !PT ;  /* 0x0000000500007212 */ /* 0x000fc800078efcff */
[----:B------:R-:W-:Y:S01]  /*3870*/  PRMT R18, R0, 0x7610, R18 ;  /* 0x0000761000127816 */ /* 0x000fe20000000012 */
[----:B------:R-:W-:Y:S06]  /*3880*/  BRA `(.L_x_25022) ;  /* 0x0000001c002c7947 */ /* 0x000fec0003800000 */
.L_x_25026:
        /* <DEDUP_REMOVED lines=16> */
.L_x_25030:
[----:B------:R-:W-:Y:S05]  /*3990*/  BSYNC B0 ;  /* 0x0000000000007941 */ /* 0x000fea0003800000 */
.L_x_25029:
[----:B------:R-:W-:-:S04]  /*39a0*/  LOP3.LUT R0, R0, R5, RZ, 0xfc, !PT ;  /* 0x0000000500007212 */ /* 0x000fc800078efcff */
[----:B------:R-:W-:Y:S01]  /*39b0*/  PRMT R18, R0, 0x7610, R18 ;  /* 0x0000761000127816 */ /* 0x000fe20000000012 */
[----:B------:R-:W-:Y:S06]  /*39c0*/  BRA `(.L_x_25022) ;  /* 0x0000001800dc7947 */ /* 0x000fec0003800000 */
.L_x_25025:
        /* <DEDUP_REMOVED lines=16> */
.L_x_25032:
[----:B------:R-:W-:Y:S05]  /*3ad0*/  BSYNC B0 ;  /* 0x0000000000007941 */ /* 0x000fea0003800000 */
.L_x_25031:
[----:B------:R-:W-:-:S04]  /*3ae0*/  LOP3.LUT R0, R0, R5, RZ, 0xfc, !PT ;  /* 0x0000000500007212 */ /* 0x000fc800078efcff */
[----:B------:R-:W-:Y:S01]  /*3af0*/  PRMT R18, R0, 0x7610, R18 ;  /* 0x0000761000127816 */ /* 0x000fe20000000012 */
[----:B------:R-:W-:Y:S06]  /*3b00*/  BRA `(.L_x_25022) ;  /* 0x00000018008c7947 */ /* 0x000fec0003800000 */
.L_x_25016:
        /* <DEDUP_REMOVED lines=21> */
.L_x_25036:
[----:B------:R-:W-:Y:S05]  /*3c60*/  BSYNC B0 ;  /* 0x0000000000007941 */ /* 0x000fea0003800000 */
.L_x_25035:
[----:B------:R-:W-:-:S04]  /*3c70*/  LOP3.LUT R0, R0, R5, RZ, 0xfc, !PT ;  /* 0x0000000500007212 */ /* 0x000fc800078efcff */
[----:B------:R-:W-:Y:S01]  /*3c80*/  PRMT R18, R0, 0x7610, R18 ;  /* 0x0000761000127816 */ /* 0x000fe20000000012 */
[----:B------:R-:W-:Y:S06]  /*3c90*/  BRA `(.L_x_25022) ;  /* 0x0000001800287947 */ /* 0x000fec0003800000 */
.L_x_25034:
        /* <DEDUP_REMOVED lines=16> */
.L_x_25038:
[----:B------:R-:W-:Y:S05]  /*3da0*/  BSYNC B0 ;  /* 0x0000000000007941 */ /* 0x000fea0003800000 */
.L_x_25037:
[----:B------:R-:W-:-:S04]  /*3db0*/  LOP3.LUT R0, R0, R5, RZ, 0xfc, !PT ;  /* 0x0000000500007212 */ /* 0x000fc800078efcff */
[----:B------:R-:W-:Y:S01]  /*3dc0*/  PRMT R18, R0, 0x7610, R18 ;  /* 0x0000761000127816 */ /* 0x000fe20000000012 */
[----:B------:R-:W-:Y:S06]  /*3dd0*/  BRA `(.L_x_25022) ;  /* 0x0000001400d87947 */ /* 0x000fec0003800000 */
.L_x_25033:
        /* <DEDUP_REMOVED lines=21> */
.L_x_25042:
[----:B------:R-:W-:Y:S05]  /*3f30*/  BSYNC B0 ;  /* 0x0000000000007941 */ /* 0x000fea0003800000 */
.L_x_25041:
[----:B------:R-:W-:-:S04]  /*3f40*/  LOP3.LUT R0, R0, R5, RZ, 0xfc, !PT ;  /* 0x0000000500007212 */ /* 0x000fc800078efcff */
[----:B------:R-:W-:Y:S01]  /*3f50*/  PRMT R18, R0, 0x7610, R18 ;  /* 0x0000761000127816 */ /* 0x000fe20000000012 */
[----:B------:R-:W-:Y:S06]  /*3f60*/  BRA `(.L_x_25022) ;  /* 0x0000001400747947 */ /* 0x000fec0003800000 */
.L_x_25040:
        /* <DEDUP_REMOVED lines=16> */
.L_x_25044:
[----:B------:R-:W-:Y:S05]  /*4070*/  BSYNC B0 ;  /* 0x0000000000007941 */ /* 0x000fea0003800000 */
.L_x_25043:
[----:B------:R-:W-:-:S04]  /*4080*/  LOP3.LUT R0, R0, R5, RZ, 0xfc, !PT ;  /* 0x0000000500007212 */ /* 0x000fc800078efcff */
[----:B------:R-:W-:Y:S01]  /*4090*/  PRMT R18, R0, 0x7610, R18 ;  /* 0x0000761000127816 */ /* 0x000fe20000000012 */
[----:B------:R-:W-:Y:S06]  /*40a0*/  BRA `(.L_x_25022) ;  /* 0x0000001400247947 */ /* 0x000fec0003800000 */
.L_x_25039:
        /* <DEDUP_REMOVED lines=20> */
.L_x_25046:
[----:B------:R-:W-:Y:S05]  /*41f0*/  BSYNC B0 ;  /* 0x0000000000007941 */ /* 0x000fea0003800000 */
.L_x_25045:
[----:B------:R-:W-:-:S04]  /*4200*/  LOP3.LUT R4, R4, R5, RZ, 0xfc, !PT ;  /* 0x0000000504047212 */ /* 0x000fc800078efcff */
[----:B------:R-:W-:Y:S01]  /*4210*/  PRMT R18, R4, 0x7610, R18 ;  /* 0x0000761004127816 */ /* 0x000fe20000000012 */
[----:B------:R-:W-:Y:S06]  /*4220*/  BRA `(.L_x_25022) ;  /* 0x0000001000c47947 */ /* 0x000fec0003800000 */
.L_x_25015:
        /* <DEDUP_REMOVED lines=22> */
.L_x_25051:
[----:B------:R-:W-:Y:S05]  /*4390*/  BSYNC B0 ;  /* 0x0000000000007941 */ /* 0x000fea0003800000 */
.L_x_25050:
[----:B------:R-:W-:Y:S05]  /*43a0*/  BRA `(.L_x_25022) ;  /* 0x0000001000647947 */ /* 0x000fea0003800000 */
.L_x_25049:
        /* <DEDUP_REMOVED lines=20> */
.L_x_25053:
[----:B------:R-:W-:Y:S05]  /*44f0*/  BSYNC B0 ;  /* 0x0000000000007941 */ /* 0x000fea0003800000 */
.L_x_25052:
[----:B------:R-:W-:-:S04]  /*4500*/  LOP3.LUT R0, R0, R5, RZ, 0xfc, !PT ;  /* 0x0000000500007212 */ /* 0x000fc800078efcff */
[----:B------:R-:W-:Y:S01]  /*4510*/  PRMT R18, R0, 0x7610, R18 ;  /* 0x0000761000127816 */ /* 0x000fe20000000012 */
[----:B------:R-:W-:Y:S06]  /*4520*/  BRA `(.L_x_25022) ;  /* 0x0000001000047947 */ /* 0x000fec0003800000 */
.L_x_25048:
        /* <DEDUP_REMOVED lines=8> */
.L_x_25055:
        /* <DEDUP_REMOVED lines=26> */
.L_x_25057:
[----:B------:R-:W-:Y:S05]  /*4750*/  BSYNC B0 ;  /* 0x0000000000007941 */ /* 0x000fea0003800000 */
.L_x_25056:
[----:B------:R-:W-:-:S04]  /*4760*/  LOP3.LUT R0, R0, R3, RZ, 0xfc, !PT ;  /* 0x0000000300007212 */ /* 0x000fc800078efcff */
[----:B------:R-:W-:Y:S01]  /*4770*/  PRMT R18, R0, 0x7610, R18 ;  /* 0x0000761000127816 */ /* 0x000fe20000000012 */
[----:B------:R-:W-:Y:S06]  /*4780*/  BRA `(.L_x_25022) ;  /* 0x0000000c006c7947 */ /* 0x000fec0003800000 */
.L_x_25054:
        /* <DEDUP_REMOVED lines=16> */
.L_x_25059:
[----:B------:R-:W-:Y:S05]  /*4890*/  BSYNC B0 ;  /* 0x0000000000007941 */ /* 0x000fea0003800000 */
.L_x_25058:
[----:B------:R-:W-:-:S04]  /*48a0*/  LOP3.LUT R0, R0, R5, RZ, 0xfc, !PT ;  /* 0x0000000500007212 */ /* 0x000fc800078efcff */
[----:B------:R-:W-:Y:S01]  /*48b0*/  PRMT R18, R0, 0x7610, R18 ;  /* 0x0000761000127816 */ /* 0x000fe20000000012 */
[----:B------:R-:W-:Y:S06]  /*48c0*/  BRA `(.L_x_25022) ;  /* 0x0000000c001c7947 */ /* 0x000fec0003800000 */
.L_x_25047:
        /* <DEDUP_REMOVED lines=24> */
.L_x_25064:
[----:B------:R-:W-:Y:S05]  /*4a50*/  BSYNC B0 ;  /* 0x0000000000007941 */ /* 0x000fea0003800000 */
.L_x_25063:
[----:B------:R-:W-:-:S04]  /*4a60*/  LOP3.LUT R0, R0, R5, RZ, 0xfc, !PT ;  /* 0x0000000500007212 */ /* 0x000fc800078efcff */
[----:B------:R-:W-:Y:S01]  /*4a70*/  PRMT R18, R0, 0x7610, R18 ;  /* 0x0000761000127816 */ /* 0x000fe20000000012 */
[----:B------:R-:W-:Y:S06]  /*4a80*/  BRA `(.L_x_25022) ;  /* 0x0000000800ac7947 */ /* 0x000fec0003800000 */
.L_x_25062:
        /* <DEDUP_REMOVED lines=21> */
.L_x_25068:
[----:B------:R-:W-:Y:S05]  /*4be0*/  BSYNC B1 ;  /* 0x0000000000017941 */ /* 0x000fea0003800000 */
.L_x_25067:
[----:B------:R-:W-:Y:S01]  /*4bf0*/  LEA R3, R0, 0x3b800000, 0x17 ;  /* 0x3b80000000037811 */ /* 0x000fe200078eb8ff */
[----:B------:R-:W-:-:S05]  /*4c00*/  IMAD.SHL.U32 R0, R2, 0x100000, RZ ;  /* 0x0010000002007824 */ /* 0x000fca00078e00ff */
[----:B------:R-:W-:-:S07]  /*4c10*/  LOP3.LUT R0, R3, R0, R4, 0xfe, !PT ;  /* 0x0000000003007212 */ /* 0x000fce00078efe04 */
.L_x_25066:
[----:B------:R-:W-:Y:S05]  /*4c20*/  BSYNC B0 ;  /* 0x0000000000007941 */ /* 0x000fea0003800000 */
.L_x_25065:
        /* <DEDUP_REMOVED lines=14> */
.L_x_25070:
[----:B------:R-:W-:Y:S05]  /*4d10*/  BSYNC B0 ;  /* 0x0000000000007941 */ /* 0x000fea0003800000 */
.L_x_25069:
[----:B------:R-:W-:-:S04]  /*4d20*/  LOP3.LUT R2, R2, R5, RZ, 0xfc, !PT ;  /* 0x0000000502027212 */ /* 0x000fc800078efcff */
[----:B------:R-:W-:Y:S01]  /*4d30*/  PRMT R18, R2, 0x7610, R18 ;  /* 0x0000761002127816 */ /* 0x000fe20000000012 */
[----:B------:R-:W-:Y:S06]  /*4d40*/  BRA `(.L_x_25022) ;  /* 0x0000000400fc7947 */ /* 0x000fec0003800000 */
.L_x_25061:
        /* <DEDUP_REMOVED lines=21> */
.L_x_25074:
[----:B------:R-:W-:Y:S05]  /*4ea0*/  BSYNC B1 ;  /* 0x0000000000017941 */ /* 0x000fea0003800000 */
.L_x_25073:
[----:B------:R-:W-:Y:S01]  /*4eb0*/  LEA R3, R0, 0x37800000, 0x17 ;  /* 0x3780000000037811 */ /* 0x000fe200078eb8ff */
[----:B------:R-:W-:-:S05]  /*4ec0*/  IMAD.SHL.U32 R0, R2, 0x200000, RZ ;  /* 0x0020000002007824 */ /* 0x000fca00078e00ff */
[----:B------:R-:W-:-:S07]  /*4ed0*/  LOP3.LUT R0, R3, R0, R4, 0xfe, !PT ;  /* 0x0000000003007212 */ /* 0x000fce00078efe04 */
.L_x_25072:
[----:B------:R-:W-:Y:S05]  /*4ee0*/  BSYNC B0 ;  /* 0x0000000000007941 */ /* 0x000fea0003800000 */
.L_x_25071:
        /* <DEDUP_REMOVED lines=14> */
.L_x_25076:
[----:B------:R-:W-:Y:S05]  /*4fd0*/  BSYNC B0 ;  /* 0x0000000000007941 */ /* 0x000fea0003800000 */
.L_x_25075:
[----:B------:R-:W-:-:S04]  /*4fe0*/  LOP3.LUT R2, R2, R5, RZ, 0xfc, !PT ;  /* 0x0000000502027212 */ /* 0x000fc800078efcff */
[----:B------:R-:W-:Y:S01]  /*4ff0*/  PRMT R18, R2, 0x7610, R18 ;  /* 0x0000761002127816 */ /* 0x000fe20000000012 */
[----:B------:R-:W-:Y:S06]  /*5000*/  BRA `(.L_x_25022) ;  /* 0x00000004004c7947 */ /* 0x000fec0003800000 */
.L_x_25060:
        /* <DEDUP_REMOVED lines=14> */
.L_x_25080:
[----:B------:R-:W-:Y:S05]  /*50f0*/  BSYNC B0 ;  /* 0x0000000000007941 */ /* 0x000fea0003800000 */
.L_x_25079:
        /* <DEDUP_REMOVED lines=9> */
.L_x_25082:
[----:B------:R-:W-:Y:S05]  /*5190*/  BSYNC B0 ;  /* 0x0000000000007941 */ /* 0x000fea0003800000 */
.L_x_25081:
[----:B------:R-:W-:Y:S05]  /*51a0*/  BRA `(.L_x_25022) ;  /* 0x0000000000e47947 */ /* 0x000fea0003800000 */
.L_x_25019:
        /* <DEDUP_REMOVED lines=16> */
.L_x_25083:
[----:B------:R-:W-:Y:S01]  /*52b0*/  PRMT R18, RZ, 0x7610, R18 ;  /* 0x00007610ff127816 */ /* 0x000fe20000000012 */
[----:B------:R-:W-:Y:S06]  /*52c0*/  BRA `(.L_x_25022) ;  /* 0x00000000009c7947 */ /* 0x000fec0003800000 */
.L_x_25078:
        /* <DEDUP_REMOVED lines=16> */
.L_x_25085:
[----:B------:R-:W-:Y:S05]  /*53d0*/  BSYNC B0 ;  /* 0x0000000000007941 */ /* 0x000fea0003800000 */
.L_x_25084:
[----:B------:R-:W-:-:S04]  /*53e0*/  LOP3.LUT R0, R0, R5, RZ, 0xfc, !PT ;  /* 0x0000000500007212 */ /* 0x000fc800078efcff */
[----:B------:R-:W-:Y:S01]  /*53f0*/  PRMT R18, R0, 0x7610, R18 ;  /* 0x0000761000127816 */ /* 0x000fe20000000012 */
[----:B------:R-:W-:Y:S06]  /*5400*/  BRA `(.L_x_25022) ;  /* 0x00000000004c7947 */ /* 0x000fec0003800000 */
.L_x_25077:
        /* <DEDUP_REMOVED lines=16> */
.L_x_25087:
[----:B------:R-:W-:Y:S05]  /*5510*/  BSYNC B0 ;  /* 0x0000000000007941 */ /* 0x000fea0003800000 */
.L_x_25086:
[----:B------:R-:W-:-:S04]  /*5520*/  LOP3.LUT R0, R0, R5, RZ, 0xfc, !PT ;  /* 0x0000000500007212 */ /* 0x000fc800078efcff */
[----:B------:R-:W-:-:S07]  /*5530*/  PRMT R18, R0, 0x7610, R18 ;  /* 0x0000761000127816 */ /* 0x000fce0000000012 */
.L_x_25022:
[----:B------:R-:W-:Y:S01]  /*5540*/  ISETP.NE.AND P0, PT, R16, RZ, PT ;  /* 0x000000ff1000720c */ /* 0x000fe20003f05270 */
[----:B------:R-:W-:-:S03]  /*5550*/  VIADD R24, R24, 0x80 ;  /* 0x0000008018187836 */ /* 0x000fc60000000000 */
[----:B------:R-:W-:-:S09]  /*5560*/  SEL R29, RZ, 0x1, !P0 ;  /* 0x00000001ff1d7807 */ /* 0x000fd20004000000 */
.L_x_24908:
[----:B------:R-:W-:Y:S05]  /*5570*/  BSYNC B6 ;  /* 0x0000000000067941 */ /* 0x000fea0003800000 */
.L_x_24907:
        /* <DEDUP_REMOVED lines=26> */
.L_x_25093:
[----:B------:R-:W2:Y:S02]  /*5720*/  LDG.E.U8 R2, desc[UR36][R2.64] ;  /* 0x0000002402027981 */ /* 0x000ea4000c1e1100 */
[----:B--2---:R-:W-:-:S04]  /*5730*/  ISETP.NE.AND P0, PT, R2, RZ, PT ;  /* 0x000000ff0200720c */ /* 0x004fc80003f05270 */
[----:B------:R-:W-:Y:S01]  /*5740*/  P2R R17, PR, RZ, 0x1 ;  /* 0x00000001ff117803 */ /* 0x000fe20000000000 */
[----:B------:R-:W-:Y:S08]  /*5750*/  BRA `(.L_x_25095) ;  /* 0x0000000c00c47947 */ /* 0x000ff00003800000 */
.L_x_25092:
        /* <DEDUP_REMOVED lines=11> */
.L_x_25097:
[----:B------:R-:W2:Y:S02]  /*5810*/  LDG.E R2, desc[UR36][R2.64] ;  /* 0x0000002402027981 */ /* 0x000ea4000c1e1900 */
[----:B--2---:R-:W-:-:S04]  /*5820*/  ISETP.NE.AND P0, PT, R2, RZ, PT ;  /* 0x000000ff0200720c */ /* 0x004fc80003f05270 */
[----:B------:R-:W-:Y:S01]  /*5830*/  P2R R17, PR, RZ, 0x1 ;  /* 0x00000001ff117803 */ /* 0x000fe20000000000 */
[----:B------:R-:W-:Y:S08]  /*5840*/  BRA `(.L_x_25095) ;  /* 0x0000000c00887947 */ /* 0x000ff00003800000 */
.L_x_25096:
[----:B------:R-:W2:Y:S02]  /*5850*/  LDG.E.U16 R2, desc[UR36][R2.64] ;  /* 0x0000002402027981 */ /* 0x000ea4000c1e1500 */
[----:B--2---:R-:W-:-:S04]  /*5860*/  ISETP.NE.AND P0, PT, R2, RZ, PT ;  /* 0x000000ff0200720c */ /* 0x004fc80003f05270 */
[----:B------:R-:W-:Y:S01]  /*5870*/  P2R R17, PR, RZ, 0x1 ;  /* 0x00000001ff117803 */ /* 0x000fe20000000000 */
[----:B------:R-:W-:Y:S08]  /*5880*/  BRA `(.L_x_25095) ;  /* 0x0000000c00787947 */ /* 0x000ff00003800000 */
.L_x_25091:
        /* <DEDUP_REMOVED lines=10> */
.L_x_25099:
[----:B------:R-:W2:Y:S02]  /*5930*/  LDG.E.U16 R0, desc[UR36][R2.64] ;  /* 0x0000002402007981 */ /* 0x000ea4000c1e1500 */
[----:B--2---:R-:W-:-:S05]  /*5940*/  HADD2.F32 R0, -RZ, R0.H0_H0 ;  /* 0x20000000ff007230 */ /* 0x004fca0000004100 */
[----:B------:R-:W-:-:S04]  /*5950*/  FSETP.NEU.FTZ.AND P0, PT, R0, RZ, PT ;  /* 0x000000ff0000720b */ /* 0x000fc80003f1d000 */
[----:B------:R-:W-:Y:S01]  /*5960*/  P2R R17, PR, RZ, 0x1 ;  /* 0x00000001ff117803 */ /* 0x000fe20000000000 */
[----:B------:R-:W-:Y:S08]  /*5970*/  BRA `(.L_x_25095) ;  /* 0x0000000c003c7947 */ /* 0x000ff00003800000 */
.L_x_25098:
        /* <DEDUP_REMOVED lines=12> */
.L_x_25101:
        /* <DEDUP_REMOVED lines=11> */
.L_x_25100:
[----:B------:R-:W2:Y:S02]  /*5af0*/  LDG.E.64 R2, desc[UR36][R2.64] ;  /* 0x0000002402027981 */ /* 0x000ea4000c1e1b00 */
[----:B--2---:R-:W-:-:S06]  /*5b00*/  DSETP.NEU.AND P0, PT, R2, RZ, PT ;  /* 0x000000ff0200722a */ /* 0x004fcc0003f0d000 */
[----:B------:R-:W-:Y:S01]  /*5b10*/  P2R R17, PR, RZ, 0x1 ;  /* 0x00000001ff117803 */ /* 0x000fe20000000000 */
[----:B------:R-:W-:Y:S07]  /*5b20*/  BRA `(.L_x_25095) ;  /* 0x0000000800d07947 */ /* 0x000fee0003800000 */
.L_x_25090:
        /* <DEDUP_REMOVED lines=12> */
.L_x_25104:
[----:B------:R-:W2:Y:S02]  /*5bf0*/  LDG.E.128 R4, desc[UR36][R2.64] ;  /* 0x0000002402047981 */ /* 0x000ea4000c1e1d00 */
[----:B--2---:R-:W-:-:S06]  /*5c00*/  DSETP.NEU.AND P0, PT, R6, RZ, PT ;  /* 0x000000ff0600722a */ /* 0x004fcc0003f0d000 */
[----:B------:R-:W-:-:S06]  /*5c10*/  DSETP.NEU.OR P0, PT, R4, RZ, P0 ;  /* 0x000000ff0400722a */ /* 0x000fcc000070d400 */
[----:B------:R-:W-:Y:S01]  /*5c20*/  P2R R17, PR, RZ, 0x1 ;  /* 0x00000001ff117803 */ /* 0x000fe20000000000 */
[----:B------:R-:W-:Y:S07]  /*5c30*/  BRA `(.L_x_25095) ;  /* 0x00000008008c7947 */ /* 0x000fee0003800000 */
.L_x_25103:
        /* <DEDUP_REMOVED lines=28> */
.L_x_25106:
        /* <DEDUP_REMOVED lines=15> */
.L_x_25105:
[----:B------:R-:W2:Y:S02]  /*5ef0*/  LDG.E.U16 R0, desc[UR36][R2.64] ;  /* 0x0000002402007981 */ /* 0x000ea4000c1e1500 */
[----:B--2---:R-:W-:-:S05]  /*5f00*/  IMAD.U32 R0, R0, 0x10000, RZ ;  /* 0x0001000000007824 */ /* 0x004fca00078e00ff */
[----:B------:R-:W-:-:S04]  /*5f10*/  FSETP.NEU.FTZ.AND P0, PT, R0, RZ, PT ;  /* 0x000000ff0000720b */ /* 0x000fc80003f1d000 */
[----:B------:R-:W-:Y:S01]  /*5f20*/  P2R R17, PR, RZ, 0x1 ;  /* 0x00000001ff117803 */ /* 0x000fe20000000000 */
[----:B------:R-:W-:Y:S08]  /*5f30*/  BRA `(.L_x_25095) ;  /* 0x0000000400cc7947 */ /* 0x000ff00003800000 */
.L_x_25102:
        /* <DEDUP_REMOVED lines=12> */
.L_x_25109:
        /* <DEDUP_REMOVED lines=21> */
.L_x_25113:
[----:B------:R-:W-:Y:S05]  /*6150*/  BSYNC B1 ;  /* 0x0000000000017941 */ /* 0x000fea0003800000 */
.L_x_25112:
[----:B------:R-:W-:Y:S01]  /*6160*/  LEA R3, R0, 0x3b800000, 0x17 ;  /* 0x3b80000000037811 */ /* 0x000fe200078eb8ff */
[----:B------:R-:W-:-:S05]  /*6170*/  IMAD.SHL.U32 R0, R2, 0x100000, RZ ;  /* 0x0010000002007824 */ /* 0x000fca00078e00ff */
[----:B------:R-:W-:-:S07]  /*6180*/  LOP3.LUT R0, R3, R0, R4, 0xfe, !PT ;  /* 0x0000000003007212 */ /* 0x000fce00078efe04 */
.L_x_25111:
[----:B------:R-:W-:Y:S05]  /*6190*/  BSYNC B0 ;  /* 0x0000000000007941 */ /* 0x000fea0003800000 */
.L_x_25110:
[----:B------:R-:W-:-:S04]  /*61a0*/  FSETP.NEU.FTZ.AND P0, PT, R0, RZ, PT ;  /* 0x000000ff0000720b */ /* 0x000fc80003f1d000 */
[----:B------:R-:W-:Y:S01]  /*61b0*/  P2R R17, PR, RZ, 0x1 ;  /* 0x00000001ff117803 */ /* 0x000fe20000000000 */
[----:B------:R-:W-:Y:S08]  /*61c0*/  BRA `(.L_x_25095) ;  /* 0x0000000400287947 */ /* 0x000ff00003800000 */
.L_x_25108:
        /* <DEDUP_REMOVED lines=21> */
.L_x_25117:
[----:B------:R-:W-:Y:S05]  /*6320*/  BSYNC B1 ;  /* 0x0000000000017941 */ /* 0x000fea0003800000 */
.L_x_25116:
[----:B------:R-:W-:Y:S01]  /*6330*/  LEA R3, R0, 0x37800000, 0x17 ;  /* 0x3780000000037811 */ /* 0x000fe200078eb8ff */
[----:B------:R-:W-:-:S05]  /*6340*/  IMAD.SHL.U32 R0, R2, 0x200000, RZ ;  /* 0x0020000002007824 */ /* 0x000fca00078e00ff */
[----:B------:R-:W-:-:S07]  /*6350*/  LOP3.LUT R0, R3, R0, R4, 0xfe, !PT ;  /* 0x0000000003007212 */ /* 0x000fce00078efe04 */
.L_x_25115:
[----:B------:R-:W-:Y:S05]  /*6360*/  BSYNC B0 ;  /* 0x0000000000007941 */ /* 0x000fea0003800000 */
.L_x_25114:
[----:B------:R-:W-:-:S04]  /*6370*/  FSETP.NEU.FTZ.AND P0, PT, R0, RZ, PT ;  /* 0x000000ff0000720b */ /* 0x000fc80003f1d000 */
[----:B------:R-:W-:Y:S01]  /*6380*/  P2R R17, PR, RZ, 0x1 ;  /* 0x00000001ff117803 */ /* 0x000fe20000000000 */
[----:B------:R-:W-:Y:S08]  /*6390*/  BRA `(.L_x_25095) ;  /* 0x0000000000b47947 */ /* 0x000ff00003800000 */
.L_x_25107:
        /* <DEDUP_REMOVED lines=14> */
.L_x_25121:
[----:B------:R-:W-:Y:S05]  /*6480*/  BSYNC B0 ;  /* 0x0000000000007941 */ /* 0x000fea0003800000 */
.L_x_25120:
[----:B------:R-:W-:-:S04]  /*6490*/  FSETP.NEU.FTZ.AND P0, PT, R0, RZ, PT ;  /* 0x000000ff0000720b */ /* 0x000fc80003f1d000 */
[----:B------:R-:W-:Y:S01]  /*64a0*/  P2R R17, PR, RZ, 0x1 ;  /* 0x00000001ff117803 */ /* 0x000fe20000000000 */
[----:B------:R-:W-:Y:S08]  /*64b0*/  BRA `(.L_x_25095) ;  /* 0x00000000006c7947 */ /* 0x000ff00003800000 */
.L_x_25094:
        /* <DEDUP_REMOVED lines=16> */
.L_x_25122:
[----:B------:R-:W-:-:S04]  /*65c0*/  PLOP3.LUT P0, PT, PT, PT, PT, 0x8, 0x0 ;  /* 0x000000000000781c */ /* 0x000fc80003f0e170 */
[----:B------:R-:W-:Y:S01]  /*65d0*/  P2R R17, PR, RZ, 0x1 ;  /* 0x00000001ff117803 */ /* 0x000fe20000000000 */
[----:B------:R-:W-:Y:S08]  /*65e0*/  BRA `(.L_x_25095) ;  /* 0x0000000000207947 */ /* 0x000ff00003800000 */
.L_x_25119:
[----:B------:R-:W2:Y:S02]  /*65f0*/  LDG.E.64 R2, desc[UR36][R2.64] ;  /* 0x0000002402027981 */ /* 0x000ea4000c1e1b00 */
[----:B--2---:R-:W-:-:S04]  /*6600*/  ISETP.NE.U32.AND P0, PT, R2, RZ, PT ;  /* 0x000000ff0200720c */ /* 0x004fc80003f05070 */
[----:B------:R-:W-:-:S04]  /*6610*/  ISETP.NE.AND.EX P0, PT, R3, RZ, PT, P0 ;  /* 0x000000ff0300720c */ /* 0x000fc80003f05300 */
[----:B------:R-:W-:Y:S01]  /*6620*/  P2R R17, PR, RZ, 0x1 ;  /* 0x00000001ff117803 */ /* 0x000fe20000000000 */
[----:B------:R-:W-:Y:S08]  /*6630*/  BRA `(.L_x_25095) ;  /* 0x00000000000c7947 */ /* 0x000ff00003800000 */
.L_x_25118:
[----:B------:R-:W2:Y:S02]  /*6640*/  LDG.E R2, desc[UR36][R2.64] ;  /* 0x0000002402027981 */ /* 0x000ea4000c1e1900 */
[----:B--2---:R-:W-:-:S04]  /*6650*/  ISETP.NE.AND P0, PT, R2, RZ, PT ;  /* 0x000000ff0200720c */ /* 0x004fc80003f05270 */
[----:B------:R-:W-:-:S09]  /*6660*/  P2R R17, PR, RZ, 0x1 ;  /* 0x00000001ff117803 */ /* 0x000fd20000000000 */
.L_x_25095:
[----:B------:R-:W0:Y:S01]  /*6670*/  LDC.64 R2, c[0x0][0x230] ;  /* 0x00008c00ff027b82 */ /* 0x000e220000000a00 */
        /* <DEDUP_REMOVED lines=31> */
.L_x_25129:
[----:B------:R-:W-:Y:S05]  /*6870*/  BSYNC B0 ;  /* 0x0000000000007941 */ /* 0x000fea0003800000 */
.L_x_25128:
[----:B------:R-:W-:-:S04]  /*6880*/  LOP3.LUT R0, R0, R5, RZ, 0xfc, !PT ;  /* 0x0000000500007212 */ /* 0x000fc800078efcff */
[----:B------:R-:W-:Y:S01]  /*6890*/  PRMT R2, R0, 0x7610, R2 ;  /* 0x0000761000027816 */ /* 0x000fe20000000002 */
[----:B------:R-:W-:Y:S06]  /*68a0*/  BRA `(.L_x_25130) ;  /* 0x0000001c00e07947 */ /* 0x000fec0003800000 */
.L_x_25126:
        /* <DEDUP_REMOVED lines=16> */
.L_x_25132:
[----:B------:R-:W-:Y:S05]  /*69b0*/  BSYNC B0 ;  /* 0x0000000000007941 */ /* 0x000fea0003800000 */
.L_x_25131:
[----:B------:R-:W-:-:S04]  /*69c0*/  LOP3.LUT R0, R0, R5, RZ, 0xfc, !PT ;  /* 0x0000000500007212 */ /* 0x000fc800078efcff */
[----:B------:R-:W-:Y:S01]  /*69d0*/  PRMT R2, R0, 0x7610, R2 ;  /* 0x0000761000027816 */ /* 0x000fe20000000002 */
[----:B------:R-:W-:Y:S06]  /*69e0*/  BRA `(.L_x_25130) ;  /* 0x0000001c00907947 */ /* 0x000fec0003800000 */
.L_x_25125:
        /* <DEDUP_REMOVED lines=22> */
.L_x_25136:
[----:B------:R-:W-:Y:S05]  /*6b50*/  BSYNC B0 ;  /* 0x0000000000007941 */ /* 0x000fea0003800000 */
.L_x_25135:
[----:B------:R-:W-:-:S04]  /*6b60*/  LOP3.LUT R0, R0, R5, RZ, 0xfc, !PT ;  /* 0x0000000500007212 */ /* 0x000fc800078efcff */
[----:B------:R-:W-:Y:S01]  /*6b70*/  PRMT R2, R0, 0x7610, R2 ;  /* 0x0000761000027816 */ /* 0x000fe20000000002 */
[----:B------:R-:W-:Y:S06]  /*6b80*/  BRA `(.L_x_25130) ;  /* 0x0000001c00287947 */ /* 0x000fec0003800000 */
.L_x_25134:
        /* <DEDUP_REMOVED lines=16> */
.L_x_25138:
[----:B------:R-:W-:Y:S05]  /*6c90*/  BSYNC B0 ;  /* 0x0000000000007941 */ /* 0x000fea0003800000 */
.L_x_25137:
[----:B------:R-:W-:-:S04]  /*6ca0*/  LOP3.LUT R0, R0, R5, RZ, 0xfc, !PT ;  /* 0x0000000500007212 */ /* 0x000fc800078efcff */
[----:B------:R-:W-:Y:S01]  /*6cb0*/  PRMT R2, R0, 0x7610, R2 ;  /* 0x0000761000027816 */ /* 0x000fe20000000002 */
[----:B------:R-:W-:Y:S06]  /*6cc0*/  BRA `(.L_x_25130) ;  /* 0x0000001800d87947 */ /* 0x000fec0003800000 */
.L_x_25133:
        /* <DEDUP_REMOVED lines=16> */
.L_x_25140:
[----:B------:R-:W-:Y:S05]  /*6dd0*/  BSYNC B0 ;  /* 0x0000000000007941 */ /* 0x000fea0003800000 */
.L_x_25139:
[----:B------:R-:W-:-:S04]  /*6de0*/  LOP3.LUT R0, R0, R5, RZ, 0xfc, !PT ;  /* 0x0000000500007212 */ /* 0x000fc800078efcff */
[----:B------:R-:W-:Y:S01]  /*6df0*/  PRMT R2, R0, 0x7610, R2 ;  /* 0x0000761000027816 */ /* 0x000fe20000000002 */
[----:B------:R-:W-:Y:S06]  /*6e00*/  BRA `(.L_x_25130) ;  /* 0x0000001800887947 */ /* 0x000fec0003800000 */
.L_x_25124:
        /* <DEDUP_REMOVED lines=21> */
.L_x_25144:
[----:B------:R-:W-:Y:S05]  /*6f60*/  BSYNC B0 ;  /* 0x0000000000007941 */ /* 0x000fea0003800000 */
.L_x_25143:
[----:B------:R-:W-:-:S04]  /*6f70*/  LOP3.LUT R0, R0, R5, RZ, 0xfc, !PT ;  /* 0x0000000500007212 */ /* 0x000fc800078efcff */
[----:B------:R-:W-:Y:S01]  /*6f80*/  PRMT R2, R0, 0x7610, R2 ;  /* 0x0000761000027816 */ /* 0x000fe20000000002 */
[----:B------:R-:W-:Y:S06]  /*6f90*/  BRA `(.L_x_25130) ;  /* 0x0000001800247947 */ /* 0x000fec0003800000 */
.L_x_25142:
        /* <DEDUP_REMOVED lines=16> */
.L_x_25146:
[----:B------:R-:W-:Y:S05]  /*70a0*/  BSYNC B0 ;  /* 0x0000000000007941 */ /* 0x000fea0003800000 */
.L_x_25145:
[----:B------:R-:W-:-:S04]  /*70b0*/  LOP3.LUT R0, R0, R5, RZ, 0xfc, !PT ;  /* 0x0000000500007212 */ /* 0x000fc800078efcff */
[----:B------:R-:W-:Y:S01]  /*70c0*/  PRMT R2, R0, 0x7610, R2 ;  /* 0x0000761000027816 */ /* 0x000fe20000000002 */
[----:B------:R-:W-:Y:S06]  /*70d0*/  BRA `(.L_x_25130) ;  /* 0x0000001400d47947 */ /* 0x000fec0003800000 */
.L_x_25141:
        /* <DEDUP_REMOVED lines=21> */
.L_x_25150:
[----:B------:R-:W-:Y:S05]  /*7230*/  BSYNC B0 ;  /* 0x0000000000007941 */ /* 0x000fea0003800000 */
.L_x_25149:
[----:B------:R-:W-:-:S04]  /*7240*/  LOP3.LUT R0, R0, R5, RZ, 0xfc, !PT ;  /* 0x0000000500007212 */ /* 0x000fc800078efcff */
[----:B------:R-:W-:Y:S01]  /*7250*/  PRMT R2, R0, 0x7610, R2 ;  /* 0x0000761000027816 */ /* 0x000fe20000000002 */
[----:B------:R-:W-:Y:S06]  /*7260*/  BRA `(.L_x_25130) ;  /* 0x0000001400707947 */ /* 0x000fec0003800000 */
.L_x_25148:
        /* <DEDUP_REMOVED lines=16> */
.L_x_25152:
[----:B------:R-:W-:Y:S05]  /*7370*/  BSYNC B0 ;  /* 0x0000000000007941 */ /* 0x000fea0003800000 */
.L_x_25151:
[----:B------:R-:W-:-:S04]  /*7380*/  LOP3.LUT R0, R0, R5, RZ, 0xfc, !PT ;  /* 0x0000000500007212 */ /* 0x000fc800078efcff */
[----:B------:R-:W-:Y:S01]  /*7390*/  PRMT R2, R0, 0x7610, R2 ;  /* 0x0000761000027816 */ /* 0x000fe20000000002 */
[----:B------:R-:W-:Y:S06]  /*73a0*/  BRA `(.L_x_25130) ;  /* 0x0000001400207947 */ /* 0x000fec0003800000 */
.L_x_25147:
        /* <DEDUP_REMOVED lines=20> */
.L_x_25154:
[----:B------:R-:W-:Y:S05]  /*74f0*/  BSYNC B0 ;  /* 0x0000000000007941 */ /* 0x000fea0003800000 */
.L_x_25153:
[----:B------:R-:W-:-:S04]  /*7500*/  LOP3.LUT R4, R4, R5, RZ, 0xfc, !PT ;  /* 0x0000000504047212 */ /* 0x000fc800078efcff */
[----:B------:R-:W-:Y:S01]  /*7510*/  PRMT R2, R4, 0x7610, R2 ;  /* 0x0000761004027816 */ /* 0x000fe20000000002 */
[----:B------:R-:W-:Y:S06]  /*7520*/  BRA `(.L_x_25130) ;  /* 0x0000001000c07947 */ /* 0x000fec0003800000 */
.L_x_25123:
        /* <DEDUP_REMOVED lines=22> */
.L_x_25159:
[----:B------:R-:W-:Y:S05]  /*7690*/  BSYNC B0 ;  /* 0x0000000000007941 */ /* 0x000fea0003800000 */
.L_x_25158:
[----:B------:R-:W-:Y:S01]  /*76a0*/  PRMT R2, R0, 0x7610, R2 ;  /* 0x0000761000027816 */ /* 0x000fe20000000002 */
[----:B------:R-:W-:Y:S06]  /*76b0*/  BRA `(.L_x_25130) ;  /* 0x00000010005c7947 */ /* 0x000fec0003800000 */
.L_x_25157:
        /* <DEDUP_REMOVED lines=20> */
.L_x_25161:
[----:B------:R-:W-:Y:S05]  /*7800*/  BSYNC B0 ;  /* 0x0000000000007941 */ /* 0x000fea0003800000 */
.L_x_25160:
[----:B------:R-:W-:-:S04]  /*7810*/  LOP3.LUT R0, R0, R5, RZ, 0xfc, !PT ;  /* 0x0000000500007212 */ /* 0x000fc800078efcff */
[----:B------:R-:W-:Y:S01]  /*7820*/  PRMT R2, R0, 0x7610, R2 ;  /* 0x0000761000027816 */ /* 0x000fe20000000002 */
[----:B------:R-:W-:Y:S06]  /*7830*/  BRA `(.L_x_25130) ;  /* 0x0000000c00fc7947 */ /* 0x000fec0003800000 */
.L_x_25156:
        /* <DEDUP_REMOVED lines=8> */
.L_x_25163:
        /* <DEDUP_REMOVED lines=26> */
.L_x_25165:
[----:B------:R-:W-:Y:S05]  /*7a60*/  BSYNC B0 ;  /* 0x0000000000007941 */ /* 0x000fea0003800000 */
.L_x_25164:
[----:B------:R-:W-:-:S04]  /*7a70*/  LOP3.LUT R0, R0, R3, RZ, 0xfc, !PT ;  /* 0x0000000300007212 */ /* 0x000fc800078efcff */
[----:B------:R-:W-:Y:S01]  /*7a80*/  PRMT R2, R0, 0x7610, R2 ;  /* 0x0000761000027816 */ /* 0x000fe20000000002 */
[----:B------:R-:W-:Y:S06]  /*7a90*/  BRA `(.L_x_25130) ;  /* 0x0000000c00647947 */ /* 0x000fec0003800000 */
.L_x_25162:
        /* <DEDUP_REMOVED lines=16> */
.L_x_25167:
[----:B------:R-:W-:Y:S05]  /*7ba0*/  BSYNC B0 ;  /* 0x0000000000007941 */ /* 0x000fea0003800000 */
.L_x_25166:
[----:B------:R-:W-:-:S04]  /*7bb0*/  LOP3.LUT R0, R0, R5, RZ, 0xfc, !PT ;  /* 0x0000000500007212 */ /* 0x000fc800078efcff */
[----:B------:R-:W-:Y:S01]  /*7bc0*/  PRMT R2, R0, 0x7610, R2 ;  /* 0x0000761000027816 */ /* 0x000fe20000000002 */
[----:B------:R-:W-:Y:S06]  /*7bd0*/  BRA `(.L_x_25130) ;  /* 0x0000000c00147947 */ /* 0x000fec0003800000 */
.L_x_25155:
        /* <DEDUP_REMOVED lines=24> */
.L_x_25172:
[----:B------:R-:W-:Y:S05]  /*7d60*/  BSYNC B0 ;  /* 0x0000000000007941 */ /* 0x000fea0003800000 */
.L_x_25171:
[----:B------:R-:W-:-:S04]  /*7d70*/  LOP3.LUT R0, R0, R5, RZ, 0xfc, !PT ;  /* 0x0000000500007212 */ /* 0x000fc800078efcff */
[----:B------:R-:W-:Y:S01]  /*7d80*/  PRMT R2, R0, 0x7610, R2 ;  /* 0x0000761000027816 */ /* 0x000fe20000000002 */
[----:B------:R-:W-:Y:S06]  /*7d90*/  BRA `(.L_x_25130) ;  /* 0x0000000800a47947 */ /* 0x000fec0003800000 */
.L_x_25170:
        /* <DEDUP_REMOVED lines=21> */
.L_x_25176:
[----:B------:R-:W-:Y:S05]  /*7ef0*/  BSYNC B1 ;  /* 0x0000000000017941 */ /* 0x000fea0003800000 */
.L_x_25175:
[----:B------:R-:W-:Y:S01]  /*7f00*/  LEA R3, R0, 0x3b800000, 0x17 ;  /* 0x3b80000000037811 */ /* 0x000fe200078eb8ff */
[----:B------:R-:W-:-:S05]  /*7f10*/  IMAD.SHL.U32 R0, R2, 0x100000, RZ ;  /* 0x0010000002007824 */ /* 0x000fca00078e00ff */
[----:B------:R-:W-:-:S07]  /*7f20*/  LOP3.LUT R0, R3, R0, R4, 0xfe, !PT ;  /* 0x0000000003007212 */ /* 0x000fce00078efe04 */
.L_x_25174:
[----:B------:R-:W-:Y:S05]  /*7f30*/  BSYNC B0 ;  /* 0x0000000000007941 */ /* 0x000fea0003800000 */
.L_x_25173:
        /* <DEDUP_REMOVED lines=14> */
.L_x_25178:
[----:B------:R-:W-:Y:S05]  /*8020*/  BSYNC B0 ;  /* 0x0000000000007941 */ /* 0x000fea0003800000 */
.L_x_25177:
[----:B------:R-:W-:Y:S01]  /*8030*/  LOP3.LUT R2, R2, R5, RZ, 0xfc, !PT ;  /* 0x0000000502027212 */ /* 0x000fe200078efcff */
[----:B------:R-:W-:Y:S06]  /*8040*/  BRA `(.L_x_25130) ;  /* 0x0000000400f87947 */ /* 0x000fec0003800000 */
.L_x_25169:
        /* <DEDUP_REMOVED lines=21> */
.L_x_25182:
[----:B------:R-:W-:Y:S05]  /*81a0*/  BSYNC B1 ;  /* 0x0000000000017941 */ /* 0x000fea0003800000 */
.L_x_25181:
[----:B------:R-:W-:Y:S01]  /*81b0*/  LEA R3, R0, 0x37800000, 0x17 ;  /* 0x3780000000037811 */ /* 0x000fe200078eb8ff */
[----:B------:R-:W-:-:S05]  /*81c0*/  IMAD.SHL.U32 R0, R2, 0x200000, RZ ;  /* 0x0020000002007824 */ /* 0x000fca00078e00ff */
[----:B------:R-:W-:-:S07]  /*81d0*/  LOP3.LUT R0, R3, R0, R4, 0xfe, !PT ;  /* 0x0000000003007212 */ /* 0x000fce00078efe04 */
.L_x_25180:
[----:B------:R-:W-:Y:S05]  /*81e0*/  BSYNC B0 ;  /* 0x0000000000007941 */ /* 0x000fea0003800000 */
.L_x_25179:
        /* <DEDUP_REMOVED lines=14> */
.L_x_25184:
[----:B------:R-:W-:Y:S05]  /*82d0*/  BSYNC B0 ;  /* 0x0000000000007941 */ /* 0x000fea0003800000 */
.L_x_25183:
[----:B------:R-:W-:Y:S01]  /*82e0*/  LOP3.LUT R2, R2, R5, RZ, 0xfc, !PT ;  /* 0x0000000502027212 */ /* 0x000fe200078efcff */
[----:B------:R-:W-:Y:S06]  /*82f0*/  BRA `(.L_x_25130) ;  /* 0x00000004004c7947 */ /* 0x000fec0003800000 */
.L_x_25168:
        /* <DEDUP_REMOVED lines=14> */
.L_x_25188:
[----:B------:R-:W-:Y:S05]  /*83e0*/  BSYNC B0 ;  /* 0x0000000000007941 */ /* 0x000fea0003800000 */
.L_x_25187:
        /* <DEDUP_REMOVED lines=9> */
.L_x_25190:
[----:B------:R-:W-:Y:S05]  /*8480*/  BSYNC B0 ;  /* 0x0000000000007941 */ /* 0x000fea0003800000 */
.L_x_25189:
[----:B------:R-:W-:Y:S05]  /*8490*/  BRA `(.L_x_25130) ;  /* 0x0000000000e47947 */ /* 0x000fea0003800000 */
.L_x_25127:
        /* <DEDUP_REMOVED lines=16> */
.L_x_25191:
[----:B------:R-:W-:Y:S01]  /*85a0*/  PRMT R2, RZ, 0x7610, R2 ;  /* 0x00007610ff027816 */ /* 0x000fe20000000002 */
[----:B------:R-:W-:Y:S06]  /*85b0*/  BRA `(.L_x_25130) ;  /* 0x00000000009c7947 */ /* 0x000fec0003800000 */
.L_x_25186:
        /* <DEDUP_REMOVED lines=16> */
.L_x_25193:
[----:B------:R-:W-:Y:S05]  /*86c0*/  BSYNC B0 ;  /* 0x0000000000007941 */ /* 0x000fea0003800000 */
.L_x_25192:
[----:B------:R-:W-:-:S04]  /*86d0*/  LOP3.LUT R0, R0, R5, RZ, 0xfc, !PT ;  /* 0x0000000500007212 */ /* 0x000fc800078efcff */
[----:B------:R-:W-:Y:S01]  /*86e0*/  PRMT R2, R0, 0x7610, R2 ;  /* 0x0000761000027816 */ /* 0x000fe20000000002 */
[----:B------:R-:W-:Y:S06]  /*86f0*/  BRA `(.L_x_25130) ;  /* 0x00000000004c7947 */ /* 0x000fec0003800000 */
.L_x_25185:
        /* <DEDUP_REMOVED lines=16> */
.L_x_25195:
[----:B------:R-:W-:Y:S05]  /*8800*/  BSYNC B0 ;  /* 0x0000000000007941 */ /* 0x000fea0003800000 */
.L_x_25194:
[----:B------:R-:W-:-:S04]  /*8810*/  LOP3.LUT R0, R0, R5, RZ, 0xfc, !PT ;  /* 0x0000000500007212 */ /* 0x000fc800078efcff */
[----:B------:R-:W-:-:S07]  /*8820*/  PRMT R2, R0, 0x7610, R2 ;  /* 0x0000761000027816 */ /* 0x000fce0000000002 */
.L_x_25130:
[----:B------:R-:W1:Y:S01]  /*8830*/  LDC.64 R4, c[0x0][0x238] ;  /* 0x00008e00ff047b82 */ /* 0x000e620000000a00 */
[----:B------:R-:W-:Y:S01]  /*8840*/  PRMT R0, R23, 0x9910, RZ ;  /* 0x0000991017007816 */ /* 0x000fe200000000ff */
[----:B------:R-:W-:Y:S02]  /*8850*/  ULDC UR4, c[0x0][0x250] ;  /* 0x0000940000047ab9 */ /* 0x000fe40000000800 */
[----:B0-----:R-:W-:Y:S01]  /*8860*/  IMAD R3, R16, UR4, RZ ;  /* 0x0000000410037c24 */ /* 0x001fe2000f8e02ff */
        /* <DEDUP_REMOVED lines=28> */
.L_x_25202:
[----:B------:R-:W-:Y:S05]  /*8a30*/  BSYNC B0 ;  /* 0x0000000000007941 */ /* 0x000fea0003800000 */
.L_x_25201:
[----:B------:R-:W-:-:S04]  /*8a40*/  LOP3.LUT R0, R0, R7, RZ, 0xfc, !PT ;  /* 0x0000000700007212 */ /* 0x000fc800078efcff */
[----:B------:R-:W-:Y:S01]  /*8a50*/  PRMT R16, R0, 0x7610, R16 ;  /* 0x0000761000107816 */ /* 0x000fe20000000010 */
[----:B------:R-:W-:Y:S06]  /*8a60*/  BRA `(.L_x_25203) ;  /* 0x0000001c00e47947 */ /* 0x000fec0003800000 */
.L_x_25199:
        /* <DEDUP_REMOVED lines=16> */
.L_x_25205:
[----:B------:R-:W-:Y:S05]  /*8b70*/  BSYNC B0 ;  /* 0x0000000000007941 */ /* 0x000fea0003800000 */
.L_x_25204:
[----:B------:R-:W-:-:S04]  /*8b80*/  LOP3.LUT R0, R0, R7, RZ, 0xfc, !PT ;  /* 0x0000000700007212 */ /* 0x000fc800078efcff */
[----:B------:R-:W-:Y:S01]  /*8b90*/  PRMT R16, R0, 0x7610, R16 ;  /* 0x0000761000107816 */ /* 0x000fe20000000010 */
[----:B------:R-:W-:Y:S06]  /*8ba0*/  BRA `(.L_x_25203) ;  /* 0x0000001c00947947 */ /* 0x000fec0003800000 */
.L_x_25198:
        /* <DEDUP_REMOVED lines=22> */
.L_x_25209:
[----:B------:R-:W-:Y:S05]  /*8d10*/  BSYNC B0 ;  /* 0x0000000000007941 */ /* 0x000fea0003800000 */
.L_x_25208:
[----:B------:R-:W-:-:S04]  /*8d20*/  LOP3.LUT R0, R0, R7, RZ, 0xfc, !PT ;  /* 0x0000000700007212 */ /* 0x000fc800078efcff */
[----:B------:R-:W-:Y:S01]  /*8d30*/  PRMT R16, R0, 0x7610, R16 ;  /* 0x0000761000107816 */ /* 0x000fe20000000010 */
[----:B------:R-:W-:Y:S06]  /*8d40*/  BRA `(.L_x_25203) ;  /* 0x0000001c002c7947 */ /* 0x000fec0003800000 */
.L_x_25207:
        /* <DEDUP_REMOVED lines=16> */
.L_x_25211:
[----:B------:R-:W-:Y:S05]  /*8e50*/  BSYNC B0 ;  /* 0x0000000000007941 */ /* 0x000fea0003800000 */
.L_x_25210:
[----:B------:R-:W-:-:S04]  /*8e60*/  LOP3.LUT R0, R0, R7, RZ, 0xfc, !PT ;  /* 0x0000000700007212 */ /* 0x000fc800078efcff */
[----:B------:R-:W-:Y:S01]  /*8e70*/  PRMT R16, R0, 0x7610, R16 ;  /* 0x0000761000107816 */ /* 0x000fe20000000010 */
[----:B------:R-:W-:Y:S06]  /*8e80*/  BRA `(.L_x_25203) ;  /* 0x0000001800dc7947 */ /* 0x000fec0003800000 */
.L_x_25206:
        /* <DEDUP_REMOVED lines=16> */
.L_x_25213:
[----:B------:R-:W-:Y:S05]  /*8f90*/  BSYNC B0 ;  /* 0x0000000000007941 */ /* 0x000fea0003800000 */
.L_x_25212:
[----:B------:R-:W-:-:S04]  /*8fa0*/  LOP3.LUT R0, R0, R7, RZ, 0xfc, !PT ;  /* 0x0000000700007212 */ /* 0x000fc800078efcff */
[----:B------:R-:W-:Y:S01]  /*8fb0*/  PRMT R16, R0, 0x7610, R16 ;  /* 0x0000761000107816 */ /* 0x000fe20000000010 */
[----:B------:R-:W-:Y:S06]  /*8fc0*/  BRA `(.L_x_25203) ;  /* 0x00000018008c7947 */ /* 0x000fec0003800000 */
.L_x_25197:
        /* <DEDUP_REMOVED lines=21> */
.L_x_25217:
[----:B------:R-:W-:Y:S05]  /*9120*/  BSYNC B0 ;  /* 0x0000000000007941 */ /* 0x000fea0003800000 */
.L_x_25216:
[----:B------:R-:W-:-:S04]  /*9130*/  LOP3.LUT R0, R0, R7, RZ, 0xfc, !PT ;  /* 0x0000000700007212 */ /* 0x000fc800078efcff */
[----:B------:R-:W-:Y:S01]  /*9140*/  PRMT R16, R0, 0x7610, R16 ;  /* 0x0000761000107816 */ /* 0x000fe20000000010 */
[----:B------:R-:W-:Y:S06]  /*9150*/  BRA `(.L_x_25203) ;  /* 0x0000001800287947 */ /* 0x000fec0003800000 */
.L_x_25215:
        /* <DEDUP_REMOVED lines=16> */
.L_x_25219:
[----:B------:R-:W-:Y:S05]  /*9260*/  BSYNC B0 ;  /* 0x0000000000007941 */ /* 0x000fea0003800000 */
.L_x_25218:
[----:B------:R-:W-:-:S04]  /*9270*/  LOP3.LUT R0, R0, R7, RZ, 0xfc, !PT ;  /* 0x0000000700007212 */ /* 0x000fc800078efcff */
[----:B------:R-:W-:Y:S01]  /*9280*/  PRMT R16, R0, 0x7610, R16 ;  /* 0x0000761000107816 */ /* 0x000fe20000000010 */
[----:B------:R-:W-:Y:S06]  /*9290*/  BRA `(.L_x_25203) ;  /* 0x0000001400d87947 */ /* 0x000fec0003800000 */
.L_x_25214:
        /* <DEDUP_REMOVED lines=21> */
.L_x_25223:
[----:B------:R-:W-:Y:S05]  /*93f0*/  BSYNC B0 ;  /* 0x0000000000007941 */ /* 0x000fea0003800000 */
.L_x_25222:
[----:B------:R-:W-:-:S04]  /*9400*/  LOP3.LUT R0, R0, R7, RZ, 0xfc, !PT ;  /* 0x0000000700007212 */ /* 0x000fc800078efcff */
[----:B------:R-:W-:Y:S01]  /*9410*/  PRMT R16, R0, 0x7610, R16 ;  /* 0x0000761000107816 */ /* 0x000fe20000000010 */
[----:B------:R-:W-:Y:S06]  /*9420*/  BRA `(.L_x_25203) ;  /* 0x0000001400747947 */ /* 0x000fec0003800000 */
.L_x_25221:
        /* <DEDUP_REMOVED lines=16> */
.L_x_25225:
[----:B------:R-:W-:Y:S05]  /*9530*/  BSYNC B0 ;  /* 0x0000000000007941 */ /* 0x000fea0003800000 */
.L_x_25224:
[----:B------:R-:W-:-:S04]  /*9540*/  LOP3.LUT R0, R0, R7, RZ, 0xfc, !PT ;  /* 0x0000000700007212 */ /* 0x000fc800078efcff */
[----:B------:R-:W-:Y:S01]  /*9550*/  PRMT R16, R0, 0x7610, R16 ;  /* 0x0000761000107816 */ /* 0x000fe20000000010 */
[----:B------:R-:W-:Y:S06]  /*9560*/  BRA `(.L_x_25203) ;  /* 0x0000001400247947 */ /* 0x000fec0003800000 */
.L_x_25220:
        /* <DEDUP_REMOVED lines=20> */
.L_x_25227:
[----:B------:R-:W-:Y:S05]  /*96b0*/  BSYNC B0 ;  /* 0x0000000000007941 */ /* 0x000fea0003800000 */
.L_x_25226:
[----:B------:R-:W-:-:S04]  /*96c0*/  LOP3.LUT R3, R3, R6, RZ, 0xfc, !PT ;  /* 0x0000000603037212 */ /* 0x000fc800078efcff */
[----:B------:R-:W-:Y:S01]  /*96d0*/  PRMT R16, R3, 0x7610, R16 ;  /* 0x0000761003107816 */ /* 0x000fe20000000010 */
[----:B------:R-:W-:Y:S06]  /*96e0*/  BRA `(.L_x_25203) ;  /* 0x0000001000c47947 */ /* 0x000fec0003800000 */
.L_x_25196:
        /* <DEDUP_REMOVED lines=22> */
.L_x_25232:
[----:B------:R-:W-:Y:S05]  /*9850*/  BSYNC B0 ;  /* 0x0000000000007941 */ /* 0x000fea0003800000 */
.L_x_25231:
[----:B------:R-:W-:Y:S05]  /*9860*/  BRA `(.L_x_25203) ;  /* 0x0000001000647947 */ /* 0x000fea0003800000 */
.L_x_25230:
        /* <DEDUP_REMOVED lines=20> */
.L_x_25234:
[----:B------:R-:W-:Y:S05]  /*99b0*/  BSYNC B0 ;  /* 0x0000000000007941 */ /* 0x000fea0003800000 */
.L_x_25233:
[----:B------:R-:W-:-:S04]  /*99c0*/  LOP3.LUT R0, R0, R7, RZ, 0xfc, !PT ;  /* 0x0000000700007212 */ /* 0x000fc800078efcff */
[----:B------:R-:W-:Y:S01]  /*99d0*/  PRMT R16, R0, 0x7610, R16 ;  /* 0x0000761000107816 */ /* 0x000fe20000000010 */
[----:B------:R-:W-:Y:S06]  /*99e0*/  BRA `(.L_x_25203) ;  /* 0x0000001000047947 */ /* 0x000fec0003800000 */
.L_x_25229:
        /* <DEDUP_REMOVED lines=8> */
.L_x_25236:
[----:B------:R-:W2:Y:S01]  /*9a70*/  LDG.E.U8 R4, desc[UR36][R4.64] ;  /* 0x0000002404047981 */ /* 0x000ea2000c1e1100 */
[----:B------:R-:W-:Y:S01]  /*9a80*/  BSSY B0, `(.L_x_25237) ;  /* 0x0000019000007945 */ /* 0x000fe20003800000 */
        /* <DEDUP_REMOVED lines=9> */
[----:B------:R-:W-:-:S04]  /*9b20*/  IMAD.SHL.U32 R0, R4, 0x1000000, RZ ;  /* 0x0100000004007824 */ /* 0x000fc800078e00ff */
        /* <DEDUP_REMOVED lines=14> */
.L_x_25238:
[----:B------:R-:W-:Y:S05]  /*9c10*/  BSYNC B0 ;  /* 0x0000000000007941 */ /* 0x000fea0003800000 */
.L_x_25237:
[----:B------:R-:W-:-:S04]  /*9c20*/  LOP3.LUT R0, R0, R5, RZ, 0xfc, !PT ;  /* 0x0000000500007212 */ /* 0x000fc800078efcff */
[----:B------:R-:W-:Y:S01]  /*9c30*/  PRMT R16, R0, 0x7610, R16 ;  /* 0x0000761000107816 */ /* 0x000fe20000000010 */
[----:B------:R-:W-:Y:S06]  /*9c40*/  BRA `(.L_x_25203) ;  /* 0x0000000c006c7947 */ /* 0x000fec0003800000 */
.L_x_25235:
        /* <DEDUP_REMOVED lines=16> */
.L_x_25240:
[----:B------:R-:W-:Y:S05]  /*9d50*/  BSYNC B0 ;  /* 0x0000000000007941 */ /* 0x000fea0003800000 */
.L_x_25239:
[----:B------:R-:W-:-:S04]  /*9d60*/  LOP3.LUT R0, R0, R7, RZ, 0xfc, !PT ;  /* 0x0000000700007212 */ /* 0x000fc800078efcff */
[----:B------:R-:W-:Y:S01]  /*9d70*/  PRMT R16, R0, 0x7610, R16 ;  /* 0x0000761000107816 */ /* 0x000fe20000000010 */
[----:B------:R-:W-:Y:S06]  /*9d80*/  BRA `(.L_x_25203) ;  /* 0x0000000c001c7947 */ /* 0x000fec0003800000 */
.L_x_25228:
        /* <DEDUP_REMOVED lines=24> */
.L_x_25245:
[----:B------:R-:W-:Y:S05]  /*9f10*/  BSYNC B0 ;  /* 0x0000000000007941 */ /* 0x000fea0003800000 */
.L_x_25244:
[----:B------:R-:W-:-:S04]  /*9f20*/  LOP3.LUT R0, R0, R7, RZ, 0xfc, !PT ;  /* 0x0000000700007212 */ /* 0x000fc800078efcff */
[----:B------:R-:W-:Y:S01]  /*9f30*/  PRMT R16, R0, 0x7610, R16 ;  /* 0x0000761000107816 */ /* 0x000fe20000000010 */
[----:B------:R-:W-:Y:S06]  /*9f40*/  BRA `(.L_x_25203) ;  /* 0x0000000800ac7947 */ /* 0x000fec0003800000 */
.L_x_25243:
        /* <DEDUP_REMOVED lines=21> */
.L_x_25249:
[----:B------:R-:W-:Y:S05]  /*a0a0*/  BSYNC B1 ;  /* 0x0000000000017941 */ /* 0x000fea0003800000 */
.L_x_25248:
[----:B------:R-:W-:Y:S01]  /*a0b0*/  LEA R5, R0, 0x3b800000, 0x17 ;  /* 0x3b80000000057811 */ /* 0x000fe200078eb8ff */
[----:B------:R-:W-:-:S05]  /*a0c0*/  IMAD.SHL.U32 R0, R3, 0x100000, RZ ;  /* 0x0010000003007824 */ /* 0x000fca00078e00ff */
[----:B------:R-:W-:-:S07]  /*a0d0*/  LOP3.LUT R0, R5, R0, R6, 0xfe, !PT ;  /* 0x0000000005007212 */ /* 0x000fce00078efe06 */
.L_x_25247:
[----:B------:R-:W-:Y:S05]  /*a0e0*/  BSYNC B0 ;  /* 0x0000000000007941 */ /* 0x000fea0003800000 */
.L_x_25246:
        /* <DEDUP_REMOVED lines=14> */
.L_x_25251:
[----:B------:R-:W-:Y:S05]  /*a1d0*/  BSYNC B0 ;  /* 0x0000000000007941 */ /* 0x000fea0003800000 */
.L_x_25250:
[----:B------:R-:W-:-:S04]  /*a1e0*/  LOP3.LUT R3, R3, R4, RZ, 0xfc, !PT ;  /* 0x0000000403037212 */ /* 0x000fc800078efcff */
[----:B------:R-:W-:Y:S01]  /*a1f0*/  PRMT R16, R3, 0x7610, R16 ;  /* 0x0000761003107816 */ /* 0x000fe20000000010 */
[----:B------:R-:W-:Y:S06]  /*a200*/  BRA `(.L_x_25203) ;  /* 0x0000000400fc7947 */ /* 0x000fec0003800000 */
.L_x_25242:
        /* <DEDUP_REMOVED lines=21> */
.L_x_25255:
[----:B------:R-:W-:Y:S05]  /*a360*/  BSYNC B1 ;  /* 0x0000000000017941 */ /* 0x000fea0003800000 */
.L_x_25254:
[----:B------:R-:W-:Y:S01]  /*a370*/  LEA R5, R0, 0x37800000, 0x17 ;  /* 0x3780000000057811 */ /* 0x000fe200078eb8ff */
[----:B------:R-:W-:-:S05]  /*a380*/  IMAD.SHL.U32 R0, R3, 0x200000, RZ ;  /* 0x0020000003007824 */ /* 0x000fca00078e00ff */
[----:B------:R-:W-:-:S07]  /*a390*/  LOP3.LUT R0, R5, R0, R6, 0xfe, !PT ;  /* 0x0000000005007212 */ /* 0x000fce00078efe06 */
.L_x_25253:
[----:B------:R-:W-:Y:S05]  /*a3a0*/  BSYNC B0 ;  /* 0x0000000000007941 */ /* 0x000fea0003800000 */
.L_x_25252:
        /* <DEDUP_REMOVED lines=14> */
.L_x_25257:
[----:B------:R-:W-:Y:S05]  /*a490*/  BSYNC B0 ;  /* 0x0000000000007941 */ /* 0x000fea0003800000 */
.L_x_25256:
[----:B------:R-:W-:-:S04]  /*a4a0*/  LOP3.LUT R3, R3, R4, RZ, 0xfc, !PT ;  /* 0x0000000403037212 */ /* 0x000fc800078efcff */
[----:B------:R-:W-:Y:S01]  /*a4b0*/  PRMT R16, R3, 0x7610, R16 ;  /* 0x0000761003107816 */ /* 0x000fe20000000010 */
[----:B------:R-:W-:Y:S06]  /*a4c0*/  BRA `(.L_x_25203) ;  /* 0x00000004004c7947 */ /* 0x000fec0003800000 */
.L_x_25241:
        /* <DEDUP_REMOVED lines=14> */
.L_x_25261:
[----:B------:R-:W-:Y:S05]  /*a5b0*/  BSYNC B0 ;  /* 0x0000000000007941 */ /* 0x000fea0003800000 */
.L_x_25260:
        /* <DEDUP_REMOVED lines=9> */
.L_x_25263:
[----:B------:R-:W-:Y:S05]  /*a650*/  BSYNC B0 ;  /* 0x0000000000007941 */ /* 0x000fea0003800000 */
.L_x_25262:
[----:B------:R-:W-:Y:S05]  /*a660*/  BRA `(.L_x_25203) ;  /* 0x0000000000e47947 */ /* 0x000fea0003800000 */
.L_x_25200:
        /* <DEDUP_REMOVED lines=16> */
.L_x_25264:
[----:B------:R-:W-:Y:S01]  /*a770*/  PRMT R16, RZ, 0x7610, R16 ;  /* 0x00007610ff107816 */ /* 0x000fe20000000010 */
[----:B------:R-:W-:Y:S06]  /*a780*/  BRA `(.L_x_25203) ;  /* 0x00000000009c7947 */ /* 0x000fec0003800000 */
.L_x_25259:
        /* <DEDUP_REMOVED lines=16> */
.L_x_25266:
[----:B------:R-:W-:Y:S05]  /*a890*/  BSYNC B0 ;  /* 0x0000000000007941 */ /* 0x000fea0003800000 */
.L_x_25265:
[----:B------:R-:W-:-:S04]  /*a8a0*/  LOP3.LUT R0, R0, R7, RZ, 0xfc, !PT ;  /* 0x0000000700007212 */ /* 0x000fc800078efcff */
[----:B------:R-:W-:Y:S01]  /*a8b0*/  PRMT R16, R0, 0x7610, R16 ;  /* 0x0000761000107816 */ /* 0x000fe20000000010 */
[----:B------:R-:W-:Y:S06]  /*a8c0*/  BRA `(.L_x_25203) ;  /* 0x00000000004c7947 */ /* 0x000fec0003800000 */
.L_x_25258:
        /* <DEDUP_REMOVED lines=16> */
.L_x_25268:
[----:B------:R-:W-:Y:S05]  /*a9d0*/  BSYNC B0 ;  /* 0x0000000000007941 */ /* 0x000fea0003800000 */
.L_x_25267:
[----:B------:R-:W-:-:S04]  /*a9e0*/  LOP3.LUT R0, R0, R7, RZ, 0xfc, !PT ;  /* 0x0000000700007212 */ /* 0x000fc800078efcff */
[----:B------:R-:W-:-:S07]  /*a9f0*/  PRMT R16, R0, 0x7610, R16 ;  /* 0x0000761000107816 */ /* 0x000fce0000000010 */
.L_x_25203:
[----:B------:R-:W-:Y:S01]  /*aa00*/  ISETP.NE.AND P0, PT, R17, RZ, PT ;  /* 0x000000ff1100720c */ /* 0x000fe20003f05270 */
[----:B------:R-:W-:-:S03]  /*aa10*/  VIADD R24, R24, 0x80 ;  /* 0x0000008018187836 */ /* 0x000fc60000000000 */
[----:B------:R-:W-:-:S09]  /*aa20*/  SEL R28, RZ, 0x1, !P0 ;  /* 0x00000001ff1c7807 */ /* 0x000fd20004000000 */
.L_x_25089:
[----:B------:R-:W-:Y:S05]  /*aa30*/  BSYNC B6 ;  /* 0x0000000000067941 */ /* 0x000fea0003800000 */
.L_x_25088:
[----:B------:R-:W1:Y:S01]  /*aa40*/  S2R R3, SR_CTAID.X ;  /* 0x0000000000037919 */ /* 0x000e620000002500 */
        /* <DEDUP_REMOVED lines=9> */
[----:B------:R-:W1:Y:S01]  /*aae0*/  S2R R0, SR_CTAID.X ;  /* 0x0000000000007919 */ /* 0x000e620000002500 */
[----:B0-----:R-:W0:Y:S01]  /*aaf0*/  LDC.64 R4, c[0x0][0x228] ;  /* 0x00008a00ff047b82 */ /* 0x001e220000000a00 */
[----:B------:R-:W-:Y:S01]  /*ab00*/  ULDC UR4, c[0x0][0x248] ;  /* 0x0000920000047ab9 */ /* 0x000fe20000000800 */
        /* <DEDUP_REMOVED lines=19> */
.L_x_25274:
[----:B------:R-:W2:Y:S02]  /*ac40*/  LDG.E.U8 R4, desc[UR36][R4.64] ;  /* 0x0000002404047981 */ /* 0x000ea4000c1e1100 */
[----:B--2---:R-:W-:-:S04]  /*ac50*/  ISETP.NE.AND P0, PT, R4, RZ, PT ;  /* 0x000000ff0400720c */ /* 0x004fc80003f05270 */
[----:B------:R-:W-:Y:S01]  /*ac60*/  P2R R23, PR, RZ, 0x1 ;  /* 0x00000001ff177803 */ /* 0x000fe20000000000 */
[----:B------:R-:W-:Y:S08]  /*ac70*/  BRA `(.L_x_25276) ;  /* 0x0000000c00c47947 */ /* 0x000ff00003800000 */
.L_x_25273:
        /* <DEDUP_REMOVED lines=11> */
.L_x_25278:
[----:B------:R-:W2:Y:S02]  /*ad30*/  LDG.E R4, desc[UR36][R4.64] ;  /* 0x0000002404047981 */ /* 0x000ea4000c1e1900 */
[----:B--2---:R-:W-:-:S04]  /*ad40*/  ISETP.NE.AND P0, PT, R4, RZ, PT ;  /* 0x000000ff0400720c */ /* 0x004fc80003f05270 */
[----:B------:R-:W-:Y:S01]  /*ad50*/  P2R R23, PR, RZ, 0x1 ;  /* 0x00000001ff177803 */ /* 0x000fe20000000000 */
[----:B------:R-:W-:Y:S08]  /*ad60*/  BRA `(.L_x_25276) ;  /* 0x0000000c00887947 */ /* 0x000ff00003800000 */
.L_x_25277:
[----:B------:R-:W2:Y:S02]  /*ad70*/  LDG.E.U16 R4, desc[UR36][R4.64] ;  /* 0x0000002404047981 */ /* 0x000ea4000c1e1500 */
[----:B--2---:R-:W-:-:S04]  /*ad80*/  ISETP.NE.AND P0, PT, R4, RZ, PT ;  /* 0x000000ff0400720c */ /* 0x004fc80003f05270 */
[----:B------:R-:W-:Y:S01]  /*ad90*/  P2R R23, PR, RZ, 0x1 ;  /* 0x00000001ff177803 */ /* 0x000fe20000000000 */
[----:B------:R-:W-:Y:S08]  /*ada0*/  BRA `(.L_x_25276) ;  /* 0x0000000c00787947 */ /* 0x000ff00003800000 */
.L_x_25272:
        /* <DEDUP_REMOVED lines=10> */
.L_x_25280:
[----:B------:R-:W2:Y:S02]  /*ae50*/  LDG.E.U16 R0, desc[UR36][R4.64] ;  /* 0x0000002404007981 */ /* 0x000ea4000c1e1500 */
[----:B--2---:R-:W-:-:S05]  /*ae60*/  HADD2.F32 R0, -RZ, R0.H0_H0 ;  /* 0x20000000ff007230 */ /* 0x004fca0000004100 */
[----:B------:R-:W-:-:S04]  /*ae70*/  FSETP.NEU.FTZ.AND P0, PT, R0, RZ, PT ;  /* 0x000000ff0000720b */ /* 0x000fc80003f1d000 */
[----:B------:R-:W-:Y:S01]  /*ae80*/  P2R R23, PR, RZ, 0x1 ;  /* 0x00000001ff177803 */ /* 0x000fe20000000000 */
[----:B------:R-:W-:Y:S08]  /*ae90*/  BRA `(.L_x_25276) ;  /* 0x0000000c003c7947 */ /* 0x000ff00003800000 */
.L_x_25279:
        /* <DEDUP_REMOVED lines=12> */
.L_x_25282:
        /* <DEDUP_REMOVED lines=11> */
.L_x_25281:
[----:B------:R-:W2:Y:S02]  /*b010*/  LDG.E.64 R4, desc[UR36][R4.64] ;  /* 0x0000002404047981 */ /* 0x000ea4000c1e1b00 */
[----:B--2---:R-:W-:-:S06]  /*b020*/  DSETP.NEU.AND P0, PT, R4, RZ, PT ;  /* 0x000000ff0400722a */ /* 0x004fcc0003f0d000 */
[----:B------:R-:W-:Y:S01]  /*b030*/  P2R R23, PR, RZ, 0x1 ;  /* 0x00000001ff177803 */ /* 0x000fe20000000000 */
[----:B------:R-:W-:Y:S07]  /*b040*/  BRA `(.L_x_25276) ;  /* 0x0000000800d07947 */ /* 0x000fee0003800000 */
.L_x_25271:
        /* <DEDUP_REMOVED lines=12> */
.L_x_25285:
[----:B------:R-:W2:Y:S02]  /*b110*/  LDG.E.128 R4, desc[UR36][R4.64] ;  /* 0x0000002404047981 */ /* 0x000ea4000c1e1d00 */
[----:B--2---:R-:W-:-:S06]  /*b120*/  DSETP.NEU.AND P0, PT, R6, RZ, PT ;  /* 0x000000ff0600722a */ /* 0x004fcc0003f0d000 */
[----:B------:R-:W-:-:S06]  /*b130*/  DSETP.NEU.OR P0, PT, R4, RZ, P0 ;  /* 0x000000ff0400722a */ /* 0x000fcc000070d400 */
[----:B------:R-:W-:Y:S01]  /*b140*/  P2R R23, PR, RZ, 0x1 ;  /* 0x00000001ff177803 */ /* 0x000fe20000000000 */
[----:B------:R-:W-:Y:S07]  /*b150*/  BRA `(.L_x_25276) ;  /* 0x00000008008c7947 */ /* 0x000fee0003800000 */
.L_x_25284:
        /* <DEDUP_REMOVED lines=28> */
.L_x_25287:
        /* <DEDUP_REMOVED lines=15> */
.L_x_25286:
[----:B------:R-:W2:Y:S02]  /*b410*/  LDG.E.U16 R0, desc[UR36][R4.64] ;  /* 0x0000002404007981 */ /* 0x000ea4000c1e1500 */
[----:B--2---:R-:W-:-:S05]  /*b420*/  IMAD.U32 R0, R0, 0x10000, RZ ;  /* 0x0001000000007824 */ /* 0x004fca00078e00ff */
[----:B------:R-:W-:-:S04]  /*b430*/  FSETP.NEU.FTZ.AND P0, PT, R0, RZ, PT ;  /* 0x000000ff0000720b */ /* 0x000fc80003f1d000 */
[----:B------:R-:W-:Y:S01]  /*b440*/  P2R R23, PR, RZ, 0x1 ;  /* 0x00000001ff177803 */ /* 0x000fe20000000000 */
[----:B------:R-:W-:Y:S08]  /*b450*/  BRA `(.L_x_25276) ;  /* 0x0000000400cc7947 */ /* 0x000ff00003800000 */
.L_x_25283:
        /* <DEDUP_REMOVED lines=12> */
.L_x_25290:
        /* <DEDUP_REMOVED lines=21> */
.L_x_25294:
[----:B------:R-:W-:Y:S05]  /*b670*/  BSYNC B1 ;  /* 0x0000000000017941 */ /* 0x000fea0003800000 */
.L_x_25293:
[----:B------:R-:W-:Y:S01]  /*b680*/  LEA R5, R0, 0x3b800000, 0x17 ;  /* 0x3b80000000057811 */ /* 0x000fe200078eb8ff */
[----:B------:R-:W-:-:S05]  /*b690*/  IMAD.SHL.U32 R0, R3, 0x100000, RZ ;  /* 0x0010000003007824 */ /* 0x000fca00078e00ff */
[----:B------:R-:W-:-:S07]  /*b6a0*/  LOP3.LUT R0, R5, R0, R6, 0xfe, !PT ;  /* 0x0000000005007212 */ /* 0x000fce00078efe06 */
.L_x_25292:
[----:B------:R-:W-:Y:S05]  /*b6b0*/  BSYNC B0 ;  /* 0x0000000000007941 */ /* 0x000fea0003800000 */
.L_x_25291:
[----:B------:R-:W-:-:S04]  /*b6c0*/  FSETP.NEU.FTZ.AND P0, PT, R0, RZ, PT ;  /* 0x000000ff0000720b */ /* 0x000fc80003f1d000 */
[----:B------:R-:W-:Y:S01]  /*b6d0*/  P2R R23, PR, RZ, 0x1 ;  /* 0x00000001ff177803 */ /* 0x000fe20000000000 */
[----:B------:R-:W-:Y:S08]  /*b6e0*/  BRA `(.L_x_25276) ;  /* 0x0000000400287947 */ /* 0x000ff00003800000 */
.L_x_25289:
        /* <DEDUP_REMOVED lines=21> */
.L_x_25298:
[----:B------:R-:W-:Y:S05]  /*b840*/  BSYNC B1 ;  /* 0x0000000000017941 */ /* 0x000fea0003800000 */
.L_x_25297:
[----:B------:R-:W-:Y:S01]  /*b850*/  LEA R5, R0, 0x37800000, 0x17 ;  /* 0x3780000000057811 */ /* 0x000fe200078eb8ff */
[----:B------:R-:W-:-:S05]  /*b860*/  IMAD.SHL.U32 R0, R3, 0x200000, RZ ;  /* 0x0020000003007824 */ /* 0x000fca00078e00ff */
[----:B------:R-:W-:-:S07]  /*b870*/  LOP3.LUT R0, R5, R0, R6, 0xfe, !PT ;  /* 0x0000000005007212 */ /* 0x000fce00078efe06 */
.L_x_25296:
[----:B------:R-:W-:Y:S05]  /*b880*/  BSYNC B0 ;  /* 0x0000000000007941 */ /* 0x000fea0003800000 */
.L_x_25295:
[----:B------:R-:W-:-:S04]  /*b890*/  FSETP.NEU.FTZ.AND P0, PT, R0, RZ, PT ;  /* 0x000000ff0000720b */ /* 0x000fc80003f1d000 */
[----:B------:R-:W-:Y:S01]  /*b8a0*/  P2R R23, PR, RZ, 0x1 ;  /* 0x00000001ff177803 */ /* 0x000fe20000000000 */
[----:B------:R-:W-:Y:S08]  /*b8b0*/  BRA `(.L_x_25276) ;  /* 0x0000000000b47947 */ /* 0x000ff00003800000 */
.L_x_25288:
        /* <DEDUP_REMOVED lines=14> */
.L_x_25302:
[----:B------:R-:W-:Y:S05]  /*b9a0*/  BSYNC B0 ;  /* 0x0000000000007941 */ /* 0x000fea0003800000 */
.L_x_25301:
[----:B------:R-:W-:-:S04]  /*b9b0*/  FSETP.NEU.FTZ.AND P0, PT, R0, RZ, PT ;  /* 0x000000ff0000720b */ /* 0x000fc80003f1d000 */
[----:B------:R-:W-:Y:S01]  /*b9c0*/  P2R R23, PR, RZ, 0x1 ;  /* 0x00000001ff177803 */ /* 0x000fe20000000000 */
[----:B------:R-:W-:Y:S08]  /*b9d0*/  BRA `(.L_x_25276) ;  /* 0x00000000006c7947 */ /* 0x000ff00003800000 */
.L_x_25275:
        /* <DEDUP_REMOVED lines=16> */
.L_x_25303:
[----:B------:R-:W-:-:S04]  /*bae0*/  PLOP3.LUT P0, PT, PT, PT, PT, 0x8, 0x0 ;  /* 0x000000000000781c */ /* 0x000fc80003f0e170 */
[----:B------:R-:W-:Y:S01]  /*baf0*/  P2R R23, PR, RZ, 0x1 ;  /* 0x00000001ff177803 */ /* 0x000fe20000000000 */
[----:B------:R-:W-:Y:S08]  /*bb00*/  BRA `(.L_x_25276) ;  /* 0x0000000000207947 */ /* 0x000ff00003800000 */
.L_x_25300:
[----:B------:R-:W2:Y:S02]  /*bb10*/  LDG.E.64 R4, desc[UR36][R4.64] ;  /* 0x0000002404047981 */ /* 0x000ea4000c1e1b00 */
[----:B--2---:R-:W-:-:S04]  /*bb20*/  ISETP.NE.U32.AND P0, PT, R4, RZ, PT ;  /* 0x000000ff0400720c */ /* 0x004fc80003f05070 */
[----:B------:R-:W-:-:S04]  /*bb30*/  ISETP.NE.AND.EX P0, PT, R5, RZ, PT, P0 ;  /* 0x000000ff0500720c */ /* 0x000fc80003f05300 */
[----:B------:R-:W-:Y:S01]  /*bb40*/  P2R R23, PR, RZ, 0x1 ;  /* 0x00000001ff177803 */ /* 0x000fe20000000000 */
[----:B------:R-:W-:Y:S08]  /*bb50*/  BRA `(.L_x_25276) ;  /* 0x00000000000c7947 */ /* 0x000ff00003800000 */
.L_x_25299:
[----:B------:R-:W2:Y:S02]  /*bb60*/  LDG.E R4, desc[UR36][R4.64] ;  /* 0x0000002404047981 */ /* 0x000ea4000c1e1900 */
[----:B--2---:R-:W-:-:S04]  /*bb70*/  ISETP.NE.AND P0, PT, R4, RZ, PT ;  /* 0x000000ff0400720c */ /* 0x004fc80003f05270 */
[----:B------:R-:W-:-:S09]  /*bb80*/  P2R R23, PR, RZ, 0x1 ;  /* 0x00000001ff177803 */ /* 0x000fd20000000000 */
.L_x_25276:
[----:B------:R-:W0:Y:S01]  /*bb90*/  LDC.U8 R6, c[0x0][0x245] ;  /* 0x00009140ff067b82 */ /* 0x000e220000000000 */
[----:B------:R-:W-:Y:S02]  /*bba0*/  ULDC UR4, c[0x0][0x24c] ;  /* 0x0000930000047ab9 */ /* 0x000fe40000000800 */
        /* <DEDUP_REMOVED lines=31> */
.L_x_25310:
[----:B------:R-:W-:Y:S05]  /*bda0*/  BSYNC B0 ;  /* 0x0000000000007941 */ /* 0x000fea0003800000 */
.L_x_25309:
[----:B------:R-:W-:-:S04]  /*bdb0*/  LOP3.LUT R0, R0, R7, RZ, 0xfc, !PT ;  /* 0x0000000700007212 */ /* 0x000fc800078efcff */
[----:B------:R-:W-:Y:S01]  /*bdc0*/  PRMT R17, R0, 0x7610, R17 ;  /* 0x0000761000117816 */ /* 0x000fe20000000011 */
[----:B------:R-:W-:Y:S06]  /*bdd0*/  BRA `(.L_x_25311) ;  /* 0x0000001c00e47947 */ /* 0x000fec0003800000 */
.L_x_25307:
        /* <DEDUP_REMOVED lines=16> */
.L_x_25313:
[----:B------:R-:W-:Y:S05]  /*bee0*/  BSYNC B0 ;  /* 0x0000000000007941 */ /* 0x000fea0003800000 */
.L_x_25312:
[----:B------:R-:W-:-:S04]  /*bef0*/  LOP3.LUT R0, R0, R7, RZ, 0xfc, !PT ;  /* 0x0000000700007212 */ /* 0x000fc800078efcff */
[----:B------:R-:W-:Y:S01]  /*bf00*/  PRMT R17, R0, 0x7610, R17 ;  /* 0x0000761000117816 */ /* 0x000fe20000000011 */
[----:B------:R-:W-:Y:S06]  /*bf10*/  BRA `(.L_x_25311) ;  /* 0x0000001c00947947 */ /* 0x000fec0003800000 */
.L_x_25306:
        /* <DEDUP_REMOVED lines=22> */
.L_x_25317:
[----:B------:R-:W-:Y:S05]  /*c080*/  BSYNC B0 ;  /* 0x0000000000007941 */ /* 0x000fea0003800000 */
.L_x_25316:
[----:B------:R-:W-:-:S04]  /*c090*/  LOP3.LUT R0, R0, R7, RZ, 0xfc, !PT ;  /* 0x0000000700007212 */ /* 0x000fc800078efcff */
[----:B------:R-:W-:Y:S01]  /*c0a0*/  PRMT R17, R0, 0x7610, R17 ;  /* 0x0000761000117816 */ /* 0x000fe20000000011 */
[----:B------:R-:W-:Y:S06]  /*c0b0*/  BRA `(.L_x_25311) ;  /* 0x0000001c002c7947 */ /* 0x000fec0003800000 */
.L_x_25315:
        /* <DEDUP_REMOVED lines=16> */
.L_x_25319:
[----:B------:R-:W-:Y:S05]  /*c1c0*/  BSYNC B0 ;  /* 0x0000000000007941 */ /* 0x000fea0003800000 */
.L_x_25318:
[----:B------:R-:W-:-:S04]  /*c1d0*/  LOP3.LUT R0, R0, R7, RZ, 0xfc, !PT ;  /* 0x0000000700007212 */ /* 0x000fc800078efcff */
[----:B------:R-:W-:Y:S01]  /*c1e0*/  PRMT R17, R0, 0x7610, R17 ;  /* 0x0000761000117816 */ /* 0x000fe20000000011 */
[----:B------:R-:W-:Y:S06]  /*c1f0*/  BRA `(.L_x_25311) ;  /* 0x0000001800dc7947 */ /* 0x000fec0003800000 */
.L_x_25314:
        /* <DEDUP_REMOVED lines=16> */
.L_x_25321:
[----:B------:R-:W-:Y:S05]  /*c300*/  BSYNC B0 ;  /* 0x0000000000007941 */ /* 0x000fea0003800000 */
.L_x_25320:
[----:B------:R-:W-:-:S04]  /*c310*/  LOP3.LUT R0, R0, R7, RZ, 0xfc, !PT ;  /* 0x0000000700007212 */ /* 0x000fc800078efcff */
[----:B------:R-:W-:Y:S01]  /*c320*/  PRMT R17, R0, 0x7610, R17 ;  /* 0x0000761000117816 */ /* 0x000fe20000000011 */
[----:B------:R-:W-:Y:S06]  /*c330*/  BRA `(.L_x_25311) ;  /* 0x00000018008c7947 */ /* 0x000fec0003800000 */
.L_x_25305:
        /* <DEDUP_REMOVED lines=21> */
.L_x_25325:
[----:B------:R-:W-:Y:S05]  /*c490*/  BSYNC B0 ;  /* 0x0000000000007941 */ /* 0x000fea0003800000 */
.L_x_25324:
[----:B------:R-:W-:-:S04]  /*c4a0*/  LOP3.LUT R0, R0, R7, RZ, 0xfc, !PT ;  /* 0x0000000700007212 */ /* 0x000fc800078efcff */
[----:B------:R-:W-:Y:S01]  /*c4b0*/  PRMT R17, R0, 0x7610, R17 ;  /* 0x0000761000117816 */ /* 0x000fe20000000011 */
[----:B------:R-:W-:Y:S06]  /*c4c0*/  BRA `(.L_x_25311) ;  /* 0x0000001800287947 */ /* 0x000fec0003800000 */
.L_x_25323:
        /* <DEDUP_REMOVED lines=16> */
.L_x_25327:
[----:B------:R-:W-:Y:S05]  /*c5d0*/  BSYNC B0 ;  /* 0x0000000000007941 */ /* 0x000fea0003800000 */
.L_x_25326:
[----:B------:R-:W-:-:S04]  /*c5e0*/  LOP3.LUT R0, R0, R7, RZ, 0xfc, !PT ;  /* 0x0000000700007212 */ /* 0x000fc800078efcff */
[----:B------:R-:W-:Y:S01]  /*c5f0*/  PRMT R17, R0, 0x7610, R17 ;  /* 0x0000761000117816 */ /* 0x000fe20000000011 */
[----:B------:R-:W-:Y:S06]  /*c600*/  BRA `(.L_x_25311) ;  /* 0x0000001400d87947 */ /* 0x000fec0003800000 */
.L_x_25322:
        /* <DEDUP_REMOVED lines=21> */
.L_x_25331:
[----:B------:R-:W-:Y:S05]  /*c760*/  BSYNC B0 ;  /* 0x0000000000007941 */ /* 0x000fea0003800000 */
.L_x_25330:
[----:B------:R-:W-:-:S04]  /*c770*/  LOP3.LUT R0, R0, R7, RZ, 0xfc, !PT ;  /* 0x0000000700007212 */ /* 0x000fc800078efcff */
[----:B------:R-:W-:Y:S01]  /*c780*/  PRMT R17, R0, 0x7610, R17 ;  /* 0x0000761000117816 */ /* 0x000fe20000000011 */
[----:B------:R-:W-:Y:S06]  /*c790*/  BRA `(.L_x_25311) ;  /* 0x0000001400747947 */ /* 0x000fec0003800000 */
.L_x_25329:
        /* <DEDUP_REMOVED lines=16> */
.L_x_25333:
[----:B------:R-:W-:Y:S05]  /*c8a0*/  BSYNC B0 ;  /* 0x0000000000007941 */ /* 0x000fea0003800000 */
.L_x_25332:
[----:B------:R-:W-:-:S04]  /*c8b0*/  LOP3.LUT R0, R0, R7, RZ, 0xfc, !PT ;  /* 0x0000000700007212 */ /* 0x000fc800078efcff */
[----:B------:R-:W-:Y:S01]  /*c8c0*/  PRMT R17, R0, 0x7610, R17 ;  /* 0x0000761000117816 */ /* 0x000fe20000000011 */
[----:B------:R-:W-:Y:S06]  /*c8d0*/  BRA `(.L_x_25311) ;  /* 0x0000001400247947 */ /* 0x000fec0003800000 */
.L_x_25328:
        /* <DEDUP_REMOVED lines=20> */
.L_x_25335:
[----:B------:R-:W-:Y:S05]  /*ca20*/  BSYNC B0 ;  /* 0x0000000000007941 */ /* 0x000fea0003800000 */
.L_x_25334:
[----:B------:R-:W-:-:S04]  /*ca30*/  LOP3.LUT R3, R3, R6, RZ, 0xfc, !PT ;  /* 0x0000000603037212 */ /* 0x000fc800078efcff */
[----:B------:R-:W-:Y:S01]  /*ca40*/  PRMT R17, R3, 0x7610, R17 ;  /* 0x0000761003117816 */ /* 0x000fe20000000011 */
[----:B------:R-:W-:Y:S06]  /*ca50*/  BRA `(.L_x_25311) ;  /* 0x0000001000c47947 */ /* 0x000fec0003800000 */
.L_x_25304:
        /* <DEDUP_REMOVED lines=22> */
.L_x_25340:
[----:B------:R-:W-:Y:S05]  /*cbc0*/  BSYNC B0 ;  /* 0x0000000000007941 */ /* 0x000fea0003800000 */
.L_x_25339:
[----:B------:R-:W-:Y:S05]  /*cbd0*/  BRA `(.L_x_25311) ;  /* 0x0000001000647947 */ /* 0x000fea0003800000 */
.L_x_25338:
        /* <DEDUP_REMOVED lines=20> */
.L_x_25342:
[----:B------:R-:W-:Y:S05]  /*cd20*/  BSYNC B0 ;  /* 0x0000000000007941 */ /* 0x000fea0003800000 */
.L_x_25341:
[----:B------:R-:W-:-:S04]  /*cd30*/  LOP3.LUT R0, R0, R7, RZ, 0xfc, !PT ;  /* 0x0000000700007212 */ /* 0x000fc800078efcff */
[----:B------:R-:W-:Y:S01]  /*cd40*/  PRMT R17, R0, 0x7610, R17 ;  /* 0x0000761000117816 */ /* 0x000fe20000000011 */
[----:B------:R-:W-:Y:S06]  /*cd50*/  BRA `(.L_x_25311) ;  /* 0x0000001000047947 */ /* 0x000fec0003800000 */
.L_x_25337:
        /* <DEDUP_REMOVED lines=8> */
.L_x_25344:
        /* <DEDUP_REMOVED lines=26> */
.L_x_25346:
[----:B------:R-:W-:Y:S05]  /*cf80*/  BSYNC B0 ;  /* 0x0000000000007941 */ /* 0x000fea0003800000 */
.L_x_25345:
[----:B------:R-:W-:-:S04]  /*cf90*/  LOP3.LUT R0, R0, R5, RZ, 0xfc, !PT ;  /* 0x0000000500007212 */ /* 0x000fc800078efcff */
[----:B------:R-:W-:Y:S01]  /*cfa0*/  PRMT R17, R0, 0x7610, R17 ;  /* 0x0000761000117816 */ /* 0x000fe20000000011 */
[----:B------:R-:W-:Y:S06]  /*cfb0*/  BRA `(.L_x_25311) ;  /* 0x0000000c006c7947 */ /* 0x000fec0003800000 */
.L_x_25343:
        /* <DEDUP_REMOVED lines=16> */
.L_x_25348:
[----:B------:R-:W-:Y:S05]  /*d0c0*/  BSYNC B0 ;  /* 0x0000000000007941 */ /* 0x000fea0003800000 */
.L_x_25347:
[----:B------:R-:W-:-:S04]  /*d0d0*/  LOP3.LUT R0, R0, R7, RZ, 0xfc, !PT ;  /* 0x0000000700007212 */ /* 0x000fc800078efcff */
[----:B------:R-:W-:Y:S01]  /*d0e0*/  PRMT R17, R0, 0x7610, R17 ;  /* 0x0000761000117816 */ /* 0x000fe20000000011 */
[----:B------:R-:W-:Y:S06]  /*d0f0*/  BRA `(.L_x_25311) ;  /* 0x0000000c001c7947 */ /* 0x000fec0003800000 */
.L_x_25336:
        /* <DEDUP_REMOVED lines=24> */
.L_x_25353:
[----:B------:R-:W-:Y:S05]  /*d280*/  BSYNC B0 ;  /* 0x0000000000007941 */ /* 0x000fea0003800000 */
.L_x_25352:
[----:B------:R-:W-:-:S04]  /*d290*/  LOP3.LUT R0, R0, R7, RZ, 0xfc, !PT ;  /* 0x0000000700007212 */ /* 0x000fc800078efcff */
[----:B------:R-:W-:Y:S01]  /*d2a0*/  PRMT R17, R0, 0x7610, R17 ;  /* 0x0000761000117816 */ /* 0x000fe20000000011 */
[----:B------:R-:W-:Y:S06]  /*d2b0*/  BRA `(.L_x_25311) ;  /* 0x0000000800ac7947 */ /* 0x000fec0003800000 */
.L_x_25351:
        /* <DEDUP_REMOVED lines=21> */
.L_x_25357:
[----:B------:R-:W-:Y:S05]  /*d410*/  BSYNC B1 ;  /* 0x0000000000017941 */ /* 0x000fea0003800000 */
.L_x_25356:
[----:B------:R-:W-:Y:S01]  /*d420*/  LEA R5, R0, 0x3b800000, 0x17 ;  /* 0x3b80000000057811 */ /* 0x000fe200078eb8ff */
[----:B------:R-:W-:-:S05]  /*d430*/  IMAD.SHL.U32 R0, R3, 0x100000, RZ ;  /* 0x0010000003007824 */ /* 0x000fca00078e00ff */
[----:B------:R-:W-:-:S07]  /*d440*/  LOP3.LUT R0, R5, R0, R6, 0xfe, !PT ;  /* 0x0000000005007212 */ /* 0x000fce00078efe06 */
.L_x_25355:
[----:B------:R-:W-:Y:S05]  /*d450*/  BSYNC B0 ;  /* 0x0000000000007941 */ /* 0x000fea0003800000 */
.L_x_25354:
        /* <DEDUP_REMOVED lines=14> */
.L_x_25359:
[----:B------:R-:W-:Y:S05]  /*d540*/  BSYNC B0 ;  /* 0x0000000000007941 */ /* 0x000fea0003800000 */
.L_x_25358:
[----:B------:R-:W-:-:S04]  /*d550*/  LOP3.LUT R3, R3, R4, RZ, 0xfc, !PT ;  /* 0x0000000403037212 */ /* 0x000fc800078efcff */
[----:B------:R-:W-:Y:S01]  /*d560*/  PRMT R17, R3, 0x7610, R17 ;  /* 0x0000761003117816 */ /* 0x000fe20000000011 */
[----:B------:R-:W-:Y:S06]  /*d570*/  BRA `(.L_x_25311) ;  /* 0x0000000400fc7947 */ /* 0x000fec0003800000 */
.L_x_25350:
        /* <DEDUP_REMOVED lines=21> */
.L_x_25363:
[----:B------:R-:W-:Y:S05]  /*d6d0*/  BSYNC B1 ;  /* 0x0000000000017941 */ /* 0x000fea0003800000 */
.L_x_25362:
[----:B------:R-:W-:Y:S01]  /*d6e0*/  LEA R5, R0, 0x37800000, 0x17 ;  /* 0x3780000000057811 */ /* 0x000fe200078eb8ff */
[----:B------:R-:W-:-:S05]  /*d6f0*/  IMAD.SHL.U32 R0, R3, 0x200000, RZ ;  /* 0x0020000003007824 */ /* 0x000fca00078e00ff */
[----:B------:R-:W-:-:S07]  /*d700*/  LOP3.LUT R0, R5, R0, R6, 0xfe, !PT ;  /* 0x0000000005007212 */ /* 0x000fce00078efe06 */
.L_x_25361:
[----:B------:R-:W-:Y:S05]  /*d710*/  BSYNC B0 ;  /* 0x0000000000007941 */ /* 0x000fea0003800000 */
.L_x_25360:
        /* <DEDUP_REMOVED lines=14> */
.L_x_25365:
[----:B------:R-:W-:Y:S05]  /*d800*/  BSYNC B0 ;  /* 0x0000000000007941 */ /* 0x000fea0003800000 */
.L_x_25364:
[----:B------:R-:W-:-:S04]  /*d810*/  LOP3.LUT R3, R3, R4, RZ, 0xfc, !PT ;  /* 0x0000000403037212 */ /* 0x000fc800078efcff */
[----:B------:R-:W-:Y:S01]  /*d820*/  PRMT R17, R3, 0x7610, R17 ;  /* 0x0000761003117816 */ /* 0x000fe20000000011 */
[----:B------:R-:W-:Y:S06]  /*d830*/  BRA `(.L_x_25311) ;  /* 0x00000004004c7947 */ /* 0x000fec0003800000 */
.L_x_25349:
        /* <DEDUP_REMOVED lines=14> */
.L_x_25369:
[----:B------:R-:W-:Y:S05]  /*d920*/  BSYNC B0 ;  /* 0x0000000000007941 */ /* 0x000fea0003800000 */
.L_x_25368:
        /* <DEDUP_REMOVED lines=9> */
.L_x_25371:
[----:B------:R-:W-:Y:S05]  /*d9c0*/  BSYNC B0 ;  /* 0x0000000000007941 */ /* 0x000fea0003800000 */
.L_x_25370:
[----:B------:R-:W-:Y:S05]  /*d9d0*/  BRA `(.L_x_25311) ;  /* 0x0000000000e47947 */ /* 0x000fea0003800000 */
.L_x_25308:
        /* <DEDUP_REMOVED lines=16> */
.L_x_25372:
[----:B------:R-:W-:Y:S01]  /*dae0*/  PRMT R17, RZ, 0x7610, R17 ;  /* 0x00007610ff117816 */ /* 0x000fe20000000011 */
[----:B------:R-:W-:Y:S06]  /*daf0*/  BRA `(.L_x_25311) ;  /* 0x00000000009c7947 */ /* 0x000fec0003800000 */
.L_x_25367:
        /* <DEDUP_REMOVED lines=16> */
.L_x_25374:
[----:B------:R-:W-:Y:S05]  /*dc00*/  BSYNC B0 ;  /* 0x0000000000007941 */ /* 0x000fea0003800000 */
.L_x_25373:
[----:B------:R-:W-:-:S04]  /*dc10*/  LOP3.LUT R0, R0, R7, RZ, 0xfc, !PT ;  /* 0x0000000700007212 */ /* 0x000fc800078efcff */
[----:B------:R-:W-:Y:S01]  /*dc20*/  PRMT R17, R0, 0x7610, R17 ;  /* 0x0000761000117816 */ /* 0x000fe20000000011 */
[----:B------:R-:W-:Y:S06]  /*dc30*/  BRA `(.L_x_25311) ;  /* 0x00000000004c7947 */ /* 0x000fec0003800000 */
.L_x_25366:
        /* <DEDUP_REMOVED lines=16> */
.L_x_25376:
[----:B------:R-:W-:Y:S05]  /*dd40*/  BSYNC B0 ;  /* 0x0000000000007941 */ /* 0x000fea0003800000 */
.L_x_25375:
[----:B------:R-:W-:-:S04]  /*dd50*/  LOP3.LUT R0, R0, R7, RZ, 0xfc, !PT ;  /* 0x0000000700007212 */ /* 0x000fc800078efcff */
[----:B------:R-:W-:-:S07]  /*dd60*/  PRMT R17, R0, 0x7610, R17 ;  /* 0x0000761000117816 */ /* 0x000fce0000000011 */
.L_x_25311:
        /* <DEDUP_REMOVED lines=33> */
.L_x_25383:
[----:B------:R-:W-:Y:S05]  /*df80*/  BSYNC B0 ;  /* 0x0000000000007941 */ /* 0x000fea0003800000 */
.L_x_25382:
[----:B------:R-:W-:-:S04]  /*df90*/  LOP3.LUT R0, R0, R7, RZ, 0xfc, !PT ;  /* 0x0000000700007212 */ /* 0x000fc800078efcff */
[----:B------:R-:W-:Y:S01]  /*dfa0*/  PRMT R19, R0, 0x7610, R19 ;  /* 0x0000761000137816 */ /* 0x000fe20000000013 */
[----:B------:R-:W-:Y:S06]  /*dfb0*/  BRA `(.L_x_25384) ;  /* 0x0000001c00e47947 */ /* 0x000fec0003800000 */
.L_x_25380:
        /* <DEDUP_REMOVED lines=16> */
.L_x_25386:
[----:B------:R-:W-:Y:S05]  /*e0c0*/  BSYNC B0 ;  /* 0x0000000000007941 */ /* 0x000fea0003800000 */
.L_x_25385:
[----:B------:R-:W-:-:S04]  /*e0d0*/  LOP3.LUT R0, R0, R7, RZ, 0xfc, !PT ;  /* 0x0000000700007212 */ /* 0x000fc800078efcff */
[----:B------:R-:W-:Y:S01]  /*e0e0*/  PRMT R19, R0, 0x7610, R19 ;  /* 0x0000761000137816 */ /* 0x000fe20000000013 */
[----:B------:R-:W-:Y:S06]  /*e0f0*/  BRA `(.L_x_25384) ;  /* 0x0000001c00947947 */ /* 0x000fec0003800000 */
.L_x_25379:
        /* <DEDUP_REMOVED lines=22> */
.L_x_25390:
[----:B------:R-:W-:Y:S05]  /*e260*/  BSYNC B0 ;  /* 0x0000000000007941 */ /* 0x000fea0003800000 */
.L_x_25389:
[----:B------:R-:W-:-:S04]  /*e270*/  LOP3.LUT R0, R0, R7, RZ, 0xfc, !PT ;  /* 0x0000000700007212 */ /* 0x000fc800078efcff */
[----:B------:R-:W-:Y:S01]  /*e280*/  PRMT R19, R0, 0x7610, R19 ;  /* 0x0000761000137816 */ /* 0x000fe20000000013 */
[----:B------:R-:W-:Y:S06]  /*e290*/  BRA `(.L_x_25384) ;  /* 0x0000001c002c7947 */ /* 0x000fec0003800000 */
.L_x_25388:
        /* <DEDUP_REMOVED lines=16> */
.L_x_25392:
[----:B------:R-:W-:Y:S05]  /*e3a0*/  BSYNC B0 ;  /* 0x0000000000007941 */ /* 0x000fea0003800000 */
.L_x_25391:
[----:B------:R-:W-:-:S04]  /*e3b0*/  LOP3.LUT R0, R0, R7, RZ, 0xfc, !PT ;  /* 0x0000000700007212 */ /* 0x000fc800078efcff */
[----:B------:R-:W-:Y:S01]  /*e3c0*/  PRMT R19, R0, 0x7610, R19 ;  /* 0x0000761000137816 */ /* 0x000fe20000000013 */
[----:B------:R-:W-:Y:S06]  /*e3d0*/  BRA `(.L_x_25384) ;  /* 0x0000001800dc7947 */ /* 0x000fec0003800000 */
.L_x_25387:
        /* <DEDUP_REMOVED lines=16> */
.L_x_25394:
[----:B------:R-:W-:Y:S05]  /*e4e0*/  BSYNC B0 ;  /* 0x0000000000007941 */ /* 0x000fea0003800000 */
.L_x_25393:
[----:B------:R-:W-:-:S04]  /*e4f0*/  LOP3.LUT R0, R0, R7, RZ, 0xfc, !PT ;  /* 0x0000000700007212 */ /* 0x000fc800078efcff */
[----:B------:R-:W-:Y:S01]  /*e500*/  PRMT R19, R0, 0x7610, R19 ;  /* 0x0000761000137816 */ /* 0x000fe20000000013 */
[----:B------:R-:W-:Y:S06]  /*e510*/  BRA `(.L_x_25384) ;  /* 0x00000018008c7947 */ /* 0x000fec0003800000 */
.L_x_25378:
        /* <DEDUP_REMOVED lines=21> */
.L_x_25398:
[----:B------:R-:W-:Y:S05]  /*e670*/  BSYNC B0 ;  /* 0x0000000000007941 */ /* 0x000fea0003800000 */
.L_x_25397:
[----:B------:R-:W-:-:S04]  /*e680*/  LOP3.LUT R0, R0, R7, RZ, 0xfc, !PT ;  /* 0x0000000700007212 */ /* 0x000fc800078efcff */
[----:B------:R-:W-:Y:S01]  /*e690*/  PRMT R19, R0, 0x7610, R19 ;  /* 0x0000761000137816 */ /* 0x000fe20000000013 */
[----:B------:R-:W-:Y:S06]  /*e6a0*/  BRA `(.L_x_25384) ;  /* 0x0000001800287947 */ /* 0x000fec0003800000 */
.L_x_25396:
        /* <DEDUP_REMOVED lines=16> */
.L_x_25400:
[----:B------:R-:W-:Y:S05]  /*e7b0*/  BSYNC B0 ;  /* 0x0000000000007941 */ /* 0x000fea0003800000 */
.L_x_25399:
[----:B------:R-:W-:-:S04]  /*e7c0*/  LOP3.LUT R0, R0, R7, RZ, 0xfc, !PT ;  /* 0x0000000700007212 */ /* 0x000fc800078efcff */
[----:B------:R-:W-:Y:S01]  /*e7d0*/  PRMT R19, R0, 0x7610, R19 ;  /* 0x0000761000137816 */ /* 0x000fe20000000013 */
[----:B------:R-:W-:Y:S06]  /*e7e0*/  BRA `(.L_x_25384) ;  /* 0x0000001400d87947 */ /* 0x000fec0003800000 */
.L_x_25395:
        /* <DEDUP_REMOVED lines=21> */
.L_x_25404:
[----:B------:R-:W-:Y:S05]  /*e940*/  BSYNC B0 ;  /* 0x0000000000007941 */ /* 0x000fea0003800000 */
.L_x_25403:
[----:B------:R-:W-:-:S04]  /*e950*/  LOP3.LUT R0, R0, R7, RZ, 0xfc, !PT ;  /* 0x0000000700007212 */ /* 0x000fc800078efcff */
[----:B------:R-:W-:Y:S01]  /*e960*/  PRMT R19, R0, 0x7610, R19 ;  /* 0x0000761000137816 */ /* 0x000fe20000000013 */
[----:B------:R-:W-:Y:S06]  /*e970*/  BRA `(.L_x_25384) ;  /* 0x0000001400747947 */ /* 0x000fec0003800000 */
.L_x_25402:
        /* <DEDUP_REMOVED lines=16> */
.L_x_25406:
[----:B------:R-:W-:Y:S05]  /*ea80*/  BSYNC B0 ;  /* 0x0000000000007941 */ /* 0x000fea0003800000 */
.L_x_25405:
[----:B------:R-:W-:-:S04]  /*ea90*/  LOP3.LUT R0, R0, R7, RZ, 0xfc, !PT ;  /* 0x0000000700007212 */ /* 0x000fc800078efcff */
[----:B------:R-:W-:Y:S01]  /*eaa0*/  PRMT R19, R0, 0x7610, R19 ;  /* 0x0000761000137816 */ /* 0x000fe20000000013 */
[----:B------:R-:W-:Y:S06]  /*eab0*/  BRA `(.L_x_25384) ;  /* 0x0000001400247947 */ /* 0x000fec0003800000 */
.L_x_25401:
        /* <DEDUP_REMOVED lines=20> */
.L_x_25408:
[----:B------:R-:W-:Y:S05]  /*ec00*/  BSYNC B0 ;  /* 0x0000000000007941 */ /* 0x000fea0003800000 */
.L_x_25407:
[----:B------:R-:W-:-:S04]  /*ec10*/  LOP3.LUT R3, R3, R6, RZ, 0xfc, !PT ;  /* 0x0000000603037212 */ /* 0x000fc800078efcff */
[----:B------:R-:W-:Y:S01]  /*ec20*/  PRMT R19, R3, 0x7610, R19 ;  /* 0x0000761003137816 */ /* 0x000fe20000000013 */
[----:B------:R-:W-:Y:S06]  /*ec30*/  BRA `(.L_x_25384) ;  /* 0x0000001000c47947 */ /* 0x000fec0003800000 */
.L_x_25377:
        /* <DEDUP_REMOVED lines=22> */
.L_x_25413:
[----:B------:R-:W-:Y:S05]  /*eda0*/  BSYNC B0 ;  /* 0x0000000000007941 */ /* 0x000fea0003800000 */
.L_x_25412:
[----:B------:R-:W-:Y:S05]  /*edb0*/  BRA `(.L_x_25384) ;  /* 0x0000001000647947 */ /* 0x000fea0003800000 */
.L_x_25411:
        /* <DEDUP_REMOVED lines=20> */
.L_x_25415:
[----:B------:R-:W-:Y:S05]  /*ef00*/  BSYNC B0 ;  /* 0x0000000000007941 */ /* 0x000fea0003800000 */
.L_x_25414:
[----:B------:R-:W-:-:S04]  /*ef10*/  LOP3.LUT R0, R0, R7, RZ, 0xfc, !PT ;  /* 0x0000000700007212 */ /* 0x000fc800078efcff */
[----:B------:R-:W-:Y:S01]  /*ef20*/  PRMT R19, R0, 0x7610, R19 ;  /* 0x0000761000137816 */ /* 0x000fe20000000013 */
[----:B------:R-:W-:Y:S06]  /*ef30*/  BRA `(.L_x_25384) ;  /* 0x0000001000047947 */ /* 0x000fec0003800000 */
.L_x_25410:
        /* <DEDUP_REMOVED lines=8> */
.L_x_25417:
        /* <DEDUP_REMOVED lines=26> */
.L_x_25419:
[----:B------:R-:W-:Y:S05]  /*f160*/  BSYNC B0 ;  /* 0x0000000000007941 */ /* 0x000fea0003800000 */
.L_x_25418:
[----:B------:R-:W-:-:S04]  /*f170*/  LOP3.LUT R0, R0, R5, RZ, 0xfc, !PT ;  /* 0x0000000500007212 */ /* 0x000fc800078efcff */
[----:B------:R-:W-:Y:S01]  /*f180*/  PRMT R19, R0, 0x7610, R19 ;  /* 0x0000761000137816 */ /* 0x000fe20000000013 */
[----:B------:R-:W-:Y:S06]  /*f190*/  BRA `(.L_x_25384) ;  /* 0x0000000c006c7947 */ /* 0x000fec0003800000 */
.L_x_25416:
        /* <DEDUP_REMOVED lines=16> */
.L_x_25421:
[----:B------:R-:W-:Y:S05]  /*f2a0*/  BSYNC B0 ;  /* 0x0000000000007941 */ /* 0x000fea0003800000 */
.L_x_25420:
[----:B------:R-:W-:-:S04]  /*f2b0*/  LOP3.LUT R0, R0, R7, RZ, 0xfc, !PT ;  /* 0x0000000700007212 */ /* 0x000fc800078efcff */
[----:B------:R-:W-:Y:S01]  /*f2c0*/  PRMT R19, R0, 0x7610, R19 ;  /* 0x0000761000137816 */ /* 0x000fe20000000013 */
[----:B------:R-:W-:Y:S06]  /*f2d0*/  BRA `(.L_x_25384) ;  /* 0x0000000c001c7947 */ /* 0x000fec0003800000 */
.L_x_25409:
        /* <DEDUP_REMOVED lines=24> */
.L_x_25426:
[----:B------:R-:W-:Y:S05]  /*f460*/  BSYNC B0 ;  /* 0x0000000000007941 */ /* 0x000fea0003800000 */
.L_x_25425:
[----:B------:R-:W-:-:S04]  /*f470*/  LOP3.LUT R0, R0, R7, RZ, 0xfc, !PT ;  /* 0x0000000700007212 */ /* 0x000fc800078efcff */
[----:B------:R-:W-:Y:S01]  /*f480*/  PRMT R19, R0, 0x7610, R19 ;  /* 0x0000761000137816 */ /* 0x000fe20000000013 */
[----:B------:R-:W-:Y:S06]  /*f490*/  BRA `(.L_x_25384) ;  /* 0x0000000800ac7947 */ /* 0x000fec0003800000 */
.L_x_25424:
        /* <DEDUP_REMOVED lines=21> */
.L_x_25430:
[----:B------:R-:W-:Y:S05]  /*f5f0*/  BSYNC B1 ;  /* 0x0000000000017941 */ /* 0x000fea0003800000 */
.L_x_25429:
[----:B------:R-:W-:Y:S01]  /*f600*/  LEA R5, R0, 0x3b800000, 0x17 ;  /* 0x3b80000000057811 */ /* 0x000fe200078eb8ff */
[----:B------:R-:W-:-:S05]  /*f610*/  IMAD.SHL.U32 R0, R3, 0x100000, RZ ;  /* 0x0010000003007824 */ /* 0x000fca00078e00ff */
[----:B------:R-:W-:-:S07]  /*f620*/  LOP3.LUT R0, R5, R0, R6, 0xfe, !PT ;  /* 0x0000000005007212 */ /* 0x000fce00078efe06 */
.L_x_25428:
[----:B------:R-:W-:Y:S05]  /*f630*/  BSYNC B0 ;  /* 0x0000000000007941 */ /* 0x000fea0003800000 */
.L_x_25427:
        /* <DEDUP_REMOVED lines=14> */
.L_x_25432:
[----:B------:R-:W-:Y:S05]  /*f720*/  BSYNC B0 ;  /* 0x0000000000007941 */ /* 0x000fea0003800000 */
.L_x_25431:
[----:B------:R-:W-:-:S04]  /*f730*/  LOP3.LUT R3, R3, R4, RZ, 0xfc, !PT ;  /* 0x0000000403037212 */ /* 0x000fc800078efcff */
[----:B------:R-:W-:Y:S01]  /*f740*/  PRMT R19, R3, 0x7610, R19 ;  /* 0x0000761003137816 */ /* 0x000fe20000000013 */
[----:B------:R-:W-:Y:S06]  /*f750*/  BRA `(.L_x_25384) ;  /* 0x0000000400fc7947 */ /* 0x000fec0003800000 */
.L_x_25423:
        /* <DEDUP_REMOVED lines=21> */
.L_x_25436:
[----:B------:R-:W-:Y:S05]  /*f8b0*/  BSYNC B1 ;  /* 0x0000000000017941 */ /* 0x000fea0003800000 */
.L_x_25435:
[----:B------:R-:W-:Y:S01]  /*f8c0*/  LEA R5, R0, 0x37800000, 0x17 ;  /* 0x3780000000057811 */ /* 0x000fe200078eb8ff */
[----:B------:R-:W-:-:S05]  /*f8d0*/  IMAD.SHL.U32 R0, R3, 0x200000, RZ ;  /* 0x0020000003007824 */ /* 0x000fca00078e00ff */
[----:B------:R-:W-:-:S07]  /*f8e0*/  LOP3.LUT R0, R5, R0, R6, 0xfe, !PT ;  /* 0x0000000005007212 */ /* 0x000fce00078efe06 */
.L_x_25434:
[----:B------:R-:W-:Y:S05]  /*f8f0*/  BSYNC B0 ;  /* 0x0000000000007941 */ /* 0x000fea0003800000 */
.L_x_25433:
        /* <DEDUP_REMOVED lines=14> */
.L_x_25438:
[----:B------:R-:W-:Y:S05]  /*f9e0*/  BSYNC B0 ;  /* 0x0000000000007941 */ /* 0x000fea0003800000 */
.L_x_25437:
[----:B------:R-:W-:-:S04]  /*f9f0*/  LOP3.LUT R3, R3, R4, RZ, 0xfc, !PT ;  /* 0x0000000403037212 */ /* 0x000fc800078efcff */
[----:B------:R-:W-:Y:S01]  /*fa00*/  PRMT R19, R3, 0x7610, R19 ;  /* 0x0000761003137816 */ /* 0x000fe20000000013 */
[----:B------:R-:W-:Y:S06]  /*fa10*/  BRA `(.L_x_25384) ;  /* 0x00000004004c7947 */ /* 0x000fec0003800000 */
.L_x_25422:
        /* <DEDUP_REMOVED lines=14> */
.L_x_25442:
[----:B------:R-:W-:Y:S05]  /*fb00*/  BSYNC B0 ;  /* 0x0000000000007941 */ /* 0x000fea0003800000 */
.L_x_25441:
        /* <DEDUP_REMOVED lines=9> */
.L_x_25444:
[----:B------:R-:W-:Y:S05]  /*fba0*/  BSYNC B0 ;  /* 0x0000000000007941 */ /* 0x000fea0003800000 */
.L_x_25443:
[----:B------:R-:W-:Y:S05]  /*fbb0*/  BRA `(.L_x_25384) ;  /* 0x0000000000e47947 */ /* 0x000fea0003800000 */
.L_x_25381:
        /* <DEDUP_REMOVED lines=16> */
.L_x_25445:
[----:B------:R-:W-:Y:S01]  /*fcc0*/  PRMT R19, RZ, 0x7610, R19 ;  /* 0x00007610ff137816 */ /* 0x000fe20000000013 */
[----:B------:R-:W-:Y:S06]  /*fcd0*/  BRA `(.L_x_25384) ;  /* 0x00000000009c7947 */ /* 0x000fec0003800000 */
.L_x_25440:
        /* <DEDUP_REMOVED lines=16> */
.L_x_25447:
[----:B------:R-:W-:Y:S05]  /*fde0*/  BSYNC B0 ;  /* 0x0000000000007941 */ /* 0x000fea0003800000 */
.L_x_25446:
[----:B------:R-:W-:-:S04]  /*fdf0*/  LOP3.LUT R0, R0, R7, RZ, 0xfc, !PT ;  /* 0x0000000700007212 */ /* 0x000fc800078efcff */
[----:B------:R-:W-:Y:S01]  /*fe00*/  PRMT R19, R0, 0x7610, R19 ;  /* 0x0000761000137816 */ /* 0x000fe20000000013 */
[----:B------:R-:W-:Y:S06]  /*fe10*/  BRA `(.L_x_25384) ;  /* 0x00000000004c7947 */ /* 0x000fec0003800000 */
.L_x_25439:
        /* <DEDUP_REMOVED lines=16> */
.L_x_25449:
[----:B------:R-:W-:Y:S05]  /*ff20*/  BSYNC B0 ;  /* 0x0000000000007941 */ /* 0x000fea0003800000 */
.L_x_25448:
[----:B------:R-:W-:-:S04]  /*ff30*/  LOP3.LUT R0, R0, R7, RZ, 0xfc, !PT ;  /* 0x0000000700007212 */ /* 0x000fc800078efcff */
[----:B------:R-:W-:-:S07]  /*ff40*/  PRMT R19, R0, 0x7610, R19 ;  /* 0x0000761000137816 */ /* 0x000fce0000000013 */
.L_x_25384:
[----:B------:R-:W-:Y:S01]  /*ff50*/  ISETP.NE.AND P0, PT, R23, RZ, PT ;  /* 0x000000ff1700720c */ /* 0x000fe20003f05270 */
[----:B------:R-:W-:-:S03]  /*ff60*/  VIADD R24, R24, 0x80 ;  /* 0x0000008018187836 */ /* 0x000fc60000000000 */
[----:B------:R-:W-:-:S09]  /*ff70*/  SEL R26, RZ, 0x1, !P0 ;  /* 0x00000001ff1a7807 */ /* 0x000fd20004000000 */
.L_x_25270:
[----:B------:R-:W-:Y:S05]  /*ff80*/  BSYNC B6 ;  /* 0x0000000000067941 */ /* 0x000fea0003800000 */
.L_x_25269:
[----:B------:R-:W1:Y:S01]  /*ff90*/  S2R R3, SR_CTAID.X ;  /* 0x0000000000037919 */ /* 0x000e620000002500 */
[----:B------:R-:W1:Y:S01]  /*ffa0*/  LDC R0, c[0x0][0x210] ;  /* 0x00008400ff007b82 */ /* 0x000e620000000800 */
[----:B------:R-:W-:Y:S01]  /*ffb0*/  BSSY B6, `(.L_x_25450) ;  /* 0x000054f000067945 */ /* 0x000fe20003800000 */
[----:B------:R-:W-:Y:S02]  /*ffc0*/  PRMT R25, RZ, 0x7610, R25 ;  /* 0x00007610ff197816 */ /* 0x000fe40000000019 */
[----:B0-----:R-:W-:Y:S01]  /*ffd0*/  PRMT R4, RZ, 0x7610, R4 ;  /* 0x00007610ff047816 */ /* 0x001fe20000000004 */
[----:B-1----:R-:W-:-:S05]  /*ffe0*/  IMAD R0, R3, -0x200, R0 ;  /* 0xfffffe0003007824 */ /* 0x002fca00078e0200 */
[----:B------:R-:W-:-:S13]  /*fff0*/  ISETP.GE.AND P0, PT, R24, R0, PT ;  /* 0x000000001800720c */ /* 0x000fda0003f06270 */
[----:B------:R-:W-:Y:S05]  /*10000*/  @P0 BRA `(.L_x_25451) ;  /* 0x0000005400240947 */ /* 0x000fea0003800000 */
[----:B------:R-:W0:Y:S01]  /*10010*/  S2R R0, SR_CTAID.X ;  /* 0x0000000000007919 */ /* 0x000e220000002500 */
[----:B------:R-:W1:Y:S01]  /*10020*/  LDC.U8 R6, c[0x0][0x244] ;  /* 0x00009100ff067b82 */ /* 0x000e620000000000 */
        /* <DEDUP_REMOVED lines=21> */
.L_x_25455:
[----:B------:R-:W2:Y:S02]  /*10180*/  LDG.E.U8 R4, desc[UR36][R4.64] ;  /* 0x0000002404047981 */ /* 0x000ea4000c1e1100 */
[----:B--2---:R-:W-:-:S04]  /*10190*/  ISETP.NE.AND P0, PT, R4, RZ, PT ;  /* 0x000000ff0400720c */ /* 0x004fc80003f05270 */
[----:B------:R-:W-:Y:S01]  /*101a0*/  P2R R23, PR, RZ, 0x1 ;  /* 0x00000001ff177803 */ /* 0x000fe20000000000 */
[----:B------:R-:W-:Y:S08]  /*101b0*/  BRA `(.L_x_25457) ;  /* 0x0000000c00c47947 */ /* 0x000ff00003800000 */
.L_x_25454:
        /* <DEDUP_REMOVED lines=11> */
.L_x_25459:
[----:B------:R-:W2:Y:S02]  /*10270*/  LDG.E R4, desc[UR36][R4.64] ;  /* 0x0000002404047981 */ /* 0x000ea4000c1e1900 */
[----:B--2---:R-:W-:-:S04]  /*10280*/  ISETP.NE.AND P0, PT, R4, RZ, PT ;  /* 0x000000ff0400720c */ /* 0x004fc80003f05270 */
[----:B------:R-:W-:Y:S01]  /*10290*/  P2R R23, PR, RZ, 0x1 ;  /* 0x00000001ff177803 */ /* 0x000fe20000000000 */
[----:B------:R-:W-:Y:S08]  /*102a0*/  BRA `(.L_x_25457) ;  /* 0x0000000c00887947 */ /* 0x000ff00003800000 */
.L_x_25458:
[----:B------:R-:W2:Y:S02]  /*102b0*/  LDG.E.U16 R4, desc[UR36][R4.64] ;  /* 0x0000002404047981 */ /* 0x000ea4000c1e1500 */
[----:B--2---:R-:W-:-:S04]  /*102c0*/  ISETP.NE.AND P0, PT, R4, RZ, PT ;  /* 0x000000ff0400720c */ /* 0x004fc80003f05270 */
[----:B------:R-:W-:Y:S01]  /*102d0*/  P2R R23, PR, RZ, 0x1 ;  /* 0x00000001ff177803 */ /* 0x000fe20000000000 */
[----:B------:R-:W-:Y:S08]  /*102e0*/  BRA `(.L_x_25457) ;  /* 0x0000000c00787947 */ /* 0x000ff00003800000 */
.L_x_25453:
        /* <DEDUP_REMOVED lines=10> */
.L_x_25461:
[----:B------:R-:W2:Y:S02]  /*10390*/  LDG.E.U16 R0, desc[UR36][R4.64] ;  /* 0x0000002404007981 */ /* 0x000ea4000c1e1500 */
[----:B--2---:R-:W-:-:S05]  /*103a0*/  HADD2.F32 R0, -RZ, R0.H0_H0 ;  /* 0x20000000ff007230 */ /* 0x004fca0000004100 */
[----:B------:R-:W-:-:S04]  /*103b0*/  FSETP.NEU.FTZ.AND P0, PT, R0, RZ, PT ;  /* 0x000000ff0000720b */ /* 0x000fc80003f1d000 */
[----:B------:R-:W-:Y:S01]  /*103c0*/  P2R R23, PR, RZ, 0x1 ;  /* 0x00000001ff177803 */ /* 0x000fe20000000000 */
[----:B------:R-:W-:Y:S08]  /*103d0*/  BRA `(.L_x_25457) ;  /* 0x0000000c003c7947 */ /* 0x000ff00003800000 */
.L_x_25460:
        /* <DEDUP_REMOVED lines=12> */
.L_x_25463:
        /* <DEDUP_REMOVED lines=11> */
.L_x_25462:
[----:B------:R-:W2:Y:S02]  /*10550*/  LDG.E.64 R4, desc[UR36][R4.64] ;  /* 0x0000002404047981 */ /* 0x000ea4000c1e1b00 */
[----:B--2---:R-:W-:-:S06]  /*10560*/  DSETP.NEU.AND P0, PT, R4, RZ, PT ;  /* 0x000000ff0400722a */ /* 0x004fcc0003f0d000 */
[----:B------:R-:W-:Y:S01]  /*10570*/  P2R R23, PR, RZ, 0x1 ;  /* 0x00000001ff177803 */ /* 0x000fe20000000000 */
[----:B------:R-:W-:Y:S07]  /*10580*/  BRA `(.L_x_25457) ;  /* 0x0000000800d07947 */ /* 0x000fee0003800000 */
.L_x_25452:
        /* <DEDUP_REMOVED lines=12> */
.L_x_25466:
[----:B------:R-:W2:Y:S02]  /*10650*/  LDG.E.128 R4, desc[UR36][R4.64] ;  /* 0x0000002404047981 */ /* 0x000ea4000c1e1d00 */
[----:B--2---:R-:W-:-:S06]  /*10660*/  DSETP.NEU.AND P0, PT, R6, RZ, PT ;  /* 0x000000ff0600722a */ /* 0x004fcc0003f0d000 */
[----:B------:R-:W-:-:S06]  /*10670*/  DSETP.NEU.OR P0, PT, R4, RZ, P0 ;  /* 0x000000ff0400722a */ /* 0x000fcc000070d400 */
[----:B------:R-:W-:Y:S01]  /*10680*/  P2R R23, PR, RZ, 0x1 ;  /* 0x00000001ff177803 */ /* 0x000fe20000000000 */
[----:B------:R-:W-:Y:S07]  /*10690*/  BRA `(.L_x_25457) ;  /* 0x00000008008c7947 */ /* 0x000fee0003800000 */
.L_x_25465:
        /* <DEDUP_REMOVED lines=28> */
.L_x_25468:
        /* <DEDUP_REMOVED lines=15> */
.L_x_25467:
[----:B------:R-:W2:Y:S02]  /*10950*/  LDG.E.U16 R0, desc[UR36][R4.64] ;  /* 0x0000002404007981 */ /* 0x000ea4000c1e1500 */
[----:B--2---:R-:W-:-:S05]  /*10960*/  IMAD.U32 R0, R0, 0x10000, RZ ;  /* 0x0001000000007824 */ /* 0x004fca00078e00ff */
[----:B------:R-:W-:-:S04]  /*10970*/  FSETP.NEU.FTZ.AND P0, PT, R0, RZ, PT ;  /* 0x000000ff0000720b */ /* 0x000fc80003f1d000 */
[----:B------:R-:W-:Y:S01]  /*10980*/  P2R R23, PR, RZ, 0x1 ;  /* 0x00000001ff177803 */ /* 0x000fe20000000000 */
[----:B------:R-:W-:Y:S08]  /*10990*/  BRA `(.L_x_25457) ;  /* 0x0000000400cc7947 */ /* 0x000ff00003800000 */
.L_x_25464:
        /* <DEDUP_REMOVED lines=12> */
.L_x_25471:
        /* <DEDUP_REMOVED lines=21> */
.L_x_25475:
[----:B------:R-:W-:Y:S05]  /*10bb0*/  BSYNC B1 ;  /* 0x0000000000017941 */ /* 0x000fea0003800000 */
.L_x_25474:
[----:B------:R-:W-:Y:S01]  /*10bc0*/  LEA R5, R0, 0x3b800000, 0x17 ;  /* 0x3b80000000057811 */ /* 0x000fe200078eb8ff */
[----:B------:R-:W-:-:S05]  /*10bd0*/  IMAD.SHL.U32 R0, R3, 0x100000, RZ ;  /* 0x0010000003007824 */ /* 0x000fca00078e00ff */
[----:B------:R-:W-:-:S07]  /*10be0*/  LOP3.LUT R0, R5, R0, R6, 0xfe, !PT ;  /* 0x0000000005007212 */ /* 0x000fce00078efe06 */
.L_x_25473:
[----:B------:R-:W-:Y:S05]  /*10bf0*/  BSYNC B0 ;  /* 0x0000000000007941 */ /* 0x000fea0003800000 */
.L_x_25472:
[----:B------:R-:W-:-:S04]  /*10c00*/  FSETP.NEU.FTZ.AND P0, PT, R0, RZ, PT ;  /* 0x000000ff0000720b */ /* 0x000fc80003f1d000 */
[----:B------:R-:W-:Y:S01]  /*10c10*/  P2R R23, PR, RZ, 0x1 ;  /* 0x00000001ff177803 */ /* 0x000fe20000000000 */
[----:B------:R-:W-:Y:S08]  /*10c20*/  BRA `(.L_x_25457) ;  /* 0x0000000400287947 */ /* 0x000ff00003800000 */
.L_x_25470:
        /* <DEDUP_REMOVED lines=21> */
.L_x_25479:
[----:B------:R-:W-:Y:S05]  /*10d80*/  BSYNC B1 ;  /* 0x0000000000017941 */ /* 0x000fea0003800000 */
.L_x_25478:
[----:B------:R-:W-:Y:S01]  /*10d90*/  LEA R5, R0, 0x37800000, 0x17 ;  /* 0x3780000000057811 */ /* 0x000fe200078eb8ff */
[----:B------:R-:W-:-:S05]  /*10da0*/  IMAD.SHL.U32 R0, R3, 0x200000, RZ ;  /* 0x0020000003007824 */ /* 0x000fca00078e00ff */
[----:B------:R-:W-:-:S07]  /*10db0*/  LOP3.LUT R0, R5, R0, R6, 0xfe, !PT ;  /* 0x0000000005007212 */ /* 0x000fce00078efe06 */
.L_x_25477:
[----:B------:R-:W-:Y:S05]  /*10dc0*/  BSYNC B0 ;  /* 0x0000000000007941 */ /* 0x000fea0003800000 */
.L_x_25476:
[----:B------:R-:W-:-:S04]  /*10dd0*/  FSETP.NEU.FTZ.AND P0, PT, R0, RZ, PT ;  /* 0x000000ff0000720b */ /* 0x000fc80003f1d000 */
[----:B------:R-:W-:Y:S01]  /*10de0*/  P2R R23, PR, RZ, 0x1 ;  /* 0x00000001ff177803 */ /* 0x000fe20000000000 */
[----:B------:R-:W-:Y:S08]  /*10df0*/  BRA `(.L_x_25457) ;  /* 0x0000000000b47947 */ /* 0x000ff00003800000 */
.L_x_25469:
        /* <DEDUP_REMOVED lines=14> */
.L_x_25483:
[----:B------:R-:W-:Y:S05]  /*10ee0*/  BSYNC B0 ;  /* 0x0000000000007941 */ /* 0x000fea0003800000 */
.L_x_25482:
[----:B------:R-:W-:-:S04]  /*10ef0*/  FSETP.NEU.FTZ.AND P0, PT, R0, RZ, PT ;  /* 0x000000ff0000720b */ /* 0x000fc80003f1d000 */
[----:B------:R-:W-:Y:S01]  /*10f00*/  P2R R23, PR, RZ, 0x1 ;  /* 0x00000001ff177803 */ /* 0x000fe20000000000 */
[----:B------:R-:W-:Y:S08]  /*10f10*/  BRA `(.L_x_25457) ;  /* 0x00000000006c7947 */ /* 0x000ff00003800000 */
.L_x_25456:
        /* <DEDUP_REMOVED lines=16> */
.L_x_25484:
[----:B------:R-:W-:-:S04]  /*11020*/  PLOP3.LUT P0, PT, PT, PT, PT, 0x8, 0x0 ;  /* 0x000000000000781c */ /* 0x000fc80003f0e170 */
[----:B------:R-:W-:Y:S01]  /*11030*/  P2R R23, PR, RZ, 0x1 ;  /* 0x00000001ff177803 */ /* 0x000fe20000000000 */
[----:B------:R-:W-:Y:S08]  /*11040*/  BRA `(.L_x_25457) ;  /* 0x0000000000207947 */ /* 0x000ff00003800000 */
.L_x_25481:
[----:B------:R-:W2:Y:S02]  /*11050*/  LDG.E.64 R4, desc[UR36][R4.64] ;  /* 0x0000002404047981 */ /* 0x000ea4000c1e1b00 */
[----:B--2---:R-:W-:-:S04]  /*11060*/  ISETP.NE.U32.AND P0, PT, R4, RZ, PT ;  /* 0x000000ff0400720c */ /* 0x004fc80003f05070 */
[----:B------:R-:W-:-:S04]  /*11070*/  ISETP.NE.AND.EX P0, PT, R5, RZ, PT, P0 ;  /* 0x000000ff0500720c */ /* 0x000fc80003f05300 */
[----:B------:R-:W-:Y:S01]  /*11080*/  P2R R23, PR, RZ, 0x1 ;  /* 0x00000001ff177803 */ /* 0x000fe20000000000 */
[----:B------:R-:W-:Y:S08]  /*11090*/  BRA `(.L_x_25457) ;  /* 0x00000000000c7947 */ /* 0x000ff00003800000 */
.L_x_25480:
[----:B------:R-:W2:Y:S02]  /*110a0*/  LDG.E R4, desc[UR36][R4.64] ;  /* 0x0000002404047981 */ /* 0x000ea4000c1e1900 */
[----:B--2---:R-:W-:-:S04]  /*110b0*/  ISETP.NE.AND P0, PT, R4, RZ, PT ;  /* 0x000000ff0400720c */ /* 0x004fc80003f05270 */
[----:B------:R-:W-:-:S09]  /*110c0*/  P2R R23, PR, RZ, 0x1 ;  /* 0x00000001ff177803 */ /* 0x000fd20000000000 */
.L_x_25457:
        /* <DEDUP_REMOVED lines=33> */
.L_x_25491:
[----:B------:R-:W-:Y:S05]  /*112e0*/  BSYNC B0 ;  /* 0x0000000000007941 */ /* 0x000fea0003800000 */
.L_x_25490:
[----:B------:R-:W-:-:S04]  /*112f0*/  LOP3.LUT R0, R0, R7, RZ, 0xfc, !PT ;  /* 0x0000000700007212 */ /* 0x000fc800078efcff */
[----:B------:R-:W-:Y:S01]  /*11300*/  PRMT R25, R0, 0x7610, R25 ;  /* 0x0000761000197816 */ /* 0x000fe20000000019 */
[----:B------:R-:W-:Y:S06]  /*11310*/  BRA `(.L_x_25492) ;  /* 0x0000001c00e47947 */ /* 0x000fec0003800000 */
.L_x_25488:
        /* <DEDUP_REMOVED lines=16> */
.L_x_25494:
[----:B------:R-:W-:Y:S05]  /*11420*/  BSYNC B0 ;  /* 0x0000000000007941 */ /* 0x000fea0003800000 */
.L_x_25493:
[----:B------:R-:W-:-:S04]  /*11430*/  LOP3.LUT R0, R0, R7, RZ, 0xfc, !PT ;  /* 0x0000000700007212 */ /* 0x000fc800078efcff */
[----:B------:R-:W-:Y:S01]  /*11440*/  PRMT R25, R0, 0x7610, R25 ;  /* 0x0000761000197816 */ /* 0x000fe20000000019 */
[----:B------:R-:W-:Y:S06]  /*11450*/  BRA `(.L_x_25492) ;  /* 0x0000001c00947947 */ /* 0x000fec0003800000 */
.L_x_25487:
        /* <DEDUP_REMOVED lines=22> */
.L_x_25498:
[----:B------:R-:W-:Y:S05]  /*115c0*/  BSYNC B0 ;  /* 0x0000000000007941 */ /* 0x000fea0003800000 */
.L_x_25497:
[----:B------:R-:W-:-:S04]  /*115d0*/  LOP3.LUT R0, R0, R7, RZ, 0xfc, !PT ;  /* 0x0000000700007212 */ /* 0x000fc800078efcff */
[----:B------:R-:W-:Y:S01]  /*115e0*/  PRMT R25, R0, 0x7610, R25 ;  /* 0x0000761000197816 */ /* 0x000fe20000000019 */
[----:B------:R-:W-:Y:S06]  /*115f0*/  BRA `(.L_x_25492) ;  /* 0x0000001c002c7947 */ /* 0x000fec0003800000 */
.L_x_25496:
        /* <DEDUP_REMOVED lines=16> */
.L_x_25500:
[----:B------:R-:W-:Y:S05]  /*11700*/  BSYNC B0 ;  /* 0x0000000000007941 */ /* 0x000fea0003800000 */
.L_x_25499:
[----:B------:R-:W-:-:S04]  /*11710*/  LOP3.LUT R0, R0, R7, RZ, 0xfc, !PT ;  /* 0x0000000700007212 */ /* 0x000fc800078efcff */
[----:B------:R-:W-:Y:S01]  /*11720*/  PRMT R25, R0, 0x7610, R25 ;  /* 0x0000761000197816 */ /* 0x000fe20000000019 */
[----:B------:R-:W-:Y:S06]  /*11730*/  BRA `(.L_x_25492) ;  /* 0x0000001800dc7947 */ /* 0x000fec0003800000 */
.L_x_25495:
        /* <DEDUP_REMOVED lines=16> */
.L_x_25502:
[----:B------:R-:W-:Y:S05]  /*11840*/  BSYNC B0 ;  /* 0x0000000000007941 */ /* 0x000fea0003800000 */
.L_x_25501:
[----:B------:R-:W-:-:S04]  /*11850*/  LOP3.LUT R0, R0, R7, RZ, 0xfc, !PT ;  /* 0x0000000700007212 */ /* 0x000fc800078efcff */
[----:B------:R-:W-:Y:S01]  /*11860*/  PRMT R25, R0, 0x7610, R25 ;  /* 0x0000761000197816 */ /* 0x000fe20000000019 */
[----:B------:R-:W-:Y:S06]  /*11870*/  BRA `(.L_x_25492) ;  /* 0x00000018008c7947 */ /* 0x000fec0003800000 */
.L_x_25486:
        /* <DEDUP_REMOVED lines=21> */
.L_x_25506:
[----:B------:R-:W-:Y:S05]  /*119d0*/  BSYNC B0 ;  /* 0x0000000000007941 */ /* 0x000fea0003800000 */
.L_x_25505:
[----:B------:R-:W-:-:S04]  /*119e0*/  LOP3.LUT R0, R0, R7, RZ, 0xfc, !PT ;  /* 0x0000000700007212 */ /* 0x000fc800078efcff */
[----:B------:R-:W-:Y:S01]  /*119f0*/  PRMT R25, R0, 0x7610, R25 ;  /* 0x0000761000197816 */ /* 0x000fe20000000019 */
[----:B------:R-:W-:Y:S06]  /*11a00*/  BRA `(.L_x_25492) ;  /* 0x0000001800287947 */ /* 0x000fec0003800000 */
.L_x_25504:
        /* <DEDUP_REMOVED lines=16> */
.L_x_25508:
[----:B------:R-:W-:Y:S05]  /*11b10*/  BSYNC B0 ;  /* 0x0000000000007941 */ /* 0x000fea0003800000 */
.L_x_25507:
[----:B------:R-:W-:-:S04]  /*11b20*/  LOP3.LUT R0, R0, R7, RZ, 0xfc, !PT ;  /* 0x0000000700007212 */ /* 0x000fc800078efcff */
[----:B------:R-:W-:Y:S01]  /*11b30*/  PRMT R25, R0, 0x7610, R25 ;  /* 0x0000761000197816 */ /* 0x000fe20000000019 */
[----:B------:R-:W-:Y:S06]  /*11b40*/  BRA `(.L_x_25492) ;  /* 0x0000001400d87947 */ /* 0x000fec0003800000 */
.L_x_25503:
        /* <DEDUP_REMOVED lines=21> */
.L_x_25512:
[----:B------:R-:W-:Y:S05]  /*11ca0*/  BSYNC B0 ;  /* 0x0000000000007941 */ /* 0x000fea0003800000 */
.L_x_25511:
[----:B------:R-:W-:-:S04]  /*11cb0*/  LOP3.LUT R0, R0, R7, RZ, 0xfc, !PT ;  /* 0x0000000700007212 */ /* 0x000fc800078efcff */
[----:B------:R-:W-:Y:S01]  /*11cc0*/  PRMT R25, R0, 0x7610, R25 ;  /* 0x0000761000197816 */ /* 0x000fe20000000019 */
[----:B------:R-:W-:Y:S06]  /*11cd0*/  BRA `(.L_x_25492) ;  /* 0x0000001400747947 */ /* 0x000fec0003800000 */
.L_x_25510:
        /* <DEDUP_REMOVED lines=16> */
.L_x_25514:
[----:B------:R-:W-:Y:S05]  /*11de0*/  BSYNC B0 ;  /* 0x0000000000007941 */ /* 0x000fea0003800000 */
.L_x_25513:
[----:B------:R-:W-:-:S04]  /*11df0*/  LOP3.LUT R0, R0, R7, RZ, 0xfc, !PT ;  /* 0x0000000700007212 */ /* 0x000fc800078efcff */
[----:B------:R-:W-:Y:S01]  /*11e00*/  PRMT R25, R0, 0x7610, R25 ;  /* 0x0000761000197816 */ /* 0x000fe20000000019 */
[----:B------:R-:W-:Y:S06]  /*11e10*/  BRA `(.L_x_25492) ;  /* 0x0000001400247947 */ /* 0x000fec0003800000 */
.L_x_25509:
        /* <DEDUP_REMOVED lines=20> */
.L_x_25516:
[----:B------:R-:W-:Y:S05]  /*11f60*/  BSYNC B0 ;  /* 0x0000000000007941 */ /* 0x000fea0003800000 */
.L_x_25515:
[----:B------:R-:W-:-:S04]  /*11f70*/  LOP3.LUT R3, R3, R6, RZ, 0xfc, !PT ;  /* 0x0000000603037212 */ /* 0x000fc800078efcff */
[----:B------:R-:W-:Y:S01]  /*11f80*/  PRMT R25, R3, 0x7610, R25 ;  /* 0x0000761003197816 */ /* 0x000fe20000000019 */
[----:B------:R-:W-:Y:S06]  /*11f90*/  BRA `(.L_x_25492) ;  /* 0x0000001000c47947 */ /* 0x000fec0003800000 */
.L_x_25485:
        /* <DEDUP_REMOVED lines=22> */
.L_x_25521:
[----:B------:R-:W-:Y:S05]  /*12100*/  BSYNC B0 ;  /* 0x0000000000007941 */ /* 0x000fea0003800000 */
.L_x_25520:
[----:B------:R-:W-:Y:S05]  /*12110*/  BRA `(.L_x_25492) ;  /* 0x0000001000647947 */ /* 0x000fea0003800000 */
.L_x_25519:
        /* <DEDUP_REMOVED lines=20> */
.L_x_25523:
[----:B------:R-:W-:Y:S05]  /*12260*/  BSYNC B0 ;  /* 0x0000000000007941 */ /* 0x000fea0003800000 */
.L_x_25522:
[----:B------:R-:W-:-:S04]  /*12270*/  LOP3.LUT R0, R0, R7, RZ, 0xfc, !PT ;  /* 0x0000000700007212 */ /* 0x000fc800078efcff */
[----:B------:R-:W-:Y:S01]  /*12280*/  PRMT R25, R0, 0x7610, R25 ;  /* 0x0000761000197816 */ /* 0x000fe20000000019 */
[----:B------:R-:W-:Y:S06]  /*12290*/  BRA `(.L_x_25492) ;  /* 0x0000001000047947 */ /* 0x000fec0003800000 */
.L_x_25518:
        /* <DEDUP_REMOVED lines=8> */
.L_x_25525:
        /* <DEDUP_REMOVED lines=26> */
.L_x_25527:
[----:B------:R-:W-:Y:S05]  /*124c0*/  BSYNC B0 ;  /* 0x0000000000007941 */ /* 0x000fea0003800000 */
.L_x_25526:
[----:B------:R-:W-:-:S04]  /*124d0*/  LOP3.LUT R0, R0, R5, RZ, 0xfc, !PT ;  /* 0x0000000500007212 */ /* 0x000fc800078efcff */
[----:B------:R-:W-:Y:S01]  /*124e0*/  PRMT R25, R0, 0x7610, R25 ;  /* 0x0000761000197816 */ /* 0x000fe20000000019 */
[----:B------:R-:W-:Y:S06]  /*124f0*/  BRA `(.L_x_25492) ;  /* 0x0000000c006c7947 */ /* 0x000fec0003800000 */
.L_x_25524:
        /* <DEDUP_REMOVED lines=16> */
.L_x_25529:
[----:B------:R-:W-:Y:S05]  /*12600*/  BSYNC B0 ;  /* 0x0000000000007941 */ /* 0x000fea0003800000 */
.L_x_25528:
[----:B------:R-:W-:-:S04]  /*12610*/  LOP3.LUT R0, R0, R7, RZ, 0xfc, !PT ;  /* 0x0000000700007212 */ /* 0x000fc800078efcff */
[----:B------:R-:W-:Y:S01]  /*12620*/  PRMT R25, R0, 0x7610, R25 ;  /* 0x0000761000197816 */ /* 0x000fe20000000019 */
[----:B------:R-:W-:Y:S06]  /*12630*/  BRA `(.L_x_25492) ;  /* 0x0000000c001c7947 */ /* 0x000fec0003800000 */
.L_x_25517:
        /* <DEDUP_REMOVED lines=24> */
.L_x_25534:
[----:B------:R-:W-:Y:S05]  /*127c0*/  BSYNC B0 ;  /* 0x0000000000007941 */ /* 0x000fea0003800000 */
.L_x_25533:
[----:B------:R-:W-:-:S04]  /*127d0*/  LOP3.LUT R0, R0, R7, RZ, 0xfc, !PT ;  /* 0x0000000700007212 */ /* 0x000fc800078efcff */
[----:B------:R-:W-:Y:S01]  /*127e0*/  PRMT R25, R0, 0x7610, R25 ;  /* 0x0000761000197816 */ /* 0x000fe20000000019 */
[----:B------:R-:W-:Y:S06]  /*127f0*/  BRA `(.L_x_25492) ;  /* 0x0000000800ac7947 */ /* 0x000fec0003800000 */
.L_x_25532:
        /* <DEDUP_REMOVED lines=21> */
.L_x_25538:
[----:B------:R-:W-:Y:S05]  /*12950*/  BSYNC B1 ;  /* 0x0000000000017941 */ /* 0x000fea0003800000 */
.L_x_25537:
[----:B------:R-:W-:Y:S01]  /*12960*/  LEA R5, R0, 0x3b800000, 0x17 ;  /* 0x3b80000000057811 */ /* 0x000fe200078eb8ff */
[----:B------:R-:W-:-:S05]  /*12970*/  IMAD.SHL.U32 R0, R3, 0x100000, RZ ;  /* 0x0010000003007824 */ /* 0x000fca00078e00ff */
[----:B------:R-:W-:-:S07]  /*12980*/  LOP3.LUT R0, R5, R0, R6, 0xfe, !PT ;  /* 0x0000000005007212 */ /* 0x000fce00078efe06 */
.L_x_25536:
[----:B------:R-:W-:Y:S05]  /*12990*/  BSYNC B0 ;  /* 0x0000000000007941 */ /* 0x000fea0003800000 */
.L_x_25535:
        /* <DEDUP_REMOVED lines=14> */
.L_x_25540:
[----:B------:R-:W-:Y:S05]  /*12a80*/  BSYNC B0 ;  /* 0x0000000000007941 */ /* 0x000fea0003800000 */
.L_x_25539:
[----:B------:R-:W-:-:S04]  /*12a90*/  LOP3.LUT R3, R3, R4, RZ, 0xfc, !PT ;  /* 0x0000000403037212 */ /* 0x000fc800078efcff */
[----:B------:R-:W-:Y:S01]  /*12aa0*/  PRMT R25, R3, 0x7610, R25 ;  /* 0x0000761003197816 */ /* 0x000fe20000000019 */
[----:B------:R-:W-:Y:S06]  /*12ab0*/  BRA `(.L_x_25492) ;  /* 0x0000000400fc7947 */ /* 0x000fec0003800000 */
.L_x_25531:
        /* <DEDUP_REMOVED lines=21> */
.L_x_25544:
[----:B------:R-:W-:Y:S05]  /*12c10*/  BSYNC B1 ;  /* 0x0000000000017941 */ /* 0x000fea0003800000 */
.L_x_25543:
[----:B------:R-:W-:Y:S01]  /*12c20*/  LEA R5, R0, 0x37800000, 0x17 ;  /* 0x3780000000057811 */ /* 0x000fe200078eb8ff */
[----:B------:R-:W-:-:S05]  /*12c30*/  IMAD.SHL.U32 R0, R3, 0x200000, RZ ;  /* 0x0020000003007824 */ /* 0x000fca00078e00ff */
[----:B------:R-:W-:-:S07]  /*12c40*/  LOP3.LUT R0, R5, R0, R6, 0xfe, !PT ;  /* 0x0000000005007212 */ /* 0x000fce00078efe06 */
.L_x_25542:
[----:B------:R-:W-:Y:S05]  /*12c50*/  BSYNC B0 ;  /* 0x0000000000007941 */ /* 0x000fea0003800000 */
.L_x_25541:
        /* <DEDUP_REMOVED lines=14> */
.L_x_25546:
[----:B------:R-:W-:Y:S05]  /*12d40*/  BSYNC B0 ;  /* 0x0000000000007941 */ /* 0x000fea0003800000 */
.L_x_25545:
[----:B------:R-:W-:-:S04]  /*12d50*/  LOP3.LUT R3, R3, R4, RZ, 0xfc, !PT ;  /* 0x0000000403037212 */ /* 0x000fc800078efcff */
[----:B------:R-:W-:Y:S01]  /*12d60*/  PRMT R25, R3, 0x7610, R25 ;  /* 0x0000761003197816 */ /* 0x000fe20000000019 */
[----:B------:R-:W-:Y:S06]  /*12d70*/  BRA `(.L_x_25492) ;  /* 0x00000004004c7947 */ /* 0x000fec0003800000 */
.L_x_25530:
        /* <DEDUP_REMOVED lines=14> */
.L_x_25550:
[----:B------:R-:W-:Y:S05]  /*12e60*/  BSYNC B0 ;  /* 0x0000000000007941 */ /* 0x000fea0003800000 */
.L_x_25549:
        /* <DEDUP_REMOVED lines=9> */
.L_x_25552:
[----:B------:R-:W-:Y:S05]  /*12f00*/  BSYNC B0 ;  /* 0x0000000000007941 */ /* 0x000fea0003800000 */
.L_x_25551:
[----:B------:R-:W-:Y:S05]  /*12f10*/  BRA `(.L_x_25492) ;  /* 0x0000000000e47947 */ /* 0x000fea0003800000 */
.L_x_25489:
        /* <DEDUP_REMOVED lines=16> */
.L_x_25553:
[----:B------:R-:W-:Y:S01]  /*13020*/  PRMT R25, RZ, 0x7610, R25 ;  /* 0x00007610ff197816 */ /* 0x000fe20000000019 */
[----:B------:R-:W-:Y:S06]  /*13030*/  BRA `(.L_x_25492) ;  /* 0x00000000009c7947 */ /* 0x000fec0003800000 */
.L_x_25548:
        /* <DEDUP_REMOVED lines=16> */
.L_x_25555:
[----:B------:R-:W-:Y:S05]  /*13140*/  BSYNC B0 ;  /* 0x0000000000007941 */ /* 0x000fea0003800000 */
.L_x_25554:
[----:B------:R-:W-:-:S04]  /*13150*/  LOP3.LUT R0, R0, R7, RZ, 0xfc, !PT ;  /* 0x0000000700007212 */ /* 0x000fc800078efcff */
[----:B------:R-:W-:Y:S01]  /*13160*/  PRMT R25, R0, 0x7610, R25 ;  /* 0x0000761000197816 */ /* 0x000fe20000000019 */
[----:B------:R-:W-:Y:S06]  /*13170*/  BRA `(.L_x_25492) ;  /* 0x00000000004c7947 */ /* 0x000fec0003800000 */
.L_x_25547:
        /* <DEDUP_REMOVED lines=16> */
.L_x_25557:
[----:B------:R-:W-:Y:S05]  /*13280*/  BSYNC B0 ;  /* 0x0000000000007941 */ /* 0x000fea0003800000 */
.L_x_25556:
[----:B------:R-:W-:-:S04]  /*13290*/  LOP3.LUT R0, R0, R7, RZ, 0xfc, !PT ;  /* 0x0000000700007212 */ /* 0x000fc800078efcff */
[----:B------:R-:W-:-:S07]  /*132a0*/  PRMT R25, R0, 0x7610, R25 ;  /* 0x0000761000197816 */ /* 0x000fce0000000019 */
.L_x_25492:
        /* <DEDUP_REMOVED lines=33> */
.L_x_25564:
[----:B------:R-:W-:Y:S05]  /*134c0*/  BSYNC B0 ;  /* 0x0000000000007941 */ /* 0x000fea0003800000 */
.L_x_25563:
[----:B------:R-:W-:-:S04]  /*134d0*/  LOP3.LUT R0, R0, R7, RZ, 0xfc, !PT ;  /* 0x0000000700007212 */ /* 0x000fc800078efcff */
[----:B------:R-:W-:Y:S01]  /*134e0*/  PRMT R4, R0, 0x7610, R4 ;  /* 0x0000761000047816 */ /* 0x000fe20000000004 */
[----:B------:R-:W-:Y:S06]  /*134f0*/  BRA `(.L_x_25565) ;  /* 0x0000001c00e07947 */ /* 0x000fec0003800000 */
.L_x_25561:
        /* <DEDUP_REMOVED lines=16> */
.L_x_25567:
[----:B------:R-:W-:Y:S05]  /*13600*/  BSYNC B0 ;  /* 0x0000000000007941 */ /* 0x000fea0003800000 */
.L_x_25566:
[----:B------:R-:W-:-:S04]  /*13610*/  LOP3.LUT R0, R0, R7, RZ, 0xfc, !PT ;  /* 0x0000000700007212 */ /* 0x000fc800078efcff */
[----:B------:R-:W-:Y:S01]  /*13620*/  PRMT R4, R0, 0x7610, R4 ;  /* 0x0000761000047816 */ /* 0x000fe20000000004 */
[----:B------:R-:W-:Y:S06]  /*13630*/  BRA `(.L_x_25565) ;  /* 0x0000001c00907947 */ /* 0x000fec0003800000 */
.L_x_25560:
        /* <DEDUP_REMOVED lines=22> */
.L_x_25571:
[----:B------:R-:W-:Y:S05]  /*137a0*/  BSYNC B0 ;  /* 0x0000000000007941 */ /* 0x000fea0003800000 */
.L_x_25570:
[----:B------:R-:W-:-:S04]  /*137b0*/  LOP3.LUT R0, R0, R7, RZ, 0xfc, !PT ;  /* 0x0000000700007212 */ /* 0x000fc800078efcff */
[----:B------:R-:W-:Y:S01]  /*137c0*/  PRMT R4, R0, 0x7610, R4 ;  /* 0x0000761000047816 */ /* 0x000fe20000000004 */
[----:B------:R-:W-:Y:S06]  /*137d0*/  BRA `(.L_x_25565) ;  /* 0x0000001c00287947 */ /* 0x000fec0003800000 */
.L_x_25569:
        /* <DEDUP_REMOVED lines=16> */
.L_x_25573:
[----:B------:R-:W-:Y:S05]  /*138e0*/  BSYNC B0 ;  /* 0x0000000000007941 */ /* 0x000fea0003800000 */
.L_x_25572:
[----:B------:R-:W-:-:S04]  /*138f0*/  LOP3.LUT R0, R0, R7, RZ, 0xfc, !PT ;  /* 0x0000000700007212 */ /* 0x000fc800078efcff */
[----:B------:R-:W-:Y:S01]  /*13900*/  PRMT R4, R0, 0x7610, R4 ;  /* 0x0000761000047816 */ /* 0x000fe20000000004 */
[----:B------:R-:W-:Y:S06]  /*13910*/  BRA `(.L_x_25565) ;  /* 0x0000001800d87947 */ /* 0x000fec0003800000 */
.L_x_25568:
        /* <DEDUP_REMOVED lines=16> */
.L_x_25575:
[----:B------:R-:W-:Y:S05]  /*13a20*/  BSYNC B0 ;  /* 0x0000000000007941 */ /* 0x000fea0003800000 */
.L_x_25574:
[----:B------:R-:W-:-:S04]  /*13a30*/  LOP3.LUT R0, R0, R7, RZ, 0xfc, !PT ;  /* 0x0000000700007212 */ /* 0x000fc800078efcff */
[----:B------:R-:W-:Y:S01]  /*13a40*/  PRMT R4, R0, 0x7610, R4 ;  /* 0x0000761000047816 */ /* 0x000fe20000000004 */
[----:B------:R-:W-:Y:S06]  /*13a50*/  BRA `(.L_x_25565) ;  /* 0x0000001800887947 */ /* 0x000fec0003800000 */
.L_x_25559:
        /* <DEDUP_REMOVED lines=21> */
.L_x_25579:
[----:B------:R-:W-:Y:S05]  /*13bb0*/  BSYNC B0 ;  /* 0x0000000000007941 */ /* 0x000fea0003800000 */
.L_x_25578:
[----:B------:R-:W-:-:S04]  /*13bc0*/  LOP3.LUT R0, R0, R7, RZ, 0xfc, !PT ;  /* 0x0000000700007212 */ /* 0x000fc800078efcff */
[----:B------:R-:W-:Y:S01]  /*13bd0*/  PRMT R4, R0, 0x7610, R4 ;  /* 0x0000761000047816 */ /* 0x000fe20000000004 */
[----:B------:R-:W-:Y:S06]  /*13be0*/  BRA `(.L_x_25565) ;  /* 0x0000001800247947 */ /* 0x000fec0003800000 */
.L_x_25577:
        /* <DEDUP_REMOVED lines=16> */
.L_x_25581:
[----:B------:R-:W-:Y:S05]  /*13cf0*/  BSYNC B0 ;  /* 0x0000000000007941 */ /* 0x000fea0003800000 */
.L_x_25580:
[----:B------:R-:W-:-:S04]  /*13d00*/  LOP3.LUT R0, R0, R7, RZ, 0xfc, !PT ;  /* 0x0000000700007212 */ /* 0x000fc800078efcff */
[----:B------:R-:W-:Y:S01]  /*13d10*/  PRMT R4, R0, 0x7610, R4 ;  /* 0x0000761000047816 */ /* 0x000fe20000000004 */
[----:B------:R-:W-:Y:S06]  /*13d20*/  BRA `(.L_x_25565) ;  /* 0x0000001400d47947 */ /* 0x000fec0003800000 */
.L_x_25576:
        /* <DEDUP_REMOVED lines=21> */
.L_x_25585:
[----:B------:R-:W-:Y:S05]  /*13e80*/  BSYNC B0 ;  /* 0x0000000000007941 */ /* 0x000fea0003800000 */
.L_x_25584:
[----:B------:R-:W-:-:S04]  /*13e90*/  LOP3.LUT R0, R0, R7, RZ, 0xfc, !PT ;  /* 0x0000000700007212 */ /* 0x000fc800078efcff */
[----:B------:R-:W-:Y:S01]  /*13ea0*/  PRMT R4, R0, 0x7610, R4 ;  /* 0x0000761000047816 */ /* 0x000fe20000000004 */
[----:B------:R-:W-:Y:S06]  /*13eb0*/  BRA `(.L_x_25565) ;  /* 0x0000001400707947 */ /* 0x000fec0003800000 */
.L_x_25583:
        /* <DEDUP_REMOVED lines=16> */
.L_x_25587:
[----:B------:R-:W-:Y:S05]  /*13fc0*/  BSYNC B0 ;  /* 0x0000000000007941 */ /* 0x000fea0003800000 */
.L_x_25586:
[----:B------:R-:W-:-:S04]  /*13fd0*/  LOP3.LUT R0, R0, R7, RZ, 0xfc, !PT ;  /* 0x0000000700007212 */ /* 0x000fc800078efcff */
[----:B------:R-:W-:Y:S01]  /*13fe0*/  PRMT R4, R0, 0x7610, R4 ;  /* 0x0000761000047816 */ /* 0x000fe20000000004 */
[----:B------:R-:W-:Y:S06]  /*13ff0*/  BRA `(.L_x_25565) ;  /* 0x0000001400207947 */ /* 0x000fec0003800000 */
.L_x_25582:
        /* <DEDUP_REMOVED lines=20> */
.L_x_25589:
[----:B------:R-:W-:Y:S05]  /*14140*/  BSYNC B0 ;  /* 0x0000000000007941 */ /* 0x000fea0003800000 */
.L_x_25588:
[----:B------:R-:W-:-:S04]  /*14150*/  LOP3.LUT R3, R3, R6, RZ, 0xfc, !PT ;  /* 0x0000000603037212 */ /* 0x000fc800078efcff */
[----:B------:R-:W-:Y:S01]  /*14160*/  PRMT R4, R3, 0x7610, R4 ;  /* 0x0000761003047816 */ /* 0x000fe20000000004 */
[----:B------:R-:W-:Y:S06]  /*14170*/  BRA `(.L_x_25565) ;  /* 0x0000001000c07947 */ /* 0x000fec0003800000 */
.L_x_25558:
        /* <DEDUP_REMOVED lines=22> */
.L_x_25594:
[----:B------:R-:W-:Y:S05]  /*142e0*/  BSYNC B0 ;  /* 0x0000000000007941 */ /* 0x000fea0003800000 */
.L_x_25593:
[----:B------:R-:W-:Y:S01]  /*142f0*/  PRMT R4, R0, 0x7610, R4 ;  /* 0x0000761000047816 */ /* 0x000fe20000000004 */
[----:B------:R-:W-:Y:S06]  /*14300*/  BRA `(.L_x_25565) ;  /* 0x00000010005c7947 */ /* 0x000fec0003800000 */
.L_x_25592:
        /* <DEDUP_REMOVED lines=20> */
.L_x_25596:
[----:B------:R-:W-:Y:S05]  /*14450*/  BSYNC B0 ;  /* 0x0000000000007941 */ /* 0x000fea0003800000 */
.L_x_25595:
[----:B------:R-:W-:-:S04]  /*14460*/  LOP3.LUT R0, R0, R7, RZ, 0xfc, !PT ;  /* 0x0000000700007212 */ /* 0x000fc800078efcff */
[----:B------:R-:W-:Y:S01]  /*14470*/  PRMT R4, R0, 0x7610, R4 ;  /* 0x0000761000047816 */ /* 0x000fe20000000004 */
[----:B------:R-:W-:Y:S06]  /*14480*/  BRA `(.L_x_25565) ;  /* 0x0000000c00fc7947 */ /* 0x000fec0003800000 */
.L_x_25591:
        /* <DEDUP_REMOVED lines=8> */
.L_x_25598:
        /* <DEDUP_REMOVED lines=26> */
.L_x_25600:
[----:B------:R-:W-:Y:S05]  /*146b0*/  BSYNC B0 ;  /* 0x0000000000007941 */ /* 0x000fea0003800000 */
.L_x_25599:
[----:B------:R-:W-:-:S04]  /*146c0*/  LOP3.LUT R0, R0, R5, RZ, 0xfc, !PT ;  /* 0x0000000500007212 */ /* 0x000fc800078efcff */
[----:B------:R-:W-:Y:S01]  /*146d0*/  PRMT R4, R0, 0x7610, R4 ;  /* 0x0000761000047816 */ /* 0x000fe20000000004 */
[----:B------:R-:W-:Y:S06]  /*146e0*/  BRA `(.L_x_25565) ;  /* 0x0000000c00647947 */ /* 0x000fec0003800000 */
.L_x_25597:
        /* <DEDUP_REMOVED lines=16> */
.L_x_25602:
[----:B------:R-:W-:Y:S05]  /*147f0*/  BSYNC B0 ;  /* 0x0000000000007941 */ /* 0x000fea0003800000 */
.L_x_25601:
[----:B------:R-:W-:-:S04]  /*14800*/  LOP3.LUT R0, R0, R7, RZ, 0xfc, !PT ;  /* 0x0000000700007212 */ /* 0x000fc800078efcff */
[----:B------:R-:W-:Y:S01]  /*14810*/  PRMT R4, R0, 0x7610, R4 ;  /* 0x0000761000047816 */ /* 0x000fe20000000004 */
[----:B------:R-:W-:Y:S06]  /*14820*/  BRA `(.L_x_25565) ;  /* 0x0000000c00147947 */ /* 0x000fec0003800000 */
.L_x_25590:
        /* <DEDUP_REMOVED lines=24> */
.L_x_25607:
[----:B------:R-:W-:Y:S05]  /*149b0*/  BSYNC B0 ;  /* 0x0000000000007941 */ /* 0x000fea0003800000 */
.L_x_25606:
[----:B------:R-:W-:-:S04]  /*149c0*/  LOP3.LUT R0, R0, R7, RZ, 0xfc, !PT ;  /* 0x0000000700007212 */ /* 0x000fc800078efcff */
[----:B------:R-:W-:Y:S01]  /*149d0*/  PRMT R4, R0, 0x7610, R4 ;  /* 0x0000761000047816 */ /* 0x000fe20000000004 */
[----:B------:R-:W-:Y:S06]  /*149e0*/  BRA `(.L_x_25565) ;  /* 0x0000000800a47947 */ /* 0x000fec0003800000 */
.L_x_25605:
        /* <DEDUP_REMOVED lines=21> */
.L_x_25611:
[----:B------:R-:W-:Y:S05]  /*14b40*/  BSYNC B1 ;  /* 0x0000000000017941 */ /* 0x000fea0003800000 */
.L_x_25610:
[----:B------:R-:W-:Y:S01]  /*14b50*/  LEA R5, R0, 0x3b800000, 0x17 ;  /* 0x3b80000000057811 */ /* 0x000fe200078eb8ff */
[----:B------:R-:W-:-:S05]  /*14b60*/  IMAD.SHL.U32 R0, R3, 0x100000, RZ ;  /* 0x0010000003007824 */ /* 0x000fca00078e00ff */
[----:B------:R-:W-:-:S07]  /*14b70*/  LOP3.LUT R0, R5, R0, R6, 0xfe, !PT ;  /* 0x0000000005007212 */ /* 0x000fce00078efe06 */
.L_x_25609:
[----:B------:R-:W-:Y:S05]  /*14b80*/  BSYNC B0 ;  /* 0x0000000000007941 */ /* 0x000fea0003800000 */
.L_x_25608:
        /* <DEDUP_REMOVED lines=14> */
.L_x_25613:
[----:B------:R-:W-:Y:S05]  /*14c70*/  BSYNC B0 ;  /* 0x0000000000007941 */ /* 0x000fea0003800000 */
.L_x_25612:
[----:B------:R-:W-:Y:S01]  /*14c80*/  LOP3.LUT R4, R3, R4, RZ, 0xfc, !PT ;  /* 0x0000000403047212 */ /* 0x000fe200078efcff */
[----:B------:R-:W-:Y:S06]  /*14c90*/  BRA `(.L_x_25565) ;  /* 0x0000000400f87947 */ /* 0x000fec0003800000 */
.L_x_25604:
        /* <DEDUP_REMOVED lines=21> */
.L_x_25617:
[----:B------:R-:W-:Y:S05]  /*14df0*/  BSYNC B1 ;  /* 0x0000000000017941 */ /* 0x000fea0003800000 */
.L_x_25616:
[----:B------:R-:W-:Y:S01]  /*14e00*/  LEA R5, R0, 0x37800000, 0x17 ;  /* 0x3780000000057811 */ /* 0x000fe200078eb8ff */
[----:B------:R-:W-:-:S05]  /*14e10*/  IMAD.SHL.U32 R0, R3, 0x200000, RZ ;  /* 0x0020000003007824 */ /* 0x000fca00078e00ff */
[----:B------:R-:W-:-:S07]  /*14e20*/  LOP3.LUT R0, R5, R0, R6, 0xfe, !PT ;  /* 0x0000000005007212 */ /* 0x000fce00078efe06 */
.L_x_25615:
[----:B------:R-:W-:Y:S05]  /*14e30*/  BSYNC B0 ;  /* 0x0000000000007941 */ /* 0x000fea0003800000 */
.L_x_25614:
        /* <DEDUP_REMOVED lines=14> */
.L_x_25619:
[----:B------:R-:W-:Y:S05]  /*14f20*/  BSYNC B0 ;  /* 0x0000000000007941 */ /* 0x000fea0003800000 */
.L_x_25618:
[----:B------:R-:W-:Y:S01]  /*14f30*/  LOP3.LUT R4, R3, R4, RZ, 0xfc, !PT ;  /* 0x0000000403047212 */ /* 0x000fe200078efcff */
[----:B------:R-:W-:Y:S06]  /*14f40*/  BRA `(.L_x_25565) ;  /* 0x00000004004c7947 */ /* 0x000fec0003800000 */
.L_x_25603:
        /* <DEDUP_REMOVED lines=14> */
.L_x_25623:
[----:B------:R-:W-:Y:S05]  /*15030*/  BSYNC B0 ;  /* 0x0000000000007941 */ /* 0x000fea0003800000 */
.L_x_25622:
        /* <DEDUP_REMOVED lines=9> */
.L_x_25625:
[----:B------:R-:W-:Y:S05]  /*150d0*/  BSYNC B0 ;  /* 0x0000000000007941 */ /* 0x000fea0003800000 */
.L_x_25624:
[----:B------:R-:W-:Y:S05]  /*150e0*/  BRA `(.L_x_25565) ;  /* 0x0000000000e47947 */ /* 0x000fea0003800000 */
.L_x_25562:
        /* <DEDUP_REMOVED lines=16> */
.L_x_25626:
[----:B------:R-:W-:Y:S01]  /*151f0*/  PRMT R4, RZ, 0x7610, R4 ;  /* 0x00007610ff047816 */ /* 0x000fe20000000004 */
[----:B------:R-:W-:Y:S06]  /*15200*/  BRA `(.L_x_25565) ;  /* 0x00000000009c7947 */ /* 0x000fec0003800000 */
.L_x_25621:
        /* <DEDUP_REMOVED lines=16> */
.L_x_25628:
[----:B------:R-:W-:Y:S05]  /*15310*/  BSYNC B0 ;  /* 0x0000000000007941 */ /* 0x000fea0003800000 */
.L_x_25627:
[----:B------:R-:W-:-:S04]  /*15320*/  LOP3.LUT R0, R0, R7, RZ, 0xfc, !PT ;  /* 0x0000000700007212 */ /* 0x000fc800078efcff */
[----:B------:R-:W-:Y:S01]  /*15330*/  PRMT R4, R0, 0x7610, R4 ;  /* 0x0000761000047816 */ /* 0x000fe20000000004 */
[----:B------:R-:W-:Y:S06]  /*15340*/  BRA `(.L_x_25565) ;  /* 0x00000000004c7947 */ /* 0x000fec0003800000 */
.L_x_25620:
        /* <DEDUP_REMOVED lines=16> */
.L_x_25630:
[----:B------:R-:W-:Y:S05]  /*15450*/  BSYNC B0 ;  /* 0x0000000000007941 */ /* 0x000fea0003800000 */
.L_x_25629:
[----:B------:R-:W-:-:S04]  /*15460*/  LOP3.LUT R0, R0, R7, RZ, 0xfc, !PT ;  /* 0x0000000700007212 */ /* 0x000fc800078efcff */
[----:B------:R-:W-:-:S07]  /*15470*/  PRMT R4, R0, 0x7610, R4 ;  /* 0x0000761000047816 */ /* 0x000fce0000000004 */
.L_x_25565:
[----:B------:R-:W-:-:S04]  /*15480*/  ISETP.NE.AND P0, PT, R23, RZ, PT ;  /* 0x000000ff1700720c */ /* 0x000fc80003f05270 */
[----:B------:R-:W-:-:S09]  /*15490*/  SEL R27, RZ, 0x1, !P0 ;  /* 0x00000001ff1b7807 */ /* 0x000fd20004000000 */
.L_x_25451:
[----:B------:R-:W-:Y:S05]  /*154a0*/  BSYNC B6 ;  /* 0x0000000000067941 */ /* 0x000fea0003800000 */
.L_x_25450:
[----:B------:R-:W-:Y:S01]  /*154b0*/  PRMT R3, R29, 0x9910, RZ ;  /* 0x000099101d037816 */ /* 0x000fe200000000ff */
[----:B------:R-:W1:Y:S01]  /*154c0*/  S2R R0, SR_TID.X ;  /* 0x0000000000007919 */ /* 0x000e620000002100 */
[----:B------:R-:W2:Y:S01]  /*154d0*/  LDC R24, c[0x0][0x210] ;  /* 0x00008400ff187b82 */ /* 0x000ea20000000800 */
[----:B0-----:R-:W-:Y:S01]  /*154e0*/  PRMT R5, R28, 0x9910, RZ ;  /* 0x000099101c057816 */ /* 0x001fe200000000ff */
[----:B------:R-:W-:Y:S01]  /*154f0*/  BSSY B6, `(.L_x_25631) ;  /* 0x0000263000067945 */ /* 0x000fe20003800000 */
[----:B------:R-:W2:Y:S01]  /*15500*/  S2R R29, SR_CTAID.X ;  /* 0x00000000001d7919 */ /* 0x000ea20000002500 */
[----:B------:R-:W-:Y:S02]  /*15510*/  PRMT R6, R26, 0x9910, RZ ;  /* 0x000099101a067816 */ /* 0x000fe400000000ff */
[----:B------:R-:W-:Y:S02]  /*15520*/  PRMT R7, R27, 0x9910, RZ ;  /* 0x000099101b077816 */ /* 0x000fe400000000ff */
[----:B------:R-:W0:Y:S01]  /*15530*/  LDC.U8 R23, c[0x0][0x254] ;  /* 0x00009500ff177b82 */ /* 0x000e220000000000 */
[----:B------:R-:W-:-:S02]  /*15540*/  ISETP.NE.AND P0, PT, R3, RZ, PT ;  /* 0x000000ff0300720c */ /* 0x000fc40003f05270 */
[----:B------:R-:W-:Y:S02]  /*15550*/  ISETP.NE.AND P1, PT, R5, RZ, PT ;  /* 0x000000ff0500720c */ /* 0x000fe40003f25270 */
[----:B------:R-:W-:Y:S02]  /*15560*/  ISETP.NE.AND P2, PT, R6, RZ, PT ;  /* 0x000000ff0600720c */ /* 0x000fe40003f45270 */
[----:B------:R-:W-:Y:S02]  /*15570*/  ISETP.NE.AND P3, PT, R7, RZ, PT ;  /* 0x000000ff0700720c */ /* 0x000fe40003f65270 */
[----:B-----5:R-:W-:Y:S02]  /*15580*/  SEL R5, R18, R22, !P0 ;  /* 0x0000001612057207 */ /* 0x020fe40004000000 */
[----:B------:R-:W-:Y:S02]  /*15590*/  SEL R18, R16, R2, !P1 ;  /* 0x0000000210127207 */ /* 0x000fe40004800000 */
[----:B------:R-:W-:-:S02]  /*155a0*/  SEL R17, R19, R17, !P2 ;  /* 0x0000001113117207 */ /* 0x000fc40005000000 */
[----:B------:R-:W-:Y:S01]  /*155b0*/  SEL R25, R4, R25, !P3 ;  /* 0x0000001904197207 */ /* 0x000fe20005800000 */
[----:B-1----:R-:W-:Y:S02]  /*155c0*/  IMAD.MOV.U32 R16, RZ, RZ, R0 ;  /* 0x000000ffff107224 */ /* 0x002fe400078e0000 */
[----:B--2---:R-:W-:-:S05]  /*155d0*/  IMAD R24, R29, -0x200, R24 ;  /* 0xfffffe001d187824 */ /* 0x004fca00078e0218 */
[----:B------:R-:W-:-:S13]  /*155e0*/  ISETP.GE.AND P4, PT, R0, R24, PT ;  /* 0x000000180000720c */ /* 0x000fda0003f86270 */
[----:B0-----:R-:W-:Y:S05]  /*155f0*/  @P4 BRA `(.L_x_25632) ;  /* 0x0000002400484947 */ /* 0x001fea0003800000 */
[----:B------:R-:W0:Y:S01]  /*15600*/  LDC.64 R6, c[0x0][0x220] ;  /* 0x00008800ff067b82 */ /* 0x000e220000000a00 */
[----:B------:R-:W-:Y:S01]  /*15610*/  PRMT R4, R23, 0x9910, RZ ;  /* 0x0000991017047816 */ /* 0x000fe200000000ff */
[----:B------:R-:W-:Y:S01]  /*15620*/  IMAD R2, R29, 0x200, R0 ;  /* 0x000002001d027824 */ /* 0x000fe200078e0200 */
[----:B------:R-:W-:Y:S01]  /*15630*/  ULDC UR4, c[0x0][0x258] ;  /* 0x0000960000047ab9 */ /* 0x000fe20000000800 */
[----:B------:R-:W-:Y:S01]  /*15640*/  VIADD R16, R0, 0x80 ;  /* 0x0000008000107836 */ /* 0x000fe20000000000 */
        /* <DEDUP_REMOVED lines=35> */
.L_x_25636:
        /* <DEDUP_REMOVED lines=22> */
.L_x_25635:
        /* <DEDUP_REMOVED lines=28> */
.L_x_25639:
        /* <DEDUP_REMOVED lines=22> */
.L_x_25638:
        /* <DEDUP_REMOVED lines=22> */
.L_x_25634:
        /* <DEDUP_REMOVED lines=27> */
.L_x_25641:
        /* <DEDUP_REMOVED lines=22> */
.L_x_25640:
        /* <DEDUP_REMOVED lines=28> */
.L_x_25643:
        /* <DEDUP_REMOVED lines=23> */
.L_x_25642:
        /* <DEDUP_REMOVED lines=23> */
.L_x_25633:
        /* <DEDUP_REMOVED lines=31> */
.L_x_25646:
        /* <DEDUP_REMOVED lines=19> */
[----:B------:R-:W-:Y:S01]  /*16930*/  FMUL.FTZ R4, R6, 1 ;  /* 0x3f80000006047820 */ /* 0x000fe20000410000 */
[----:B------:R-:W-:-:S05]  /*16940*/  CS2R R6, SRZ ;  /* 0x0000000000067805 */ /* 0x000fca000001ff00 */
[----:B------:R-:W0:Y:S02]  /*16950*/  F2F.F64.F32 R4, R4 ;  /* 0x0000000400047310 */ /* 0x000e240000201800 */
[----:B0-----:R0:W-:Y:S01]  /*16960*/  STG.E.128 desc[UR36][R2.64], R4 ;  /* 0x0000000402007986 */ /* 0x0011e2000c101d24 */
[----:B------:R-:W-:Y:S05]  /*16970*/  BRA `(.L_x_25632) ;  /* 0x0000001000687947 */ /* 0x000fea0003800000 */
.L_x_25645:
        /* <DEDUP_REMOVED lines=8> */
.L_x_25648:
        /* <DEDUP_REMOVED lines=31> */
.L_x_25650:
[----:B------:R-:W-:Y:S01]  /*16bf0*/  IMAD.MOV.U32 R0, RZ, RZ, 0x7f ;  /* 0x0000007fff007424 */ /* 0x000fe200078e00ff */
[----:B------:R-:W-:-:S04]  /*16c00*/  ISETP.GT.U32.AND P0, PT, R4, 0x7f800000, PT ;  /* 0x7f8000000400780c */ /* 0x000fc80003f04070 */
[----:B------:R-:W-:-:S09]  /*16c10*/  SEL R0, R0, 0x7c, P0 ;  /* 0x0000007c00007807 */ /* 0x000fd20000000000 */
.L_x_25651:
[----:B------:R-:W-:Y:S05]  /*16c20*/  BSYNC B0 ;  /* 0x0000000000007941 */ /* 0x000fea0003800000 */
.L_x_25649:
[----:B------:R-:W-:-:S04]  /*16c30*/  LOP3.LUT R4, R5, 0x80000000, RZ, 0xc0, !PT ;  /* 0x8000000005047812 */ /* 0x000fc800078ec0ff */
[----:B------:R-:W-:-:S04]  /*16c40*/  SHF.R.U32.HI R5, RZ, 0x18, R4 ;  /* 0x00000018ff057819 */ /* 0x000fc80000011604 */
[----:B------:R-:W-:-:S05]  /*16c50*/  LOP3.LUT R5, R0, R5, RZ, 0xfc, !PT ;  /* 0x0000000500057212 */ /* 0x000fca00078efcff */
[----:B------:R0:W-:Y:S01]  /*16c60*/  STG.E.U8 desc[UR36][R2.64], R5 ;  /* 0x0000000502007986 */ /* 0x0001e2000c101124 */
[----:B------:R-:W-:Y:S05]  /*16c70*/  BRA `(.L_x_25632) ;  /* 0x0000000c00a87947 */ /* 0x000fea0003800000 */
.L_x_25647:
        /* <DEDUP_REMOVED lines=22> */
.L_x_25644:
        /* <DEDUP_REMOVED lines=30> */
.L_x_25654:
[----:B------:R-:W-:Y:S01]  /*16fc0*/  LOP3.LUT R0, R5, 0xffff, RZ, 0xc0, !PT ;  /* 0x0000ffff05007812 */ /* 0x000fe200078ec0ff */
[----:B------:R-:W-:Y:S01]  /*16fd0*/  IMAD.MOV.U32 R8, RZ, RZ, -0x800000 ;  /* 0xff800000ff087424 */ /* 0x000fe200078e00ff */
[----:B------:R-:W-:Y:S03]  /*16fe0*/  BSSY B0, `(.L_x_25655) ;  /* 0x0000024000007945 */ /* 0x000fe60003800000 */
        /* <DEDUP_REMOVED lines=31> */
.L_x_25657:
[----:B------:R-:W-:-:S04]  /*171e0*/  LOP3.LUT R0, R7, 0x80000000, R0, 0xc8, !PT ;  /* 0x8000000007007812 */ /* 0x000fc800078ec800 */
[----:B------:R-:W-:-:S04]  /*171f0*/  SHF.R.U32.HI R0, RZ, 0x18, R0 ;  /* 0x00000018ff007819 */ /* 0x000fc80000011600 */
[----:B------:R-:W-:-:S04]  /*17200*/  LOP3.LUT R0, R5, R0, RZ, 0xfc, !PT ;  /* 0x0000000005007212 */ /* 0x000fc800078efcff */
[----:B------:R-:W-:-:S07]  /*17210*/  PRMT R4, R0, 0x7610, R4 ;  /* 0x0000761000047816 */ /* 0x000fce0000000004 */
.L_x_25656:
[----:B------:R-:W-:Y:S05]  /*17220*/  BSYNC B0 ;  /* 0x0000000000007941 */ /* 0x000fea0003800000 */
.L_x_25655:
[----:B------:R0:W-:Y:S01]  /*17230*/  STG.E.U8 desc[UR36][R2.64], R4 ;  /* 0x0000000402007986 */ /* 0x0001e2000c101124 */
[----:B------:R-:W-:Y:S05]  /*17240*/  BRA `(.L_x_25632) ;  /* 0x0000000800347947 */ /* 0x000fea0003800000 */
.L_x_25653:
        /* <DEDUP_REMOVED lines=34> */
.L_x_25660:
[----:B------:R-:W-:-:S04]  /*17470*/  LOP3.LUT R0, R7, 0x80000000, R0, 0xc8, !PT ;  /* 0x8000000007007812 */ /* 0x000fc800078ec800 */
[----:B------:R-:W-:-:S04]  /*17480*/  SHF.R.U32.HI R0, RZ, 0x18, R0 ;  /* 0x00000018ff007819 */ /* 0x000fc80000011600 */
[----:B------:R-:W-:-:S04]  /*17490*/  LOP3.LUT R0, R5, R0, RZ, 0xfc, !PT ;  /* 0x0000000005007212 */ /* 0x000fc800078efcff */
[----:B------:R-:W-:-:S07]  /*174a0*/  PRMT R4, R0, 0x7610, R4 ;  /* 0x0000761000047816 */ /* 0x000fce0000000004 */
.L_x_25659:
[----:B------:R-:W-:Y:S05]  /*174b0*/  BSYNC B0 ;  /* 0x0000000000007941 */ /* 0x000fea0003800000 */
.L_x_25658:
[----:B------:R3:W-:Y:S01]  /*174c0*/  STG.E.U8 desc[UR36][R2.64], R4 ;  /* 0x0000000402007986 */ /* 0x0007e2000c101124 */
[----:B------:R-:W-:Y:S05]  /*174d0*/  BRA `(.L_x_25632) ;  /* 0x0000000400907947 */ /* 0x000fea0003800000 */
.L_x_25652:
        /* <DEDUP_REMOVED lines=40> */
.L_x_25637:
        /* <DEDUP_REMOVED lines=16> */
.L_x_25663:
[----:B------:R-:W-:Y:S05]  /*17860*/  BRA `(.L_x_25632) ;  /* 0x0000000000ac7947 */ /* 0x000fea0003800000 */
.L_x_25662:
        /* <DEDUP_REMOVED lines=22> */
.L_x_25661:
        /* <DEDUP_REMOVED lines=21> */
.L_x_25632:
[----:B------:R-:W-:Y:S05]  /*17b20*/  BSYNC B6 ;  /* 0x0000000000067941 */ /* 0x000fea0003800000 */
.L_x_25631:
        /* <DEDUP_REMOVED lines=43> */
.L_x_25669:
        /* <DEDUP_REMOVED lines=22> */
.L_x_25668:
        /* <DEDUP_REMOVED lines=28> */
.L_x_25673:
        /* <DEDUP_REMOVED lines=20> */
[----:B0-----:R3:W-:Y:S01]  /*18240*/  STG.E desc[UR36][R2.64], R5 ;  /* 0x0000000502007986 */ /* 0x0017e2000c101924 */
[----:B------:R-:W-:Y:S05]  /*18250*/  BRA `(.L_x_25671) ;  /* 0x0000001c00887947 */ /* 0x000fea0003800000 */
.L_x_25672:
        /* <DEDUP_REMOVED lines=20> */
[----:B0-----:R2:W-:Y:S01]  /*183a0*/  STG.E.U16 desc[UR36][R2.64], R5 ;  /* 0x0000000502007986 */ /* 0x0015e2000c101524 */
[----:B------:R-:W-:Y:S05]  /*183b0*/  BRA `(.L_x_25671) ;  /* 0x0000001c00307947 */ /* 0x000fea0003800000 */
.L_x_25667:
        /* <DEDUP_REMOVED lines=27> */
.L_x_25675:
        /* <DEDUP_REMOVED lines=22> */
.L_x_25674:
[----:B------:R-:W-:-:S13]  /*186d0*/  ISETP.NE.AND P0, PT, R0, 0x7, PT ;  /* 0x000000070000780c */ /* 0x000fda0003f05270 */
[----:B------:R-:W-:Y:S05]  /*186e0*/  @!P0 BRA `(.L_x_25676) ;  /* 0x0000000000c48947 */ /* 0x000fea0003800000 */
[----:B------:R-:W-:-:S13]  /*186f0*/  ISETP.NE.AND P0, PT, R0, 0x8, PT ;  /* 0x000000080000780c */ /* 0x000fda0003f05270 */
[----:B------:R-:W-:Y:S05]  /*18700*/  @!P0 BRA `(.L_x_25677) ;  /* 0x0000000000608947 */ /* 0x000fea0003800000 */
[----:B------:R-:W-:-:S13]  /*18710*/  ISETP.NE.AND P0, PT, R0, 0x9, PT ;  /* 0x000000090000780c */ /* 0x000fda0003f05270 */
[----:B------:R-:W-:Y:S05]  /*18720*/  @P0 BRA `(.L_x_25670) ;  /* 0x0000001400640947 */ /* 0x000fea0003800000 */
[----:B------:R-:W-:Y:S01]  /*18730*/  LOP3.LUT R18, R18, 0xffff, RZ, 0xc0, !PT ;  /* 0x0000ffff12127812 */ /* 0x000fe200078ec0ff */
[----:B------:R-:W-:Y:S02]  /*18740*/  IMAD.MOV.U32 R6, RZ, RZ, -0x800000 ;  /* 0xff800000ff067424 */ /* 0x000fe400078e00ff */
[----:B------:R-:W-:Y:S02]  /*18750*/  IMAD.MOV.U32 R19, RZ, RZ, RZ ;  /* 0x000000ffff137224 */ /* 0x000fe400078e00ff */
        /* <DEDUP_REMOVED lines=17> */
[----:B------:R0:W-:Y:S01]  /*18870*/  STG.E.64 desc[UR36][R2.64], R18 ;  /* 0x0000001202007986 */ /* 0x0001e2000c101b24 */
[----:B------:R-:W-:Y:S05]  /*18880*/  BRA `(.L_x_25671) ;  /* 0x0000001400fc7947 */ /* 0x000fea0003800000 */
.L_x_25677:
        /* <DEDUP_REMOVED lines=23> */
.L_x_25676:
        /* <DEDUP_REMOVED lines=23> */
.L_x_25666:
        /* <DEDUP_REMOVED lines=31> */
.L_x_25680:
        /* <DEDUP_REMOVED lines=16> */
[----:B------:R-:W-:Y:S02]  /*18e60*/  LOP3.LUT R4, R7, 0x7f800000, R4, 0xf8, !PT ;  /* 0x7f80000007047812 */ /* 0x000fe400078ef804 */
[----:B------:R-:W-:-:S02]  /*18e70*/  CS2R R6, SRZ ;  /* 0x0000000000067805 */ /* 0x000fc4000001ff00 */
[----:B------:R-:W-:-:S04]  /*18e80*/  LOP3.LUT R5, R4, R5, RZ, 0x30, !PT ;  /* 0x0000000504057212 */ /* 0x000fc800078e30ff */
[----:B------:R-:W-:-:S05]  /*18e90*/  LOP3.LUT R5, R5, 0x80000000, R18, 0xf8, !PT ;  /* 0x8000000005057812 */ /* 0x000fca00078ef812 */
[----:B------:R-:W-:-:S06]  /*18ea0*/  FMUL.FTZ R5, R5, 1 ;  /* 0x3f80000005057820 */ /* 0x000fcc0000410000 */
[----:B------:R-:W0:Y:S02]  /*18eb0*/  F2F.F64.F32 R4, R5 ;  /* 0x0000000500047310 */ /* 0x000e240000201800 */
[----:B0-----:R0:W-:Y:S01]  /*18ec0*/  STG.E.128 desc[UR36][R2.64], R4 ;  /* 0x0000000402007986 */ /* 0x0011e2000c101d24 */
[----:B------:R-:W-:Y:S05]  /*18ed0*/  BRA `(.L_x_25671) ;  /* 0x0000001000687947 */ /* 0x000fea0003800000 */
.L_x_25679:
        /* <DEDUP_REMOVED lines=8> */
.L_x_25682:
        /* <DEDUP_REMOVED lines=31> */
.L_x_25684:
[----:B------:R-:W-:Y:S01]  /*19150*/  IMAD.MOV.U32 R0, RZ, RZ, 0x7f ;  /* 0x0000007fff007424 */ /* 0x000fe200078e00ff */
[----:B------:R-:W-:-:S04]  /*19160*/  ISETP.GT.U32.AND P0, PT, R4, 0x7f800000, PT ;  /* 0x7f8000000400780c */ /* 0x000fc80003f04070 */
[----:B------:R-:W-:-:S09]  /*19170*/  SEL R0, R0, 0x7c, P0 ;  /* 0x0000007c00007807 */ /* 0x000fd20000000000 */
.L_x_25685:
[----:B------:R-:W-:Y:S05]  /*19180*/  BSYNC B0 ;  /* 0x0000000000007941 */ /* 0x000fea0003800000 */
.L_x_25683:
[----:B------:R-:W-:-:S04]  /*19190*/  LOP3.LUT R4, R5, 0x80000000, RZ, 0xc0, !PT ;  /* 0x8000000005047812 */ /* 0x000fc800078ec0ff */
[----:B------:R-:W-:-:S04]  /*191a0*/  SHF.R.U32.HI R5, RZ, 0x18, R4 ;  /* 0x00000018ff057819 */ /* 0x000fc80000011604 */
[----:B------:R-:W-:-:S05]  /*191b0*/  LOP3.LUT R5, R0, R5, RZ, 0xfc, !PT ;  /* 0x0000000500057212 */ /* 0x000fca00078efcff */
[----:B------:R0:W-:Y:S01]  /*191c0*/  STG.E.U8 desc[UR36][R2.64], R5 ;  /* 0x0000000502007986 */ /* 0x0001e2000c101124 */
[----:B------:R-:W-:Y:S05]  /*191d0*/  BRA `(.L_x_25671) ;  /* 0x0000000c00a87947 */ /* 0x000fea0003800000 */
.L_x_25681:
        /* <DEDUP_REMOVED lines=22> */
.L_x_25678:
        /* <DEDUP_REMOVED lines=30> */
.L_x_25688:
        /* <DEDUP_REMOVED lines=34> */
.L_x_25691:
[----:B------:R-:W-:-:S04]  /*19740*/  LOP3.LUT R0, R7, 0x80000000, R0, 0xc8, !PT ;  /* 0x8000000007007812 */ /* 0x000fc800078ec800 */
[----:B------:R-:W-:-:S04]  /*19750*/  SHF.R.U32.HI R0, RZ, 0x18, R0 ;  /* 0x00000018ff007819 */ /* 0x000fc80000011600 */
[----:B------:R-:W-:-:S04]  /*19760*/  LOP3.LUT R0, R5, R0, RZ, 0xfc, !PT ;  /* 0x0000000005007212 */ /* 0x000fc800078efcff */
[----:B------:R-:W-:-:S07]  /*19770*/  PRMT R4, R0, 0x7610, R4 ;  /* 0x0000761000047816 */ /* 0x000fce0000000004 */
.L_x_25690:
[----:B------:R-:W-:Y:S05]  /*19780*/  BSYNC B0 ;  /* 0x0000000000007941 */ /* 0x000fea0003800000 */
.L_x_25689:
[----:B------:R0:W-:Y:S01]  /*19790*/  STG.E.U8 desc[UR36][R2.64], R4 ;  /* 0x0000000402007986 */ /* 0x0001e2000c101124 */
[----:B------:R-:W-:Y:S05]  /*197a0*/  BRA `(.L_x_25671) ;  /* 0x0000000800347947 */ /* 0x000fea0003800000 */
.L_x_25687:
        /* <DEDUP_REMOVED lines=34> */
.L_x_25694:
[----:B------:R-:W-:-:S04]  /*199d0*/  LOP3.LUT R0, R7, 0x80000000, R0, 0xc8, !PT ;  /* 0x8000000007007812 */ /* 0x000fc800078ec800 */
[----:B------:R-:W-:-:S04]  /*199e0*/  SHF.R.U32.HI R0, RZ, 0x18, R0 ;  /* 0x00000018ff007819 */ /* 0x000fc80000011600 */
[----:B------:R-:W-:-:S04]  /*199f0*/  LOP3.LUT R0, R5, R0, RZ, 0xfc, !PT ;  /* 0x0000000005007212 */ /* 0x000fc800078efcff */
[----:B------:R-:W-:-:S07]  /*19a00*/  PRMT R4, R0, 0x7610, R4 ;  /* 0x0000761000047816 */ /* 0x000fce0000000004 */
.L_x_25693:
[----:B------:R-:W-:Y:S05]  /*19a10*/  BSYNC B0 ;  /* 0x0000000000007941 */ /* 0x000fea0003800000 */
.L_x_25692:
[----:B------:R0:W-:Y:S01]  /*19a20*/  STG.E.U8 desc[UR36][R2.64], R4 ;  /* 0x0000000402007986 */ /* 0x0001e2000c101124 */
[----:B------:R-:W-:Y:S05]  /*19a30*/  BRA `(.L_x_25671) ;  /* 0x0000000400907947 */ /* 0x000fea0003800000 */
.L_x_25686:
        /* <DEDUP_REMOVED lines=40> */
.L_x_25670:
        /* <DEDUP_REMOVED lines=16> */
.L_x_25697:
[----:B------:R-:W-:Y:S05]  /*19dc0*/  BRA `(.L_x_25671) ;  /* 0x0000000000ac7947 */ /* 0x000fea0003800000 */
.L_x_25696:
        /* <DEDUP_REMOVED lines=22> */
.L_x_25695:
        /* <DEDUP_REMOVED lines=20> */
[----:B0-----:R0:W-:Y:S02]  /*1a070*/  STG.E desc[UR36][R2.64], R5 ;  /* 0x0000000502007986 */ /* 0x0011e4000c101924 */
.L_x_25671:
        /* <DEDUP_REMOVED lines=41> */
[----:B0-----:R0:W-:Y:S01]  /*1a310*/  STG.E.U8 desc[UR36][R2.64], R5 ;  /* 0x0000000502007986 */ /* 0x0011e2000c101124 */
[----:B------:R-:W-:Y:S05]  /*1a320*/  BRA `(.L_x_25703) ;  /* 0x0000002000a87947 */ /* 0x000fea0003800000 */
.L_x_25701:
        /* <DEDUP_REMOVED lines=22> */
.L_x_25700:
        /* <DEDUP_REMOVED lines=28> */
.L_x_25705:
        /* <DEDUP_REMOVED lines=22> */
.L_x_25704:
        /* <DEDUP_REMOVED lines=22> */
.L_x_25699:
        /* <DEDUP_REMOVED lines=27> */
.L_x_25707:
        /* <DEDUP_REMOVED lines=22> */
.L_x_25706:
        /* <DEDUP_REMOVED lines=28> */
.L_x_25709:
        /* <DEDUP_REMOVED lines=23> */
.L_x_25708:
        /* <DEDUP_REMOVED lines=23> */
.L_x_25698:
        /* <DEDUP_REMOVED lines=31> */
.L_x_25712:
        /* <DEDUP_REMOVED lines=24> */
.L_x_25711:
        /* <DEDUP_REMOVED lines=8> */
.L_x_25714:
        /* <DEDUP_REMOVED lines=31> */
.L_x_25716:
[----:B------:R-:W-:Y:S01]  /*1b6a0*/  IMAD.MOV.U32 R0, RZ, RZ, 0x7f ;  /* 0x0000007fff007424 */ /* 0x000fe200078e00ff */
[----:B------:R-:W-:-:S04]  /*1b6b0*/  ISETP.GT.U32.AND P0, PT, R4, 0x7f800000, PT ;  /* 0x7f8000000400780c */ /* 0x000fc80003f04070 */
[----:B------:R-:W-:-:S09]  /*1b6c0*/  SEL R0, R0, 0x7c, P0 ;  /* 0x0000007c00007807 */ /* 0x000fd20000000000 */
.L_x_25717:
[----:B------:R-:W-:Y:S05]  /*1b6d0*/  BSYNC B0 ;  /* 0x0000000000007941 */ /* 0x000fea0003800000 */
.L_x_25715:
[----:B------:R-:W-:-:S04]  /*1b6e0*/  LOP3.LUT R4, R5, 0x80000000, RZ, 0xc0, !PT ;  /* 0x8000000005047812 */ /* 0x000fc800078ec0ff */
[----:B------:R-:W-:-:S04]  /*1b6f0*/  SHF.R.U32.HI R5, RZ, 0x18, R4 ;  /* 0x00000018ff057819 */ /* 0x000fc80000011604 */
[----:B------:R-:W-:-:S05]  /*1b700*/  LOP3.LUT R5, R0, R5, RZ, 0xfc, !PT ;  /* 0x0000000500057212 */ /* 0x000fca00078efcff */
[----:B------:R0:W-:Y:S01]  /*1b710*/  STG.E.U8 desc[UR36][R2.64], R5 ;  /* 0x0000000502007986 */ /* 0x0001e2000c101124 */
[----:B------:R-:W-:Y:S05]  /*1b720*/  BRA `(.L_x_25703) ;  /* 0x0000000c00a87947 */ /* 0x000fea0003800000 */
.L_x_25713:
        /* <DEDUP_REMOVED lines=22> */
.L_x_25710:
        /* <DEDUP_REMOVED lines=30> */
.L_x_25720:
        /* <DEDUP_REMOVED lines=34> */
.L_x_25723:
[----:B------:R-:W-:-:S04]  /*1bc90*/  LOP3.LUT R0, R7, 0x80000000, R0, 0xc8, !PT ;  /* 0x8000000007007812 */ /* 0x000fc800078ec800 */
[----:B------:R-:W-:-:S04]  /*1bca0*/  SHF.R.U32.HI R0, RZ, 0x18, R0 ;  /* 0x00000018ff007819 */ /* 0x000fc80000011600 */
[----:B------:R-:W-:-:S04]  /*1bcb0*/  LOP3.LUT R0, R5, R0, RZ, 0xfc, !PT ;  /* 0x0000000005007212 */ /* 0x000fc800078efcff */
[----:B------:R-:W-:-:S07]  /*1bcc0*/  PRMT R4, R0, 0x7610, R4 ;  /* 0x0000761000047816 */ /* 0x000fce0000000004 */
.L_x_25722:
[----:B------:R-:W-:Y:S05]  /*1bcd0*/  BSYNC B0 ;  /* 0x0000000000007941 */ /* 0x000fea0003800000 */
.L_x_25721:
[----:B------:R3:W-:Y:S01]  /*1bce0*/  STG.E.U8 desc[UR36][R2.64], R4 ;  /* 0x0000000402007986 */ /* 0x0007e2000c101124 */
[----:B------:R-:W-:Y:S05]  /*1bcf0*/  BRA `(.L_x_25703) ;  /* 0x0000000800347947 */ /* 0x000fea0003800000 */
.L_x_25719:
        /* <DEDUP_REMOVED lines=34> */
.L_x_25726:
[----:B------:R-:W-:-:S04]  /*1bf20*/  LOP3.LUT R0, R7, 0x80000000, R0, 0xc8, !PT ;  /* 0x8000000007007812 */ /* 0x000fc800078ec800 */
[----:B------:R-:W-:-:S04]  /*1bf30*/  SHF.R.U32.HI R0, RZ, 0x18, R0 ;  /* 0x00000018ff007819 */ /* 0x000fc80000011600 */
[----:B------:R-:W-:-:S04]  /*1bf40*/  LOP3.LUT R0, R5, R0, RZ, 0xfc, !PT ;  /* 0x0000000005007212 */ /* 0x000fc800078efcff */
[----:B------:R-:W-:-:S07]  /*1bf50*/  PRMT R4, R0, 0x7610, R4 ;  /* 0x0000761000047816 */ /* 0x000fce0000000004 */
.L_x_25725:
[----:B------:R-:W-:Y:S05]  /*1bf60*/  BSYNC B0 ;  /* 0x0000000000007941 */ /* 0x000fea0003800000 */
.L_x_25724:
[----:B------:R0:W-:Y:S01]  /*1bf70*/  STG.E.U8 desc[UR36][R2.64], R4 ;  /* 0x0000000402007986 */ /* 0x0001e2000c101124 */
[----:B------:R-:W-:Y:S05]  /*1bf80*/  BRA `(.L_x_25703) ;  /* 0x0000000400907947 */ /* 0x000fea0003800000 */
.L_x_25718:
        /* <DEDUP_REMOVED lines=40> */
.L_x_25702:
        /* <DEDUP_REMOVED lines=16> */
.L_x_25729:
[----:B------:R-:W-:Y:S05]  /*1c310*/  BRA `(.L_x_25703) ;  /* 0x0000000000ac7947 */ /* 0x000fea0003800000 */
.L_x_25728:
        /* <DEDUP_REMOVED lines=22> */
.L_x_25727:
        /* <DEDUP_REMOVED lines=21> */
.L_x_25703:
[----:B------:R-:W-:-:S07]  /*1c5d0*/  VIADD R16, R16, 0x80 ;  /* 0x0000008010107836 */ /* 0x000fce0000000000 */
.L_x_25665:
[----:B------:R-:W-:Y:S05]  /*1c5e0*/  BSYNC B6 ;  /* 0x0000000000067941 */ /* 0x000fea0003800000 */
.L_x_25664:
        /* <DEDUP_REMOVED lines=40> */
[----:B0-----:R-:W-:Y:S01]  /*1c870*/  STG.E.U8 desc[UR36][R2.64], R5 ;  /* 0x0000000502007986 */ /* 0x001fe2000c101124 */
[----:B------:R-:W-:Y:S05]  /*1c880*/  EXIT ;  /* 0x000000000000794d */ /* 0x000fea0003800000 */
.L_x_25733:
        /* <DEDUP_REMOVED lines=22> */
.L_x_25732:
        /* <DEDUP_REMOVED lines=28> */
.L_x_25736:
        /* <DEDUP_REMOVED lines=22> */
.L_x_25735:
        /* <DEDUP_REMOVED lines=22> */
.L_x_25731:
        /* <DEDUP_REMOVED lines=27> */
.L_x_25738:
        /* <DEDUP_REMOVED lines=22> */
.L_x_25737:
        /* <DEDUP_REMOVED lines=28> */
.L_x_25740:
        /* <DEDUP_REMOVED lines=23> */
.L_x_25739:
        /* <DEDUP_REMOVED lines=23> */
.L_x_25730:
        /* <DEDUP_REMOVED lines=31> */
.L_x_25743:
        /* <DEDUP_REMOVED lines=22> */
[----:B0-----:R-:W-:Y:S01]  /*1d970*/  STG.E.128 desc[UR36][R2.64], R4 ;  /* 0x0000000402007986 */ /* 0x001fe2000c101d24 */
[----:B------:R-:W-:Y:S05]  /*1d980*/  EXIT ;  /* 0x000000000000794d */ /* 0x000fea0003800000 */
.L_x_25742:
        /* <DEDUP_REMOVED lines=8> */
.L_x_25745:
        /* <DEDUP_REMOVED lines=31> */
.L_x_25747:
[----:B------:R-:W-:Y:S01]  /*1dc00*/  IMAD.MOV.U32 R0, RZ, RZ, 0x7f ;  /* 0x0000007fff007424 */ /* 0x000fe200078e00ff */
[----:B------:R-:W-:-:S04]  /*1dc10*/  ISETP.GT.U32.AND P0, PT, R4, 0x7f800000, PT ;  /* 0x7f8000000400780c */ /* 0x000fc80003f04070 */
[----:B------:R-:W-:-:S09]  /*1dc20*/  SEL R0, R0, 0x7c, P0 ;  /* 0x0000007c00007807 */ /* 0x000fd20000000000 */
.L_x_25748:
[----:B------:R-:W-:Y:S05]  /*1dc30*/  BSYNC B0 ;  /* 0x0000000000007941 */ /* 0x000fea0003800000 */
.L_x_25746:
[----:B------:R-:W-:-:S04]  /*1dc40*/  LOP3.LUT R4, R5, 0x80000000, RZ, 0xc0, !PT ;  /* 0x8000000005047812 */ /* 0x000fc800078ec0ff */
[----:B------:R-:W-:-:S04]  /*1dc50*/  SHF.R.U32.HI R5, RZ, 0x18, R4 ;  /* 0x00000018ff057819 */ /* 0x000fc80000011604 */
[----:B------:R-:W-:-:S05]  /*1dc60*/  LOP3.LUT R5, R0, R5, RZ, 0xfc, !PT ;  /* 0x0000000500057212 */ /* 0x000fca00078efcff */
[----:B------:R-:W-:Y:S01]  /*1dc70*/  STG.E.U8 desc[UR36][R2.64], R5 ;  /* 0x0000000502007986 */ /* 0x000fe2000c101124 */
[----:B------:R-:W-:Y:S05]  /*1dc80*/  EXIT ;  /* 0x000000000000794d */ /* 0x000fea0003800000 */
.L_x_25744:
        /* <DEDUP_REMOVED lines=22> */
.L_x_25741:
        /* <DEDUP_REMOVED lines=28> */
[----:B0-----:R-:W-:Y:S01]  /*1dfb0*/  STG.E.U16 desc[UR36][R2.64], R5 ;  /* 0x0000000502007986 */ /* 0x001fe2000c101524 */
[----:B------:R-:W-:Y:S05]  /*1dfc0*/  EXIT ;  /* 0x000000000000794d */ /* 0x000fea0003800000 */
.L_x_25751:
        /* <DEDUP_REMOVED lines=14> */
[----:B------:R-:W-:Y:S01]  /*1e0b0*/  SHF.R.S32.HI R4, RZ, 0x8, R4 ;  /* 0x00000008ff047819 */ /* 0x000fe20000011404 */
        /* <DEDUP_REMOVED lines=19> */
.L_x_25754:
[----:B------:R-:W-:-:S04]  /*1e1f0*/  LOP3.LUT R0, R5, 0x80000000, R8, 0xc8, !PT ;  /* 0x8000000005007812 */ /* 0x000fc800078ec808 */
[----:B------:R-:W-:-:S04]  /*1e200*/  SHF.R.U32.HI R5, RZ, 0x18, R0 ;  /* 0x00000018ff057819 */ /* 0x000fc80000011600 */
[----:B------:R-:W-:-:S04]  /*1e210*/  LOP3.LUT R4, R4, R5, RZ, 0xfc, !PT ;  /* 0x0000000504047212 */ /* 0x000fc800078efcff */
[----:B------:R-:W-:-:S07]  /*1e220*/  PRMT R0, R4, 0x7610, R0 ;  /* 0x0000761004007816 */ /* 0x000fce0000000000 */
.L_x_25753:
[----:B------:R-:W-:Y:S05]  /*1e230*/  BSYNC B0 ;  /* 0x0000000000007941 */ /* 0x000fea0003800000 */
.L_x_25752:
[----:B------:R-:W-:Y:S01]  /*1e240*/  STG.E.U8 desc[UR36][R2.64], R0 ;  /* 0x0000000002007986 */ /* 0x000fe2000c101124 */
[----:B------:R-:W-:Y:S05]  /*1e250*/  EXIT ;  /* 0x000000000000794d */ /* 0x000fea0003800000 */
.L_x_25750:
        /* <DEDUP_REMOVED lines=34> */
.L_x_25757:
[----:B------:R-:W-:-:S04]  /*1e480*/  LOP3.LUT R0, R5, 0x80000000, R8, 0xc8, !PT ;  /* 0x8000000005007812 */ /* 0x000fc800078ec808 */
[----:B------:R-:W-:-:S04]  /*1e490*/  SHF.R.U32.HI R5, RZ, 0x18, R0 ;  /* 0x00000018ff057819 */ /* 0x000fc80000011600 */
[----:B------:R-:W-:-:S04]  /*1e4a0*/  LOP3.LUT R4, R4, R5, RZ, 0xfc, !PT ;  /* 0x0000000504047212 */ /* 0x000fc800078efcff */
[----:B------:R-:W-:-:S07]  /*1e4b0*/  PRMT R0, R4, 0x7610, R0 ;  /* 0x0000761004007816 */ /* 0x000fce0000000000 */
.L_x_25756:
[----:B------:R-:W-:Y:S05]  /*1e4c0*/  BSYNC B0 ;  /* 0x0000000000007941 */ /* 0x000fea0003800000 */
.L_x_25755:
[----:B------:R-:W-:Y:S01]  /*1e4d0*/  STG.E.U8 desc[UR36][R2.64], R0 ;  /* 0x0000000002007986 */ /* 0x000fe2000c101124 */
[----:B------:R-:W-:Y:S05]  /*1e4e0*/  EXIT ;  /* 0x000000000000794d */ /* 0x000fea0003800000 */
.L_x_25749:
        /* <DEDUP_REMOVED lines=40> */
.L_x_25734:
        /* <DEDUP_REMOVED lines=16> */
.L_x_25760:
[----:B------:R-:W-:Y:S05]  /*1e870*/  EXIT ;  /* 0x000000000000794d */ /* 0x000fea0003800000 */
.L_x_25759:
        /* <DEDUP_REMOVED lines=22> */
.L_x_25758:
        /* <DEDUP_REMOVED lines=22> */
.L_x_25761:
        /* <DEDUP_REMOVED lines=12> */
.L_x_44572:


//--------------------- .text._ZN2at6native18elementwise_kernelILi128ELi4EZNS0_22gpu_kernel_impl_nocastIZZZNS0_49_GLOBAL__N__657f93f7_16_TensorCompare_cu_71e06f4e17where_kernel_implERNS_14TensorIteratorEENKUlvE_clEvENKUlvE14_clEvEUlbN3c1013Float8_e4m3fnES9_E_EEvRNS_18TensorIteratorBaseERKT_EUliE_EEviT1_ --------------------------
	.section	.text._ZN2at6native18elementwise_kernelILi128ELi4EZNS0_22gpu_kernel_impl_nocastIZZZNS0_49_GLOBAL__N__657f93f7_16_TensorCompare_cu_71e06f4e17where_kernel_implERNS_14TensorIteratorEENKUlvE_clEvENKUlvE14_clEvEUlbN3c1013Float8_e4m3fnES9_E_EEvRNS_18TensorIteratorBaseERKT_EUliE_EEviT1_,"ax",@progbits
	.align	128
        .global         _ZN2at6native18elementwise_kernelILi128ELi4EZNS0_22gpu_kernel_impl_nocastIZZZNS0_49_GLOBAL__N__657f93f7_16_TensorCompare_cu_71e06f4e17where_kernel_implERNS_14TensorIteratorEENKUlvE_clEvENKUlvE14_clEvEUlbN3c1013Float8_e4m3fnES9_E_EEvRNS_18TensorIteratorBaseERKT_EUliE_EEviT1_
        .type           _ZN2at6native18elementwise_kernelILi128ELi4EZNS0_22gpu_kernel_impl_nocastIZZZNS0_49_GLOBAL__N__657f93f7_16_TensorCompare_cu_71e06f4e17where_kernel_implERNS_14TensorIteratorEENKUlvE_clEvENKUlvE14_clEvEUlbN3c1013Float8_e4m3fnES9_E_EEvRNS_18TensorIteratorBaseERKT_EUliE_EEviT1_,@function
        .size           _ZN2at6native18elementwise_kernelILi128ELi4EZNS0_22gpu_kernel_impl_nocastIZZZNS0_49_GLOBAL__N__657f93f7_16_TensorCompare_cu_71e06f4e17where_kernel_implERNS_14TensorIteratorEENKUlvE_clEvENKUlvE14_clEvEUlbN3c1013Float8_e4m3fnES9_E_EEvRNS_18TensorIteratorBaseERKT_EUliE_EEviT1_,(.L_x_44573 - _ZN2at6native18elementwise_kernelILi128ELi4EZNS0_22gpu_kernel_impl_nocastIZZZNS0_49_GLOBAL__N__657f93f7_16_TensorCompare_cu_71e06f4e17where_kernel_implERNS_14TensorIteratorEENKUlvE_clEvENKUlvE14_clEvEUlbN3c1013Float8_e4m3fnES9_E_EEvRNS_18TensorIteratorBaseERKT_EUliE_EEviT1_)
        .other          _ZN2at6native18elementwise_kernelILi128ELi4EZNS0_22gpu_kernel_impl_nocastIZZZNS0_49_GLOBAL__N__657f93f7_16_TensorCompare_cu_71e06f4e17where_kernel_implERNS_14TensorIteratorEENKUlvE_clEvENKUlvE14_clEvEUlbN3c1013Float8_e4m3fnES9_E_EEvRNS_18TensorIteratorBaseERKT_EUliE_EEviT1_,@"STO_CUDA_ENTRY STV_DEFAULT"
_ZN2at6native18elementwise_kernelILi128ELi4EZNS0_22gpu_kernel_impl_nocastIZZZNS0_49_GLOBAL__N__657f93f7_16_TensorCompare_cu_71e06f4e17where_kernel_implERNS_14TensorIteratorEENKUlvE_clEvENKUlvE14_clEvEUlbN3c1013Float8_e4m3fnES9_E_EEvRNS_18TensorIteratorBaseERKT_EUliE_EEviT1_:
.text._ZN2at6native18elementwise_kernelILi128ELi4EZNS0_22gpu_kernel_impl_nocastIZZZNS0_49_GLOBAL__N__657f93f7_16_TensorCompare_cu_71e06f4e17where_kernel_implERNS_14TensorIteratorEENKUlvE_clEvENKUlvE14_clEvEUlbN3c1013Float8_e4m3fnES9_E_EEvRNS_18TensorIteratorBaseERKT_EUliE_EEviT1_:
        /* <DEDUP_REMOVED lines=389> */
.L_x_25764:
        /* <DEDUP_REMOVED lines=18> */
.L_x_25763:
[----:B------:R-:W-:Y:S05]  /*1970*/  BSYNC B0 ;  /* 0x0000000000007941 */ /* 0x000fea0003800000 */
.L_x_25762:
        /* <DEDUP_REMOVED lines=382> */
.L_x_25767:
        /* <DEDUP_REMOVED lines=399> */
.L_x_25768:
        /* <DEDUP_REMOVED lines=18> */
.L_x_25766:
[----:B------:R-:W-:Y:S05]  /*4b70*/  BSYNC B0 ;  /* 0x0000000000007941 */ /* 0x000fea0003800000 */
.L_x_25765:
        /* <DEDUP_REMOVED lines=381> */
.L_x_25769:
        /* <DEDUP_REMOVED lines=18> */
.L_x_25770:
        /* <DEDUP_REMOVED lines=9> */
.L_x_44573:


//--------------------- .text._ZN2at6native27unrolled_elementwise_kernelIZZZNS0_49_GLOBAL__N__657f93f7_16_TensorCompare_cu_71e06f4e17where_kernel_implERNS_14TensorIteratorEENKUlvE_clEvENKUlvE14_clEvEUlbN3c1013Float8_e4m3fnES8_E_St5arrayIPcLm4EELi4E23TrivialOffsetCalculatorILi3EjESD_ILi1EjENS0_6memory15LoadWithoutCastENSG_16StoreWithoutCastEEEviT_T0_T2_T3_T4_T5_ --------------------------
	.section	.text._ZN2at6native27unrolled_elementwise_kernelIZZZNS0_49_GLOBAL__N__657f93f7_16_TensorCompare_cu_71e06f4e17where_kernel_implERNS_14TensorIteratorEENKUlvE_clEvENKUlvE14_clEvEUlbN3c1013Float8_e4m3fnES8_E_St5arrayIPcLm4EELi4E23TrivialOffsetCalculatorILi3EjESD_ILi1EjENS0_6memory15LoadWithoutCastENSG_16StoreWithoutCastEEEviT_T0_T2_T3_T4_T5_,"ax",@progbits
	.align	128
        .global         _ZN2at6native27unrolled_elementwise_kernelIZZZNS0_49_GLOBAL__N__657f93f7_16_TensorCompare_cu_71e06f4e17where_kernel_implERNS_14TensorIteratorEENKUlvE_clEvENKUlvE14_clEvEUlbN3c1013Float8_e4m3fnES8_E_St5arrayIPcLm4EELi4E23TrivialOffsetCalculatorILi3EjESD_ILi1EjENS0_6memory15LoadWithoutCastENSG_16StoreWithoutCastEEEviT_T0_T2_T3_T4_T5_
        .type           _ZN2at6native27unrolled_elementwise_kernelIZZZNS0_49_GLOBAL__N__657f93f7_16_TensorCompare_cu_71e06f4e17where_kernel_implERNS_14TensorIteratorEENKUlvE_clEvENKUlvE14_clEvEUlbN3c1013Float8_e4m3fnES8_E_St5arrayIPcLm4EELi4E23TrivialOffsetCalculatorILi3EjESD_ILi1EjENS0_6memory15LoadWithoutCastENSG_16StoreWithoutCastEEEviT_T0_T2_T3_T4_T5_,@function
        .size           _ZN2at6native27unrolled_elementwise_kernelIZZZNS0_49_GLOBAL__N__657f93f7_16_TensorCompare_cu_71e06f4e17where_kernel_implERNS_14TensorIteratorEENKUlvE_clEvENKUlvE14_clEvEUlbN3c1013Float8_e4m3fnES8_E_St5arrayIPcLm4EELi4E23TrivialOffsetCalculatorILi3EjESD_ILi1EjENS0_6memory15LoadWithoutCastENSG_16StoreWithoutCastEEEviT_T0_T2_T3_T4_T5_,(.L_x_44574 - _ZN2at6native27unrolled_elementwise_kernelIZZZNS0_49_GLOBAL__N__657f93f7_16_TensorCompare_cu_71e06f4e17where_kernel_implERNS_14TensorIteratorEENKUlvE_clEvENKUlvE14_clEvEUlbN3c1013Float8_e4m3fnES8_E_St5arrayIPcLm4EELi4E23TrivialOffsetCalculatorILi3EjESD_ILi1EjENS0_6memory15LoadWithoutCastENSG_16StoreWithoutCastEEEviT_T0_T2_T3_T4_T5_)
        .other          _ZN2at6native27unrolled_elementwise_kernelIZZZNS0_49_GLOBAL__N__657f93f7_16_TensorCompare_cu_71e06f4e17where_kernel_implERNS_14TensorIteratorEENKUlvE_clEvENKUlvE14_clEvEUlbN3c1013Float8_e4m3fnES8_E_St5arrayIPcLm4EELi4E23TrivialOffsetCalculatorILi3EjESD_ILi1EjENS0_6memory15LoadWithoutCastENSG_16StoreWithoutCastEEEviT_T0_T2_T3_T4_T5_,@"STO_CUDA_ENTRY STV_DEFAULT"
_ZN2at6native27unrolled_elementwise_kernelIZZZNS0_49_GLOBAL__N__657f93f7_16_TensorCompare_cu_71e06f4e17where_kernel_implERNS_14TensorIteratorEENKUlvE_clEvENKUlvE14_clEvEUlbN3c1013Float8_e4m3fnES8_E_St5arrayIPcLm4EELi4E23TrivialOffsetCalculatorILi3EjESD_ILi1EjENS0_6memory15LoadWithoutCastENSG_16StoreWithoutCastEEEviT_T0_T2_T3_T4_T5_:
.text._ZN2at6native27unrolled_elementwise_kernelIZZZNS0_49_GLOBAL__N__657f93f7_16_TensorCompare_cu_71e06f4e17where_kernel_implERNS_14TensorIteratorEENKUlvE_clEvENKUlvE14_clEvEUlbN3c1013Float8_e4m3fnES8_E_St5arrayIPcLm4EELi4E23TrivialOffsetCalculatorILi3EjESD_ILi1EjENS0_6memory15LoadWithoutCastENSG_16StoreWithoutCastEEEviT_T0_T2_T3_T4_T5_:
        /* <DEDUP_REMOVED lines=118> */
.L_x_25772:
[----:B------:R-:W-:Y:S05]  /*0760*/  BSYNC B0 ;  /* 0x0000000000007941 */ /* 0x000fea0003800000 */
.L_x_25771:
        /* <DEDUP_REMOVED lines=10> */
.L_x_25773:
        /* <DEDUP_REMOVED lines=15> */
.L_x_44574:


//--------------------- .text._ZN2at6native29vectorized_elementwise_kernelILi2EZZZNS0_49_GLOBAL__N__657f93f7_16_TensorCompare_cu_71e06f4e17where_kernel_implERNS_14TensorIteratorEENKUlvE_clEvENKUlvE14_clEvEUlbN3c1013Float8_e4m3fnES8_E_St5arrayIPcLm4EEEEviT0_T1_ --------------------------
	.section	.text._ZN2at6native29vectorized_elementwise_kernelILi2EZZZNS0_49_GLOBAL__N__657f93f7_16_TensorCompare_cu_71e06f4e17where_kernel_implERNS_14TensorIteratorEENKUlvE_clEvENKUlvE14_clEvEUlbN3c1013Float8_e4m3fnES8_E_St5arrayIPcLm4EEEEviT0_T1_,"ax",@progbits
	.align	128
        .global         _ZN2at6native29vectorized_elementwise_kernelILi2EZZZNS0_49_GLOBAL__N__657f93f7_16_TensorCompare_cu_71e06f4e17where_kernel_implERNS_14TensorIteratorEENKUlvE_clEvENKUlvE14_clEvEUlbN3c1013Float8_e4m3fnES8_E_St5arrayIPcLm4EEEEviT0_T1_
        .type           _ZN2at6native29vectorized_elementwise_kernelILi2EZZZNS0_49_GLOBAL__N__657f93f7_16_TensorCompare_cu_71e06f4e17where_kernel_implERNS_14TensorIteratorEENKUlvE_clEvENKUlvE14_clEvEUlbN3c1013Float8_e4m3fnES8_E_St5arrayIPcLm4EEEEviT0_T1_,@function
        .size           _ZN2at6native29vectorized_elementwise_kernelILi2EZZZNS0_49_GLOBAL__N__657f93f7_16_TensorCompare_cu_71e06f4e17where_kernel_implERNS_14TensorIteratorEENKUlvE_clEvENKUlvE14_clEvEUlbN3c1013Float8_e4m3fnES8_E_St5arrayIPcLm4EEEEviT0_T1_,(.L_x_44575 - _ZN2at6native29vectorized_elementwise_kernelILi2EZZZNS0_49_GLOBAL__N__657f93f7_16_TensorCompare_cu_71e06f4e17where_kernel_implERNS_14TensorIteratorEENKUlvE_clEvENKUlvE14_clEvEUlbN3c1013Float8_e4m3fnES8_E_St5arrayIPcLm4EEEEviT0_T1_)
        .other          _ZN2at6native29vectorized_elementwise_kernelILi2EZZZNS0_49_GLOBAL__N__657f93f7_16_TensorCompare_cu_71e06f4e17where_kernel_implERNS_14TensorIteratorEENKUlvE_clEvENKUlvE14_clEvEUlbN3c1013Float8_e4m3fnES8_E_St5arrayIPcLm4EEEEviT0_T1_,@"STO_CUDA_ENTRY STV_DEFAULT"
_ZN2at6native29vectorized_elementwise_kernelILi2EZZZNS0_49_GLOBAL__N__657f93f7_16_TensorCompare_cu_71e06f4e17where_kernel_implERNS_14TensorIteratorEENKUlvE_clEvENKUlvE14_clEvEUlbN3c1013Float8_e4m3fnES8_E_St5arrayIPcLm4EEEEviT0_T1_:
.text._ZN2at6native29vectorized_elementwise_kernelILi2EZZZNS0_49_GLOBAL__N__657f93f7_16_TensorCompare_cu_71e06f4e17where_kernel_implERNS_14TensorIteratorEENKUlvE_clEvENKUlvE14_clEvEUlbN3c1013Float8_e4m3fnES8_E_St5arrayIPcLm4EEEEviT0_T1_:
        /* <DEDUP_REMOVED lines=87> */
.L_x_25774:
        /* <DEDUP_REMOVED lines=207> */
.L_x_25777:
        /* <DEDUP_REMOVED lines=8> */
.L_x_25778:
        /* <DEDUP_REMOVED lines=8> */
.L_x_25779:
        /* <DEDUP_REMOVED lines=9> */
.L_x_25780:
[----:B------:R-:W-:Y:S05]  /*13f0*/  BSYNC B1 ;  /* 0x0000000000017941 */ /* 0x000fea0003800000 */
.L_x_25776:
[----:B------:R-:W-:-:S13]  /*1400*/  ISETP.GE.AND P0, PT, R9, R2, PT ;  /* 0x000000020900720c */ /* 0x000fda0003f06270 */
[----:B--2---:R-:W2:Y:S01]  /*1410*/  @!P0 LDC.64 R10, c[0x0][0x220] ;  /* 0x00008800ff0a8b82 */ /* 0x004ea20000000a00 */
[C---:B01----:R-:W-:Y:S02]  /*1420*/  @!P0 VIADD R5, R9.reuse, UR4 ;  /* 0x0000000409058c36 */ /* 0x043fe40008000000 */
[----:B------:R-:W-:-:S03]  /*1430*/  @!P0 VIADD R9, R9, 0x80 ;  /* 0x0000008009098836 */ /* 0x000fc60000000000 */
[----:B--2---:R-:W-:-:S05]  /*1440*/  @!P0 IADD3 R4, P1, R5, R10, RZ ;  /* 0x0000000a05048210 */ /* 0x004fca0007f3e0ff */
[----:B------:R-:W-:-:S05]  /*1450*/  @!P0 IMAD.X R5, RZ, RZ, R11, P1 ;  /* 0x000000ffff058224 */ /* 0x000fca00008e060b */
[----:B------:R2:W-:Y:S03]  /*1460*/  @!P0 STG.E.U8 desc[UR12][R4.64], R7 ;  /* 0x0000000704008986 */ /* 0x0005e6000c10110c */
.L_x_25781:
[----:B------:R-:W-:Y:S05]  /*1470*/  BSYNC B0 ;  /* 0x0000000000007941 */ /* 0x000fea0003800000 */
.L_x_25775:
        /* <DEDUP_REMOVED lines=9> */
.L_x_25782:
        /* <DEDUP_REMOVED lines=15> */
.L_x_44575:


//--------------------- .text._ZN2at6native29vectorized_elementwise_kernelILi4EZZZNS0_49_GLOBAL__N__657f93f7_16_TensorCompare_cu_71e06f4e17where_kernel_implERNS_14TensorIteratorEENKUlvE_clEvENKUlvE14_clEvEUlbN3c1013Float8_e4m3fnES8_E_St5arrayIPcLm4EEEEviT0_T1_ --------------------------
	.section	.text._ZN2at6native29vectorized_elementwise_kernelILi4EZZZNS0_49_GLOBAL__N__657f93f7_16_TensorCompare_cu_71e06f4e17where_kernel_implERNS_14TensorIteratorEENKUlvE_clEvENKUlvE14_clEvEUlbN3c1013Float8_e4m3fnES8_E_St5arrayIPcLm4EEEEviT0_T1_,"ax",@progbits
	.align	128
        .global         _ZN2at6native29vectorized_elementwise_kernelILi4EZZZNS0_49_GLOBAL__N__657f93f7_16_TensorCompare_cu_71e06f4e17where_kernel_implERNS_14TensorIteratorEENKUlvE_clEvENKUlvE14_clEvEUlbN3c1013Float8_e4m3fnES8_E_St5arrayIPcLm4EEEEviT0_T1_
        .type           _ZN2at6native29vectorized_elementwise_kernelILi4EZZZNS0_49_GLOBAL__N__657f93f7_16_TensorCompare_cu_71e06f4e17where_kernel_implERNS_14TensorIteratorEENKUlvE_clEvENKUlvE14_clEvEUlbN3c1013Float8_e4m3fnES8_E_St5arrayIPcLm4EEEEviT0_T1_,@function
        .size           _ZN2at6native29vectorized_elementwise_kernelILi4EZZZNS0_49_GLOBAL__N__657f93f7_16_TensorCompare_cu_71e06f4e17where_kernel_implERNS_14TensorIteratorEENKUlvE_clEvENKUlvE14_clEvEUlbN3c1013Float8_e4m3fnES8_E_St5arrayIPcLm4EEEEviT0_T1_,(.L_x_44576 - _ZN2at6native29vectorized_elementwise_kernelILi4EZZZNS0_49_GLOBAL__N__657f93f7_16_TensorCompare_cu_71e06f4e17where_kernel_implERNS_14TensorIteratorEENKUlvE_clEvENKUlvE14_clEvEUlbN3c1013Float8_e4m3fnES8_E_St5arrayIPcLm4EEEEviT0_T1_)
        .other          _ZN2at6native29vectorized_elementwise_kernelILi4EZZZNS0_49_GLOBAL__N__657f93f7_16_TensorCompare_cu_71e06f4e17where_kernel_implERNS_14TensorIteratorEENKUlvE_clEvENKUlvE14_clEvEUlbN3c1013Float8_e4m3fnES8_E_St5arrayIPcLm4EEEEviT0_T1_,@"STO_CUDA_ENTRY STV_DEFAULT"
_ZN2at6native29vectorized_elementwise_kernelILi4EZZZNS0_49_GLOBAL__N__657f93f7_16_TensorCompare_cu_71e06f4e17where_kernel_implERNS_14TensorIteratorEENKUlvE_clEvENKUlvE14_clEvEUlbN3c1013Float8_e4m3fnES8_E_St5arrayIPcLm4EEEEviT0_T1_:
.text._ZN2at6native29vectorized_elementwise_kernelILi4EZZZNS0_49_GLOBAL__N__657f93f7_16_TensorCompare_cu_71e06f4e17where_kernel_implERNS_14TensorIteratorEENKUlvE_clEvENKUlvE14_clEvEUlbN3c1013Float8_e4m3fnES8_E_St5arrayIPcLm4EEEEviT0_T1_:
        /* <DEDUP_REMOVED lines=81> */
.L_x_25783:
        /* <DEDUP_REMOVED lines=207> */
.L_x_25786:
        /* <DEDUP_REMOVED lines=8> */
.L_x_25787:
        /* <DEDUP_REMOVED lines=8> */
.L_x_25788:
        /* <DEDUP_REMOVED lines=9> */
.L_x_25789:
[----:B------:R-:W-:Y:S05]  /*1390*/  BSYNC B1 ;  /* 0x0000000000017941 */ /* 0x000fea0003800000 */
.L_x_25785:
[----:B------:R-:W-:-:S13]  /*13a0*/  ISETP.GE.AND P0, PT, R9, R2, PT ;  /* 0x000000020900720c */ /* 0x000fda0003f06270 */
[----:B--2---:R-:W2:Y:S01]  /*13b0*/  @!P0 LDC.64 R10, c[0x0][0x220] ;  /* 0x00008800ff0a8b82 */ /* 0x004ea20000000a00 */
[C---:B01----:R-:W-:Y:S02]  /*13c0*/  @!P0 VIADD R5, R9.reuse, UR4 ;  /* 0x0000000409058c36 */ /* 0x043fe40008000000 */
[----:B------:R-:W-:-:S03]  /*13d0*/  @!P0 VIADD R9, R9, 0x80 ;  /* 0x0000008009098836 */ /* 0x000fc60000000000 */
[----:B--2---:R-:W-:-:S05]  /*13e0*/  @!P0 IADD3 R4, P1, R5, R10, RZ ;  /* 0x0000000a05048210 */ /* 0x004fca0007f3e0ff */
[----:B------:R-:W-:-:S05]  /*13f0*/  @!P0 IMAD.X R5, RZ, RZ, R11, P1 ;  /* 0x000000ffff058224 */ /* 0x000fca00008e060b */
[----:B------:R2:W-:Y:S03]  /*1400*/  @!P0 STG.E.U8 desc[UR12][R4.64], R7 ;  /* 0x0000000704008986 */ /* 0x0005e6000c10110c */
.L_x_25790:
[----:B------:R-:W-:Y:S05]  /*1410*/  BSYNC B0 ;  /* 0x0000000000007941 */ /* 0x000fea0003800000 */
.L_x_25784:
        /* <DEDUP_REMOVED lines=9> */
.L_x_25791:
        /* <DEDUP_REMOVED lines=13> */
.L_x_44576:


//--------------------- .text._ZN2at6native29vectorized_elementwise_kernelILi8EZZZNS0_49_GLOBAL__N__657f93f7_16_TensorCompare_cu_71e06f4e17where_kernel_implERNS_14TensorIteratorEENKUlvE_clEvENKUlvE14_clEvEUlbN3c1013Float8_e4m3fnES8_E_St5arrayIPcLm4EEEEviT0_T1_ --------------------------
	.section	.text._ZN2at6native29vectorized_elementwise_kernelILi8EZZZNS0_49_GLOBAL__N__657f93f7_16_TensorCompare_cu_71e06f4e17where_kernel_implERNS_14TensorIteratorEENKUlvE_clEvENKUlvE14_clEvEUlbN3c1013Float8_e4m3fnES8_E_St5arrayIPcLm4EEEEviT0_T1_,"ax",@progbits
	.align	128
        .global         _ZN2at6native29vectorized_elementwise_kernelILi8EZZZNS0_49_GLOBAL__N__657f93f7_16_TensorCompare_cu_71e06f4e17where_kernel_implERNS_14TensorIteratorEENKUlvE_clEvENKUlvE14_clEvEUlbN3c1013Float8_e4m3fnES8_E_St5arrayIPcLm4EEEEviT0_T1_
        .type           _ZN2at6native29vectorized_elementwise_kernelILi8EZZZNS0_49_GLOBAL__N__657f93f7_16_TensorCompare_cu_71e06f4e17where_kernel_implERNS_14TensorIteratorEENKUlvE_clEvENKUlvE14_clEvEUlbN3c1013Float8_e4m3fnES8_E_St5arrayIPcLm4EEEEviT0_T1_,@function
        .size           _ZN2at6native29vectorized_elementwise_kernelILi8EZZZNS0_49_GLOBAL__N__657f93f7_16_TensorCompare_cu_71e06f4e17where_kernel_implERNS_14TensorIteratorEENKUlvE_clEvENKUlvE14_clEvEUlbN3c1013Float8_e4m3fnES8_E_St5arrayIPcLm4EEEEviT0_T1_,(.L_x_44577 - _ZN2at6native29vectorized_elementwise_kernelILi8EZZZNS0_49_GLOBAL__N__657f93f7_16_TensorCompare_cu_71e06f4e17where_kernel_implERNS_14TensorIteratorEENKUlvE_clEvENKUlvE14_clEvEUlbN3c1013Float8_e4m3fnES8_E_St5arrayIPcLm4EEEEviT0_T1_)
        .other          _ZN2at6native29vectorized_elementwise_kernelILi8EZZZNS0_49_GLOBAL__N__657f93f7_16_TensorCompare_cu_71e06f4e17where_kernel_implERNS_14TensorIteratorEENKUlvE_clEvENKUlvE14_clEvEUlbN3c1013Float8_e4m3fnES8_E_St5arrayIPcLm4EEEEviT0_T1_,@"STO_CUDA_ENTRY STV_DEFAULT"
_ZN2at6native29vectorized_elementwise_kernelILi8EZZZNS0_49_GLOBAL__N__657f93f7_16_TensorCompare_cu_71e06f4e17where_kernel_implERNS_14TensorIteratorEENKUlvE_clEvENKUlvE14_clEvEUlbN3c1013Float8_e4m3fnES8_E_St5arrayIPcLm4EEEEviT0_T1_:
.text._ZN2at6native29vectorized_elementwise_kernelILi8EZZZNS0_49_GLOBAL__N__657f93f7_16_TensorCompare_cu_71e06f4e17where_kernel_implERNS_14TensorIteratorEENKUlvE_clEvENKUlvE14_clEvEUlbN3c1013Float8_e4m3fnES8_E_St5arrayIPcLm4EEEEviT0_T1_:
        /* <DEDUP_REMOVED lines=105> */
.L_x_25792:
        /* <DEDUP_REMOVED lines=207> */
.L_x_25795:
        /* <DEDUP_REMOVED lines=8> */
.L_x_25796:
        /* <DEDUP_REMOVED lines=8> */
.L_x_25797:
        /* <DEDUP_REMOVED lines=9> */
.L_x_25798:
[----:B------:R-:W-:Y:S05]  /*1510*/  BSYNC B1 ;  /* 0x0000000000017941 */ /* 0x000fea0003800000 */
.L_x_25794:
[----:B------:R-:W-:-:S13]  /*1520*/  ISETP.GE.AND P0, PT, R9, R2, PT ;  /* 0x000000020900720c */ /* 0x000fda0003f06270 */
[----:B--2---:R-:W2:Y:S01]  /*1530*/  @!P0 LDC.64 R10, c[0x0][0x220] ;  /* 0x00008800ff0a8b82 */ /* 0x004ea20000000a00 */
[C---:B01----:R-:W-:Y:S02]  /*1540*/  @!P0 VIADD R5, R9.reuse, UR4 ;  /* 0x0000000409058c36 */ /* 0x043fe40008000000 */
[----:B------:R-:W-:-:S03]  /*1550*/  @!P0 VIADD R9, R9, 0x80 ;  /* 0x0000008009098836 */ /* 0x000fc60000000000 */
[----:B--2---:R-:W-:-:S05]  /*1560*/  @!P0 IADD3 R4, P1, R5, R10, RZ ;  /* 0x0000000a05048210 */ /* 0x004fca0007f3e0ff */
[----:B------:R-:W-:-:S05]  /*1570*/  @!P0 IMAD.X R5, RZ, RZ, R11, P1 ;  /* 0x000000ffff058224 */ /* 0x000fca00008e060b */
[----:B------:R2:W-:Y:S03]  /*1580*/  @!P0 STG.E.U8 desc[UR12][R4.64], R7 ;  /* 0x0000000704008986 */ /* 0x0005e6000c10110c */
.L_x_25799:
[----:B------:R-:W-:Y:S05]  /*1590*/  BSYNC B0 ;  /* 0x0000000000007941 */ /* 0x000fea0003800000 */
.L_x_25793:
        /* <DEDUP_REMOVED lines=9> */
.L_x_25800:
        /* <DEDUP_REMOVED lines=13> */
.L_x_44577:


//--------------------- .text._ZN2at6native18elementwise_kernelILi128ELi4EZNS0_15gpu_kernel_implIZZZNS0_49_GLOBAL__N__657f93f7_16_TensorCompare_cu_71e06f4e17where_kernel_implERNS_14TensorIteratorEENKUlvE_clEvENKUlvE13_clEvEUlbN3c1015Float8_e5m2fnuzES9_E_EEvRNS_18TensorIteratorBaseERKT_EUliE_EEviT1_ --------------------------
	.section	.text._ZN2at6native18elementwise_kernelILi128ELi4EZNS0_15gpu_kernel_implIZZZNS0_49_GLOBAL__N__657f93f7_16_TensorCompare_cu_71e06f4e17where_kernel_implERNS_14TensorIteratorEENKUlvE_clEvENKUlvE13_clEvEUlbN3c1015Float8_e5m2fnuzES9_E_EEvRNS_18TensorIteratorBaseERKT_EUliE_EEviT1_,"ax",@progbits
	.align	128
        .global         _ZN2at6native18elementwise_kernelILi128ELi4EZNS0_15gpu_kernel_implIZZZNS0_49_GLOBAL__N__657f93f7_16_TensorCompare_cu_71e06f4e17where_kernel_implERNS_14TensorIteratorEENKUlvE_clEvENKUlvE13_clEvEUlbN3c1015Float8_e5m2fnuzES9_E_EEvRNS_18TensorIteratorBaseERKT_EUliE_EEviT1_
        .type           _ZN2at6native18elementwise_kernelILi128ELi4EZNS0_15gpu_kernel_implIZZZNS0_49_GLOBAL__N__657f93f7_16_TensorCompare_cu_71e06f4e17where_kernel_implERNS_14TensorIteratorEENKUlvE_clEvENKUlvE13_clEvEUlbN3c1015Float8_e5m2fnuzES9_E_EEvRNS_18TensorIteratorBaseERKT_EUliE_EEviT1_,@function
        .size           _ZN2at6native18elementwise_kernelILi128ELi4EZNS0_15gpu_kernel_implIZZZNS0_49_GLOBAL__N__657f93f7_16_TensorCompare_cu_71e06f4e17where_kernel_implERNS_14TensorIteratorEENKUlvE_clEvENKUlvE13_clEvEUlbN3c1015Float8_e5m2fnuzES9_E_EEvRNS_18TensorIteratorBaseERKT_EUliE_EEviT1_,(.L_x_44578 - _ZN2at6native18elementwise_kernelILi128ELi4EZNS0_15gpu_kernel_implIZZZNS0_49_GLOBAL__N__657f93f7_16_TensorCompare_cu_71e06f4e17where_kernel_implERNS_14TensorIteratorEENKUlvE_clEvENKUlvE13_clEvEUlbN3c1015Float8_e5m2fnuzES9_E_EEvRNS_18TensorIteratorBaseERKT_EUliE_EEviT1_)
        .other          _ZN2at6native18elementwise_kernelILi128ELi4EZNS0_15gpu_kernel_implIZZZNS0_49_GLOBAL__N__657f93f7_16_TensorCompare_cu_71e06f4e17where_kernel_implERNS_14TensorIteratorEENKUlvE_clEvENKUlvE13_clEvEUlbN3c1015Float8_e5m2fnuzES9_E_EEvRNS_18TensorIteratorBaseERKT_EUliE_EEviT1_,@"STO_CUDA_ENTRY STV_DEFAULT"
_ZN2at6native18elementwise_kernelILi128ELi4EZNS0_15gpu_kernel_implIZZZNS0_49_GLOBAL__N__657f93f7_16_TensorCompare_cu_71e06f4e17where_kernel_implERNS_14TensorIteratorEENKUlvE_clEvENKUlvE13_clEvEUlbN3c1015Float8_e5m2fnuzES9_E_EEvRNS_18TensorIteratorBaseERKT_EUliE_EEviT1_:
.text._ZN2at6native18elementwise_kernelILi128ELi4EZNS0_15gpu_kernel_implIZZZNS0_49_GLOBAL__N__657f93f7_16_TensorCompare_cu_71e06f4e17where_kernel_implERNS_14TensorIteratorEENKUlvE_clEvENKUlvE13_clEvEUlbN3c1015Float8_e5m2fnuzES9_E_EEvRNS_18TensorIteratorBaseERKT_EUliE_EEviT1_:
        /* <DEDUP_REMOVED lines=390> */
.L_x_25803:
        /* <DEDUP_REMOVED lines=22> */
.L_x_25807:
[----:B------:R-:W2:Y:S02]  /*19c0*/  LDG.E.U8 R2, desc[UR36][R2.64] ;  /* 0x0000002402027981 */ /* 0x000ea4000c1e1100 */
[----:B--2---:R-:W-:-:S04]  /*19d0*/  ISETP.NE.AND P0, PT, R2, RZ, PT ;  /* 0x000000ff0200720c */ /* 0x004fc80003f05270 */
[----:B------:R-:W-:Y:S01]  /*19e0*/  P2R R22, PR, RZ, 0x1 ;  /* 0x00000001ff167803 */ /* 0x000fe20000000000 */
[----:B------:R-:W-:Y:S08]  /*19f0*/  BRA `(.L_x_25809) ;  /* 0x0000000c00c47947 */ /* 0x000ff00003800000 */
.L_x_25806:
        /* <DEDUP_REMOVED lines=11> */
.L_x_25811:
[----:B------:R-:W2:Y:S02]  /*1ab0*/  LDG.E R2, desc[UR36][R2.64] ;  /* 0x0000002402027981 */ /* 0x000ea4000c1e1900 */
[----:B--2---:R-:W-:-:S04]  /*1ac0*/  ISETP.NE.AND P0, PT, R2, RZ, PT ;  /* 0x000000ff0200720c */ /* 0x004fc80003f05270 */
[----:B------:R-:W-:Y:S01]  /*1ad0*/  P2R R22, PR, RZ, 0x1 ;  /* 0x00000001ff167803 */ /* 0x000fe20000000000 */
[----:B------:R-:W-:Y:S08]  /*1ae0*/  BRA `(.L_x_25809) ;  /* 0x0000000c00887947 */ /* 0x000ff00003800000 */
.L_x_25810:
[----:B------:R-:W2:Y:S02]  /*1af0*/  LDG.E.U16 R2, desc[UR36][R2.64] ;  /* 0x0000002402027981 */ /* 0x000ea4000c1e1500 */
[----:B--2---:R-:W-:-:S04]  /*1b00*/  ISETP.NE.AND P0, PT, R2, RZ, PT ;  /* 0x000000ff0200720c */ /* 0x004fc80003f05270 */
[----:B------:R-:W-:Y:S01]  /*1b10*/  P2R R22, PR, RZ, 0x1 ;  /* 0x00000001ff167803 */ /* 0x000fe20000000000 */
[----:B------:R-:W-:Y:S08]  /*1b20*/  BRA `(.L_x_25809) ;  /* 0x0000000c00787947 */ /* 0x000ff00003800000 */
.L_x_25805:
        /* <DEDUP_REMOVED lines=10> */
.L_x_25813:
[----:B------:R-:W2:Y:S02]  /*1bd0*/  LDG.E.U16 R0, desc[UR36][R2.64] ;  /* 0x0000002402007981 */ /* 0x000ea4000c1e1500 */
[----:B--2---:R-:W-:-:S05]  /*1be0*/  HADD2.F32 R0, -RZ, R0.H0_H0 ;  /* 0x20000000ff007230 */ /* 0x004fca0000004100 */
[----:B------:R-:W-:-:S04]  /*1bf0*/  FSETP.NEU.FTZ.AND P0, PT, R0, RZ, PT ;  /* 0x000000ff0000720b */ /* 0x000fc80003f1d000 */
[----:B------:R-:W-:Y:S01]  /*1c00*/  P2R R22, PR, RZ, 0x1 ;  /* 0x00000001ff167803 */ /* 0x000fe20000000000 */
[----:B------:R-:W-:Y:S08]  /*1c10*/  BRA `(.L_x_25809) ;  /* 0x0000000c003c7947 */ /* 0x000ff00003800000 */
.L_x_25812:
        /* <DEDUP_REMOVED lines=12> */
.L_x_25815:
        /* <DEDUP_REMOVED lines=11> */
.L_x_25814:
[----:B------:R-:W2:Y:S02]  /*1d90*/  LDG.E.64 R2, desc[UR36][R2.64] ;  /* 0x0000002402027981 */ /* 0x000ea4000c1e1b00 */
[----:B--2---:R-:W-:-:S06]  /*1da0*/  DSETP.NEU.AND P0, PT, R2, RZ, PT ;  /* 0x000000ff0200722a */ /* 0x004fcc0003f0d000 */
[----:B------:R-:W-:Y:S01]  /*1db0*/  P2R R22, PR, RZ, 0x1 ;  /* 0x00000001ff167803 */ /* 0x000fe20000000000 */
[----:B------:R-:W-:Y:S07]  /*1dc0*/  BRA `(.L_x_25809) ;  /* 0x0000000800d07947 */ /* 0x000fee0003800000 */
.L_x_25804:
        /* <DEDUP_REMOVED lines=12> */
.L_x_25818:
[----:B------:R-:W2:Y:S02]  /*1e90*/  LDG.E.128 R4, desc[UR36][R2.64] ;  /* 0x0000002402047981 */ /* 0x000ea4000c1e1d00 */
[----:B--2---:R-:W-:-:S06]  /*1ea0*/  DSETP.NEU.AND P0, PT, R6, RZ, PT ;  /* 0x000000ff0600722a */ /* 0x004fcc0003f0d000 */
[----:B------:R-:W-:-:S06]  /*1eb0*/  DSETP.NEU.OR P0, PT, R4, RZ, P0 ;  /* 0x000000ff0400722a */ /* 0x000fcc000070d400 */
[----:B------:R-:W-:Y:S01]  /*1ec0*/  P2R R22, PR, RZ, 0x1 ;  /* 0x00000001ff167803 */ /* 0x000fe20000000000 */
[----:B------:R-:W-:Y:S07]  /*1ed0*/  BRA `(.L_x_25809) ;  /* 0x00000008008c7947 */ /* 0x000fee0003800000 */
.L_x_25817:
        /* <DEDUP_REMOVED lines=28> */
.L_x_25820:
        /* <DEDUP_REMOVED lines=15> */
.L_x_25819:
[----:B------:R-:W2:Y:S02]  /*2190*/  LDG.E.U16 R0, desc[UR36][R2.64] ;  /* 0x0000002402007981 */ /* 0x000ea4000c1e1500 */
[----:B--2---:R-:W-:-:S05]  /*21a0*/  IMAD.U32 R0, R0, 0x10000, RZ ;  /* 0x0001000000007824 */ /* 0x004fca00078e00ff */
[----:B------:R-:W-:-:S04]  /*21b0*/  FSETP.NEU.FTZ.AND P0, PT, R0, RZ, PT ;  /* 0x000000ff0000720b */ /* 0x000fc80003f1d000 */
[----:B------:R-:W-:Y:S01]  /*21c0*/  P2R R22, PR, RZ, 0x1 ;  /* 0x00000001ff167803 */ /* 0x000fe20000000000 */
[----:B------:R-:W-:Y:S08]  /*21d0*/  BRA `(.L_x_25809) ;  /* 0x0000000400cc7947 */ /* 0x000ff00003800000 */
.L_x_25816:
        /* <DEDUP_REMOVED lines=12> */
.L_x_25823:
        /* <DEDUP_REMOVED lines=21> */
.L_x_25827:
[----:B------:R-:W-:Y:S05]  /*23f0*/  BSYNC B1 ;  /* 0x0000000000017941 */ /* 0x000fea0003800000 */
.L_x_25826:
[----:B------:R-:W-:Y:S01]  /*2400*/  LEA R3, R0, 0x3b800000, 0x17 ;  /* 0x3b80000000037811 */ /* 0x000fe200078eb8ff */
[----:B------:R-:W-:-:S05]  /*2410*/  IMAD.SHL.U32 R0, R2, 0x100000, RZ ;  /* 0x0010000002007824 */ /* 0x000fca00078e00ff */
[----:B------:R-:W-:-:S07]  /*2420*/  LOP3.LUT R0, R3, R0, R4, 0xfe, !PT ;  /* 0x0000000003007212 */ /* 0x000fce00078efe04 */
.L_x_25825:
[----:B------:R-:W-:Y:S05]  /*2430*/  BSYNC B0 ;  /* 0x0000000000007941 */ /* 0x000fea0003800000 */
.L_x_25824:
[----:B------:R-:W-:-:S04]  /*2440*/  FSETP.NEU.FTZ.AND P0, PT, R0, RZ, PT ;  /* 0x000000ff0000720b */ /* 0x000fc80003f1d000 */
[----:B------:R-:W-:Y:S01]  /*2450*/  P2R R22, PR, RZ, 0x1 ;  /* 0x00000001ff167803 */ /* 0x000fe20000000000 */
[----:B------:R-:W-:Y:S08]  /*2460*/  BRA `(.L_x_25809) ;  /* 0x0000000400287947 */ /* 0x000ff00003800000 */
.L_x_25822:
        /* <DEDUP_REMOVED lines=21> */
.L_x_25831:
[----:B------:R-:W-:Y:S05]  /*25c0*/  BSYNC B1 ;  /* 0x0000000000017941 */ /* 0x000fea0003800000 */
.L_x_25830:
[----:B------:R-:W-:Y:S01]  /*25d0*/  LEA R3, R0, 0x37800000, 0x17 ;  /* 0x3780000000037811 */ /* 0x000fe200078eb8ff */
[----:B------:R-:W-:-:S05]  /*25e0*/  IMAD.SHL.U32 R0, R2, 0x200000, RZ ;  /* 0x0020000002007824 */ /* 0x000fca00078e00ff */
[----:B------:R-:W-:-:S07]  /*25f0*/  LOP3.LUT R0, R3, R0, R4, 0xfe, !PT ;  /* 0x0000000003007212 */ /* 0x000fce00078efe04 */
.L_x_25829:
[----:B------:R-:W-:Y:S05]  /*2600*/  BSYNC B0 ;  /* 0x0000000000007941 */ /* 0x000fea0003800000 */
.L_x_25828:
[----:B------:R-:W-:-:S04]  /*2610*/  FSETP.NEU.FTZ.AND P0, PT, R0, RZ, PT ;  /* 0x000000ff0000720b */ /* 0x000fc80003f1d000 */
[----:B------:R-:W-:Y:S01]  /*2620*/  P2R R22, PR, RZ, 0x1 ;  /* 0x00000001ff167803 */ /* 0x000fe20000000000 */
[----:B------:R-:W-:Y:S08]  /*2630*/  BRA `(.L_x_25809) ;  /* 0x0000000000b47947 */ /* 0x000ff00003800000 */
.L_x_25821:
        /* <DEDUP_REMOVED lines=14> */
.L_x_25835:
[----:B------:R-:W-:Y:S05]  /*2720*/  BSYNC B0 ;  /* 0x0000000000007941 */ /* 0x000fea0003800000 */
.L_x_25834:
[----:B------:R-:W-:-:S04]  /*2730*/  FSETP.NEU.FTZ.AND P0, PT, R0, RZ, PT ;  /* 0x000000ff0000720b */ /* 0x000fc80003f1d000 */
[----:B------:R-:W-:Y:S01]  /*2740*/  P2R R22, PR, RZ, 0x1 ;  /* 0x00000001ff167803 */ /* 0x000fe20000000000 */
[----:B------:R-:W-:Y:S08]  /*2750*/  BRA `(.L_x_25809) ;  /* 0x00000000006c7947 */ /* 0x000ff00003800000 */
.L_x_25808:
        /* <DEDUP_REMOVED lines=16> */
.L_x_25836:
[----:B------:R-:W-:-:S04]  /*2860*/  PLOP3.LUT P0, PT, PT, PT, PT, 0x8, 0x0 ;  /* 0x000000000000781c */ /* 0x000fc80003f0e170 */
[----:B------:R-:W-:Y:S01]  /*2870*/  P2R R22, PR, RZ, 0x1 ;  /* 0x00000001ff167803 */ /* 0x000fe20000000000 */
[----:B------:R-:W-:Y:S08]  /*2880*/  BRA `(.L_x_25809) ;  /* 0x0000000000207947 */ /* 0x000ff00003800000 */
.L_x_25833:
[----:B------:R-:W2:Y:S02]  /*2890*/  LDG.E.64 R2, desc[UR36][R2.64] ;  /* 0x0000002402027981 */ /* 0x000ea4000c1e1b00 */
[----:B--2---:R-:W-:-:S04]  /*28a0*/  ISETP.NE.U32.AND P0, PT, R2, RZ, PT ;  /* 0x000000ff0200720c */ /* 0x004fc80003f05070 */
[----:B------:R-:W-:-:S04]  /*28b0*/  ISETP.NE.AND.EX P0, PT, R3, RZ, PT, P0 ;  /* 0x000000ff0300720c */ /* 0x000fc80003f05300 */
[----:B------:R-:W-:Y:S01]  /*28c0*/  P2R R22, PR, RZ, 0x1 ;  /* 0x00000001ff167803 */ /* 0x000fe20000000000 */
[----:B------:R-:W-:Y:S08]  /*28d0*/  BRA `(.L_x_25809) ;  /* 0x00000000000c7947 */ /* 0x000ff00003800000 */
.L_x_25832:
[----:B------:R-:W2:Y:S02]  /*28e0*/  LDG.E R2, desc[UR36][R2.64] ;  /* 0x0000002402027981 */ /* 0x000ea4000c1e1900 */
[----:B--2---:R-:W-:-:S04]  /*28f0*/  ISETP.NE.AND P0, PT, R2, RZ, PT ;  /* 0x000000ff0200720c */ /* 0x004fc80003f05270 */
[----:B------:R-:W-:-:S09]  /*2900*/  P2R R22, PR, RZ, 0x1 ;  /* 0x00000001ff167803 */ /* 0x000fd20000000000 */
.L_x_25809:
        /* <DEDUP_REMOVED lines=36> */
.L_x_25845:
[----:B------:R-:W-:-:S04]  /*2b50*/  LOP3.LUT R2, R5, 0x80000000, RZ, 0xc0, !PT ;  /* 0x8000000005027812 */ /* 0x000fc800078ec0ff */
[----:B------:R-:W-:-:S04]  /*2b60*/  SHF.R.U32.HI R3, RZ, 0x18, R2 ;  /* 0x00000018ff037819 */ /* 0x000fc80000011602 */
[----:B------:R-:W-:-:S04]  /*2b70*/  LOP3.LUT R0, R0, R3, RZ, 0xfc, !PT ;  /* 0x0000000300007212 */ /* 0x000fc800078efcff */
[----:B------:R-:W-:Y:S01]  /*2b80*/  PRMT R19, R0, 0x7610, R19 ;  /* 0x0000761000137816 */ /* 0x000fe20000000013 */
[----:B------:R-:W-:Y:S06]  /*2b90*/  BRA `(.L_x_25844) ;  /* 0x0000002000b47947 */ /* 0x000fec0003800000 */
.L_x_25842:
        /* <DEDUP_REMOVED lines=17> */
.L_x_25846:
[----:B------:R-:W-:-:S04]  /*2cb0*/  LOP3.LUT R2, R5, 0x80000000, RZ, 0xc0, !PT ;  /* 0x8000000005027812 */ /* 0x000fc800078ec0ff */
[----:B------:R-:W-:-:S04]  /*2cc0*/  SHF.R.U32.HI R3, RZ, 0x18, R2 ;  /* 0x00000018ff037819 */ /* 0x000fc80000011602 */
[----:B------:R-:W-:-:S04]  /*2cd0*/  LOP3.LUT R0, R0, R3, RZ, 0xfc, !PT ;  /* 0x0000000300007212 */ /* 0x000fc800078efcff */
[----:B------:R-:W-:Y:S01]  /*2ce0*/  PRMT R19, R0, 0x7610, R19 ;  /* 0x0000761000137816 */ /* 0x000fe20000000013 */
[----:B------:R-:W-:Y:S06]  /*2cf0*/  BRA `(.L_x_25844) ;  /* 0x00000020005c7947 */ /* 0x000fec0003800000 */
.L_x_25841:
        /* <DEDUP_REMOVED lines=26> */
.L_x_25849:
[----:B------:R-:W-:-:S04]  /*2ea0*/  LOP3.LUT R2, R5, 0x80000000, RZ, 0xc0, !PT ;  /* 0x8000000005027812 */ /* 0x000fc800078ec0ff */
[----:B------:R-:W-:-:S04]  /*2eb0*/  SHF.R.U32.HI R3, RZ, 0x18, R2 ;  /* 0x00000018ff037819 */ /* 0x000fc80000011602 */
[----:B------:R-:W-:-:S04]  /*2ec0*/  LOP3.LUT R0, R0, R3, RZ, 0xfc, !PT ;  /* 0x0000000300007212 */ /* 0x000fc800078efcff */
[----:B------:R-:W-:Y:S01]  /*2ed0*/  PRMT R19, R0, 0x7610, R19 ;  /* 0x0000761000137816 */ /* 0x000fe20000000013 */
[----:B------:R-:W-:Y:S06]  /*2ee0*/  BRA `(.L_x_25844) ;  /* 0x0000001c00e07947 */ /* 0x000fec0003800000 */
.L_x_25848:
        /* <DEDUP_REMOVED lines=17> */
.L_x_25850:
[----:B------:R-:W-:-:S04]  /*3000*/  LOP3.LUT R2, R5, 0x80000000, RZ, 0xc0, !PT ;  /* 0x8000000005027812 */ /* 0x000fc800078ec0ff */
[----:B------:R-:W-:-:S04]  /*3010*/  SHF.R.U32.HI R3, RZ, 0x18, R2 ;  /* 0x00000018ff037819 */ /* 0x000fc80000011602 */
[----:B------:R-:W-:-:S04]  /*3020*/  LOP3.LUT R0, R0, R3, RZ, 0xfc, !PT ;  /* 0x0000000300007212 */ /* 0x000fc800078efcff */
[----:B------:R-:W-:Y:S01]  /*3030*/  PRMT R19, R0, 0x7610, R19 ;  /* 0x0000761000137816 */ /* 0x000fe20000000013 */
[----:B------:R-:W-:Y:S06]  /*3040*/  BRA `(.L_x_25844) ;  /* 0x0000001c00887947 */ /* 0x000fec0003800000 */
.L_x_25847:
        /* <DEDUP_REMOVED lines=17> */
.L_x_25851:
[----:B------:R-:W-:-:S04]  /*3160*/  LOP3.LUT R2, R5, 0x80000000, RZ, 0xc0, !PT ;  /* 0x8000000005027812 */ /* 0x000fc800078ec0ff */
[----:B------:R-:W-:-:S04]  /*3170*/  SHF.R.U32.HI R3, RZ, 0x18, R2 ;  /* 0x00000018ff037819 */ /* 0x000fc80000011602 */
[----:B------:R-:W-:-:S04]  /*3180*/  LOP3.LUT R0, R0, R3, RZ, 0xfc, !PT ;  /* 0x0000000300007212 */ /* 0x000fc800078efcff */
[----:B------:R-:W-:Y:S01]  /*3190*/  PRMT R19, R0, 0x7610, R19 ;  /* 0x0000761000137816 */ /* 0x000fe20000000013 */
[----:B------:R-:W-:Y:S06]  /*31a0*/  BRA `(.L_x_25844) ;  /* 0x0000001c00307947 */ /* 0x000fec0003800000 */
.L_x_25840:
        /* <DEDUP_REMOVED lines=24> */
.L_x_25854:
[----:B------:R-:W-:-:S04]  /*3330*/  LOP3.LUT R2, R3, 0x80000000, RZ, 0xc0, !PT ;  /* 0x8000000003027812 */ /* 0x000fc800078ec0ff */
[----:B------:R-:W-:-:S04]  /*3340*/  SHF.R.U32.HI R3, RZ, 0x18, R2 ;  /* 0x00000018ff037819 */ /* 0x000fc80000011602 */
[----:B------:R-:W-:-:S04]  /*3350*/  LOP3.LUT R0, R0, R3, RZ, 0xfc, !PT ;  /* 0x0000000300007212 */ /* 0x000fc800078efcff */
[----:B------:R-:W-:Y:S01]  /*3360*/  PRMT R19, R0, 0x7610, R19 ;  /* 0x0000761000137816 */ /* 0x000fe20000000013 */
[----:B------:R-:W-:Y:S06]  /*3370*/  BRA `(.L_x_25844) ;  /* 0x0000001800bc7947 */ /* 0x000fec0003800000 */
.L_x_25853:
        /* <DEDUP_REMOVED lines=17> */
.L_x_25855:
[----:B------:R-:W-:-:S04]  /*3490*/  LOP3.LUT R2, R5, 0x80000000, RZ, 0xc0, !PT ;  /* 0x8000000005027812 */ /* 0x000fc800078ec0ff */
[----:B------:R-:W-:-:S04]  /*34a0*/  SHF.R.U32.HI R3, RZ, 0x18, R2 ;  /* 0x00000018ff037819 */ /* 0x000fc80000011602 */
[----:B------:R-:W-:-:S04]  /*34b0*/  LOP3.LUT R0, R0, R3, RZ, 0xfc, !PT ;  /* 0x0000000300007212 */ /* 0x000fc800078efcff */
[----:B------:R-:W-:Y:S01]  /*34c0*/  PRMT R19, R0, 0x7610, R19 ;  /* 0x0000761000137816 */ /* 0x000fe20000000013 */
[----:B------:R-:W-:Y:S06]  /*34d0*/  BRA `(.L_x_25844) ;  /* 0x0000001800647947 */ /* 0x000fec0003800000 */
.L_x_25852:
        /* <DEDUP_REMOVED lines=25> */
.L_x_25858:
[----:B------:R-:W-:-:S04]  /*3670*/  LOP3.LUT R2, R3, 0x80000000, RZ, 0xc0, !PT ;  /* 0x8000000003027812 */ /* 0x000fc800078ec0ff */
[----:B------:R-:W-:-:S04]  /*3680*/  SHF.R.U32.HI R3, RZ, 0x18, R2 ;  /* 0x00000018ff037819 */ /* 0x000fc80000011602 */
[----:B------:R-:W-:-:S04]  /*3690*/  LOP3.LUT R0, R0, R3, RZ, 0xfc, !PT ;  /* 0x0000000300007212 */ /* 0x000fc800078efcff */
[----:B------:R-:W-:Y:S01]  /*36a0*/  PRMT R19, R0, 0x7610, R19 ;  /* 0x0000761000137816 */ /* 0x000fe20000000013 */
[----:B------:R-:W-:Y:S06]  /*36b0*/  BRA `(.L_x_25844) ;  /* 0x0000001400ec7947 */ /* 0x000fec0003800000 */
.L_x_25857:
        /* <DEDUP_REMOVED lines=17> */
.L_x_25859:
[----:B------:R-:W-:-:S04]  /*37d0*/  LOP3.LUT R2, R5, 0x80000000, RZ, 0xc0, !PT ;  /* 0x8000000005027812 */ /* 0x000fc800078ec0ff */
[----:B------:R-:W-:-:S04]  /*37e0*/  SHF.R.U32.HI R3, RZ, 0x18, R2 ;  /* 0x00000018ff037819 */ /* 0x000fc80000011602 */
[----:B------:R-:W-:-:S04]  /*37f0*/  LOP3.LUT R0, R0, R3, RZ, 0xfc, !PT ;  /* 0x0000000300007212 */ /* 0x000fc800078efcff */
[----:B------:R-:W-:Y:S01]  /*3800*/  PRMT R19, R0, 0x7610, R19 ;  /* 0x0000761000137816 */ /* 0x000fe20000000013 */
[----:B------:R-:W-:Y:S06]  /*3810*/  BRA `(.L_x_25844) ;  /* 0x0000001400947947 */ /* 0x000fec0003800000 */
.L_x_25856:
        /* <DEDUP_REMOVED lines=21> */
.L_x_25860:
[----:B------:R-:W-:-:S04]  /*3970*/  LOP3.LUT R0, R0, 0x80000000, RZ, 0xc0, !PT ;  /* 0x8000000000007812 */ /* 0x000fc800078ec0ff */
[----:B------:R-:W-:-:S04]  /*3980*/  SHF.R.U32.HI R3, RZ, 0x18, R0 ;  /* 0x00000018ff037819 */ /* 0x000fc80000011600 */
[----:B------:R-:W-:-:S04]  /*3990*/  LOP3.LUT R2, R2, R3, RZ, 0xfc, !PT ;  /* 0x0000000302027212 */ /* 0x000fc800078efcff */
[----:B------:R-:W-:Y:S01]  /*39a0*/  PRMT R19, R2, 0x7610, R19 ;  /* 0x0000761002137816 */ /* 0x000fe20000000013 */
[----:B------:R-:W-:Y:S06]  /*39b0*/  BRA `(.L_x_25844) ;  /* 0x00000014002c7947 */ /* 0x000fec0003800000 */
.L_x_25839:
        /* <DEDUP_REMOVED lines=27> */
.L_x_25864:
[----:B------:R-:W-:Y:S01]  /*3b70*/  PRMT R19, R0, 0x7610, R19 ;  /* 0x0000761000137816 */ /* 0x000fe20000000013 */
[----:B------:R-:W-:Y:S06]  /*3b80*/  BRA `(.L_x_25844) ;  /* 0x0000001000b87947 */ /* 0x000fec0003800000 */
.L_x_25863:
        /* <DEDUP_REMOVED lines=21> */
.L_x_25865:
[----:B------:R-:W-:-:S04]  /*3ce0*/  LOP3.LUT R2, R5, 0x80000000, RZ, 0xc0, !PT ;  /* 0x8000000005027812 */ /* 0x000fc800078ec0ff */
[----:B------:R-:W-:-:S04]  /*3cf0*/  SHF.R.U32.HI R3, RZ, 0x18, R2 ;  /* 0x00000018ff037819 */ /* 0x000fc80000011602 */
[----:B------:R-:W-:-:S04]  /*3d00*/  LOP3.LUT R0, R0, R3, RZ, 0xfc, !PT ;  /* 0x0000000300007212 */ /* 0x000fc800078efcff */
[----:B------:R-:W-:Y:S01]  /*3d10*/  PRMT R19, R0, 0x7610, R19 ;  /* 0x0000761000137816 */ /* 0x000fe20000000013 */
[----:B------:R-:W-:Y:S06]  /*3d20*/  BRA `(.L_x_25844) ;  /* 0x0000001000507947 */ /* 0x000fec0003800000 */
.L_x_25862:
        /* <DEDUP_REMOVED lines=42> */
.L_x_25868:
[----:B------:R-:W-:-:S04]  /*3fd0*/  LOP3.LUT R0, R5, 0x80000000, R0, 0xc8, !PT ;  /* 0x8000000005007812 */ /* 0x000fc800078ec800 */
[----:B------:R-:W-:-:S04]  /*3fe0*/  SHF.R.U32.HI R3, RZ, 0x18, R0 ;  /* 0x00000018ff037819 */ /* 0x000fc80000011600 */
[----:B------:R-:W-:-:S04]  /*3ff0*/  LOP3.LUT R2, R2, R3, RZ, 0xfc, !PT ;  /* 0x0000000302027212 */ /* 0x000fc800078efcff */
[----:B------:R-:W-:Y:S01]  /*4000*/  PRMT R19, R2, 0x7610, R19 ;  /* 0x0000761002137816 */ /* 0x000fe20000000013 */
[----:B------:R-:W-:Y:S06]  /*4010*/  BRA `(.L_x_25844) ;  /* 0x0000000c00947947 */ /* 0x000fec0003800000 */
.L_x_25867:
        /* <DEDUP_REMOVED lines=25> */
.L_x_25869:
[----:B------:R-:W-:-:S05]  /*41b0*/  IMAD.SHL.U32 R3, R2, 0x1000000, RZ ;  /* 0x0100000002037824 */ /* 0x000fca00078e00ff */
[----:B------:R-:W-:-:S04]  /*41c0*/  LOP3.LUT R3, R3, 0x80000000, R4, 0xc8, !PT ;  /* 0x8000000003037812 */ /* 0x000fc800078ec804 */
[----:B------:R-:W-:-:S04]  /*41d0*/  SHF.R.U32.HI R3, RZ, 0x18, R3 ;  /* 0x00000018ff037819 */ /* 0x000fc80000011603 */
[----:B------:R-:W-:-:S04]  /*41e0*/  LOP3.LUT R0, R0, R3, RZ, 0xfc, !PT ;  /* 0x0000000300007212 */ /* 0x000fc800078efcff */
[----:B------:R-:W-:Y:S01]  /*41f0*/  PRMT R19, R0, 0x7610, R19 ;  /* 0x0000761000137816 */ /* 0x000fe20000000013 */
[----:B------:R-:W-:Y:S06]  /*4200*/  BRA `(.L_x_25844) ;  /* 0x0000000c00187947 */ /* 0x000fec0003800000 */
.L_x_25866:
        /* <DEDUP_REMOVED lines=17> */
.L_x_25870:
[----:B------:R-:W-:-:S04]  /*4320*/  LOP3.LUT R2, R5, 0x80000000, RZ, 0xc0, !PT ;  /* 0x8000000005027812 */ /* 0x000fc800078ec0ff */
[----:B------:R-:W-:-:S04]  /*4330*/  SHF.R.U32.HI R3, RZ, 0x18, R2 ;  /* 0x00000018ff037819 */ /* 0x000fc80000011602 */
[----:B------:R-:W-:-:S04]  /*4340*/  LOP3.LUT R0, R0, R3, RZ, 0xfc, !PT ;  /* 0x0000000300007212 */ /* 0x000fc800078efcff */
[----:B------:R-:W-:Y:S01]  /*4350*/  PRMT R19, R0, 0x7610, R19 ;  /* 0x0000761000137816 */ /* 0x000fe20000000013 */
[----:B------:R-:W-:Y:S06]  /*4360*/  BRA `(.L_x_25844) ;  /* 0x0000000800c07947 */ /* 0x000fec0003800000 */
.L_x_25861:
        /* <DEDUP_REMOVED lines=28> */
.L_x_25874:
[----:B------:R-:W-:-:S04]  /*4530*/  LOP3.LUT R2, R5, 0x80000000, RZ, 0xc0, !PT ;  /* 0x8000000005027812 */ /* 0x000fc800078ec0ff */
[----:B------:R-:W-:-:S04]  /*4540*/  SHF.R.U32.HI R3, RZ, 0x18, R2 ;  /* 0x00000018ff037819 */ /* 0x000fc80000011602 */
[----:B------:R-:W-:-:S04]  /*4550*/  LOP3.LUT R0, R0, R3, RZ, 0xfc, !PT ;  /* 0x0000000300007212 */ /* 0x000fc800078efcff */
[----:B------:R-:W-:Y:S01]  /*4560*/  PRMT R19, R0, 0x7610, R19 ;  /* 0x0000761000137816 */ /* 0x000fe20000000013 */
[----:B------:R-:W-:Y:S06]  /*4570*/  BRA `(.L_x_25844) ;  /* 0x00000008003c7947 */ /* 0x000fec0003800000 */
.L_x_25873:
        /* <DEDUP_REMOVED lines=21> */
.L_x_25878:
[----:B------:R-:W-:Y:S05]  /*46d0*/  BSYNC B2 ;  /* 0x0000000000027941 */ /* 0x000fea0003800000 */
.L_x_25877:
[----:B------:R-:W-:Y:S01]  /*46e0*/  LEA R3, R0, 0x3b800000, 0x17 ;  /* 0x3b80000000037811 */ /* 0x000fe200078eb8ff */
[----:B------:R-:W-:-:S05]  /*46f0*/  IMAD.SHL.U32 R0, R2, 0x100000, RZ ;  /* 0x0010000002007824 */ /* 0x000fca00078e00ff */
[----:B------:R-:W-:-:S07]  /*4700*/  LOP3.LUT R0, R3, R0, R4, 0xfe, !PT ;  /* 0x0000000003007212 */ /* 0x000fce00078efe04 */
.L_x_25876:
[----:B------:R-:W-:Y:S05]  /*4710*/  BSYNC B1 ;  /* 0x0000000000017941 */ /* 0x000fea0003800000 */
.L_x_25875:
        /* <DEDUP_REMOVED lines=15> */
.L_x_25879:
[----:B------:R-:W-:-:S04]  /*4810*/  LOP3.LUT R0, R0, 0x80000000, RZ, 0xc0, !PT ;  /* 0x8000000000007812 */ /* 0x000fc800078ec0ff */
[----:B------:R-:W-:-:S04]  /*4820*/  SHF.R.U32.HI R3, RZ, 0x18, R0 ;  /* 0x00000018ff037819 */ /* 0x000fc80000011600 */
[----:B------:R-:W-:-:S04]  /*4830*/  LOP3.LUT R2, R2, R3, RZ, 0xfc, !PT ;  /* 0x0000000302027212 */ /* 0x000fc800078efcff */
[----:B------:R-:W-:Y:S01]  /*4840*/  PRMT R19, R2, 0x7610, R19 ;  /* 0x0000761002137816 */ /* 0x000fe20000000013 */
[----:B------:R-:W-:Y:S06]  /*4850*/  BRA `(.L_x_25844) ;  /* 0x0000000400847947 */ /* 0x000fec0003800000 */
.L_x_25872:
[----:B------:R0:W5:Y:S01]  /*4860*/  LDG.E.U8 R19, desc[UR36][R2.64] ;  /* 0x0000002402137981 */ /* 0x000162000c1e1100 */
[----:B------:R-:W-:Y:S05]  /*4870*/  BRA `(.L_x_25844) ;  /* 0x00000004007c7947 */ /* 0x000fea0003800000 */
.L_x_25871:
        /* <DEDUP_REMOVED lines=17> */
.L_x_25883:
[----:B------:R-:W-:Y:S05]  /*4990*/  BSYNC B1 ;  /* 0x0000000000017941 */ /* 0x000fea0003800000 */
.L_x_25882:
        /* <DEDUP_REMOVED lines=13> */
.L_x_25884:
[----:B------:R-:W-:Y:S01]  /*4a70*/  PRMT R19, R0, 0x7610, R19 ;  /* 0x0000761000137816 */ /* 0x000fe20000000013 */
[----:B------:R-:W-:Y:S06]  /*4a80*/  BRA `(.L_x_25844) ;  /* 0x0000000000f87947 */ /* 0x000fec0003800000 */
.L_x_25843:
[----:B------:R-:W-:Y:S05]  /*4a90*/  BSYNC B0 ;  /* 0x0000000000007941 */ /* 0x000fea0003800000 */
.L_x_25838:
        /* <DEDUP_REMOVED lines=16> */
.L_x_25885:
[----:B------:R-:W-:Y:S01]  /*4ba0*/  PRMT R19, RZ, 0x7610, R19 ;  /* 0x00007610ff137816 */ /* 0x000fe20000000013 */
[----:B------:R-:W-:Y:S06]  /*4bb0*/  BRA `(.L_x_25844) ;  /* 0x0000000000ac7947 */ /* 0x000fec0003800000 */
.L_x_25881:
        /* <DEDUP_REMOVED lines=17> */
.L_x_25886:
[----:B------:R-:W-:-:S04]  /*4cd0*/  LOP3.LUT R2, R5, 0x80000000, RZ, 0xc0, !PT ;  /* 0x8000000005027812 */ /* 0x000fc800078ec0ff */
[----:B------:R-:W-:-:S04]  /*4ce0*/  SHF.R.U32.HI R3, RZ, 0x18, R2 ;  /* 0x00000018ff037819 */ /* 0x000fc80000011602 */
[----:B------:R-:W-:-:S04]  /*4cf0*/  LOP3.LUT R0, R0, R3, RZ, 0xfc, !PT ;  /* 0x0000000300007212 */ /* 0x000fc800078efcff */
[----:B------:R-:W-:Y:S01]  /*4d00*/  PRMT R19, R0, 0x7610, R19 ;  /* 0x0000761000137816 */ /* 0x000fe20000000013 */
[----:B------:R-:W-:Y:S06]  /*4d10*/  BRA `(.L_x_25844) ;  /* 0x0000000000547947 */ /* 0x000fec0003800000 */
.L_x_25880:
        /* <DEDUP_REMOVED lines=17> */
.L_x_25887:
[----:B------:R-:W-:-:S04]  /*4e30*/  LOP3.LUT R2, R5, 0x80000000, RZ, 0xc0, !PT ;  /* 0x8000000005027812 */ /* 0x000fc800078ec0ff */
[----:B------:R-:W-:-:S04]  /*4e40*/  SHF.R.U32.HI R3, RZ, 0x18, R2 ;  /* 0x00000018ff037819 */ /* 0x000fc80000011602 */
[----:B------:R-:W-:-:S04]  /*4e50*/  LOP3.LUT R0, R0, R3, RZ, 0xfc, !PT ;  /* 0x0000000300007212 */ /* 0x000fc800078efcff */
[----:B------:R-:W-:-:S07]  /*4e60*/  PRMT R19, R0, 0x7610, R19 ;  /* 0x0000761000137816 */ /* 0x000fce0000000013 */
.L_x_25844:
[----:B------:R-:W-:Y:S05]  /*4e70*/  BSYNC B6 ;  /* 0x0000000000067941 */ /* 0x000fea0003800000 */
.L_x_25837:
        /* <DEDUP_REMOVED lines=36> */
.L_x_25896:
[----:B------:R-:W-:-:S04]  /*50c0*/  LOP3.LUT R0, R3, 0x80000000, RZ, 0xc0, !PT ;  /* 0x8000000003007812 */ /* 0x000fc800078ec0ff */
[----:B------:R-:W-:-:S04]  /*50d0*/  SHF.R.U32.HI R3, RZ, 0x18, R0 ;  /* 0x00000018ff037819 */ /* 0x000fc80000011600 */
[----:B------:R-:W-:-:S04]  /*50e0*/  LOP3.LUT R2, R2, R3, RZ, 0xfc, !PT ;  /* 0x0000000302027212 */ /* 0x000fc800078efcff */
[----:B------:R-:W-:Y:S01]  /*50f0*/  PRMT R0, R2, 0x7610, R0 ;  /* 0x0000761002007816 */ /* 0x000fe20000000000 */
[----:B------:R-:W-:Y:S06]  /*5100*/  BRA `(.L_x_25895) ;  /* 0x0000002000b07947 */ /* 0x000fec0003800000 */
.L_x_25893:
        /* <DEDUP_REMOVED lines=17> */
.L_x_25897:
[----:B------:R-:W-:-:S04]  /*5220*/  LOP3.LUT R0, R3, 0x80000000, RZ, 0xc0, !PT ;  /* 0x8000000003007812 */ /* 0x000fc800078ec0ff */
[----:B------:R-:W-:-:S04]  /*5230*/  SHF.R.U32.HI R3, RZ, 0x18, R0 ;  /* 0x00000018ff037819 */ /* 0x000fc80000011600 */
[----:B------:R-:W-:-:S04]  /*5240*/  LOP3.LUT R2, R2, R3, RZ, 0xfc, !PT ;  /* 0x0000000302027212 */ /* 0x000fc800078efcff */
[----:B------:R-:W-:Y:S01]  /*5250*/  PRMT R0, R2, 0x7610, R0 ;  /* 0x0000761002007816 */ /* 0x000fe20000000000 */
[----:B------:R-:W-:Y:S06]  /*5260*/  BRA `(.L_x_25895) ;  /* 0x0000002000587947 */ /* 0x000fec0003800000 */
.L_x_25892:
        /* <DEDUP_REMOVED lines=26> */
.L_x_25900:
[----:B------:R-:W-:-:S04]  /*5410*/  LOP3.LUT R0, R3, 0x80000000, RZ, 0xc0, !PT ;  /* 0x8000000003007812 */ /* 0x000fc800078ec0ff */
[----:B------:R-:W-:-:S04]  /*5420*/  SHF.R.U32.HI R3, RZ, 0x18, R0 ;  /* 0x00000018ff037819 */ /* 0x000fc80000011600 */
[----:B------:R-:W-:-:S04]  /*5430*/  LOP3.LUT R2, R2, R3, RZ, 0xfc, !PT ;  /* 0x0000000302027212 */ /* 0x000fc800078efcff */
[----:B------:R-:W-:Y:S01]  /*5440*/  PRMT R0, R2, 0x7610, R0 ;  /* 0x0000761002007816 */ /* 0x000fe20000000000 */
[----:B------:R-:W-:Y:S06]  /*5450*/  BRA `(.L_x_25895) ;  /* 0x0000001c00dc7947 */ /* 0x000fec0003800000 */
.L_x_25899:
        /* <DEDUP_REMOVED lines=17> */
.L_x_25901:
[----:B------:R-:W-:-:S04]  /*5570*/  LOP3.LUT R0, R3, 0x80000000, RZ, 0xc0, !PT ;  /* 0x8000000003007812 */ /* 0x000fc800078ec0ff */
[----:B------:R-:W-:-:S04]  /*5580*/  SHF.R.U32.HI R3, RZ, 0x18, R0 ;  /* 0x00000018ff037819 */ /* 0x000fc80000011600 */
[----:B------:R-:W-:-:S04]  /*5590*/  LOP3.LUT R2, R2, R3, RZ, 0xfc, !PT ;  /* 0x0000000302027212 */ /* 0x000fc800078efcff */
[----:B------:R-:W-:Y:S01]  /*55a0*/  PRMT R0, R2, 0x7610, R0 ;  /* 0x0000761002007816 */ /* 0x000fe20000000000 */
[----:B------:R-:W-:Y:S06]  /*55b0*/  BRA `(.L_x_25895) ;  /* 0x0000001c00847947 */ /* 0x000fec0003800000 */
.L_x_25898:
        /* <DEDUP_REMOVED lines=17> */
.L_x_25902:
[----:B------:R-:W-:-:S04]  /*56d0*/  LOP3.LUT R0, R3, 0x80000000, RZ, 0xc0, !PT ;  /* 0x8000000003007812 */ /* 0x000fc800078ec0ff */
[----:B------:R-:W-:-:S04]  /*56e0*/  SHF.R.U32.HI R3, RZ, 0x18, R0 ;  /* 0x00000018ff037819 */ /* 0x000fc80000011600 */
[----:B------:R-:W-:-:S04]  /*56f0*/  LOP3.LUT R2, R2, R3, RZ, 0xfc, !PT ;  /* 0x0000000302027212 */ /* 0x000fc800078efcff */
[----:B------:R-:W-:Y:S01]  /*5700*/  PRMT R0, R2, 0x7610, R0 ;  /* 0x0000761002007816 */ /* 0x000fe20000000000 */
[----:B------:R-:W-:Y:S06]  /*5710*/  BRA `(.L_x_25895) ;  /* 0x0000001c002c7947 */ /* 0x000fec0003800000 */
.L_x_25891:
        /* <DEDUP_REMOVED lines=24> */
.L_x_25905:
[----:B------:R-:W-:-:S04]  /*58a0*/  LOP3.LUT R0, R5, 0x80000000, RZ, 0xc0, !PT ;  /* 0x8000000005007812 */ /* 0x000fc800078ec0ff */
[----:B------:R-:W-:-:S04]  /*58b0*/  SHF.R.U32.HI R3, RZ, 0x18, R0 ;  /* 0x00000018ff037819 */ /* 0x000fc80000011600 */
[----:B------:R-:W-:-:S04]  /*58c0*/  LOP3.LUT R2, R2, R3, RZ, 0xfc, !PT ;  /* 0x0000000302027212 */ /* 0x000fc800078efcff */
[----:B------:R-:W-:Y:S01]  /*58d0*/  PRMT R0, R2, 0x7610, R0 ;  /* 0x0000761002007816 */ /* 0x000fe20000000000 */
[----:B------:R-:W-:Y:S06]  /*58e0*/  BRA `(.L_x_25895) ;  /* 0x0000001800b87947 */ /* 0x000fec0003800000 */
.L_x_25904:
        /* <DEDUP_REMOVED lines=17> */
.L_x_25906:
[----:B------:R-:W-:-:S04]  /*5a00*/  LOP3.LUT R0, R3, 0x80000000, RZ, 0xc0, !PT ;  /* 0x8000000003007812 */ /* 0x000fc800078ec0ff */
[----:B------:R-:W-:-:S04]  /*5a10*/  SHF.R.U32.HI R3, RZ, 0x18, R0 ;  /* 0x00000018ff037819 */ /* 0x000fc80000011600 */
[----:B------:R-:W-:-:S04]  /*5a20*/  LOP3.LUT R2, R2, R3, RZ, 0xfc, !PT ;  /* 0x0000000302027212 */ /* 0x000fc800078efcff */
[----:B------:R-:W-:Y:S01]  /*5a30*/  PRMT R0, R2, 0x7610, R0 ;  /* 0x0000761002007816 */ /* 0x000fe20000000000 */
[----:B------:R-:W-:Y:S06]  /*5a40*/  BRA `(.L_x_25895) ;  /* 0x0000001800607947 */ /* 0x000fec0003800000 */
.L_x_25903:
        /* <DEDUP_REMOVED lines=25> */
.L_x_25909:
[----:B------:R-:W-:-:S04]  /*5be0*/  LOP3.LUT R0, R5, 0x80000000, RZ, 0xc0, !PT ;  /* 0x8000000005007812 */ /* 0x000fc800078ec0ff */
[----:B------:R-:W-:-:S04]  /*5bf0*/  SHF.R.U32.HI R3, RZ, 0x18, R0 ;  /* 0x00000018ff037819 */ /* 0x000fc80000011600 */
[----:B------:R-:W-:-:S04]  /*5c00*/  LOP3.LUT R2, R2, R3, RZ, 0xfc, !PT ;  /* 0x0000000302027212 */ /* 0x000fc800078efcff */
[----:B------:R-:W-:Y:S01]  /*5c10*/  PRMT R0, R2, 0x7610, R0 ;  /* 0x0000761002007816 */ /* 0x000fe20000000000 */
[----:B------:R-:W-:Y:S06]  /*5c20*/  BRA `(.L_x_25895) ;  /* 0x0000001400e87947 */ /* 0x000fec0003800000 */
.L_x_25908:
        /* <DEDUP_REMOVED lines=17> */
.L_x_25910:
[----:B------:R-:W-:-:S04]  /*5d40*/  LOP3.LUT R0, R7, 0x80000000, RZ, 0xc0, !PT ;  /* 0x8000000007007812 */ /* 0x000fc800078ec0ff */
[----:B------:R-:W-:-:S04]  /*5d50*/  SHF.R.U32.HI R3, RZ, 0x18, R0 ;  /* 0x00000018ff037819 */ /* 0x000fc80000011600 */
[----:B------:R-:W-:-:S04]  /*5d60*/  LOP3.LUT R2, R2, R3, RZ, 0xfc, !PT ;  /* 0x0000000302027212 */ /* 0x000fc800078efcff */
[----:B------:R-:W-:Y:S01]  /*5d70*/  PRMT R0, R2, 0x7610, R0 ;  /* 0x0000761002007816 */ /* 0x000fe20000000000 */
[----:B------:R-:W-:Y:S06]  /*5d80*/  BRA `(.L_x_25895) ;  /* 0x0000001400907947 */ /* 0x000fec0003800000 */
.L_x_25907:
        /* <DEDUP_REMOVED lines=21> */
.L_x_25911:
[----:B------:R-:W-:-:S04]  /*5ee0*/  LOP3.LUT R2, R2, 0x80000000, RZ, 0xc0, !PT ;  /* 0x8000000002027812 */ /* 0x000fc800078ec0ff */
[----:B------:R-:W-:-:S04]  /*5ef0*/  SHF.R.U32.HI R2, RZ, 0x18, R2 ;  /* 0x00000018ff027819 */ /* 0x000fc80000011602 */
[----:B------:R-:W-:-:S04]  /*5f00*/  LOP3.LUT R2, R3, R2, RZ, 0xfc, !PT ;  /* 0x0000000203027212 */ /* 0x000fc800078efcff */
[----:B------:R-:W-:Y:S01]  /*5f10*/  PRMT R0, R2, 0x7610, R0 ;  /* 0x0000761002007816 */ /* 0x000fe20000000000 */
[----:B------:R-:W-:Y:S06]  /*5f20*/  BRA `(.L_x_25895) ;  /* 0x0000001400287947 */ /* 0x000fec0003800000 */
.L_x_25890:
        /* <DEDUP_REMOVED lines=27> */
.L_x_25915:
[----:B------:R-:W-:Y:S01]  /*60e0*/  PRMT R0, R2, 0x7610, R0 ;  /* 0x0000761002007816 */ /* 0x000fe20000000000 */
[----:B------:R-:W-:Y:S06]  /*60f0*/  BRA `(.L_x_25895) ;  /* 0x0000001000b47947 */ /* 0x000fec0003800000 */
.L_x_25914:
        /* <DEDUP_REMOVED lines=21> */
.L_x_25916:
[----:B------:R-:W-:-:S04]  /*6250*/  LOP3.LUT R0, R7, 0x80000000, RZ, 0xc0, !PT ;  /* 0x8000000007007812 */ /* 0x000fc800078ec0ff */
[----:B------:R-:W-:-:S04]  /*6260*/  SHF.R.U32.HI R3, RZ, 0x18, R0 ;  /* 0x00000018ff037819 */ /* 0x000fc80000011600 */
[----:B------:R-:W-:-:S04]  /*6270*/  LOP3.LUT R2, R2, R3, RZ, 0xfc, !PT ;  /* 0x0000000302027212 */ /* 0x000fc800078efcff */
[----:B------:R-:W-:Y:S01]  /*6280*/  PRMT R0, R2, 0x7610, R0 ;  /* 0x0000761002007816 */ /* 0x000fe20000000000 */
[----:B------:R-:W-:Y:S06]  /*6290*/  BRA `(.L_x_25895) ;  /* 0x00000010004c7947 */ /* 0x000fec0003800000 */
.L_x_25913:
        /* <DEDUP_REMOVED lines=42> */
.L_x_25919:
[----:B------:R-:W-:-:S04]  /*6540*/  LOP3.LUT R2, R5, 0x80000000, R2, 0xc8, !PT ;  /* 0x8000000005027812 */ /* 0x000fc800078ec802 */
[----:B------:R-:W-:-:S04]  /*6550*/  SHF.R.U32.HI R2, RZ, 0x18, R2 ;  /* 0x00000018ff027819 */ /* 0x000fc80000011602 */
[----:B------:R-:W-:-:S04]  /*6560*/  LOP3.LUT R2, R3, R2, RZ, 0xfc, !PT ;  /* 0x0000000203027212 */ /* 0x000fc800078efcff */
[----:B------:R-:W-:Y:S01]  /*6570*/  PRMT R0, R2, 0x7610, R0 ;  /* 0x0000761002007816 */ /* 0x000fe20000000000 */
[----:B------:R-:W-:Y:S06]  /*6580*/  BRA `(.L_x_25895) ;  /* 0x0000000c00907947 */ /* 0x000fec0003800000 */
.L_x_25918:
        /* <DEDUP_REMOVED lines=25> */
.L_x_25920:
[----:B------:R-:W-:-:S05]  /*6720*/  IMAD.SHL.U32 R5, R5, 0x1000000, RZ ;  /* 0x0100000005057824 */ /* 0x000fca00078e00ff */
[----:B------:R-:W-:-:S04]  /*6730*/  LOP3.LUT R5, R5, 0x80000000, R2, 0xc8, !PT ;  /* 0x8000000005057812 */ /* 0x000fc800078ec802 */
[----:B------:R-:W-:-:S04]  /*6740*/  SHF.R.U32.HI R0, RZ, 0x18, R5 ;  /* 0x00000018ff007819 */ /* 0x000fc80000011605 */
[----:B------:R-:W-:Y:S01]  /*6750*/  LOP3.LUT R0, R3, R0, RZ, 0xfc, !PT ;  /* 0x0000000003007212 */ /* 0x000fe200078efcff */
[----:B------:R-:W-:Y:S06]  /*6760*/  BRA `(.L_x_25895) ;  /* 0x0000000c00187947 */ /* 0x000fec0003800000 */
.L_x_25917:
        /* <DEDUP_REMOVED lines=17> */
.L_x_25921:
[----:B------:R-:W-:-:S04]  /*6880*/  LOP3.LUT R0, R3, 0x80000000, RZ, 0xc0, !PT ;  /* 0x8000000003007812 */ /* 0x000fc800078ec0ff */
[----:B------:R-:W-:-:S04]  /*6890*/  SHF.R.U32.HI R3, RZ, 0x18, R0 ;  /* 0x00000018ff037819 */ /* 0x000fc80000011600 */
[----:B------:R-:W-:-:S04]  /*68a0*/  LOP3.LUT R2, R2, R3, RZ, 0xfc, !PT ;  /* 0x0000000302027212 */ /* 0x000fc800078efcff */
[----:B------:R-:W-:Y:S01]  /*68b0*/  PRMT R0, R2, 0x7610, R0 ;  /* 0x0000761002007816 */ /* 0x000fe20000000000 */
[----:B------:R-:W-:Y:S06]  /*68c0*/  BRA `(.L_x_25895) ;  /* 0x0000000800c07947 */ /* 0x000fec0003800000 */
.L_x_25912:
        /* <DEDUP_REMOVED lines=28> */
.L_x_25925:
[----:B------:R-:W-:-:S04]  /*6a90*/  LOP3.LUT R0, R3, 0x80000000, RZ, 0xc0, !PT ;  /* 0x8000000003007812 */ /* 0x000fc800078ec0ff */
[----:B------:R-:W-:-:S04]  /*6aa0*/  SHF.R.U32.HI R3, RZ, 0x18, R0 ;  /* 0x00000018ff037819 */ /* 0x000fc80000011600 */
[----:B------:R-:W-:-:S04]  /*6ab0*/  LOP3.LUT R2, R2, R3, RZ, 0xfc, !PT ;  /* 0x0000000302027212 */ /* 0x000fc800078efcff */
[----:B------:R-:W-:Y:S01]  /*6ac0*/  PRMT R0, R2, 0x7610, R0 ;  /* 0x0000761002007816 */ /* 0x000fe20000000000 */
[----:B------:R-:W-:Y:S06]  /*6ad0*/  BRA `(.L_x_25895) ;  /* 0x00000008003c7947 */ /* 0x000fec0003800000 */
.L_x_25924:
        /* <DEDUP_REMOVED lines=21> */
.L_x_25929:
[----:B------:R-:W-:Y:S05]  /*6c30*/  BSYNC B2 ;  /* 0x0000000000027941 */ /* 0x000fea0003800000 */
.L_x_25928:
[----:B------:R-:W-:Y:S01]  /*6c40*/  IMAD.SHL.U32 R2, R2, 0x100000, RZ ;  /* 0x0010000002027824 */ /* 0x000fe200078e00ff */
[----:B------:R-:W-:-:S04]  /*6c50*/  LEA R3, R0, 0x3b800000, 0x17 ;  /* 0x3b80000000037811 */ /* 0x000fc800078eb8ff */
[----:B------:R-:W-:-:S07]  /*6c60*/  LOP3.LUT R2, R3, R2, R4, 0xfe, !PT ;  /* 0x0000000203027212 */ /* 0x000fce00078efe04 */
.L_x_25927:
[----:B------:R-:W-:Y:S05]  /*6c70*/  BSYNC B1 ;  /* 0x0000000000017941 */ /* 0x000fea0003800000 */
.L_x_25926:
        /* <DEDUP_REMOVED lines=15> */
.L_x_25930:
[----:B------:R-:W-:-:S04]  /*6d70*/  LOP3.LUT R2, R2, 0x80000000, RZ, 0xc0, !PT ;  /* 0x8000000002027812 */ /* 0x000fc800078ec0ff */
[----:B------:R-:W-:-:S04]  /*6d80*/  SHF.R.U32.HI R2, RZ, 0x18, R2 ;  /* 0x00000018ff027819 */ /* 0x000fc80000011602 */
[----:B------:R-:W-:-:S04]  /*6d90*/  LOP3.LUT R2, R3, R2, RZ, 0xfc, !PT ;  /* 0x0000000203027212 */ /* 0x000fc800078efcff */
[----:B------:R-:W-:Y:S01]  /*6da0*/  PRMT R0, R2, 0x7610, R0 ;  /* 0x0000761002007816 */ /* 0x000fe20000000000 */
[----:B------:R-:W-:Y:S06]  /*6db0*/  BRA `(.L_x_25895) ;  /* 0x0000000400847947 */ /* 0x000fec0003800000 */
.L_x_25923:
[----:B------:R0:W5:Y:S01]  /*6dc0*/  LDG.E.U8 R0, desc[UR36][R4.64] ;  /* 0x0000002404007981 */ /* 0x000162000c1e1100 */
[----:B------:R-:W-:Y:S05]  /*6dd0*/  BRA `(.L_x_25895) ;  /* 0x00000004007c7947 */ /* 0x000fea0003800000 */
.L_x_25922:
        /* <DEDUP_REMOVED lines=17> */
.L_x_25934:
[----:B------:R-:W-:Y:S05]  /*6ef0*/  BSYNC B1 ;  /* 0x0000000000017941 */ /* 0x000fea0003800000 */
.L_x_25933:
        /* <DEDUP_REMOVED lines=13> */
.L_x_25935:
[----:B------:R-:W-:Y:S01]  /*6fd0*/  PRMT R0, R2, 0x7610, R0 ;  /* 0x0000761002007816 */ /* 0x000fe20000000000 */
[----:B------:R-:W-:Y:S06]  /*6fe0*/  BRA `(.L_x_25895) ;  /* 0x0000000000f87947 */ /* 0x000fec0003800000 */
.L_x_25894:
[----:B------:R-:W-:Y:S05]  /*6ff0*/  BSYNC B0 ;  /* 0x0000000000007941 */ /* 0x000fea0003800000 */
.L_x_25889:
        /* <DEDUP_REMOVED lines=16> */
.L_x_25936:
[----:B------:R-:W-:Y:S01]  /*7100*/  PRMT R0, RZ, 0x7610, R0 ;  /* 0x00007610ff007816 */ /* 0x000fe20000000000 */
[----:B------:R-:W-:Y:S06]  /*7110*/  BRA `(.L_x_25895) ;  /* 0x0000000000ac7947 */ /* 0x000fec0003800000 */
.L_x_25932:
        /* <DEDUP_REMOVED lines=17> */
.L_x_25937:
[----:B------:R-:W-:-:S04]  /*7230*/  LOP3.LUT R0, R3, 0x80000000, RZ, 0xc0, !PT ;  /* 0x8000000003007812 */ /* 0x000fc800078ec0ff */
[----:B------:R-:W-:-:S04]  /*7240*/  SHF.R.U32.HI R3, RZ, 0x18, R0 ;  /* 0x00000018ff037819 */ /* 0x000fc80000011600 */
[----:B------:R-:W-:-:S04]  /*7250*/  LOP3.LUT R2, R2, R3, RZ, 0xfc, !PT ;  /* 0x0000000302027212 */ /* 0x000fc800078efcff */
[----:B------:R-:W-:Y:S01]  /*7260*/  PRMT R0, R2, 0x7610, R0 ;  /* 0x0000761002007816 */ /* 0x000fe20000000000 */
[----:B------:R-:W-:Y:S06]  /*7270*/  BRA `(.L_x_25895) ;  /* 0x0000000000547947 */ /* 0x000fec0003800000 */
.L_x_25931:
        /* <DEDUP_REMOVED lines=17> */
.L_x_25938:
[----:B------:R-:W-:-:S04]  /*7390*/  LOP3.LUT R0, R3, 0x80000000, RZ, 0xc0, !PT ;  /* 0x8000000003007812 */ /* 0x000fc800078ec0ff */
[----:B------:R-:W-:-:S04]  /*73a0*/  SHF.R.U32.HI R3, RZ, 0x18, R0 ;  /* 0x00000018ff037819 */ /* 0x000fc80000011600 */
[----:B------:R-:W-:-:S04]  /*73b0*/  LOP3.LUT R2, R2, R3, RZ, 0xfc, !PT ;  /* 0x0000000302027212 */ /* 0x000fc800078efcff */
[----:B------:R-:W-:-:S07]  /*73c0*/  PRMT R0, R2, 0x7610, R0 ;  /* 0x0000761002007816 */ /* 0x000fce0000000000 */
.L_x_25895:
[----:B------:R-:W-:Y:S05]  /*73d0*/  BSYNC B6 ;  /* 0x0000000000067941 */ /* 0x000fea0003800000 */
.L_x_25888:
        /* <DEDUP_REMOVED lines=35> */
.L_x_25947:
[----:B------:R-:W-:Y:S05]  /*7610*/  BSYNC B1 ;  /* 0x0000000000017941 */ /* 0x000fea0003800000 */
.L_x_25946:
[----:B------:R-:W-:Y:S01]  /*7620*/  IMAD.U32 R4, R4, -0x80000000, RZ ;  /* 0x8000000004047824 */ /* 0x000fe200078e00ff */
[----:B------:R-:W-:Y:S01]  /*7630*/  LEA R19, R19, 0x37800000, 0x17 ;  /* 0x3780000013137811 */ /* 0x000fe200078eb8ff */
[----:B------:R-:W-:-:S05]  /*7640*/  IMAD.SHL.U32 R0, R0, 0x200000, RZ ;  /* 0x0020000000007824 */ /* 0x000fca00078e00ff */
[----:B------:R-:W-:-:S07]  /*7650*/  LOP3.LUT R0, R19, R0, R4, 0xfe, !PT ;  /* 0x0000000013007212 */ /* 0x000fce00078efe04 */
.L_x_25945:
[----:B------:R-:W-:Y:S05]  /*7660*/  BSYNC B0 ;  /* 0x0000000000007941 */ /* 0x000fea0003800000 */
.L_x_25944:
[----:B------:R-:W1:Y:S02]  /*7670*/  F2I.FTZ.TRUNC.NTZ R3, R0 ;  /* 0x0000000000037305 */ /* 0x000e64000021f100 */
[----:B-1----:R1:W-:Y:S01]  /*7680*/  STG.E.U8 desc[UR36][R16.64], R3 ;  /* 0x0000000310007986 */ /* 0x0023e2000c101124 */
[----:B------:R-:W-:Y:S05]  /*7690*/  BRA `(.L_x_25948) ;  /* 0x0000002c00007947 */ /* 0x000fea0003800000 */
.L_x_25942:
        /* <DEDUP_REMOVED lines=21> */
.L_x_25952:
[----:B------:R-:W-:Y:S05]  /*77f0*/  BSYNC B1 ;  /* 0x0000000000017941 */ /* 0x000fea0003800000 */
.L_x_25951:
[----:B------:R-:W-:Y:S01]  /*7800*/  IMAD.U32 R4, R4, -0x80000000, RZ ;  /* 0x8000000004047824 */ /* 0x000fe200078e00ff */
[----:B------:R-:W-:Y:S01]  /*7810*/  LEA R2, R2, 0x37800000, 0x17 ;  /* 0x3780000002027811 */ /* 0x000fe200078eb8ff */
[----:B------:R-:W-:-:S05]  /*7820*/  IMAD.SHL.U32 R3, R0, 0x200000, RZ ;  /* 0x0020000000037824 */ /* 0x000fca00078e00ff */
[----:B------:R-:W-:-:S07]  /*7830*/  LOP3.LUT R2, R2, R3, R4, 0xfe, !PT ;  /* 0x0000000302027212 */ /* 0x000fce00078efe04 */
.L_x_25950:
[----:B------:R-:W-:Y:S05]  /*7840*/  BSYNC B0 ;  /* 0x0000000000007941 */ /* 0x000fea0003800000 */
.L_x_25949:
[----:B------:R-:W0:Y:S02]  /*7850*/  F2I.S64.TRUNC R2, R2 ;  /* 0x0000000200027311 */ /* 0x000e24000020d900 */
[----:B0-----:R-:W-:-:S05]  /*7860*/  IMAD.MOV.U32 R5, RZ, RZ, R2 ;  /* 0x000000ffff057224 */ /* 0x001fca00078e0002 */
[----:B------:R0:W-:Y:S01]  /*7870*/  STG.E.U8 desc[UR36][R16.64], R5 ;  /* 0x0000000510007986 */ /* 0x0001e2000c101124 */
[----:B------:R-:W-:Y:S05]  /*7880*/  BRA `(.L_x_25948) ;  /* 0x0000002800847947 */ /* 0x000fea0003800000 */
.L_x_25941:
        /* <DEDUP_REMOVED lines=27> */
.L_x_25958:
[----:B------:R-:W-:Y:S05]  /*7a40*/  BSYNC B1 ;  /* 0x0000000000017941 */ /* 0x000fea0003800000 */
.L_x_25957:
[----:B------:R-:W-:Y:S01]  /*7a50*/  IMAD.U32 R4, R4, -0x80000000, RZ ;  /* 0x8000000004047824 */ /* 0x000fe200078e00ff */
[----:B------:R-:W-:Y:S01]  /*7a60*/  LEA R2, R2, 0x37800000, 0x17 ;  /* 0x3780000002027811 */ /* 0x000fe200078eb8ff */
[----:B------:R-:W-:-:S05]  /*7a70*/  IMAD.SHL.U32 R3, R0, 0x200000, RZ ;  /* 0x0020000000037824 */ /* 0x000fca00078e00ff */
[----:B------:R-:W-:-:S07]  /*7a80*/  LOP3.LUT R2, R2, R3, R4, 0xfe, !PT ;  /* 0x0000000302027212 */ /* 0x000fce00078efe04 */
.L_x_25956:
[----:B------:R-:W-:Y:S05]  /*7a90*/  BSYNC B0 ;  /* 0x0000000000007941 */ /* 0x000fea0003800000 */
.L_x_25955:
[----:B------:R-:W1:Y:S02]  /*7aa0*/  F2I.S64.TRUNC R2, R2 ;  /* 0x0000000200027311 */ /* 0x000e64000020d900 */
[----:B-1----:R1:W-:Y:S01]  /*7ab0*/  STG.E.64 desc[UR36][R16.64], R2 ;  /* 0x0000000210007986 */ /* 0x0023e2000c101b24 */
[----:B------:R-:W-:Y:S05]  /*7ac0*/  BRA `(.L_x_25948) ;  /* 0x0000002400f47947 */ /* 0x000fea0003800000 */
.L_x_25954:
        /* <DEDUP_REMOVED lines=21> */
.L_x_25962:
[----:B------:R-:W-:Y:S05]  /*7c20*/  BSYNC B1 ;  /* 0x0000000000017941 */ /* 0x000fea0003800000 */
.L_x_25961:
[----:B------:R-:W-:Y:S01]  /*7c30*/  IMAD.U32 R4, R4, -0x80000000, RZ ;  /* 0x8000000004047824 */ /* 0x000fe200078e00ff */
[----:B------:R-:W-:Y:S01]  /*7c40*/  LEA R2, R2, 0x37800000, 0x17 ;  /* 0x3780000002027811 */ /* 0x000fe200078eb8ff */
[----:B------:R-:W-:-:S05]  /*7c50*/  IMAD.SHL.U32 R3, R0, 0x200000, RZ ;  /* 0x0020000000037824 */ /* 0x000fca00078e00ff */
[----:B------:R-:W-:-:S07]  /*7c60*/  LOP3.LUT R0, R2, R3, R4, 0xfe, !PT ;  /* 0x0000000302007212 */ /* 0x000fce00078efe04 */
.L_x_25960:
[----:B------:R-:W-:Y:S05]  /*7c70*/  BSYNC B0 ;  /* 0x0000000000007941 */ /* 0x000fea0003800000 */
.L_x_25959:
[----:B------:R-:W1:Y:S02]  /*7c80*/  F2I.FTZ.TRUNC.NTZ R3, R0 ;  /* 0x0000000000037305 */ /* 0x000e64000021f100 */
[----:B-1----:R1:W-:Y:S01]  /*7c90*/  STG.E desc[UR36][R16.64], R3 ;  /* 0x0000000310007986 */ /* 0x0023e2000c101924 */
[----:B------:R-:W-:Y:S05]  /*7ca0*/  BRA `(.L_x_25948) ;  /* 0x00000024007c7947 */ /* 0x000fea0003800000 */
.L_x_25953:
        /* <DEDUP_REMOVED lines=21> */
.L_x_25966:
[----:B------:R-:W-:Y:S05]  /*7e00*/  BSYNC B1 ;  /* 0x0000000000017941 */ /* 0x000fea0003800000 */
.L_x_25965:
[----:B------:R-:W-:Y:S01]  /*7e10*/  IMAD.U32 R4, R4, -0x80000000, RZ ;  /* 0x8000000004047824 */ /* 0x000fe200078e00ff */
[----:B------:R-:W-:Y:S01]  /*7e20*/  LEA R2, R2, 0x37800000, 0x17 ;  /* 0x3780000002027811 */ /* 0x000fe200078eb8ff */
[----:B------:R-:W-:-:S05]  /*7e30*/  IMAD.SHL.U32 R3, R0, 0x200000, RZ ;  /* 0x0020000000037824 */ /* 0x000fca00078e00ff */
[----:B------:R-:W-:-:S07]  /*7e40*/  LOP3.LUT R0, R2, R3, R4, 0xfe, !PT ;  /* 0x0000000302007212 */ /* 0x000fce00078efe04 */
.L_x_25964:
[----:B------:R-:W-:Y:S05]  /*7e50*/  BSYNC B0 ;  /* 0x0000000000007941 */ /* 0x000fea0003800000 */
.L_x_25963:
[----:B------:R-:W1:Y:S02]  /*7e60*/  F2I.FTZ.TRUNC.NTZ R3, R0 ;  /* 0x0000000000037305 */ /* 0x000e64000021f100 */
[----:B-1----:R1:W-:Y:S01]  /*7e70*/  STG.E.U16 desc[UR36][R16.64], R3 ;  /* 0x0000000310007986 */ /* 0x0023e2000c101524 */
[----:B------:R-:W-:Y:S05]  /*7e80*/  BRA `(.L_x_25948) ;  /* 0x0000002400047947 */ /* 0x000fea0003800000 */
.L_x_25940:
        /* <DEDUP_REMOVED lines=27> */
.L_x_25972:
[----:B------:R-:W-:Y:S05]  /*8040*/  BSYNC B1 ;  /* 0x0000000000017941 */ /* 0x000fea0003800000 */
.L_x_25971:
[----:B------:R-:W-:Y:S01]  /*8050*/  IMAD.U32 R4, R4, -0x80000000, RZ ;  /* 0x8000000004047824 */ /* 0x000fe200078e00ff */
[----:B------:R-:W-:Y:S01]  /*8060*/  LEA R2, R2, 0x37800000, 0x17 ;  /* 0x3780000002027811 */ /* 0x000fe200078eb8ff */
[----:B------:R-:W-:-:S05]  /*8070*/  IMAD.SHL.U32 R3, R0, 0x200000, RZ ;  /* 0x0020000000037824 */ /* 0x000fca00078e00ff */
[----:B------:R-:W-:-:S07]  /*8080*/  LOP3.LUT R3, R2, R3, R4, 0xfe, !PT ;  /* 0x0000000302037212 */ /* 0x000fce00078efe04 */
.L_x_25970:
[----:B------:R-:W-:Y:S05]  /*8090*/  BSYNC B0 ;  /* 0x0000000000007941 */ /* 0x000fea0003800000 */
.L_x_25969:
[----:B------:R1:W-:Y:S01]  /*80a0*/  STG.E desc[UR36][R16.64], R3 ;  /* 0x0000000310007986 */ /* 0x0003e2000c101924 */
[----:B------:R-:W-:Y:S05]  /*80b0*/  BRA `(.L_x_25948) ;  /* 0x0000002000787947 */ /* 0x000fea0003800000 */
.L_x_25968:
        /* <DEDUP_REMOVED lines=21> */
.L_x_25976:
[----:B------:R-:W-:Y:S05]  /*8210*/  BSYNC B1 ;  /* 0x0000000000017941 */ /* 0x000fea0003800000 */
.L_x_25975:
[----:B------:R-:W-:Y:S01]  /*8220*/  IMAD.U32 R4, R4, -0x80000000, RZ ;  /* 0x8000000004047824 */ /* 0x000fe200078e00ff */
[----:B------:R-:W-:Y:S01]  /*8230*/  LEA R2, R2, 0x37800000, 0x17 ;  /* 0x3780000002027811 */ /* 0x000fe200078eb8ff */
[----:B------:R-:W-:-:S05]  /*8240*/  IMAD.SHL.U32 R3, R0, 0x200000, RZ ;  /* 0x0020000000037824 */ /* 0x000fca00078e00ff */
[----:B------:R-:W-:-:S07]  /*8250*/  LOP3.LUT R0, R2, R3, R4, 0xfe, !PT ;  /* 0x0000000302007212 */ /* 0x000fce00078efe04 */
.L_x_25974:
[----:B------:R-:W-:Y:S05]  /*8260*/  BSYNC B0 ;  /* 0x0000000000007941 */ /* 0x000fea0003800000 */
.L_x_25973:
[----:B------:R-:W-:-:S05]  /*8270*/  F2FP.F16.F32.PACK_AB R0, RZ, R0 ;  /* 0x00000000ff00723e */ /* 0x000fca00000000ff */
[----:B------:R1:W-:Y:S01]  /*8280*/  STG.E.U16 desc[UR36][R16.64], R0 ;  /* 0x0000000010007986 */ /* 0x0003e2000c101524 */
[----:B------:R-:W-:Y:S05]  /*8290*/  BRA `(.L_x_25948) ;  /* 0x0000002000007947 */ /* 0x000fea0003800000 */
.L_x_25967:
        /* <DEDUP_REMOVED lines=27> */
.L_x_25982:
[----:B------:R-:W-:Y:S05]  /*8450*/  BSYNC B1 ;  /* 0x0000000000017941 */ /* 0x000fea0003800000 */
.L_x_25981:
[----:B------:R-:W-:Y:S01]  /*8460*/  IMAD.U32 R4, R4, -0x80000000, RZ ;  /* 0x8000000004047824 */ /* 0x000fe200078e00ff */
[----:B------:R-:W-:Y:S01]  /*8470*/  LEA R2, R2, 0x37800000, 0x17 ;  /* 0x3780000002027811 */ /* 0x000fe200078eb8ff */
[----:B------:R-:W-:-:S05]  /*8480*/  IMAD.SHL.U32 R3, R0, 0x200000, RZ ;  /* 0x0020000000037824 */ /* 0x000fca00078e00ff */
[----:B------:R-:W-:-:S07]  /*8490*/  LOP3.LUT R2, R2, R3, R4, 0xfe, !PT ;  /* 0x0000000302027212 */ /* 0x000fce00078efe04 */
.L_x_25980:
[----:B------:R-:W-:Y:S05]  /*84a0*/  BSYNC B0 ;  /* 0x0000000000007941 */ /* 0x000fea0003800000 */
.L_x_25979:
[----:B------:R-:W-:-:S05]  /*84b0*/  IMAD.MOV.U32 R3, RZ, RZ, RZ ;  /* 0x000000ffff037224 */ /* 0x000fca00078e00ff */
[----:B------:R1:W-:Y:S01]  /*84c0*/  STG.E.64 desc[UR36][R16.64], R2 ;  /* 0x0000000210007986 */ /* 0x0003e2000c101b24 */
[----:B------:R-:W-:Y:S05]  /*84d0*/  BRA `(.L_x_25948) ;  /* 0x0000001c00707947 */ /* 0x000fea0003800000 */
.L_x_25978:
        /* <DEDUP_REMOVED lines=21> */
.L_x_25986:
[----:B------:R-:W-:Y:S05]  /*8630*/  BSYNC B1 ;  /* 0x0000000000017941 */ /* 0x000fea0003800000 */
.L_x_25985:
[----:B------:R-:W-:Y:S01]  /*8640*/  IMAD.U32 R4, R4, -0x80000000, RZ ;  /* 0x8000000004047824 */ /* 0x000fe200078e00ff */
[----:B------:R-:W-:Y:S01]  /*8650*/  LEA R2, R2, 0x37800000, 0x17 ;  /* 0x3780000002027811 */ /* 0x000fe200078eb8ff */
[----:B------:R-:W-:-:S05]  /*8660*/  IMAD.SHL.U32 R3, R0, 0x200000, RZ ;  /* 0x0020000000037824 */ /* 0x000fca00078e00ff */
[----:B------:R-:W-:-:S07]  /*8670*/  LOP3.LUT R0, R2, R3, R4, 0xfe, !PT ;  /* 0x0000000302007212 */ /* 0x000fce00078efe04 */
.L_x_25984:
[----:B------:R-:W-:Y:S05]  /*8680*/  BSYNC B0 ;  /* 0x0000000000007941 */ /* 0x000fea0003800000 */
.L_x_25983:
[----:B------:R-:W-:-:S04]  /*8690*/  F2FP.F16.F32.PACK_AB R0, RZ, R0 ;  /* 0x00000000ff00723e */ /* 0x000fc800000000ff */
[----:B------:R-:W-:-:S05]  /*86a0*/  PRMT R0, R0, 0x5410, RZ ;  /* 0x0000541000007816 */ /* 0x000fca00000000ff */
[----:B------:R1:W-:Y:S01]  /*86b0*/  STG.E desc[UR36][R16.64], R0 ;  /* 0x0000000010007986 */ /* 0x0003e2000c101924 */
[----:B------:R-:W-:Y:S05]  /*86c0*/  BRA `(.L_x_25948) ;  /* 0x0000001800f47947 */ /* 0x000fea0003800000 */
.L_x_25977:
        /* <DEDUP_REMOVED lines=21> */
.L_x_25990:
[----:B------:R-:W-:Y:S05]  /*8820*/  BSYNC B1 ;  /* 0x0000000000017941 */ /* 0x000fea0003800000 */
.L_x_25989:
[----:B------:R-:W-:Y:S01]  /*8830*/  IMAD.U32 R4, R4, -0x80000000, RZ ;  /* 0x8000000004047824 */ /* 0x000fe200078e00ff */
[----:B------:R-:W-:Y:S01]  /*8840*/  LEA R2, R2, 0x37800000, 0x17 ;  /* 0x3780000002027811 */ /* 0x000fe200078eb8ff */
[----:B------:R-:W-:-:S05]  /*8850*/  IMAD.SHL.U32 R3, R0, 0x200000, RZ ;  /* 0x0020000000037824 */ /* 0x000fca00078e00ff */
[----:B------:R-:W-:-:S07]  /*8860*/  LOP3.LUT R0, R2, R3, R4, 0xfe, !PT ;  /* 0x0000000302007212 */ /* 0x000fce00078efe04 */
.L_x_25988:
[----:B------:R-:W-:Y:S05]  /*8870*/  BSYNC B0 ;  /* 0x0000000000007941 */ /* 0x000fea0003800000 */
.L_x_25987:
[----:B------:R-:W-:-:S04]  /*8880*/  FMUL.FTZ R0, R0, 1 ;  /* 0x3f80000000007820 */ /* 0x000fc80000410000 */
[----:B------:R-:W1:Y:S02]  /*8890*/  F2F.F64.F32 R2, R0 ;  /* 0x0000000000027310 */ /* 0x000e640000201800 */
[----:B-1----:R1:W-:Y:S01]  /*88a0*/  STG.E.64 desc[UR36][R16.64], R2 ;  /* 0x0000000210007986 */ /* 0x0023e2000c101b24 */
[----:B------:R-:W-:Y:S05]  /*88b0*/  BRA `(.L_x_25948) ;  /* 0x0000001800787947 */ /* 0x000fea0003800000 */
.L_x_25939:
        /* <DEDUP_REMOVED lines=29> */
.L_x_25997:
[----:B------:R-:W-:Y:S05]  /*8a90*/  BSYNC B1 ;  /* 0x0000000000017941 */ /* 0x000fea0003800000 */
.L_x_25996:
[----:B------:R-:W-:Y:S01]  /*8aa0*/  IMAD.U32 R4, R4, -0x80000000, RZ ;  /* 0x8000000004047824 */ /* 0x000fe200078e00ff */
[----:B------:R-:W-:Y:S01]  /*8ab0*/  LEA R2, R2, 0x37800000, 0x17 ;  /* 0x3780000002027811 */ /* 0x000fe200078eb8ff */
[----:B------:R-:W-:-:S05]  /*8ac0*/  IMAD.SHL.U32 R3, R0, 0x200000, RZ ;  /* 0x0020000000037824 */ /* 0x000fca00078e00ff */
[----:B------:R-:W-:-:S07]  /*8ad0*/  LOP3.LUT R0, R2, R3, R4, 0xfe, !PT ;  /* 0x0000000302007212 */ /* 0x000fce00078efe04 */
.L_x_25995:
[----:B------:R-:W-:Y:S05]  /*8ae0*/  BSYNC B0 ;  /* 0x0000000000007941 */ /* 0x000fea0003800000 */
.L_x_25994:
[----:B------:R-:W-:-:S04]  /*8af0*/  FSETP.NEU.FTZ.AND P0, PT, R0, RZ, PT ;  /* 0x000000ff0000720b */ /* 0x000fc80003f1d000 */
[----:B------:R-:W-:-:S05]  /*8b00*/  SEL R3, RZ, 0x1, !P0 ;  /* 0x00000001ff037807 */ /* 0x000fca0004000000 */
[----:B------:R1:W-:Y:S01]  /*8b10*/  STG.E.U8 desc[UR36][R16.64], R3 ;  /* 0x0000000310007986 */ /* 0x0003e2000c101124 */
[----:B------:R-:W-:Y:S05]  /*8b20*/  BRA `(.L_x_25948) ;  /* 0x0000001400dc7947 */ /* 0x000fea0003800000 */
.L_x_25993:
        /* <DEDUP_REMOVED lines=21> */
.L_x_26001:
[----:B------:R-:W-:Y:S05]  /*8c80*/  BSYNC B1 ;  /* 0x0000000000017941 */ /* 0x000fea0003800000 */
.L_x_26000:
[----:B------:R-:W-:Y:S01]  /*8c90*/  IMAD.U32 R4, R4, -0x80000000, RZ ;  /* 0x8000000004047824 */ /* 0x000fe200078e00ff */
[----:B------:R-:W-:Y:S01]  /*8ca0*/  LEA R2, R2, 0x37800000, 0x17 ;  /* 0x3780000002027811 */ /* 0x000fe200078eb8ff */
[----:B------:R-:W-:-:S05]  /*8cb0*/  IMAD.SHL.U32 R3, R0, 0x200000, RZ ;  /* 0x0020000000037824 */ /* 0x000fca00078e00ff */
[----:B------:R-:W-:-:S07]  /*8cc0*/  LOP3.LUT R0, R2, R3, R4, 0xfe, !PT ;  /* 0x0000000302007212 */ /* 0x000fce00078efe04 */
.L_x_25999:
[----:B------:R-:W-:Y:S05]  /*8cd0*/  BSYNC B0 ;  /* 0x0000000000007941 */ /* 0x000fea0003800000 */
.L_x_25998:
[----:B------:R-:W-:Y:S01]  /*8ce0*/  FMUL.FTZ R0, R0, 1 ;  /* 0x3f80000000007820 */ /* 0x000fe20000410000 */
[----:B------:R-:W-:-:S03]  /*8cf0*/  CS2R R6, SRZ ;  /* 0x0000000000067805 */ /* 0x000fc6000001ff00 */
[----:B0-----:R-:W0:Y:S02]  /*8d00*/  F2F.F64.F32 R4, R0 ;  /* 0x0000000000047310 */ /* 0x001e240000201800 */
[----:B0-----:R0:W-:Y:S01]  /*8d10*/  STG.E.128 desc[UR36][R16.64], R4 ;  /* 0x0000000410007986 */ /* 0x0011e2000c101d24 */
[----:B------:R-:W-:Y:S05]  /*8d20*/  BRA `(.L_x_25948) ;  /* 0x00000014005c7947 */ /* 0x000fea0003800000 */
.L_x_25992:
        /* <DEDUP_REMOVED lines=27> */
.L_x_26007:
[----:B------:R-:W-:Y:S05]  /*8ee0*/  BSYNC B1 ;  /* 0x0000000000017941 */ /* 0x000fea0003800000 */
.L_x_26006:
[----:B------:R-:W-:Y:S01]  /*8ef0*/  IMAD.U32 R4, R4, -0x80000000, RZ ;  /* 0x8000000004047824 */ /* 0x000fe200078e00ff */
[----:B------:R-:W-:Y:S01]  /*8f00*/  LEA R2, R2, 0x37800000, 0x17 ;  /* 0x3780000002027811 */ /* 0x000fe200078eb8ff */
[----:B------:R-:W-:-:S05]  /*8f10*/  IMAD.SHL.U32 R3, R0, 0x200000, RZ ;  /* 0x0020000000037824 */ /* 0x000fca00078e00ff */
[----:B------:R-:W-:-:S07]  /*8f20*/  LOP3.LUT R0, R2, R3, R4, 0xfe, !PT ;  /* 0x0000000302007212 */ /* 0x000fce00078efe04 */
.L_x_26005:
[----:B------:R-:W-:Y:S05]  /*8f30*/  BSYNC B0 ;  /* 0x0000000000007941 */ /* 0x000fea0003800000 */
.L_x_26004:
        /* <DEDUP_REMOVED lines=14> */
.L_x_26009:
[----:B------:R-:W-:Y:S05]  /*9020*/  BSYNC B0 ;  /* 0x0000000000007941 */ /* 0x000fea0003800000 */
.L_x_26008:
[----:B------:R-:W-:-:S05]  /*9030*/  LOP3.LUT R5, R2, R5, RZ, 0xfc, !PT ;  /* 0x0000000502057212 */ /* 0x000fca00078efcff */
[----:B------:R0:W-:Y:S01]  /*9040*/  STG.E.U8 desc[UR36][R16.64], R5 ;  /* 0x0000000510007986 */ /* 0x0001e2000c101124 */
[----:B------:R-:W-:Y:S05]  /*9050*/  BRA `(.L_x_25948) ;  /* 0x0000001000907947 */ /* 0x000fea0003800000 */
.L_x_26003:
        /* <DEDUP_REMOVED lines=21> */
.L_x_26013:
[----:B------:R-:W-:Y:S05]  /*91b0*/  BSYNC B1 ;  /* 0x0000000000017941 */ /* 0x000fea0003800000 */
.L_x_26012:
[----:B------:R-:W-:Y:S01]  /*91c0*/  IMAD.U32 R4, R4, -0x80000000, RZ ;  /* 0x8000000004047824 */ /* 0x000fe200078e00ff */
[----:B------:R-:W-:Y:S01]  /*91d0*/  LEA R2, R2, 0x37800000, 0x17 ;  /* 0x3780000002027811 */ /* 0x000fe200078eb8ff */
[----:B------:R-:W-:-:S05]  /*91e0*/  IMAD.SHL.U32 R3, R0, 0x200000, RZ ;  /* 0x0020000000037824 */ /* 0x000fca00078e00ff */
[----:B------:R-:W-:-:S07]  /*91f0*/  LOP3.LUT R0, R2, R3, R4, 0xfe, !PT ;  /* 0x0000000302007212 */ /* 0x000fce00078efe04 */
.L_x_26011:
[----:B------:R-:W-:Y:S05]  /*9200*/  BSYNC B0 ;  /* 0x0000000000007941 */ /* 0x000fea0003800000 */
.L_x_26010:
        /* <DEDUP_REMOVED lines=12> */
.L_x_26015:
[----:B------:R-:W-:Y:S01]  /*92d0*/  IMAD.MOV.U32 R2, RZ, RZ, 0x7f ;  /* 0x0000007fff027424 */ /* 0x000fe200078e00ff */
[----:B------:R-:W-:-:S04]  /*92e0*/  ISETP.GT.U32.AND P0, PT, R4, 0x7f800000, PT ;  /* 0x7f8000000400780c */ /* 0x000fc80003f04070 */
[----:B------:R-:W-:-:S09]  /*92f0*/  SEL R2, R2, 0x7c, P0 ;  /* 0x0000007c02027807 */ /* 0x000fd20000000000 */
.L_x_26016:
[----:B------:R-:W-:Y:S05]  /*9300*/  BSYNC B0 ;  /* 0x0000000000007941 */ /* 0x000fea0003800000 */
.L_x_26014:
[----:B------:R-:W-:-:S04]  /*9310*/  LOP3.LUT R0, R0, 0x80000000, RZ, 0xc0, !PT ;  /* 0x8000000000007812 */ /* 0x000fc800078ec0ff */
[----:B------:R-:W-:-:S04]  /*9320*/  SHF.R.U32.HI R3, RZ, 0x18, R0 ;  /* 0x00000018ff037819 */ /* 0x000fc80000011600 */
[----:B------:R-:W-:-:S05]  /*9330*/  LOP3.LUT R3, R2, R3, RZ, 0xfc, !PT ;  /* 0x0000000302037212 */ /* 0x000fca00078efcff */
[----:B------:R0:W-:Y:S01]  /*9340*/  STG.E.U8 desc[UR36][R16.64], R3 ;  /* 0x0000000310007986 */ /* 0x0001e2000c101124 */
[----:B------:R-:W-:Y:S05]  /*9350*/  BRA `(.L_x_25948) ;  /* 0x0000000c00d07947 */ /* 0x000fea0003800000 */
.L_x_26002:
        /* <DEDUP_REMOVED lines=21> */
.L_x_26020:
[----:B------:R-:W-:Y:S05]  /*94b0*/  BSYNC B1 ;  /* 0x0000000000017941 */ /* 0x000fea0003800000 */
.L_x_26019:
[----:B------:R-:W-:Y:S01]  /*94c0*/  IMAD.U32 R4, R4, -0x80000000, RZ ;  /* 0x8000000004047824 */ /* 0x000fe200078e00ff */
[----:B------:R-:W-:Y:S01]  /*94d0*/  LEA R2, R2, 0x37800000, 0x17 ;  /* 0x3780000002027811 */ /* 0x000fe200078eb8ff */
[----:B------:R-:W-:-:S05]  /*94e0*/  IMAD.SHL.U32 R3, R0, 0x200000, RZ ;  /* 0x0020000000037824 */ /* 0x000fca00078e00ff */
[----:B------:R-:W-:-:S07]  /*94f0*/  LOP3.LUT R0, R2, R3, R4, 0xfe, !PT ;  /* 0x0000000302007212 */ /* 0x000fce00078efe04 */
.L_x_26018:
[----:B------:R-:W-:Y:S05]  /*9500*/  BSYNC B0 ;  /* 0x0000000000007941 */ /* 0x000fea0003800000 */
.L_x_26017:
[----:B------:R-:W-:-:S05]  /*9510*/  F2FP.BF16.F32.PACK_AB R0, RZ, R0 ;  /* 0x00000000ff00723e */ /* 0x000fca00000010ff */
[----:B------:R1:W-:Y:S01]  /*9520*/  STG.E.U16 desc[UR36][R16.64], R0 ;  /* 0x0000000010007986 */ /* 0x0003e2000c101524 */
[----:B------:R-:W-:Y:S05]  /*9530*/  BRA `(.L_x_25948) ;  /* 0x0000000c00587947 */ /* 0x000fea0003800000 */
.L_x_25991:
        /* <DEDUP_REMOVED lines=29> */
.L_x_26027:
[----:B------:R-:W-:Y:S05]  /*9710*/  BSYNC B1 ;  /* 0x0000000000017941 */ /* 0x000fea0003800000 */
.L_x_26026:
[----:B------:R-:W-:Y:S01]  /*9720*/  IMAD.U32 R4, R4, -0x80000000, RZ ;  /* 0x8000000004047824 */ /* 0x000fe200078e00ff */
[----:B------:R-:W-:Y:S01]  /*9730*/  LEA R2, R2, 0x37800000, 0x17 ;  /* 0x3780000002027811 */ /* 0x000fe200078eb8ff */
[----:B------:R-:W-:-:S05]  /*9740*/  IMAD.SHL.U32 R3, R0, 0x200000, RZ ;  /* 0x0020000000037824 */ /* 0x000fca00078e00ff */
[----:B------:R-:W-:-:S07]  /*9750*/  LOP3.LUT R0, R2, R3, R4, 0xfe, !PT ;  /* 0x0000000302007212 */ /* 0x000fce00078efe04 */
.L_x_26025:
[----:B------:R-:W-:Y:S05]  /*9760*/  BSYNC B0 ;  /* 0x0000000000007941 */ /* 0x000fea0003800000 */
.L_x_26024:
[----:B------:R-:W1:Y:S02]  /*9770*/  F2I.FTZ.U32.TRUNC.NTZ R3, R0 ;  /* 0x0000000000037305 */ /* 0x000e64000021f000 */
[----:B-1----:R1:W-:Y:S01]  /*9780*/  STG.E.U16 desc[UR36][R16.64], R3 ;  /* 0x0000000310007986 */ /* 0x0023e2000c101524 */
[----:B------:R-:W-:Y:S05]  /*9790*/  BRA `(.L_x_25948) ;  /* 0x0000000800c07947 */ /* 0x000fea0003800000 */
.L_x_26023:
        /* <DEDUP_REMOVED lines=21> */
.L_x_26031:
[----:B------:R-:W-:Y:S05]  /*98f0*/  BSYNC B1 ;  /* 0x0000000000017941 */ /* 0x000fea0003800000 */
.L_x_26030:
[----:B------:R-:W-:Y:S01]  /*9900*/  IMAD.U32 R4, R4, -0x80000000, RZ ;  /* 0x8000000004047824 */ /* 0x000fe200078e00ff */
[----:B------:R-:W-:Y:S01]  /*9910*/  LEA R2, R2, 0x37800000, 0x17 ;  /* 0x3780000002027811 */ /* 0x000fe200078eb8ff */
[----:B------:R-:W-:-:S05]  /*9920*/  IMAD.SHL.U32 R3, R0, 0x200000, RZ ;  /* 0x0020000000037824 */ /* 0x000fca00078e00ff */
[----:B------:R-:W-:-:S07]  /*9930*/  LOP3.LUT R0, R2, R3, R4, 0xfe, !PT ;  /* 0x0000000302007212 */ /* 0x000fce00078efe04 */
.L_x_26029:
[----:B------:R-:W-:Y:S05]  /*9940*/  BSYNC B0 ;  /* 0x0000000000007941 */ /* 0x000fea0003800000 */
.L_x_26028:
        /* <DEDUP_REMOVED lines=16> */
.L_x_26034:
[----:B------:R-:W-:-:S04]  /*9a50*/  LOP3.LUT R0, R0, 0x80000000, RZ, 0xc0, !PT ;  /* 0x8000000000007812 */ /* 0x000fc800078ec0ff */
[----:B------:R-:W-:-:S04]  /*9a60*/  SHF.R.U32.HI R3, RZ, 0x18, R0 ;  /* 0x00000018ff037819 */ /* 0x000fc80000011600 */
[----:B------:R-:W-:-:S04]  /*9a70*/  LOP3.LUT R2, R2, R3, RZ, 0xfc, !PT ;  /* 0x0000000302027212 */ /* 0x000fc800078efcff */
[----:B------:R-:W-:-:S07]  /*9a80*/  PRMT R8, R2, 0x7610, R8 ;  /* 0x0000761002087816 */ /* 0x000fce0000000008 */
.L_x_26033:
[----:B------:R-:W-:Y:S05]  /*9a90*/  BSYNC B0 ;  /* 0x0000000000007941 */ /* 0x000fea0003800000 */
.L_x_26032:
[----:B------:R0:W-:Y:S01]  /*9aa0*/  STG.E.U8 desc[UR36][R16.64], R8 ;  /* 0x0000000810007986 */ /* 0x0001e2000c101124 */
[----:B------:R-:W-:Y:S05]  /*9ab0*/  BRA `(.L_x_25948) ;  /* 0x0000000400f87947 */ /* 0x000fea0003800000 */
.L_x_26022:
[----:B------:R4:W-:Y:S01]  /*9ac0*/  STG.E.U8 desc[UR36][R16.64], R19 ;  /* 0x0000001310007986 */ /* 0x0009e2000c101124 */
[----:B------:R-:W-:Y:S05]  /*9ad0*/  BRA `(.L_x_25948) ;  /* 0x0000000400f07947 */ /* 0x000fea0003800000 */
.L_x_26021:
        /* <DEDUP_REMOVED lines=27> */
.L_x_26040:
[----:B------:R-:W-:Y:S05]  /*9c90*/  BSYNC B1 ;  /* 0x0000000000017941 */ /* 0x000fea0003800000 */
.L_x_26039:
[----:B------:R-:W-:Y:S01]  /*9ca0*/  IMAD.U32 R4, R4, -0x80000000, RZ ;  /* 0x8000000004047824 */ /* 0x000fe200078e00ff */
[----:B------:R-:W-:Y:S01]  /*9cb0*/  LEA R2, R2, 0x37800000, 0x17 ;  /* 0x3780000002027811 */ /* 0x000fe200078eb8ff */
[----:B------:R-:W-:-:S05]  /*9cc0*/  IMAD.SHL.U32 R3, R0, 0x200000, RZ ;  /* 0x0020000000037824 */ /* 0x000fca00078e00ff */
[----:B------:R-:W-:-:S07]  /*9cd0*/  LOP3.LUT R0, R2, R3, R4, 0xfe, !PT ;  /* 0x0000000302007212 */ /* 0x000fce00078efe04 */
.L_x_26038:
[----:B------:R-:W-:Y:S05]  /*9ce0*/  BSYNC B0 ;  /* 0x0000000000007941 */ /* 0x000fea0003800000 */
.L_x_26037:
        /* <DEDUP_REMOVED lines=15> */
.L_x_25943:
        /* <DEDUP_REMOVED lines=16> */
.L_x_26041:
[----:B------:R-:W-:Y:S05]  /*9ee0*/  BRA `(.L_x_25948) ;  /* 0x0000000000ec7947 */ /* 0x000fea0003800000 */
.L_x_26036:
        /* <DEDUP_REMOVED lines=21> */
.L_x_26045:
[----:B------:R-:W-:Y:S05]  /*a040*/  BSYNC B1 ;  /* 0x0000000000017941 */ /* 0x000fea0003800000 */
.L_x_26044:
[----:B------:R-:W-:Y:S01]  /*a050*/  IMAD.U32 R4, R4, -0x80000000, RZ ;  /* 0x8000000004047824 */ /* 0x000fe200078e00ff */
[----:B------:R-:W-:Y:S01]  /*a060*/  LEA R2, R2, 0x37800000, 0x17 ;  /* 0x3780000002027811 */ /* 0x000fe200078eb8ff */
[----:B------:R-:W-:-:S05]  /*a070*/  IMAD.SHL.U32 R3, R0, 0x200000, RZ ;  /* 0x0020000000037824 */ /* 0x000fca00078e00ff */
[----:B------:R-:W-:-:S07]  /*a080*/  LOP3.LUT R2, R2, R3, R4, 0xfe, !PT ;  /* 0x0000000302027212 */ /* 0x000fce00078efe04 */
.L_x_26043:
[----:B------:R-:W-:Y:S05]  /*a090*/  BSYNC B0 ;  /* 0x0000000000007941 */ /* 0x000fea0003800000 */
.L_x_26042:
[----:B------:R-:W1:Y:S02]  /*a0a0*/  F2I.U64.TRUNC R2, R2 ;  /* 0x0000000200027311 */ /* 0x000e64000020d800 */
[----:B-1----:R2:W-:Y:S01]  /*a0b0*/  STG.E.64 desc[UR36][R16.64], R2 ;  /* 0x0000000210007986 */ /* 0x0025e2000c101b24 */
[----:B------:R-:W-:Y:S05]  /*a0c0*/  BRA `(.L_x_25948) ;  /* 0x0000000000747947 */ /* 0x000fea0003800000 */
.L_x_26035:
        /* <DEDUP_REMOVED lines=21> */
.L_x_26049:
[----:B------:R-:W-:Y:S05]  /*a220*/  BSYNC B1 ;  /* 0x0000000000017941 */ /* 0x000fea0003800000 */
.L_x_26048:
[----:B------:R-:W-:Y:S01]  /*a230*/  IMAD.U32 R4, R4, -0x80000000, RZ ;  /* 0x8000000004047824 */ /* 0x000fe200078e00ff */
[----:B------:R-:W-:Y:S01]  /*a240*/  LEA R2, R2, 0x37800000, 0x17 ;  /* 0x3780000002027811 */ /* 0x000fe200078eb8ff */
[----:B------:R-:W-:-:S05]  /*a250*/  IMAD.SHL.U32 R3, R0, 0x200000, RZ ;  /* 0x0020000000037824 */ /* 0x000fca00078e00ff */
[----:B------:R-:W-:-:S07]  /*a260*/  LOP3.LUT R0, R2, R3, R4, 0xfe, !PT ;  /* 0x0000000302007212 */ /* 0x000fce00078efe04 */
.L_x_26047:
[----:B------:R-:W-:Y:S05]  /*a270*/  BSYNC B0 ;  /* 0x0000000000007941 */ /* 0x000fea0003800000 */
.L_x_26046:
[----:B------:R-:W1:Y:S02]  /*a280*/  F2I.FTZ.U32.TRUNC.NTZ R3, R0 ;  /* 0x0000000000037305 */ /* 0x000e64000021f000 */
[----:B-1----:R1:W-:Y:S02]  /*a290*/  STG.E desc[UR36][R16.64], R3 ;  /* 0x0000000310007986 */ /* 0x0023e4000c101924 */
.L_x_25948:
[----:B-1----:R-:W1:Y:S01]  /*a2a0*/  S2R R0, SR_TID.X ;  /* 0x0000000000007919 */ /* 0x002e620000002100 */
[----:B0-23--:R-:W1:Y:S02]  /*a2b0*/  S2R R3, SR_CTAID.X ;  /* 0x0000000000037919 */ /* 0x00de640000002500 */
[----:B-1----:R-:W-:-:S04]  /*a2c0*/  IMAD R0, R3, 0x200, R0 ;  /* 0x0000020003007824 */ /* 0x002fc800078e0200 */
[----:B----4-:R-:W-:-:S07]  /*a2d0*/  VIADD R19, R0, 0x80 ;  /* 0x0000008000137836 */ /* 0x010fce0000000000 */
.L_x_25802:
[----:B------:R-:W-:Y:S05]  /*a2e0*/  BSYNC B7 ;  /* 0x0000000000077941 */ /* 0x000fea0003800000 */
.L_x_25801:
        /* <DEDUP_REMOVED lines=384> */
.L_x_26052:
        /* <DEDUP_REMOVED lines=22> */
.L_x_26056:
[----:B------:R-:W2:Y:S02]  /*bc50*/  LDG.E.U8 R2, desc[UR36][R2.64] ;  /* 0x0000002402027981 */ /* 0x000ea4000c1e1100 */
[----:B--2---:R-:W-:-:S04]  /*bc60*/  ISETP.NE.AND P0, PT, R2, RZ, PT ;  /* 0x000000ff0200720c */ /* 0x004fc80003f05270 */
[----:B------:R-:W-:Y:S01]  /*bc70*/  P2R R22, PR, RZ, 0x1 ;  /* 0x00000001ff167803 */ /* 0x000fe20000000000 */
[----:B------:R-:W-:Y:S08]  /*bc80*/  BRA `(.L_x_26058) ;  /* 0x0000000c00c47947 */ /* 0x000ff00003800000 */
.L_x_26055:
        /* <DEDUP_REMOVED lines=11> */
.L_x_26060:
[----:B------:R-:W2:Y:S02]  /*bd40*/  LDG.E R2, desc[UR36][R2.64] ;  /* 0x0000002402027981 */ /* 0x000ea4000c1e1900 */
[----:B--2---:R-:W-:-:S04]  /*bd50*/  ISETP.NE.AND P0, PT, R2, RZ, PT ;  /* 0x000000ff0200720c */ /* 0x004fc80003f05270 */
[----:B------:R-:W-:Y:S01]  /*bd60*/  P2R R22, PR, RZ, 0x1 ;  /* 0x00000001ff167803 */ /* 0x000fe20000000000 */
[----:B------:R-:W-:Y:S08]  /*bd70*/  BRA `(.L_x_26058) ;  /* 0x0000000c00887947 */ /* 0x000ff00003800000 */
.L_x_26059:
[----:B------:R-:W2:Y:S02]  /*bd80*/  LDG.E.U16 R2, desc[UR36][R2.64] ;  /* 0x0000002402027981 */ /* 0x000ea4000c1e1500 */
[----:B--2---:R-:W-:-:S04]  /*bd90*/  ISETP.NE.AND P0, PT, R2, RZ, PT ;  /* 0x000000ff0200720c */ /* 0x004fc80003f05270 */
[----:B------:R-:W-:Y:S01]  /*bda0*/  P2R R22, PR, RZ, 0x1 ;  /* 0x00000001ff167803 */ /* 0x000fe20000000000 */
[----:B------:R-:W-:Y:S08]  /*bdb0*/  BRA `(.L_x_26058) ;  /* 0x0000000c00787947 */ /* 0x000ff00003800000 */
.L_x_26054:
        /* <DEDUP_REMOVED lines=10> */
.L_x_26062:
[----:B------:R-:W2:Y:S02]  /*be60*/  LDG.E.U16 R0, desc[UR36][R2.64] ;  /* 0x0000002402007981 */ /* 0x000ea4000c1e1500 */
[----:B--2---:R-:W-:-:S05]  /*be70*/  HADD2.F32 R0, -RZ, R0.H0_H0 ;  /* 0x20000000ff007230 */ /* 0x004fca0000004100 */
[----:B------:R-:W-:-:S04]  /*be80*/  FSETP.NEU.FTZ.AND P0, PT, R0, RZ, PT ;  /* 0x000000ff0000720b */ /* 0x000fc80003f1d000 */
[----:B------:R-:W-:Y:S01]  /*be90*/  P2R R22, PR, RZ, 0x1 ;  /* 0x00000001ff167803 */ /* 0x000fe20000000000 */
[----:B------:R-:W-:Y:S08]  /*bea0*/  BRA `(.L_x_26058) ;  /* 0x0000000c003c7947 */ /* 0x000ff00003800000 */
.L_x_26061:
        /* <DEDUP_REMOVED lines=12> */
.L_x_26064:
        /* <DEDUP_REMOVED lines=11> */
.L_x_26063:
[----:B------:R-:W2:Y:S02]  /*c020*/  LDG.E.64 R2, desc[UR36][R2.64] ;  /* 0x0000002402027981 */ /* 0x000ea4000c1e1b00 */
[----:B--2---:R-:W-:-:S06]  /*c030*/  DSETP.NEU.AND P0, PT, R2, RZ, PT ;  /* 0x000000ff0200722a */ /* 0x004fcc0003f0d000 */
[----:B------:R-:W-:Y:S01]  /*c040*/  P2R R22, PR, RZ, 0x1 ;  /* 0x00000001ff167803 */ /* 0x000fe20000000000 */
[----:B------:R-:W-:Y:S07]  /*c050*/  BRA `(.L_x_26058) ;  /* 0x0000000800d07947 */ /* 0x000fee0003800000 */
.L_x_26053:
        /* <DEDUP_REMOVED lines=12> */
.L_x_26067:
[----:B------:R-:W2:Y:S02]  /*c120*/  LDG.E.128 R4, desc[UR36][R2.64] ;  /* 0x0000002402047981 */ /* 0x000ea4000c1e1d00 */
[----:B--2---:R-:W-:-:S06]  /*c130*/  DSETP.NEU.AND P0, PT, R6, RZ, PT ;  /* 0x000000ff0600722a */ /* 0x004fcc0003f0d000 */
[----:B------:R-:W-:-:S06]  /*c140*/  DSETP.NEU.OR P0, PT, R4, RZ, P0 ;  /* 0x000000ff0400722a */ /* 0x000fcc000070d400 */
[----:B------:R-:W-:Y:S01]  /*c150*/  P2R R22, PR, RZ, 0x1 ;  /* 0x00000001ff167803 */ /* 0x000fe20000000000 */
[----:B------:R-:W-:Y:S07]  /*c160*/  BRA `(.L_x_26058) ;  /* 0x00000008008c7947 */ /* 0x000fee0003800000 */
.L_x_26066:
        /* <DEDUP_REMOVED lines=28> */
.L_x_26069:
        /* <DEDUP_REMOVED lines=15> */
.L_x_26068:
[----:B------:R-:W2:Y:S02]  /*c420*/  LDG.E.U16 R0, desc[UR36][R2.64] ;  /* 0x0000002402007981 */ /* 0x000ea4000c1e1500 */
[----:B--2---:R-:W-:-:S05]  /*c430*/  IMAD.U32 R0, R0, 0x10000, RZ ;  /* 0x0001000000007824 */ /* 0x004fca00078e00ff */
[----:B------:R-:W-:-:S04]  /*c440*/  FSETP.NEU.FTZ.AND P0, PT, R0, RZ, PT ;  /* 0x000000ff0000720b */ /* 0x000fc80003f1d000 */
[----:B------:R-:W-:Y:S01]  /*c450*/  P2R R22, PR, RZ, 0x1 ;  /* 0x00000001ff167803 */ /* 0x000fe20000000000 */
[----:B------:R-:W-:Y:S08]  /*c460*/  BRA `(.L_x_26058) ;  /* 0x0000000400cc7947 */ /* 0x000ff00003800000 */
.L_x_26065:
        /* <DEDUP_REMOVED lines=12> */
.L_x_26072:
        /* <DEDUP_REMOVED lines=21> */
.L_x_26076:
[----:B------:R-:W-:Y:S05]  /*c680*/  BSYNC B1 ;  /* 0x0000000000017941 */ /* 0x000fea0003800000 */
.L_x_26075:
[----:B------:R-:W-:Y:S01]  /*c690*/  LEA R3, R0, 0x3b800000, 0x17 ;  /* 0x3b80000000037811 */ /* 0x000fe200078eb8ff */
[----:B------:R-:W-:-:S05]  /*c6a0*/  IMAD.SHL.U32 R0, R2, 0x100000, RZ ;  /* 0x0010000002007824 */ /* 0x000fca00078e00ff */
[----:B------:R-:W-:-:S07]  /*c6b0*/  LOP3.LUT R0, R3, R0, R4, 0xfe, !PT ;  /* 0x0000000003007212 */ /* 0x000fce00078efe04 */
.L_x_26074:
[----:B------:R-:W-:Y:S05]  /*c6c0*/  BSYNC B0 ;  /* 0x0000000000007941 */ /* 0x000fea0003800000 */
.L_x_26073:
[----:B------:R-:W-:-:S04]  /*c6d0*/  FSETP.NEU.FTZ.AND P0, PT, R0, RZ, PT ;  /* 0x000000ff0000720b */ /* 0x000fc80003f1d000 */
[----:B------:R-:W-:Y:S01]  /*c6e0*/  P2R R22, PR, RZ, 0x1 ;  /* 0x00000001ff167803 */ /* 0x000fe20000000000 */
[----:B------:R-:W-:Y:S08]  /*c6f0*/  BRA `(.L_x_26058) ;  /* 0x0000000400287947 */ /* 0x000ff00003800000 */
.L_x_26071:
        /* <DEDUP_REMOVED lines=21> */
.L_x_26080:
[----:B------:R-:W-:Y:S05]  /*c850*/  BSYNC B1 ;  /* 0x0000000000017941 */ /* 0x000fea0003800000 */
.L_x_26079:
[----:B------:R-:W-:Y:S01]  /*c860*/  LEA R3, R0, 0x37800000, 0x17 ;  /* 0x3780000000037811 */ /* 0x000fe200078eb8ff */
[----:B------:R-:W-:-:S05]  /*c870*/  IMAD.SHL.U32 R0, R2, 0x200000, RZ ;  /* 0x0020000002007824 */ /* 0x000fca00078e00ff */
[----:B------:R-:W-:-:S07]  /*c880*/  LOP3.LUT R0, R3, R0, R4, 0xfe, !PT ;  /* 0x0000000003007212 */ /* 0x000fce00078efe04 */
.L_x_26078:
[----:B------:R-:W-:Y:S05]  /*c890*/  BSYNC B0 ;  /* 0x0000000000007941 */ /* 0x000fea0003800000 */
.L_x_26077:
[----:B------:R-:W-:-:S04]  /*c8a0*/  FSETP.NEU.FTZ.AND P0, PT, R0, RZ, PT ;  /* 0x000000ff0000720b */ /* 0x000fc80003f1d000 */
[----:B------:R-:W-:Y:S01]  /*c8b0*/  P2R R22, PR, RZ, 0x1 ;  /* 0x00000001ff167803 */ /* 0x000fe20000000000 */
[----:B------:R-:W-:Y:S08]  /*c8c0*/  BRA `(.L_x_26058) ;  /* 0x0000000000b47947 */ /* 0x000ff00003800000 */
.L_x_26070:
        /* <DEDUP_REMOVED lines=14> */
.L_x_26084:
[----:B------:R-:W-:Y:S05]  /*c9b0*/  BSYNC B0 ;  /* 0x0000000000007941 */ /* 0x000fea0003800000 */
.L_x_26083:
[----:B------:R-:W-:-:S04]  /*c9c0*/  FSETP.NEU.FTZ.AND P0, PT, R0, RZ, PT ;  /* 0x000000ff0000720b */ /* 0x000fc80003f1d000 */
[----:B------:R-:W-:Y:S01]  /*c9d0*/  P2R R22, PR, RZ, 0x1 ;  /* 0x00000001ff167803 */ /* 0x000fe20000000000 */
[----:B------:R-:W-:Y:S08]  /*c9e0*/  BRA `(.L_x_26058) ;  /* 0x00000000006c7947 */ /* 0x000ff00003800000 */
.L_x_26057:
        /* <DEDUP_REMOVED lines=16> */
.L_x_26085:
[----:B------:R-:W-:-:S04]  /*caf0*/  PLOP3.LUT P0, PT, PT, PT, PT, 0x8, 0x0 ;  /* 0x000000000000781c */ /* 0x000fc80003f0e170 */
[----:B------:R-:W-:Y:S01]  /*cb00*/  P2R R22, PR, RZ, 0x1 ;  /* 0x00000001ff167803 */ /* 0x000fe20000000000 */
[----:B------:R-:W-:Y:S08]  /*cb10*/  BRA `(.L_x_26058) ;  /* 0x0000000000207947 */ /* 0x000ff00003800000 */
.L_x_26082:
[----:B------:R-:W2:Y:S02]  /*cb20*/  LDG.E.64 R2, desc[UR36][R2.64] ;  /* 0x0000002402027981 */ /* 0x000ea4000c1e1b00 */
[----:B--2---:R-:W-:-:S04]  /*cb30*/  ISETP.NE.U32.AND P0, PT, R2, RZ, PT ;  /* 0x000000ff0200720c */ /* 0x004fc80003f05070 */
[----:B------:R-:W-:-:S04]  /*cb40*/  ISETP.NE.AND.EX P0, PT, R3, RZ, PT, P0 ;  /* 0x000000ff0300720c */ /* 0x000fc80003f05300 */
[----:B------:R-:W-:Y:S01]  /*cb50*/  P2R R22, PR, RZ, 0x1 ;  /* 0x00000001ff167803 */ /* 0x000fe20000000000 */
[----:B------:R-:W-:Y:S08]  /*cb60*/  BRA `(.L_x_26058) ;  /* 0x00000000000c7947 */ /* 0x000ff00003800000 */
.L_x_26081:
[----:B------:R-:W2:Y:S02]  /*cb70*/  LDG.E R2, desc[UR36][R2.64] ;  /* 0x0000002402027981 */ /* 0x000ea4000c1e1900 */
[----:B--2---:R-:W-:-:S04]  /*cb80*/  ISETP.NE.AND P0, PT, R2, RZ, PT ;  /* 0x000000ff0200720c */ /* 0x004fc80003f05270 */
[----:B------:R-:W-:-:S09]  /*cb90*/  P2R R22, PR, RZ, 0x1 ;  /* 0x00000001ff167803 */ /* 0x000fd20000000000 */
.L_x_26058:
        /* <DEDUP_REMOVED lines=36> */
.L_x_26094:
[----:B------:R-:W-:-:S04]  /*cde0*/  LOP3.LUT R2, R5, 0x80000000, RZ, 0xc0, !PT ;  /* 0x8000000005027812 */ /* 0x000fc800078ec0ff */
[----:B------:R-:W-:-:S04]  /*cdf0*/  SHF.R.U32.HI R3, RZ, 0x18, R2 ;  /* 0x00000018ff037819 */ /* 0x000fc80000011602 */
[----:B------:R-:W-:-:S04]  /*ce00*/  LOP3.LUT R0, R0, R3, RZ, 0xfc, !PT ;  /* 0x0000000300007212 */ /* 0x000fc800078efcff */
[----:B------:R-:W-:Y:S01]  /*ce10*/  PRMT R23, R0, 0x7610, R23 ;  /* 0x0000761000177816 */ /* 0x000fe20000000017 */
[----:B------:R-:W-:Y:S06]  /*ce20*/  BRA `(.L_x_26093) ;  /* 0x0000002000b47947 */ /* 0x000fec0003800000 */
.L_x_26091:
        /* <DEDUP_REMOVED lines=17> */
.L_x_26095:
[----:B------:R-:W-:-:S04]  /*cf40*/  LOP3.LUT R2, R5, 0x80000000, RZ, 0xc0, !PT ;  /* 0x8000000005027812 */ /* 0x000fc800078ec0ff */
[----:B------:R-:W-:-:S04]  /*cf50*/  SHF.R.U32.HI R3, RZ, 0x18, R2 ;  /* 0x00000018ff037819 */ /* 0x000fc80000011602 */
[----:B------:R-:W-:-:S04]  /*cf60*/  LOP3.LUT R0, R0, R3, RZ, 0xfc, !PT ;  /* 0x0000000300007212 */ /* 0x000fc800078efcff */
[----:B------:R-:W-:Y:S01]  /*cf70*/  PRMT R23, R0, 0x7610, R23 ;  /* 0x0000761000177816 */ /* 0x000fe20000000017 */
[----:B------:R-:W-:Y:S06]  /*cf80*/  BRA `(.L_x_26093) ;  /* 0x00000020005c7947 */ /* 0x000fec0003800000 */
.L_x_26090:
        /* <DEDUP_REMOVED lines=26> */
.L_x_26098:
[----:B------:R-:W-:-:S04]  /*d130*/  LOP3.LUT R2, R5, 0x80000000, RZ, 0xc0, !PT ;  /* 0x8000000005027812 */ /* 0x000fc800078ec0ff */
[----:B------:R-:W-:-:S04]  /*d140*/  SHF.R.U32.HI R3, RZ, 0x18, R2 ;  /* 0x00000018ff037819 */ /* 0x000fc80000011602 */
[----:B------:R-:W-:-:S04]  /*d150*/  LOP3.LUT R0, R0, R3, RZ, 0xfc, !PT ;  /* 0x0000000300007212 */ /* 0x000fc800078efcff */
[----:B------:R-:W-:Y:S01]  /*d160*/  PRMT R23, R0, 0x7610, R23 ;  /* 0x0000761000177816 */ /* 0x000fe20000000017 */
[----:B------:R-:W-:Y:S06]  /*d170*/  BRA `(.L_x_26093) ;  /* 0x0000001c00e07947 */ /* 0x000fec0003800000 */
.L_x_26097:
        /* <DEDUP_REMOVED lines=17> */
.L_x_26099:
[----:B------:R-:W-:-:S04]  /*d290*/  LOP3.LUT R2, R5, 0x80000000, RZ, 0xc0, !PT ;  /* 0x8000000005027812 */ /* 0x000fc800078ec0ff */
[----:B------:R-:W-:-:S04]  /*d2a0*/  SHF.R.U32.HI R3, RZ, 0x18, R2 ;  /* 0x00000018ff037819 */ /* 0x000fc80000011602 */
[----:B------:R-:W-:-:S04]  /*d2b0*/  LOP3.LUT R0, R0, R3, RZ, 0xfc, !PT ;  /* 0x0000000300007212 */ /* 0x000fc800078efcff */
[----:B------:R-:W-:Y:S01]  /*d2c0*/  PRMT R23, R0, 0x7610, R23 ;  /* 0x0000761000177816 */ /* 0x000fe20000000017 */
[----:B------:R-:W-:Y:S06]  /*d2d0*/  BRA `(.L_x_26093) ;  /* 0x0000001c00887947 */ /* 0x000fec0003800000 */
.L_x_26096:
        /* <DEDUP_REMOVED lines=17> */
.L_x_26100:
[----:B------:R-:W-:-:S04]  /*d3f0*/  LOP3.LUT R2, R5, 0x80000000, RZ, 0xc0, !PT ;  /* 0x8000000005027812 */ /* 0x000fc800078ec0ff */
[----:B------:R-:W-:-:S04]  /*d400*/  SHF.R.U32.HI R3, RZ, 0x18, R2 ;  /* 0x00000018ff037819 */ /* 0x000fc80000011602 */
[----:B------:R-:W-:-:S04]  /*d410*/  LOP3.LUT R0, R0, R3, RZ, 0xfc, !PT ;  /* 0x0000000300007212 */ /* 0x000fc800078efcff */
[----:B------:R-:W-:Y:S01]  /*d420*/  PRMT R23, R0, 0x7610, R23 ;  /* 0x0000761000177816 */ /* 0x000fe20000000017 */
[----:B------:R-:W-:Y:S06]  /*d430*/  BRA `(.L_x_26093) ;  /* 0x0000001c00307947 */ /* 0x000fec0003800000 */
.L_x_26089:
        /* <DEDUP_REMOVED lines=24> */
.L_x_26103:
[----:B------:R-:W-:-:S04]  /*d5c0*/  LOP3.LUT R2, R3, 0x80000000, RZ, 0xc0, !PT ;  /* 0x8000000003027812 */ /* 0x000fc800078ec0ff */
[----:B------:R-:W-:-:S04]  /*d5d0*/  SHF.R.U32.HI R3, RZ, 0x18, R2 ;  /* 0x00000018ff037819 */ /* 0x000fc80000011602 */
[----:B------:R-:W-:-:S04]  /*d5e0*/  LOP3.LUT R0, R0, R3, RZ, 0xfc, !PT ;  /* 0x0000000300007212 */ /* 0x000fc800078efcff */
[----:B------:R-:W-:Y:S01]  /*d5f0*/  PRMT R23, R0, 0x7610, R23 ;  /* 0x0000761000177816 */ /* 0x000fe20000000017 */
[----:B------:R-:W-:Y:S06]  /*d600*/  BRA `(.L_x_26093) ;  /* 0x0000001800bc7947 */ /* 0x000fec0003800000 */
.L_x_26102:
        /* <DEDUP_REMOVED lines=17> */
.L_x_26104:
[----:B------:R-:W-:-:S04]  /*d720*/  LOP3.LUT R2, R5, 0x80000000, RZ, 0xc0, !PT ;  /* 0x8000000005027812 */ /* 0x000fc800078ec0ff */
[----:B------:R-:W-:-:S04]  /*d730*/  SHF.R.U32.HI R3, RZ, 0x18, R2 ;  /* 0x00000018ff037819 */ /* 0x000fc80000011602 */
[----:B------:R-:W-:-:S04]  /*d740*/  LOP3.LUT R0, R0, R3, RZ, 0xfc, !PT ;  /* 0x0000000300007212 */ /* 0x000fc800078efcff */
[----:B------:R-:W-:Y:S01]  /*d750*/  PRMT R23, R0, 0x7610, R23 ;  /* 0x0000761000177816 */ /* 0x000fe20000000017 */
[----:B------:R-:W-:Y:S06]  /*d760*/  BRA `(.L_x_26093) ;  /* 0x0000001800647947 */ /* 0x000fec0003800000 */
.L_x_26101:
        /* <DEDUP_REMOVED lines=25> */
.L_x_26107:
[----:B------:R-:W-:-:S04]  /*d900*/  LOP3.LUT R2, R3, 0x80000000, RZ, 0xc0, !PT ;  /* 0x8000000003027812 */ /* 0x000fc800078ec0ff */
[----:B------:R-:W-:-:S04]  /*d910*/  SHF.R.U32.HI R3, RZ, 0x18, R2 ;  /* 0x00000018ff037819 */ /* 0x000fc80000011602 */
[----:B------:R-:W-:-:S04]  /*d920*/  LOP3.LUT R0, R0, R3, RZ, 0xfc, !PT ;  /* 0x0000000300007212 */ /* 0x000fc800078efcff */
[----:B------:R-:W-:Y:S01]  /*d930*/  PRMT R23, R0, 0x7610, R23 ;  /* 0x0000761000177816 */ /* 0x000fe20000000017 */
[----:B------:R-:W-:Y:S06]  /*d940*/  BRA `(.L_x_26093) ;  /* 0x0000001400ec7947 */ /* 0x000fec0003800000 */
.L_x_26106:
        /* <DEDUP_REMOVED lines=17> */
.L_x_26108:
[----:B------:R-:W-:-:S04]  /*da60*/  LOP3.LUT R2, R5, 0x80000000, RZ, 0xc0, !PT ;  /* 0x8000000005027812 */ /* 0x000fc800078ec0ff */
[----:B------:R-:W-:-:S04]  /*da70*/  SHF.R.U32.HI R3, RZ, 0x18, R2 ;  /* 0x00000018ff037819 */ /* 0x000fc80000011602 */
[----:B------:R-:W-:-:S04]  /*da80*/  LOP3.LUT R0, R0, R3, RZ, 0xfc, !PT ;  /* 0x0000000300007212 */ /* 0x000fc800078efcff */
[----:B------:R-:W-:Y:S01]  /*da90*/  PRMT R23, R0, 0x7610, R23 ;  /* 0x0000761000177816 */ /* 0x000fe20000000017 */
[----:B------:R-:W-:Y:S06]  /*daa0*/  BRA `(.L_x_26093) ;  /* 0x0000001400947947 */ /* 0x000fec0003800000 */
.L_x_26105:
        /* <DEDUP_REMOVED lines=21> */
.L_x_26109:
[----:B------:R-:W-:-:S04]  /*dc00*/  LOP3.LUT R0, R0, 0x80000000, RZ, 0xc0, !PT ;  /* 0x8000000000007812 */ /* 0x000fc800078ec0ff */
[----:B------:R-:W-:-:S04]  /*dc10*/  SHF.R.U32.HI R3, RZ, 0x18, R0 ;  /* 0x00000018ff037819 */ /* 0x000fc80000011600 */
[----:B------:R-:W-:-:S04]  /*dc20*/  LOP3.LUT R2, R2, R3, RZ, 0xfc, !PT ;  /* 0x0000000302027212 */ /* 0x000fc800078efcff */
[----:B------:R-:W-:Y:S01]  /*dc30*/  PRMT R23, R2, 0x7610, R23 ;  /* 0x0000761002177816 */ /* 0x000fe20000000017 */
[----:B------:R-:W-:Y:S06]  /*dc40*/  BRA `(.L_x_26093) ;  /* 0x00000014002c7947 */ /* 0x000fec0003800000 */
.L_x_26088:
        /* <DEDUP_REMOVED lines=27> */
.L_x_26113:
[----:B------:R-:W-:Y:S01]  /*de00*/  PRMT R23, R0, 0x7610, R23 ;  /* 0x0000761000177816 */ /* 0x000fe20000000017 */
[----:B------:R-:W-:Y:S06]  /*de10*/  BRA `(.L_x_26093) ;  /* 0x0000001000b87947 */ /* 0x000fec0003800000 */
.L_x_26112:
        /* <DEDUP_REMOVED lines=21> */
.L_x_26114:
[----:B------:R-:W-:-:S04]  /*df70*/  LOP3.LUT R2, R5, 0x80000000, RZ, 0xc0, !PT ;  /* 0x8000000005027812 */ /* 0x000fc800078ec0ff */
[----:B------:R-:W-:-:S04]  /*df80*/  SHF.R.U32.HI R3, RZ, 0x18, R2 ;  /* 0x00000018ff037819 */ /* 0x000fc80000011602 */
[----:B------:R-:W-:-:S04]  /*df90*/  LOP3.LUT R0, R0, R3, RZ, 0xfc, !PT ;  /* 0x0000000300007212 */ /* 0x000fc800078efcff */
[----:B------:R-:W-:Y:S01]  /*dfa0*/  PRMT R23, R0, 0x7610, R23 ;  /* 0x0000761000177816 */ /* 0x000fe20000000017 */
[----:B------:R-:W-:Y:S06]  /*dfb0*/  BRA `(.L_x_26093) ;  /* 0x0000001000507947 */ /* 0x000fec0003800000 */
.L_x_26111:
        /* <DEDUP_REMOVED lines=42> */
.L_x_26117:
[----:B------:R-:W-:-:S04]  /*e260*/  LOP3.LUT R0, R5, 0x80000000, R0, 0xc8, !PT ;  /* 0x8000000005007812 */ /* 0x000fc800078ec800 */
[----:B------:R-:W-:-:S04]  /*e270*/  SHF.R.U32.HI R3, RZ, 0x18, R0 ;  /* 0x00000018ff037819 */ /* 0x000fc80000011600 */
[----:B------:R-:W-:-:S04]  /*e280*/  LOP3.LUT R2, R2, R3, RZ, 0xfc, !PT ;  /* 0x0000000302027212 */ /* 0x000fc800078efcff */
[----:B------:R-:W-:Y:S01]  /*e290*/  PRMT R23, R2, 0x7610, R23 ;  /* 0x0000761002177816 */ /* 0x000fe20000000017 */
[----:B------:R-:W-:Y:S06]  /*e2a0*/  BRA `(.L_x_26093) ;  /* 0x0000000c00947947 */ /* 0x000fec0003800000 */
.L_x_26116:
        /* <DEDUP_REMOVED lines=25> */
.L_x_26118:
[----:B------:R-:W-:-:S05]  /*e440*/  IMAD.SHL.U32 R3, R2, 0x1000000, RZ ;  /* 0x0100000002037824 */ /* 0x000fca00078e00ff */
[----:B------:R-:W-:-:S04]  /*e450*/  LOP3.LUT R3, R3, 0x80000000, R4, 0xc8, !PT ;  /* 0x8000000003037812 */ /* 0x000fc800078ec804 */
[----:B------:R-:W-:-:S04]  /*e460*/  SHF.R.U32.HI R3, RZ, 0x18, R3 ;  /* 0x00000018ff037819 */ /* 0x000fc80000011603 */
[----:B------:R-:W-:-:S04]  /*e470*/  LOP3.LUT R0, R0, R3, RZ, 0xfc, !PT ;  /* 0x0000000300007212 */ /* 0x000fc800078efcff */
[----:B------:R-:W-:Y:S01]  /*e480*/  PRMT R23, R0, 0x7610, R23 ;  /* 0x0000761000177816 */ /* 0x000fe20000000017 */
[----:B------:R-:W-:Y:S06]  /*e490*/  BRA `(.L_x_26093) ;  /* 0x0000000c00187947 */ /* 0x000fec0003800000 */
.L_x_26115:
        /* <DEDUP_REMOVED lines=17> */
.L_x_26119:
[----:B------:R-:W-:-:S04]  /*e5b0*/  LOP3.LUT R2, R5, 0x80000000, RZ, 0xc0, !PT ;  /* 0x8000000005027812 */ /* 0x000fc800078ec0ff */
[----:B------:R-:W-:-:S04]  /*e5c0*/  SHF.R.U32.HI R3, RZ, 0x18, R2 ;  /* 0x00000018ff037819 */ /* 0x000fc80000011602 */
[----:B------:R-:W-:-:S04]  /*e5d0*/  LOP3.LUT R0, R0, R3, RZ, 0xfc, !PT ;  /* 0x0000000300007212 */ /* 0x000fc800078efcff */
[----:B------:R-:W-:Y:S01]  /*e5e0*/  PRMT R23, R0, 0x7610, R23 ;  /* 0x0000761000177816 */ /* 0x000fe20000000017 */
[----:B------:R-:W-:Y:S06]  /*e5f0*/  BRA `(.L_x_26093) ;  /* 0x0000000800c07947 */ /* 0x000fec0003800000 */
.L_x_26110:
        /* <DEDUP_REMOVED lines=28> */
.L_x_26123:
[----:B------:R-:W-:-:S04]  /*e7c0*/  LOP3.LUT R2, R5, 0x80000000, RZ, 0xc0, !PT ;  /* 0x8000000005027812 */ /* 0x000fc800078ec0ff */
[----:B------:R-:W-:-:S04]  /*e7d0*/  SHF.R.U32.HI R3, RZ, 0x18, R2 ;  /* 0x00000018ff037819 */ /* 0x000fc80000011602 */
[----:B------:R-:W-:-:S04]  /*e7e0*/  LOP3.LUT R0, R0, R3, RZ, 0xfc, !PT ;  /* 0x0000000300007212 */ /* 0x000fc800078efcff */
[----:B------:R-:W-:Y:S01]  /*e7f0*/  PRMT R23, R0, 0x7610, R23 ;  /* 0x0000761000177816 */ /* 0x000fe20000000017 */
[----:B------:R-:W-:Y:S06]  /*e800*/  BRA `(.L_x_26093) ;  /* 0x00000008003c7947 */ /* 0x000fec0003800000 */
.L_x_26122:
        /* <DEDUP_REMOVED lines=21> */
.L_x_26127:
[----:B------:R-:W-:Y:S05]  /*e960*/  BSYNC B2 ;  /* 0x0000000000027941 */ /* 0x000fea0003800000 */
.L_x_26126:
[----:B------:R-:W-:Y:S01]  /*e970*/  LEA R3, R0, 0x3b800000, 0x17 ;  /* 0x3b80000000037811 */ /* 0x000fe200078eb8ff */
[----:B------:R-:W-:-:S05]  /*e980*/  IMAD.SHL.U32 R0, R2, 0x100000, RZ ;  /* 0x0010000002007824 */ /* 0x000fca00078e00ff */
[----:B------:R-:W-:-:S07]  /*e990*/  LOP3.LUT R0, R3, R0, R4, 0xfe, !PT ;  /* 0x0000000003007212 */ /* 0x000fce00078efe04 */
.L_x_26125:
[----:B------:R-:W-:Y:S05]  /*e9a0*/  BSYNC B1 ;  /* 0x0000000000017941 */ /* 0x000fea0003800000 */
.L_x_26124:
        /* <DEDUP_REMOVED lines=15> */
.L_x_26128:
[----:B------:R-:W-:-:S04]  /*eaa0*/  LOP3.LUT R0, R0, 0x80000000, RZ, 0xc0, !PT ;  /* 0x8000000000007812 */ /* 0x000fc800078ec0ff */
[----:B------:R-:W-:-:S04]  /*eab0*/  SHF.R.U32.HI R3, RZ, 0x18, R0 ;  /* 0x00000018ff037819 */ /* 0x000fc80000011600 */
[----:B------:R-:W-:-:S04]  /*eac0*/  LOP3.LUT R2, R2, R3, RZ, 0xfc, !PT ;  /* 0x0000000302027212 */ /* 0x000fc800078efcff */
[----:B------:R-:W-:Y:S01]  /*ead0*/  PRMT R23, R2, 0x7610, R23 ;  /* 0x0000761002177816 */ /* 0x000fe20000000017 */
[----:B------:R-:W-:Y:S06]  /*eae0*/  BRA `(.L_x_26093) ;  /* 0x0000000400847947 */ /* 0x000fec0003800000 */
.L_x_26121:
[----:B------:R0:W5:Y:S01]  /*eaf0*/  LDG.E.U8 R23, desc[UR36][R2.64] ;  /* 0x0000002402177981 */ /* 0x000162000c1e1100 */
[----:B------:R-:W-:Y:S05]  /*eb00*/  BRA `(.L_x_26093) ;  /* 0x00000004007c7947 */ /* 0x000fea0003800000 */
.L_x_26120:
        /* <DEDUP_REMOVED lines=17> */
.L_x_26132:
[----:B------:R-:W-:Y:S05]  /*ec20*/  BSYNC B1 ;  /* 0x0000000000017941 */ /* 0x000fea0003800000 */
.L_x_26131:
        /* <DEDUP_REMOVED lines=13> */
.L_x_26133:
[----:B------:R-:W-:Y:S01]  /*ed00*/  PRMT R23, R0, 0x7610, R23 ;  /* 0x0000761000177816 */ /* 0x000fe20000000017 */
[----:B------:R-:W-:Y:S06]  /*ed10*/  BRA `(.L_x_26093) ;  /* 0x0000000000f87947 */ /* 0x000fec0003800000 */
.L_x_26092:
[----:B------:R-:W-:Y:S05]  /*ed20*/  BSYNC B0 ;  /* 0x0000000000007941 */ /* 0x000fea0003800000 */
.L_x_26087:
        /* <DEDUP_REMOVED lines=16> */
.L_x_26134:
[----:B------:R-:W-:Y:S01]  /*ee30*/  PRMT R23, RZ, 0x7610, R23 ;  /* 0x00007610ff177816 */ /* 0x000fe20000000017 */
[----:B------:R-:W-:Y:S06]  /*ee40*/  BRA `(.L_x_26093) ;  /* 0x0000000000ac7947 */ /* 0x000fec0003800000 */
.L_x_26130:
        /* <DEDUP_REMOVED lines=17> */
.L_x_26135:
[----:B------:R-:W-:-:S04]  /*ef60*/  LOP3.LUT R2, R5, 0x80000000, RZ, 0xc0, !PT ;  /* 0x8000000005027812 */ /* 0x000fc800078ec0ff */
[----:B------:R-:W-:-:S04]  /*ef70*/  SHF.R.U32.HI R3, RZ, 0x18, R2 ;  /* 0x00000018ff037819 */ /* 0x000fc80000011602 */
[----:B------:R-:W-:-:S04]  /*ef80*/  LOP3.LUT R0, R0, R3, RZ, 0xfc, !PT ;  /* 0x0000000300007212 */ /* 0x000fc800078efcff */
[----:B------:R-:W-:Y:S01]  /*ef90*/  PRMT R23, R0, 0x7610, R23 ;  /* 0x0000761000177816 */ /* 0x000fe20000000017 */
[----:B------:R-:W-:Y:S06]  /*efa0*/  BRA `(.L_x_26093) ;  /* 0x0000000000547947 */ /* 0x000fec0003800000 */
.L_x_26129:
        /* <DEDUP_REMOVED lines=17> */
.L_x_26136:
[----:B------:R-:W-:-:S04]  /*f0c0*/  LOP3.LUT R2, R5, 0x80000000, RZ, 0xc0, !PT ;  /* 0x8000000005027812 */ /* 0x000fc800078ec0ff */
[----:B------:R-:W-:-:S04]  /*f0d0*/  SHF.R.U32.HI R3, RZ, 0x18, R2 ;  /* 0x00000018ff037819 */ /* 0x000fc80000011602 */
[----:B------:R-:W-:-:S04]  /*f0e0*/  LOP3.LUT R0, R0, R3, RZ, 0xfc, !PT ;  /* 0x0000000300007212 */ /* 0x000fc800078efcff */
[----:B------:R-:W-:-:S07]  /*f0f0*/  PRMT R23, R0, 0x7610, R23 ;  /* 0x0000761000177816 */ /* 0x000fce0000000017 */
.L_x_26093:
[----:B------:R-:W-:Y:S05]  /*f100*/  BSYNC B6 ;  /* 0x0000000000067941 */ /* 0x000fea0003800000 */
.L_x_26086:
        /* <DEDUP_REMOVED lines=36> */
.L_x_26145:
[----:B------:R-:W-:-:S04]  /*f350*/  LOP3.LUT R0, R3, 0x80000000, RZ, 0xc0, !PT ;  /* 0x8000000003007812 */ /* 0x000fc800078ec0ff */
[----:B------:R-:W-:-:S04]  /*f360*/  SHF.R.U32.HI R3, RZ, 0x18, R0 ;  /* 0x00000018ff037819 */ /* 0x000fc80000011600 */
[----:B------:R-:W-:-:S04]  /*f370*/  LOP3.LUT R2, R2, R3, RZ, 0xfc, !PT ;  /* 0x0000000302027212 */ /* 0x000fc800078efcff */
[----:B------:R-:W-:Y:S01]  /*f380*/  PRMT R0, R2, 0x7610, R0 ;  /* 0x0000761002007816 */ /* 0x000fe20000000000 */
[----:B------:R-:W-:Y:S06]  /*f390*/  BRA `(.L_x_26144) ;  /* 0x0000002000b07947 */ /* 0x000fec0003800000 */
.L_x_26142:
        /* <DEDUP_REMOVED lines=17> */
.L_x_26146:
[----:B------:R-:W-:-:S04]  /*f4b0*/  LOP3.LUT R0, R3, 0x80000000, RZ, 0xc0, !PT ;  /* 0x8000000003007812 */ /* 0x000fc800078ec0ff */
[----:B------:R-:W-:-:S04]  /*f4c0*/  SHF.R.U32.HI R3, RZ, 0x18, R0 ;  /* 0x00000018ff037819 */ /* 0x000fc80000011600 */
[----:B------:R-:W-:-:S04]  /*f4d0*/  LOP3.LUT R2, R2, R3, RZ, 0xfc, !PT ;  /* 0x0000000302027212 */ /* 0x000fc800078efcff */
[----:B------:R-:W-:Y:S01]  /*f4e0*/  PRMT R0, R2, 0x7610, R0 ;  /* 0x0000761002007816 */ /* 0x000fe20000000000 */
[----:B------:R-:W-:Y:S06]  /*f4f0*/  BRA `(.L_x_26144) ;  /* 0x0000002000587947 */ /* 0x000fec0003800000 */
.L_x_26141:
        /* <DEDUP_REMOVED lines=26> */
.L_x_26149:
[----:B------:R-:W-:-:S04]  /*f6a0*/  LOP3.LUT R0, R3, 0x80000000, RZ, 0xc0, !PT ;  /* 0x8000000003007812 */ /* 0x000fc800078ec0ff */
[----:B------:R-:W-:-:S04]  /*f6b0*/  SHF.R.U32.HI R3, RZ, 0x18, R0 ;  /* 0x00000018ff037819 */ /* 0x000fc80000011600 */
[----:B------:R-:W-:-:S04]  /*f6c0*/  LOP3.LUT R2, R2, R3, RZ, 0xfc, !PT ;  /* 0x0000000302027212 */ /* 0x000fc800078efcff */
[----:B------:R-:W-:Y:S01]  /*f6d0*/  PRMT R0, R2, 0x7610, R0 ;  /* 0x0000761002007816 */ /* 0x000fe20000000000 */
[----:B------:R-:W-:Y:S06]  /*f6e0*/  BRA `(.L_x_26144) ;  /* 0x0000001c00dc7947 */ /* 0x000fec0003800000 */
.L_x_26148:
        /* <DEDUP_REMOVED lines=17> */
.L_x_26150:
[----:B------:R-:W-:-:S04]  /*f800*/  LOP3.LUT R0, R3, 0x80000000, RZ, 0xc0, !PT ;  /* 0x8000000003007812 */ /* 0x000fc800078ec0ff */
[----:B------:R-:W-:-:S04]  /*f810*/  SHF.R.U32.HI R3, RZ, 0x18, R0 ;  /* 0x00000018ff037819 */ /* 0x000fc80000011600 */
[----:B------:R-:W-:-:S04]  /*f820*/  LOP3.LUT R2, R2, R3, RZ, 0xfc, !PT ;  /* 0x0000000302027212 */ /* 0x000fc800078efcff */
[----:B------:R-:W-:Y:S01]  /*f830*/  PRMT R0, R2, 0x7610, R0 ;  /* 0x0000761002007816 */ /* 0x000fe20000000000 */
[----:B------:R-:W-:Y:S06]  /*f840*/  BRA `(.L_x_26144) ;  /* 0x0000001c00847947 */ /* 0x000fec0003800000 */
.L_x_26147:
        /* <DEDUP_REMOVED lines=17> */
.L_x_26151:
[----:B------:R-:W-:-:S04]  /*f960*/  LOP3.LUT R0, R3, 0x80000000, RZ, 0xc0, !PT ;  /* 0x8000000003007812 */ /* 0x000fc800078ec0ff */
[----:B------:R-:W-:-:S04]  /*f970*/  SHF.R.U32.HI R3, RZ, 0x18, R0 ;  /* 0x00000018ff037819 */ /* 0x000fc80000011600 */
[----:B------:R-:W-:-:S04]  /*f980*/  LOP3.LUT R2, R2, R3, RZ, 0xfc, !PT ;  /* 0x0000000302027212 */ /* 0x000fc800078efcff */
[----:B------:R-:W-:Y:S01]  /*f990*/  PRMT R0, R2, 0x7610, R0 ;  /* 0x0000761002007816 */ /* 0x000fe20000000000 */
[----:B------:R-:W-:Y:S06]  /*f9a0*/  BRA `(.L_x_26144) ;  /* 0x0000001c002c7947 */ /* 0x000fec0003800000 */
.L_x_26140:
        /* <DEDUP_REMOVED lines=24> */
.L_x_26154:
[----:B------:R-:W-:-:S04]  /*fb30*/  LOP3.LUT R0, R5, 0x80000000, RZ, 0xc0, !PT ;  /* 0x8000000005007812 */ /* 0x000fc800078ec0ff */
[----:B------:R-:W-:-:S04]  /*fb40*/  SHF.R.U32.HI R3, RZ, 0x18, R0 ;  /* 0x00000018ff037819 */ /* 0x000fc80000011600 */
[----:B------:R-:W-:-:S04]  /*fb50*/  LOP3.LUT R2, R2, R3, RZ, 0xfc, !PT ;  /* 0x0000000302027212 */ /* 0x000fc800078efcff */
[----:B------:R-:W-:Y:S01]  /*fb60*/  PRMT R0, R2, 0x7610, R0 ;  /* 0x0000761002007816 */ /* 0x000fe20000000000 */
[----:B------:R-:W-:Y:S06]  /*fb70*/  BRA `(.L_x_26144) ;  /* 0x0000001800b87947 */ /* 0x000fec0003800000 */
.L_x_26153:
        /* <DEDUP_REMOVED lines=17> */
.L_x_26155:
[----:B------:R-:W-:-:S04]  /*fc90*/  LOP3.LUT R0, R3, 0x80000000, RZ, 0xc0, !PT ;  /* 0x8000000003007812 */ /* 0x000fc800078ec0ff */
[----:B------:R-:W-:-:S04]  /*fca0*/  SHF.R.U32.HI R3, RZ, 0x18, R0 ;  /* 0x00000018ff037819 */ /* 0x000fc80000011600 */
[----:B------:R-:W-:-:S04]  /*fcb0*/  LOP3.LUT R2, R2, R3, RZ, 0xfc, !PT ;  /* 0x0000000302027212 */ /* 0x000fc800078efcff */
[----:B------:R-:W-:Y:S01]  /*fcc0*/  PRMT R0, R2, 0x7610, R0 ;  /* 0x0000761002007816 */ /* 0x000fe20000000000 */
[----:B------:R-:W-:Y:S06]  /*fcd0*/  BRA `(.L_x_26144) ;  /* 0x0000001800607947 */ /* 0x000fec0003800000 */
.L_x_26152:
        /* <DEDUP_REMOVED lines=25> */
.L_x_26158:
[----:B------:R-:W-:-:S04]  /*fe70*/  LOP3.LUT R0, R5, 0x80000000, RZ, 0xc0, !PT ;  /* 0x8000000005007812 */ /* 0x000fc800078ec0ff */
[----:B------:R-:W-:-:S04]  /*fe80*/  SHF.R.U32.HI R3, RZ, 0x18, R0 ;  /* 0x00000018ff037819 */ /* 0x000fc80000011600 */
[----:B------:R-:W-:-:S04]  /*fe90*/  LOP3.LUT R2, R2, R3, RZ, 0xfc, !PT ;  /* 0x0000000302027212 */ /* 0x000fc800078efcff */
[----:B------:R-:W-:Y:S01]  /*fea0*/  PRMT R0, R2, 0x7610, R0 ;  /* 0x0000761002007816 */ /* 0x000fe20000000000 */
[----:B------:R-:W-:Y:S06]  /*feb0*/  BRA `(.L_x_26144) ;  /* 0x0000001400e87947 */ /* 0x000fec0003800000 */
.L_x_26157:
        /* <DEDUP_REMOVED lines=17> */
.L_x_26159:
[----:B------:R-:W-:-:S04]  /*ffd0*/  LOP3.LUT R0, R7, 0x80000000, RZ, 0xc0, !PT ;  /* 0x8000000007007812 */ /* 0x000fc800078ec0ff */
[----:B------:R-:W-:-:S04]  /*ffe0*/  SHF.R.U32.HI R3, RZ, 0x18, R0 ;  /* 0x00000018ff037819 */ /* 0x000fc80000011600 */
[----:B------:R-:W-:-:S04]  /*fff0*/  LOP3.LUT R2, R2, R3, RZ, 0xfc, !PT ;  /* 0x0000000302027212 */ /* 0x000fc800078efcff */
[----:B------:R-:W-:Y:S01]  /*10000*/  PRMT R0, R2, 0x7610, R0 ;  /* 0x0000761002007816 */ /* 0x000fe20000000000 */
[----:B------:R-:W-:Y:S06]  /*10010*/  BRA `(.L_x_26144) ;  /* 0x0000001400907947 */ /* 0x000fec0003800000 */
.L_x_26156:
        /* <DEDUP_REMOVED lines=21> */
.L_x_26160:
[----:B------:R-:W-:-:S04]  /*10170*/  LOP3.LUT R2, R2, 0x80000000, RZ, 0xc0, !PT ;  /* 0x8000000002027812 */ /* 0x000fc800078ec0ff */
[----:B------:R-:W-:-:S04]  /*10180*/  SHF.R.U32.HI R2, RZ, 0x18, R2 ;  /* 0x00000018ff027819 */ /* 0x000fc80000011602 */
[----:B------:R-:W-:-:S04]  /*10190*/  LOP3.LUT R2, R3, R2, RZ, 0xfc, !PT ;  /* 0x0000000203027212 */ /* 0x000fc800078efcff */
[----:B------:R-:W-:Y:S01]  /*101a0*/  PRMT R0, R2, 0x7610, R0 ;  /* 0x0000761002007816 */ /* 0x000fe20000000000 */
[----:B------:R-:W-:Y:S06]  /*101b0*/  BRA `(.L_x_26144) ;  /* 0x0000001400287947 */ /* 0x000fec0003800000 */
.L_x_26139:
        /* <DEDUP_REMOVED lines=27> */
.L_x_26164:
[----:B------:R-:W-:Y:S01]  /*10370*/  PRMT R0, R2, 0x7610, R0 ;  /* 0x0000761002007816 */ /* 0x000fe20000000000 */
[----:B------:R-:W-:Y:S06]  /*10380*/  BRA `(.L_x_26144) ;  /* 0x0000001000b47947 */ /* 0x000fec0003800000 */
.L_x_26163:
        /* <DEDUP_REMOVED lines=21> */
.L_x_26165:
[----:B------:R-:W-:-:S04]  /*104e0*/  LOP3.LUT R0, R7, 0x80000000, RZ, 0xc0, !PT ;  /* 0x8000000007007812 */ /* 0x000fc800078ec0ff */
[----:B------:R-:W-:-:S04]  /*104f0*/  SHF.R.U32.HI R3, RZ, 0x18, R0 ;  /* 0x00000018ff037819 */ /* 0x000fc80000011600 */
[----:B------:R-:W-:-:S04]  /*10500*/  LOP3.LUT R2, R2, R3, RZ, 0xfc, !PT ;  /* 0x0000000302027212 */ /* 0x000fc800078efcff */
[----:B------:R-:W-:Y:S01]  /*10510*/  PRMT R0, R2, 0x7610, R0 ;  /* 0x0000761002007816 */ /* 0x000fe20000000000 */
[----:B------:R-:W-:Y:S06]  /*10520*/  BRA `(.L_x_26144) ;  /* 0x00000010004c7947 */ /* 0x000fec0003800000 */
.L_x_26162:
        /* <DEDUP_REMOVED lines=42> */
.L_x_26168:
[----:B------:R-:W-:-:S04]  /*107d0*/  LOP3.LUT R2, R5, 0x80000000, R2, 0xc8, !PT ;  /* 0x8000000005027812 */ /* 0x000fc800078ec802 */
[----:B------:R-:W-:-:S04]  /*107e0*/  SHF.R.U32.HI R2, RZ, 0x18, R2 ;  /* 0x00000018ff027819 */ /* 0x000fc80000011602 */
[----:B------:R-:W-:-:S04]  /*107f0*/  LOP3.LUT R2, R3, R2, RZ, 0xfc, !PT ;  /* 0x0000000203027212 */ /* 0x000fc800078efcff */
[----:B------:R-:W-:Y:S01]  /*10800*/  PRMT R0, R2, 0x7610, R0 ;  /* 0x0000761002007816 */ /* 0x000fe20000000000 */
[----:B------:R-:W-:Y:S06]  /*10810*/  BRA `(.L_x_26144) ;  /* 0x0000000c00907947 */ /* 0x000fec0003800000 */
.L_x_26167:
        /* <DEDUP_REMOVED lines=25> */
.L_x_26169:
[----:B------:R-:W-:-:S05]  /*109b0*/  IMAD.SHL.U32 R5, R5, 0x1000000, RZ ;  /* 0x0100000005057824 */ /* 0x000fca00078e00ff */
[----:B------:R-:W-:-:S04]  /*109c0*/  LOP3.LUT R5, R5, 0x80000000, R2, 0xc8, !PT ;  /* 0x8000000005057812 */ /* 0x000fc800078ec802 */
[----:B------:R-:W-:-:S04]  /*109d0*/  SHF.R.U32.HI R0, RZ, 0x18, R5 ;  /* 0x00000018ff007819 */ /* 0x000fc80000011605 */
[----:B------:R-:W-:Y:S01]  /*109e0*/  LOP3.LUT R0, R3, R0, RZ, 0xfc, !PT ;  /* 0x0000000003007212 */ /* 0x000fe200078efcff */
[----:B------:R-:W-:Y:S06]  /*109f0*/  BRA `(.L_x_26144) ;  /* 0x0000000c00187947 */ /* 0x000fec0003800000 */
.L_x_26166:
        /* <DEDUP_REMOVED lines=17> */
.L_x_26170:
[----:B------:R-:W-:-:S04]  /*10b10*/  LOP3.LUT R0, R3, 0x80000000, RZ, 0xc0, !PT ;  /* 0x8000000003007812 */ /* 0x000fc800078ec0ff */
[----:B------:R-:W-:-:S04]  /*10b20*/  SHF.R.U32.HI R3, RZ, 0x18, R0 ;  /* 0x00000018ff037819 */ /* 0x000fc80000011600 */
[----:B------:R-:W-:-:S04]  /*10b30*/  LOP3.LUT R2, R2, R3, RZ, 0xfc, !PT ;  /* 0x0000000302027212 */ /* 0x000fc800078efcff */
[----:B------:R-:W-:Y:S01]  /*10b40*/  PRMT R0, R2, 0x7610, R0 ;  /* 0x0000761002007816 */ /* 0x000fe20000000000 */
[----:B------:R-:W-:Y:S06]  /*10b50*/  BRA `(.L_x_26144) ;  /* 0x0000000800c07947 */ /* 0x000fec0003800000 */
.L_x_26161:
        /* <DEDUP_REMOVED lines=28> */
.L_x_26174:
[----:B------:R-:W-:-:S04]  /*10d20*/  LOP3.LUT R0, R3, 0x80000000, RZ, 0xc0, !PT ;  /* 0x8000000003007812 */ /* 0x000fc800078ec0ff */
[----:B------:R-:W-:-:S04]  /*10d30*/  SHF.R.U32.HI R3, RZ, 0x18, R0 ;  /* 0x00000018ff037819 */ /* 0x000fc80000011600 */
[----:B------:R-:W-:-:S04]  /*10d40*/  LOP3.LUT R2, R2, R3, RZ, 0xfc, !PT ;  /* 0x0000000302027212 */ /* 0x000fc800078efcff */
[----:B------:R-:W-:Y:S01]  /*10d50*/  PRMT R0, R2, 0x7610, R0 ;  /* 0x0000761002007816 */ /* 0x000fe20000000000 */
[----:B------:R-:W-:Y:S06]  /*10d60*/  BRA `(.L_x_26144) ;  /* 0x00000008003c7947 */ /* 0x000fec0003800000 */
.L_x_26173:
        /* <DEDUP_REMOVED lines=21> */
.L_x_26178:
[----:B------:R-:W-:Y:S05]  /*10ec0*/  BSYNC B2 ;  /* 0x0000000000027941 */ /* 0x000fea0003800000 */
.L_x_26177:
[----:B------:R-:W-:Y:S01]  /*10ed0*/  IMAD.SHL.U32 R2, R2, 0x100000, RZ ;  /* 0x0010000002027824 */ /* 0x000fe200078e00ff */
[----:B------:R-:W-:-:S04]  /*10ee0*/  LEA R3, R0, 0x3b800000, 0x17 ;  /* 0x3b80000000037811 */ /* 0x000fc800078eb8ff */
[----:B------:R-:W-:-:S07]  /*10ef0*/  LOP3.LUT R2, R3, R2, R4, 0xfe, !PT ;  /* 0x0000000203027212 */ /* 0x000fce00078efe04 */
.L_x_26176:
[----:B------:R-:W-:Y:S05]  /*10f00*/  BSYNC B1 ;  /* 0x0000000000017941 */ /* 0x000fea0003800000 */
.L_x_26175:
        /* <DEDUP_REMOVED lines=15> */
.L_x_26179:
[----:B------:R-:W-:-:S04]  /*11000*/  LOP3.LUT R2, R2, 0x80000000, RZ, 0xc0, !PT ;  /* 0x8000000002027812 */ /* 0x000fc800078ec0ff */
[----:B------:R-:W-:-:S04]  /*11010*/  SHF.R.U32.HI R2, RZ, 0x18, R2 ;  /* 0x00000018ff027819 */ /* 0x000fc80000011602 */
[----:B------:R-:W-:-:S04]  /*11020*/  LOP3.LUT R2, R3, R2, RZ, 0xfc, !PT ;  /* 0x0000000203027212 */ /* 0x000fc800078efcff */
[----:B------:R-:W-:Y:S01]  /*11030*/  PRMT R0, R2, 0x7610, R0 ;  /* 0x0000761002007816 */ /* 0x000fe20000000000 */
[----:B------:R-:W-:Y:S06]  /*11040*/  BRA `(.L_x_26144) ;  /* 0x0000000400847947 */ /* 0x000fec0003800000 */
.L_x_26172:
[----:B------:R0:W5:Y:S01]  /*11050*/  LDG.E.U8 R0, desc[UR36][R4.64] ;  /* 0x0000002404007981 */ /* 0x000162000c1e1100 */
[----:B------:R-:W-:Y:S05]  /*11060*/  BRA `(.L_x_26144) ;  /* 0x00000004007c7947 */ /* 0x000fea0003800000 */
.L_x_26171:
        /* <DEDUP_REMOVED lines=17> */
.L_x_26183:
[----:B------:R-:W-:Y:S05]  /*11180*/  BSYNC B1 ;  /* 0x0000000000017941 */ /* 0x000fea0003800000 */
.L_x_26182:
        /* <DEDUP_REMOVED lines=13> */
.L_x_26184:
[----:B------:R-:W-:Y:S01]  /*11260*/  PRMT R0, R2, 0x7610, R0 ;  /* 0x0000761002007816 */ /* 0x000fe20000000000 */
[----:B------:R-:W-:Y:S06]  /*11270*/  BRA `(.L_x_26144) ;  /* 0x0000000000f87947 */ /* 0x000fec0003800000 */
.L_x_26143:
[----:B------:R-:W-:Y:S05]  /*11280*/  BSYNC B0 ;  /* 0x0000000000007941 */ /* 0x000fea0003800000 */
.L_x_26138:
        /* <DEDUP_REMOVED lines=16> */
.L_x_26185:
[----:B------:R-:W-:Y:S01]  /*11390*/  PRMT R0, RZ, 0x7610, R0 ;  /* 0x00007610ff007816 */ /* 0x000fe20000000000 */
[----:B------:R-:W-:Y:S06]  /*113a0*/  BRA `(.L_x_26144) ;  /* 0x0000000000ac7947 */ /* 0x000fec0003800000 */
.L_x_26181:
        /* <DEDUP_REMOVED lines=17> */
.L_x_26186:
[----:B------:R-:W-:-:S04]  /*114c0*/  LOP3.LUT R0, R3, 0x80000000, RZ, 0xc0, !PT ;  /* 0x8000000003007812 */ /* 0x000fc800078ec0ff */
[----:B------:R-:W-:-:S04]  /*114d0*/  SHF.R.U32.HI R3, RZ, 0x18, R0 ;  /* 0x00000018ff037819 */ /* 0x000fc80000011600 */
[----:B------:R-:W-:-:S04]  /*114e0*/  LOP3.LUT R2, R2, R3, RZ, 0xfc, !PT ;  /* 0x0000000302027212 */ /* 0x000fc800078efcff */
[----:B------:R-:W-:Y:S01]  /*114f0*/  PRMT R0, R2, 0x7610, R0 ;  /* 0x0000761002007816 */ /* 0x000fe20000000000 */
[----:B------:R-:W-:Y:S06]  /*11500*/  BRA `(.L_x_26144) ;  /* 0x0000000000547947 */ /* 0x000fec0003800000 */
.L_x_26180:
        /* <DEDUP_REMOVED lines=17> */
.L_x_26187:
[----:B------:R-:W-:-:S04]  /*11620*/  LOP3.LUT R0, R3, 0x80000000, RZ, 0xc0, !PT ;  /* 0x8000000003007812 */ /* 0x000fc800078ec0ff */
[----:B------:R-:W-:-:S04]  /*11630*/  SHF.R.U32.HI R3, RZ, 0x18, R0 ;  /* 0x00000018ff037819 */ /* 0x000fc80000011600 */
[----:B------:R-:W-:-:S04]  /*11640*/  LOP3.LUT R2, R2, R3, RZ, 0xfc, !PT ;  /* 0x0000000302027212 */ /* 0x000fc800078efcff */
[----:B------:R-:W-:-:S07]  /*11650*/  PRMT R0, R2, 0x7610, R0 ;  /* 0x0000761002007816 */ /* 0x000fce0000000000 */
.L_x_26144:
[----:B------:R-:W-:Y:S05]  /*11660*/  BSYNC B6 ;  /* 0x0000000000067941 */ /* 0x000fea0003800000 */
.L_x_26137:
        /* <DEDUP_REMOVED lines=35> */
.L_x_26196:
[----:B------:R-:W-:Y:S05]  /*118a0*/  BSYNC B1 ;  /* 0x0000000000017941 */ /* 0x000fea0003800000 */
.L_x_26195:
[----:B------:R-:W-:Y:S01]  /*118b0*/  IMAD.U32 R4, R4, -0x80000000, RZ ;  /* 0x8000000004047824 */ /* 0x000fe200078e00ff */
[----:B------:R-:W-:Y:S01]  /*118c0*/  LEA R23, R23, 0x37800000, 0x17 ;  /* 0x3780000017177811 */ /* 0x000fe200078eb8ff */
[----:B------:R-:W-:-:S05]  /*118d0*/  IMAD.SHL.U32 R0, R0, 0x200000, RZ ;  /* 0x0020000000007824 */ /* 0x000fca00078e00ff */
[----:B------:R-:W-:-:S07]  /*118e0*/  LOP3.LUT R0, R23, R0, R4, 0xfe, !PT ;  /* 0x0000000017007212 */ /* 0x000fce00078efe04 */
.L_x_26194:
[----:B------:R-:W-:Y:S05]  /*118f0*/  BSYNC B0 ;  /* 0x0000000000007941 */ /* 0x000fea0003800000 */
.L_x_26193:
[----:B------:R-:W1:Y:S02]  /*11900*/  F2I.FTZ.TRUNC.NTZ R3, R0 ;  /* 0x0000000000037305 */ /* 0x000e64000021f100 */
[----:B-1----:R1:W-:Y:S01]  /*11910*/  STG.E.U8 desc[UR36][R16.64], R3 ;  /* 0x0000000310007986 */ /* 0x0023e2000c101124 */
[----:B------:R-:W-:Y:S05]  /*11920*/  BRA `(.L_x_26197) ;  /* 0x0000002c00007947 */ /* 0x000fea0003800000 */
.L_x_26191:
        /* <DEDUP_REMOVED lines=21> */
.L_x_26201:
[----:B------:R-:W-:Y:S05]  /*11a80*/  BSYNC B1 ;  /* 0x0000000000017941 */ /* 0x000fea0003800000 */
.L_x_26200:
[----:B------:R-:W-:Y:S01]  /*11a90*/  IMAD.U32 R4, R4, -0x80000000, RZ ;  /* 0x8000000004047824 */ /* 0x000fe200078e00ff */
[----:B------:R-:W-:Y:S01]  /*11aa0*/  LEA R2, R2, 0x37800000, 0x17 ;  /* 0x3780000002027811 */ /* 0x000fe200078eb8ff */
[----:B------:R-:W-:-:S05]  /*11ab0*/  IMAD.SHL.U32 R3, R0, 0x200000, RZ ;  /* 0x0020000000037824 */ /* 0x000fca00078e00ff */
[----:B------:R-:W-:-:S07]  /*11ac0*/  LOP3.LUT R2, R2, R3, R4, 0xfe, !PT ;  /* 0x0000000302027212 */ /* 0x000fce00078efe04 */
.L_x_26199:
[----:B------:R-:W-:Y:S05]  /*11ad0*/  BSYNC B0 ;  /* 0x0000000000007941 */ /* 0x000fea0003800000 */
.L_x_26198:
[----:B------:R-:W0:Y:S02]  /*11ae0*/  F2I.S64.TRUNC R2, R2 ;  /* 0x0000000200027311 */ /* 0x000e24000020d900 */
[----:B0-----:R-:W-:-:S05]  /*11af0*/  IMAD.MOV.U32 R5, RZ, RZ, R2 ;  /* 0x000000ffff057224 */ /* 0x001fca00078e0002 */
[----:B------:R2:W-:Y:S01]  /*11b00*/  STG.E.U8 desc[UR36][R16.64], R5 ;  /* 0x0000000510007986 */ /* 0x0005e2000c101124 */
[----:B------:R-:W-:Y:S05]  /*11b10*/  BRA `(.L_x_26197) ;  /* 0x0000002800847947 */ /* 0x000fea0003800000 */
.L_x_26190:
        /* <DEDUP_REMOVED lines=27> */
.L_x_26207:
[----:B------:R-:W-:Y:S05]  /*11cd0*/  BSYNC B1 ;  /* 0x0000000000017941 */ /* 0x000fea0003800000 */
.L_x_26206:
[----:B------:R-:W-:Y:S01]  /*11ce0*/  IMAD.U32 R4, R4, -0x80000000, RZ ;  /* 0x8000000004047824 */ /* 0x000fe200078e00ff */
[----:B------:R-:W-:Y:S01]  /*11cf0*/  LEA R2, R2, 0x37800000, 0x17 ;  /* 0x3780000002027811 */ /* 0x000fe200078eb8ff */
[----:B------:R-:W-:-:S05]  /*11d00*/  IMAD.SHL.U32 R3, R0, 0x200000, RZ ;  /* 0x0020000000037824 */ /* 0x000fca00078e00ff */
[----:B------:R-:W-:-:S07]  /*11d10*/  LOP3.LUT R2, R2, R3, R4, 0xfe, !PT ;  /* 0x0000000302027212 */ /* 0x000fce00078efe04 */
.L_x_26205:
[----:B------:R-:W-:Y:S05]  /*11d20*/  BSYNC B0 ;  /* 0x0000000000007941 */ /* 0x000fea0003800000 */
.L_x_26204:
[----:B------:R-:W1:Y:S02]  /*11d30*/  F2I.S64.TRUNC R2, R2 ;  /* 0x0000000200027311 */ /* 0x000e64000020d900 */
[----:B-1----:R4:W-:Y:S01]  /*11d40*/  STG.E.64 desc[UR36][R16.64], R2 ;  /* 0x0000000210007986 */ /* 0x0029e2000c101b24 */
[----:B------:R-:W-:Y:S05]  /*11d50*/  BRA `(.L_x_26197) ;  /* 0x0000002400f47947 */ /* 0x000fea0003800000 */
.L_x_26203:
        /* <DEDUP_REMOVED lines=21> */
.L_x_26211:
[----:B------:R-:W-:Y:S05]  /*11eb0*/  BSYNC B1 ;  /* 0x0000000000017941 */ /* 0x000fea0003800000 */
.L_x_26210:
[----:B------:R-:W-:Y:S01]  /*11ec0*/  IMAD.U32 R4, R4, -0x80000000, RZ ;  /* 0x8000000004047824 */ /* 0x000fe200078e00ff */
[----:B------:R-:W-:Y:S01]  /*11ed0*/  LEA R2, R2, 0x37800000, 0x17 ;  /* 0x3780000002027811 */ /* 0x000fe200078eb8ff */
[----:B------:R-:W-:-:S05]  /*11ee0*/  IMAD.SHL.U32 R3, R0, 0x200000, RZ ;  /* 0x0020000000037824 */ /* 0x000fca00078e00ff */
[----:B------:R-:W-:-:S07]  /*11ef0*/  LOP3.LUT R0, R2, R3, R4, 0xfe, !PT ;  /* 0x0000000302007212 */ /* 0x000fce00078efe04 */
.L_x_26209:
[----:B------:R-:W-:Y:S05]  /*11f00*/  BSYNC B0 ;  /* 0x0000000000007941 */ /* 0x000fea0003800000 */
.L_x_26208:
[----:B------:R-:W1:Y:S02]  /*11f10*/  F2I.FTZ.TRUNC.NTZ R3, R0 ;  /* 0x0000000000037305 */ /* 0x000e64000021f100 */
[----:B-1----:R3:W-:Y:S01]  /*11f20*/  STG.E desc[UR36][R16.64], R3 ;  /* 0x0000000310007986 */ /* 0x0027e2000c101924 */
[----:B------:R-:W-:Y:S05]  /*11f30*/  BRA `(.L_x_26197) ;  /* 0x00000024007c7947 */ /* 0x000fea0003800000 */
.L_x_26202:
        /* <DEDUP_REMOVED lines=21> */
.L_x_26215:
[----:B------:R-:W-:Y:S05]  /*12090*/  BSYNC B1 ;  /* 0x0000000000017941 */ /* 0x000fea0003800000 */
.L_x_26214:
[----:B------:R-:W-:Y:S01]  /*120a0*/  IMAD.U32 R4, R4, -0x80000000, RZ ;  /* 0x8000000004047824 */ /* 0x000fe200078e00ff */
[----:B------:R-:W-:Y:S01]  /*120b0*/  LEA R2, R2, 0x37800000, 0x17 ;  /* 0x3780000002027811 */ /* 0x000fe200078eb8ff */
[----:B------:R-:W-:-:S05]  /*120c0*/  IMAD.SHL.U32 R3, R0, 0x200000, RZ ;  /* 0x0020000000037824 */ /* 0x000fca00078e00ff */
[----:B------:R-:W-:-:S07]  /*120d0*/  LOP3.LUT R0, R2, R3, R4, 0xfe, !PT ;  /* 0x0000000302007212 */ /* 0x000fce00078efe04 */
.L_x_26213:
[----:B------:R-:W-:Y:S05]  /*120e0*/  BSYNC B0 ;  /* 0x0000000000007941 */ /* 0x000fea0003800000 */
.L_x_26212:
[----:B------:R-:W1:Y:S02]  /*120f0*/  F2I.FTZ.TRUNC.NTZ R3, R0 ;  /* 0x0000000000037305 */ /* 0x000e64000021f100 */
[----:B-1----:R1:W-:Y:S01]  /*12100*/  STG.E.U16 desc[UR36][R16.64], R3 ;  /* 0x0000000310007986 */ /* 0x0023e2000c101524 */
[----:B------:R-:W-:Y:S05]  /*12110*/  BRA `(.L_x_26197) ;  /* 0x0000002400047947 */ /* 0x000fea0003800000 */
.L_x_26189:
        /* <DEDUP_REMOVED lines=27> */
.L_x_26221:
[----:B------:R-:W-:Y:S05]  /*122d0*/  BSYNC B1 ;  /* 0x0000000000017941 */ /* 0x000fea0003800000 */
.L_x_26220:
[----:B------:R-:W-:Y:S01]  /*122e0*/  IMAD.U32 R4, R4, -0x80000000, RZ ;  /* 0x8000000004047824 */ /* 0x000fe200078e00ff */
[----:B------:R-:W-:Y:S01]  /*122f0*/  LEA R2, R2, 0x37800000, 0x17 ;  /* 0x3780000002027811 */ /* 0x000fe200078eb8ff */
[----:B------:R-:W-:-:S05]  /*12300*/  IMAD.SHL.U32 R3, R0, 0x200000, RZ ;  /* 0x0020000000037824 */ /* 0x000fca00078e00ff */
[----:B------:R-:W-:-:S07]  /*12310*/  LOP3.LUT R3, R2, R3, R4, 0xfe, !PT ;  /* 0x0000000302037212 */ /* 0x000fce00078efe04 */
.L_x_26219:
[----:B------:R-:W-:Y:S05]  /*12320*/  BSYNC B0 ;  /* 0x0000000000007941 */ /* 0x000fea0003800000 */
.L_x_26218:
[----:B------:R1:W-:Y:S01]  /*12330*/  STG.E desc[UR36][R16.64], R3 ;  /* 0x0000000310007986 */ /* 0x0003e2000c101924 */
[----:B------:R-:W-:Y:S05]  /*12340*/  BRA `(.L_x_26197) ;  /* 0x0000002000787947 */ /* 0x000fea0003800000 */
.L_x_26217:
        /* <DEDUP_REMOVED lines=21> */
.L_x_26225:
[----:B------:R-:W-:Y:S05]  /*124a0*/  BSYNC B1 ;  /* 0x0000000000017941 */ /* 0x000fea0003800000 */
.L_x_26224:
[----:B------:R-:W-:Y:S01]  /*124b0*/  IMAD.U32 R4, R4, -0x80000000, RZ ;  /* 0x8000000004047824 */ /* 0x000fe200078e00ff */
[----:B------:R-:W-:Y:S01]  /*124c0*/  LEA R2, R2, 0x37800000, 0x17 ;  /* 0x3780000002027811 */ /* 0x000fe200078eb8ff */
[----:B------:R-:W-:-:S05]  /*124d0*/  IMAD.SHL.U32 R3, R0, 0x200000, RZ ;  /* 0x0020000000037824 */ /* 0x000fca00078e00ff */
[----:B------:R-:W-:-:S07]  /*124e0*/  LOP3.LUT R0, R2, R3, R4, 0xfe, !PT ;  /* 0x0000000302007212 */ /* 0x000fce00078efe04 */
.L_x_26223:
[----:B------:R-:W-:Y:S05]  /*124f0*/  BSYNC B0 ;  /* 0x0000000000007941 */ /* 0x000fea0003800000 */
.L_x_26222:
[----:B------:R-:W-:-:S05]  /*12500*/  F2FP.F16.F32.PACK_AB R0, RZ, R0 ;  /* 0x00000000ff00723e */ /* 0x000fca00000000ff */
[----:B------:R1:W-:Y:S01]  /*12510*/  STG.E.U16 desc[UR36][R16.64], R0 ;  /* 0x0000000010007986 */ /* 0x0003e2000c101524 */
[----:B------:R-:W-:Y:S05]  /*12520*/  BRA `(.L_x_26197) ;  /* 0x0000002000007947 */ /* 0x000fea0003800000 */
.L_x_26216:
        /* <DEDUP_REMOVED lines=27> */
.L_x_26231:
[----:B------:R-:W-:Y:S05]  /*126e0*/  BSYNC B1 ;  /* 0x0000000000017941 */ /* 0x000fea0003800000 */
.L_x_26230:
[----:B------:R-:W-:Y:S01]  /*126f0*/  IMAD.U32 R4, R4, -0x80000000, RZ ;  /* 0x8000000004047824 */ /* 0x000fe200078e00ff */
[----:B------:R-:W-:Y:S01]  /*12700*/  LEA R2, R2, 0x37800000, 0x17 ;  /* 0x3780000002027811 */ /* 0x000fe200078eb8ff */
[----:B------:R-:W-:-:S05]  /*12710*/  IMAD.SHL.U32 R3, R0, 0x200000, RZ ;  /* 0x0020000000037824 */ /* 0x000fca00078e00ff */
[----:B------:R-:W-:-:S07]  /*12720*/  LOP3.LUT R2, R2, R3, R4, 0xfe, !PT ;  /* 0x0000000302027212 */ /* 0x000fce00078efe04 */
.L_x_26229:
[----:B------:R-:W-:Y:S05]  /*12730*/  BSYNC B0 ;  /* 0x0000000000007941 */ /* 0x000fea0003800000 */
.L_x_26228:
[----:B------:R-:W-:-:S05]  /*12740*/  IMAD.MOV.U32 R3, RZ, RZ, RZ ;  /* 0x000000ffff037224 */ /* 0x000fca00078e00ff */
[----:B------:R1:W-:Y:S01]  /*12750*/  STG.E.64 desc[UR36][R16.64], R2 ;  /* 0x0000000210007986 */ /* 0x0003e2000c101b24 */
[----:B------:R-:W-:Y:S05]  /*12760*/  BRA `(.L_x_26197) ;  /* 0x0000001c00707947 */ /* 0x000fea0003800000 */
.L_x_26227:
        /* <DEDUP_REMOVED lines=21> */
.L_x_26235:
[----:B------:R-:W-:Y:S05]  /*128c0*/  BSYNC B1 ;  /* 0x0000000000017941 */ /* 0x000fea0003800000 */
.L_x_26234:
[----:B------:R-:W-:Y:S01]  /*128d0*/  IMAD.U32 R4, R4, -0x80000000, RZ ;  /* 0x8000000004047824 */ /* 0x000fe200078e00ff */
[----:B------:R-:W-:Y:S01]  /*128e0*/  LEA R2, R2, 0x37800000, 0x17 ;  /* 0x3780000002027811 */ /* 0x000fe200078eb8ff */
[----:B------:R-:W-:-:S05]  /*128f0*/  IMAD.SHL.U32 R3, R0, 0x200000, RZ ;  /* 0x0020000000037824 */ /* 0x000fca00078e00ff */
[----:B------:R-:W-:-:S07]  /*12900*/  LOP3.LUT R0, R2, R3, R4, 0xfe, !PT ;  /* 0x0000000302007212 */ /* 0x000fce00078efe04 */
.L_x_26233:
[----:B------:R-:W-:Y:S05]  /*12910*/  BSYNC B0 ;  /* 0x0000000000007941 */ /* 0x000fea0003800000 */
.L_x_26232:
[----:B------:R-:W-:-:S04]  /*12920*/  F2FP.F16.F32.PACK_AB R0, RZ, R0 ;  /* 0x00000000ff00723e */ /* 0x000fc800000000ff */
[----:B------:R-:W-:-:S05]  /*12930*/  PRMT R0, R0, 0x5410, RZ ;  /* 0x0000541000007816 */ /* 0x000fca00000000ff */
[----:B------:R1:W-:Y:S01]  /*12940*/  STG.E desc[UR36][R16.64], R0 ;  /* 0x0000000010007986 */ /* 0x0003e2000c101924 */
[----:B------:R-:W-:Y:S05]  /*12950*/  BRA `(.L_x_26197) ;  /* 0x0000001800f47947 */ /* 0x000fea0003800000 */
.L_x_26226:
        /* <DEDUP_REMOVED lines=21> */
.L_x_26239:
[----:B------:R-:W-:Y:S05]  /*12ab0*/  BSYNC B1 ;  /* 0x0000000000017941 */ /* 0x000fea0003800000 */
.L_x_26238:
[----:B------:R-:W-:Y:S01]  /*12ac0*/  IMAD.U32 R4, R4, -0x80000000, RZ ;  /* 0x8000000004047824 */ /* 0x000fe200078e00ff */
[----:B------:R-:W-:Y:S01]  /*12ad0*/  LEA R2, R2, 0x37800000, 0x17 ;  /* 0x3780000002027811 */ /* 0x000fe200078eb8ff */
[----:B------:R-:W-:-:S05]  /*12ae0*/  IMAD.SHL.U32 R3, R0, 0x200000, RZ ;  /* 0x0020000000037824 */ /* 0x000fca00078e00ff */
[----:B------:R-:W-:-:S07]  /*12af0*/  LOP3.LUT R0, R2, R3, R4, 0xfe, !PT ;  /* 0x0000000302007212 */ /* 0x000fce00078efe04 */
.L_x_26237:
[----:B------:R-:W-:Y:S05]  /*12b00*/  BSYNC B0 ;  /* 0x0000000000007941 */ /* 0x000fea0003800000 */
.L_x_26236:
[----:B------:R-:W-:-:S04]  /*12b10*/  FMUL.FTZ R0, R0, 1 ;  /* 0x3f80000000007820 */ /* 0x000fc80000410000 */
[----:B------:R-:W1:Y:S02]  /*12b20*/  F2F.F64.F32 R2, R0 ;  /* 0x0000000000027310 */ /* 0x000e640000201800 */
[----:B-1----:R1:W-:Y:S01]  /*12b30*/  STG.E.64 desc[UR36][R16.64], R2 ;  /* 0x0000000210007986 */ /* 0x0023e2000c101b24 */
[----:B------:R-:W-:Y:S05]  /*12b40*/  BRA `(.L_x_26197) ;  /* 0x0000001800787947 */ /* 0x000fea0003800000 */
.L_x_26188:
        /* <DEDUP_REMOVED lines=29> */
.L_x_26246:
[----:B------:R-:W-:Y:S05]  /*12d20*/  BSYNC B1 ;  /* 0x0000000000017941 */ /* 0x000fea0003800000 */
.L_x_26245:
[----:B------:R-:W-:Y:S01]  /*12d30*/  IMAD.U32 R4, R4, -0x80000000, RZ ;  /* 0x8000000004047824 */ /* 0x000fe200078e00ff */
[----:B------:R-:W-:Y:S01]  /*12d40*/  LEA R2, R2, 0x37800000, 0x17 ;  /* 0x3780000002027811 */ /* 0x000fe200078eb8ff */
[----:B------:R-:W-:-:S05]  /*12d50*/  IMAD.SHL.U32 R3, R0, 0x200000, RZ ;  /* 0x0020000000037824 */ /* 0x000fca00078e00ff */
[----:B------:R-:W-:-:S07]  /*12d60*/  LOP3.LUT R0, R2, R3, R4, 0xfe, !PT ;  /* 0x0000000302007212 */ /* 0x000fce00078efe04 */
.L_x_26244:
[----:B------:R-:W-:Y:S05]  /*12d70*/  BSYNC B0 ;  /* 0x0000000000007941 */ /* 0x000fea0003800000 */
.L_x_26243:
[----:B------:R-:W-:-:S04]  /*12d80*/  FSETP.NEU.FTZ.AND P0, PT, R0, RZ, PT ;  /* 0x000000ff0000720b */ /* 0x000fc80003f1d000 */
[----:B------:R-:W-:-:S05]  /*12d90*/  SEL R3, RZ, 0x1, !P0 ;  /* 0x00000001ff037807 */ /* 0x000fca0004000000 */
[----:B------:R1:W-:Y:S01]  /*12da0*/  STG.E.U8 desc[UR36][R16.64], R3 ;  /* 0x0000000310007986 */ /* 0x0003e2000c101124 */
[----:B------:R-:W-:Y:S05]  /*12db0*/  BRA `(.L_x_26197) ;  /* 0x0000001400dc7947 */ /* 0x000fea0003800000 */
.L_x_26242:
        /* <DEDUP_REMOVED lines=21> */
.L_x_26250:
[----:B------:R-:W-:Y:S05]  /*12f10*/  BSYNC B1 ;  /* 0x0000000000017941 */ /* 0x000fea0003800000 */
.L_x_26249:
[----:B------:R-:W-:Y:S01]  /*12f20*/  IMAD.U32 R4, R4, -0x80000000, RZ ;  /* 0x8000000004047824 */ /* 0x000fe200078e00ff */
[----:B------:R-:W-:Y:S01]  /*12f30*/  LEA R2, R2, 0x37800000, 0x17 ;  /* 0x3780000002027811 */ /* 0x000fe200078eb8ff */
[----:B------:R-:W-:-:S05]  /*12f40*/  IMAD.SHL.U32 R3, R0, 0x200000, RZ ;  /* 0x0020000000037824 */ /* 0x000fca00078e00ff */
[----:B------:R-:W-:-:S07]  /*12f50*/  LOP3.LUT R0, R2, R3, R4, 0xfe, !PT ;  /* 0x0000000302007212 */ /* 0x000fce00078efe04 */
.L_x_26248:
[----:B------:R-:W-:Y:S05]  /*12f60*/  BSYNC B0 ;  /* 0x0000000000007941 */ /* 0x000fea0003800000 */
.L_x_26247:
[----:B------:R-:W-:Y:S01]  /*12f70*/  FMUL.FTZ R0, R0, 1 ;  /* 0x3f80000000007820 */ /* 0x000fe20000410000 */
[----:B------:R-:W-:-:S03]  /*12f80*/  CS2R R6, SRZ ;  /* 0x0000000000067805 */ /* 0x000fc6000001ff00 */
[----:B0-----:R-:W0:Y:S02]  /*12f90*/  F2F.F64.F32 R4, R0 ;  /* 0x0000000000047310 */ /* 0x001e240000201800 */
[----:B0-----:R0:W-:Y:S01]  /*12fa0*/  STG.E.128 desc[UR36][R16.64], R4 ;  /* 0x0000000410007986 */ /* 0x0011e2000c101d24 */
[----:B------:R-:W-:Y:S05]  /*12fb0*/  BRA `(.L_x_26197) ;  /* 0x00000014005c7947 */ /* 0x000fea0003800000 */
.L_x_26241:
        /* <DEDUP_REMOVED lines=27> */
.L_x_26256:
[----:B------:R-:W-:Y:S05]  /*13170*/  BSYNC B1 ;  /* 0x0000000000017941 */ /* 0x000fea0003800000 */
.L_x_26255:
[----:B------:R-:W-:Y:S01]  /*13180*/  IMAD.U32 R4, R4, -0x80000000, RZ ;  /* 0x8000000004047824 */ /* 0x000fe200078e00ff */
[----:B------:R-:W-:Y:S01]  /*13190*/  LEA R2, R2, 0x37800000, 0x17 ;  /* 0x3780000002027811 */ /* 0x000fe200078eb8ff */
[----:B------:R-:W-:-:S05]  /*131a0*/  IMAD.SHL.U32 R3, R0, 0x200000, RZ ;  /* 0x0020000000037824 */ /* 0x000fca00078e00ff */
[----:B------:R-:W-:-:S07]  /*131b0*/  LOP3.LUT R0, R2, R3, R4, 0xfe, !PT ;  /* 0x0000000302007212 */ /* 0x000fce00078efe04 */
.L_x_26254:
[----:B------:R-:W-:Y:S05]  /*131c0*/  BSYNC B0 ;  /* 0x0000000000007941 */ /* 0x000fea0003800000 */
.L_x_26253:
        /* <DEDUP_REMOVED lines=14> */
.L_x_26258:
[----:B------:R-:W-:Y:S05]  /*132b0*/  BSYNC B0 ;  /* 0x0000000000007941 */ /* 0x000fea0003800000 */
.L_x_26257:
[----:B------:R-:W-:-:S05]  /*132c0*/  LOP3.LUT R5, R2, R5, RZ, 0xfc, !PT ;  /* 0x0000000502057212 */ /* 0x000fca00078efcff */
[----:B------:R0:W-:Y:S01]  /*132d0*/  STG.E.U8 desc[UR36][R16.64], R5 ;  /* 0x0000000510007986 */ /* 0x0001e2000c101124 */
[----:B------:R-:W-:Y:S05]  /*132e0*/  BRA `(.L_x_26197) ;  /* 0x0000001000907947 */ /* 0x000fea0003800000 */
.L_x_26252:
        /* <DEDUP_REMOVED lines=21> */
.L_x_26262:
[----:B------:R-:W-:Y:S05]  /*13440*/  BSYNC B1 ;  /* 0x0000000000017941 */ /* 0x000fea0003800000 */
.L_x_26261:
[----:B------:R-:W-:Y:S01]  /*13450*/  IMAD.U32 R4, R4, -0x80000000, RZ ;  /* 0x8000000004047824 */ /* 0x000fe200078e00ff */
[----:B------:R-:W-:Y:S01]  /*13460*/  LEA R2, R2, 0x37800000, 0x17 ;  /* 0x3780000002027811 */ /* 0x000fe200078eb8ff */
[----:B------:R-:W-:-:S05]  /*13470*/  IMAD.SHL.U32 R3, R0, 0x200000, RZ ;  /* 0x0020000000037824 */ /* 0x000fca00078e00ff */
[----:B------:R-:W-:-:S07]  /*13480*/  LOP3.LUT R0, R2, R3, R4, 0xfe, !PT ;  /* 0x0000000302007212 */ /* 0x000fce00078efe04 */
.L_x_26260:
[----:B------:R-:W-:Y:S05]  /*13490*/  BSYNC B0 ;  /* 0x0000000000007941 */ /* 0x000fea0003800000 */
.L_x_26259:
        /* <DEDUP_REMOVED lines=12> */
.L_x_26264:
[----:B------:R-:W-:Y:S01]  /*13560*/  IMAD.MOV.U32 R2, RZ, RZ, 0x7f ;  /* 0x0000007fff027424 */ /* 0x000fe200078e00ff */
[----:B------:R-:W-:-:S04]  /*13570*/  ISETP.GT.U32.AND P0, PT, R4, 0x7f800000, PT ;  /* 0x7f8000000400780c */ /* 0x000fc80003f04070 */
[----:B------:R-:W-:-:S09]  /*13580*/  SEL R2, R2, 0x7c, P0 ;  /* 0x0000007c02027807 */ /* 0x000fd20000000000 */
.L_x_26265:
[----:B------:R-:W-:Y:S05]  /*13590*/  BSYNC B0 ;  /* 0x0000000000007941 */ /* 0x000fea0003800000 */
.L_x_26263:
[----:B------:R-:W-:-:S04]  /*135a0*/  LOP3.LUT R0, R0, 0x80000000, RZ, 0xc0, !PT ;  /* 0x8000000000007812 */ /* 0x000fc800078ec0ff */
[----:B------:R-:W-:-:S04]  /*135b0*/  SHF.R.U32.HI R3, RZ, 0x18, R0 ;  /* 0x00000018ff037819 */ /* 0x000fc80000011600 */
[----:B------:R-:W-:-:S05]  /*135c0*/  LOP3.LUT R3, R2, R3, RZ, 0xfc, !PT ;  /* 0x0000000302037212 */ /* 0x000fca00078efcff */
[----:B------:R0:W-:Y:S01]  /*135d0*/  STG.E.U8 desc[UR36][R16.64], R3 ;  /* 0x0000000310007986 */ /* 0x0001e2000c101124 */
[----:B------:R-:W-:Y:S05]  /*135e0*/  BRA `(.L_x_26197) ;  /* 0x0000000c00d07947 */ /* 0x000fea0003800000 */
.L_x_26251:
        /* <DEDUP_REMOVED lines=21> */
.L_x_26269:
[----:B------:R-:W-:Y:S05]  /*13740*/  BSYNC B1 ;  /* 0x0000000000017941 */ /* 0x000fea0003800000 */
.L_x_26268:
[----:B------:R-:W-:Y:S01]  /*13750*/  IMAD.U32 R4, R4, -0x80000000, RZ ;  /* 0x8000000004047824 */ /* 0x000fe200078e00ff */
[----:B------:R-:W-:Y:S01]  /*13760*/  LEA R2, R2, 0x37800000, 0x17 ;  /* 0x3780000002027811 */ /* 0x000fe200078eb8ff */
[----:B------:R-:W-:-:S05]  /*13770*/  IMAD.SHL.U32 R3, R0, 0x200000, RZ ;  /* 0x0020000000037824 */ /* 0x000fca00078e00ff */
[----:B------:R-:W-:-:S07]  /*13780*/  LOP3.LUT R0, R2, R3, R4, 0xfe, !PT ;  /* 0x0000000302007212 */ /* 0x000fce00078efe04 */
.L_x_26267:
[----:B------:R-:W-:Y:S05]  /*13790*/  BSYNC B0 ;  /* 0x0000000000007941 */ /* 0x000fea0003800000 */
.L_x_26266:
[----:B------:R-:W-:-:S05]  /*137a0*/  F2FP.BF16.F32.PACK_AB R0, RZ, R0 ;  /* 0x00000000ff00723e */ /* 0x000fca00000010ff */
[----:B------:R1:W-:Y:S01]  /*137b0*/  STG.E.U16 desc[UR36][R16.64], R0 ;  /* 0x0000000010007986 */ /* 0x0003e2000c101524 */
[----:B------:R-:W-:Y:S05]  /*137c0*/  BRA `(.L_x_26197) ;  /* 0x0000000c00587947 */ /* 0x000fea0003800000 */
.L_x_26240:
        /* <DEDUP_REMOVED lines=29> */
.L_x_26276:
[----:B------:R-:W-:Y:S05]  /*139a0*/  BSYNC B1 ;  /* 0x0000000000017941 */ /* 0x000fea0003800000 */
.L_x_26275:
[----:B------:R-:W-:Y:S01]  /*139b0*/  IMAD.U32 R4, R4, -0x80000000, RZ ;  /* 0x8000000004047824 */ /* 0x000fe200078e00ff */
[----:B------:R-:W-:Y:S01]  /*139c0*/  LEA R2, R2, 0x37800000, 0x17 ;  /* 0x3780000002027811 */ /* 0x000fe200078eb8ff */
[----:B------:R-:W-:-:S05]  /*139d0*/  IMAD.SHL.U32 R3, R0, 0x200000, RZ ;  /* 0x0020000000037824 */ /* 0x000fca00078e00ff */
[----:B------:R-:W-:-:S07]  /*139e0*/  LOP3.LUT R0, R2, R3, R4, 0xfe, !PT ;  /* 0x0000000302007212 */ /* 0x000fce00078efe04 */
.L_x_26274:
[----:B------:R-:W-:Y:S05]  /*139f0*/  BSYNC B0 ;  /* 0x0000000000007941 */ /* 0x000fea0003800000 */
.L_x_26273:
[----:B------:R-:W1:Y:S02]  /*13a00*/  F2I.FTZ.U32.TRUNC.NTZ R3, R0 ;  /* 0x0000000000037305 */ /* 0x000e64000021f000 */
[----:B-1----:R1:W-:Y:S01]  /*13a10*/  STG.E.U16 desc[UR36][R16.64], R3 ;  /* 0x0000000310007986 */ /* 0x0023e2000c101524 */
[----:B------:R-:W-:Y:S05]  /*13a20*/  BRA `(.L_x_26197) ;  /* 0x0000000800c07947 */ /* 0x000fea0003800000 */
.L_x_26272:
        /* <DEDUP_REMOVED lines=21> */
.L_x_26280:
[----:B------:R-:W-:Y:S05]  /*13b80*/  BSYNC B1 ;  /* 0x0000000000017941 */ /* 0x000fea0003800000 */
.L_x_26279:
[----:B------:R-:W-:Y:S01]  /*13b90*/  IMAD.U32 R4, R4, -0x80000000, RZ ;  /* 0x8000000004047824 */ /* 0x000fe200078e00ff */
[----:B------:R-:W-:Y:S01]  /*13ba0*/  LEA R2, R2, 0x37800000, 0x17 ;  /* 0x3780000002027811 */ /* 0x000fe200078eb8ff */
[----:B------:R-:W-:-:S05]  /*13bb0*/  IMAD.SHL.U32 R3, R0, 0x200000, RZ ;  /* 0x0020000000037824 */ /* 0x000fca00078e00ff */
[----:B------:R-:W-:-:S07]  /*13bc0*/  LOP3.LUT R0, R2, R3, R4, 0xfe, !PT ;  /* 0x0000000302007212 */ /* 0x000fce00078efe04 */
.L_x_26278:
[----:B------:R-:W-:Y:S05]  /*13bd0*/  BSYNC B0 ;  /* 0x0000000000007941 */ /* 0x000fea0003800000 */
.L_x_26277:
        /* <DEDUP_REMOVED lines=16> */
.L_x_26283:
[----:B------:R-:W-:-:S04]  /*13ce0*/  LOP3.LUT R0, R0, 0x80000000, RZ, 0xc0, !PT ;  /* 0x8000000000007812 */ /* 0x000fc800078ec0ff */
[----:B------:R-:W-:-:S04]  /*13cf0*/  SHF.R.U32.HI R3, RZ, 0x18, R0 ;  /* 0x00000018ff037819 */ /* 0x000fc80000011600 */
[----:B------:R-:W-:-:S04]  /*13d00*/  LOP3.LUT R2, R2, R3, RZ, 0xfc, !PT ;  /* 0x0000000302027212 */ /* 0x000fc800078efcff */
[----:B------:R-:W-:-:S07]  /*13d10*/  PRMT R8, R2, 0x7610, R8 ;  /* 0x0000761002087816 */ /* 0x000fce0000000008 */
.L_x_26282:
[----:B------:R-:W-:Y:S05]  /*13d20*/  BSYNC B0 ;  /* 0x0000000000007941 */ /* 0x000fea0003800000 */
.L_x_26281:
[----:B------:R0:W-:Y:S01]  /*13d30*/  STG.E.U8 desc[UR36][R16.64], R8 ;  /* 0x0000000810007986 */ /* 0x0001e2000c101124 */
[----:B------:R-:W-:Y:S05]  /*13d40*/  BRA `(.L_x_26197) ;  /* 0x0000000400f87947 */ /* 0x000fea0003800000 */
.L_x_26271:
[----:B------:R1:W-:Y:S01]  /*13d50*/  STG.E.U8 desc[UR36][R16.64], R23 ;  /* 0x0000001710007986 */ /* 0x0003e2000c101124 */
[----:B------:R-:W-:Y:S05]  /*13d60*/  BRA `(.L_x_26197) ;  /* 0x0000000400f07947 */ /* 0x000fea0003800000 */
.L_x_26270:
        /* <DEDUP_REMOVED lines=27> */
.L_x_26289:
[----:B------:R-:W-:Y:S05]  /*13f20*/  BSYNC B1 ;  /* 0x0000000000017941 */ /* 0x000fea0003800000 */
.L_x_26288:
[----:B------:R-:W-:Y:S01]  /*13f30*/  IMAD.U32 R4, R4, -0x80000000, RZ ;  /* 0x8000000004047824 */ /* 0x000fe200078e00ff */
[----:B------:R-:W-:Y:S01]  /*13f40*/  LEA R2, R2, 0x37800000, 0x17 ;  /* 0x3780000002027811 */ /* 0x000fe200078eb8ff */
[----:B------:R-:W-:-:S05]  /*13f50*/  IMAD.SHL.U32 R3, R0, 0x200000, RZ ;  /* 0x0020000000037824 */ /* 0x000fca00078e00ff */
[----:B------:R-:W-:-:S07]  /*13f60*/  LOP3.LUT R0, R2, R3, R4, 0xfe, !PT ;  /* 0x0000000302007212 */ /* 0x000fce00078efe04 */
.L_x_26287:
[----:B------:R-:W-:Y:S05]  /*13f70*/  BSYNC B0 ;  /* 0x0000000000007941 */ /* 0x000fea0003800000 */
.L_x_26286:
        /* <DEDUP_REMOVED lines=15> */
.L_x_26192:
        /* <DEDUP_REMOVED lines=16> */
.L_x_26290:
[----:B------:R-:W-:Y:S05]  /*14170*/  BRA `(.L_x_26197) ;  /* 0x0000000000ec7947 */ /* 0x000fea0003800000 */
.L_x_26285:
        /* <DEDUP_REMOVED lines=21> */
.L_x_26294:
[----:B------:R-:W-:Y:S05]  /*142d0*/  BSYNC B1 ;  /* 0x0000000000017941 */ /* 0x000fea0003800000 */
.L_x_26293:
[----:B------:R-:W-:Y:S01]  /*142e0*/  IMAD.U32 R4, R4, -0x80000000, RZ ;  /* 0x8000000004047824 */ /* 0x000fe200078e00ff */
[----:B------:R-:W-:Y:S01]  /*142f0*/  LEA R2, R2, 0x37800000, 0x17 ;  /* 0x3780000002027811 */ /* 0x000fe200078eb8ff */
[----:B------:R-:W-:-:S05]  /*14300*/  IMAD.SHL.U32 R3, R0, 0x200000, RZ ;  /* 0x0020000000037824 */ /* 0x000fca00078e00ff */
[----:B------:R-:W-:-:S07]  /*14310*/  LOP3.LUT R2, R2, R3, R4, 0xfe, !PT ;  /* 0x0000000302027212 */ /* 0x000fce00078efe04 */
.L_x_26292:
[----:B------:R-:W-:Y:S05]  /*14320*/  BSYNC B0 ;  /* 0x0000000000007941 */ /* 0x000fea0003800000 */
.L_x_26291:
[----:B------:R-:W1:Y:S02]  /*14330*/  F2I.U64.TRUNC R2, R2 ;  /* 0x0000000200027311 */ /* 0x000e64000020d800 */
[----:B-1----:R1:W-:Y:S01]  /*14340*/  STG.E.64 desc[UR36][R16.64], R2 ;  /* 0x0000000210007986 */ /* 0x0023e2000c101b24 */
[----:B------:R-:W-:Y:S05]  /*14350*/  BRA `(.L_x_26197) ;  /* 0x0000000000747947 */ /* 0x000fea0003800000 */
.L_x_26284:
        /* <DEDUP_REMOVED lines=21> */
.L_x_26298:
[----:B------:R-:W-:Y:S05]  /*144b0*/  BSYNC B1 ;  /* 0x0000000000017941 */ /* 0x000fea0003800000 */
.L_x_26297:
[----:B------:R-:W-:Y:S01]  /*144c0*/  IMAD.U32 R4, R4, -0x80000000, RZ ;  /* 0x8000000004047824 */ /* 0x000fe200078e00ff */
[----:B------:R-:W-:Y:S01]  /*144d0*/  LEA R2, R2, 0x37800000, 0x17 ;  /* 0x3780000002027811 */ /* 0x000fe200078eb8ff */
[----:B------:R-:W-:-:S05]  /*144e0*/  IMAD.SHL.U32 R3, R0, 0x200000, RZ ;  /* 0x0020000000037824 */ /* 0x000fca00078e00ff */
[----:B------:R-:W-:-:S07]  /*144f0*/  LOP3.LUT R0, R2, R3, R4, 0xfe, !PT ;  /* 0x0000000302007212 */ /* 0x000fce00078efe04 */
.L_x_26296:
[----:B------:R-:W-:Y:S05]  /*14500*/  BSYNC B0 ;  /* 0x0000000000007941 */ /* 0x000fea0003800000 */
.L_x_26295:
[----:B------:R-:W1:Y:S02]  /*14510*/  F2I.FTZ.U32.TRUNC.NTZ R3, R0 ;  /* 0x0000000000037305 */ /* 0x000e64000021f000 */
[----:B-1----:R1:W-:Y:S02]  /*14520*/  STG.E desc[UR36][R16.64], R3 ;  /* 0x0000000310007986 */ /* 0x0023e4000c101924 */
.L_x_26197:
[----:B------:R-:W-:-:S07]  /*14530*/  VIADD R19, R19, 0x80 ;  /* 0x0000008013137836 */ /* 0x000fce0000000000 */
.L_x_26051:
[----:B------:R-:W-:Y:S05]  /*14540*/  BSYNC B7 ;  /* 0x0000000000077941 */ /* 0x000fea0003800000 */
.L_x_26050:
        /* <DEDUP_REMOVED lines=384> */
.L_x_26301:
        /* <DEDUP_REMOVED lines=22> */
.L_x_26305:
[----:B------:R-:W2:Y:S02]  /*15eb0*/  LDG.E.U8 R2, desc[UR36][R2.64] ;  /* 0x0000002402027981 */ /* 0x000ea4000c1e1100 */
[----:B--2---:R-:W-:-:S04]  /*15ec0*/  ISETP.NE.AND P0, PT, R2, RZ, PT ;  /* 0x000000ff0200720c */ /* 0x004fc80003f05270 */
[----:B------:R-:W-:Y:S01]  /*15ed0*/  P2R R22, PR, RZ, 0x1 ;  /* 0x00000001ff167803 */ /* 0x000fe20000000000 */
[----:B------:R-:W-:Y:S08]  /*15ee0*/  BRA `(.L_x_26307) ;  /* 0x0000000c00c47947 */ /* 0x000ff00003800000 */
.L_x_26304:
        /* <DEDUP_REMOVED lines=11> */
.L_x_26309:
[----:B------:R-:W2:Y:S02]  /*15fa0*/  LDG.E R2, desc[UR36][R2.64] ;  /* 0x0000002402027981 */ /* 0x000ea4000c1e1900 */
[----:B--2---:R-:W-:-:S04]  /*15fb0*/  ISETP.NE.AND P0, PT, R2, RZ, PT ;  /* 0x000000ff0200720c */ /* 0x004fc80003f05270 */
[----:B------:R-:W-:Y:S01]  /*15fc0*/  P2R R22, PR, RZ, 0x1 ;  /* 0x00000001ff167803 */ /* 0x000fe20000000000 */
[----:B------:R-:W-:Y:S08]  /*15fd0*/  BRA `(.L_x_26307) ;  /* 0x0000000c00887947 */ /* 0x000ff00003800000 */
.L_x_26308:
[----:B------:R-:W2:Y:S02]  /*15fe0*/  LDG.E.U16 R2, desc[UR36][R2.64] ;  /* 0x0000002402027981 */ /* 0x000ea4000c1e1500 */
[----:B--2---:R-:W-:-:S04]  /*15ff0*/  ISETP.NE.AND P0, PT, R2, RZ, PT ;  /* 0x000000ff0200720c */ /* 0x004fc80003f05270 */
[----:B------:R-:W-:Y:S01]  /*16000*/  P2R R22, PR, RZ, 0x1 ;  /* 0x00000001ff167803 */ /* 0x000fe20000000000 */
[----:B------:R-:W-:Y:S08]  /*16010*/  BRA `(.L_x_26307) ;  /* 0x0000000c00787947 */ /* 0x000ff00003800000 */
.L_x_26303:
        /* <DEDUP_REMOVED lines=10> */
.L_x_26311:
[----:B------:R-:W2:Y:S02]  /*160c0*/  LDG.E.U16 R0, desc[UR36][R2.64] ;  /* 0x0000002402007981 */ /* 0x000ea4000c1e1500 */
[----:B--2---:R-:W-:-:S05]  /*160d0*/  HADD2.F32 R0, -RZ, R0.H0_H0 ;  /* 0x20000000ff007230 */ /* 0x004fca0000004100 */
[----:B------:R-:W-:-:S04]  /*160e0*/  FSETP.NEU.FTZ.AND P0, PT, R0, RZ, PT ;  /* 0x000000ff0000720b */ /* 0x000fc80003f1d000 */
[----:B------:R-:W-:Y:S01]  /*160f0*/  P2R R22, PR, RZ, 0x1 ;  /* 0x00000001ff167803 */ /* 0x000fe20000000000 */
[----:B------:R-:W-:Y:S08]  /*16100*/  BRA `(.L_x_26307) ;  /* 0x0000000c003c7947 */ /* 0x000ff00003800000 */
.L_x_26310:
        /* <DEDUP_REMOVED lines=12> */
.L_x_26313:
        /* <DEDUP_REMOVED lines=11> */
.L_x_26312:
[----:B------:R-:W2:Y:S02]  /*16280*/  LDG.E.64 R2, desc[UR36][R2.64] ;  /* 0x0000002402027981 */ /* 0x000ea4000c1e1b00 */
[----:B--2---:R-:W-:-:S06]  /*16290*/  DSETP.NEU.AND P0, PT, R2, RZ, PT ;  /* 0x000000ff0200722a */ /* 0x004fcc0003f0d000 */
[----:B------:R-:W-:Y:S01]  /*162a0*/  P2R R22, PR, RZ, 0x1 ;  /* 0x00000001ff167803 */ /* 0x000fe20000000000 */
[----:B------:R-:W-:Y:S07]  /*162b0*/  BRA `(.L_x_26307) ;  /* 0x0000000800d07947 */ /* 0x000fee0003800000 */
.L_x_26302:
        /* <DEDUP_REMOVED lines=12> */
.L_x_26316:
[----:B------:R-:W2:Y:S02]  /*16380*/  LDG.E.128 R4, desc[UR36][R2.64] ;  /* 0x0000002402047981 */ /* 0x000ea4000c1e1d00 */
[----:B--2---:R-:W-:-:S06]  /*16390*/  DSETP.NEU.AND P0, PT, R6, RZ, PT ;  /* 0x000000ff0600722a */ /* 0x004fcc0003f0d000 */
[----:B------:R-:W-:-:S06]  /*163a0*/  DSETP.NEU.OR P0, PT, R4, RZ, P0 ;  /* 0x000000ff0400722a */ /* 0x000fcc000070d400 */
[----:B------:R-:W-:Y:S01]  /*163b0*/  P2R R22, PR, RZ, 0x1 ;  /* 0x00000001ff167803 */ /* 0x000fe20000000000 */
[----:B------:R-:W-:Y:S07]  /*163c0*/  BRA `(.L_x_26307) ;  /* 0x00000008008c7947 */ /* 0x000fee0003800000 */
.L_x_26315:
        /* <DEDUP_REMOVED lines=28> */
.L_x_26318:
        /* <DEDUP_REMOVED lines=15> */
.L_x_26317:
[----:B------:R-:W2:Y:S02]  /*16680*/  LDG.E.U16 R0, desc[UR36][R2.64] ;  /* 0x0000002402007981 */ /* 0x000ea4000c1e1500 */
[----:B--2---:R-:W-:-:S05]  /*16690*/  IMAD.U32 R0, R0, 0x10000, RZ ;  /* 0x0001000000007824 */ /* 0x004fca00078e00ff */
[----:B------:R-:W-:-:S04]  /*166a0*/  FSETP.NEU.FTZ.AND P0, PT, R0, RZ, PT ;  /* 0x000000ff0000720b */ /* 0x000fc80003f1d000 */
[----:B------:R-:W-:Y:S01]  /*166b0*/  P2R R22, PR, RZ, 0x1 ;  /* 0x00000001ff167803 */ /* 0x000fe20000000000 */
[----:B------:R-:W-:Y:S08]  /*166c0*/  BRA `(.L_x_26307) ;  /* 0x0000000400cc7947 */ /* 0x000ff00003800000 */
.L_x_26314:
        /* <DEDUP_REMOVED lines=12> */
.L_x_26321:
        /* <DEDUP_REMOVED lines=21> */
.L_x_26325:
[----:B------:R-:W-:Y:S05]  /*168e0*/  BSYNC B1 ;  /* 0x0000000000017941 */ /* 0x000fea0003800000 */
.L_x_26324:
[----:B------:R-:W-:Y:S01]  /*168f0*/  LEA R3, R0, 0x3b800000, 0x17 ;  /* 0x3b80000000037811 */ /* 0x000fe200078eb8ff */
[----:B------:R-:W-:-:S05]  /*16900*/  IMAD.SHL.U32 R0, R2, 0x100000, RZ ;  /* 0x0010000002007824 */ /* 0x000fca00078e00ff */
[----:B------:R-:W-:-:S07]  /*16910*/  LOP3.LUT R0, R3, R0, R4, 0xfe, !PT ;  /* 0x0000000003007212 */ /* 0x000fce00078efe04 */
.L_x_26323:
[----:B------:R-:W-:Y:S05]  /*16920*/  BSYNC B0 ;  /* 0x0000000000007941 */ /* 0x000fea0003800000 */
.L_x_26322:
[----:B------:R-:W-:-:S04]  /*16930*/  FSETP.NEU.FTZ.AND P0, PT, R0, RZ, PT ;  /* 0x000000ff0000720b */ /* 0x000fc80003f1d000 */
[----:B------:R-:W-:Y:S01]  /*16940*/  P2R R22, PR, RZ, 0x1 ;  /* 0x00000001ff167803 */ /* 0x000fe20000000000 */
[----:B------:R-:W-:Y:S08]  /*16950*/  BRA `(.L_x_26307) ;  /* 0x0000000400287947 */ /* 0x000ff00003800000 */
.L_x_26320:
        /* <DEDUP_REMOVED lines=21> */
.L_x_26329:
[----:B------:R-:W-:Y:S05]  /*16ab0*/  BSYNC B1 ;  /* 0x0000000000017941 */ /* 0x000fea0003800000 */
.L_x_26328:
[----:B------:R-:W-:Y:S01]  /*16ac0*/  LEA R3, R0, 0x37800000, 0x17 ;  /* 0x3780000000037811 */ /* 0x000fe200078eb8ff */
[----:B------:R-:W-:-:S05]  /*16ad0*/  IMAD.SHL.U32 R0, R2, 0x200000, RZ ;  /* 0x0020000002007824 */ /* 0x000fca00078e00ff */
[----:B------:R-:W-:-:S07]  /*16ae0*/  LOP3.LUT R0, R3, R0, R4, 0xfe, !PT ;  /* 0x0000000003007212 */ /* 0x000fce00078efe04 */
.L_x_26327:
[----:B------:R-:W-:Y:S05]  /*16af0*/  BSYNC B0 ;  /* 0x0000000000007941 */ /* 0x000fea0003800000 */
.L_x_26326:
[----:B------:R-:W-:-:S04]  /*16b00*/  FSETP.NEU.FTZ.AND P0, PT, R0, RZ, PT ;  /* 0x000000ff0000720b */ /* 0x000fc80003f1d000 */
[----:B------:R-:W-:Y:S01]  /*16b10*/  P2R R22, PR, RZ, 0x1 ;  /* 0x00000001ff167803 */ /* 0x000fe20000000000 */
[----:B------:R-:W-:Y:S08]  /*16b20*/  BRA `(.L_x_26307) ;  /* 0x0000000000b47947 */ /* 0x000ff00003800000 */
.L_x_26319:
        /* <DEDUP_REMOVED lines=14> */
.L_x_26333:
[----:B------:R-:W-:Y:S05]  /*16c10*/  BSYNC B0 ;  /* 0x0000000000007941 */ /* 0x000fea0003800000 */
.L_x_26332:
[----:B------:R-:W-:-:S04]  /*16c20*/  FSETP.NEU.FTZ.AND P0, PT, R0, RZ, PT ;  /* 0x000000ff0000720b */ /* 0x000fc80003f1d000 */
[----:B------:R-:W-:Y:S01]  /*16c30*/  P2R R22, PR, RZ, 0x1 ;  /* 0x00000001ff167803 */ /* 0x000fe20000000000 */
[----:B------:R-:W-:Y:S08]  /*16c40*/  BRA `(.L_x_26307) ;  /* 0x00000000006c7947 */ /* 0x000ff00003800000 */
.L_x_26306:
        /* <DEDUP_REMOVED lines=16> */
.L_x_26334:
[----:B------:R-:W-:-:S04]  /*16d50*/  PLOP3.LUT P0, PT, PT, PT, PT, 0x8, 0x0 ;  /* 0x000000000000781c */ /* 0x000fc80003f0e170 */
[----:B------:R-:W-:Y:S01]  /*16d60*/  P2R R22, PR, RZ, 0x1 ;  /* 0x00000001ff167803 */ /* 0x000fe20000000000 */
[----:B------:R-:W-:Y:S08]  /*16d70*/  BRA `(.L_x_26307) ;  /* 0x0000000000207947 */ /* 0x000ff00003800000 */
.L_x_26331:
[----:B------:R-:W2:Y:S02]  /*16d80*/  LDG.E.64 R2, desc[UR36][R2.64] ;  /* 0x0000002402027981 */ /* 0x000ea4000c1e1b00 */
[----:B--2---:R-:W-:-:S04]  /*16d90*/  ISETP.NE.U32.AND P0, PT, R2, RZ, PT ;  /* 0x000000ff0200720c */ /* 0x004fc80003f05070 */
[----:B------:R-:W-:-:S04]  /*16da0*/  ISETP.NE.AND.EX P0, PT, R3, RZ, PT, P0 ;  /* 0x000000ff0300720c */ /* 0x000fc80003f05300 */
[----:B------:R-:W-:Y:S01]  /*16db0*/  P2R R22, PR, RZ, 0x1 ;  /* 0x00000001ff167803 */ /* 0x000fe20000000000 */
[----:B------:R-:W-:Y:S08]  /*16dc0*/  BRA `(.L_x_26307) ;  /* 0x00000000000c7947 */ /* 0x000ff00003800000 */
.L_x_26330:
[----:B------:R-:W2:Y:S02]  /*16dd0*/  LDG.E R2, desc[UR36][R2.64] ;  /* 0x0000002402027981 */ /* 0x000ea4000c1e1900 */
[----:B--2---:R-:W-:-:S04]  /*16de0*/  ISETP.NE.AND P0, PT, R2, RZ, PT ;  /* 0x000000ff0200720c */ /* 0x004fc80003f05270 */
[----:B------:R-:W-:-:S09]  /*16df0*/  P2R R22, PR, RZ, 0x1 ;  /* 0x00000001ff167803 */ /* 0x000fd20000000000 */
.L_x_26307:
        /* <DEDUP_REMOVED lines=36> */
.L_x_26343:
[----:B------:R-:W-:-:S04]  /*17040*/  LOP3.LUT R2, R5, 0x80000000, RZ, 0xc0, !PT ;  /* 0x8000000005027812 */ /* 0x000fc800078ec0ff */
[----:B------:R-:W-:-:S04]  /*17050*/  SHF.R.U32.HI R3, RZ, 0x18, R2 ;  /* 0x00000018ff037819 */ /* 0x000fc80000011602 */
[----:B------:R-:W-:-:S04]  /*17060*/  LOP3.LUT R0, R0, R3, RZ, 0xfc, !PT ;  /* 0x0000000300007212 */ /* 0x000fc800078efcff */
[----:B------:R-:W-:Y:S01]  /*17070*/  PRMT R23, R0, 0x7610, R23 ;  /* 0x0000761000177816 */ /* 0x000fe20000000017 */
[----:B------:R-:W-:Y:S06]  /*17080*/  BRA `(.L_x_26342) ;  /* 0x0000002000b47947 */ /* 0x000fec0003800000 */
.L_x_26340:
        /* <DEDUP_REMOVED lines=17> */
.L_x_26344:
[----:B------:R-:W-:-:S04]  /*171a0*/  LOP3.LUT R2, R5, 0x80000000, RZ, 0xc0, !PT ;  /* 0x8000000005027812 */ /* 0x000fc800078ec0ff */
[----:B------:R-:W-:-:S04]  /*171b0*/  SHF.R.U32.HI R3, RZ, 0x18, R2 ;  /* 0x00000018ff037819 */ /* 0x000fc80000011602 */
[----:B------:R-:W-:-:S04]  /*171c0*/  LOP3.LUT R0, R0, R3, RZ, 0xfc, !PT ;  /* 0x0000000300007212 */ /* 0x000fc800078efcff */
[----:B------:R-:W-:Y:S01]  /*171d0*/  PRMT R23, R0, 0x7610, R23 ;  /* 0x0000761000177816 */ /* 0x000fe20000000017 */
[----:B------:R-:W-:Y:S06]  /*171e0*/  BRA `(.L_x_26342) ;  /* 0x00000020005c7947 */ /* 0x000fec0003800000 */
.L_x_26339:
        /* <DEDUP_REMOVED lines=26> */
.L_x_26347:
[----:B------:R-:W-:-:S04]  /*17390*/  LOP3.LUT R2, R5, 0x80000000, RZ, 0xc0, !PT ;  /* 0x8000000005027812 */ /* 0x000fc800078ec0ff */
[----:B------:R-:W-:-:S04]  /*173a0*/  SHF.R.U32.HI R3, RZ, 0x18, R2 ;  /* 0x00000018ff037819 */ /* 0x000fc80000011602 */
[----:B------:R-:W-:-:S04]  /*173b0*/  LOP3.LUT R0, R0, R3, RZ, 0xfc, !PT ;  /* 0x0000000300007212 */ /* 0x000fc800078efcff */
[----:B------:R-:W-:Y:S01]  /*173c0*/  PRMT R23, R0, 0x7610, R23 ;  /* 0x0000761000177816 */ /* 0x000fe20000000017 */
[----:B------:R-:W-:Y:S06]  /*173d0*/  BRA `(.L_x_26342) ;  /* 0x0000001c00e07947 */ /* 0x000fec0003800000 */
.L_x_26346:
        /* <DEDUP_REMOVED lines=17> */
.L_x_26348:
[----:B------:R-:W-:-:S04]  /*174f0*/  LOP3.LUT R2, R5, 0x80000000, RZ, 0xc0, !PT ;  /* 0x8000000005027812 */ /* 0x000fc800078ec0ff */
[----:B------:R-:W-:-:S04]  /*17500*/  SHF.R.U32.HI R3, RZ, 0x18, R2 ;  /* 0x00000018ff037819 */ /* 0x000fc80000011602 */
[----:B------:R-:W-:-:S04]  /*17510*/  LOP3.LUT R0, R0, R3, RZ, 0xfc, !PT ;  /* 0x0000000300007212 */ /* 0x000fc800078efcff */
[----:B------:R-:W-:Y:S01]  /*17520*/  PRMT R23, R0, 0x7610, R23 ;  /* 0x0000761000177816 */ /* 0x000fe20000000017 */
[----:B------:R-:W-:Y:S06]  /*17530*/  BRA `(.L_x_26342) ;  /* 0x0000001c00887947 */ /* 0x000fec0003800000 */
.L_x_26345:
        /* <DEDUP_REMOVED lines=17> */
.L_x_26349:
[----:B------:R-:W-:-:S04]  /*17650*/  LOP3.LUT R2, R5, 0x80000000, RZ, 0xc0, !PT ;  /* 0x8000000005027812 */ /* 0x000fc800078ec0ff */
[----:B------:R-:W-:-:S04]  /*17660*/  SHF.R.U32.HI R3, RZ, 0x18, R2 ;  /* 0x00000018ff037819 */ /* 0x000fc80000011602 */
[----:B------:R-:W-:-:S04]  /*17670*/  LOP3.LUT R0, R0, R3, RZ, 0xfc, !PT ;  /* 0x0000000300007212 */ /* 0x000fc800078efcff */
[----:B------:R-:W-:Y:S01]  /*17680*/  PRMT R23, R0, 0x7610, R23 ;  /* 0x0000761000177816 */ /* 0x000fe20000000017 */
[----:B------:R-:W-:Y:S06]  /*17690*/  BRA `(.L_x_26342) ;  /* 0x0000001c00307947 */ /* 0x000fec0003800000 */
.L_x_26338:
        /* <DEDUP_REMOVED lines=24> */
.L_x_26352:
[----:B------:R-:W-:-:S04]  /*17820*/  LOP3.LUT R2, R3, 0x80000000, RZ, 0xc0, !PT ;  /* 0x8000000003027812 */ /* 0x000fc800078ec0ff */
[----:B------:R-:W-:-:S04]  /*17830*/  SHF.R.U32.HI R3, RZ, 0x18, R2 ;  /* 0x00000018ff037819 */ /* 0x000fc80000011602 */
[----:B------:R-:W-:-:S04]  /*17840*/  LOP3.LUT R0, R0, R3, RZ, 0xfc, !PT ;  /* 0x0000000300007212 */ /* 0x000fc800078efcff */
[----:B------:R-:W-:Y:S01]  /*17850*/  PRMT R23, R0, 0x7610, R23 ;  /* 0x0000761000177816 */ /* 0x000fe20000000017 */
[----:B------:R-:W-:Y:S06]  /*17860*/  BRA `(.L_x_26342) ;  /* 0x0000001800bc7947 */ /* 0x000fec0003800000 */
.L_x_26351:
        /* <DEDUP_REMOVED lines=17> */
.L_x_26353:
[----:B------:R-:W-:-:S04]  /*17980*/  LOP3.LUT R2, R5, 0x80000000, RZ, 0xc0, !PT ;  /* 0x8000000005027812 */ /* 0x000fc800078ec0ff */
[----:B------:R-:W-:-:S04]  /*17990*/  SHF.R.U32.HI R3, RZ, 0x18, R2 ;  /* 0x00000018ff037819 */ /* 0x000fc80000011602 */
[----:B------:R-:W-:-:S04]  /*179a0*/  LOP3.LUT R0, R0, R3, RZ, 0xfc, !PT ;  /* 0x0000000300007212 */ /* 0x000fc800078efcff */
[----:B------:R-:W-:Y:S01]  /*179b0*/  PRMT R23, R0, 0x7610, R23 ;  /* 0x0000761000177816 */ /* 0x000fe20000000017 */
[----:B------:R-:W-:Y:S06]  /*179c0*/  BRA `(.L_x_26342) ;  /* 0x0000001800647947 */ /* 0x000fec0003800000 */
.L_x_26350:
        /* <DEDUP_REMOVED lines=25> */
.L_x_26356:
[----:B------:R-:W-:-:S04]  /*17b60*/  LOP3.LUT R2, R3, 0x80000000, RZ, 0xc0, !PT ;  /* 0x8000000003027812 */ /* 0x000fc800078ec0ff */
[----:B------:R-:W-:-:S04]  /*17b70*/  SHF.R.U32.HI R3, RZ, 0x18, R2 ;  /* 0x00000018ff037819 */ /* 0x000fc80000011602 */
[----:B------:R-:W-:-:S04]  /*17b80*/  LOP3.LUT R0, R0, R3, RZ, 0xfc, !PT ;  /* 0x0000000300007212 */ /* 0x000fc800078efcff */
[----:B------:R-:W-:Y:S01]  /*17b90*/  PRMT R23, R0, 0x7610, R23 ;  /* 0x0000761000177816 */ /* 0x000fe20000000017 */
[----:B------:R-:W-:Y:S06]  /*17ba0*/  BRA `(.L_x_26342) ;  /* 0x0000001400ec7947 */ /* 0x000fec0003800000 */
.L_x_26355:
        /* <DEDUP_REMOVED lines=17> */
.L_x_26357:
[----:B------:R-:W-:-:S04]  /*17cc0*/  LOP3.LUT R2, R5, 0x80000000, RZ, 0xc0, !PT ;  /* 0x8000000005027812 */ /* 0x000fc800078ec0ff */
[----:B------:R-:W-:-:S04]  /*17cd0*/  SHF.R.U32.HI R3, RZ, 0x18, R2 ;  /* 0x00000018ff037819 */ /* 0x000fc80000011602 */
[----:B------:R-:W-:-:S04]  /*17ce0*/  LOP3.LUT R0, R0, R3, RZ, 0xfc, !PT ;  /* 0x0000000300007212 */ /* 0x000fc800078efcff */
[----:B------:R-:W-:Y:S01]  /*17cf0*/  PRMT R23, R0, 0x7610, R23 ;  /* 0x0000761000177816 */ /* 0x000fe20000000017 */
[----:B------:R-:W-:Y:S06]  /*17d00*/  BRA `(.L_x_26342) ;  /* 0x0000001400947947 */ /* 0x000fec0003800000 */
.L_x_26354:
        /* <DEDUP_REMOVED lines=21> */
.L_x_26358:
[----:B------:R-:W-:-:S04]  /*17e60*/  LOP3.LUT R0, R0, 0x80000000, RZ, 0xc0, !PT ;  /* 0x8000000000007812 */ /* 0x000fc800078ec0ff */
[----:B------:R-:W-:-:S04]  /*17e70*/  SHF.R.U32.HI R3, RZ, 0x18, R0 ;  /* 0x00000018ff037819 */ /* 0x000fc80000011600 */
[----:B------:R-:W-:-:S04]  /*17e80*/  LOP3.LUT R2, R2, R3, RZ, 0xfc, !PT ;  /* 0x0000000302027212 */ /* 0x000fc800078efcff */
[----:B------:R-:W-:Y:S01]  /*17e90*/  PRMT R23, R2, 0x7610, R23 ;  /* 0x0000761002177816 */ /* 0x000fe20000000017 */
[----:B------:R-:W-:Y:S06]  /*17ea0*/  BRA `(.L_x_26342) ;  /* 0x00000014002c7947 */ /* 0x000fec0003800000 */
.L_x_26337:
        /* <DEDUP_REMOVED lines=27> */
.L_x_26362:
[----:B------:R-:W-:Y:S01]  /*18060*/  PRMT R23, R0, 0x7610, R23 ;  /* 0x0000761000177816 */ /* 0x000fe20000000017 */
[----:B------:R-:W-:Y:S06]  /*18070*/  BRA `(.L_x_26342) ;  /* 0x0000001000b87947 */ /* 0x000fec0003800000 */
.L_x_26361:
        /* <DEDUP_REMOVED lines=21> */
.L_x_26363:
[----:B------:R-:W-:-:S04]  /*181d0*/  LOP3.LUT R2, R5, 0x80000000, RZ, 0xc0, !PT ;  /* 0x8000000005027812 */ /* 0x000fc800078ec0ff */
[----:B------:R-:W-:-:S04]  /*181e0*/  SHF.R.U32.HI R3, RZ, 0x18, R2 ;  /* 0x00000018ff037819 */ /* 0x000fc80000011602 */
[----:B------:R-:W-:-:S04]  /*181f0*/  LOP3.LUT R0, R0, R3, RZ, 0xfc, !PT ;  /* 0x0000000300007212 */ /* 0x000fc800078efcff */
[----:B------:R-:W-:Y:S01]  /*18200*/  PRMT R23, R0, 0x7610, R23 ;  /* 0x0000761000177816 */ /* 0x000fe20000000017 */
[----:B------:R-:W-:Y:S06]  /*18210*/  BRA `(.L_x_26342) ;  /* 0x0000001000507947 */ /* 0x000fec0003800000 */
.L_x_26360:
        /* <DEDUP_REMOVED lines=42> */
.L_x_26366:
[----:B------:R-:W-:-:S04]  /*184c0*/  LOP3.LUT R0, R5, 0x80000000, R0, 0xc8, !PT ;  /* 0x8000000005007812 */ /* 0x000fc800078ec800 */
[----:B------:R-:W-:-:S04]  /*184d0*/  SHF.R.U32.HI R3, RZ, 0x18, R0 ;  /* 0x00000018ff037819 */ /* 0x000fc80000011600 */
[----:B------:R-:W-:-:S04]  /*184e0*/  LOP3.LUT R2, R2, R3, RZ, 0xfc, !PT ;  /* 0x0000000302027212 */ /* 0x000fc800078efcff */
[----:B------:R-:W-:Y:S01]  /*184f0*/  PRMT R23, R2, 0x7610, R23 ;  /* 0x0000761002177816 */ /* 0x000fe20000000017 */
[----:B------:R-:W-:Y:S06]  /*18500*/  BRA `(.L_x_26342) ;  /* 0x0000000c00947947 */ /* 0x000fec0003800000 */
.L_x_26365:
        /* <DEDUP_REMOVED lines=25> */
.L_x_26367:
[----:B------:R-:W-:-:S05]  /*186a0*/  IMAD.SHL.U32 R3, R2, 0x1000000, RZ ;  /* 0x0100000002037824 */ /* 0x000fca00078e00ff */
[----:B------:R-:W-:-:S04]  /*186b0*/  LOP3.LUT R3, R3, 0x80000000, R4, 0xc8, !PT ;  /* 0x8000000003037812 */ /* 0x000fc800078ec804 */
[----:B------:R-:W-:-:S04]  /*186c0*/  SHF.R.U32.HI R3, RZ, 0x18, R3 ;  /* 0x00000018ff037819 */ /* 0x000fc80000011603 */
[----:B------:R-:W-:-:S04]  /*186d0*/  LOP3.LUT R0, R0, R3, RZ, 0xfc, !PT ;  /* 0x0000000300007212 */ /* 0x000fc800078efcff */
[----:B------:R-:W-:Y:S01]  /*186e0*/  PRMT R23, R0, 0x7610, R23 ;  /* 0x0000761000177816 */ /* 0x000fe20000000017 */
[----:B------:R-:W-:Y:S06]  /*186f0*/  BRA `(.L_x_26342) ;  /* 0x0000000c00187947 */ /* 0x000fec0003800000 */
.L_x_26364:
        /* <DEDUP_REMOVED lines=17> */
.L_x_26368:
[----:B------:R-:W-:-:S04]  /*18810*/  LOP3.LUT R2, R5, 0x80000000, RZ, 0xc0, !PT ;  /* 0x8000000005027812 */ /* 0x000fc800078ec0ff */
[----:B------:R-:W-:-:S04]  /*18820*/  SHF.R.U32.HI R3, RZ, 0x18, R2 ;  /* 0x00000018ff037819 */ /* 0x000fc80000011602 */
[----:B------:R-:W-:-:S04]  /*18830*/  LOP3.LUT R0, R0, R3, RZ, 0xfc, !PT ;  /* 0x0000000300007212 */ /* 0x000fc800078efcff */
[----:B------:R-:W-:Y:S01]  /*18840*/  PRMT R23, R0, 0x7610, R23 ;  /* 0x0000761000177816 */ /* 0x000fe20000000017 */
[----:B------:R-:W-:Y:S06]  /*18850*/  BRA `(.L_x_26342) ;  /* 0x0000000800c07947 */ /* 0x000fec0003800000 */
.L_x_26359:
        /* <DEDUP_REMOVED lines=28> */
.L_x_26372:
[----:B------:R-:W-:-:S04]  /*18a20*/  LOP3.LUT R2, R5, 0x80000000, RZ, 0xc0, !PT ;  /* 0x8000000005027812 */ /* 0x000fc800078ec0ff */
[----:B------:R-:W-:-:S04]  /*18a30*/  SHF.R.U32.HI R3, RZ, 0x18, R2 ;  /* 0x00000018ff037819 */ /* 0x000fc80000011602 */
[----:B------:R-:W-:-:S04]  /*18a40*/  LOP3.LUT R0, R0, R3, RZ, 0xfc, !PT ;  /* 0x0000000300007212 */ /* 0x000fc800078efcff */
[----:B------:R-:W-:Y:S01]  /*18a50*/  PRMT R23, R0, 0x7610, R23 ;  /* 0x0000761000177816 */ /* 0x000fe20000000017 */
[----:B------:R-:W-:Y:S06]  /*18a60*/  BRA `(.L_x_26342) ;  /* 0x00000008003c7947 */ /* 0x000fec0003800000 */
.L_x_26371:
        /* <DEDUP_REMOVED lines=21> */
.L_x_26376:
[----:B------:R-:W-:Y:S05]  /*18bc0*/  BSYNC B2 ;  /* 0x0000000000027941 */ /* 0x000fea0003800000 */
.L_x_26375:
[----:B------:R-:W-:Y:S01]  /*18bd0*/  LEA R3, R0, 0x3b800000, 0x17 ;  /* 0x3b80000000037811 */ /* 0x000fe200078eb8ff */
[----:B------:R-:W-:-:S05]  /*18be0*/  IMAD.SHL.U32 R0, R2, 0x100000, RZ ;  /* 0x0010000002007824 */ /* 0x000fca00078e00ff */
[----:B------:R-:W-:-:S07]  /*18bf0*/  LOP3.LUT R0, R3, R0, R4, 0xfe, !PT ;  /* 0x0000000003007212 */ /* 0x000fce00078efe04 */
.L_x_26374:
[----:B------:R-:W-:Y:S05]  /*18c00*/  BSYNC B1 ;  /* 0x0000000000017941 */ /* 0x000fea0003800000 */
.L_x_26373:
        /* <DEDUP_REMOVED lines=15> */
.L_x_26377:
[----:B------:R-:W-:-:S04]  /*18d00*/  LOP3.LUT R0, R0, 0x80000000, RZ, 0xc0, !PT ;  /* 0x8000000000007812 */ /* 0x000fc800078ec0ff */
[----:B------:R-:W-:-:S04]  /*18d10*/  SHF.R.U32.HI R3, RZ, 0x18, R0 ;  /* 0x00000018ff037819 */ /* 0x000fc80000011600 */
[----:B------:R-:W-:-:S04]  /*18d20*/  LOP3.LUT R2, R2, R3, RZ, 0xfc, !PT ;  /* 0x0000000302027212 */ /* 0x000fc800078efcff */
[----:B------:R-:W-:Y:S01]  /*18d30*/  PRMT R23, R2, 0x7610, R23 ;  /* 0x0000761002177816 */ /* 0x000fe20000000017 */
[----:B------:R-:W-:Y:S06]  /*18d40*/  BRA `(.L_x_26342) ;  /* 0x0000000400847947 */ /* 0x000fec0003800000 */
.L_x_26370:
[----:B------:R0:W5:Y:S01]  /*18d50*/  LDG.E.U8 R23, desc[UR36][R2.64] ;  /* 0x0000002402177981 */ /* 0x000162000c1e1100 */
[----:B------:R-:W-:Y:S05]  /*18d60*/  BRA `(.L_x_26342) ;  /* 0x00000004007c7947 */ /* 0x000fea0003800000 */
.L_x_26369:
        /* <DEDUP_REMOVED lines=17> */
.L_x_26381:
[----:B------:R-:W-:Y:S05]  /*18e80*/  BSYNC B1 ;  /* 0x0000000000017941 */ /* 0x000fea0003800000 */
.L_x_26380:
        /* <DEDUP_REMOVED lines=13> */
.L_x_26382:
[----:B------:R-:W-:Y:S01]  /*18f60*/  PRMT R23, R0, 0x7610, R23 ;  /* 0x0000761000177816 */ /* 0x000fe20000000017 */
[----:B------:R-:W-:Y:S06]  /*18f70*/  BRA `(.L_x_26342) ;  /* 0x0000000000f87947 */ /* 0x000fec0003800000 */
.L_x_26341:
[----:B------:R-:W-:Y:S05]  /*18f80*/  BSYNC B0 ;  /* 0x0000000000007941 */ /* 0x000fea0003800000 */
.L_x_26336:
        /* <DEDUP_REMOVED lines=16> */
.L_x_26383:
[----:B------:R-:W-:Y:S01]  /*19090*/  PRMT R23, RZ, 0x7610, R23 ;  /* 0x00007610ff177816 */ /* 0x000fe20000000017 */
[----:B------:R-:W-:Y:S06]  /*190a0*/  BRA `(.L_x_26342) ;  /* 0x0000000000ac7947 */ /* 0x000fec0003800000 */
.L_x_26379:
        /* <DEDUP_REMOVED lines=17> */
.L_x_26384:
[----:B------:R-:W-:-:S04]  /*191c0*/  LOP3.LUT R2, R5, 0x80000000, RZ, 0xc0, !PT ;  /* 0x8000000005027812 */ /* 0x000fc800078ec0ff */
[----:B------:R-:W-:-:S04]  /*191d0*/  SHF.R.U32.HI R3, RZ, 0x18, R2 ;  /* 0x00000018ff037819 */ /* 0x000fc80000011602 */
[----:B------:R-:W-:-:S04]  /*191e0*/  LOP3.LUT R0, R0, R3, RZ, 0xfc, !PT ;  /* 0x0000000300007212 */ /* 0x000fc800078efcff */
[----:B------:R-:W-:Y:S01]  /*191f0*/  PRMT R23, R0, 0x7610, R23 ;  /* 0x0000761000177816 */ /* 0x000fe20000000017 */
[----:B------:R-:W-:Y:S06]  /*19200*/  BRA `(.L_x_26342) ;  /* 0x0000000000547947 */ /* 0x000fec0003800000 */
.L_x_26378:
        /* <DEDUP_REMOVED lines=17> */
.L_x_26385:
[----:B------:R-:W-:-:S04]  /*19320*/  LOP3.LUT R2, R5, 0x80000000, RZ, 0xc0, !PT ;  /* 0x8000000005027812 */ /* 0x000fc800078ec0ff */
[----:B------:R-:W-:-:S04]  /*19330*/  SHF.R.U32.HI R3, RZ, 0x18, R2 ;  /* 0x00000018ff037819 */ /* 0x000fc80000011602 */
[----:B------:R-:W-:-:S04]  /*19340*/  LOP3.LUT R0, R0, R3, RZ, 0xfc, !PT ;  /* 0x0000000300007212 */ /* 0x000fc800078efcff */
[----:B------:R-:W-:-:S07]  /*19350*/  PRMT R23, R0, 0x7610, R23 ;  /* 0x0000761000177816 */ /* 0x000fce0000000017 */
.L_x_26342:
[----:B------:R-:W-:Y:S05]  /*19360*/  BSYNC B6 ;  /* 0x0000000000067941 */ /* 0x000fea0003800000 */
.L_x_26335:
        /* <DEDUP_REMOVED lines=36> */
.L_x_26394:
[----:B------:R-:W-:-:S04]  /*195b0*/  LOP3.LUT R0, R3, 0x80000000, RZ, 0xc0, !PT ;  /* 0x8000000003007812 */ /* 0x000fc800078ec0ff */
[----:B------:R-:W-:-:S04]  /*195c0*/  SHF.R.U32.HI R3, RZ, 0x18, R0 ;  /* 0x00000018ff037819 */ /* 0x000fc80000011600 */
[----:B------:R-:W-:-:S04]  /*195d0*/  LOP3.LUT R2, R2, R3, RZ, 0xfc, !PT ;  /* 0x0000000302027212 */ /* 0x000fc800078efcff */
[----:B------:R-:W-:Y:S01]  /*195e0*/  PRMT R0, R2, 0x7610, R0 ;  /* 0x0000761002007816 */ /* 0x000fe20000000000 */
[----:B------:R-:W-:Y:S06]  /*195f0*/  BRA `(.L_x_26393) ;  /* 0x0000002000b07947 */ /* 0x000fec0003800000 */
.L_x_26391:
        /* <DEDUP_REMOVED lines=17> */
.L_x_26395:
[----:B------:R-:W-:-:S04]  /*19710*/  LOP3.LUT R0, R3, 0x80000000, RZ, 0xc0, !PT ;  /* 0x8000000003007812 */ /* 0x000fc800078ec0ff */
[----:B------:R-:W-:-:S04]  /*19720*/  SHF.R.U32.HI R3, RZ, 0x18, R0 ;  /* 0x00000018ff037819 */ /* 0x000fc80000011600 */
[----:B------:R-:W-:-:S04]  /*19730*/  LOP3.LUT R2, R2, R3, RZ, 0xfc, !PT ;  /* 0x0000000302027212 */ /* 0x000fc800078efcff */
[----:B------:R-:W-:Y:S01]  /*19740*/  PRMT R0, R2, 0x7610, R0 ;  /* 0x0000761002007816 */ /* 0x000fe20000000000 */
[----:B------:R-:W-:Y:S06]  /*19750*/  BRA `(.L_x_26393) ;  /* 0x0000002000587947 */ /* 0x000fec0003800000 */
.L_x_26390:
        /* <DEDUP_REMOVED lines=26> */
.L_x_26398:
[----:B------:R-:W-:-:S04]  /*19900*/  LOP3.LUT R0, R3, 0x80000000, RZ, 0xc0, !PT ;  /* 0x8000000003007812 */ /* 0x000fc800078ec0ff */
[----:B------:R-:W-:-:S04]  /*19910*/  SHF.R.U32.HI R3, RZ, 0x18, R0 ;  /* 0x00000018ff037819 */ /* 0x000fc80000011600 */
[----:B------:R-:W-:-:S04]  /*19920*/  LOP3.LUT R2, R2, R3, RZ, 0xfc, !PT ;  /* 0x0000000302027212 */ /* 0x000fc800078efcff */
[----:B------:R-:W-:Y:S01]  /*19930*/  PRMT R0, R2, 0x7610, R0 ;  /* 0x0000761002007816 */ /* 0x000fe20000000000 */
[----:B------:R-:W-:Y:S06]  /*19940*/  BRA `(.L_x_26393) ;  /* 0x0000001c00dc7947 */ /* 0x000fec0003800000 */
.L_x_26397:
        /* <DEDUP_REMOVED lines=17> */
.L_x_26399:
[----:B------:R-:W-:-:S04]  /*19a60*/  LOP3.LUT R0, R3, 0x80000000, RZ, 0xc0, !PT ;  /* 0x8000000003007812 */ /* 0x000fc800078ec0ff */
[----:B------:R-:W-:-:S04]  /*19a70*/  SHF.R.U32.HI R3, RZ, 0x18, R0 ;  /* 0x00000018ff037819 */ /* 0x000fc80000011600 */
[----:B------:R-:W-:-:S04]  /*19a80*/  LOP3.LUT R2, R2, R3, RZ, 0xfc, !PT ;  /* 0x0000000302027212 */ /* 0x000fc800078efcff */
[----:B------:R-:W-:Y:S01]  /*19a90*/  PRMT R0, R2, 0x7610, R0 ;  /* 0x0000761002007816 */ /* 0x000fe20000000000 */
[----:B------:R-:W-:Y:S06]  /*19aa0*/  BRA `(.L_x_26393) ;  /* 0x0000001c00847947 */ /* 0x000fec0003800000 */
.L_x_26396:
        /* <DEDUP_REMOVED lines=17> */
.L_x_26400:
[----:B------:R-:W-:-:S04]  /*19bc0*/  LOP3.LUT R0, R3, 0x80000000, RZ, 0xc0, !PT ;  /* 0x8000000003007812 */ /* 0x000fc800078ec0ff */
[----:B------:R-:W-:-:S04]  /*19bd0*/  SHF.R.U32.HI R3, RZ, 0x18, R0 ;  /* 0x00000018ff037819 */ /* 0x000fc80000011600 */
[----:B------:R-:W-:-:S04]  /*19be0*/  LOP3.LUT R2, R2, R3, RZ, 0xfc, !PT ;  /* 0x0000000302027212 */ /* 0x000fc800078efcff */
[----:B------:R-:W-:Y:S01]  /*19bf0*/  PRMT R0, R2, 0x7610, R0 ;  /* 0x0000761002007816 */ /* 0x000fe20000000000 */
[----:B------:R-:W-:Y:S06]  /*19c00*/  BRA `(.L_x_26393) ;  /* 0x0000001c002c7947 */ /* 0x000fec0003800000 */
.L_x_26389:
        /* <DEDUP_REMOVED lines=24> */
.L_x_26403:
[----:B------:R-:W-:-:S04]  /*19d90*/  LOP3.LUT R0, R5, 0x80000000, RZ, 0xc0, !PT ;  /* 0x8000000005007812 */ /* 0x000fc800078ec0ff */
[----:B------:R-:W-:-:S04]  /*19da0*/  SHF.R.U32.HI R3, RZ, 0x18, R0 ;  /* 0x00000018ff037819 */ /* 0x000fc80000011600 */
[----:B------:R-:W-:-:S04]  /*19db0*/  LOP3.LUT R2, R2, R3, RZ, 0xfc, !PT ;  /* 0x0000000302027212 */ /* 0x000fc800078efcff */
[----:B------:R-:W-:Y:S01]  /*19dc0*/  PRMT R0, R2, 0x7610, R0 ;  /* 0x0000761002007816 */ /* 0x000fe20000000000 */
[----:B------:R-:W-:Y:S06]  /*19dd0*/  BRA `(.L_x_26393) ;  /* 0x0000001800b87947 */ /* 0x000fec0003800000 */
.L_x_26402:
        /* <DEDUP_REMOVED lines=17> */
.L_x_26404:
[----:B------:R-:W-:-:S04]  /*19ef0*/  LOP3.LUT R0, R3, 0x80000000, RZ, 0xc0, !PT ;  /* 0x8000000003007812 */ /* 0x000fc800078ec0ff */
[----:B------:R-:W-:-:S04]  /*19f00*/  SHF.R.U32.HI R3, RZ, 0x18, R0 ;  /* 0x00000018ff037819 */ /* 0x000fc80000011600 */
[----:B------:R-:W-:-:S04]  /*19f10*/  LOP3.LUT R2, R2, R3, RZ, 0xfc, !PT ;  /* 0x0000000302027212 */ /* 0x000fc800078efcff */
[----:B------:R-:W-:Y:S01]  /*19f20*/  PRMT R0, R2, 0x7610, R0 ;  /* 0x0000761002007816 */ /* 0x000fe20000000000 */
[----:B------:R-:W-:Y:S06]  /*19f30*/  BRA `(.L_x_26393) ;  /* 0x0000001800607947 */ /* 0x000fec0003800000 */
.L_x_26401:
        /* <DEDUP_REMOVED lines=25> */
.L_x_26407:
[----:B------:R-:W-:-:S04]  /*1a0d0*/  LOP3.LUT R0, R5, 0x80000000, RZ, 0xc0, !PT ;  /* 0x8000000005007812 */ /* 0x000fc800078ec0ff */
[----:B------:R-:W-:-:S04]  /*1a0e0*/  SHF.R.U32.HI R3, RZ, 0x18, R0 ;  /* 0x00000018ff037819 */ /* 0x000fc80000011600 */
[----:B------:R-:W-:-:S04]  /*1a0f0*/  LOP3.LUT R2, R2, R3, RZ, 0xfc, !PT ;  /* 0x0000000302027212 */ /* 0x000fc800078efcff */
[----:B------:R-:W-:Y:S01]  /*1a100*/  PRMT R0, R2, 0x7610, R0 ;  /* 0x0000761002007816 */ /* 0x000fe20000000000 */
[----:B------:R-:W-:Y:S06]  /*1a110*/  BRA `(.L_x_26393) ;  /* 0x0000001400e87947 */ /* 0x000fec0003800000 */
.L_x_26406:
        /* <DEDUP_REMOVED lines=17> */
.L_x_26408:
[----:B------:R-:W-:-:S04]  /*1a230*/  LOP3.LUT R0, R7, 0x80000000, RZ, 0xc0, !PT ;  /* 0x8000000007007812 */ /* 0x000fc800078ec0ff */
[----:B------:R-:W-:-:S04]  /*1a240*/  SHF.R.U32.HI R3, RZ, 0x18, R0 ;  /* 0x00000018ff037819 */ /* 0x000fc80000011600 */
[----:B------:R-:W-:-:S04]  /*1a250*/  LOP3.LUT R2, R2, R3, RZ, 0xfc, !PT ;  /* 0x0000000302027212 */ /* 0x000fc800078efcff */
[----:B------:R-:W-:Y:S01]  /*1a260*/  PRMT R0, R2, 0x7610, R0 ;  /* 0x0000761002007816 */ /* 0x000fe20000000000 */
[----:B------:R-:W-:Y:S06]  /*1a270*/  BRA `(.L_x_26393) ;  /* 0x0000001400907947 */ /* 0x000fec0003800000 */
.L_x_26405:
        /* <DEDUP_REMOVED lines=21> */
.L_x_26409:
[----:B------:R-:W-:-:S04]  /*1a3d0*/  LOP3.LUT R2, R2, 0x80000000, RZ, 0xc0, !PT ;  /* 0x8000000002027812 */ /* 0x000fc800078ec0ff */
[----:B------:R-:W-:-:S04]  /*1a3e0*/  SHF.R.U32.HI R2, RZ, 0x18, R2 ;  /* 0x00000018ff027819 */ /* 0x000fc80000011602 */
[----:B------:R-:W-:-:S04]  /*1a3f0*/  LOP3.LUT R2, R3, R2, RZ, 0xfc, !PT ;  /* 0x0000000203027212 */ /* 0x000fc800078efcff */
[----:B------:R-:W-:Y:S01]  /*1a400*/  PRMT R0, R2, 0x7610, R0 ;  /* 0x0000761002007816 */ /* 0x000fe20000000000 */
[----:B------:R-:W-:Y:S06]  /*1a410*/  BRA `(.L_x_26393) ;  /* 0x0000001400287947 */ /* 0x000fec0003800000 */
.L_x_26388:
        /* <DEDUP_REMOVED lines=27> */
.L_x_26413:
[----:B------:R-:W-:Y:S01]  /*1a5d0*/  PRMT R0, R2, 0x7610, R0 ;  /* 0x0000761002007816 */ /* 0x000fe20000000000 */
[----:B------:R-:W-:Y:S06]  /*1a5e0*/  BRA `(.L_x_26393) ;  /* 0x0000001000b47947 */ /* 0x000fec0003800000 */
.L_x_26412:
        /* <DEDUP_REMOVED lines=21> */
.L_x_26414:
[----:B------:R-:W-:-:S04]  /*1a740*/  LOP3.LUT R0, R7, 0x80000000, RZ, 0xc0, !PT ;  /* 0x8000000007007812 */ /* 0x000fc800078ec0ff */
[----:B------:R-:W-:-:S04]  /*1a750*/  SHF.R.U32.HI R3, RZ, 0x18, R0 ;  /* 0x00000018ff037819 */ /* 0x000fc80000011600 */
[----:B------:R-:W-:-:S04]  /*1a760*/  LOP3.LUT R2, R2, R3, RZ, 0xfc, !PT ;  /* 0x0000000302027212 */ /* 0x000fc800078efcff */
[----:B------:R-:W-:Y:S01]  /*1a770*/  PRMT R0, R2, 0x7610, R0 ;  /* 0x0000761002007816 */ /* 0x000fe20000000000 */
[----:B------:R-:W-:Y:S06]  /*1a780*/  BRA `(.L_x_26393) ;  /* 0x00000010004c7947 */ /* 0x000fec0003800000 */
.L_x_26411:
        /* <DEDUP_REMOVED lines=42> */
.L_x_26417:
[----:B------:R-:W-:-:S04]  /*1aa30*/  LOP3.LUT R2, R5, 0x80000000, R2, 0xc8, !PT ;  /* 0x8000000005027812 */ /* 0x000fc800078ec802 */
[----:B------:R-:W-:-:S04]  /*1aa40*/  SHF.R.U32.HI R2, RZ, 0x18, R2 ;  /* 0x00000018ff027819 */ /* 0x000fc80000011602 */
[----:B------:R-:W-:-:S04]  /*1aa50*/  LOP3.LUT R2, R3, R2, RZ, 0xfc, !PT ;  /* 0x0000000203027212 */ /* 0x000fc800078efcff */
[----:B------:R-:W-:Y:S01]  /*1aa60*/  PRMT R0, R2, 0x7610, R0 ;  /* 0x0000761002007816 */ /* 0x000fe20000000000 */
[----:B------:R-:W-:Y:S06]  /*1aa70*/  BRA `(.L_x_26393) ;  /* 0x0000000c00907947 */ /* 0x000fec0003800000 */
.L_x_26416:
        /* <DEDUP_REMOVED lines=25> */
.L_x_26418:
[----:B------:R-:W-:-:S05]  /*1ac10*/  IMAD.SHL.U32 R5, R5, 0x1000000, RZ ;  /* 0x0100000005057824 */ /* 0x000fca00078e00ff */
[----:B------:R-:W-:-:S04]  /*1ac20*/  LOP3.LUT R5, R5, 0x80000000, R2, 0xc8, !PT ;  /* 0x8000000005057812 */ /* 0x000fc800078ec802 */
[----:B------:R-:W-:-:S04]  /*1ac30*/  SHF.R.U32.HI R0, RZ, 0x18, R5 ;  /* 0x00000018ff007819 */ /* 0x000fc80000011605 */
[----:B------:R-:W-:Y:S01]  /*1ac40*/  LOP3.LUT R0, R3, R0, RZ, 0xfc, !PT ;  /* 0x0000000003007212 */ /* 0x000fe200078efcff */
[----:B------:R-:W-:Y:S06]  /*1ac50*/  BRA `(.L_x_26393) ;  /* 0x0000000c00187947 */ /* 0x000fec0003800000 */
.L_x_26415:
        /* <DEDUP_REMOVED lines=17> */
.L_x_26419:
[----:B------:R-:W-:-:S04]  /*1ad70*/  LOP3.LUT R0, R3, 0x80000000, RZ, 0xc0, !PT ;  /* 0x8000000003007812 */ /* 0x000fc800078ec0ff */
[----:B------:R-:W-:-:S04]  /*1ad80*/  SHF.R.U32.HI R3, RZ, 0x18, R0 ;  /* 0x00000018ff037819 */ /* 0x000fc80000011600 */
[----:B------:R-:W-:-:S04]  /*1ad90*/  LOP3.LUT R2, R2, R3, RZ, 0xfc, !PT ;  /* 0x0000000302027212 */ /* 0x000fc800078efcff */
[----:B------:R-:W-:Y:S01]  /*1ada0*/  PRMT R0, R2, 0x7610, R0 ;  /* 0x0000761002007816 */ /* 0x000fe20000000000 */
[----:B------:R-:W-:Y:S06]  /*1adb0*/  BRA `(.L_x_26393) ;  /* 0x0000000800c07947 */ /* 0x000fec0003800000 */
.L_x_26410:
        /* <DEDUP_REMOVED lines=28> */
.L_x_26423:
[----:B------:R-:W-:-:S04]  /*1af80*/  LOP3.LUT R0, R3, 0x80000000, RZ, 0xc0, !PT ;  /* 0x8000000003007812 */ /* 0x000fc800078ec0ff */
[----:B------:R-:W-:-:S04]  /*1af90*/  SHF.R.U32.HI R3, RZ, 0x18, R0 ;  /* 0x00000018ff037819 */ /* 0x000fc80000011600 */
[----:B------:R-:W-:-:S04]  /*1afa0*/  LOP3.LUT R2, R2, R3, RZ, 0xfc, !PT ;  /* 0x0000000302027212 */ /* 0x000fc800078efcff */
[----:B------:R-:W-:Y:S01]  /*1afb0*/  PRMT R0, R2, 0x7610, R0 ;  /* 0x0000761002007816 */ /* 0x000fe20000000000 */
[----:B------:R-:W-:Y:S06]  /*1afc0*/  BRA `(.L_x_26393) ;  /* 0x00000008003c7947 */ /* 0x000fec0003800000 */
.L_x_26422:
        /* <DEDUP_REMOVED lines=21> */
.L_x_26427:
[----:B------:R-:W-:Y:S05]  /*1b120*/  BSYNC B2 ;  /* 0x0000000000027941 */ /* 0x000fea0003800000 */
.L_x_26426:
[----:B------:R-:W-:Y:S01]  /*1b130*/  IMAD.SHL.U32 R2, R2, 0x100000, RZ ;  /* 0x0010000002027824 */ /* 0x000fe200078e00ff */
[----:B------:R-:W-:-:S04]  /*1b140*/  LEA R3, R0, 0x3b800000, 0x17 ;  /* 0x3b80000000037811 */ /* 0x000fc800078eb8ff */
[----:B------:R-:W-:-:S07]  /*1b150*/  LOP3.LUT R2, R3, R2, R4, 0xfe, !PT ;  /* 0x0000000203027212 */ /* 0x000fce00078efe04 */
.L_x_26425:
[----:B------:R-:W-:Y:S05]  /*1b160*/  BSYNC B1 ;  /* 0x0000000000017941 */ /* 0x000fea0003800000 */
.L_x_26424:
        /* <DEDUP_REMOVED lines=15> */
.L_x_26428:
[----:B------:R-:W-:-:S04]  /*1b260*/  LOP3.LUT R2, R2, 0x80000000, RZ, 0xc0, !PT ;  /* 0x8000000002027812 */ /* 0x000fc800078ec0ff */
[----:B------:R-:W-:-:S04]  /*1b270*/  SHF.R.U32.HI R2, RZ, 0x18, R2 ;  /* 0x00000018ff027819 */ /* 0x000fc80000011602 */
[----:B------:R-:W-:-:S04]  /*1b280*/  LOP3.LUT R2, R3, R2, RZ, 0xfc, !PT ;  /* 0x0000000203027212 */ /* 0x000fc800078efcff */
[----:B------:R-:W-:Y:S01]  /*1b290*/  PRMT R0, R2, 0x7610, R0 ;  /* 0x0000761002007816 */ /* 0x000fe20000000000 */
[----:B------:R-:W-:Y:S06]  /*1b2a0*/  BRA `(.L_x_26393) ;  /* 0x0000000400847947 */ /* 0x000fec0003800000 */
.L_x_26421:
[----:B------:R0:W5:Y:S01]  /*1b2b0*/  LDG.E.U8 R0, desc[UR36][R4.64] ;  /* 0x0000002404007981 */ /* 0x000162000c1e1100 */
[----:B------:R-:W-:Y:S05]  /*1b2c0*/  BRA `(.L_x_26393) ;  /* 0x00000004007c7947 */ /* 0x000fea0003800000 */
.L_x_26420:
        /* <DEDUP_REMOVED lines=17> */
.L_x_26432:
[----:B------:R-:W-:Y:S05]  /*1b3e0*/  BSYNC B1 ;  /* 0x0000000000017941 */ /* 0x000fea0003800000 */
.L_x_26431:
        /* <DEDUP_REMOVED lines=13> */
.L_x_26433:
[----:B------:R-:W-:Y:S01]  /*1b4c0*/  PRMT R0, R2, 0x7610, R0 ;  /* 0x0000761002007816 */ /* 0x000fe20000000000 */
[----:B------:R-:W-:Y:S06]  /*1b4d0*/  BRA `(.L_x_26393) ;  /* 0x0000000000f87947 */ /* 0x000fec0003800000 */
.L_x_26392:
[----:B------:R-:W-:Y:S05]  /*1b4e0*/  BSYNC B0 ;  /* 0x0000000000007941 */ /* 0x000fea0003800000 */
.L_x_26387:
        /* <DEDUP_REMOVED lines=16> */
.L_x_26434:
[----:B------:R-:W-:Y:S01]  /*1b5f0*/  PRMT R0, RZ, 0x7610, R0 ;  /* 0x00007610ff007816 */ /* 0x000fe20000000000 */
[----:B------:R-:W-:Y:S06]  /*1b600*/  BRA `(.L_x_26393) ;  /* 0x0000000000ac7947 */ /* 0x000fec0003800000 */
.L_x_26430:
        /* <DEDUP_REMOVED lines=17> */
.L_x_26435:
[----:B------:R-:W-:-:S04]  /*1b720*/  LOP3.LUT R0, R3, 0x80000000, RZ, 0xc0, !PT ;  /* 0x8000000003007812 */ /* 0x000fc800078ec0ff */
[----:B------:R-:W-:-:S04]  /*1b730*/  SHF.R.U32.HI R3, RZ, 0x18, R0 ;  /* 0x00000018ff037819 */ /* 0x000fc80000011600 */
[----:B------:R-:W-:-:S04]  /*1b740*/  LOP3.LUT R2, R2, R3, RZ, 0xfc, !PT ;  /* 0x0000000302027212 */ /* 0x000fc800078efcff */
[----:B------:R-:W-:Y:S01]  /*1b750*/  PRMT R0, R2, 0x7610, R0 ;  /* 0x0000761002007816 */ /* 0x000fe20000000000 */
[----:B------:R-:W-:Y:S06]  /*1b760*/  BRA `(.L_x_26393) ;  /* 0x0000000000547947 */ /* 0x000fec0003800000 */
.L_x_26429:
        /* <DEDUP_REMOVED lines=17> */
.L_x_26436:
[----:B------:R-:W-:-:S04]  /*1b880*/  LOP3.LUT R0, R3, 0x80000000, RZ, 0xc0, !PT ;  /* 0x8000000003007812 */ /* 0x000fc800078ec0ff */
[----:B------:R-:W-:-:S04]  /*1b890*/  SHF.R.U32.HI R3, RZ, 0x18, R0 ;  /* 0x00000018ff037819 */ /* 0x000fc80000011600 */
[----:B------:R-:W-:-:S04]  /*1b8a0*/  LOP3.LUT R2, R2, R3, RZ, 0xfc, !PT ;  /* 0x0000000302027212 */ /* 0x000fc800078efcff */
[----:B------:R-:W-:-:S07]  /*1b8b0*/  PRMT R0, R2, 0x7610, R0 ;  /* 0x0000761002007816 */ /* 0x000fce0000000000 */
.L_x_26393:
[----:B------:R-:W-:Y:S05]  /*1b8c0*/  BSYNC B6 ;  /* 0x0000000000067941 */ /* 0x000fea0003800000 */
.L_x_26386:
        /* <DEDUP_REMOVED lines=35> */
.L_x_26445:
[----:B------:R-:W-:Y:S05]  /*1bb00*/  BSYNC B1 ;  /* 0x0000000000017941 */ /* 0x000fea0003800000 */
.L_x_26444:
[----:B------:R-:W-:Y:S01]  /*1bb10*/  IMAD.U32 R4, R4, -0x80000000, RZ ;  /* 0x8000000004047824 */ /* 0x000fe200078e00ff */
[----:B------:R-:W-:Y:S01]  /*1bb20*/  LEA R23, R23, 0x37800000, 0x17 ;  /* 0x3780000017177811 */ /* 0x000fe200078eb8ff */
[----:B------:R-:W-:-:S05]  /*1bb30*/  IMAD.SHL.U32 R0, R0, 0x200000, RZ ;  /* 0x0020000000007824 */ /* 0x000fca00078e00ff */
[----:B------:R-:W-:-:S07]  /*1bb40*/  LOP3.LUT R0, R23, R0, R4, 0xfe, !PT ;  /* 0x0000000017007212 */ /* 0x000fce00078efe04 */
.L_x_26443:
[----:B------:R-:W-:Y:S05]  /*1bb50*/  BSYNC B0 ;  /* 0x0000000000007941 */ /* 0x000fea0003800000 */
.L_x_26442:
[----:B------:R-:W1:Y:S02]  /*1bb60*/  F2I.FTZ.TRUNC.NTZ R3, R0 ;  /* 0x0000000000037305 */ /* 0x000e64000021f100 */
[----:B-1----:R4:W-:Y:S01]  /*1bb70*/  STG.E.U8 desc[UR36][R16.64], R3 ;  /* 0x0000000310007986 */ /* 0x0029e2000c101124 */
[----:B------:R-:W-:Y:S05]  /*1bb80*/  BRA `(.L_x_26446) ;  /* 0x0000002c00007947 */ /* 0x000fea0003800000 */
.L_x_26440:
        /* <DEDUP_REMOVED lines=21> */
.L_x_26450:
[----:B------:R-:W-:Y:S05]  /*1bce0*/  BSYNC B1 ;  /* 0x0000000000017941 */ /* 0x000fea0003800000 */
.L_x_26449:
[----:B------:R-:W-:Y:S01]  /*1bcf0*/  IMAD.U32 R4, R4, -0x80000000, RZ ;  /* 0x8000000004047824 */ /* 0x000fe200078e00ff */
[----:B------:R-:W-:Y:S01]  /*1bd00*/  LEA R2, R2, 0x37800000, 0x17 ;  /* 0x3780000002027811 */ /* 0x000fe200078eb8ff */
[----:B------:R-:W-:-:S05]  /*1bd10*/  IMAD.SHL.U32 R3, R0, 0x200000, RZ ;  /* 0x0020000000037824 */ /* 0x000fca00078e00ff */
[----:B------:R-:W-:-:S07]  /*1bd20*/  LOP3.LUT R2, R2, R3, R4, 0xfe, !PT ;  /* 0x0000000302027212 */ /* 0x000fce00078efe04 */
.L_x_26448:
[----:B------:R-:W-:Y:S05]  /*1bd30*/  BSYNC B0 ;  /* 0x0000000000007941 */ /* 0x000fea0003800000 */
.L_x_26447:
[----:B------:R-:W0:Y:S02]  /*1bd40*/  F2I.S64.TRUNC R2, R2 ;  /* 0x0000000200027311 */ /* 0x000e24000020d900 */
[----:B0-----:R-:W-:-:S05]  /*1bd50*/  IMAD.MOV.U32 R5, RZ, RZ, R2 ;  /* 0x000000ffff057224 */ /* 0x001fca00078e0002 */
[----:B------:R0:W-:Y:S01]  /*1bd60*/  STG.E.U8 desc[UR36][R16.64], R5 ;  /* 0x0000000510007986 */ /* 0x0001e2000c101124 */
[----:B------:R-:W-:Y:S05]  /*1bd70*/  BRA `(.L_x_26446) ;  /* 0x0000002800847947 */ /* 0x000fea0003800000 */
.L_x_26439:
        /* <DEDUP_REMOVED lines=27> */
.L_x_26456:
[----:B------:R-:W-:Y:S05]  /*1bf30*/  BSYNC B1 ;  /* 0x0000000000017941 */ /* 0x000fea0003800000 */
.L_x_26455:
[----:B------:R-:W-:Y:S01]  /*1bf40*/  IMAD.U32 R4, R4, -0x80000000, RZ ;  /* 0x8000000004047824 */ /* 0x000fe200078e00ff */
[----:B------:R-:W-:Y:S01]  /*1bf50*/  LEA R2, R2, 0x37800000, 0x17 ;  /* 0x3780000002027811 */ /* 0x000fe200078eb8ff */
[----:B------:R-:W-:-:S05]  /*1bf60*/  IMAD.SHL.U32 R3, R0, 0x200000, RZ ;  /* 0x0020000000037824 */ /* 0x000fca00078e00ff */
[----:B------:R-:W-:-:S07]  /*1bf70*/  LOP3.LUT R2, R2, R3, R4, 0xfe, !PT ;  /* 0x0000000302027212 */ /* 0x000fce00078efe04 */
.L_x_26454:
[----:B------:R-:W-:Y:S05]  /*1bf80*/  BSYNC B0 ;  /* 0x0000000000007941 */ /* 0x000fea0003800000 */
.L_x_26453:
[----:B------:R-:W1:Y:S02]  /*1bf90*/  F2I.S64.TRUNC R2, R2 ;  /* 0x0000000200027311 */ /* 0x000e64000020d900 */
[----:B-1----:R1:W-:Y:S01]  /*1bfa0*/  STG.E.64 desc[UR36][R16.64], R2 ;  /* 0x0000000210007986 */ /* 0x0023e2000c101b24 */
[----:B------:R-:W-:Y:S05]  /*1bfb0*/  BRA `(.L_x_26446) ;  /* 0x0000002400f47947 */ /* 0x000fea0003800000 */
.L_x_26452:
        /* <DEDUP_REMOVED lines=21> */
.L_x_26460:
[----:B------:R-:W-:Y:S05]  /*1c110*/  BSYNC B1 ;  /* 0x0000000000017941 */ /* 0x000fea0003800000 */
.L_x_26459:
[----:B------:R-:W-:Y:S01]  /*1c120*/  IMAD.U32 R4, R4, -0x80000000, RZ ;  /* 0x8000000004047824 */ /* 0x000fe200078e00ff */
[----:B------:R-:W-:Y:S01]  /*1c130*/  LEA R2, R2, 0x37800000, 0x17 ;  /* 0x3780000002027811 */ /* 0x000fe200078eb8ff */
[----:B------:R-:W-:-:S05]  /*1c140*/  IMAD.SHL.U32 R3, R0, 0x200000, RZ ;  /* 0x0020000000037824 */ /* 0x000fca00078e00ff */
[----:B------:R-:W-:-:S07]  /*1c150*/  LOP3.LUT R0, R2, R3, R4, 0xfe, !PT ;  /* 0x0000000302007212 */ /* 0x000fce00078efe04 */
.L_x_26458:
[----:B------:R-:W-:Y:S05]  /*1c160*/  BSYNC B0 ;  /* 0x0000000000007941 */ /* 0x000fea0003800000 */
.L_x_26457:
[----:B------:R-:W1:Y:S02]  /*1c170*/  F2I.FTZ.TRUNC.NTZ R3, R0 ;  /* 0x0000000000037305 */ /* 0x000e64000021f100 */
[----:B-1----:R2:W-:Y:S01]  /*1c180*/  STG.E desc[UR36][R16.64], R3 ;  /* 0x0000000310007986 */ /* 0x0025e2000c101924 */
[----:B------:R-:W-:Y:S05]  /*1c190*/  BRA `(.L_x_26446) ;  /* 0x00000024007c7947 */ /* 0x000fea0003800000 */
.L_x_26451:
        /* <DEDUP_REMOVED lines=21> */
.L_x_26464:
[----:B------:R-:W-:Y:S05]  /*1c2f0*/  BSYNC B1 ;  /* 0x0000000000017941 */ /* 0x000fea0003800000 */
.L_x_26463:
[----:B------:R-:W-:Y:S01]  /*1c300*/  IMAD.U32 R4, R4, -0x80000000, RZ ;  /* 0x8000000004047824 */ /* 0x000fe200078e00ff */
[----:B------:R-:W-:Y:S01]  /*1c310*/  LEA R2, R2, 0x37800000, 0x17 ;  /* 0x3780000002027811 */ /* 0x000fe200078eb8ff */
[----:B------:R-:W-:-:S05]  /*1c320*/  IMAD.SHL.U32 R3, R0, 0x200000, RZ ;  /* 0x0020000000037824 */ /* 0x000fca00078e00ff */
[----:B------:R-:W-:-:S07]  /*1c330*/  LOP3.LUT R0, R2, R3, R4, 0xfe, !PT ;  /* 0x0000000302007212 */ /* 0x000fce00078efe04 */
.L_x_26462:
[----:B------:R-:W-:Y:S05]  /*1c340*/  BSYNC B0 ;  /* 0x0000000000007941 */ /* 0x000fea0003800000 */
.L_x_26461:
[----:B------:R-:W1:Y:S02]  /*1c350*/  F2I.FTZ.TRUNC.NTZ R3, R0 ;  /* 0x0000000000037305 */ /* 0x000e64000021f100 */
[----:B-1----:R3:W-:Y:S01]  /*1c360*/  STG.E.U16 desc[UR36][R16.64], R3 ;  /* 0x0000000310007986 */ /* 0x0027e2000c101524 */
[----:B------:R-:W-:Y:S05]  /*1c370*/  BRA `(.L_x_26446) ;  /* 0x0000002400047947 */ /* 0x000fea0003800000 */
.L_x_26438:
        /* <DEDUP_REMOVED lines=27> */
.L_x_26470:
[----:B------:R-:W-:Y:S05]  /*1c530*/  BSYNC B1 ;  /* 0x0000000000017941 */ /* 0x000fea0003800000 */
.L_x_26469:
[----:B------:R-:W-:Y:S01]  /*1c540*/  IMAD.U32 R4, R4, -0x80000000, RZ ;  /* 0x8000000004047824 */ /* 0x000fe200078e00ff */
[----:B------:R-:W-:Y:S01]  /*1c550*/  LEA R2, R2, 0x37800000, 0x17 ;  /* 0x3780000002027811 */ /* 0x000fe200078eb8ff */
[----:B------:R-:W-:-:S05]  /*1c560*/  IMAD.SHL.U32 R3, R0, 0x200000, RZ ;  /* 0x0020000000037824 */ /* 0x000fca00078e00ff */
[----:B------:R-:W-:-:S07]  /*1c570*/  LOP3.LUT R3, R2, R3, R4, 0xfe, !PT ;  /* 0x0000000302037212 */ /* 0x000fce00078efe04 */
.L_x_26468:
[----:B------:R-:W-:Y:S05]  /*1c580*/  BSYNC B0 ;  /* 0x0000000000007941 */ /* 0x000fea0003800000 */
.L_x_26467:
[----:B------:R1:W-:Y:S01]  /*1c590*/  STG.E desc[UR36][R16.64], R3 ;  /* 0x0000000310007986 */ /* 0x0003e2000c101924 */
[----:B------:R-:W-:Y:S05]  /*1c5a0*/  BRA `(.L_x_26446) ;  /* 0x0000002000787947 */ /* 0x000fea0003800000 */
.L_x_26466:
        /* <DEDUP_REMOVED lines=21> */
.L_x_26474:
[----:B------:R-:W-:Y:S05]  /*1c700*/  BSYNC B1 ;  /* 0x0000000000017941 */ /* 0x000fea0003800000 */
.L_x_26473:
[----:B------:R-:W-:Y:S01]  /*1c710*/  IMAD.U32 R4, R4, -0x80000000, RZ ;  /* 0x8000000004047824 */ /* 0x000fe200078e00ff */
[----:B------:R-:W-:Y:S01]  /*1c720*/  LEA R2, R2, 0x37800000, 0x17 ;  /* 0x3780000002027811 */ /* 0x000fe200078eb8ff */
[----:B------:R-:W-:-:S05]  /*1c730*/  IMAD.SHL.U32 R3, R0, 0x200000, RZ ;  /* 0x0020000000037824 */ /* 0x000fca00078e00ff */
[----:B------:R-:W-:-:S07]  /*1c740*/  LOP3.LUT R0, R2, R3, R4, 0xfe, !PT ;  /* 0x0000000302007212 */ /* 0x000fce00078efe04 */
.L_x_26472:
[----:B------:R-:W-:Y:S05]  /*1c750*/  BSYNC B0 ;  /* 0x0000000000007941 */ /* 0x000fea0003800000 */
.L_x_26471:
[----:B------:R-:W-:-:S05]  /*1c760*/  F2FP.F16.F32.PACK_AB R0, RZ, R0 ;  /* 0x00000000ff00723e */ /* 0x000fca00000000ff */
[----:B------:R1:W-:Y:S01]  /*1c770*/  STG.E.U16 desc[UR36][R16.64], R0 ;  /* 0x0000000010007986 */ /* 0x0003e2000c101524 */
[----:B------:R-:W-:Y:S05]  /*1c780*/  BRA `(.L_x_26446) ;  /* 0x0000002000007947 */ /* 0x000fea0003800000 */
.L_x_26465:
        /* <DEDUP_REMOVED lines=27> */
.L_x_26480:
[----:B------:R-:W-:Y:S05]  /*1c940*/  BSYNC B1 ;  /* 0x0000000000017941 */ /* 0x000fea0003800000 */
.L_x_26479:
[----:B------:R-:W-:Y:S01]  /*1c950*/  IMAD.U32 R4, R4, -0x80000000, RZ ;  /* 0x8000000004047824 */ /* 0x000fe200078e00ff */
[----:B------:R-:W-:Y:S01]  /*1c960*/  LEA R2, R2, 0x37800000, 0x17 ;  /* 0x3780000002027811 */ /* 0x000fe200078eb8ff */
[----:B------:R-:W-:-:S05]  /*1c970*/  IMAD.SHL.U32 R3, R0, 0x200000, RZ ;  /* 0x0020000000037824 */ /* 0x000fca00078e00ff */
[----:B------:R-:W-:-:S07]  /*1c980*/  LOP3.LUT R2, R2, R3, R4, 0xfe, !PT ;  /* 0x0000000302027212 */ /* 0x000fce00078efe04 */
.L_x_26478:
[----:B------:R-:W-:Y:S05]  /*1c990*/  BSYNC B0 ;  /* 0x0000000000007941 */ /* 0x000fea0003800000 */
.L_x_26477:
[----:B------:R-:W-:-:S05]  /*1c9a0*/  IMAD.MOV.U32 R3, RZ, RZ, RZ ;  /* 0x000000ffff037224 */ /* 0x000fca00078e00ff */
[----:B------:R1:W-:Y:S01]  /*1c9b0*/  STG.E.64 desc[UR36][R16.64], R2 ;  /* 0x0000000210007986 */ /* 0x0003e2000c101b24 */
[----:B------:R-:W-:Y:S05]  /*1c9c0*/  BRA `(.L_x_26446) ;  /* 0x0000001c00707947 */ /* 0x000fea0003800000 */
.L_x_26476:
        /* <DEDUP_REMOVED lines=21> */
.L_x_26484:
[----:B------:R-:W-:Y:S05]  /*1cb20*/  BSYNC B1 ;  /* 0x0000000000017941 */ /* 0x000fea0003800000 */
.L_x_26483:
[----:B------:R-:W-:Y:S01]  /*1cb30*/  IMAD.U32 R4, R4, -0x80000000, RZ ;  /* 0x8000000004047824 */ /* 0x000fe200078e00ff */
[----:B------:R-:W-:Y:S01]  /*1cb40*/  LEA R2, R2, 0x37800000, 0x17 ;  /* 0x3780000002027811 */ /* 0x000fe200078eb8ff */
[----:B------:R-:W-:-:S05]  /*1cb50*/  IMAD.SHL.U32 R3, R0, 0x200000, RZ ;  /* 0x0020000000037824 */ /* 0x000fca00078e00ff */
[----:B------:R-:W-:-:S07]  /*1cb60*/  LOP3.LUT R0, R2, R3, R4, 0xfe, !PT ;  /* 0x0000000302007212 */ /* 0x000fce00078efe04 */
.L_x_26482:
[----:B------:R-:W-:Y:S05]  /*1cb70*/  BSYNC B0 ;  /* 0x0000000000007941 */ /* 0x000fea0003800000 */
.L_x_26481:
[----:B------:R-:W-:-:S04]  /*1cb80*/  F2FP.F16.F32.PACK_AB R0, RZ, R0 ;  /* 0x00000000ff00723e */ /* 0x000fc800000000ff */
[----:B------:R-:W-:-:S05]  /*1cb90*/  PRMT R0, R0, 0x5410, RZ ;  /* 0x0000541000007816 */ /* 0x000fca00000000ff */
[----:B------:R1:W-:Y:S01]  /*1cba0*/  STG.E desc[UR36][R16.64], R0 ;  /* 0x0000000010007986 */ /* 0x0003e2000c101924 */
[----:B------:R-:W-:Y:S05]  /*1cbb0*/  BRA `(.L_x_26446) ;  /* 0x0000001800f47947 */ /* 0x000fea0003800000 */
.L_x_26475:
        /* <DEDUP_REMOVED lines=21> */
.L_x_26488:
[----:B------:R-:W-:Y:S05]  /*1cd10*/  BSYNC B1 ;  /* 0x0000000000017941 */ /* 0x000fea0003800000 */
.L_x_26487:
[----:B------:R-:W-:Y:S01]  /*1cd20*/  IMAD.U32 R4, R4, -0x80000000, RZ ;  /* 0x8000000004047824 */ /* 0x000fe200078e00ff */
[----:B------:R-:W-:Y:S01]  /*1cd30*/  LEA R2, R2, 0x37800000, 0x17 ;  /* 0x3780000002027811 */ /* 0x000fe200078eb8ff */
[----:B------:R-:W-:-:S05]  /*1cd40*/  IMAD.SHL.U32 R3, R0, 0x200000, RZ ;  /* 0x0020000000037824 */ /* 0x000fca00078e00ff */
[----:B------:R-:W-:-:S07]  /*1cd50*/  LOP3.LUT R0, R2, R3, R4, 0xfe, !PT ;  /* 0x0000000302007212 */ /* 0x000fce00078efe04 */
.L_x_26486:
[----:B------:R-:W-:Y:S05]  /*1cd60*/  BSYNC B0 ;  /* 0x0000000000007941 */ /* 0x000fea0003800000 */
.L_x_26485:
[----:B------:R-:W-:-:S04]  /*1cd70*/  FMUL.FTZ R0, R0, 1 ;  /* 0x3f80000000007820 */ /* 0x000fc80000410000 */
[----:B------:R-:W1:Y:S02]  /*1cd80*/  F2F.F64.F32 R2, R0 ;  /* 0x0000000000027310 */ /* 0x000e640000201800 */
[----:B-1----:R1:W-:Y:S01]  /*1cd90*/  STG.E.64 desc[UR36][R16.64], R2 ;  /* 0x0000000210007986 */ /* 0x0023e2000c101b24 */
[----:B------:R-:W-:Y:S05]  /*1cda0*/  BRA `(.L_x_26446) ;  /* 0x0000001800787947 */ /* 0x000fea0003800000 */
.L_x_26437:
        /* <DEDUP_REMOVED lines=29> */
.L_x_26495:
[----:B------:R-:W-:Y:S05]  /*1cf80*/  BSYNC B1 ;  /* 0x0000000000017941 */ /* 0x000fea0003800000 */
.L_x_26494:
[----:B------:R-:W-:Y:S01]  /*1cf90*/  IMAD.U32 R4, R4, -0x80000000, RZ ;  /* 0x8000000004047824 */ /* 0x000fe200078e00ff */
[----:B------:R-:W-:Y:S01]  /*1cfa0*/  LEA R2, R2, 0x37800000, 0x17 ;  /* 0x3780000002027811 */ /* 0x000fe200078eb8ff */
[----:B------:R-:W-:-:S05]  /*1cfb0*/  IMAD.SHL.U32 R3, R0, 0x200000, RZ ;  /* 0x0020000000037824 */ /* 0x000fca00078e00ff */
[----:B------:R-:W-:-:S07]  /*1cfc0*/  LOP3.LUT R0, R2, R3, R4, 0xfe, !PT ;  /* 0x0000000302007212 */ /* 0x000fce00078efe04 */
.L_x_26493:
[----:B------:R-:W-:Y:S05]  /*1cfd0*/  BSYNC B0 ;  /* 0x0000000000007941 */ /* 0x000fea0003800000 */
.L_x_26492:
[----:B------:R-:W-:-:S04]  /*1cfe0*/  FSETP.NEU.FTZ.AND P0, PT, R0, RZ, PT ;  /* 0x000000ff0000720b */ /* 0x000fc80003f1d000 */
[----:B------:R-:W-:-:S05]  /*1cff0*/  SEL R3, RZ, 0x1, !P0 ;  /* 0x00000001ff037807 */ /* 0x000fca0004000000 */
[----:B------:R1:W-:Y:S01]  /*1d000*/  STG.E.U8 desc[UR36][R16.64], R3 ;  /* 0x0000000310007986 */ /* 0x0003e2000c101124 */
[----:B------:R-:W-:Y:S05]  /*1d010*/  BRA `(.L_x_26446) ;  /* 0x0000001400dc7947 */ /* 0x000fea0003800000 */
.L_x_26491:
        /* <DEDUP_REMOVED lines=21> */
.L_x_26499:
[----:B------:R-:W-:Y:S05]  /*1d170*/  BSYNC B1 ;  /* 0x0000000000017941 */ /* 0x000fea0003800000 */
.L_x_26498:
[----:B------:R-:W-:Y:S01]  /*1d180*/  IMAD.U32 R4, R4, -0x80000000, RZ ;  /* 0x8000000004047824 */ /* 0x000fe200078e00ff */
[----:B------:R-:W-:Y:S01]  /*1d190*/  LEA R2, R2, 0x37800000, 0x17 ;  /* 0x3780000002027811 */ /* 0x000fe200078eb8ff */
[----:B------:R-:W-:-:S05]  /*1d1a0*/  IMAD.SHL.U32 R3, R0, 0x200000, RZ ;  /* 0x0020000000037824 */ /* 0x000fca00078e00ff */
[----:B------:R-:W-:-:S07]  /*1d1b0*/  LOP3.LUT R0, R2, R3, R4, 0xfe, !PT ;  /* 0x0000000302007212 */ /* 0x000fce00078efe04 */
.L_x_26497:
[----:B------:R-:W-:Y:S05]  /*1d1c0*/  BSYNC B0 ;  /* 0x0000000000007941 */ /* 0x000fea0003800000 */
.L_x_26496:
[----:B------:R-:W-:Y:S01]  /*1d1d0*/  FMUL.FTZ R0, R0, 1 ;  /* 0x3f80000000007820 */ /* 0x000fe20000410000 */
[----:B------:R-:W-:-:S03]  /*1d1e0*/  CS2R R6, SRZ ;  /* 0x0000000000067805 */ /* 0x000fc6000001ff00 */
[----:B0-----:R-:W0:Y:S02]  /*1d1f0*/  F2F.F64.F32 R4, R0 ;  /* 0x0000000000047310 */ /* 0x001e240000201800 */
[----:B0-----:R0:W-:Y:S01]  /*1d200*/  STG.E.128 desc[UR36][R16.64], R4 ;  /* 0x0000000410007986 */ /* 0x0011e2000c101d24 */
[----:B------:R-:W-:Y:S05]  /*1d210*/  BRA `(.L_x_26446) ;  /* 0x00000014005c7947 */ /* 0x000fea0003800000 */
.L_x_26490:
        /* <DEDUP_REMOVED lines=27> */
.L_x_26505:
[----:B------:R-:W-:Y:S05]  /*1d3d0*/  BSYNC B1 ;  /* 0x0000000000017941 */ /* 0x000fea0003800000 */
.L_x_26504:
[----:B------:R-:W-:Y:S01]  /*1d3e0*/  IMAD.U32 R4, R4, -0x80000000, RZ ;  /* 0x8000000004047824 */ /* 0x000fe200078e00ff */
[----:B------:R-:W-:Y:S01]  /*1d3f0*/  LEA R2, R2, 0x37800000, 0x17 ;  /* 0x3780000002027811 */ /* 0x000fe200078eb8ff */
[----:B------:R-:W-:-:S05]  /*1d400*/  IMAD.SHL.U32 R3, R0, 0x200000, RZ ;  /* 0x0020000000037824 */ /* 0x000fca00078e00ff */
[----:B------:R-:W-:-:S07]  /*1d410*/  LOP3.LUT R0, R2, R3, R4, 0xfe, !PT ;  /* 0x0000000302007212 */ /* 0x000fce00078efe04 */
.L_x_26503:
[----:B------:R-:W-:Y:S05]  /*1d420*/  BSYNC B0 ;  /* 0x0000000000007941 */ /* 0x000fea0003800000 */
.L_x_26502:
        /* <DEDUP_REMOVED lines=14> */
.L_x_26507:
[----:B------:R-:W-:Y:S05]  /*1d510*/  BSYNC B0 ;  /* 0x0000000000007941 */ /* 0x000fea0003800000 */
.L_x_26506:
[----:B------:R-:W-:-:S05]  /*1d520*/  LOP3.LUT R5, R2, R5, RZ, 0xfc, !PT ;  /* 0x0000000502057212 */ /* 0x000fca00078efcff */
[----:B------:R0:W-:Y:S01]  /*1d530*/  STG.E.U8 desc[UR36][R16.64], R5 ;  /* 0x0000000510007986 */ /* 0x0001e2000c101124 */
[----:B------:R-:W-:Y:S05]  /*1d540*/  BRA `(.L_x_26446) ;  /* 0x0000001000907947 */ /* 0x000fea0003800000 */
.L_x_26501:
        /* <DEDUP_REMOVED lines=21> */
.L_x_26511:
[----:B------:R-:W-:Y:S05]  /*1d6a0*/  BSYNC B1 ;  /* 0x0000000000017941 */ /* 0x000fea0003800000 */
.L_x_26510:
[----:B------:R-:W-:Y:S01]  /*1d6b0*/  IMAD.U32 R4, R4, -0x80000000, RZ ;  /* 0x8000000004047824 */ /* 0x000fe200078e00ff */
[----:B------:R-:W-:Y:S01]  /*1d6c0*/  LEA R2, R2, 0x37800000, 0x17 ;  /* 0x3780000002027811 */ /* 0x000fe200078eb8ff */
[----:B------:R-:W-:-:S05]  /*1d6d0*/  IMAD.SHL.U32 R3, R0, 0x200000, RZ ;  /* 0x0020000000037824 */ /* 0x000fca00078e00ff */
[----:B------:R-:W-:-:S07]  /*1d6e0*/  LOP3.LUT R0, R2, R3, R4, 0xfe, !PT ;  /* 0x0000000302007212 */ /* 0x000fce00078efe04 */
.L_x_26509:
[----:B------:R-:W-:Y:S05]  /*1d6f0*/  BSYNC B0 ;  /* 0x0000000000007941 */ /* 0x000fea0003800000 */
.L_x_26508:
        /* <DEDUP_REMOVED lines=12> */
.L_x_26513:
[----:B------:R-:W-:Y:S01]  /*1d7c0*/  IMAD.MOV.U32 R2, RZ, RZ, 0x7f ;  /* 0x0000007fff027424 */ /* 0x000fe200078e00ff */
[----:B------:R-:W-:-:S04]  /*1d7d0*/  ISETP.GT.U32.AND P0, PT, R4, 0x7f800000, PT ;  /* 0x7f8000000400780c */ /* 0x000fc80003f04070 */
[----:B------:R-:W-:-:S09]  /*1d7e0*/  SEL R2, R2, 0x7c, P0 ;  /* 0x0000007c02027807 */ /* 0x000fd20000000000 */
.L_x_26514:
[----:B------:R-:W-:Y:S05]  /*1d7f0*/  BSYNC B0 ;  /* 0x0000000000007941 */ /* 0x000fea0003800000 */
.L_x_26512:
[----:B------:R-:W-:-:S04]  /*1d800*/  LOP3.LUT R0, R0, 0x80000000, RZ, 0xc0, !PT ;  /* 0x8000000000007812 */ /* 0x000fc800078ec0ff */
[----:B------:R-:W-:-:S04]  /*1d810*/  SHF.R.U32.HI R3, RZ, 0x18, R0 ;  /* 0x00000018ff037819 */ /* 0x000fc80000011600 */
[----:B------:R-:W-:-:S05]  /*1d820*/  LOP3.LUT R3, R2, R3, RZ, 0xfc, !PT ;  /* 0x0000000302037212 */ /* 0x000fca00078efcff */
[----:B------:R0:W-:Y:S01]  /*1d830*/  STG.E.U8 desc[UR36][R16.64], R3 ;  /* 0x0000000310007986 */ /* 0x0001e2000c101124 */
[----:B------:R-:W-:Y:S05]  /*1d840*/  BRA `(.L_x_26446) ;  /* 0x0000000c00d07947 */ /* 0x000fea0003800000 */
.L_x_26500:
        /* <DEDUP_REMOVED lines=21> */
.L_x_26518:
[----:B------:R-:W-:Y:S05]  /*1d9a0*/  BSYNC B1 ;  /* 0x0000000000017941 */ /* 0x000fea0003800000 */
.L_x_26517:
[----:B------:R-:W-:Y:S01]  /*1d9b0*/  IMAD.U32 R4, R4, -0x80000000, RZ ;  /* 0x8000000004047824 */ /* 0x000fe200078e00ff */
[----:B------:R-:W-:Y:S01]  /*1d9c0*/  LEA R2, R2, 0x37800000, 0x17 ;  /* 0x3780000002027811 */ /* 0x000fe200078eb8ff */
[----:B------:R-:W-:-:S05]  /*1d9d0*/  IMAD.SHL.U32 R3, R0, 0x200000, RZ ;  /* 0x0020000000037824 */ /* 0x000fca00078e00ff */
[----:B------:R-:W-:-:S07]  /*1d9e0*/  LOP3.LUT R0, R2, R3, R4, 0xfe, !PT ;  /* 0x0000000302007212 */ /* 0x000fce00078efe04 */
.L_x_26516:
[----:B------:R-:W-:Y:S05]  /*1d9f0*/  BSYNC B0 ;  /* 0x0000000000007941 */ /* 0x000fea0003800000 */
.L_x_26515:
[----:B------:R-:W-:-:S05]  /*1da00*/  F2FP.BF16.F32.PACK_AB R0, RZ, R0 ;  /* 0x00000000ff00723e */ /* 0x000fca00000010ff */
[----:B------:R1:W-:Y:S01]  /*1da10*/  STG.E.U16 desc[UR36][R16.64], R0 ;  /* 0x0000000010007986 */ /* 0x0003e2000c101524 */
[----:B------:R-:W-:Y:S05]  /*1da20*/  BRA `(.L_x_26446) ;  /* 0x0000000c00587947 */ /* 0x000fea0003800000 */
.L_x_26489:
        /* <DEDUP_REMOVED lines=29> */
.L_x_26525:
[----:B------:R-:W-:Y:S05]  /*1dc00*/  BSYNC B1 ;  /* 0x0000000000017941 */ /* 0x000fea0003800000 */
.L_x_26524:
[----:B------:R-:W-:Y:S01]  /*1dc10*/  IMAD.U32 R4, R4, -0x80000000, RZ ;  /* 0x8000000004047824 */ /* 0x000fe200078e00ff */
[----:B------:R-:W-:Y:S01]  /*1dc20*/  LEA R2, R2, 0x37800000, 0x17 ;  /* 0x3780000002027811 */ /* 0x000fe200078eb8ff */
[----:B------:R-:W-:-:S05]  /*1dc30*/  IMAD.SHL.U32 R3, R0, 0x200000, RZ ;  /* 0x0020000000037824 */ /* 0x000fca00078e00ff */
[----:B------:R-:W-:-:S07]  /*1dc40*/  LOP3.LUT R0, R2, R3, R4, 0xfe, !PT ;  /* 0x0000000302007212 */ /* 0x000fce00078efe04 */
.L_x_26523:
[----:B------:R-:W-:Y:S05]  /*1dc50*/  BSYNC B0 ;  /* 0x0000000000007941 */ /* 0x000fea0003800000 */
.L_x_26522:
[----:B------:R-:W1:Y:S02]  /*1dc60*/  F2I.FTZ.U32.TRUNC.NTZ R3, R0 ;  /* 0x0000000000037305 */ /* 0x000e64000021f000 */
[----:B-1----:R1:W-:Y:S01]  /*1dc70*/  STG.E.U16 desc[UR36][R16.64], R3 ;  /* 0x0000000310007986 */ /* 0x0023e2000c101524 */
[----:B------:R-:W-:Y:S05]  /*1dc80*/  BRA `(.L_x_26446) ;  /* 0x0000000800c07947 */ /* 0x000fea0003800000 */
.L_x_26521:
        /* <DEDUP_REMOVED lines=21> */
.L_x_26529:
[----:B------:R-:W-:Y:S05]  /*1dde0*/  BSYNC B1 ;  /* 0x0000000000017941 */ /* 0x000fea0003800000 */
.L_x_26528:
[----:B------:R-:W-:Y:S01]  /*1ddf0*/  IMAD.U32 R4, R4, -0x80000000, RZ ;  /* 0x8000000004047824 */ /* 0x000fe200078e00ff */
[----:B------:R-:W-:Y:S01]  /*1de00*/  LEA R2, R2, 0x37800000, 0x17 ;  /* 0x3780000002027811 */ /* 0x000fe200078eb8ff */
[----:B------:R-:W-:-:S05]  /*1de10*/  IMAD.SHL.U32 R3, R0, 0x200000, RZ ;  /* 0x0020000000037824 */ /* 0x000fca00078e00ff */
[----:B------:R-:W-:-:S07]  /*1de20*/  LOP3.LUT R0, R2, R3, R4, 0xfe, !PT ;  /* 0x0000000302007212 */ /* 0x000fce00078efe04 */
.L_x_26527:
[----:B------:R-:W-:Y:S05]  /*1de30*/  BSYNC B0 ;  /* 0x0000000000007941 */ /* 0x000fea0003800000 */
.L_x_26526:
        /* <DEDUP_REMOVED lines=16> */
.L_x_26532:
[----:B------:R-:W-:-:S04]  /*1df40*/  LOP3.LUT R0, R0, 0x80000000, RZ, 0xc0, !PT ;  /* 0x8000000000007812 */ /* 0x000fc800078ec0ff */
[----:B------:R-:W-:-:S04]  /*1df50*/  SHF.R.U32.HI R3, RZ, 0x18, R0 ;  /* 0x00000018ff037819 */ /* 0x000fc80000011600 */
[----:B------:R-:W-:-:S04]  /*1df60*/  LOP3.LUT R2, R2, R3, RZ, 0xfc, !PT ;  /* 0x0000000302027212 */ /* 0x000fc800078efcff */
[----:B------:R-:W-:-:S07]  /*1df70*/  PRMT R8, R2, 0x7610, R8 ;  /* 0x0000761002087816 */ /* 0x000fce0000000008 */
.L_x_26531:
[----:B------:R-:W-:Y:S05]  /*1df80*/  BSYNC B0 ;  /* 0x0000000000007941 */ /* 0x000fea0003800000 */
.L_x_26530:
[----:B------:R0:W-:Y:S01]  /*1df90*/  STG.E.U8 desc[UR36][R16.64], R8 ;  /* 0x0000000810007986 */ /* 0x0001e2000c101124 */
[----:B------:R-:W-:Y:S05]  /*1dfa0*/  BRA `(.L_x_26446) ;  /* 0x0000000400f87947 */ /* 0x000fea0003800000 */
.L_x_26520:
[----:B------:R1:W-:Y:S01]  /*1dfb0*/  STG.E.U8 desc[UR36][R16.64], R23 ;  /* 0x0000001710007986 */ /* 0x0003e2000c101124 */
[----:B------:R-:W-:Y:S05]  /*1dfc0*/  BRA `(.L_x_26446) ;  /* 0x0000000400f07947 */ /* 0x000fea0003800000 */
.L_x_26519:
        /* <DEDUP_REMOVED lines=27> */
.L_x_26538:
[----:B------:R-:W-:Y:S05]  /*1e180*/  BSYNC B1 ;  /* 0x0000000000017941 */ /* 0x000fea0003800000 */
.L_x_26537:
[----:B------:R-:W-:Y:S01]  /*1e190*/  IMAD.U32 R4, R4, -0x80000000, RZ ;  /* 0x8000000004047824 */ /* 0x000fe200078e00ff */
[----:B------:R-:W-:Y:S01]  /*1e1a0*/  LEA R2, R2, 0x37800000, 0x17 ;  /* 0x3780000002027811 */ /* 0x000fe200078eb8ff */
[----:B------:R-:W-:-:S05]  /*1e1b0*/  IMAD.SHL.U32 R3, R0, 0x200000, RZ ;  /* 0x0020000000037824 */ /* 0x000fca00078e00ff */
[----:B------:R-:W-:-:S07]  /*1e1c0*/  LOP3.LUT R0, R2, R3, R4, 0xfe, !PT ;  /* 0x0000000302007212 */ /* 0x000fce00078efe04 */
.L_x_26536:
[----:B------:R-:W-:Y:S05]  /*1e1d0*/  BSYNC B0 ;  /* 0x0000000000007941 */ /* 0x000fea0003800000 */
.L_x_26535:
        /* <DEDUP_REMOVED lines=15> */
.L_x_26441:
        /* <DEDUP_REMOVED lines=16> */
.L_x_26539:
[----:B------:R-:W-:Y:S05]  /*1e3d0*/  BRA `(.L_x_26446) ;  /* 0x0000000000ec7947 */ /* 0x000fea0003800000 */
.L_x_26534:
        /* <DEDUP_REMOVED lines=21> */
.L_x_26543:
[----:B------:R-:W-:Y:S05]  /*1e530*/  BSYNC B1 ;  /* 0x0000000000017941 */ /* 0x000fea0003800000 */
.L_x_26542:
[----:B------:R-:W-:Y:S01]  /*1e540*/  IMAD.U32 R4, R4, -0x80000000, RZ ;  /* 0x8000000004047824 */ /* 0x000fe200078e00ff */
[----:B------:R-:W-:Y:S01]  /*1e550*/  LEA R2, R2, 0x37800000, 0x17 ;  /* 0x3780000002027811 */ /* 0x000fe200078eb8ff */
[----:B------:R-:W-:-:S05]  /*1e560*/  IMAD.SHL.U32 R3, R0, 0x200000, RZ ;  /* 0x0020000000037824 */ /* 0x000fca00078e00ff */
[----:B------:R-:W-:-:S07]  /*1e570*/  LOP3.LUT R2, R2, R3, R4, 0xfe, !PT ;  /* 0x0000000302027212 */ /* 0x000fce00078efe04 */
.L_x_26541:
[----:B------:R-:W-:Y:S05]  /*1e580*/  BSYNC B0 ;  /* 0x0000000000007941 */ /* 0x000fea0003800000 */
.L_x_26540:
[----:B------:R-:W1:Y:S02]  /*1e590*/  F2I.U64.TRUNC R2, R2 ;  /* 0x0000000200027311 */ /* 0x000e64000020d800 */
[----:B-1----:R1:W-:Y:S01]  /*1e5a0*/  STG.E.64 desc[UR36][R16.64], R2 ;  /* 0x0000000210007986 */ /* 0x0023e2000c101b24 */
[----:B------:R-:W-:Y:S05]  /*1e5b0*/  BRA `(.L_x_26446) ;  /* 0x0000000000747947 */ /* 0x000fea0003800000 */
.L_x_26533:
        /* <DEDUP_REMOVED lines=21> */
.L_x_26547:
[----:B------:R-:W-:Y:S05]  /*1e710*/  BSYNC B1 ;  /* 0x0000000000017941 */ /* 0x000fea0003800000 */
.L_x_26546:
[----:B------:R-:W-:Y:S01]  /*1e720*/  IMAD.U32 R4, R4, -0x80000000, RZ ;  /* 0x8000000004047824 */ /* 0x000fe200078e00ff */
[----:B------:R-:W-:Y:S01]  /*1e730*/  LEA R2, R2, 0x37800000, 0x17 ;  /* 0x3780000002027811 */ /* 0x000fe200078eb8ff */
[----:B------:R-:W-:-:S05]  /*1e740*/  IMAD.SHL.U32 R3, R0, 0x200000, RZ ;  /* 0x0020000000037824 */ /* 0x000fca00078e00ff */
[----:B------:R-:W-:-:S07]  /*1e750*/  LOP3.LUT R0, R2, R3, R4, 0xfe, !PT ;  /* 0x0000000302007212 */ /* 0x000fce00078efe04 */
.L_x_26545:
[----:B------:R-:W-:Y:S05]  /*1e760*/  BSYNC B0 ;  /* 0x0000000000007941 */ /* 0x000fea0003800000 */
.L_x_26544:
[----:B------:R-:W1:Y:S02]  /*1e770*/  F2I.FTZ.U32.TRUNC.NTZ R3, R0 ;  /* 0x0000000000037305 */ /* 0x000e64000021f000 */
[----:B-1----:R1:W-:Y:S02]  /*1e780*/  STG.E desc[UR36][R16.64], R3 ;  /* 0x0000000310007986 */ /* 0x0023e4000c101924 */
.L_x_26446:
[----:B------:R-:W-:-:S07]  /*1e790*/  VIADD R19, R19, 0x80 ;  /* 0x0000008013137836 */ /* 0x000fce0000000000 */
.L_x_26300:
[----:B------:R-:W-:Y:S05]  /*1e7a0*/  BSYNC B7 ;  /* 0x0000000000077941 */ /* 0x000fea0003800000 */
.L_x_26299:
        /* <DEDUP_REMOVED lines=383> */
.L_x_26548:
        /* <DEDUP_REMOVED lines=22> */
.L_x_26552:
[----:B------:R-:W2:Y:S02]  /*20100*/  LDG.E.U8 R2, desc[UR36][R2.64] ;  /* 0x0000002402027981 */ /* 0x000ea4000c1e1100 */
[----:B--2---:R-:W-:-:S04]  /*20110*/  ISETP.NE.AND P0, PT, R2, RZ, PT ;  /* 0x000000ff0200720c */ /* 0x004fc80003f05270 */
[----:B------:R-:W-:Y:S01]  /*20120*/  P2R R19, PR, RZ, 0x1 ;  /* 0x00000001ff137803 */ /* 0x000fe20000000000 */
[----:B------:R-:W-:Y:S08]  /*20130*/  BRA `(.L_x_26554) ;  /* 0x0000000c00c47947 */ /* 0x000ff00003800000 */
.L_x_26551:
        /* <DEDUP_REMOVED lines=11> */
.L_x_26556:
[----:B------:R-:W2:Y:S02]  /*201f0*/  LDG.E R2, desc[UR36][R2.64] ;  /* 0x0000002402027981 */ /* 0x000ea4000c1e1900 */
[----:B--2---:R-:W-:-:S04]  /*20200*/  ISETP.NE.AND P0, PT, R2, RZ, PT ;  /* 0x000000ff0200720c */ /* 0x004fc80003f05270 */
[----:B------:R-:W-:Y:S01]  /*20210*/  P2R R19, PR, RZ, 0x1 ;  /* 0x00000001ff137803 */ /* 0x000fe20000000000 */
[----:B------:R-:W-:Y:S08]  /*20220*/  BRA `(.L_x_26554) ;  /* 0x0000000c00887947 */ /* 0x000ff00003800000 */
.L_x_26555:
[----:B------:R-:W2:Y:S02]  /*20230*/  LDG.E.U16 R2, desc[UR36][R2.64] ;  /* 0x0000002402027981 */ /* 0x000ea4000c1e1500 */
[----:B--2---:R-:W-:-:S04]  /*20240*/  ISETP.NE.AND P0, PT, R2, RZ, PT ;  /* 0x000000ff0200720c */ /* 0x004fc80003f05270 */
[----:B------:R-:W-:Y:S01]  /*20250*/  P2R R19, PR, RZ, 0x1 ;  /* 0x00000001ff137803 */ /* 0x000fe20000000000 */
[----:B------:R-:W-:Y:S08]  /*20260*/  BRA `(.L_x_26554) ;  /* 0x0000000c00787947 */ /* 0x000ff00003800000 */
.L_x_26550:
        /* <DEDUP_REMOVED lines=10> */
.L_x_26558:
[----:B------:R-:W2:Y:S02]  /*20310*/  LDG.E.U16 R0, desc[UR36][R2.64] ;  /* 0x0000002402007981 */ /* 0x000ea4000c1e1500 */
[----:B--2---:R-:W-:-:S05]  /*20320*/  HADD2.F32 R0, -RZ, R0.H0_H0 ;  /* 0x20000000ff007230 */ /* 0x004fca0000004100 */
[----:B------:R-:W-:-:S04]  /*20330*/  FSETP.NEU.FTZ.AND P0, PT, R0, RZ, PT ;  /* 0x000000ff0000720b */ /* 0x000fc80003f1d000 */
[----:B------:R-:W-:Y:S01]  /*20340*/  P2R R19, PR, RZ, 0x1 ;  /* 0x00000001ff137803 */ /* 0x000fe20000000000 */
[----:B------:R-:W-:Y:S08]  /*20350*/  BRA `(.L_x_26554) ;  /* 0x0000000c003c7947 */ /* 0x000ff00003800000 */
.L_x_26557:
        /* <DEDUP_REMOVED lines=12> */
.L_x_26560:
        /* <DEDUP_REMOVED lines=11> */
.L_x_26559:
[----:B------:R-:W2:Y:S02]  /*204d0*/  LDG.E.64 R2, desc[UR36][R2.64] ;  /* 0x0000002402027981 */ /* 0x000ea4000c1e1b00 */
[----:B--2---:R-:W-:-:S06]  /*204e0*/  DSETP.NEU.AND P0, PT, R2, RZ, PT ;  /* 0x000000ff0200722a */ /* 0x004fcc0003f0d000 */
[----:B------:R-:W-:Y:S01]  /*204f0*/  P2R R19, PR, RZ, 0x1 ;  /* 0x00000001ff137803 */ /* 0x000fe20000000000 */
[----:B------:R-:W-:Y:S07]  /*20500*/  BRA `(.L_x_26554) ;  /* 0x0000000800d07947 */ /* 0x000fee0003800000 */
.L_x_26549:
        /* <DEDUP_REMOVED lines=12> */
.L_x_26563:
[----:B------:R-:W2:Y:S02]  /*205d0*/  LDG.E.128 R4, desc[UR36][R2.64] ;  /* 0x0000002402047981 */ /* 0x000ea4000c1e1d00 */
[----:B--2---:R-:W-:-:S06]  /*205e0*/  DSETP.NEU.AND P0, PT, R6, RZ, PT ;  /* 0x000000ff0600722a */ /* 0x004fcc0003f0d000 */
[----:B------:R-:W-:-:S06]  /*205f0*/  DSETP.NEU.OR P0, PT, R4, RZ, P0 ;  /* 0x000000ff0400722a */ /* 0x000fcc000070d400 */
[----:B------:R-:W-:Y:S01]  /*20600*/  P2R R19, PR, RZ, 0x1 ;  /* 0x00000001ff137803 */ /* 0x000fe20000000000 */
[----:B------:R-:W-:Y:S07]  /*20610*/  BRA `(.L_x_26554) ;  /* 0x00000008008c7947 */ /* 0x000fee0003800000 */
.L_x_26562:
        /* <DEDUP_REMOVED lines=28> */
.L_x_26565:
        /* <DEDUP_REMOVED lines=15> */
.L_x_26564:
[----:B------:R-:W2:Y:S02]  /*208d0*/  LDG.E.U16 R0, desc[UR36][R2.64] ;  /* 0x0000002402007981 */ /* 0x000ea4000c1e1500 */
[----:B--2---:R-:W-:-:S05]  /*208e0*/  IMAD.U32 R0, R0, 0x10000, RZ ;  /* 0x0001000000007824 */ /* 0x004fca00078e00ff */
[----:B------:R-:W-:-:S04]  /*208f0*/  FSETP.NEU.FTZ.AND P0, PT, R0, RZ, PT ;  /* 0x000000ff0000720b */ /* 0x000fc80003f1d000 */
[----:B------:R-:W-:Y:S01]  /*20900*/  P2R R19, PR, RZ, 0x1 ;  /* 0x00000001ff137803 */ /* 0x000fe20000000000 */
[----:B------:R-:W-:Y:S08]  /*20910*/  BRA `(.L_x_26554) ;  /* 0x0000000400cc7947 */ /* 0x000ff00003800000 */
.L_x_26561:
        /* <DEDUP_REMOVED lines=12> */
.L_x_26568:
        /* <DEDUP_REMOVED lines=21> */
.L_x_26572:
[----:B------:R-:W-:Y:S05]  /*20b30*/  BSYNC B1 ;  /* 0x0000000000017941 */ /* 0x000fea0003800000 */
.L_x_26571:
[----:B------:R-:W-:Y:S01]  /*20b40*/  LEA R3, R0, 0x3b800000, 0x17 ;  /* 0x3b80000000037811 */ /* 0x000fe200078eb8ff */
[----:B------:R-:W-:-:S05]  /*20b50*/  IMAD.SHL.U32 R0, R2, 0x100000, RZ ;  /* 0x0010000002007824 */ /* 0x000fca00078e00ff */
[----:B------:R-:W-:-:S07]  /*20b60*/  LOP3.LUT R0, R3, R0, R4, 0xfe, !PT ;  /* 0x0000000003007212 */ /* 0x000fce00078efe04 */
.L_x_26570:
[----:B------:R-:W-:Y:S05]  /*20b70*/  BSYNC B0 ;  /* 0x0000000000007941 */ /* 0x000fea0003800000 */
.L_x_26569:
[----:B------:R-:W-:-:S04]  /*20b80*/  FSETP.NEU.FTZ.AND P0, PT, R0, RZ, PT ;  /* 0x000000ff0000720b */ /* 0x000fc80003f1d000 */
[----:B------:R-:W-:Y:S01]  /*20b90*/  P2R R19, PR, RZ, 0x1 ;  /* 0x00000001ff137803 */ /* 0x000fe20000000000 */
[----:B------:R-:W-:Y:S08]  /*20ba0*/  BRA `(.L_x_26554) ;  /* 0x0000000400287947 */ /* 0x000ff00003800000 */
.L_x_26567:
        /* <DEDUP_REMOVED lines=21> */
.L_x_26576:
[----:B------:R-:W-:Y:S05]  /*20d00*/  BSYNC B1 ;  /* 0x0000000000017941 */ /* 0x000fea0003800000 */
.L_x_26575:
[----:B------:R-:W-:Y:S01]  /*20d10*/  LEA R3, R0, 0x37800000, 0x17 ;  /* 0x3780000000037811 */ /* 0x000fe200078eb8ff */
[----:B------:R-:W-:-:S05]  /*20d20*/  IMAD.SHL.U32 R0, R2, 0x200000, RZ ;  /* 0x0020000002007824 */ /* 0x000fca00078e00ff */
[----:B------:R-:W-:-:S07]  /*20d30*/  LOP3.LUT R0, R3, R0, R4, 0xfe, !PT ;  /* 0x0000000003007212 */ /* 0x000fce00078efe04 */
.L_x_26574:
[----:B------:R-:W-:Y:S05]  /*20d40*/  BSYNC B0 ;  /* 0x0000000000007941 */ /* 0x000fea0003800000 */
.L_x_26573:
[----:B------:R-:W-:-:S04]  /*20d50*/  FSETP.NEU.FTZ.AND P0, PT, R0, RZ, PT ;  /* 0x000000ff0000720b */ /* 0x000fc80003f1d000 */
[----:B------:R-:W-:Y:S01]  /*20d60*/  P2R R19, PR, RZ, 0x1 ;  /* 0x00000001ff137803 */ /* 0x000fe20000000000 */
[----:B------:R-:W-:Y:S08]  /*20d70*/  BRA `(.L_x_26554) ;  /* 0x0000000000b47947 */ /* 0x000ff00003800000 */
.L_x_26566:
        /* <DEDUP_REMOVED lines=14> */
.L_x_26580:
[----:B------:R-:W-:Y:S05]  /*20e60*/  BSYNC B0 ;  /* 0x0000000000007941 */ /* 0x000fea0003800000 */
.L_x_26579:
[----:B------:R-:W-:-:S04]  /*20e70*/  FSETP.NEU.FTZ.AND P0, PT, R0, RZ, PT ;  /* 0x000000ff0000720b */ /* 0x000fc80003f1d000 */
[----:B------:R-:W-:Y:S01]  /*20e80*/  P2R R19, PR, RZ, 0x1 ;  /* 0x00000001ff137803 */ /* 0x000fe20000000000 */
[----:B------:R-:W-:Y:S08]  /*20e90*/  BRA `(.L_x_26554) ;  /* 0x00000000006c7947 */ /* 0x000ff00003800000 */
.L_x_26553:
        /* <DEDUP_REMOVED lines=16> */
.L_x_26581:
[----:B------:R-:W-:-:S04]  /*20fa0*/  PLOP3.LUT P0, PT, PT, PT, PT, 0x8, 0x0 ;  /* 0x000000000000781c */ /* 0x000fc80003f0e170 */
[----:B------:R-:W-:Y:S01]  /*20fb0*/  P2R R19, PR, RZ, 0x1 ;  /* 0x00000001ff137803 */ /* 0x000fe20000000000 */
[----:B------:R-:W-:Y:S08]  /*20fc0*/  BRA `(.L_x_26554) ;  /* 0x0000000000207947 */ /* 0x000ff00003800000 */
.L_x_26578:
[----:B------:R-:W2:Y:S02]  /*20fd0*/  LDG.E.64 R2, desc[UR36][R2.64] ;  /* 0x0000002402027981 */ /* 0x000ea4000c1e1b00 */
[----:B--2---:R-:W-:-:S04]  /*20fe0*/  ISETP.NE.U32.AND P0, PT, R2, RZ, PT ;  /* 0x000000ff0200720c */ /* 0x004fc80003f05070 */
[----:B------:R-:W-:-:S04]  /*20ff0*/  ISETP.NE.AND.EX P0, PT, R3, RZ, PT, P0 ;  /* 0x000000ff0300720c */ /* 0x000fc80003f05300 */
[----:B------:R-:W-:Y:S01]  /*21000*/  P2R R19, PR, RZ, 0x1 ;  /* 0x00000001ff137803 */ /* 0x000fe20000000000 */
[----:B------:R-:W-:Y:S08]  /*21010*/  BRA `(.L_x_26554) ;  /* 0x00000000000c7947 */ /* 0x000ff00003800000 */
.L_x_26577:
[----:B------:R-:W2:Y:S02]  /*21020*/  LDG.E R2, desc[UR36][R2.64] ;  /* 0x0000002402027981 */ /* 0x000ea4000c1e1900 */
[----:B--2---:R-:W-:-:S04]  /*21030*/  ISETP.NE.AND P0, PT, R2, RZ, PT ;  /* 0x000000ff0200720c */ /* 0x004fc80003f05270 */
[----:B------:R-:W-:-:S09]  /*21040*/  P2R R19, PR, RZ, 0x1 ;  /* 0x00000001ff137803 */ /* 0x000fd20000000000 */
.L_x_26554:
        /* <DEDUP_REMOVED lines=36> */
.L_x_26590:
[----:B------:R-:W-:-:S04]  /*21290*/  LOP3.LUT R2, R5, 0x80000000, RZ, 0xc0, !PT ;  /* 0x8000000005027812 */ /* 0x000fc800078ec0ff */
[----:B------:R-:W-:-:S04]  /*212a0*/  SHF.R.U32.HI R3, RZ, 0x18, R2 ;  /* 0x00000018ff037819 */ /* 0x000fc80000011602 */
[----:B------:R-:W-:-:S04]  /*212b0*/  LOP3.LUT R0, R0, R3, RZ, 0xfc, !PT ;  /* 0x0000000300007212 */ /* 0x000fc800078efcff */
[----:B------:R-:W-:Y:S01]  /*212c0*/  PRMT R22, R0, 0x7610, R22 ;  /* 0x0000761000167816 */ /* 0x000fe20000000016 */
[----:B------:R-:W-:Y:S06]  /*212d0*/  BRA `(.L_x_26589) ;  /* 0x0000002000b47947 */ /* 0x000fec0003800000 */
.L_x_26587:
        /* <DEDUP_REMOVED lines=17> */
.L_x_26591:
[----:B------:R-:W-:-:S04]  /*213f0*/  LOP3.LUT R2, R5, 0x80000000, RZ, 0xc0, !PT ;  /* 0x8000000005027812 */ /* 0x000fc800078ec0ff */
[----:B------:R-:W-:-:S04]  /*21400*/  SHF.R.U32.HI R3, RZ, 0x18, R2 ;  /* 0x00000018ff037819 */ /* 0x000fc80000011602 */
[----:B------:R-:W-:-:S04]  /*21410*/  LOP3.LUT R0, R0, R3, RZ, 0xfc, !PT ;  /* 0x0000000300007212 */ /* 0x000fc800078efcff */
[----:B------:R-:W-:Y:S01]  /*21420*/  PRMT R22, R0, 0x7610, R22 ;  /* 0x0000761000167816 */ /* 0x000fe20000000016 */
[----:B------:R-:W-:Y:S06]  /*21430*/  BRA `(.L_x_26589) ;  /* 0x00000020005c7947 */ /* 0x000fec0003800000 */
.L_x_26586:
        /* <DEDUP_REMOVED lines=26> */
.L_x_26594:
[----:B------:R-:W-:-:S04]  /*215e0*/  LOP3.LUT R2, R5, 0x80000000, RZ, 0xc0, !PT ;  /* 0x8000000005027812 */ /* 0x000fc800078ec0ff */
[----:B------:R-:W-:-:S04]  /*215f0*/  SHF.R.U32.HI R3, RZ, 0x18, R2 ;  /* 0x00000018ff037819 */ /* 0x000fc80000011602 */
[----:B------:R-:W-:-:S04]  /*21600*/  LOP3.LUT R0, R0, R3, RZ, 0xfc, !PT ;  /* 0x0000000300007212 */ /* 0x000fc800078efcff */
[----:B------:R-:W-:Y:S01]  /*21610*/  PRMT R22, R0, 0x7610, R22 ;  /* 0x0000761000167816 */ /* 0x000fe20000000016 */
[----:B------:R-:W-:Y:S06]  /*21620*/  BRA `(.L_x_26589) ;  /* 0x0000001c00e07947 */ /* 0x000fec0003800000 */
.L_x_26593:
        /* <DEDUP_REMOVED lines=17> */
.L_x_26595:
[----:B------:R-:W-:-:S04]  /*21740*/  LOP3.LUT R2, R5, 0x80000000, RZ, 0xc0, !PT ;  /* 0x8000000005027812 */ /* 0x000fc800078ec0ff */
[----:B------:R-:W-:-:S04]  /*21750*/  SHF.R.U32.HI R3, RZ, 0x18, R2 ;  /* 0x00000018ff037819 */ /* 0x000fc80000011602 */
[----:B------:R-:W-:-:S04]  /*21760*/  LOP3.LUT R0, R0, R3, RZ, 0xfc, !PT ;  /* 0x0000000300007212 */ /* 0x000fc800078efcff */
[----:B------:R-:W-:Y:S01]  /*21770*/  PRMT R22, R0, 0x7610, R22 ;  /* 0x0000761000167816 */ /* 0x000fe20000000016 */
[----:B------:R-:W-:Y:S06]  /*21780*/  BRA `(.L_x_26589) ;  /* 0x0000001c00887947 */ /* 0x000fec0003800000 */
.L_x_26592:
        /* <DEDUP_REMOVED lines=17> */
.L_x_26596:
[----:B------:R-:W-:-:S04]  /*218a0*/  LOP3.LUT R2, R5, 0x80000000, RZ, 0xc0, !PT ;  /* 0x8000000005027812 */ /* 0x000fc800078ec0ff */
[----:B------:R-:W-:-:S04]  /*218b0*/  SHF.R.U32.HI R3, RZ, 0x18, R2 ;  /* 0x00000018ff037819 */ /* 0x000fc80000011602 */
[----:B------:R-:W-:-:S04]  /*218c0*/  LOP3.LUT R0, R0, R3, RZ, 0xfc, !PT ;  /* 0x0000000300007212 */ /* 0x000fc800078efcff */
[----:B------:R-:W-:Y:S01]  /*218d0*/  PRMT R22, R0, 0x7610, R22 ;  /* 0x0000761000167816 */ /* 0x000fe20000000016 */
[----:B------:R-:W-:Y:S06]  /*218e0*/  BRA `(.L_x_26589) ;  /* 0x0000001c00307947 */ /* 0x000fec0003800000 */
.L_x_26585:
        /* <DEDUP_REMOVED lines=24> */
.L_x_26599:
[----:B------:R-:W-:-:S04]  /*21a70*/  LOP3.LUT R2, R3, 0x80000000, RZ, 0xc0, !PT ;  /* 0x8000000003027812 */ /* 0x000fc800078ec0ff */
[----:B------:R-:W-:-:S04]  /*21a80*/  SHF.R.U32.HI R3, RZ, 0x18, R2 ;  /* 0x00000018ff037819 */ /* 0x000fc80000011602 */
[----:B------:R-:W-:-:S04]  /*21a90*/  LOP3.LUT R0, R0, R3, RZ, 0xfc, !PT ;  /* 0x0000000300007212 */ /* 0x000fc800078efcff */
[----:B------:R-:W-:Y:S01]  /*21aa0*/  PRMT R22, R0, 0x7610, R22 ;  /* 0x0000761000167816 */ /* 0x000fe20000000016 */
[----:B------:R-:W-:Y:S06]  /*21ab0*/  BRA `(.L_x_26589) ;  /* 0x0000001800bc7947 */ /* 0x000fec0003800000 */
.L_x_26598:
        /* <DEDUP_REMOVED lines=17> */
.L_x_26600:
[----:B------:R-:W-:-:S04]  /*21bd0*/  LOP3.LUT R2, R5, 0x80000000, RZ, 0xc0, !PT ;  /* 0x8000000005027812 */ /* 0x000fc800078ec0ff */
[----:B------:R-:W-:-:S04]  /*21be0*/  SHF.R.U32.HI R3, RZ, 0x18, R2 ;  /* 0x00000018ff037819 */ /* 0x000fc80000011602 */
[----:B------:R-:W-:-:S04]  /*21bf0*/  LOP3.LUT R0, R0, R3, RZ, 0xfc, !PT ;  /* 0x0000000300007212 */ /* 0x000fc800078efcff */
[----:B------:R-:W-:Y:S01]  /*21c00*/  PRMT R22, R0, 0x7610, R22 ;  /* 0x0000761000167816 */ /* 0x000fe20000000016 */
[----:B------:R-:W-:Y:S06]  /*21c10*/  BRA `(.L_x_26589) ;  /* 0x0000001800647947 */ /* 0x000fec0003800000 */
.L_x_26597:
        /* <DEDUP_REMOVED lines=25> */
.L_x_26603:
[----:B------:R-:W-:-:S04]  /*21db0*/  LOP3.LUT R2, R3, 0x80000000, RZ, 0xc0, !PT ;  /* 0x8000000003027812 */ /* 0x000fc800078ec0ff */
[----:B------:R-:W-:-:S04]  /*21dc0*/  SHF.R.U32.HI R3, RZ, 0x18, R2 ;  /* 0x00000018ff037819 */ /* 0x000fc80000011602 */
[----:B------:R-:W-:-:S04]  /*21dd0*/  LOP3.LUT R0, R0, R3, RZ, 0xfc, !PT ;  /* 0x0000000300007212 */ /* 0x000fc800078efcff */
[----:B------:R-:W-:Y:S01]  /*21de0*/  PRMT R22, R0, 0x7610, R22 ;  /* 0x0000761000167816 */ /* 0x000fe20000000016 */
[----:B------:R-:W-:Y:S06]  /*21df0*/  BRA `(.L_x_26589) ;  /* 0x0000001400ec7947 */ /* 0x000fec0003800000 */
.L_x_26602:
        /* <DEDUP_REMOVED lines=17> */
.L_x_26604:
[----:B------:R-:W-:-:S04]  /*21f10*/  LOP3.LUT R2, R5, 0x80000000, RZ, 0xc0, !PT ;  /* 0x8000000005027812 */ /* 0x000fc800078ec0ff */
[----:B------:R-:W-:-:S04]  /*21f20*/  SHF.R.U32.HI R3, RZ, 0x18, R2 ;  /* 0x00000018ff037819 */ /* 0x000fc80000011602 */
[----:B------:R-:W-:-:S04]  /*21f30*/  LOP3.LUT R0, R0, R3, RZ, 0xfc, !PT ;  /* 0x0000000300007212 */ /* 0x000fc800078efcff */
[----:B------:R-:W-:Y:S01]  /*21f40*/  PRMT R22, R0, 0x7610, R22 ;  /* 0x0000761000167816 */ /* 0x000fe20000000016 */
[----:B------:R-:W-:Y:S06]  /*21f50*/  BRA `(.L_x_26589) ;  /* 0x0000001400947947 */ /* 0x000fec0003800000 */
.L_x_26601:
        /* <DEDUP_REMOVED lines=21> */
.L_x_26605:
[----:B------:R-:W-:-:S04]  /*220b0*/  LOP3.LUT R0, R0, 0x80000000, RZ, 0xc0, !PT ;  /* 0x8000000000007812 */ /* 0x000fc800078ec0ff */
[----:B------:R-:W-:-:S04]  /*220c0*/  SHF.R.U32.HI R3, RZ, 0x18, R0 ;  /* 0x00000018ff037819 */ /* 0x000fc80000011600 */
[----:B------:R-:W-:-:S04]  /*220d0*/  LOP3.LUT R2, R2, R3, RZ, 0xfc, !PT ;  /* 0x0000000302027212 */ /* 0x000fc800078efcff */
[----:B------:R-:W-:Y:S01]  /*220e0*/  PRMT R22, R2, 0x7610, R22 ;  /* 0x0000761002167816 */ /* 0x000fe20000000016 */
[----:B------:R-:W-:Y:S06]  /*220f0*/  BRA `(.L_x_26589) ;  /* 0x00000014002c7947 */ /* 0x000fec0003800000 */
.L_x_26584:
        /* <DEDUP_REMOVED lines=27> */
.L_x_26609:
[----:B------:R-:W-:Y:S01]  /*222b0*/  PRMT R22, R0, 0x7610, R22 ;  /* 0x0000761000167816 */ /* 0x000fe20000000016 */
[----:B------:R-:W-:Y:S06]  /*222c0*/  BRA `(.L_x_26589) ;  /* 0x0000001000b87947 */ /* 0x000fec0003800000 */
.L_x_26608:
        /* <DEDUP_REMOVED lines=21> */
.L_x_26610:
[----:B------:R-:W-:-:S04]  /*22420*/  LOP3.LUT R2, R5, 0x80000000, RZ, 0xc0, !PT ;  /* 0x8000000005027812 */ /* 0x000fc800078ec0ff */
[----:B------:R-:W-:-:S04]  /*22430*/  SHF.R.U32.HI R3, RZ, 0x18, R2 ;  /* 0x00000018ff037819 */ /* 0x000fc80000011602 */
[----:B------:R-:W-:-:S04]  /*22440*/  LOP3.LUT R0, R0, R3, RZ, 0xfc, !PT ;  /* 0x0000000300007212 */ /* 0x000fc800078efcff */
[----:B------:R-:W-:Y:S01]  /*22450*/  PRMT R22, R0, 0x7610, R22 ;  /* 0x0000761000167816 */ /* 0x000fe20000000016 */
[----:B------:R-:W-:Y:S06]  /*22460*/  BRA `(.L_x_26589) ;  /* 0x0000001000507947 */ /* 0x000fec0003800000 */
.L_x_26607:
        /* <DEDUP_REMOVED lines=42> */
.L_x_26613:
[----:B------:R-:W-:-:S04]  /*22710*/  LOP3.LUT R0, R5, 0x80000000, R0, 0xc8, !PT ;  /* 0x8000000005007812 */ /* 0x000fc800078ec800 */
[----:B------:R-:W-:-:S04]  /*22720*/  SHF.R.U32.HI R3, RZ, 0x18, R0 ;  /* 0x00000018ff037819 */ /* 0x000fc80000011600 */
[----:B------:R-:W-:-:S04]  /*22730*/  LOP3.LUT R2, R2, R3, RZ, 0xfc, !PT ;  /* 0x0000000302027212 */ /* 0x000fc800078efcff */
[----:B------:R-:W-:Y:S01]  /*22740*/  PRMT R22, R2, 0x7610, R22 ;  /* 0x0000761002167816 */ /* 0x000fe20000000016 */
[----:B------:R-:W-:Y:S06]  /*22750*/  BRA `(.L_x_26589) ;  /* 0x0000000c00947947 */ /* 0x000fec0003800000 */
.L_x_26612:
        /* <DEDUP_REMOVED lines=25> */
.L_x_26614:
[----:B------:R-:W-:-:S05]  /*228f0*/  IMAD.SHL.U32 R3, R2, 0x1000000, RZ ;  /* 0x0100000002037824 */ /* 0x000fca00078e00ff */
[----:B------:R-:W-:-:S04]  /*22900*/  LOP3.LUT R3, R3, 0x80000000, R4, 0xc8, !PT ;  /* 0x8000000003037812 */ /* 0x000fc800078ec804 */
[----:B------:R-:W-:-:S04]  /*22910*/  SHF.R.U32.HI R3, RZ, 0x18, R3 ;  /* 0x00000018ff037819 */ /* 0x000fc80000011603 */
[----:B------:R-:W-:-:S04]  /*22920*/  LOP3.LUT R0, R0, R3, RZ, 0xfc, !PT ;  /* 0x0000000300007212 */ /* 0x000fc800078efcff */
[----:B------:R-:W-:Y:S01]  /*22930*/  PRMT R22, R0, 0x7610, R22 ;  /* 0x0000761000167816 */ /* 0x000fe20000000016 */
[----:B------:R-:W-:Y:S06]  /*22940*/  BRA `(.L_x_26589) ;  /* 0x0000000c00187947 */ /* 0x000fec0003800000 */
.L_x_26611:
        /* <DEDUP_REMOVED lines=17> */
.L_x_26615:
[----:B------:R-:W-:-:S04]  /*22a60*/  LOP3.LUT R2, R5, 0x80000000, RZ, 0xc0, !PT ;  /* 0x8000000005027812 */ /* 0x000fc800078ec0ff */
[----:B------:R-:W-:-:S04]  /*22a70*/  SHF.R.U32.HI R3, RZ, 0x18, R2 ;  /* 0x00000018ff037819 */ /* 0x000fc80000011602 */
[----:B------:R-:W-:-:S04]  /*22a80*/  LOP3.LUT R0, R0, R3, RZ, 0xfc, !PT ;  /* 0x0000000300007212 */ /* 0x000fc800078efcff */
[----:B------:R-:W-:Y:S01]  /*22a90*/  PRMT R22, R0, 0x7610, R22 ;  /* 0x0000761000167816 */ /* 0x000fe20000000016 */
[----:B------:R-:W-:Y:S06]  /*22aa0*/  BRA `(.L_x_26589) ;  /* 0x0000000800c07947 */ /* 0x000fec0003800000 */
.L_x_26606:
        /* <DEDUP_REMOVED lines=28> */
.L_x_26619:
[----:B------:R-:W-:-:S04]  /*22c70*/  LOP3.LUT R2, R5, 0x80000000, RZ, 0xc0, !PT ;  /* 0x8000000005027812 */ /* 0x000fc800078ec0ff */
[----:B------:R-:W-:-:S04]  /*22c80*/  SHF.R.U32.HI R3, RZ, 0x18, R2 ;  /* 0x00000018ff037819 */ /* 0x000fc80000011602 */
[----:B------:R-:W-:-:S04]  /*22c90*/  LOP3.LUT R0, R0, R3, RZ, 0xfc, !PT ;  /* 0x0000000300007212 */ /* 0x000fc800078efcff */
[----:B------:R-:W-:Y:S01]  /*22ca0*/  PRMT R22, R0, 0x7610, R22 ;  /* 0x0000761000167816 */ /* 0x000fe20000000016 */
[----:B------:R-:W-:Y:S06]  /*22cb0*/  BRA `(.L_x_26589) ;  /* 0x00000008003c7947 */ /* 0x000fec0003800000 */
.L_x_26618:
        /* <DEDUP_REMOVED lines=21> */
.L_x_26623:
[----:B------:R-:W-:Y:S05]  /*22e10*/  BSYNC B1 ;  /* 0x0000000000017941 */ /* 0x000fea0003800000 */
.L_x_26622:
[----:B------:R-:W-:Y:S01]  /*22e20*/  LEA R3, R0, 0x3b800000, 0x17 ;  /* 0x3b80000000037811 */ /* 0x000fe200078eb8ff */
[----:B------:R-:W-:-:S05]  /*22e30*/  IMAD.SHL.U32 R0, R2, 0x100000, RZ ;  /* 0x0010000002007824 */ /* 0x000fca00078e00ff */
[----:B------:R-:W-:-:S07]  /*22e40*/  LOP3.LUT R0, R3, R0, R4, 0xfe, !PT ;  /* 0x0000000003007212 */ /* 0x000fce00078efe04 */
.L_x_26621:
[----:B------:R-:W-:Y:S05]  /*22e50*/  BSYNC B0 ;  /* 0x0000000000007941 */ /* 0x000fea0003800000 */
.L_x_26620:
        /* <DEDUP_REMOVED lines=15> */
.L_x_26624:
[----:B------:R-:W-:-:S04]  /*22f50*/  LOP3.LUT R0, R0, 0x80000000, RZ, 0xc0, !PT ;  /* 0x8000000000007812 */ /* 0x000fc800078ec0ff */
[----:B------:R-:W-:-:S04]  /*22f60*/  SHF.R.U32.HI R3, RZ, 0x18, R0 ;  /* 0x00000018ff037819 */ /* 0x000fc80000011600 */
[----:B------:R-:W-:-:S04]  /*22f70*/  LOP3.LUT R2, R2, R3, RZ, 0xfc, !PT ;  /* 0x0000000302027212 */ /* 0x000fc800078efcff */
[----:B------:R-:W-:Y:S01]  /*22f80*/  PRMT R22, R2, 0x7610, R22 ;  /* 0x0000761002167816 */ /* 0x000fe20000000016 */
[----:B------:R-:W-:Y:S06]  /*22f90*/  BRA `(.L_x_26589) ;  /* 0x0000000400847947 */ /* 0x000fec0003800000 */
.L_x_26617:
[----:B------:R0:W5:Y:S01]  /*22fa0*/  LDG.E.U8 R22, desc[UR36][R2.64] ;  /* 0x0000002402167981 */ /* 0x000162000c1e1100 */
[----:B------:R-:W-:Y:S05]  /*22fb0*/  BRA `(.L_x_26589) ;  /* 0x00000004007c7947 */ /* 0x000fea0003800000 */
.L_x_26616:
        /* <DEDUP_REMOVED lines=17> */
.L_x_26628:
[----:B------:R-:W-:Y:S05]  /*230d0*/  BSYNC B0 ;  /* 0x0000000000007941 */ /* 0x000fea0003800000 */
.L_x_26627:
        /* <DEDUP_REMOVED lines=13> */
.L_x_26629:
[----:B------:R-:W-:Y:S01]  /*231b0*/  PRMT R22, R0, 0x7610, R22 ;  /* 0x0000761000167816 */ /* 0x000fe20000000016 */
[----:B------:R-:W-:Y:S06]  /*231c0*/  BRA `(.L_x_26589) ;  /* 0x0000000000f87947 */ /* 0x000fec0003800000 */
.L_x_26588:
[----:B------:R-:W-:Y:S05]  /*231d0*/  BSYNC B8 ;  /* 0x0000000000087941 */ /* 0x000fea0003800000 */
.L_x_26583:
        /* <DEDUP_REMOVED lines=16> */
.L_x_26630:
[----:B------:R-:W-:Y:S01]  /*232e0*/  PRMT R22, RZ, 0x7610, R22 ;  /* 0x00007610ff167816 */ /* 0x000fe20000000016 */
[----:B------:R-:W-:Y:S06]  /*232f0*/  BRA `(.L_x_26589) ;  /* 0x0000000000ac7947 */ /* 0x000fec0003800000 */
.L_x_26626:
        /* <DEDUP_REMOVED lines=17> */
.L_x_26631:
[----:B------:R-:W-:-:S04]  /*23410*/  LOP3.LUT R2, R5, 0x80000000, RZ, 0xc0, !PT ;  /* 0x8000000005027812 */ /* 0x000fc800078ec0ff */
[----:B------:R-:W-:-:S04]  /*23420*/  SHF.R.U32.HI R3, RZ, 0x18, R2 ;  /* 0x00000018ff037819 */ /* 0x000fc80000011602 */
[----:B------:R-:W-:-:S04]  /*23430*/  LOP3.LUT R0, R0, R3, RZ, 0xfc, !PT ;  /* 0x0000000300007212 */ /* 0x000fc800078efcff */
[----:B------:R-:W-:Y:S01]  /*23440*/  PRMT R22, R0, 0x7610, R22 ;  /* 0x0000761000167816 */ /* 0x000fe20000000016 */
[----:B------:R-:W-:Y:S06]  /*23450*/  BRA `(.L_x_26589) ;  /* 0x0000000000547947 */ /* 0x000fec0003800000 */
.L_x_26625:
        /* <DEDUP_REMOVED lines=17> */
.L_x_26632:
[----:B------:R-:W-:-:S04]  /*23570*/  LOP3.LUT R2, R5, 0x80000000, RZ, 0xc0, !PT ;  /* 0x8000000005027812 */ /* 0x000fc800078ec0ff */
[----:B------:R-:W-:-:S04]  /*23580*/  SHF.R.U32.HI R3, RZ, 0x18, R2 ;  /* 0x00000018ff037819 */ /* 0x000fc80000011602 */
[----:B------:R-:W-:-:S04]  /*23590*/  LOP3.LUT R0, R0, R3, RZ, 0xfc, !PT ;  /* 0x0000000300007212 */ /* 0x000fc800078efcff */
[----:B------:R-:W-:-:S07]  /*235a0*/  PRMT R22, R0, 0x7610, R22 ;  /* 0x0000761000167816 */ /* 0x000fce0000000016 */
.L_x_26589:
[----:B------:R-:W-:Y:S05]  /*235b0*/  BSYNC B6 ;  /* 0x0000000000067941 */ /* 0x000fea0003800000 */
.L_x_26582:
        /* <DEDUP_REMOVED lines=36> */
.L_x_26641:
[----:B------:R-:W-:-:S04]  /*23800*/  LOP3.LUT R2, R7, 0x80000000, RZ, 0xc0, !PT ;  /* 0x8000000007027812 */ /* 0x000fc800078ec0ff */
[----:B------:R-:W-:-:S04]  /*23810*/  SHF.R.U32.HI R3, RZ, 0x18, R2 ;  /* 0x00000018ff037819 */ /* 0x000fc80000011602 */
[----:B------:R-:W-:Y:S01]  /*23820*/  LOP3.LUT R3, R0, R3, RZ, 0xfc, !PT ;  /* 0x0000000300037212 */ /* 0x000fe200078efcff */
[----:B------:R-:W-:Y:S06]  /*23830*/  BRA `(.L_x_26640) ;  /* 0x0000002000707947 */ /* 0x000fec0003800000 */
.L_x_26638:
        /* <DEDUP_REMOVED lines=17> */
.L_x_26642:
[----:B------:R-:W-:-:S04]  /*23950*/  LOP3.LUT R2, R7, 0x80000000, RZ, 0xc0, !PT ;  /* 0x8000000007027812 */ /* 0x000fc800078ec0ff */
[----:B------:R-:W-:-:S04]  /*23960*/  SHF.R.U32.HI R3, RZ, 0x18, R2 ;  /* 0x00000018ff037819 */ /* 0x000fc80000011602 */
[----:B------:R-:W-:Y:S01]  /*23970*/  LOP3.LUT R3, R0, R3, RZ, 0xfc, !PT ;  /* 0x0000000300037212 */ /* 0x000fe200078efcff */
[----:B------:R-:W-:Y:S06]  /*23980*/  BRA `(.L_x_26640) ;  /* 0x00000020001c7947 */ /* 0x000fec0003800000 */
.L_x_26637:
        /* <DEDUP_REMOVED lines=26> */
.L_x_26645:
[----:B------:R-:W-:-:S04]  /*23b30*/  LOP3.LUT R2, R7, 0x80000000, RZ, 0xc0, !PT ;  /* 0x8000000007027812 */ /* 0x000fc800078ec0ff */
[----:B------:R-:W-:-:S04]  /*23b40*/  SHF.R.U32.HI R3, RZ, 0x18, R2 ;  /* 0x00000018ff037819 */ /* 0x000fc80000011602 */
[----:B------:R-:W-:Y:S01]  /*23b50*/  LOP3.LUT R3, R0, R3, RZ, 0xfc, !PT ;  /* 0x0000000300037212 */ /* 0x000fe200078efcff */
[----:B------:R-:W-:Y:S06]  /*23b60*/  BRA `(.L_x_26640) ;  /* 0x0000001c00a47947 */ /* 0x000fec0003800000 */
.L_x_26644:
        /* <DEDUP_REMOVED lines=17> */
.L_x_26646:
[----:B------:R-:W-:-:S04]  /*23c80*/  LOP3.LUT R2, R7, 0x80000000, RZ, 0xc0, !PT ;  /* 0x8000000007027812 */ /* 0x000fc800078ec0ff */
[----:B------:R-:W-:-:S04]  /*23c90*/  SHF.R.U32.HI R3, RZ, 0x18, R2 ;  /* 0x00000018ff037819 */ /* 0x000fc80000011602 */
[----:B------:R-:W-:Y:S01]  /*23ca0*/  LOP3.LUT R3, R0, R3, RZ, 0xfc, !PT ;  /* 0x0000000300037212 */ /* 0x000fe200078efcff */
[----:B------:R-:W-:Y:S06]  /*23cb0*/  BRA `(.L_x_26640) ;  /* 0x0000001c00507947 */ /* 0x000fec0003800000 */
.L_x_26643:
        /* <DEDUP_REMOVED lines=17> */
.L_x_26647:
[----:B------:R-:W-:-:S04]  /*23dd0*/  LOP3.LUT R2, R7, 0x80000000, RZ, 0xc0, !PT ;  /* 0x8000000007027812 */ /* 0x000fc800078ec0ff */
[----:B------:R-:W-:-:S04]  /*23de0*/  SHF.R.U32.HI R3, RZ, 0x18, R2 ;  /* 0x00000018ff037819 */ /* 0x000fc80000011602 */
[----:B------:R-:W-:Y:S01]  /*23df0*/  LOP3.LUT R3, R0, R3, RZ, 0xfc, !PT ;  /* 0x0000000300037212 */ /* 0x000fe200078efcff */
[----:B------:R-:W-:Y:S06]  /*23e00*/  BRA `(.L_x_26640) ;  /* 0x0000001800fc7947 */ /* 0x000fec0003800000 */
.L_x_26636:
        /* <DEDUP_REMOVED lines=24> */
.L_x_26650:
[----:B------:R-:W-:-:S04]  /*23f90*/  LOP3.LUT R2, R5, 0x80000000, RZ, 0xc0, !PT ;  /* 0x8000000005027812 */ /* 0x000fc800078ec0ff */
[----:B------:R-:W-:-:S04]  /*23fa0*/  SHF.R.U32.HI R3, RZ, 0x18, R2 ;  /* 0x00000018ff037819 */ /* 0x000fc80000011602 */
[----:B------:R-:W-:Y:S01]  /*23fb0*/  LOP3.LUT R3, R0, R3, RZ, 0xfc, !PT ;  /* 0x0000000300037212 */ /* 0x000fe200078efcff */
[----:B------:R-:W-:Y:S06]  /*23fc0*/  BRA `(.L_x_26640) ;  /* 0x00000018008c7947 */ /* 0x000fec0003800000 */
.L_x_26649:
        /* <DEDUP_REMOVED lines=17> */
.L_x_26651:
[----:B------:R-:W-:-:S04]  /*240e0*/  LOP3.LUT R2, R7, 0x80000000, RZ, 0xc0, !PT ;  /* 0x8000000007027812 */ /* 0x000fc800078ec0ff */
[----:B------:R-:W-:-:S04]  /*240f0*/  SHF.R.U32.HI R3, RZ, 0x18, R2 ;  /* 0x00000018ff037819 */ /* 0x000fc80000011602 */
[----:B------:R-:W-:Y:S01]  /*24100*/  LOP3.LUT R3, R0, R3, RZ, 0xfc, !PT ;  /* 0x0000000300037212 */ /* 0x000fe200078efcff */
[----:B------:R-:W-:Y:S06]  /*24110*/  BRA `(.L_x_26640) ;  /* 0x0000001800387947 */ /* 0x000fec0003800000 */
.L_x_26648:
        /* <DEDUP_REMOVED lines=25> */
.L_x_26654:
[----:B------:R-:W-:-:S04]  /*242b0*/  LOP3.LUT R2, R5, 0x80000000, RZ, 0xc0, !PT ;  /* 0x8000000005027812 */ /* 0x000fc800078ec0ff */
[----:B------:R-:W-:-:S04]  /*242c0*/  SHF.R.U32.HI R3, RZ, 0x18, R2 ;  /* 0x00000018ff037819 */ /* 0x000fc80000011602 */
[----:B------:R-:W-:Y:S01]  /*242d0*/  LOP3.LUT R3, R0, R3, RZ, 0xfc, !PT ;  /* 0x0000000300037212 */ /* 0x000fe200078efcff */
[----:B------:R-:W-:Y:S06]  /*242e0*/  BRA `(.L_x_26640) ;  /* 0x0000001400c47947 */ /* 0x000fec0003800000 */
.L_x_26653:
        /* <DEDUP_REMOVED lines=17> */
.L_x_26655:
[----:B------:R-:W-:-:S04]  /*24400*/  LOP3.LUT R2, R7, 0x80000000, RZ, 0xc0, !PT ;  /* 0x8000000007027812 */ /* 0x000fc800078ec0ff */
[----:B------:R-:W-:-:S04]  /*24410*/  SHF.R.U32.HI R3, RZ, 0x18, R2 ;  /* 0x00000018ff037819 */ /* 0x000fc80000011602 */
[----:B------:R-:W-:Y:S01]  /*24420*/  LOP3.LUT R3, R0, R3, RZ, 0xfc, !PT ;  /* 0x0000000300037212 */ /* 0x000fe200078efcff */
[----:B------:R-:W-:Y:S06]  /*24430*/  BRA `(.L_x_26640) ;  /* 0x0000001400707947 */ /* 0x000fec0003800000 */
.L_x_26652:
        /* <DEDUP_REMOVED lines=21> */
.L_x_26656:
[----:B------:R-:W-:-:S04]  /*24590*/  LOP3.LUT R0, R0, 0x80000000, RZ, 0xc0, !PT ;  /* 0x8000000000007812 */ /* 0x000fc800078ec0ff */
[----:B------:R-:W-:-:S04]  /*245a0*/  SHF.R.U32.HI R3, RZ, 0x18, R0 ;  /* 0x00000018ff037819 */ /* 0x000fc80000011600 */
[----:B------:R-:W-:Y:S01]  /*245b0*/  LOP3.LUT R3, R2, R3, RZ, 0xfc, !PT ;  /* 0x0000000302037212 */ /* 0x000fe200078efcff */
[----:B------:R-:W-:Y:S06]  /*245c0*/  BRA `(.L_x_26640) ;  /* 0x00000014000c7947 */ /* 0x000fec0003800000 */
.L_x_26635:
        /* <DEDUP_REMOVED lines=27> */
.L_x_26660:
[----:B------:R-:W-:Y:S01]  /*24780*/  PRMT R3, R0, 0x7610, R3 ;  /* 0x0000761000037816 */ /* 0x000fe20000000003 */
[----:B------:R-:W-:Y:S06]  /*24790*/  BRA `(.L_x_26640) ;  /* 0x0000001000987947 */ /* 0x000fec0003800000 */
.L_x_26659:
        /* <DEDUP_REMOVED lines=21> */
.L_x_26661:
[----:B------:R-:W-:-:S04]  /*248f0*/  LOP3.LUT R2, R7, 0x80000000, RZ, 0xc0, !PT ;  /* 0x8000000007027812 */ /* 0x000fc800078ec0ff */
[----:B------:R-:W-:-:S04]  /*24900*/  SHF.R.U32.HI R3, RZ, 0x18, R2 ;  /* 0x00000018ff037819 */ /* 0x000fc80000011602 */
[----:B------:R-:W-:Y:S01]  /*24910*/  LOP3.LUT R3, R0, R3, RZ, 0xfc, !PT ;  /* 0x0000000300037212 */ /* 0x000fe200078efcff */
[----:B------:R-:W-:Y:S06]  /*24920*/  BRA `(.L_x_26640) ;  /* 0x0000001000347947 */ /* 0x000fec0003800000 */
.L_x_26658:
        /* <DEDUP_REMOVED lines=42> */
.L_x_26664:
[----:B------:R-:W-:-:S04]  /*24bd0*/  LOP3.LUT R0, R5, 0x80000000, R0, 0xc8, !PT ;  /* 0x8000000005007812 */ /* 0x000fc800078ec800 */
[----:B------:R-:W-:-:S04]  /*24be0*/  SHF.R.U32.HI R3, RZ, 0x18, R0 ;  /* 0x00000018ff037819 */ /* 0x000fc80000011600 */
[----:B------:R-:W-:Y:S01]  /*24bf0*/  LOP3.LUT R3, R2, R3, RZ, 0xfc, !PT ;  /* 0x0000000302037212 */ /* 0x000fe200078efcff */
[----:B------:R-:W-:Y:S06]  /*24c00*/  BRA `(.L_x_26640) ;  /* 0x0000000c007c7947 */ /* 0x000fec0003800000 */
.L_x_26663:
        /* <DEDUP_REMOVED lines=25> */
.L_x_26665:
[----:B------:R-:W-:-:S05]  /*24da0*/  IMAD.SHL.U32 R3, R4, 0x1000000, RZ ;  /* 0x0100000004037824 */ /* 0x000fca00078e00ff */
[----:B------:R-:W-:-:S04]  /*24db0*/  LOP3.LUT R3, R3, 0x80000000, R2, 0xc8, !PT ;  /* 0x8000000003037812 */ /* 0x000fc800078ec802 */
[----:B------:R-:W-:-:S04]  /*24dc0*/  SHF.R.U32.HI R3, RZ, 0x18, R3 ;  /* 0x00000018ff037819 */ /* 0x000fc80000011603 */
[----:B------:R-:W-:Y:S01]  /*24dd0*/  LOP3.LUT R3, R0, R3, RZ, 0xfc, !PT ;  /* 0x0000000300037212 */ /* 0x000fe200078efcff */
[----:B------:R-:W-:Y:S06]  /*24de0*/  BRA `(.L_x_26640) ;  /* 0x0000000c00047947 */ /* 0x000fec0003800000 */
.L_x_26662:
        /* <DEDUP_REMOVED lines=17> */
.L_x_26666:
[----:B------:R-:W-:-:S04]  /*24f00*/  LOP3.LUT R2, R7, 0x80000000, RZ, 0xc0, !PT ;  /* 0x8000000007027812 */ /* 0x000fc800078ec0ff */
[----:B------:R-:W-:-:S04]  /*24f10*/  SHF.R.U32.HI R3, RZ, 0x18, R2 ;  /* 0x00000018ff037819 */ /* 0x000fc80000011602 */
[----:B------:R-:W-:Y:S01]  /*24f20*/  LOP3.LUT R3, R0, R3, RZ, 0xfc, !PT ;  /* 0x0000000300037212 */ /* 0x000fe200078efcff */
[----:B------:R-:W-:Y:S06]  /*24f30*/  BRA `(.L_x_26640) ;  /* 0x0000000800b07947 */ /* 0x000fec0003800000 */
.L_x_26657:
        /* <DEDUP_REMOVED lines=28> */
.L_x_26670:
[----:B------:R-:W-:-:S04]  /*25100*/  LOP3.LUT R2, R7, 0x80000000, RZ, 0xc0, !PT ;  /* 0x8000000007027812 */ /* 0x000fc800078ec0ff */
[----:B------:R-:W-:-:S04]  /*25110*/  SHF.R.U32.HI R3, RZ, 0x18, R2 ;  /* 0x00000018ff037819 */ /* 0x000fc80000011602 */
[----:B------:R-:W-:Y:S01]  /*25120*/  LOP3.LUT R3, R0, R3, RZ, 0xfc, !PT ;  /* 0x0000000300037212 */ /* 0x000fe200078efcff */
[----:B------:R-:W-:Y:S06]  /*25130*/  BRA `(.L_x_26640) ;  /* 0x0000000800307947 */ /* 0x000fec0003800000 */
.L_x_26669:
        /* <DEDUP_REMOVED lines=21> */
.L_x_26674:
[----:B------:R-:W-:Y:S05]  /*25290*/  BSYNC B1 ;  /* 0x0000000000017941 */ /* 0x000fea0003800000 */
.L_x_26673:
[----:B------:R-:W-:Y:S01]  /*252a0*/  LEA R3, R0, 0x3b800000, 0x17 ;  /* 0x3b80000000037811 */ /* 0x000fe200078eb8ff */
[----:B------:R-:W-:-:S05]  /*252b0*/  IMAD.SHL.U32 R0, R2, 0x100000, RZ ;  /* 0x0010000002007824 */ /* 0x000fca00078e00ff */
[----:B------:R-:W-:-:S07]  /*252c0*/  LOP3.LUT R0, R3, R0, R4, 0xfe, !PT ;  /* 0x0000000003007212 */ /* 0x000fce00078efe04 */
.L_x_26672:
[----:B------:R-:W-:Y:S05]  /*252d0*/  BSYNC B0 ;  /* 0x0000000000007941 */ /* 0x000fea0003800000 */
.L_x_26671:
        /* <DEDUP_REMOVED lines=15> */
.L_x_26675:
[----:B------:R-:W-:-:S04]  /*253d0*/  LOP3.LUT R0, R0, 0x80000000, RZ, 0xc0, !PT ;  /* 0x8000000000007812 */ /* 0x000fc800078ec0ff */
[----:B------:R-:W-:-:S04]  /*253e0*/  SHF.R.U32.HI R3, RZ, 0x18, R0 ;  /* 0x00000018ff037819 */ /* 0x000fc80000011600 */
[----:B------:R-:W-:Y:S01]  /*253f0*/  LOP3.LUT R3, R2, R3, RZ, 0xfc, !PT ;  /* 0x0000000302037212 */ /* 0x000fe200078efcff */
[----:B------:R-:W-:Y:S06]  /*25400*/  BRA `(.L_x_26640) ;  /* 0x00000004007c7947 */ /* 0x000fec0003800000 */
.L_x_26668:
[----:B------:R0:W5:Y:S01]  /*25410*/  LDG.E.U8 R3, desc[UR36][R4.64] ;  /* 0x0000002404037981 */ /* 0x000162000c1e1100 */
[----:B------:R-:W-:Y:S05]  /*25420*/  BRA `(.L_x_26640) ;  /* 0x0000000400747947 */ /* 0x000fea0003800000 */
.L_x_26667:
        /* <DEDUP_REMOVED lines=17> */
.L_x_26679:
[----:B------:R-:W-:Y:S05]  /*25540*/  BSYNC B0 ;  /* 0x0000000000007941 */ /* 0x000fea0003800000 */
.L_x_26678:
        /* <DEDUP_REMOVED lines=13> */
.L_x_26680:
[----:B------:R-:W-:Y:S01]  /*25620*/  PRMT R3, R0, 0x7610, R3 ;  /* 0x0000761000037816 */ /* 0x000fe20000000003 */
[----:B------:R-:W-:Y:S06]  /*25630*/  BRA `(.L_x_26640) ;  /* 0x0000000000f07947 */ /* 0x000fec0003800000 */
.L_x_26639:
[----:B------:R-:W-:Y:S05]  /*25640*/  BSYNC B6 ;  /* 0x0000000000067941 */ /* 0x000fea0003800000 */
.L_x_26634:
        /* <DEDUP_REMOVED lines=16> */
.L_x_26681:
[----:B------:R-:W-:Y:S01]  /*25750*/  PRMT R3, RZ, 0x7610, R3 ;  /* 0x00007610ff037816 */ /* 0x000fe20000000003 */
[----:B------:R-:W-:Y:S06]  /*25760*/  BRA `(.L_x_26640) ;  /* 0x0000000000a47947 */ /* 0x000fec0003800000 */
.L_x_26677:
        /* <DEDUP_REMOVED lines=17> */
.L_x_26682:
[----:B------:R-:W-:-:S04]  /*25880*/  LOP3.LUT R2, R7, 0x80000000, RZ, 0xc0, !PT ;  /* 0x8000000007027812 */ /* 0x000fc800078ec0ff */
[----:B------:R-:W-:-:S04]  /*25890*/  SHF.R.U32.HI R3, RZ, 0x18, R2 ;  /* 0x00000018ff037819 */ /* 0x000fc80000011602 */
[----:B------:R-:W-:Y:S01]  /*258a0*/  LOP3.LUT R3, R0, R3, RZ, 0xfc, !PT ;  /* 0x0000000300037212 */ /* 0x000fe200078efcff */
[----:B------:R-:W-:Y:S06]  /*258b0*/  BRA `(.L_x_26640) ;  /* 0x0000000000507947 */ /* 0x000fec0003800000 */
.L_x_26676:
        /* <DEDUP_REMOVED lines=17> */
.L_x_26683:
[----:B------:R-:W-:-:S04]  /*259d0*/  LOP3.LUT R2, R7, 0x80000000, RZ, 0xc0, !PT ;  /* 0x8000000007027812 */ /* 0x000fc800078ec0ff */
[----:B------:R-:W-:-:S04]  /*259e0*/  SHF.R.U32.HI R3, RZ, 0x18, R2 ;  /* 0x00000018ff037819 */ /* 0x000fc80000011602 */
[----:B------:R-:W-:-:S07]  /*259f0*/  LOP3.LUT R3, R0, R3, RZ, 0xfc, !PT ;  /* 0x0000000300037212 */ /* 0x000fce00078efcff */
.L_x_26640:
[----:B------:R-:W-:Y:S05]  /*25a00*/  BSYNC B7 ;  /* 0x0000000000077941 */ /* 0x000fea0003800000 */
.L_x_26633:
        /* <DEDUP_REMOVED lines=35> */
.L_x_26692:
[----:B------:R-:W-:Y:S05]  /*25c40*/  BSYNC B1 ;  /* 0x0000000000017941 */ /* 0x000fea0003800000 */
.L_x_26691:
[----:B------:R-:W-:Y:S01]  /*25c50*/  IMAD.U32 R4, R4, -0x80000000, RZ ;  /* 0x8000000004047824 */ /* 0x000fe200078e00ff */
[----:B------:R-:W-:Y:S01]  /*25c60*/  LEA R3, R3, 0x37800000, 0x17 ;  /* 0x3780000003037811 */ /* 0x000fe200078eb8ff */
[----:B------:R-:W-:-:S05]  /*25c70*/  IMAD.SHL.U32 R0, R0, 0x200000, RZ ;  /* 0x0020000000007824 */ /* 0x000fca00078e00ff */
[----:B------:R-:W-:-:S07]  /*25c80*/  LOP3.LUT R0, R3, R0, R4, 0xfe, !PT ;  /* 0x0000000003007212 */ /* 0x000fce00078efe04 */
.L_x_26690:
[----:B------:R-:W-:Y:S05]  /*25c90*/  BSYNC B0 ;  /* 0x0000000000007941 */ /* 0x000fea0003800000 */
.L_x_26689:
[----:B------:R-:W1:Y:S02]  /*25ca0*/  F2I.FTZ.TRUNC.NTZ R3, R0 ;  /* 0x0000000000037305 */ /* 0x000e64000021f100 */
[----:B-1----:R-:W-:Y:S01]  /*25cb0*/  STG.E.U8 desc[UR36][R16.64], R3 ;  /* 0x0000000310007986 */ /* 0x002fe2000c101124 */
[----:B------:R-:W-:Y:S05]  /*25cc0*/  EXIT ;  /* 0x000000000000794d */ /* 0x000fea0003800000 */
.L_x_26687:
        /* <DEDUP_REMOVED lines=21> */
.L_x_26696:
[----:B------:R-:W-:Y:S05]  /*25e20*/  BSYNC B1 ;  /* 0x0000000000017941 */ /* 0x000fea0003800000 */
.L_x_26695:
[----:B------:R-:W-:Y:S01]  /*25e30*/  IMAD.U32 R4, R4, -0x80000000, RZ ;  /* 0x8000000004047824 */ /* 0x000fe200078e00ff */
[----:B------:R-:W-:Y:S01]  /*25e40*/  LEA R2, R2, 0x37800000, 0x17 ;  /* 0x3780000002027811 */ /* 0x000fe200078eb8ff */
[----:B------:R-:W-:-:S05]  /*25e50*/  IMAD.SHL.U32 R3, R0, 0x200000, RZ ;  /* 0x0020000000037824 */ /* 0x000fca00078e00ff */
[----:B------:R-:W-:-:S07]  /*25e60*/  LOP3.LUT R2, R2, R3, R4, 0xfe, !PT ;  /* 0x0000000302027212 */ /* 0x000fce00078efe04 */
.L_x_26694:
[----:B------:R-:W-:Y:S05]  /*25e70*/  BSYNC B0 ;  /* 0x0000000000007941 */ /* 0x000fea0003800000 */
.L_x_26693:
[----:B------:R-:W0:Y:S02]  /*25e80*/  F2I.S64.TRUNC R2, R2 ;  /* 0x0000000200027311 */ /* 0x000e24000020d900 */
[----:B0-----:R-:W-:-:S05]  /*25e90*/  IMAD.MOV.U32 R5, RZ, RZ, R2 ;  /* 0x000000ffff057224 */ /* 0x001fca00078e0002 */
[----:B------:R-:W-:Y:S01]  /*25ea0*/  STG.E.U8 desc[UR36][R16.64], R5 ;  /* 0x0000000510007986 */ /* 0x000fe2000c101124 */
[----:B------:R-:W-:Y:S05]  /*25eb0*/  EXIT ;  /* 0x000000000000794d */ /* 0x000fea0003800000 */
.L_x_26686:
        /* <DEDUP_REMOVED lines=27> */
.L_x_26702:
[----:B------:R-:W-:Y:S05]  /*26070*/  BSYNC B1 ;  /* 0x0000000000017941 */ /* 0x000fea0003800000 */
.L_x_26701:
[----:B------:R-:W-:Y:S01]  /*26080*/  IMAD.U32 R4, R4, -0x80000000, RZ ;  /* 0x8000000004047824 */ /* 0x000fe200078e00ff */
[----:B------:R-:W-:Y:S01]  /*26090*/  LEA R2, R2, 0x37800000, 0x17 ;  /* 0x3780000002027811 */ /* 0x000fe200078eb8ff */
[----:B------:R-:W-:-:S05]  /*260a0*/  IMAD.SHL.U32 R3, R0, 0x200000, RZ ;  /* 0x0020000000037824 */ /* 0x000fca00078e00ff */
[----:B------:R-:W-:-:S07]  /*260b0*/  LOP3.LUT R2, R2, R3, R4, 0xfe, !PT ;  /* 0x0000000302027212 */ /* 0x000fce00078efe04 */
.L_x_26700:
[----:B------:R-:W-:Y:S05]  /*260c0*/  BSYNC B0 ;  /* 0x0000000000007941 */ /* 0x000fea0003800000 */
.L_x_26699:
[----:B------:R-:W1:Y:S02]  /*260d0*/  F2I.S64.TRUNC R2, R2 ;  /* 0x0000000200027311 */ /* 0x000e64000020d900 */
[----:B-1----:R-:W-:Y:S01]  /*260e0*/  STG.E.64 desc[UR36][R16.64], R2 ;  /* 0x0000000210007986 */ /* 0x002fe2000c101b24 */
[----:B------:R-:W-:Y:S05]  /*260f0*/  EXIT ;  /* 0x000000000000794d */ /* 0x000fea0003800000 */
.L_x_26698:
        /* <DEDUP_REMOVED lines=21> */
.L_x_26706:
[----:B------:R-:W-:Y:S05]  /*26250*/  BSYNC B1 ;  /* 0x0000000000017941 */ /* 0x000fea0003800000 */
.L_x_26705:
[----:B------:R-:W-:Y:S01]  /*26260*/  IMAD.U32 R4, R4, -0x80000000, RZ ;  /* 0x8000000004047824 */ /* 0x000fe200078e00ff */
[----:B------:R-:W-:Y:S01]  /*26270*/  LEA R2, R2, 0x37800000, 0x17 ;  /* 0x3780000002027811 */ /* 0x000fe200078eb8ff */
[----:B------:R-:W-:-:S05]  /*26280*/  IMAD.SHL.U32 R3, R0, 0x200000, RZ ;  /* 0x0020000000037824 */ /* 0x000fca00078e00ff */
[----:B------:R-:W-:-:S07]  /*26290*/  LOP3.LUT R0, R2, R3, R4, 0xfe, !PT ;  /* 0x0000000302007212 */ /* 0x000fce00078efe04 */
.L_x_26704:
[----:B------:R-:W-:Y:S05]  /*262a0*/  BSYNC B0 ;  /* 0x0000000000007941 */ /* 0x000fea0003800000 */
.L_x_26703:
[----:B------:R-:W1:Y:S02]  /*262b0*/  F2I.FTZ.TRUNC.NTZ R3, R0 ;  /* 0x0000000000037305 */ /* 0x000e64000021f100 */
[----:B-1----:R-:W-:Y:S01]  /*262c0*/  STG.E desc[UR36][R16.64], R3 ;  /* 0x0000000310007986 */ /* 0x002fe2000c101924 */
[----:B------:R-:W-:Y:S05]  /*262d0*/  EXIT ;  /* 0x000000000000794d */ /* 0x000fea0003800000 */
.L_x_26697:
        /* <DEDUP_REMOVED lines=21> */
.L_x_26710:
[----:B------:R-:W-:Y:S05]  /*26430*/  BSYNC B1 ;  /* 0x0000000000017941 */ /* 0x000fea0003800000 */
.L_x_26709:
[----:B------:R-:W-:Y:S01]  /*26440*/  IMAD.U32 R4, R4, -0x80000000, RZ ;  /* 0x8000000004047824 */ /* 0x000fe200078e00ff */
[----:B------:R-:W-:Y:S01]  /*26450*/  LEA R2, R2, 0x37800000, 0x17 ;  /* 0x3780000002027811 */ /* 0x000fe200078eb8ff */
[----:B------:R-:W-:-:S05]  /*26460*/  IMAD.SHL.U32 R3, R0, 0x200000, RZ ;  /* 0x0020000000037824 */ /* 0x000fca00078e00ff */
[----:B------:R-:W-:-:S07]  /*26470*/  LOP3.LUT R0, R2, R3, R4, 0xfe, !PT ;  /* 0x0000000302007212 */ /* 0x000fce00078efe04 */
.L_x_26708:
[----:B------:R-:W-:Y:S05]  /*26480*/  BSYNC B0 ;  /* 0x0000000000007941 */ /* 0x000fea0003800000 */
.L_x_26707:
[----:B------:R-:W1:Y:S02]  /*26490*/  F2I.FTZ.TRUNC.NTZ R3, R0 ;  /* 0x0000000000037305 */ /* 0x000e64000021f100 */
[----:B-1----:R-:W-:Y:S01]  /*264a0*/  STG.E.U16 desc[UR36][R16.64], R3 ;  /* 0x0000000310007986 */ /* 0x002fe2000c101524 */
[----:B------:R-:W-:Y:S05]  /*264b0*/  EXIT ;  /* 0x000000000000794d */ /* 0x000fea0003800000 */
.L_x_26685:
        /* <DEDUP_REMOVED lines=27> */
.L_x_26716:
[----:B------:R-:W-:Y:S05]  /*26670*/  BSYNC B1 ;  /* 0x0000000000017941 */ /* 0x000fea0003800000 */
.L_x_26715:
[----:B------:R-:W-:Y:S01]  /*26680*/  IMAD.U32 R4, R4, -0x80000000, RZ ;  /* 0x8000000004047824 */ /* 0x000fe200078e00ff */
[----:B------:R-:W-:Y:S01]  /*26690*/  LEA R2, R2, 0x37800000, 0x17 ;  /* 0x3780000002027811 */ /* 0x000fe200078eb8ff */
[----:B------:R-:W-:-:S05]  /*266a0*/  IMAD.SHL.U32 R5, R0, 0x200000, RZ ;  /* 0x0020000000057824 */ /* 0x000fca00078e00ff */
[----:B------:R-:W-:-:S07]  /*266b0*/  LOP3.LUT R5, R2, R5, R4, 0xfe, !PT ;  /* 0x0000000502057212 */ /* 0x000fce00078efe04 */
.L_x_26714:
[----:B------:R-:W-:Y:S05]  /*266c0*/  BSYNC B0 ;  /* 0x0000000000007941 */ /* 0x000fea0003800000 */
.L_x_26713:
[----:B------:R-:W-:Y:S01]  /*266d0*/  STG.E desc[UR36][R16.64], R5 ;  /* 0x0000000510007986 */ /* 0x000fe2000c101924 */
[----:B------:R-:W-:Y:S05]  /*266e0*/  EXIT ;  /* 0x000000000000794d */ /* 0x000fea0003800000 */
.L_x_26712:
        /* <DEDUP_REMOVED lines=21> */
.L_x_26720:
[----:B------:R-:W-:Y:S05]  /*26840*/  BSYNC B1 ;  /* 0x0000000000017941 */ /* 0x000fea0003800000 */
.L_x_26719:
[----:B------:R-:W-:Y:S01]  /*26850*/  IMAD.U32 R4, R4, -0x80000000, RZ ;  /* 0x8000000004047824 */ /* 0x000fe200078e00ff */
[----:B------:R-:W-:Y:S01]  /*26860*/  LEA R2, R2, 0x37800000, 0x17 ;  /* 0x3780000002027811 */ /* 0x000fe200078eb8ff */
[----:B------:R-:W-:-:S05]  /*26870*/  IMAD.SHL.U32 R3, R0, 0x200000, RZ ;  /* 0x0020000000037824 */ /* 0x000fca00078e00ff */
[----:B------:R-:W-:-:S07]  /*26880*/  LOP3.LUT R0, R2, R3, R4, 0xfe, !PT ;  /* 0x0000000302007212 */ /* 0x000fce00078efe04 */
.L_x_26718:
[----:B------:R-:W-:Y:S05]  /*26890*/  BSYNC B0 ;  /* 0x0000000000007941 */ /* 0x000fea0003800000 */
.L_x_26717:
[----:B------:R-:W-:-:S05]  /*268a0*/  F2FP.F16.F32.PACK_AB R0, RZ, R0 ;  /* 0x00000000ff00723e */ /* 0x000fca00000000ff */
[----:B------:R-:W-:Y:S01]  /*268b0*/  STG.E.U16 desc[UR36][R16.64], R0 ;  /* 0x0000000010007986 */ /* 0x000fe2000c101524 */
[----:B------:R-:W-:Y:S05]  /*268c0*/  EXIT ;  /* 0x000000000000794d */ /* 0x000fea0003800000 */
.L_x_26711:
        /* <DEDUP_REMOVED lines=27> */
.L_x_26726:
[----:B------:R-:W-:Y:S05]  /*26a80*/  BSYNC B1 ;  /* 0x0000000000017941 */ /* 0x000fea0003800000 */
.L_x_26725:
[----:B------:R-:W-:Y:S01]  /*26a90*/  IMAD.U32 R4, R4, -0x80000000, RZ ;  /* 0x8000000004047824 */ /* 0x000fe200078e00ff */
[----:B------:R-:W-:Y:S01]  /*26aa0*/  LEA R2, R2, 0x37800000, 0x17 ;  /* 0x3780000002027811 */ /* 0x000fe200078eb8ff */
[----:B------:R-:W-:-:S05]  /*26ab0*/  IMAD.SHL.U32 R3, R0, 0x200000, RZ ;  /* 0x0020000000037824 */ /* 0x000fca00078e00ff */
[----:B------:R-:W-:-:S07]  /*26ac0*/  LOP3.LUT R2, R2, R3, R4, 0xfe, !PT ;  /* 0x0000000302027212 */ /* 0x000fce00078efe04 */
.L_x_26724:
[----:B------:R-:W-:Y:S05]  /*26ad0*/  BSYNC B0 ;  /* 0x0000000000007941 */ /* 0x000fea0003800000 */
.L_x_26723:
[----:B------:R-:W-:-:S05]  /*26ae0*/  IMAD.MOV.U32 R3, RZ, RZ, RZ ;  /* 0x000000ffff037224 */ /* 0x000fca00078e00ff */
[----:B------:R-:W-:Y:S01]  /*26af0*/  STG.E.64 desc[UR36][R16.64], R2 ;  /* 0x0000000210007986 */ /* 0x000fe2000c101b24 */
[----:B------:R-:W-:Y:S05]  /*26b00*/  EXIT ;  /* 0x000000000000794d */ /* 0x000fea0003800000 */
.L_x_26722:
        /* <DEDUP_REMOVED lines=21> */
.L_x_26730:
[----:B------:R-:W-:Y:S05]  /*26c60*/  BSYNC B1 ;  /* 0x0000000000017941 */ /* 0x000fea0003800000 */
.L_x_26729:
[----:B------:R-:W-:Y:S01]  /*26c70*/  IMAD.U32 R4, R4, -0x80000000, RZ ;  /* 0x8000000004047824 */ /* 0x000fe200078e00ff */
[----:B------:R-:W-:Y:S01]  /*26c80*/  LEA R2, R2, 0x37800000, 0x17 ;  /* 0x3780000002027811 */ /* 0x000fe200078eb8ff */
[----:B------:R-:W-:-:S05]  /*26c90*/  IMAD.SHL.U32 R3, R0, 0x200000, RZ ;  /* 0x0020000000037824 */ /* 0x000fca00078e00ff */
[----:B------:R-:W-:-:S07]  /*26ca0*/  LOP3.LUT R0, R2, R3, R4, 0xfe, !PT ;  /* 0x0000000302007212 */ /* 0x000fce00078efe04 */
.L_x_26728:
[----:B------:R-:W-:Y:S05]  /*26cb0*/  BSYNC B0 ;  /* 0x0000000000007941 */ /* 0x000fea0003800000 */
.L_x_26727:
[----:B------:R-:W-:-:S04]  /*26cc0*/  F2FP.F16.F32.PACK_AB R0, RZ, R0 ;  /* 0x00000000ff00723e */ /* 0x000fc800000000ff */
[----:B------:R-:W-:-:S05]  /*26cd0*/  PRMT R0, R0, 0x5410, RZ ;  /* 0x0000541000007816 */ /* 0x000fca00000000ff */
[----:B------:R-:W-:Y:S01]  /*26ce0*/  STG.E desc[UR36][R16.64], R0 ;  /* 0x0000000010007986 */ /* 0x000fe2000c101924 */
[----:B------:R-:W-:Y:S05]  /*26cf0*/  EXIT ;  /* 0x000000000000794d */ /* 0x000fea0003800000 */
.L_x_26721:
        /* <DEDUP_REMOVED lines=22> */
.L_x_26734:
[----:B------:R-:W-:Y:S05]  /*26e60*/  BSYNC B1 ;  /* 0x0000000000017941 */ /* 0x000fea0003800000 */
.L_x_26733:
[----:B------:R-:W-:Y:S01]  /*26e70*/  IMAD.U32 R4, R4, -0x80000000, RZ ;  /* 0x8000000004047824 */ /* 0x000fe200078e00ff */
[----:B------:R-:W-:Y:S01]  /*26e80*/  LEA R2, R2, 0x37800000, 0x17 ;  /* 0x3780000002027811 */ /* 0x000fe200078eb8ff */
[----:B------:R-:W-:-:S05]  /*26e90*/  IMAD.SHL.U32 R3, R0, 0x200000, RZ ;  /* 0x0020000000037824 */ /* 0x000fca00078e00ff */
[----:B------:R-:W-:-:S05]  /*26ea0*/  LOP3.LUT R2, R2, R3, R4, 0xfe, !PT ;  /* 0x0000000302027212 */ /* 0x000fca00078efe04 */
[----:B------:R-:W-:-:S04]  /*26eb0*/  FMUL.FTZ R2, R2, 1 ;  /* 0x3f80000002027820 */ /* 0x000fc80000410000 */
[----:B------:R0:W1:Y:S03]  /*26ec0*/  F2F.F64.F32 R4, R2 ;  /* 0x0000000200047310 */ /* 0x0000660000201800 */
.L_x_26732:
[----:B------:R-:W-:Y:S05]  /*26ed0*/  BSYNC B0 ;  /* 0x0000000000007941 */ /* 0x000fea0003800000 */
.L_x_26731:
[----:B-1----:R-:W-:Y:S01]  /*26ee0*/  STG.E.64 desc[UR36][R16.64], R4 ;  /* 0x0000000410007986 */ /* 0x002fe2000c101b24 */
[----:B------:R-:W-:Y:S05]  /*26ef0*/  EXIT ;  /* 0x000000000000794d */ /* 0x000fea0003800000 */
.L_x_26684:
        /* <DEDUP_REMOVED lines=29> */
.L_x_26741:
[----:B------:R-:W-:Y:S05]  /*270d0*/  BSYNC B1 ;  /* 0x0000000000017941 */ /* 0x000fea0003800000 */
.L_x_26740:
[----:B------:R-:W-:Y:S01]  /*270e0*/  IMAD.U32 R4, R4, -0x80000000, RZ ;  /* 0x8000000004047824 */ /* 0x000fe200078e00ff */
[----:B------:R-:W-:Y:S01]  /*270f0*/  LEA R2, R2, 0x37800000, 0x17 ;  /* 0x3780000002027811 */ /* 0x000fe200078eb8ff */
[----:B------:R-:W-:-:S05]  /*27100*/  IMAD.SHL.U32 R3, R0, 0x200000, RZ ;  /* 0x0020000000037824 */ /* 0x000fca00078e00ff */
[----:B------:R-:W-:-:S04]  /*27110*/  LOP3.LUT R2, R2, R3, R4, 0xfe, !PT ;  /* 0x0000000302027212 */ /* 0x000fc800078efe04 */
[----:B------:R-:W-:-:S04]  /*27120*/  FSETP.NEU.FTZ.AND P0, PT, R2, RZ, PT ;  /* 0x000000ff0200720b */ /* 0x000fc80003f1d000 */
[----:B------:R-:W-:-:S09]  /*27130*/  SEL R8, RZ, 0x1, !P0 ;  /* 0x00000001ff087807 */ /* 0x000fd20004000000 */
.L_x_26739:
[----:B------:R-:W-:Y:S05]  /*27140*/  BSYNC B0 ;  /* 0x0000000000007941 */ /* 0x000fea0003800000 */
.L_x_26738:
[----:B------:R-:W-:Y:S01]  /*27150*/  STG.E.U8 desc[UR36][R16.64], R8 ;  /* 0x0000000810007986 */ /* 0x000fe2000c101124 */
[----:B------:R-:W-:Y:S05]  /*27160*/  EXIT ;  /* 0x000000000000794d */ /* 0x000fea0003800000 */
.L_x_26737:
        /* <DEDUP_REMOVED lines=22> */
.L_x_26745:
[----:B------:R-:W-:Y:S05]  /*272d0*/  BSYNC B1 ;  /* 0x0000000000017941 */ /* 0x000fea0003800000 */
.L_x_26744:
[----:B------:R-:W-:Y:S01]  /*272e0*/  IMAD.U32 R4, R4, -0x80000000, RZ ;  /* 0x8000000004047824 */ /* 0x000fe200078e00ff */
[----:B------:R-:W-:Y:S01]  /*272f0*/  LEA R2, R2, 0x37800000, 0x17 ;  /* 0x3780000002027811 */ /* 0x000fe200078eb8ff */
[----:B------:R-:W-:-:S05]  /*27300*/  IMAD.SHL.U32 R3, R0, 0x200000, RZ ;  /* 0x0020000000037824 */ /* 0x000fca00078e00ff */
[----:B------:R-:W-:-:S05]  /*27310*/  LOP3.LUT R2, R2, R3, R4, 0xfe, !PT ;  /* 0x0000000302027212 */ /* 0x000fca00078efe04 */
[----:B------:R-:W-:-:S04]  /*27320*/  FMUL.FTZ R2, R2, 1 ;  /* 0x3f80000002027820 */ /* 0x000fc80000410000 */
[----:B------:R0:W1:Y:S03]  /*27330*/  F2F.F64.F32 R4, R2 ;  /* 0x0000000200047310 */ /* 0x0000660000201800 */
.L_x_26743:
[----:B------:R-:W-:Y:S05]  /*27340*/  BSYNC B0 ;  /* 0x0000000000007941 */ /* 0x000fea0003800000 */
.L_x_26742:
[----:B------:R-:W-:-:S05]  /*27350*/  CS2R R6, SRZ ;  /* 0x0000000000067805 */ /* 0x000fca000001ff00 */
[----:B-1----:R-:W-:Y:S01]  /*27360*/  STG.E.128 desc[UR36][R16.64], R4 ;  /* 0x0000000410007986 */ /* 0x002fe2000c101d24 */
[----:B------:R-:W-:Y:S05]  /*27370*/  EXIT ;  /* 0x000000000000794d */ /* 0x000fea0003800000 */
.L_x_26736:
        /* <DEDUP_REMOVED lines=27> */
.L_x_26751:
[----:B------:R-:W-:Y:S05]  /*27530*/  BSYNC B1 ;  /* 0x0000000000017941 */ /* 0x000fea0003800000 */
.L_x_26750:
[----:B------:R-:W-:Y:S01]  /*27540*/  IMAD.U32 R4, R4, -0x80000000, RZ ;  /* 0x8000000004047824 */ /* 0x000fe200078e00ff */
[----:B------:R-:W-:Y:S01]  /*27550*/  LEA R2, R2, 0x37800000, 0x17 ;  /* 0x3780000002027811 */ /* 0x000fe200078eb8ff */
[----:B------:R-:W-:-:S05]  /*27560*/  IMAD.SHL.U32 R3, R0, 0x200000, RZ ;  /* 0x0020000000037824 */ /* 0x000fca00078e00ff */
[----:B------:R-:W-:-:S07]  /*27570*/  LOP3.LUT R0, R2, R3, R4, 0xfe, !PT ;  /* 0x0000000302007212 */ /* 0x000fce00078efe04 */
.L_x_26749:
[----:B------:R-:W-:Y:S05]  /*27580*/  BSYNC B0 ;  /* 0x0000000000007941 */ /* 0x000fea0003800000 */
.L_x_26748:
        /* <DEDUP_REMOVED lines=14> */
.L_x_26753:
[----:B------:R-:W-:Y:S05]  /*27670*/  BSYNC B0 ;  /* 0x0000000000007941 */ /* 0x000fea0003800000 */
.L_x_26752:
[----:B------:R-:W-:-:S05]  /*27680*/  LOP3.LUT R5, R2, R5, RZ, 0xfc, !PT ;  /* 0x0000000502057212 */ /* 0x000fca00078efcff */
[----:B------:R-:W-:Y:S01]  /*27690*/  STG.E.U8 desc[UR36][R16.64], R5 ;  /* 0x0000000510007986 */ /* 0x000fe2000c101124 */
[----:B------:R-:W-:Y:S05]  /*276a0*/  EXIT ;  /* 0x000000000000794d */ /* 0x000fea0003800000 */
.L_x_26747:
        /* <DEDUP_REMOVED lines=21> */
.L_x_26757:
[----:B------:R-:W-:Y:S05]  /*27800*/  BSYNC B1 ;  /* 0x0000000000017941 */ /* 0x000fea0003800000 */
.L_x_26756:
[----:B------:R-:W-:Y:S01]  /*27810*/  IMAD.U32 R4, R4, -0x80000000, RZ ;  /* 0x8000000004047824 */ /* 0x000fe200078e00ff */
[----:B------:R-:W-:Y:S01]  /*27820*/  LEA R2, R2, 0x37800000, 0x17 ;  /* 0x3780000002027811 */ /* 0x000fe200078eb8ff */
[----:B------:R-:W-:-:S05]  /*27830*/  IMAD.SHL.U32 R3, R0, 0x200000, RZ ;  /* 0x0020000000037824 */ /* 0x000fca00078e00ff */
[----:B------:R-:W-:-:S07]  /*27840*/  LOP3.LUT R0, R2, R3, R4, 0xfe, !PT ;  /* 0x0000000302007212 */ /* 0x000fce00078efe04 */
.L_x_26755:
[----:B------:R-:W-:Y:S05]  /*27850*/  BSYNC B0 ;  /* 0x0000000000007941 */ /* 0x000fea0003800000 */
.L_x_26754:
        /* <DEDUP_REMOVED lines=12> */
.L_x_26759:
[----:B------:R-:W-:Y:S01]  /*27920*/  IMAD.MOV.U32 R2, RZ, RZ, 0x7f ;  /* 0x0000007fff027424 */ /* 0x000fe200078e00ff */
[----:B------:R-:W-:-:S04]  /*27930*/  ISETP.GT.U32.AND P0, PT, R4, 0x7f800000, PT ;  /* 0x7f8000000400780c */ /* 0x000fc80003f04070 */
[----:B------:R-:W-:-:S09]  /*27940*/  SEL R2, R2, 0x7c, P0 ;  /* 0x0000007c02027807 */ /* 0x000fd20000000000 */
.L_x_26760:
[----:B------:R-:W-:Y:S05]  /*27950*/  BSYNC B0 ;  /* 0x0000000000007941 */ /* 0x000fea0003800000 */
.L_x_26758:
[----:B------:R-:W-:-:S04]  /*27960*/  LOP3.LUT R0, R0, 0x80000000, RZ, 0xc0, !PT ;  /* 0x8000000000007812 */ /* 0x000fc800078ec0ff */
[----:B------:R-:W-:-:S04]  /*27970*/  SHF.R.U32.HI R3, RZ, 0x18, R0 ;  /* 0x00000018ff037819 */ /* 0x000fc80000011600 */
[----:B------:R-:W-:-:S05]  /*27980*/  LOP3.LUT R3, R2, R3, RZ, 0xfc, !PT ;  /* 0x0000000302037212 */ /* 0x000fca00078efcff */
[----:B------:R-:W-:Y:S01]  /*27990*/  STG.E.U8 desc[UR36][R16.64], R3 ;  /* 0x0000000310007986 */ /* 0x000fe2000c101124 */
[----:B------:R-:W-:Y:S05]  /*279a0*/  EXIT ;  /* 0x000000000000794d */ /* 0x000fea0003800000 */
.L_x_26746:
        /* <DEDUP_REMOVED lines=21> */
.L_x_26764:
[----:B------:R-:W-:Y:S05]  /*27b00*/  BSYNC B1 ;  /* 0x0000000000017941 */ /* 0x000fea0003800000 */
.L_x_26763:
[----:B------:R-:W-:Y:S01]  /*27b10*/  IMAD.U32 R4, R4, -0x80000000, RZ ;  /* 0x8000000004047824 */ /* 0x000fe200078e00ff */
[----:B------:R-:W-:Y:S01]  /*27b20*/  LEA R2, R2, 0x37800000, 0x17 ;  /* 0x3780000002027811 */ /* 0x000fe200078eb8ff */
[----:B------:R-:W-:-:S05]  /*27b30*/  IMAD.SHL.U32 R3, R0, 0x200000, RZ ;  /* 0x0020000000037824 */ /* 0x000fca00078e00ff */
[----:B------:R-:W-:-:S07]  /*27b40*/  LOP3.LUT R0, R2, R3, R4, 0xfe, !PT ;  /* 0x0000000302007212 */ /* 0x000fce00078efe04 */
.L_x_26762:
[----:B------:R-:W-:Y:S05]  /*27b50*/  BSYNC B0 ;  /* 0x0000000000007941 */ /* 0x000fea0003800000 */
.L_x_26761:
[----:B------:R-:W-:-:S05]  /*27b60*/  F2FP.BF16.F32.PACK_AB R0, RZ, R0 ;  /* 0x00000000ff00723e */ /* 0x000fca00000010ff */
[----:B------:R-:W-:Y:S01]  /*27b70*/  STG.E.U16 desc[UR36][R16.64], R0 ;  /* 0x0000000010007986 */ /* 0x000fe2000c101524 */
[----:B------:R-:W-:Y:S05]  /*27b80*/  EXIT ;  /* 0x000000000000794d */ /* 0x000fea0003800000 */
.L_x_26735:
        /* <DEDUP_REMOVED lines=29> */
.L_x_26771:
[----:B------:R-:W-:Y:S05]  /*27d60*/  BSYNC B1 ;  /* 0x0000000000017941 */ /* 0x000fea0003800000 */
.L_x_26770:
[----:B------:R-:W-:Y:S01]  /*27d70*/  IMAD.U32 R4, R4, -0x80000000, RZ ;  /* 0x8000000004047824 */ /* 0x000fe200078e00ff */
[----:B------:R-:W-:Y:S01]  /*27d80*/  LEA R2, R2, 0x37800000, 0x17 ;  /* 0x3780000002027811 */ /* 0x000fe200078eb8ff */
[----:B------:R-:W-:-:S05]  /*27d90*/  IMAD.SHL.U32 R3, R0, 0x200000, RZ ;  /* 0x0020000000037824 */ /* 0x000fca00078e00ff */
[----:B------:R-:W-:-:S07]  /*27da0*/  LOP3.LUT R0, R2, R3, R4, 0xfe, !PT ;  /* 0x0000000302007212 */ /* 0x000fce00078efe04 */
.L_x_26769:
[----:B------:R-:W-:Y:S05]  /*27db0*/  BSYNC B0 ;  /* 0x0000000000007941 */ /* 0x000fea0003800000 */
.L_x_26768:
[----:B------:R-:W1:Y:S02]  /*27dc0*/  F2I.FTZ.U32.TRUNC.NTZ R3, R0 ;  /* 0x0000000000037305 */ /* 0x000e64000021f000 */
[----:B-1----:R-:W-:Y:S01]  /*27dd0*/  STG.E.U16 desc[UR36][R16.64], R3 ;  /* 0x0000000310007986 */ /* 0x002fe2000c101524 */
[----:B------:R-:W-:Y:S05]  /*27de0*/  EXIT ;  /* 0x000000000000794d */ /* 0x000fea0003800000 */
.L_x_26767:
        /* <DEDUP_REMOVED lines=21> */
.L_x_26775:
[----:B------:R-:W-:Y:S05]  /*27f40*/  BSYNC B1 ;  /* 0x0000000000017941 */ /* 0x000fea0003800000 */
.L_x_26774:
[----:B------:R-:W-:Y:S01]  /*27f50*/  IMAD.U32 R4, R4, -0x80000000, RZ ;  /* 0x8000000004047824 */ /* 0x000fe200078e00ff */
[----:B------:R-:W-:Y:S01]  /*27f60*/  LEA R2, R2, 0x37800000, 0x17 ;  /* 0x3780000002027811 */ /* 0x000fe200078eb8ff */
[----:B------:R-:W-:-:S05]  /*27f70*/  IMAD.SHL.U32 R3, R0, 0x200000, RZ ;  /* 0x0020000000037824 */ /* 0x000fca00078e00ff */
[----:B------:R-:W-:-:S07]  /*27f80*/  LOP3.LUT R0, R2, R3, R4, 0xfe, !PT ;  /* 0x0000000302007212 */ /* 0x000fce00078efe04 */
.L_x_26773:
[----:B------:R-:W-:Y:S05]  /*27f90*/  BSYNC B0 ;  /* 0x0000000000007941 */ /* 0x000fea0003800000 */
.L_x_26772:
        /* <DEDUP_REMOVED lines=16> */
.L_x_26778:
[----:B------:R-:W-:-:S04]  /*280a0*/  LOP3.LUT R0, R0, 0x80000000, RZ, 0xc0, !PT ;  /* 0x8000000000007812 */ /* 0x000fc800078ec0ff */
[----:B------:R-:W-:-:S04]  /*280b0*/  SHF.R.U32.HI R3, RZ, 0x18, R0 ;  /* 0x00000018ff037819 */ /* 0x000fc80000011600 */
[----:B------:R-:W-:-:S04]  /*280c0*/  LOP3.LUT R2, R2, R3, RZ, 0xfc, !PT ;  /* 0x0000000302027212 */ /* 0x000fc800078efcff */
[----:B------:R-:W-:-:S07]  /*280d0*/  PRMT R8, R2, 0x7610, R8 ;  /* 0x0000761002087816 */ /* 0x000fce0000000008 */
.L_x_26777:
[----:B------:R-:W-:Y:S05]  /*280e0*/  BSYNC B0 ;  /* 0x0000000000007941 */ /* 0x000fea0003800000 */
.L_x_26776:
[----:B------:R-:W-:Y:S01]  /*280f0*/  STG.E.U8 desc[UR36][R16.64], R8 ;  /* 0x0000000810007986 */ /* 0x000fe2000c101124 */
[----:B------:R-:W-:Y:S05]  /*28100*/  EXIT ;  /* 0x000000000000794d */ /* 0x000fea0003800000 */
.L_x_26766:
[----:B------:R-:W-:Y:S01]  /*28110*/  STG.E.U8 desc[UR36][R16.64], R3 ;  /* 0x0000000310007986 */ /* 0x000fe2000c101124 */
[----:B------:R-:W-:Y:S05]  /*28120*/  EXIT ;  /* 0x000000000000794d */ /* 0x000fea0003800000 */
.L_x_26765:
        /* <DEDUP_REMOVED lines=27> */
.L_x_26784:
[----:B------:R-:W-:Y:S05]  /*282e0*/  BSYNC B1 ;  /* 0x0000000000017941 */ /* 0x000fea0003800000 */
.L_x_26783:
[----:B------:R-:W-:Y:S01]  /*282f0*/  IMAD.U32 R4, R4, -0x80000000, RZ ;  /* 0x8000000004047824 */ /* 0x000fe200078e00ff */
[----:B------:R-:W-:Y:S01]  /*28300*/  LEA R2, R2, 0x37800000, 0x17 ;  /* 0x3780000002027811 */ /* 0x000fe200078eb8ff */
[----:B------:R-:W-:-:S05]  /*28310*/  IMAD.SHL.U32 R3, R0, 0x200000, RZ ;  /* 0x0020000000037824 */ /* 0x000fca00078e00ff */
[----:B------:R-:W-:-:S07]  /*28320*/  LOP3.LUT R0, R2, R3, R4, 0xfe, !PT ;  /* 0x0000000302007212 */ /* 0x000fce00078efe04 */
.L_x_26782:
[----:B------:R-:W-:Y:S05]  /*28330*/  BSYNC B0 ;  /* 0x0000000000007941 */ /* 0x000fea0003800000 */
.L_x_26781:
        /* <DEDUP_REMOVED lines=15> */
.L_x_26688:
        /* <DEDUP_REMOVED lines=16> */
.L_x_26785:
[----:B------:R-:W-:Y:S05]  /*28530*/  EXIT ;  /* 0x000000000000794d */ /* 0x000fea0003800000 */
.L_x_26780:
        /* <DEDUP_REMOVED lines=21> */
.L_x_26789:
[----:B------:R-:W-:Y:S05]  /*28690*/  BSYNC B1 ;  /* 0x0000000000017941 */ /* 0x000fea0003800000 */
.L_x_26788:
[----:B------:R-:W-:Y:S01]  /*286a0*/  IMAD.U32 R4, R4, -0x80000000, RZ ;  /* 0x8000000004047824 */ /* 0x000fe200078e00ff */
[----:B------:R-:W-:Y:S01]  /*286b0*/  LEA R2, R2, 0x37800000, 0x17 ;  /* 0x3780000002027811 */ /* 0x000fe200078eb8ff */
[----:B------:R-:W-:-:S05]  /*286c0*/  IMAD.SHL.U32 R3, R0, 0x200000, RZ ;  /* 0x0020000000037824 */ /* 0x000fca00078e00ff */
[----:B------:R-:W-:-:S07]  /*286d0*/  LOP3.LUT R2, R2, R3, R4, 0xfe, !PT ;  /* 0x0000000302027212 */ /* 0x000fce00078efe04 */
.L_x_26787:
[----:B------:R-:W-:Y:S05]  /*286e0*/  BSYNC B0 ;  /* 0x0000000000007941 */ /* 0x000fea0003800000 */
.L_x_26786:
[----:B------:R-:W1:Y:S02]  /*286f0*/  F2I.U64.TRUNC R2, R2 ;  /* 0x0000000200027311 */ /* 0x000e64000020d800 */
[----:B-1----:R-:W-:Y:S01]  /*28700*/  STG.E.64 desc[UR36][R16.64], R2 ;  /* 0x0000000210007986 */ /* 0x002fe2000c101b24 */
[----:B------:R-:W-:Y:S05]  /*28710*/  EXIT ;  /* 0x000000000000794d */ /* 0x000fea0003800000 */
.L_x_26779:
        /* <DEDUP_REMOVED lines=21> */
.L_x_26793:
[----:B------:R-:W-:Y:S05]  /*28870*/  BSYNC B1 ;  /* 0x0000000000017941 */ /* 0x000fea0003800000 */
.L_x_26792:
[----:B------:R-:W-:Y:S01]  /*28880*/  IMAD.U32 R4, R4, -0x80000000, RZ ;  /* 0x8000000004047824 */ /* 0x000fe200078e00ff */
[----:B------:R-:W-:Y:S01]  /*28890*/  LEA R2, R2, 0x37800000, 0x17 ;  /* 0x3780000002027811 */ /* 0x000fe200078eb8ff */
[----:B------:R-:W-:-:S05]  /*288a0*/  IMAD.SHL.U32 R3, R0, 0x200000, RZ ;  /* 0x0020000000037824 */ /* 0x000fca00078e00ff */
[----:B------:R-:W-:-:S07]  /*288b0*/  LOP3.LUT R0, R2, R3, R4, 0xfe, !PT ;  /* 0x0000000302007212 */ /* 0x000fce00078efe04 */
.L_x_26791:
[----:B------:R-:W-:Y:S05]  /*288c0*/  BSYNC B0 ;  /* 0x0000000000007941 */ /* 0x000fea0003800000 */
.L_x_26790:
[----:B------:R-:W1:Y:S02]  /*288d0*/  F2I.FTZ.U32.TRUNC.NTZ R3, R0 ;  /* 0x0000000000037305 */ /* 0x000e64000021f000 */
[----:B-1----:R-:W-:Y:S01]  /*288e0*/  STG.E desc[UR36][R16.64], R3 ;  /* 0x0000000310007986 */ /* 0x002fe2000c101924 */
[----:B------:R-:W-:Y:S05]  /*288f0*/  EXIT ;  /* 0x000000000000794d */ /* 0x000fea0003800000 */
.L_x_26794:
        /* <DEDUP_REMOVED lines=16> */
.L_x_44578:


//--------------------- .text._ZN2at6native27unrolled_elementwise_kernelIZZZNS0_49_GLOBAL__N__657f93f7_16_TensorCompare_cu_71e06f4e17where_kernel_implERNS_14TensorIteratorEENKUlvE_clEvENKUlvE13_clEvEUlbN3c1015Float8_e5m2fnuzES8_E_St5arrayIPcLm4EELi4E23TrivialOffsetCalculatorILi3EjESD_ILi1EjENS0_6memory12LoadWithCastILi3EEENSG_13StoreWithCastILi1EEEEEviT_T0_T2_T3_T4_T5_ --------------------------
	.section	.text._ZN2at6native27unrolled_elementwise_kernelIZZZNS0_49_GLOBAL__N__657f93f7_16_TensorCompare_cu_71e06f4e17where_kernel_implERNS_14TensorIteratorEENKUlvE_clEvENKUlvE13_clEvEUlbN3c1015Float8_e5m2fnuzES8_E_St5arrayIPcLm4EELi4E23TrivialOffsetCalculatorILi3EjESD_ILi1EjENS0_6memory12LoadWithCastILi3EEENSG_13StoreWithCastILi1EEEEEviT_T0_T2_T3_T4_T5_,"ax",@progbits
	.align	128
        .global         _ZN2at6native27unrolled_elementwise_kernelIZZZNS0_49_GLOBAL__N__657f93f7_16_TensorCompare_cu_71e06f4e17where_kernel_implERNS_14TensorIteratorEENKUlvE_clEvENKUlvE13_clEvEUlbN3c1015Float8_e5m2fnuzES8_E_St5arrayIPcLm4EELi4E23TrivialOffsetCalculatorILi3EjESD_ILi1EjENS0_6memory12LoadWithCastILi3EEENSG_13StoreWithCastILi1EEEEEviT_T0_T2_T3_T4_T5_
        .type           _ZN2at6native27unrolled_elementwise_kernelIZZZNS0_49_GLOBAL__N__657f93f7_16_TensorCompare_cu_71e06f4e17where_kernel_implERNS_14TensorIteratorEENKUlvE_clEvENKUlvE13_clEvEUlbN3c1015Float8_e5m2fnuzES8_E_St5arrayIPcLm4EELi4E23TrivialOffsetCalculatorILi3EjESD_ILi1EjENS0_6memory12LoadWithCastILi3EEENSG_13StoreWithCastILi1EEEEEviT_T0_T2_T3_T4_T5_,@function
        .size           _ZN2at6native27unrolled_elementwise_kernelIZZZNS0_49_GLOBAL__N__657f93f7_16_TensorCompare_cu_71e06f4e17where_kernel_implERNS_14TensorIteratorEENKUlvE_clEvENKUlvE13_clEvEUlbN3c1015Float8_e5m2fnuzES8_E_St5arrayIPcLm4EELi4E23TrivialOffsetCalculatorILi3EjESD_ILi1EjENS0_6memory12LoadWithCastILi3EEENSG_13StoreWithCastILi1EEEEEviT_T0_T2_T3_T4_T5_,(.L_x_44579 - _ZN2at6native27unrolled_elementwise_kernelIZZZNS0_49_GLOBAL__N__657f93f7_16_TensorCompare_cu_71e06f4e17where_kernel_implERNS_14TensorIteratorEENKUlvE_clEvENKUlvE13_clEvEUlbN3c1015Float8_e5m2fnuzES8_E_St5arrayIPcLm4EELi4E23TrivialOffsetCalculatorILi3EjESD_ILi1EjENS0_6memory12LoadWithCastILi3EEENSG_13StoreWithCastILi1EEEEEviT_T0_T2_T3_T4_T5_)
        .other          _ZN2at6native27unrolled_elementwise_kernelIZZZNS0_49_GLOBAL__N__657f93f7_16_TensorCompare_cu_71e06f4e17where_kernel_implERNS_14TensorIteratorEENKUlvE_clEvENKUlvE13_clEvEUlbN3c1015Float8_e5m2fnuzES8_E_St5arrayIPcLm4EELi4E23TrivialOffsetCalculatorILi3EjESD_ILi1EjENS0_6memory12LoadWithCastILi3EEENSG_13StoreWithCastILi1EEEEEviT_T0_T2_T3_T4_T5_,@"STO_CUDA_ENTRY STV_DEFAULT"
_ZN2at6native27unrolled_elementwise_kernelIZZZNS0_49_GLOBAL__N__657f93f7_16_TensorCompare_cu_71e06f4e17where_kernel_implERNS_14TensorIteratorEENKUlvE_clEvENKUlvE13_clEvEUlbN3c1015Float8_e5m2fnuzES8_E_St5arrayIPcLm4EELi4E23TrivialOffsetCalculatorILi3EjESD_ILi1EjENS0_6memory12LoadWithCastILi3EEENSG_13StoreWithCastILi1EEEEEviT_T0_T2_T3_T4_T5_:
.text._ZN2at6native27unrolled_elementwise_kernelIZZZNS0_49_GLOBAL__N__657f93f7_16_TensorCompare_cu_71e06f4e17where_kernel_implERNS_14TensorIteratorEENKUlvE_clEvENKUlvE13_clEvEUlbN3c1015Float8_e5m2fnuzES8_E_St5arrayIPcLm4EELi4E23TrivialOffsetCalculatorILi3EjESD_ILi1EjENS0_6memory12LoadWithCastILi3EEENSG_13StoreWithCastILi1EEEEEviT_T0_T2_T3_T4_T5_:
        /* <DEDUP_REMOVED lines=39> */
.L_x_26800:
[----:B------:R-:W2:Y:S02]  /*0270*/  LDG.E.U8 R2, desc[UR36][R2.64] ;  /* 0x0000002402027981 */ /* 0x000ea4000c1e1100 */
[----:B--2---:R-:W-:-:S04]  /*0280*/  ISETP.NE.AND P0, PT, R2, RZ, PT ;  /* 0x000000ff0200720c */ /* 0x004fc80003f05270 */
[----:B------:R-:W-:Y:S01]  /*0290*/  P2R R16, PR, RZ, 0x1 ;  /* 0x00000001ff107803 */ /* 0x000fe20000000000 */
[----:B------:R-:W-:Y:S08]  /*02a0*/  BRA `(.L_x_26802) ;  /* 0x0000000c00c47947 */ /* 0x000ff00003800000 */
.L_x_26799:
        /* <DEDUP_REMOVED lines=11> */
.L_x_26804:
[----:B------:R-:W2:Y:S02]  /*0360*/  LDG.E R2, desc[UR36][R2.64] ;  /* 0x0000002402027981 */ /* 0x000ea4000c1e1900 */
[----:B--2---:R-:W-:-:S04]  /*0370*/  ISETP.NE.AND P0, PT, R2, RZ, PT ;  /* 0x000000ff0200720c */ /* 0x004fc80003f05270 */
[----:B------:R-:W-:Y:S01]  /*0380*/  P2R R16, PR, RZ, 0x1 ;  /* 0x00000001ff107803 */ /* 0x000fe20000000000 */
[----:B------:R-:W-:Y:S08]  /*0390*/  BRA `(.L_x_26802) ;  /* 0x0000000c00887947 */ /* 0x000ff00003800000 */
.L_x_26803:
[----:B------:R-:W2:Y:S02]  /*03a0*/  LDG.E.U16 R2, desc[UR36][R2.64] ;  /* 0x0000002402027981 */ /* 0x000ea4000c1e1500 */
[----:B--2---:R-:W-:-:S04]  /*03b0*/  ISETP.NE.AND P0, PT, R2, RZ, PT ;  /* 0x000000ff0200720c */ /* 0x004fc80003f05270 */
[----:B------:R-:W-:Y:S01]  /*03c0*/  P2R R16, PR, RZ, 0x1 ;  /* 0x00000001ff107803 */ /* 0x000fe20000000000 */
[----:B------:R-:W-:Y:S08]  /*03d0*/  BRA `(.L_x_26802) ;  /* 0x0000000c00787947 */ /* 0x000ff00003800000 */
.L_x_26798:
        /* <DEDUP_REMOVED lines=10> */
.L_x_26806:
[----:B------:R-:W2:Y:S02]  /*0480*/  LDG.E.U16 R0, desc[UR36][R2.64] ;  /* 0x0000002402007981 */ /* 0x000ea4000c1e1500 */
[----:B--2---:R-:W-:-:S05]  /*0490*/  HADD2.F32 R0, -RZ, R0.H0_H0 ;  /* 0x20000000ff007230 */ /* 0x004fca0000004100 */
[----:B------:R-:W-:-:S04]  /*04a0*/  FSETP.NEU.FTZ.AND P0, PT, R0, RZ, PT ;  /* 0x000000ff0000720b */ /* 0x000fc80003f1d000 */
[----:B------:R-:W-:Y:S01]  /*04b0*/  P2R R16, PR, RZ, 0x1 ;  /* 0x00000001ff107803 */ /* 0x000fe20000000000 */
[----:B------:R-:W-:Y:S08]  /*04c0*/  BRA `(.L_x_26802) ;  /* 0x0000000c003c7947 */ /* 0x000ff00003800000 */
.L_x_26805:
        /* <DEDUP_REMOVED lines=12> */
.L_x_26808:
        /* <DEDUP_REMOVED lines=11> */
.L_x_26807:
[----:B------:R-:W2:Y:S02]  /*0640*/  LDG.E.64 R2, desc[UR36][R2.64] ;  /* 0x0000002402027981 */ /* 0x000ea4000c1e1b00 */
[----:B--2---:R-:W-:-:S06]  /*0650*/  DSETP.NEU.AND P0, PT, R2, RZ, PT ;  /* 0x000000ff0200722a */ /* 0x004fcc0003f0d000 */
[----:B------:R-:W-:Y:S01]  /*0660*/  P2R R16, PR, RZ, 0x1 ;  /* 0x00000001ff107803 */ /* 0x000fe20000000000 */
[----:B------:R-:W-:Y:S07]  /*0670*/  BRA `(.L_x_26802) ;  /* 0x0000000800d07947 */ /* 0x000fee0003800000 */
.L_x_26797:
        /* <DEDUP_REMOVED lines=12> */
.L_x_26811:
[----:B------:R-:W2:Y:S02]  /*0740*/  LDG.E.128 R4, desc[UR36][R2.64] ;  /* 0x0000002402047981 */ /* 0x000ea4000c1e1d00 */
[----:B--2---:R-:W-:-:S06]  /*0750*/  DSETP.NEU.AND P0, PT, R6, RZ, PT ;  /* 0x000000ff0600722a */ /* 0x004fcc0003f0d000 */
[----:B------:R-:W-:-:S06]  /*0760*/  DSETP.NEU.OR P0, PT, R4, RZ, P0 ;  /* 0x000000ff0400722a */ /* 0x000fcc000070d400 */
[----:B------:R-:W-:Y:S01]  /*0770*/  P2R R16, PR, RZ, 0x1 ;  /* 0x00000001ff107803 */ /* 0x000fe20000000000 */
[----:B------:R-:W-:Y:S07]  /*0780*/  BRA `(.L_x_26802) ;  /* 0x00000008008c7947 */ /* 0x000fee0003800000 */
.L_x_26810:
        /* <DEDUP_REMOVED lines=28> */
.L_x_26813:
        /* <DEDUP_REMOVED lines=15> */
.L_x_26812:
[----:B------:R-:W2:Y:S02]  /*0a40*/  LDG.E.U16 R0, desc[UR36][R2.64] ;  /* 0x0000002402007981 */ /* 0x000ea4000c1e1500 */
[----:B--2---:R-:W-:-:S05]  /*0a50*/  IMAD.U32 R0, R0, 0x10000, RZ ;  /* 0x0001000000007824 */ /* 0x004fca00078e00ff */
[----:B------:R-:W-:-:S04]  /*0a60*/  FSETP.NEU.FTZ.AND P0, PT, R0, RZ, PT ;  /* 0x000000ff0000720b */ /* 0x000fc80003f1d000 */
[----:B------:R-:W-:Y:S01]  /*0a70*/  P2R R16, PR, RZ, 0x1 ;  /* 0x00000001ff107803 */ /* 0x000fe20000000000 */
[----:B------:R-:W-:Y:S08]  /*0a80*/  BRA `(.L_x_26802) ;  /* 0x0000000400cc7947 */ /* 0x000ff00003800000 */
.L_x_26809:
        /* <DEDUP_REMOVED lines=12> */
.L_x_26816:
        /* <DEDUP_REMOVED lines=21> */
.L_x_26820:
[----:B------:R-:W-:Y:S05]  /*0ca0*/  BSYNC B1 ;  /* 0x0000000000017941 */ /* 0x000fea0003800000 */
.L_x_26819:
[----:B------:R-:W-:Y:S01]  /*0cb0*/  LEA R3, R0, 0x3b800000, 0x17 ;  /* 0x3b80000000037811 */ /* 0x000fe200078eb8ff */
[----:B------:R-:W-:-:S05]  /*0cc0*/  IMAD.SHL.U32 R0, R2, 0x100000, RZ ;  /* 0x0010000002007824 */ /* 0x000fca00078e00ff */
[----:B------:R-:W-:-:S07]  /*0cd0*/  LOP3.LUT R0, R3, R0, R4, 0xfe, !PT ;  /* 0x0000000003007212 */ /* 0x000fce00078efe04 */
.L_x_26818:
[----:B------:R-:W-:Y:S05]  /*0ce0*/  BSYNC B0 ;  /* 0x0000000000007941 */ /* 0x000fea0003800000 */
.L_x_26817:
[----:B------:R-:W-:-:S04]  /*0cf0*/  FSETP.NEU.FTZ.AND P0, PT, R0, RZ, PT ;  /* 0x000000ff0000720b */ /* 0x000fc80003f1d000 */
[----:B------:R-:W-:Y:S01]  /*0d00*/  P2R R16, PR, RZ, 0x1 ;  /* 0x00000001ff107803 */ /* 0x000fe20000000000 */
[----:B------:R-:W-:Y:S08]  /*0d10*/  BRA `(.L_x_26802) ;  /* 0x0000000400287947 */ /* 0x000ff00003800000 */
.L_x_26815:
        /* <DEDUP_REMOVED lines=21> */
.L_x_26824:
[----:B------:R-:W-:Y:S05]  /*0e70*/  BSYNC B1 ;  /* 0x0000000000017941 */ /* 0x000fea0003800000 */
.L_x_26823:
[----:B------:R-:W-:Y:S01]  /*0e80*/  LEA R3, R0, 0x37800000, 0x17 ;  /* 0x3780000000037811 */ /* 0x000fe200078eb8ff */
[----:B------:R-:W-:-:S05]  /*0e90*/  IMAD.SHL.U32 R0, R2, 0x200000, RZ ;  /* 0x0020000002007824 */ /* 0x000fca00078e00ff */
[----:B------:R-:W-:-:S07]  /*0ea0*/  LOP3.LUT R0, R3, R0, R4, 0xfe, !PT ;  /* 0x0000000003007212 */ /* 0x000fce00078efe04 */
.L_x_26822:
[----:B------:R-:W-:Y:S05]  /*0eb0*/  BSYNC B0 ;  /* 0x0000000000007941 */ /* 0x000fea0003800000 */
.L_x_26821:
[----:B------:R-:W-:-:S04]  /*0ec0*/  FSETP.NEU.FTZ.AND P0, PT, R0, RZ, PT ;  /* 0x000000ff0000720b */ /* 0x000fc80003f1d000 */
[----:B------:R-:W-:Y:S01]  /*0ed0*/  P2R R16, PR, RZ, 0x1 ;  /* 0x00000001ff107803 */ /* 0x000fe20000000000 */
[----:B------:R-:W-:Y:S08]  /*0ee0*/  BRA `(.L_x_26802) ;  /* 0x0000000000b47947 */ /* 0x000ff00003800000 */
.L_x_26814:
        /* <DEDUP_REMOVED lines=14> */
.L_x_26828:
[----:B------:R-:W-:Y:S05]  /*0fd0*/  BSYNC B0 ;  /* 0x0000000000007941 */ /* 0x000fea0003800000 */
.L_x_26827:
[----:B------:R-:W-:-:S04]  /*0fe0*/  FSETP.NEU.FTZ.AND P0, PT, R0, RZ, PT ;  /* 0x000000ff0000720b */ /* 0x000fc80003f1d000 */
[----:B------:R-:W-:Y:S01]  /*0ff0*/  P2R R16, PR, RZ, 0x1 ;  /* 0x00000001ff107803 */ /* 0x000fe20000000000 */
[----:B------:R-:W-:Y:S08]  /*1000*/  BRA `(.L_x_26802) ;  /* 0x00000000006c7947 */ /* 0x000ff00003800000 */
.L_x_26801:
        /* <DEDUP_REMOVED lines=16> */
.L_x_26829:
[----:B------:R-:W-:-:S04]  /*1110*/  PLOP3.LUT P0, PT, PT, PT, PT, 0x8, 0x0 ;  /* 0x000000000000781c */ /* 0x000fc80003f0e170 */
[----:B------:R-:W-:Y:S01]  /*1120*/  P2R R16, PR, RZ, 0x1 ;  /* 0x00000001ff107803 */ /* 0x000fe20000000000 */
[----:B------:R-:W-:Y:S08]  /*1130*/  BRA `(.L_x_26802) ;  /* 0x0000000000207947 */ /* 0x000ff00003800000 */
.L_x_26826:
[----:B------:R-:W2:Y:S02]  /*1140*/  LDG.E.64 R2, desc[UR36][R2.64] ;  /* 0x0000002402027981 */ /* 0x000ea4000c1e1b00 */
[----:B--2---:R-:W-:-:S04]  /*1150*/  ISETP.NE.U32.AND P0, PT, R2, RZ, PT ;  /* 0x000000ff0200720c */ /* 0x004fc80003f05070 */
[----:B------:R-:W-:-:S04]  /*1160*/  ISETP.NE.AND.EX P0, PT, R3, RZ, PT, P0 ;  /* 0x000000ff0300720c */ /* 0x000fc80003f05300 */
[----:B------:R-:W-:Y:S01]  /*1170*/  P2R R16, PR, RZ, 0x1 ;  /* 0x00000001ff107803 */ /* 0x000fe20000000000 */
[----:B------:R-:W-:Y:S08]  /*1180*/  BRA `(.L_x_26802) ;  /* 0x00000000000c7947 */ /* 0x000ff00003800000 */
.L_x_26825:
[----:B------:R-:W2:Y:S02]  /*1190*/  LDG.E R2, desc[UR36][R2.64] ;  /* 0x0000002402027981 */ /* 0x000ea4000c1e1900 */
[----:B--2---:R-:W-:-:S04]  /*11a0*/  ISETP.NE.AND P0, PT, R2, RZ, PT ;  /* 0x000000ff0200720c */ /* 0x004fc80003f05270 */
[----:B------:R-:W-:-:S09]  /*11b0*/  P2R R16, PR, RZ, 0x1 ;  /* 0x00000001ff107803 */ /* 0x000fd20000000000 */
.L_x_26802:
        /* <DEDUP_REMOVED lines=42> */
.L_x_26838:
[----:B------:R-:W-:-:S04]  /*1460*/  LOP3.LUT R0, R0, 0x80000000, RZ, 0xc0, !PT ;  /* 0x8000000000007812 */ /* 0x000fc800078ec0ff */
[----:B------:R-:W-:-:S04]  /*1470*/  SHF.R.U32.HI R3, RZ, 0x18, R0 ;  /* 0x00000018ff037819 */ /* 0x000fc80000011600 */
[----:B------:R-:W-:-:S04]  /*1480*/  LOP3.LUT R2, R2, R3, RZ, 0xfc, !PT ;  /* 0x0000000302027212 */ /* 0x000fc800078efcff */
[----:B------:R-:W-:Y:S01]  /*1490*/  PRMT R22, R2, 0x7610, R22 ;  /* 0x0000761002167816 */ /* 0x000fe20000000016 */
[----:B------:R-:W-:Y:S06]  /*14a0*/  BRA `(.L_x_26837) ;  /* 0x0000002000e07947 */ /* 0x000fec0003800000 */
.L_x_26835:
        /* <DEDUP_REMOVED lines=18> */
.L_x_26839:
[----:B------:R-:W-:-:S04]  /*15d0*/  LOP3.LUT R0, R0, 0x80000000, RZ, 0xc0, !PT ;  /* 0x8000000000007812 */ /* 0x000fc800078ec0ff */
[----:B------:R-:W-:-:S04]  /*15e0*/  SHF.R.U32.HI R3, RZ, 0x18, R0 ;  /* 0x00000018ff037819 */ /* 0x000fc80000011600 */
[----:B------:R-:W-:-:S04]  /*15f0*/  LOP3.LUT R2, R2, R3, RZ, 0xfc, !PT ;  /* 0x0000000302027212 */ /* 0x000fc800078efcff */
[----:B------:R-:W-:Y:S01]  /*1600*/  PRMT R22, R2, 0x7610, R22 ;  /* 0x0000761002167816 */ /* 0x000fe20000000016 */
[----:B------:R-:W-:Y:S06]  /*1610*/  BRA `(.L_x_26837) ;  /* 0x0000002000847947 */ /* 0x000fec0003800000 */
.L_x_26834:
        /* <DEDUP_REMOVED lines=27> */
.L_x_26842:
[----:B------:R-:W-:-:S04]  /*17d0*/  LOP3.LUT R0, R0, 0x80000000, RZ, 0xc0, !PT ;  /* 0x8000000000007812 */ /* 0x000fc800078ec0ff */
[----:B------:R-:W-:-:S04]  /*17e0*/  SHF.R.U32.HI R3, RZ, 0x18, R0 ;  /* 0x00000018ff037819 */ /* 0x000fc80000011600 */
[----:B------:R-:W-:-:S04]  /*17f0*/  LOP3.LUT R2, R2, R3, RZ, 0xfc, !PT ;  /* 0x0000000302027212 */ /* 0x000fc800078efcff */
[----:B------:R-:W-:Y:S01]  /*1800*/  PRMT R22, R2, 0x7610, R22 ;  /* 0x0000761002167816 */ /* 0x000fe20000000016 */
[----:B------:R-:W-:Y:S06]  /*1810*/  BRA `(.L_x_26837) ;  /* 0x0000002000047947 */ /* 0x000fec0003800000 */
.L_x_26841:
        /* <DEDUP_REMOVED lines=18> */
.L_x_26843:
[----:B------:R-:W-:-:S04]  /*1940*/  LOP3.LUT R0, R0, 0x80000000, RZ, 0xc0, !PT ;  /* 0x8000000000007812 */ /* 0x000fc800078ec0ff */
[----:B------:R-:W-:-:S04]  /*1950*/  SHF.R.U32.HI R3, RZ, 0x18, R0 ;  /* 0x00000018ff037819 */ /* 0x000fc80000011600 */
[----:B------:R-:W-:-:S04]  /*1960*/  LOP3.LUT R2, R2, R3, RZ, 0xfc, !PT ;  /* 0x0000000302027212 */ /* 0x000fc800078efcff */
[----:B------:R-:W-:Y:S01]  /*1970*/  PRMT R22, R2, 0x7610, R22 ;  /* 0x0000761002167816 */ /* 0x000fe20000000016 */
[----:B------:R-:W-:Y:S06]  /*1980*/  BRA `(.L_x_26837) ;  /* 0x0000001c00a87947 */ /* 0x000fec0003800000 */
.L_x_26840:
        /* <DEDUP_REMOVED lines=18> */
.L_x_26844:
[----:B------:R-:W-:-:S04]  /*1ab0*/  LOP3.LUT R0, R0, 0x80000000, RZ, 0xc0, !PT ;  /* 0x8000000000007812 */ /* 0x000fc800078ec0ff */
[----:B------:R-:W-:-:S04]  /*1ac0*/  SHF.R.U32.HI R3, RZ, 0x18, R0 ;  /* 0x00000018ff037819 */ /* 0x000fc80000011600 */
[----:B------:R-:W-:-:S04]  /*1ad0*/  LOP3.LUT R2, R2, R3, RZ, 0xfc, !PT ;  /* 0x0000000302027212 */ /* 0x000fc800078efcff */
[----:B------:R-:W-:Y:S01]  /*1ae0*/  PRMT R22, R2, 0x7610, R22 ;  /* 0x0000761002167816 */ /* 0x000fe20000000016 */
[----:B------:R-:W-:Y:S06]  /*1af0*/  BRA `(.L_x_26837) ;  /* 0x0000001c004c7947 */ /* 0x000fec0003800000 */
.L_x_26833:
        /* <DEDUP_REMOVED lines=25> */
.L_x_26847:
[----:B------:R-:W-:-:S04]  /*1c90*/  LOP3.LUT R0, R3, 0x80000000, RZ, 0xc0, !PT ;  /* 0x8000000003007812 */ /* 0x000fc800078ec0ff */
[----:B------:R-:W-:-:S04]  /*1ca0*/  SHF.R.U32.HI R3, RZ, 0x18, R0 ;  /* 0x00000018ff037819 */ /* 0x000fc80000011600 */
[----:B------:R-:W-:-:S04]  /*1cb0*/  LOP3.LUT R2, R2, R3, RZ, 0xfc, !PT ;  /* 0x0000000302027212 */ /* 0x000fc800078efcff */
[----:B------:R-:W-:Y:S01]  /*1cc0*/  PRMT R22, R2, 0x7610, R22 ;  /* 0x0000761002167816 */ /* 0x000fe20000000016 */
[----:B------:R-:W-:Y:S06]  /*1cd0*/  BRA `(.L_x_26837) ;  /* 0x0000001800d47947 */ /* 0x000fec0003800000 */
.L_x_26846:
        /* <DEDUP_REMOVED lines=18> */
.L_x_26848:
[----:B------:R-:W-:-:S04]  /*1e00*/  LOP3.LUT R0, R0, 0x80000000, RZ, 0xc0, !PT ;  /* 0x8000000000007812 */ /* 0x000fc800078ec0ff */
[----:B------:R-:W-:-:S04]  /*1e10*/  SHF.R.U32.HI R3, RZ, 0x18, R0 ;  /* 0x00000018ff037819 */ /* 0x000fc80000011600 */
[----:B------:R-:W-:-:S04]  /*1e20*/  LOP3.LUT R2, R2, R3, RZ, 0xfc, !PT ;  /* 0x0000000302027212 */ /* 0x000fc800078efcff */
[----:B------:R-:W-:Y:S01]  /*1e30*/  PRMT R22, R2, 0x7610, R22 ;  /* 0x0000761002167816 */ /* 0x000fe20000000016 */
[----:B------:R-:W-:Y:S06]  /*1e40*/  BRA `(.L_x_26837) ;  /* 0x0000001800787947 */ /* 0x000fec0003800000 */
.L_x_26845:
        /* <DEDUP_REMOVED lines=25> */
.L_x_26851:
[----:B------:R-:W-:-:S04]  /*1fe0*/  LOP3.LUT R2, R2, 0x80000000, RZ, 0xc0, !PT ;  /* 0x8000000002027812 */ /* 0x000fc800078ec0ff */
[----:B------:R-:W-:-:S04]  /*1ff0*/  SHF.R.U32.HI R3, RZ, 0x18, R2 ;  /* 0x00000018ff037819 */ /* 0x000fc80000011602 */
[----:B------:R-:W-:-:S04]  /*2000*/  LOP3.LUT R0, R0, R3, RZ, 0xfc, !PT ;  /* 0x0000000300007212 */ /* 0x000fc800078efcff */
[----:B------:R-:W-:Y:S01]  /*2010*/  PRMT R22, R0, 0x7610, R22 ;  /* 0x0000761000167816 */ /* 0x000fe20000000016 */
[----:B------:R-:W-:Y:S06]  /*2020*/  BRA `(.L_x_26837) ;  /* 0x0000001800007947 */ /* 0x000fec0003800000 */
.L_x_26850:
        /* <DEDUP_REMOVED lines=17> */
.L_x_26852:
[----:B------:R-:W-:-:S04]  /*2140*/  LOP3.LUT R4, R4, 0x80000000, RZ, 0xc0, !PT ;  /* 0x8000000004047812 */ /* 0x000fc800078ec0ff */
[----:B------:R-:W-:-:S04]  /*2150*/  SHF.R.U32.HI R3, RZ, 0x18, R4 ;  /* 0x00000018ff037819 */ /* 0x000fc80000011604 */
[----:B------:R-:W-:-:S04]  /*2160*/  LOP3.LUT R0, R0, R3, RZ, 0xfc, !PT ;  /* 0x0000000300007212 */ /* 0x000fc800078efcff */
[----:B------:R-:W-:Y:S01]  /*2170*/  PRMT R22, R0, 0x7610, R22 ;  /* 0x0000761000167816 */ /* 0x000fe20000000016 */
[----:B------:R-:W-:Y:S06]  /*2180*/  BRA `(.L_x_26837) ;  /* 0x0000001400a87947 */ /* 0x000fec0003800000 */
.L_x_26849:
        /* <DEDUP_REMOVED lines=22> */
.L_x_26853:
[----:B------:R-:W-:-:S04]  /*22f0*/  LOP3.LUT R0, R0, 0x80000000, RZ, 0xc0, !PT ;  /* 0x8000000000007812 */ /* 0x000fc800078ec0ff */
[----:B------:R-:W-:-:S04]  /*2300*/  SHF.R.U32.HI R3, RZ, 0x18, R0 ;  /* 0x00000018ff037819 */ /* 0x000fc80000011600 */
[----:B------:R-:W-:-:S04]  /*2310*/  LOP3.LUT R2, R2, R3, RZ, 0xfc, !PT ;  /* 0x0000000302027212 */ /* 0x000fc800078efcff */
[----:B------:R-:W-:Y:S01]  /*2320*/  PRMT R22, R2, 0x7610, R22 ;  /* 0x0000761002167816 */ /* 0x000fe20000000016 */
[----:B------:R-:W-:Y:S06]  /*2330*/  BRA `(.L_x_26837) ;  /* 0x00000014003c7947 */ /* 0x000fec0003800000 */
.L_x_26832:
        /* <DEDUP_REMOVED lines=29> */
.L_x_26856:
        /* <DEDUP_REMOVED lines=21> */
.L_x_26857:
[----:B------:R-:W-:-:S04]  /*2660*/  LOP3.LUT R4, R4, 0x80000000, RZ, 0xc0, !PT ;  /* 0x8000000004047812 */ /* 0x000fc800078ec0ff */
[----:B------:R-:W-:-:S04]  /*2670*/  SHF.R.U32.HI R3, RZ, 0x18, R4 ;  /* 0x00000018ff037819 */ /* 0x000fc80000011604 */
[----:B------:R-:W-:-:S04]  /*2680*/  LOP3.LUT R0, R0, R3, RZ, 0xfc, !PT ;  /* 0x0000000300007212 */ /* 0x000fc800078efcff */
[----:B------:R-:W-:Y:S01]  /*2690*/  PRMT R22, R0, 0x7610, R22 ;  /* 0x0000761000167816 */ /* 0x000fe20000000016 */
[----:B------:R-:W-:Y:S06]  /*26a0*/  BRA `(.L_x_26837) ;  /* 0x0000001000607947 */ /* 0x000fec0003800000 */
.L_x_26855:
        /* <DEDUP_REMOVED lines=43> */
.L_x_26860:
[----:B------:R-:W-:-:S04]  /*2960*/  LOP3.LUT R0, R5, 0x80000000, R0, 0xc8, !PT ;  /* 0x8000000005007812 */ /* 0x000fc800078ec800 */
[----:B------:R-:W-:-:S04]  /*2970*/  SHF.R.U32.HI R0, RZ, 0x18, R0 ;  /* 0x00000018ff007819 */ /* 0x000fc80000011600 */
[----:B------:R-:W-:-:S04]  /*2980*/  LOP3.LUT R0, R3, R0, RZ, 0xfc, !PT ;  /* 0x0000000003007212 */ /* 0x000fc800078efcff */
[----:B------:R-:W-:Y:S01]  /*2990*/  PRMT R22, R0, 0x7610, R22 ;  /* 0x0000761000167816 */ /* 0x000fe20000000016 */
[----:B------:R-:W-:Y:S06]  /*29a0*/  BRA `(.L_x_26837) ;  /* 0x0000000c00a07947 */ /* 0x000fec0003800000 */
.L_x_26859:
        /* <DEDUP_REMOVED lines=25> */
.L_x_26861:
[----:B------:R-:W-:-:S05]  /*2b40*/  IMAD.SHL.U32 R3, R2, 0x1000000, RZ ;  /* 0x0100000002037824 */ /* 0x000fca00078e00ff */
[----:B------:R-:W-:-:S04]  /*2b50*/  LOP3.LUT R4, R3, 0x80000000, R4, 0xc8, !PT ;  /* 0x8000000003047812 */ /* 0x000fc800078ec804 */
[----:B------:R-:W-:-:S04]  /*2b60*/  SHF.R.U32.HI R3, RZ, 0x18, R4 ;  /* 0x00000018ff037819 */ /* 0x000fc80000011604 */
[----:B------:R-:W-:-:S04]  /*2b70*/  LOP3.LUT R0, R0, R3, RZ, 0xfc, !PT ;  /* 0x0000000300007212 */ /* 0x000fc800078efcff */
[----:B------:R-:W-:Y:S01]  /*2b80*/  PRMT R22, R0, 0x7610, R22 ;  /* 0x0000761000167816 */ /* 0x000fe20000000016 */
[----:B------:R-:W-:Y:S06]  /*2b90*/  BRA `(.L_x_26837) ;  /* 0x0000000c00247947 */ /* 0x000fec0003800000 */
.L_x_26858:
        /* <DEDUP_REMOVED lines=18> */
.L_x_26862:
[----:B------:R-:W-:-:S04]  /*2cc0*/  LOP3.LUT R0, R0, 0x80000000, RZ, 0xc0, !PT ;  /* 0x8000000000007812 */ /* 0x000fc800078ec0ff */
[----:B------:R-:W-:-:S04]  /*2cd0*/  SHF.R.U32.HI R3, RZ, 0x18, R0 ;  /* 0x00000018ff037819 */ /* 0x000fc80000011600 */
[----:B------:R-:W-:-:S04]  /*2ce0*/  LOP3.LUT R2, R2, R3, RZ, 0xfc, !PT ;  /* 0x0000000302027212 */ /* 0x000fc800078efcff */
[----:B------:R-:W-:Y:S01]  /*2cf0*/  PRMT R22, R2, 0x7610, R22 ;  /* 0x0000761002167816 */ /* 0x000fe20000000016 */
[----:B------:R-:W-:Y:S06]  /*2d00*/  BRA `(.L_x_26837) ;  /* 0x0000000800c87947 */ /* 0x000fec0003800000 */
.L_x_26854:
        /* <DEDUP_REMOVED lines=29> */
.L_x_26866:
[----:B------:R-:W-:-:S04]  /*2ee0*/  LOP3.LUT R0, R0, 0x80000000, RZ, 0xc0, !PT ;  /* 0x8000000000007812 */ /* 0x000fc800078ec0ff */
[----:B------:R-:W-:-:S04]  /*2ef0*/  SHF.R.U32.HI R3, RZ, 0x18, R0 ;  /* 0x00000018ff037819 */ /* 0x000fc80000011600 */
[----:B------:R-:W-:-:S04]  /*2f00*/  LOP3.LUT R2, R2, R3, RZ, 0xfc, !PT ;  /* 0x0000000302027212 */ /* 0x000fc800078efcff */
[----:B------:R-:W-:Y:S01]  /*2f10*/  PRMT R22, R2, 0x7610, R22 ;  /* 0x0000761002167816 */ /* 0x000fe20000000016 */
[----:B------:R-:W-:Y:S06]  /*2f20*/  BRA `(.L_x_26837) ;  /* 0x0000000800407947 */ /* 0x000fec0003800000 */
.L_x_26865:
        /* <DEDUP_REMOVED lines=21> */
.L_x_26870:
[----:B------:R-:W-:Y:S05]  /*3080*/  BSYNC B2 ;  /* 0x0000000000027941 */ /* 0x000fea0003800000 */
.L_x_26869:
[----:B------:R-:W-:Y:S01]  /*3090*/  LEA R3, R0, 0x3b800000, 0x17 ;  /* 0x3b80000000037811 */ /* 0x000fe200078eb8ff */
[----:B------:R-:W-:-:S05]  /*30a0*/  IMAD.SHL.U32 R0, R2, 0x100000, RZ ;  /* 0x0010000002007824 */ /* 0x000fca00078e00ff */
[----:B------:R-:W-:-:S07]  /*30b0*/  LOP3.LUT R0, R3, R0, R4, 0xfe, !PT ;  /* 0x0000000003007212 */ /* 0x000fce00078efe04 */
.L_x_26868:
[----:B------:R-:W-:Y:S05]  /*30c0*/  BSYNC B1 ;  /* 0x0000000000017941 */ /* 0x000fea0003800000 */
.L_x_26867:
        /* <DEDUP_REMOVED lines=15> */
.L_x_26871:
[----:B------:R-:W-:-:S04]  /*31c0*/  LOP3.LUT R0, R0, 0x80000000, RZ, 0xc0, !PT ;  /* 0x8000000000007812 */ /* 0x000fc800078ec0ff */
[----:B------:R-:W-:-:S04]  /*31d0*/  SHF.R.U32.HI R3, RZ, 0x18, R0 ;  /* 0x00000018ff037819 */ /* 0x000fc80000011600 */
[----:B------:R-:W-:-:S04]  /*31e0*/  LOP3.LUT R2, R2, R3, RZ, 0xfc, !PT ;  /* 0x0000000302027212 */ /* 0x000fc800078efcff */
[----:B------:R-:W-:Y:S01]  /*31f0*/  PRMT R22, R2, 0x7610, R22 ;  /* 0x0000761002167816 */ /* 0x000fe20000000016 */
[----:B------:R-:W-:Y:S06]  /*3200*/  BRA `(.L_x_26837) ;  /* 0x0000000400887947 */ /* 0x000fec0003800000 */
.L_x_26864:
[----:B------:R1:W5:Y:S01]  /*3210*/  LDG.E.U8 R22, desc[UR36][R2.64] ;  /* 0x0000002402167981 */ /* 0x000362000c1e1100 */
[----:B------:R-:W-:Y:S05]  /*3220*/  BRA `(.L_x_26837) ;  /* 0x0000000400807947 */ /* 0x000fea0003800000 */
.L_x_26863:
        /* <DEDUP_REMOVED lines=17> */
.L_x_26875:
[----:B------:R-:W-:Y:S05]  /*3340*/  BSYNC B1 ;  /* 0x0000000000017941 */ /* 0x000fea0003800000 */
.L_x_26874:
        /* <DEDUP_REMOVED lines=14> */
.L_x_26836:
[----:B------:R-:W-:Y:S05]  /*3430*/  BSYNC B0 ;  /* 0x0000000000007941 */ /* 0x000fea0003800000 */
.L_x_26831:
        /* <DEDUP_REMOVED lines=16> */
.L_x_26876:
[----:B------:R-:W-:Y:S01]  /*3540*/  PRMT R22, RZ, 0x7610, R22 ;  /* 0x00007610ff167816 */ /* 0x000fe20000000016 */
[----:B------:R-:W-:Y:S06]  /*3550*/  BRA `(.L_x_26837) ;  /* 0x0000000000b47947 */ /* 0x000fec0003800000 */
.L_x_26873:
        /* <DEDUP_REMOVED lines=18> */
.L_x_26877:
[----:B------:R-:W-:-:S04]  /*3680*/  LOP3.LUT R0, R0, 0x80000000, RZ, 0xc0, !PT ;  /* 0x8000000000007812 */ /* 0x000fc800078ec0ff */
[----:B------:R-:W-:-:S04]  /*3690*/  SHF.R.U32.HI R3, RZ, 0x18, R0 ;  /* 0x00000018ff037819 */ /* 0x000fc80000011600 */
[----:B------:R-:W-:-:S04]  /*36a0*/  LOP3.LUT R2, R2, R3, RZ, 0xfc, !PT ;  /* 0x0000000302027212 */ /* 0x000fc800078efcff */
[----:B------:R-:W-:Y:S01]  /*36b0*/  PRMT R22, R2, 0x7610, R22 ;  /* 0x0000761002167816 */ /* 0x000fe20000000016 */
[----:B------:R-:W-:Y:S06]  /*36c0*/  BRA `(.L_x_26837) ;  /* 0x0000000000587947 */ /* 0x000fec0003800000 */
.L_x_26872:
        /* <DEDUP_REMOVED lines=18> */
.L_x_26878:
[----:B------:R-:W-:-:S04]  /*37f0*/  LOP3.LUT R0, R0, 0x80000000, RZ, 0xc0, !PT ;  /* 0x8000000000007812 */ /* 0x000fc800078ec0ff */
[----:B------:R-:W-:-:S04]  /*3800*/  SHF.R.U32.HI R3, RZ, 0x18, R0 ;  /* 0x00000018ff037819 */ /* 0x000fc80000011600 */
[----:B------:R-:W-:-:S04]  /*3810*/  LOP3.LUT R2, R2, R3, RZ, 0xfc, !PT ;  /* 0x0000000302027212 */ /* 0x000fc800078efcff */
[----:B------:R-:W-:-:S07]  /*3820*/  PRMT R22, R2, 0x7610, R22 ;  /* 0x0000761002167816 */ /* 0x000fce0000000016 */
.L_x_26837:
[----:B------:R-:W-:Y:S05]  /*3830*/  BSYNC B6 ;  /* 0x0000000000067941 */ /* 0x000fea0003800000 */
.L_x_26830:
        /* <DEDUP_REMOVED lines=42> */
.L_x_26887:
[----:B------:R-:W-:-:S04]  /*3ae0*/  LOP3.LUT R0, R0, 0x80000000, RZ, 0xc0, !PT ;  /* 0x8000000000007812 */ /* 0x000fc800078ec0ff */
[----:B------:R-:W-:-:S04]  /*3af0*/  SHF.R.U32.HI R3, RZ, 0x18, R0 ;  /* 0x00000018ff037819 */ /* 0x000fc80000011600 */
[----:B------:R-:W-:-:S04]  /*3b00*/  LOP3.LUT R2, R2, R3, RZ, 0xfc, !PT ;  /* 0x0000000302027212 */ /* 0x000fc800078efcff */
[----:B------:R-:W-:Y:S01]  /*3b10*/  PRMT R18, R2, 0x7610, R18 ;  /* 0x0000761002127816 */ /* 0x000fe20000000012 */
[----:B------:R-:W-:Y:S06]  /*3b20*/  BRA `(.L_x_26886) ;  /* 0x0000002000e07947 */ /* 0x000fec0003800000 */
.L_x_26884:
        /* <DEDUP_REMOVED lines=18> */
.L_x_26888:
[----:B------:R-:W-:-:S04]  /*3c50*/  LOP3.LUT R0, R0, 0x80000000, RZ, 0xc0, !PT ;  /* 0x8000000000007812 */ /* 0x000fc800078ec0ff */
[----:B------:R-:W-:-:S04]  /*3c60*/  SHF.R.U32.HI R3, RZ, 0x18, R0 ;  /* 0x00000018ff037819 */ /* 0x000fc80000011600 */
[----:B------:R-:W-:-:S04]  /*3c70*/  LOP3.LUT R2, R2, R3, RZ, 0xfc, !PT ;  /* 0x0000000302027212 */ /* 0x000fc800078efcff */
[----:B------:R-:W-:Y:S01]  /*3c80*/  PRMT R18, R2, 0x7610, R18 ;  /* 0x0000761002127816 */ /* 0x000fe20000000012 */
[----:B------:R-:W-:Y:S06]  /*3c90*/  BRA `(.L_x_26886) ;  /* 0x0000002000847947 */ /* 0x000fec0003800000 */
.L_x_26883:
        /* <DEDUP_REMOVED lines=27> */
.L_x_26891:
[----:B------:R-:W-:-:S04]  /*3e50*/  LOP3.LUT R0, R0, 0x80000000, RZ, 0xc0, !PT ;  /* 0x8000000000007812 */ /* 0x000fc800078ec0ff */
[----:B------:R-:W-:-:S04]  /*3e60*/  SHF.R.U32.HI R3, RZ, 0x18, R0 ;  /* 0x00000018ff037819 */ /* 0x000fc80000011600 */
[----:B------:R-:W-:-:S04]  /*3e70*/  LOP3.LUT R2, R2, R3, RZ, 0xfc, !PT ;  /* 0x0000000302027212 */ /* 0x000fc800078efcff */
[----:B------:R-:W-:Y:S01]  /*3e80*/  PRMT R18, R2, 0x7610, R18 ;  /* 0x0000761002127816 */ /* 0x000fe20000000012 */
[----:B------:R-:W-:Y:S06]  /*3e90*/  BRA `(.L_x_26886) ;  /* 0x0000002000047947 */ /* 0x000fec0003800000 */
.L_x_26890:
        /* <DEDUP_REMOVED lines=18> */
.L_x_26892:
[----:B------:R-:W-:-:S04]  /*3fc0*/  LOP3.LUT R0, R0, 0x80000000, RZ, 0xc0, !PT ;  /* 0x8000000000007812 */ /* 0x000fc800078ec0ff */
[----:B------:R-:W-:-:S04]  /*3fd0*/  SHF.R.U32.HI R3, RZ, 0x18, R0 ;  /* 0x00000018ff037819 */ /* 0x000fc80000011600 */
[----:B------:R-:W-:-:S04]  /*3fe0*/  LOP3.LUT R2, R2, R3, RZ, 0xfc, !PT ;  /* 0x0000000302027212 */ /* 0x000fc800078efcff */
[----:B------:R-:W-:Y:S01]  /*3ff0*/  PRMT R18, R2, 0x7610, R18 ;  /* 0x0000761002127816 */ /* 0x000fe20000000012 */
[----:B------:R-:W-:Y:S06]  /*4000*/  BRA `(.L_x_26886) ;  /* 0x0000001c00a87947 */ /* 0x000fec0003800000 */
.L_x_26889:
        /* <DEDUP_REMOVED lines=18> */
.L_x_26893:
[----:B------:R-:W-:-:S04]  /*4130*/  LOP3.LUT R0, R0, 0x80000000, RZ, 0xc0, !PT ;  /* 0x8000000000007812 */ /* 0x000fc800078ec0ff */
[----:B------:R-:W-:-:S04]  /*4140*/  SHF.R.U32.HI R3, RZ, 0x18, R0 ;  /* 0x00000018ff037819 */ /* 0x000fc80000011600 */
[----:B------:R-:W-:-:S04]  /*4150*/  LOP3.LUT R2, R2, R3, RZ, 0xfc, !PT ;  /* 0x0000000302027212 */ /* 0x000fc800078efcff */
[----:B------:R-:W-:Y:S01]  /*4160*/  PRMT R18, R2, 0x7610, R18 ;  /* 0x0000761002127816 */ /* 0x000fe20000000012 */
[----:B------:R-:W-:Y:S06]  /*4170*/  BRA `(.L_x_26886) ;  /* 0x0000001c004c7947 */ /* 0x000fec0003800000 */
.L_x_26882:
        /* <DEDUP_REMOVED lines=25> */
.L_x_26896:
[----:B------:R-:W-:-:S04]  /*4310*/  LOP3.LUT R0, R3, 0x80000000, RZ, 0xc0, !PT ;  /* 0x8000000003007812 */ /* 0x000fc800078ec0ff */
[----:B------:R-:W-:-:S04]  /*4320*/  SHF.R.U32.HI R3, RZ, 0x18, R0 ;  /* 0x00000018ff037819 */ /* 0x000fc80000011600 */
[----:B------:R-:W-:-:S04]  /*4330*/  LOP3.LUT R2, R2, R3, RZ, 0xfc, !PT ;  /* 0x0000000302027212 */ /* 0x000fc800078efcff */
[----:B------:R-:W-:Y:S01]  /*4340*/  PRMT R18, R2, 0x7610, R18 ;  /* 0x0000761002127816 */ /* 0x000fe20000000012 */
[----:B------:R-:W-:Y:S06]  /*4350*/  BRA `(.L_x_26886) ;  /* 0x0000001800d47947 */ /* 0x000fec0003800000 */
.L_x_26895:
        /* <DEDUP_REMOVED lines=18> */
.L_x_26897:
[----:B------:R-:W-:-:S04]  /*4480*/  LOP3.LUT R0, R0, 0x80000000, RZ, 0xc0, !PT ;  /* 0x8000000000007812 */ /* 0x000fc800078ec0ff */
[----:B------:R-:W-:-:S04]  /*4490*/  SHF.R.U32.HI R3, RZ, 0x18, R0 ;  /* 0x00000018ff037819 */ /* 0x000fc80000011600 */
[----:B------:R-:W-:-:S04]  /*44a0*/  LOP3.LUT R2, R2, R3, RZ, 0xfc, !PT ;  /* 0x0000000302027212 */ /* 0x000fc800078efcff */
[----:B------:R-:W-:Y:S01]  /*44b0*/  PRMT R18, R2, 0x7610, R18 ;  /* 0x0000761002127816 */ /* 0x000fe20000000012 */
[----:B------:R-:W-:Y:S06]  /*44c0*/  BRA `(.L_x_26886) ;  /* 0x0000001800787947 */ /* 0x000fec0003800000 */
.L_x_26894:
        /* <DEDUP_REMOVED lines=25> */
.L_x_26900:
[----:B------:R-:W-:-:S04]  /*4660*/  LOP3.LUT R2, R2, 0x80000000, RZ, 0xc0, !PT ;  /* 0x8000000002027812 */ /* 0x000fc800078ec0ff */
[----:B------:R-:W-:-:S04]  /*4670*/  SHF.R.U32.HI R3, RZ, 0x18, R2 ;  /* 0x00000018ff037819 */ /* 0x000fc80000011602 */
[----:B------:R-:W-:-:S04]  /*4680*/  LOP3.LUT R0, R0, R3, RZ, 0xfc, !PT ;  /* 0x0000000300007212 */ /* 0x000fc800078efcff */
[----:B------:R-:W-:Y:S01]  /*4690*/  PRMT R18, R0, 0x7610, R18 ;  /* 0x0000761000127816 */ /* 0x000fe20000000012 */
[----:B------:R-:W-:Y:S06]  /*46a0*/  BRA `(.L_x_26886) ;  /* 0x0000001800007947 */ /* 0x000fec0003800000 */
.L_x_26899:
        /* <DEDUP_REMOVED lines=17> */
.L_x_26901:
[----:B------:R-:W-:-:S04]  /*47c0*/  LOP3.LUT R4, R4, 0x80000000, RZ, 0xc0, !PT ;  /* 0x8000000004047812 */ /* 0x000fc800078ec0ff */
[----:B------:R-:W-:-:S04]  /*47d0*/  SHF.R.U32.HI R3, RZ, 0x18, R4 ;  /* 0x00000018ff037819 */ /* 0x000fc80000011604 */
[----:B------:R-:W-:-:S04]  /*47e0*/  LOP3.LUT R0, R0, R3, RZ, 0xfc, !PT ;  /* 0x0000000300007212 */ /* 0x000fc800078efcff */
[----:B------:R-:W-:Y:S01]  /*47f0*/  PRMT R18, R0, 0x7610, R18 ;  /* 0x0000761000127816 */ /* 0x000fe20000000012 */
[----:B------:R-:W-:Y:S06]  /*4800*/  BRA `(.L_x_26886) ;  /* 0x0000001400a87947 */ /* 0x000fec0003800000 */
.L_x_26898:
        /* <DEDUP_REMOVED lines=22> */
.L_x_26902:
[----:B------:R-:W-:-:S04]  /*4970*/  LOP3.LUT R0, R0, 0x80000000, RZ, 0xc0, !PT ;  /* 0x8000000000007812 */ /* 0x000fc800078ec0ff */
[----:B------:R-:W-:-:S04]  /*4980*/  SHF.R.U32.HI R3, RZ, 0x18, R0 ;  /* 0x00000018ff037819 */ /* 0x000fc80000011600 */
[----:B------:R-:W-:-:S04]  /*4990*/  LOP3.LUT R2, R2, R3, RZ, 0xfc, !PT ;  /* 0x0000000302027212 */ /* 0x000fc800078efcff */
[----:B------:R-:W-:Y:S01]  /*49a0*/  PRMT R18, R2, 0x7610, R18 ;  /* 0x0000761002127816 */ /* 0x000fe20000000012 */
[----:B------:R-:W-:Y:S06]  /*49b0*/  BRA `(.L_x_26886) ;  /* 0x00000014003c7947 */ /* 0x000fec0003800000 */
.L_x_26881:
        /* <DEDUP_REMOVED lines=29> */
.L_x_26905:
        /* <DEDUP_REMOVED lines=21> */
.L_x_26906:
[----:B------:R-:W-:-:S04]  /*4ce0*/  LOP3.LUT R4, R4, 0x80000000, RZ, 0xc0, !PT ;  /* 0x8000000004047812 */ /* 0x000fc800078ec0ff */
[----:B------:R-:W-:-:S04]  /*4cf0*/  SHF.R.U32.HI R3, RZ, 0x18, R4 ;  /* 0x00000018ff037819 */ /* 0x000fc80000011604 */
[----:B------:R-:W-:-:S04]  /*4d00*/  LOP3.LUT R0, R0, R3, RZ, 0xfc, !PT ;  /* 0x0000000300007212 */ /* 0x000fc800078efcff */
[----:B------:R-:W-:Y:S01]  /*4d10*/  PRMT R18, R0, 0x7610, R18 ;  /* 0x0000761000127816 */ /* 0x000fe20000000012 */
[----:B------:R-:W-:Y:S06]  /*4d20*/  BRA `(.L_x_26886) ;  /* 0x0000001000607947 */ /* 0x000fec0003800000 */
.L_x_26904:
        /* <DEDUP_REMOVED lines=43> */
.L_x_26909:
[----:B------:R-:W-:-:S04]  /*4fe0*/  LOP3.LUT R0, R5, 0x80000000, R0, 0xc8, !PT ;  /* 0x8000000005007812 */ /* 0x000fc800078ec800 */
[----:B------:R-:W-:-:S04]  /*4ff0*/  SHF.R.U32.HI R0, RZ, 0x18, R0 ;  /* 0x00000018ff007819 */ /* 0x000fc80000011600 */
[----:B------:R-:W-:-:S04]  /*5000*/  LOP3.LUT R0, R3, R0, RZ, 0xfc, !PT ;  /* 0x0000000003007212 */ /* 0x000fc800078efcff */
[----:B------:R-:W-:Y:S01]  /*5010*/  PRMT R18, R0, 0x7610, R18 ;  /* 0x0000761000127816 */ /* 0x000fe20000000012 */
[----:B------:R-:W-:Y:S06]  /*5020*/  BRA `(.L_x_26886) ;  /* 0x0000000c00a07947 */ /* 0x000fec0003800000 */
.L_x_26908:
        /* <DEDUP_REMOVED lines=25> */
.L_x_26910:
[----:B------:R-:W-:-:S05]  /*51c0*/  IMAD.SHL.U32 R3, R2, 0x1000000, RZ ;  /* 0x0100000002037824 */ /* 0x000fca00078e00ff */
[----:B------:R-:W-:-:S04]  /*51d0*/  LOP3.LUT R4, R3, 0x80000000, R4, 0xc8, !PT ;  /* 0x8000000003047812 */ /* 0x000fc800078ec804 */
[----:B------:R-:W-:-:S04]  /*51e0*/  SHF.R.U32.HI R3, RZ, 0x18, R4 ;  /* 0x00000018ff037819 */ /* 0x000fc80000011604 */
[----:B------:R-:W-:-:S04]  /*51f0*/  LOP3.LUT R0, R0, R3, RZ, 0xfc, !PT ;  /* 0x0000000300007212 */ /* 0x000fc800078efcff */
[----:B------:R-:W-:Y:S01]  /*5200*/  PRMT R18, R0, 0x7610, R18 ;  /* 0x0000761000127816 */ /* 0x000fe20000000012 */
[----:B------:R-:W-:Y:S06]  /*5210*/  BRA `(.L_x_26886) ;  /* 0x0000000c00247947 */ /* 0x000fec0003800000 */
.L_x_26907:
        /* <DEDUP_REMOVED lines=18> */
.L_x_26911:
[----:B------:R-:W-:-:S04]  /*5340*/  LOP3.LUT R0, R0, 0x80000000, RZ, 0xc0, !PT ;  /* 0x8000000000007812 */ /* 0x000fc800078ec0ff */
[----:B------:R-:W-:-:S04]  /*5350*/  SHF.R.U32.HI R3, RZ, 0x18, R0 ;  /* 0x00000018ff037819 */ /* 0x000fc80000011600 */
[----:B------:R-:W-:-:S04]  /*5360*/  LOP3.LUT R2, R2, R3, RZ, 0xfc, !PT ;  /* 0x0000000302027212 */ /* 0x000fc800078efcff */
[----:B------:R-:W-:Y:S01]  /*5370*/  PRMT R18, R2, 0x7610, R18 ;  /* 0x0000761002127816 */ /* 0x000fe20000000012 */
[----:B------:R-:W-:Y:S06]  /*5380*/  BRA `(.L_x_26886) ;  /* 0x0000000800c87947 */ /* 0x000fec0003800000 */
.L_x_26903:
        /* <DEDUP_REMOVED lines=29> */
.L_x_26915:
[----:B------:R-:W-:-:S04]  /*5560*/  LOP3.LUT R0, R0, 0x80000000, RZ, 0xc0, !PT ;  /* 0x8000000000007812 */ /* 0x000fc800078ec0ff */
[----:B------:R-:W-:-:S04]  /*5570*/  SHF.R.U32.HI R3, RZ, 0x18, R0 ;  /* 0x00000018ff037819 */ /* 0x000fc80000011600 */
[----:B------:R-:W-:-:S04]  /*5580*/  LOP3.LUT R2, R2, R3, RZ, 0xfc, !PT ;  /* 0x0000000302027212 */ /* 0x000fc800078efcff */
[----:B------:R-:W-:Y:S01]  /*5590*/  PRMT R18, R2, 0x7610, R18 ;  /* 0x0000761002127816 */ /* 0x000fe20000000012 */
[----:B------:R-:W-:Y:S06]  /*55a0*/  BRA `(.L_x_26886) ;  /* 0x0000000800407947 */ /* 0x000fec0003800000 */
.L_x_26914:
        /* <DEDUP_REMOVED lines=21> */
.L_x_26919:
[----:B------:R-:W-:Y:S05]  /*5700*/  BSYNC B2 ;  /* 0x0000000000027941 */ /* 0x000fea0003800000 */
.L_x_26918:
[----:B------:R-:W-:Y:S01]  /*5710*/  LEA R3, R0, 0x3b800000, 0x17 ;  /* 0x3b80000000037811 */ /* 0x000fe200078eb8ff */
[----:B------:R-:W-:-:S05]  /*5720*/  IMAD.SHL.U32 R0, R2, 0x100000, RZ ;  /* 0x0010000002007824 */ /* 0x000fca00078e00ff */
[----:B------:R-:W-:-:S07]  /*5730*/  LOP3.LUT R0, R3, R0, R4, 0xfe, !PT ;  /* 0x0000000003007212 */ /* 0x000fce00078efe04 */
.L_x_26917:
[----:B------:R-:W-:Y:S05]  /*5740*/  BSYNC B1 ;  /* 0x0000000000017941 */ /* 0x000fea0003800000 */
.L_x_26916:
        /* <DEDUP_REMOVED lines=15> */
.L_x_26920:
[----:B------:R-:W-:-:S04]  /*5840*/  LOP3.LUT R0, R0, 0x80000000, RZ, 0xc0, !PT ;  /* 0x8000000000007812 */ /* 0x000fc800078ec0ff */
[----:B------:R-:W-:-:S04]  /*5850*/  SHF.R.U32.HI R3, RZ, 0x18, R0 ;  /* 0x00000018ff037819 */ /* 0x000fc80000011600 */
[----:B------:R-:W-:-:S04]  /*5860*/  LOP3.LUT R2, R2, R3, RZ, 0xfc, !PT ;  /* 0x0000000302027212 */ /* 0x000fc800078efcff */
[----:B------:R-:W-:Y:S01]  /*5870*/  PRMT R18, R2, 0x7610, R18 ;  /* 0x0000761002127816 */ /* 0x000fe20000000012 */
[----:B------:R-:W-:Y:S06]  /*5880*/  BRA `(.L_x_26886) ;  /* 0x0000000400887947 */ /* 0x000fec0003800000 */
.L_x_26913:
[----:B------:R0:W5:Y:S01]  /*5890*/  LDG.E.U8 R18, desc[UR36][R2.64] ;  /* 0x0000002402127981 */ /* 0x000162000c1e1100 */
[----:B------:R-:W-:Y:S05]  /*58a0*/  BRA `(.L_x_26886) ;  /* 0x0000000400807947 */ /* 0x000fea0003800000 */
.L_x_26912:
        /* <DEDUP_REMOVED lines=17> */
.L_x_26924:
[----:B------:R-:W-:Y:S05]  /*59c0*/  BSYNC B1 ;  /* 0x0000000000017941 */ /* 0x000fea0003800000 */
.L_x_26923:
        /* <DEDUP_REMOVED lines=14> */
.L_x_26885:
[----:B------:R-:W-:Y:S05]  /*5ab0*/  BSYNC B0 ;  /* 0x0000000000007941 */ /* 0x000fea0003800000 */
.L_x_26880:
        /* <DEDUP_REMOVED lines=16> */
.L_x_26925:
[----:B------:R-:W-:Y:S01]  /*5bc0*/  PRMT R18, RZ, 0x7610, R18 ;  /* 0x00007610ff127816 */ /* 0x000fe20000000012 */
[----:B------:R-:W-:Y:S06]  /*5bd0*/  BRA `(.L_x_26886) ;  /* 0x0000000000b47947 */ /* 0x000fec0003800000 */
.L_x_26922:
        /* <DEDUP_REMOVED lines=18> */
.L_x_26926:
[----:B------:R-:W-:-:S04]  /*5d00*/  LOP3.LUT R0, R0, 0x80000000, RZ, 0xc0, !PT ;  /* 0x8000000000007812 */ /* 0x000fc800078ec0ff */
[----:B------:R-:W-:-:S04]  /*5d10*/  SHF.R.U32.HI R3, RZ, 0x18, R0 ;  /* 0x00000018ff037819 */ /* 0x000fc80000011600 */
[----:B------:R-:W-:-:S04]  /*5d20*/  LOP3.LUT R2, R2, R3, RZ, 0xfc, !PT ;  /* 0x0000000302027212 */ /* 0x000fc800078efcff */
[----:B------:R-:W-:Y:S01]  /*5d30*/  PRMT R18, R2, 0x7610, R18 ;  /* 0x0000761002127816 */ /* 0x000fe20000000012 */
[----:B------:R-:W-:Y:S06]  /*5d40*/  BRA `(.L_x_26886) ;  /* 0x0000000000587947 */ /* 0x000fec0003800000 */
.L_x_26921:
        /* <DEDUP_REMOVED lines=18> */
.L_x_26927:
[----:B------:R-:W-:-:S04]  /*5e70*/  LOP3.LUT R0, R0, 0x80000000, RZ, 0xc0, !PT ;  /* 0x8000000000007812 */ /* 0x000fc800078ec0ff */
[----:B------:R-:W-:-:S04]  /*5e80*/  SHF.R.U32.HI R3, RZ, 0x18, R0 ;  /* 0x00000018ff037819 */ /* 0x000fc80000011600 */
[----:B------:R-:W-:-:S04]  /*5e90*/  LOP3.LUT R2, R2, R3, RZ, 0xfc, !PT ;  /* 0x0000000302027212 */ /* 0x000fc800078efcff */
[----:B------:R-:W-:-:S07]  /*5ea0*/  PRMT R18, R2, 0x7610, R18 ;  /* 0x0000761002127816 */ /* 0x000fce0000000012 */
.L_x_26886:
[----:B------:R-:W-:Y:S05]  /*5eb0*/  BSYNC B6 ;  /* 0x0000000000067941 */ /* 0x000fea0003800000 */
.L_x_26879:
[----:B------:R-:W1:Y:S01]  /*5ec0*/  S2R R24, SR_TID.X ;  /* 0x0000000000187919 */ /* 0x000e620000002100 */
[----:B------:R-:W-:-:S04]  /*5ed0*/  ISETP.NE.AND P0, PT, R16, RZ, PT ;  /* 0x000000ff1000720c */ /* 0x000fc80003f05270 */
[----:B------:R-:W-:-:S05]  /*5ee0*/  SEL R0, RZ, 0x1, !P0 ;  /* 0x00000001ff007807 */ /* 0x000fca0004000000 */
[----:B------:R2:W-:Y:S02]  /*5ef0*/  STL.S16 [R1+0x4], R0 ;  /* 0x0000040001007387 */ /* 0x0005e40000100600 */
[----:B-12---:R-:W-:-:S07]  /*5f00*/  VIADD R24, R24, 0x80 ;  /* 0x0000008018187836 */ /* 0x006fce0000000000 */
.L_x_26796:
[----:B------:R-:W-:Y:S05]  /*5f10*/  BSYNC B7 ;  /* 0x0000000000077941 */ /* 0x000fea0003800000 */
.L_x_26795:
        /* <DEDUP_REMOVED lines=28> */
.L_x_26933:
[----:B------:R-:W2:Y:S02]  /*60e0*/  LDG.E.U8 R2, desc[UR36][R2.64] ;  /* 0x0000002402027981 */ /* 0x000ea4000c1e1100 */
[----:B--2---:R-:W-:-:S04]  /*60f0*/  ISETP.NE.AND P0, PT, R2, RZ, PT ;  /* 0x000000ff0200720c */ /* 0x004fc80003f05270 */
[----:B------:R-:W-:Y:S01]  /*6100*/  P2R R17, PR, RZ, 0x1 ;  /* 0x00000001ff117803 */ /* 0x000fe20000000000 */
[----:B------:R-:W-:Y:S08]  /*6110*/  BRA `(.L_x_26935) ;  /* 0x0000000c00c47947 */ /* 0x000ff00003800000 */
.L_x_26932:
        /* <DEDUP_REMOVED lines=11> */
.L_x_26937:
[----:B------:R-:W2:Y:S02]  /*61d0*/  LDG.E R2, desc[UR36][R2.64] ;  /* 0x0000002402027981 */ /* 0x000ea4000c1e1900 */
[----:B--2---:R-:W-:-:S04]  /*61e0*/  ISETP.NE.AND P0, PT, R2, RZ, PT ;  /* 0x000000ff0200720c */ /* 0x004fc80003f05270 */
[----:B------:R-:W-:Y:S01]  /*61f0*/  P2R R17, PR, RZ, 0x1 ;  /* 0x00000001ff117803 */ /* 0x000fe20000000000 */
[----:B------:R-:W-:Y:S08]  /*6200*/  BRA `(.L_x_26935) ;  /* 0x0000000c00887947 */ /* 0x000ff00003800000 */
.L_x_26936:
[----:B------:R-:W2:Y:S02]  /*6210*/  LDG.E.U16 R2, desc[UR36][R2.64] ;  /* 0x0000002402027981 */ /* 0x000ea4000c1e1500 */
[----:B--2---:R-:W-:-:S04]  /*6220*/  ISETP.NE.AND P0, PT, R2, RZ, PT ;  /* 0x000000ff0200720c */ /* 0x004fc80003f05270 */
[----:B------:R-:W-:Y:S01]  /*6230*/  P2R R17, PR, RZ, 0x1 ;  /* 0x00000001ff117803 */ /* 0x000fe20000000000 */
[----:B------:R-:W-:Y:S08]  /*6240*/  BRA `(.L_x_26935) ;  /* 0x0000000c00787947 */ /* 0x000ff00003800000 */
.L_x_26931:
        /* <DEDUP_REMOVED lines=10> */
.L_x_26939:
[----:B------:R-:W2:Y:S02]  /*62f0*/  LDG.E.U16 R0, desc[UR36][R2.64] ;  /* 0x0000002402007981 */ /* 0x000ea4000c1e1500 */
[----:B--2---:R-:W-:-:S05]  /*6300*/  HADD2.F32 R0, -RZ, R0.H0_H0 ;  /* 0x20000000ff007230 */ /* 0x004fca0000004100 */
[----:B------:R-:W-:-:S04]  /*6310*/  FSETP.NEU.FTZ.AND P0, PT, R0, RZ, PT ;  /* 0x000000ff0000720b */ /* 0x000fc80003f1d000 */
[----:B------:R-:W-:Y:S01]  /*6320*/  P2R R17, PR, RZ, 0x1 ;  /* 0x00000001ff117803 */ /* 0x000fe20000000000 */
[----:B------:R-:W-:Y:S08]  /*6330*/  BRA `(.L_x_26935) ;  /* 0x0000000c003c7947 */ /* 0x000ff00003800000 */
.L_x_26938:
        /* <DEDUP_REMOVED lines=12> */
.L_x_26941:
        /* <DEDUP_REMOVED lines=11> */
.L_x_26940:
[----:B------:R-:W2:Y:S02]  /*64b0*/  LDG.E.64 R2, desc[UR36][R2.64] ;  /* 0x0000002402027981 */ /* 0x000ea4000c1e1b00 */
[----:B--2---:R-:W-:-:S06]  /*64c0*/  DSETP.NEU.AND P0, PT, R2, RZ, PT ;  /* 0x000000ff0200722a */ /* 0x004fcc0003f0d000 */
[----:B------:R-:W-:Y:S01]  /*64d0*/  P2R R17, PR, RZ, 0x1 ;  /* 0x00000001ff117803 */ /* 0x000fe20000000000 */
[----:B------:R-:W-:Y:S07]  /*64e0*/  BRA `(.L_x_26935) ;  /* 0x0000000800d07947 */ /* 0x000fee0003800000 */
.L_x_26930:
        /* <DEDUP_REMOVED lines=12> */
.L_x_26944:
[----:B------:R-:W2:Y:S02]  /*65b0*/  LDG.E.128 R4, desc[UR36][R2.64] ;  /* 0x0000002402047981 */ /* 0x000ea4000c1e1d00 */
[----:B--2---:R-:W-:-:S06]  /*65c0*/  DSETP.NEU.AND P0, PT, R6, RZ, PT ;  /* 0x000000ff0600722a */ /* 0x004fcc0003f0d000 */
[----:B------:R-:W-:-:S06]  /*65d0*/  DSETP.NEU.OR P0, PT, R4, RZ, P0 ;  /* 0x000000ff0400722a */ /* 0x000fcc000070d400 */
[----:B------:R-:W-:Y:S01]  /*65e0*/  P2R R17, PR, RZ, 0x1 ;  /* 0x00000001ff117803 */ /* 0x000fe20000000000 */
[----:B------:R-:W-:Y:S07]  /*65f0*/  BRA `(.L_x_26935) ;  /* 0x00000008008c7947 */ /* 0x000fee0003800000 */
.L_x_26943:
        /* <DEDUP_REMOVED lines=28> */
.L_x_26946:
        /* <DEDUP_REMOVED lines=15> */
.L_x_26945:
[----:B------:R-:W2:Y:S02]  /*68b0*/  LDG.E.U16 R0, desc[UR36][R2.64] ;  /* 0x0000002402007981 */ /* 0x000ea4000c1e1500 */
[----:B--2---:R-:W-:-:S05]  /*68c0*/  IMAD.U32 R0, R0, 0x10000, RZ ;  /* 0x0001000000007824 */ /* 0x004fca00078e00ff */
[----:B------:R-:W-:-:S04]  /*68d0*/  FSETP.NEU.FTZ.AND P0, PT, R0, RZ, PT ;  /* 0x000000ff0000720b */ /* 0x000fc80003f1d000 */
[----:B------:R-:W-:Y:S01]  /*68e0*/  P2R R17, PR, RZ, 0x1 ;  /* 0x00000001ff117803 */ /* 0x000fe20000000000 */
[----:B------:R-:W-:Y:S08]  /*68f0*/  BRA `(.L_x_26935) ;  /* 0x0000000400cc7947 */ /* 0x000ff00003800000 */
.L_x_26942:
        /* <DEDUP_REMOVED lines=12> */
.L_x_26949:
        /* <DEDUP_REMOVED lines=21> */
.L_x_26953:
[----:B------:R-:W-:Y:S05]  /*6b10*/  BSYNC B1 ;  /* 0x0000000000017941 */ /* 0x000fea0003800000 */
.L_x_26952:
[----:B------:R-:W-:Y:S01]  /*6b20*/  LEA R3, R0, 0x3b800000, 0x17 ;  /* 0x3b80000000037811 */ /* 0x000fe200078eb8ff */
[----:B------:R-:W-:-:S05]  /*6b30*/  IMAD.SHL.U32 R0, R2, 0x100000, RZ ;  /* 0x0010000002007824 */ /* 0x000fca00078e00ff */
[----:B------:R-:W-:-:S07]  /*6b40*/  LOP3.LUT R0, R3, R0, R4, 0xfe, !PT ;  /* 0x0000000003007212 */ /* 0x000fce00078efe04 */
.L_x_26951:
[----:B------:R-:W-:Y:S05]  /*6b50*/  BSYNC B0 ;  /* 0x0000000000007941 */ /* 0x000fea0003800000 */
.L_x_26950:
[----:B------:R-:W-:-:S04]  /*6b60*/  FSETP.NEU.FTZ.AND P0, PT, R0, RZ, PT ;  /* 0x000000ff0000720b */ /* 0x000fc80003f1d000 */
[----:B------:R-:W-:Y:S01]  /*6b70*/  P2R R17, PR, RZ, 0x1 ;  /* 0x00000001ff117803 */ /* 0x000fe20000000000 */
[----:B------:R-:W-:Y:S08]  /*6b80*/  BRA `(.L_x_26935) ;  /* 0x0000000400287947 */ /* 0x000ff00003800000 */
.L_x_26948:
        /* <DEDUP_REMOVED lines=21> */
.L_x_26957:
[----:B------:R-:W-:Y:S05]  /*6ce0*/  BSYNC B1 ;  /* 0x0000000000017941 */ /* 0x000fea0003800000 */
.L_x_26956:
[----:B------:R-:W-:Y:S01]  /*6cf0*/  LEA R3, R0, 0x37800000, 0x17 ;  /* 0x3780000000037811 */ /* 0x000fe200078eb8ff */
[----:B------:R-:W-:-:S05]  /*6d00*/  IMAD.SHL.U32 R0, R2, 0x200000, RZ ;  /* 0x0020000002007824 */ /* 0x000fca00078e00ff */
[----:B------:R-:W-:-:S07]  /*6d10*/  LOP3.LUT R0, R3, R0, R4, 0xfe, !PT ;  /* 0x0000000003007212 */ /* 0x000fce00078efe04 */
.L_x_26955:
[----:B------:R-:W-:Y:S05]  /*6d20*/  BSYNC B0 ;  /* 0x0000000000007941 */ /* 0x000fea0003800000 */
.L_x_26954:
[----:B------:R-:W-:-:S04]  /*6d30*/  FSETP.NEU.FTZ.AND P0, PT, R0, RZ, PT ;  /* 0x000000ff0000720b */ /* 0x000fc80003f1d000 */
[----:B------:R-:W-:Y:S01]  /*6d40*/  P2R R17, PR, RZ, 0x1 ;  /* 0x00000001ff117803 */ /* 0x000fe20000000000 */
[----:B------:R-:W-:Y:S08]  /*6d50*/  BRA `(.L_x_26935) ;  /* 0x0000000000b47947 */ /* 0x000ff00003800000 */
.L_x_26947:
        /* <DEDUP_REMOVED lines=14> */
.L_x_26961:
[----:B------:R-:W-:Y:S05]  /*6e40*/  BSYNC B0 ;  /* 0x0000000000007941 */ /* 0x000fea0003800000 */
.L_x_26960:
[----:B------:R-:W-:-:S04]  /*6e50*/  FSETP.NEU.FTZ.AND P0, PT, R0, RZ, PT ;  /* 0x000000ff0000720b */ /* 0x000fc80003f1d000 */
[----:B------:R-:W-:Y:S01]  /*6e60*/  P2R R17, PR, RZ, 0x1 ;  /* 0x00000001ff117803 */ /* 0x000fe20000000000 */
[----:B------:R-:W-:Y:S08]  /*6e70*/  BRA `(.L_x_26935) ;  /* 0x00000000006c7947 */ /* 0x000ff00003800000 */
.L_x_26934:
        /* <DEDUP_REMOVED lines=16> */
.L_x_26962:
[----:B------:R-:W-:-:S04]  /*6f80*/  PLOP3.LUT P0, PT, PT, PT, PT, 0x8, 0x0 ;  /* 0x000000000000781c */ /* 0x000fc80003f0e170 */
[----:B------:R-:W-:Y:S01]  /*6f90*/  P2R R17, PR, RZ, 0x1 ;  /* 0x00000001ff117803 */ /* 0x000fe20000000000 */
[----:B------:R-:W-:Y:S08]  /*6fa0*/  BRA `(.L_x_26935) ;  /* 0x0000000000207947 */ /* 0x000ff00003800000 */
.L_x_26959:
[----:B------:R-:W2:Y:S02]  /*6fb0*/  LDG.E.64 R2, desc[UR36][R2.64] ;  /* 0x0000002402027981 */ /* 0x000ea4000c1e1b00 */
[----:B--2---:R-:W-:-:S04]  /*6fc0*/  ISETP.NE.U32.AND P0, PT, R2, RZ, PT ;  /* 0x000000ff0200720c */ /* 0x004fc80003f05070 */
[----:B------:R-:W-:-:S04]  /*6fd0*/  ISETP.NE.AND.EX P0, PT, R3, RZ, PT, P0 ;  /* 0x000000ff0300720c */ /* 0x000fc80003f05300 */
[----:B------:R-:W-:Y:S01]  /*6fe0*/  P2R R17, PR, RZ, 0x1 ;  /* 0x00000001ff117803 */ /* 0x000fe20000000000 */
[----:B------:R-:W-:Y:S08]  /*6ff0*/  BRA `(.L_x_26935) ;  /* 0x00000000000c7947 */ /* 0x000ff00003800000 */
.L_x_26958:
[----:B------:R-:W2:Y:S02]  /*7000*/  LDG.E R2, desc[UR36][R2.64] ;  /* 0x0000002402027981 */ /* 0x000ea4000c1e1900 */
[----:B--2---:R-:W-:-:S04]  /*7010*/  ISETP.NE.AND P0, PT, R2, RZ, PT ;  /* 0x000000ff0200720c */ /* 0x004fc80003f05270 */
[----:B------:R-:W-:-:S09]  /*7020*/  P2R R17, PR, RZ, 0x1 ;  /* 0x00000001ff117803 */ /* 0x000fd20000000000 */
.L_x_26935:
        /* <DEDUP_REMOVED lines=37> */
.L_x_26971:
[----:B------:R-:W-:-:S04]  /*7280*/  LOP3.LUT R2, R3, 0x80000000, RZ, 0xc0, !PT ;  /* 0x8000000003027812 */ /* 0x000fc800078ec0ff */
[----:B------:R-:W-:-:S04]  /*7290*/  SHF.R.U32.HI R3, RZ, 0x18, R2 ;  /* 0x00000018ff037819 */ /* 0x000fc80000011602 */
[----:B------:R-:W-:-:S04]  /*72a0*/  LOP3.LUT R0, R0, R3, RZ, 0xfc, !PT ;  /* 0x0000000300007212 */ /* 0x000fc800078efcff */
[----:B------:R-:W-:Y:S01]  /*72b0*/  PRMT R2, R0, 0x7610, R2 ;  /* 0x0000761000027816 */ /* 0x000fe20000000002 */
[----:B------:R-:W-:Y:S06]  /*72c0*/  BRA `(.L_x_26970) ;  /* 0x0000002000b07947 */ /* 0x000fec0003800000 */
.L_x_26968:
        /* <DEDUP_REMOVED lines=17> */
.L_x_26972:
[----:B------:R-:W-:-:S04]  /*73e0*/  LOP3.LUT R2, R3, 0x80000000, RZ, 0xc0, !PT ;  /* 0x8000000003027812 */ /* 0x000fc800078ec0ff */
[----:B------:R-:W-:-:S04]  /*73f0*/  SHF.R.U32.HI R3, RZ, 0x18, R2 ;  /* 0x00000018ff037819 */ /* 0x000fc80000011602 */
[----:B------:R-:W-:-:S04]  /*7400*/  LOP3.LUT R0, R0, R3, RZ, 0xfc, !PT ;  /* 0x0000000300007212 */ /* 0x000fc800078efcff */
[----:B------:R-:W-:Y:S01]  /*7410*/  PRMT R2, R0, 0x7610, R2 ;  /* 0x0000761000027816 */ /* 0x000fe20000000002 */
[----:B------:R-:W-:Y:S06]  /*7420*/  BRA `(.L_x_26970) ;  /* 0x0000002000587947 */ /* 0x000fec0003800000 */
.L_x_26967:
        /* <DEDUP_REMOVED lines=26> */
.L_x_26975:
[----:B------:R-:W-:-:S04]  /*75d0*/  LOP3.LUT R2, R3, 0x80000000, RZ, 0xc0, !PT ;  /* 0x8000000003027812 */ /* 0x000fc800078ec0ff */
[----:B------:R-:W-:-:S04]  /*75e0*/  SHF.R.U32.HI R3, RZ, 0x18, R2 ;  /* 0x00000018ff037819 */ /* 0x000fc80000011602 */
[----:B------:R-:W-:-:S04]  /*75f0*/  LOP3.LUT R0, R0, R3, RZ, 0xfc, !PT ;  /* 0x0000000300007212 */ /* 0x000fc800078efcff */
[----:B------:R-:W-:Y:S01]  /*7600*/  PRMT R2, R0, 0x7610, R2 ;  /* 0x0000761000027816 */ /* 0x000fe20000000002 */
[----:B------:R-:W-:Y:S06]  /*7610*/  BRA `(.L_x_26970) ;  /* 0x0000001c00dc7947 */ /* 0x000fec0003800000 */
.L_x_26974:
        /* <DEDUP_REMOVED lines=17> */
.L_x_26976:
[----:B------:R-:W-:-:S04]  /*7730*/  LOP3.LUT R2, R3, 0x80000000, RZ, 0xc0, !PT ;  /* 0x8000000003027812 */ /* 0x000fc800078ec0ff */
[----:B------:R-:W-:-:S04]  /*7740*/  SHF.R.U32.HI R3, RZ, 0x18, R2 ;  /* 0x00000018ff037819 */ /* 0x000fc80000011602 */
[----:B------:R-:W-:-:S04]  /*7750*/  LOP3.LUT R0, R0, R3, RZ, 0xfc, !PT ;  /* 0x0000000300007212 */ /* 0x000fc800078efcff */
[----:B------:R-:W-:Y:S01]  /*7760*/  PRMT R2, R0, 0x7610, R2 ;  /* 0x0000761000027816 */ /* 0x000fe20000000002 */
[----:B------:R-:W-:Y:S06]  /*7770*/  BRA `(.L_x_26970) ;  /* 0x0000001c00847947 */ /* 0x000fec0003800000 */
.L_x_26973:
        /* <DEDUP_REMOVED lines=17> */
.L_x_26977:
[----:B------:R-:W-:-:S04]  /*7890*/  LOP3.LUT R2, R3, 0x80000000, RZ, 0xc0, !PT ;  /* 0x8000000003027812 */ /* 0x000fc800078ec0ff */
[----:B------:R-:W-:-:S04]  /*78a0*/  SHF.R.U32.HI R3, RZ, 0x18, R2 ;  /* 0x00000018ff037819 */ /* 0x000fc80000011602 */
[----:B------:R-:W-:-:S04]  /*78b0*/  LOP3.LUT R0, R0, R3, RZ, 0xfc, !PT ;  /* 0x0000000300007212 */ /* 0x000fc800078efcff */
[----:B------:R-:W-:Y:S01]  /*78c0*/  PRMT R2, R0, 0x7610, R2 ;  /* 0x0000761000027816 */ /* 0x000fe20000000002 */
[----:B------:R-:W-:Y:S06]  /*78d0*/  BRA `(.L_x_26970) ;  /* 0x0000001c002c7947 */ /* 0x000fec0003800000 */
.L_x_26966:
        /* <DEDUP_REMOVED lines=24> */
.L_x_26980:
[----:B------:R-:W-:-:S04]  /*7a60*/  LOP3.LUT R2, R5, 0x80000000, RZ, 0xc0, !PT ;  /* 0x8000000005027812 */ /* 0x000fc800078ec0ff */
[----:B------:R-:W-:-:S04]  /*7a70*/  SHF.R.U32.HI R3, RZ, 0x18, R2 ;  /* 0x00000018ff037819 */ /* 0x000fc80000011602 */
[----:B------:R-:W-:-:S04]  /*7a80*/  LOP3.LUT R0, R0, R3, RZ, 0xfc, !PT ;  /* 0x0000000300007212 */ /* 0x000fc800078efcff */
[----:B------:R-:W-:Y:S01]  /*7a90*/  PRMT R2, R0, 0x7610, R2 ;  /* 0x0000761000027816 */ /* 0x000fe20000000002 */
[----:B------:R-:W-:Y:S06]  /*7aa0*/  BRA `(.L_x_26970) ;  /* 0x0000001800b87947 */ /* 0x000fec0003800000 */
.L_x_26979:
        /* <DEDUP_REMOVED lines=17> */
.L_x_26981:
[----:B------:R-:W-:-:S04]  /*7bc0*/  LOP3.LUT R2, R3, 0x80000000, RZ, 0xc0, !PT ;  /* 0x8000000003027812 */ /* 0x000fc800078ec0ff */
[----:B------:R-:W-:-:S04]  /*7bd0*/  SHF.R.U32.HI R3, RZ, 0x18, R2 ;  /* 0x00000018ff037819 */ /* 0x000fc80000011602 */
[----:B------:R-:W-:-:S04]  /*7be0*/  LOP3.LUT R0, R0, R3, RZ, 0xfc, !PT ;  /* 0x0000000300007212 */ /* 0x000fc800078efcff */
[----:B------:R-:W-:Y:S01]  /*7bf0*/  PRMT R2, R0, 0x7610, R2 ;  /* 0x0000761000027816 */ /* 0x000fe20000000002 */
[----:B------:R-:W-:Y:S06]  /*7c00*/  BRA `(.L_x_26970) ;  /* 0x0000001800607947 */ /* 0x000fec0003800000 */
.L_x_26978:
        /* <DEDUP_REMOVED lines=25> */
.L_x_26984:
[----:B------:R-:W-:-:S04]  /*7da0*/  LOP3.LUT R2, R5, 0x80000000, RZ, 0xc0, !PT ;  /* 0x8000000005027812 */ /* 0x000fc800078ec0ff */
[----:B------:R-:W-:-:S04]  /*7db0*/  SHF.R.U32.HI R3, RZ, 0x18, R2 ;  /* 0x00000018ff037819 */ /* 0x000fc80000011602 */
[----:B------:R-:W-:-:S04]  /*7dc0*/  LOP3.LUT R0, R0, R3, RZ, 0xfc, !PT ;  /* 0x0000000300007212 */ /* 0x000fc800078efcff */
[----:B------:R-:W-:Y:S01]  /*7dd0*/  PRMT R2, R0, 0x7610, R2 ;  /* 0x0000761000027816 */ /* 0x000fe20000000002 */
[----:B------:R-:W-:Y:S06]  /*7de0*/  BRA `(.L_x_26970) ;  /* 0x0000001400e87947 */ /* 0x000fec0003800000 */
.L_x_26983:
        /* <DEDUP_REMOVED lines=17> */
.L_x_26985:
[----:B------:R-:W-:-:S04]  /*7f00*/  LOP3.LUT R2, R7, 0x80000000, RZ, 0xc0, !PT ;  /* 0x8000000007027812 */ /* 0x000fc800078ec0ff */
[----:B------:R-:W-:-:S04]  /*7f10*/  SHF.R.U32.HI R3, RZ, 0x18, R2 ;  /* 0x00000018ff037819 */ /* 0x000fc80000011602 */
[----:B------:R-:W-:-:S04]  /*7f20*/  LOP3.LUT R0, R0, R3, RZ, 0xfc, !PT ;  /* 0x0000000300007212 */ /* 0x000fc800078efcff */
[----:B------:R-:W-:Y:S01]  /*7f30*/  PRMT R2, R0, 0x7610, R2 ;  /* 0x0000761000027816 */ /* 0x000fe20000000002 */
[----:B------:R-:W-:Y:S06]  /*7f40*/  BRA `(.L_x_26970) ;  /* 0x0000001400907947 */ /* 0x000fec0003800000 */
.L_x_26982:
        /* <DEDUP_REMOVED lines=21> */
.L_x_26986:
[----:B------:R-:W-:-:S04]  /*80a0*/  LOP3.LUT R0, R0, 0x80000000, RZ, 0xc0, !PT ;  /* 0x8000000000007812 */ /* 0x000fc800078ec0ff */
[----:B------:R-:W-:-:S04]  /*80b0*/  SHF.R.U32.HI R0, RZ, 0x18, R0 ;  /* 0x00000018ff007819 */ /* 0x000fc80000011600 */
[----:B------:R-:W-:-:S04]  /*80c0*/  LOP3.LUT R0, R3, R0, RZ, 0xfc, !PT ;  /* 0x0000000003007212 */ /* 0x000fc800078efcff */
[----:B------:R-:W-:Y:S01]  /*80d0*/  PRMT R2, R0, 0x7610, R2 ;  /* 0x0000761000027816 */ /* 0x000fe20000000002 */
[----:B------:R-:W-:Y:S06]  /*80e0*/  BRA `(.L_x_26970) ;  /* 0x0000001400287947 */ /* 0x000fec0003800000 */
.L_x_26965:
        /* <DEDUP_REMOVED lines=27> */
.L_x_26990:
[----:B------:R-:W-:Y:S01]  /*82a0*/  PRMT R2, R0, 0x7610, R2 ;  /* 0x0000761000027816 */ /* 0x000fe20000000002 */
[----:B------:R-:W-:Y:S06]  /*82b0*/  BRA `(.L_x_26970) ;  /* 0x0000001000b47947 */ /* 0x000fec0003800000 */
.L_x_26989:
        /* <DEDUP_REMOVED lines=21> */
.L_x_26991:
[----:B------:R-:W-:-:S04]  /*8410*/  LOP3.LUT R2, R7, 0x80000000, RZ, 0xc0, !PT ;  /* 0x8000000007027812 */ /* 0x000fc800078ec0ff */
[----:B------:R-:W-:-:S04]  /*8420*/  SHF.R.U32.HI R3, RZ, 0x18, R2 ;  /* 0x00000018ff037819 */ /* 0x000fc80000011602 */
[----:B------:R-:W-:-:S04]  /*8430*/  LOP3.LUT R0, R0, R3, RZ, 0xfc, !PT ;  /* 0x0000000300007212 */ /* 0x000fc800078efcff */
[----:B------:R-:W-:Y:S01]  /*8440*/  PRMT R2, R0, 0x7610, R2 ;  /* 0x0000761000027816 */ /* 0x000fe20000000002 */
[----:B------:R-:W-:Y:S06]  /*8450*/  BRA `(.L_x_26970) ;  /* 0x00000010004c7947 */ /* 0x000fec0003800000 */
.L_x_26988:
        /* <DEDUP_REMOVED lines=42> */
.L_x_26994:
[----:B------:R-:W-:-:S04]  /*8700*/  LOP3.LUT R0, R5, 0x80000000, R0, 0xc8, !PT ;  /* 0x8000000005007812 */ /* 0x000fc800078ec800 */
[----:B------:R-:W-:-:S04]  /*8710*/  SHF.R.U32.HI R0, RZ, 0x18, R0 ;  /* 0x00000018ff007819 */ /* 0x000fc80000011600 */
[----:B------:R-:W-:-:S04]  /*8720*/  LOP3.LUT R0, R3, R0, RZ, 0xfc, !PT ;  /* 0x0000000003007212 */ /* 0x000fc800078efcff */
[----:B------:R-:W-:Y:S01]  /*8730*/  PRMT R2, R0, 0x7610, R2 ;  /* 0x0000761000027816 */ /* 0x000fe20000000002 */
[----:B------:R-:W-:Y:S06]  /*8740*/  BRA `(.L_x_26970) ;  /* 0x0000000c00907947 */ /* 0x000fec0003800000 */
.L_x_26993:
        /* <DEDUP_REMOVED lines=25> */
.L_x_26995:
[----:B------:R-:W-:-:S05]  /*88e0*/  IMAD.SHL.U32 R2, R4, 0x1000000, RZ ;  /* 0x0100000004027824 */ /* 0x000fca00078e00ff */
[----:B------:R-:W-:-:S04]  /*88f0*/  LOP3.LUT R2, R2, 0x80000000, R3, 0xc8, !PT ;  /* 0x8000000002027812 */ /* 0x000fc800078ec803 */
[----:B------:R-:W-:-:S04]  /*8900*/  SHF.R.U32.HI R3, RZ, 0x18, R2 ;  /* 0x00000018ff037819 */ /* 0x000fc80000011602 */
[----:B------:R-:W-:-:S04]  /*8910*/  LOP3.LUT R0, R0, R3, RZ, 0xfc, !PT ;  /* 0x0000000300007212 */ /* 0x000fc800078efcff */
[----:B------:R-:W-:Y:S01]  /*8920*/  PRMT R2, R0, 0x7610, R2 ;  /* 0x0000761000027816 */ /* 0x000fe20000000002 */
[----:B------:R-:W-:Y:S06]  /*8930*/  BRA `(.L_x_26970) ;  /* 0x0000000c00147947 */ /* 0x000fec0003800000 */
.L_x_26992:
        /* <DEDUP_REMOVED lines=17> */
.L_x_26996:
[----:B------:R-:W-:-:S04]  /*8a50*/  LOP3.LUT R2, R3, 0x80000000, RZ, 0xc0, !PT ;  /* 0x8000000003027812 */ /* 0x000fc800078ec0ff */
[----:B------:R-:W-:-:S04]  /*8a60*/  SHF.R.U32.HI R3, RZ, 0x18, R2 ;  /* 0x00000018ff037819 */ /* 0x000fc80000011602 */
[----:B------:R-:W-:-:S04]  /*8a70*/  LOP3.LUT R0, R0, R3, RZ, 0xfc, !PT ;  /* 0x0000000300007212 */ /* 0x000fc800078efcff */
[----:B------:R-:W-:Y:S01]  /*8a80*/  PRMT R2, R0, 0x7610, R2 ;  /* 0x0000761000027816 */ /* 0x000fe20000000002 */
[----:B------:R-:W-:Y:S06]  /*8a90*/  BRA `(.L_x_26970) ;  /* 0x0000000800bc7947 */ /* 0x000fec0003800000 */
.L_x_26987:
        /* <DEDUP_REMOVED lines=28> */
.L_x_27000:
[----:B------:R-:W-:-:S04]  /*8c60*/  LOP3.LUT R2, R3, 0x80000000, RZ, 0xc0, !PT ;  /* 0x8000000003027812 */ /* 0x000fc800078ec0ff */
[----:B------:R-:W-:-:S04]  /*8c70*/  SHF.R.U32.HI R3, RZ, 0x18, R2 ;  /* 0x00000018ff037819 */ /* 0x000fc80000011602 */
[----:B------:R-:W-:-:S04]  /*8c80*/  LOP3.LUT R0, R0, R3, RZ, 0xfc, !PT ;  /* 0x0000000300007212 */ /* 0x000fc800078efcff */
[----:B------:R-:W-:Y:S01]  /*8c90*/  PRMT R2, R0, 0x7610, R2 ;  /* 0x0000761000027816 */ /* 0x000fe20000000002 */
[----:B------:R-:W-:Y:S06]  /*8ca0*/  BRA `(.L_x_26970) ;  /* 0x0000000800387947 */ /* 0x000fec0003800000 */
.L_x_26999:
        /* <DEDUP_REMOVED lines=21> */
.L_x_27004:
[----:B------:R-:W-:Y:S05]  /*8e00*/  BSYNC B2 ;  /* 0x0000000000027941 */ /* 0x000fea0003800000 */
.L_x_27003:
[----:B------:R-:W-:Y:S01]  /*8e10*/  LEA R3, R0, 0x3b800000, 0x17 ;  /* 0x3b80000000037811 */ /* 0x000fe200078eb8ff */
[----:B------:R-:W-:-:S05]  /*8e20*/  IMAD.SHL.U32 R0, R2, 0x100000, RZ ;  /* 0x0010000002007824 */ /* 0x000fca00078e00ff */
[----:B------:R-:W-:-:S07]  /*8e30*/  LOP3.LUT R0, R3, R0, R4, 0xfe, !PT ;  /* 0x0000000003007212 */ /* 0x000fce00078efe04 */
.L_x_27002:
[----:B------:R-:W-:Y:S05]  /*8e40*/  BSYNC B1 ;  /* 0x0000000000017941 */ /* 0x000fea0003800000 */
.L_x_27001:
        /* <DEDUP_REMOVED lines=15> */
.L_x_27005:
[----:B------:R-:W-:-:S04]  /*8f40*/  LOP3.LUT R0, R0, 0x80000000, RZ, 0xc0, !PT ;  /* 0x8000000000007812 */ /* 0x000fc800078ec0ff */
[----:B------:R-:W-:-:S04]  /*8f50*/  SHF.R.U32.HI R0, RZ, 0x18, R0 ;  /* 0x00000018ff007819 */ /* 0x000fc80000011600 */
[----:B------:R-:W-:-:S04]  /*8f60*/  LOP3.LUT R0, R3, R0, RZ, 0xfc, !PT ;  /* 0x0000000003007212 */ /* 0x000fc800078efcff */
[----:B------:R-:W-:Y:S01]  /*8f70*/  PRMT R2, R0, 0x7610, R2 ;  /* 0x0000761000027816 */ /* 0x000fe20000000002 */
[----:B------:R-:W-:Y:S06]  /*8f80*/  BRA `(.L_x_26970) ;  /* 0x0000000400807947 */ /* 0x000fec0003800000 */
.L_x_26998:
[----:B------:R0:W5:Y:S01]  /*8f90*/  LDG.E.U8 R2, desc[UR36][R4.64] ;  /* 0x0000002404027981 */ /* 0x000162000c1e1100 */
[----:B------:R-:W-:Y:S05]  /*8fa0*/  BRA `(.L_x_26970) ;  /* 0x0000000400787947 */ /* 0x000fea0003800000 */
.L_x_26997:
        /* <DEDUP_REMOVED lines=17> */
.L_x_27009:
[----:B------:R-:W-:Y:S05]  /*90c0*/  BSYNC B1 ;  /* 0x0000000000017941 */ /* 0x000fea0003800000 */
.L_x_27008:
        /* <DEDUP_REMOVED lines=14> */
.L_x_26969:
[----:B------:R-:W-:Y:S05]  /*91b0*/  BSYNC B0 ;  /* 0x0000000000007941 */ /* 0x000fea0003800000 */
.L_x_26964:
        /* <DEDUP_REMOVED lines=16> */
.L_x_27010:
[----:B------:R-:W-:Y:S01]  /*92c0*/  PRMT R2, RZ, 0x7610, R2 ;  /* 0x00007610ff027816 */ /* 0x000fe20000000002 */
[----:B------:R-:W-:Y:S06]  /*92d0*/  BRA `(.L_x_26970) ;  /* 0x0000000000ac7947 */ /* 0x000fec0003800000 */
.L_x_27007:
        /* <DEDUP_REMOVED lines=17> */
.L_x_27011:
[----:B------:R-:W-:-:S04]  /*93f0*/  LOP3.LUT R2, R3, 0x80000000, RZ, 0xc0, !PT ;  /* 0x8000000003027812 */ /* 0x000fc800078ec0ff */
[----:B------:R-:W-:-:S04]  /*9400*/  SHF.R.U32.HI R3, RZ, 0x18, R2 ;  /* 0x00000018ff037819 */ /* 0x000fc80000011602 */
[----:B------:R-:W-:-:S04]  /*9410*/  LOP3.LUT R0, R0, R3, RZ, 0xfc, !PT ;  /* 0x0000000300007212 */ /* 0x000fc800078efcff */
[----:B------:R-:W-:Y:S01]  /*9420*/  PRMT R2, R0, 0x7610, R2 ;  /* 0x0000761000027816 */ /* 0x000fe20000000002 */
[----:B------:R-:W-:Y:S06]  /*9430*/  BRA `(.L_x_26970) ;  /* 0x0000000000547947 */ /* 0x000fec0003800000 */
.L_x_27006:
        /* <DEDUP_REMOVED lines=17> */
.L_x_27012:
[----:B------:R-:W-:-:S04]  /*9550*/  LOP3.LUT R2, R3, 0x80000000, RZ, 0xc0, !PT ;  /* 0x8000000003027812 */ /* 0x000fc800078ec0ff */
[----:B------:R-:W-:-:S04]  /*9560*/  SHF.R.U32.HI R3, RZ, 0x18, R2 ;  /* 0x00000018ff037819 */ /* 0x000fc80000011602 */
[----:B------:R-:W-:-:S04]  /*9570*/  LOP3.LUT R0, R0, R3, RZ, 0xfc, !PT ;  /* 0x0000000300007212 */ /* 0x000fc800078efcff */
[----:B------:R-:W-:-:S07]  /*9580*/  PRMT R2, R0, 0x7610, R2 ;  /* 0x0000761000027816 */ /* 0x000fce0000000002 */
.L_x_26970:
[----:B------:R-:W-:Y:S05]  /*9590*/  BSYNC B6 ;  /* 0x0000000000067941 */ /* 0x000fea0003800000 */
.L_x_26963:
        /* <DEDUP_REMOVED lines=37> */
.L_x_27021:
[----:B------:R-:W-:-:S04]  /*97f0*/  LOP3.LUT R3, R3, 0x80000000, RZ, 0xc0, !PT ;  /* 0x8000000003037812 */ /* 0x000fc800078ec0ff */
[----:B------:R-:W-:-:S04]  /*9800*/  SHF.R.U32.HI R3, RZ, 0x18, R3 ;  /* 0x00000018ff037819 */ /* 0x000fc80000011603 */
[----:B------:R-:W-:-:S04]  /*9810*/  LOP3.LUT R0, R0, R3, RZ, 0xfc, !PT ;  /* 0x0000000300007212 */ /* 0x000fc800078efcff */
[----:B------:R-:W-:Y:S01]  /*9820*/  PRMT R16, R0, 0x7610, R16 ;  /* 0x0000761000107816 */ /* 0x000fe20000000010 */
[----:B------:R-:W-:Y:S06]  /*9830*/  BRA `(.L_x_27020) ;  /* 0x0000002000b07947 */ /* 0x000fec0003800000 */
.L_x_27018:
        /* <DEDUP_REMOVED lines=17> */
.L_x_27022:
[----:B------:R-:W-:-:S04]  /*9950*/  LOP3.LUT R3, R3, 0x80000000, RZ, 0xc0, !PT ;  /* 0x8000000003037812 */ /* 0x000fc800078ec0ff */
[----:B------:R-:W-:-:S04]  /*9960*/  SHF.R.U32.HI R3, RZ, 0x18, R3 ;  /* 0x00000018ff037819 */ /* 0x000fc80000011603 */
[----:B------:R-:W-:-:S04]  /*9970*/  LOP3.LUT R0, R0, R3, RZ, 0xfc, !PT ;  /* 0x0000000300007212 */ /* 0x000fc800078efcff */
[----:B------:R-:W-:Y:S01]  /*9980*/  PRMT R16, R0, 0x7610, R16 ;  /* 0x0000761000107816 */ /* 0x000fe20000000010 */
[----:B------:R-:W-:Y:S06]  /*9990*/  BRA `(.L_x_27020) ;  /* 0x0000002000587947 */ /* 0x000fec0003800000 */
.L_x_27017:
        /* <DEDUP_REMOVED lines=26> */
.L_x_27025:
[----:B------:R-:W-:-:S04]  /*9b40*/  LOP3.LUT R3, R3, 0x80000000, RZ, 0xc0, !PT ;  /* 0x8000000003037812 */ /* 0x000fc800078ec0ff */
[----:B------:R-:W-:-:S04]  /*9b50*/  SHF.R.U32.HI R3, RZ, 0x18, R3 ;  /* 0x00000018ff037819 */ /* 0x000fc80000011603 */
[----:B------:R-:W-:-:S04]  /*9b60*/  LOP3.LUT R0, R0, R3, RZ, 0xfc, !PT ;  /* 0x0000000300007212 */ /* 0x000fc800078efcff */
[----:B------:R-:W-:Y:S01]  /*9b70*/  PRMT R16, R0, 0x7610, R16 ;  /* 0x0000761000107816 */ /* 0x000fe20000000010 */
[----:B------:R-:W-:Y:S06]  /*9b80*/  BRA `(.L_x_27020) ;  /* 0x0000001c00dc7947 */ /* 0x000fec0003800000 */
.L_x_27024:
        /* <DEDUP_REMOVED lines=17> */
.L_x_27026:
[----:B------:R-:W-:-:S04]  /*9ca0*/  LOP3.LUT R3, R3, 0x80000000, RZ, 0xc0, !PT ;  /* 0x8000000003037812 */ /* 0x000fc800078ec0ff */
[----:B------:R-:W-:-:S04]  /*9cb0*/  SHF.R.U32.HI R3, RZ, 0x18, R3 ;  /* 0x00000018ff037819 */ /* 0x000fc80000011603 */
[----:B------:R-:W-:-:S04]  /*9cc0*/  LOP3.LUT R0, R0, R3, RZ, 0xfc, !PT ;  /* 0x0000000300007212 */ /* 0x000fc800078efcff */
[----:B------:R-:W-:Y:S01]  /*9cd0*/  PRMT R16, R0, 0x7610, R16 ;  /* 0x0000761000107816 */ /* 0x000fe20000000010 */
[----:B------:R-:W-:Y:S06]  /*9ce0*/  BRA `(.L_x_27020) ;  /* 0x0000001c00847947 */ /* 0x000fec0003800000 */
.L_x_27023:
        /* <DEDUP_REMOVED lines=17> */
.L_x_27027:
[----:B------:R-:W-:-:S04]  /*9e00*/  LOP3.LUT R3, R3, 0x80000000, RZ, 0xc0, !PT ;  /* 0x8000000003037812 */ /* 0x000fc800078ec0ff */
[----:B------:R-:W-:-:S04]  /*9e10*/  SHF.R.U32.HI R3, RZ, 0x18, R3 ;  /* 0x00000018ff037819 */ /* 0x000fc80000011603 */
[----:B------:R-:W-:-:S04]  /*9e20*/  LOP3.LUT R0, R0, R3, RZ, 0xfc, !PT ;  /* 0x0000000300007212 */ /* 0x000fc800078efcff */
[----:B------:R-:W-:Y:S01]  /*9e30*/  PRMT R16, R0, 0x7610, R16 ;  /* 0x0000761000107816 */ /* 0x000fe20000000010 */
[----:B------:R-:W-:Y:S06]  /*9e40*/  BRA `(.L_x_27020) ;  /* 0x0000001c002c7947 */ /* 0x000fec0003800000 */
.L_x_27016:
        /* <DEDUP_REMOVED lines=24> */
.L_x_27030:
[----:B------:R-:W-:-:S04]  /*9fd0*/  LOP3.LUT R3, R5, 0x80000000, RZ, 0xc0, !PT ;  /* 0x8000000005037812 */ /* 0x000fc800078ec0ff */
[----:B------:R-:W-:-:S04]  /*9fe0*/  SHF.R.U32.HI R3, RZ, 0x18, R3 ;  /* 0x00000018ff037819 */ /* 0x000fc80000011603 */
[----:B------:R-:W-:-:S04]  /*9ff0*/  LOP3.LUT R0, R0, R3, RZ, 0xfc, !PT ;  /* 0x0000000300007212 */ /* 0x000fc800078efcff */
[----:B------:R-:W-:Y:S01]  /*a000*/  PRMT R16, R0, 0x7610, R16 ;  /* 0x0000761000107816 */ /* 0x000fe20000000010 */
[----:B------:R-:W-:Y:S06]  /*a010*/  BRA `(.L_x_27020) ;  /* 0x0000001800b87947 */ /* 0x000fec0003800000 */
.L_x_27029:
        /* <DEDUP_REMOVED lines=17> */
.L_x_27031:
[----:B------:R-:W-:-:S04]  /*a130*/  LOP3.LUT R3, R3, 0x80000000, RZ, 0xc0, !PT ;  /* 0x8000000003037812 */ /* 0x000fc800078ec0ff */
[----:B------:R-:W-:-:S04]  /*a140*/  SHF.R.U32.HI R3, RZ, 0x18, R3 ;  /* 0x00000018ff037819 */ /* 0x000fc80000011603 */
[----:B------:R-:W-:-:S04]  /*a150*/  LOP3.LUT R0, R0, R3, RZ, 0xfc, !PT ;  /* 0x0000000300007212 */ /* 0x000fc800078efcff */
[----:B------:R-:W-:Y:S01]  /*a160*/  PRMT R16, R0, 0x7610, R16 ;  /* 0x0000761000107816 */ /* 0x000fe20000000010 */
[----:B------:R-:W-:Y:S06]  /*a170*/  BRA `(.L_x_27020) ;  /* 0x0000001800607947 */ /* 0x000fec0003800000 */
.L_x_27028:
        /* <DEDUP_REMOVED lines=25> */
.L_x_27034:
[----:B------:R-:W-:-:S04]  /*a310*/  LOP3.LUT R3, R5, 0x80000000, RZ, 0xc0, !PT ;  /* 0x8000000005037812 */ /* 0x000fc800078ec0ff */
[----:B------:R-:W-:-:S04]  /*a320*/  SHF.R.U32.HI R3, RZ, 0x18, R3 ;  /* 0x00000018ff037819 */ /* 0x000fc80000011603 */
[----:B------:R-:W-:-:S04]  /*a330*/  LOP3.LUT R0, R0, R3, RZ, 0xfc, !PT ;  /* 0x0000000300007212 */ /* 0x000fc800078efcff */
[----:B------:R-:W-:Y:S01]  /*a340*/  PRMT R16, R0, 0x7610, R16 ;  /* 0x0000761000107816 */ /* 0x000fe20000000010 */
[----:B------:R-:W-:Y:S06]  /*a350*/  BRA `(.L_x_27020) ;  /* 0x0000001400e87947 */ /* 0x000fec0003800000 */
.L_x_27033:
        /* <DEDUP_REMOVED lines=17> */
.L_x_27035:
[----:B------:R-:W-:-:S04]  /*a470*/  LOP3.LUT R3, R7, 0x80000000, RZ, 0xc0, !PT ;  /* 0x8000000007037812 */ /* 0x000fc800078ec0ff */
[----:B------:R-:W-:-:S04]  /*a480*/  SHF.R.U32.HI R3, RZ, 0x18, R3 ;  /* 0x00000018ff037819 */ /* 0x000fc80000011603 */
[----:B------:R-:W-:-:S04]  /*a490*/  LOP3.LUT R0, R0, R3, RZ, 0xfc, !PT ;  /* 0x0000000300007212 */ /* 0x000fc800078efcff */
[----:B------:R-:W-:Y:S01]  /*a4a0*/  PRMT R16, R0, 0x7610, R16 ;  /* 0x0000761000107816 */ /* 0x000fe20000000010 */
[----:B------:R-:W-:Y:S06]  /*a4b0*/  BRA `(.L_x_27020) ;  /* 0x0000001400907947 */ /* 0x000fec0003800000 */
.L_x_27032:
        /* <DEDUP_REMOVED lines=21> */
.L_x_27036:
[----:B------:R-:W-:-:S04]  /*a610*/  LOP3.LUT R0, R0, 0x80000000, RZ, 0xc0, !PT ;  /* 0x8000000000007812 */ /* 0x000fc800078ec0ff */
[----:B------:R-:W-:-:S04]  /*a620*/  SHF.R.U32.HI R0, RZ, 0x18, R0 ;  /* 0x00000018ff007819 */ /* 0x000fc80000011600 */
[----:B------:R-:W-:-:S04]  /*a630*/  LOP3.LUT R0, R3, R0, RZ, 0xfc, !PT ;  /* 0x0000000003007212 */ /* 0x000fc800078efcff */
[----:B------:R-:W-:Y:S01]  /*a640*/  PRMT R16, R0, 0x7610, R16 ;  /* 0x0000761000107816 */ /* 0x000fe20000000010 */
[----:B------:R-:W-:Y:S06]  /*a650*/  BRA `(.L_x_27020) ;  /* 0x0000001400287947 */ /* 0x000fec0003800000 */
.L_x_27015:
        /* <DEDUP_REMOVED lines=27> */
.L_x_27040:
[----:B------:R-:W-:Y:S01]  /*a810*/  PRMT R16, R0, 0x7610, R16 ;  /* 0x0000761000107816 */ /* 0x000fe20000000010 */
[----:B------:R-:W-:Y:S06]  /*a820*/  BRA `(.L_x_27020) ;  /* 0x0000001000b47947 */ /* 0x000fec0003800000 */
.L_x_27039:
        /* <DEDUP_REMOVED lines=21> */
.L_x_27041:
[----:B------:R-:W-:-:S04]  /*a980*/  LOP3.LUT R3, R7, 0x80000000, RZ, 0xc0, !PT ;  /* 0x8000000007037812 */ /* 0x000fc800078ec0ff */
[----:B------:R-:W-:-:S04]  /*a990*/  SHF.R.U32.HI R3, RZ, 0x18, R3 ;  /* 0x00000018ff037819 */ /* 0x000fc80000011603 */
[----:B------:R-:W-:-:S04]  /*a9a0*/  LOP3.LUT R0, R0, R3, RZ, 0xfc, !PT ;  /* 0x0000000300007212 */ /* 0x000fc800078efcff */
[----:B------:R-:W-:Y:S01]  /*a9b0*/  PRMT R16, R0, 0x7610, R16 ;  /* 0x0000761000107816 */ /* 0x000fe20000000010 */
[----:B------:R-:W-:Y:S06]  /*a9c0*/  BRA `(.L_x_27020) ;  /* 0x00000010004c7947 */ /* 0x000fec0003800000 */
.L_x_27038:
        /* <DEDUP_REMOVED lines=42> */
.L_x_27044:
[----:B------:R-:W-:-:S04]  /*ac70*/  LOP3.LUT R0, R4, 0x80000000, R0, 0xc8, !PT ;  /* 0x8000000004007812 */ /* 0x000fc800078ec800 */
[----:B------:R-:W-:-:S04]  /*ac80*/  SHF.R.U32.HI R0, RZ, 0x18, R0 ;  /* 0x00000018ff007819 */ /* 0x000fc80000011600 */
[----:B------:R-:W-:-:S04]  /*ac90*/  LOP3.LUT R0, R3, R0, RZ, 0xfc, !PT ;  /* 0x0000000003007212 */ /* 0x000fc800078efcff */
[----:B------:R-:W-:Y:S01]  /*aca0*/  PRMT R16, R0, 0x7610, R16 ;  /* 0x0000761000107816 */ /* 0x000fe20000000010 */
[----:B------:R-:W-:Y:S06]  /*acb0*/  BRA `(.L_x_27020) ;  /* 0x0000000c00907947 */ /* 0x000fec0003800000 */
.L_x_27043:
        /* <DEDUP_REMOVED lines=25> */
.L_x_27045:
[----:B------:R-:W-:-:S05]  /*ae50*/  IMAD.SHL.U32 R4, R4, 0x1000000, RZ ;  /* 0x0100000004047824 */ /* 0x000fca00078e00ff */
[----:B------:R-:W-:-:S04]  /*ae60*/  LOP3.LUT R4, R4, 0x80000000, R3, 0xc8, !PT ;  /* 0x8000000004047812 */ /* 0x000fc800078ec803 */
[----:B------:R-:W-:-:S04]  /*ae70*/  SHF.R.U32.HI R3, RZ, 0x18, R4 ;  /* 0x00000018ff037819 */ /* 0x000fc80000011604 */
[----:B------:R-:W-:-:S04]  /*ae80*/  LOP3.LUT R0, R0, R3, RZ, 0xfc, !PT ;  /* 0x0000000300007212 */ /* 0x000fc800078efcff */
[----:B------:R-:W-:Y:S01]  /*ae90*/  PRMT R16, R0, 0x7610, R16 ;  /* 0x0000761000107816 */ /* 0x000fe20000000010 */
[----:B------:R-:W-:Y:S06]  /*aea0*/  BRA `(.L_x_27020) ;  /* 0x0000000c00147947 */ /* 0x000fec0003800000 */
.L_x_27042:
        /* <DEDUP_REMOVED lines=17> */
.L_x_27046:
[----:B------:R-:W-:-:S04]  /*afc0*/  LOP3.LUT R3, R3, 0x80000000, RZ, 0xc0, !PT ;  /* 0x8000000003037812 */ /* 0x000fc800078ec0ff */
[----:B------:R-:W-:-:S04]  /*afd0*/  SHF.R.U32.HI R3, RZ, 0x18, R3 ;  /* 0x00000018ff037819 */ /* 0x000fc80000011603 */
[----:B------:R-:W-:-:S04]  /*afe0*/  LOP3.LUT R0, R0, R3, RZ, 0xfc, !PT ;  /* 0x0000000300007212 */ /* 0x000fc800078efcff */
[----:B------:R-:W-:Y:S01]  /*aff0*/  PRMT R16, R0, 0x7610, R16 ;  /* 0x0000761000107816 */ /* 0x000fe20000000010 */
[----:B------:R-:W-:Y:S06]  /*b000*/  BRA `(.L_x_27020) ;  /* 0x0000000800bc7947 */ /* 0x000fec0003800000 */
.L_x_27037:
        /* <DEDUP_REMOVED lines=28> */
.L_x_27050:
[----:B------:R-:W-:-:S04]  /*b1d0*/  LOP3.LUT R3, R3, 0x80000000, RZ, 0xc0, !PT ;  /* 0x8000000003037812 */ /* 0x000fc800078ec0ff */
[----:B------:R-:W-:-:S04]  /*b1e0*/  SHF.R.U32.HI R3, RZ, 0x18, R3 ;  /* 0x00000018ff037819 */ /* 0x000fc80000011603 */
[----:B------:R-:W-:-:S04]  /*b1f0*/  LOP3.LUT R0, R0, R3, RZ, 0xfc, !PT ;  /* 0x0000000300007212 */ /* 0x000fc800078efcff */
[----:B------:R-:W-:Y:S01]  /*b200*/  PRMT R16, R0, 0x7610, R16 ;  /* 0x0000761000107816 */ /* 0x000fe20000000010 */
[----:B------:R-:W-:Y:S06]  /*b210*/  BRA `(.L_x_27020) ;  /* 0x0000000800387947 */ /* 0x000fec0003800000 */
.L_x_27049:
        /* <DEDUP_REMOVED lines=21> */
.L_x_27054:
[----:B------:R-:W-:Y:S05]  /*b370*/  BSYNC B2 ;  /* 0x0000000000027941 */ /* 0x000fea0003800000 */
.L_x_27053:
[----:B------:R-:W-:Y:S01]  /*b380*/  LEA R5, R0, 0x3b800000, 0x17 ;  /* 0x3b80000000057811 */ /* 0x000fe200078eb8ff */
[----:B------:R-:W-:-:S05]  /*b390*/  IMAD.SHL.U32 R0, R3, 0x100000, RZ ;  /* 0x0010000003007824 */ /* 0x000fca00078e00ff */
[----:B------:R-:W-:-:S07]  /*b3a0*/  LOP3.LUT R0, R5, R0, R6, 0xfe, !PT ;  /* 0x0000000005007212 */ /* 0x000fce00078efe06 */
.L_x_27052:
[----:B------:R-:W-:Y:S05]  /*b3b0*/  BSYNC B1 ;  /* 0x0000000000017941 */ /* 0x000fea0003800000 */
.L_x_27051:
        /* <DEDUP_REMOVED lines=15> */
.L_x_27055:
[----:B------:R-:W-:-:S04]  /*b4b0*/  LOP3.LUT R0, R0, 0x80000000, RZ, 0xc0, !PT ;  /* 0x8000000000007812 */ /* 0x000fc800078ec0ff */
[----:B------:R-:W-:-:S04]  /*b4c0*/  SHF.R.U32.HI R0, RZ, 0x18, R0 ;  /* 0x00000018ff007819 */ /* 0x000fc80000011600 */
[----:B------:R-:W-:-:S04]  /*b4d0*/  LOP3.LUT R0, R3, R0, RZ, 0xfc, !PT ;  /* 0x0000000003007212 */ /* 0x000fc800078efcff */
[----:B------:R-:W-:Y:S01]  /*b4e0*/  PRMT R16, R0, 0x7610, R16 ;  /* 0x0000761000107816 */ /* 0x000fe20000000010 */
[----:B------:R-:W-:Y:S06]  /*b4f0*/  BRA `(.L_x_27020) ;  /* 0x0000000400807947 */ /* 0x000fec0003800000 */
.L_x_27048:
[----:B------:R0:W5:Y:S01]  /*b500*/  LDG.E.U8 R16, desc[UR36][R4.64] ;  /* 0x0000002404107981 */ /* 0x000162000c1e1100 */
[----:B------:R-:W-:Y:S05]  /*b510*/  BRA `(.L_x_27020) ;  /* 0x0000000400787947 */ /* 0x000fea0003800000 */
.L_x_27047:
        /* <DEDUP_REMOVED lines=17> */
.L_x_27059:
[----:B------:R-:W-:Y:S05]  /*b630*/  BSYNC B1 ;  /* 0x0000000000017941 */ /* 0x000fea0003800000 */
.L_x_27058:
        /* <DEDUP_REMOVED lines=14> */
.L_x_27019:
[----:B------:R-:W-:Y:S05]  /*b720*/  BSYNC B0 ;  /* 0x0000000000007941 */ /* 0x000fea0003800000 */
.L_x_27014:
        /* <DEDUP_REMOVED lines=16> */
.L_x_27060:
[----:B------:R-:W-:Y:S01]  /*b830*/  PRMT R16, RZ, 0x7610, R16 ;  /* 0x00007610ff107816 */ /* 0x000fe20000000010 */
[----:B------:R-:W-:Y:S06]  /*b840*/  BRA `(.L_x_27020) ;  /* 0x0000000000ac7947 */ /* 0x000fec0003800000 */
.L_x_27057:
        /* <DEDUP_REMOVED lines=17> */
.L_x_27061:
[----:B------:R-:W-:-:S04]  /*b960*/  LOP3.LUT R3, R3, 0x80000000, RZ, 0xc0, !PT ;  /* 0x8000000003037812 */ /* 0x000fc800078ec0ff */
[----:B------:R-:W-:-:S04]  /*b970*/  SHF.R.U32.HI R3, RZ, 0x18, R3 ;  /* 0x00000018ff037819 */ /* 0x000fc80000011603 */
[----:B------:R-:W-:-:S04]  /*b980*/  LOP3.LUT R0, R0, R3, RZ, 0xfc, !PT ;  /* 0x0000000300007212 */ /* 0x000fc800078efcff */
[----:B------:R-:W-:Y:S01]  /*b990*/  PRMT R16, R0, 0x7610, R16 ;  /* 0x0000761000107816 */ /* 0x000fe20000000010 */
[----:B------:R-:W-:Y:S06]  /*b9a0*/  BRA `(.L_x_27020) ;  /* 0x0000000000547947 */ /* 0x000fec0003800000 */
.L_x_27056:
        /* <DEDUP_REMOVED lines=17> */
.L_x_27062:
[----:B------:R-:W-:-:S04]  /*bac0*/  LOP3.LUT R3, R3, 0x80000000, RZ, 0xc0, !PT ;  /* 0x8000000003037812 */ /* 0x000fc800078ec0ff */
[----:B------:R-:W-:-:S04]  /*bad0*/  SHF.R.U32.HI R3, RZ, 0x18, R3 ;  /* 0x00000018ff037819 */ /* 0x000fc80000011603 */
[----:B------:R-:W-:-:S04]  /*bae0*/  LOP3.LUT R0, R0, R3, RZ, 0xfc, !PT ;  /* 0x0000000300007212 */ /* 0x000fc800078efcff */
[----:B------:R-:W-:-:S07]  /*baf0*/  PRMT R16, R0, 0x7610, R16 ;  /* 0x0000761000107816 */ /* 0x000fce0000000010 */
.L_x_27020:
[----:B------:R-:W-:Y:S05]  /*bb00*/  BSYNC B6 ;  /* 0x0000000000067941 */ /* 0x000fea0003800000 */
.L_x_27013:
[----:B------:R-:W-:Y:S01]  /*bb10*/  ISETP.NE.AND P0, PT, R17, RZ, PT ;  /* 0x000000ff1100720c */ /* 0x000fe20003f05270 */
[----:B------:R-:W-:-:S03]  /*bb20*/  VIADD R24, R24, 0x80 ;  /* 0x0000008018187836 */ /* 0x000fc60000000000 */
[----:B------:R-:W-:-:S05]  /*bb30*/  SEL R0, RZ, 0x1, !P0 ;  /* 0x00000001ff007807 */ /* 0x000fca0004000000 */
[----:B------:R1:W-:Y:S04]  /*bb40*/  STL.S16 [R1], R0 ;  /* 0x0000000001007387 */ /* 0x0003e80000100600 */
.L_x_26929:
[----:B------:R-:W-:Y:S05]  /*bb50*/  BSYNC B7 ;  /* 0x0000000000077941 */ /* 0x000fea0003800000 */
.L_x_26928:
        /* <DEDUP_REMOVED lines=28> */
.L_x_27068:
[----:B------:R-:W2:Y:S02]  /*bd20*/  LDG.E.U8 R4, desc[UR36][R4.64] ;  /* 0x0000002404047981 */ /* 0x000ea4000c1e1100 */
[----:B--2---:R-:W-:-:S04]  /*bd30*/  ISETP.NE.AND P0, PT, R4, RZ, PT ;  /* 0x000000ff0400720c */ /* 0x004fc80003f05270 */
[----:B------:R-:W-:Y:S01]  /*bd40*/  P2R R23, PR, RZ, 0x1 ;  /* 0x00000001ff177803 */ /* 0x000fe20000000000 */
[----:B------:R-:W-:Y:S08]  /*bd50*/  BRA `(.L_x_27070) ;  /* 0x0000000c00c47947 */ /* 0x000ff00003800000 */
.L_x_27067:
        /* <DEDUP_REMOVED lines=11> */
.L_x_27072:
[----:B------:R-:W2:Y:S02]  /*be10*/  LDG.E R4, desc[UR36][R4.64] ;  /* 0x0000002404047981 */ /* 0x000ea4000c1e1900 */
[----:B--2---:R-:W-:-:S04]  /*be20*/  ISETP.NE.AND P0, PT, R4, RZ, PT ;  /* 0x000000ff0400720c */ /* 0x004fc80003f05270 */
[----:B------:R-:W-:Y:S01]  /*be30*/  P2R R23, PR, RZ, 0x1 ;  /* 0x00000001ff177803 */ /* 0x000fe20000000000 */
[----:B------:R-:W-:Y:S08]  /*be40*/  BRA `(.L_x_27070) ;  /* 0x0000000c00887947 */ /* 0x000ff00003800000 */
.L_x_27071:
[----:B------:R-:W2:Y:S02]  /*be50*/  LDG.E.U16 R4, desc[UR36][R4.64] ;  /* 0x0000002404047981 */ /* 0x000ea4000c1e1500 */
[----:B--2---:R-:W-:-:S04]  /*be60*/  ISETP.NE.AND P0, PT, R4, RZ, PT ;  /* 0x000000ff0400720c */ /* 0x004fc80003f05270 */
[----:B------:R-:W-:Y:S01]  /*be70*/  P2R R23, PR, RZ, 0x1 ;  /* 0x00000001ff177803 */ /* 0x000fe20000000000 */
[----:B------:R-:W-:Y:S08]  /*be80*/  BRA `(.L_x_27070) ;  /* 0x0000000c00787947 */ /* 0x000ff00003800000 */
.L_x_27066:
        /* <DEDUP_REMOVED lines=10> */
.L_x_27074:
[----:B------:R-:W2:Y:S02]  /*bf30*/  LDG.E.U16 R0, desc[UR36][R4.64] ;  /* 0x0000002404007981 */ /* 0x000ea4000c1e1500 */
[----:B--2---:R-:W-:-:S05]  /*bf40*/  HADD2.F32 R0, -RZ, R0.H0_H0 ;  /* 0x20000000ff007230 */ /* 0x004fca0000004100 */
[----:B------:R-:W-:-:S04]  /*bf50*/  FSETP.NEU.FTZ.AND P0, PT, R0, RZ, PT ;  /* 0x000000ff0000720b */ /* 0x000fc80003f1d000 */
[----:B------:R-:W-:Y:S01]  /*bf60*/  P2R R23, PR, RZ, 0x1 ;  /* 0x00000001ff177803 */ /* 0x000fe20000000000 */
[----:B------:R-:W-:Y:S08]  /*bf70*/  BRA `(.L_x_27070) ;  /* 0x0000000c003c7947 */ /* 0x000ff00003800000 */
.L_x_27073:
        /* <DEDUP_REMOVED lines=12> */
.L_x_27076:
        /* <DEDUP_REMOVED lines=11> */
.L_x_27075:
[----:B------:R-:W2:Y:S02]  /*c0f0*/  LDG.E.64 R4, desc[UR36][R4.64] ;  /* 0x0000002404047981 */ /* 0x000ea4000c1e1b00 */
[----:B--2---:R-:W-:-:S06]  /*c100*/  DSETP.NEU.AND P0, PT, R4, RZ, PT ;  /* 0x000000ff0400722a */ /* 0x004fcc0003f0d000 */
[----:B------:R-:W-:Y:S01]  /*c110*/  P2R R23, PR, RZ, 0x1 ;  /* 0x00000001ff177803 */ /* 0x000fe20000000000 */
[----:B------:R-:W-:Y:S07]  /*c120*/  BRA `(.L_x_27070) ;  /* 0x0000000800d07947 */ /* 0x000fee0003800000 */
.L_x_27065:
        /* <DEDUP_REMOVED lines=12> */
.L_x_27079:
[----:B------:R-:W2:Y:S02]  /*c1f0*/  LDG.E.128 R4, desc[UR36][R4.64] ;  /* 0x0000002404047981 */ /* 0x000ea4000c1e1d00 */
[----:B--2---:R-:W-:-:S06]  /*c200*/  DSETP.NEU.AND P0, PT, R6, RZ, PT ;  /* 0x000000ff0600722a */ /* 0x004fcc0003f0d000 */
[----:B------:R-:W-:-:S06]  /*c210*/  DSETP.NEU.OR P0, PT, R4, RZ, P0 ;  /* 0x000000ff0400722a */ /* 0x000fcc000070d400 */
[----:B------:R-:W-:Y:S01]  /*c220*/  P2R R23, PR, RZ, 0x1 ;  /* 0x00000001ff177803 */ /* 0x000fe20000000000 */
[----:B------:R-:W-:Y:S07]  /*c230*/  BRA `(.L_x_27070) ;  /* 0x00000008008c7947 */ /* 0x000fee0003800000 */
.L_x_27078:
        /* <DEDUP_REMOVED lines=28> */
.L_x_27081:
        /* <DEDUP_REMOVED lines=15> */
.L_x_27080:
[----:B------:R-:W2:Y:S02]  /*c4f0*/  LDG.E.U16 R0, desc[UR36][R4.64] ;  /* 0x0000002404007981 */ /* 0x000ea4000c1e1500 */
[----:B--2---:R-:W-:-:S05]  /*c500*/  IMAD.U32 R0, R0, 0x10000, RZ ;  /* 0x0001000000007824 */ /* 0x004fca00078e00ff */
[----:B------:R-:W-:-:S04]  /*c510*/  FSETP.NEU.FTZ.AND P0, PT, R0, RZ, PT ;  /* 0x000000ff0000720b */ /* 0x000fc80003f1d000 */
[----:B------:R-:W-:Y:S01]  /*c520*/  P2R R23, PR, RZ, 0x1 ;  /* 0x00000001ff177803 */ /* 0x000fe20000000000 */
[----:B------:R-:W-:Y:S08]  /*c530*/  BRA `(.L_x_27070) ;  /* 0x0000000400cc7947 */ /* 0x000ff00003800000 */
.L_x_27077:
        /* <DEDUP_REMOVED lines=12> */
.L_x_27084:
        /* <DEDUP_REMOVED lines=21> */
.L_x_27088:
[----:B------:R-:W-:Y:S05]  /*c750*/  BSYNC B1 ;  /* 0x0000000000017941 */ /* 0x000fea0003800000 */
.L_x_27087:
[----:B------:R-:W-:Y:S01]  /*c760*/  LEA R5, R0, 0x3b800000, 0x17 ;  /* 0x3b80000000057811 */ /* 0x000fe200078eb8ff */
[----:B------:R-:W-:-:S05]  /*c770*/  IMAD.SHL.U32 R0, R3, 0x100000, RZ ;  /* 0x0010000003007824 */ /* 0x000fca00078e00ff */
[----:B------:R-:W-:-:S07]  /*c780*/  LOP3.LUT R0, R5, R0, R6, 0xfe, !PT ;  /* 0x0000000005007212 */ /* 0x000fce00078efe06 */
.L_x_27086:
[----:B------:R-:W-:Y:S05]  /*c790*/  BSYNC B0 ;  /* 0x0000000000007941 */ /* 0x000fea0003800000 */
.L_x_27085:
[----:B------:R-:W-:-:S04]  /*c7a0*/  FSETP.NEU.FTZ.AND P0, PT, R0, RZ, PT ;  /* 0x000000ff0000720b */ /* 0x000fc80003f1d000 */
[----:B------:R-:W-:Y:S01]  /*c7b0*/  P2R R23, PR, RZ, 0x1 ;  /* 0x00000001ff177803 */ /* 0x000fe20000000000 */
[----:B------:R-:W-:Y:S08]  /*c7c0*/  BRA `(.L_x_27070) ;  /* 0x0000000400287947 */ /* 0x000ff00003800000 */
.L_x_27083:
        /* <DEDUP_REMOVED lines=21> */
.L_x_27092:
[----:B------:R-:W-:Y:S05]  /*c920*/  BSYNC B1 ;  /* 0x0000000000017941 */ /* 0x000fea0003800000 */
.L_x_27091:
[----:B------:R-:W-:Y:S01]  /*c930*/  LEA R5, R0, 0x37800000, 0x17 ;  /* 0x3780000000057811 */ /* 0x000fe200078eb8ff */
[----:B------:R-:W-:-:S05]  /*c940*/  IMAD.SHL.U32 R0, R3, 0x200000, RZ ;  /* 0x0020000003007824 */ /* 0x000fca00078e00ff */
[----:B------:R-:W-:-:S07]  /*c950*/  LOP3.LUT R0, R5, R0, R6, 0xfe, !PT ;  /* 0x0000000005007212 */ /* 0x000fce00078efe06 */
.L_x_27090:
[----:B------:R-:W-:Y:S05]  /*c960*/  BSYNC B0 ;  /* 0x0000000000007941 */ /* 0x000fea0003800000 */
.L_x_27089:
[----:B------:R-:W-:-:S04]  /*c970*/  FSETP.NEU.FTZ.AND P0, PT, R0, RZ, PT ;  /* 0x000000ff0000720b */ /* 0x000fc80003f1d000 */
[----:B------:R-:W-:Y:S01]  /*c980*/  P2R R23, PR, RZ, 0x1 ;  /* 0x00000001ff177803 */ /* 0x000fe20000000000 */
[----:B------:R-:W-:Y:S08]  /*c990*/  BRA `(.L_x_27070) ;  /* 0x0000000000b47947 */ /* 0x000ff00003800000 */
.L_x_27082:
        /* <DEDUP_REMOVED lines=14> */
.L_x_27096:
[----:B------:R-:W-:Y:S05]  /*ca80*/  BSYNC B0 ;  /* 0x0000000000007941 */ /* 0x000fea0003800000 */
.L_x_27095:
[----:B------:R-:W-:-:S04]  /*ca90*/  FSETP.NEU.FTZ.AND P0, PT, R0, RZ, PT ;  /* 0x000000ff0000720b */ /* 0x000fc80003f1d000 */
[----:B------:R-:W-:Y:S01]  /*caa0*/  P2R R23, PR, RZ, 0x1 ;  /* 0x00000001ff177803 */ /* 0x000fe20000000000 */
[----:B------:R-:W-:Y:S08]  /*cab0*/  BRA `(.L_x_27070) ;  /* 0x00000000006c7947 */ /* 0x000ff00003800000 */
.L_x_27069:
        /* <DEDUP_REMOVED lines=16> */
.L_x_27097:
[----:B------:R-:W-:-:S04]  /*cbc0*/  PLOP3.LUT P0, PT, PT, PT, PT, 0x8, 0x0 ;  /* 0x000000000000781c */ /* 0x000fc80003f0e170 */
[----:B------:R-:W-:Y:S01]  /*cbd0*/  P2R R23, PR, RZ, 0x1 ;  /* 0x00000001ff177803 */ /* 0x000fe20000000000 */
[----:B------:R-:W-:Y:S08]  /*cbe0*/  BRA `(.L_x_27070) ;  /* 0x0000000000207947 */ /* 0x000ff00003800000 */
.L_x_27094:
[----:B------:R-:W2:Y:S02]  /*cbf0*/  LDG.E.64 R4, desc[UR36][R4.64] ;  /* 0x0000002404047981 */ /* 0x000ea4000c1e1b00 */
[----:B--2---:R-:W-:-:S04]  /*cc00*/  ISETP.NE.U32.AND P0, PT, R4, RZ, PT ;  /* 0x000000ff0400720c */ /* 0x004fc80003f05070 */
[----:B------:R-:W-:-:S04]  /*cc10*/  ISETP.NE.AND.EX P0, PT, R5, RZ, PT, P0 ;  /* 0x000000ff0500720c */ /* 0x000fc80003f05300 */
[----:B------:R-:W-:Y:S01]  /*cc20*/  P2R R23, PR, RZ, 0x1 ;  /* 0x00000001ff177803 */ /* 0x000fe20000000000 */
[----:B------:R-:W-:Y:S08]  /*cc30*/  BRA `(.L_x_27070) ;  /* 0x00000000000c7947 */ /* 0x000ff00003800000 */
.L_x_27093:
[----:B------:R-:W2:Y:S02]  /*cc40*/  LDG.E R4, desc[UR36][R4.64] ;  /* 0x0000002404047981 */ /* 0x000ea4000c1e1900 */
[----:B--2---:R-:W-:-:S04]  /*cc50*/  ISETP.NE.AND P0, PT, R4, RZ, PT ;  /* 0x000000ff0400720c */ /* 0x004fc80003f05270 */
[----:B------:R-:W-:-:S09]  /*cc60*/  P2R R23, PR, RZ, 0x1 ;  /* 0x00000001ff177803 */ /* 0x000fd20000000000 */
.L_x_27070:
        /* <DEDUP_REMOVED lines=38> */
.L_x_27106:
[----:B------:R-:W-:-:S04]  /*ced0*/  LOP3.LUT R3, R3, 0x80000000, RZ, 0xc0, !PT ;  /* 0x8000000003037812 */ /* 0x000fc800078ec0ff */
[----:B------:R-:W-:-:S04]  /*cee0*/  SHF.R.U32.HI R3, RZ, 0x18, R3 ;  /* 0x00000018ff037819 */ /* 0x000fc80000011603 */
[----:B------:R-:W-:-:S04]  /*cef0*/  LOP3.LUT R0, R0, R3, RZ, 0xfc, !PT ;  /* 0x0000000300007212 */ /* 0x000fc800078efcff */
[----:B------:R-:W-:Y:S01]  /*cf00*/  PRMT R17, R0, 0x7610, R17 ;  /* 0x0000761000117816 */ /* 0x000fe20000000011 */
[----:B------:R-:W-:Y:S06]  /*cf10*/  BRA `(.L_x_27105) ;  /* 0x0000002000b07947 */ /* 0x000fec0003800000 */
.L_x_27103:
        /* <DEDUP_REMOVED lines=17> */
.L_x_27107:
[----:B------:R-:W-:-:S04]  /*d030*/  LOP3.LUT R3, R3, 0x80000000, RZ, 0xc0, !PT ;  /* 0x8000000003037812 */ /* 0x000fc800078ec0ff */
[----:B------:R-:W-:-:S04]  /*d040*/  SHF.R.U32.HI R3, RZ, 0x18, R3 ;  /* 0x00000018ff037819 */ /* 0x000fc80000011603 */
[----:B------:R-:W-:-:S04]  /*d050*/  LOP3.LUT R0, R0, R3, RZ, 0xfc, !PT ;  /* 0x0000000300007212 */ /* 0x000fc800078efcff */
[----:B------:R-:W-:Y:S01]  /*d060*/  PRMT R17, R0, 0x7610, R17 ;  /* 0x0000761000117816 */ /* 0x000fe20000000011 */
[----:B------:R-:W-:Y:S06]  /*d070*/  BRA `(.L_x_27105) ;  /* 0x0000002000587947 */ /* 0x000fec0003800000 */
.L_x_27102:
        /* <DEDUP_REMOVED lines=26> */
.L_x_27110:
[----:B------:R-:W-:-:S04]  /*d220*/  LOP3.LUT R3, R3, 0x80000000, RZ, 0xc0, !PT ;  /* 0x8000000003037812 */ /* 0x000fc800078ec0ff */
[----:B------:R-:W-:-:S04]  /*d230*/  SHF.R.U32.HI R3, RZ, 0x18, R3 ;  /* 0x00000018ff037819 */ /* 0x000fc80000011603 */
[----:B------:R-:W-:-:S04]  /*d240*/  LOP3.LUT R0, R0, R3, RZ, 0xfc, !PT ;  /* 0x0000000300007212 */ /* 0x000fc800078efcff */
[----:B------:R-:W-:Y:S01]  /*d250*/  PRMT R17, R0, 0x7610, R17 ;  /* 0x0000761000117816 */ /* 0x000fe20000000011 */
[----:B------:R-:W-:Y:S06]  /*d260*/  BRA `(.L_x_27105) ;  /* 0x0000001c00dc7947 */ /* 0x000fec0003800000 */
.L_x_27109:
        /* <DEDUP_REMOVED lines=17> */
.L_x_27111:
[----:B------:R-:W-:-:S04]  /*d380*/  LOP3.LUT R3, R3, 0x80000000, RZ, 0xc0, !PT ;  /* 0x8000000003037812 */ /* 0x000fc800078ec0ff */
[----:B------:R-:W-:-:S04]  /*d390*/  SHF.R.U32.HI R3, RZ, 0x18, R3 ;  /* 0x00000018ff037819 */ /* 0x000fc80000011603 */
[----:B------:R-:W-:-:S04]  /*d3a0*/  LOP3.LUT R0, R0, R3, RZ, 0xfc, !PT ;  /* 0x0000000300007212 */ /* 0x000fc800078efcff */
[----:B------:R-:W-:Y:S01]  /*d3b0*/  PRMT R17, R0, 0x7610, R17 ;  /* 0x0000761000117816 */ /* 0x000fe20000000011 */
[----:B------:R-:W-:Y:S06]  /*d3c0*/  BRA `(.L_x_27105) ;  /* 0x0000001c00847947 */ /* 0x000fec0003800000 */
.L_x_27108:
        /* <DEDUP_REMOVED lines=17> */
.L_x_27112:
[----:B------:R-:W-:-:S04]  /*d4e0*/  LOP3.LUT R3, R3, 0x80000000, RZ, 0xc0, !PT ;  /* 0x8000000003037812 */ /* 0x000fc800078ec0ff */
[----:B------:R-:W-:-:S04]  /*d4f0*/  SHF.R.U32.HI R3, RZ, 0x18, R3 ;  /* 0x00000018ff037819 */ /* 0x000fc80000011603 */
[----:B------:R-:W-:-:S04]  /*d500*/  LOP3.LUT R0, R0, R3, RZ, 0xfc, !PT ;  /* 0x0000000300007212 */ /* 0x000fc800078efcff */
[----:B------:R-:W-:Y:S01]  /*d510*/  PRMT R17, R0, 0x7610, R17 ;  /* 0x0000761000117816 */ /* 0x000fe20000000011 */
[----:B------:R-:W-:Y:S06]  /*d520*/  BRA `(.L_x_27105) ;  /* 0x0000001c002c7947 */ /* 0x000fec0003800000 */
.L_x_27101:
        /* <DEDUP_REMOVED lines=24> */
.L_x_27115:
[----:B------:R-:W-:-:S04]  /*d6b0*/  LOP3.LUT R3, R5, 0x80000000, RZ, 0xc0, !PT ;  /* 0x8000000005037812 */ /* 0x000fc800078ec0ff */
[----:B------:R-:W-:-:S04]  /*d6c0*/  SHF.R.U32.HI R3, RZ, 0x18, R3 ;  /* 0x00000018ff037819 */ /* 0x000fc80000011603 */
[----:B------:R-:W-:-:S04]  /*d6d0*/  LOP3.LUT R0, R0, R3, RZ, 0xfc, !PT ;  /* 0x0000000300007212 */ /* 0x000fc800078efcff */
[----:B------:R-:W-:Y:S01]  /*d6e0*/  PRMT R17, R0, 0x7610, R17 ;  /* 0x0000761000117816 */ /* 0x000fe20000000011 */
[----:B------:R-:W-:Y:S06]  /*d6f0*/  BRA `(.L_x_27105) ;  /* 0x0000001800b87947 */ /* 0x000fec0003800000 */
.L_x_27114:
        /* <DEDUP_REMOVED lines=17> */
.L_x_27116:
[----:B------:R-:W-:-:S04]  /*d810*/  LOP3.LUT R3, R3, 0x80000000, RZ, 0xc0, !PT ;  /* 0x8000000003037812 */ /* 0x000fc800078ec0ff */
[----:B------:R-:W-:-:S04]  /*d820*/  SHF.R.U32.HI R3, RZ, 0x18, R3 ;  /* 0x00000018ff037819 */ /* 0x000fc80000011603 */
[----:B------:R-:W-:-:S04]  /*d830*/  LOP3.LUT R0, R0, R3, RZ, 0xfc, !PT ;  /* 0x0000000300007212 */ /* 0x000fc800078efcff */
[----:B------:R-:W-:Y:S01]  /*d840*/  PRMT R17, R0, 0x7610, R17 ;  /* 0x0000761000117816 */ /* 0x000fe20000000011 */
[----:B------:R-:W-:Y:S06]  /*d850*/  BRA `(.L_x_27105) ;  /* 0x0000001800607947 */ /* 0x000fec0003800000 */
.L_x_27113:
        /* <DEDUP_REMOVED lines=25> */
.L_x_27119:
[----:B------:R-:W-:-:S04]  /*d9f0*/  LOP3.LUT R3, R5, 0x80000000, RZ, 0xc0, !PT ;  /* 0x8000000005037812 */ /* 0x000fc800078ec0ff */
[----:B------:R-:W-:-:S04]  /*da00*/  SHF.R.U32.HI R3, RZ, 0x18, R3 ;  /* 0x00000018ff037819 */ /* 0x000fc80000011603 */
[----:B------:R-:W-:-:S04]  /*da10*/  LOP3.LUT R0, R0, R3, RZ, 0xfc, !PT ;  /* 0x0000000300007212 */ /* 0x000fc800078efcff */
[----:B------:R-:W-:Y:S01]  /*da20*/  PRMT R17, R0, 0x7610, R17 ;  /* 0x0000761000117816 */ /* 0x000fe20000000011 */
[----:B------:R-:W-:Y:S06]  /*da30*/  BRA `(.L_x_27105) ;  /* 0x0000001400e87947 */ /* 0x000fec0003800000 */
.L_x_27118:
        /* <DEDUP_REMOVED lines=17> */
.L_x_27120:
[----:B------:R-:W-:-:S04]  /*db50*/  LOP3.LUT R3, R7, 0x80000000, RZ, 0xc0, !PT ;  /* 0x8000000007037812 */ /* 0x000fc800078ec0ff */
[----:B------:R-:W-:-:S04]  /*db60*/  SHF.R.U32.HI R3, RZ, 0x18, R3 ;  /* 0x00000018ff037819 */ /* 0x000fc80000011603 */
[----:B------:R-:W-:-:S04]  /*db70*/  LOP3.LUT R0, R0, R3, RZ, 0xfc, !PT ;  /* 0x0000000300007212 */ /* 0x000fc800078efcff */
[----:B------:R-:W-:Y:S01]  /*db80*/  PRMT R17, R0, 0x7610, R17 ;  /* 0x0000761000117816 */ /* 0x000fe20000000011 */
[----:B------:R-:W-:Y:S06]  /*db90*/  BRA `(.L_x_27105) ;  /* 0x0000001400907947 */ /* 0x000fec0003800000 */
.L_x_27117:
        /* <DEDUP_REMOVED lines=21> */
.L_x_27121:
[----:B------:R-:W-:-:S04]  /*dcf0*/  LOP3.LUT R0, R0, 0x80000000, RZ, 0xc0, !PT ;  /* 0x8000000000007812 */ /* 0x000fc800078ec0ff */
[----:B------:R-:W-:-:S04]  /*dd00*/  SHF.R.U32.HI R0, RZ, 0x18, R0 ;  /* 0x00000018ff007819 */ /* 0x000fc80000011600 */
[----:B------:R-:W-:-:S04]  /*dd10*/  LOP3.LUT R0, R3, R0, RZ, 0xfc, !PT ;  /* 0x0000000003007212 */ /* 0x000fc800078efcff */
[----:B------:R-:W-:Y:S01]  /*dd20*/  PRMT R17, R0, 0x7610, R17 ;  /* 0x0000761000117816 */ /* 0x000fe20000000011 */
[----:B------:R-:W-:Y:S06]  /*dd30*/  BRA `(.L_x_27105) ;  /* 0x0000001400287947 */ /* 0x000fec0003800000 */
.L_x_27100:
        /* <DEDUP_REMOVED lines=27> */
.L_x_27125:
[----:B------:R-:W-:Y:S01]  /*def0*/  PRMT R17, R0, 0x7610, R17 ;  /* 0x0000761000117816 */ /* 0x000fe20000000011 */
[----:B------:R-:W-:Y:S06]  /*df00*/  BRA `(.L_x_27105) ;  /* 0x0000001000b47947 */ /* 0x000fec0003800000 */
.L_x_27124:
        /* <DEDUP_REMOVED lines=21> */
.L_x_27126:
[----:B------:R-:W-:-:S04]  /*e060*/  LOP3.LUT R3, R7, 0x80000000, RZ, 0xc0, !PT ;  /* 0x8000000007037812 */ /* 0x000fc800078ec0ff */
[----:B------:R-:W-:-:S04]  /*e070*/  SHF.R.U32.HI R3, RZ, 0x18, R3 ;  /* 0x00000018ff037819 */ /* 0x000fc80000011603 */
[----:B------:R-:W-:-:S04]  /*e080*/  LOP3.LUT R0, R0, R3, RZ, 0xfc, !PT ;  /* 0x0000000300007212 */ /* 0x000fc800078efcff */
[----:B------:R-:W-:Y:S01]  /*e090*/  PRMT R17, R0, 0x7610, R17 ;  /* 0x0000761000117816 */ /* 0x000fe20000000011 */
[----:B------:R-:W-:Y:S06]  /*e0a0*/  BRA `(.L_x_27105) ;  /* 0x00000010004c7947 */ /* 0x000fec0003800000 */
.L_x_27123:
        /* <DEDUP_REMOVED lines=42> */
.L_x_27129:
[----:B------:R-:W-:-:S04]  /*e350*/  LOP3.LUT R0, R4, 0x80000000, R0, 0xc8, !PT ;  /* 0x8000000004007812 */ /* 0x000fc800078ec800 */
[----:B------:R-:W-:-:S04]  /*e360*/  SHF.R.U32.HI R0, RZ, 0x18, R0 ;  /* 0x00000018ff007819 */ /* 0x000fc80000011600 */
[----:B------:R-:W-:-:S04]  /*e370*/  LOP3.LUT R0, R3, R0, RZ, 0xfc, !PT ;  /* 0x0000000003007212 */ /* 0x000fc800078efcff */
[----:B------:R-:W-:Y:S01]  /*e380*/  PRMT R17, R0, 0x7610, R17 ;  /* 0x0000761000117816 */ /* 0x000fe20000000011 */
[----:B------:R-:W-:Y:S06]  /*e390*/  BRA `(.L_x_27105) ;  /* 0x0000000c00907947 */ /* 0x000fec0003800000 */
.L_x_27128:
        /* <DEDUP_REMOVED lines=25> */
.L_x_27130:
[----:B------:R-:W-:-:S05]  /*e530*/  IMAD.SHL.U32 R4, R4, 0x1000000, RZ ;  /* 0x0100000004047824 */ /* 0x000fca00078e00ff */
[----:B------:R-:W-:-:S04]  /*e540*/  LOP3.LUT R4, R4, 0x80000000, R3, 0xc8, !PT ;  /* 0x8000000004047812 */ /* 0x000fc800078ec803 */
[----:B------:R-:W-:-:S04]  /*e550*/  SHF.R.U32.HI R3, RZ, 0x18, R4 ;  /* 0x00000018ff037819 */ /* 0x000fc80000011604 */
[----:B------:R-:W-:-:S04]  /*e560*/  LOP3.LUT R0, R0, R3, RZ, 0xfc, !PT ;  /* 0x0000000300007212 */ /* 0x000fc800078efcff */
[----:B------:R-:W-:Y:S01]  /*e570*/  PRMT R17, R0, 0x7610, R17 ;  /* 0x0000761000117816 */ /* 0x000fe20000000011 */
[----:B------:R-:W-:Y:S06]  /*e580*/  BRA `(.L_x_27105) ;  /* 0x0000000c00147947 */ /* 0x000fec0003800000 */
.L_x_27127:
        /* <DEDUP_REMOVED lines=17> */
.L_x_27131:
[----:B------:R-:W-:-:S04]  /*e6a0*/  LOP3.LUT R3, R3, 0x80000000, RZ, 0xc0, !PT ;  /* 0x8000000003037812 */ /* 0x000fc800078ec0ff */
[----:B------:R-:W-:-:S04]  /*e6b0*/  SHF.R.U32.HI R3, RZ, 0x18, R3 ;  /* 0x00000018ff037819 */ /* 0x000fc80000011603 */
[----:B------:R-:W-:-:S04]  /*e6c0*/  LOP3.LUT R0, R0, R3, RZ, 0xfc, !PT ;  /* 0x0000000300007212 */ /* 0x000fc800078efcff */
[----:B------:R-:W-:Y:S01]  /*e6d0*/  PRMT R17, R0, 0x7610, R17 ;  /* 0x0000761000117816 */ /* 0x000fe20000000011 */
[----:B------:R-:W-:Y:S06]  /*e6e0*/  BRA `(.L_x_27105) ;  /* 0x0000000800bc7947 */ /* 0x000fec0003800000 */
.L_x_27122:
        /* <DEDUP_REMOVED lines=28> */
.L_x_27135:
[----:B------:R-:W-:-:S04]  /*e8b0*/  LOP3.LUT R3, R3, 0x80000000, RZ, 0xc0, !PT ;  /* 0x8000000003037812 */ /* 0x000fc800078ec0ff */
[----:B------:R-:W-:-:S04]  /*e8c0*/  SHF.R.U32.HI R3, RZ, 0x18, R3 ;  /* 0x00000018ff037819 */ /* 0x000fc80000011603 */
[----:B------:R-:W-:-:S04]  /*e8d0*/  LOP3.LUT R0, R0, R3, RZ, 0xfc, !PT ;  /* 0x0000000300007212 */ /* 0x000fc800078efcff */
[----:B------:R-:W-:Y:S01]  /*e8e0*/  PRMT R17, R0, 0x7610, R17 ;  /* 0x0000761000117816 */ /* 0x000fe20000000011 */
[----:B------:R-:W-:Y:S06]  /*e8f0*/  BRA `(.L_x_27105) ;  /* 0x0000000800387947 */ /* 0x000fec0003800000 */
.L_x_27134:
        /* <DEDUP_REMOVED lines=21> */
.L_x_27139:
[----:B------:R-:W-:Y:S05]  /*ea50*/  BSYNC B2 ;  /* 0x0000000000027941 */ /* 0x000fea0003800000 */
.L_x_27138:
[----:B------:R-:W-:Y:S01]  /*ea60*/  LEA R5, R0, 0x3b800000, 0x17 ;  /* 0x3b80000000057811 */ /* 0x000fe200078eb8ff */
[----:B------:R-:W-:-:S05]  /*ea70*/  IMAD.SHL.U32 R0, R3, 0x100000, RZ ;  /* 0x0010000003007824 */ /* 0x000fca00078e00ff */
[----:B------:R-:W-:-:S07]  /*ea80*/  LOP3.LUT R0, R5, R0, R6, 0xfe, !PT ;  /* 0x0000000005007212 */ /* 0x000fce00078efe06 */
.L_x_27137:
[----:B------:R-:W-:Y:S05]  /*ea90*/  BSYNC B1 ;  /* 0x0000000000017941 */ /* 0x000fea0003800000 */
.L_x_27136:
        /* <DEDUP_REMOVED lines=15> */
.L_x_27140:
[----:B------:R-:W-:-:S04]  /*eb90*/  LOP3.LUT R0, R0, 0x80000000, RZ, 0xc0, !PT ;  /* 0x8000000000007812 */ /* 0x000fc800078ec0ff */
[----:B------:R-:W-:-:S04]  /*eba0*/  SHF.R.U32.HI R0, RZ, 0x18, R0 ;  /* 0x00000018ff007819 */ /* 0x000fc80000011600 */
[----:B------:R-:W-:-:S04]  /*ebb0*/  LOP3.LUT R0, R3, R0, RZ, 0xfc, !PT ;  /* 0x0000000003007212 */ /* 0x000fc800078efcff */
[----:B------:R-:W-:Y:S01]  /*ebc0*/  PRMT R17, R0, 0x7610, R17 ;  /* 0x0000761000117816 */ /* 0x000fe20000000011 */
[----:B------:R-:W-:Y:S06]  /*ebd0*/  BRA `(.L_x_27105) ;  /* 0x0000000400807947 */ /* 0x000fec0003800000 */
.L_x_27133:
[----:B------:R0:W5:Y:S01]  /*ebe0*/  LDG.E.U8 R17, desc[UR36][R4.64] ;  /* 0x0000002404117981 */ /* 0x000162000c1e1100 */
[----:B------:R-:W-:Y:S05]  /*ebf0*/  BRA `(.L_x_27105) ;  /* 0x0000000400787947 */ /* 0x000fea0003800000 */
.L_x_27132:
        /* <DEDUP_REMOVED lines=17> */
.L_x_27144:
[----:B------:R-:W-:Y:S05]  /*ed10*/  BSYNC B1 ;  /* 0x0000000000017941 */ /* 0x000fea0003800000 */
.L_x_27143:
        /* <DEDUP_REMOVED lines=14> */
.L_x_27104:
[----:B------:R-:W-:Y:S05]  /*ee00*/  BSYNC B0 ;  /* 0x0000000000007941 */ /* 0x000fea0003800000 */
.L_x_27099:
        /* <DEDUP_REMOVED lines=16> */
.L_x_27145:
[----:B------:R-:W-:Y:S01]  /*ef10*/  PRMT R17, RZ, 0x7610, R17 ;  /* 0x00007610ff117816 */ /* 0x000fe20000000011 */
[----:B------:R-:W-:Y:S06]  /*ef20*/  BRA `(.L_x_27105) ;  /* 0x0000000000ac7947 */ /* 0x000fec0003800000 */
.L_x_27142:
        /* <DEDUP_REMOVED lines=17> */
.L_x_27146:
[----:B------:R-:W-:-:S04]  /*f040*/  LOP3.LUT R3, R3, 0x80000000, RZ, 0xc0, !PT ;  /* 0x8000000003037812 */ /* 0x000fc800078ec0ff */
[----:B------:R-:W-:-:S04]  /*f050*/  SHF.R.U32.HI R3, RZ, 0x18, R3 ;  /* 0x00000018ff037819 */ /* 0x000fc80000011603 */
[----:B------:R-:W-:-:S04]  /*f060*/  LOP3.LUT R0, R0, R3, RZ, 0xfc, !PT ;  /* 0x0000000300007212 */ /* 0x000fc800078efcff */
[----:B------:R-:W-:Y:S01]  /*f070*/  PRMT R17, R0, 0x7610, R17 ;  /* 0x0000761000117816 */ /* 0x000fe20000000011 */
[----:B------:R-:W-:Y:S06]  /*f080*/  BRA `(.L_x_27105) ;  /* 0x0000000000547947 */ /* 0x000fec0003800000 */
.L_x_27141:
        /* <DEDUP_REMOVED lines=17> */
.L_x_27147:
[----:B------:R-:W-:-:S04]  /*f1a0*/  LOP3.LUT R3, R3, 0x80000000, RZ, 0xc0, !PT ;  /* 0x8000000003037812 */ /* 0x000fc800078ec0ff */
[----:B------:R-:W-:-:S04]  /*f1b0*/  SHF.R.U32.HI R3, RZ, 0x18, R3 ;  /* 0x00000018ff037819 */ /* 0x000fc80000011603 */
[----:B------:R-:W-:-:S04]  /*f1c0*/  LOP3.LUT R0, R0, R3, RZ, 0xfc, !PT ;  /* 0x0000000300007212 */ /* 0x000fc800078efcff */
[----:B------:R-:W-:-:S07]  /*f1d0*/  PRMT R17, R0, 0x7610, R17 ;  /* 0x0000761000117816 */ /* 0x000fce0000000011 */
.L_x_27105:
[----:B------:R-:W-:Y:S05]  /*f1e0*/  BSYNC B6 ;  /* 0x0000000000067941 */ /* 0x000fea0003800000 */
.L_x_27098:
        /* <DEDUP_REMOVED lines=38> */
.L_x_27156:
[----:B------:R-:W-:-:S04]  /*f450*/  LOP3.LUT R3, R3, 0x80000000, RZ, 0xc0, !PT ;  /* 0x8000000003037812 */ /* 0x000fc800078ec0ff */
[----:B------:R-:W-:-:S04]  /*f460*/  SHF.R.U32.HI R3, RZ, 0x18, R3 ;  /* 0x00000018ff037819 */ /* 0x000fc80000011603 */
[----:B------:R-:W-:-:S04]  /*f470*/  LOP3.LUT R0, R0, R3, RZ, 0xfc, !PT ;  /* 0x0000000300007212 */ /* 0x000fc800078efcff */
[----:B------:R-:W-:Y:S01]  /*f480*/  PRMT R19, R0, 0x7610, R19 ;  /* 0x0000761000137816 */ /* 0x000fe20000000013 */
[----:B------:R-:W-:Y:S06]  /*f490*/  BRA `(.L_x_27155) ;  /* 0x0000002000b07947 */ /* 0x000fec0003800000 */
.L_x_27153:
        /* <DEDUP_REMOVED lines=17> */
.L_x_27157:
[----:B------:R-:W-:-:S04]  /*f5b0*/  LOP3.LUT R3, R3, 0x80000000, RZ, 0xc0, !PT ;  /* 0x8000000003037812 */ /* 0x000fc800078ec0ff */
[----:B------:R-:W-:-:S04]  /*f5c0*/  SHF.R.U32.HI R3, RZ, 0x18, R3 ;  /* 0x00000018ff037819 */ /* 0x000fc80000011603 */
[----:B------:R-:W-:-:S04]  /*f5d0*/  LOP3.LUT R0, R0, R3, RZ, 0xfc, !PT ;  /* 0x0000000300007212 */ /* 0x000fc800078efcff */
[----:B------:R-:W-:Y:S01]  /*f5e0*/  PRMT R19, R0, 0x7610, R19 ;  /* 0x0000761000137816 */ /* 0x000fe20000000013 */
[----:B------:R-:W-:Y:S06]  /*f5f0*/  BRA `(.L_x_27155) ;  /* 0x0000002000587947 */ /* 0x000fec0003800000 */
.L_x_27152:
        /* <DEDUP_REMOVED lines=26> */
.L_x_27160:
[----:B------:R-:W-:-:S04]  /*f7a0*/  LOP3.LUT R3, R3, 0x80000000, RZ, 0xc0, !PT ;  /* 0x8000000003037812 */ /* 0x000fc800078ec0ff */
[----:B------:R-:W-:-:S04]  /*f7b0*/  SHF.R.U32.HI R3, RZ, 0x18, R3 ;  /* 0x00000018ff037819 */ /* 0x000fc80000011603 */
[----:B------:R-:W-:-:S04]  /*f7c0*/  LOP3.LUT R0, R0, R3, RZ, 0xfc, !PT ;  /* 0x0000000300007212 */ /* 0x000fc800078efcff */
[----:B------:R-:W-:Y:S01]  /*f7d0*/  PRMT R19, R0, 0x7610, R19 ;  /* 0x0000761000137816 */ /* 0x000fe20000000013 */
[----:B------:R-:W-:Y:S06]  /*f7e0*/  BRA `(.L_x_27155) ;  /* 0x0000001c00dc7947 */ /* 0x000fec0003800000 */
.L_x_27159:
        /* <DEDUP_REMOVED lines=17> */
.L_x_27161:
[----:B------:R-:W-:-:S04]  /*f900*/  LOP3.LUT R3, R3, 0x80000000, RZ, 0xc0, !PT ;  /* 0x8000000003037812 */ /* 0x000fc800078ec0ff */
[----:B------:R-:W-:-:S04]  /*f910*/  SHF.R.U32.HI R3, RZ, 0x18, R3 ;  /* 0x00000018ff037819 */ /* 0x000fc80000011603 */
[----:B------:R-:W-:-:S04]  /*f920*/  LOP3.LUT R0, R0, R3, RZ, 0xfc, !PT ;  /* 0x0000000300007212 */ /* 0x000fc800078efcff */
[----:B------:R-:W-:Y:S01]  /*f930*/  PRMT R19, R0, 0x7610, R19 ;  /* 0x0000761000137816 */ /* 0x000fe20000000013 */
[----:B------:R-:W-:Y:S06]  /*f940*/  BRA `(.L_x_27155) ;  /* 0x0000001c00847947 */ /* 0x000fec0003800000 */
.L_x_27158:
        /* <DEDUP_REMOVED lines=17> */
.L_x_27162:
[----:B------:R-:W-:-:S04]  /*fa60*/  LOP3.LUT R3, R3, 0x80000000, RZ, 0xc0, !PT ;  /* 0x8000000003037812 */ /* 0x000fc800078ec0ff */
[----:B------:R-:W-:-:S04]  /*fa70*/  SHF.R.U32.HI R3, RZ, 0x18, R3 ;  /* 0x00000018ff037819 */ /* 0x000fc80000011603 */
[----:B------:R-:W-:-:S04]  /*fa80*/  LOP3.LUT R0, R0, R3, RZ, 0xfc, !PT ;  /* 0x0000000300007212 */ /* 0x000fc800078efcff */
[----:B------:R-:W-:Y:S01]  /*fa90*/  PRMT R19, R0, 0x7610, R19 ;  /* 0x0000761000137816 */ /* 0x000fe20000000013 */
[----:B------:R-:W-:Y:S06]  /*faa0*/  BRA `(.L_x_27155) ;  /* 0x0000001c002c7947 */ /* 0x000fec0003800000 */
.L_x_27151:
        /* <DEDUP_REMOVED lines=24> */
.L_x_27165:
[----:B------:R-:W-:-:S04]  /*fc30*/  LOP3.LUT R3, R5, 0x80000000, RZ, 0xc0, !PT ;  /* 0x8000000005037812 */ /* 0x000fc800078ec0ff */
[----:B------:R-:W-:-:S04]  /*fc40*/  SHF.R.U32.HI R3, RZ, 0x18, R3 ;  /* 0x00000018ff037819 */ /* 0x000fc80000011603 */
[----:B------:R-:W-:-:S04]  /*fc50*/  LOP3.LUT R0, R0, R3, RZ, 0xfc, !PT ;  /* 0x0000000300007212 */ /* 0x000fc800078efcff */
[----:B------:R-:W-:Y:S01]  /*fc60*/  PRMT R19, R0, 0x7610, R19 ;  /* 0x0000761000137816 */ /* 0x000fe20000000013 */
[----:B------:R-:W-:Y:S06]  /*fc70*/  BRA `(.L_x_27155) ;  /* 0x0000001800b87947 */ /* 0x000fec0003800000 */
.L_x_27164:
        /* <DEDUP_REMOVED lines=17> */
.L_x_27166:
[----:B------:R-:W-:-:S04]  /*fd90*/  LOP3.LUT R3, R3, 0x80000000, RZ, 0xc0, !PT ;  /* 0x8000000003037812 */ /* 0x000fc800078ec0ff */
[----:B------:R-:W-:-:S04]  /*fda0*/  SHF.R.U32.HI R3, RZ, 0x18, R3 ;  /* 0x00000018ff037819 */ /* 0x000fc80000011603 */
[----:B------:R-:W-:-:S04]  /*fdb0*/  LOP3.LUT R0, R0, R3, RZ, 0xfc, !PT ;  /* 0x0000000300007212 */ /* 0x000fc800078efcff */
[----:B------:R-:W-:Y:S01]  /*fdc0*/  PRMT R19, R0, 0x7610, R19 ;  /* 0x0000761000137816 */ /* 0x000fe20000000013 */
[----:B------:R-:W-:Y:S06]  /*fdd0*/  BRA `(.L_x_27155) ;  /* 0x0000001800607947 */ /* 0x000fec0003800000 */
.L_x_27163:
        /* <DEDUP_REMOVED lines=25> */
.L_x_27169:
[----:B------:R-:W-:-:S04]  /*ff70*/  LOP3.LUT R3, R5, 0x80000000, RZ, 0xc0, !PT ;  /* 0x8000000005037812 */ /* 0x000fc800078ec0ff */
[----:B------:R-:W-:-:S04]  /*ff80*/  SHF.R.U32.HI R3, RZ, 0x18, R3 ;  /* 0x00000018ff037819 */ /* 0x000fc80000011603 */
[----:B------:R-:W-:-:S04]  /*ff90*/  LOP3.LUT R0, R0, R3, RZ, 0xfc, !PT ;  /* 0x0000000300007212 */ /* 0x000fc800078efcff */
[----:B------:R-:W-:Y:S01]  /*ffa0*/  PRMT R19, R0, 0x7610, R19 ;  /* 0x0000761000137816 */ /* 0x000fe20000000013 */
[----:B------:R-:W-:Y:S06]  /*ffb0*/  BRA `(.L_x_27155) ;  /* 0x0000001400e87947 */ /* 0x000fec0003800000 */
.L_x_27168:
        /* <DEDUP_REMOVED lines=17> */
.L_x_27170:
[----:B------:R-:W-:-:S04]  /*100d0*/  LOP3.LUT R3, R7, 0x80000000, RZ, 0xc0, !PT ;  /* 0x8000000007037812 */ /* 0x000fc800078ec0ff */
[----:B------:R-:W-:-:S04]  /*100e0*/  SHF.R.U32.HI R3, RZ, 0x18, R3 ;  /* 0x00000018ff037819 */ /* 0x000fc80000011603 */
[----:B------:R-:W-:-:S04]  /*100f0*/  LOP3.LUT R0, R0, R3, RZ, 0xfc, !PT ;  /* 0x0000000300007212 */ /* 0x000fc800078efcff */
[----:B------:R-:W-:Y:S01]  /*10100*/  PRMT R19, R0, 0x7610, R19 ;  /* 0x0000761000137816 */ /* 0x000fe20000000013 */
[----:B------:R-:W-:Y:S06]  /*10110*/  BRA `(.L_x_27155) ;  /* 0x0000001400907947 */ /* 0x000fec0003800000 */
.L_x_27167:
        /* <DEDUP_REMOVED lines=21> */
.L_x_27171:
[----:B------:R-:W-:-:S04]  /*10270*/  LOP3.LUT R0, R0, 0x80000000, RZ, 0xc0, !PT ;  /* 0x8000000000007812 */ /* 0x000fc800078ec0ff */
[----:B------:R-:W-:-:S04]  /*10280*/  SHF.R.U32.HI R0, RZ, 0x18, R0 ;  /* 0x00000018ff007819 */ /* 0x000fc80000011600 */
[----:B------:R-:W-:-:S04]  /*10290*/  LOP3.LUT R0, R3, R0, RZ, 0xfc, !PT ;  /* 0x0000000003007212 */ /* 0x000fc800078efcff */
[----:B------:R-:W-:Y:S01]  /*102a0*/  PRMT R19, R0, 0x7610, R19 ;  /* 0x0000761000137816 */ /* 0x000fe20000000013 */
[----:B------:R-:W-:Y:S06]  /*102b0*/  BRA `(.L_x_27155) ;  /* 0x0000001400287947 */ /* 0x000fec0003800000 */
.L_x_27150:
        /* <DEDUP_REMOVED lines=27> */
.L_x_27175:
[----:B------:R-:W-:Y:S01]  /*10470*/  PRMT R19, R0, 0x7610, R19 ;  /* 0x0000761000137816 */ /* 0x000fe20000000013 */
[----:B------:R-:W-:Y:S06]  /*10480*/  BRA `(.L_x_27155) ;  /* 0x0000001000b47947 */ /* 0x000fec0003800000 */
.L_x_27174:
        /* <DEDUP_REMOVED lines=21> */
.L_x_27176:
[----:B------:R-:W-:-:S04]  /*105e0*/  LOP3.LUT R3, R7, 0x80000000, RZ, 0xc0, !PT ;  /* 0x8000000007037812 */ /* 0x000fc800078ec0ff */
[----:B------:R-:W-:-:S04]  /*105f0*/  SHF.R.U32.HI R3, RZ, 0x18, R3 ;  /* 0x00000018ff037819 */ /* 0x000fc80000011603 */
[----:B------:R-:W-:-:S04]  /*10600*/  LOP3.LUT R0, R0, R3, RZ, 0xfc, !PT ;  /* 0x0000000300007212 */ /* 0x000fc800078efcff */
[----:B------:R-:W-:Y:S01]  /*10610*/  PRMT R19, R0, 0x7610, R19 ;  /* 0x0000761000137816 */ /* 0x000fe20000000013 */
[----:B------:R-:W-:Y:S06]  /*10620*/  BRA `(.L_x_27155) ;  /* 0x00000010004c7947 */ /* 0x000fec0003800000 */
.L_x_27173:
        /* <DEDUP_REMOVED lines=42> */
.L_x_27179:
[----:B------:R-:W-:-:S04]  /*108d0*/  LOP3.LUT R0, R4, 0x80000000, R0, 0xc8, !PT ;  /* 0x8000000004007812 */ /* 0x000fc800078ec800 */
[----:B------:R-:W-:-:S04]  /*108e0*/  SHF.R.U32.HI R0, RZ, 0x18, R0 ;  /* 0x00000018ff007819 */ /* 0x000fc80000011600 */
[----:B------:R-:W-:-:S04]  /*108f0*/  LOP3.LUT R0, R3, R0, RZ, 0xfc, !PT ;  /* 0x0000000003007212 */ /* 0x000fc800078efcff */
[----:B------:R-:W-:Y:S01]  /*10900*/  PRMT R19, R0, 0x7610, R19 ;  /* 0x0000761000137816 */ /* 0x000fe20000000013 */
[----:B------:R-:W-:Y:S06]  /*10910*/  BRA `(.L_x_27155) ;  /* 0x0000000c00907947 */ /* 0x000fec0003800000 */
.L_x_27178:
        /* <DEDUP_REMOVED lines=25> */
.L_x_27180:
[----:B------:R-:W-:-:S05]  /*10ab0*/  IMAD.SHL.U32 R4, R4, 0x1000000, RZ ;  /* 0x0100000004047824 */ /* 0x000fca00078e00ff */
[----:B------:R-:W-:-:S04]  /*10ac0*/  LOP3.LUT R4, R4, 0x80000000, R3, 0xc8, !PT ;  /* 0x8000000004047812 */ /* 0x000fc800078ec803 */
[----:B------:R-:W-:-:S04]  /*10ad0*/  SHF.R.U32.HI R3, RZ, 0x18, R4 ;  /* 0x00000018ff037819 */ /* 0x000fc80000011604 */
[----:B------:R-:W-:-:S04]  /*10ae0*/  LOP3.LUT R0, R0, R3, RZ, 0xfc, !PT ;  /* 0x0000000300007212 */ /* 0x000fc800078efcff */
[----:B------:R-:W-:Y:S01]  /*10af0*/  PRMT R19, R0, 0x7610, R19 ;  /* 0x0000761000137816 */ /* 0x000fe20000000013 */
[----:B------:R-:W-:Y:S06]  /*10b00*/  BRA `(.L_x_27155) ;  /* 0x0000000c00147947 */ /* 0x000fec0003800000 */
.L_x_27177:
        /* <DEDUP_REMOVED lines=17> */
.L_x_27181:
[----:B------:R-:W-:-:S04]  /*10c20*/  LOP3.LUT R3, R3, 0x80000000, RZ, 0xc0, !PT ;  /* 0x8000000003037812 */ /* 0x000fc800078ec0ff */
[----:B------:R-:W-:-:S04]  /*10c30*/  SHF.R.U32.HI R3, RZ, 0x18, R3 ;  /* 0x00000018ff037819 */ /* 0x000fc80000011603 */
[----:B------:R-:W-:-:S04]  /*10c40*/  LOP3.LUT R0, R0, R3, RZ, 0xfc, !PT ;  /* 0x0000000300007212 */ /* 0x000fc800078efcff */
[----:B------:R-:W-:Y:S01]  /*10c50*/  PRMT R19, R0, 0x7610, R19 ;  /* 0x0000761000137816 */ /* 0x000fe20000000013 */
[----:B------:R-:W-:Y:S06]  /*10c60*/  BRA `(.L_x_27155) ;  /* 0x0000000800bc7947 */ /* 0x000fec0003800000 */
.L_x_27172:
        /* <DEDUP_REMOVED lines=28> */
.L_x_27185:
[----:B------:R-:W-:-:S04]  /*10e30*/  LOP3.LUT R3, R3, 0x80000000, RZ, 0xc0, !PT ;  /* 0x8000000003037812 */ /* 0x000fc800078ec0ff */
[----:B------:R-:W-:-:S04]  /*10e40*/  SHF.R.U32.HI R3, RZ, 0x18, R3 ;  /* 0x00000018ff037819 */ /* 0x000fc80000011603 */
[----:B------:R-:W-:-:S04]  /*10e50*/  LOP3.LUT R0, R0, R3, RZ, 0xfc, !PT ;  /* 0x0000000300007212 */ /* 0x000fc800078efcff */
[----:B------:R-:W-:Y:S01]  /*10e60*/  PRMT R19, R0, 0x7610, R19 ;  /* 0x0000761000137816 */ /* 0x000fe20000000013 */
[----:B------:R-:W-:Y:S06]  /*10e70*/  BRA `(.L_x_27155) ;  /* 0x0000000800387947 */ /* 0x000fec0003800000 */
.L_x_27184:
        /* <DEDUP_REMOVED lines=21> */
.L_x_27189:
[----:B------:R-:W-:Y:S05]  /*10fd0*/  BSYNC B2 ;  /* 0x0000000000027941 */ /* 0x000fea0003800000 */
.L_x_27188:
[----:B------:R-:W-:Y:S01]  /*10fe0*/  LEA R5, R0, 0x3b800000, 0x17 ;  /* 0x3b80000000057811 */ /* 0x000fe200078eb8ff */
[----:B------:R-:W-:-:S05]  /*10ff0*/  IMAD.SHL.U32 R0, R3, 0x100000, RZ ;  /* 0x0010000003007824 */ /* 0x000fca00078e00ff */
[----:B------:R-:W-:-:S07]  /*11000*/  LOP3.LUT R0, R5, R0, R6, 0xfe, !PT ;  /* 0x0000000005007212 */ /* 0x000fce00078efe06 */
.L_x_27187:
[----:B------:R-:W-:Y:S05]  /*11010*/  BSYNC B1 ;  /* 0x0000000000017941 */ /* 0x000fea0003800000 */
.L_x_27186:
        /* <DEDUP_REMOVED lines=15> */
.L_x_27190:
[----:B------:R-:W-:-:S04]  /*11110*/  LOP3.LUT R0, R0, 0x80000000, RZ, 0xc0, !PT ;  /* 0x8000000000007812 */ /* 0x000fc800078ec0ff */
[----:B------:R-:W-:-:S04]  /*11120*/  SHF.R.U32.HI R0, RZ, 0x18, R0 ;  /* 0x00000018ff007819 */ /* 0x000fc80000011600 */
[----:B------:R-:W-:-:S04]  /*11130*/  LOP3.LUT R0, R3, R0, RZ, 0xfc, !PT ;  /* 0x0000000003007212 */ /* 0x000fc800078efcff */
[----:B------:R-:W-:Y:S01]  /*11140*/  PRMT R19, R0, 0x7610, R19 ;  /* 0x0000761000137816 */ /* 0x000fe20000000013 */
[----:B------:R-:W-:Y:S06]  /*11150*/  BRA `(.L_x_27155) ;  /* 0x0000000400807947 */ /* 0x000fec0003800000 */
.L_x_27183:
[----:B------:R0:W5:Y:S01]  /*11160*/  LDG.E.U8 R19, desc[UR36][R4.64] ;  /* 0x0000002404137981 */ /* 0x000162000c1e1100 */
[----:B------:R-:W-:Y:S05]  /*11170*/  BRA `(.L_x_27155) ;  /* 0x0000000400787947 */ /* 0x000fea0003800000 */
.L_x_27182:
        /* <DEDUP_REMOVED lines=17> */
.L_x_27194:
[----:B------:R-:W-:Y:S05]  /*11290*/  BSYNC B1 ;  /* 0x0000000000017941 */ /* 0x000fea0003800000 */
.L_x_27193:
        /* <DEDUP_REMOVED lines=14> */
.L_x_27154:
[----:B------:R-:W-:Y:S05]  /*11380*/  BSYNC B0 ;  /* 0x0000000000007941 */ /* 0x000fea0003800000 */
.L_x_27149:
        /* <DEDUP_REMOVED lines=16> */
.L_x_27195:
[----:B------:R-:W-:Y:S01]  /*11490*/  PRMT R19, RZ, 0x7610, R19 ;  /* 0x00007610ff137816 */ /* 0x000fe20000000013 */
[----:B------:R-:W-:Y:S06]  /*114a0*/  BRA `(.L_x_27155) ;  /* 0x0000000000ac7947 */ /* 0x000fec0003800000 */
.L_x_27192:
        /* <DEDUP_REMOVED lines=17> */
.L_x_27196:
[----:B------:R-:W-:-:S04]  /*115c0*/  LOP3.LUT R3, R3, 0x80000000, RZ, 0xc0, !PT ;  /* 0x8000000003037812 */ /* 0x000fc800078ec0ff */
[----:B------:R-:W-:-:S04]  /*115d0*/  SHF.R.U32.HI R3, RZ, 0x18, R3 ;  /* 0x00000018ff037819 */ /* 0x000fc80000011603 */
[----:B------:R-:W-:-:S04]  /*115e0*/  LOP3.LUT R0, R0, R3, RZ, 0xfc, !PT ;  /* 0x0000000300007212 */ /* 0x000fc800078efcff */
[----:B------:R-:W-:Y:S01]  /*115f0*/  PRMT R19, R0, 0x7610, R19 ;  /* 0x0000761000137816 */ /* 0x000fe20000000013 */
[----:B------:R-:W-:Y:S06]  /*11600*/  BRA `(.L_x_27155) ;  /* 0x0000000000547947 */ /* 0x000fec0003800000 */
.L_x_27191:
        /* <DEDUP_REMOVED lines=17> */
.L_x_27197:
[----:B------:R-:W-:-:S04]  /*11720*/  LOP3.LUT R3, R3, 0x80000000, RZ, 0xc0, !PT ;  /* 0x8000000003037812 */ /* 0x000fc800078ec0ff */
[----:B------:R-:W-:-:S04]  /*11730*/  SHF.R.U32.HI R3, RZ, 0x18, R3 ;  /* 0x00000018ff037819 */ /* 0x000fc80000011603 */
[----:B------:R-:W-:-:S04]  /*11740*/  LOP3.LUT R0, R0, R3, RZ, 0xfc, !PT ;  /* 0x0000000300007212 */ /* 0x000fc800078efcff */
[----:B------:R-:W-:-:S07]  /*11750*/  PRMT R19, R0, 0x7610, R19 ;  /* 0x0000761000137816 */ /* 0x000fce0000000013 */
.L_x_27155:
[----:B------:R-:W-:Y:S05]  /*11760*/  BSYNC B6 ;  /* 0x0000000000067941 */ /* 0x000fea0003800000 */
.L_x_27148:
[----:B------:R-:W-:Y:S01]  /*11770*/  ISETP.NE.AND P0, PT, R23, RZ, PT ;  /* 0x000000ff1700720c */ /* 0x000fe20003f05270 */
[----:B------:R-:W-:-:S03]  /*11780*/  VIADD R24, R24, 0x80 ;  /* 0x0000008018187836 */ /* 0x000fc60000000000 */
[----:B------:R-:W-:-:S09]  /*11790*/  SEL R28, RZ, 0x1, !P0 ;  /* 0x00000001ff1c7807 */ /* 0x000fd20004000000 */
.L_x_27064:
[----:B------:R-:W-:Y:S05]  /*117a0*/  BSYNC B7 ;  /* 0x0000000000077941 */ /* 0x000fea0003800000 */
.L_x_27063:
        /* <DEDUP_REMOVED lines=27> */
.L_x_27203:
[----:B------:R-:W2:Y:S02]  /*11960*/  LDG.E.U8 R4, desc[UR36][R4.64] ;  /* 0x0000002404047981 */ /* 0x000ea4000c1e1100 */
[----:B--2---:R-:W-:-:S04]  /*11970*/  ISETP.NE.AND P0, PT, R4, RZ, PT ;  /* 0x000000ff0400720c */ /* 0x004fc80003f05270 */
[----:B------:R-:W-:Y:S01]  /*11980*/  P2R R23, PR, RZ, 0x1 ;  /* 0x00000001ff177803 */ /* 0x000fe20000000000 */
[----:B------:R-:W-:Y:S08]  /*11990*/  BRA `(.L_x_27205) ;  /* 0x0000000c00c47947 */ /* 0x000ff00003800000 */
.L_x_27202:
        /* <DEDUP_REMOVED lines=11> */
.L_x_27207:
[----:B------:R-:W2:Y:S02]  /*11a50*/  LDG.E R4, desc[UR36][R4.64] ;  /* 0x0000002404047981 */ /* 0x000ea4000c1e1900 */
[----:B--2---:R-:W-:-:S04]  /*11a60*/  ISETP.NE.AND P0, PT, R4, RZ, PT ;  /* 0x000000ff0400720c */ /* 0x004fc80003f05270 */
[----:B------:R-:W-:Y:S01]  /*11a70*/  P2R R23, PR, RZ, 0x1 ;  /* 0x00000001ff177803 */ /* 0x000fe20000000000 */
[----:B------:R-:W-:Y:S08]  /*11a80*/  BRA `(.L_x_27205) ;  /* 0x0000000c00887947 */ /* 0x000ff00003800000 */
.L_x_27206:
[----:B------:R-:W2:Y:S02]  /*11a90*/  LDG.E.U16 R4, desc[UR36][R4.64] ;  /* 0x0000002404047981 */ /* 0x000ea4000c1e1500 */
[----:B--2---:R-:W-:-:S04]  /*11aa0*/  ISETP.NE.AND P0, PT, R4, RZ, PT ;  /* 0x000000ff0400720c */ /* 0x004fc80003f05270 */
[----:B------:R-:W-:Y:S01]  /*11ab0*/  P2R R23, PR, RZ, 0x1 ;  /* 0x00000001ff177803 */ /* 0x000fe20000000000 */
[----:B------:R-:W-:Y:S08]  /*11ac0*/  BRA `(.L_x_27205) ;  /* 0x0000000c00787947 */ /* 0x000ff00003800000 */
.L_x_27201:
        /* <DEDUP_REMOVED lines=10> */
.L_x_27209:
[----:B------:R-:W2:Y:S02]  /*11b70*/  LDG.E.U16 R0, desc[UR36][R4.64] ;  /* 0x0000002404007981 */ /* 0x000ea4000c1e1500 */
[----:B--2---:R-:W-:-:S05]  /*11b80*/  HADD2.F32 R0, -RZ, R0.H0_H0 ;  /* 0x20000000ff007230 */ /* 0x004fca0000004100 */
[----:B------:R-:W-:-:S04]  /*11b90*/  FSETP.NEU.FTZ.AND P0, PT, R0, RZ, PT ;  /* 0x000000ff0000720b */ /* 0x000fc80003f1d000 */
[----:B------:R-:W-:Y:S01]  /*11ba0*/  P2R R23, PR, RZ, 0x1 ;  /* 0x00000001ff177803 */ /* 0x000fe20000000000 */
[----:B------:R-:W-:Y:S08]  /*11bb0*/  BRA `(.L_x_27205) ;  /* 0x0000000c003c7947 */ /* 0x000ff00003800000 */
.L_x_27208:
        /* <DEDUP_REMOVED lines=12> */
.L_x_27211:
        /* <DEDUP_REMOVED lines=11> */
.L_x_27210:
[----:B------:R-:W2:Y:S02]  /*11d30*/  LDG.E.64 R4, desc[UR36][R4.64] ;  /* 0x0000002404047981 */ /* 0x000ea4000c1e1b00 */
[----:B--2---:R-:W-:-:S06]  /*11d40*/  DSETP.NEU.AND P0, PT, R4, RZ, PT ;  /* 0x000000ff0400722a */ /* 0x004fcc0003f0d000 */
[----:B------:R-:W-:Y:S01]  /*11d50*/  P2R R23, PR, RZ, 0x1 ;  /* 0x00000001ff177803 */ /* 0x000fe20000000000 */
[----:B------:R-:W-:Y:S07]  /*11d60*/  BRA `(.L_x_27205) ;  /* 0x0000000800d07947 */ /* 0x000fee0003800000 */
.L_x_27200:
        /* <DEDUP_REMOVED lines=12> */
.L_x_27214:
[----:B------:R-:W2:Y:S02]  /*11e30*/  LDG.E.128 R4, desc[UR36][R4.64] ;  /* 0x0000002404047981 */ /* 0x000ea4000c1e1d00 */
[----:B--2---:R-:W-:-:S06]  /*11e40*/  DSETP.NEU.AND P0, PT, R6, RZ, PT ;  /* 0x000000ff0600722a */ /* 0x004fcc0003f0d000 */
[----:B------:R-:W-:-:S06]  /*11e50*/  DSETP.NEU.OR P0, PT, R4, RZ, P0 ;  /* 0x000000ff0400722a */ /* 0x000fcc000070d400 */
[----:B------:R-:W-:Y:S01]  /*11e60*/  P2R R23, PR, RZ, 0x1 ;  /* 0x00000001ff177803 */ /* 0x000fe20000000000 */
[----:B------:R-:W-:Y:S07]  /*11e70*/  BRA `(.L_x_27205) ;  /* 0x00000008008c7947 */ /* 0x000fee0003800000 */
.L_x_27213:
        /* <DEDUP_REMOVED lines=28> */
.L_x_27216:
        /* <DEDUP_REMOVED lines=15> */
.L_x_27215:
[----:B------:R-:W2:Y:S02]  /*12130*/  LDG.E.U16 R0, desc[UR36][R4.64] ;  /* 0x0000002404007981 */ /* 0x000ea4000c1e1500 */
[----:B--2---:R-:W-:-:S05]  /*12140*/  IMAD.U32 R0, R0, 0x10000, RZ ;  /* 0x0001000000007824 */ /* 0x004fca00078e00ff */
[----:B------:R-:W-:-:S04]  /*12150*/  FSETP.NEU.FTZ.AND P0, PT, R0, RZ, PT ;  /* 0x000000ff0000720b */ /* 0x000fc80003f1d000 */
[----:B------:R-:W-:Y:S01]  /*12160*/  P2R R23, PR, RZ, 0x1 ;  /* 0x00000001ff177803 */ /* 0x000fe20000000000 */
[----:B------:R-:W-:Y:S08]  /*12170*/  BRA `(.L_x_27205) ;  /* 0x0000000400cc7947 */ /* 0x000ff00003800000 */
.L_x_27212:
        /* <DEDUP_REMOVED lines=12> */
.L_x_27219:
        /* <DEDUP_REMOVED lines=21> */
.L_x_27223:
[----:B------:R-:W-:Y:S05]  /*12390*/  BSYNC B1 ;  /* 0x0000000000017941 */ /* 0x000fea0003800000 */
.L_x_27222:
[----:B------:R-:W-:Y:S01]  /*123a0*/  LEA R5, R0, 0x3b800000, 0x17 ;  /* 0x3b80000000057811 */ /* 0x000fe200078eb8ff */
[----:B------:R-:W-:-:S05]  /*123b0*/  IMAD.SHL.U32 R0, R3, 0x100000, RZ ;  /* 0x0010000003007824 */ /* 0x000fca00078e00ff */
[----:B------:R-:W-:-:S07]  /*123c0*/  LOP3.LUT R0, R5, R0, R6, 0xfe, !PT ;  /* 0x0000000005007212 */ /* 0x000fce00078efe06 */
.L_x_27221:
[----:B------:R-:W-:Y:S05]  /*123d0*/  BSYNC B0 ;  /* 0x0000000000007941 */ /* 0x000fea0003800000 */
.L_x_27220:
[----:B------:R-:W-:-:S04]  /*123e0*/  FSETP.NEU.FTZ.AND P0, PT, R0, RZ, PT ;  /* 0x000000ff0000720b */ /* 0x000fc80003f1d000 */
[----:B------:R-:W-:Y:S01]  /*123f0*/  P2R R23, PR, RZ, 0x1 ;  /* 0x00000001ff177803 */ /* 0x000fe20000000000 */
[----:B------:R-:W-:Y:S08]  /*12400*/  BRA `(.L_x_27205) ;  /* 0x0000000400287947 */ /* 0x000ff00003800000 */
.L_x_27218:
        /* <DEDUP_REMOVED lines=21> */
.L_x_27227:
[----:B------:R-:W-:Y:S05]  /*12560*/  BSYNC B1 ;  /* 0x0000000000017941 */ /* 0x000fea0003800000 */
.L_x_27226:
[----:B------:R-:W-:Y:S01]  /*12570*/  LEA R5, R0, 0x37800000, 0x17 ;  /* 0x3780000000057811 */ /* 0x000fe200078eb8ff */
[----:B------:R-:W-:-:S05]  /*12580*/  IMAD.SHL.U32 R0, R3, 0x200000, RZ ;  /* 0x0020000003007824 */ /* 0x000fca00078e00ff */
[----:B------:R-:W-:-:S07]  /*12590*/  LOP3.LUT R0, R5, R0, R6, 0xfe, !PT ;  /* 0x0000000005007212 */ /* 0x000fce00078efe06 */
.L_x_27225:
[----:B------:R-:W-:Y:S05]  /*125a0*/  BSYNC B0 ;  /* 0x0000000000007941 */ /* 0x000fea0003800000 */
.L_x_27224:
[----:B------:R-:W-:-:S04]  /*125b0*/  FSETP.NEU.FTZ.AND P0, PT, R0, RZ, PT ;  /* 0x000000ff0000720b */ /* 0x000fc80003f1d000 */
[----:B------:R-:W-:Y:S01]  /*125c0*/  P2R R23, PR, RZ, 0x1 ;  /* 0x00000001ff177803 */ /* 0x000fe20000000000 */
[----:B------:R-:W-:Y:S08]  /*125d0*/  BRA `(.L_x_27205) ;  /* 0x0000000000b47947 */ /* 0x000ff00003800000 */
.L_x_27217:
        /* <DEDUP_REMOVED lines=14> */
.L_x_27231:
[----:B------:R-:W-:Y:S05]  /*126c0*/  BSYNC B0 ;  /* 0x0000000000007941 */ /* 0x000fea0003800000 */
.L_x_27230:
[----:B------:R-:W-:-:S04]  /*126d0*/  FSETP.NEU.FTZ.AND P0, PT, R0, RZ, PT ;  /* 0x000000ff0000720b */ /* 0x000fc80003f1d000 */
[----:B------:R-:W-:Y:S01]  /*126e0*/  P2R R23, PR, RZ, 0x1 ;  /* 0x00000001ff177803 */ /* 0x000fe20000000000 */
[----:B------:R-:W-:Y:S08]  /*126f0*/  BRA `(.L_x_27205) ;  /* 0x00000000006c7947 */ /* 0x000ff00003800000 */
.L_x_27204:
        /* <DEDUP_REMOVED lines=16> */
.L_x_27232:
[----:B------:R-:W-:-:S04]  /*12800*/  PLOP3.LUT P0, PT, PT, PT, PT, 0x8, 0x0 ;  /* 0x000000000000781c */ /* 0x000fc80003f0e170 */
[----:B------:R-:W-:Y:S01]  /*12810*/  P2R R23, PR, RZ, 0x1 ;  /* 0x00000001ff177803 */ /* 0x000fe20000000000 */
[----:B------:R-:W-:Y:S08]  /*12820*/  BRA `(.L_x_27205) ;  /* 0x0000000000207947 */ /* 0x000ff00003800000 */
.L_x_27229:
[----:B------:R-:W2:Y:S02]  /*12830*/  LDG.E.64 R4, desc[UR36][R4.64] ;  /* 0x0000002404047981 */ /* 0x000ea4000c1e1b00 */
[----:B--2---:R-:W-:-:S04]  /*12840*/  ISETP.NE.U32.AND P0, PT, R4, RZ, PT ;  /* 0x000000ff0400720c */ /* 0x004fc80003f05070 */
[----:B------:R-:W-:-:S04]  /*12850*/  ISETP.NE.AND.EX P0, PT, R5, RZ, PT, P0 ;  /* 0x000000ff0500720c */ /* 0x000fc80003f05300 */
[----:B------:R-:W-:Y:S01]  /*12860*/  P2R R23, PR, RZ, 0x1 ;  /* 0x00000001ff177803 */ /* 0x000fe20000000000 */
[----:B------:R-:W-:Y:S08]  /*12870*/  BRA `(.L_x_27205) ;  /* 0x00000000000c7947 */ /* 0x000ff00003800000 */
.L_x_27228:
[----:B------:R-:W2:Y:S02]  /*12880*/  LDG.E R4, desc[UR36][R4.64] ;  /* 0x0000002404047981 */ /* 0x000ea4000c1e1900 */
[----:B--2---:R-:W-:-:S04]  /*12890*/  ISETP.NE.AND P0, PT, R4, RZ, PT ;  /* 0x000000ff0400720c */ /* 0x004fc80003f05270 */
[----:B------:R-:W-:-:S09]  /*128a0*/  P2R R23, PR, RZ, 0x1 ;  /* 0x00000001ff177803 */ /* 0x000fd20000000000 */
.L_x_27205:
        /* <DEDUP_REMOVED lines=38> */
.L_x_27241:
[----:B------:R-:W-:-:S04]  /*12b10*/  LOP3.LUT R3, R3, 0x80000000, RZ, 0xc0, !PT ;  /* 0x8000000003037812 */ /* 0x000fc800078ec0ff */
[----:B------:R-:W-:-:S04]  /*12b20*/  SHF.R.U32.HI R3, RZ, 0x18, R3 ;  /* 0x00000018ff037819 */ /* 0x000fc80000011603 */
[----:B------:R-:W-:-:S04]  /*12b30*/  LOP3.LUT R0, R0, R3, RZ, 0xfc, !PT ;  /* 0x0000000300007212 */ /* 0x000fc800078efcff */
[----:B------:R-:W-:Y:S01]  /*12b40*/  PRMT R25, R0, 0x7610, R25 ;  /* 0x0000761000197816 */ /* 0x000fe20000000019 */
[----:B------:R-:W-:Y:S06]  /*12b50*/  BRA `(.L_x_27240) ;  /* 0x0000002000b07947 */ /* 0x000fec0003800000 */
.L_x_27238:
        /* <DEDUP_REMOVED lines=17> */
.L_x_27242:
[----:B------:R-:W-:-:S04]  /*12c70*/  LOP3.LUT R3, R3, 0x80000000, RZ, 0xc0, !PT ;  /* 0x8000000003037812 */ /* 0x000fc800078ec0ff */
[----:B------:R-:W-:-:S04]  /*12c80*/  SHF.R.U32.HI R3, RZ, 0x18, R3 ;  /* 0x00000018ff037819 */ /* 0x000fc80000011603 */
[----:B------:R-:W-:-:S04]  /*12c90*/  LOP3.LUT R0, R0, R3, RZ, 0xfc, !PT ;  /* 0x0000000300007212 */ /* 0x000fc800078efcff */
[----:B------:R-:W-:Y:S01]  /*12ca0*/  PRMT R25, R0, 0x7610, R25 ;  /* 0x0000761000197816 */ /* 0x000fe20000000019 */
[----:B------:R-:W-:Y:S06]  /*12cb0*/  BRA `(.L_x_27240) ;  /* 0x0000002000587947 */ /* 0x000fec0003800000 */
.L_x_27237:
        /* <DEDUP_REMOVED lines=26> */
.L_x_27245:
[----:B------:R-:W-:-:S04]  /*12e60*/  LOP3.LUT R3, R3, 0x80000000, RZ, 0xc0, !PT ;  /* 0x8000000003037812 */ /* 0x000fc800078ec0ff */
[----:B------:R-:W-:-:S04]  /*12e70*/  SHF.R.U32.HI R3, RZ, 0x18, R3 ;  /* 0x00000018ff037819 */ /* 0x000fc80000011603 */
[----:B------:R-:W-:-:S04]  /*12e80*/  LOP3.LUT R0, R0, R3, RZ, 0xfc, !PT ;  /* 0x0000000300007212 */ /* 0x000fc800078efcff */
[----:B------:R-:W-:Y:S01]  /*12e90*/  PRMT R25, R0, 0x7610, R25 ;  /* 0x0000761000197816 */ /* 0x000fe20000000019 */
[----:B------:R-:W-:Y:S06]  /*12ea0*/  BRA `(.L_x_27240) ;  /* 0x0000001c00dc7947 */ /* 0x000fec0003800000 */
.L_x_27244:
        /* <DEDUP_REMOVED lines=17> */
.L_x_27246:
[----:B------:R-:W-:-:S04]  /*12fc0*/  LOP3.LUT R3, R3, 0x80000000, RZ, 0xc0, !PT ;  /* 0x8000000003037812 */ /* 0x000fc800078ec0ff */
[----:B------:R-:W-:-:S04]  /*12fd0*/  SHF.R.U32.HI R3, RZ, 0x18, R3 ;  /* 0x00000018ff037819 */ /* 0x000fc80000011603 */
[----:B------:R-:W-:-:S04]  /*12fe0*/  LOP3.LUT R0, R0, R3, RZ, 0xfc, !PT ;  /* 0x0000000300007212 */ /* 0x000fc800078efcff */
[----:B------:R-:W-:Y:S01]  /*12ff0*/  PRMT R25, R0, 0x7610, R25 ;  /* 0x0000761000197816 */ /* 0x000fe20000000019 */
[----:B------:R-:W-:Y:S06]  /*13000*/  BRA `(.L_x_27240) ;  /* 0x0000001c00847947 */ /* 0x000fec0003800000 */
.L_x_27243:
        /* <DEDUP_REMOVED lines=17> */
.L_x_27247:
[----:B------:R-:W-:-:S04]  /*13120*/  LOP3.LUT R3, R3, 0x80000000, RZ, 0xc0, !PT ;  /* 0x8000000003037812 */ /* 0x000fc800078ec0ff */
[----:B------:R-:W-:-:S04]  /*13130*/  SHF.R.U32.HI R3, RZ, 0x18, R3 ;  /* 0x00000018ff037819 */ /* 0x000fc80000011603 */
[----:B------:R-:W-:-:S04]  /*13140*/  LOP3.LUT R0, R0, R3, RZ, 0xfc, !PT ;  /* 0x0000000300007212 */ /* 0x000fc800078efcff */
[----:B------:R-:W-:Y:S01]  /*13150*/  PRMT R25, R0, 0x7610, R25 ;  /* 0x0000761000197816 */ /* 0x000fe20000000019 */
[----:B------:R-:W-:Y:S06]  /*13160*/  BRA `(.L_x_27240) ;  /* 0x0000001c002c7947 */ /* 0x000fec0003800000 */
.L_x_27236:
        /* <DEDUP_REMOVED lines=24> */
.L_x_27250:
[----:B------:R-:W-:-:S04]  /*132f0*/  LOP3.LUT R3, R5, 0x80000000, RZ, 0xc0, !PT ;  /* 0x8000000005037812 */ /* 0x000fc800078ec0ff */
[----:B------:R-:W-:-:S04]  /*13300*/  SHF.R.U32.HI R3, RZ, 0x18, R3 ;  /* 0x00000018ff037819 */ /* 0x000fc80000011603 */
[----:B------:R-:W-:-:S04]  /*13310*/  LOP3.LUT R0, R0, R3, RZ, 0xfc, !PT ;  /* 0x0000000300007212 */ /* 0x000fc800078efcff */
[----:B------:R-:W-:Y:S01]  /*13320*/  PRMT R25, R0, 0x7610, R25 ;  /* 0x0000761000197816 */ /* 0x000fe20000000019 */
[----:B------:R-:W-:Y:S06]  /*13330*/  BRA `(.L_x_27240) ;  /* 0x0000001800b87947 */ /* 0x000fec0003800000 */
.L_x_27249:
        /* <DEDUP_REMOVED lines=17> */
.L_x_27251:
[----:B------:R-:W-:-:S04]  /*13450*/  LOP3.LUT R3, R3, 0x80000000, RZ, 0xc0, !PT ;  /* 0x8000000003037812 */ /* 0x000fc800078ec0ff */
[----:B------:R-:W-:-:S04]  /*13460*/  SHF.R.U32.HI R3, RZ, 0x18, R3 ;  /* 0x00000018ff037819 */ /* 0x000fc80000011603 */
[----:B------:R-:W-:-:S04]  /*13470*/  LOP3.LUT R0, R0, R3, RZ, 0xfc, !PT ;  /* 0x0000000300007212 */ /* 0x000fc800078efcff */
[----:B------:R-:W-:Y:S01]  /*13480*/  PRMT R25, R0, 0x7610, R25 ;  /* 0x0000761000197816 */ /* 0x000fe20000000019 */
[----:B------:R-:W-:Y:S06]  /*13490*/  BRA `(.L_x_27240) ;  /* 0x0000001800607947 */ /* 0x000fec0003800000 */
.L_x_27248:
        /* <DEDUP_REMOVED lines=25> */
.L_x_27254:
[----:B------:R-:W-:-:S04]  /*13630*/  LOP3.LUT R3, R5, 0x80000000, RZ, 0xc0, !PT ;  /* 0x8000000005037812 */ /* 0x000fc800078ec0ff */
[----:B------:R-:W-:-:S04]  /*13640*/  SHF.R.U32.HI R3, RZ, 0x18, R3 ;  /* 0x00000018ff037819 */ /* 0x000fc80000011603 */
[----:B------:R-:W-:-:S04]  /*13650*/  LOP3.LUT R0, R0, R3, RZ, 0xfc, !PT ;  /* 0x0000000300007212 */ /* 0x000fc800078efcff */
[----:B------:R-:W-:Y:S01]  /*13660*/  PRMT R25, R0, 0x7610, R25 ;  /* 0x0000761000197816 */ /* 0x000fe20000000019 */
[----:B------:R-:W-:Y:S06]  /*13670*/  BRA `(.L_x_27240) ;  /* 0x0000001400e87947 */ /* 0x000fec0003800000 */
.L_x_27253:
        /* <DEDUP_REMOVED lines=17> */
.L_x_27255:
[----:B------:R-:W-:-:S04]  /*13790*/  LOP3.LUT R3, R7, 0x80000000, RZ, 0xc0, !PT ;  /* 0x8000000007037812 */ /* 0x000fc800078ec0ff */
[----:B------:R-:W-:-:S04]  /*137a0*/  SHF.R.U32.HI R3, RZ, 0x18, R3 ;  /* 0x00000018ff037819 */ /* 0x000fc80000011603 */
[----:B------:R-:W-:-:S04]  /*137b0*/  LOP3.LUT R0, R0, R3, RZ, 0xfc, !PT ;  /* 0x0000000300007212 */ /* 0x000fc800078efcff */
[----:B------:R-:W-:Y:S01]  /*137c0*/  PRMT R25, R0, 0x7610, R25 ;  /* 0x0000761000197816 */ /* 0x000fe20000000019 */
[----:B------:R-:W-:Y:S06]  /*137d0*/  BRA `(.L_x_27240) ;  /* 0x0000001400907947 */ /* 0x000fec0003800000 */
.L_x_27252:
        /* <DEDUP_REMOVED lines=21> */
.L_x_27256:
[----:B------:R-:W-:-:S04]  /*13930*/  LOP3.LUT R0, R0, 0x80000000, RZ, 0xc0, !PT ;  /* 0x8000000000007812 */ /* 0x000fc800078ec0ff */
[----:B------:R-:W-:-:S04]  /*13940*/  SHF.R.U32.HI R0, RZ, 0x18, R0 ;  /* 0x00000018ff007819 */ /* 0x000fc80000011600 */
[----:B------:R-:W-:-:S04]  /*13950*/  LOP3.LUT R0, R3, R0, RZ, 0xfc, !PT ;  /* 0x0000000003007212 */ /* 0x000fc800078efcff */
[----:B------:R-:W-:Y:S01]  /*13960*/  PRMT R25, R0, 0x7610, R25 ;  /* 0x0000761000197816 */ /* 0x000fe20000000019 */
[----:B------:R-:W-:Y:S06]  /*13970*/  BRA `(.L_x_27240) ;  /* 0x0000001400287947 */ /* 0x000fec0003800000 */
.L_x_27235:
        /* <DEDUP_REMOVED lines=27> */
.L_x_27260:
[----:B------:R-:W-:Y:S01]  /*13b30*/  PRMT R25, R0, 0x7610, R25 ;  /* 0x0000761000197816 */ /* 0x000fe20000000019 */
[----:B------:R-:W-:Y:S06]  /*13b40*/  BRA `(.L_x_27240) ;  /* 0x0000001000b47947 */ /* 0x000fec0003800000 */
.L_x_27259:
        /* <DEDUP_REMOVED lines=21> */
.L_x_27261:
[----:B------:R-:W-:-:S04]  /*13ca0*/  LOP3.LUT R3, R7, 0x80000000, RZ, 0xc0, !PT ;  /* 0x8000000007037812 */ /* 0x000fc800078ec0ff */
[----:B------:R-:W-:-:S04]  /*13cb0*/  SHF.R.U32.HI R3, RZ, 0x18, R3 ;  /* 0x00000018ff037819 */ /* 0x000fc80000011603 */
[----:B------:R-:W-:-:S04]  /*13cc0*/  LOP3.LUT R0, R0, R3, RZ, 0xfc, !PT ;  /* 0x0000000300007212 */ /* 0x000fc800078efcff */
[----:B------:R-:W-:Y:S01]  /*13cd0*/  PRMT R25, R0, 0x7610, R25 ;  /* 0x0000761000197816 */ /* 0x000fe20000000019 */
[----:B------:R-:W-:Y:S06]  /*13ce0*/  BRA `(.L_x_27240) ;  /* 0x00000010004c7947 */ /* 0x000fec0003800000 */
.L_x_27258:
        /* <DEDUP_REMOVED lines=42> */
.L_x_27264:
[----:B------:R-:W-:-:S04]  /*13f90*/  LOP3.LUT R0, R4, 0x80000000, R0, 0xc8, !PT ;  /* 0x8000000004007812 */ /* 0x000fc800078ec800 */
[----:B------:R-:W-:-:S04]  /*13fa0*/  SHF.R.U32.HI R0, RZ, 0x18, R0 ;  /* 0x00000018ff007819 */ /* 0x000fc80000011600 */
[----:B------:R-:W-:-:S04]  /*13fb0*/  LOP3.LUT R0, R3, R0, RZ, 0xfc, !PT ;  /* 0x0000000003007212 */ /* 0x000fc800078efcff */
[----:B------:R-:W-:Y:S01]  /*13fc0*/  PRMT R25, R0, 0x7610, R25 ;  /* 0x0000761000197816 */ /* 0x000fe20000000019 */
[----:B------:R-:W-:Y:S06]  /*13fd0*/  BRA `(.L_x_27240) ;  /* 0x0000000c00907947 */ /* 0x000fec0003800000 */
.L_x_27263:
        /* <DEDUP_REMOVED lines=25> */
.L_x_27265:
[----:B------:R-:W-:-:S05]  /*14170*/  IMAD.SHL.U32 R4, R4, 0x1000000, RZ ;  /* 0x0100000004047824 */ /* 0x000fca00078e00ff */
[----:B------:R-:W-:-:S04]  /*14180*/  LOP3.LUT R4, R4, 0x80000000, R3, 0xc8, !PT ;  /* 0x8000000004047812 */ /* 0x000fc800078ec803 */
[----:B------:R-:W-:-:S04]  /*14190*/  SHF.R.U32.HI R3, RZ, 0x18, R4 ;  /* 0x00000018ff037819 */ /* 0x000fc80000011604 */
[----:B------:R-:W-:-:S04]  /*141a0*/  LOP3.LUT R0, R0, R3, RZ, 0xfc, !PT ;  /* 0x0000000300007212 */ /* 0x000fc800078efcff */
[----:B------:R-:W-:Y:S01]  /*141b0*/  PRMT R25, R0, 0x7610, R25 ;  /* 0x0000761000197816 */ /* 0x000fe20000000019 */
[----:B------:R-:W-:Y:S06]  /*141c0*/  BRA `(.L_x_27240) ;  /* 0x0000000c00147947 */ /* 0x000fec0003800000 */
.L_x_27262:
        /* <DEDUP_REMOVED lines=17> */
.L_x_27266:
[----:B------:R-:W-:-:S04]  /*142e0*/  LOP3.LUT R3, R3, 0x80000000, RZ, 0xc0, !PT ;  /* 0x8000000003037812 */ /* 0x000fc800078ec0ff */
[----:B------:R-:W-:-:S04]  /*142f0*/  SHF.R.U32.HI R3, RZ, 0x18, R3 ;  /* 0x00000018ff037819 */ /* 0x000fc80000011603 */
[----:B------:R-:W-:-:S04]  /*14300*/  LOP3.LUT R0, R0, R3, RZ, 0xfc, !PT ;  /* 0x0000000300007212 */ /* 0x000fc800078efcff */
[----:B------:R-:W-:Y:S01]  /*14310*/  PRMT R25, R0, 0x7610, R25 ;  /* 0x0000761000197816 */ /* 0x000fe20000000019 */
[----:B------:R-:W-:Y:S06]  /*14320*/  BRA `(.L_x_27240) ;  /* 0x0000000800bc7947 */ /* 0x000fec0003800000 */
.L_x_27257:
        /* <DEDUP_REMOVED lines=28> */
.L_x_27270:
[----:B------:R-:W-:-:S04]  /*144f0*/  LOP3.LUT R3, R3, 0x80000000, RZ, 0xc0, !PT ;  /* 0x8000000003037812 */ /* 0x000fc800078ec0ff */
[----:B------:R-:W-:-:S04]  /*14500*/  SHF.R.U32.HI R3, RZ, 0x18, R3 ;  /* 0x00000018ff037819 */ /* 0x000fc80000011603 */
[----:B------:R-:W-:-:S04]  /*14510*/  LOP3.LUT R0, R0, R3, RZ, 0xfc, !PT ;  /* 0x0000000300007212 */ /* 0x000fc800078efcff */
[----:B------:R-:W-:Y:S01]  /*14520*/  PRMT R25, R0, 0x7610, R25 ;  /* 0x0000761000197816 */ /* 0x000fe20000000019 */
[----:B------:R-:W-:Y:S06]  /*14530*/  BRA `(.L_x_27240) ;  /* 0x0000000800387947 */ /* 0x000fec0003800000 */
.L_x_27269:
        /* <DEDUP_REMOVED lines=21> */
.L_x_27274:
[----:B------:R-:W-:Y:S05]  /*14690*/  BSYNC B2 ;  /* 0x0000000000027941 */ /* 0x000fea0003800000 */
.L_x_27273:
[----:B------:R-:W-:Y:S01]  /*146a0*/  LEA R5, R0, 0x3b800000, 0x17 ;  /* 0x3b80000000057811 */ /* 0x000fe200078eb8ff */
[----:B------:R-:W-:-:S05]  /*146b0*/  IMAD.SHL.U32 R0, R3, 0x100000, RZ ;  /* 0x0010000003007824 */ /* 0x000fca00078e00ff */
[----:B------:R-:W-:-:S07]  /*146c0*/  LOP3.LUT R0, R5, R0, R6, 0xfe, !PT ;  /* 0x0000000005007212 */ /* 0x000fce00078efe06 */
.L_x_27272:
[----:B------:R-:W-:Y:S05]  /*146d0*/  BSYNC B1 ;  /* 0x0000000000017941 */ /* 0x000fea0003800000 */
.L_x_27271:
        /* <DEDUP_REMOVED lines=15> */
.L_x_27275:
[----:B------:R-:W-:-:S04]  /*147d0*/  LOP3.LUT R0, R0, 0x80000000, RZ, 0xc0, !PT ;  /* 0x8000000000007812 */ /* 0x000fc800078ec0ff */
[----:B------:R-:W-:-:S04]  /*147e0*/  SHF.R.U32.HI R0, RZ, 0x18, R0 ;  /* 0x00000018ff007819 */ /* 0x000fc80000011600 */
[----:B------:R-:W-:-:S04]  /*147f0*/  LOP3.LUT R0, R3, R0, RZ, 0xfc, !PT ;  /* 0x0000000003007212 */ /* 0x000fc800078efcff */
[----:B------:R-:W-:Y:S01]  /*14800*/  PRMT R25, R0, 0x7610, R25 ;  /* 0x0000761000197816 */ /* 0x000fe20000000019 */
[----:B------:R-:W-:Y:S06]  /*14810*/  BRA `(.L_x_27240) ;  /* 0x0000000400807947 */ /* 0x000fec0003800000 */
.L_x_27268:
[----:B------:R0:W5:Y:S01]  /*14820*/  LDG.E.U8 R25, desc[UR36][R4.64] ;  /* 0x0000002404197981 */ /* 0x000162000c1e1100 */
[----:B------:R-:W-:Y:S05]  /*14830*/  BRA `(.L_x_27240) ;  /* 0x0000000400787947 */ /* 0x000fea0003800000 */
.L_x_27267:
        /* <DEDUP_REMOVED lines=17> */
.L_x_27279:
[----:B------:R-:W-:Y:S05]  /*14950*/  BSYNC B1 ;  /* 0x0000000000017941 */ /* 0x000fea0003800000 */
.L_x_27278:
        /* <DEDUP_REMOVED lines=14> */
.L_x_27239:
[----:B------:R-:W-:Y:S05]  /*14a40*/  BSYNC B0 ;  /* 0x0000000000007941 */ /* 0x000fea0003800000 */
.L_x_27234:
        /* <DEDUP_REMOVED lines=16> */
.L_x_27280:
[----:B------:R-:W-:Y:S01]  /*14b50*/  PRMT R25, RZ, 0x7610, R25 ;  /* 0x00007610ff197816 */ /* 0x000fe20000000019 */
[----:B------:R-:W-:Y:S06]  /*14b60*/  BRA `(.L_x_27240) ;  /* 0x0000000000ac7947 */ /* 0x000fec0003800000 */
.L_x_27277:
        /* <DEDUP_REMOVED lines=17> */
.L_x_27281:
[----:B------:R-:W-:-:S04]  /*14c80*/  LOP3.LUT R3, R3, 0x80000000, RZ, 0xc0, !PT ;  /* 0x8000000003037812 */ /* 0x000fc800078ec0ff */
[----:B------:R-:W-:-:S04]  /*14c90*/  SHF.R.U32.HI R3, RZ, 0x18, R3 ;  /* 0x00000018ff037819 */ /* 0x000fc80000011603 */
[----:B------:R-:W-:-:S04]  /*14ca0*/  LOP3.LUT R0, R0, R3, RZ, 0xfc, !PT ;  /* 0x0000000300007212 */ /* 0x000fc800078efcff */
[----:B------:R-:W-:Y:S01]  /*14cb0*/  PRMT R25, R0, 0x7610, R25 ;  /* 0x0000761000197816 */ /* 0x000fe20000000019 */
[----:B------:R-:W-:Y:S06]  /*14cc0*/  BRA `(.L_x_27240) ;  /* 0x0000000000547947 */ /* 0x000fec0003800000 */
.L_x_27276:
        /* <DEDUP_REMOVED lines=17> */
.L_x_27282:
[----:B------:R-:W-:-:S04]  /*14de0*/  LOP3.LUT R3, R3, 0x80000000, RZ, 0xc0, !PT ;  /* 0x8000000003037812 */ /* 0x000fc800078ec0ff */
[----:B------:R-:W-:-:S04]  /*14df0*/  SHF.R.U32.HI R3, RZ, 0x18, R3 ;  /* 0x00000018ff037819 */ /* 0x000fc80000011603 */
[----:B------:R-:W-:-:S04]  /*14e00*/  LOP3.LUT R0, R0, R3, RZ, 0xfc, !PT ;  /* 0x0000000300007212 */ /* 0x000fc800078efcff */
[----:B------:R-:W-:-:S07]  /*14e10*/  PRMT R25, R0, 0x7610, R25 ;  /* 0x0000761000197816 */ /* 0x000fce0000000019 */
.L_x_27240:
[----:B------:R-:W-:Y:S05]  /*14e20*/  BSYNC B6 ;  /* 0x0000000000067941 */ /* 0x000fea0003800000 */
.L_x_27233:
        /* <DEDUP_REMOVED lines=38> */
.L_x_27291:
[----:B------:R-:W-:-:S04]  /*15090*/  LOP3.LUT R3, R3, 0x80000000, RZ, 0xc0, !PT ;  /* 0x8000000003037812 */ /* 0x000fc800078ec0ff */
[----:B------:R-:W-:-:S04]  /*150a0*/  SHF.R.U32.HI R3, RZ, 0x18, R3 ;  /* 0x00000018ff037819 */ /* 0x000fc80000011603 */
[----:B------:R-:W-:-:S04]  /*150b0*/  LOP3.LUT R0, R0, R3, RZ, 0xfc, !PT ;  /* 0x0000000300007212 */ /* 0x000fc800078efcff */
[----:B------:R-:W-:Y:S01]  /*150c0*/  PRMT R6, R0, 0x7610, R6 ;  /* 0x0000761000067816 */ /* 0x000fe20000000006 */
[----:B------:R-:W-:Y:S06]  /*150d0*/  BRA `(.L_x_27290) ;  /* 0x0000002000b07947 */ /* 0x000fec0003800000 */
.L_x_27288:
        /* <DEDUP_REMOVED lines=17> */
.L_x_27292:
[----:B------:R-:W-:-:S04]  /*151f0*/  LOP3.LUT R3, R3, 0x80000000, RZ, 0xc0, !PT ;  /* 0x8000000003037812 */ /* 0x000fc800078ec0ff */
[----:B------:R-:W-:-:S04]  /*15200*/  SHF.R.U32.HI R3, RZ, 0x18, R3 ;  /* 0x00000018ff037819 */ /* 0x000fc80000011603 */
[----:B------:R-:W-:-:S04]  /*15210*/  LOP3.LUT R0, R0, R3, RZ, 0xfc, !PT ;  /* 0x0000000300007212 */ /* 0x000fc800078efcff */
[----:B------:R-:W-:Y:S01]  /*15220*/  PRMT R6, R0, 0x7610, R6 ;  /* 0x0000761000067816 */ /* 0x000fe20000000006 */
[----:B------:R-:W-:Y:S06]  /*15230*/  BRA `(.L_x_27290) ;  /* 0x0000002000587947 */ /* 0x000fec0003800000 */
.L_x_27287:
        /* <DEDUP_REMOVED lines=26> */
.L_x_27295:
[----:B------:R-:W-:-:S04]  /*153e0*/  LOP3.LUT R3, R3, 0x80000000, RZ, 0xc0, !PT ;  /* 0x8000000003037812 */ /* 0x000fc800078ec0ff */
[----:B------:R-:W-:-:S04]  /*153f0*/  SHF.R.U32.HI R3, RZ, 0x18, R3 ;  /* 0x00000018ff037819 */ /* 0x000fc80000011603 */
[----:B------:R-:W-:-:S04]  /*15400*/  LOP3.LUT R0, R0, R3, RZ, 0xfc, !PT ;  /* 0x0000000300007212 */ /* 0x000fc800078efcff */
[----:B------:R-:W-:Y:S01]  /*15410*/  PRMT R6, R0, 0x7610, R6 ;  /* 0x0000761000067816 */ /* 0x000fe20000000006 */
[----:B------:R-:W-:Y:S06]  /*15420*/  BRA `(.L_x_27290) ;  /* 0x0000001c00dc7947 */ /* 0x000fec0003800000 */
.L_x_27294:
        /* <DEDUP_REMOVED lines=17> */
.L_x_27296:
[----:B------:R-:W-:-:S04]  /*15540*/  LOP3.LUT R3, R3, 0x80000000, RZ, 0xc0, !PT ;  /* 0x8000000003037812 */ /* 0x000fc800078ec0ff */
[----:B------:R-:W-:-:S04]  /*15550*/  SHF.R.U32.HI R3, RZ, 0x18, R3 ;  /* 0x00000018ff037819 */ /* 0x000fc80000011603 */
[----:B------:R-:W-:-:S04]  /*15560*/  LOP3.LUT R0, R0, R3, RZ, 0xfc, !PT ;  /* 0x0000000300007212 */ /* 0x000fc800078efcff */
[----:B------:R-:W-:Y:S01]  /*15570*/  PRMT R6, R0, 0x7610, R6 ;  /* 0x0000761000067816 */ /* 0x000fe20000000006 */
[----:B------:R-:W-:Y:S06]  /*15580*/  BRA `(.L_x_27290) ;  /* 0x0000001c00847947 */ /* 0x000fec0003800000 */
.L_x_27293:
        /* <DEDUP_REMOVED lines=17> */
.L_x_27297:
[----:B------:R-:W-:-:S04]  /*156a0*/  LOP3.LUT R3, R3, 0x80000000, RZ, 0xc0, !PT ;  /* 0x8000000003037812 */ /* 0x000fc800078ec0ff */
[----:B------:R-:W-:-:S04]  /*156b0*/  SHF.R.U32.HI R3, RZ, 0x18, R3 ;  /* 0x00000018ff037819 */ /* 0x000fc80000011603 */
[----:B------:R-:W-:-:S04]  /*156c0*/  LOP3.LUT R0, R0, R3, RZ, 0xfc, !PT ;  /* 0x0000000300007212 */ /* 0x000fc800078efcff */
[----:B------:R-:W-:Y:S01]  /*156d0*/  PRMT R6, R0, 0x7610, R6 ;  /* 0x0000761000067816 */ /* 0x000fe20000000006 */
[----:B------:R-:W-:Y:S06]  /*156e0*/  BRA `(.L_x_27290) ;  /* 0x0000001c002c7947 */ /* 0x000fec0003800000 */
.L_x_27286:
        /* <DEDUP_REMOVED lines=24> */
.L_x_27300:
[----:B------:R-:W-:-:S04]  /*15870*/  LOP3.LUT R3, R5, 0x80000000, RZ, 0xc0, !PT ;  /* 0x8000000005037812 */ /* 0x000fc800078ec0ff */
[----:B------:R-:W-:-:S04]  /*15880*/  SHF.R.U32.HI R3, RZ, 0x18, R3 ;  /* 0x00000018ff037819 */ /* 0x000fc80000011603 */
[----:B------:R-:W-:-:S04]  /*15890*/  LOP3.LUT R0, R0, R3, RZ, 0xfc, !PT ;  /* 0x0000000300007212 */ /* 0x000fc800078efcff */
[----:B------:R-:W-:Y:S01]  /*158a0*/  PRMT R6, R0, 0x7610, R6 ;  /* 0x0000761000067816 */ /* 0x000fe20000000006 */
[----:B------:R-:W-:Y:S06]  /*158b0*/  BRA `(.L_x_27290) ;  /* 0x0000001800b87947 */ /* 0x000fec0003800000 */
.L_x_27299:
        /* <DEDUP_REMOVED lines=17> */
.L_x_27301:
[----:B------:R-:W-:-:S04]  /*159d0*/  LOP3.LUT R3, R3, 0x80000000, RZ, 0xc0, !PT ;  /* 0x8000000003037812 */ /* 0x000fc800078ec0ff */
[----:B------:R-:W-:-:S04]  /*159e0*/  SHF.R.U32.HI R3, RZ, 0x18, R3 ;  /* 0x00000018ff037819 */ /* 0x000fc80000011603 */
[----:B------:R-:W-:-:S04]  /*159f0*/  LOP3.LUT R0, R0, R3, RZ, 0xfc, !PT ;  /* 0x0000000300007212 */ /* 0x000fc800078efcff */
[----:B------:R-:W-:Y:S01]  /*15a00*/  PRMT R6, R0, 0x7610, R6 ;  /* 0x0000761000067816 */ /* 0x000fe20000000006 */
[----:B------:R-:W-:Y:S06]  /*15a10*/  BRA `(.L_x_27290) ;  /* 0x0000001800607947 */ /* 0x000fec0003800000 */
.L_x_27298:
        /* <DEDUP_REMOVED lines=25> */
.L_x_27304:
[----:B------:R-:W-:-:S04]  /*15bb0*/  LOP3.LUT R3, R5, 0x80000000, RZ, 0xc0, !PT ;  /* 0x8000000005037812 */ /* 0x000fc800078ec0ff */
[----:B------:R-:W-:-:S04]  /*15bc0*/  SHF.R.U32.HI R3, RZ, 0x18, R3 ;  /* 0x00000018ff037819 */ /* 0x000fc80000011603 */
[----:B------:R-:W-:-:S04]  /*15bd0*/  LOP3.LUT R0, R0, R3, RZ, 0xfc, !PT ;  /* 0x0000000300007212 */ /* 0x000fc800078efcff */
[----:B------:R-:W-:Y:S01]  /*15be0*/  PRMT R6, R0, 0x7610, R6 ;  /* 0x0000761000067816 */ /* 0x000fe20000000006 */
[----:B------:R-:W-:Y:S06]  /*15bf0*/  BRA `(.L_x_27290) ;  /* 0x0000001400e87947 */ /* 0x000fec0003800000 */
.L_x_27303:
        /* <DEDUP_REMOVED lines=17> */
.L_x_27305:
[----:B------:R-:W-:-:S04]  /*15d10*/  LOP3.LUT R3, R7, 0x80000000, RZ, 0xc0, !PT ;  /* 0x8000000007037812 */ /* 0x000fc800078ec0ff */
[----:B------:R-:W-:-:S04]  /*15d20*/  SHF.R.U32.HI R3, RZ, 0x18, R3 ;  /* 0x00000018ff037819 */ /* 0x000fc80000011603 */
[----:B------:R-:W-:-:S04]  /*15d30*/  LOP3.LUT R0, R0, R3, RZ, 0xfc, !PT ;  /* 0x0000000300007212 */ /* 0x000fc800078efcff */
[----:B------:R-:W-:Y:S01]  /*15d40*/  PRMT R6, R0, 0x7610, R6 ;  /* 0x0000761000067816 */ /* 0x000fe20000000006 */
[----:B------:R-:W-:Y:S06]  /*15d50*/  BRA `(.L_x_27290) ;  /* 0x0000001400907947 */ /* 0x000fec0003800000 */
.L_x_27302:
        /* <DEDUP_REMOVED lines=21> */
.L_x_27306:
[----:B------:R-:W-:-:S04]  /*15eb0*/  LOP3.LUT R0, R0, 0x80000000, RZ, 0xc0, !PT ;  /* 0x8000000000007812 */ /* 0x000fc800078ec0ff */
[----:B------:R-:W-:-:S04]  /*15ec0*/  SHF.R.U32.HI R0, RZ, 0x18, R0 ;  /* 0x00000018ff007819 */ /* 0x000fc80000011600 */
[----:B------:R-:W-:-:S04]  /*15ed0*/  LOP3.LUT R0, R3, R0, RZ, 0xfc, !PT ;  /* 0x0000000003007212 */ /* 0x000fc800078efcff */
[----:B------:R-:W-:Y:S01]  /*15ee0*/  PRMT R6, R0, 0x7610, R6 ;  /* 0x0000761000067816 */ /* 0x000fe20000000006 */
[----:B------:R-:W-:Y:S06]  /*15ef0*/  BRA `(.L_x_27290) ;  /* 0x0000001400287947 */ /* 0x000fec0003800000 */
.L_x_27285:
        /* <DEDUP_REMOVED lines=27> */
.L_x_27310:
[----:B------:R-:W-:Y:S01]  /*160b0*/  PRMT R6, R0, 0x7610, R6 ;  /* 0x0000761000067816 */ /* 0x000fe20000000006 */
[----:B------:R-:W-:Y:S06]  /*160c0*/  BRA `(.L_x_27290) ;  /* 0x0000001000b47947 */ /* 0x000fec0003800000 */
.L_x_27309:
        /* <DEDUP_REMOVED lines=21> */
.L_x_27311:
[----:B------:R-:W-:-:S04]  /*16220*/  LOP3.LUT R3, R7, 0x80000000, RZ, 0xc0, !PT ;  /* 0x8000000007037812 */ /* 0x000fc800078ec0ff */
[----:B------:R-:W-:-:S04]  /*16230*/  SHF.R.U32.HI R3, RZ, 0x18, R3 ;  /* 0x00000018ff037819 */ /* 0x000fc80000011603 */
[----:B------:R-:W-:-:S04]  /*16240*/  LOP3.LUT R0, R0, R3, RZ, 0xfc, !PT ;  /* 0x0000000300007212 */ /* 0x000fc800078efcff */
[----:B------:R-:W-:Y:S01]  /*16250*/  PRMT R6, R0, 0x7610, R6 ;  /* 0x0000761000067816 */ /* 0x000fe20000000006 */
[----:B------:R-:W-:Y:S06]  /*16260*/  BRA `(.L_x_27290) ;  /* 0x00000010004c7947 */ /* 0x000fec0003800000 */
.L_x_27308:
        /* <DEDUP_REMOVED lines=42> */
.L_x_27314:
[----:B------:R-:W-:-:S04]  /*16510*/  LOP3.LUT R0, R4, 0x80000000, R0, 0xc8, !PT ;  /* 0x8000000004007812 */ /* 0x000fc800078ec800 */
[----:B------:R-:W-:-:S04]  /*16520*/  SHF.R.U32.HI R0, RZ, 0x18, R0 ;  /* 0x00000018ff007819 */ /* 0x000fc80000011600 */
[----:B------:R-:W-:-:S04]  /*16530*/  LOP3.LUT R0, R3, R0, RZ, 0xfc, !PT ;  /* 0x0000000003007212 */ /* 0x000fc800078efcff */
[----:B------:R-:W-:Y:S01]  /*16540*/  PRMT R6, R0, 0x7610, R6 ;  /* 0x0000761000067816 */ /* 0x000fe20000000006 */
[----:B------:R-:W-:Y:S06]  /*16550*/  BRA `(.L_x_27290) ;  /* 0x0000000c00907947 */ /* 0x000fec0003800000 */
.L_x_27313:
        /* <DEDUP_REMOVED lines=25> */
.L_x_27315:
[----:B------:R-:W-:-:S05]  /*166f0*/  IMAD.SHL.U32 R4, R4, 0x1000000, RZ ;  /* 0x0100000004047824 */ /* 0x000fca00078e00ff */
[----:B------:R-:W-:-:S04]  /*16700*/  LOP3.LUT R4, R4, 0x80000000, R3, 0xc8, !PT ;  /* 0x8000000004047812 */ /* 0x000fc800078ec803 */
[----:B------:R-:W-:-:S04]  /*16710*/  SHF.R.U32.HI R3, RZ, 0x18, R4 ;  /* 0x00000018ff037819 */ /* 0x000fc80000011604 */
[----:B------:R-:W-:-:S04]  /*16720*/  LOP3.LUT R0, R0, R3, RZ, 0xfc, !PT ;  /* 0x0000000300007212 */ /* 0x000fc800078efcff */
[----:B------:R-:W-:Y:S01]  /*16730*/  PRMT R6, R0, 0x7610, R6 ;  /* 0x0000761000067816 */ /* 0x000fe20000000006 */
[----:B------:R-:W-:Y:S06]  /*16740*/  BRA `(.L_x_27290) ;  /* 0x0000000c00147947 */ /* 0x000fec0003800000 */
.L_x_27312:
        /* <DEDUP_REMOVED lines=17> */
.L_x_27316:
[----:B------:R-:W-:-:S04]  /*16860*/  LOP3.LUT R3, R3, 0x80000000, RZ, 0xc0, !PT ;  /* 0x8000000003037812 */ /* 0x000fc800078ec0ff */
[----:B------:R-:W-:-:S04]  /*16870*/  SHF.R.U32.HI R3, RZ, 0x18, R3 ;  /* 0x00000018ff037819 */ /* 0x000fc80000011603 */
[----:B------:R-:W-:-:S04]  /*16880*/  LOP3.LUT R0, R0, R3, RZ, 0xfc, !PT ;  /* 0x0000000300007212 */ /* 0x000fc800078efcff */
[----:B------:R-:W-:Y:S01]  /*16890*/  PRMT R6, R0, 0x7610, R6 ;  /* 0x0000761000067816 */ /* 0x000fe20000000006 */
[----:B------:R-:W-:Y:S06]  /*168a0*/  BRA `(.L_x_27290) ;  /* 0x0000000800bc7947 */ /* 0x000fec0003800000 */
.L_x_27307:
        /* <DEDUP_REMOVED lines=28> */
.L_x_27320:
[----:B------:R-:W-:-:S04]  /*16a70*/  LOP3.LUT R3, R3, 0x80000000, RZ, 0xc0, !PT ;  /* 0x8000000003037812 */ /* 0x000fc800078ec0ff */
[----:B------:R-:W-:-:S04]  /*16a80*/  SHF.R.U32.HI R3, RZ, 0x18, R3 ;  /* 0x00000018ff037819 */ /* 0x000fc80000011603 */
[----:B------:R-:W-:-:S04]  /*16a90*/  LOP3.LUT R0, R0, R3, RZ, 0xfc, !PT ;  /* 0x0000000300007212 */ /* 0x000fc800078efcff */
[----:B------:R-:W-:Y:S01]  /*16aa0*/  PRMT R6, R0, 0x7610, R6 ;  /* 0x0000761000067816 */ /* 0x000fe20000000006 */
[----:B------:R-:W-:Y:S06]  /*16ab0*/  BRA `(.L_x_27290) ;  /* 0x0000000800387947 */ /* 0x000fec0003800000 */
.L_x_27319:
        /* <DEDUP_REMOVED lines=21> */
.L_x_27324:
[----:B------:R-:W-:Y:S05]  /*16c10*/  BSYNC B2 ;  /* 0x0000000000027941 */ /* 0x000fea0003800000 */
.L_x_27323:
[----:B------:R-:W-:Y:S01]  /*16c20*/  LEA R5, R0, 0x3b800000, 0x17 ;  /* 0x3b80000000057811 */ /* 0x000fe200078eb8ff */
[----:B------:R-:W-:-:S05]  /*16c30*/  IMAD.SHL.U32 R0, R3, 0x100000, RZ ;  /* 0x0010000003007824 */ /* 0x000fca00078e00ff */
[----:B------:R-:W-:-:S07]  /*16c40*/  LOP3.LUT R0, R5, R0, R6, 0xfe, !PT ;  /* 0x0000000005007212 */ /* 0x000fce00078efe06 */
.L_x_27322:
[----:B------:R-:W-:Y:S05]  /*16c50*/  BSYNC B1 ;  /* 0x0000000000017941 */ /* 0x000fea0003800000 */
.L_x_27321:
        /* <DEDUP_REMOVED lines=15> */
.L_x_27325:
[----:B------:R-:W-:-:S04]  /*16d50*/  LOP3.LUT R0, R0, 0x80000000, RZ, 0xc0, !PT ;  /* 0x8000000000007812 */ /* 0x000fc800078ec0ff */
[----:B------:R-:W-:-:S04]  /*16d60*/  SHF.R.U32.HI R0, RZ, 0x18, R0 ;  /* 0x00000018ff007819 */ /* 0x000fc80000011600 */
[----:B------:R-:W-:-:S04]  /*16d70*/  LOP3.LUT R0, R3, R0, RZ, 0xfc, !PT ;  /* 0x0000000003007212 */ /* 0x000fc800078efcff */
[----:B------:R-:W-:Y:S01]  /*16d80*/  PRMT R6, R0, 0x7610, R6 ;  /* 0x0000761000067816 */ /* 0x000fe20000000006 */
[----:B------:R-:W-:Y:S06]  /*16d90*/  BRA `(.L_x_27290) ;  /* 0x0000000400807947 */ /* 0x000fec0003800000 */
.L_x_27318:
[----:B------:R0:W5:Y:S01]  /*16da0*/  LDG.E.U8 R6, desc[UR36][R4.64] ;  /* 0x0000002404067981 */ /* 0x000162000c1e1100 */
[----:B------:R-:W-:Y:S05]  /*16db0*/  BRA `(.L_x_27290) ;  /* 0x0000000400787947 */ /* 0x000fea0003800000 */
.L_x_27317:
        /* <DEDUP_REMOVED lines=17> */
.L_x_27329:
[----:B------:R-:W-:Y:S05]  /*16ed0*/  BSYNC B1 ;  /* 0x0000000000017941 */ /* 0x000fea0003800000 */
.L_x_27328:
        /* <DEDUP_REMOVED lines=14> */
.L_x_27289:
[----:B------:R-:W-:Y:S05]  /*16fc0*/  BSYNC B0 ;  /* 0x0000000000007941 */ /* 0x000fea0003800000 */
.L_x_27284:
        /* <DEDUP_REMOVED lines=16> */
.L_x_27330:
[----:B------:R-:W-:Y:S01]  /*170d0*/  PRMT R6, RZ, 0x7610, R6 ;  /* 0x00007610ff067816 */ /* 0x000fe20000000006 */
[----:B------:R-:W-:Y:S06]  /*170e0*/  BRA `(.L_x_27290) ;  /* 0x0000000000ac7947 */ /* 0x000fec0003800000 */
.L_x_27327:
        /* <DEDUP_REMOVED lines=17> */
.L_x_27331:
[----:B------:R-:W-:-:S04]  /*17200*/  LOP3.LUT R3, R3, 0x80000000, RZ, 0xc0, !PT ;  /* 0x8000000003037812 */ /* 0x000fc800078ec0ff */
[----:B------:R-:W-:-:S04]  /*17210*/  SHF.R.U32.HI R3, RZ, 0x18, R3 ;  /* 0x00000018ff037819 */ /* 0x000fc80000011603 */
[----:B------:R-:W-:-:S04]  /*17220*/  LOP3.LUT R0, R0, R3, RZ, 0xfc, !PT ;  /* 0x0000000300007212 */ /* 0x000fc800078efcff */
[----:B------:R-:W-:Y:S01]  /*17230*/  PRMT R6, R0, 0x7610, R6 ;  /* 0x0000761000067816 */ /* 0x000fe20000000006 */
[----:B------:R-:W-:Y:S06]  /*17240*/  BRA `(.L_x_27290) ;  /* 0x0000000000547947 */ /* 0x000fec0003800000 */
.L_x_27326:
        /* <DEDUP_REMOVED lines=17> */
.L_x_27332:
[----:B------:R-:W-:-:S04]  /*17360*/  LOP3.LUT R3, R3, 0x80000000, RZ, 0xc0, !PT ;  /* 0x8000000003037812 */ /* 0x000fc800078ec0ff */
[----:B------:R-:W-:-:S04]  /*17370*/  SHF.R.U32.HI R3, RZ, 0x18, R3 ;  /* 0x00000018ff037819 */ /* 0x000fc80000011603 */
[----:B------:R-:W-:-:S04]  /*17380*/  LOP3.LUT R0, R0, R3, RZ, 0xfc, !PT ;  /* 0x0000000300007212 */ /* 0x000fc800078efcff */
[----:B------:R-:W-:-:S07]  /*17390*/  PRMT R6, R0, 0x7610, R6 ;  /* 0x0000761000067816 */ /* 0x000fce0000000006 */
.L_x_27290:
[----:B------:R-:W-:Y:S05]  /*173a0*/  BSYNC B6 ;  /* 0x0000000000067941 */ /* 0x000fea0003800000 */
.L_x_27283:
[----:B------:R-:W-:-:S04]  /*173b0*/  ISETP.NE.AND P0, PT, R23, RZ, PT ;  /* 0x000000ff1700720c */ /* 0x000fc80003f05270 */
[----:B------:R-:W-:-:S09]  /*173c0*/  SEL R29, RZ, 0x1, !P0 ;  /* 0x00000001ff1d7807 */ /* 0x000fd20004000000 */
.L_x_27199:
[----:B------:R-:W-:Y:S05]  /*173d0*/  BSYNC B7 ;  /* 0x0000000000077941 */ /* 0x000fea0003800000 */
.L_x_27198:
        /* <DEDUP_REMOVED lines=60> */
.L_x_27343:
[----:B------:R-:W-:Y:S05]  /*177a0*/  BSYNC B1 ;  /* 0x0000000000017941 */ /* 0x000fea0003800000 */
.L_x_27342:
[----:B------:R-:W-:Y:S01]  /*177b0*/  IMAD.U32 R6, R6, -0x80000000, RZ ;  /* 0x8000000006067824 */ /* 0x000fe200078e00ff */
[----:B------:R-:W-:Y:S01]  /*177c0*/  LEA R5, R5, 0x37800000, 0x17 ;  /* 0x3780000005057811 */ /* 0x000fe200078eb8ff */
[----:B------:R-:W-:-:S05]  /*177d0*/  IMAD.SHL.U32 R0, R0, 0x200000, RZ ;  /* 0x0020000000007824 */ /* 0x000fca00078e00ff */
[----:B------:R-:W-:-:S07]  /*177e0*/  LOP3.LUT R0, R5, R0, R6, 0xfe, !PT ;  /* 0x0000000005007212 */ /* 0x000fce00078efe06 */
.L_x_27341:
[----:B------:R-:W-:Y:S05]  /*177f0*/  BSYNC B0 ;  /* 0x0000000000007941 */ /* 0x000fea0003800000 */
.L_x_27340:
[----:B------:R-:W0:Y:S02]  /*17800*/  F2I.FTZ.TRUNC.NTZ R5, R0 ;  /* 0x0000000000057305 */ /* 0x000e24000021f100 */
[----:B0-----:R0:W-:Y:S01]  /*17810*/  STG.E.U8 desc[UR36][R2.64], R5 ;  /* 0x0000000502007986 */ /* 0x0011e2000c101124 */
[----:B------:R-:W-:Y:S05]  /*17820*/  BRA `(.L_x_27334) ;  /* 0x0000002c00007947 */ /* 0x000fea0003800000 */
.L_x_27338:
        /* <DEDUP_REMOVED lines=21> */
.L_x_27347:
[----:B------:R-:W-:Y:S05]  /*17980*/  BSYNC B1 ;  /* 0x0000000000017941 */ /* 0x000fea0003800000 */
.L_x_27346:
[----:B------:R-:W-:Y:S01]  /*17990*/  IMAD.U32 R6, R6, -0x80000000, RZ ;  /* 0x8000000006067824 */ /* 0x000fe200078e00ff */
[----:B------:R-:W-:Y:S01]  /*179a0*/  LEA R4, R4, 0x37800000, 0x17 ;  /* 0x3780000004047811 */ /* 0x000fe200078eb8ff */
[----:B------:R-:W-:-:S05]  /*179b0*/  IMAD.SHL.U32 R5, R0, 0x200000, RZ ;  /* 0x0020000000057824 */ /* 0x000fca00078e00ff */
[----:B------:R-:W-:-:S07]  /*179c0*/  LOP3.LUT R4, R4, R5, R6, 0xfe, !PT ;  /* 0x0000000504047212 */ /* 0x000fce00078efe06 */
.L_x_27345:
[----:B------:R-:W-:Y:S05]  /*179d0*/  BSYNC B0 ;  /* 0x0000000000007941 */ /* 0x000fea0003800000 */
.L_x_27344:
[----:B------:R-:W0:Y:S02]  /*179e0*/  F2I.S64.TRUNC R4, R4 ;  /* 0x0000000400047311 */ /* 0x000e24000020d900 */
[----:B0-----:R-:W-:-:S05]  /*179f0*/  IMAD.MOV.U32 R7, RZ, RZ, R4 ;  /* 0x000000ffff077224 */ /* 0x001fca00078e0004 */
[----:B------:R0:W-:Y:S01]  /*17a00*/  STG.E.U8 desc[UR36][R2.64], R7 ;  /* 0x0000000702007986 */ /* 0x0001e2000c101124 */
[----:B------:R-:W-:Y:S05]  /*17a10*/  BRA `(.L_x_27334) ;  /* 0x0000002800847947 */ /* 0x000fea0003800000 */
.L_x_27337:
        /* <DEDUP_REMOVED lines=27> */
.L_x_27353:
[----:B------:R-:W-:Y:S05]  /*17bd0*/  BSYNC B1 ;  /* 0x0000000000017941 */ /* 0x000fea0003800000 */
.L_x_27352:
[----:B------:R-:W-:Y:S01]  /*17be0*/  IMAD.U32 R6, R6, -0x80000000, RZ ;  /* 0x8000000006067824 */ /* 0x000fe200078e00ff */
[----:B------:R-:W-:Y:S01]  /*17bf0*/  LEA R4, R4, 0x37800000, 0x17 ;  /* 0x3780000004047811 */ /* 0x000fe200078eb8ff */
[----:B------:R-:W-:-:S05]  /*17c00*/  IMAD.SHL.U32 R5, R0, 0x200000, RZ ;  /* 0x0020000000057824 */ /* 0x000fca00078e00ff */
[----:B------:R-:W-:-:S07]  /*17c10*/  LOP3.LUT R4, R4, R5, R6, 0xfe, !PT ;  /* 0x0000000504047212 */ /* 0x000fce00078efe06 */
.L_x_27351:
[----:B------:R-:W-:Y:S05]  /*17c20*/  BSYNC B0 ;  /* 0x0000000000007941 */ /* 0x000fea0003800000 */
.L_x_27350:
[----:B------:R-:W0:Y:S02]  /*17c30*/  F2I.S64.TRUNC R4, R4 ;  /* 0x0000000400047311 */ /* 0x000e24000020d900 */
[----:B0-----:R0:W-:Y:S01]  /*17c40*/  STG.E.64 desc[UR36][R2.64], R4 ;  /* 0x0000000402007986 */ /* 0x0011e2000c101b24 */
[----:B------:R-:W-:Y:S05]  /*17c50*/  BRA `(.L_x_27334) ;  /* 0x0000002400f47947 */ /* 0x000fea0003800000 */
.L_x_27349:
        /* <DEDUP_REMOVED lines=21> */
.L_x_27357:
[----:B------:R-:W-:Y:S05]  /*17db0*/  BSYNC B1 ;  /* 0x0000000000017941 */ /* 0x000fea0003800000 */
.L_x_27356:
[----:B------:R-:W-:Y:S01]  /*17dc0*/  IMAD.U32 R6, R6, -0x80000000, RZ ;  /* 0x8000000006067824 */ /* 0x000fe200078e00ff */
[----:B------:R-:W-:Y:S01]  /*17dd0*/  LEA R4, R4, 0x37800000, 0x17 ;  /* 0x3780000004047811 */ /* 0x000fe200078eb8ff */
[----:B------:R-:W-:-:S05]  /*17de0*/  IMAD.SHL.U32 R5, R0, 0x200000, RZ ;  /* 0x0020000000057824 */ /* 0x000fca00078e00ff */
[----:B------:R-:W-:-:S07]  /*17df0*/  LOP3.LUT R0, R4, R5, R6, 0xfe, !PT ;  /* 0x0000000504007212 */ /* 0x000fce00078efe06 */
.L_x_27355:
[----:B------:R-:W-:Y:S05]  /*17e00*/  BSYNC B0 ;  /* 0x0000000000007941 */ /* 0x000fea0003800000 */
.L_x_27354:
[----:B------:R-:W0:Y:S02]  /*17e10*/  F2I.FTZ.TRUNC.NTZ R5, R0 ;  /* 0x0000000000057305 */ /* 0x000e24000021f100 */
[----:B0-----:R0:W-:Y:S01]  /*17e20*/  STG.E desc[UR36][R2.64], R5 ;  /* 0x0000000502007986 */ /* 0x0011e2000c101924 */
[----:B------:R-:W-:Y:S05]  /*17e30*/  BRA `(.L_x_27334) ;  /* 0x00000024007c7947 */ /* 0x000fea0003800000 */
.L_x_27348:
        /* <DEDUP_REMOVED lines=21> */
.L_x_27361:
[----:B------:R-:W-:Y:S05]  /*17f90*/  BSYNC B1 ;  /* 0x0000000000017941 */ /* 0x000fea0003800000 */
.L_x_27360:
[----:B------:R-:W-:Y:S01]  /*17fa0*/  IMAD.U32 R6, R6, -0x80000000, RZ ;  /* 0x8000000006067824 */ /* 0x000fe200078e00ff */
[----:B------:R-:W-:Y:S01]  /*17fb0*/  LEA R4, R4, 0x37800000, 0x17 ;  /* 0x3780000004047811 */ /* 0x000fe200078eb8ff */
[----:B------:R-:W-:-:S05]  /*17fc0*/  IMAD.SHL.U32 R5, R0, 0x200000, RZ ;  /* 0x0020000000057824 */ /* 0x000fca00078e00ff */
[----:B------:R-:W-:-:S07]  /*17fd0*/  LOP3.LUT R0, R4, R5, R6, 0xfe, !PT ;  /* 0x0000000504007212 */ /* 0x000fce00078efe06 */
.L_x_27359:
[----:B------:R-:W-:Y:S05]  /*17fe0*/  BSYNC B0 ;  /* 0x0000000000007941 */ /* 0x000fea0003800000 */
.L_x_27358:
[----:B------:R-:W0:Y:S02]  /*17ff0*/  F2I.FTZ.TRUNC.NTZ R5, R0 ;  /* 0x0000000000057305 */ /* 0x000e24000021f100 */
[----:B0-----:R0:W-:Y:S01]  /*18000*/  STG.E.U16 desc[UR36][R2.64], R5 ;  /* 0x0000000502007986 */ /* 0x0011e2000c101524 */
[----:B------:R-:W-:Y:S05]  /*18010*/  BRA `(.L_x_27334) ;  /* 0x0000002400047947 */ /* 0x000fea0003800000 */
.L_x_27336:
        /* <DEDUP_REMOVED lines=27> */
.L_x_27367:
[----:B------:R-:W-:Y:S05]  /*181d0*/  BSYNC B1 ;  /* 0x0000000000017941 */ /* 0x000fea0003800000 */
.L_x_27366:
[----:B------:R-:W-:Y:S01]  /*181e0*/  IMAD.U32 R6, R6, -0x80000000, RZ ;  /* 0x8000000006067824 */ /* 0x000fe200078e00ff */
[----:B------:R-:W-:Y:S01]  /*181f0*/  LEA R4, R4, 0x37800000, 0x17 ;  /* 0x3780000004047811 */ /* 0x000fe200078eb8ff */
[----:B------:R-:W-:-:S05]  /*18200*/  IMAD.SHL.U32 R7, R0, 0x200000, RZ ;  /* 0x0020000000077824 */ /* 0x000fca00078e00ff */
[----:B------:R-:W-:-:S07]  /*18210*/  LOP3.LUT R7, R4, R7, R6, 0xfe, !PT ;  /* 0x0000000704077212 */ /* 0x000fce00078efe06 */
.L_x_27365:
[----:B------:R-:W-:Y:S05]  /*18220*/  BSYNC B0 ;  /* 0x0000000000007941 */ /* 0x000fea0003800000 */
.L_x_27364:
[----:B------:R0:W-:Y:S01]  /*18230*/  STG.E desc[UR36][R2.64], R7 ;  /* 0x0000000702007986 */ /* 0x0001e2000c101924 */
[----:B------:R-:W-:Y:S05]  /*18240*/  BRA `(.L_x_27334) ;  /* 0x0000002000787947 */ /* 0x000fea0003800000 */
.L_x_27363:
        /* <DEDUP_REMOVED lines=21> */
.L_x_27371:
[----:B------:R-:W-:Y:S05]  /*183a0*/  BSYNC B1 ;  /* 0x0000000000017941 */ /* 0x000fea0003800000 */
.L_x_27370:
[----:B------:R-:W-:Y:S01]  /*183b0*/  IMAD.U32 R6, R6, -0x80000000, RZ ;  /* 0x8000000006067824 */ /* 0x000fe200078e00ff */
[----:B------:R-:W-:Y:S01]  /*183c0*/  LEA R4, R4, 0x37800000, 0x17 ;  /* 0x3780000004047811 */ /* 0x000fe200078eb8ff */
[----:B------:R-:W-:-:S05]  /*183d0*/  IMAD.SHL.U32 R5, R0, 0x200000, RZ ;  /* 0x0020000000057824 */ /* 0x000fca00078e00ff */
[----:B------:R-:W-:-:S07]  /*183e0*/  LOP3.LUT R0, R4, R5, R6, 0xfe, !PT ;  /* 0x0000000504007212 */ /* 0x000fce00078efe06 */
.L_x_27369:
[----:B------:R-:W-:Y:S05]  /*183f0*/  BSYNC B0 ;  /* 0x0000000000007941 */ /* 0x000fea0003800000 */
.L_x_27368:
[----:B------:R-:W-:-:S05]  /*18400*/  F2FP.F16.F32.PACK_AB R0, RZ, R0 ;  /* 0x00000000ff00723e */ /* 0x000fca00000000ff */
[----:B------:R0:W-:Y:S01]  /*18410*/  STG.E.U16 desc[UR36][R2.64], R0 ;  /* 0x0000000002007986 */ /* 0x0001e2000c101524 */
[----:B------:R-:W-:Y:S05]  /*18420*/  BRA `(.L_x_27334) ;  /* 0x0000002000007947 */ /* 0x000fea0003800000 */
.L_x_27362:
        /* <DEDUP_REMOVED lines=27> */
.L_x_27377:
[----:B------:R-:W-:Y:S05]  /*185e0*/  BSYNC B1 ;  /* 0x0000000000017941 */ /* 0x000fea0003800000 */
.L_x_27376:
[----:B------:R-:W-:Y:S01]  /*185f0*/  IMAD.U32 R6, R6, -0x80000000, RZ ;  /* 0x8000000006067824 */ /* 0x000fe200078e00ff */
[----:B------:R-:W-:Y:S01]  /*18600*/  LEA R4, R4, 0x37800000, 0x17 ;  /* 0x3780000004047811 */ /* 0x000fe200078eb8ff */
[----:B------:R-:W-:-:S05]  /*18610*/  IMAD.SHL.U32 R5, R0, 0x200000, RZ ;  /* 0x0020000000057824 */ /* 0x000fca00078e00ff */
[----:B------:R-:W-:-:S07]  /*18620*/  LOP3.LUT R4, R4, R5, R6, 0xfe, !PT ;  /* 0x0000000504047212 */ /* 0x000fce00078efe06 */
.L_x_27375:
[----:B------:R-:W-:Y:S05]  /*18630*/  BSYNC B0 ;  /* 0x0000000000007941 */ /* 0x000fea0003800000 */
.L_x_27374:
[----:B------:R-:W-:-:S05]  /*18640*/  IMAD.MOV.U32 R5, RZ, RZ, RZ ;  /* 0x000000ffff057224 */ /* 0x000fca00078e00ff */
[----:B------:R0:W-:Y:S01]  /*18650*/  STG.E.64 desc[UR36][R2.64], R4 ;  /* 0x0000000402007986 */ /* 0x0001e2000c101b24 */
[----:B------:R-:W-:Y:S05]  /*18660*/  BRA `(.L_x_27334) ;  /* 0x0000001c00707947 */ /* 0x000fea0003800000 */
.L_x_27373:
        /* <DEDUP_REMOVED lines=21> */
.L_x_27381:
[----:B------:R-:W-:Y:S05]  /*187c0*/  BSYNC B1 ;  /* 0x0000000000017941 */ /* 0x000fea0003800000 */
.L_x_27380:
[----:B------:R-:W-:Y:S01]  /*187d0*/  IMAD.U32 R6, R6, -0x80000000, RZ ;  /* 0x8000000006067824 */ /* 0x000fe200078e00ff */
[----:B------:R-:W-:Y:S01]  /*187e0*/  LEA R4, R4, 0x37800000, 0x17 ;  /* 0x3780000004047811 */ /* 0x000fe200078eb8ff */
[----:B------:R-:W-:-:S05]  /*187f0*/  IMAD.SHL.U32 R5, R0, 0x200000, RZ ;  /* 0x0020000000057824 */ /* 0x000fca00078e00ff */
[----:B------:R-:W-:-:S07]  /*18800*/  LOP3.LUT R0, R4, R5, R6, 0xfe, !PT ;  /* 0x0000000504007212 */ /* 0x000fce00078efe06 */
.L_x_27379:
[----:B------:R-:W-:Y:S05]  /*18810*/  BSYNC B0 ;  /* 0x0000000000007941 */ /* 0x000fea0003800000 */
.L_x_27378:
[----:B------:R-:W-:-:S04]  /*18820*/  F2FP.F16.F32.PACK_AB R0, RZ, R0 ;  /* 0x00000000ff00723e */ /* 0x000fc800000000ff */
[----:B------:R-:W-:-:S05]  /*18830*/  PRMT R0, R0, 0x5410, RZ ;  /* 0x0000541000007816 */ /* 0x000fca00000000ff */
[----:B------:R0:W-:Y:S01]  /*18840*/  STG.E desc[UR36][R2.64], R0 ;  /* 0x0000000002007986 */ /* 0x0001e2000c101924 */
[----:B------:R-:W-:Y:S05]  /*18850*/  BRA `(.L_x_27334) ;  /* 0x0000001800f47947 */ /* 0x000fea0003800000 */
.L_x_27372:
        /* <DEDUP_REMOVED lines=21> */
.L_x_27385:
[----:B------:R-:W-:Y:S05]  /*189b0*/  BSYNC B1 ;  /* 0x0000000000017941 */ /* 0x000fea0003800000 */
.L_x_27384:
[----:B------:R-:W-:Y:S01]  /*189c0*/  IMAD.U32 R6, R6, -0x80000000, RZ ;  /* 0x8000000006067824 */ /* 0x000fe200078e00ff */
[----:B------:R-:W-:Y:S01]  /*189d0*/  LEA R4, R4, 0x37800000, 0x17 ;  /* 0x3780000004047811 */ /* 0x000fe200078eb8ff */
[----:B------:R-:W-:-:S05]  /*189e0*/  IMAD.SHL.U32 R5, R0, 0x200000, RZ ;  /* 0x0020000000057824 */ /* 0x000fca00078e00ff */
[----:B------:R-:W-:-:S07]  /*189f0*/  LOP3.LUT R0, R4, R5, R6, 0xfe, !PT ;  /* 0x0000000504007212 */ /* 0x000fce00078efe06 */
.L_x_27383:
[----:B------:R-:W-:Y:S05]  /*18a00*/  BSYNC B0 ;  /* 0x0000000000007941 */ /* 0x000fea0003800000 */
.L_x_27382:
[----:B------:R-:W-:-:S04]  /*18a10*/  FMUL.FTZ R0, R0, 1 ;  /* 0x3f80000000007820 */ /* 0x000fc80000410000 */
[----:B------:R-:W0:Y:S02]  /*18a20*/  F2F.F64.F32 R4, R0 ;  /* 0x0000000000047310 */ /* 0x000e240000201800 */
[----:B0-----:R0:W-:Y:S01]  /*18a30*/  STG.E.64 desc[UR36][R2.64], R4 ;  /* 0x0000000402007986 */ /* 0x0011e2000c101b24 */
[----:B------:R-:W-:Y:S05]  /*18a40*/  BRA `(.L_x_27334) ;  /* 0x0000001800787947 */ /* 0x000fea0003800000 */
.L_x_27335:
        /* <DEDUP_REMOVED lines=29> */
.L_x_27392:
[----:B------:R-:W-:Y:S05]  /*18c20*/  BSYNC B1 ;  /* 0x0000000000017941 */ /* 0x000fea0003800000 */
.L_x_27391:
[----:B------:R-:W-:Y:S01]  /*18c30*/  IMAD.U32 R6, R6, -0x80000000, RZ ;  /* 0x8000000006067824 */ /* 0x000fe200078e00ff */
[----:B------:R-:W-:Y:S01]  /*18c40*/  LEA R4, R4, 0x37800000, 0x17 ;  /* 0x3780000004047811 */ /* 0x000fe200078eb8ff */
[----:B------:R-:W-:-:S05]  /*18c50*/  IMAD.SHL.U32 R5, R0, 0x200000, RZ ;  /* 0x0020000000057824 */ /* 0x000fca00078e00ff */
[----:B------:R-:W-:-:S07]  /*18c60*/  LOP3.LUT R0, R4, R5, R6, 0xfe, !PT ;  /* 0x0000000504007212 */ /* 0x000fce00078efe06 */
.L_x_27390:
[----:B------:R-:W-:Y:S05]  /*18c70*/  BSYNC B0 ;  /* 0x0000000000007941 */ /* 0x000fea0003800000 */
.L_x_27389:
[----:B------:R-:W-:-:S04]  /*18c80*/  FSETP.NEU.FTZ.AND P0, PT, R0, RZ, PT ;  /* 0x000000ff0000720b */ /* 0x000fc80003f1d000 */
[----:B------:R-:W-:-:S05]  /*18c90*/  SEL R5, RZ, 0x1, !P0 ;  /* 0x00000001ff057807 */ /* 0x000fca0004000000 */
[----:B------:R0:W-:Y:S01]  /*18ca0*/  STG.E.U8 desc[UR36][R2.64], R5 ;  /* 0x0000000502007986 */ /* 0x0001e2000c101124 */
[----:B------:R-:W-:Y:S05]  /*18cb0*/  BRA `(.L_x_27334) ;  /* 0x0000001400dc7947 */ /* 0x000fea0003800000 */
.L_x_27388:
        /* <DEDUP_REMOVED lines=21> */
.L_x_27396:
[----:B------:R-:W-:Y:S05]  /*18e10*/  BSYNC B1 ;  /* 0x0000000000017941 */ /* 0x000fea0003800000 */
.L_x_27395:
[----:B------:R-:W-:Y:S01]  /*18e20*/  IMAD.U32 R6, R6, -0x80000000, RZ ;  /* 0x8000000006067824 */ /* 0x000fe200078e00ff */
[----:B------:R-:W-:Y:S01]  /*18e30*/  LEA R4, R4, 0x37800000, 0x17 ;  /* 0x3780000004047811 */ /* 0x000fe200078eb8ff */
[----:B------:R-:W-:-:S05]  /*18e40*/  IMAD.SHL.U32 R5, R0, 0x200000, RZ ;  /* 0x0020000000057824 */ /* 0x000fca00078e00ff */
[----:B------:R-:W-:-:S07]  /*18e50*/  LOP3.LUT R0, R4, R5, R6, 0xfe, !PT ;  /* 0x0000000504007212 */ /* 0x000fce00078efe06 */
.L_x_27394:
[----:B------:R-:W-:Y:S05]  /*18e60*/  BSYNC B0 ;  /* 0x0000000000007941 */ /* 0x000fea0003800000 */
.L_x_27393:
[----:B------:R-:W-:Y:S01]  /*18e70*/  FMUL.FTZ R0, R0, 1 ;  /* 0x3f80000000007820 */ /* 0x000fe20000410000 */
[----:B------:R-:W-:-:S03]  /*18e80*/  CS2R R6, SRZ ;  /* 0x0000000000067805 */ /* 0x000fc6000001ff00 */
[----:B------:R-:W0:Y:S02]  /*18e90*/  F2F.F64.F32 R4, R0 ;  /* 0x0000000000047310 */ /* 0x000e240000201800 */
[----:B0-----:R0:W-:Y:S01]  /*18ea0*/  STG.E.128 desc[UR36][R2.64], R4 ;  /* 0x0000000402007986 */ /* 0x0011e2000c101d24 */
[----:B------:R-:W-:Y:S05]  /*18eb0*/  BRA `(.L_x_27334) ;  /* 0x00000014005c7947 */ /* 0x000fea0003800000 */
.L_x_27387:
        /* <DEDUP_REMOVED lines=27> */
.L_x_27402:
[----:B------:R-:W-:Y:S05]  /*19070*/  BSYNC B1 ;  /* 0x0000000000017941 */ /* 0x000fea0003800000 */
.L_x_27401:
[----:B------:R-:W-:Y:S01]  /*19080*/  IMAD.U32 R6, R6, -0x80000000, RZ ;  /* 0x8000000006067824 */ /* 0x000fe200078e00ff */
[----:B------:R-:W-:Y:S01]  /*19090*/  LEA R4, R4, 0x37800000, 0x17 ;  /* 0x3780000004047811 */ /* 0x000fe200078eb8ff */
[----:B------:R-:W-:-:S05]  /*190a0*/  IMAD.SHL.U32 R5, R0, 0x200000, RZ ;  /* 0x0020000000057824 */ /* 0x000fca00078e00ff */
[----:B------:R-:W-:-:S07]  /*190b0*/  LOP3.LUT R0, R4, R5, R6, 0xfe, !PT ;  /* 0x0000000504007212 */ /* 0x000fce00078efe06 */
.L_x_27400:
[----:B------:R-:W-:Y:S05]  /*190c0*/  BSYNC B0 ;  /* 0x0000000000007941 */ /* 0x000fea0003800000 */
.L_x_27399:
        /* <DEDUP_REMOVED lines=14> */
.L_x_27404:
[----:B------:R-:W-:Y:S05]  /*191b0*/  BSYNC B0 ;  /* 0x0000000000007941 */ /* 0x000fea0003800000 */
.L_x_27403:
[----:B------:R-:W-:-:S05]  /*191c0*/  LOP3.LUT R7, R4, R7, RZ, 0xfc, !PT ;  /* 0x0000000704077212 */ /* 0x000fca00078efcff */
[----:B------:R0:W-:Y:S01]  /*191d0*/  STG.E.U8 desc[UR36][R2.64], R7 ;  /* 0x0000000702007986 */ /* 0x0001e2000c101124 */
[----:B------:R-:W-:Y:S05]  /*191e0*/  BRA `(.L_x_27334) ;  /* 0x0000001000907947 */ /* 0x000fea0003800000 */
.L_x_27398:
        /* <DEDUP_REMOVED lines=21> */
.L_x_27408:
[----:B------:R-:W-:Y:S05]  /*19340*/  BSYNC B1 ;  /* 0x0000000000017941 */ /* 0x000fea0003800000 */
.L_x_27407:
[----:B------:R-:W-:Y:S01]  /*19350*/  IMAD.U32 R6, R6, -0x80000000, RZ ;  /* 0x8000000006067824 */ /* 0x000fe200078e00ff */
[----:B------:R-:W-:Y:S01]  /*19360*/  LEA R4, R4, 0x37800000, 0x17 ;  /* 0x3780000004047811 */ /* 0x000fe200078eb8ff */
[----:B------:R-:W-:-:S05]  /*19370*/  IMAD.SHL.U32 R5, R0, 0x200000, RZ ;  /* 0x0020000000057824 */ /* 0x000fca00078e00ff */
[----:B------:R-:W-:-:S07]  /*19380*/  LOP3.LUT R0, R4, R5, R6, 0xfe, !PT ;  /* 0x0000000504007212 */ /* 0x000fce00078efe06 */
.L_x_27406:
[----:B------:R-:W-:Y:S05]  /*19390*/  BSYNC B0 ;  /* 0x0000000000007941 */ /* 0x000fea0003800000 */
.L_x_27405:
        /* <DEDUP_REMOVED lines=12> */
.L_x_27410:
[----:B------:R-:W-:Y:S01]  /*19460*/  IMAD.MOV.U32 R4, RZ, RZ, 0x7f ;  /* 0x0000007fff047424 */ /* 0x000fe200078e00ff */
[----:B------:R-:W-:-:S04]  /*19470*/  ISETP.GT.U32.AND P0, PT, R6, 0x7f800000, PT ;  /* 0x7f8000000600780c */ /* 0x000fc80003f04070 */
[----:B------:R-:W-:-:S09]  /*19480*/  SEL R4, R4, 0x7c, P0 ;  /* 0x0000007c04047807 */ /* 0x000fd20000000000 */
.L_x_27411:
[----:B------:R-:W-:Y:S05]  /*19490*/  BSYNC B0 ;  /* 0x0000000000007941 */ /* 0x000fea0003800000 */
.L_x_27409:
[----:B------:R-:W-:-:S04]  /*194a0*/  LOP3.LUT R0, R0, 0x80000000, RZ, 0xc0, !PT ;  /* 0x8000000000007812 */ /* 0x000fc800078ec0ff */
[----:B------:R-:W-:-:S04]  /*194b0*/  SHF.R.U32.HI R5, RZ, 0x18, R0 ;  /* 0x00000018ff057819 */ /* 0x000fc80000011600 */
[----:B------:R-:W-:-:S05]  /*194c0*/  LOP3.LUT R5, R4, R5, RZ, 0xfc, !PT ;  /* 0x0000000504057212 */ /* 0x000fca00078efcff */
[----:B------:R0:W-:Y:S01]  /*194d0*/  STG.E.U8 desc[UR36][R2.64], R5 ;  /* 0x0000000502007986 */ /* 0x0001e2000c101124 */
[----:B------:R-:W-:Y:S05]  /*194e0*/  BRA `(.L_x_27334) ;  /* 0x0000000c00d07947 */ /* 0x000fea0003800000 */
.L_x_27397:
        /* <DEDUP_REMOVED lines=21> */
.L_x_27415:
[----:B------:R-:W-:Y:S05]  /*19640*/  BSYNC B1 ;  /* 0x0000000000017941 */ /* 0x000fea0003800000 */
.L_x_27414:
[----:B------:R-:W-:Y:S01]  /*19650*/  IMAD.U32 R6, R6, -0x80000000, RZ ;  /* 0x8000000006067824 */ /* 0x000fe200078e00ff */
[----:B------:R-:W-:Y:S01]  /*19660*/  LEA R4, R4, 0x37800000, 0x17 ;  /* 0x3780000004047811 */ /* 0x000fe200078eb8ff */
[----:B------:R-:W-:-:S05]  /*19670*/  IMAD.SHL.U32 R5, R0, 0x200000, RZ ;  /* 0x0020000000057824 */ /* 0x000fca00078e00ff */
[----:B------:R-:W-:-:S07]  /*19680*/  LOP3.LUT R0, R4, R5, R6, 0xfe, !PT ;  /* 0x0000000504007212 */ /* 0x000fce00078efe06 */
.L_x_27413:
[----:B------:R-:W-:Y:S05]  /*19690*/  BSYNC B0 ;  /* 0x0000000000007941 */ /* 0x000fea0003800000 */
.L_x_27412:
[----:B------:R-:W-:-:S05]  /*196a0*/  F2FP.BF16.F32.PACK_AB R0, RZ, R0 ;  /* 0x00000000ff00723e */ /* 0x000fca00000010ff */
[----:B------:R0:W-:Y:S01]  /*196b0*/  STG.E.U16 desc[UR36][R2.64], R0 ;  /* 0x0000000002007986 */ /* 0x0001e2000c101524 */
[----:B------:R-:W-:Y:S05]  /*196c0*/  BRA `(.L_x_27334) ;  /* 0x0000000c00587947 */ /* 0x000fea0003800000 */
.L_x_27386:
        /* <DEDUP_REMOVED lines=29> */
.L_x_27422:
[----:B------:R-:W-:Y:S05]  /*198a0*/  BSYNC B1 ;  /* 0x0000000000017941 */ /* 0x000fea0003800000 */
.L_x_27421:
[----:B------:R-:W-:Y:S01]  /*198b0*/  IMAD.U32 R6, R6, -0x80000000, RZ ;  /* 0x8000000006067824 */ /* 0x000fe200078e00ff */
[----:B------:R-:W-:Y:S01]  /*198c0*/  LEA R4, R4, 0x37800000, 0x17 ;  /* 0x3780000004047811 */ /* 0x000fe200078eb8ff */
[----:B------:R-:W-:-:S05]  /*198d0*/  IMAD.SHL.U32 R5, R0, 0x200000, RZ ;  /* 0x0020000000057824 */ /* 0x000fca00078e00ff */
[----:B------:R-:W-:-:S07]  /*198e0*/  LOP3.LUT R0, R4, R5, R6, 0xfe, !PT ;  /* 0x0000000504007212 */ /* 0x000fce00078efe06 */
.L_x_27420:
[----:B------:R-:W-:Y:S05]  /*198f0*/  BSYNC B0 ;  /* 0x0000000000007941 */ /* 0x000fea0003800000 */
.L_x_27419:
[----:B------:R-:W0:Y:S02]  /*19900*/  F2I.FTZ.U32.TRUNC.NTZ R5, R0 ;  /* 0x0000000000057305 */ /* 0x000e24000021f000 */
[----:B0-----:R3:W-:Y:S01]  /*19910*/  STG.E.U16 desc[UR36][R2.64], R5 ;  /* 0x0000000502007986 */ /* 0x0017e2000c101524 */
[----:B------:R-:W-:Y:S05]  /*19920*/  BRA `(.L_x_27334) ;  /* 0x0000000800c07947 */ /* 0x000fea0003800000 */
.L_x_27418:
        /* <DEDUP_REMOVED lines=21> */
.L_x_27426:
[----:B------:R-:W-:Y:S05]  /*19a80*/  BSYNC B1 ;  /* 0x0000000000017941 */ /* 0x000fea0003800000 */
.L_x_27425:
[----:B------:R-:W-:Y:S01]  /*19a90*/  IMAD.U32 R6, R6, -0x80000000, RZ ;  /* 0x8000000006067824 */ /* 0x000fe200078e00ff */
[----:B------:R-:W-:Y:S01]  /*19aa0*/  LEA R4, R4, 0x37800000, 0x17 ;  /* 0x3780000004047811 */ /* 0x000fe200078eb8ff */
[----:B------:R-:W-:-:S05]  /*19ab0*/  IMAD.SHL.U32 R5, R0, 0x200000, RZ ;  /* 0x0020000000057824 */ /* 0x000fca00078e00ff */
[----:B------:R-:W-:-:S07]  /*19ac0*/  LOP3.LUT R0, R4, R5, R6, 0xfe, !PT ;  /* 0x0000000504007212 */ /* 0x000fce00078efe06 */
.L_x_27424:
[----:B------:R-:W-:Y:S05]  /*19ad0*/  BSYNC B0 ;  /* 0x0000000000007941 */ /* 0x000fea0003800000 */
.L_x_27423:
        /* <DEDUP_REMOVED lines=16> */
.L_x_27429:
[----:B------:R-:W-:-:S04]  /*19be0*/  LOP3.LUT R0, R0, 0x80000000, RZ, 0xc0, !PT ;  /* 0x8000000000007812 */ /* 0x000fc800078ec0ff */
[----:B------:R-:W-:-:S04]  /*19bf0*/  SHF.R.U32.HI R0, RZ, 0x18, R0 ;  /* 0x00000018ff007819 */ /* 0x000fc80000011600 */
[----:B------:R-:W-:-:S04]  /*19c00*/  LOP3.LUT R0, R5, R0, RZ, 0xfc, !PT ;  /* 0x0000000005007212 */ /* 0x000fc800078efcff */
[----:B------:R-:W-:-:S07]  /*19c10*/  PRMT R4, R0, 0x7610, R4 ;  /* 0x0000761000047816 */ /* 0x000fce0000000004 */
.L_x_27428:
[----:B------:R-:W-:Y:S05]  /*19c20*/  BSYNC B0 ;  /* 0x0000000000007941 */ /* 0x000fea0003800000 */
.L_x_27427:
[----:B------:R4:W-:Y:S01]  /*19c30*/  STG.E.U8 desc[UR36][R2.64], R4 ;  /* 0x0000000402007986 */ /* 0x0009e2000c101124 */
[----:B------:R-:W-:Y:S05]  /*19c40*/  BRA `(.L_x_27334) ;  /* 0x0000000400f87947 */ /* 0x000fea0003800000 */
.L_x_27417:
[----:B------:R0:W-:Y:S01]  /*19c50*/  STG.E.U8 desc[UR36][R2.64], R5 ;  /* 0x0000000502007986 */ /* 0x0001e2000c101124 */
[----:B------:R-:W-:Y:S05]  /*19c60*/  BRA `(.L_x_27334) ;  /* 0x0000000400f07947 */ /* 0x000fea0003800000 */
.L_x_27416:
        /* <DEDUP_REMOVED lines=27> */
.L_x_27435:
[----:B------:R-:W-:Y:S05]  /*19e20*/  BSYNC B1 ;  /* 0x0000000000017941 */ /* 0x000fea0003800000 */
.L_x_27434:
[----:B------:R-:W-:Y:S01]  /*19e30*/  IMAD.U32 R6, R6, -0x80000000, RZ ;  /* 0x8000000006067824 */ /* 0x000fe200078e00ff */
[----:B------:R-:W-:Y:S01]  /*19e40*/  LEA R4, R4, 0x37800000, 0x17 ;  /* 0x3780000004047811 */ /* 0x000fe200078eb8ff */
[----:B------:R-:W-:-:S05]  /*19e50*/  IMAD.SHL.U32 R5, R0, 0x200000, RZ ;  /* 0x0020000000057824 */ /* 0x000fca00078e00ff */
[----:B------:R-:W-:-:S07]  /*19e60*/  LOP3.LUT R0, R4, R5, R6, 0xfe, !PT ;  /* 0x0000000504007212 */ /* 0x000fce00078efe06 */
.L_x_27433:
[----:B------:R-:W-:Y:S05]  /*19e70*/  BSYNC B0 ;  /* 0x0000000000007941 */ /* 0x000fea0003800000 */
.L_x_27432:
        /* <DEDUP_REMOVED lines=15> */
.L_x_27339:
        /* <DEDUP_REMOVED lines=16> */
.L_x_27436:
[----:B------:R-:W-:Y:S05]  /*1a070*/  BRA `(.L_x_27334) ;  /* 0x0000000000ec7947 */ /* 0x000fea0003800000 */
.L_x_27431:
        /* <DEDUP_REMOVED lines=21> */
.L_x_27440:
[----:B------:R-:W-:Y:S05]  /*1a1d0*/  BSYNC B1 ;  /* 0x0000000000017941 */ /* 0x000fea0003800000 */
.L_x_27439:
[----:B------:R-:W-:Y:S01]  /*1a1e0*/  IMAD.U32 R6, R6, -0x80000000, RZ ;  /* 0x8000000006067824 */ /* 0x000fe200078e00ff */
[----:B------:R-:W-:Y:S01]  /*1a1f0*/  LEA R4, R4, 0x37800000, 0x17 ;  /* 0x3780000004047811 */ /* 0x000fe200078eb8ff */
[----:B------:R-:W-:-:S05]  /*1a200*/  IMAD.SHL.U32 R5, R0, 0x200000, RZ ;  /* 0x0020000000057824 */ /* 0x000fca00078e00ff */
[----:B------:R-:W-:-:S07]  /*1a210*/  LOP3.LUT R4, R4, R5, R6, 0xfe, !PT ;  /* 0x0000000504047212 */ /* 0x000fce00078efe06 */
.L_x_27438:
[----:B------:R-:W-:Y:S05]  /*1a220*/  BSYNC B0 ;  /* 0x0000000000007941 */ /* 0x000fea0003800000 */
.L_x_27437:
[----:B------:R-:W0:Y:S02]  /*1a230*/  F2I.U64.TRUNC R4, R4 ;  /* 0x0000000400047311 */ /* 0x000e24000020d800 */
[----:B0-----:R0:W-:Y:S01]  /*1a240*/  STG.E.64 desc[UR36][R2.64], R4 ;  /* 0x0000000402007986 */ /* 0x0011e2000c101b24 */
[----:B------:R-:W-:Y:S05]  /*1a250*/  BRA `(.L_x_27334) ;  /* 0x0000000000747947 */ /* 0x000fea0003800000 */
.L_x_27430:
        /* <DEDUP_REMOVED lines=21> */
.L_x_27444:
[----:B------:R-:W-:Y:S05]  /*1a3b0*/  BSYNC B1 ;  /* 0x0000000000017941 */ /* 0x000fea0003800000 */
.L_x_27443:
[----:B------:R-:W-:Y:S01]  /*1a3c0*/  IMAD.U32 R6, R6, -0x80000000, RZ ;  /* 0x8000000006067824 */ /* 0x000fe200078e00ff */
[----:B------:R-:W-:Y:S01]  /*1a3d0*/  LEA R4, R4, 0x37800000, 0x17 ;  /* 0x3780000004047811 */ /* 0x000fe200078eb8ff */
[----:B------:R-:W-:-:S05]  /*1a3e0*/  IMAD.SHL.U32 R5, R0, 0x200000, RZ ;  /* 0x0020000000057824 */ /* 0x000fca00078e00ff */
[----:B------:R-:W-:-:S07]  /*1a3f0*/  LOP3.LUT R0, R4, R5, R6, 0xfe, !PT ;  /* 0x0000000504007212 */ /* 0x000fce00078efe06 */
.L_x_27442:
[----:B------:R-:W-:Y:S05]  /*1a400*/  BSYNC B0 ;  /* 0x0000000000007941 */ /* 0x000fea0003800000 */
.L_x_27441:
[----:B------:R-:W0:Y:S02]  /*1a410*/  F2I.FTZ.U32.TRUNC.NTZ R5, R0 ;  /* 0x0000000000057305 */ /* 0x000e24000021f000 */
[----:B0-----:R2:W-:Y:S02]  /*1a420*/  STG.E desc[UR36][R2.64], R5 ;  /* 0x0000000502007986 */ /* 0x0015e4000c101924 */
.L_x_27334:
[----:B------:R-:W-:Y:S05]  /*1a430*/  BSYNC B6 ;  /* 0x0000000000067941 */ /* 0x000fea0003800000 */
.L_x_27333:
        /* <DEDUP_REMOVED lines=42> */
.L_x_27455:
[----:B------:R-:W-:Y:S05]  /*1a6e0*/  BSYNC B1 ;  /* 0x0000000000017941 */ /* 0x000fea0003800000 */
.L_x_27454:
[----:B------:R-:W-:Y:S01]  /*1a6f0*/  IMAD.U32 R6, R6, -0x80000000, RZ ;  /* 0x8000000006067824 */ /* 0x000fe200078e00ff */
[----:B------:R-:W-:Y:S01]  /*1a700*/  LEA R5, R16, 0x37800000, 0x17 ;  /* 0x3780000010057811 */ /* 0x000fe200078eb8ff */
[----:B------:R-:W-:-:S05]  /*1a710*/  IMAD.SHL.U32 R0, R0, 0x200000, RZ ;  /* 0x0020000000007824 */ /* 0x000fca00078e00ff */
[----:B------:R-:W-:-:S07]  /*1a720*/  LOP3.LUT R0, R5, R0, R6, 0xfe, !PT ;  /* 0x0000000005007212 */ /* 0x000fce00078efe06 */
.L_x_27453:
[----:B------:R-:W-:Y:S05]  /*1a730*/  BSYNC B0 ;  /* 0x0000000000007941 */ /* 0x000fea0003800000 */
.L_x_27452:
[----:B------:R-:W0:Y:S02]  /*1a740*/  F2I.FTZ.TRUNC.NTZ R5, R0 ;  /* 0x0000000000057305 */ /* 0x000e24000021f100 */
[----:B0-----:R0:W-:Y:S01]  /*1a750*/  STG.E.U8 desc[UR36][R2.64], R5 ;  /* 0x0000000502007986 */ /* 0x0011e2000c101124 */
[----:B------:R-:W-:Y:S05]  /*1a760*/  BRA `(.L_x_27456) ;  /* 0x0000002c00007947 */ /* 0x000fea0003800000 */
.L_x_27450:
        /* <DEDUP_REMOVED lines=21> */
.L_x_27460:
[----:B------:R-:W-:Y:S05]  /*1a8c0*/  BSYNC B1 ;  /* 0x0000000000017941 */ /* 0x000fea0003800000 */
.L_x_27459:
[----:B------:R-:W-:Y:S01]  /*1a8d0*/  IMAD.U32 R6, R6, -0x80000000, RZ ;  /* 0x8000000006067824 */ /* 0x000fe200078e00ff */
[----:B------:R-:W-:Y:S01]  /*1a8e0*/  LEA R4, R4, 0x37800000, 0x17 ;  /* 0x3780000004047811 */ /* 0x000fe200078eb8ff */
[----:B------:R-:W-:-:S05]  /*1a8f0*/  IMAD.SHL.U32 R5, R0, 0x200000, RZ ;  /* 0x0020000000057824 */ /* 0x000fca00078e00ff */
[----:B------:R-:W-:-:S07]  /*1a900*/  LOP3.LUT R4, R4, R5, R6, 0xfe, !PT ;  /* 0x0000000504047212 */ /* 0x000fce00078efe06 */
.L_x_27458:
[----:B------:R-:W-:Y:S05]  /*1a910*/  BSYNC B0 ;  /* 0x0000000000007941 */ /* 0x000fea0003800000 */
.L_x_27457:
[----:B------:R-:W0:Y:S02]  /*1a920*/  F2I.S64.TRUNC R4, R4 ;  /* 0x0000000400047311 */ /* 0x000e24000020d900 */
[----:B0-----:R-:W-:-:S05]  /*1a930*/  IMAD.MOV.U32 R7, RZ, RZ, R4 ;  /* 0x000000ffff077224 */ /* 0x001fca00078e0004 */
[----:B------:R0:W-:Y:S01]  /*1a940*/  STG.E.U8 desc[UR36][R2.64], R7 ;  /* 0x0000000702007986 */ /* 0x0001e2000c101124 */
[----:B------:R-:W-:Y:S05]  /*1a950*/  BRA `(.L_x_27456) ;  /* 0x0000002800847947 */ /* 0x000fea0003800000 */
.L_x_27449:
        /* <DEDUP_REMOVED lines=27> */
.L_x_27466:
[----:B------:R-:W-:Y:S05]  /*1ab10*/  BSYNC B1 ;  /* 0x0000000000017941 */ /* 0x000fea0003800000 */
.L_x_27465:
[----:B------:R-:W-:Y:S01]  /*1ab20*/  IMAD.U32 R6, R6, -0x80000000, RZ ;  /* 0x8000000006067824 */ /* 0x000fe200078e00ff */
[----:B------:R-:W-:Y:S01]  /*1ab30*/  LEA R4, R4, 0x37800000, 0x17 ;  /* 0x3780000004047811 */ /* 0x000fe200078eb8ff */
[----:B------:R-:W-:-:S05]  /*1ab40*/  IMAD.SHL.U32 R5, R0, 0x200000, RZ ;  /* 0x0020000000057824 */ /* 0x000fca00078e00ff */
[----:B------:R-:W-:-:S07]  /*1ab50*/  LOP3.LUT R4, R4, R5, R6, 0xfe, !PT ;  /* 0x0000000504047212 */ /* 0x000fce00078efe06 */
.L_x_27464:
[----:B------:R-:W-:Y:S05]  /*1ab60*/  BSYNC B0 ;  /* 0x0000000000007941 */ /* 0x000fea0003800000 */
.L_x_27463:
[----:B------:R-:W0:Y:S02]  /*1ab70*/  F2I.S64.TRUNC R4, R4 ;  /* 0x0000000400047311 */ /* 0x000e24000020d900 */
[----:B0-----:R0:W-:Y:S01]  /*1ab80*/  STG.E.64 desc[UR36][R2.64], R4 ;  /* 0x0000000402007986 */ /* 0x0011e2000c101b24 */
[----:B------:R-:W-:Y:S05]  /*1ab90*/  BRA `(.L_x_27456) ;  /* 0x0000002400f47947 */ /* 0x000fea0003800000 */
.L_x_27462:
        /* <DEDUP_REMOVED lines=21> */
.L_x_27470:
[----:B------:R-:W-:Y:S05]  /*1acf0*/  BSYNC B1 ;  /* 0x0000000000017941 */ /* 0x000fea0003800000 */
.L_x_27469:
[----:B------:R-:W-:Y:S01]  /*1ad00*/  IMAD.U32 R6, R6, -0x80000000, RZ ;  /* 0x8000000006067824 */ /* 0x000fe200078e00ff */
[----:B------:R-:W-:Y:S01]  /*1ad10*/  LEA R4, R4, 0x37800000, 0x17 ;  /* 0x3780000004047811 */ /* 0x000fe200078eb8ff */
[----:B------:R-:W-:-:S05]  /*1ad20*/  IMAD.SHL.U32 R5, R0, 0x200000, RZ ;  /* 0x0020000000057824 */ /* 0x000fca00078e00ff */
[----:B------:R-:W-:-:S07]  /*1ad30*/  LOP3.LUT R0, R4, R5, R6, 0xfe, !PT ;  /* 0x0000000504007212 */ /* 0x000fce00078efe06 */
.L_x_27468:
[----:B------:R-:W-:Y:S05]  /*1ad40*/  BSYNC B0 ;  /* 0x0000000000007941 */ /* 0x000fea0003800000 */
.L_x_27467:
[----:B------:R-:W0:Y:S02]  /*1ad50*/  F2I.FTZ.TRUNC.NTZ R5, R0 ;  /* 0x0000000000057305 */ /* 0x000e24000021f100 */
[----:B0-----:R0:W-:Y:S01]  /*1ad60*/  STG.E desc[UR36][R2.64], R5 ;  /* 0x0000000502007986 */ /* 0x0011e2000c101924 */
[----:B------:R-:W-:Y:S05]  /*1ad70*/  BRA `(.L_x_27456) ;  /* 0x00000024007c7947 */ /* 0x000fea0003800000 */
.L_x_27461:
        /* <DEDUP_REMOVED lines=21> */
.L_x_27474:
[----:B------:R-:W-:Y:S05]  /*1aed0*/  BSYNC B1 ;  /* 0x0000000000017941 */ /* 0x000fea0003800000 */
.L_x_27473:
[----:B------:R-:W-:Y:S01]  /*1aee0*/  IMAD.U32 R6, R6, -0x80000000, RZ ;  /* 0x8000000006067824 */ /* 0x000fe200078e00ff */
[----:B------:R-:W-:Y:S01]  /*1aef0*/  LEA R4, R4, 0x37800000, 0x17 ;  /* 0x3780000004047811 */ /* 0x000fe200078eb8ff */
[----:B------:R-:W-:-:S05]  /*1af00*/  IMAD.SHL.U32 R5, R0, 0x200000, RZ ;  /* 0x0020000000057824 */ /* 0x000fca00078e00ff */
[----:B------:R-:W-:-:S07]  /*1af10*/  LOP3.LUT R0, R4, R5, R6, 0xfe, !PT ;  /* 0x0000000504007212 */ /* 0x000fce00078efe06 */
.L_x_27472:
[----:B------:R-:W-:Y:S05]  /*1af20*/  BSYNC B0 ;  /* 0x0000000000007941 */ /* 0x000fea0003800000 */
.L_x_27471:
[----:B------:R-:W0:Y:S02]  /*1af30*/  F2I.FTZ.TRUNC.NTZ R5, R0 ;  /* 0x0000000000057305 */ /* 0x000e24000021f100 */
[----:B0-----:R0:W-:Y:S01]  /*1af40*/  STG.E.U16 desc[UR36][R2.64], R5 ;  /* 0x0000000502007986 */ /* 0x0011e2000c101524 */
[----:B------:R-:W-:Y:S05]  /*1af50*/  BRA `(.L_x_27456) ;  /* 0x0000002400047947 */ /* 0x000fea0003800000 */
.L_x_27448:
        /* <DEDUP_REMOVED lines=27> */
.L_x_27480:
[----:B------:R-:W-:Y:S05]  /*1b110*/  BSYNC B1 ;  /* 0x0000000000017941 */ /* 0x000fea0003800000 */
.L_x_27479:
[----:B------:R-:W-:Y:S01]  /*1b120*/  IMAD.U32 R6, R6, -0x80000000, RZ ;  /* 0x8000000006067824 */ /* 0x000fe200078e00ff */
[----:B------:R-:W-:Y:S01]  /*1b130*/  LEA R4, R4, 0x37800000, 0x17 ;  /* 0x3780000004047811 */ /* 0x000fe200078eb8ff */
[----:B------:R-:W-:-:S05]  /*1b140*/  IMAD.SHL.U32 R5, R0, 0x200000, RZ ;  /* 0x0020000000057824 */ /* 0x000fca00078e00ff */
[----:B------:R-:W-:-:S07]  /*1b150*/  LOP3.LUT R5, R4, R5, R6, 0xfe, !PT ;  /* 0x0000000504057212 */ /* 0x000fce00078efe06 */
.L_x_27478:
[----:B------:R-:W-:Y:S05]  /*1b160*/  BSYNC B0 ;  /* 0x0000000000007941 */ /* 0x000fea0003800000 */
.L_x_27477:
[----:B------:R0:W-:Y:S01]  /*1b170*/  STG.E desc[UR36][R2.64], R5 ;  /* 0x0000000502007986 */ /* 0x0001e2000c101924 */
[----:B------:R-:W-:Y:S05]  /*1b180*/  BRA `(.L_x_27456) ;  /* 0x0000002000787947 */ /* 0x000fea0003800000 */
.L_x_27476:
        /* <DEDUP_REMOVED lines=21> */
.L_x_27484:
[----:B------:R-:W-:Y:S05]  /*1b2e0*/  BSYNC B1 ;  /* 0x0000000000017941 */ /* 0x000fea0003800000 */
.L_x_27483:
[----:B------:R-:W-:Y:S01]  /*1b2f0*/  IMAD.U32 R6, R6, -0x80000000, RZ ;  /* 0x8000000006067824 */ /* 0x000fe200078e00ff */
[----:B------:R-:W-:Y:S01]  /*1b300*/  LEA R4, R4, 0x37800000, 0x17 ;  /* 0x3780000004047811 */ /* 0x000fe200078eb8ff */
[----:B------:R-:W-:-:S05]  /*1b310*/  IMAD.SHL.U32 R5, R0, 0x200000, RZ ;  /* 0x0020000000057824 */ /* 0x000fca00078e00ff */
[----:B------:R-:W-:-:S07]  /*1b320*/  LOP3.LUT R0, R4, R5, R6, 0xfe, !PT ;  /* 0x0000000504007212 */ /* 0x000fce00078efe06 */
.L_x_27482:
[----:B------:R-:W-:Y:S05]  /*1b330*/  BSYNC B0 ;  /* 0x0000000000007941 */ /* 0x000fea0003800000 */
.L_x_27481:
[----:B------:R-:W-:-:S05]  /*1b340*/  F2FP.F16.F32.PACK_AB R0, RZ, R0 ;  /* 0x00000000ff00723e */ /* 0x000fca00000000ff */
[----:B------:R0:W-:Y:S01]  /*1b350*/  STG.E.U16 desc[UR36][R2.64], R0 ;  /* 0x0000000002007986 */ /* 0x0001e2000c101524 */
[----:B------:R-:W-:Y:S05]  /*1b360*/  BRA `(.L_x_27456) ;  /* 0x0000002000007947 */ /* 0x000fea0003800000 */
.L_x_27475:
        /* <DEDUP_REMOVED lines=27> */
.L_x_27490:
[----:B------:R-:W-:Y:S05]  /*1b520*/  BSYNC B1 ;  /* 0x0000000000017941 */ /* 0x000fea0003800000 */
.L_x_27489:
[----:B------:R-:W-:Y:S01]  /*1b530*/  IMAD.U32 R6, R6, -0x80000000, RZ ;  /* 0x8000000006067824 */ /* 0x000fe200078e00ff */
[----:B------:R-:W-:Y:S01]  /*1b540*/  LEA R4, R4, 0x37800000, 0x17 ;  /* 0x3780000004047811 */ /* 0x000fe200078eb8ff */
[----:B------:R-:W-:-:S05]  /*1b550*/  IMAD.SHL.U32 R5, R0, 0x200000, RZ ;  /* 0x0020000000057824 */ /* 0x000fca00078e00ff */
[----:B------:R-:W-:-:S07]  /*1b560*/  LOP3.LUT R4, R4, R5, R6, 0xfe, !PT ;  /* 0x0000000504047212 */ /* 0x000fce00078efe06 */
.L_x_27488:
[----:B------:R-:W-:Y:S05]  /*1b570*/  BSYNC B0 ;  /* 0x0000000000007941 */ /* 0x000fea0003800000 */
.L_x_27487:
[----:B------:R-:W-:-:S05]  /*1b580*/  IMAD.MOV.U32 R5, RZ, RZ, RZ ;  /* 0x000000ffff057224 */ /* 0x000fca00078e00ff */
[----:B------:R0:W-:Y:S01]  /*1b590*/  STG.E.64 desc[UR36][R2.64], R4 ;  /* 0x0000000402007986 */ /* 0x0001e2000c101b24 */
[----:B------:R-:W-:Y:S05]  /*1b5a0*/  BRA `(.L_x_27456) ;  /* 0x0000001c00707947 */ /* 0x000fea0003800000 */
.L_x_27486:
        /* <DEDUP_REMOVED lines=21> */
.L_x_27494:
[----:B------:R-:W-:Y:S05]  /*1b700*/  BSYNC B1 ;  /* 0x0000000000017941 */ /* 0x000fea0003800000 */
.L_x_27493:
[----:B------:R-:W-:Y:S01]  /*1b710*/  IMAD.U32 R6, R6, -0x80000000, RZ ;  /* 0x8000000006067824 */ /* 0x000fe200078e00ff */
[----:B------:R-:W-:Y:S01]  /*1b720*/  LEA R4, R4, 0x37800000, 0x17 ;  /* 0x3780000004047811 */ /* 0x000fe200078eb8ff */
[----:B------:R-:W-:-:S05]  /*1b730*/  IMAD.SHL.U32 R5, R0, 0x200000, RZ ;  /* 0x0020000000057824 */ /* 0x000fca00078e00ff */
[----:B------:R-:W-:-:S07]  /*1b740*/  LOP3.LUT R0, R4, R5, R6, 0xfe, !PT ;  /* 0x0000000504007212 */ /* 0x000fce00078efe06 */
.L_x_27492:
[----:B------:R-:W-:Y:S05]  /*1b750*/  BSYNC B0 ;  /* 0x0000000000007941 */ /* 0x000fea0003800000 */
.L_x_27491:
[----:B------:R-:W-:-:S04]  /*1b760*/  F2FP.F16.F32.PACK_AB R0, RZ, R0 ;  /* 0x00000000ff00723e */ /* 0x000fc800000000ff */
[----:B------:R-:W-:-:S05]  /*1b770*/  PRMT R0, R0, 0x5410, RZ ;  /* 0x0000541000007816 */ /* 0x000fca00000000ff */
[----:B------:R0:W-:Y:S01]  /*1b780*/  STG.E desc[UR36][R2.64], R0 ;  /* 0x0000000002007986 */ /* 0x0001e2000c101924 */
[----:B------:R-:W-:Y:S05]  /*1b790*/  BRA `(.L_x_27456) ;  /* 0x0000001800f47947 */ /* 0x000fea0003800000 */
.L_x_27485:
        /* <DEDUP_REMOVED lines=21> */
.L_x_27498:
[----:B------:R-:W-:Y:S05]  /*1b8f0*/  BSYNC B1 ;  /* 0x0000000000017941 */ /* 0x000fea0003800000 */
.L_x_27497:
[----:B------:R-:W-:Y:S01]  /*1b900*/  IMAD.U32 R6, R6, -0x80000000, RZ ;  /* 0x8000000006067824 */ /* 0x000fe200078e00ff */
[----:B------:R-:W-:Y:S01]  /*1b910*/  LEA R4, R4, 0x37800000, 0x17 ;  /* 0x3780000004047811 */ /* 0x000fe200078eb8ff */
[----:B------:R-:W-:-:S05]  /*1b920*/  IMAD.SHL.U32 R5, R0, 0x200000, RZ ;  /* 0x0020000000057824 */ /* 0x000fca00078e00ff */
[----:B------:R-:W-:-:S07]  /*1b930*/  LOP3.LUT R0, R4, R5, R6, 0xfe, !PT ;  /* 0x0000000504007212 */ /* 0x000fce00078efe06 */
.L_x_27496:
[----:B------:R-:W-:Y:S05]  /*1b940*/  BSYNC B0 ;  /* 0x0000000000007941 */ /* 0x000fea0003800000 */
.L_x_27495:
[----:B------:R-:W-:-:S04]  /*1b950*/  FMUL.FTZ R0, R0, 1 ;  /* 0x3f80000000007820 */ /* 0x000fc80000410000 */
[----:B------:R-:W0:Y:S02]  /*1b960*/  F2F.F64.F32 R4, R0 ;  /* 0x0000000000047310 */ /* 0x000e240000201800 */
[----:B0-----:R0:W-:Y:S01]  /*1b970*/  STG.E.64 desc[UR36][R2.64], R4 ;  /* 0x0000000402007986 */ /* 0x0011e2000c101b24 */
[----:B------:R-:W-:Y:S05]  /*1b980*/  BRA `(.L_x_27456) ;  /* 0x0000001800787947 */ /* 0x000fea0003800000 */
.L_x_27447:
        /* <DEDUP_REMOVED lines=29> */
.L_x_27505:
[----:B------:R-:W-:Y:S05]  /*1bb60*/  BSYNC B1 ;  /* 0x0000000000017941 */ /* 0x000fea0003800000 */
.L_x_27504:
[----:B------:R-:W-:Y:S01]  /*1bb70*/  IMAD.U32 R6, R6, -0x80000000, RZ ;  /* 0x8000000006067824 */ /* 0x000fe200078e00ff */
[----:B------:R-:W-:Y:S01]  /*1bb80*/  LEA R4, R4, 0x37800000, 0x17 ;  /* 0x3780000004047811 */ /* 0x000fe200078eb8ff */
[----:B------:R-:W-:-:S05]  /*1bb90*/  IMAD.SHL.U32 R5, R0, 0x200000, RZ ;  /* 0x0020000000057824 */ /* 0x000fca00078e00ff */
[----:B------:R-:W-:-:S07]  /*1bba0*/  LOP3.LUT R0, R4, R5, R6, 0xfe, !PT ;  /* 0x0000000504007212 */ /* 0x000fce00078efe06 */
.L_x_27503:
[----:B------:R-:W-:Y:S05]  /*1bbb0*/  BSYNC B0 ;  /* 0x0000000000007941 */ /* 0x000fea0003800000 */
.L_x_27502:
[----:B------:R-:W-:-:S04]  /*1bbc0*/  FSETP.NEU.FTZ.AND P0, PT, R0, RZ, PT ;  /* 0x000000ff0000720b */ /* 0x000fc80003f1d000 */
[----:B------:R-:W-:-:S05]  /*1bbd0*/  SEL R5, RZ, 0x1, !P0 ;  /* 0x00000001ff057807 */ /* 0x000fca0004000000 */
[----:B------:R1:W-:Y:S01]  /*1bbe0*/  STG.E.U8 desc[UR36][R2.64], R5 ;  /* 0x0000000502007986 */ /* 0x0003e2000c101124 */
[----:B------:R-:W-:Y:S05]  /*1bbf0*/  BRA `(.L_x_27456) ;  /* 0x0000001400dc7947 */ /* 0x000fea0003800000 */
.L_x_27501:
        /* <DEDUP_REMOVED lines=21> */
.L_x_27509:
[----:B------:R-:W-:Y:S05]  /*1bd50*/  BSYNC B1 ;  /* 0x0000000000017941 */ /* 0x000fea0003800000 */
.L_x_27508:
[----:B------:R-:W-:Y:S01]  /*1bd60*/  IMAD.U32 R6, R6, -0x80000000, RZ ;  /* 0x8000000006067824 */ /* 0x000fe200078e00ff */
[----:B------:R-:W-:Y:S01]  /*1bd70*/  LEA R4, R4, 0x37800000, 0x17 ;  /* 0x3780000004047811 */ /* 0x000fe200078eb8ff */
[----:B------:R-:W-:-:S05]  /*1bd80*/  IMAD.SHL.U32 R5, R0, 0x200000, RZ ;  /* 0x0020000000057824 */ /* 0x000fca00078e00ff */
[----:B------:R-:W-:-:S07]  /*1bd90*/  LOP3.LUT R0, R4, R5, R6, 0xfe, !PT ;  /* 0x0000000504007212 */ /* 0x000fce00078efe06 */
.L_x_27507:
[----:B------:R-:W-:Y:S05]  /*1bda0*/  BSYNC B0 ;  /* 0x0000000000007941 */ /* 0x000fea0003800000 */
.L_x_27506:
[----:B------:R-:W-:Y:S01]  /*1bdb0*/  FMUL.FTZ R0, R0, 1 ;  /* 0x3f80000000007820 */ /* 0x000fe20000410000 */
[----:B------:R-:W-:-:S03]  /*1bdc0*/  CS2R R6, SRZ ;  /* 0x0000000000067805 */ /* 0x000fc6000001ff00 */
[----:B------:R-:W0:Y:S02]  /*1bdd0*/  F2F.F64.F32 R4, R0 ;  /* 0x0000000000047310 */ /* 0x000e240000201800 */
[----:B0-----:R0:W-:Y:S01]  /*1bde0*/  STG.E.128 desc[UR36][R2.64], R4 ;  /* 0x0000000402007986 */ /* 0x0011e2000c101d24 */
[----:B------:R-:W-:Y:S05]  /*1bdf0*/  BRA `(.L_x_27456) ;  /* 0x00000014005c7947 */ /* 0x000fea0003800000 */
.L_x_27500:
        /* <DEDUP_REMOVED lines=27> */
.L_x_27515:
[----:B------:R-:W-:Y:S05]  /*1bfb0*/  BSYNC B1 ;  /* 0x0000000000017941 */ /* 0x000fea0003800000 */
.L_x_27514:
[----:B------:R-:W-:Y:S01]  /*1bfc0*/  IMAD.U32 R6, R6, -0x80000000, RZ ;  /* 0x8000000006067824 */ /* 0x000fe200078e00ff */
[----:B------:R-:W-:Y:S01]  /*1bfd0*/  LEA R4, R4, 0x37800000, 0x17 ;  /* 0x3780000004047811 */ /* 0x000fe200078eb8ff */
[----:B------:R-:W-:-:S05]  /*1bfe0*/  IMAD.SHL.U32 R5, R0, 0x200000, RZ ;  /* 0x0020000000057824 */ /* 0x000fca00078e00ff */
[----:B------:R-:W-:-:S07]  /*1bff0*/  LOP3.LUT R0, R4, R5, R6, 0xfe, !PT ;  /* 0x0000000504007212 */ /* 0x000fce00078efe06 */
.L_x_27513:
[----:B------:R-:W-:Y:S05]  /*1c000*/  BSYNC B0 ;  /* 0x0000000000007941 */ /* 0x000fea0003800000 */
.L_x_27512:
        /* <DEDUP_REMOVED lines=14> */
.L_x_27517:
[----:B------:R-:W-:Y:S05]  /*1c0f0*/  BSYNC B0 ;  /* 0x0000000000007941 */ /* 0x000fea0003800000 */
.L_x_27516:
[----:B------:R-:W-:-:S05]  /*1c100*/  LOP3.LUT R7, R4, R7, RZ, 0xfc, !PT ;  /* 0x0000000704077212 */ /* 0x000fca00078efcff */
[----:B------:R3:W-:Y:S01]  /*1c110*/  STG.E.U8 desc[UR36][R2.64], R7 ;  /* 0x0000000702007986 */ /* 0x0007e2000c101124 */
[----:B------:R-:W-:Y:S05]  /*1c120*/  BRA `(.L_x_27456) ;  /* 0x0000001000907947 */ /* 0x000fea0003800000 */
.L_x_27511:
        /* <DEDUP_REMOVED lines=21> */
.L_x_27521:
[----:B------:R-:W-:Y:S05]  /*1c280*/  BSYNC B1 ;  /* 0x0000000000017941 */ /* 0x000fea0003800000 */
.L_x_27520:
[----:B------:R-:W-:Y:S01]  /*1c290*/  IMAD.U32 R6, R6, -0x80000000, RZ ;  /* 0x8000000006067824 */ /* 0x000fe200078e00ff */
[----:B------:R-:W-:Y:S01]  /*1c2a0*/  LEA R4, R4, 0x37800000, 0x17 ;  /* 0x3780000004047811 */ /* 0x000fe200078eb8ff */
[----:B------:R-:W-:-:S05]  /*1c2b0*/  IMAD.SHL.U32 R5, R0, 0x200000, RZ ;  /* 0x0020000000057824 */ /* 0x000fca00078e00ff */
[----:B------:R-:W-:-:S07]  /*1c2c0*/  LOP3.LUT R0, R4, R5, R6, 0xfe, !PT ;  /* 0x0000000504007212 */ /* 0x000fce00078efe06 */
.L_x_27519:
[----:B------:R-:W-:Y:S05]  /*1c2d0*/  BSYNC B0 ;  /* 0x0000000000007941 */ /* 0x000fea0003800000 */
.L_x_27518:
        /* <DEDUP_REMOVED lines=12> */
.L_x_27523:
[----:B------:R-:W-:Y:S01]  /*1c3a0*/  IMAD.MOV.U32 R4, RZ, RZ, 0x7f ;  /* 0x0000007fff047424 */ /* 0x000fe200078e00ff */
[----:B------:R-:W-:-:S04]  /*1c3b0*/  ISETP.GT.U32.AND P0, PT, R6, 0x7f800000, PT ;  /* 0x7f8000000600780c */ /* 0x000fc80003f04070 */
[----:B------:R-:W-:-:S09]  /*1c3c0*/  SEL R4, R4, 0x7c, P0 ;  /* 0x0000007c04047807 */ /* 0x000fd20000000000 */
.L_x_27524:
[----:B------:R-:W-:Y:S05]  /*1c3d0*/  BSYNC B0 ;  /* 0x0000000000007941 */ /* 0x000fea0003800000 */
.L_x_27522:
[----:B------:R-:W-:-:S04]  /*1c3e0*/  LOP3.LUT R0, R0, 0x80000000, RZ, 0xc0, !PT ;  /* 0x8000000000007812 */ /* 0x000fc800078ec0ff */
[----:B------:R-:W-:-:S04]  /*1c3f0*/  SHF.R.U32.HI R5, RZ, 0x18, R0 ;  /* 0x00000018ff057819 */ /* 0x000fc80000011600 */
[----:B------:R-:W-:-:S05]  /*1c400*/  LOP3.LUT R5, R4, R5, RZ, 0xfc, !PT ;  /* 0x0000000504057212 */ /* 0x000fca00078efcff */
[----:B------:R2:W-:Y:S01]  /*1c410*/  STG.E.U8 desc[UR36][R2.64], R5 ;  /* 0x0000000502007986 */ /* 0x0005e2000c101124 */
[----:B------:R-:W-:Y:S05]  /*1c420*/  BRA `(.L_x_27456) ;  /* 0x0000000c00d07947 */ /* 0x000fea0003800000 */
.L_x_27510:
        /* <DEDUP_REMOVED lines=21> */
.L_x_27528:
[----:B------:R-:W-:Y:S05]  /*1c580*/  BSYNC B1 ;  /* 0x0000000000017941 */ /* 0x000fea0003800000 */
.L_x_27527:
[----:B------:R-:W-:Y:S01]  /*1c590*/  IMAD.U32 R6, R6, -0x80000000, RZ ;  /* 0x8000000006067824 */ /* 0x000fe200078e00ff */
[----:B------:R-:W-:Y:S01]  /*1c5a0*/  LEA R4, R4, 0x37800000, 0x17 ;  /* 0x3780000004047811 */ /* 0x000fe200078eb8ff */
[----:B------:R-:W-:-:S05]  /*1c5b0*/  IMAD.SHL.U32 R5, R0, 0x200000, RZ ;  /* 0x0020000000057824 */ /* 0x000fca00078e00ff */
[----:B------:R-:W-:-:S07]  /*1c5c0*/  LOP3.LUT R0, R4, R5, R6, 0xfe, !PT ;  /* 0x0000000504007212 */ /* 0x000fce00078efe06 */
.L_x_27526:
[----:B------:R-:W-:Y:S05]  /*1c5d0*/  BSYNC B0 ;  /* 0x0000000000007941 */ /* 0x000fea0003800000 */
.L_x_27525:
[----:B------:R-:W-:-:S05]  /*1c5e0*/  F2FP.BF16.F32.PACK_AB R0, RZ, R0 ;  /* 0x00000000ff00723e */ /* 0x000fca00000010ff */
[----:B------:R4:W-:Y:S01]  /*1c5f0*/  STG.E.U16 desc[UR36][R2.64], R0 ;  /* 0x0000000002007986 */ /* 0x0009e2000c101524 */
[----:B------:R-:W-:Y:S05]  /*1c600*/  BRA `(.L_x_27456) ;  /* 0x0000000c00587947 */ /* 0x000fea0003800000 */
.L_x_27499:
        /* <DEDUP_REMOVED lines=29> */
.L_x_27535:
[----:B------:R-:W-:Y:S05]  /*1c7e0*/  BSYNC B1 ;  /* 0x0000000000017941 */ /* 0x000fea0003800000 */
.L_x_27534:
[----:B------:R-:W-:Y:S01]  /*1c7f0*/  IMAD.U32 R6, R6, -0x80000000, RZ ;  /* 0x8000000006067824 */ /* 0x000fe200078e00ff */
[----:B------:R-:W-:Y:S01]  /*1c800*/  LEA R4, R4, 0x37800000, 0x17 ;  /* 0x3780000004047811 */ /* 0x000fe200078eb8ff */
[----:B------:R-:W-:-:S05]  /*1c810*/  IMAD.SHL.U32 R5, R0, 0x200000, RZ ;  /* 0x0020000000057824 */ /* 0x000fca00078e00ff */
[----:B------:R-:W-:-:S07]  /*1c820*/  LOP3.LUT R0, R4, R5, R6, 0xfe, !PT ;  /* 0x0000000504007212 */ /* 0x000fce00078efe06 */
.L_x_27533:
[----:B------:R-:W-:Y:S05]  /*1c830*/  BSYNC B0 ;  /* 0x0000000000007941 */ /* 0x000fea0003800000 */
.L_x_27532:
[----:B------:R-:W0:Y:S02]  /*1c840*/  F2I.FTZ.U32.TRUNC.NTZ R5, R0 ;  /* 0x0000000000057305 */ /* 0x000e24000021f000 */
[----:B0-----:R0:W-:Y:S01]  /*1c850*/  STG.E.U16 desc[UR36][R2.64], R5 ;  /* 0x0000000502007986 */ /* 0x0011e2000c101524 */
[----:B------:R-:W-:Y:S05]  /*1c860*/  BRA `(.L_x_27456) ;  /* 0x0000000800c07947 */ /* 0x000fea0003800000 */
.L_x_27531:
        /* <DEDUP_REMOVED lines=21> */
.L_x_27539:
[----:B------:R-:W-:Y:S05]  /*1c9c0*/  BSYNC B1 ;  /* 0x0000000000017941 */ /* 0x000fea0003800000 */
.L_x_27538:
[----:B------:R-:W-:Y:S01]  /*1c9d0*/  IMAD.U32 R6, R6, -0x80000000, RZ ;  /* 0x8000000006067824 */ /* 0x000fe200078e00ff */
[----:B------:R-:W-:Y:S01]  /*1c9e0*/  LEA R4, R4, 0x37800000, 0x17 ;  /* 0x3780000004047811 */ /* 0x000fe200078eb8ff */
[----:B------:R-:W-:-:S05]  /*1c9f0*/  IMAD.SHL.U32 R5, R0, 0x200000, RZ ;  /* 0x0020000000057824 */ /* 0x000fca00078e00ff */
[----:B------:R-:W-:-:S07]  /*1ca00*/  LOP3.LUT R0, R4, R5, R6, 0xfe, !PT ;  /* 0x0000000504007212 */ /* 0x000fce00078efe06 */
.L_x_27537:
[----:B------:R-:W-:Y:S05]  /*1ca10*/  BSYNC B0 ;  /* 0x0000000000007941 */ /* 0x000fea0003800000 */
.L_x_27536:
        /* <DEDUP_REMOVED lines=16> */
.L_x_27542:
[----:B------:R-:W-:-:S04]  /*1cb20*/  LOP3.LUT R0, R0, 0x80000000, RZ, 0xc0, !PT ;  /* 0x8000000000007812 */ /* 0x000fc800078ec0ff */
[----:B------:R-:W-:-:S04]  /*1cb30*/  SHF.R.U32.HI R0, RZ, 0x18, R0 ;  /* 0x00000018ff007819 */ /* 0x000fc80000011600 */
[----:B------:R-:W-:-:S04]  /*1cb40*/  LOP3.LUT R0, R5, R0, RZ, 0xfc, !PT ;  /* 0x0000000005007212 */ /* 0x000fc800078efcff */
[----:B------:R-:W-:-:S07]  /*1cb50*/  PRMT R4, R0, 0x7610, R4 ;  /* 0x0000761000047816 */ /* 0x000fce0000000004 */
.L_x_27541:
[----:B------:R-:W-:Y:S05]  /*1cb60*/  BSYNC B0 ;  /* 0x0000000000007941 */ /* 0x000fea0003800000 */
.L_x_27540:
[----:B------:R0:W-:Y:S01]  /*1cb70*/  STG.E.U8 desc[UR36][R2.64], R4 ;  /* 0x0000000402007986 */ /* 0x0001e2000c101124 */
[----:B------:R-:W-:Y:S05]  /*1cb80*/  BRA `(.L_x_27456) ;  /* 0x0000000400f87947 */ /* 0x000fea0003800000 */
.L_x_27530:
[----:B------:R0:W-:Y:S01]  /*1cb90*/  STG.E.U8 desc[UR36][R2.64], R16 ;  /* 0x0000001002007986 */ /* 0x0001e2000c101124 */
[----:B------:R-:W-:Y:S05]  /*1cba0*/  BRA `(.L_x_27456) ;  /* 0x0000000400f07947 */ /* 0x000fea0003800000 */
.L_x_27529:
        /* <DEDUP_REMOVED lines=27> */
.L_x_27548:
[----:B------:R-:W-:Y:S05]  /*1cd60*/  BSYNC B1 ;  /* 0x0000000000017941 */ /* 0x000fea0003800000 */
.L_x_27547:
[----:B------:R-:W-:Y:S01]  /*1cd70*/  IMAD.U32 R6, R6, -0x80000000, RZ ;  /* 0x8000000006067824 */ /* 0x000fe200078e00ff */
[----:B------:R-:W-:Y:S01]  /*1cd80*/  LEA R4, R4, 0x37800000, 0x17 ;  /* 0x3780000004047811 */ /* 0x000fe200078eb8ff */
[----:B------:R-:W-:-:S05]  /*1cd90*/  IMAD.SHL.U32 R5, R0, 0x200000, RZ ;  /* 0x0020000000057824 */ /* 0x000fca00078e00ff */
[----:B------:R-:W-:-:S07]  /*1cda0*/  LOP3.LUT R0, R4, R5, R6, 0xfe, !PT ;  /* 0x0000000504007212 */ /* 0x000fce00078efe06 */
.L_x_27546:
[----:B------:R-:W-:Y:S05]  /*1cdb0*/  BSYNC B0 ;  /* 0x0000000000007941 */ /* 0x000fea0003800000 */
.L_x_27545:
        /* <DEDUP_REMOVED lines=15> */
.L_x_27451:
        /* <DEDUP_REMOVED lines=16> */
.L_x_27549:
[----:B------:R-:W-:Y:S05]  /*1cfb0*/  BRA `(.L_x_27456) ;  /* 0x0000000000ec7947 */ /* 0x000fea0003800000 */
.L_x_27544:
        /* <DEDUP_REMOVED lines=21> */
.L_x_27553:
[----:B------:R-:W-:Y:S05]  /*1d110*/  BSYNC B1 ;  /* 0x0000000000017941 */ /* 0x000fea0003800000 */
.L_x_27552:
[----:B------:R-:W-:Y:S01]  /*1d120*/  IMAD.U32 R6, R6, -0x80000000, RZ ;  /* 0x8000000006067824 */ /* 0x000fe200078e00ff */
[----:B------:R-:W-:Y:S01]  /*1d130*/  LEA R4, R4, 0x37800000, 0x17 ;  /* 0x3780000004047811 */ /* 0x000fe200078eb8ff */
[----:B------:R-:W-:-:S05]  /*1d140*/  IMAD.SHL.U32 R5, R0, 0x200000, RZ ;  /* 0x0020000000057824 */ /* 0x000fca00078e00ff */
[----:B------:R-:W-:-:S07]  /*1d150*/  LOP3.LUT R4, R4, R5, R6, 0xfe, !PT ;  /* 0x0000000504047212 */ /* 0x000fce00078efe06 */
.L_x_27551:
[----:B------:R-:W-:Y:S05]  /*1d160*/  BSYNC B0 ;  /* 0x0000000000007941 */ /* 0x000fea0003800000 */
.L_x_27550:
[----:B------:R-:W0:Y:S02]  /*1d170*/  F2I.U64.TRUNC R4, R4 ;  /* 0x0000000400047311 */ /* 0x000e24000020d800 */
[----:B0-----:R0:W-:Y:S01]  /*1d180*/  STG.E.64 desc[UR36][R2.64], R4 ;  /* 0x0000000402007986 */ /* 0x0011e2000c101b24 */
[----:B------:R-:W-:Y:S05]  /*1d190*/  BRA `(.L_x_27456) ;  /* 0x0000000000747947 */ /* 0x000fea0003800000 */
.L_x_27543:
        /* <DEDUP_REMOVED lines=21> */
.L_x_27557:
[----:B------:R-:W-:Y:S05]  /*1d2f0*/  BSYNC B1 ;  /* 0x0000000000017941 */ /* 0x000fea0003800000 */
.L_x_27556:
[----:B------:R-:W-:Y:S01]  /*1d300*/  IMAD.U32 R6, R6, -0x80000000, RZ ;  /* 0x8000000006067824 */ /* 0x000fe200078e00ff */
[----:B------:R-:W-:Y:S01]  /*1d310*/  LEA R4, R4, 0x37800000, 0x17 ;  /* 0x3780000004047811 */ /* 0x000fe200078eb8ff */
[----:B------:R-:W-:-:S05]  /*1d320*/  IMAD.SHL.U32 R5, R0, 0x200000, RZ ;  /* 0x0020000000057824 */ /* 0x000fca00078e00ff */
[----:B------:R-:W-:-:S07]  /*1d330*/  LOP3.LUT R0, R4, R5, R6, 0xfe, !PT ;  /* 0x0000000504007212 */ /* 0x000fce00078efe06 */
.L_x_27555:
[----:B------:R-:W-:Y:S05]  /*1d340*/  BSYNC B0 ;  /* 0x0000000000007941 */ /* 0x000fea0003800000 */
.L_x_27554:
[----:B------:R-:W0:Y:S02]  /*1d350*/  F2I.FTZ.U32.TRUNC.NTZ R5, R0 ;  /* 0x0000000000057305 */ /* 0x000e24000021f000 */
[----:B0-----:R0:W-:Y:S02]  /*1d360*/  STG.E desc[UR36][R2.64], R5 ;  /* 0x0000000502007986 */ /* 0x0011e4000c101924 */
.L_x_27456:
        /* <DEDUP_REMOVED lines=42> */
.L_x_27566:
[----:B------:R-:W-:Y:S05]  /*1d610*/  BSYNC B1 ;  /* 0x0000000000017941 */ /* 0x000fea0003800000 */
.L_x_27565:
[----:B------:R-:W-:Y:S01]  /*1d620*/  IMAD.U32 R6, R6, -0x80000000, RZ ;  /* 0x8000000006067824 */ /* 0x000fe200078e00ff */
[----:B------:R-:W-:Y:S01]  /*1d630*/  LEA R17, R17, 0x37800000, 0x17 ;  /* 0x3780000011117811 */ /* 0x000fe200078eb8ff */
[----:B------:R-:W-:-:S05]  /*1d640*/  IMAD.SHL.U32 R0, R0, 0x200000, RZ ;  /* 0x0020000000007824 */ /* 0x000fca00078e00ff */
[----:B------:R-:W-:-:S07]  /*1d650*/  LOP3.LUT R0, R17, R0, R6, 0xfe, !PT ;  /* 0x0000000011007212 */ /* 0x000fce00078efe06 */
.L_x_27564:
[----:B------:R-:W-:Y:S05]  /*1d660*/  BSYNC B0 ;  /* 0x0000000000007941 */ /* 0x000fea0003800000 */
.L_x_27563:
[----:B------:R-:W0:Y:S02]  /*1d670*/  F2I.FTZ.TRUNC.NTZ R5, R0 ;  /* 0x0000000000057305 */ /* 0x000e24000021f100 */
[----:B0-----:R0:W-:Y:S01]  /*1d680*/  STG.E.U8 desc[UR36][R2.64], R5 ;  /* 0x0000000502007986 */ /* 0x0011e2000c101124 */
[----:B------:R-:W-:Y:S05]  /*1d690*/  BRA `(.L_x_27567) ;  /* 0x0000002c00007947 */ /* 0x000fea0003800000 */
.L_x_27561:
        /* <DEDUP_REMOVED lines=21> */
.L_x_27571:
[----:B------:R-:W-:Y:S05]  /*1d7f0*/  BSYNC B1 ;  /* 0x0000000000017941 */ /* 0x000fea0003800000 */
.L_x_27570:
[----:B------:R-:W-:Y:S01]  /*1d800*/  IMAD.U32 R6, R6, -0x80000000, RZ ;  /* 0x8000000006067824 */ /* 0x000fe200078e00ff */
[----:B------:R-:W-:Y:S01]  /*1d810*/  LEA R4, R4, 0x37800000, 0x17 ;  /* 0x3780000004047811 */ /* 0x000fe200078eb8ff */
[----:B------:R-:W-:-:S05]  /*1d820*/  IMAD.SHL.U32 R5, R0, 0x200000, RZ ;  /* 0x0020000000057824 */ /* 0x000fca00078e00ff */
[----:B------:R-:W-:-:S07]  /*1d830*/  LOP3.LUT R4, R4, R5, R6, 0xfe, !PT ;  /* 0x0000000504047212 */ /* 0x000fce00078efe06 */
.L_x_27569:
[----:B------:R-:W-:Y:S05]  /*1d840*/  BSYNC B0 ;  /* 0x0000000000007941 */ /* 0x000fea0003800000 */
.L_x_27568:
[----:B------:R-:W0:Y:S02]  /*1d850*/  F2I.S64.TRUNC R4, R4 ;  /* 0x0000000400047311 */ /* 0x000e24000020d900 */
[----:B0-----:R-:W-:-:S05]  /*1d860*/  IMAD.MOV.U32 R7, RZ, RZ, R4 ;  /* 0x000000ffff077224 */ /* 0x001fca00078e0004 */
[----:B------:R0:W-:Y:S01]  /*1d870*/  STG.E.U8 desc[UR36][R2.64], R7 ;  /* 0x0000000702007986 */ /* 0x0001e2000c101124 */
[----:B------:R-:W-:Y:S05]  /*1d880*/  BRA `(.L_x_27567) ;  /* 0x0000002800847947 */ /* 0x000fea0003800000 */
.L_x_27560:
        /* <DEDUP_REMOVED lines=27> */
.L_x_27577:
[----:B------:R-:W-:Y:S05]  /*1da40*/  BSYNC B1 ;  /* 0x0000000000017941 */ /* 0x000fea0003800000 */
.L_x_27576:
[----:B------:R-:W-:Y:S01]  /*1da50*/  IMAD.U32 R6, R6, -0x80000000, RZ ;  /* 0x8000000006067824 */ /* 0x000fe200078e00ff */
[----:B------:R-:W-:Y:S01]  /*1da60*/  LEA R4, R4, 0x37800000, 0x17 ;  /* 0x3780000004047811 */ /* 0x000fe200078eb8ff */
[----:B------:R-:W-:-:S05]  /*1da70*/  IMAD.SHL.U32 R5, R0, 0x200000, RZ ;  /* 0x0020000000057824 */ /* 0x000fca00078e00ff */
[----:B------:R-:W-:-:S07]  /*1da80*/  LOP3.LUT R4, R4, R5, R6, 0xfe, !PT ;  /* 0x0000000504047212 */ /* 0x000fce00078efe06 */
.L_x_27575:
[----:B------:R-:W-:Y:S05]  /*1da90*/  BSYNC B0 ;  /* 0x0000000000007941 */ /* 0x000fea0003800000 */
.L_x_27574:
[----:B------:R-:W0:Y:S02]  /*1daa0*/  F2I.S64.TRUNC R4, R4 ;  /* 0x0000000400047311 */ /* 0x000e24000020d900 */
[----:B0-----:R0:W-:Y:S01]  /*1dab0*/  STG.E.64 desc[UR36][R2.64], R4 ;  /* 0x0000000402007986 */ /* 0x0011e2000c101b24 */
[----:B------:R-:W-:Y:S05]  /*1dac0*/  BRA `(.L_x_27567) ;  /* 0x0000002400f47947 */ /* 0x000fea0003800000 */
.L_x_27573:
        /* <DEDUP_REMOVED lines=21> */
.L_x_27581:
[----:B------:R-:W-:Y:S05]  /*1dc20*/  BSYNC B1 ;  /* 0x0000000000017941 */ /* 0x000fea0003800000 */
.L_x_27580:
[----:B------:R-:W-:Y:S01]  /*1dc30*/  IMAD.U32 R6, R6, -0x80000000, RZ ;  /* 0x8000000006067824 */ /* 0x000fe200078e00ff */
[----:B------:R-:W-:Y:S01]  /*1dc40*/  LEA R4, R4, 0x37800000, 0x17 ;  /* 0x3780000004047811 */ /* 0x000fe200078eb8ff */
[----:B------:R-:W-:-:S05]  /*1dc50*/  IMAD.SHL.U32 R5, R0, 0x200000, RZ ;  /* 0x0020000000057824 */ /* 0x000fca00078e00ff */
[----:B------:R-:W-:-:S07]  /*1dc60*/  LOP3.LUT R0, R4, R5, R6, 0xfe, !PT ;  /* 0x0000000504007212 */ /* 0x000fce00078efe06 */
.L_x_27579:
[----:B------:R-:W-:Y:S05]  /*1dc70*/  BSYNC B0 ;  /* 0x0000000000007941 */ /* 0x000fea0003800000 */
.L_x_27578:
[----:B------:R-:W0:Y:S02]  /*1dc80*/  F2I.FTZ.TRUNC.NTZ R5, R0 ;  /* 0x0000000000057305 */ /* 0x000e24000021f100 */
[----:B0-----:R0:W-:Y:S01]  /*1dc90*/  STG.E desc[UR36][R2.64], R5 ;  /* 0x0000000502007986 */ /* 0x0011e2000c101924 */
[----:B------:R-:W-:Y:S05]  /*1dca0*/  BRA `(.L_x_27567) ;  /* 0x00000024007c7947 */ /* 0x000fea0003800000 */
.L_x_27572:
        /* <DEDUP_REMOVED lines=21> */
.L_x_27585:
[----:B------:R-:W-:Y:S05]  /*1de00*/  BSYNC B1 ;  /* 0x0000000000017941 */ /* 0x000fea0003800000 */
.L_x_27584:
[----:B------:R-:W-:Y:S01]  /*1de10*/  IMAD.U32 R6, R6, -0x80000000, RZ ;  /* 0x8000000006067824 */ /* 0x000fe200078e00ff */
[----:B------:R-:W-:Y:S01]  /*1de20*/  LEA R4, R4, 0x37800000, 0x17 ;  /* 0x3780000004047811 */ /* 0x000fe200078eb8ff */
[----:B------:R-:W-:-:S05]  /*1de30*/  IMAD.SHL.U32 R5, R0, 0x200000, RZ ;  /* 0x0020000000057824 */ /* 0x000fca00078e00ff */
[----:B------:R-:W-:-:S07]  /*1de40*/  LOP3.LUT R0, R4, R5, R6, 0xfe, !PT ;  /* 0x0000000504007212 */ /* 0x000fce00078efe06 */
.L_x_27583:
[----:B------:R-:W-:Y:S05]  /*1de50*/  BSYNC B0 ;  /* 0x0000000000007941 */ /* 0x000fea0003800000 */
.L_x_27582:
[----:B------:R-:W0:Y:S02]  /*1de60*/  F2I.FTZ.TRUNC.NTZ R5, R0 ;  /* 0x0000000000057305 */ /* 0x000e24000021f100 */
[----:B0-----:R0:W-:Y:S01]  /*1de70*/  STG.E.U16 desc[UR36][R2.64], R5 ;  /* 0x0000000502007986 */ /* 0x0011e2000c101524 */
[----:B------:R-:W-:Y:S05]  /*1de80*/  BRA `(.L_x_27567) ;  /* 0x0000002400047947 */ /* 0x000fea0003800000 */
.L_x_27559:
        /* <DEDUP_REMOVED lines=27> */
.L_x_27591:
[----:B------:R-:W-:Y:S05]  /*1e040*/  BSYNC B1 ;  /* 0x0000000000017941 */ /* 0x000fea0003800000 */
.L_x_27590:
[----:B------:R-:W-:Y:S01]  /*1e050*/  IMAD.U32 R6, R6, -0x80000000, RZ ;  /* 0x8000000006067824 */ /* 0x000fe200078e00ff */
[----:B------:R-:W-:Y:S01]  /*1e060*/  LEA R4, R4, 0x37800000, 0x17 ;  /* 0x3780000004047811 */ /* 0x000fe200078eb8ff */
[----:B------:R-:W-:-:S05]  /*1e070*/  IMAD.SHL.U32 R5, R0, 0x200000, RZ ;  /* 0x0020000000057824 */ /* 0x000fca00078e00ff */
[----:B------:R-:W-:-:S07]  /*1e080*/  LOP3.LUT R5, R4, R5, R6, 0xfe, !PT ;  /* 0x0000000504057212 */ /* 0x000fce00078efe06 */
.L_x_27589:
[----:B------:R-:W-:Y:S05]  /*1e090*/  BSYNC B0 ;  /* 0x0000000000007941 */ /* 0x000fea0003800000 */
.L_x_27588:
[----:B------:R0:W-:Y:S01]  /*1e0a0*/  STG.E desc[UR36][R2.64], R5 ;  /* 0x0000000502007986 */ /* 0x0001e2000c101924 */
[----:B------:R-:W-:Y:S05]  /*1e0b0*/  BRA `(.L_x_27567) ;  /* 0x0000002000787947 */ /* 0x000fea0003800000 */
.L_x_27587:
        /* <DEDUP_REMOVED lines=21> */
.L_x_27595:
[----:B------:R-:W-:Y:S05]  /*1e210*/  BSYNC B1 ;  /* 0x0000000000017941 */ /* 0x000fea0003800000 */
.L_x_27594:
[----:B------:R-:W-:Y:S01]  /*1e220*/  IMAD.U32 R6, R6, -0x80000000, RZ ;  /* 0x8000000006067824 */ /* 0x000fe200078e00ff */
[----:B------:R-:W-:Y:S01]  /*1e230*/  LEA R4, R4, 0x37800000, 0x17 ;  /* 0x3780000004047811 */ /* 0x000fe200078eb8ff */
[----:B------:R-:W-:-:S05]  /*1e240*/  IMAD.SHL.U32 R5, R0, 0x200000, RZ ;  /* 0x0020000000057824 */ /* 0x000fca00078e00ff */
[----:B------:R-:W-:-:S07]  /*1e250*/  LOP3.LUT R0, R4, R5, R6, 0xfe, !PT ;  /* 0x0000000504007212 */ /* 0x000fce00078efe06 */
.L_x_27593:
[----:B------:R-:W-:Y:S05]  /*1e260*/  BSYNC B0 ;  /* 0x0000000000007941 */ /* 0x000fea0003800000 */
.L_x_27592:
[----:B------:R-:W-:-:S05]  /*1e270*/  F2FP.F16.F32.PACK_AB R0, RZ, R0 ;  /* 0x00000000ff00723e */ /* 0x000fca00000000ff */
[----:B------:R0:W-:Y:S01]  /*1e280*/  STG.E.U16 desc[UR36][R2.64], R0 ;  /* 0x0000000002007986 */ /* 0x0001e2000c101524 */
[----:B------:R-:W-:Y:S05]  /*1e290*/  BRA `(.L_x_27567) ;  /* 0x0000002000007947 */ /* 0x000fea0003800000 */
.L_x_27586:
        /* <DEDUP_REMOVED lines=27> */
.L_x_27601:
[----:B------:R-:W-:Y:S05]  /*1e450*/  BSYNC B1 ;  /* 0x0000000000017941 */ /* 0x000fea0003800000 */
.L_x_27600:
[----:B------:R-:W-:Y:S01]  /*1e460*/  IMAD.U32 R6, R6, -0x80000000, RZ ;  /* 0x8000000006067824 */ /* 0x000fe200078e00ff */
[----:B------:R-:W-:Y:S01]  /*1e470*/  LEA R4, R4, 0x37800000, 0x17 ;  /* 0x3780000004047811 */ /* 0x000fe200078eb8ff */
[----:B------:R-:W-:-:S05]  /*1e480*/  IMAD.SHL.U32 R5, R0, 0x200000, RZ ;  /* 0x0020000000057824 */ /* 0x000fca00078e00ff */
[----:B------:R-:W-:-:S07]  /*1e490*/  LOP3.LUT R4, R4, R5, R6, 0xfe, !PT ;  /* 0x0000000504047212 */ /* 0x000fce00078efe06 */
.L_x_27599:
[----:B------:R-:W-:Y:S05]  /*1e4a0*/  BSYNC B0 ;  /* 0x0000000000007941 */ /* 0x000fea0003800000 */
.L_x_27598:
[----:B------:R-:W-:-:S05]  /*1e4b0*/  IMAD.MOV.U32 R5, RZ, RZ, RZ ;  /* 0x000000ffff057224 */ /* 0x000fca00078e00ff */
[----:B------:R0:W-:Y:S01]  /*1e4c0*/  STG.E.64 desc[UR36][R2.64], R4 ;  /* 0x0000000402007986 */ /* 0x0001e2000c101b24 */
[----:B------:R-:W-:Y:S05]  /*1e4d0*/  BRA `(.L_x_27567) ;  /* 0x0000001c00707947 */ /* 0x000fea0003800000 */
.L_x_27597:
        /* <DEDUP_REMOVED lines=21> */
.L_x_27605:
[----:B------:R-:W-:Y:S05]  /*1e630*/  BSYNC B1 ;  /* 0x0000000000017941 */ /* 0x000fea0003800000 */
.L_x_27604:
[----:B------:R-:W-:Y:S01]  /*1e640*/  IMAD.U32 R6, R6, -0x80000000, RZ ;  /* 0x8000000006067824 */ /* 0x000fe200078e00ff */
[----:B------:R-:W-:Y:S01]  /*1e650*/  LEA R4, R4, 0x37800000, 0x17 ;  /* 0x3780000004047811 */ /* 0x000fe200078eb8ff */
[----:B------:R-:W-:-:S05]  /*1e660*/  IMAD.SHL.U32 R5, R0, 0x200000, RZ ;  /* 0x0020000000057824 */ /* 0x000fca00078e00ff */
[----:B------:R-:W-:-:S07]  /*1e670*/  LOP3.LUT R0, R4, R5, R6, 0xfe, !PT ;  /* 0x0000000504007212 */ /* 0x000fce00078efe06 */
.L_x_27603:
[----:B------:R-:W-:Y:S05]  /*1e680*/  BSYNC B0 ;  /* 0x0000000000007941 */ /* 0x000fea0003800000 */
.L_x_27602:
[----:B------:R-:W-:-:S04]  /*1e690*/  F2FP.F16.F32.PACK_AB R0, RZ, R0 ;  /* 0x00000000ff00723e */ /* 0x000fc800000000ff */
[----:B------:R-:W-:-:S05]  /*1e6a0*/  PRMT R0, R0, 0x5410, RZ ;  /* 0x0000541000007816 */ /* 0x000fca00000000ff */
[----:B------:R0:W-:Y:S01]  /*1e6b0*/  STG.E desc[UR36][R2.64], R0 ;  /* 0x0000000002007986 */ /* 0x0001e2000c101924 */
[----:B------:R-:W-:Y:S05]  /*1e6c0*/  BRA `(.L_x_27567) ;  /* 0x0000001800f47947 */ /* 0x000fea0003800000 */
.L_x_27596:
        /* <DEDUP_REMOVED lines=21> */
.L_x_27609:
[----:B------:R-:W-:Y:S05]  /*1e820*/  BSYNC B1 ;  /* 0x0000000000017941 */ /* 0x000fea0003800000 */
.L_x_27608:
[----:B------:R-:W-:Y:S01]  /*1e830*/  IMAD.U32 R6, R6, -0x80000000, RZ ;  /* 0x8000000006067824 */ /* 0x000fe200078e00ff */
[----:B------:R-:W-:Y:S01]  /*1e840*/  LEA R4, R4, 0x37800000, 0x17 ;  /* 0x3780000004047811 */ /* 0x000fe200078eb8ff */
[----:B------:R-:W-:-:S05]  /*1e850*/  IMAD.SHL.U32 R5, R0, 0x200000, RZ ;  /* 0x0020000000057824 */ /* 0x000fca00078e00ff */
[----:B------:R-:W-:-:S07]  /*1e860*/  LOP3.LUT R0, R4, R5, R6, 0xfe, !PT ;  /* 0x0000000504007212 */ /* 0x000fce00078efe06 */
.L_x_27607:
[----:B------:R-:W-:Y:S05]  /*1e870*/  BSYNC B0 ;  /* 0x0000000000007941 */ /* 0x000fea0003800000 */
.L_x_27606:
[----:B------:R-:W-:-:S04]  /*1e880*/  FMUL.FTZ R0, R0, 1 ;  /* 0x3f80000000007820 */ /* 0x000fc80000410000 */
[----:B------:R-:W0:Y:S02]  /*1e890*/  F2F.F64.F32 R4, R0 ;  /* 0x0000000000047310 */ /* 0x000e240000201800 */
[----:B0-----:R0:W-:Y:S01]  /*1e8a0*/  STG.E.64 desc[UR36][R2.64], R4 ;  /* 0x0000000402007986 */ /* 0x0011e2000c101b24 */
[----:B------:R-:W-:Y:S05]  /*1e8b0*/  BRA `(.L_x_27567) ;  /* 0x0000001800787947 */ /* 0x000fea0003800000 */
.L_x_27558:
        /* <DEDUP_REMOVED lines=29> */
.L_x_27616:
[----:B------:R-:W-:Y:S05]  /*1ea90*/  BSYNC B1 ;  /* 0x0000000000017941 */ /* 0x000fea0003800000 */
.L_x_27615:
[----:B------:R-:W-:Y:S01]  /*1eaa0*/  IMAD.U32 R6, R6, -0x80000000, RZ ;  /* 0x8000000006067824 */ /* 0x000fe200078e00ff */
[----:B------:R-:W-:Y:S01]  /*1eab0*/  LEA R4, R4, 0x37800000, 0x17 ;  /* 0x3780000004047811 */ /* 0x000fe200078eb8ff */
[----:B------:R-:W-:-:S05]  /*1eac0*/  IMAD.SHL.U32 R5, R0, 0x200000, RZ ;  /* 0x0020000000057824 */ /* 0x000fca00078e00ff */
[----:B------:R-:W-:-:S07]  /*1ead0*/  LOP3.LUT R0, R4, R5, R6, 0xfe, !PT ;  /* 0x0000000504007212 */ /* 0x000fce00078efe06 */
.L_x_27614:
[----:B------:R-:W-:Y:S05]  /*1eae0*/  BSYNC B0 ;  /* 0x0000000000007941 */ /* 0x000fea0003800000 */
.L_x_27613:
[----:B------:R-:W-:-:S04]  /*1eaf0*/  FSETP.NEU.FTZ.AND P0, PT, R0, RZ, PT ;  /* 0x000000ff0000720b */ /* 0x000fc80003f1d000 */
[----:B------:R-:W-:-:S05]  /*1eb00*/  SEL R5, RZ, 0x1, !P0 ;  /* 0x00000001ff057807 */ /* 0x000fca0004000000 */
[----:B------:R0:W-:Y:S01]  /*1eb10*/  STG.E.U8 desc[UR36][R2.64], R5 ;  /* 0x0000000502007986 */ /* 0x0001e2000c101124 */
[----:B------:R-:W-:Y:S05]  /*1eb20*/  BRA `(.L_x_27567) ;  /* 0x0000001400dc7947 */ /* 0x000fea0003800000 */
.L_x_27612:
        /* <DEDUP_REMOVED lines=21> */
.L_x_27620:
[----:B------:R-:W-:Y:S05]  /*1ec80*/  BSYNC B1 ;  /* 0x0000000000017941 */ /* 0x000fea0003800000 */
.L_x_27619:
[----:B------:R-:W-:Y:S01]  /*1ec90*/  IMAD.U32 R6, R6, -0x80000000, RZ ;  /* 0x8000000006067824 */ /* 0x000fe200078e00ff */
[----:B------:R-:W-:Y:S01]  /*1eca0*/  LEA R4, R4, 0x37800000, 0x17 ;  /* 0x3780000004047811 */ /* 0x000fe200078eb8ff */
[----:B------:R-:W-:-:S05]  /*1ecb0*/  IMAD.SHL.U32 R5, R0, 0x200000, RZ ;  /* 0x0020000000057824 */ /* 0x000fca00078e00ff */
[----:B------:R-:W-:-:S07]  /*1ecc0*/  LOP3.LUT R0, R4, R5, R6, 0xfe, !PT ;  /* 0x0000000504007212 */ /* 0x000fce00078efe06 */
.L_x_27618:
[----:B------:R-:W-:Y:S05]  /*1ecd0*/  BSYNC B0 ;  /* 0x0000000000007941 */ /* 0x000fea0003800000 */
.L_x_27617:
[----:B------:R-:W-:Y:S01]  /*1ece0*/  FMUL.FTZ R0, R0, 1 ;  /* 0x3f80000000007820 */ /* 0x000fe20000410000 */
[----:B------:R-:W-:-:S03]  /*1ecf0*/  CS2R R6, SRZ ;  /* 0x0000000000067805 */ /* 0x000fc6000001ff00 */
[----:B------:R-:W0:Y:S02]  /*1ed00*/  F2F.F64.F32 R4, R0 ;  /* 0x0000000000047310 */ /* 0x000e240000201800 */
[----:B0-----:R1:W-:Y:S01]  /*1ed10*/  STG.E.128 desc[UR36][R2.64], R4 ;  /* 0x0000000402007986 */ /* 0x0013e2000c101d24 */
[----:B------:R-:W-:Y:S05]  /*1ed20*/  BRA `(.L_x_27567) ;  /* 0x00000014005c7947 */ /* 0x000fea0003800000 */
.L_x_27611:
        /* <DEDUP_REMOVED lines=27> */
.L_x_27626:
[----:B------:R-:W-:Y:S05]  /*1eee0*/  BSYNC B1 ;  /* 0x0000000000017941 */ /* 0x000fea0003800000 */
.L_x_27625:
[----:B------:R-:W-:Y:S01]  /*1eef0*/  IMAD.U32 R6, R6, -0x80000000, RZ ;  /* 0x8000000006067824 */ /* 0x000fe200078e00ff */
[----:B------:R-:W-:Y:S01]  /*1ef00*/  LEA R4, R4, 0x37800000, 0x17 ;  /* 0x3780000004047811 */ /* 0x000fe200078eb8ff */
[----:B------:R-:W-:-:S05]  /*1ef10*/  IMAD.SHL.U32 R5, R0, 0x200000, RZ ;  /* 0x0020000000057824 */ /* 0x000fca00078e00ff */
[----:B------:R-:W-:-:S07]  /*1ef20*/  LOP3.LUT R0, R4, R5, R6, 0xfe, !PT ;  /* 0x0000000504007212 */ /* 0x000fce00078efe06 */
.L_x_27624:
[----:B------:R-:W-:Y:S05]  /*1ef30*/  BSYNC B0 ;  /* 0x0000000000007941 */ /* 0x000fea0003800000 */
.L_x_27623:
        /* <DEDUP_REMOVED lines=14> */
.L_x_27628:
[----:B------:R-:W-:Y:S05]  /*1f020*/  BSYNC B0 ;  /* 0x0000000000007941 */ /* 0x000fea0003800000 */
.L_x_27627:
[----:B------:R-:W-:-:S05]  /*1f030*/  LOP3.LUT R7, R4, R7, RZ, 0xfc, !PT ;  /* 0x0000000704077212 */ /* 0x000fca00078efcff */
[----:B------:R3:W-:Y:S01]  /*1f040*/  STG.E.U8 desc[UR36][R2.64], R7 ;  /* 0x0000000702007986 */ /* 0x0007e2000c101124 */
[----:B------:R-:W-:Y:S05]  /*1f050*/  BRA `(.L_x_27567) ;  /* 0x0000001000907947 */ /* 0x000fea0003800000 */
.L_x_27622:
        /* <DEDUP_REMOVED lines=21> */
.L_x_27632:
[----:B------:R-:W-:Y:S05]  /*1f1b0*/  BSYNC B1 ;  /* 0x0000000000017941 */ /* 0x000fea0003800000 */
.L_x_27631:
[----:B------:R-:W-:Y:S01]  /*1f1c0*/  IMAD.U32 R6, R6, -0x80000000, RZ ;  /* 0x8000000006067824 */ /* 0x000fe200078e00ff */
[----:B------:R-:W-:Y:S01]  /*1f1d0*/  LEA R4, R4, 0x37800000, 0x17 ;  /* 0x3780000004047811 */ /* 0x000fe200078eb8ff */
[----:B------:R-:W-:-:S05]  /*1f1e0*/  IMAD.SHL.U32 R5, R0, 0x200000, RZ ;  /* 0x0020000000057824 */ /* 0x000fca00078e00ff */
[----:B------:R-:W-:-:S07]  /*1f1f0*/  LOP3.LUT R0, R4, R5, R6, 0xfe, !PT ;  /* 0x0000000504007212 */ /* 0x000fce00078efe06 */
.L_x_27630:
[----:B------:R-:W-:Y:S05]  /*1f200*/  BSYNC B0 ;  /* 0x0000000000007941 */ /* 0x000fea0003800000 */
.L_x_27629:
        /* <DEDUP_REMOVED lines=12> */
.L_x_27634:
[----:B------:R-:W-:Y:S01]  /*1f2d0*/  IMAD.MOV.U32 R4, RZ, RZ, 0x7f ;  /* 0x0000007fff047424 */ /* 0x000fe200078e00ff */
[----:B------:R-:W-:-:S04]  /*1f2e0*/  ISETP.GT.U32.AND P0, PT, R6, 0x7f800000, PT ;  /* 0x7f8000000600780c */ /* 0x000fc80003f04070 */
[----:B------:R-:W-:-:S09]  /*1f2f0*/  SEL R4, R4, 0x7c, P0 ;  /* 0x0000007c04047807 */ /* 0x000fd20000000000 */
.L_x_27635:
[----:B------:R-:W-:Y:S05]  /*1f300*/  BSYNC B0 ;  /* 0x0000000000007941 */ /* 0x000fea0003800000 */
.L_x_27633:
[----:B------:R-:W-:-:S04]  /*1f310*/  LOP3.LUT R0, R0, 0x80000000, RZ, 0xc0, !PT ;  /* 0x8000000000007812 */ /* 0x000fc800078ec0ff */
[----:B------:R-:W-:-:S04]  /*1f320*/  SHF.R.U32.HI R5, RZ, 0x18, R0 ;  /* 0x00000018ff057819 */ /* 0x000fc80000011600 */
[----:B------:R-:W-:-:S05]  /*1f330*/  LOP3.LUT R5, R4, R5, RZ, 0xfc, !PT ;  /* 0x0000000504057212 */ /* 0x000fca00078efcff */
[----:B------:R2:W-:Y:S01]  /*1f340*/  STG.E.U8 desc[UR36][R2.64], R5 ;  /* 0x0000000502007986 */ /* 0x0005e2000c101124 */
[----:B------:R-:W-:Y:S05]  /*1f350*/  BRA `(.L_x_27567) ;  /* 0x0000000c00d07947 */ /* 0x000fea0003800000 */
.L_x_27621:
        /* <DEDUP_REMOVED lines=21> */
.L_x_27639:
[----:B------:R-:W-:Y:S05]  /*1f4b0*/  BSYNC B1 ;  /* 0x0000000000017941 */ /* 0x000fea0003800000 */
.L_x_27638:
[----:B------:R-:W-:Y:S01]  /*1f4c0*/  IMAD.U32 R6, R6, -0x80000000, RZ ;  /* 0x8000000006067824 */ /* 0x000fe200078e00ff */
[----:B------:R-:W-:Y:S01]  /*1f4d0*/  LEA R4, R4, 0x37800000, 0x17 ;  /* 0x3780000004047811 */ /* 0x000fe200078eb8ff */
[----:B------:R-:W-:-:S05]  /*1f4e0*/  IMAD.SHL.U32 R5, R0, 0x200000, RZ ;  /* 0x0020000000057824 */ /* 0x000fca00078e00ff */
[----:B------:R-:W-:-:S07]  /*1f4f0*/  LOP3.LUT R0, R4, R5, R6, 0xfe, !PT ;  /* 0x0000000504007212 */ /* 0x000fce00078efe06 */
.L_x_27637:
[----:B------:R-:W-:Y:S05]  /*1f500*/  BSYNC B0 ;  /* 0x0000000000007941 */ /* 0x000fea0003800000 */
.L_x_27636:
[----:B------:R-:W-:-:S05]  /*1f510*/  F2FP.BF16.F32.PACK_AB R0, RZ, R0 ;  /* 0x00000000ff00723e */ /* 0x000fca00000010ff */
[----:B------:R4:W-:Y:S01]  /*1f520*/  STG.E.U16 desc[UR36][R2.64], R0 ;  /* 0x0000000002007986 */ /* 0x0009e2000c101524 */
[----:B------:R-:W-:Y:S05]  /*1f530*/  BRA `(.L_x_27567) ;  /* 0x0000000c00587947 */ /* 0x000fea0003800000 */
.L_x_27610:
        /* <DEDUP_REMOVED lines=29> */
.L_x_27646:
[----:B------:R-:W-:Y:S05]  /*1f710*/  BSYNC B1 ;  /* 0x0000000000017941 */ /* 0x000fea0003800000 */
.L_x_27645:
[----:B------:R-:W-:Y:S01]  /*1f720*/  IMAD.U32 R6, R6, -0x80000000, RZ ;  /* 0x8000000006067824 */ /* 0x000fe200078e00ff */
[----:B------:R-:W-:Y:S01]  /*1f730*/  LEA R4, R4, 0x37800000, 0x17 ;  /* 0x3780000004047811 */ /* 0x000fe200078eb8ff */
[----:B------:R-:W-:-:S05]  /*1f740*/  IMAD.SHL.U32 R5, R0, 0x200000, RZ ;  /* 0x0020000000057824 */ /* 0x000fca00078e00ff */
[----:B------:R-:W-:-:S07]  /*1f750*/  LOP3.LUT R0, R4, R5, R6, 0xfe, !PT ;  /* 0x0000000504007212 */ /* 0x000fce00078efe06 */
.L_x_27644:
[----:B------:R-:W-:Y:S05]  /*1f760*/  BSYNC B0 ;  /* 0x0000000000007941 */ /* 0x000fea0003800000 */
.L_x_27643:
[----:B------:R-:W0:Y:S02]  /*1f770*/  F2I.FTZ.U32.TRUNC.NTZ R5, R0 ;  /* 0x0000000000057305 */ /* 0x000e24000021f000 */
[----:B0-----:R0:W-:Y:S01]  /*1f780*/  STG.E.U16 desc[UR36][R2.64], R5 ;  /* 0x0000000502007986 */ /* 0x0011e2000c101524 */
[----:B------:R-:W-:Y:S05]  /*1f790*/  BRA `(.L_x_27567) ;  /* 0x0000000800c07947 */ /* 0x000fea0003800000 */
.L_x_27642:
        /* <DEDUP_REMOVED lines=21> */
.L_x_27650:
[----:B------:R-:W-:Y:S05]  /*1f8f0*/  BSYNC B1 ;  /* 0x0000000000017941 */ /* 0x000fea0003800000 */
.L_x_27649:
[----:B------:R-:W-:Y:S01]  /*1f900*/  IMAD.U32 R6, R6, -0x80000000, RZ ;  /* 0x8000000006067824 */ /* 0x000fe200078e00ff */
[----:B------:R-:W-:Y:S01]  /*1f910*/  LEA R4, R4, 0x37800000, 0x17 ;  /* 0x3780000004047811 */ /* 0x000fe200078eb8ff */
[----:B------:R-:W-:-:S05]  /*1f920*/  IMAD.SHL.U32 R5, R0, 0x200000, RZ ;  /* 0x0020000000057824 */ /* 0x000fca00078e00ff */
[----:B------:R-:W-:-:S07]  /*1f930*/  LOP3.LUT R0, R4, R5, R6, 0xfe, !PT ;  /* 0x0000000504007212 */ /* 0x000fce00078efe06 */
.L_x_27648:
[----:B------:R-:W-:Y:S05]  /*1f940*/  BSYNC B0 ;  /* 0x0000000000007941 */ /* 0x000fea0003800000 */
.L_x_27647:
        /* <DEDUP_REMOVED lines=16> */
.L_x_27653:
[----:B------:R-:W-:-:S04]  /*1fa50*/  LOP3.LUT R0, R0, 0x80000000, RZ, 0xc0, !PT ;  /* 0x8000000000007812 */ /* 0x000fc800078ec0ff */
[----:B------:R-:W-:-:S04]  /*1fa60*/  SHF.R.U32.HI R0, RZ, 0x18, R0 ;  /* 0x00000018ff007819 */ /* 0x000fc80000011600 */
[----:B------:R-:W-:-:S04]  /*1fa70*/  LOP3.LUT R0, R5, R0, RZ, 0xfc, !PT ;  /* 0x0000000005007212 */ /* 0x000fc800078efcff */
[----:B------:R-:W-:-:S07]  /*1fa80*/  PRMT R4, R0, 0x7610, R4 ;  /* 0x0000761000047816 */ /* 0x000fce0000000004 */
.L_x_27652:
[----:B------:R-:W-:Y:S05]  /*1fa90*/  BSYNC B0 ;  /* 0x0000000000007941 */ /* 0x000fea0003800000 */
.L_x_27651:
[----:B------:R0:W-:Y:S01]  /*1faa0*/  STG.E.U8 desc[UR36][R2.64], R4 ;  /* 0x0000000402007986 */ /* 0x0001e2000c101124 */
[----:B------:R-:W-:Y:S05]  /*1fab0*/  BRA `(.L_x_27567) ;  /* 0x0000000400f87947 */ /* 0x000fea0003800000 */
.L_x_27641:
[----:B------:R0:W-:Y:S01]  /*1fac0*/  STG.E.U8 desc[UR36][R2.64], R17 ;  /* 0x0000001102007986 */ /* 0x0001e2000c101124 */
[----:B------:R-:W-:Y:S05]  /*1fad0*/  BRA `(.L_x_27567) ;  /* 0x0000000400f07947 */ /* 0x000fea0003800000 */
.L_x_27640:
        /* <DEDUP_REMOVED lines=27> */
.L_x_27659:
[----:B------:R-:W-:Y:S05]  /*1fc90*/  BSYNC B1 ;  /* 0x0000000000017941 */ /* 0x000fea0003800000 */
.L_x_27658:
[----:B------:R-:W-:Y:S01]  /*1fca0*/  IMAD.U32 R6, R6, -0x80000000, RZ ;  /* 0x8000000006067824 */ /* 0x000fe200078e00ff */
[----:B------:R-:W-:Y:S01]  /*1fcb0*/  LEA R4, R4, 0x37800000, 0x17 ;  /* 0x3780000004047811 */ /* 0x000fe200078eb8ff */
[----:B------:R-:W-:-:S05]  /*1fcc0*/  IMAD.SHL.U32 R5, R0, 0x200000, RZ ;  /* 0x0020000000057824 */ /* 0x000fca00078e00ff */
[----:B------:R-:W-:-:S07]  /*1fcd0*/  LOP3.LUT R0, R4, R5, R6, 0xfe, !PT ;  /* 0x0000000504007212 */ /* 0x000fce00078efe06 */
.L_x_27657:
[----:B------:R-:W-:Y:S05]  /*1fce0*/  BSYNC B0 ;  /* 0x0000000000007941 */ /* 0x000fea0003800000 */
.L_x_27656:
        /* <DEDUP_REMOVED lines=15> */
.L_x_27562:
        /* <DEDUP_REMOVED lines=16> */
.L_x_27660:
[----:B------:R-:W-:Y:S05]  /*1fee0*/  BRA `(.L_x_27567) ;  /* 0x0000000000ec7947 */ /* 0x000fea0003800000 */
.L_x_27655:
        /* <DEDUP_REMOVED lines=21> */
.L_x_27664:
[----:B------:R-:W-:Y:S05]  /*20040*/  BSYNC B1 ;  /* 0x0000000000017941 */ /* 0x000fea0003800000 */
.L_x_27663:
[----:B------:R-:W-:Y:S01]  /*20050*/  IMAD.U32 R6, R6, -0x80000000, RZ ;  /* 0x8000000006067824 */ /* 0x000fe200078e00ff */
[----:B------:R-:W-:Y:S01]  /*20060*/  LEA R4, R4, 0x37800000, 0x17 ;  /* 0x3780000004047811 */ /* 0x000fe200078eb8ff */
[----:B------:R-:W-:-:S05]  /*20070*/  IMAD.SHL.U32 R5, R0, 0x200000, RZ ;  /* 0x0020000000057824 */ /* 0x000fca00078e00ff */
[----:B------:R-:W-:-:S07]  /*20080*/  LOP3.LUT R4, R4, R5, R6, 0xfe, !PT ;  /* 0x0000000504047212 */ /* 0x000fce00078efe06 */
.L_x_27662:
[----:B------:R-:W-:Y:S05]  /*20090*/  BSYNC B0 ;  /* 0x0000000000007941 */ /* 0x000fea0003800000 */
.L_x_27661:
[----:B------:R-:W0:Y:S02]  /*200a0*/  F2I.U64.TRUNC R4, R4 ;  /* 0x0000000400047311 */ /* 0x000e24000020d800 */
[----:B0-----:R0:W-:Y:S01]  /*200b0*/  STG.E.64 desc[UR36][R2.64], R4 ;  /* 0x0000000402007986 */ /* 0x0011e2000c101b24 */
[----:B------:R-:W-:Y:S05]  /*200c0*/  BRA `(.L_x_27567) ;  /* 0x0000000000747947 */ /* 0x000fea0003800000 */
.L_x_27654:
        /* <DEDUP_REMOVED lines=21> */
.L_x_27668:
[----:B------:R-:W-:Y:S05]  /*20220*/  BSYNC B1 ;  /* 0x0000000000017941 */ /* 0x000fea0003800000 */
.L_x_27667:
[----:B------:R-:W-:Y:S01]  /*20230*/  IMAD.U32 R6, R6, -0x80000000, RZ ;  /* 0x8000000006067824 */ /* 0x000fe200078e00ff */
[----:B------:R-:W-:Y:S01]  /*20240*/  LEA R4, R4, 0x37800000, 0x17 ;  /* 0x3780000004047811 */ /* 0x000fe200078eb8ff */
[----:B------:R-:W-:-:S05]  /*20250*/  IMAD.SHL.U32 R5, R0, 0x200000, RZ ;  /* 0x0020000000057824 */ /* 0x000fca00078e00ff */
[----:B------:R-:W-:-:S07]  /*20260*/  LOP3.LUT R0, R4, R5, R6, 0xfe, !PT ;  /* 0x0000000504007212 */ /* 0x000fce00078efe06 */
.L_x_27666:
[----:B------:R-:W-:Y:S05]  /*20270*/  BSYNC B0 ;  /* 0x0000000000007941 */ /* 0x000fea0003800000 */
.L_x_27665:
[----:B------:R-:W0:Y:S02]  /*20280*/  F2I.FTZ.U32.TRUNC.NTZ R5, R0 ;  /* 0x0000000000057305 */ /* 0x000e24000021f000 */
[----:B0-----:R0:W-:Y:S02]  /*20290*/  STG.E desc[UR36][R2.64], R5 ;  /* 0x0000000502007986 */ /* 0x0011e4000c101924 */
.L_x_27567:
[----:B------:R-:W-:-:S07]  /*202a0*/  VIADD R18, R18, 0x80 ;  /* 0x0000008012127836 */ /* 0x000fce0000000000 */
.L_x_27446:
[----:B------:R-:W-:Y:S05]  /*202b0*/  BSYNC B6 ;  /* 0x0000000000067941 */ /* 0x000fea0003800000 */
.L_x_27445:
        /* <DEDUP_REMOVED lines=40> */
.L_x_27677:
[----:B------:R-:W-:Y:S05]  /*20540*/  BSYNC B1 ;  /* 0x0000000000017941 */ /* 0x000fea0003800000 */
.L_x_27676:
[----:B------:R-:W-:Y:S01]  /*20550*/  IMAD.U32 R6, R6, -0x80000000, RZ ;  /* 0x8000000006067824 */ /* 0x000fe200078e00ff */
[----:B------:R-:W-:Y:S01]  /*20560*/  LEA R25, R25, 0x37800000, 0x17 ;  /* 0x3780000019197811 */ /* 0x000fe200078eb8ff */
[----:B------:R-:W-:-:S05]  /*20570*/  IMAD.SHL.U32 R0, R0, 0x200000, RZ ;  /* 0x0020000000007824 */ /* 0x000fca00078e00ff */
[----:B------:R-:W-:-:S07]  /*20580*/  LOP3.LUT R0, R25, R0, R6, 0xfe, !PT ;  /* 0x0000000019007212 */ /* 0x000fce00078efe06 */
.L_x_27675:
[----:B------:R-:W-:Y:S05]  /*20590*/  BSYNC B0 ;  /* 0x0000000000007941 */ /* 0x000fea0003800000 */
.L_x_27674:
[----:B------:R-:W0:Y:S02]  /*205a0*/  F2I.FTZ.TRUNC.NTZ R5, R0 ;  /* 0x0000000000057305 */ /* 0x000e24000021f100 */
[----:B0-----:R-:W-:Y:S01]  /*205b0*/  STG.E.U8 desc[UR36][R2.64], R5 ;  /* 0x0000000502007986 */ /* 0x001fe2000c101124 */
[----:B------:R-:W-:Y:S05]  /*205c0*/  EXIT ;  /* 0x000000000000794d */ /* 0x000fea0003800000 */
.L_x_27672:
        /* <DEDUP_REMOVED lines=21> */
.L_x_27681:
[----:B------:R-:W-:Y:S05]  /*20720*/  BSYNC B1 ;  /* 0x0000000000017941 */ /* 0x000fea0003800000 */
.L_x_27680:
[----:B------:R-:W-:Y:S01]  /*20730*/  IMAD.U32 R6, R6, -0x80000000, RZ ;  /* 0x8000000006067824 */ /* 0x000fe200078e00ff */
[----:B------:R-:W-:Y:S01]  /*20740*/  LEA R4, R4, 0x37800000, 0x17 ;  /* 0x3780000004047811 */ /* 0x000fe200078eb8ff */
[----:B------:R-:W-:-:S05]  /*20750*/  IMAD.SHL.U32 R5, R0, 0x200000, RZ ;  /* 0x0020000000057824 */ /* 0x000fca00078e00ff */
[----:B------:R-:W-:-:S07]  /*20760*/  LOP3.LUT R4, R4, R5, R6, 0xfe, !PT ;  /* 0x0000000504047212 */ /* 0x000fce00078efe06 */
.L_x_27679:
[----:B------:R-:W-:Y:S05]  /*20770*/  BSYNC B0 ;  /* 0x0000000000007941 */ /* 0x000fea0003800000 */
.L_x_27678:
[----:B------:R-:W0:Y:S02]  /*20780*/  F2I.S64.TRUNC R4, R4 ;  /* 0x0000000400047311 */ /* 0x000e24000020d900 */
[----:B0-----:R-:W-:-:S05]  /*20790*/  IMAD.MOV.U32 R7, RZ, RZ, R4 ;  /* 0x000000ffff077224 */ /* 0x001fca00078e0004 */
[----:B------:R-:W-:Y:S01]  /*207a0*/  STG.E.U8 desc[UR36][R2.64], R7 ;  /* 0x0000000702007986 */ /* 0x000fe2000c101124 */
[----:B------:R-:W-:Y:S05]  /*207b0*/  EXIT ;  /* 0x000000000000794d */ /* 0x000fea0003800000 */
.L_x_27671:
        /* <DEDUP_REMOVED lines=27> */
.L_x_27687:
[----:B------:R-:W-:Y:S05]  /*20970*/  BSYNC B1 ;  /* 0x0000000000017941 */ /* 0x000fea0003800000 */
.L_x_27686:
[----:B------:R-:W-:Y:S01]  /*20980*/  IMAD.U32 R6, R6, -0x80000000, RZ ;  /* 0x8000000006067824 */ /* 0x000fe200078e00ff */
[----:B------:R-:W-:Y:S01]  /*20990*/  LEA R4, R4, 0x37800000, 0x17 ;  /* 0x3780000004047811 */ /* 0x000fe200078eb8ff */
[----:B------:R-:W-:-:S05]  /*209a0*/  IMAD.SHL.U32 R5, R0, 0x200000, RZ ;  /* 0x0020000000057824 */ /* 0x000fca00078e00ff */
[----:B------:R-:W-:-:S07]  /*209b0*/  LOP3.LUT R4, R4, R5, R6, 0xfe, !PT ;  /* 0x0000000504047212 */ /* 0x000fce00078efe06 */
.L_x_27685:
[----:B------:R-:W-:Y:S05]  /*209c0*/  BSYNC B0 ;  /* 0x0000000000007941 */ /* 0x000fea0003800000 */
.L_x_27684:
[----:B------:R-:W0:Y:S02]  /*209d0*/  F2I.S64.TRUNC R4, R4 ;  /* 0x0000000400047311 */ /* 0x000e24000020d900 */
[----:B0-----:R-:W-:Y:S01]  /*209e0*/  STG.E.64 desc[UR36][R2.64], R4 ;  /* 0x0000000402007986 */ /* 0x001fe2000c101b24 */
[----:B------:R-:W-:Y:S05]  /*209f0*/  EXIT ;  /* 0x000000000000794d */ /* 0x000fea0003800000 */
.L_x_27683:
        /* <DEDUP_REMOVED lines=21> */
.L_x_27691:
[----:B------:R-:W-:Y:S05]  /*20b50*/  BSYNC B1 ;  /* 0x0000000000017941 */ /* 0x000fea0003800000 */
.L_x_27690:
[----:B------:R-:W-:Y:S01]  /*20b60*/  IMAD.U32 R6, R6, -0x80000000, RZ ;  /* 0x8000000006067824 */ /* 0x000fe200078e00ff */
[----:B------:R-:W-:Y:S01]  /*20b70*/  LEA R4, R4, 0x37800000, 0x17 ;  /* 0x3780000004047811 */ /* 0x000fe200078eb8ff */
[----:B------:R-:W-:-:S05]  /*20b80*/  IMAD.SHL.U32 R5, R0, 0x200000, RZ ;  /* 0x0020000000057824 */ /* 0x000fca00078e00ff */
[----:B------:R-:W-:-:S07]  /*20b90*/  LOP3.LUT R0, R4, R5, R6, 0xfe, !PT ;  /* 0x0000000504007212 */ /* 0x000fce00078efe06 */
.L_x_27689:
[----:B------:R-:W-:Y:S05]  /*20ba0*/  BSYNC B0 ;  /* 0x0000000000007941 */ /* 0x000fea0003800000 */
.L_x_27688:
[----:B------:R-:W0:Y:S02]  /*20bb0*/  F2I.FTZ.TRUNC.NTZ R5, R0 ;  /* 0x0000000000057305 */ /* 0x000e24000021f100 */
[----:B0-----:R-:W-:Y:S01]  /*20bc0*/  STG.E desc[UR36][R2.64], R5 ;  /* 0x0000000502007986 */ /* 0x001fe2000c101924 */
[----:B------:R-:W-:Y:S05]  /*20bd0*/  EXIT ;  /* 0x000000000000794d */ /* 0x000fea0003800000 */
.L_x_27682:
        /* <DEDUP_REMOVED lines=21> */
.L_x_27695:
[----:B------:R-:W-:Y:S05]  /*20d30*/  BSYNC B1 ;  /* 0x0000000000017941 */ /* 0x000fea0003800000 */
.L_x_27694:
[----:B------:R-:W-:Y:S01]  /*20d40*/  IMAD.U32 R6, R6, -0x80000000, RZ ;  /* 0x8000000006067824 */ /* 0x000fe200078e00ff */
[----:B------:R-:W-:Y:S01]  /*20d50*/  LEA R4, R4, 0x37800000, 0x17 ;  /* 0x3780000004047811 */ /* 0x000fe200078eb8ff */
[----:B------:R-:W-:-:S05]  /*20d60*/  IMAD.SHL.U32 R5, R0, 0x200000, RZ ;  /* 0x0020000000057824 */ /* 0x000fca00078e00ff */
[----:B------:R-:W-:-:S07]  /*20d70*/  LOP3.LUT R0, R4, R5, R6, 0xfe, !PT ;  /* 0x0000000504007212 */ /* 0x000fce00078efe06 */
.L_x_27693:
[----:B------:R-:W-:Y:S05]  /*20d80*/  BSYNC B0 ;  /* 0x0000000000007941 */ /* 0x000fea0003800000 */
.L_x_27692:
[----:B------:R-:W0:Y:S02]  /*20d90*/  F2I.FTZ.TRUNC.NTZ R5, R0 ;  /* 0x0000000000057305 */ /* 0x000e24000021f100 */
[----:B0-----:R-:W-:Y:S01]  /*20da0*/  STG.E.U16 desc[UR36][R2.64], R5 ;  /* 0x0000000502007986 */ /* 0x001fe2000c101524 */
[----:B------:R-:W-:Y:S05]  /*20db0*/  EXIT ;  /* 0x000000000000794d */ /* 0x000fea0003800000 */
.L_x_27670:
        /* <DEDUP_REMOVED lines=27> */
.L_x_27701:
[----:B------:R-:W-:Y:S05]  /*20f70*/  BSYNC B1 ;  /* 0x0000000000017941 */ /* 0x000fea0003800000 */
.L_x_27700:
[----:B------:R-:W-:Y:S01]  /*20f80*/  IMAD.U32 R6, R6, -0x80000000, RZ ;  /* 0x8000000006067824 */ /* 0x000fe200078e00ff */
[----:B------:R-:W-:Y:S01]  /*20f90*/  LEA R4, R4, 0x37800000, 0x17 ;  /* 0x3780000004047811 */ /* 0x000fe200078eb8ff */
[----:B------:R-:W-:-:S05]  /*20fa0*/  IMAD.SHL.U32 R5, R0, 0x200000, RZ ;  /* 0x0020000000057824 */ /* 0x000fca00078e00ff */
[----:B------:R-:W-:-:S07]  /*20fb0*/  LOP3.LUT R5, R4, R5, R6, 0xfe, !PT ;  /* 0x0000000504057212 */ /* 0x000fce00078efe06 */
.L_x_27699:
[----:B------:R-:W-:Y:S05]  /*20fc0*/  BSYNC B0 ;  /* 0x0000000000007941 */ /* 0x000fea0003800000 */
.L_x_27698:
[----:B------:R-:W-:Y:S01]  /*20fd0*/  STG.E desc[UR36][R2.64], R5 ;  /* 0x0000000502007986 */ /* 0x000fe2000c101924 */
[----:B------:R-:W-:Y:S05]  /*20fe0*/  EXIT ;  /* 0x000000000000794d */ /* 0x000fea0003800000 */
.L_x_27697:
        /* <DEDUP_REMOVED lines=21> */
.L_x_27705:
[----:B------:R-:W-:Y:S05]  /*21140*/  BSYNC B1 ;  /* 0x0000000000017941 */ /* 0x000fea0003800000 */
.L_x_27704:
[----:B------:R-:W-:Y:S01]  /*21150*/  IMAD.U32 R6, R6, -0x80000000, RZ ;  /* 0x8000000006067824 */ /* 0x000fe200078e00ff */
[----:B------:R-:W-:Y:S01]  /*21160*/  LEA R4, R4, 0x37800000, 0x17 ;  /* 0x3780000004047811 */ /* 0x000fe200078eb8ff */
[----:B------:R-:W-:-:S05]  /*21170*/  IMAD.SHL.U32 R5, R0, 0x200000, RZ ;  /* 0x0020000000057824 */ /* 0x000fca00078e00ff */
[----:B------:R-:W-:-:S07]  /*21180*/  LOP3.LUT R0, R4, R5, R6, 0xfe, !PT ;  /* 0x0000000504007212 */ /* 0x000fce00078efe06 */
.L_x_27703:
[----:B------:R-:W-:Y:S05]  /*21190*/  BSYNC B0 ;  /* 0x0000000000007941 */ /* 0x000fea0003800000 */
.L_x_27702:
[----:B------:R-:W-:-:S05]  /*211a0*/  F2FP.F16.F32.PACK_AB R0, RZ, R0 ;  /* 0x00000000ff00723e */ /* 0x000fca00000000ff */
[----:B------:R-:W-:Y:S01]  /*211b0*/  STG.E.U16 desc[UR36][R2.64], R0 ;  /* 0x0000000002007986 */ /* 0x000fe2000c101524 */
[----:B------:R-:W-:Y:S05]  /*211c0*/  EXIT ;  /* 0x000000000000794d */ /* 0x000fea0003800000 */
.L_x_27696:
        /* <DEDUP_REMOVED lines=27> */
.L_x_27711:
[----:B------:R-:W-:Y:S05]  /*21380*/  BSYNC B1 ;  /* 0x0000000000017941 */ /* 0x000fea0003800000 */
.L_x_27710:
[----:B------:R-:W-:Y:S01]  /*21390*/  IMAD.U32 R6, R6, -0x80000000, RZ ;  /* 0x8000000006067824 */ /* 0x000fe200078e00ff */
[----:B------:R-:W-:Y:S01]  /*213a0*/  LEA R4, R4, 0x37800000, 0x17 ;  /* 0x3780000004047811 */ /* 0x000fe200078eb8ff */
[----:B------:R-:W-:-:S05]  /*213b0*/  IMAD.SHL.U32 R5, R0, 0x200000, RZ ;  /* 0x0020000000057824 */ /* 0x000fca00078e00ff */
[----:B------:R-:W-:-:S07]  /*213c0*/  LOP3.LUT R4, R4, R5, R6, 0xfe, !PT ;  /* 0x0000000504047212 */ /* 0x000fce00078efe06 */
.L_x_27709:
[----:B------:R-:W-:Y:S05]  /*213d0*/  BSYNC B0 ;  /* 0x0000000000007941 */ /* 0x000fea0003800000 */
.L_x_27708:
[----:B------:R-:W-:-:S05]  /*213e0*/  IMAD.MOV.U32 R5, RZ, RZ, RZ ;  /* 0x000000ffff057224 */ /* 0x000fca00078e00ff */
[----:B------:R-:W-:Y:S01]  /*213f0*/  STG.E.64 desc[UR36][R2.64], R4 ;  /* 0x0000000402007986 */ /* 0x000fe2000c101b24 */
[----:B------:R-:W-:Y:S05]  /*21400*/  EXIT ;  /* 0x000000000000794d */ /* 0x000fea0003800000 */
.L_x_27707:
        /* <DEDUP_REMOVED lines=21> */
.L_x_27715:
[----:B------:R-:W-:Y:S05]  /*21560*/  BSYNC B1 ;  /* 0x0000000000017941 */ /* 0x000fea0003800000 */
.L_x_27714:
[----:B------:R-:W-:Y:S01]  /*21570*/  IMAD.U32 R6, R6, -0x80000000, RZ ;  /* 0x8000000006067824 */ /* 0x000fe200078e00ff */
[----:B------:R-:W-:Y:S01]  /*21580*/  LEA R4, R4, 0x37800000, 0x17 ;  /* 0x3780000004047811 */ /* 0x000fe200078eb8ff */
[----:B------:R-:W-:-:S05]  /*21590*/  IMAD.SHL.U32 R5, R0, 0x200000, RZ ;  /* 0x0020000000057824 */ /* 0x000fca00078e00ff */
[----:B------:R-:W-:-:S07]  /*215a0*/  LOP3.LUT R0, R4, R5, R6, 0xfe, !PT ;  /* 0x0000000504007212 */ /* 0x000fce00078efe06 */
.L_x_27713:
[----:B------:R-:W-:Y:S05]  /*215b0*/  BSYNC B0 ;  /* 0x0000000000007941 */ /* 0x000fea0003800000 */
.L_x_27712:
[----:B------:R-:W-:-:S04]  /*215c0*/  F2FP.F16.F32.PACK_AB R0, RZ, R0 ;  /* 0x00000000ff00723e */ /* 0x000fc800000000ff */
[----:B------:R-:W-:-:S05]  /*215d0*/  PRMT R0, R0, 0x5410, RZ ;  /* 0x0000541000007816 */ /* 0x000fca00000000ff */
[----:B------:R-:W-:Y:S01]  /*215e0*/  STG.E desc[UR36][R2.64], R0 ;  /* 0x0000000002007986 */ /* 0x000fe2000c101924 */
[----:B------:R-:W-:Y:S05]  /*215f0*/  EXIT ;  /* 0x000000000000794d */ /* 0x000fea0003800000 */
.L_x_27706:
        /* <DEDUP_REMOVED lines=22> */
.L_x_27719:
[----:B------:R-:W-:Y:S05]  /*21760*/  BSYNC B1 ;  /* 0x0000000000017941 */ /* 0x000fea0003800000 */
.L_x_27718:
[----:B------:R-:W-:Y:S01]  /*21770*/  IMAD.U32 R6, R6, -0x80000000, RZ ;  /* 0x8000000006067824 */ /* 0x000fe200078e00ff */
[----:B------:R-:W-:Y:S01]  /*21780*/  LEA R4, R4, 0x37800000, 0x17 ;  /* 0x3780000004047811 */ /* 0x000fe200078eb8ff */
[----:B------:R-:W-:-:S05]  /*21790*/  IMAD.SHL.U32 R5, R0, 0x200000, RZ ;  /* 0x0020000000057824 */ /* 0x000fca00078e00ff */
[----:B------:R-:W-:-:S05]  /*217a0*/  LOP3.LUT R4, R4, R5, R6, 0xfe, !PT ;  /* 0x0000000504047212 */ /* 0x000fca00078efe06 */
[----:B------:R-:W-:-:S06]  /*217b0*/  FMUL.FTZ R4, R4, 1 ;  /* 0x3f80000004047820 */ /* 0x000fcc0000410000 */
[----:B------:R-:W0:Y:S02]  /*217c0*/  F2F.F64.F32 R4, R4 ;  /* 0x0000000400047310 */ /* 0x000e240000201800 */
.L_x_27717:
[----:B------:R-:W-:Y:S05]  /*217d0*/  BSYNC B0 ;  /* 0x0000000000007941 */ /* 0x000fea0003800000 */
.L_x_27716:
[----:B0-----:R-:W-:Y:S01]  /*217e0*/  STG.E.64 desc[UR36][R2.64], R4 ;  /* 0x0000000402007986 */ /* 0x001fe2000c101b24 */
[----:B------:R-:W-:Y:S05]  /*217f0*/  EXIT ;  /* 0x000000000000794d */ /* 0x000fea0003800000 */
.L_x_27669:
        /* <DEDUP_REMOVED lines=29> */
.L_x_27726:
[----:B------:R-:W-:Y:S05]  /*219d0*/  BSYNC B1 ;  /* 0x0000000000017941 */ /* 0x000fea0003800000 */
.L_x_27725:
[----:B------:R-:W-:Y:S01]  /*219e0*/  IMAD.U32 R6, R6, -0x80000000, RZ ;  /* 0x8000000006067824 */ /* 0x000fe200078e00ff */
[----:B------:R-:W-:Y:S01]  /*219f0*/  LEA R4, R4, 0x37800000, 0x17 ;  /* 0x3780000004047811 */ /* 0x000fe200078eb8ff */
[----:B------:R-:W-:-:S05]  /*21a00*/  IMAD.SHL.U32 R5, R0, 0x200000, RZ ;  /* 0x0020000000057824 */ /* 0x000fca00078e00ff */
[----:B------:R-:W-:-:S04]  /*21a10*/  LOP3.LUT R4, R4, R5, R6, 0xfe, !PT ;  /* 0x0000000504047212 */ /* 0x000fc800078efe06 */
[----:B------:R-:W-:-:S04]  /*21a20*/  FSETP.NEU.FTZ.AND P0, PT, R4, RZ, PT ;  /* 0x000000ff0400720b */ /* 0x000fc80003f1d000 */
[----:B------:R-:W-:-:S09]  /*21a30*/  SEL R0, RZ, 0x1, !P0 ;  /* 0x00000001ff007807 */ /* 0x000fd20004000000 */
.L_x_27724:
[----:B------:R-:W-:Y:S05]  /*21a40*/  BSYNC B0 ;  /* 0x0000000000007941 */ /* 0x000fea0003800000 */
.L_x_27723:
[----:B------:R-:W-:Y:S01]  /*21a50*/  STG.E.U8 desc[UR36][R2.64], R0 ;  /* 0x0000000002007986 */ /* 0x000fe2000c101124 */
[----:B------:R-:W-:Y:S05]  /*21a60*/  EXIT ;  /* 0x000000000000794d */ /* 0x000fea0003800000 */
.L_x_27722:
        /* <DEDUP_REMOVED lines=22> */
.L_x_27730:
[----:B------:R-:W-:Y:S05]  /*21bd0*/  BSYNC B1 ;  /* 0x0000000000017941 */ /* 0x000fea0003800000 */
.L_x_27729:
[----:B------:R-:W-:Y:S01]  /*21be0*/  IMAD.U32 R6, R6, -0x80000000, RZ ;  /* 0x8000000006067824 */ /* 0x000fe200078e00ff */
[----:B------:R-:W-:Y:S01]  /*21bf0*/  LEA R4, R4, 0x37800000, 0x17 ;  /* 0x3780000004047811 */ /* 0x000fe200078eb8ff */
[----:B------:R-:W-:-:S05]  /*21c00*/  IMAD.SHL.U32 R5, R0, 0x200000, RZ ;  /* 0x0020000000057824 */ /* 0x000fca00078e00ff */
[----:B------:R-:W-:-:S05]  /*21c10*/  LOP3.LUT R4, R4, R5, R6, 0xfe, !PT ;  /* 0x0000000504047212 */ /* 0x000fca00078efe06 */
[----:B------:R-:W-:-:S06]  /*21c20*/  FMUL.FTZ R4, R4, 1 ;  /* 0x3f80000004047820 */ /* 0x000fcc0000410000 */
[----:B------:R-:W0:Y:S02]  /*21c30*/  F2F.F64.F32 R4, R4 ;  /* 0x0000000400047310 */ /* 0x000e240000201800 */
.L_x_27728:
[----:B------:R-:W-:Y:S05]  /*21c40*/  BSYNC B0 ;  /* 0x0000000000007941 */ /* 0x000fea0003800000 */
.L_x_27727:
[----:B------:R-:W-:-:S05]  /*21c50*/  CS2R R6, SRZ ;  /* 0x0000000000067805 */ /* 0x000fca000001ff00 */
[----:B0-----:R-:W-:Y:S01]  /*21c60*/  STG.E.128 desc[UR36][R2.64], R4 ;  /* 0x0000000402007986 */ /* 0x001fe2000c101d24 */
[----:B------:R-:W-:Y:S05]  /*21c70*/  EXIT ;  /* 0x000000000000794d */ /* 0x000fea0003800000 */
.L_x_27721:
        /* <DEDUP_REMOVED lines=27> */
.L_x_27736:
[----:B------:R-:W-:Y:S05]  /*21e30*/  BSYNC B1 ;  /* 0x0000000000017941 */ /* 0x000fea0003800000 */
.L_x_27735:
[----:B------:R-:W-:Y:S01]  /*21e40*/  IMAD.U32 R6, R6, -0x80000000, RZ ;  /* 0x8000000006067824 */ /* 0x000fe200078e00ff */
[----:B------:R-:W-:Y:S01]  /*21e50*/  LEA R4, R4, 0x37800000, 0x17 ;  /* 0x3780000004047811 */ /* 0x000fe200078eb8ff */
[----:B------:R-:W-:-:S05]  /*21e60*/  IMAD.SHL.U32 R5, R0, 0x200000, RZ ;  /* 0x0020000000057824 */ /* 0x000fca00078e00ff */
[----:B------:R-:W-:-:S07]  /*21e70*/  LOP3.LUT R0, R4, R5, R6, 0xfe, !PT ;  /* 0x0000000504007212 */ /* 0x000fce00078efe06 */
.L_x_27734:
[----:B------:R-:W-:Y:S05]  /*21e80*/  BSYNC B0 ;  /* 0x0000000000007941 */ /* 0x000fea0003800000 */
.L_x_27733:
        /* <DEDUP_REMOVED lines=14> */
.L_x_27738:
[----:B------:R-:W-:Y:S05]  /*21f70*/  BSYNC B0 ;  /* 0x0000000000007941 */ /* 0x000fea0003800000 */
.L_x_27737:
[----:B------:R-:W-:-:S05]  /*21f80*/  LOP3.LUT R7, R4, R7, RZ, 0xfc, !PT ;  /* 0x0000000704077212 */ /* 0x000fca00078efcff */
[----:B------:R-:W-:Y:S01]  /*21f90*/  STG.E.U8 desc[UR36][R2.64], R7 ;  /* 0x0000000702007986 */ /* 0x000fe2000c101124 */
[----:B------:R-:W-:Y:S05]  /*21fa0*/  EXIT ;  /* 0x000000000000794d */ /* 0x000fea0003800000 */
.L_x_27732:
        /* <DEDUP_REMOVED lines=21> */
.L_x_27742:
[----:B------:R-:W-:Y:S05]  /*22100*/  BSYNC B1 ;  /* 0x0000000000017941 */ /* 0x000fea0003800000 */
.L_x_27741:
[----:B------:R-:W-:Y:S01]  /*22110*/  IMAD.U32 R6, R6, -0x80000000, RZ ;  /* 0x8000000006067824 */ /* 0x000fe200078e00ff */
[----:B------:R-:W-:Y:S01]  /*22120*/  LEA R4, R4, 0x37800000, 0x17 ;  /* 0x3780000004047811 */ /* 0x000fe200078eb8ff */
[----:B------:R-:W-:-:S05]  /*22130*/  IMAD.SHL.U32 R5, R0, 0x200000, RZ ;  /* 0x0020000000057824 */ /* 0x000fca00078e00ff */
[----:B------:R-:W-:-:S07]  /*22140*/  LOP3.LUT R0, R4, R5, R6, 0xfe, !PT ;  /* 0x0000000504007212 */ /* 0x000fce00078efe06 */
.L_x_27740:
[----:B------:R-:W-:Y:S05]  /*22150*/  BSYNC B0 ;  /* 0x0000000000007941 */ /* 0x000fea0003800000 */
.L_x_27739:
        /* <DEDUP_REMOVED lines=12> */
.L_x_27744:
[----:B------:R-:W-:Y:S01]  /*22220*/  IMAD.MOV.U32 R4, RZ, RZ, 0x7f ;  /* 0x0000007fff047424 */ /* 0x000fe200078e00ff */
[----:B------:R-:W-:-:S04]  /*22230*/  ISETP.GT.U32.AND P0, PT, R6, 0x7f800000, PT ;  /* 0x7f8000000600780c */ /* 0x000fc80003f04070 */
[----:B------:R-:W-:-:S09]  /*22240*/  SEL R4, R4, 0x7c, P0 ;  /* 0x0000007c04047807 */ /* 0x000fd20000000000 */
.L_x_27745:
[----:B------:R-:W-:Y:S05]  /*22250*/  BSYNC B0 ;  /* 0x0000000000007941 */ /* 0x000fea0003800000 */
.L_x_27743:
[----:B------:R-:W-:-:S04]  /*22260*/  LOP3.LUT R0, R0, 0x80000000, RZ, 0xc0, !PT ;  /* 0x8000000000007812 */ /* 0x000fc800078ec0ff */
[----:B------:R-:W-:-:S04]  /*22270*/  SHF.R.U32.HI R5, RZ, 0x18, R0 ;  /* 0x00000018ff057819 */ /* 0x000fc80000011600 */
[----:B------:R-:W-:-:S05]  /*22280*/  LOP3.LUT R5, R4, R5, RZ, 0xfc, !PT ;  /* 0x0000000504057212 */ /* 0x000fca00078efcff */
[----:B------:R-:W-:Y:S01]  /*22290*/  STG.E.U8 desc[UR36][R2.64], R5 ;  /* 0x0000000502007986 */ /* 0x000fe2000c101124 */
[----:B------:R-:W-:Y:S05]  /*222a0*/  EXIT ;  /* 0x000000000000794d */ /* 0x000fea0003800000 */
.L_x_27731:
        /* <DEDUP_REMOVED lines=21> */
.L_x_27749:
[----:B------:R-:W-:Y:S05]  /*22400*/  BSYNC B1 ;  /* 0x0000000000017941 */ /* 0x000fea0003800000 */
.L_x_27748:
[----:B------:R-:W-:Y:S01]  /*22410*/  IMAD.U32 R6, R6, -0x80000000, RZ ;  /* 0x8000000006067824 */ /* 0x000fe200078e00ff */
[----:B------:R-:W-:Y:S01]  /*22420*/  LEA R4, R4, 0x37800000, 0x17 ;  /* 0x3780000004047811 */ /* 0x000fe200078eb8ff */
[----:B------:R-:W-:-:S05]  /*22430*/  IMAD.SHL.U32 R5, R0, 0x200000, RZ ;  /* 0x0020000000057824 */ /* 0x000fca00078e00ff */
[----:B------:R-:W-:-:S07]  /*22440*/  LOP3.LUT R0, R4, R5, R6, 0xfe, !PT ;  /* 0x0000000504007212 */ /* 0x000fce00078efe06 */
.L_x_27747:
[----:B------:R-:W-:Y:S05]  /*22450*/  BSYNC B0 ;  /* 0x0000000000007941 */ /* 0x000fea0003800000 */
.L_x_27746:
[----:B------:R-:W-:-:S05]  /*22460*/  F2FP.BF16.F32.PACK_AB R0, RZ, R0 ;  /* 0x00000000ff00723e */ /* 0x000fca00000010ff */
[----:B------:R-:W-:Y:S01]  /*22470*/  STG.E.U16 desc[UR36][R2.64], R0 ;  /* 0x0000000002007986 */ /* 0x000fe2000c101524 */
[----:B------:R-:W-:Y:S05]  /*22480*/  EXIT ;  /* 0x000000000000794d */ /* 0x000fea0003800000 */
.L_x_27720:
        /* <DEDUP_REMOVED lines=29> */
.L_x_27756:
[----:B------:R-:W-:Y:S05]  /*22660*/  BSYNC B1 ;  /* 0x0000000000017941 */ /* 0x000fea0003800000 */
.L_x_27755:
[----:B------:R-:W-:Y:S01]  /*22670*/  IMAD.U32 R6, R6, -0x80000000, RZ ;  /* 0x8000000006067824 */ /* 0x000fe200078e00ff */
[----:B------:R-:W-:Y:S01]  /*22680*/  LEA R4, R4, 0x37800000, 0x17 ;  /* 0x3780000004047811 */ /* 0x000fe200078eb8ff */
[----:B------:R-:W-:-:S05]  /*22690*/  IMAD.SHL.U32 R5, R0, 0x200000, RZ ;  /* 0x0020000000057824 */ /* 0x000fca00078e00ff */
[----:B------:R-:W-:-:S07]  /*226a0*/  LOP3.LUT R0, R4, R5, R6, 0xfe, !PT ;  /* 0x0000000504007212 */ /* 0x000fce00078efe06 */
.L_x_27754:
[----:B------:R-:W-:Y:S05]  /*226b0*/  BSYNC B0 ;  /* 0x0000000000007941 */ /* 0x000fea0003800000 */
.L_x_27753:
[----:B------:R-:W0:Y:S02]  /*226c0*/  F2I.FTZ.U32.TRUNC.NTZ R5, R0 ;  /* 0x0000000000057305 */ /* 0x000e24000021f000 */
[----:B0-----:R-:W-:Y:S01]  /*226d0*/  STG.E.U16 desc[UR36][R2.64], R5 ;  /* 0x0000000502007986 */ /* 0x001fe2000c101524 */
[----:B------:R-:W-:Y:S05]  /*226e0*/  EXIT ;  /* 0x000000000000794d */ /* 0x000fea0003800000 */
.L_x_27752:
        /* <DEDUP_REMOVED lines=21> */
.L_x_27760:
[----:B------:R-:W-:Y:S05]  /*22840*/  BSYNC B1 ;  /* 0x0000000000017941 */ /* 0x000fea0003800000 */
.L_x_27759:
[----:B------:R-:W-:Y:S01]  /*22850*/  IMAD.U32 R6, R6, -0x80000000, RZ ;  /* 0x8000000006067824 */ /* 0x000fe200078e00ff */
[----:B------:R-:W-:Y:S01]  /*22860*/  LEA R4, R4, 0x37800000, 0x17 ;  /* 0x3780000004047811 */ /* 0x000fe200078eb8ff */
[----:B------:R-:W-:-:S05]  /*22870*/  IMAD.SHL.U32 R5, R0, 0x200000, RZ ;  /* 0x0020000000057824 */ /* 0x000fca00078e00ff */
[----:B------:R-:W-:-:S07]  /*22880*/  LOP3.LUT R0, R4, R5, R6, 0xfe, !PT ;  /* 0x0000000504007212 */ /* 0x000fce00078efe06 */
.L_x_27758:
[----:B------:R-:W-:Y:S05]  /*22890*/  BSYNC B0 ;  /* 0x0000000000007941 */ /* 0x000fea0003800000 */
.L_x_27757:
        /* <DEDUP_REMOVED lines=16> */
.L_x_27763:
[----:B------:R-:W-:-:S04]  /*229a0*/  LOP3.LUT R0, R0, 0x80000000, RZ, 0xc0, !PT ;  /* 0x8000000000007812 */ /* 0x000fc800078ec0ff */
[----:B------:R-:W-:-:S04]  /*229b0*/  SHF.R.U32.HI R0, RZ, 0x18, R0 ;  /* 0x00000018ff007819 */ /* 0x000fc80000011600 */
[----:B------:R-:W-:-:S04]  /*229c0*/  LOP3.LUT R0, R5, R0, RZ, 0xfc, !PT ;  /* 0x0000000005007212 */ /* 0x000fc800078efcff */
[----:B------:R-:W-:-:S07]  /*229d0*/  PRMT R4, R0, 0x7610, R4 ;  /* 0x0000761000047816 */ /* 0x000fce0000000004 */
.L_x_27762:
[----:B------:R-:W-:Y:S05]  /*229e0*/  BSYNC B0 ;  /* 0x0000000000007941 */ /* 0x000fea0003800000 */
.L_x_27761:
[----:B------:R-:W-:Y:S01]  /*229f0*/  STG.E.U8 desc[UR36][R2.64], R4 ;  /* 0x0000000402007986 */ /* 0x000fe2000c101124 */
[----:B------:R-:W-:Y:S05]  /*22a00*/  EXIT ;  /* 0x000000000000794d */ /* 0x000fea0003800000 */
.L_x_27751:
[----:B------:R-:W-:Y:S01]  /*22a10*/  STG.E.U8 desc[UR36][R2.64], R25 ;  /* 0x0000001902007986 */ /* 0x000fe2000c101124 */
[----:B------:R-:W-:Y:S05]  /*22a20*/  EXIT ;  /* 0x000000000000794d */ /* 0x000fea0003800000 */
.L_x_27750:
        /* <DEDUP_REMOVED lines=27> */
.L_x_27769:
[----:B------:R-:W-:Y:S05]  /*22be0*/  BSYNC B1 ;  /* 0x0000000000017941 */ /* 0x000fea0003800000 */
.L_x_27768:
[----:B------:R-:W-:Y:S01]  /*22bf0*/  IMAD.U32 R6, R6, -0x80000000, RZ ;  /* 0x8000000006067824 */ /* 0x000fe200078e00ff */
[----:B------:R-:W-:Y:S01]  /*22c00*/  LEA R4, R4, 0x37800000, 0x17 ;  /* 0x3780000004047811 */ /* 0x000fe200078eb8ff */
[----:B------:R-:W-:-:S05]  /*22c10*/  IMAD.SHL.U32 R5, R0, 0x200000, RZ ;  /* 0x0020000000057824 */ /* 0x000fca00078e00ff */
[----:B------:R-:W-:-:S07]  /*22c20*/  LOP3.LUT R0, R4, R5, R6, 0xfe, !PT ;  /* 0x0000000504007212 */ /* 0x000fce00078efe06 */
.L_x_27767:
[----:B------:R-:W-:Y:S05]  /*22c30*/  BSYNC B0 ;  /* 0x0000000000007941 */ /* 0x000fea0003800000 */
.L_x_27766:
        /* <DEDUP_REMOVED lines=15> */
.L_x_27673:
        /* <DEDUP_REMOVED lines=16> */
.L_x_27770:
[----:B------:R-:W-:Y:S05]  /*22e30*/  EXIT ;  /* 0x000000000000794d */ /* 0x000fea0003800000 */
.L_x_27765:
        /* <DEDUP_REMOVED lines=21> */
.L_x_27774:
[----:B------:R-:W-:Y:S05]  /*22f90*/  BSYNC B1 ;  /* 0x0000000000017941 */ /* 0x000fea0003800000 */
.L_x_27773:
[----:B------:R-:W-:Y:S01]  /*22fa0*/  IMAD.U32 R6, R6, -0x80000000, RZ ;  /* 0x8000000006067824 */ /* 0x000fe200078e00ff */
[----:B------:R-:W-:Y:S01]  /*22fb0*/  LEA R4, R4, 0x37800000, 0x17 ;  /* 0x3780000004047811 */ /* 0x000fe200078eb8ff */
[----:B------:R-:W-:-:S05]  /*22fc0*/  IMAD.SHL.U32 R5, R0, 0x200000, RZ ;  /* 0x0020000000057824 */ /* 0x000fca00078e00ff */
[----:B------:R-:W-:-:S07]  /*22fd0*/  LOP3.LUT R4, R4, R5, R6, 0xfe, !PT ;  /* 0x0000000504047212 */ /* 0x000fce00078efe06 */
.L_x_27772:
[----:B------:R-:W-:Y:S05]  /*22fe0*/  BSYNC B0 ;  /* 0x0000000000007941 */ /* 0x000fea0003800000 */
.L_x_27771:
[----:B------:R-:W0:Y:S02]  /*22ff0*/  F2I.U64.TRUNC R4, R4 ;  /* 0x0000000400047311 */ /* 0x000e24000020d800 */
[----:B0-----:R-:W-:Y:S01]  /*23000*/  STG.E.64 desc[UR36][R2.64], R4 ;  /* 0x0000000402007986 */ /* 0x001fe2000c101b24 */
[----:B------:R-:W-:Y:S05]  /*23010*/  EXIT ;  /* 0x000000000000794d */ /* 0x000fea0003800000 */
.L_x_27764:
        /* <DEDUP_REMOVED lines=21> */
.L_x_27778:
[----:B------:R-:W-:Y:S05]  /*23170*/  BSYNC B1 ;  /* 0x0000000000017941 */ /* 0x000fea0003800000 */
.L_x_27777:
[----:B------:R-:W-:Y:S01]  /*23180*/  IMAD.U32 R6, R6, -0x80000000, RZ ;  /* 0x8000000006067824 */ /* 0x000fe200078e00ff */
[----:B------:R-:W-:Y:S01]  /*23190*/  LEA R4, R4, 0x37800000, 0x17 ;  /* 0x3780000004047811 */ /* 0x000fe200078eb8ff */
[----:B------:R-:W-:-:S05]  /*231a0*/  IMAD.SHL.U32 R5, R0, 0x200000, RZ ;  /* 0x0020000000057824 */ /* 0x000fca00078e00ff */
[----:B------:R-:W-:-:S07]  /*231b0*/  LOP3.LUT R0, R4, R5, R6, 0xfe, !PT ;  /* 0x0000000504007212 */ /* 0x000fce00078efe06 */
.L_x_27776:
[----:B------:R-:W-:Y:S05]  /*231c0*/  BSYNC B0 ;  /* 0x0000000000007941 */ /* 0x000fea0003800000 */
.L_x_27775:
[----:B------:R-:W0:Y:S02]  /*231d0*/  F2I.FTZ.U32.TRUNC.NTZ R5, R0 ;  /* 0x0000000000057305 */ /* 0x000e24000021f000 */
[----:B0-----:R-:W-:Y:S01]  /*231e0*/  STG.E desc[UR36][R2.64], R5 ;  /* 0x0000000502007986 */ /* 0x001fe2000c101924 */
[----:B------:R-:W-:Y:S05]  /*231f0*/  EXIT ;  /* 0x000000000000794d */ /* 0x000fea0003800000 */
.L_x_27779:
        /* <DEDUP_REMOVED lines=16> */
.L_x_44579:


//--------------------- .text._ZN2at6native18elementwise_kernelILi128ELi4EZNS0_22gpu_kernel_impl_nocastIZZZNS0_49_GLOBAL__N__657f93f7_16_TensorCompare_cu_71e06f4e17where_kernel_implERNS_14TensorIteratorEENKUlvE_clEvENKUlvE13_clEvEUlbN3c1015Float8_e5m2fnuzES9_E_EEvRNS_18TensorIteratorBaseERKT_EUliE_EEviT1_ --------------------------
	.section	.text._ZN2at6native18elementwise_kernelILi128ELi4EZNS0_22gpu_kernel_impl_nocastIZZZNS0_49_GLOBAL__N__657f93f7_16_TensorCompare_cu_71e06f4e17where_kernel_implERNS_14TensorIteratorEENKUlvE_clEvENKUlvE13_clEvEUlbN3c1015Float8_e5m2fnuzES9_E_EEvRNS_18TensorIteratorBaseERKT_EUliE_EEviT1_,"ax",@progbits
	.align	128
        .global         _ZN2at6native18elementwise_kernelILi128ELi4EZNS0_22gpu_kernel_impl_nocastIZZZNS0_49_GLOBAL__N__657f93f7_16_TensorCompare_cu_71e06f4e17where_kernel_implERNS_14TensorIteratorEENKUlvE_clEvENKUlvE13_clEvEUlbN3c1015Float8_e5m2fnuzES9_E_EEvRNS_18TensorIteratorBaseERKT_EUliE_EEviT1_
        .type           _ZN2at6native18elementwise_kernelILi128ELi4EZNS0_22gpu_kernel_impl_nocastIZZZNS0_49_GLOBAL__N__657f93f7_16_TensorCompare_cu_71e06f4e17where_kernel_implERNS_14TensorIteratorEENKUlvE_clEvENKUlvE13_clEvEUlbN3c1015Float8_e5m2fnuzES9_E_EEvRNS_18TensorIteratorBaseERKT_EUliE_EEviT1_,@function
        .size           _ZN2at6native18elementwise_kernelILi128ELi4EZNS0_22gpu_kernel_impl_nocastIZZZNS0_49_GLOBAL__N__657f93f7_16_TensorCompare_cu_71e06f4e17where_kernel_implERNS_14TensorIteratorEENKUlvE_clEvENKUlvE13_clEvEUlbN3c1015Float8_e5m2fnuzES9_E_EEvRNS_18TensorIteratorBaseERKT_EUliE_EEviT1_,(.L_x_44580 - _ZN2at6native18elementwise_kernelILi128ELi4EZNS0_22gpu_kernel_impl_nocastIZZZNS0_49_GLOBAL__N__657f93f7_16_TensorCompare_cu_71e06f4e17where_kernel_implERNS_14TensorIteratorEENKUlvE_clEvENKUlvE13_clEvEUlbN3c1015Float8_e5m2fnuzES9_E_EEvRNS_18TensorIteratorBaseERKT_EUliE_EEviT1_)
        .other          _ZN2at6native18elementwise_kernelILi128ELi4EZNS0_22gpu_kernel_impl_nocastIZZZNS0_49_GLOBAL__N__657f93f7_16_TensorCompare_cu_71e06f4e17where_kernel_implERNS_14TensorIteratorEENKUlvE_clEvENKUlvE13_clEvEUlbN3c1015Float8_e5m2fnuzES9_E_EEvRNS_18TensorIteratorBaseERKT_EUliE_EEviT1_,@"STO_CUDA_ENTRY STV_DEFAULT"
_ZN2at6native18elementwise_kernelILi128ELi4EZNS0_22gpu_kernel_impl_nocastIZZZNS0_49_GLOBAL__N__657f93f7_16_TensorCompare_cu_71e06f4e17where_kernel_implERNS_14TensorIteratorEENKUlvE_clEvENKUlvE13_clEvEUlbN3c1015Float8_e5m2fnuzES9_E_EEvRNS_18TensorIteratorBaseERKT_EUliE_EEviT1_:
.text._ZN2at6native18elementwise_kernelILi128ELi4EZNS0_22gpu_kernel_impl_nocastIZZZNS0_49_GLOBAL__N__657f93f7_16_TensorCompare_cu_71e06f4e17where_kernel_implERNS_14TensorIteratorEENKUlvE_clEvENKUlvE13_clEvEUlbN3c1015Float8_e5m2fnuzES9_E_EEvRNS_18TensorIteratorBaseERKT_EUliE_EEviT1_:
        /* <DEDUP_REMOVED lines=389> */
.L_x_27782:
        /* <DEDUP_REMOVED lines=18> */
.L_x_27781:
[----:B------:R-:W-:Y:S05]  /*1970*/  BSYNC B0 ;  /* 0x0000000000007941 */ /* 0x000fea0003800000 */
.L_x_27780:
        /* <DEDUP_REMOVED lines=382> */
.L_x_27785:
        /* <DEDUP_REMOVED lines=399> */
.L_x_27786:
        /* <DEDUP_REMOVED lines=18> */
.L_x_27784:
[----:B------:R-:W-:Y:S05]  /*4b70*/  BSYNC B0 ;  /* 0x0000000000007941 */ /* 0x000fea0003800000 */
.L_x_27783:
        /* <DEDUP_REMOVED lines=381> */
.L_x_27787:
        /* <DEDUP_REMOVED lines=18> */
.L_x_27788:
        /* <DEDUP_REMOVED lines=9> */
.L_x_44580:


//--------------------- .text._ZN2at6native27unrolled_elementwise_kernelIZZZNS0_49_GLOBAL__N__657f93f7_16_TensorCompare_cu_71e06f4e17where_kernel_implERNS_14TensorIteratorEENKUlvE_clEvENKUlvE13_clEvEUlbN3c1015Float8_e5m2fnuzES8_E_St5arrayIPcLm4EELi4E23TrivialOffsetCalculatorILi3EjESD_ILi1EjENS0_6memory15LoadWithoutCastENSG_16StoreWithoutCastEEEviT_T0_T2_T3_T4_T5_ --------------------------
	.section	.text._ZN2at6native27unrolled_elementwise_kernelIZZZNS0_49_GLOBAL__N__657f93f7_16_TensorCompare_cu_71e06f4e17where_kernel_implERNS_14TensorIteratorEENKUlvE_clEvENKUlvE13_clEvEUlbN3c1015Float8_e5m2fnuzES8_E_St5arrayIPcLm4EELi4E23TrivialOffsetCalculatorILi3EjESD_ILi1EjENS0_6memory15LoadWithoutCastENSG_16StoreWithoutCastEEEviT_T0_T2_T3_T4_T5_,"ax",@progbits
	.align	128
        .global         _ZN2at6native27unrolled_elementwise_kernelIZZZNS0_49_GLOBAL__N__657f93f7_16_TensorCompare_cu_71e06f4e17where_kernel_implERNS_14TensorIteratorEENKUlvE_clEvENKUlvE13_clEvEUlbN3c1015Float8_e5m2fnuzES8_E_St5arrayIPcLm4EELi4E23TrivialOffsetCalculatorILi3EjESD_ILi1EjENS0_6memory15LoadWithoutCastENSG_16StoreWithoutCastEEEviT_T0_T2_T3_T4_T5_
        .type           _ZN2at6native27unrolled_elementwise_kernelIZZZNS0_49_GLOBAL__N__657f93f7_16_TensorCompare_cu_71e06f4e17where_kernel_implERNS_14TensorIteratorEENKUlvE_clEvENKUlvE13_clEvEUlbN3c1015Float8_e5m2fnuzES8_E_St5arrayIPcLm4EELi4E23TrivialOffsetCalculatorILi3EjESD_ILi1EjENS0_6memory15LoadWithoutCastENSG_16StoreWithoutCastEEEviT_T0_T2_T3_T4_T5_,@function
        .size           _ZN2at6native27unrolled_elementwise_kernelIZZZNS0_49_GLOBAL__N__657f93f7_16_TensorCompare_cu_71e06f4e17where_kernel_implERNS_14TensorIteratorEENKUlvE_clEvENKUlvE13_clEvEUlbN3c1015Float8_e5m2fnuzES8_E_St5arrayIPcLm4EELi4E23TrivialOffsetCalculatorILi3EjESD_ILi1EjENS0_6memory15LoadWithoutCastENSG_16StoreWithoutCastEEEviT_T0_T2_T3_T4_T5_,(.L_x_44581 - _ZN2at6native27unrolled_elementwise_kernelIZZZNS0_49_GLOBAL__N__657f93f7_16_TensorCompare_cu_71e06f4e17where_kernel_implERNS_14TensorIteratorEENKUlvE_clEvENKUlvE13_clEvEUlbN3c1015Float8_e5m2fnuzES8_E_St5arrayIPcLm4EELi4E23TrivialOffsetCalculatorILi3EjESD_ILi1EjENS0_6memory15LoadWithoutCastENSG_16StoreWithoutCastEEEviT_T0_T2_T3_T4_T5_)
        .other          _ZN2at6native27unrolled_elementwise_kernelIZZZNS0_49_GLOBAL__N__657f93f7_16_TensorCompare_cu_71e06f4e17where_kernel_implERNS_14TensorIteratorEENKUlvE_clEvENKUlvE13_clEvEUlbN3c1015Float8_e5m2fnuzES8_E_St5arrayIPcLm4EELi4E23TrivialOffsetCalculatorILi3EjESD_ILi1EjENS0_6memory15LoadWithoutCastENSG_16StoreWithoutCastEEEviT_T0_T2_T3_T4_T5_,@"STO_CUDA_ENTRY STV_DEFAULT"
_ZN2at6native27unrolled_elementwise_kernelIZZZNS0_49_GLOBAL__N__657f93f7_16_TensorCompare_cu_71e06f4e17where_kernel_implERNS_14TensorIteratorEENKUlvE_clEvENKUlvE13_clEvEUlbN3c1015Float8_e5m2fnuzES8_E_St5arrayIPcLm4EELi4E23TrivialOffsetCalculatorILi3EjESD_ILi1EjENS0_6memory15LoadWithoutCastENSG_16StoreWithoutCastEEEviT_T0_T2_T3_T4_T5_:
.text._ZN2at6native27unrolled_elementwise_kernelIZZZNS0_49_GLOBAL__N__657f93f7_16_TensorCompare_cu_71e06f4e17where_kernel_implERNS_14TensorIteratorEENKUlvE_clEvENKUlvE13_clEvEUlbN3c1015Float8_e5m2fnuzES8_E_St5arrayIPcLm4EELi4E23TrivialOffsetCalculatorILi3EjESD_ILi1EjENS0_6memory15LoadWithoutCastENSG_16StoreWithoutCastEEEviT_T0_T2_T3_T4_T5_:
        /* <DEDUP_REMOVED lines=118> */
.L_x_27790:
[----:B------:R-:W-:Y:S05]  /*0760*/  BSYNC B0 ;  /* 0x0000000000007941 */ /* 0x000fea0003800000 */
.L_x_27789:
        /* <DEDUP_REMOVED lines=10> */
.L_x_27791:
        /* <DEDUP_REMOVED lines=15> */
.L_x_44581:


//--------------------- .text._ZN2at6native29vectorized_elementwise_kernelILi2EZZZNS0_49_GLOBAL__N__657f93f7_16_TensorCompare_cu_71e06f4e17where_kernel_implERNS_14TensorIteratorEENKUlvE_clEvENKUlvE13_clEvEUlbN3c1015Float8_e5m2fnuzES8_E_St5arrayIPcLm4EEEEviT0_T1_ --------------------------
	.section	.text._ZN2at6native29vectorized_elementwise_kernelILi2EZZZNS0_49_GLOBAL__N__657f93f7_16_TensorCompare_cu_71e06f4e17where_kernel_implERNS_14TensorIteratorEENKUlvE_clEvENKUlvE13_clEvEUlbN3c1015Float8_e5m2fnuzES8_E_St5arrayIPcLm4EEEEviT0_T1_,"ax",@progbits
	.align	128
        .global         _ZN2at6native29vectorized_elementwise_kernelILi2EZZZNS0_49_GLOBAL__N__657f93f7_16_TensorCompare_cu_71e06f4e17where_kernel_implERNS_14TensorIteratorEENKUlvE_clEvENKUlvE13_clEvEUlbN3c1015Float8_e5m2fnuzES8_E_St5arrayIPcLm4EEEEviT0_T1_
        .type           _ZN2at6native29vectorized_elementwise_kernelILi2EZZZNS0_49_GLOBAL__N__657f93f7_16_TensorCompare_cu_71e06f4e17where_kernel_implERNS_14TensorIteratorEENKUlvE_clEvENKUlvE13_clEvEUlbN3c1015Float8_e5m2fnuzES8_E_St5arrayIPcLm4EEEEviT0_T1_,@function
        .size           _ZN2at6native29vectorized_elementwise_kernelILi2EZZZNS0_49_GLOBAL__N__657f93f7_16_TensorCompare_cu_71e06f4e17where_kernel_implERNS_14TensorIteratorEENKUlvE_clEvENKUlvE13_clEvEUlbN3c1015Float8_e5m2fnuzES8_E_St5arrayIPcLm4EEEEviT0_T1_,(.L_x_44582 - _ZN2at6native29vectorized_elementwise_kernelILi2EZZZNS0_49_GLOBAL__N__657f93f7_16_TensorCompare_cu_71e06f4e17where_kernel_implERNS_14TensorIteratorEENKUlvE_clEvENKUlvE13_clEvEUlbN3c1015Float8_e5m2fnuzES8_E_St5arrayIPcLm4EEEEviT0_T1_)
        .other          _ZN2at6native29vectorized_elementwise_kernelILi2EZZZNS0_49_GLOBAL__N__657f93f7_16_TensorCompare_cu_71e06f4e17where_kernel_implERNS_14TensorIteratorEENKUlvE_clEvENKUlvE13_clEvEUlbN3c1015Float8_e5m2fnuzES8_E_St5arrayIPcLm4EEEEviT0_T1_,@"STO_CUDA_ENTRY STV_DEFAULT"
_ZN2at6native29vectorized_elementwise_kernelILi2EZZZNS0_49_GLOBAL__N__657f93f7_16_TensorCompare_cu_71e06f4e17where_kernel_implERNS_14TensorIteratorEENKUlvE_clEvENKUlvE13_clEvEUlbN3c1015Float8_e5m2fnuzES8_E_St5arrayIPcLm4EEEEviT0_T1_:
.text._ZN2at6native29vectorized_elementwise_kernelILi2EZZZNS0_49_GLOBAL__N__657f93f7_16_TensorCompare_cu_71e06f4e17where_kernel_implERNS_14TensorIteratorEENKUlvE_clEvENKUlvE13_clEvEUlbN3c1015Float8_e5m2fnuzES8_E_St5arrayIPcLm4EEEEviT0_T1_:
        /* <DEDUP_REMOVED lines=87> */
.L_x_27792:
        /* <DEDUP_REMOVED lines=207> */
.L_x_27795:
        /* <DEDUP_REMOVED lines=8> */
.L_x_27796:
        /* <DEDUP_REMOVED lines=8> */
.L_x_27797:
        /* <DEDUP_REMOVED lines=9> */
.L_x_27798:
[----:B------:R-:W-:Y:S05]  /*13f0*/  BSYNC B1 ;  /* 0x0000000000017941 */ /* 0x000fea0003800000 */
.L_x_27794:
[----:B------:R-:W-:-:S13]  /*1400*/  ISETP.GE.AND P0, PT, R9, R2, PT ;  /* 0x000000020900720c */ /* 0x000fda0003f06270 */
[----:B--2---:R-:W2:Y:S01]  /*1410*/  @!P0 LDC.64 R10, c[0x0][0x220] ;  /* 0x00008800ff0a8b82 */ /* 0x004ea20000000a00 */
[C---:B01----:R-:W-:Y:S02]  /*1420*/  @!P0 VIADD R5, R9.reuse, UR4 ;  /* 0x0000000409058c36 */ /* 0x043fe40008000000 */
[----:B------:R-:W-:-:S03]  /*1430*/  @!P0 VIADD R9, R9, 0x80 ;  /* 0x0000008009098836 */ /* 0x000fc60000000000 */
[----:B--2---:R-:W-:-:S05]  /*1440*/  @!P0 IADD3 R4, P1, R5, R10, RZ ;  /* 0x0000000a05048210 */ /* 0x004fca0007f3e0ff */
[----:B------:R-:W-:-:S05]  /*1450*/  @!P0 IMAD.X R5, RZ, RZ, R11, P1 ;  /* 0x000000ffff058224 */ /* 0x000fca00008e060b */
[----:B------:R2:W-:Y:S03]  /*1460*/  @!P0 STG.E.U8 desc[UR12][R4.64], R7 ;  /* 0x0000000704008986 */ /* 0x0005e6000c10110c */
.L_x_27799:
[----:B------:R-:W-:Y:S05]  /*1470*/  BSYNC B0 ;  /* 0x0000000000007941 */ /* 0x000fea0003800000 */
.L_x_27793:
        /* <DEDUP_REMOVED lines=9> */
.L_x_27800:
        /* <DEDUP_REMOVED lines=15> */
.L_x_44582:


//--------------------- .text._ZN2at6native29vectorized_elementwise_kernelILi4EZZZNS0_49_GLOBAL__N__657f93f7_16_TensorCompare_cu_71e06f4e17where_kernel_implERNS_14TensorIteratorEENKUlvE_clEvENKUlvE13_clEvEUlbN3c1015Float8_e5m2fnuzES8_E_St5arrayIPcLm4EEEEviT0_T1_ --------------------------
	.section	.text._ZN2at6native29vectorized_elementwise_kernelILi4EZZZNS0_49_GLOBAL__N__657f93f7_16_TensorCompare_cu_71e06f4e17where_kernel_implERNS_14TensorIteratorEENKUlvE_clEvENKUlvE13_clEvEUlbN3c1015Float8_e5m2fnuzES8_E_St5arrayIPcLm4EEEEviT0_T1_,"ax",@progbits
	.align	128
        .global         _ZN2at6native29vectorized_elementwise_kernelILi4EZZZNS0_49_GLOBAL__N__657f93f7_16_TensorCompare_cu_71e06f4e17where_kernel_implERNS_14TensorIteratorEENKUlvE_clEvENKUlvE13_clEvEUlbN3c1015Float8_e5m2fnuzES8_E_St5arrayIPcLm4EEEEviT0_T1_
        .type           _ZN2at6native29vectorized_elementwise_kernelILi4EZZZNS0_49_GLOBAL__N__657f93f7_16_TensorCompare_cu_71e06f4e17where_kernel_implERNS_14TensorIteratorEENKUlvE_clEvENKUlvE13_clEvEUlbN3c1015Float8_e5m2fnuzES8_E_St5arrayIPcLm4EEEEviT0_T1_,@function
        .size           _ZN2at6native29vectorized_elementwise_kernelILi4EZZZNS0_49_GLOBAL__N__657f93f7_16_TensorCompare_cu_71e06f4e17where_kernel_implERNS_14TensorIteratorEENKUlvE_clEvENKUlvE13_clEvEUlbN3c1015Float8_e5m2fnuzES8_E_St5arrayIPcLm4EEEEviT0_T1_,(.L_x_44583 - _ZN2at6native29vectorized_elementwise_kernelILi4EZZZNS0_49_GLOBAL__N__657f93f7_16_TensorCompare_cu_71e06f4e17where_kernel_implERNS_14TensorIteratorEENKUlvE_clEvENKUlvE13_clEvEUlbN3c1015Float8_e5m2fnuzES8_E_St5arrayIPcLm4EEEEviT0_T1_)
        .other          _ZN2at6native29vectorized_elementwise_kernelILi4EZZZNS0_49_GLOBAL__N__657f93f7_16_TensorCompare_cu_71e06f4e17where_kernel_implERNS_14TensorIteratorEENKUlvE_clEvENKUlvE13_clEvEUlbN3c1015Float8_e5m2fnuzES8_E_St5arrayIPcLm4EEEEviT0_T1_,@"STO_CUDA_ENTRY STV_DEFAULT"
_ZN2at6native29vectorized_elementwise_kernelILi4EZZZNS0_49_GLOBAL__N__657f93f7_16_TensorCompare_cu_71e06f4e17where_kernel_implERNS_14TensorIteratorEENKUlvE_clEvENKUlvE13_clEvEUlbN3c1015Float8_e5m2fnuzES8_E_St5arrayIPcLm4EEEEviT0_T1_:
.text._ZN2at6native29vectorized_elementwise_kernelILi4EZZZNS0_49_GLOBAL__N__657f93f7_16_TensorCompare_cu_71e06f4e17where_kernel_implERNS_14TensorIteratorEENKUlvE_clEvENKUlvE13_clEvEUlbN3c1015Float8_e5m2fnuzES8_E_St5arrayIPcLm4EEEEviT0_T1_:
        /* <DEDUP_REMOVED lines=81> */
.L_x_27801:
        /* <DEDUP_REMOVED lines=207> */
.L_x_27804:
        /* <DEDUP_REMOVED lines=8> */
.L_x_27805:
        /* <DEDUP_REMOVED lines=8> */
.L_x_27806:
        /* <DEDUP_REMOVED lines=9> */
.L_x_27807:
[----:B------:R-:W-:Y:S05]  /*1390*/  BSYNC B1 ;  /* 0x0000000000017941 */ /* 0x000fea0003800000 */
.L_x_27803:
[----:B------:R-:W-:-:S13]  /*13a0*/  ISETP.GE.AND P0, PT, R9, R2, PT ;  /* 0x000000020900720c */ /* 0x000fda0003f06270 */
[----:B--2---:R-:W2:Y:S01]  /*13b0*/  @!P0 LDC.64 R10, c[0x0][0x220] ;  /* 0x00008800ff0a8b82 */ /* 0x004ea20000000a00 */
[C---:B01----:R-:W-:Y:S02]  /*13c0*/  @!P0 VIADD R5, R9.reuse, UR4 ;  /* 0x0000000409058c36 */ /* 0x043fe40008000000 */
[----:B------:R-:W-:-:S03]  /*13d0*/  @!P0 VIADD R9, R9, 0x80 ;  /* 0x0000008009098836 */ /* 0x000fc60000000000 */
[----:B--2---:R-:W-:-:S05]  /*13e0*/  @!P0 IADD3 R4, P1, R5, R10, RZ ;  /* 0x0000000a05048210 */ /* 0x004fca0007f3e0ff */
[----:B------:R-:W-:-:S05]  /*13f0*/  @!P0 IMAD.X R5, RZ, RZ, R11, P1 ;  /* 0x000000ffff058224 */ /* 0x000fca00008e060b */
[----:B------:R2:W-:Y:S03]  /*1400*/  @!P0 STG.E.U8 desc[UR12][R4.64], R7 ;  /* 0x0000000704008986 */ /* 0x0005e6000c10110c */
.L_x_27808:
[----:B------:R-:W-:Y:S05]  /*1410*/  BSYNC B0 ;  /* 0x0000000000007941 */ /* 0x000fea0003800000 */
.L_x_27802:
        /* <DEDUP_REMOVED lines=9> */
.L_x_27809:
        /* <DEDUP_REMOVED lines=13> */
.L_x_44583:


//--------------------- .text._ZN2at6native29vectorized_elementwise_kernelILi8EZZZNS0_49_GLOBAL__N__657f93f7_16_TensorCompare_cu_71e06f4e17where_kernel_implERNS_14TensorIteratorEENKUlvE_clEvENKUlvE13_clEvEUlbN3c1015Float8_e5m2fnuzES8_E_St5arrayIPcLm4EEEEviT0_T1_ --------------------------
	.section	.text._ZN2at6native29vectorized_elementwise_kernelILi8EZZZNS0_49_GLOBAL__N__657f93f7_16_TensorCompare_cu_71e06f4e17where_kernel_implERNS_14TensorIteratorEENKUlvE_clEvENKUlvE13_clEvEUlbN3c1015Float8_e5m2fnuzES8_E_St5arrayIPcLm4EEEEviT0_T1_,"ax",@progbits
	.align	128
        .global         _ZN2at6native29vectorized_elementwise_kernelILi8EZZZNS0_49_GLOBAL__N__657f93f7_16_TensorCompare_cu_71e06f4e17where_kernel_implERNS_14TensorIteratorEENKUlvE_clEvENKUlvE13_clEvEUlbN3c1015Float8_e5m2fnuzES8_E_St5arrayIPcLm4EEEEviT0_T1_
        .type           _ZN2at6native29vectorized_elementwise_kernelILi8EZZZNS0_49_GLOBAL__N__657f93f7_16_TensorCompare_cu_71e06f4e17where_kernel_implERNS_14TensorIteratorEENKUlvE_clEvENKUlvE13_clEvEUlbN3c1015Float8_e5m2fnuzES8_E_St5arrayIPcLm4EEEEviT0_T1_,@function
        .size           _ZN2at6native29vectorized_elementwise_kernelILi8EZZZNS0_49_GLOBAL__N__657f93f7_16_TensorCompare_cu_71e06f4e17where_kernel_implERNS_14TensorIteratorEENKUlvE_clEvENKUlvE13_clEvEUlbN3c1015Float8_e5m2fnuzES8_E_St5arrayIPcLm4EEEEviT0_T1_,(.L_x_44584 - _ZN2at6native29vectorized_elementwise_kernelILi8EZZZNS0_49_GLOBAL__N__657f93f7_16_TensorCompare_cu_71e06f4e17where_kernel_implERNS_14TensorIteratorEENKUlvE_clEvENKUlvE13_clEvEUlbN3c1015Float8_e5m2fnuzES8_E_St5arrayIPcLm4EEEEviT0_T1_)
        .other          _ZN2at6native29vectorized_elementwise_kernelILi8EZZZNS0_49_GLOBAL__N__657f93f7_16_TensorCompare_cu_71e06f4e17where_kernel_implERNS_14TensorIteratorEENKUlvE_clEvENKUlvE13_clEvEUlbN3c1015Float8_e5m2fnuzES8_E_St5arrayIPcLm4EEEEviT0_T1_,@"STO_CUDA_ENTRY STV_DEFAULT"
_ZN2at6native29vectorized_elementwise_kernelILi8EZZZNS0_49_GLOBAL__N__657f93f7_16_TensorCompare_cu_71e06f4e17where_kernel_implERNS_14TensorIteratorEENKUlvE_clEvENKUlvE13_clEvEUlbN3c1015Float8_e5m2fnuzES8_E_St5arrayIPcLm4EEEEviT0_T1_:
.text._ZN2at6native29vectorized_elementwise_kernelILi8EZZZNS0_49_GLOBAL__N__657f93f7_16_TensorCompare_cu_71e06f4e17where_kernel_implERNS_14TensorIteratorEENKUlvE_clEvENKUlvE13_clEvEUlbN3c1015Float8_e5m2fnuzES8_E_St5arrayIPcLm4EEEEviT0_T1_:
        /* <DEDUP_REMOVED lines=105> */
.L_x_27810:
        /* <DEDUP_REMOVED lines=207> */
.L_x_27813:
        /* <DEDUP_REMOVED lines=8> */
.L_x_27814:
        /* <DEDUP_REMOVED lines=8> */
.L_x_27815:
        /* <DEDUP_REMOVED lines=9> */
.L_x_27816:
[----:B------:R-:W-:Y:S05]  /*1510*/  BSYNC B1 ;  /* 0x0000000000017941 */ /* 0x000fea0003800000 */
.L_x_27812:
[----:B------:R-:W-:-:S13]  /*1520*/  ISETP.GE.AND P0, PT, R9, R2, PT ;  /* 0x000000020900720c */ /* 0x000fda0003f06270 */
[----:B--2---:R-:W2:Y:S01]  /*1530*/  @!P0 LDC.64 R10, c[0x0][0x220] ;  /* 0x00008800ff0a8b82 */ /* 0x004ea20000000a00 */
[C---:B01----:R-:W-:Y:S02]  /*1540*/  @!P0 VIADD R5, R9.reuse, UR4 ;  /* 0x0000000409058c36 */ /* 0x043fe40008000000 */
[----:B------:R-:W-:-:S03]  /*1550*/  @!P0 VIADD R9, R9, 0x80 ;  /* 0x0000008009098836 */ /* 0x000fc60000000000 */
[----:B--2---:R-:W-:-:S05]  /*1560*/  @!P0 IADD3 R4, P1, R5, R10, RZ ;  /* 0x0000000a05048210 */ /* 0x004fca0007f3e0ff */
[----:B------:R-:W-:-:S05]  /*1570*/  @!P0 IMAD.X R5, RZ, RZ, R11, P1 ;  /* 0x000000ffff058224 */ /* 0x000fca00008e060b */
[----:B------:R2:W-:Y:S03]  /*1580*/  @!P0 STG.E.U8 desc[UR12][R4.64], R7 ;  /* 0x0000000704008986 */ /* 0x0005e6000c10110c */
.L_x_27817:
[----:B------:R-:W-:Y:S05]  /*1590*/  BSYNC B0 ;  /* 0x0000000000007941 */ /* 0x000fea0003800000 */
.L_x_27811:
        /* <DEDUP_REMOVED lines=9> */
.L_x_27818:
        /* <DEDUP_REMOVED lines=13> */
.L_x_44584:


//--------------------- .text._ZN2at6native18elementwise_kernelILi128ELi4EZNS0_15gpu_kernel_implIZZZNS0_49_GLOBAL__N__657f93f7_16_TensorCompare_cu_71e06f4e17where_kernel_implERNS_14TensorIteratorEENKUlvE_clEvENKUlvE12_clEvEUlbN3c1011Float8_e5m2ES9_E_EEvRNS_18TensorIteratorBaseERKT_EUliE_EEviT1_ --------------------------
	.section	.text._ZN2at6native18elementwise_kernelILi128ELi4EZNS0_15gpu_kernel_implIZZZNS0_49_GLOBAL__N__657f93f7_16_TensorCompare_cu_71e06f4e17where_kernel_implERNS_14TensorIteratorEENKUlvE_clEvENKUlvE12_clEvEUlbN3c1011Float8_e5m2ES9_E_EEvRNS_18TensorIteratorBaseERKT_EUliE_EEviT1_,"ax",@progbits
	.align	128
        .global         _ZN2at6native18elementwise_kernelILi128ELi4EZNS0_15gpu_kernel_implIZZZNS0_49_GLOBAL__N__657f93f7_16_TensorCompare_cu_71e06f4e17where_kernel_implERNS_14TensorIteratorEENKUlvE_clEvENKUlvE12_clEvEUlbN3c1011Float8_e5m2ES9_E_EEvRNS_18TensorIteratorBaseERKT_EUliE_EEviT1_
        .type           _ZN2at6native18elementwise_kernelILi128ELi4EZNS0_15gpu_kernel_implIZZZNS0_49_GLOBAL__N__657f93f7_16_TensorCompare_cu_71e06f4e17where_kernel_implERNS_14TensorIteratorEENKUlvE_clEvENKUlvE12_clEvEUlbN3c1011Float8_e5m2ES9_E_EEvRNS_18TensorIteratorBaseERKT_EUliE_EEviT1_,@function
        .size           _ZN2at6native18elementwise_kernelILi128ELi4EZNS0_15gpu_kernel_implIZZZNS0_49_GLOBAL__N__657f93f7_16_TensorCompare_cu_71e06f4e17where_kernel_implERNS_14TensorIteratorEENKUlvE_clEvENKUlvE12_clEvEUlbN3c1011Float8_e5m2ES9_E_EEvRNS_18TensorIteratorBaseERKT_EUliE_EEviT1_,(.L_x_44585 - _ZN2at6native18elementwise_kernelILi128ELi4EZNS0_15gpu_kernel_implIZZZNS0_49_GLOBAL__N__657f93f7_16_TensorCompare_cu_71e06f4e17where_kernel_implERNS_14TensorIteratorEENKUlvE_clEvENKUlvE12_clEvEUlbN3c1011Float8_e5m2ES9_E_EEvRNS_18TensorIteratorBaseERKT_EUliE_EEviT1_)
        .other          _ZN2at6native18elementwise_kernelILi128ELi4EZNS0_15gpu_kernel_implIZZZNS0_49_GLOBAL__N__657f93f7_16_TensorCompare_cu_71e06f4e17where_kernel_implERNS_14TensorIteratorEENKUlvE_clEvENKUlvE12_clEvEUlbN3c1011Float8_e5m2ES9_E_EEvRNS_18TensorIteratorBaseERKT_EUliE_EEviT1_,@"STO_CUDA_ENTRY STV_DEFAULT"
_ZN2at6native18elementwise_kernelILi128ELi4EZNS0_15gpu_kernel_implIZZZNS0_49_GLOBAL__N__657f93f7_16_TensorCompare_cu_71e06f4e17where_kernel_implERNS_14TensorIteratorEENKUlvE_clEvENKUlvE12_clEvEUlbN3c1011Float8_e5m2ES9_E_EEvRNS_18TensorIteratorBaseERKT_EUliE_EEviT1_:
.text._ZN2at6native18elementwise_kernelILi128ELi4EZNS0_15gpu_kernel_implIZZZNS0_49_GLOBAL__N__657f93f7_16_TensorCompare_cu_71e06f4e17where_kernel_implERNS_14TensorIteratorEENKUlvE_clEvENKUlvE12_clEvEUlbN3c1011Float8_e5m2ES9_E_EEvRNS_18TensorIteratorBaseERKT_EUliE_EEviT1_:
        /* <DEDUP_REMOVED lines=390> */
.L_x_27821:
        /* <DEDUP_REMOVED lines=22> */
.L_x_27825:
[----:B------:R-:W2:Y:S02]  /*19c0*/  LDG.E.U8 R2, desc[UR36][R2.64] ;  /* 0x0000002402027981 */ /* 0x000ea4000c1e1100 */
[----:B--2---:R-:W-:-:S04]  /*19d0*/  ISETP.NE.AND P0, PT, R2, RZ, PT ;  /* 0x000000ff0200720c */ /* 0x004fc80003f05270 */
[----:B------:R-:W-:Y:S01]  /*19e0*/  P2R R19, PR, RZ, 0x1 ;  /* 0x00000001ff137803 */ /* 0x000fe20000000000 */
[----:B------:R-:W-:Y:S08]  /*19f0*/  BRA `(.L_x_27827) ;  /* 0x0000000c00c47947 */ /* 0x000ff00003800000 */
.L_x_27824:
        /* <DEDUP_REMOVED lines=11> */
.L_x_27829:
[----:B------:R-:W2:Y:S02]  /*1ab0*/  LDG.E R2, desc[UR36][R2.64] ;  /* 0x0000002402027981 */ /* 0x000ea4000c1e1900 */
[----:B--2---:R-:W-:-:S04]  /*1ac0*/  ISETP.NE.AND P0, PT, R2, RZ, PT ;  /* 0x000000ff0200720c */ /* 0x004fc80003f05270 */
[----:B------:R-:W-:Y:S01]  /*1ad0*/  P2R R19, PR, RZ, 0x1 ;  /* 0x00000001ff137803 */ /* 0x000fe20000000000 */
[----:B------:R-:W-:Y:S08]  /*1ae0*/  BRA `(.L_x_27827) ;  /* 0x0000000c00887947 */ /* 0x000ff00003800000 */
.L_x_27828:
[----:B------:R-:W2:Y:S02]  /*1af0*/  LDG.E.U16 R2, desc[UR36][R2.64] ;  /* 0x0000002402027981 */ /* 0x000ea4000c1e1500 */
[----:B--2---:R-:W-:-:S04]  /*1b00*/  ISETP.NE.AND P0, PT, R2, RZ, PT ;  /* 0x000000ff0200720c */ /* 0x004fc80003f05270 */
[----:B------:R-:W-:Y:S01]  /*1b10*/  P2R R19, PR, RZ, 0x1 ;  /* 0x00000001ff137803 */ /* 0x000fe20000000000 */
[----:B------:R-:W-:Y:S08]  /*1b20*/  BRA `(.L_x_27827) ;  /* 0x0000000c00787947 */ /* 0x000ff00003800000 */
.L_x_27823:
        /* <DEDUP_REMOVED lines=10> */
.L_x_27831:
[----:B------:R-:W2:Y:S02]  /*1bd0*/  LDG.E.U16 R0, desc[UR36][R2.64] ;  /* 0x0000002402007981 */ /* 0x000ea4000c1e1500 */
[----:B--2---:R-:W-:-:S05]  /*1be0*/  HADD2.F32 R0, -RZ, R0.H0_H0 ;  /* 0x20000000ff007230 */ /* 0x004fca0000004100 */
[----:B------:R-:W-:-:S04]  /*1bf0*/  FSETP.NEU.FTZ.AND P0, PT, R0, RZ, PT ;  /* 0x000000ff0000720b */ /* 0x000fc80003f1d000 */
[----:B------:R-:W-:Y:S01]  /*1c00*/  P2R R19, PR, RZ, 0x1 ;  /* 0x00000001ff137803 */ /* 0x000fe20000000000 */
[----:B------:R-:W-:Y:S08]  /*1c10*/  BRA `(.L_x_27827) ;  /* 0x0000000c003c7947 */ /* 0x000ff00003800000 */
.L_x_27830:
        /* <DEDUP_REMOVED lines=12> */
.L_x_27833:
        /* <DEDUP_REMOVED lines=11> */
.L_x_27832:
[----:B------:R-:W2:Y:S02]  /*1d90*/  LDG.E.64 R2, desc[UR36][R2.64] ;  /* 0x0000002402027981 */ /* 0x000ea4000c1e1b00 */
[----:B--2---:R-:W-:-:S06]  /*1da0*/  DSETP.NEU.AND P0, PT, R2, RZ, PT ;  /* 0x000000ff0200722a */ /* 0x004fcc0003f0d000 */
[----:B------:R-:W-:Y:S01]  /*1db0*/  P2R R19, PR, RZ, 0x1 ;  /* 0x00000001ff137803 */ /* 0x000fe20000000000 */
[----:B------:R-:W-:Y:S07]  /*1dc0*/  BRA `(.L_x_27827) ;  /* 0x0000000800d07947 */ /* 0x000fee0003800000 */
.L_x_27822:
        /* <DEDUP_REMOVED lines=12> */
.L_x_27836:
[----:B------:R-:W2:Y:S02]  /*1e90*/  LDG.E.128 R4, desc[UR36][R2.64] ;  /* 0x0000002402047981 */ /* 0x000ea4000c1e1d00 */
[----:B--2---:R-:W-:-:S06]  /*1ea0*/  DSETP.NEU.AND P0, PT, R6, RZ, PT ;  /* 0x000000ff0600722a */ /* 0x004fcc0003f0d000 */
[----:B------:R-:W-:-:S06]  /*1eb0*/  DSETP.NEU.OR P0, PT, R4, RZ, P0 ;  /* 0x000000ff0400722a */ /* 0x000fcc000070d400 */
[----:B------:R-:W-:Y:S01]  /*1ec0*/  P2R R19, PR, RZ, 0x1 ;  /* 0x00000001ff137803 */ /* 0x000fe20000000000 */
[----:B------:R-:W-:Y:S07]  /*1ed0*/  BRA `(.L_x_27827) ;  /* 0x00000008008c7947 */ /* 0x000fee0003800000 */
.L_x_27835:
        /* <DEDUP_REMOVED lines=28> */
.L_x_27838:
        /* <DEDUP_REMOVED lines=15> */
.L_x_27837:
[----:B------:R-:W2:Y:S02]  /*2190*/  LDG.E.U16 R0, desc[UR36][R2.64] ;  /* 0x0000002402007981 */ /* 0x000ea4000c1e1500 */
[----:B--2---:R-:W-:-:S05]  /*21a0*/  IMAD.U32 R0, R0, 0x10000, RZ ;  /* 0x0001000000007824 */ /* 0x004fca00078e00ff */
[----:B------:R-:W-:-:S04]  /*21b0*/  FSETP.NEU.FTZ.AND P0, PT, R0, RZ, PT ;  /* 0x000000ff0000720b */ /* 0x000fc80003f1d000 */
[----:B------:R-:W-:Y:S01]  /*21c0*/  P2R R19, PR, RZ, 0x1 ;  /* 0x00000001ff137803 */ /* 0x000fe20000000000 */
[----:B------:R-:W-:Y:S08]  /*21d0*/  BRA `(.L_x_27827) ;  /* 0x0000000400cc7947 */ /* 0x000ff00003800000 */
.L_x_27834:
        /* <DEDUP_REMOVED lines=12> */
.L_x_27841:
        /* <DEDUP_REMOVED lines=21> */
.L_x_27845:
[----:B------:R-:W-:Y:S05]  /*23f0*/  BSYNC B1 ;  /* 0x0000000000017941 */ /* 0x000fea0003800000 */
.L_x_27844:
[----:B------:R-:W-:Y:S01]  /*2400*/  LEA R3, R0, 0x3b800000, 0x17 ;  /* 0x3b80000000037811 */ /* 0x000fe200078eb8ff */
[----:B------:R-:W-:-:S05]  /*2410*/  IMAD.SHL.U32 R0, R2, 0x100000, RZ ;  /* 0x0010000002007824 */ /* 0x000fca00078e00ff */
[----:B------:R-:W-:-:S07]  /*2420*/  LOP3.LUT R0, R3, R0, R4, 0xfe, !PT ;  /* 0x0000000003007212 */ /* 0x000fce00078efe04 */
.L_x_27843:
[----:B------:R-:W-:Y:S05]  /*2430*/  BSYNC B0 ;  /* 0x0000000000007941 */ /* 0x000fea0003800000 */
.L_x_27842:
[----:B------:R-:W-:-:S04]  /*2440*/  FSETP.NEU.FTZ.AND P0, PT, R0, RZ, PT ;  /* 0x000000ff0000720b */ /* 0x000fc80003f1d000 */
[----:B------:R-:W-:Y:S01]  /*2450*/  P2R R19, PR, RZ, 0x1 ;  /* 0x00000001ff137803 */ /* 0x000fe20000000000 */
[----:B------:R-:W-:Y:S08]  /*2460*/  BRA `(.L_x_27827) ;  /* 0x0000000400287947 */ /* 0x000ff00003800000 */
.L_x_27840:
        /* <DEDUP_REMOVED lines=21> */
.L_x_27849:
[----:B------:R-:W-:Y:S05]  /*25c0*/  BSYNC B1 ;  /* 0x0000000000017941 */ /* 0x000fea0003800000 */
.L_x_27848:
[----:B------:R-:W-:Y:S01]  /*25d0*/  LEA R3, R0, 0x37800000, 0x17 ;  /* 0x3780000000037811 */ /* 0x000fe200078eb8ff */
[----:B------:R-:W-:-:S05]  /*25e0*/  IMAD.SHL.U32 R0, R2, 0x200000, RZ ;  /* 0x0020000002007824 */ /* 0x000fca00078e00ff */
[----:B------:R-:W-:-:S07]  /*25f0*/  LOP3.LUT R0, R3, R0, R4, 0xfe, !PT ;  /* 0x0000000003007212 */ /* 0x000fce00078efe04 */
.L_x_27847:
[----:B------:R-:W-:Y:S05]  /*2600*/  BSYNC B0 ;  /* 0x0000000000007941 */ /* 0x000fea0003800000 */
.L_x_27846:
[----:B------:R-:W-:-:S04]  /*2610*/  FSETP.NEU.FTZ.AND P0, PT, R0, RZ, PT ;  /* 0x000000ff0000720b */ /* 0x000fc80003f1d000 */
[----:B------:R-:W-:Y:S01]  /*2620*/  P2R R19, PR, RZ, 0x1 ;  /* 0x00000001ff137803 */ /* 0x000fe20000000000 */
[----:B------:R-:W-:Y:S08]  /*2630*/  BRA `(.L_x_27827) ;  /* 0x0000000000b47947 */ /* 0x000ff00003800000 */
.L_x_27839:
        /* <DEDUP_REMOVED lines=14> */
.L_x_27853:
[----:B------:R-:W-:Y:S05]  /*2720*/  BSYNC B0 ;  /* 0x0000000000007941 */ /* 0x000fea0003800000 */
.L_x_27852:
[----:B------:R-:W-:-:S04]  /*2730*/  FSETP.NEU.FTZ.AND P0, PT, R0, RZ, PT ;  /* 0x000000ff0000720b */ /* 0x000fc80003f1d000 */
[----:B------:R-:W-:Y:S01]  /*2740*/  P2R R19, PR, RZ, 0x1 ;  /* 0x00000001ff137803 */ /* 0x000fe20000000000 */
[----:B------:R-:W-:Y:S08]  /*2750*/  BRA `(.L_x_27827) ;  /* 0x00000000006c7947 */ /* 0x000ff00003800000 */
.L_x_27826:
        /* <DEDUP_REMOVED lines=16> */
.L_x_27854:
[----:B------:R-:W-:-:S04]  /*2860*/  PLOP3.LUT P0, PT, PT, PT, PT, 0x8, 0x0 ;  /* 0x000000000000781c */ /* 0x000fc80003f0e170 */
[----:B------:R-:W-:Y:S01]  /*2870*/  P2R R19, PR, RZ, 0x1 ;  /* 0x00000001ff137803 */ /* 0x000fe20000000000 */
[----:B------:R-:W-:Y:S08]  /*2880*/  BRA `(.L_x_27827) ;  /* 0x0000000000207947 */ /* 0x000ff00003800000 */
.L_x_27851:
[----:B------:R-:W2:Y:S02]  /*2890*/  LDG.E.64 R2, desc[UR36][R2.64] ;  /* 0x0000002402027981 */ /* 0x000ea4000c1e1b00 */
[----:B--2---:R-:W-:-:S04]  /*28a0*/  ISETP.NE.U32.AND P0, PT, R2, RZ, PT ;  /* 0x000000ff0200720c */ /* 0x004fc80003f05070 */
[----:B------:R-:W-:-:S04]  /*28b0*/  ISETP.NE.AND.EX P0, PT, R3, RZ, PT, P0 ;  /* 0x000000ff0300720c */ /* 0x000fc80003f05300 */
[----:B------:R-:W-:Y:S01]  /*28c0*/  P2R R19, PR, RZ, 0x1 ;  /* 0x00000001ff137803 */ /* 0x000fe20000000000 */
[----:B------:R-:W-:Y:S08]  /*28d0*/  BRA `(.L_x_27827) ;  /* 0x00000000000c7947 */ /* 0x000ff00003800000 */
.L_x_27850:
[----:B------:R-:W2:Y:S02]  /*28e0*/  LDG.E R2, desc[UR36][R2.64] ;  /* 0x0000002402027981 */ /* 0x000ea4000c1e1900 */
[----:B--2---:R-:W-:-:S04]  /*28f0*/  ISETP.NE.AND P0, PT, R2, RZ, PT ;  /* 0x000000ff0200720c */ /* 0x004fc80003f05270 */
[----:B------:R-:W-:-:S09]  /*2900*/  P2R R19, PR, RZ, 0x1 ;  /* 0x00000001ff137803 */ /* 0x000fd20000000000 */
.L_x_27827:
        /* <DEDUP_REMOVED lines=30> */
.L_x_27862:
[----:B------:R-:W-:Y:S01]  /*2af0*/  IMAD.MOV.U32 R0, RZ, RZ, 0x7f ;  /* 0x0000007fff007424 */ /* 0x000fe200078e00ff */
[----:B------:R-:W-:-:S04]  /*2b00*/  ISETP.GT.U32.AND P0, PT, R4, 0x7f800000, PT ;  /* 0x7f8000000400780c */ /* 0x000fc80003f04070 */
[----:B------:R-:W-:-:S09]  /*2b10*/  SEL R0, R0, 0x7c, P0 ;  /* 0x0000007c00007807 */ /* 0x000fd20000000000 */
.L_x_27863:
[----:B------:R-:W-:Y:S05]  /*2b20*/  BSYNC B0 ;  /* 0x0000000000007941 */ /* 0x000fea0003800000 */
.L_x_27861:
[----:B------:R-:W-:-:S04]  /*2b30*/  LOP3.LUT R2, R5, 0x80000000, RZ, 0xc0, !PT ;  /* 0x8000000005027812 */ /* 0x000fc800078ec0ff */
[----:B------:R-:W-:-:S04]  /*2b40*/  SHF.R.U32.HI R3, RZ, 0x18, R2 ;  /* 0x00000018ff037819 */ /* 0x000fc80000011602 */
[----:B------:R-:W-:-:S04]  /*2b50*/  LOP3.LUT R0, R0, R3, RZ, 0xfc, !PT ;  /* 0x0000000300007212 */ /* 0x000fc800078efcff */
[----:B------:R-:W-:Y:S01]  /*2b60*/  PRMT R24, R0, 0x7610, R24 ;  /* 0x0000761000187816 */ /* 0x000fe20000000018 */
[----:B------:R-:W-:Y:S06]  /*2b70*/  BRA `(.L_x_27864) ;  /* 0x0000002000e87947 */ /* 0x000fec0003800000 */
.L_x_27859:
[----:B------:R-:W2:Y:S01]  /*2b80*/  LDG.E.U8 R2, desc[UR36][R2.64] ;  /* 0x0000002402027981 */ /* 0x000ea2000c1e1100 */
[----:B------:R-:W-:Y:S01]  /*2b90*/  BSSY B0, `(.L_x_27865) ;  /* 0x0000010000007945 */ /* 0x000fe20003800000 */
[----:B--2---:R-:W-:-:S04]  /*2ba0*/  I2FP.F32.U32 R5, R2 ;  /* 0x0000000200057245 */ /* 0x004fc80000201000 */
        /* <DEDUP_REMOVED lines=11> */
.L_x_27866:
[----:B------:R-:W-:Y:S01]  /*2c60*/  IMAD.MOV.U32 R0, RZ, RZ, 0x7f ;  /* 0x0000007fff007424 */ /* 0x000fe200078e00ff */
[----:B------:R-:W-:-:S04]  /*2c70*/  ISETP.GT.U32.AND P0, PT, R4, 0x7f800000, PT ;  /* 0x7f8000000400780c */ /* 0x000fc80003f04070 */
[----:B------:R-:W-:-:S09]  /*2c80*/  SEL R0, R0, 0x7c, P0 ;  /* 0x0000007c00007807 */ /* 0x000fd20000000000 */
.L_x_27867:
[----:B------:R-:W-:Y:S05]  /*2c90*/  BSYNC B0 ;  /* 0x0000000000007941 */ /* 0x000fea0003800000 */
.L_x_27865:
[----:B------:R-:W-:-:S04]  /*2ca0*/  LOP3.LUT R2, R5, 0x80000000, RZ, 0xc0, !PT ;  /* 0x8000000005027812 */ /* 0x000fc800078ec0ff */
[----:B------:R-:W-:-:S04]  /*2cb0*/  SHF.R.U32.HI R3, RZ, 0x18, R2 ;  /* 0x00000018ff037819 */ /* 0x000fc80000011602 */
[----:B------:R-:W-:-:S04]  /*2cc0*/  LOP3.LUT R0, R0, R3, RZ, 0xfc, !PT ;  /* 0x0000000300007212 */ /* 0x000fc800078efcff */
[----:B------:R-:W-:Y:S01]  /*2cd0*/  PRMT R24, R0, 0x7610, R24 ;  /* 0x0000761000187816 */ /* 0x000fe20000000018 */
[----:B------:R-:W-:Y:S06]  /*2ce0*/  BRA `(.L_x_27864) ;  /* 0x00000020008c7947 */ /* 0x000fec0003800000 */
.L_x_27858:
        /* <DEDUP_REMOVED lines=20> */
.L_x_27871:
[----:B------:R-:W-:Y:S01]  /*2e30*/  IMAD.MOV.U32 R0, RZ, RZ, 0x7f ;  /* 0x0000007fff007424 */ /* 0x000fe200078e00ff */
[----:B------:R-:W-:-:S04]  /*2e40*/  ISETP.GT.U32.AND P0, PT, R4, 0x7f800000, PT ;  /* 0x7f8000000400780c */ /* 0x000fc80003f04070 */
[----:B------:R-:W-:-:S09]  /*2e50*/  SEL R0, R0, 0x7c, P0 ;  /* 0x0000007c00007807 */ /* 0x000fd20000000000 */
.L_x_27872:
[----:B------:R-:W-:Y:S05]  /*2e60*/  BSYNC B0 ;  /* 0x0000000000007941 */ /* 0x000fea0003800000 */
.L_x_27870:
[----:B------:R-:W-:-:S04]  /*2e70*/  LOP3.LUT R2, R5, 0x80000000, RZ, 0xc0, !PT ;  /* 0x8000000005027812 */ /* 0x000fc800078ec0ff */
[----:B------:R-:W-:-:S04]  /*2e80*/  SHF.R.U32.HI R3, RZ, 0x18, R2 ;  /* 0x00000018ff037819 */ /* 0x000fc80000011602 */
[----:B------:R-:W-:-:S04]  /*2e90*/  LOP3.LUT R0, R0, R3, RZ, 0xfc, !PT ;  /* 0x0000000300007212 */ /* 0x000fc800078efcff */
[----:B------:R-:W-:Y:S01]  /*2ea0*/  PRMT R24, R0, 0x7610, R24 ;  /* 0x0000761000187816 */ /* 0x000fe20000000018 */
[----:B------:R-:W-:Y:S06]  /*2eb0*/  BRA `(.L_x_27864) ;  /* 0x0000002000187947 */ /* 0x000fec0003800000 */
.L_x_27869:
[----:B------:R-:W2:Y:S01]  /*2ec0*/  LDG.E R2, desc[UR36][R2.64] ;  /* 0x0000002402027981 */ /* 0x000ea2000c1e1900 */
[----:B------:R-:W-:Y:S01]  /*2ed0*/  BSSY B0, `(.L_x_27873) ;  /* 0x0000010000007945 */ /* 0x000fe20003800000 */
[----:B--2---:R-:W-:-:S04]  /*2ee0*/  I2FP.F32.S32 R5, R2 ;  /* 0x0000000200057245 */ /* 0x004fc80000201400 */
        /* <DEDUP_REMOVED lines=11> */
.L_x_27874:
[----:B------:R-:W-:Y:S01]  /*2fa0*/  IMAD.MOV.U32 R0, RZ, RZ, 0x7f ;  /* 0x0000007fff007424 */ /* 0x000fe200078e00ff */
[----:B------:R-:W-:-:S04]  /*2fb0*/  ISETP.GT.U32.AND P0, PT, R4, 0x7f800000, PT ;  /* 0x7f8000000400780c */ /* 0x000fc80003f04070 */
[----:B------:R-:W-:-:S09]  /*2fc0*/  SEL R0, R0, 0x7c, P0 ;  /* 0x0000007c00007807 */ /* 0x000fd20000000000 */
.L_x_27875:
[----:B------:R-:W-:Y:S05]  /*2fd0*/  BSYNC B0 ;  /* 0x0000000000007941 */ /* 0x000fea0003800000 */
.L_x_27873:
[----:B------:R-:W-:-:S04]  /*2fe0*/  LOP3.LUT R2, R5, 0x80000000, RZ, 0xc0, !PT ;  /* 0x8000000005027812 */ /* 0x000fc800078ec0ff */
[----:B------:R-:W-:-:S04]  /*2ff0*/  SHF.R.U32.HI R3, RZ, 0x18, R2 ;  /* 0x00000018ff037819 */ /* 0x000fc80000011602 */
[----:B------:R-:W-:-:S04]  /*3000*/  LOP3.LUT R0, R0, R3, RZ, 0xfc, !PT ;  /* 0x0000000300007212 */ /* 0x000fc800078efcff */
[----:B------:R-:W-:Y:S01]  /*3010*/  PRMT R24, R0, 0x7610, R24 ;  /* 0x0000761000187816 */ /* 0x000fe20000000018 */
[----:B------:R-:W-:Y:S06]  /*3020*/  BRA `(.L_x_27864) ;  /* 0x0000001c00bc7947 */ /* 0x000fec0003800000 */
.L_x_27868:
[----:B------:R-:W2:Y:S01]  /*3030*/  LDG.E.U16 R2, desc[UR36][R2.64] ;  /* 0x0000002402027981 */ /* 0x000ea2000c1e1500 */
        /* <DEDUP_REMOVED lines=13> */
.L_x_27877:
[----:B------:R-:W-:Y:S01]  /*3110*/  IMAD.MOV.U32 R0, RZ, RZ, 0x7f ;  /* 0x0000007fff007424 */ /* 0x000fe200078e00ff */
[----:B------:R-:W-:-:S04]  /*3120*/  ISETP.GT.U32.AND P0, PT, R4, 0x7f800000, PT ;  /* 0x7f8000000400780c */ /* 0x000fc80003f04070 */
[----:B------:R-:W-:-:S09]  /*3130*/  SEL R0, R0, 0x7c, P0 ;  /* 0x0000007c00007807 */ /* 0x000fd20000000000 */
.L_x_27878:
[----:B------:R-:W-:Y:S05]  /*3140*/  BSYNC B0 ;  /* 0x0000000000007941 */ /* 0x000fea0003800000 */
.L_x_27876:
[----:B------:R-:W-:-:S04]  /*3150*/  LOP3.LUT R2, R5, 0x80000000, RZ, 0xc0, !PT ;  /* 0x8000000005027812 */ /* 0x000fc800078ec0ff */
[----:B------:R-:W-:-:S04]  /*3160*/  SHF.R.U32.HI R3, RZ, 0x18, R2 ;  /* 0x00000018ff037819 */ /* 0x000fc80000011602 */
[----:B------:R-:W-:-:S04]  /*3170*/  LOP3.LUT R0, R0, R3, RZ, 0xfc, !PT ;  /* 0x0000000300007212 */ /* 0x000fc800078efcff */
[----:B------:R-:W-:Y:S01]  /*3180*/  PRMT R24, R0, 0x7610, R24 ;  /* 0x0000761000187816 */ /* 0x000fe20000000018 */
[----:B------:R-:W-:Y:S06]  /*3190*/  BRA `(.L_x_27864) ;  /* 0x0000001c00607947 */ /* 0x000fec0003800000 */
.L_x_27857:
        /* <DEDUP_REMOVED lines=8> */
[----:B--2---:R-:W-:-:S04]  /*3220*/  LOP3.LUT R4, R3, 0x7fffffff, RZ, 0xc0, !PT ;  /* 0x7fffffff03047812 */ /* 0x004fc800078ec0ff */
        /* <DEDUP_REMOVED lines=10> */
.L_x_27882:
[----:B------:R-:W-:Y:S01]  /*32d0*/  IMAD.MOV.U32 R0, RZ, RZ, 0x7f ;  /* 0x0000007fff007424 */ /* 0x000fe200078e00ff */
[----:B------:R-:W-:-:S04]  /*32e0*/  ISETP.GT.U32.AND P0, PT, R4, 0x7f800000, PT ;  /* 0x7f8000000400780c */ /* 0x000fc80003f04070 */
[----:B------:R-:W-:-:S09]  /*32f0*/  SEL R0, R0, 0x7c, P0 ;  /* 0x0000007c00007807 */ /* 0x000fd20000000000 */
.L_x_27883:
[----:B------:R-:W-:Y:S05]  /*3300*/  BSYNC B0 ;  /* 0x0000000000007941 */ /* 0x000fea0003800000 */
.L_x_27881:
[----:B------:R-:W-:-:S04]  /*3310*/  LOP3.LUT R2, R3, 0x80000000, RZ, 0xc0, !PT ;  /* 0x8000000003027812 */ /* 0x000fc800078ec0ff */
[----:B------:R-:W-:-:S04]  /*3320*/  SHF.R.U32.HI R3, RZ, 0x18, R2 ;  /* 0x00000018ff037819 */ /* 0x000fc80000011602 */
[----:B------:R-:W-:-:S04]  /*3330*/  LOP3.LUT R0, R0, R3, RZ, 0xfc, !PT ;  /* 0x0000000300007212 */ /* 0x000fc800078efcff */
[----:B------:R-:W-:Y:S01]  /*3340*/  PRMT R24, R0, 0x7610, R24 ;  /* 0x0000761000187816 */ /* 0x000fe20000000018 */
[----:B------:R-:W-:Y:S06]  /*3350*/  BRA `(.L_x_27864) ;  /* 0x0000001800f07947 */ /* 0x000fec0003800000 */
.L_x_27880:
[----:B------:R-:W2:Y:S01]  /*3360*/  LDG.E.U16 R5, desc[UR36][R2.64] ;  /* 0x0000002402057981 */ /* 0x000ea2000c1e1500 */
[----:B------:R-:W-:Y:S01]  /*3370*/  BSSY B0, `(.L_x_27884) ;  /* 0x0000010000007945 */ /* 0x000fe20003800000 */
[----:B--2---:R-:W-:-:S05]  /*3380*/  HADD2.F32 R5, -RZ, R5.H0_H0 ;  /* 0x20000005ff057230 */ /* 0x004fca0000004100 */
        /* <DEDUP_REMOVED lines=11> */
.L_x_27885:
[----:B------:R-:W-:Y:S01]  /*3440*/  IMAD.MOV.U32 R0, RZ, RZ, 0x7f ;  /* 0x0000007fff007424 */ /* 0x000fe200078e00ff */
[----:B------:R-:W-:-:S04]  /*3450*/  ISETP.GT.U32.AND P0, PT, R4, 0x7f800000, PT ;  /* 0x7f8000000400780c */ /* 0x000fc80003f04070 */
[----:B------:R-:W-:-:S09]  /*3460*/  SEL R0, R0, 0x7c, P0 ;  /* 0x0000007c00007807 */ /* 0x000fd20000000000 */
.L_x_27886:
[----:B------:R-:W-:Y:S05]  /*3470*/  BSYNC B0 ;  /* 0x0000000000007941 */ /* 0x000fea0003800000 */
.L_x_27884:
[----:B------:R-:W-:-:S04]  /*3480*/  LOP3.LUT R2, R5, 0x80000000, RZ, 0xc0, !PT ;  /* 0x8000000005027812 */ /* 0x000fc800078ec0ff */
[----:B------:R-:W-:-:S04]  /*3490*/  SHF.R.U32.HI R3, RZ, 0x18, R2 ;  /* 0x00000018ff037819 */ /* 0x000fc80000011602 */
[----:B------:R-:W-:-:S04]  /*34a0*/  LOP3.LUT R0, R0, R3, RZ, 0xfc, !PT ;  /* 0x0000000300007212 */ /* 0x000fc800078efcff */
[----:B------:R-:W-:Y:S01]  /*34b0*/  PRMT R24, R0, 0x7610, R24 ;  /* 0x0000761000187816 */ /* 0x000fe20000000018 */
[----:B------:R-:W-:Y:S06]  /*34c0*/  BRA `(.L_x_27864) ;  /* 0x0000001800947947 */ /* 0x000fec0003800000 */
.L_x_27879:
        /* <DEDUP_REMOVED lines=19> */
.L_x_27890:
[----:B------:R-:W-:Y:S01]  /*3600*/  IMAD.MOV.U32 R0, RZ, RZ, 0x7f ;  /* 0x0000007fff007424 */ /* 0x000fe200078e00ff */
[----:B------:R-:W-:-:S04]  /*3610*/  ISETP.GT.U32.AND P0, PT, R4, 0x7f800000, PT ;  /* 0x7f8000000400780c */ /* 0x000fc80003f04070 */
[----:B------:R-:W-:-:S09]  /*3620*/  SEL R0, R0, 0x7c, P0 ;  /* 0x0000007c00007807 */ /* 0x000fd20000000000 */
.L_x_27891:
[----:B------:R-:W-:Y:S05]  /*3630*/  BSYNC B0 ;  /* 0x0000000000007941 */ /* 0x000fea0003800000 */
.L_x_27889:
[----:B------:R-:W-:-:S04]  /*3640*/  LOP3.LUT R2, R3, 0x80000000, RZ, 0xc0, !PT ;  /* 0x8000000003027812 */ /* 0x000fc800078ec0ff */
[----:B------:R-:W-:-:S04]  /*3650*/  SHF.R.U32.HI R3, RZ, 0x18, R2 ;  /* 0x00000018ff037819 */ /* 0x000fc80000011602 */
[----:B------:R-:W-:-:S04]  /*3660*/  LOP3.LUT R0, R0, R3, RZ, 0xfc, !PT ;  /* 0x0000000300007212 */ /* 0x000fc800078efcff */
[----:B------:R-:W-:Y:S01]  /*3670*/  PRMT R24, R0, 0x7610, R24 ;  /* 0x0000761000187816 */ /* 0x000fe20000000018 */
[----:B------:R-:W-:Y:S06]  /*3680*/  BRA `(.L_x_27864) ;  /* 0x0000001800247947 */ /* 0x000fec0003800000 */
.L_x_27888:
        /* <DEDUP_REMOVED lines=14> */
.L_x_27893:
[----:B------:R-:W-:Y:S01]  /*3770*/  IMAD.MOV.U32 R0, RZ, RZ, 0x7f ;  /* 0x0000007fff007424 */ /* 0x000fe200078e00ff */
[----:B------:R-:W-:-:S04]  /*3780*/  ISETP.GT.U32.AND P0, PT, R4, 0x7f800000, PT ;  /* 0x7f8000000400780c */ /* 0x000fc80003f04070 */
[----:B------:R-:W-:-:S09]  /*3790*/  SEL R0, R0, 0x7c, P0 ;  /* 0x0000007c00007807 */ /* 0x000fd20000000000 */
.L_x_27894:
[----:B------:R-:W-:Y:S05]  /*37a0*/  BSYNC B0 ;  /* 0x0000000000007941 */ /* 0x000fea0003800000 */
.L_x_27892:
[----:B------:R-:W-:-:S04]  /*37b0*/  LOP3.LUT R2, R5, 0x80000000, RZ, 0xc0, !PT ;  /* 0x8000000005027812 */ /* 0x000fc800078ec0ff */
[----:B------:R-:W-:-:S04]  /*37c0*/  SHF.R.U32.HI R3, RZ, 0x18, R2 ;  /* 0x00000018ff037819 */ /* 0x000fc80000011602 */
[----:B------:R-:W-:-:S04]  /*37d0*/  LOP3.LUT R0, R0, R3, RZ, 0xfc, !PT ;  /* 0x0000000300007212 */ /* 0x000fc800078efcff */
[----:B------:R-:W-:Y:S01]  /*37e0*/  PRMT R24, R0, 0x7610, R24 ;  /* 0x0000761000187816 */ /* 0x000fe20000000018 */
[----:B------:R-:W-:Y:S06]  /*37f0*/  BRA `(.L_x_27864) ;  /* 0x0000001400c87947 */ /* 0x000fec0003800000 */
.L_x_27887:
[----:B------:R-:W2:Y:S01]  /*3800*/  LDG.E.64 R2, desc[UR36][R2.64] ;  /* 0x0000002402027981 */ /* 0x000ea2000c1e1b00 */
[----:B------:R-:W-:Y:S01]  /*3810*/  UMOV UR4, 0xf0000000 ;  /* 0xf000000000047882 */ /* 0x000fe20000000000 */
[----:B------:R-:W-:Y:S01]  /*3820*/  UMOV UR5, 0x380fffff ;  /* 0x380fffff00057882 */ /* 0x000fe20000000000 */
[----:B------:R-:W-:Y:S01]  /*3830*/  BSSY B0, `(.L_x_27895) ;  /* 0x0000012000007945 */ /* 0x000fe20003800000 */
        /* <DEDUP_REMOVED lines=14> */
.L_x_27896:
[----:B------:R-:W-:Y:S01]  /*3920*/  IMAD.MOV.U32 R2, RZ, RZ, 0x7f ;  /* 0x0000007fff027424 */ /* 0x000fe200078e00ff */
[----:B------:R-:W-:-:S04]  /*3930*/  ISETP.GT.U32.AND P0, PT, R4, 0x7f800000, PT ;  /* 0x7f8000000400780c */ /* 0x000fc80003f04070 */
[----:B------:R-:W-:-:S09]  /*3940*/  SEL R2, R2, 0x7c, P0 ;  /* 0x0000007c02027807 */ /* 0x000fd20000000000 */
.L_x_27897:
[----:B------:R-:W-:Y:S05]  /*3950*/  BSYNC B0 ;  /* 0x0000000000007941 */ /* 0x000fea0003800000 */
.L_x_27895:
[----:B------:R-:W-:-:S04]  /*3960*/  LOP3.LUT R0, R0, 0x80000000, RZ, 0xc0, !PT ;  /* 0x8000000000007812 */ /* 0x000fc800078ec0ff */
[----:B------:R-:W-:-:S04]  /*3970*/  SHF.R.U32.HI R3, RZ, 0x18, R0 ;  /* 0x00000018ff037819 */ /* 0x000fc80000011600 */
[----:B------:R-:W-:-:S04]  /*3980*/  LOP3.LUT R2, R2, R3, RZ, 0xfc, !PT ;  /* 0x0000000302027212 */ /* 0x000fc800078efcff */
[----:B------:R-:W-:Y:S01]  /*3990*/  PRMT R24, R2, 0x7610, R24 ;  /* 0x0000761002187816 */ /* 0x000fe20000000018 */
[----:B------:R-:W-:Y:S06]  /*39a0*/  BRA `(.L_x_27864) ;  /* 0x00000014005c7947 */ /* 0x000fec0003800000 */
.L_x_27856:
        /* <DEDUP_REMOVED lines=19> */
[----:B------:R-:W-:-:S03]  /*3ae0*/  @!P0 VIADD R0, R0, 0xbd000000 ;  /* 0xbd00000000008836 */ /* 0x000fc60000000000 */
[----:B------:R-:W-:-:S04]  /*3af0*/  @P0 PRMT R24, R2, 0x7610, R24 ;  /* 0x0000761002180816 */ /* 0x000fc80000000018 */
[----:B------:R-:W-:Y:S01]  /*3b00*/  @!P0 PRMT R24, R0, 0x7610, R24 ;  /* 0x0000761000188816 */ /* 0x000fe20000000018 */
[----:B------:R-:W-:Y:S06]  /*3b10*/  BRA `(.L_x_27864) ;  /* 0x0000001400007947 */ /* 0x000fec0003800000 */
.L_x_27901:
[----:B------:R-:W-:Y:S01]  /*3b20*/  IMAD.MOV.U32 R24, RZ, RZ, 0x7f ;  /* 0x0000007fff187424 */ /* 0x000fe200078e00ff */
[----:B------:R-:W-:-:S04]  /*3b30*/  ISETP.GT.U32.AND P0, PT, R5, 0x7f800000, PT ;  /* 0x7f8000000500780c */ /* 0x000fc80003f04070 */
[----:B------:R-:W-:Y:S01]  /*3b40*/  SEL R24, R24, 0x7c, P0 ;  /* 0x0000007c18187807 */ /* 0x000fe20000000000 */
[----:B------:R-:W-:Y:S08]  /*3b50*/  BRA `(.L_x_27864) ;  /* 0x0000001000f07947 */ /* 0x000ff00003800000 */
.L_x_27900:
        /* <DEDUP_REMOVED lines=18> */
.L_x_27903:
[----:B------:R-:W-:Y:S01]  /*3c80*/  IMAD.MOV.U32 R0, RZ, RZ, 0x7f ;  /* 0x0000007fff007424 */ /* 0x000fe200078e00ff */
[----:B------:R-:W-:-:S04]  /*3c90*/  ISETP.GT.U32.AND P0, PT, R4, 0x7f800000, PT ;  /* 0x7f8000000400780c */ /* 0x000fc80003f04070 */
[----:B------:R-:W-:-:S09]  /*3ca0*/  SEL R0, R0, 0x7c, P0 ;  /* 0x0000007c00007807 */ /* 0x000fd20000000000 */
.L_x_27904:
[----:B------:R-:W-:Y:S05]  /*3cb0*/  BSYNC B0 ;  /* 0x0000000000007941 */ /* 0x000fea0003800000 */
.L_x_27902:
[----:B------:R-:W-:-:S04]  /*3cc0*/  LOP3.LUT R2, R5, 0x80000000, RZ, 0xc0, !PT ;  /* 0x8000000005027812 */ /* 0x000fc800078ec0ff */
[----:B------:R-:W-:-:S04]  /*3cd0*/  SHF.R.U32.HI R3, RZ, 0x18, R2 ;  /* 0x00000018ff037819 */ /* 0x000fc80000011602 */
[----:B------:R-:W-:-:S04]  /*3ce0*/  LOP3.LUT R0, R0, R3, RZ, 0xfc, !PT ;  /* 0x0000000300007212 */ /* 0x000fc800078efcff */
[----:B------:R-:W-:Y:S01]  /*3cf0*/  PRMT R24, R0, 0x7610, R24 ;  /* 0x0000761000187816 */ /* 0x000fe20000000018 */
[----:B------:R-:W-:Y:S06]  /*3d00*/  BRA `(.L_x_27864) ;  /* 0x0000001000847947 */ /* 0x000fec0003800000 */
.L_x_27899:
[----:B------:R-:W-:-:S13]  /*3d10*/  ISETP.NE.AND P0, PT, R0, 0xf, PT ;  /* 0x0000000f0000780c */ /* 0x000fda0003f05270 */
[----:B------:R-:W-:Y:S05]  /*3d20*/  @!P0 BRA `(.L_x_27905) ;  /* 0x0000000000b88947 */ /* 0x000fea0003800000 */
[----:B------:R-:W-:-:S13]  /*3d30*/  ISETP.NE.AND P0, PT, R0, 0x17, PT ;  /* 0x000000170000780c */ /* 0x000fda0003f05270 */
[----:B------:R-:W-:Y:S05]  /*3d40*/  @!P0 BRA `(.L_x_27906) ;  /* 0x0000000000a88947 */ /* 0x000fea0003800000 */
[----:B------:R-:W-:-:S13]  /*3d50*/  ISETP.NE.AND P0, PT, R0, 0x18, PT ;  /* 0x000000180000780c */ /* 0x000fda0003f05270 */
[----:B------:R-:W-:Y:S05]  /*3d60*/  @P0 BRA `(.L_x_27860) ;  /* 0x0000000c00700947 */ /* 0x000fea0003800000 */
[----:B------:R-:W2:Y:S01]  /*3d70*/  LDG.E.U8 R0, desc[UR36][R2.64] ;  /* 0x0000002402007981 */ /* 0x000ea2000c1e1100 */
[----:B------:R-:W-:Y:S01]  /*3d80*/  IMAD.MOV.U32 R8, RZ, RZ, -0x800000 ;  /* 0xff800000ff087424 */ /* 0x000fe200078e00ff */
[----:B------:R-:W-:Y:S01]  /*3d90*/  BSSY B0, `(.L_x_27907) ;  /* 0x0000020000007945 */ /* 0x000fe20003800000 */
        /* <DEDUP_REMOVED lines=28> */
.L_x_27908:
[----:B------:R-:W-:Y:S01]  /*3f60*/  IMAD.MOV.U32 R0, RZ, RZ, 0x7f ;  /* 0x0000007fff007424 */ /* 0x000fe200078e00ff */
[----:B------:R-:W-:-:S04]  /*3f70*/  ISETP.GT.U32.AND P0, PT, R2, 0x7f800000, PT ;  /* 0x7f8000000200780c */ /* 0x000fc80003f04070 */
[----:B------:R-:W-:-:S09]  /*3f80*/  SEL R0, R0, 0x7c, P0 ;  /* 0x0000007c00007807 */ /* 0x000fd20000000000 */
.L_x_27909:
[----:B------:R-:W-:Y:S05]  /*3f90*/  BSYNC B0 ;  /* 0x0000000000007941 */ /* 0x000fea0003800000 */
.L_x_27907:
[----:B------:R-:W-:-:S04]  /*3fa0*/  LOP3.LUT R2, R3, 0x80000000, RZ, 0xc0, !PT ;  /* 0x8000000003027812 */ /* 0x000fc800078ec0ff */
[----:B------:R-:W-:-:S04]  /*3fb0*/  SHF.R.U32.HI R3, RZ, 0x18, R2 ;  /* 0x00000018ff037819 */ /* 0x000fc80000011602 */
[----:B------:R-:W-:-:S04]  /*3fc0*/  LOP3.LUT R0, R0, R3, RZ, 0xfc, !PT ;  /* 0x0000000300007212 */ /* 0x000fc800078efcff */
[----:B------:R-:W-:Y:S01]  /*3fd0*/  PRMT R24, R0, 0x7610, R24 ;  /* 0x0000761000187816 */ /* 0x000fe20000000018 */
[----:B------:R-:W-:Y:S06]  /*3fe0*/  BRA `(.L_x_27864) ;  /* 0x0000000c00cc7947 */ /* 0x000fec0003800000 */
.L_x_27906:
[----:B------:R0:W5:Y:S01]  /*3ff0*/  LDG.E.U8 R24, desc[UR36][R2.64] ;  /* 0x0000002402187981 */ /* 0x000162000c1e1100 */
[----:B------:R-:W-:Y:S05]  /*4000*/  BRA `(.L_x_27864) ;  /* 0x0000000c00c47947 */ /* 0x000fea0003800000 */
.L_x_27905:
[----:B------:R-:W2:Y:S01]  /*4010*/  LDG.E.U16 R5, desc[UR36][R2.64] ;  /* 0x0000002402057981 */ /* 0x000ea2000c1e1500 */
[----:B------:R-:W-:Y:S01]  /*4020*/  BSSY B0, `(.L_x_27910) ;  /* 0x0000010000007945 */ /* 0x000fe20003800000 */
[----:B--2---:R-:W-:-:S05]  /*4030*/  IMAD.U32 R5, R5, 0x10000, RZ ;  /* 0x0001000005057824 */ /* 0x004fca00078e00ff */
        /* <DEDUP_REMOVED lines=11> */
.L_x_27911:
[----:B------:R-:W-:Y:S01]  /*40f0*/  IMAD.MOV.U32 R0, RZ, RZ, 0x7f ;  /* 0x0000007fff007424 */ /* 0x000fe200078e00ff */
[----:B------:R-:W-:-:S04]  /*4100*/  ISETP.GT.U32.AND P0, PT, R4, 0x7f800000, PT ;  /* 0x7f8000000400780c */ /* 0x000fc80003f04070 */
[----:B------:R-:W-:-:S09]  /*4110*/  SEL R0, R0, 0x7c, P0 ;  /* 0x0000007c00007807 */ /* 0x000fd20000000000 */
.L_x_27912:
[----:B------:R-:W-:Y:S05]  /*4120*/  BSYNC B0 ;  /* 0x0000000000007941 */ /* 0x000fea0003800000 */
.L_x_27910:
[----:B------:R-:W-:-:S04]  /*4130*/  LOP3.LUT R2, R5, 0x80000000, RZ, 0xc0, !PT ;  /* 0x8000000005027812 */ /* 0x000fc800078ec0ff */
[----:B------:R-:W-:-:S04]  /*4140*/  SHF.R.U32.HI R3, RZ, 0x18, R2 ;  /* 0x00000018ff037819 */ /* 0x000fc80000011602 */
[----:B------:R-:W-:-:S04]  /*4150*/  LOP3.LUT R0, R0, R3, RZ, 0xfc, !PT ;  /* 0x0000000300007212 */ /* 0x000fc800078efcff */
[----:B------:R-:W-:Y:S01]  /*4160*/  PRMT R24, R0, 0x7610, R24 ;  /* 0x0000761000187816 */ /* 0x000fe20000000018 */
[----:B------:R-:W-:Y:S06]  /*4170*/  BRA `(.L_x_27864) ;  /* 0x0000000c00687947 */ /* 0x000fec0003800000 */
.L_x_27898:
        /* <DEDUP_REMOVED lines=22> */
.L_x_27917:
[----:B------:R-:W-:Y:S01]  /*42e0*/  IMAD.MOV.U32 R0, RZ, RZ, 0x7f ;  /* 0x0000007fff007424 */ /* 0x000fe200078e00ff */
[----:B------:R-:W-:-:S04]  /*42f0*/  ISETP.GT.U32.AND P0, PT, R4, 0x7f800000, PT ;  /* 0x7f8000000400780c */ /* 0x000fc80003f04070 */
[----:B------:R-:W-:-:S09]  /*4300*/  SEL R0, R0, 0x7c, P0 ;  /* 0x0000007c00007807 */ /* 0x000fd20000000000 */
.L_x_27918:
[----:B------:R-:W-:Y:S05]  /*4310*/  BSYNC B0 ;  /* 0x0000000000007941 */ /* 0x000fea0003800000 */
.L_x_27916:
[----:B------:R-:W-:-:S04]  /*4320*/  LOP3.LUT R2, R5, 0x80000000, RZ, 0xc0, !PT ;  /* 0x8000000005027812 */ /* 0x000fc800078ec0ff */
[----:B------:R-:W-:-:S04]  /*4330*/  SHF.R.U32.HI R3, RZ, 0x18, R2 ;  /* 0x00000018ff037819 */ /* 0x000fc80000011602 */
[----:B------:R-:W-:-:S04]  /*4340*/  LOP3.LUT R0, R0, R3, RZ, 0xfc, !PT ;  /* 0x0000000300007212 */ /* 0x000fc800078efcff */
[----:B------:R-:W-:Y:S01]  /*4350*/  PRMT R24, R0, 0x7610, R24 ;  /* 0x0000761000187816 */ /* 0x000fe20000000018 */
[----:B------:R-:W-:Y:S06]  /*4360*/  BRA `(.L_x_27864) ;  /* 0x0000000800ec7947 */ /* 0x000fec0003800000 */
.L_x_27915:
        /* <DEDUP_REMOVED lines=21> */
.L_x_27922:
[----:B------:R-:W-:Y:S05]  /*44c0*/  BSYNC B1 ;  /* 0x0000000000017941 */ /* 0x000fea0003800000 */
.L_x_27921:
[----:B------:R-:W-:Y:S01]  /*44d0*/  LEA R3, R0, 0x3b800000, 0x17 ;  /* 0x3b80000000037811 */ /* 0x000fe200078eb8ff */
[----:B------:R-:W-:-:S05]  /*44e0*/  IMAD.SHL.U32 R0, R2, 0x100000, RZ ;  /* 0x0010000002007824 */ /* 0x000fca00078e00ff */
[----:B------:R-:W-:-:S07]  /*44f0*/  LOP3.LUT R0, R3, R0, R4, 0xfe, !PT ;  /* 0x0000000003007212 */ /* 0x000fce00078efe04 */
.L_x_27920:
[----:B------:R-:W-:Y:S05]  /*4500*/  BSYNC B0 ;  /* 0x0000000000007941 */ /* 0x000fea0003800000 */
.L_x_27919:
        /* <DEDUP_REMOVED lines=12> */
.L_x_27924:
[----:B------:R-:W-:Y:S01]  /*45d0*/  IMAD.MOV.U32 R2, RZ, RZ, 0x7f ;  /* 0x0000007fff027424 */ /* 0x000fe200078e00ff */
[----:B------:R-:W-:-:S04]  /*45e0*/  ISETP.GT.U32.AND P0, PT, R4, 0x7f800000, PT ;  /* 0x7f8000000400780c */ /* 0x000fc80003f04070 */
[----:B------:R-:W-:-:S09]  /*45f0*/  SEL R2, R2, 0x7c, P0 ;  /* 0x0000007c02027807 */ /* 0x000fd20000000000 */
.L_x_27925:
[----:B------:R-:W-:Y:S05]  /*4600*/  BSYNC B0 ;  /* 0x0000000000007941 */ /* 0x000fea0003800000 */
.L_x_27923:
[----:B------:R-:W-:-:S04]  /*4610*/  LOP3.LUT R0, R0, 0x80000000, RZ, 0xc0, !PT ;  /* 0x8000000000007812 */ /* 0x000fc800078ec0ff */
[----:B------:R-:W-:-:S04]  /*4620*/  SHF.R.U32.HI R3, RZ, 0x18, R0 ;  /* 0x00000018ff037819 */ /* 0x000fc80000011600 */
[----:B------:R-:W-:-:S04]  /*4630*/  LOP3.LUT R2, R2, R3, RZ, 0xfc, !PT ;  /* 0x0000000302027212 */ /* 0x000fc800078efcff */
[----:B------:R-:W-:Y:S01]  /*4640*/  PRMT R24, R2, 0x7610, R24 ;  /* 0x0000761002187816 */ /* 0x000fe20000000018 */
[----:B------:R-:W-:Y:S06]  /*4650*/  BRA `(.L_x_27864) ;  /* 0x0000000800307947 */ /* 0x000fec0003800000 */
.L_x_27914:
        /* <DEDUP_REMOVED lines=21> */
.L_x_27929:
[----:B------:R-:W-:Y:S05]  /*47b0*/  BSYNC B1 ;  /* 0x0000000000017941 */ /* 0x000fea0003800000 */
.L_x_27928:
[----:B------:R-:W-:Y:S01]  /*47c0*/  LEA R3, R0, 0x37800000, 0x17 ;  /* 0x3780000000037811 */ /* 0x000fe200078eb8ff */
[----:B------:R-:W-:-:S05]  /*47d0*/  IMAD.SHL.U32 R0, R2, 0x200000, RZ ;  /* 0x0020000002007824 */ /* 0x000fca00078e00ff */
[----:B------:R-:W-:-:S07]  /*47e0*/  LOP3.LUT R0, R3, R0, R4, 0xfe, !PT ;  /* 0x0000000003007212 */ /* 0x000fce00078efe04 */
.L_x_27927:
[----:B------:R-:W-:Y:S05]  /*47f0*/  BSYNC B0 ;  /* 0x0000000000007941 */ /* 0x000fea0003800000 */
.L_x_27926:
        /* <DEDUP_REMOVED lines=12> */
.L_x_27931:
[----:B------:R-:W-:Y:S01]  /*48c0*/  IMAD.MOV.U32 R2, RZ, RZ, 0x7f ;  /* 0x0000007fff027424 */ /* 0x000fe200078e00ff */
[----:B------:R-:W-:-:S04]  /*48d0*/  ISETP.GT.U32.AND P0, PT, R4, 0x7f800000, PT ;  /* 0x7f8000000400780c */ /* 0x000fc80003f04070 */
[----:B------:R-:W-:-:S09]  /*48e0*/  SEL R2, R2, 0x7c, P0 ;  /* 0x0000007c02027807 */ /* 0x000fd20000000000 */
.L_x_27932:
[----:B------:R-:W-:Y:S05]  /*48f0*/  BSYNC B0 ;  /* 0x0000000000007941 */ /* 0x000fea0003800000 */
.L_x_27930:
[----:B------:R-:W-:-:S04]  /*4900*/  LOP3.LUT R0, R0, 0x80000000, RZ, 0xc0, !PT ;  /* 0x8000000000007812 */ /* 0x000fc800078ec0ff */
[----:B------:R-:W-:-:S04]  /*4910*/  SHF.R.U32.HI R3, RZ, 0x18, R0 ;  /* 0x00000018ff037819 */ /* 0x000fc80000011600 */
[----:B------:R-:W-:-:S04]  /*4920*/  LOP3.LUT R2, R2, R3, RZ, 0xfc, !PT ;  /* 0x0000000302027212 */ /* 0x000fc800078efcff */
[----:B------:R-:W-:Y:S01]  /*4930*/  PRMT R24, R2, 0x7610, R24 ;  /* 0x0000761002187816 */ /* 0x000fe20000000018 */
[----:B------:R-:W-:Y:S06]  /*4940*/  BRA `(.L_x_27864) ;  /* 0x0000000400747947 */ /* 0x000fec0003800000 */
.L_x_27913:
        /* <DEDUP_REMOVED lines=14> */
.L_x_27936:
[----:B------:R-:W-:Y:S05]  /*4a30*/  BSYNC B0 ;  /* 0x0000000000007941 */ /* 0x000fea0003800000 */
.L_x_27935:
[----:B------:R-:W-:-:S04]  /*4a40*/  LOP3.LUT R3, R0, 0x7fc00001, RZ, 0xc0, !PT ;  /* 0x7fc0000100037812 */ /* 0x000fc800078ec0ff */
[----:B------:R-:W-:-:S13]  /*4a50*/  ISETP.GT.U32.AND P0, PT, R3, 0x477fffff, PT ;  /* 0x477fffff0300780c */ /* 0x000fda0003f04070 */
[----:B------:R-:W-:Y:S05]  /*4a60*/  @P0 BRA `(.L_x_27937) ;  /* 0x0000000000200947 */ /* 0x000fea0003800000 */
[----:B------:R-:W-:-:S13]  /*4a70*/  ISETP.GE.U32.AND P0, PT, R3, 0x38800000, PT ;  /* 0x388000000300780c */ /* 0x000fda0003f06070 */
[----:B------:R-:W-:Y:S02]  /*4a80*/  @P0 VIADD R2, R0, 0x80fffff ;  /* 0x080fffff00020836 */ /* 0x000fe40000000000 */
[----:B------:R-:W-:-:S03]  /*4a90*/  @!P0 FADD.FTZ R0, R3, 128 ;  /* 0x4300000003008421 */ /* 0x000fc60000010000 */
[----:B------:R-:W-:Y:S01]  /*4aa0*/  @P0 SHF.R.U32.HI R2, RZ, 0x15, R2 ;  /* 0x00000015ff020819 */ /* 0x000fe20000011602 */
[----:B------:R-:W-:-:S03]  /*4ab0*/  @!P0 VIADD R0, R0, 0xbd000000 ;  /* 0xbd00000000008836 */ /* 0x000fc60000000000 */
[----:B------:R-:W-:-:S04]  /*4ac0*/  @P0 PRMT R24, R2, 0x7610, R24 ;  /* 0x0000761002180816 */ /* 0x000fc80000000018 */
[----:B------:R-:W-:Y:S01]  /*4ad0*/  @!P0 PRMT R24, R0, 0x7610, R24 ;  /* 0x0000761000188816 */ /* 0x000fe20000000018 */
[----:B------:R-:W-:Y:S06]  /*4ae0*/  BRA `(.L_x_27864) ;  /* 0x00000004000c7947 */ /* 0x000fec0003800000 */
.L_x_27937:
[----:B------:R-:W-:Y:S01]  /*4af0*/  IMAD.MOV.U32 R24, RZ, RZ, 0x7f ;  /* 0x0000007fff187424 */ /* 0x000fe200078e00ff */
[----:B------:R-:W-:-:S04]  /*4b00*/  ISETP.GT.U32.AND P0, PT, R3, 0x7f800000, PT ;  /* 0x7f8000000300780c */ /* 0x000fc80003f04070 */
[----:B------:R-:W-:Y:S01]  /*4b10*/  SEL R24, R24, 0x7c, P0 ;  /* 0x0000007c18187807 */ /* 0x000fe20000000000 */
[----:B------:R-:W-:Y:S08]  /*4b20*/  BRA `(.L_x_27864) ;  /* 0x0000000000fc7947 */ /* 0x000ff00003800000 */
.L_x_27860:
        /* <DEDUP_REMOVED lines=16> */
.L_x_27938:
[----:B------:R-:W-:Y:S01]  /*4c30*/  PRMT R24, RZ, 0x7610, R24 ;  /* 0x00007610ff187816 */ /* 0x000fe20000000018 */
[----:B------:R-:W-:Y:S06]  /*4c40*/  BRA `(.L_x_27864) ;  /* 0x0000000000b47947 */ /* 0x000fec0003800000 */
.L_x_27934:
[----:B------:R-:W2:Y:S01]  /*4c50*/  LDG.E.64 R2, desc[UR36][R2.64] ;  /* 0x0000002402027981 */ /* 0x000ea2000c1e1b00 */
[----:B------:R-:W-:Y:S01]  /*4c60*/  BSSY B0, `(.L_x_27939) ;  /* 0x0000010000007945 */ /* 0x000fe20003800000 */
[----:B--2---:R-:W0:Y:S02]  /*4c70*/  I2F.U64 R5, R2 ;  /* 0x0000000200057312 */ /* 0x004e240000301000 */
        /* <DEDUP_REMOVED lines=11> */
.L_x_27940:
[----:B------:R-:W-:Y:S01]  /*4d30*/  IMAD.MOV.U32 R0, RZ, RZ, 0x7f ;  /* 0x0000007fff007424 */ /* 0x000fe200078e00ff */
[----:B------:R-:W-:-:S04]  /*4d40*/  ISETP.GT.U32.AND P0, PT, R4, 0x7f800000, PT ;  /* 0x7f8000000400780c */ /* 0x000fc80003f04070 */
[----:B------:R-:W-:-:S09]  /*4d50*/  SEL R0, R0, 0x7c, P0 ;  /* 0x0000007c00007807 */ /* 0x000fd20000000000 */
.L_x_27941:
[----:B------:R-:W-:Y:S05]  /*4d60*/  BSYNC B0 ;  /* 0x0000000000007941 */ /* 0x000fea0003800000 */
.L_x_27939:
[----:B------:R-:W-:-:S04]  /*4d70*/  LOP3.LUT R2, R5, 0x80000000, RZ, 0xc0, !PT ;  /* 0x8000000005027812 */ /* 0x000fc800078ec0ff */
[----:B------:R-:W-:-:S04]  /*4d80*/  SHF.R.U32.HI R3, RZ, 0x18, R2 ;  /* 0x00000018ff037819 */ /* 0x000fc80000011602 */
[----:B------:R-:W-:-:S04]  /*4d90*/  LOP3.LUT R0, R0, R3, RZ, 0xfc, !PT ;  /* 0x0000000300007212 */ /* 0x000fc800078efcff */
[----:B------:R-:W-:Y:S01]  /*4da0*/  PRMT R24, R0, 0x7610, R24 ;  /* 0x0000761000187816 */ /* 0x000fe20000000018 */
[----:B------:R-:W-:Y:S06]  /*4db0*/  BRA `(.L_x_27864) ;  /* 0x0000000000587947 */ /* 0x000fec0003800000 */
.L_x_27933:
[----:B------:R-:W2:Y:S01]  /*4dc0*/  LDG.E R2, desc[UR36][R2.64] ;  /* 0x0000002402027981 */ /* 0x000ea2000c1e1900 */
        /* <DEDUP_REMOVED lines=13> */
.L_x_27943:
[----:B------:R-:W-:Y:S01]  /*4ea0*/  IMAD.MOV.U32 R0, RZ, RZ, 0x7f ;  /* 0x0000007fff007424 */ /* 0x000fe200078e00ff */
[----:B------:R-:W-:-:S04]  /*4eb0*/  ISETP.GT.U32.AND P0, PT, R4, 0x7f800000, PT ;  /* 0x7f8000000400780c */ /* 0x000fc80003f04070 */
[----:B------:R-:W-:-:S09]  /*4ec0*/  SEL R0, R0, 0x7c, P0 ;  /* 0x0000007c00007807 */ /* 0x000fd20000000000 */
.L_x_27944:
[----:B------:R-:W-:Y:S05]  /*4ed0*/  BSYNC B0 ;  /* 0x0000000000007941 */ /* 0x000fea0003800000 */
.L_x_27942:
[----:B------:R-:W-:-:S04]  /*4ee0*/  LOP3.LUT R2, R5, 0x80000000, RZ, 0xc0, !PT ;  /* 0x8000000005027812 */ /* 0x000fc800078ec0ff */
[----:B------:R-:W-:-:S04]  /*4ef0*/  SHF.R.U32.HI R3, RZ, 0x18, R2 ;  /* 0x00000018ff037819 */ /* 0x000fc80000011602 */
[----:B------:R-:W-:-:S04]  /*4f00*/  LOP3.LUT R0, R0, R3, RZ, 0xfc, !PT ;  /* 0x0000000300007212 */ /* 0x000fc800078efcff */
[----:B------:R-:W-:-:S07]  /*4f10*/  PRMT R24, R0, 0x7610, R24 ;  /* 0x0000761000187816 */ /* 0x000fce0000000018 */
.L_x_27864:
[----:B------:R-:W-:Y:S05]  /*4f20*/  BSYNC B6 ;  /* 0x0000000000067941 */ /* 0x000fea0003800000 */
.L_x_27855:
        /* <DEDUP_REMOVED lines=30> */
.L_x_27952:
[----:B------:R-:W-:Y:S01]  /*5110*/  IMAD.MOV.U32 R0, RZ, RZ, 0x7f ;  /* 0x0000007fff007424 */ /* 0x000fe200078e00ff */
[----:B------:R-:W-:-:S04]  /*5120*/  ISETP.GT.U32.AND P0, PT, R4, 0x7f800000, PT ;  /* 0x7f8000000400780c */ /* 0x000fc80003f04070 */
[----:B------:R-:W-:-:S09]  /*5130*/  SEL R0, R0, 0x7c, P0 ;  /* 0x0000007c00007807 */ /* 0x000fd20000000000 */
.L_x_27953:
[----:B------:R-:W-:Y:S05]  /*5140*/  BSYNC B0 ;  /* 0x0000000000007941 */ /* 0x000fea0003800000 */
.L_x_27951:
[----:B------:R-:W-:-:S04]  /*5150*/  LOP3.LUT R2, R5, 0x80000000, RZ, 0xc0, !PT ;  /* 0x8000000005027812 */ /* 0x000fc800078ec0ff */
[----:B------:R-:W-:-:S04]  /*5160*/  SHF.R.U32.HI R3, RZ, 0x18, R2 ;  /* 0x00000018ff037819 */ /* 0x000fc80000011602 */
[----:B------:R-:W-:Y:S01]  /*5170*/  LOP3.LUT R3, R0, R3, RZ, 0xfc, !PT ;  /* 0x0000000300037212 */ /* 0x000fe200078efcff */
[----:B------:R-:W-:Y:S06]  /*5180*/  BRA `(.L_x_27954) ;  /* 0x0000002000a87947 */ /* 0x000fec0003800000 */
.L_x_27949:
        /* <DEDUP_REMOVED lines=14> */
.L_x_27956:
[----:B------:R-:W-:Y:S01]  /*5270*/  IMAD.MOV.U32 R0, RZ, RZ, 0x7f ;  /* 0x0000007fff007424 */ /* 0x000fe200078e00ff */
[----:B------:R-:W-:-:S04]  /*5280*/  ISETP.GT.U32.AND P0, PT, R4, 0x7f800000, PT ;  /* 0x7f8000000400780c */ /* 0x000fc80003f04070 */
[----:B------:R-:W-:-:S09]  /*5290*/  SEL R0, R0, 0x7c, P0 ;  /* 0x0000007c00007807 */ /* 0x000fd20000000000 */
.L_x_27957:
[----:B------:R-:W-:Y:S05]  /*52a0*/  BSYNC B0 ;  /* 0x0000000000007941 */ /* 0x000fea0003800000 */
.L_x_27955:
[----:B------:R-:W-:-:S04]  /*52b0*/  LOP3.LUT R2, R5, 0x80000000, RZ, 0xc0, !PT ;  /* 0x8000000005027812 */ /* 0x000fc800078ec0ff */
[----:B------:R-:W-:-:S04]  /*52c0*/  SHF.R.U32.HI R3, RZ, 0x18, R2 ;  /* 0x00000018ff037819 */ /* 0x000fc80000011602 */
[----:B------:R-:W-:Y:S01]  /*52d0*/  LOP3.LUT R3, R0, R3, RZ, 0xfc, !PT ;  /* 0x0000000300037212 */ /* 0x000fe200078efcff */
[----:B------:R-:W-:Y:S06]  /*52e0*/  BRA `(.L_x_27954) ;  /* 0x0000002000507947 */ /* 0x000fec0003800000 */
.L_x_27948:
        /* <DEDUP_REMOVED lines=20> */
.L_x_27961:
[----:B------:R-:W-:Y:S01]  /*5430*/  IMAD.MOV.U32 R0, RZ, RZ, 0x7f ;  /* 0x0000007fff007424 */ /* 0x000fe200078e00ff */
[----:B------:R-:W-:-:S04]  /*5440*/  ISETP.GT.U32.AND P0, PT, R4, 0x7f800000, PT ;  /* 0x7f8000000400780c */ /* 0x000fc80003f04070 */
[----:B------:R-:W-:-:S09]  /*5450*/  SEL R0, R0, 0x7c, P0 ;  /* 0x0000007c00007807 */ /* 0x000fd20000000000 */
.L_x_27962:
[----:B------:R-:W-:Y:S05]  /*5460*/  BSYNC B0 ;  /* 0x0000000000007941 */ /* 0x000fea0003800000 */
.L_x_27960:
[----:B------:R-:W-:-:S04]  /*5470*/  LOP3.LUT R2, R5, 0x80000000, RZ, 0xc0, !PT ;  /* 0x8000000005027812 */ /* 0x000fc800078ec0ff */
[----:B------:R-:W-:-:S04]  /*5480*/  SHF.R.U32.HI R3, RZ, 0x18, R2 ;  /* 0x00000018ff037819 */ /* 0x000fc80000011602 */
[----:B------:R-:W-:Y:S01]  /*5490*/  LOP3.LUT R3, R0, R3, RZ, 0xfc, !PT ;  /* 0x0000000300037212 */ /* 0x000fe200078efcff */
[----:B------:R-:W-:Y:S06]  /*54a0*/  BRA `(.L_x_27954) ;  /* 0x0000001c00e07947 */ /* 0x000fec0003800000 */
.L_x_27959:
        /* <DEDUP_REMOVED lines=14> */
.L_x_27964:
[----:B------:R-:W-:Y:S01]  /*5590*/  IMAD.MOV.U32 R0, RZ, RZ, 0x7f ;  /* 0x0000007fff007424 */ /* 0x000fe200078e00ff */
[----:B------:R-:W-:-:S04]  /*55a0*/  ISETP.GT.U32.AND P0, PT, R4, 0x7f800000, PT ;  /* 0x7f8000000400780c */ /* 0x000fc80003f04070 */
[----:B------:R-:W-:-:S09]  /*55b0*/  SEL R0, R0, 0x7c, P0 ;  /* 0x0000007c00007807 */ /* 0x000fd20000000000 */
.L_x_27965:
[----:B------:R-:W-:Y:S05]  /*55c0*/  BSYNC B0 ;  /* 0x0000000000007941 */ /* 0x000fea0003800000 */
.L_x_27963:
[----:B------:R-:W-:-:S04]  /*55d0*/  LOP3.LUT R2, R5, 0x80000000, RZ, 0xc0, !PT ;  /* 0x8000000005027812 */ /* 0x000fc800078ec0ff */
[----:B------:R-:W-:-:S04]  /*55e0*/  SHF.R.U32.HI R3, RZ, 0x18, R2 ;  /* 0x00000018ff037819 */ /* 0x000fc80000011602 */
[----:B------:R-:W-:Y:S01]  /*55f0*/  LOP3.LUT R3, R0, R3, RZ, 0xfc, !PT ;  /* 0x0000000300037212 */ /* 0x000fe200078efcff */
[----:B------:R-:W-:Y:S06]  /*5600*/  BRA `(.L_x_27954) ;  /* 0x0000001c00887947 */ /* 0x000fec0003800000 */
.L_x_27958:
        /* <DEDUP_REMOVED lines=14> */
.L_x_27967:
[----:B------:R-:W-:Y:S01]  /*56f0*/  IMAD.MOV.U32 R0, RZ, RZ, 0x7f ;  /* 0x0000007fff007424 */ /* 0x000fe200078e00ff */
[----:B------:R-:W-:-:S04]  /*5700*/  ISETP.GT.U32.AND P0, PT, R4, 0x7f800000, PT ;  /* 0x7f8000000400780c */ /* 0x000fc80003f04070 */
[----:B------:R-:W-:-:S09]  /*5710*/  SEL R0, R0, 0x7c, P0 ;  /* 0x0000007c00007807 */ /* 0x000fd20000000000 */
.L_x_27968:
[----:B------:R-:W-:Y:S05]  /*5720*/  BSYNC B0 ;  /* 0x0000000000007941 */ /* 0x000fea0003800000 */
.L_x_27966:
[----:B------:R-:W-:-:S04]  /*5730*/  LOP3.LUT R2, R5, 0x80000000, RZ, 0xc0, !PT ;  /* 0x8000000005027812 */ /* 0x000fc800078ec0ff */
[----:B------:R-:W-:-:S04]  /*5740*/  SHF.R.U32.HI R3, RZ, 0x18, R2 ;  /* 0x00000018ff037819 */ /* 0x000fc80000011602 */
[----:B------:R-:W-:Y:S01]  /*5750*/  LOP3.LUT R3, R0, R3, RZ, 0xfc, !PT ;  /* 0x0000000300037212 */ /* 0x000fe200078efcff */
[----:B------:R-:W-:Y:S06]  /*5760*/  BRA `(.L_x_27954) ;  /* 0x0000001c00307947 */ /* 0x000fec0003800000 */
.L_x_27947:
        /* <DEDUP_REMOVED lines=19> */
.L_x_27972:
[----:B------:R-:W-:Y:S01]  /*58a0*/  IMAD.MOV.U32 R0, RZ, RZ, 0x7f ;  /* 0x0000007fff007424 */ /* 0x000fe200078e00ff */
[----:B------:R-:W-:-:S04]  /*58b0*/  ISETP.GT.U32.AND P0, PT, R4, 0x7f800000, PT ;  /* 0x7f8000000400780c */ /* 0x000fc80003f04070 */
[----:B------:R-:W-:-:S09]  /*58c0*/  SEL R0, R0, 0x7c, P0 ;  /* 0x0000007c00007807 */ /* 0x000fd20000000000 */
.L_x_27973:
[----:B------:R-:W-:Y:S05]  /*58d0*/  BSYNC B0 ;  /* 0x0000000000007941 */ /* 0x000fea0003800000 */
.L_x_27971:
[----:B------:R-:W-:-:S04]  /*58e0*/  LOP3.LUT R2, R3, 0x80000000, RZ, 0xc0, !PT ;  /* 0x8000000003027812 */ /* 0x000fc800078ec0ff */
[----:B------:R-:W-:-:S04]  /*58f0*/  SHF.R.U32.HI R3, RZ, 0x18, R2 ;  /* 0x00000018ff037819 */ /* 0x000fc80000011602 */
[----:B------:R-:W-:Y:S01]  /*5900*/  LOP3.LUT R3, R0, R3, RZ, 0xfc, !PT ;  /* 0x0000000300037212 */ /* 0x000fe200078efcff */
[----:B------:R-:W-:Y:S06]  /*5910*/  BRA `(.L_x_27954) ;  /* 0x0000001800c47947 */ /* 0x000fec0003800000 */
.L_x_27970:
        /* <DEDUP_REMOVED lines=14> */
.L_x_27975:
[----:B------:R-:W-:Y:S01]  /*5a00*/  IMAD.MOV.U32 R0, RZ, RZ, 0x7f ;  /* 0x0000007fff007424 */ /* 0x000fe200078e00ff */
[----:B------:R-:W-:-:S04]  /*5a10*/  ISETP.GT.U32.AND P0, PT, R4, 0x7f800000, PT ;  /* 0x7f8000000400780c */ /* 0x000fc80003f04070 */
[----:B------:R-:W-:-:S09]  /*5a20*/  SEL R0, R0, 0x7c, P0 ;  /* 0x0000007c00007807 */ /* 0x000fd20000000000 */
.L_x_27976:
[----:B------:R-:W-:Y:S05]  /*5a30*/  BSYNC B0 ;  /* 0x0000000000007941 */ /* 0x000fea0003800000 */
.L_x_27974:
[----:B------:R-:W-:-:S04]  /*5a40*/  LOP3.LUT R2, R5, 0x80000000, RZ, 0xc0, !PT ;  /* 0x8000000005027812 */ /* 0x000fc800078ec0ff */
[----:B------:R-:W-:-:S04]  /*5a50*/  SHF.R.U32.HI R3, RZ, 0x18, R2 ;  /* 0x00000018ff037819 */ /* 0x000fc80000011602 */
[----:B------:R-:W-:Y:S01]  /*5a60*/  LOP3.LUT R3, R0, R3, RZ, 0xfc, !PT ;  /* 0x0000000300037212 */ /* 0x000fe200078efcff */
[----:B------:R-:W-:Y:S06]  /*5a70*/  BRA `(.L_x_27954) ;  /* 0x00000018006c7947 */ /* 0x000fec0003800000 */
.L_x_27969:
        /* <DEDUP_REMOVED lines=19> */
.L_x_27980:
[----:B------:R-:W-:Y:S01]  /*5bb0*/  IMAD.MOV.U32 R0, RZ, RZ, 0x7f ;  /* 0x0000007fff007424 */ /* 0x000fe200078e00ff */
[----:B------:R-:W-:-:S04]  /*5bc0*/  ISETP.GT.U32.AND P0, PT, R4, 0x7f800000, PT ;  /* 0x7f8000000400780c */ /* 0x000fc80003f04070 */
[----:B------:R-:W-:-:S09]  /*5bd0*/  SEL R0, R0, 0x7c, P0 ;  /* 0x0000007c00007807 */ /* 0x000fd20000000000 */
.L_x_27981:
[----:B------:R-:W-:Y:S05]  /*5be0*/  BSYNC B0 ;  /* 0x0000000000007941 */ /* 0x000fea0003800000 */
.L_x_27979:
[----:B------:R-:W-:-:S04]  /*5bf0*/  LOP3.LUT R2, R3, 0x80000000, RZ, 0xc0, !PT ;  /* 0x8000000003027812 */ /* 0x000fc800078ec0ff */
[----:B------:R-:W-:-:S04]  /*5c00*/  SHF.R.U32.HI R3, RZ, 0x18, R2 ;  /* 0x00000018ff037819 */ /* 0x000fc80000011602 */
[----:B------:R-:W-:Y:S01]  /*5c10*/  LOP3.LUT R3, R0, R3, RZ, 0xfc, !PT ;  /* 0x0000000300037212 */ /* 0x000fe200078efcff */
[----:B------:R-:W-:Y:S06]  /*5c20*/  BRA `(.L_x_27954) ;  /* 0x0000001800007947 */ /* 0x000fec0003800000 */
.L_x_27978:
        /* <DEDUP_REMOVED lines=14> */
.L_x_27983:
[----:B------:R-:W-:Y:S01]  /*5d10*/  IMAD.MOV.U32 R0, RZ, RZ, 0x7f ;  /* 0x0000007fff007424 */ /* 0x000fe200078e00ff */
[----:B------:R-:W-:-:S04]  /*5d20*/  ISETP.GT.U32.AND P0, PT, R4, 0x7f800000, PT ;  /* 0x7f8000000400780c */ /* 0x000fc80003f04070 */
[----:B------:R-:W-:-:S09]  /*5d30*/  SEL R0, R0, 0x7c, P0 ;  /* 0x0000007c00007807 */ /* 0x000fd20000000000 */
.L_x_27984:
[----:B------:R-:W-:Y:S05]  /*5d40*/  BSYNC B0 ;  /* 0x0000000000007941 */ /* 0x000fea0003800000 */
.L_x_27982:
[----:B------:R-:W-:-:S04]  /*5d50*/  LOP3.LUT R2, R5, 0x80000000, RZ, 0xc0, !PT ;  /* 0x8000000005027812 */ /* 0x000fc800078ec0ff */
[----:B------:R-:W-:-:S04]  /*5d60*/  SHF.R.U32.HI R3, RZ, 0x18, R2 ;  /* 0x00000018ff037819 */ /* 0x000fc80000011602 */
[----:B------:R-:W-:Y:S01]  /*5d70*/  LOP3.LUT R3, R0, R3, RZ, 0xfc, !PT ;  /* 0x0000000300037212 */ /* 0x000fe200078efcff */
[----:B------:R-:W-:Y:S06]  /*5d80*/  BRA `(.L_x_27954) ;  /* 0x0000001400a87947 */ /* 0x000fec0003800000 */
.L_x_27977:
        /* <DEDUP_REMOVED lines=18> */
.L_x_27986:
[----:B------:R-:W-:Y:S01]  /*5eb0*/  IMAD.MOV.U32 R2, RZ, RZ, 0x7f ;  /* 0x0000007fff027424 */ /* 0x000fe200078e00ff */
[----:B------:R-:W-:-:S04]  /*5ec0*/  ISETP.GT.U32.AND P0, PT, R4, 0x7f800000, PT ;  /* 0x7f8000000400780c */ /* 0x000fc80003f04070 */
[----:B------:R-:W-:-:S09]  /*5ed0*/  SEL R2, R2, 0x7c, P0 ;  /* 0x0000007c02027807 */ /* 0x000fd20000000000 */
.L_x_27987:
[----:B------:R-:W-:Y:S05]  /*5ee0*/  BSYNC B0 ;  /* 0x0000000000007941 */ /* 0x000fea0003800000 */
.L_x_27985:
[----:B------:R-:W-:-:S04]  /*5ef0*/  LOP3.LUT R0, R0, 0x80000000, RZ, 0xc0, !PT ;  /* 0x8000000000007812 */ /* 0x000fc800078ec0ff */
[----:B------:R-:W-:-:S04]  /*5f00*/  SHF.R.U32.HI R3, RZ, 0x18, R0 ;  /* 0x00000018ff037819 */ /* 0x000fc80000011600 */
[----:B------:R-:W-:Y:S01]  /*5f10*/  LOP3.LUT R3, R2, R3, RZ, 0xfc, !PT ;  /* 0x0000000302037212 */ /* 0x000fe200078efcff */
[----:B------:R-:W-:Y:S06]  /*5f20*/  BRA `(.L_x_27954) ;  /* 0x0000001400407947 */ /* 0x000fec0003800000 */
.L_x_27946:
        /* <DEDUP_REMOVED lines=23> */
.L_x_27991:
[----:B------:R-:W-:Y:S01]  /*60a0*/  IMAD.MOV.U32 R0, RZ, RZ, 0x7f ;  /* 0x0000007fff007424 */ /* 0x000fe200078e00ff */
[----:B------:R-:W-:-:S04]  /*60b0*/  ISETP.GT.U32.AND P0, PT, R5, 0x7f800000, PT ;  /* 0x7f8000000500780c */ /* 0x000fc80003f04070 */
[----:B------:R-:W-:-:S04]  /*60c0*/  SEL R0, R0, 0x7c, P0 ;  /* 0x0000007c00007807 */ /* 0x000fc80000000000 */
[----:B------:R-:W-:Y:S01]  /*60d0*/  PRMT R3, R0, 0x7610, R3 ;  /* 0x0000761000037816 */ /* 0x000fe20000000003 */
[----:B------:R-:W-:Y:S06]  /*60e0*/  BRA `(.L_x_27954) ;  /* 0x0000001000d07947 */ /* 0x000fec0003800000 */
.L_x_27990:
        /* <DEDUP_REMOVED lines=18> */
.L_x_27993:
[----:B------:R-:W-:Y:S01]  /*6210*/  IMAD.MOV.U32 R0, RZ, RZ, 0x7f ;  /* 0x0000007fff007424 */ /* 0x000fe200078e00ff */
[----:B------:R-:W-:-:S04]  /*6220*/  ISETP.GT.U32.AND P0, PT, R4, 0x7f800000, PT ;  /* 0x7f8000000400780c */ /* 0x000fc80003f04070 */
[----:B------:R-:W-:-:S09]  /*6230*/  SEL R0, R0, 0x7c, P0 ;  /* 0x0000007c00007807 */ /* 0x000fd20000000000 */
.L_x_27994:
[----:B------:R-:W-:Y:S05]  /*6240*/  BSYNC B0 ;  /* 0x0000000000007941 */ /* 0x000fea0003800000 */
.L_x_27992:
[----:B------:R-:W-:-:S04]  /*6250*/  LOP3.LUT R2, R5, 0x80000000, RZ, 0xc0, !PT ;  /* 0x8000000005027812 */ /* 0x000fc800078ec0ff */
[----:B------:R-:W-:-:S04]  /*6260*/  SHF.R.U32.HI R3, RZ, 0x18, R2 ;  /* 0x00000018ff037819 */ /* 0x000fc80000011602 */
[----:B------:R-:W-:Y:S01]  /*6270*/  LOP3.LUT R3, R0, R3, RZ, 0xfc, !PT ;  /* 0x0000000300037212 */ /* 0x000fe200078efcff */
[----:B------:R-:W-:Y:S06]  /*6280*/  BRA `(.L_x_27954) ;  /* 0x0000001000687947 */ /* 0x000fec0003800000 */
.L_x_27989:
        /* <DEDUP_REMOVED lines=37> */
.L_x_27998:
[----:B------:R-:W-:Y:S01]  /*64e0*/  IMAD.MOV.U32 R0, RZ, RZ, 0x7f ;  /* 0x0000007fff007424 */ /* 0x000fe200078e00ff */
[----:B------:R-:W-:-:S04]  /*64f0*/  ISETP.GT.U32.AND P0, PT, R2, 0x7f800000, PT ;  /* 0x7f8000000200780c */ /* 0x000fc80003f04070 */
[----:B------:R-:W-:-:S09]  /*6500*/  SEL R0, R0, 0x7c, P0 ;  /* 0x0000007c00007807 */ /* 0x000fd20000000000 */
.L_x_27999:
[----:B------:R-:W-:Y:S05]  /*6510*/  BSYNC B0 ;  /* 0x0000000000007941 */ /* 0x000fea0003800000 */
.L_x_27997:
[----:B------:R-:W-:-:S04]  /*6520*/  LOP3.LUT R2, R3, 0x80000000, RZ, 0xc0, !PT ;  /* 0x8000000003027812 */ /* 0x000fc800078ec0ff */
[----:B------:R-:W-:-:S04]  /*6530*/  SHF.R.U32.HI R3, RZ, 0x18, R2 ;  /* 0x00000018ff037819 */ /* 0x000fc80000011602 */
[----:B------:R-:W-:Y:S01]  /*6540*/  LOP3.LUT R3, R0, R3, RZ, 0xfc, !PT ;  /* 0x0000000300037212 */ /* 0x000fe200078efcff */
[----:B------:R-:W-:Y:S06]  /*6550*/  BRA `(.L_x_27954) ;  /* 0x0000000c00b47947 */ /* 0x000fec0003800000 */
.L_x_27996:
[----:B------:R0:W5:Y:S01]  /*6560*/  LDG.E.U8 R3, desc[UR36][R2.64] ;  /* 0x0000002402037981 */ /* 0x000162000c1e1100 */
[----:B------:R-:W-:Y:S05]  /*6570*/  BRA `(.L_x_27954) ;  /* 0x0000000c00ac7947 */ /* 0x000fea0003800000 */
.L_x_27995:
        /* <DEDUP_REMOVED lines=14> */
.L_x_28001:
[----:B------:R-:W-:Y:S01]  /*6660*/  IMAD.MOV.U32 R0, RZ, RZ, 0x7f ;  /* 0x0000007fff007424 */ /* 0x000fe200078e00ff */
[----:B------:R-:W-:-:S04]  /*6670*/  ISETP.GT.U32.AND P0, PT, R4, 0x7f800000, PT ;  /* 0x7f8000000400780c */ /* 0x000fc80003f04070 */
[----:B------:R-:W-:-:S09]  /*6680*/  SEL R0, R0, 0x7c, P0 ;  /* 0x0000007c00007807 */ /* 0x000fd20000000000 */
.L_x_28002:
[----:B------:R-:W-:Y:S05]  /*6690*/  BSYNC B0 ;  /* 0x0000000000007941 */ /* 0x000fea0003800000 */
.L_x_28000:
[----:B------:R-:W-:-:S04]  /*66a0*/  LOP3.LUT R2, R5, 0x80000000, RZ, 0xc0, !PT ;  /* 0x8000000005027812 */ /* 0x000fc800078ec0ff */
[----:B------:R-:W-:-:S04]  /*66b0*/  SHF.R.U32.HI R3, RZ, 0x18, R2 ;  /* 0x00000018ff037819 */ /* 0x000fc80000011602 */
[----:B------:R-:W-:Y:S01]  /*66c0*/  LOP3.LUT R3, R0, R3, RZ, 0xfc, !PT ;  /* 0x0000000300037212 */ /* 0x000fe200078efcff */
[----:B------:R-:W-:Y:S06]  /*66d0*/  BRA `(.L_x_27954) ;  /* 0x0000000c00547947 */ /* 0x000fec0003800000 */
.L_x_27988:
        /* <DEDUP_REMOVED lines=22> */
.L_x_28007:
[----:B------:R-:W-:Y:S01]  /*6840*/  IMAD.MOV.U32 R0, RZ, RZ, 0x7f ;  /* 0x0000007fff007424 */ /* 0x000fe200078e00ff */
[----:B------:R-:W-:-:S04]  /*6850*/  ISETP.GT.U32.AND P0, PT, R4, 0x7f800000, PT ;  /* 0x7f8000000400780c */ /* 0x000fc80003f04070 */
[----:B------:R-:W-:-:S09]  /*6860*/  SEL R0, R0, 0x7c, P0 ;  /* 0x0000007c00007807 */ /* 0x000fd20000000000 */
.L_x_28008:
[----:B------:R-:W-:Y:S05]  /*6870*/  BSYNC B0 ;  /* 0x0000000000007941 */ /* 0x000fea0003800000 */
.L_x_28006:
[----:B------:R-:W-:-:S04]  /*6880*/  LOP3.LUT R2, R5, 0x80000000, RZ, 0xc0, !PT ;  /* 0x8000000005027812 */ /* 0x000fc800078ec0ff */
[----:B------:R-:W-:-:S04]  /*6890*/  SHF.R.U32.HI R3, RZ, 0x18, R2 ;  /* 0x00000018ff037819 */ /* 0x000fc80000011602 */
[----:B------:R-:W-:Y:S01]  /*68a0*/  LOP3.LUT R3, R0, R3, RZ, 0xfc, !PT ;  /* 0x0000000300037212 */ /* 0x000fe200078efcff */
[----:B------:R-:W-:Y:S06]  /*68b0*/  BRA `(.L_x_27954) ;  /* 0x0000000800dc7947 */ /* 0x000fec0003800000 */
.L_x_28005:
        /* <DEDUP_REMOVED lines=21> */
.L_x_28012:
[----:B------:R-:W-:Y:S05]  /*6a10*/  BSYNC B1 ;  /* 0x0000000000017941 */ /* 0x000fea0003800000 */
.L_x_28011:
[----:B------:R-:W-:Y:S01]  /*6a20*/  LEA R3, R0, 0x3b800000, 0x17 ;  /* 0x3b80000000037811 */ /* 0x000fe200078eb8ff */
[----:B------:R-:W-:-:S05]  /*6a30*/  IMAD.SHL.U32 R0, R2, 0x100000, RZ ;  /* 0x0010000002007824 */ /* 0x000fca00078e00ff */
[----:B------:R-:W-:-:S07]  /*6a40*/  LOP3.LUT R0, R3, R0, R4, 0xfe, !PT ;  /* 0x0000000003007212 */ /* 0x000fce00078efe04 */
.L_x_28010:
[----:B------:R-:W-:Y:S05]  /*6a50*/  BSYNC B0 ;  /* 0x0000000000007941 */ /* 0x000fea0003800000 */
.L_x_28009:
        /* <DEDUP_REMOVED lines=12> */
.L_x_28014:
[----:B------:R-:W-:Y:S01]  /*6b20*/  IMAD.MOV.U32 R2, RZ, RZ, 0x7f ;  /* 0x0000007fff027424 */ /* 0x000fe200078e00ff */
[----:B------:R-:W-:-:S04]  /*6b30*/  ISETP.GT.U32.AND P0, PT, R4, 0x7f800000, PT ;  /* 0x7f8000000400780c */ /* 0x000fc80003f04070 */
[----:B------:R-:W-:-:S09]  /*6b40*/  SEL R2, R2, 0x7c, P0 ;  /* 0x0000007c02027807 */ /* 0x000fd20000000000 */
.L_x_28015:
[----:B------:R-:W-:Y:S05]  /*6b50*/  BSYNC B0 ;  /* 0x0000000000007941 */ /* 0x000fea0003800000 */
.L_x_28013:
[----:B------:R-:W-:-:S04]  /*6b60*/  LOP3.LUT R0, R0, 0x80000000, RZ, 0xc0, !PT ;  /* 0x8000000000007812 */ /* 0x000fc800078ec0ff */
[----:B------:R-:W-:-:S04]  /*6b70*/  SHF.R.U32.HI R3, RZ, 0x18, R0 ;  /* 0x00000018ff037819 */ /* 0x000fc80000011600 */
[----:B------:R-:W-:Y:S01]  /*6b80*/  LOP3.LUT R3, R2, R3, RZ, 0xfc, !PT ;  /* 0x0000000302037212 */ /* 0x000fe200078efcff */
[----:B------:R-:W-:Y:S06]  /*6b90*/  BRA `(.L_x_27954) ;  /* 0x0000000800247947 */ /* 0x000fec0003800000 */
.L_x_28004:
        /* <DEDUP_REMOVED lines=21> */
.L_x_28019:
[----:B------:R-:W-:Y:S05]  /*6cf0*/  BSYNC B1 ;  /* 0x0000000000017941 */ /* 0x000fea0003800000 */
.L_x_28018:
[----:B------:R-:W-:Y:S01]  /*6d00*/  LEA R3, R0, 0x37800000, 0x17 ;  /* 0x3780000000037811 */ /* 0x000fe200078eb8ff */
[----:B------:R-:W-:-:S05]  /*6d10*/  IMAD.SHL.U32 R0, R2, 0x200000, RZ ;  /* 0x0020000002007824 */ /* 0x000fca00078e00ff */
[----:B------:R-:W-:-:S07]  /*6d20*/  LOP3.LUT R0, R3, R0, R4, 0xfe, !PT ;  /* 0x0000000003007212 */ /* 0x000fce00078efe04 */
.L_x_28017:
[----:B------:R-:W-:Y:S05]  /*6d30*/  BSYNC B0 ;  /* 0x0000000000007941 */ /* 0x000fea0003800000 */
.L_x_28016:
        /* <DEDUP_REMOVED lines=12> */
.L_x_28021:
[----:B------:R-:W-:Y:S01]  /*6e00*/  IMAD.MOV.U32 R2, RZ, RZ, 0x7f ;  /* 0x0000007fff027424 */ /* 0x000fe200078e00ff */
[----:B------:R-:W-:-:S04]  /*6e10*/  ISETP.GT.U32.AND P0, PT, R4, 0x7f800000, PT ;  /* 0x7f8000000400780c */ /* 0x000fc80003f04070 */
[----:B------:R-:W-:-:S09]  /*6e20*/  SEL R2, R2, 0x7c, P0 ;  /* 0x0000007c02027807 */ /* 0x000fd20000000000 */
.L_x_28022:
[----:B------:R-:W-:Y:S05]  /*6e30*/  BSYNC B0 ;  /* 0x0000000000007941 */ /* 0x000fea0003800000 */
.L_x_28020:
[----:B------:R-:W-:-:S04]  /*6e40*/  LOP3.LUT R0, R0, 0x80000000, RZ, 0xc0, !PT ;  /* 0x8000000000007812 */ /* 0x000fc800078ec0ff */
[----:B------:R-:W-:-:S04]  /*6e50*/  SHF.R.U32.HI R3, RZ, 0x18, R0 ;  /* 0x00000018ff037819 */ /* 0x000fc80000011600 */
[----:B------:R-:W-:Y:S01]  /*6e60*/  LOP3.LUT R3, R2, R3, RZ, 0xfc, !PT ;  /* 0x0000000302037212 */ /* 0x000fe200078efcff */
[----:B------:R-:W-:Y:S06]  /*6e70*/  BRA `(.L_x_27954) ;  /* 0x00000004006c7947 */ /* 0x000fec0003800000 */
.L_x_28003:
        /* <DEDUP_REMOVED lines=14> */
.L_x_28026:
[----:B------:R-:W-:Y:S05]  /*6f60*/  BSYNC B0 ;  /* 0x0000000000007941 */ /* 0x000fea0003800000 */
.L_x_28025:
        /* <DEDUP_REMOVED lines=11> */
.L_x_28027:
[----:B------:R-:W-:Y:S01]  /*7020*/  ISETP.GT.U32.AND P0, PT, R3, 0x7f800000, PT ;  /* 0x7f8000000300780c */ /* 0x000fe20003f04070 */
[----:B------:R-:W-:-:S05]  /*7030*/  IMAD.MOV.U32 R3, RZ, RZ, 0x7f ;  /* 0x0000007fff037424 */ /* 0x000fca00078e00ff */
[----:B------:R-:W-:Y:S01]  /*7040*/  SEL R3, R3, 0x7c, P0 ;  /* 0x0000007c03037807 */ /* 0x000fe20000000000 */
[----:B------:R-:W-:Y:S06]  /*7050*/  BRA `(.L_x_27954) ;  /* 0x0000000000f47947 */ /* 0x000fec0003800000 */
.L_x_27950:
        /* <DEDUP_REMOVED lines=16> */
.L_x_28028:
[----:B------:R-:W-:Y:S01]  /*7160*/  PRMT R3, RZ, 0x7610, R3 ;  /* 0x00007610ff037816 */ /* 0x000fe20000000003 */
[----:B------:R-:W-:Y:S06]  /*7170*/  BRA `(.L_x_27954) ;  /* 0x0000000000ac7947 */ /* 0x000fec0003800000 */
.L_x_28024:
        /* <DEDUP_REMOVED lines=14> */
.L_x_28030:
[----:B------:R-:W-:Y:S01]  /*7260*/  IMAD.MOV.U32 R0, RZ, RZ, 0x7f ;  /* 0x0000007fff007424 */ /* 0x000fe200078e00ff */
[----:B------:R-:W-:-:S04]  /*7270*/  ISETP.GT.U32.AND P0, PT, R4, 0x7f800000, PT ;  /* 0x7f8000000400780c */ /* 0x000fc80003f04070 */
[----:B------:R-:W-:-:S09]  /*7280*/  SEL R0, R0, 0x7c, P0 ;  /* 0x0000007c00007807 */ /* 0x000fd20000000000 */
.L_x_28031:
[----:B------:R-:W-:Y:S05]  /*7290*/  BSYNC B0 ;  /* 0x0000000000007941 */ /* 0x000fea0003800000 */
.L_x_28029:
[----:B------:R-:W-:-:S04]  /*72a0*/  LOP3.LUT R2, R5, 0x80000000, RZ, 0xc0, !PT ;  /* 0x8000000005027812 */ /* 0x000fc800078ec0ff */
[----:B------:R-:W-:-:S04]  /*72b0*/  SHF.R.U32.HI R3, RZ, 0x18, R2 ;  /* 0x00000018ff037819 */ /* 0x000fc80000011602 */
[----:B------:R-:W-:Y:S01]  /*72c0*/  LOP3.LUT R3, R0, R3, RZ, 0xfc, !PT ;  /* 0x0000000300037212 */ /* 0x000fe200078efcff */
[----:B------:R-:W-:Y:S06]  /*72d0*/  BRA `(.L_x_27954) ;  /* 0x0000000000547947 */ /* 0x000fec0003800000 */
.L_x_28023:
        /* <DEDUP_REMOVED lines=14> */
.L_x_28033:
[----:B------:R-:W-:Y:S01]  /*73c0*/  IMAD.MOV.U32 R0, RZ, RZ, 0x7f ;  /* 0x0000007fff007424 */ /* 0x000fe200078e00ff */
[----:B------:R-:W-:-:S04]  /*73d0*/  ISETP.GT.U32.AND P0, PT, R4, 0x7f800000, PT ;  /* 0x7f8000000400780c */ /* 0x000fc80003f04070 */
[----:B------:R-:W-:-:S09]  /*73e0*/  SEL R0, R0, 0x7c, P0 ;  /* 0x0000007c00007807 */ /* 0x000fd20000000000 */
.L_x_28034:
[----:B------:R-:W-:Y:S05]  /*73f0*/  BSYNC B0 ;  /* 0x0000000000007941 */ /* 0x000fea0003800000 */
.L_x_28032:
[----:B------:R-:W-:-:S04]  /*7400*/  LOP3.LUT R2, R5, 0x80000000, RZ, 0xc0, !PT ;  /* 0x8000000005027812 */ /* 0x000fc800078ec0ff */
[----:B------:R-:W-:-:S04]  /*7410*/  SHF.R.U32.HI R3, RZ, 0x18, R2 ;  /* 0x00000018ff037819 */ /* 0x000fc80000011602 */
[----:B------:R-:W-:-:S07]  /*7420*/  LOP3.LUT R3, R0, R3, RZ, 0xfc, !PT ;  /* 0x0000000300037212 */ /* 0x000fce00078efcff */
.L_x_27954:
[----:B------:R-:W-:Y:S05]  /*7430*/  BSYNC B6 ;  /* 0x0000000000067941 */ /* 0x000fea0003800000 */
.L_x_27945:
        /* <DEDUP_REMOVED lines=14> */
[----:B------:R-:W-:-:S04]  /*7520*/  LOP3.LUT R0, R3, 0xffff, RZ, 0xc0, !PT ;  /* 0x0000ffff03007812 */ /* 0x000fc800078ec0ff */
[C---:B------:R-:W-:Y:S01]  /*7530*/  LOP3.LUT R3, R0.reuse, 0xff, RZ, 0xc0, !PT ;  /* 0x000000ff00037812 */ /* 0x040fe200078ec0ff */
[----:B------:R-:W-:-:S05]  /*7540*/  IMAD.SHL.U32 R2, R0, 0x2000000, RZ ;  /* 0x0200000000027824 */ /* 0x000fca00078e00ff */
        /* <DEDUP_REMOVED lines=10> */
[----:B------:R-:W0:Y:S02]  /*75f0*/  F2I.FTZ.TRUNC.NTZ R3, R2 ;  /* 0x0000000200037305 */ /* 0x000e24000021f100 */
[----:B0-----:R0:W-:Y:S01]  /*7600*/  STG.E.U8 desc[UR36][R16.64], R3 ;  /* 0x0000000310007986 */ /* 0x0011e2000c101124 */
[----:B------:R-:W-:Y:S05]  /*7610*/  BRA `(.L_x_28040) ;  /* 0x0000001800d87947 */ /* 0x000fea0003800000 */
.L_x_28038:
[----:B------:R-:W-:-:S05]  /*7620*/  LOP3.LUT R3, R3, 0xffff, RZ, 0xc0, !PT ;  /* 0x0000ffff03037812 */ /* 0x000fca00078ec0ff */
[C---:B------:R-:W-:Y:S01]  /*7630*/  IMAD.SHL.U32 R0, R3.reuse, 0x2000000, RZ ;  /* 0x0200000003007824 */ /* 0x040fe200078e00ff */
[----:B------:R-:W-:-:S04]  /*7640*/  LOP3.LUT R3, R3, 0xff, RZ, 0xc0, !PT ;  /* 0x000000ff03037812 */ /* 0x000fc800078ec0ff */
        /* <DEDUP_REMOVED lines=11> */
[----:B0-----:R-:W-:-:S05]  /*7700*/  IMAD.MOV.U32 R5, RZ, RZ, R2 ;  /* 0x000000ffff057224 */ /* 0x001fca00078e0002 */
[----:B------:R0:W-:Y:S01]  /*7710*/  STG.E.U8 desc[UR36][R16.64], R5 ;  /* 0x0000000510007986 */ /* 0x0001e2000c101124 */
[----:B------:R-:W-:Y:S05]  /*7720*/  BRA `(.L_x_28040) ;  /* 0x0000001800947947 */ /* 0x000fea0003800000 */
.L_x_28037:
[----:B------:R-:W-:-:S13]  /*7730*/  ISETP.NE.AND P0, PT, R0, 0x2, PT ;  /* 0x000000020000780c */ /* 0x000fda0003f05270 */
[----:B------:R-:W-:Y:S05]  /*7740*/  @!P0 BRA `(.L_x_28041) ;  /* 0x0000000000908947 */ /* 0x000fea0003800000 */
[----:B------:R-:W-:-:S13]  /*7750*/  ISETP.NE.AND P0, PT, R0, 0x3, PT ;  /* 0x000000030000780c */ /* 0x000fda0003f05270 */
[----:B------:R-:W-:Y:S05]  /*7760*/  @!P0 BRA `(.L_x_28042) ;  /* 0x0000000000488947 */ /* 0x000fea0003800000 */
[----:B------:R-:W-:-:S13]  /*7770*/  ISETP.NE.AND P0, PT, R0, 0x4, PT ;  /* 0x000000040000780c */ /* 0x000fda0003f05270 */
[----:B------:R-:W-:Y:S05]  /*7780*/  @P0 BRA `(.L_x_28039) ;  /* 0x0000001400bc0947 */ /* 0x000fea0003800000 */
        /* <DEDUP_REMOVED lines=14> */
[----:B0-----:R0:W-:Y:S01]  /*7870*/  STG.E.64 desc[UR36][R16.64], R2 ;  /* 0x0000000210007986 */ /* 0x0011e2000c101b24 */
[----:B------:R-:W-:Y:S05]  /*7880*/  BRA `(.L_x_28040) ;  /* 0x00000018003c7947 */ /* 0x000fea0003800000 */
.L_x_28042:
        /* <DEDUP_REMOVED lines=14> */
[----:B0-----:R0:W-:Y:S01]  /*7970*/  STG.E desc[UR36][R16.64], R3 ;  /* 0x0000000310007986 */ /* 0x0011e2000c101924 */
[----:B------:R-:W-:Y:S05]  /*7980*/  BRA `(.L_x_28040) ;  /* 0x0000001400fc7947 */ /* 0x000fea0003800000 */
.L_x_28041:
        /* <DEDUP_REMOVED lines=14> */
[----:B0-----:R0:W-:Y:S01]  /*7a70*/  STG.E.U16 desc[UR36][R16.64], R3 ;  /* 0x0000000310007986 */ /* 0x0011e2000c101524 */
[----:B------:R-:W-:Y:S05]  /*7a80*/  BRA `(.L_x_28040) ;  /* 0x0000001400bc7947 */ /* 0x000fea0003800000 */
.L_x_28036:
[----:B------:R-:W-:-:S13]  /*7a90*/  ISETP.GT.AND P0, PT, R0, 0x6, PT ;  /* 0x000000060000780c */ /* 0x000fda0003f04270 */
[----:B------:R-:W-:Y:S05]  /*7aa0*/  @P0 BRA `(.L_x_28043) ;  /* 0x00000000008c0947 */ /* 0x000fea0003800000 */
        /* <DEDUP_REMOVED lines=17> */
[----:B------:R0:W-:Y:S01]  /*7bc0*/  STG.E desc[UR36][R16.64], R3 ;  /* 0x0000000310007986 */ /* 0x0001e2000c101924 */
[----:B------:R-:W-:Y:S05]  /*7bd0*/  BRA `(.L_x_28040) ;  /* 0x0000001400687947 */ /* 0x000fea0003800000 */
.L_x_28044:
        /* <DEDUP_REMOVED lines=13> */
[----:B------:R-:W-:-:S05]  /*7cb0*/  F2FP.F16.F32.PACK_AB R2, RZ, R2 ;  /* 0x00000002ff02723e */ /* 0x000fca00000000ff */
[----:B------:R0:W-:Y:S01]  /*7cc0*/  STG.E.U16 desc[UR36][R16.64], R2 ;  /* 0x0000000210007986 */ /* 0x0001e2000c101524 */
[----:B------:R-:W-:Y:S05]  /*7cd0*/  BRA `(.L_x_28040) ;  /* 0x0000001400287947 */ /* 0x000fea0003800000 */
.L_x_28043:
[----:B------:R-:W-:-:S13]  /*7ce0*/  ISETP.NE.AND P0, PT, R0, 0x7, PT ;  /* 0x000000070000780c */ /* 0x000fda0003f05270 */
[----:B------:R-:W-:Y:S05]  /*7cf0*/  @!P0 BRA `(.L_x_28045) ;  /* 0x0000000000948947 */ /* 0x000fea0003800000 */
[----:B------:R-:W-:-:S13]  /*7d00*/  ISETP.NE.AND P0, PT, R0, 0x8, PT ;  /* 0x000000080000780c */ /* 0x000fda0003f05270 */
[----:B------:R-:W-:Y:S05]  /*7d10*/  @!P0 BRA `(.L_x_28046) ;  /* 0x0000000000488947 */ /* 0x000fea0003800000 */
[----:B------:R-:W-:-:S13]  /*7d20*/  ISETP.NE.AND P0, PT, R0, 0x9, PT ;  /* 0x000000090000780c */ /* 0x000fda0003f05270 */
[----:B------:R-:W-:Y:S05]  /*7d30*/  @P0 BRA `(.L_x_28039) ;  /* 0x0000001000500947 */ /* 0x000fea0003800000 */
[----:B------:R-:W-:Y:S01]  /*7d40*/  LOP3.LUT R3, R3, 0xffff, RZ, 0xc0, !PT ;  /* 0x0000ffff03037812 */ /* 0x000fe200078ec0ff */
[----:B------:R-:W-:-:S04]  /*7d50*/  IMAD.MOV.U32 R5, RZ, RZ, RZ ;  /* 0x000000ffff057224 */ /* 0x000fc800078e00ff */
        /* <DEDUP_REMOVED lines=12> */
[----:B------:R0:W-:Y:S01]  /*7e20*/  STG.E.64 desc[UR36][R16.64], R4 ;  /* 0x0000000410007986 */ /* 0x0001e2000c101b24 */
[----:B------:R-:W-:Y:S05]  /*7e30*/  BRA `(.L_x_28040) ;  /* 0x0000001000d07947 */ /* 0x000fea0003800000 */
.L_x_28046:
        /* <DEDUP_REMOVED lines=13> */
[----:B------:R-:W-:-:S04]  /*7f10*/  F2FP.F16.F32.PACK_AB R2, RZ, R2 ;  /* 0x00000002ff02723e */ /* 0x000fc800000000ff */
[----:B------:R-:W-:-:S05]  /*7f20*/  PRMT R2, R2, 0x5410, RZ ;  /* 0x0000541002027816 */ /* 0x000fca00000000ff */
[----:B------:R0:W-:Y:S01]  /*7f30*/  STG.E desc[UR36][R16.64], R2 ;  /* 0x0000000210007986 */ /* 0x0001e2000c101924 */
[----:B------:R-:W-:Y:S05]  /*7f40*/  BRA `(.L_x_28040) ;  /* 0x00000010008c7947 */ /* 0x000fea0003800000 */
.L_x_28045:
        /* <DEDUP_REMOVED lines=14> */
[----:B------:R-:W0:Y:S02]  /*8030*/  F2F.F64.F32 R2, R2 ;  /* 0x0000000200027310 */ /* 0x000e240000201800 */
[----:B0-----:R0:W-:Y:S01]  /*8040*/  STG.E.64 desc[UR36][R16.64], R2 ;  /* 0x0000000210007986 */ /* 0x0011e2000c101b24 */
[----:B------:R-:W-:Y:S05]  /*8050*/  BRA `(.L_x_28040) ;  /* 0x0000001000487947 */ /* 0x000fea0003800000 */
.L_x_28035:
        /* <DEDUP_REMOVED lines=21> */
[----:B------:R-:W-:-:S04]  /*81b0*/  FSETP.NEU.FTZ.AND P0, PT, R2, RZ, PT ;  /* 0x000000ff0200720b */ /* 0x000fc80003f1d000 */
[----:B------:R-:W-:-:S05]  /*81c0*/  SEL R3, RZ, 0x1, !P0 ;  /* 0x00000001ff037807 */ /* 0x000fca0004000000 */
[----:B------:R1:W-:Y:S01]  /*81d0*/  STG.E.U8 desc[UR36][R16.64], R3 ;  /* 0x0000000310007986 */ /* 0x0003e2000c101124 */
[----:B------:R-:W-:Y:S05]  /*81e0*/  BRA `(.L_x_28040) ;  /* 0x0000000c00e47947 */ /* 0x000fea0003800000 */
.L_x_28049:
[----:B------:R-:W-:Y:S02]  /*81f0*/  LOP3.LUT R3, R3, 0xffff, RZ, 0xc0, !PT ;  /* 0x0000ffff03037812 */ /* 0x000fe400078ec0ff */
[----:B------:R-:W-:-:S03]  /*8200*/  CS2R R6, SRZ ;  /* 0x0000000000067805 */ /* 0x000fc6000001ff00 */
        /* <DEDUP_REMOVED lines=13> */
[----:B------:R-:W0:Y:S02]  /*82e0*/  F2F.F64.F32 R4, R2 ;  /* 0x0000000200047310 */ /* 0x000e240000201800 */
[----:B0-----:R0:W-:Y:S01]  /*82f0*/  STG.E.128 desc[UR36][R16.64], R4 ;  /* 0x0000000410007986 */ /* 0x0011e2000c101d24 */
[----:B------:R-:W-:Y:S05]  /*8300*/  BRA `(.L_x_28040) ;  /* 0x0000000c009c7947 */ /* 0x000fea0003800000 */
.L_x_28048:
[----:B------:R-:W-:-:S13]  /*8310*/  ISETP.NE.AND P0, PT, R0, 0xf, PT ;  /* 0x0000000f0000780c */ /* 0x000fda0003f05270 */
[----:B------:R-:W-:Y:S05]  /*8320*/  @!P0 BRA `(.L_x_28050) ;  /* 0x0000000000948947 */ /* 0x000fea0003800000 */
[----:B------:R-:W-:-:S13]  /*8330*/  ISETP.NE.AND P0, PT, R0, 0x17, PT ;  /* 0x000000170000780c */ /* 0x000fda0003f05270 */
[----:B------:R-:W-:Y:S05]  /*8340*/  @!P0 BRA `(.L_x_28051) ;  /* 0x0000000000848947 */ /* 0x000fea0003800000 */
[----:B------:R-:W-:-:S13]  /*8350*/  ISETP.NE.AND P0, PT, R0, 0x18, PT ;  /* 0x000000180000780c */ /* 0x000fda0003f05270 */
[----:B------:R-:W-:Y:S05]  /*8360*/  @P0 BRA `(.L_x_28039) ;  /* 0x0000000800c40947 */ /* 0x000fea0003800000 */
[----:B------:R-:W-:Y:S01]  /*8370*/  LOP3.LUT R3, R3, 0xffff, RZ, 0xc0, !PT ;  /* 0x0000ffff03037812 */ /* 0x000fe200078ec0ff */
[----:B------:R-:W-:Y:S04]  /*8380*/  BSSY B0, `(.L_x_28052) ;  /* 0x000001a000007945 */ /* 0x000fe80003800000 */
        /* <DEDUP_REMOVED lines=25> */
.L_x_28053:
[----:B------:R-:W-:Y:S05]  /*8520*/  BSYNC B0 ;  /* 0x0000000000007941 */ /* 0x000fea0003800000 */
.L_x_28052:
[----:B------:R-:W-:-:S05]  /*8530*/  LOP3.LUT R3, R0, R3, RZ, 0xfc, !PT ;  /* 0x0000000300037212 */ /* 0x000fca00078efcff */
[----:B------:R4:W-:Y:S01]  /*8540*/  STG.E.U8 desc[UR36][R16.64], R3 ;  /* 0x0000000310007986 */ /* 0x0009e2000c101124 */
[----:B------:R-:W-:Y:S05]  /*8550*/  BRA `(.L_x_28040) ;  /* 0x0000000c00087947 */ /* 0x000fea0003800000 */
.L_x_28051:
[----:B------:R3:W-:Y:S01]  /*8560*/  STG.E.U8 desc[UR36][R16.64], R3 ;  /* 0x0000000310007986 */ /* 0x0007e2000c101124 */
[----:B------:R-:W-:Y:S05]  /*8570*/  BRA `(.L_x_28040) ;  /* 0x0000000c00007947 */ /* 0x000fea0003800000 */
.L_x_28050:
        /* <DEDUP_REMOVED lines=13> */
[----:B------:R-:W-:-:S05]  /*8650*/  F2FP.BF16.F32.PACK_AB R2, RZ, R2 ;  /* 0x00000002ff02723e */ /* 0x000fca00000010ff */
[----:B------:R2:W-:Y:S01]  /*8660*/  STG.E.U16 desc[UR36][R16.64], R2 ;  /* 0x0000000210007986 */ /* 0x0005e2000c101524 */
[----:B------:R-:W-:Y:S05]  /*8670*/  BRA `(.L_x_28040) ;  /* 0x0000000800c07947 */ /* 0x000fea0003800000 */
.L_x_28047:
        /* <DEDUP_REMOVED lines=21> */
[----:B------:R-:W0:Y:S02]  /*87d0*/  F2I.FTZ.U32.TRUNC.NTZ R3, R2 ;  /* 0x0000000200037305 */ /* 0x000e24000021f000 */
[----:B0-----:R0:W-:Y:S01]  /*87e0*/  STG.E.U16 desc[UR36][R16.64], R3 ;  /* 0x0000000310007986 */ /* 0x0011e2000c101524 */
[----:B------:R-:W-:Y:S05]  /*87f0*/  BRA `(.L_x_28040) ;  /* 0x0000000800607947 */ /* 0x000fea0003800000 */
.L_x_28056:
[----:B------:R-:W-:Y:S01]  /*8800*/  LOP3.LUT R3, R3, 0xffff, RZ, 0xc0, !PT ;  /* 0x0000ffff03037812 */ /* 0x000fe200078ec0ff */
[----:B------:R-:W-:Y:S01]  /*8810*/  BSSY B0, `(.L_x_28057) ;  /* 0x000001f000007945 */ /* 0x000fe20003800000 */
[----:B------:R-:W-:Y:S02]  /*8820*/  IMAD.MOV.U32 R8, RZ, RZ, 0x80 ;  /* 0x00000080ff087424 */ /* 0x000fe400078e00ff */
[C---:B------:R-:W-:Y:S01]  /*8830*/  LOP3.LUT R5, R3.reuse, 0xff, RZ, 0xc0, !PT ;  /* 0x000000ff03057812 */ /* 0x040fe200078ec0ff */
[----:B------:R-:W-:-:S05]  /*8840*/  IMAD.SHL.U32 R0, R3, 0x2000000, RZ ;  /* 0x0200000003007824 */ /* 0x000fca00078e00ff */
        /* <DEDUP_REMOVED lines=22> */
.L_x_28059:
[----:B------:R-:W-:-:S05]  /*89b0*/  IMAD.SHL.U32 R3, R5, 0x1000000, RZ ;  /* 0x0100000005037824 */ /* 0x000fca00078e00ff */
[----:B------:R-:W-:-:S04]  /*89c0*/  LOP3.LUT R3, R3, 0x80000000, R2, 0xc8, !PT ;  /* 0x8000000003037812 */ /* 0x000fc800078ec802 */
[----:B------:R-:W-:-:S04]  /*89d0*/  SHF.R.U32.HI R3, RZ, 0x18, R3 ;  /* 0x00000018ff037819 */ /* 0x000fc80000011603 */
[----:B------:R-:W-:-:S04]  /*89e0*/  LOP3.LUT R0, R0, R3, RZ, 0xfc, !PT ;  /* 0x0000000300007212 */ /* 0x000fc800078efcff */
[----:B------:R-:W-:-:S07]  /*89f0*/  PRMT R8, R0, 0x7610, R8 ;  /* 0x0000761000087816 */ /* 0x000fce0000000008 */
.L_x_28058:
[----:B------:R-:W-:Y:S05]  /*8a00*/  BSYNC B0 ;  /* 0x0000000000007941 */ /* 0x000fea0003800000 */
.L_x_28057:
[----:B------:R0:W-:Y:S01]  /*8a10*/  STG.E.U8 desc[UR36][R16.64], R8 ;  /* 0x0000000810007986 */ /* 0x0001e2000c101124 */
[----:B------:R-:W-:Y:S05]  /*8a20*/  BRA `(.L_x_28040) ;  /* 0x0000000400d47947 */ /* 0x000fea0003800000 */
.L_x_28055:
        /* <DEDUP_REMOVED lines=27> */
.L_x_28062:
[----:B------:R-:W-:-:S05]  /*8be0*/  IMAD.SHL.U32 R3, R5, 0x1000000, RZ ;  /* 0x0100000005037824 */ /* 0x000fca00078e00ff */
[----:B------:R-:W-:-:S04]  /*8bf0*/  LOP3.LUT R3, R3, 0x80000000, R2, 0xc8, !PT ;  /* 0x8000000003037812 */ /* 0x000fc800078ec802 */
[----:B------:R-:W-:-:S04]  /*8c00*/  SHF.R.U32.HI R3, RZ, 0x18, R3 ;  /* 0x00000018ff037819 */ /* 0x000fc80000011603 */
[----:B------:R-:W-:-:S04]  /*8c10*/  LOP3.LUT R0, R0, R3, RZ, 0xfc, !PT ;  /* 0x0000000300007212 */ /* 0x000fc800078efcff */
[----:B------:R-:W-:-:S07]  /*8c20*/  PRMT R8, R0, 0x7610, R8 ;  /* 0x0000761000087816 */ /* 0x000fce0000000008 */
.L_x_28061:
[----:B------:R-:W-:Y:S05]  /*8c30*/  BSYNC B0 ;  /* 0x0000000000007941 */ /* 0x000fea0003800000 */
.L_x_28060:
[----:B------:R0:W-:Y:S01]  /*8c40*/  STG.E.U8 desc[UR36][R16.64], R8 ;  /* 0x0000000810007986 */ /* 0x0001e2000c101124 */
[----:B------:R-:W-:Y:S05]  /*8c50*/  BRA `(.L_x_28040) ;  /* 0x0000000400487947 */ /* 0x000fea0003800000 */
.L_x_28054:
        /* <DEDUP_REMOVED lines=34> */
.L_x_28039:
        /* <DEDUP_REMOVED lines=16> */
.L_x_28065:
[----:B------:R-:W-:Y:S05]  /*8f80*/  BRA `(.L_x_28040) ;  /* 0x00000000007c7947 */ /* 0x000fea0003800000 */
.L_x_28064:
        /* <DEDUP_REMOVED lines=13> */
[----:B------:R-:W0:Y:S02]  /*9060*/  F2I.U64.TRUNC R2, R2 ;  /* 0x0000000200027311 */ /* 0x000e24000020d800 */
[----:B0-----:R0:W-:Y:S01]  /*9070*/  STG.E.64 desc[UR36][R16.64], R2 ;  /* 0x0000000210007986 */ /* 0x0011e2000c101b24 */
[----:B------:R-:W-:Y:S05]  /*9080*/  BRA `(.L_x_28040) ;  /* 0x00000000003c7947 */ /* 0x000fea0003800000 */
.L_x_28063:
        /* <DEDUP_REMOVED lines=14> */
[----:B0-----:R0:W-:Y:S02]  /*9170*/  STG.E desc[UR36][R16.64], R3 ;  /* 0x0000000310007986 */ /* 0x0011e4000c101924 */
.L_x_28040:
[----:B------:R-:W-:-:S04]  /*9180*/  IMAD R18, R23, 0x200, R18 ;  /* 0x0000020017127824 */ /* 0x000fc800078e0212 */
[----:B------:R-:W-:-:S07]  /*9190*/  VIADD R19, R18, 0x80 ;  /* 0x0000008012137836 */ /* 0x000fce0000000000 */
.L_x_27820:
[----:B------:R-:W-:Y:S05]  /*91a0*/  BSYNC B7 ;  /* 0x0000000000077941 */ /* 0x000fea0003800000 */
.L_x_27819:
        /* <DEDUP_REMOVED lines=384> */
.L_x_28068:
        /* <DEDUP_REMOVED lines=22> */
.L_x_28072:
[----:B------:R-:W2:Y:S02]  /*ab10*/  LDG.E.U8 R2, desc[UR36][R2.64] ;  /* 0x0000002402027981 */ /* 0x000ea4000c1e1100 */
[----:B--2---:R-:W-:-:S04]  /*ab20*/  ISETP.NE.AND P0, PT, R2, RZ, PT ;  /* 0x000000ff0200720c */ /* 0x004fc80003f05270 */
[----:B------:R-:W-:Y:S01]  /*ab30*/  P2R R22, PR, RZ, 0x1 ;  /* 0x00000001ff167803 */ /* 0x000fe20000000000 */
[----:B------:R-:W-:Y:S08]  /*ab40*/  BRA `(.L_x_28074) ;  /* 0x0000000c00c47947 */ /* 0x000ff00003800000 */
.L_x_28071:
        /* <DEDUP_REMOVED lines=11> */
.L_x_28076:
[----:B------:R-:W2:Y:S02]  /*ac00*/  LDG.E R2, desc[UR36][R2.64] ;  /* 0x0000002402027981 */ /* 0x000ea4000c1e1900 */
[----:B--2---:R-:W-:-:S04]  /*ac10*/  ISETP.NE.AND P0, PT, R2, RZ, PT ;  /* 0x000000ff0200720c */ /* 0x004fc80003f05270 */
[----:B------:R-:W-:Y:S01]  /*ac20*/  P2R R22, PR, RZ, 0x1 ;  /* 0x00000001ff167803 */ /* 0x000fe20000000000 */
[----:B------:R-:W-:Y:S08]  /*ac30*/  BRA `(.L_x_28074) ;  /* 0x0000000c00887947 */ /* 0x000ff00003800000 */
.L_x_28075:
[----:B------:R-:W2:Y:S02]  /*ac40*/  LDG.E.U16 R2, desc[UR36][R2.64] ;  /* 0x0000002402027981 */ /* 0x000ea4000c1e1500 */
[----:B--2---:R-:W-:-:S04]  /*ac50*/  ISETP.NE.AND P0, PT, R2, RZ, PT ;  /* 0x000000ff0200720c */ /* 0x004fc80003f05270 */
[----:B------:R-:W-:Y:S01]  /*ac60*/  P2R R22, PR, RZ, 0x1 ;  /* 0x00000001ff167803 */ /* 0x000fe20000000000 */
[----:B------:R-:W-:Y:S08]  /*ac70*/  BRA `(.L_x_28074) ;  /* 0x0000000c00787947 */ /* 0x000ff00003800000 */
.L_x_28070:
        /* <DEDUP_REMOVED lines=10> */
.L_x_28078:
[----:B------:R-:W2:Y:S02]  /*ad20*/  LDG.E.U16 R0, desc[UR36][R2.64] ;  /* 0x0000002402007981 */ /* 0x000ea4000c1e1500 */
[----:B--2---:R-:W-:-:S05]  /*ad30*/  HADD2.F32 R0, -RZ, R0.H0_H0 ;  /* 0x20000000ff007230 */ /* 0x004fca0000004100 */
[----:B------:R-:W-:-:S04]  /*ad40*/  FSETP.NEU.FTZ.AND P0, PT, R0, RZ, PT ;  /* 0x000000ff0000720b */ /* 0x000fc80003f1d000 */
[----:B------:R-:W-:Y:S01]  /*ad50*/  P2R R22, PR, RZ, 0x1 ;  /* 0x00000001ff167803 */ /* 0x000fe20000000000 */
[----:B------:R-:W-:Y:S08]  /*ad60*/  BRA `(.L_x_28074) ;  /* 0x0000000c003c7947 */ /* 0x000ff00003800000 */
.L_x_28077:
        /* <DEDUP_REMOVED lines=12> */
.L_x_28080:
        /* <DEDUP_REMOVED lines=11> */
.L_x_28079:
[----:B------:R-:W2:Y:S02]  /*aee0*/  LDG.E.64 R2, desc[UR36][R2.64] ;  /* 0x0000002402027981 */ /* 0x000ea4000c1e1b00 */
[----:B--2---:R-:W-:-:S06]  /*aef0*/  DSETP.NEU.AND P0, PT, R2, RZ, PT ;  /* 0x000000ff0200722a */ /* 0x004fcc0003f0d000 */
[----:B------:R-:W-:Y:S01]  /*af00*/  P2R R22, PR, RZ, 0x1 ;  /* 0x00000001ff167803 */ /* 0x000fe20000000000 */
[----:B------:R-:W-:Y:S07]  /*af10*/  BRA `(.L_x_28074) ;  /* 0x0000000800d07947 */ /* 0x000fee0003800000 */
.L_x_28069:
        /* <DEDUP_REMOVED lines=12> */
.L_x_28083:
[----:B------:R-:W2:Y:S02]  /*afe0*/  LDG.E.128 R4, desc[UR36][R2.64] ;  /* 0x0000002402047981 */ /* 0x000ea4000c1e1d00 */
[----:B--2---:R-:W-:-:S06]  /*aff0*/  DSETP.NEU.AND P0, PT, R6, RZ, PT ;  /* 0x000000ff0600722a */ /* 0x004fcc0003f0d000 */
[----:B------:R-:W-:-:S06]  /*b000*/  DSETP.NEU.OR P0, PT, R4, RZ, P0 ;  /* 0x000000ff0400722a */ /* 0x000fcc000070d400 */
[----:B------:R-:W-:Y:S01]  /*b010*/  P2R R22, PR, RZ, 0x1 ;  /* 0x00000001ff167803 */ /* 0x000fe20000000000 */
[----:B------:R-:W-:Y:S07]  /*b020*/  BRA `(.L_x_28074) ;  /* 0x00000008008c7947 */ /* 0x000fee0003800000 */
.L_x_28082:
        /* <DEDUP_REMOVED lines=28> */
.L_x_28085:
        /* <DEDUP_REMOVED lines=15> */
.L_x_28084:
[----:B------:R-:W2:Y:S02]  /*b2e0*/  LDG.E.U16 R0, desc[UR36][R2.64] ;  /* 0x0000002402007981 */ /* 0x000ea4000c1e1500 */
[----:B--2---:R-:W-:-:S05]  /*b2f0*/  IMAD.U32 R0, R0, 0x10000, RZ ;  /* 0x0001000000007824 */ /* 0x004fca00078e00ff */
[----:B------:R-:W-:-:S04]  /*b300*/  FSETP.NEU.FTZ.AND P0, PT, R0, RZ, PT ;  /* 0x000000ff0000720b */ /* 0x000fc80003f1d000 */
[----:B------:R-:W-:Y:S01]  /*b310*/  P2R R22, PR, RZ, 0x1 ;  /* 0x00000001ff167803 */ /* 0x000fe20000000000 */
[----:B------:R-:W-:Y:S08]  /*b320*/  BRA `(.L_x_28074) ;  /* 0x0000000400cc7947 */ /* 0x000ff00003800000 */
.L_x_28081:
        /* <DEDUP_REMOVED lines=12> */
.L_x_28088:
        /* <DEDUP_REMOVED lines=21> */
.L_x_28092:
[----:B------:R-:W-:Y:S05]  /*b540*/  BSYNC B1 ;  /* 0x0000000000017941 */ /* 0x000fea0003800000 */
.L_x_28091:
[----:B------:R-:W-:Y:S01]  /*b550*/  LEA R3, R0, 0x3b800000, 0x17 ;  /* 0x3b80000000037811 */ /* 0x000fe200078eb8ff */
[----:B------:R-:W-:-:S05]  /*b560*/  IMAD.SHL.U32 R0, R2, 0x100000, RZ ;  /* 0x0010000002007824 */ /* 0x000fca00078e00ff */
[----:B------:R-:W-:-:S07]  /*b570*/  LOP3.LUT R0, R3, R0, R4, 0xfe, !PT ;  /* 0x0000000003007212 */ /* 0x000fce00078efe04 */
.L_x_28090:
[----:B------:R-:W-:Y:S05]  /*b580*/  BSYNC B0 ;  /* 0x0000000000007941 */ /* 0x000fea0003800000 */
.L_x_28089:
[----:B------:R-:W-:-:S04]  /*b590*/  FSETP.NEU.FTZ.AND P0, PT, R0, RZ, PT ;  /* 0x000000ff0000720b */ /* 0x000fc80003f1d000 */
[----:B------:R-:W-:Y:S01]  /*b5a0*/  P2R R22, PR, RZ, 0x1 ;  /* 0x00000001ff167803 */ /* 0x000fe20000000000 */
[----:B------:R-:W-:Y:S08]  /*b5b0*/  BRA `(.L_x_28074) ;  /* 0x0000000400287947 */ /* 0x000ff00003800000 */
.L_x_28087:
        /* <DEDUP_REMOVED lines=21> */
.L_x_28096:
[----:B------:R-:W-:Y:S05]  /*b710*/  BSYNC B1 ;  /* 0x0000000000017941 */ /* 0x000fea0003800000 */
.L_x_28095:
[----:B------:R-:W-:Y:S01]  /*b720*/  LEA R3, R0, 0x37800000, 0x17 ;  /* 0x3780000000037811 */ /* 0x000fe200078eb8ff */
[----:B------:R-:W-:-:S05]  /*b730*/  IMAD.SHL.U32 R0, R2, 0x200000, RZ ;  /* 0x0020000002007824 */ /* 0x000fca00078e00ff */
[----:B------:R-:W-:-:S07]  /*b740*/  LOP3.LUT R0, R3, R0, R4, 0xfe, !PT ;  /* 0x0000000003007212 */ /* 0x000fce00078efe04 */
.L_x_28094:
[----:B------:R-:W-:Y:S05]  /*b750*/  BSYNC B0 ;  /* 0x0000000000007941 */ /* 0x000fea0003800000 */
.L_x_28093:
[----:B------:R-:W-:-:S04]  /*b760*/  FSETP.NEU.FTZ.AND P0, PT, R0, RZ, PT ;  /* 0x000000ff0000720b */ /* 0x000fc80003f1d000 */
[----:B------:R-:W-:Y:S01]  /*b770*/  P2R R22, PR, RZ, 0x1 ;  /* 0x00000001ff167803 */ /* 0x000fe20000000000 */
[----:B------:R-:W-:Y:S08]  /*b780*/  BRA `(.L_x_28074) ;  /* 0x0000000000b47947 */ /* 0x000ff00003800000 */
.L_x_28086:
        /* <DEDUP_REMOVED lines=14> */
.L_x_28100:
[----:B------:R-:W-:Y:S05]  /*b870*/  BSYNC B0 ;  /* 0x0000000000007941 */ /* 0x000fea0003800000 */
.L_x_28099:
[----:B------:R-:W-:-:S04]  /*b880*/  FSETP.NEU.FTZ.AND P0, PT, R0, RZ, PT ;  /* 0x000000ff0000720b */ /* 0x000fc80003f1d000 */
[----:B------:R-:W-:Y:S01]  /*b890*/  P2R R22, PR, RZ, 0x1 ;  /* 0x00000001ff167803 */ /* 0x000fe20000000000 */
[----:B------:R-:W-:Y:S08]  /*b8a0*/  BRA `(.L_x_28074) ;  /* 0x00000000006c7947 */ /* 0x000ff00003800000 */
.L_x_28073:
        /* <DEDUP_REMOVED lines=16> */
.L_x_28101:
[----:B------:R-:W-:-:S04]  /*b9b0*/  PLOP3.LUT P0, PT, PT, PT, PT, 0x8, 0x0 ;  /* 0x000000000000781c */ /* 0x000fc80003f0e170 */
[----:B------:R-:W-:Y:S01]  /*b9c0*/  P2R R22, PR, RZ, 0x1 ;  /* 0x00000001ff167803 */ /* 0x000fe20000000000 */
[----:B------:R-:W-:Y:S08]  /*b9d0*/  BRA `(.L_x_28074) ;  /* 0x0000000000207947 */ /* 0x000ff00003800000 */
.L_x_28098:
[----:B------:R-:W2:Y:S02]  /*b9e0*/  LDG.E.64 R2, desc[UR36][R2.64] ;  /* 0x0000002402027981 */ /* 0x000ea4000c1e1b00 */
[----:B--2---:R-:W-:-:S04]  /*b9f0*/  ISETP.NE.U32.AND P0, PT, R2, RZ, PT ;  /* 0x000000ff0200720c */ /* 0x004fc80003f05070 */
[----:B------:R-:W-:-:S04]  /*ba00*/  ISETP.NE.AND.EX P0, PT, R3, RZ, PT, P0 ;  /* 0x000000ff0300720c */ /* 0x000fc80003f05300 */
[----:B------:R-:W-:Y:S01]  /*ba10*/  P2R R22, PR, RZ, 0x1 ;  /* 0x00000001ff167803 */ /* 0x000fe20000000000 */
[----:B------:R-:W-:Y:S08]  /*ba20*/  BRA `(.L_x_28074) ;  /* 0x00000000000c7947 */ /* 0x000ff00003800000 */
.L_x_28097:
[----:B------:R-:W2:Y:S02]  /*ba30*/  LDG.E R2, desc[UR36][R2.64] ;  /* 0x0000002402027981 */ /* 0x000ea4000c1e1900 */
[----:B--2---:R-:W-:-:S04]  /*ba40*/  ISETP.NE.AND P0, PT, R2, RZ, PT ;  /* 0x000000ff0200720c */ /* 0x004fc80003f05270 */
[----:B------:R-:W-:-:S09]  /*ba50*/  P2R R22, PR, RZ, 0x1 ;  /* 0x00000001ff167803 */ /* 0x000fd20000000000 */
.L_x_28074:
        /* <DEDUP_REMOVED lines=30> */
.L_x_28109:
[----:B------:R-:W-:Y:S01]  /*bc40*/  IMAD.MOV.U32 R0, RZ, RZ, 0x7f ;  /* 0x0000007fff007424 */ /* 0x000fe200078e00ff */
[----:B------:R-:W-:-:S04]  /*bc50*/  ISETP.GT.U32.AND P0, PT, R4, 0x7f800000, PT ;  /* 0x7f8000000400780c */ /* 0x000fc80003f04070 */
[----:B------:R-:W-:-:S09]  /*bc60*/  SEL R0, R0, 0x7c, P0 ;  /* 0x0000007c00007807 */ /* 0x000fd20000000000 */
.L_x_28110:
[----:B------:R-:W-:Y:S05]  /*bc70*/  BSYNC B0 ;  /* 0x0000000000007941 */ /* 0x000fea0003800000 */
.L_x_28108:
[----:B------:R-:W-:-:S04]  /*bc80*/  LOP3.LUT R2, R5, 0x80000000, RZ, 0xc0, !PT ;  /* 0x8000000005027812 */ /* 0x000fc800078ec0ff */
[----:B------:R-:W-:-:S04]  /*bc90*/  SHF.R.U32.HI R3, RZ, 0x18, R2 ;  /* 0x00000018ff037819 */ /* 0x000fc80000011602 */
[----:B------:R-:W-:-:S04]  /*bca0*/  LOP3.LUT R0, R0, R3, RZ, 0xfc, !PT ;  /* 0x0000000300007212 */ /* 0x000fc800078efcff */
[----:B------:R-:W-:Y:S01]  /*bcb0*/  PRMT R23, R0, 0x7610, R23 ;  /* 0x0000761000177816 */ /* 0x000fe20000000017 */
[----:B------:R-:W-:Y:S06]  /*bcc0*/  BRA `(.L_x_28111) ;  /* 0x0000002000e87947 */ /* 0x000fec0003800000 */
.L_x_28106:
        /* <DEDUP_REMOVED lines=14> */
.L_x_28113:
[----:B------:R-:W-:Y:S01]  /*bdb0*/  IMAD.MOV.U32 R0, RZ, RZ, 0x7f ;  /* 0x0000007fff007424 */ /* 0x000fe200078e00ff */
[----:B------:R-:W-:-:S04]  /*bdc0*/  ISETP.GT.U32.AND P0, PT, R4, 0x7f800000, PT ;  /* 0x7f8000000400780c */ /* 0x000fc80003f04070 */
[----:B------:R-:W-:-:S09]  /*bdd0*/  SEL R0, R0, 0x7c, P0 ;  /* 0x0000007c00007807 */ /* 0x000fd20000000000 */
.L_x_28114:
[----:B------:R-:W-:Y:S05]  /*bde0*/  BSYNC B0 ;  /* 0x0000000000007941 */ /* 0x000fea0003800000 */
.L_x_28112:
[----:B------:R-:W-:-:S04]  /*bdf0*/  LOP3.LUT R2, R5, 0x80000000, RZ, 0xc0, !PT ;  /* 0x8000000005027812 */ /* 0x000fc800078ec0ff */
[----:B------:R-:W-:-:S04]  /*be00*/  SHF.R.U32.HI R3, RZ, 0x18, R2 ;  /* 0x00000018ff037819 */ /* 0x000fc80000011602 */
[----:B------:R-:W-:-:S04]  /*be10*/  LOP3.LUT R0, R0, R3, RZ, 0xfc, !PT ;  /* 0x0000000300007212 */ /* 0x000fc800078efcff */
[----:B------:R-:W-:Y:S01]  /*be20*/  PRMT R23, R0, 0x7610, R23 ;  /* 0x0000761000177816 */ /* 0x000fe20000000017 */
[----:B------:R-:W-:Y:S06]  /*be30*/  BRA `(.L_x_28111) ;  /* 0x00000020008c7947 */ /* 0x000fec0003800000 */
.L_x_28105:
        /* <DEDUP_REMOVED lines=20> */
.L_x_28118:
[----:B------:R-:W-:Y:S01]  /*bf80*/  IMAD.MOV.U32 R0, RZ, RZ, 0x7f ;  /* 0x0000007fff007424 */ /* 0x000fe200078e00ff */
[----:B------:R-:W-:-:S04]  /*bf90*/  ISETP.GT.U32.AND P0, PT, R4, 0x7f800000, PT ;  /* 0x7f8000000400780c */ /* 0x000fc80003f04070 */
[----:B------:R-:W-:-:S09]  /*bfa0*/  SEL R0, R0, 0x7c, P0 ;  /* 0x0000007c00007807 */ /* 0x000fd20000000000 */
.L_x_28119:
[----:B------:R-:W-:Y:S05]  /*bfb0*/  BSYNC B0 ;  /* 0x0000000000007941 */ /* 0x000fea0003800000 */
.L_x_28117:
[----:B------:R-:W-:-:S04]  /*bfc0*/  LOP3.LUT R2, R5, 0x80000000, RZ, 0xc0, !PT ;  /* 0x8000000005027812 */ /* 0x000fc800078ec0ff */
[----:B------:R-:W-:-:S04]  /*bfd0*/  SHF.R.U32.HI R3, RZ, 0x18, R2 ;  /* 0x00000018ff037819 */ /* 0x000fc80000011602 */
[----:B------:R-:W-:-:S04]  /*bfe0*/  LOP3.LUT R0, R0, R3, RZ, 0xfc, !PT ;  /* 0x0000000300007212 */ /* 0x000fc800078efcff */
[----:B------:R-:W-:Y:S01]  /*bff0*/  PRMT R23, R0, 0x7610, R23 ;  /* 0x0000761000177816 */ /* 0x000fe20000000017 */
[----:B------:R-:W-:Y:S06]  /*c000*/  BRA `(.L_x_28111) ;  /* 0x0000002000187947 */ /* 0x000fec0003800000 */
.L_x_28116:
        /* <DEDUP_REMOVED lines=14> */
.L_x_28121:
[----:B------:R-:W-:Y:S01]  /*c0f0*/  IMAD.MOV.U32 R0, RZ, RZ, 0x7f ;  /* 0x0000007fff007424 */ /* 0x000fe200078e00ff */
[----:B------:R-:W-:-:S04]  /*c100*/  ISETP.GT.U32.AND P0, PT, R4, 0x7f800000, PT ;  /* 0x7f8000000400780c */ /* 0x000fc80003f04070 */
[----:B------:R-:W-:-:S09]  /*c110*/  SEL R0, R0, 0x7c, P0 ;  /* 0x0000007c00007807 */ /* 0x000fd20000000000 */
.L_x_28122:
[----:B------:R-:W-:Y:S05]  /*c120*/  BSYNC B0 ;  /* 0x0000000000007941 */ /* 0x000fea0003800000 */
.L_x_28120:
[----:B------:R-:W-:-:S04]  /*c130*/  LOP3.LUT R2, R5, 0x80000000, RZ, 0xc0, !PT ;  /* 0x8000000005027812 */ /* 0x000fc800078ec0ff */
[----:B------:R-:W-:-:S04]  /*c140*/  SHF.R.U32.HI R3, RZ, 0x18, R2 ;  /* 0x00000018ff037819 */ /* 0x000fc80000011602 */
[----:B------:R-:W-:-:S04]  /*c150*/  LOP3.LUT R0, R0, R3, RZ, 0xfc, !PT ;  /* 0x0000000300007212 */ /* 0x000fc800078efcff */
[----:B------:R-:W-:Y:S01]  /*c160*/  PRMT R23, R0, 0x7610, R23 ;  /* 0x0000761000177816 */ /* 0x000fe20000000017 */
[----:B------:R-:W-:Y:S06]  /*c170*/  BRA `(.L_x_28111) ;  /* 0x0000001c00bc7947 */ /* 0x000fec0003800000 */
.L_x_28115:
        /* <DEDUP_REMOVED lines=14> */
.L_x_28124:
[----:B------:R-:W-:Y:S01]  /*c260*/  IMAD.MOV.U32 R0, RZ, RZ, 0x7f ;  /* 0x0000007fff007424 */ /* 0x000fe200078e00ff */
[----:B------:R-:W-:-:S04]  /*c270*/  ISETP.GT.U32.AND P0, PT, R4, 0x7f800000, PT ;  /* 0x7f8000000400780c */ /* 0x000fc80003f04070 */
[----:B------:R-:W-:-:S09]  /*c280*/  SEL R0, R0, 0x7c, P0 ;  /* 0x0000007c00007807 */ /* 0x000fd20000000000 */
.L_x_28125:
[----:B------:R-:W-:Y:S05]  /*c290*/  BSYNC B0 ;  /* 0x0000000000007941 */ /* 0x000fea0003800000 */
.L_x_28123:
[----:B------:R-:W-:-:S04]  /*c2a0*/  LOP3.LUT R2, R5, 0x80000000, RZ, 0xc0, !PT ;  /* 0x8000000005027812 */ /* 0x000fc800078ec0ff */
[----:B------:R-:W-:-:S04]  /*c2b0*/  SHF.R.U32.HI R3, RZ, 0x18, R2 ;  /* 0x00000018ff037819 */ /* 0x000fc80000011602 */
[----:B------:R-:W-:-:S04]  /*c2c0*/  LOP3.LUT R0, R0, R3, RZ, 0xfc, !PT ;  /* 0x0000000300007212 */ /* 0x000fc800078efcff */
[----:B------:R-:W-:Y:S01]  /*c2d0*/  PRMT R23, R0, 0x7610, R23 ;  /* 0x0000761000177816 */ /* 0x000fe20000000017 */
[----:B------:R-:W-:Y:S06]  /*c2e0*/  BRA `(.L_x_28111) ;  /* 0x0000001c00607947 */ /* 0x000fec0003800000 */
.L_x_28104:
        /* <DEDUP_REMOVED lines=19> */
.L_x_28129:
[----:B------:R-:W-:Y:S01]  /*c420*/  IMAD.MOV.U32 R0, RZ, RZ, 0x7f ;  /* 0x0000007fff007424 */ /* 0x000fe200078e00ff */
[----:B------:R-:W-:-:S04]  /*c430*/  ISETP.GT.U32.AND P0, PT, R4, 0x7f800000, PT ;  /* 0x7f8000000400780c */ /* 0x000fc80003f04070 */
[----:B------:R-:W-:-:S09]  /*c440*/  SEL R0, R0, 0x7c, P0 ;  /* 0x0000007c00007807 */ /* 0x000fd20000000000 */
.L_x_28130:
[----:B------:R-:W-:Y:S05]  /*c450*/  BSYNC B0 ;  /* 0x0000000000007941 */ /* 0x000fea0003800000 */
.L_x_28128:
[----:B------:R-:W-:-:S04]  /*c460*/  LOP3.LUT R2, R3, 0x80000000, RZ, 0xc0, !PT ;  /* 0x8000000003027812 */ /* 0x000fc800078ec0ff */
[----:B------:R-:W-:-:S04]  /*c470*/  SHF.R.U32.HI R3, RZ, 0x18, R2 ;  /* 0x00000018ff037819 */ /* 0x000fc80000011602 */
[----:B------:R-:W-:-:S04]  /*c480*/  LOP3.LUT R0, R0, R3, RZ, 0xfc, !PT ;  /* 0x0000000300007212 */ /* 0x000fc800078efcff */
[----:B------:R-:W-:Y:S01]  /*c490*/  PRMT R23, R0, 0x7610, R23 ;  /* 0x0000761000177816 */ /* 0x000fe20000000017 */
[----:B------:R-:W-:Y:S06]  /*c4a0*/  BRA `(.L_x_28111) ;  /* 0x0000001800f07947 */ /* 0x000fec0003800000 */
.L_x_28127:
        /* <DEDUP_REMOVED lines=14> */
.L_x_28132:
[----:B------:R-:W-:Y:S01]  /*c590*/  IMAD.MOV.U32 R0, RZ, RZ, 0x7f ;  /* 0x0000007fff007424 */ /* 0x000fe200078e00ff */
[----:B------:R-:W-:-:S04]  /*c5a0*/  ISETP.GT.U32.AND P0, PT, R4, 0x7f800000, PT ;  /* 0x7f8000000400780c */ /* 0x000fc80003f04070 */
[----:B------:R-:W-:-:S09]  /*c5b0*/  SEL R0, R0, 0x7c, P0 ;  /* 0x0000007c00007807 */ /* 0x000fd20000000000 */
.L_x_28133:
[----:B------:R-:W-:Y:S05]  /*c5c0*/  BSYNC B0 ;  /* 0x0000000000007941 */ /* 0x000fea0003800000 */
.L_x_28131:
[----:B------:R-:W-:-:S04]  /*c5d0*/  LOP3.LUT R2, R5, 0x80000000, RZ, 0xc0, !PT ;  /* 0x8000000005027812 */ /* 0x000fc800078ec0ff */
[----:B------:R-:W-:-:S04]  /*c5e0*/  SHF.R.U32.HI R3, RZ, 0x18, R2 ;  /* 0x00000018ff037819 */ /* 0x000fc80000011602 */
[----:B------:R-:W-:-:S04]  /*c5f0*/  LOP3.LUT R0, R0, R3, RZ, 0xfc, !PT ;  /* 0x0000000300007212 */ /* 0x000fc800078efcff */
[----:B------:R-:W-:Y:S01]  /*c600*/  PRMT R23, R0, 0x7610, R23 ;  /* 0x0000761000177816 */ /* 0x000fe20000000017 */
[----:B------:R-:W-:Y:S06]  /*c610*/  BRA `(.L_x_28111) ;  /* 0x0000001800947947 */ /* 0x000fec0003800000 */
.L_x_28126:
        /* <DEDUP_REMOVED lines=19> */
.L_x_28137:
[----:B------:R-:W-:Y:S01]  /*c750*/  IMAD.MOV.U32 R0, RZ, RZ, 0x7f ;  /* 0x0000007fff007424 */ /* 0x000fe200078e00ff */
[----:B------:R-:W-:-:S04]  /*c760*/  ISETP.GT.U32.AND P0, PT, R4, 0x7f800000, PT ;  /* 0x7f8000000400780c */ /* 0x000fc80003f04070 */
[----:B------:R-:W-:-:S09]  /*c770*/  SEL R0, R0, 0x7c, P0 ;  /* 0x0000007c00007807 */ /* 0x000fd20000000000 */
.L_x_28138:
[----:B------:R-:W-:Y:S05]  /*c780*/  BSYNC B0 ;  /* 0x0000000000007941 */ /* 0x000fea0003800000 */
.L_x_28136:
[----:B------:R-:W-:-:S04]  /*c790*/  LOP3.LUT R2, R3, 0x80000000, RZ, 0xc0, !PT ;  /* 0x8000000003027812 */ /* 0x000fc800078ec0ff */
[----:B------:R-:W-:-:S04]  /*c7a0*/  SHF.R.U32.HI R3, RZ, 0x18, R2 ;  /* 0x00000018ff037819 */ /* 0x000fc80000011602 */
[----:B------:R-:W-:-:S04]  /*c7b0*/  LOP3.LUT R0, R0, R3, RZ, 0xfc, !PT ;  /* 0x0000000300007212 */ /* 0x000fc800078efcff */
[----:B------:R-:W-:Y:S01]  /*c7c0*/  PRMT R23, R0, 0x7610, R23 ;  /* 0x0000761000177816 */ /* 0x000fe20000000017 */
[----:B------:R-:W-:Y:S06]  /*c7d0*/  BRA `(.L_x_28111) ;  /* 0x0000001800247947 */ /* 0x000fec0003800000 */
.L_x_28135:
        /* <DEDUP_REMOVED lines=14> */
.L_x_28140:
[----:B------:R-:W-:Y:S01]  /*c8c0*/  IMAD.MOV.U32 R0, RZ, RZ, 0x7f ;  /* 0x0000007fff007424 */ /* 0x000fe200078e00ff */
[----:B------:R-:W-:-:S04]  /*c8d0*/  ISETP.GT.U32.AND P0, PT, R4, 0x7f800000, PT ;  /* 0x7f8000000400780c */ /* 0x000fc80003f04070 */
[----:B------:R-:W-:-:S09]  /*c8e0*/  SEL R0, R0, 0x7c, P0 ;  /* 0x0000007c00007807 */ /* 0x000fd20000000000 */
.L_x_28141:
[----:B------:R-:W-:Y:S05]  /*c8f0*/  BSYNC B0 ;  /* 0x0000000000007941 */ /* 0x000fea0003800000 */
.L_x_28139:
[----:B------:R-:W-:-:S04]  /*c900*/  LOP3.LUT R2, R5, 0x80000000, RZ, 0xc0, !PT ;  /* 0x8000000005027812 */ /* 0x000fc800078ec0ff */
[----:B------:R-:W-:-:S04]  /*c910*/  SHF.R.U32.HI R3, RZ, 0x18, R2 ;  /* 0x00000018ff037819 */ /* 0x000fc80000011602 */
[----:B------:R-:W-:-:S04]  /*c920*/  LOP3.LUT R0, R0, R3, RZ, 0xfc, !PT ;  /* 0x0000000300007212 */ /* 0x000fc800078efcff */
[----:B------:R-:W-:Y:S01]  /*c930*/  PRMT R23, R0, 0x7610, R23 ;  /* 0x0000761000177816 */ /* 0x000fe20000000017 */
[----:B------:R-:W-:Y:S06]  /*c940*/  BRA `(.L_x_28111) ;  /* 0x0000001400c87947 */ /* 0x000fec0003800000 */
.L_x_28134:
        /* <DEDUP_REMOVED lines=18> */
.L_x_28143:
[----:B------:R-:W-:Y:S01]  /*ca70*/  IMAD.MOV.U32 R2, RZ, RZ, 0x7f ;  /* 0x0000007fff027424 */ /* 0x000fe200078e00ff */
[----:B------:R-:W-:-:S04]  /*ca80*/  ISETP.GT.U32.AND P0, PT, R4, 0x7f800000, PT ;  /* 0x7f8000000400780c */ /* 0x000fc80003f04070 */
[----:B------:R-:W-:-:S09]  /*ca90*/  SEL R2, R2, 0x7c, P0 ;  /* 0x0000007c02027807 */ /* 0x000fd20000000000 */
.L_x_28144:
[----:B------:R-:W-:Y:S05]  /*caa0*/  BSYNC B0 ;  /* 0x0000000000007941 */ /* 0x000fea0003800000 */
.L_x_28142:
[----:B------:R-:W-:-:S04]  /*cab0*/  LOP3.LUT R0, R0, 0x80000000, RZ, 0xc0, !PT ;  /* 0x8000000000007812 */ /* 0x000fc800078ec0ff */
[----:B------:R-:W-:-:S04]  /*cac0*/  SHF.R.U32.HI R3, RZ, 0x18, R0 ;  /* 0x00000018ff037819 */ /* 0x000fc80000011600 */
[----:B------:R-:W-:-:S04]  /*cad0*/  LOP3.LUT R2, R2, R3, RZ, 0xfc, !PT ;  /* 0x0000000302027212 */ /* 0x000fc800078efcff */
[----:B------:R-:W-:Y:S01]  /*cae0*/  PRMT R23, R2, 0x7610, R23 ;  /* 0x0000761002177816 */ /* 0x000fe20000000017 */
[----:B------:R-:W-:Y:S06]  /*caf0*/  BRA `(.L_x_28111) ;  /* 0x00000014005c7947 */ /* 0x000fec0003800000 */
.L_x_28103:
        /* <DEDUP_REMOVED lines=23> */
.L_x_28148:
[----:B------:R-:W-:Y:S01]  /*cc70*/  IMAD.MOV.U32 R23, RZ, RZ, 0x7f ;  /* 0x0000007fff177424 */ /* 0x000fe200078e00ff */
[----:B------:R-:W-:-:S04]  /*cc80*/  ISETP.GT.U32.AND P0, PT, R5, 0x7f800000, PT ;  /* 0x7f8000000500780c */ /* 0x000fc80003f04070 */
[----:B------:R-:W-:Y:S01]  /*cc90*/  SEL R23, R23, 0x7c, P0 ;  /* 0x0000007c17177807 */ /* 0x000fe20000000000 */
[----:B------:R-:W-:Y:S08]  /*cca0*/  BRA `(.L_x_28111) ;  /* 0x0000001000f07947 */ /* 0x000ff00003800000 */
.L_x_28147:
        /* <DEDUP_REMOVED lines=18> */
.L_x_28150:
[----:B------:R-:W-:Y:S01]  /*cdd0*/  IMAD.MOV.U32 R0, RZ, RZ, 0x7f ;  /* 0x0000007fff007424 */ /* 0x000fe200078e00ff */
[----:B------:R-:W-:-:S04]  /*cde0*/  ISETP.GT.U32.AND P0, PT, R4, 0x7f800000, PT ;  /* 0x7f8000000400780c */ /* 0x000fc80003f04070 */
[----:B------:R-:W-:-:S09]  /*cdf0*/  SEL R0, R0, 0x7c, P0 ;  /* 0x0000007c00007807 */ /* 0x000fd20000000000 */
.L_x_28151:
[----:B------:R-:W-:Y:S05]  /*ce00*/  BSYNC B0 ;  /* 0x0000000000007941 */ /* 0x000fea0003800000 */
.L_x_28149:
[----:B------:R-:W-:-:S04]  /*ce10*/  LOP3.LUT R2, R5, 0x80000000, RZ, 0xc0, !PT ;  /* 0x8000000005027812 */ /* 0x000fc800078ec0ff */
[----:B------:R-:W-:-:S04]  /*ce20*/  SHF.R.U32.HI R3, RZ, 0x18, R2 ;  /* 0x00000018ff037819 */ /* 0x000fc80000011602 */
[----:B------:R-:W-:-:S04]  /*ce30*/  LOP3.LUT R0, R0, R3, RZ, 0xfc, !PT ;  /* 0x0000000300007212 */ /* 0x000fc800078efcff */
[----:B------:R-:W-:Y:S01]  /*ce40*/  PRMT R23, R0, 0x7610, R23 ;  /* 0x0000761000177816 */ /* 0x000fe20000000017 */
[----:B------:R-:W-:Y:S06]  /*ce50*/  BRA `(.L_x_28111) ;  /* 0x0000001000847947 */ /* 0x000fec0003800000 */
.L_x_28146:
        /* <DEDUP_REMOVED lines=37> */
.L_x_28155:
[----:B------:R-:W-:Y:S01]  /*d0b0*/  IMAD.MOV.U32 R0, RZ, RZ, 0x7f ;  /* 0x0000007fff007424 */ /* 0x000fe200078e00ff */
[----:B------:R-:W-:-:S04]  /*d0c0*/  ISETP.GT.U32.AND P0, PT, R2, 0x7f800000, PT ;  /* 0x7f8000000200780c */ /* 0x000fc80003f04070 */
[----:B------:R-:W-:-:S09]  /*d0d0*/  SEL R0, R0, 0x7c, P0 ;  /* 0x0000007c00007807 */ /* 0x000fd20000000000 */
.L_x_28156:
[----:B------:R-:W-:Y:S05]  /*d0e0*/  BSYNC B0 ;  /* 0x0000000000007941 */ /* 0x000fea0003800000 */
.L_x_28154:
[----:B------:R-:W-:-:S04]  /*d0f0*/  LOP3.LUT R2, R3, 0x80000000, RZ, 0xc0, !PT ;  /* 0x8000000003027812 */ /* 0x000fc800078ec0ff */
[----:B------:R-:W-:-:S04]  /*d100*/  SHF.R.U32.HI R3, RZ, 0x18, R2 ;  /* 0x00000018ff037819 */ /* 0x000fc80000011602 */
[----:B------:R-:W-:-:S04]  /*d110*/  LOP3.LUT R0, R0, R3, RZ, 0xfc, !PT ;  /* 0x0000000300007212 */ /* 0x000fc800078efcff */
[----:B------:R-:W-:Y:S01]  /*d120*/  PRMT R23, R0, 0x7610, R23 ;  /* 0x0000761000177816 */ /* 0x000fe20000000017 */
[----:B------:R-:W-:Y:S06]  /*d130*/  BRA `(.L_x_28111) ;  /* 0x0000000c00cc7947 */ /* 0x000fec0003800000 */
.L_x_28153:
[----:B------:R0:W5:Y:S01]  /*d140*/  LDG.E.U8 R23, desc[UR36][R2.64] ;  /* 0x0000002402177981 */ /* 0x000162000c1e1100 */
[----:B------:R-:W-:Y:S05]  /*d150*/  BRA `(.L_x_28111) ;  /* 0x0000000c00c47947 */ /* 0x000fea0003800000 */
.L_x_28152:
        /* <DEDUP_REMOVED lines=14> */
.L_x_28158:
[----:B------:R-:W-:Y:S01]  /*d240*/  IMAD.MOV.U32 R0, RZ, RZ, 0x7f ;  /* 0x0000007fff007424 */ /* 0x000fe200078e00ff */
[----:B------:R-:W-:-:S04]  /*d250*/  ISETP.GT.U32.AND P0, PT, R4, 0x7f800000, PT ;  /* 0x7f8000000400780c */ /* 0x000fc80003f04070 */
[----:B------:R-:W-:-:S09]  /*d260*/  SEL R0, R0, 0x7c, P0 ;  /* 0x0000007c00007807 */ /* 0x000fd20000000000 */
.L_x_28159:
[----:B------:R-:W-:Y:S05]  /*d270*/  BSYNC B0 ;  /* 0x0000000000007941 */ /* 0x000fea0003800000 */
.L_x_28157:
[----:B------:R-:W-:-:S04]  /*d280*/  LOP3.LUT R2, R5, 0x80000000, RZ, 0xc0, !PT ;  /* 0x8000000005027812 */ /* 0x000fc800078ec0ff */
[----:B------:R-:W-:-:S04]  /*d290*/  SHF.R.U32.HI R3, RZ, 0x18, R2 ;  /* 0x00000018ff037819 */ /* 0x000fc80000011602 */
[----:B------:R-:W-:-:S04]  /*d2a0*/  LOP3.LUT R0, R0, R3, RZ, 0xfc, !PT ;  /* 0x0000000300007212 */ /* 0x000fc800078efcff */
[----:B------:R-:W-:Y:S01]  /*d2b0*/  PRMT R23, R0, 0x7610, R23 ;  /* 0x0000761000177816 */ /* 0x000fe20000000017 */
[----:B------:R-:W-:Y:S06]  /*d2c0*/  BRA `(.L_x_28111) ;  /* 0x0000000c00687947 */ /* 0x000fec0003800000 */
.L_x_28145:
        /* <DEDUP_REMOVED lines=22> */
.L_x_28164:
[----:B------:R-:W-:Y:S01]  /*d430*/  IMAD.MOV.U32 R0, RZ, RZ, 0x7f ;  /* 0x0000007fff007424 */ /* 0x000fe200078e00ff */
[----:B------:R-:W-:-:S04]  /*d440*/  ISETP.GT.U32.AND P0, PT, R4, 0x7f800000, PT ;  /* 0x7f8000000400780c */ /* 0x000fc80003f04070 */
[----:B------:R-:W-:-:S09]  /*d450*/  SEL R0, R0, 0x7c, P0 ;  /* 0x0000007c00007807 */ /* 0x000fd20000000000 */
.L_x_28165:
[----:B------:R-:W-:Y:S05]  /*d460*/  BSYNC B0 ;  /* 0x0000000000007941 */ /* 0x000fea0003800000 */
.L_x_28163:
[----:B------:R-:W-:-:S04]  /*d470*/  LOP3.LUT R2, R5, 0x80000000, RZ, 0xc0, !PT ;  /* 0x8000000005027812 */ /* 0x000fc800078ec0ff */
[----:B------:R-:W-:-:S04]  /*d480*/  SHF.R.U32.HI R3, RZ, 0x18, R2 ;  /* 0x00000018ff037819 */ /* 0x000fc80000011602 */
[----:B------:R-:W-:-:S04]  /*d490*/  LOP3.LUT R0, R0, R3, RZ, 0xfc, !PT ;  /* 0x0000000300007212 */ /* 0x000fc800078efcff */
[----:B------:R-:W-:Y:S01]  /*d4a0*/  PRMT R23, R0, 0x7610, R23 ;  /* 0x0000761000177816 */ /* 0x000fe20000000017 */
[----:B------:R-:W-:Y:S06]  /*d4b0*/  BRA `(.L_x_28111) ;  /* 0x0000000800ec7947 */ /* 0x000fec0003800000 */
.L_x_28162:
        /* <DEDUP_REMOVED lines=21> */
.L_x_28169:
[----:B------:R-:W-:Y:S05]  /*d610*/  BSYNC B1 ;  /* 0x0000000000017941 */ /* 0x000fea0003800000 */
.L_x_28168:
[----:B------:R-:W-:Y:S01]  /*d620*/  LEA R3, R0, 0x3b800000, 0x17 ;  /* 0x3b80000000037811 */ /* 0x000fe200078eb8ff */
[----:B------:R-:W-:-:S05]  /*d630*/  IMAD.SHL.U32 R0, R2, 0x100000, RZ ;  /* 0x0010000002007824 */ /* 0x000fca00078e00ff */
[----:B------:R-:W-:-:S07]  /*d640*/  LOP3.LUT R0, R3, R0, R4, 0xfe, !PT ;  /* 0x0000000003007212 */ /* 0x000fce00078efe04 */
.L_x_28167:
[----:B------:R-:W-:Y:S05]  /*d650*/  BSYNC B0 ;  /* 0x0000000000007941 */ /* 0x000fea0003800000 */
.L_x_28166:
        /* <DEDUP_REMOVED lines=12> */
.L_x_28171:
[----:B------:R-:W-:Y:S01]  /*d720*/  IMAD.MOV.U32 R2, RZ, RZ, 0x7f ;  /* 0x0000007fff027424 */ /* 0x000fe200078e00ff */
[----:B------:R-:W-:-:S04]  /*d730*/  ISETP.GT.U32.AND P0, PT, R4, 0x7f800000, PT ;  /* 0x7f8000000400780c */ /* 0x000fc80003f04070 */
[----:B------:R-:W-:-:S09]  /*d740*/  SEL R2, R2, 0x7c, P0 ;  /* 0x0000007c02027807 */ /* 0x000fd20000000000 */
.L_x_28172:
[----:B------:R-:W-:Y:S05]  /*d750*/  BSYNC B0 ;  /* 0x0000000000007941 */ /* 0x000fea0003800000 */
.L_x_28170:
[----:B------:R-:W-:-:S04]  /*d760*/  LOP3.LUT R0, R0, 0x80000000, RZ, 0xc0, !PT ;  /* 0x8000000000007812 */ /* 0x000fc800078ec0ff */
[----:B------:R-:W-:-:S04]  /*d770*/  SHF.R.U32.HI R3, RZ, 0x18, R0 ;  /* 0x00000018ff037819 */ /* 0x000fc80000011600 */
[----:B------:R-:W-:-:S04]  /*d780*/  LOP3.LUT R2, R2, R3, RZ, 0xfc, !PT ;  /* 0x0000000302027212 */ /* 0x000fc800078efcff */
[----:B------:R-:W-:Y:S01]  /*d790*/  PRMT R23, R2, 0x7610, R23 ;  /* 0x0000761002177816 */ /* 0x000fe20000000017 */
[----:B------:R-:W-:Y:S06]  /*d7a0*/  BRA `(.L_x_28111) ;  /* 0x0000000800307947 */ /* 0x000fec0003800000 */
.L_x_28161:
        /* <DEDUP_REMOVED lines=21> */
.L_x_28176:
[----:B------:R-:W-:Y:S05]  /*d900*/  BSYNC B1 ;  /* 0x0000000000017941 */ /* 0x000fea0003800000 */
.L_x_28175:
[----:B------:R-:W-:Y:S01]  /*d910*/  LEA R3, R0, 0x37800000, 0x17 ;  /* 0x3780000000037811 */ /* 0x000fe200078eb8ff */
[----:B------:R-:W-:-:S05]  /*d920*/  IMAD.SHL.U32 R0, R2, 0x200000, RZ ;  /* 0x0020000002007824 */ /* 0x000fca00078e00ff */
[----:B------:R-:W-:-:S07]  /*d930*/  LOP3.LUT R0, R3, R0, R4, 0xfe, !PT ;  /* 0x0000000003007212 */ /* 0x000fce00078efe04 */
.L_x_28174:
[----:B------:R-:W-:Y:S05]  /*d940*/  BSYNC B0 ;  /* 0x0000000000007941 */ /* 0x000fea0003800000 */
.L_x_28173:
        /* <DEDUP_REMOVED lines=12> */
.L_x_28178:
[----:B------:R-:W-:Y:S01]  /*da10*/  IMAD.MOV.U32 R2, RZ, RZ, 0x7f ;  /* 0x0000007fff027424 */ /* 0x000fe200078e00ff */
[----:B------:R-:W-:-:S04]  /*da20*/  ISETP.GT.U32.AND P0, PT, R4, 0x7f800000, PT ;  /* 0x7f8000000400780c */ /* 0x000fc80003f04070 */
[----:B------:R-:W-:-:S09]  /*da30*/  SEL R2, R2, 0x7c, P0 ;  /* 0x0000007c02027807 */ /* 0x000fd20000000000 */
.L_x_28179:
[----:B------:R-:W-:Y:S05]  /*da40*/  BSYNC B0 ;  /* 0x0000000000007941 */ /* 0x000fea0003800000 */
.L_x_28177:
[----:B------:R-:W-:-:S04]  /*da50*/  LOP3.LUT R0, R0, 0x80000000, RZ, 0xc0, !PT ;  /* 0x8000000000007812 */ /* 0x000fc800078ec0ff */
[----:B------:R-:W-:-:S04]  /*da60*/  SHF.R.U32.HI R3, RZ, 0x18, R0 ;  /* 0x00000018ff037819 */ /* 0x000fc80000011600 */
[----:B------:R-:W-:-:S04]  /*da70*/  LOP3.LUT R2, R2, R3, RZ, 0xfc, !PT ;  /* 0x0000000302027212 */ /* 0x000fc800078efcff */
[----:B------:R-:W-:Y:S01]  /*da80*/  PRMT R23, R2, 0x7610, R23 ;  /* 0x0000761002177816 */ /* 0x000fe20000000017 */
[----:B------:R-:W-:Y:S06]  /*da90*/  BRA `(.L_x_28111) ;  /* 0x0000000400747947 */ /* 0x000fec0003800000 */
.L_x_28160:
        /* <DEDUP_REMOVED lines=14> */
.L_x_28183:
[----:B------:R-:W-:Y:S05]  /*db80*/  BSYNC B0 ;  /* 0x0000000000007941 */ /* 0x000fea0003800000 */
.L_x_28182:
        /* <DEDUP_REMOVED lines=11> */
.L_x_28184:
[----:B------:R-:W-:Y:S01]  /*dc40*/  IMAD.MOV.U32 R23, RZ, RZ, 0x7f ;  /* 0x0000007fff177424 */ /* 0x000fe200078e00ff */
[----:B------:R-:W-:-:S04]  /*dc50*/  ISETP.GT.U32.AND P0, PT, R3, 0x7f800000, PT ;  /* 0x7f8000000300780c */ /* 0x000fc80003f04070 */
[----:B------:R-:W-:Y:S01]  /*dc60*/  SEL R23, R23, 0x7c, P0 ;  /* 0x0000007c17177807 */ /* 0x000fe20000000000 */
[----:B------:R-:W-:Y:S08]  /*dc70*/  BRA `(.L_x_28111) ;  /* 0x0000000000fc7947 */ /* 0x000ff00003800000 */
.L_x_28107:
        /* <DEDUP_REMOVED lines=16> */
.L_x_28185:
[----:B------:R-:W-:Y:S01]  /*dd80*/  PRMT R23, RZ, 0x7610, R23 ;  /* 0x00007610ff177816 */ /* 0x000fe20000000017 */
[----:B------:R-:W-:Y:S06]  /*dd90*/  BRA `(.L_x_28111) ;  /* 0x0000000000b47947 */ /* 0x000fec0003800000 */
.L_x_28181:
        /* <DEDUP_REMOVED lines=14> */
.L_x_28187:
[----:B------:R-:W-:Y:S01]  /*de80*/  IMAD.MOV.U32 R0, RZ, RZ, 0x7f ;  /* 0x0000007fff007424 */ /* 0x000fe200078e00ff */
[----:B------:R-:W-:-:S04]  /*de90*/  ISETP.GT.U32.AND P0, PT, R4, 0x7f800000, PT ;  /* 0x7f8000000400780c */ /* 0x000fc80003f04070 */
[----:B------:R-:W-:-:S09]  /*dea0*/  SEL R0, R0, 0x7c, P0 ;  /* 0x0000007c00007807 */ /* 0x000fd20000000000 */
.L_x_28188:
[----:B------:R-:W-:Y:S05]  /*deb0*/  BSYNC B0 ;  /* 0x0000000000007941 */ /* 0x000fea0003800000 */
.L_x_28186:
[----:B------:R-:W-:-:S04]  /*dec0*/  LOP3.LUT R2, R5, 0x80000000, RZ, 0xc0, !PT ;  /* 0x8000000005027812 */ /* 0x000fc800078ec0ff */
[----:B------:R-:W-:-:S04]  /*ded0*/  SHF.R.U32.HI R3, RZ, 0x18, R2 ;  /* 0x00000018ff037819 */ /* 0x000fc80000011602 */
[----:B------:R-:W-:-:S04]  /*dee0*/  LOP3.LUT R0, R0, R3, RZ, 0xfc, !PT ;  /* 0x0000000300007212 */ /* 0x000fc800078efcff */
[----:B------:R-:W-:Y:S01]  /*def0*/  PRMT R23, R0, 0x7610, R23 ;  /* 0x0000761000177816 */ /* 0x000fe20000000017 */
[----:B------:R-:W-:Y:S06]  /*df00*/  BRA `(.L_x_28111) ;  /* 0x0000000000587947 */ /* 0x000fec0003800000 */
.L_x_28180:
        /* <DEDUP_REMOVED lines=14> */
.L_x_28190:
[----:B------:R-:W-:Y:S01]  /*dff0*/  IMAD.MOV.U32 R0, RZ, RZ, 0x7f ;  /* 0x0000007fff007424 */ /* 0x000fe200078e00ff */
[----:B------:R-:W-:-:S04]  /*e000*/  ISETP.GT.U32.AND P0, PT, R4, 0x7f800000, PT ;  /* 0x7f8000000400780c */ /* 0x000fc80003f04070 */
[----:B------:R-:W-:-:S09]  /*e010*/  SEL R0, R0, 0x7c, P0 ;  /* 0x0000007c00007807 */ /* 0x000fd20000000000 */
.L_x_28191:
[----:B------:R-:W-:Y:S05]  /*e020*/  BSYNC B0 ;  /* 0x0000000000007941 */ /* 0x000fea0003800000 */
.L_x_28189:
[----:B------:R-:W-:-:S04]  /*e030*/  LOP3.LUT R2, R5, 0x80000000, RZ, 0xc0, !PT ;  /* 0x8000000005027812 */ /* 0x000fc800078ec0ff */
[----:B------:R-:W-:-:S04]  /*e040*/  SHF.R.U32.HI R3, RZ, 0x18, R2 ;  /* 0x00000018ff037819 */ /* 0x000fc80000011602 */
[----:B------:R-:W-:-:S04]  /*e050*/  LOP3.LUT R0, R0, R3, RZ, 0xfc, !PT ;  /* 0x0000000300007212 */ /* 0x000fc800078efcff */
[----:B------:R-:W-:-:S07]  /*e060*/  PRMT R23, R0, 0x7610, R23 ;  /* 0x0000761000177816 */ /* 0x000fce0000000017 */
.L_x_28111:
[----:B------:R-:W-:Y:S05]  /*e070*/  BSYNC B6 ;  /* 0x0000000000067941 */ /* 0x000fea0003800000 */
.L_x_28102:
        /* <DEDUP_REMOVED lines=30> */
.L_x_28199:
[----:B------:R-:W-:Y:S01]  /*e260*/  IMAD.MOV.U32 R0, RZ, RZ, 0x7f ;  /* 0x0000007fff007424 */ /* 0x000fe200078e00ff */
[----:B------:R-:W-:-:S04]  /*e270*/  ISETP.GT.U32.AND P0, PT, R4, 0x7f800000, PT ;  /* 0x7f8000000400780c */ /* 0x000fc80003f04070 */
[----:B------:R-:W-:-:S09]  /*e280*/  SEL R0, R0, 0x7c, P0 ;  /* 0x0000007c00007807 */ /* 0x000fd20000000000 */
.L_x_28200:
[----:B------:R-:W-:Y:S05]  /*e290*/  BSYNC B0 ;  /* 0x0000000000007941 */ /* 0x000fea0003800000 */
.L_x_28198:
[----:B------:R-:W-:-:S04]  /*e2a0*/  LOP3.LUT R2, R5, 0x80000000, RZ, 0xc0, !PT ;  /* 0x8000000005027812 */ /* 0x000fc800078ec0ff */
[----:B------:R-:W-:-:S04]  /*e2b0*/  SHF.R.U32.HI R3, RZ, 0x18, R2 ;  /* 0x00000018ff037819 */ /* 0x000fc80000011602 */
[----:B------:R-:W-:Y:S01]  /*e2c0*/  LOP3.LUT R0, R0, R3, RZ, 0xfc, !PT ;  /* 0x0000000300007212 */ /* 0x000fe200078efcff */
[----:B------:R-:W-:Y:S06]  /*e2d0*/  BRA `(.L_x_28201) ;  /* 0x0000002000b07947 */ /* 0x000fec0003800000 */
.L_x_28196:
        /* <DEDUP_REMOVED lines=14> */
.L_x_28203:
[----:B------:R-:W-:Y:S01]  /*e3c0*/  IMAD.MOV.U32 R0, RZ, RZ, 0x7f ;  /* 0x0000007fff007424 */ /* 0x000fe200078e00ff */
[----:B------:R-:W-:-:S04]  /*e3d0*/  ISETP.GT.U32.AND P0, PT, R4, 0x7f800000, PT ;  /* 0x7f8000000400780c */ /* 0x000fc80003f04070 */
[----:B------:R-:W-:-:S09]  /*e3e0*/  SEL R0, R0, 0x7c, P0 ;  /* 0x0000007c00007807 */ /* 0x000fd20000000000 */
.L_x_28204:
[----:B------:R-:W-:Y:S05]  /*e3f0*/  BSYNC B0 ;  /* 0x0000000000007941 */ /* 0x000fea0003800000 */
.L_x_28202:
[----:B------:R-:W-:-:S04]  /*e400*/  LOP3.LUT R2, R5, 0x80000000, RZ, 0xc0, !PT ;  /* 0x8000000005027812 */ /* 0x000fc800078ec0ff */
[----:B------:R-:W-:-:S04]  /*e410*/  SHF.R.U32.HI R3, RZ, 0x18, R2 ;  /* 0x00000018ff037819 */ /* 0x000fc80000011602 */
[----:B------:R-:W-:Y:S01]  /*e420*/  LOP3.LUT R0, R0, R3, RZ, 0xfc, !PT ;  /* 0x0000000300007212 */ /* 0x000fe200078efcff */
[----:B------:R-:W-:Y:S06]  /*e430*/  BRA `(.L_x_28201) ;  /* 0x0000002000587947 */ /* 0x000fec0003800000 */
.L_x_28195:
        /* <DEDUP_REMOVED lines=20> */
.L_x_28208:
[----:B------:R-:W-:Y:S01]  /*e580*/  IMAD.MOV.U32 R0, RZ, RZ, 0x7f ;  /* 0x0000007fff007424 */ /* 0x000fe200078e00ff */
[----:B------:R-:W-:-:S04]  /*e590*/  ISETP.GT.U32.AND P0, PT, R4, 0x7f800000, PT ;  /* 0x7f8000000400780c */ /* 0x000fc80003f04070 */
[----:B------:R-:W-:-:S09]  /*e5a0*/  SEL R0, R0, 0x7c, P0 ;  /* 0x0000007c00007807 */ /* 0x000fd20000000000 */
.L_x_28209:
[----:B------:R-:W-:Y:S05]  /*e5b0*/  BSYNC B0 ;  /* 0x0000000000007941 */ /* 0x000fea0003800000 */
.L_x_28207:
[----:B------:R-:W-:-:S04]  /*e5c0*/  LOP3.LUT R2, R5, 0x80000000, RZ, 0xc0, !PT ;  /* 0x8000000005027812 */ /* 0x000fc800078ec0ff */
[----:B------:R-:W-:-:S04]  /*e5d0*/  SHF.R.U32.HI R3, RZ, 0x18, R2 ;  /* 0x00000018ff037819 */ /* 0x000fc80000011602 */
[----:B------:R-:W-:Y:S01]  /*e5e0*/  LOP3.LUT R0, R0, R3, RZ, 0xfc, !PT ;  /* 0x0000000300007212 */ /* 0x000fe200078efcff */
[----:B------:R-:W-:Y:S06]  /*e5f0*/  BRA `(.L_x_28201) ;  /* 0x0000001c00e87947 */ /* 0x000fec0003800000 */
.L_x_28206:
        /* <DEDUP_REMOVED lines=14> */
.L_x_28211:
[----:B------:R-:W-:Y:S01]  /*e6e0*/  IMAD.MOV.U32 R0, RZ, RZ, 0x7f ;  /* 0x0000007fff007424 */ /* 0x000fe200078e00ff */
[----:B------:R-:W-:-:S04]  /*e6f0*/  ISETP.GT.U32.AND P0, PT, R4, 0x7f800000, PT ;  /* 0x7f8000000400780c */ /* 0x000fc80003f04070 */
[----:B------:R-:W-:-:S09]  /*e700*/  SEL R0, R0, 0x7c, P0 ;  /* 0x0000007c00007807 */ /* 0x000fd20000000000 */
.L_x_28212:
[----:B------:R-:W-:Y:S05]  /*e710*/  BSYNC B0 ;  /* 0x0000000000007941 */ /* 0x000fea0003800000 */
.L_x_28210:
[----:B------:R-:W-:-:S04]  /*e720*/  LOP3.LUT R2, R5, 0x80000000, RZ, 0xc0, !PT ;  /* 0x8000000005027812 */ /* 0x000fc800078ec0ff */
[----:B------:R-:W-:-:S04]  /*e730*/  SHF.R.U32.HI R3, RZ, 0x18, R2 ;  /* 0x00000018ff037819 */ /* 0x000fc80000011602 */
[----:B------:R-:W-:Y:S01]  /*e740*/  LOP3.LUT R0, R0, R3, RZ, 0xfc, !PT ;  /* 0x0000000300007212 */ /* 0x000fe200078efcff */
[----:B------:R-:W-:Y:S06]  /*e750*/  BRA `(.L_x_28201) ;  /* 0x0000001c00907947 */ /* 0x000fec0003800000 */
.L_x_28205:
        /* <DEDUP_REMOVED lines=14> */
.L_x_28214:
[----:B------:R-:W-:Y:S01]  /*e840*/  IMAD.MOV.U32 R0, RZ, RZ, 0x7f ;  /* 0x0000007fff007424 */ /* 0x000fe200078e00ff */
[----:B------:R-:W-:-:S04]  /*e850*/  ISETP.GT.U32.AND P0, PT, R4, 0x7f800000, PT ;  /* 0x7f8000000400780c */ /* 0x000fc80003f04070 */
[----:B------:R-:W-:-:S09]  /*e860*/  SEL R0, R0, 0x7c, P0 ;  /* 0x0000007c00007807 */ /* 0x000fd20000000000 */
.L_x_28215:
[----:B------:R-:W-:Y:S05]  /*e870*/  BSYNC B0 ;  /* 0x0000000000007941 */ /* 0x000fea0003800000 */
.L_x_28213:
[----:B------:R-:W-:-:S04]  /*e880*/  LOP3.LUT R2, R5, 0x80000000, RZ, 0xc0, !PT ;  /* 0x8000000005027812 */ /* 0x000fc800078ec0ff */
[----:B------:R-:W-:-:S04]  /*e890*/  SHF.R.U32.HI R3, RZ, 0x18, R2 ;  /* 0x00000018ff037819 */ /* 0x000fc80000011602 */
[----:B------:R-:W-:Y:S01]  /*e8a0*/  LOP3.LUT R0, R0, R3, RZ, 0xfc, !PT ;  /* 0x0000000300007212 */ /* 0x000fe200078efcff */
[----:B------:R-:W-:Y:S06]  /*e8b0*/  BRA `(.L_x_28201) ;  /* 0x0000001c00387947 */ /* 0x000fec0003800000 */
.L_x_28194:
        /* <DEDUP_REMOVED lines=19> */
.L_x_28219:
[----:B------:R-:W-:Y:S01]  /*e9f0*/  IMAD.MOV.U32 R0, RZ, RZ, 0x7f ;  /* 0x0000007fff007424 */ /* 0x000fe200078e00ff */
[----:B------:R-:W-:-:S04]  /*ea00*/  ISETP.GT.U32.AND P0, PT, R4, 0x7f800000, PT ;  /* 0x7f8000000400780c */ /* 0x000fc80003f04070 */
[----:B------:R-:W-:-:S09]  /*ea10*/  SEL R0, R0, 0x7c, P0 ;  /* 0x0000007c00007807 */ /* 0x000fd20000000000 */
.L_x_28220:
[----:B------:R-:W-:Y:S05]  /*ea20*/  BSYNC B0 ;  /* 0x0000000000007941 */ /* 0x000fea0003800000 */
.L_x_28218:
[----:B------:R-:W-:-:S04]  /*ea30*/  LOP3.LUT R2, R3, 0x80000000, RZ, 0xc0, !PT ;  /* 0x8000000003027812 */ /* 0x000fc800078ec0ff */
[----:B------:R-:W-:-:S04]  /*ea40*/  SHF.R.U32.HI R3, RZ, 0x18, R2 ;  /* 0x00000018ff037819 */ /* 0x000fc80000011602 */
[----:B------:R-:W-:Y:S01]  /*ea50*/  LOP3.LUT R0, R0, R3, RZ, 0xfc, !PT ;  /* 0x0000000300007212 */ /* 0x000fe200078efcff */
[----:B------:R-:W-:Y:S06]  /*ea60*/  BRA `(.L_x_28201) ;  /* 0x0000001800cc7947 */ /* 0x000fec0003800000 */
.L_x_28217:
        /* <DEDUP_REMOVED lines=14> */
.L_x_28222:
[----:B------:R-:W-:Y:S01]  /*eb50*/  IMAD.MOV.U32 R0, RZ, RZ, 0x7f ;  /* 0x0000007fff007424 */ /* 0x000fe200078e00ff */
[----:B------:R-:W-:-:S04]  /*eb60*/  ISETP.GT.U32.AND P0, PT, R4, 0x7f800000, PT ;  /* 0x7f8000000400780c */ /* 0x000fc80003f04070 */
[----:B------:R-:W-:-:S09]  /*eb70*/  SEL R0, R0, 0x7c, P0 ;  /* 0x0000007c00007807 */ /* 0x000fd20000000000 */
.L_x_28223:
[----:B------:R-:W-:Y:S05]  /*eb80*/  BSYNC B0 ;  /* 0x0000000000007941 */ /* 0x000fea0003800000 */
.L_x_28221:
[----:B------:R-:W-:-:S04]  /*eb90*/  LOP3.LUT R2, R5, 0x80000000, RZ, 0xc0, !PT ;  /* 0x8000000005027812 */ /* 0x000fc800078ec0ff */
[----:B------:R-:W-:-:S04]  /*eba0*/  SHF.R.U32.HI R3, RZ, 0x18, R2 ;  /* 0x00000018ff037819 */ /* 0x000fc80000011602 */
[----:B------:R-:W-:Y:S01]  /*ebb0*/  LOP3.LUT R0, R0, R3, RZ, 0xfc, !PT ;  /* 0x0000000300007212 */ /* 0x000fe200078efcff */
[----:B------:R-:W-:Y:S06]  /*ebc0*/  BRA `(.L_x_28201) ;  /* 0x0000001800747947 */ /* 0x000fec0003800000 */
.L_x_28216:
        /* <DEDUP_REMOVED lines=19> */
.L_x_28227:
[----:B------:R-:W-:Y:S01]  /*ed00*/  IMAD.MOV.U32 R0, RZ, RZ, 0x7f ;  /* 0x0000007fff007424 */ /* 0x000fe200078e00ff */
[----:B------:R-:W-:-:S04]  /*ed10*/  ISETP.GT.U32.AND P0, PT, R4, 0x7f800000, PT ;  /* 0x7f8000000400780c */ /* 0x000fc80003f04070 */
[----:B------:R-:W-:-:S09]  /*ed20*/  SEL R0, R0, 0x7c, P0 ;  /* 0x0000007c00007807 */ /* 0x000fd20000000000 */
.L_x_28228:
[----:B------:R-:W-:Y:S05]  /*ed30*/  BSYNC B0 ;  /* 0x0000000000007941 */ /* 0x000fea0003800000 */
.L_x_28226:
[----:B------:R-:W-:-:S04]  /*ed40*/  LOP3.LUT R2, R3, 0x80000000, RZ, 0xc0, !PT ;  /* 0x8000000003027812 */ /* 0x000fc800078ec0ff */
[----:B------:R-:W-:-:S04]  /*ed50*/  SHF.R.U32.HI R3, RZ, 0x18, R2 ;  /* 0x00000018ff037819 */ /* 0x000fc80000011602 */
[----:B------:R-:W-:Y:S01]  /*ed60*/  LOP3.LUT R0, R0, R3, RZ, 0xfc, !PT ;  /* 0x0000000300007212 */ /* 0x000fe200078efcff */
[----:B------:R-:W-:Y:S06]  /*ed70*/  BRA `(.L_x_28201) ;  /* 0x0000001800087947 */ /* 0x000fec0003800000 */
.L_x_28225:
        /* <DEDUP_REMOVED lines=14> */
.L_x_28230:
[----:B------:R-:W-:Y:S01]  /*ee60*/  IMAD.MOV.U32 R0, RZ, RZ, 0x7f ;  /* 0x0000007fff007424 */ /* 0x000fe200078e00ff */
[----:B------:R-:W-:-:S04]  /*ee70*/  ISETP.GT.U32.AND P0, PT, R4, 0x7f800000, PT ;  /* 0x7f8000000400780c */ /* 0x000fc80003f04070 */
[----:B------:R-:W-:-:S09]  /*ee80*/  SEL R0, R0, 0x7c, P0 ;  /* 0x0000007c00007807 */ /* 0x000fd20000000000 */
.L_x_28231:
[----:B------:R-:W-:Y:S05]  /*ee90*/  BSYNC B0 ;  /* 0x0000000000007941 */ /* 0x000fea0003800000 */
.L_x_28229:
[----:B------:R-:W-:-:S04]  /*eea0*/  LOP3.LUT R2, R5, 0x80000000, RZ, 0xc0, !PT ;  /* 0x8000000005027812 */ /* 0x000fc800078ec0ff */
[----:B------:R-:W-:-:S04]  /*eeb0*/  SHF.R.U32.HI R3, RZ, 0x18, R2 ;  /* 0x00000018ff037819 */ /* 0x000fc80000011602 */
[----:B------:R-:W-:Y:S01]  /*eec0*/  LOP3.LUT R0, R0, R3, RZ, 0xfc, !PT ;  /* 0x0000000300007212 */ /* 0x000fe200078efcff */
[----:B------:R-:W-:Y:S06]  /*eed0*/  BRA `(.L_x_28201) ;  /* 0x0000001400b07947 */ /* 0x000fec0003800000 */
.L_x_28224:
        /* <DEDUP_REMOVED lines=18> */
.L_x_28233:
[----:B------:R-:W-:Y:S01]  /*f000*/  IMAD.MOV.U32 R2, RZ, RZ, 0x7f ;  /* 0x0000007fff027424 */ /* 0x000fe200078e00ff */
[----:B------:R-:W-:-:S04]  /*f010*/  ISETP.GT.U32.AND P0, PT, R4, 0x7f800000, PT ;  /* 0x7f8000000400780c */ /* 0x000fc80003f04070 */
[----:B------:R-:W-:-:S09]  /*f020*/  SEL R2, R2, 0x7c, P0 ;  /* 0x0000007c02027807 */ /* 0x000fd20000000000 */
.L_x_28234:
[----:B------:R-:W-:Y:S05]  /*f030*/  BSYNC B0 ;  /* 0x0000000000007941 */ /* 0x000fea0003800000 */
.L_x_28232:
[----:B------:R-:W-:-:S04]  /*f040*/  LOP3.LUT R0, R0, 0x80000000, RZ, 0xc0, !PT ;  /* 0x8000000000007812 */ /* 0x000fc800078ec0ff */
[----:B------:R-:W-:-:S04]  /*f050*/  SHF.R.U32.HI R3, RZ, 0x18, R0 ;  /* 0x00000018ff037819 */ /* 0x000fc80000011600 */
[----:B------:R-:W-:-:S04]  /*f060*/  LOP3.LUT R2, R2, R3, RZ, 0xfc, !PT ;  /* 0x0000000302027212 */ /* 0x000fc800078efcff */
[----:B------:R-:W-:Y:S01]  /*f070*/  PRMT R0, R2, 0x7610, R0 ;  /* 0x0000761002007816 */ /* 0x000fe20000000000 */
[----:B------:R-:W-:Y:S06]  /*f080*/  BRA `(.L_x_28201) ;  /* 0x0000001400447947 */ /* 0x000fec0003800000 */
.L_x_28193:
        /* <DEDUP_REMOVED lines=23> */
.L_x_28238:
[----:B------:R-:W-:Y:S01]  /*f200*/  IMAD.MOV.U32 R0, RZ, RZ, 0x7f ;  /* 0x0000007fff007424 */ /* 0x000fe200078e00ff */
[----:B------:R-:W-:-:S04]  /*f210*/  ISETP.GT.U32.AND P0, PT, R5, 0x7f800000, PT ;  /* 0x7f8000000500780c */ /* 0x000fc80003f04070 */
[----:B------:R-:W-:Y:S01]  /*f220*/  SEL R0, R0, 0x7c, P0 ;  /* 0x0000007c00007807 */ /* 0x000fe20000000000 */
[----:B------:R-:W-:Y:S08]  /*f230*/  BRA `(.L_x_28201) ;  /* 0x0000001000d87947 */ /* 0x000ff00003800000 */
.L_x_28237:
        /* <DEDUP_REMOVED lines=18> */
.L_x_28240:
[----:B------:R-:W-:Y:S01]  /*f360*/  IMAD.MOV.U32 R0, RZ, RZ, 0x7f ;  /* 0x0000007fff007424 */ /* 0x000fe200078e00ff */
[----:B------:R-:W-:-:S04]  /*f370*/  ISETP.GT.U32.AND P0, PT, R4, 0x7f800000, PT ;  /* 0x7f8000000400780c */ /* 0x000fc80003f04070 */
[----:B------:R-:W-:-:S09]  /*f380*/  SEL R0, R0, 0x7c, P0 ;  /* 0x0000007c00007807 */ /* 0x000fd20000000000 */
.L_x_28241:
[----:B------:R-:W-:Y:S05]  /*f390*/  BSYNC B0 ;  /* 0x0000000000007941 */ /* 0x000fea0003800000 */
.L_x_28239:
[----:B------:R-:W-:-:S04]  /*f3a0*/  LOP3.LUT R2, R5, 0x80000000, RZ, 0xc0, !PT ;  /* 0x8000000005027812 */ /* 0x000fc800078ec0ff */
[----:B------:R-:W-:-:S04]  /*f3b0*/  SHF.R.U32.HI R3, RZ, 0x18, R2 ;  /* 0x00000018ff037819 */ /* 0x000fc80000011602 */
[----:B------:R-:W-:Y:S01]  /*f3c0*/  LOP3.LUT R0, R0, R3, RZ, 0xfc, !PT ;  /* 0x0000000300007212 */ /* 0x000fe200078efcff */
[----:B------:R-:W-:Y:S06]  /*f3d0*/  BRA `(.L_x_28201) ;  /* 0x0000001000707947 */ /* 0x000fec0003800000 */
.L_x_28236:
        /* <DEDUP_REMOVED lines=37> */
.L_x_28245:
[----:B------:R-:W-:Y:S01]  /*f630*/  IMAD.MOV.U32 R0, RZ, RZ, 0x7f ;  /* 0x0000007fff007424 */ /* 0x000fe200078e00ff */
[----:B------:R-:W-:-:S04]  /*f640*/  ISETP.GT.U32.AND P0, PT, R2, 0x7f800000, PT ;  /* 0x7f8000000200780c */ /* 0x000fc80003f04070 */
[----:B------:R-:W-:-:S09]  /*f650*/  SEL R0, R0, 0x7c, P0 ;  /* 0x0000007c00007807 */ /* 0x000fd20000000000 */
.L_x_28246:
[----:B------:R-:W-:Y:S05]  /*f660*/  BSYNC B0 ;  /* 0x0000000000007941 */ /* 0x000fea0003800000 */
.L_x_28244:
[----:B------:R-:W-:-:S04]  /*f670*/  LOP3.LUT R2, R3, 0x80000000, RZ, 0xc0, !PT ;  /* 0x8000000003027812 */ /* 0x000fc800078ec0ff */
[----:B------:R-:W-:-:S04]  /*f680*/  SHF.R.U32.HI R3, RZ, 0x18, R2 ;  /* 0x00000018ff037819 */ /* 0x000fc80000011602 */
[----:B------:R-:W-:Y:S01]  /*f690*/  LOP3.LUT R0, R0, R3, RZ, 0xfc, !PT ;  /* 0x0000000300007212 */ /* 0x000fe200078efcff */
[----:B------:R-:W-:Y:S06]  /*f6a0*/  BRA `(.L_x_28201) ;  /* 0x0000000c00bc7947 */ /* 0x000fec0003800000 */
.L_x_28243:
[----:B------:R0:W5:Y:S01]  /*f6b0*/  LDG.E.U8 R0, desc[UR36][R2.64] ;  /* 0x0000002402007981 */ /* 0x000162000c1e1100 */
[----:B------:R-:W-:Y:S05]  /*f6c0*/  BRA `(.L_x_28201) ;  /* 0x0000000c00b47947 */ /* 0x000fea0003800000 */
.L_x_28242:
        /* <DEDUP_REMOVED lines=14> */
.L_x_28248:
[----:B------:R-:W-:Y:S01]  /*f7b0*/  IMAD.MOV.U32 R0, RZ, RZ, 0x7f ;  /* 0x0000007fff007424 */ /* 0x000fe200078e00ff */
[----:B------:R-:W-:-:S04]  /*f7c0*/  ISETP.GT.U32.AND P0, PT, R4, 0x7f800000, PT ;  /* 0x7f8000000400780c */ /* 0x000fc80003f04070 */
[----:B------:R-:W-:-:S09]  /*f7d0*/  SEL R0, R0, 0x7c, P0 ;  /* 0x0000007c00007807 */ /* 0x000fd20000000000 */
.L_x_28249:
[----:B------:R-:W-:Y:S05]  /*f7e0*/  BSYNC B0 ;  /* 0x0000000000007941 */ /* 0x000fea0003800000 */
.L_x_28247:
[----:B------:R-:W-:-:S04]  /*f7f0*/  LOP3.LUT R2, R5, 0x80000000, RZ, 0xc0, !PT ;  /* 0x8000000005027812 */ /* 0x000fc800078ec0ff */
[----:B------:R-:W-:-:S04]  /*f800*/  SHF.R.U32.HI R3, RZ, 0x18, R2 ;  /* 0x00000018ff037819 */ /* 0x000fc80000011602 */
[----:B------:R-:W-:Y:S01]  /*f810*/  LOP3.LUT R0, R0, R3, RZ, 0xfc, !PT ;  /* 0x0000000300007212 */ /* 0x000fe200078efcff */
[----:B------:R-:W-:Y:S06]  /*f820*/  BRA `(.L_x_28201) ;  /* 0x0000000c005c7947 */ /* 0x000fec0003800000 */
.L_x_28235:
        /* <DEDUP_REMOVED lines=22> */
.L_x_28254:
[----:B------:R-:W-:Y:S01]  /*f990*/  IMAD.MOV.U32 R0, RZ, RZ, 0x7f ;  /* 0x0000007fff007424 */ /* 0x000fe200078e00ff */
[----:B------:R-:W-:-:S04]  /*f9a0*/  ISETP.GT.U32.AND P0, PT, R4, 0x7f800000, PT ;  /* 0x7f8000000400780c */ /* 0x000fc80003f04070 */
[----:B------:R-:W-:-:S09]  /*f9b0*/  SEL R0, R0, 0x7c, P0 ;  /* 0x0000007c00007807 */ /* 0x000fd20000000000 */
.L_x_28255:
[----:B------:R-:W-:Y:S05]  /*f9c0*/  BSYNC B0 ;  /* 0x0000000000007941 */ /* 0x000fea0003800000 */
.L_x_28253:
[----:B------:R-:W-:-:S04]  /*f9d0*/  LOP3.LUT R2, R5, 0x80000000, RZ, 0xc0, !PT ;  /* 0x8000000005027812 */ /* 0x000fc800078ec0ff */
[----:B------:R-:W-:-:S04]  /*f9e0*/  SHF.R.U32.HI R3, RZ, 0x18, R2 ;  /* 0x00000018ff037819 */ /* 0x000fc80000011602 */
[----:B------:R-:W-:Y:S01]  /*f9f0*/  LOP3.LUT R0, R0, R3, RZ, 0xfc, !PT ;  /* 0x0000000300007212 */ /* 0x000fe200078efcff */
[----:B------:R-:W-:Y:S06]  /*fa00*/  BRA `(.L_x_28201) ;  /* 0x0000000800e47947 */ /* 0x000fec0003800000 */
.L_x_28252:
        /* <DEDUP_REMOVED lines=21> */
.L_x_28259:
[----:B------:R-:W-:Y:S05]  /*fb60*/  BSYNC B1 ;  /* 0x0000000000017941 */ /* 0x000fea0003800000 */
.L_x_28258:
[----:B------:R-:W-:Y:S01]  /*fb70*/  LEA R3, R0, 0x3b800000, 0x17 ;  /* 0x3b80000000037811 */ /* 0x000fe200078eb8ff */
[----:B------:R-:W-:-:S05]  /*fb80*/  IMAD.SHL.U32 R0, R2, 0x100000, RZ ;  /* 0x0010000002007824 */ /* 0x000fca00078e00ff */
[----:B------:R-:W-:-:S07]  /*fb90*/  LOP3.LUT R0, R3, R0, R4, 0xfe, !PT ;  /* 0x0000000003007212 */ /* 0x000fce00078efe04 */
.L_x_28257:
[----:B------:R-:W-:Y:S05]  /*fba0*/  BSYNC B0 ;  /* 0x0000000000007941 */ /* 0x000fea0003800000 */
.L_x_28256:
        /* <DEDUP_REMOVED lines=12> */
.L_x_28261:
[----:B------:R-:W-:Y:S01]  /*fc70*/  IMAD.MOV.U32 R2, RZ, RZ, 0x7f ;  /* 0x0000007fff027424 */ /* 0x000fe200078e00ff */
[----:B------:R-:W-:-:S04]  /*fc80*/  ISETP.GT.U32.AND P0, PT, R4, 0x7f800000, PT ;  /* 0x7f8000000400780c */ /* 0x000fc80003f04070 */
[----:B------:R-:W-:-:S09]  /*fc90*/  SEL R2, R2, 0x7c, P0 ;  /* 0x0000007c02027807 */ /* 0x000fd20000000000 */
.L_x_28262:
[----:B------:R-:W-:Y:S05]  /*fca0*/  BSYNC B0 ;  /* 0x0000000000007941 */ /* 0x000fea0003800000 */
.L_x_28260:
[----:B------:R-:W-:-:S04]  /*fcb0*/  LOP3.LUT R0, R0, 0x80000000, RZ, 0xc0, !PT ;  /* 0x8000000000007812 */ /* 0x000fc800078ec0ff */
[----:B------:R-:W-:-:S04]  /*fcc0*/  SHF.R.U32.HI R3, RZ, 0x18, R0 ;  /* 0x00000018ff037819 */ /* 0x000fc80000011600 */
[----:B------:R-:W-:-:S04]  /*fcd0*/  LOP3.LUT R2, R2, R3, RZ, 0xfc, !PT ;  /* 0x0000000302027212 */ /* 0x000fc800078efcff */
[----:B------:R-:W-:Y:S01]  /*fce0*/  PRMT R0, R2, 0x7610, R0 ;  /* 0x0000761002007816 */ /* 0x000fe20000000000 */
[----:B------:R-:W-:Y:S06]  /*fcf0*/  BRA `(.L_x_28201) ;  /* 0x0000000800287947 */ /* 0x000fec0003800000 */
.L_x_28251:
        /* <DEDUP_REMOVED lines=21> */
.L_x_28266:
[----:B------:R-:W-:Y:S05]  /*fe50*/  BSYNC B1 ;  /* 0x0000000000017941 */ /* 0x000fea0003800000 */
.L_x_28265:
[----:B------:R-:W-:Y:S01]  /*fe60*/  LEA R3, R0, 0x37800000, 0x17 ;  /* 0x3780000000037811 */ /* 0x000fe200078eb8ff */
[----:B------:R-:W-:-:S05]  /*fe70*/  IMAD.SHL.U32 R0, R2, 0x200000, RZ ;  /* 0x0020000002007824 */ /* 0x000fca00078e00ff */
[----:B------:R-:W-:-:S07]  /*fe80*/  LOP3.LUT R0, R3, R0, R4, 0xfe, !PT ;  /* 0x0000000003007212 */ /* 0x000fce00078efe04 */
.L_x_28264:
[----:B------:R-:W-:Y:S05]  /*fe90*/  BSYNC B0 ;  /* 0x0000000000007941 */ /* 0x000fea0003800000 */
.L_x_28263:
        /* <DEDUP_REMOVED lines=12> */
.L_x_28268:
[----:B------:R-:W-:Y:S01]  /*ff60*/  IMAD.MOV.U32 R2, RZ, RZ, 0x7f ;  /* 0x0000007fff027424 */ /* 0x000fe200078e00ff */
[----:B------:R-:W-:-:S04]  /*ff70*/  ISETP.GT.U32.AND P0, PT, R4, 0x7f800000, PT ;  /* 0x7f8000000400780c */ /* 0x000fc80003f04070 */
[----:B------:R-:W-:-:S09]  /*ff80*/  SEL R2, R2, 0x7c, P0 ;  /* 0x0000007c02027807 */ /* 0x000fd20000000000 */
.L_x_28269:
[----:B------:R-:W-:Y:S05]  /*ff90*/  BSYNC B0 ;  /* 0x0000000000007941 */ /* 0x000fea0003800000 */
.L_x_28267:
[----:B------:R-:W-:-:S04]  /*ffa0*/  LOP3.LUT R0, R0, 0x80000000, RZ, 0xc0, !PT ;  /* 0x8000000000007812 */ /* 0x000fc800078ec0ff */
[----:B------:R-:W-:-:S04]  /*ffb0*/  SHF.R.U32.HI R3, RZ, 0x18, R0 ;  /* 0x00000018ff037819 */ /* 0x000fc80000011600 */
[----:B------:R-:W-:-:S04]  /*ffc0*/  LOP3.LUT R2, R2, R3, RZ, 0xfc, !PT ;  /* 0x0000000302027212 */ /* 0x000fc800078efcff */
[----:B------:R-:W-:Y:S01]  /*ffd0*/  PRMT R0, R2, 0x7610, R0 ;  /* 0x0000761002007816 */ /* 0x000fe20000000000 */
[----:B------:R-:W-:Y:S06]  /*ffe0*/  BRA `(.L_x_28201) ;  /* 0x00000004006c7947 */ /* 0x000fec0003800000 */
.L_x_28250:
        /* <DEDUP_REMOVED lines=14> */
.L_x_28273:
[----:B------:R-:W-:Y:S05]  /*100d0*/  BSYNC B0 ;  /* 0x0000000000007941 */ /* 0x000fea0003800000 */
.L_x_28272:
        /* <DEDUP_REMOVED lines=11> */
.L_x_28274:
[----:B------:R-:W-:Y:S01]  /*10190*/  IMAD.MOV.U32 R0, RZ, RZ, 0x7f ;  /* 0x0000007fff007424 */ /* 0x000fe200078e00ff */
[----:B------:R-:W-:-:S04]  /*101a0*/  ISETP.GT.U32.AND P0, PT, R3, 0x7f800000, PT ;  /* 0x7f8000000300780c */ /* 0x000fc80003f04070 */
[----:B------:R-:W-:Y:S01]  /*101b0*/  SEL R0, R0, 0x7c, P0 ;  /* 0x0000007c00007807 */ /* 0x000fe20000000000 */
[----:B------:R-:W-:Y:S08]  /*101c0*/  BRA `(.L_x_28201) ;  /* 0x0000000000f47947 */ /* 0x000ff00003800000 */
.L_x_28197:
        /* <DEDUP_REMOVED lines=16> */
.L_x_28275:
[----:B------:R-:W-:Y:S01]  /*102d0*/  PRMT R0, RZ, 0x7610, R0 ;  /* 0x00007610ff007816 */ /* 0x000fe20000000000 */
[----:B------:R-:W-:Y:S06]  /*102e0*/  BRA `(.L_x_28201) ;  /* 0x0000000000ac7947 */ /* 0x000fec0003800000 */
.L_x_28271:
        /* <DEDUP_REMOVED lines=14> */
.L_x_28277:
[----:B------:R-:W-:Y:S01]  /*103d0*/  IMAD.MOV.U32 R0, RZ, RZ, 0x7f ;  /* 0x0000007fff007424 */ /* 0x000fe200078e00ff */
[----:B------:R-:W-:-:S04]  /*103e0*/  ISETP.GT.U32.AND P0, PT, R4, 0x7f800000, PT ;  /* 0x7f8000000400780c */ /* 0x000fc80003f04070 */
[----:B------:R-:W-:-:S09]  /*103f0*/  SEL R0, R0, 0x7c, P0 ;  /* 0x0000007c00007807 */ /* 0x000fd20000000000 */
.L_x_28278:
[----:B------:R-:W-:Y:S05]  /*10400*/  BSYNC B0 ;  /* 0x0000000000007941 */ /* 0x000fea0003800000 */
.L_x_28276:
[----:B------:R-:W-:-:S04]  /*10410*/  LOP3.LUT R2, R5, 0x80000000, RZ, 0xc0, !PT ;  /* 0x8000000005027812 */ /* 0x000fc800078ec0ff */
[----:B------:R-:W-:-:S04]  /*10420*/  SHF.R.U32.HI R3, RZ, 0x18, R2 ;  /* 0x00000018ff037819 */ /* 0x000fc80000011602 */
[----:B------:R-:W-:Y:S01]  /*10430*/  LOP3.LUT R0, R0, R3, RZ, 0xfc, !PT ;  /* 0x0000000300007212 */ /* 0x000fe200078efcff */
[----:B------:R-:W-:Y:S06]  /*10440*/  BRA `(.L_x_28201) ;  /* 0x0000000000547947 */ /* 0x000fec0003800000 */
.L_x_28270:
        /* <DEDUP_REMOVED lines=14> */
.L_x_28280:
[----:B------:R-:W-:Y:S01]  /*10530*/  IMAD.MOV.U32 R0, RZ, RZ, 0x7f ;  /* 0x0000007fff007424 */ /* 0x000fe200078e00ff */
[----:B------:R-:W-:-:S04]  /*10540*/  ISETP.GT.U32.AND P0, PT, R4, 0x7f800000, PT ;  /* 0x7f8000000400780c */ /* 0x000fc80003f04070 */
[----:B------:R-:W-:-:S09]  /*10550*/  SEL R0, R0, 0x7c, P0 ;  /* 0x0000007c00007807 */ /* 0x000fd20000000000 */
.L_x_28281:
[----:B------:R-:W-:Y:S05]  /*10560*/  BSYNC B0 ;  /* 0x0000000000007941 */ /* 0x000fea0003800000 */
.L_x_28279:
[----:B------:R-:W-:-:S04]  /*10570*/  LOP3.LUT R2, R5, 0x80000000, RZ, 0xc0, !PT ;  /* 0x8000000005027812 */ /* 0x000fc800078ec0ff */
[----:B------:R-:W-:-:S04]  /*10580*/  SHF.R.U32.HI R3, RZ, 0x18, R2 ;  /* 0x00000018ff037819 */ /* 0x000fc80000011602 */
[----:B------:R-:W-:-:S07]  /*10590*/  LOP3.LUT R0, R0, R3, RZ, 0xfc, !PT ;  /* 0x0000000300007212 */ /* 0x000fce00078efcff */
.L_x_28201:
[----:B------:R-:W-:Y:S05]  /*105a0*/  BSYNC B6 ;  /* 0x0000000000067941 */ /* 0x000fea0003800000 */
.L_x_28192:
        /* <DEDUP_REMOVED lines=30> */
.L_x_28285:
        /* <DEDUP_REMOVED lines=17> */
.L_x_28284:
[----:B------:R-:W-:-:S13]  /*108a0*/  ISETP.NE.AND P0, PT, R2, 0x2, PT ;  /* 0x000000020200780c */ /* 0x000fda0003f05270 */
[----:B------:R-:W-:Y:S05]  /*108b0*/  @!P0 BRA `(.L_x_28288) ;  /* 0x0000000000908947 */ /* 0x000fea0003800000 */
[----:B------:R-:W-:-:S13]  /*108c0*/  ISETP.NE.AND P0, PT, R2, 0x3, PT ;  /* 0x000000030200780c */ /* 0x000fda0003f05270 */
        /* <DEDUP_REMOVED lines=19> */
.L_x_28289:
        /* <DEDUP_REMOVED lines=16> */
.L_x_28288:
        /* <DEDUP_REMOVED lines=16> */
.L_x_28283:
[----:B------:R-:W-:-:S13]  /*10c00*/  ISETP.GT.AND P0, PT, R2, 0x6, PT ;  /* 0x000000060200780c */ /* 0x000fda0003f04270 */
[----:B------:R-:W-:Y:S05]  /*10c10*/  @P0 BRA `(.L_x_28290) ;  /* 0x00000000008c0947 */ /* 0x000fea0003800000 */
        /* <DEDUP_REMOVED lines=19> */
.L_x_28291:
        /* <DEDUP_REMOVED lines=16> */
.L_x_28290:
        /* <DEDUP_REMOVED lines=22> */
.L_x_28293:
        /* <DEDUP_REMOVED lines=17> */
.L_x_28292:
        /* <DEDUP_REMOVED lines=17> */
.L_x_28282:
        /* <DEDUP_REMOVED lines=25> */
.L_x_28296:
[----:B------:R-:W-:Y:S02]  /*11360*/  LOP3.LUT R23, R23, 0xffff, RZ, 0xc0, !PT ;  /* 0x0000ffff17177812 */ /* 0x000fe400078ec0ff */
[----:B------:R-:W-:Y:S02]  /*11370*/  CS2R R6, SRZ ;  /* 0x0000000000067805 */ /* 0x000fe4000001ff00 */
        /* <DEDUP_REMOVED lines=16> */
.L_x_28295:
        /* <DEDUP_REMOVED lines=33> */
.L_x_28300:
[----:B------:R-:W-:Y:S05]  /*11690*/  BSYNC B0 ;  /* 0x0000000000007941 */ /* 0x000fea0003800000 */
.L_x_28299:
[----:B------:R-:W-:-:S05]  /*116a0*/  LOP3.LUT R3, R0, R3, RZ, 0xfc, !PT ;  /* 0x0000000300037212 */ /* 0x000fca00078efcff */
[----:B------:R0:W-:Y:S01]  /*116b0*/  STG.E.U8 desc[UR36][R16.64], R3 ;  /* 0x0000000310007986 */ /* 0x0001e2000c101124 */
[----:B------:R-:W-:Y:S05]  /*116c0*/  BRA `(.L_x_28287) ;  /* 0x0000000c00087947 */ /* 0x000fea0003800000 */
.L_x_28298:
[----:B------:R0:W-:Y:S01]  /*116d0*/  STG.E.U8 desc[UR36][R16.64], R23 ;  /* 0x0000001710007986 */ /* 0x0001e2000c101124 */
[----:B------:R-:W-:Y:S05]  /*116e0*/  BRA `(.L_x_28287) ;  /* 0x0000000c00007947 */ /* 0x000fea0003800000 */
.L_x_28297:
        /* <DEDUP_REMOVED lines=16> */
.L_x_28294:
        /* <DEDUP_REMOVED lines=24> */
.L_x_28303:
[----:B------:R-:W-:Y:S01]  /*11970*/  LOP3.LUT R23, R23, 0xffff, RZ, 0xc0, !PT ;  /* 0x0000ffff17177812 */ /* 0x000fe200078ec0ff */
[----:B------:R-:W-:Y:S01]  /*11980*/  BSSY B0, `(.L_x_28304) ;  /* 0x000001f000007945 */ /* 0x000fe20003800000 */
[----:B------:R-:W-:-:S03]  /*11990*/  IMAD.MOV.U32 R8, RZ, RZ, 0x80 ;  /* 0x00000080ff087424 */ /* 0x000fc600078e00ff */
[C---:B------:R-:W-:Y:S01]  /*119a0*/  IMAD.SHL.U32 R0, R23.reuse, 0x2000000, RZ ;  /* 0x0200000017007824 */ /* 0x040fe200078e00ff */
[----:B------:R-:W-:-:S04]  /*119b0*/  LOP3.LUT R23, R23, 0xff, RZ, 0xc0, !PT ;  /* 0x000000ff17177812 */ /* 0x000fc800078ec0ff */
        /* <DEDUP_REMOVED lines=22> */
.L_x_28306:
[----:B------:R-:W-:-:S05]  /*11b20*/  IMAD.SHL.U32 R3, R23, 0x1000000, RZ ;  /* 0x0100000017037824 */ /* 0x000fca00078e00ff */
[----:B------:R-:W-:-:S04]  /*11b30*/  LOP3.LUT R3, R3, 0x80000000, R2, 0xc8, !PT ;  /* 0x8000000003037812 */ /* 0x000fc800078ec802 */
[----:B------:R-:W-:-:S04]  /*11b40*/  SHF.R.U32.HI R3, RZ, 0x18, R3 ;  /* 0x00000018ff037819 */ /* 0x000fc80000011603 */
[----:B------:R-:W-:-:S04]  /*11b50*/  LOP3.LUT R0, R0, R3, RZ, 0xfc, !PT ;  /* 0x0000000300007212 */ /* 0x000fc800078efcff */
[----:B------:R-:W-:-:S07]  /*11b60*/  PRMT R8, R0, 0x7610, R8 ;  /* 0x0000761000087816 */ /* 0x000fce0000000008 */
.L_x_28305:
[----:B------:R-:W-:Y:S05]  /*11b70*/  BSYNC B0 ;  /* 0x0000000000007941 */ /* 0x000fea0003800000 */
.L_x_28304:
[----:B------:R0:W-:Y:S01]  /*11b80*/  STG.E.U8 desc[UR36][R16.64], R8 ;  /* 0x0000000810007986 */ /* 0x0001e2000c101124 */
[----:B------:R-:W-:Y:S05]  /*11b90*/  BRA `(.L_x_28287) ;  /* 0x0000000400d47947 */ /* 0x000fea0003800000 */
.L_x_28302:
        /* <DEDUP_REMOVED lines=27> */
.L_x_28309:
[----:B------:R-:W-:-:S05]  /*11d50*/  IMAD.SHL.U32 R3, R23, 0x1000000, RZ ;  /* 0x0100000017037824 */ /* 0x000fca00078e00ff */
[----:B------:R-:W-:-:S04]  /*11d60*/  LOP3.LUT R3, R3, 0x80000000, R2, 0xc8, !PT ;  /* 0x8000000003037812 */ /* 0x000fc800078ec802 */
[----:B------:R-:W-:-:S04]  /*11d70*/  SHF.R.U32.HI R3, RZ, 0x18, R3 ;  /* 0x00000018ff037819 */ /* 0x000fc80000011603 */
[----:B------:R-:W-:-:S04]  /*11d80*/  LOP3.LUT R0, R0, R3, RZ, 0xfc, !PT ;  /* 0x0000000300007212 */ /* 0x000fc800078efcff */
[----:B------:R-:W-:-:S07]  /*11d90*/  PRMT R8, R0, 0x7610, R8 ;  /* 0x0000761000087816 */ /* 0x000fce0000000008 */
.L_x_28308:
[----:B------:R-:W-:Y:S05]  /*11da0*/  BSYNC B0 ;  /* 0x0000000000007941 */ /* 0x000fea0003800000 */
.L_x_28307:
[----:B------:R0:W-:Y:S01]  /*11db0*/  STG.E.U8 desc[UR36][R16.64], R8 ;  /* 0x0000000810007986 */ /* 0x0001e2000c101124 */
[----:B------:R-:W-:Y:S05]  /*11dc0*/  BRA `(.L_x_28287) ;  /* 0x0000000400487947 */ /* 0x000fea0003800000 */
.L_x_28301:
        /* <DEDUP_REMOVED lines=34> */
.L_x_28286:
        /* <DEDUP_REMOVED lines=16> */
.L_x_28312:
[----:B------:R-:W-:Y:S05]  /*120f0*/  BRA `(.L_x_28287) ;  /* 0x00000000007c7947 */ /* 0x000fea0003800000 */
.L_x_28311:
        /* <DEDUP_REMOVED lines=16> */
.L_x_28310:
        /* <DEDUP_REMOVED lines=15> */
.L_x_28287:
[----:B------:R-:W-:-:S07]  /*122f0*/  VIADD R19, R19, 0x80 ;  /* 0x0000008013137836 */ /* 0x000fce0000000000 */
.L_x_28067:
[----:B------:R-:W-:Y:S05]  /*12300*/  BSYNC B7 ;  /* 0x0000000000077941 */ /* 0x000fea0003800000 */
.L_x_28066:
        /* <DEDUP_REMOVED lines=384> */
.L_x_28315:
        /* <DEDUP_REMOVED lines=22> */
.L_x_28319:
[----:B------:R-:W2:Y:S02]  /*13c70*/  LDG.E.U8 R2, desc[UR36][R2.64] ;  /* 0x0000002402027981 */ /* 0x000ea4000c1e1100 */
[----:B--2---:R-:W-:-:S04]  /*13c80*/  ISETP.NE.AND P0, PT, R2, RZ, PT ;  /* 0x000000ff0200720c */ /* 0x004fc80003f05270 */
[----:B------:R-:W-:Y:S01]  /*13c90*/  P2R R22, PR, RZ, 0x1 ;  /* 0x00000001ff167803 */ /* 0x000fe20000000000 */
[----:B------:R-:W-:Y:S08]  /*13ca0*/  BRA `(.L_x_28321) ;  /* 0x0000000c00c47947 */ /* 0x000ff00003800000 */
.L_x_28318:
        /* <DEDUP_REMOVED lines=11> */
.L_x_28323:
[----:B------:R-:W2:Y:S02]  /*13d60*/  LDG.E R2, desc[UR36][R2.64] ;  /* 0x0000002402027981 */ /* 0x000ea4000c1e1900 */
[----:B--2---:R-:W-:-:S04]  /*13d70*/  ISETP.NE.AND P0, PT, R2, RZ, PT ;  /* 0x000000ff0200720c */ /* 0x004fc80003f05270 */
[----:B------:R-:W-:Y:S01]  /*13d80*/  P2R R22, PR, RZ, 0x1 ;  /* 0x00000001ff167803 */ /* 0x000fe20000000000 */
[----:B------:R-:W-:Y:S08]  /*13d90*/  BRA `(.L_x_28321) ;  /* 0x0000000c00887947 */ /* 0x000ff00003800000 */
.L_x_28322:
[----:B------:R-:W2:Y:S02]  /*13da0*/  LDG.E.U16 R2, desc[UR36][R2.64] ;  /* 0x0000002402027981 */ /* 0x000ea4000c1e1500 */
[----:B--2---:R-:W-:-:S04]  /*13db0*/  ISETP.NE.AND P0, PT, R2, RZ, PT ;  /* 0x000000ff0200720c */ /* 0x004fc80003f05270 */
[----:B------:R-:W-:Y:S01]  /*13dc0*/  P2R R22, PR, RZ, 0x1 ;  /* 0x00000001ff167803 */ /* 0x000fe20000000000 */
[----:B------:R-:W-:Y:S08]  /*13dd0*/  BRA `(.L_x_28321) ;  /* 0x0000000c00787947 */ /* 0x000ff00003800000 */
.L_x_28317:
        /* <DEDUP_REMOVED lines=10> */
.L_x_28325:
[----:B------:R-:W2:Y:S02]  /*13e80*/  LDG.E.U16 R0, desc[UR36][R2.64] ;  /* 0x0000002402007981 */ /* 0x000ea4000c1e1500 */
[----:B--2---:R-:W-:-:S05]  /*13e90*/  HADD2.F32 R0, -RZ, R0.H0_H0 ;  /* 0x20000000ff007230 */ /* 0x004fca0000004100 */
[----:B------:R-:W-:-:S04]  /*13ea0*/  FSETP.NEU.FTZ.AND P0, PT, R0, RZ, PT ;  /* 0x000000ff0000720b */ /* 0x000fc80003f1d000 */
[----:B------:R-:W-:Y:S01]  /*13eb0*/  P2R R22, PR, RZ, 0x1 ;  /* 0x00000001ff167803 */ /* 0x000fe20000000000 */
[----:B------:R-:W-:Y:S08]  /*13ec0*/  BRA `(.L_x_28321) ;  /* 0x0000000c003c7947 */ /* 0x000ff00003800000 */
.L_x_28324:
        /* <DEDUP_REMOVED lines=12> */
.L_x_28327:
        /* <DEDUP_REMOVED lines=11> */
.L_x_28326:
[----:B------:R-:W2:Y:S02]  /*14040*/  LDG.E.64 R2, desc[UR36][R2.64] ;  /* 0x0000002402027981 */ /* 0x000ea4000c1e1b00 */
[----:B--2---:R-:W-:-:S06]  /*14050*/  DSETP.NEU.AND P0, PT, R2, RZ, PT ;  /* 0x000000ff0200722a */ /* 0x004fcc0003f0d000 */
[----:B------:R-:W-:Y:S01]  /*14060*/  P2R R22, PR, RZ, 0x1 ;  /* 0x00000001ff167803 */ /* 0x000fe20000000000 */
[----:B------:R-:W-:Y:S07]  /*14070*/  BRA `(.L_x_28321) ;  /* 0x0000000800d07947 */ /* 0x000fee0003800000 */
.L_x_28316:
        /* <DEDUP_REMOVED lines=12> */
.L_x_28330:
[----:B------:R-:W2:Y:S02]  /*14140*/  LDG.E.128 R4, desc[UR36][R2.64] ;  /* 0x0000002402047981 */ /* 0x000ea4000c1e1d00 */
[----:B--2---:R-:W-:-:S06]  /*14150*/  DSETP.NEU.AND P0, PT, R6, RZ, PT ;  /* 0x000000ff0600722a */ /* 0x004fcc0003f0d000 */
[----:B------:R-:W-:-:S06]  /*14160*/  DSETP.NEU.OR P0, PT, R4, RZ, P0 ;  /* 0x000000ff0400722a */ /* 0x000fcc000070d400 */
[----:B------:R-:W-:Y:S01]  /*14170*/  P2R R22, PR, RZ, 0x1 ;  /* 0x00000001ff167803 */ /* 0x000fe20000000000 */
[----:B------:R-:W-:Y:S07]  /*14180*/  BRA `(.L_x_28321) ;  /* 0x00000008008c7947 */ /* 0x000fee0003800000 */
.L_x_28329:
        /* <DEDUP_REMOVED lines=28> */
.L_x_28332:
        /* <DEDUP_REMOVED lines=15> */
.L_x_28331:
[----:B------:R-:W2:Y:S02]  /*14440*/  LDG.E.U16 R0, desc[UR36][R2.64] ;  /* 0x0000002402007981 */ /* 0x000ea4000c1e1500 */
[----:B--2---:R-:W-:-:S05]  /*14450*/  IMAD.U32 R0, R0, 0x10000, RZ ;  /* 0x0001000000007824 */ /* 0x004fca00078e00ff */
[----:B------:R-:W-:-:S04]  /*14460*/  FSETP.NEU.FTZ.AND P0, PT, R0, RZ, PT ;  /* 0x000000ff0000720b */ /* 0x000fc80003f1d000 */
[----:B------:R-:W-:Y:S01]  /*14470*/  P2R R22, PR, RZ, 0x1 ;  /* 0x00000001ff167803 */ /* 0x000fe20000000000 */
[----:B------:R-:W-:Y:S08]  /*14480*/  BRA `(.L_x_28321) ;  /* 0x0000000400cc7947 */ /* 0x000ff00003800000 */
.L_x_28328:
        /* <DEDUP_REMOVED lines=12> */
.L_x_28335:
        /* <DEDUP_REMOVED lines=21> */
.L_x_28339:
[----:B------:R-:W-:Y:S05]  /*146a0*/  BSYNC B1 ;  /* 0x0000000000017941 */ /* 0x000fea0003800000 */
.L_x_28338:
[----:B------:R-:W-:Y:S01]  /*146b0*/  LEA R3, R0, 0x3b800000, 0x17 ;  /* 0x3b80000000037811 */ /* 0x000fe200078eb8ff */
[----:B------:R-:W-:-:S05]  /*146c0*/  IMAD.SHL.U32 R0, R2, 0x100000, RZ ;  /* 0x0010000002007824 */ /* 0x000fca00078e00ff */
[----:B------:R-:W-:-:S07]  /*146d0*/  LOP3.LUT R0, R3, R0, R4, 0xfe, !PT ;  /* 0x0000000003007212 */ /* 0x000fce00078efe04 */
.L_x_28337:
[----:B------:R-:W-:Y:S05]  /*146e0*/  BSYNC B0 ;  /* 0x0000000000007941 */ /* 0x000fea0003800000 */
.L_x_28336:
[----:B------:R-:W-:-:S04]  /*146f0*/  FSETP.NEU.FTZ.AND P0, PT, R0, RZ, PT ;  /* 0x000000ff0000720b */ /* 0x000fc80003f1d000 */
[----:B------:R-:W-:Y:S01]  /*14700*/  P2R R22, PR, RZ, 0x1 ;  /* 0x00000001ff167803 */ /* 0x000fe20000000000 */
[----:B------:R-:W-:Y:S08]  /*14710*/  BRA `(.L_x_28321) ;  /* 0x0000000400287947 */ /* 0x000ff00003800000 */
.L_x_28334:
        /* <DEDUP_REMOVED lines=21> */
.L_x_28343:
[----:B------:R-:W-:Y:S05]  /*14870*/  BSYNC B1 ;  /* 0x0000000000017941 */ /* 0x000fea0003800000 */
.L_x_28342:
[----:B------:R-:W-:Y:S01]  /*14880*/  LEA R3, R0, 0x37800000, 0x17 ;  /* 0x3780000000037811 */ /* 0x000fe200078eb8ff */
[----:B------:R-:W-:-:S05]  /*14890*/  IMAD.SHL.U32 R0, R2, 0x200000, RZ ;  /* 0x0020000002007824 */ /* 0x000fca00078e00ff */
[----:B------:R-:W-:-:S07]  /*148a0*/  LOP3.LUT R0, R3, R0, R4, 0xfe, !PT ;  /* 0x0000000003007212 */ /* 0x000fce00078efe04 */
.L_x_28341:
[----:B------:R-:W-:Y:S05]  /*148b0*/  BSYNC B0 ;  /* 0x0000000000007941 */ /* 0x000fea0003800000 */
.L_x_28340:
[----:B------:R-:W-:-:S04]  /*148c0*/  FSETP.NEU.FTZ.AND P0, PT, R0, RZ, PT ;  /* 0x000000ff0000720b */ /* 0x000fc80003f1d000 */
[----:B------:R-:W-:Y:S01]  /*148d0*/  P2R R22, PR, RZ, 0x1 ;  /* 0x00000001ff167803 */ /* 0x000fe20000000000 */
[----:B------:R-:W-:Y:S08]  /*148e0*/  BRA `(.L_x_28321) ;  /* 0x0000000000b47947 */ /* 0x000ff00003800000 */
.L_x_28333:
        /* <DEDUP_REMOVED lines=14> */
.L_x_28347:
[----:B------:R-:W-:Y:S05]  /*149d0*/  BSYNC B0 ;  /* 0x0000000000007941 */ /* 0x000fea0003800000 */
.L_x_28346:
[----:B------:R-:W-:-:S04]  /*149e0*/  FSETP.NEU.FTZ.AND P0, PT, R0, RZ, PT ;  /* 0x000000ff0000720b */ /* 0x000fc80003f1d000 */
[----:B------:R-:W-:Y:S01]  /*149f0*/  P2R R22, PR, RZ, 0x1 ;  /* 0x00000001ff167803 */ /* 0x000fe20000000000 */
[----:B------:R-:W-:Y:S08]  /*14a00*/  BRA `(.L_x_28321) ;  /* 0x00000000006c7947 */ /* 0x000ff00003800000 */
.L_x_28320:
        /* <DEDUP_REMOVED lines=16> */
.L_x_28348:
[----:B------:R-:W-:-:S04]  /*14b10*/  PLOP3.LUT P0, PT, PT, PT, PT, 0x8, 0x0 ;  /* 0x000000000000781c */ /* 0x000fc80003f0e170 */
[----:B------:R-:W-:Y:S01]  /*14b20*/  P2R R22, PR, RZ, 0x1 ;  /* 0x00000001ff167803 */ /* 0x000fe20000000000 */
[----:B------:R-:W-:Y:S08]  /*14b30*/  BRA `(.L_x_28321) ;  /* 0x0000000000207947 */ /* 0x000ff00003800000 */
.L_x_28345:
[----:B------:R-:W2:Y:S02]  /*14b40*/  LDG.E.64 R2, desc[UR36][R2.64] ;  /* 0x0000002402027981 */ /* 0x000ea4000c1e1b00 */
[----:B--2---:R-:W-:-:S04]  /*14b50*/  ISETP.NE.U32.AND P0, PT, R2, RZ, PT ;  /* 0x000000ff0200720c */ /* 0x004fc80003f05070 */
[----:B------:R-:W-:-:S04]  /*14b60*/  ISETP.NE.AND.EX P0, PT, R3, RZ, PT, P0 ;  /* 0x000000ff0300720c */ /* 0x000fc80003f05300 */
[----:B------:R-:W-:Y:S01]  /*14b70*/  P2R R22, PR, RZ, 0x1 ;  /* 0x00000001ff167803 */ /* 0x000fe20000000000 */
[----:B------:R-:W-:Y:S08]  /*14b80*/  BRA `(.L_x_28321) ;  /* 0x00000000000c7947 */ /* 0x000ff00003800000 */
.L_x_28344:
[----:B------:R-:W2:Y:S02]  /*14b90*/  LDG.E R2, desc[UR36][R2.64] ;  /* 0x0000002402027981 */ /* 0x000ea4000c1e1900 */
[----:B--2---:R-:W-:-:S04]  /*14ba0*/  ISETP.NE.AND P0, PT, R2, RZ, PT ;  /* 0x000000ff0200720c */ /* 0x004fc80003f05270 */
[----:B------:R-:W-:-:S09]  /*14bb0*/  P2R R22, PR, RZ, 0x1 ;  /* 0x00000001ff167803 */ /* 0x000fd20000000000 */
.L_x_28321:
        /* <DEDUP_REMOVED lines=30> */
.L_x_28356:
[----:B------:R-:W-:Y:S01]  /*14da0*/  IMAD.MOV.U32 R0, RZ, RZ, 0x7f ;  /* 0x0000007fff007424 */ /* 0x000fe200078e00ff */
[----:B------:R-:W-:-:S04]  /*14db0*/  ISETP.GT.U32.AND P0, PT, R4, 0x7f800000, PT ;  /* 0x7f8000000400780c */ /* 0x000fc80003f04070 */
[----:B------:R-:W-:-:S09]  /*14dc0*/  SEL R0, R0, 0x7c, P0 ;  /* 0x0000007c00007807 */ /* 0x000fd20000000000 */
.L_x_28357:
[----:B------:R-:W-:Y:S05]  /*14dd0*/  BSYNC B0 ;  /* 0x0000000000007941 */ /* 0x000fea0003800000 */
.L_x_28355:
[----:B------:R-:W-:-:S04]  /*14de0*/  LOP3.LUT R2, R5, 0x80000000, RZ, 0xc0, !PT ;  /* 0x8000000005027812 */ /* 0x000fc800078ec0ff */
[----:B------:R-:W-:-:S04]  /*14df0*/  SHF.R.U32.HI R3, RZ, 0x18, R2 ;  /* 0x00000018ff037819 */ /* 0x000fc80000011602 */
[----:B------:R-:W-:-:S04]  /*14e00*/  LOP3.LUT R0, R0, R3, RZ, 0xfc, !PT ;  /* 0x0000000300007212 */ /* 0x000fc800078efcff */
[----:B------:R-:W-:Y:S01]  /*14e10*/  PRMT R23, R0, 0x7610, R23 ;  /* 0x0000761000177816 */ /* 0x000fe20000000017 */
[----:B------:R-:W-:Y:S06]  /*14e20*/  BRA `(.L_x_28358) ;  /* 0x0000002000e87947 */ /* 0x000fec0003800000 */
.L_x_28353:
        /* <DEDUP_REMOVED lines=14> */
.L_x_28360:
[----:B------:R-:W-:Y:S01]  /*14f10*/  IMAD.MOV.U32 R0, RZ, RZ, 0x7f ;  /* 0x0000007fff007424 */ /* 0x000fe200078e00ff */
[----:B------:R-:W-:-:S04]  /*14f20*/  ISETP.GT.U32.AND P0, PT, R4, 0x7f800000, PT ;  /* 0x7f8000000400780c */ /* 0x000fc80003f04070 */
[----:B------:R-:W-:-:S09]  /*14f30*/  SEL R0, R0, 0x7c, P0 ;  /* 0x0000007c00007807 */ /* 0x000fd20000000000 */
.L_x_28361:
[----:B------:R-:W-:Y:S05]  /*14f40*/  BSYNC B0 ;  /* 0x0000000000007941 */ /* 0x000fea0003800000 */
.L_x_28359:
[----:B------:R-:W-:-:S04]  /*14f50*/  LOP3.LUT R2, R5, 0x80000000, RZ, 0xc0, !PT ;  /* 0x8000000005027812 */ /* 0x000fc800078ec0ff */
[----:B------:R-:W-:-:S04]  /*14f60*/  SHF.R.U32.HI R3, RZ, 0x18, R2 ;  /* 0x00000018ff037819 */ /* 0x000fc80000011602 */
[----:B------:R-:W-:-:S04]  /*14f70*/  LOP3.LUT R0, R0, R3, RZ, 0xfc, !PT ;  /* 0x0000000300007212 */ /* 0x000fc800078efcff */
[----:B------:R-:W-:Y:S01]  /*14f80*/  PRMT R23, R0, 0x7610, R23 ;  /* 0x0000761000177816 */ /* 0x000fe20000000017 */
[----:B------:R-:W-:Y:S06]  /*14f90*/  BRA `(.L_x_28358) ;  /* 0x00000020008c7947 */ /* 0x000fec0003800000 */
.L_x_28352:
        /* <DEDUP_REMOVED lines=20> */
.L_x_28365:
[----:B------:R-:W-:Y:S01]  /*150e0*/  IMAD.MOV.U32 R0, RZ, RZ, 0x7f ;  /* 0x0000007fff007424 */ /* 0x000fe200078e00ff */
[----:B------:R-:W-:-:S04]  /*150f0*/  ISETP.GT.U32.AND P0, PT, R4, 0x7f800000, PT ;  /* 0x7f8000000400780c */ /* 0x000fc80003f04070 */
[----:B------:R-:W-:-:S09]  /*15100*/  SEL R0, R0, 0x7c, P0 ;  /* 0x0000007c00007807 */ /* 0x000fd20000000000 */
.L_x_28366:
[----:B------:R-:W-:Y:S05]  /*15110*/  BSYNC B0 ;  /* 0x0000000000007941 */ /* 0x000fea0003800000 */
.L_x_28364:
[----:B------:R-:W-:-:S04]  /*15120*/  LOP3.LUT R2, R5, 0x80000000, RZ, 0xc0, !PT ;  /* 0x8000000005027812 */ /* 0x000fc800078ec0ff */
[----:B------:R-:W-:-:S04]  /*15130*/  SHF.R.U32.HI R3, RZ, 0x18, R2 ;  /* 0x00000018ff037819 */ /* 0x000fc80000011602 */
[----:B------:R-:W-:-:S04]  /*15140*/  LOP3.LUT R0, R0, R3, RZ, 0xfc, !PT ;  /* 0x0000000300007212 */ /* 0x000fc800078efcff */
[----:B------:R-:W-:Y:S01]  /*15150*/  PRMT R23, R0, 0x7610, R23 ;  /* 0x0000761000177816 */ /* 0x000fe20000000017 */
[----:B------:R-:W-:Y:S06]  /*15160*/  BRA `(.L_x_28358) ;  /* 0x0000002000187947 */ /* 0x000fec0003800000 */
.L_x_28363:
        /* <DEDUP_REMOVED lines=14> */
.L_x_28368:
[----:B------:R-:W-:Y:S01]  /*15250*/  IMAD.MOV.U32 R0, RZ, RZ, 0x7f ;  /* 0x0000007fff007424 */ /* 0x000fe200078e00ff */
[----:B------:R-:W-:-:S04]  /*15260*/  ISETP.GT.U32.AND P0, PT, R4, 0x7f800000, PT ;  /* 0x7f8000000400780c */ /* 0x000fc80003f04070 */
[----:B------:R-:W-:-:S09]  /*15270*/  SEL R0, R0, 0x7c, P0 ;  /* 0x0000007c00007807 */ /* 0x000fd20000000000 */
.L_x_28369:
[----:B------:R-:W-:Y:S05]  /*15280*/  BSYNC B0 ;  /* 0x0000000000007941 */ /* 0x000fea0003800000 */
.L_x_28367:
[----:B------:R-:W-:-:S04]  /*15290*/  LOP3.LUT R2, R5, 0x80000000, RZ, 0xc0, !PT ;  /* 0x8000000005027812 */ /* 0x000fc800078ec0ff */
[----:B------:R-:W-:-:S04]  /*152a0*/  SHF.R.U32.HI R3, RZ, 0x18, R2 ;  /* 0x00000018ff037819 */ /* 0x000fc80000011602 */
[----:B------:R-:W-:-:S04]  /*152b0*/  LOP3.LUT R0, R0, R3, RZ, 0xfc, !PT ;  /* 0x0000000300007212 */ /* 0x000fc800078efcff */
[----:B------:R-:W-:Y:S01]  /*152c0*/  PRMT R23, R0, 0x7610, R23 ;  /* 0x0000761000177816 */ /* 0x000fe20000000017 */
[----:B------:R-:W-:Y:S06]  /*152d0*/  BRA `(.L_x_28358) ;  /* 0x0000001c00bc7947 */ /* 0x000fec0003800000 */
.L_x_28362:
        /* <DEDUP_REMOVED lines=14> */
.L_x_28371:
[----:B------:R-:W-:Y:S01]  /*153c0*/  IMAD.MOV.U32 R0, RZ, RZ, 0x7f ;  /* 0x0000007fff007424 */ /* 0x000fe200078e00ff */
[----:B------:R-:W-:-:S04]  /*153d0*/  ISETP.GT.U32.AND P0, PT, R4, 0x7f800000, PT ;  /* 0x7f8000000400780c */ /* 0x000fc80003f04070 */
[----:B------:R-:W-:-:S09]  /*153e0*/  SEL R0, R0, 0x7c, P0 ;  /* 0x0000007c00007807 */ /* 0x000fd20000000000 */
.L_x_28372:
[----:B------:R-:W-:Y:S05]  /*153f0*/  BSYNC B0 ;  /* 0x0000000000007941 */ /* 0x000fea0003800000 */
.L_x_28370:
[----:B------:R-:W-:-:S04]  /*15400*/  LOP3.LUT R2, R5, 0x80000000, RZ, 0xc0, !PT ;  /* 0x8000000005027812 */ /* 0x000fc800078ec0ff */
[----:B------:R-:W-:-:S04]  /*15410*/  SHF.R.U32.HI R3, RZ, 0x18, R2 ;  /* 0x00000018ff037819 */ /* 0x000fc80000011602 */
[----:B------:R-:W-:-:S04]  /*15420*/  LOP3.LUT R0, R0, R3, RZ, 0xfc, !PT ;  /* 0x0000000300007212 */ /* 0x000fc800078efcff */
[----:B------:R-:W-:Y:S01]  /*15430*/  PRMT R23, R0, 0x7610, R23 ;  /* 0x0000761000177816 */ /* 0x000fe20000000017 */
[----:B------:R-:W-:Y:S06]  /*15440*/  BRA `(.L_x_28358) ;  /* 0x0000001c00607947 */ /* 0x000fec0003800000 */
.L_x_28351:
        /* <DEDUP_REMOVED lines=19> */
.L_x_28376:
[----:B------:R-:W-:Y:S01]  /*15580*/  IMAD.MOV.U32 R0, RZ, RZ, 0x7f ;  /* 0x0000007fff007424 */ /* 0x000fe200078e00ff */
[----:B------:R-:W-:-:S04]  /*15590*/  ISETP.GT.U32.AND P0, PT, R4, 0x7f800000, PT ;  /* 0x7f8000000400780c */ /* 0x000fc80003f04070 */
[----:B------:R-:W-:-:S09]  /*155a0*/  SEL R0, R0, 0x7c, P0 ;  /* 0x0000007c00007807 */ /* 0x000fd20000000000 */
.L_x_28377:
[----:B------:R-:W-:Y:S05]  /*155b0*/  BSYNC B0 ;  /* 0x0000000000007941 */ /* 0x000fea0003800000 */
.L_x_28375:
[----:B------:R-:W-:-:S04]  /*155c0*/  LOP3.LUT R2, R3, 0x80000000, RZ, 0xc0, !PT ;  /* 0x8000000003027812 */ /* 0x000fc800078ec0ff */
[----:B------:R-:W-:-:S04]  /*155d0*/  SHF.R.U32.HI R3, RZ, 0x18, R2 ;  /* 0x00000018ff037819 */ /* 0x000fc80000011602 */
[----:B------:R-:W-:-:S04]  /*155e0*/  LOP3.LUT R0, R0, R3, RZ, 0xfc, !PT ;  /* 0x0000000300007212 */ /* 0x000fc800078efcff */
[----:B------:R-:W-:Y:S01]  /*155f0*/  PRMT R23, R0, 0x7610, R23 ;  /* 0x0000761000177816 */ /* 0x000fe20000000017 */
[----:B------:R-:W-:Y:S06]  /*15600*/  BRA `(.L_x_28358) ;  /* 0x0000001800f07947 */ /* 0x000fec0003800000 */
.L_x_28374:
        /* <DEDUP_REMOVED lines=14> */
.L_x_28379:
[----:B------:R-:W-:Y:S01]  /*156f0*/  IMAD.MOV.U32 R0, RZ, RZ, 0x7f ;  /* 0x0000007fff007424 */ /* 0x000fe200078e00ff */
[----:B------:R-:W-:-:S04]  /*15700*/  ISETP.GT.U32.AND P0, PT, R4, 0x7f800000, PT ;  /* 0x7f8000000400780c */ /* 0x000fc80003f04070 */
[----:B------:R-:W-:-:S09]  /*15710*/  SEL R0, R0, 0x7c, P0 ;  /* 0x0000007c00007807 */ /* 0x000fd20000000000 */
.L_x_28380:
[----:B------:R-:W-:Y:S05]  /*15720*/  BSYNC B0 ;  /* 0x0000000000007941 */ /* 0x000fea0003800000 */
.L_x_28378:
[----:B------:R-:W-:-:S04]  /*15730*/  LOP3.LUT R2, R5, 0x80000000, RZ, 0xc0, !PT ;  /* 0x8000000005027812 */ /* 0x000fc800078ec0ff */
[----:B------:R-:W-:-:S04]  /*15740*/  SHF.R.U32.HI R3, RZ, 0x18, R2 ;  /* 0x00000018ff037819 */ /* 0x000fc80000011602 */
[----:B------:R-:W-:-:S04]  /*15750*/  LOP3.LUT R0, R0, R3, RZ, 0xfc, !PT ;  /* 0x0000000300007212 */ /* 0x000fc800078efcff */
[----:B------:R-:W-:Y:S01]  /*15760*/  PRMT R23, R0, 0x7610, R23 ;  /* 0x0000761000177816 */ /* 0x000fe20000000017 */
[----:B------:R-:W-:Y:S06]  /*15770*/  BRA `(.L_x_28358) ;  /* 0x0000001800947947 */ /* 0x000fec0003800000 */
.L_x_28373:
        /* <DEDUP_REMOVED lines=19> */
.L_x_28384:
[----:B------:R-:W-:Y:S01]  /*158b0*/  IMAD.MOV.U32 R0, RZ, RZ, 0x7f ;  /* 0x0000007fff007424 */ /* 0x000fe200078e00ff */
[----:B------:R-:W-:-:S04]  /*158c0*/  ISETP.GT.U32.AND P0, PT, R4, 0x7f800000, PT ;  /* 0x7f8000000400780c */ /* 0x000fc80003f04070 */
[----:B------:R-:W-:-:S09]  /*158d0*/  SEL R0, R0, 0x7c, P0 ;  /* 0x0000007c00007807 */ /* 0x000fd20000000000 */
.L_x_28385:
[----:B------:R-:W-:Y:S05]  /*158e0*/  BSYNC B0 ;  /* 0x0000000000007941 */ /* 0x000fea0003800000 */
.L_x_28383:
[----:B------:R-:W-:-:S04]  /*158f0*/  LOP3.LUT R2, R3, 0x80000000, RZ, 0xc0, !PT ;  /* 0x8000000003027812 */ /* 0x000fc800078ec0ff */
[----:B------:R-:W-:-:S04]  /*15900*/  SHF.R.U32.HI R3, RZ, 0x18, R2 ;  /* 0x00000018ff037819 */ /* 0x000fc80000011602 */
[----:B------:R-:W-:-:S04]  /*15910*/  LOP3.LUT R0, R0, R3, RZ, 0xfc, !PT ;  /* 0x0000000300007212 */ /* 0x000fc800078efcff */
[----:B------:R-:W-:Y:S01]  /*15920*/  PRMT R23, R0, 0x7610, R23 ;  /* 0x0000761000177816 */ /* 0x000fe20000000017 */
[----:B------:R-:W-:Y:S06]  /*15930*/  BRA `(.L_x_28358) ;  /* 0x0000001800247947 */ /* 0x000fec0003800000 */
.L_x_28382:
        /* <DEDUP_REMOVED lines=14> */
.L_x_28387:
[----:B------:R-:W-:Y:S01]  /*15a20*/  IMAD.MOV.U32 R0, RZ, RZ, 0x7f ;  /* 0x0000007fff007424 */ /* 0x000fe200078e00ff */
[----:B------:R-:W-:-:S04]  /*15a30*/  ISETP.GT.U32.AND P0, PT, R4, 0x7f800000, PT ;  /* 0x7f8000000400780c */ /* 0x000fc80003f04070 */
[----:B------:R-:W-:-:S09]  /*15a40*/  SEL R0, R0, 0x7c, P0 ;  /* 0x0000007c00007807 */ /* 0x000fd20000000000 */
.L_x_28388:
[----:B------:R-:W-:Y:S05]  /*15a50*/  BSYNC B0 ;  /* 0x0000000000007941 */ /* 0x000fea0003800000 */
.L_x_28386:
[----:B------:R-:W-:-:S04]  /*15a60*/  LOP3.LUT R2, R5, 0x80000000, RZ, 0xc0, !PT ;  /* 0x8000000005027812 */ /* 0x000fc800078ec0ff */
[----:B------:R-:W-:-:S04]  /*15a70*/  SHF.R.U32.HI R3, RZ, 0x18, R2 ;  /* 0x00000018ff037819 */ /* 0x000fc80000011602 */
[----:B------:R-:W-:-:S04]  /*15a80*/  LOP3.LUT R0, R0, R3, RZ, 0xfc, !PT ;  /* 0x0000000300007212 */ /* 0x000fc800078efcff */
[----:B------:R-:W-:Y:S01]  /*15a90*/  PRMT R23, R0, 0x7610, R23 ;  /* 0x0000761000177816 */ /* 0x000fe20000000017 */
[----:B------:R-:W-:Y:S06]  /*15aa0*/  BRA `(.L_x_28358) ;  /* 0x0000001400c87947 */ /* 0x000fec0003800000 */
.L_x_28381:
        /* <DEDUP_REMOVED lines=18> */
.L_x_28390:
[----:B------:R-:W-:Y:S01]  /*15bd0*/  IMAD.MOV.U32 R2, RZ, RZ, 0x7f ;  /* 0x0000007fff027424 */ /* 0x000fe200078e00ff */
[----:B------:R-:W-:-:S04]  /*15be0*/  ISETP.GT.U32.AND P0, PT, R4, 0x7f800000, PT ;  /* 0x7f8000000400780c */ /* 0x000fc80003f04070 */
[----:B------:R-:W-:-:S09]  /*15bf0*/  SEL R2, R2, 0x7c, P0 ;  /* 0x0000007c02027807 */ /* 0x000fd20000000000 */
.L_x_28391:
[----:B------:R-:W-:Y:S05]  /*15c00*/  BSYNC B0 ;  /* 0x0000000000007941 */ /* 0x000fea0003800000 */
.L_x_28389:
[----:B------:R-:W-:-:S04]  /*15c10*/  LOP3.LUT R0, R0, 0x80000000, RZ, 0xc0, !PT ;  /* 0x8000000000007812 */ /* 0x000fc800078ec0ff */
[----:B------:R-:W-:-:S04]  /*15c20*/  SHF.R.U32.HI R3, RZ, 0x18, R0 ;  /* 0x00000018ff037819 */ /* 0x000fc80000011600 */
[----:B------:R-:W-:-:S04]  /*15c30*/  LOP3.LUT R2, R2, R3, RZ, 0xfc, !PT ;  /* 0x0000000302027212 */ /* 0x000fc800078efcff */
[----:B------:R-:W-:Y:S01]  /*15c40*/  PRMT R23, R2, 0x7610, R23 ;  /* 0x0000761002177816 */ /* 0x000fe20000000017 */
[----:B------:R-:W-:Y:S06]  /*15c50*/  BRA `(.L_x_28358) ;  /* 0x00000014005c7947 */ /* 0x000fec0003800000 */
.L_x_28350:
        /* <DEDUP_REMOVED lines=23> */
.L_x_28395:
[----:B------:R-:W-:Y:S01]  /*15dd0*/  IMAD.MOV.U32 R23, RZ, RZ, 0x7f ;  /* 0x0000007fff177424 */ /* 0x000fe200078e00ff */
[----:B------:R-:W-:-:S04]  /*15de0*/  ISETP.GT.U32.AND P0, PT, R5, 0x7f800000, PT ;  /* 0x7f8000000500780c */ /* 0x000fc80003f04070 */
[----:B------:R-:W-:Y:S01]  /*15df0*/  SEL R23, R23, 0x7c, P0 ;  /* 0x0000007c17177807 */ /* 0x000fe20000000000 */
[----:B------:R-:W-:Y:S08]  /*15e00*/  BRA `(.L_x_28358) ;  /* 0x0000001000f07947 */ /* 0x000ff00003800000 */
.L_x_28394:
        /* <DEDUP_REMOVED lines=18> */
.L_x_28397:
[----:B------:R-:W-:Y:S01]  /*15f30*/  IMAD.MOV.U32 R0, RZ, RZ, 0x7f ;  /* 0x0000007fff007424 */ /* 0x000fe200078e00ff */
[----:B------:R-:W-:-:S04]  /*15f40*/  ISETP.GT.U32.AND P0, PT, R4, 0x7f800000, PT ;  /* 0x7f8000000400780c */ /* 0x000fc80003f04070 */
[----:B------:R-:W-:-:S09]  /*15f50*/  SEL R0, R0, 0x7c, P0 ;  /* 0x0000007c00007807 */ /* 0x000fd20000000000 */
.L_x_28398:
[----:B------:R-:W-:Y:S05]  /*15f60*/  BSYNC B0 ;  /* 0x0000000000007941 */ /* 0x000fea0003800000 */
.L_x_28396:
[----:B------:R-:W-:-:S04]  /*15f70*/  LOP3.LUT R2, R5, 0x80000000, RZ, 0xc0, !PT ;  /* 0x8000000005027812 */ /* 0x000fc800078ec0ff */
[----:B------:R-:W-:-:S04]  /*15f80*/  SHF.R.U32.HI R3, RZ, 0x18, R2 ;  /* 0x00000018ff037819 */ /* 0x000fc80000011602 */
[----:B------:R-:W-:-:S04]  /*15f90*/  LOP3.LUT R0, R0, R3, RZ, 0xfc, !PT ;  /* 0x0000000300007212 */ /* 0x000fc800078efcff */
[----:B------:R-:W-:Y:S01]  /*15fa0*/  PRMT R23, R0, 0x7610, R23 ;  /* 0x0000761000177816 */ /* 0x000fe20000000017 */
[----:B------:R-:W-:Y:S06]  /*15fb0*/  BRA `(.L_x_28358) ;  /* 0x0000001000847947 */ /* 0x000fec0003800000 */
.L_x_28393:
        /* <DEDUP_REMOVED lines=37> */
.L_x_28402:
[----:B------:R-:W-:Y:S01]  /*16210*/  IMAD.MOV.U32 R0, RZ, RZ, 0x7f ;  /* 0x0000007fff007424 */ /* 0x000fe200078e00ff */
[----:B------:R-:W-:-:S04]  /*16220*/  ISETP.GT.U32.AND P0, PT, R2, 0x7f800000, PT ;  /* 0x7f8000000200780c */ /* 0x000fc80003f04070 */
[----:B------:R-:W-:-:S09]  /*16230*/  SEL R0, R0, 0x7c, P0 ;  /* 0x0000007c00007807 */ /* 0x000fd20000000000 */
.L_x_28403:
[----:B------:R-:W-:Y:S05]  /*16240*/  BSYNC B0 ;  /* 0x0000000000007941 */ /* 0x000fea0003800000 */
.L_x_28401:
[----:B------:R-:W-:-:S04]  /*16250*/  LOP3.LUT R2, R3, 0x80000000, RZ, 0xc0, !PT ;  /* 0x8000000003027812 */ /* 0x000fc800078ec0ff */
[----:B------:R-:W-:-:S04]  /*16260*/  SHF.R.U32.HI R3, RZ, 0x18, R2 ;  /* 0x00000018ff037819 */ /* 0x000fc80000011602 */
[----:B------:R-:W-:-:S04]  /*16270*/  LOP3.LUT R0, R0, R3, RZ, 0xfc, !PT ;  /* 0x0000000300007212 */ /* 0x000fc800078efcff */
[----:B------:R-:W-:Y:S01]  /*16280*/  PRMT R23, R0, 0x7610, R23 ;  /* 0x0000761000177816 */ /* 0x000fe20000000017 */
[----:B------:R-:W-:Y:S06]  /*16290*/  BRA `(.L_x_28358) ;  /* 0x0000000c00cc7947 */ /* 0x000fec0003800000 */
.L_x_28400:
[----:B------:R0:W5:Y:S01]  /*162a0*/  LDG.E.U8 R23, desc[UR36][R2.64] ;  /* 0x0000002402177981 */ /* 0x000162000c1e1100 */
[----:B------:R-:W-:Y:S05]  /*162b0*/  BRA `(.L_x_28358) ;  /* 0x0000000c00c47947 */ /* 0x000fea0003800000 */
.L_x_28399:
        /* <DEDUP_REMOVED lines=14> */
.L_x_28405:
[----:B------:R-:W-:Y:S01]  /*163a0*/  IMAD.MOV.U32 R0, RZ, RZ, 0x7f ;  /* 0x0000007fff007424 */ /* 0x000fe200078e00ff */
[----:B------:R-:W-:-:S04]  /*163b0*/  ISETP.GT.U32.AND P0, PT, R4, 0x7f800000, PT ;  /* 0x7f8000000400780c */ /* 0x000fc80003f04070 */
[----:B------:R-:W-:-:S09]  /*163c0*/  SEL R0, R0, 0x7c, P0 ;  /* 0x0000007c00007807 */ /* 0x000fd20000000000 */
.L_x_28406:
[----:B------:R-:W-:Y:S05]  /*163d0*/  BSYNC B0 ;  /* 0x0000000000007941 */ /* 0x000fea0003800000 */
.L_x_28404:
[----:B------:R-:W-:-:S04]  /*163e0*/  LOP3.LUT R2, R5, 0x80000000, RZ, 0xc0, !PT ;  /* 0x8000000005027812 */ /* 0x000fc800078ec0ff */
[----:B------:R-:W-:-:S04]  /*163f0*/  SHF.R.U32.HI R3, RZ, 0x18, R2 ;  /* 0x00000018ff037819 */ /* 0x000fc80000011602 */
[----:B------:R-:W-:-:S04]  /*16400*/  LOP3.LUT R0, R0, R3, RZ, 0xfc, !PT ;  /* 0x0000000300007212 */ /* 0x000fc800078efcff */
[----:B------:R-:W-:Y:S01]  /*16410*/  PRMT R23, R0, 0x7610, R23 ;  /* 0x0000761000177816 */ /* 0x000fe20000000017 */
[----:B------:R-:W-:Y:S06]  /*16420*/  BRA `(.L_x_28358) ;  /* 0x0000000c00687947 */ /* 0x000fec0003800000 */
.L_x_28392:
        /* <DEDUP_REMOVED lines=22> */
.L_x_28411:
[----:B------:R-:W-:Y:S01]  /*16590*/  IMAD.MOV.U32 R0, RZ, RZ, 0x7f ;  /* 0x0000007fff007424 */ /* 0x000fe200078e00ff */
[----:B------:R-:W-:-:S04]  /*165a0*/  ISETP.GT.U32.AND P0, PT, R4, 0x7f800000, PT ;  /* 0x7f8000000400780c */ /* 0x000fc80003f04070 */
[----:B------:R-:W-:-:S09]  /*165b0*/  SEL R0, R0, 0x7c, P0 ;  /* 0x0000007c00007807 */ /* 0x000fd20000000000 */
.L_x_28412:
[----:B------:R-:W-:Y:S05]  /*165c0*/  BSYNC B0 ;  /* 0x0000000000007941 */ /* 0x000fea0003800000 */
.L_x_28410:
[----:B------:R-:W-:-:S04]  /*165d0*/  LOP3.LUT R2, R5, 0x80000000, RZ, 0xc0, !PT ;  /* 0x8000000005027812 */ /* 0x000fc800078ec0ff */
[----:B------:R-:W-:-:S04]  /*165e0*/  SHF.R.U32.HI R3, RZ, 0x18, R2 ;  /* 0x00000018ff037819 */ /* 0x000fc80000011602 */
[----:B------:R-:W-:-:S04]  /*165f0*/  LOP3.LUT R0, R0, R3, RZ, 0xfc, !PT ;  /* 0x0000000300007212 */ /* 0x000fc800078efcff */
[----:B------:R-:W-:Y:S01]  /*16600*/  PRMT R23, R0, 0x7610, R23 ;  /* 0x0000761000177816 */ /* 0x000fe20000000017 */
[----:B------:R-:W-:Y:S06]  /*16610*/  BRA `(.L_x_28358) ;  /* 0x0000000800ec7947 */ /* 0x000fec0003800000 */
.L_x_28409:
        /* <DEDUP_REMOVED lines=21> */
.L_x_28416:
[----:B------:R-:W-:Y:S05]  /*16770*/  BSYNC B1 ;  /* 0x0000000000017941 */ /* 0x000fea0003800000 */
.L_x_28415:
[----:B------:R-:W-:Y:S01]  /*16780*/  LEA R3, R0, 0x3b800000, 0x17 ;  /* 0x3b80000000037811 */ /* 0x000fe200078eb8ff */
[----:B------:R-:W-:-:S05]  /*16790*/  IMAD.SHL.U32 R0, R2, 0x100000, RZ ;  /* 0x0010000002007824 */ /* 0x000fca00078e00ff */
[----:B------:R-:W-:-:S07]  /*167a0*/  LOP3.LUT R0, R3, R0, R4, 0xfe, !PT ;  /* 0x0000000003007212 */ /* 0x000fce00078efe04 */
.L_x_28414:
[----:B------:R-:W-:Y:S05]  /*167b0*/  BSYNC B0 ;  /* 0x0000000000007941 */ /* 0x000fea0003800000 */
.L_x_28413:
        /* <DEDUP_REMOVED lines=12> */
.L_x_28418:
[----:B------:R-:W-:Y:S01]  /*16880*/  IMAD.MOV.U32 R2, RZ, RZ, 0x7f ;  /* 0x0000007fff027424 */ /* 0x000fe200078e00ff */
[----:B------:R-:W-:-:S04]  /*16890*/  ISETP.GT.U32.AND P0, PT, R4, 0x7f800000, PT ;  /* 0x7f8000000400780c */ /* 0x000fc80003f04070 */
[----:B------:R-:W-:-:S09]  /*168a0*/  SEL R2, R2, 0x7c, P0 ;  /* 0x0000007c02027807 */ /* 0x000fd20000000000 */
.L_x_28419:
[----:B------:R-:W-:Y:S05]  /*168b0*/  BSYNC B0 ;  /* 0x0000000000007941 */ /* 0x000fea0003800000 */
.L_x_28417:
[----:B------:R-:W-:-:S04]  /*168c0*/  LOP3.LUT R0, R0, 0x80000000, RZ, 0xc0, !PT ;  /* 0x8000000000007812 */ /* 0x000fc800078ec0ff */
[----:B------:R-:W-:-:S04]  /*168d0*/  SHF.R.U32.HI R3, RZ, 0x18, R0 ;  /* 0x00000018ff037819 */ /* 0x000fc80000011600 */
[----:B------:R-:W-:-:S04]  /*168e0*/  LOP3.LUT R2, R2, R3, RZ, 0xfc, !PT ;  /* 0x0000000302027212 */ /* 0x000fc800078efcff */
[----:B------:R-:W-:Y:S01]  /*168f0*/  PRMT R23, R2, 0x7610, R23 ;  /* 0x0000761002177816 */ /* 0x000fe20000000017 */
[----:B------:R-:W-:Y:S06]  /*16900*/  BRA `(.L_x_28358) ;  /* 0x0000000800307947 */ /* 0x000fec0003800000 */
.L_x_28408:
        /* <DEDUP_REMOVED lines=21> */
.L_x_28423:
[----:B------:R-:W-:Y:S05]  /*16a60*/  BSYNC B1 ;  /* 0x0000000000017941 */ /* 0x000fea0003800000 */
.L_x_28422:
[----:B------:R-:W-:Y:S01]  /*16a70*/  LEA R3, R0, 0x37800000, 0x17 ;  /* 0x3780000000037811 */ /* 0x000fe200078eb8ff */
[----:B------:R-:W-:-:S05]  /*16a80*/  IMAD.SHL.U32 R0, R2, 0x200000, RZ ;  /* 0x0020000002007824 */ /* 0x000fca00078e00ff */
[----:B------:R-:W-:-:S07]  /*16a90*/  LOP3.LUT R0, R3, R0, R4, 0xfe, !PT ;  /* 0x0000000003007212 */ /* 0x000fce00078efe04 */
.L_x_28421:
[----:B------:R-:W-:Y:S05]  /*16aa0*/  BSYNC B0 ;  /* 0x0000000000007941 */ /* 0x000fea0003800000 */
.L_x_28420:
        /* <DEDUP_REMOVED lines=12> */
.L_x_28425:
[----:B------:R-:W-:Y:S01]  /*16b70*/  IMAD.MOV.U32 R2, RZ, RZ, 0x7f ;  /* 0x0000007fff027424 */ /* 0x000fe200078e00ff */
[----:B------:R-:W-:-:S04]  /*16b80*/  ISETP.GT.U32.AND P0, PT, R4, 0x7f800000, PT ;  /* 0x7f8000000400780c */ /* 0x000fc80003f04070 */
[----:B------:R-:W-:-:S09]  /*16b90*/  SEL R2, R2, 0x7c, P0 ;  /* 0x0000007c02027807 */ /* 0x000fd20000000000 */
.L_x_28426:
[----:B------:R-:W-:Y:S05]  /*16ba0*/  BSYNC B0 ;  /* 0x0000000000007941 */ /* 0x000fea0003800000 */
.L_x_28424:
[----:B------:R-:W-:-:S04]  /*16bb0*/  LOP3.LUT R0, R0, 0x80000000, RZ, 0xc0, !PT ;  /* 0x8000000000007812 */ /* 0x000fc800078ec0ff */
[----:B------:R-:W-:-:S04]  /*16bc0*/  SHF.R.U32.HI R3, RZ, 0x18, R0 ;  /* 0x00000018ff037819 */ /* 0x000fc80000011600 */
[----:B------:R-:W-:-:S04]  /*16bd0*/  LOP3.LUT R2, R2, R3, RZ, 0xfc, !PT ;  /* 0x0000000302027212 */ /* 0x000fc800078efcff */
[----:B------:R-:W-:Y:S01]  /*16be0*/  PRMT R23, R2, 0x7610, R23 ;  /* 0x0000761002177816 */ /* 0x000fe20000000017 */
[----:B------:R-:W-:Y:S06]  /*16bf0*/  BRA `(.L_x_28358) ;  /* 0x0000000400747947 */ /* 0x000fec0003800000 */
.L_x_28407:
        /* <DEDUP_REMOVED lines=14> */
.L_x_28430:
[----:B------:R-:W-:Y:S05]  /*16ce0*/  BSYNC B0 ;  /* 0x0000000000007941 */ /* 0x000fea0003800000 */
.L_x_28429:
        /* <DEDUP_REMOVED lines=11> */
.L_x_28431:
[----:B------:R-:W-:Y:S01]  /*16da0*/  IMAD.MOV.U32 R23, RZ, RZ, 0x7f ;  /* 0x0000007fff177424 */ /* 0x000fe200078e00ff */
[----:B------:R-:W-:-:S04]  /*16db0*/  ISETP.GT.U32.AND P0, PT, R3, 0x7f800000, PT ;  /* 0x7f8000000300780c */ /* 0x000fc80003f04070 */
[----:B------:R-:W-:Y:S01]  /*16dc0*/  SEL R23, R23, 0x7c, P0 ;  /* 0x0000007c17177807 */ /* 0x000fe20000000000 */
[----:B------:R-:W-:Y:S08]  /*16dd0*/  BRA `(.L_x_28358) ;  /* 0x0000000000fc7947 */ /* 0x000ff00003800000 */
.L_x_28354:
        /* <DEDUP_REMOVED lines=16> */
.L_x_28432:
[----:B------:R-:W-:Y:S01]  /*16ee0*/  PRMT R23, RZ, 0x7610, R23 ;  /* 0x00007610ff177816 */ /* 0x000fe20000000017 */
[----:B------:R-:W-:Y:S06]  /*16ef0*/  BRA `(.L_x_28358) ;  /* 0x0000000000b47947 */ /* 0x000fec0003800000 */
.L_x_28428:
        /* <DEDUP_REMOVED lines=14> */
.L_x_28434:
[----:B------:R-:W-:Y:S01]  /*16fe0*/  IMAD.MOV.U32 R0, RZ, RZ, 0x7f ;  /* 0x0000007fff007424 */ /* 0x000fe200078e00ff */
[----:B------:R-:W-:-:S04]  /*16ff0*/  ISETP.GT.U32.AND P0, PT, R4, 0x7f800000, PT ;  /* 0x7f8000000400780c */ /* 0x000fc80003f04070 */
[----:B------:R-:W-:-:S09]  /*17000*/  SEL R0, R0, 0x7c, P0 ;  /* 0x0000007c00007807 */ /* 0x000fd20000000000 */
.L_x_28435:
[----:B------:R-:W-:Y:S05]  /*17010*/  BSYNC B0 ;  /* 0x0000000000007941 */ /* 0x000fea0003800000 */
.L_x_28433:
[----:B------:R-:W-:-:S04]  /*17020*/  LOP3.LUT R2, R5, 0x80000000, RZ, 0xc0, !PT ;  /* 0x8000000005027812 */ /* 0x000fc800078ec0ff */
[----:B------:R-:W-:-:S04]  /*17030*/  SHF.R.U32.HI R3, RZ, 0x18, R2 ;  /* 0x00000018ff037819 */ /* 0x000fc80000011602 */
[----:B------:R-:W-:-:S04]  /*17040*/  LOP3.LUT R0, R0, R3, RZ, 0xfc, !PT ;  /* 0x0000000300007212 */ /* 0x000fc800078efcff */
[----:B------:R-:W-:Y:S01]  /*17050*/  PRMT R23, R0, 0x7610, R23 ;  /* 0x0000761000177816 */ /* 0x000fe20000000017 */
[----:B------:R-:W-:Y:S06]  /*17060*/  BRA `(.L_x_28358) ;  /* 0x0000000000587947 */ /* 0x000fec0003800000 */
.L_x_28427:
        /* <DEDUP_REMOVED lines=14> */
.L_x_28437:
[----:B------:R-:W-:Y:S01]  /*17150*/  IMAD.MOV.U32 R0, RZ, RZ, 0x7f ;  /* 0x0000007fff007424 */ /* 0x000fe200078e00ff */
[----:B------:R-:W-:-:S04]  /*17160*/  ISETP.GT.U32.AND P0, PT, R4, 0x7f800000, PT ;  /* 0x7f8000000400780c */ /* 0x000fc80003f04070 */
[----:B------:R-:W-:-:S09]  /*17170*/  SEL R0, R0, 0x7c, P0 ;  /* 0x0000007c00007807 */ /* 0x000fd20000000000 */
.L_x_28438:
[----:B------:R-:W-:Y:S05]  /*17180*/  BSYNC B0 ;  /* 0x0000000000007941 */ /* 0x000fea0003800000 */
.L_x_28436:
[----:B------:R-:W-:-:S04]  /*17190*/  LOP3.LUT R2, R5, 0x80000000, RZ, 0xc0, !PT ;  /* 0x8000000005027812 */ /* 0x000fc800078ec0ff */
[----:B------:R-:W-:-:S04]  /*171a0*/  SHF.R.U32.HI R3, RZ, 0x18, R2 ;  /* 0x00000018ff037819 */ /* 0x000fc80000011602 */
[----:B------:R-:W-:-:S04]  /*171b0*/  LOP3.LUT R0, R0, R3, RZ, 0xfc, !PT ;  /* 0x0000000300007212 */ /* 0x000fc800078efcff */
[----:B------:R-:W-:-:S07]  /*171c0*/  PRMT R23, R0, 0x7610, R23 ;  /* 0x0000761000177816 */ /* 0x000fce0000000017 */
.L_x_28358:
[----:B------:R-:W-:Y:S05]  /*171d0*/  BSYNC B6 ;  /* 0x0000000000067941 */ /* 0x000fea0003800000 */
.L_x_28349:
        /* <DEDUP_REMOVED lines=30> */
.L_x_28446:
[----:B------:R-:W-:Y:S01]  /*173c0*/  IMAD.MOV.U32 R0, RZ, RZ, 0x7f ;  /* 0x0000007fff007424 */ /* 0x000fe200078e00ff */
[----:B------:R-:W-:-:S04]  /*173d0*/  ISETP.GT.U32.AND P0, PT, R4, 0x7f800000, PT ;  /* 0x7f8000000400780c */ /* 0x000fc80003f04070 */
[----:B------:R-:W-:-:S09]  /*173e0*/  SEL R0, R0, 0x7c, P0 ;  /* 0x0000007c00007807 */ /* 0x000fd20000000000 */
.L_x_28447:
[----:B------:R-:W-:Y:S05]  /*173f0*/  BSYNC B0 ;  /* 0x0000000000007941 */ /* 0x000fea0003800000 */
.L_x_28445:
[----:B------:R-:W-:-:S04]  /*17400*/  LOP3.LUT R2, R5, 0x80000000, RZ, 0xc0, !PT ;  /* 0x8000000005027812 */ /* 0x000fc800078ec0ff */
[----:B------:R-:W-:-:S04]  /*17410*/  SHF.R.U32.HI R3, RZ, 0x18, R2 ;  /* 0x00000018ff037819 */ /* 0x000fc80000011602 */
[----:B------:R-:W-:Y:S01]  /*17420*/  LOP3.LUT R0, R0, R3, RZ, 0xfc, !PT ;  /* 0x0000000300007212 */ /* 0x000fe200078efcff */
[----:B------:R-:W-:Y:S06]  /*17430*/  BRA `(.L_x_28448) ;  /* 0x0000002000b07947 */ /* 0x000fec0003800000 */
.L_x_28443:
        /* <DEDUP_REMOVED lines=14> */
.L_x_28450:
[----:B------:R-:W-:Y:S01]  /*17520*/  IMAD.MOV.U32 R0, RZ, RZ, 0x7f ;  /* 0x0000007fff007424 */ /* 0x000fe200078e00ff */
[----:B------:R-:W-:-:S04]  /*17530*/  ISETP.GT.U32.AND P0, PT, R4, 0x7f800000, PT ;  /* 0x7f8000000400780c */ /* 0x000fc80003f04070 */
[----:B------:R-:W-:-:S09]  /*17540*/  SEL R0, R0, 0x7c, P0 ;  /* 0x0000007c00007807 */ /* 0x000fd20000000000 */
.L_x_28451:
[----:B------:R-:W-:Y:S05]  /*17550*/  BSYNC B0 ;  /* 0x0000000000007941 */ /* 0x000fea0003800000 */
.L_x_28449:
[----:B------:R-:W-:-:S04]  /*17560*/  LOP3.LUT R2, R5, 0x80000000, RZ, 0xc0, !PT ;  /* 0x8000000005027812 */ /* 0x000fc800078ec0ff */
[----:B------:R-:W-:-:S04]  /*17570*/  SHF.R.U32.HI R3, RZ, 0x18, R2 ;  /* 0x00000018ff037819 */ /* 0x000fc80000011602 */
[----:B------:R-:W-:Y:S01]  /*17580*/  LOP3.LUT R0, R0, R3, RZ, 0xfc, !PT ;  /* 0x0000000300007212 */ /* 0x000fe200078efcff */
[----:B------:R-:W-:Y:S06]  /*17590*/  BRA `(.L_x_28448) ;  /* 0x0000002000587947 */ /* 0x000fec0003800000 */
.L_x_28442:
        /* <DEDUP_REMOVED lines=20> */
.L_x_28455:
[----:B------:R-:W-:Y:S01]  /*176e0*/  IMAD.MOV.U32 R0, RZ, RZ, 0x7f ;  /* 0x0000007fff007424 */ /* 0x000fe200078e00ff */
[----:B------:R-:W-:-:S04]  /*176f0*/  ISETP.GT.U32.AND P0, PT, R4, 0x7f800000, PT ;  /* 0x7f8000000400780c */ /* 0x000fc80003f04070 */
[----:B------:R-:W-:-:S09]  /*17700*/  SEL R0, R0, 0x7c, P0 ;  /* 0x0000007c00007807 */ /* 0x000fd20000000000 */
.L_x_28456:
[----:B------:R-:W-:Y:S05]  /*17710*/  BSYNC B0 ;  /* 0x0000000000007941 */ /* 0x000fea0003800000 */
.L_x_28454:
[----:B------:R-:W-:-:S04]  /*17720*/  LOP3.LUT R2, R5, 0x80000000, RZ, 0xc0, !PT ;  /* 0x8000000005027812 */ /* 0x000fc800078ec0ff */
[----:B------:R-:W-:-:S04]  /*17730*/  SHF.R.U32.HI R3, RZ, 0x18, R2 ;  /* 0x00000018ff037819 */ /* 0x000fc80000011602 */
[----:B------:R-:W-:Y:S01]  /*17740*/  LOP3.LUT R0, R0, R3, RZ, 0xfc, !PT ;  /* 0x0000000300007212 */ /* 0x000fe200078efcff */
[----:B------:R-:W-:Y:S06]  /*17750*/  BRA `(.L_x_28448) ;  /* 0x0000001c00e87947 */ /* 0x000fec0003800000 */
.L_x_28453:
        /* <DEDUP_REMOVED lines=14> */
.L_x_28458:
[----:B------:R-:W-:Y:S01]  /*17840*/  IMAD.MOV.U32 R0, RZ, RZ, 0x7f ;  /* 0x0000007fff007424 */ /* 0x000fe200078e00ff */
[----:B------:R-:W-:-:S04]  /*17850*/  ISETP.GT.U32.AND P0, PT, R4, 0x7f800000, PT ;  /* 0x7f8000000400780c */ /* 0x000fc80003f04070 */
[----:B------:R-:W-:-:S09]  /*17860*/  SEL R0, R0, 0x7c, P0 ;  /* 0x0000007c00007807 */ /* 0x000fd20000000000 */
.L_x_28459:
[----:B------:R-:W-:Y:S05]  /*17870*/  BSYNC B0 ;  /* 0x0000000000007941 */ /* 0x000fea0003800000 */
.L_x_28457:
[----:B------:R-:W-:-:S04]  /*17880*/  LOP3.LUT R2, R5, 0x80000000, RZ, 0xc0, !PT ;  /* 0x8000000005027812 */ /* 0x000fc800078ec0ff */
[----:B------:R-:W-:-:S04]  /*17890*/  SHF.R.U32.HI R3, RZ, 0x18, R2 ;  /* 0x00000018ff037819 */ /* 0x000fc80000011602 */
[----:B------:R-:W-:Y:S01]  /*178a0*/  LOP3.LUT R0, R0, R3, RZ, 0xfc, !PT ;  /* 0x0000000300007212 */ /* 0x000fe200078efcff */
[----:B------:R-:W-:Y:S06]  /*178b0*/  BRA `(.L_x_28448) ;  /* 0x0000001c00907947 */ /* 0x000fec0003800000 */
.L_x_28452:
        /* <DEDUP_REMOVED lines=14> */
.L_x_28461:
[----:B------:R-:W-:Y:S01]  /*179a0*/  IMAD.MOV.U32 R0, RZ, RZ, 0x7f ;  /* 0x0000007fff007424 */ /* 0x000fe200078e00ff */
[----:B------:R-:W-:-:S04]  /*179b0*/  ISETP.GT.U32.AND P0, PT, R4, 0x7f800000, PT ;  /* 0x7f8000000400780c */ /* 0x000fc80003f04070 */
[----:B------:R-:W-:-:S09]  /*179c0*/  SEL R0, R0, 0x7c, P0 ;  /* 0x0000007c00007807 */ /* 0x000fd20000000000 */
.L_x_28462:
[----:B------:R-:W-:Y:S05]  /*179d0*/  BSYNC B0 ;  /* 0x0000000000007941 */ /* 0x000fea0003800000 */
.L_x_28460:
[----:B------:R-:W-:-:S04]  /*179e0*/  LOP3.LUT R2, R5, 0x80000000, RZ, 0xc0, !PT ;  /* 0x8000000005027812 */ /* 0x000fc800078ec0ff */
[----:B------:R-:W-:-:S04]  /*179f0*/  SHF.R.U32.HI R3, RZ, 0x18, R2 ;  /* 0x00000018ff037819 */ /* 0x000fc80000011602 */
[----:B------:R-:W-:Y:S01]  /*17a00*/  LOP3.LUT R0, R0, R3, RZ, 0xfc, !PT ;  /* 0x0000000300007212 */ /* 0x000fe200078efcff */
[----:B------:R-:W-:Y:S06]  /*17a10*/  BRA `(.L_x_28448) ;  /* 0x0000001c00387947 */ /* 0x000fec0003800000 */
.L_x_28441:
        /* <DEDUP_REMOVED lines=19> */
.L_x_28466:
[----:B------:R-:W-:Y:S01]  /*17b50*/  IMAD.MOV.U32 R0, RZ, RZ, 0x7f ;  /* 0x0000007fff007424 */ /* 0x000fe200078e00ff */
[----:B------:R-:W-:-:S04]  /*17b60*/  ISETP.GT.U32.AND P0, PT, R4, 0x7f800000, PT ;  /* 0x7f8000000400780c */ /* 0x000fc80003f04070 */
[----:B------:R-:W-:-:S09]  /*17b70*/  SEL R0, R0, 0x7c, P0 ;  /* 0x0000007c00007807 */ /* 0x000fd20000000000 */
.L_x_28467:
[----:B------:R-:W-:Y:S05]  /*17b80*/  BSYNC B0 ;  /* 0x0000000000007941 */ /* 0x000fea0003800000 */
.L_x_28465:
[----:B------:R-:W-:-:S04]  /*17b90*/  LOP3.LUT R2, R3, 0x80000000, RZ, 0xc0, !PT ;  /* 0x8000000003027812 */ /* 0x000fc800078ec0ff */
[----:B------:R-:W-:-:S04]  /*17ba0*/  SHF.R.U32.HI R3, RZ, 0x18, R2 ;  /* 0x00000018ff037819 */ /* 0x000fc80000011602 */
[----:B------:R-:W-:Y:S01]  /*17bb0*/  LOP3.LUT R0, R0, R3, RZ, 0xfc, !PT ;  /* 0x0000000300007212 */ /* 0x000fe200078efcff */
[----:B------:R-:W-:Y:S06]  /*17bc0*/  BRA `(.L_x_28448) ;  /* 0x0000001800cc7947 */ /* 0x000fec0003800000 */
.L_x_28464:
        /* <DEDUP_REMOVED lines=14> */
.L_x_28469:
[----:B------:R-:W-:Y:S01]  /*17cb0*/  IMAD.MOV.U32 R0, RZ, RZ, 0x7f ;  /* 0x0000007fff007424 */ /* 0x000fe200078e00ff */
[----:B------:R-:W-:-:S04]  /*17cc0*/  ISETP.GT.U32.AND P0, PT, R4, 0x7f800000, PT ;  /* 0x7f8000000400780c */ /* 0x000fc80003f04070 */
[----:B------:R-:W-:-:S09]  /*17cd0*/  SEL R0, R0, 0x7c, P0 ;  /* 0x0000007c00007807 */ /* 0x000fd20000000000 */
.L_x_28470:
[----:B------:R-:W-:Y:S05]  /*17ce0*/  BSYNC B0 ;  /* 0x0000000000007941 */ /* 0x000fea0003800000 */
.L_x_28468:
[----:B------:R-:W-:-:S04]  /*17cf0*/  LOP3.LUT R2, R5, 0x80000000, RZ, 0xc0, !PT ;  /* 0x8000000005027812 */ /* 0x000fc800078ec0ff */
[----:B------:R-:W-:-:S04]  /*17d00*/  SHF.R.U32.HI R3, RZ, 0x18, R2 ;  /* 0x00000018ff037819 */ /* 0x000fc80000011602 */
[----:B------:R-:W-:Y:S01]  /*17d10*/  LOP3.LUT R0, R0, R3, RZ, 0xfc, !PT ;  /* 0x0000000300007212 */ /* 0x000fe200078efcff */
[----:B------:R-:W-:Y:S06]  /*17d20*/  BRA `(.L_x_28448) ;  /* 0x0000001800747947 */ /* 0x000fec0003800000 */
.L_x_28463:
        /* <DEDUP_REMOVED lines=19> */
.L_x_28474:
[----:B------:R-:W-:Y:S01]  /*17e60*/  IMAD.MOV.U32 R0, RZ, RZ, 0x7f ;  /* 0x0000007fff007424 */ /* 0x000fe200078e00ff */
[----:B------:R-:W-:-:S04]  /*17e70*/  ISETP.GT.U32.AND P0, PT, R4, 0x7f800000, PT ;  /* 0x7f8000000400780c */ /* 0x000fc80003f04070 */
[----:B------:R-:W-:-:S09]  /*17e80*/  SEL R0, R0, 0x7c, P0 ;  /* 0x0000007c00007807 */ /* 0x000fd20000000000 */
.L_x_28475:
[----:B------:R-:W-:Y:S05]  /*17e90*/  BSYNC B0 ;  /* 0x0000000000007941 */ /* 0x000fea0003800000 */
.L_x_28473:
[----:B------:R-:W-:-:S04]  /*17ea0*/  LOP3.LUT R2, R3, 0x80000000, RZ, 0xc0, !PT ;  /* 0x8000000003027812 */ /* 0x000fc800078ec0ff */
[----:B------:R-:W-:-:S04]  /*17eb0*/  SHF.R.U32.HI R3, RZ, 0x18, R2 ;  /* 0x00000018ff037819 */ /* 0x000fc80000011602 */
[----:B------:R-:W-:Y:S01]  /*17ec0*/  LOP3.LUT R0, R0, R3, RZ, 0xfc, !PT ;  /* 0x0000000300007212 */ /* 0x000fe200078efcff */
[----:B------:R-:W-:Y:S06]  /*17ed0*/  BRA `(.L_x_28448) ;  /* 0x0000001800087947 */ /* 0x000fec0003800000 */
.L_x_28472:
        /* <DEDUP_REMOVED lines=14> */
.L_x_28477:
[----:B------:R-:W-:Y:S01]  /*17fc0*/  IMAD.MOV.U32 R0, RZ, RZ, 0x7f ;  /* 0x0000007fff007424 */ /* 0x000fe200078e00ff */
[----:B------:R-:W-:-:S04]  /*17fd0*/  ISETP.GT.U32.AND P0, PT, R4, 0x7f800000, PT ;  /* 0x7f8000000400780c */ /* 0x000fc80003f04070 */
[----:B------:R-:W-:-:S09]  /*17fe0*/  SEL R0, R0, 0x7c, P0 ;  /* 0x0000007c00007807 */ /* 0x000fd20000000000 */
.L_x_28478:
[----:B------:R-:W-:Y:S05]  /*17ff0*/  BSYNC B0 ;  /* 0x0000000000007941 */ /* 0x000fea0003800000 */
.L_x_28476:
[----:B------:R-:W-:-:S04]  /*18000*/  LOP3.LUT R2, R5, 0x80000000, RZ, 0xc0, !PT ;  /* 0x8000000005027812 */ /* 0x000fc800078ec0ff */
[----:B------:R-:W-:-:S04]  /*18010*/  SHF.R.U32.HI R3, RZ, 0x18, R2 ;  /* 0x00000018ff037819 */ /* 0x000fc80000011602 */
[----:B------:R-:W-:Y:S01]  /*18020*/  LOP3.LUT R0, R0, R3, RZ, 0xfc, !PT ;  /* 0x0000000300007212 */ /* 0x000fe200078efcff */
[----:B------:R-:W-:Y:S06]  /*18030*/  BRA `(.L_x_28448) ;  /* 0x0000001400b07947 */ /* 0x000fec0003800000 */
.L_x_28471:
        /* <DEDUP_REMOVED lines=18> */
.L_x_28480:
[----:B------:R-:W-:Y:S01]  /*18160*/  IMAD.MOV.U32 R2, RZ, RZ, 0x7f ;  /* 0x0000007fff027424 */ /* 0x000fe200078e00ff */
[----:B------:R-:W-:-:S04]  /*18170*/  ISETP.GT.U32.AND P0, PT, R4, 0x7f800000, PT ;  /* 0x7f8000000400780c */ /* 0x000fc80003f04070 */
[----:B------:R-:W-:-:S09]  /*18180*/  SEL R2, R2, 0x7c, P0 ;  /* 0x0000007c02027807 */ /* 0x000fd20000000000 */
.L_x_28481:
[----:B------:R-:W-:Y:S05]  /*18190*/  BSYNC B0 ;  /* 0x0000000000007941 */ /* 0x000fea0003800000 */
.L_x_28479:
[----:B------:R-:W-:-:S04]  /*181a0*/  LOP3.LUT R0, R0, 0x80000000, RZ, 0xc0, !PT ;  /* 0x8000000000007812 */ /* 0x000fc800078ec0ff */
[----:B------:R-:W-:-:S04]  /*181b0*/  SHF.R.U32.HI R3, RZ, 0x18, R0 ;  /* 0x00000018ff037819 */ /* 0x000fc80000011600 */
[----:B------:R-:W-:-:S04]  /*181c0*/  LOP3.LUT R2, R2, R3, RZ, 0xfc, !PT ;  /* 0x0000000302027212 */ /* 0x000fc800078efcff */
[----:B------:R-:W-:Y:S01]  /*181d0*/  PRMT R0, R2, 0x7610, R0 ;  /* 0x0000761002007816 */ /* 0x000fe20000000000 */
[----:B------:R-:W-:Y:S06]  /*181e0*/  BRA `(.L_x_28448) ;  /* 0x0000001400447947 */ /* 0x000fec0003800000 */
.L_x_28440:
        /* <DEDUP_REMOVED lines=23> */
.L_x_28485:
[----:B------:R-:W-:Y:S01]  /*18360*/  IMAD.MOV.U32 R0, RZ, RZ, 0x7f ;  /* 0x0000007fff007424 */ /* 0x000fe200078e00ff */
[----:B------:R-:W-:-:S04]  /*18370*/  ISETP.GT.U32.AND P0, PT, R5, 0x7f800000, PT ;  /* 0x7f8000000500780c */ /* 0x000fc80003f04070 */
[----:B------:R-:W-:Y:S01]  /*18380*/  SEL R0, R0, 0x7c, P0 ;  /* 0x0000007c00007807 */ /* 0x000fe20000000000 */
[----:B------:R-:W-:Y:S08]  /*18390*/  BRA `(.L_x_28448) ;  /* 0x0000001000d87947 */ /* 0x000ff00003800000 */
.L_x_28484:
        /* <DEDUP_REMOVED lines=18> */
.L_x_28487:
[----:B------:R-:W-:Y:S01]  /*184c0*/  IMAD.MOV.U32 R0, RZ, RZ, 0x7f ;  /* 0x0000007fff007424 */ /* 0x000fe200078e00ff */
[----:B------:R-:W-:-:S04]  /*184d0*/  ISETP.GT.U32.AND P0, PT, R4, 0x7f800000, PT ;  /* 0x7f8000000400780c */ /* 0x000fc80003f04070 */
[----:B------:R-:W-:-:S09]  /*184e0*/  SEL R0, R0, 0x7c, P0 ;  /* 0x0000007c00007807 */ /* 0x000fd20000000000 */
.L_x_28488:
[----:B------:R-:W-:Y:S05]  /*184f0*/  BSYNC B0 ;  /* 0x0000000000007941 */ /* 0x000fea0003800000 */
.L_x_28486:
[----:B------:R-:W-:-:S04]  /*18500*/  LOP3.LUT R2, R5, 0x80000000, RZ, 0xc0, !PT ;  /* 0x8000000005027812 */ /* 0x000fc800078ec0ff */
[----:B------:R-:W-:-:S04]  /*18510*/  SHF.R.U32.HI R3, RZ, 0x18, R2 ;  /* 0x00000018ff037819 */ /* 0x000fc80000011602 */
[----:B------:R-:W-:Y:S01]  /*18520*/  LOP3.LUT R0, R0, R3, RZ, 0xfc, !PT ;  /* 0x0000000300007212 */ /* 0x000fe200078efcff */
[----:B------:R-:W-:Y:S06]  /*18530*/  BRA `(.L_x_28448) ;  /* 0x0000001000707947 */ /* 0x000fec0003800000 */
.L_x_28483:
        /* <DEDUP_REMOVED lines=37> */
.L_x_28492:
[----:B------:R-:W-:Y:S01]  /*18790*/  IMAD.MOV.U32 R0, RZ, RZ, 0x7f ;  /* 0x0000007fff007424 */ /* 0x000fe200078e00ff */
[----:B------:R-:W-:-:S04]  /*187a0*/  ISETP.GT.U32.AND P0, PT, R2, 0x7f800000, PT ;  /* 0x7f8000000200780c */ /* 0x000fc80003f04070 */
[----:B------:R-:W-:-:S09]  /*187b0*/  SEL R0, R0, 0x7c, P0 ;  /* 0x0000007c00007807 */ /* 0x000fd20000000000 */
.L_x_28493:
[----:B------:R-:W-:Y:S05]  /*187c0*/  BSYNC B0 ;  /* 0x0000000000007941 */ /* 0x000fea0003800000 */
.L_x_28491:
[----:B------:R-:W-:-:S04]  /*187d0*/  LOP3.LUT R2, R3, 0x80000000, RZ, 0xc0, !PT ;  /* 0x8000000003027812 */ /* 0x000fc800078ec0ff */
[----:B------:R-:W-:-:S04]  /*187e0*/  SHF.R.U32.HI R3, RZ, 0x18, R2 ;  /* 0x00000018ff037819 */ /* 0x000fc80000011602 */
[----:B------:R-:W-:Y:S01]  /*187f0*/  LOP3.LUT R0, R0, R3, RZ, 0xfc, !PT ;  /* 0x0000000300007212 */ /* 0x000fe200078efcff */
[----:B------:R-:W-:Y:S06]  /*18800*/  BRA `(.L_x_28448) ;  /* 0x0000000c00bc7947 */ /* 0x000fec0003800000 */
.L_x_28490:
[----:B------:R0:W5:Y:S01]  /*18810*/  LDG.E.U8 R0, desc[UR36][R2.64] ;  /* 0x0000002402007981 */ /* 0x000162000c1e1100 */
[----:B------:R-:W-:Y:S05]  /*18820*/  BRA `(.L_x_28448) ;  /* 0x0000000c00b47947 */ /* 0x000fea0003800000 */
.L_x_28489:
        /* <DEDUP_REMOVED lines=14> */
.L_x_28495:
[----:B------:R-:W-:Y:S01]  /*18910*/  IMAD.MOV.U32 R0, RZ, RZ, 0x7f ;  /* 0x0000007fff007424 */ /* 0x000fe200078e00ff */
[----:B------:R-:W-:-:S04]  /*18920*/  ISETP.GT.U32.AND P0, PT, R4, 0x7f800000, PT ;  /* 0x7f8000000400780c */ /* 0x000fc80003f04070 */
[----:B------:R-:W-:-:S09]  /*18930*/  SEL R0, R0, 0x7c, P0 ;  /* 0x0000007c00007807 */ /* 0x000fd20000000000 */
.L_x_28496:
[----:B------:R-:W-:Y:S05]  /*18940*/  BSYNC B0 ;  /* 0x0000000000007941 */ /* 0x000fea0003800000 */
.L_x_28494:
[----:B------:R-:W-:-:S04]  /*18950*/  LOP3.LUT R2, R5, 0x80000000, RZ, 0xc0, !PT ;  /* 0x8000000005027812 */ /* 0x000fc800078ec0ff */
[----:B------:R-:W-:-:S04]  /*18960*/  SHF.R.U32.HI R3, RZ, 0x18, R2 ;  /* 0x00000018ff037819 */ /* 0x000fc80000011602 */
[----:B------:R-:W-:Y:S01]  /*18970*/  LOP3.LUT R0, R0, R3, RZ, 0xfc, !PT ;  /* 0x0000000300007212 */ /* 0x000fe200078efcff */
[----:B------:R-:W-:Y:S06]  /*18980*/  BRA `(.L_x_28448) ;  /* 0x0000000c005c7947 */ /* 0x000fec0003800000 */
.L_x_28482:
        /* <DEDUP_REMOVED lines=22> */
.L_x_28501:
[----:B------:R-:W-:Y:S01]  /*18af0*/  IMAD.MOV.U32 R0, RZ, RZ, 0x7f ;  /* 0x0000007fff007424 */ /* 0x000fe200078e00ff */
[----:B------:R-:W-:-:S04]  /*18b00*/  ISETP.GT.U32.AND P0, PT, R4, 0x7f800000, PT ;  /* 0x7f8000000400780c */ /* 0x000fc80003f04070 */
[----:B------:R-:W-:-:S09]  /*18b10*/  SEL R0, R0, 0x7c, P0 ;  /* 0x0000007c00007807 */ /* 0x000fd20000000000 */
.L_x_28502:
[----:B------:R-:W-:Y:S05]  /*18b20*/  BSYNC B0 ;  /* 0x0000000000007941 */ /* 0x000fea0003800000 */
.L_x_28500:
[----:B------:R-:W-:-:S04]  /*18b30*/  LOP3.LUT R2, R5, 0x80000000, RZ, 0xc0, !PT ;  /* 0x8000000005027812 */ /* 0x000fc800078ec0ff */
[----:B------:R-:W-:-:S04]  /*18b40*/  SHF.R.U32.HI R3, RZ, 0x18, R2 ;  /* 0x00000018ff037819 */ /* 0x000fc80000011602 */
[----:B------:R-:W-:Y:S01]  /*18b50*/  LOP3.LUT R0, R0, R3, RZ, 0xfc, !PT ;  /* 0x0000000300007212 */ /* 0x000fe200078efcff */
[----:B------:R-:W-:Y:S06]  /*18b60*/  BRA `(.L_x_28448) ;  /* 0x0000000800e47947 */ /* 0x000fec0003800000 */
.L_x_28499:
        /* <DEDUP_REMOVED lines=21> */
.L_x_28506:
[----:B------:R-:W-:Y:S05]  /*18cc0*/  BSYNC B1 ;  /* 0x0000000000017941 */ /* 0x000fea0003800000 */
.L_x_28505:
[----:B------:R-:W-:Y:S01]  /*18cd0*/  LEA R3, R0, 0x3b800000, 0x17 ;  /* 0x3b80000000037811 */ /* 0x000fe200078eb8ff */
[----:B------:R-:W-:-:S05]  /*18ce0*/  IMAD.SHL.U32 R0, R2, 0x100000, RZ ;  /* 0x0010000002007824 */ /* 0x000fca00078e00ff */
[----:B------:R-:W-:-:S07]  /*18cf0*/  LOP3.LUT R0, R3, R0, R4, 0xfe, !PT ;  /* 0x0000000003007212 */ /* 0x000fce00078efe04 */
.L_x_28504:
[----:B------:R-:W-:Y:S05]  /*18d00*/  BSYNC B0 ;  /* 0x0000000000007941 */ /* 0x000fea0003800000 */
.L_x_28503:
        /* <DEDUP_REMOVED lines=12> */
.L_x_28508:
[----:B------:R-:W-:Y:S01]  /*18dd0*/  IMAD.MOV.U32 R2, RZ, RZ, 0x7f ;  /* 0x0000007fff027424 */ /* 0x000fe200078e00ff */
[----:B------:R-:W-:-:S04]  /*18de0*/  ISETP.GT.U32.AND P0, PT, R4, 0x7f800000, PT ;  /* 0x7f8000000400780c */ /* 0x000fc80003f04070 */
[----:B------:R-:W-:-:S09]  /*18df0*/  SEL R2, R2, 0x7c, P0 ;  /* 0x0000007c02027807 */ /* 0x000fd20000000000 */
.L_x_28509:
[----:B------:R-:W-:Y:S05]  /*18e00*/  BSYNC B0 ;  /* 0x0000000000007941 */ /* 0x000fea0003800000 */
.L_x_28507:
[----:B------:R-:W-:-:S04]  /*18e10*/  LOP3.LUT R0, R0, 0x80000000, RZ, 0xc0, !PT ;  /* 0x8000000000007812 */ /* 0x000fc800078ec0ff */
[----:B------:R-:W-:-:S04]  /*18e20*/  SHF.R.U32.HI R3, RZ, 0x18, R0 ;  /* 0x00000018ff037819 */ /* 0x000fc80000011600 */
[----:B------:R-:W-:-:S04]  /*18e30*/  LOP3.LUT R2, R2, R3, RZ, 0xfc, !PT ;  /* 0x0000000302027212 */ /* 0x000fc800078efcff */
[----:B------:R-:W-:Y:S01]  /*18e40*/  PRMT R0, R2, 0x7610, R0 ;  /* 0x0000761002007816 */ /* 0x000fe20000000000 */
[----:B------:R-:W-:Y:S06]  /*18e50*/  BRA `(.L_x_28448) ;  /* 0x0000000800287947 */ /* 0x000fec0003800000 */
.L_x_28498:
        /* <DEDUP_REMOVED lines=21> */
.L_x_28513:
[----:B------:R-:W-:Y:S05]  /*18fb0*/  BSYNC B1 ;  /* 0x0000000000017941 */ /* 0x000fea0003800000 */
.L_x_28512:
[----:B------:R-:W-:Y:S01]  /*18fc0*/  LEA R3, R0, 0x37800000, 0x17 ;  /* 0x3780000000037811 */ /* 0x000fe200078eb8ff */
[----:B------:R-:W-:-:S05]  /*18fd0*/  IMAD.SHL.U32 R0, R2, 0x200000, RZ ;  /* 0x0020000002007824 */ /* 0x000fca00078e00ff */
[----:B------:R-:W-:-:S07]  /*18fe0*/  LOP3.LUT R0, R3, R0, R4, 0xfe, !PT ;  /* 0x0000000003007212 */ /* 0x000fce00078efe04 */
.L_x_28511:
[----:B------:R-:W-:Y:S05]  /*18ff0*/  BSYNC B0 ;  /* 0x0000000000007941 */ /* 0x000fea0003800000 */
.L_x_28510:
        /* <DEDUP_REMOVED lines=12> */
.L_x_28515:
[----:B------:R-:W-:Y:S01]  /*190c0*/  IMAD.MOV.U32 R2, RZ, RZ, 0x7f ;  /* 0x0000007fff027424 */ /* 0x000fe200078e00ff */
[----:B------:R-:W-:-:S04]  /*190d0*/  ISETP.GT.U32.AND P0, PT, R4, 0x7f800000, PT ;  /* 0x7f8000000400780c */ /* 0x000fc80003f04070 */
[----:B------:R-:W-:-:S09]  /*190e0*/  SEL R2, R2, 0x7c, P0 ;  /* 0x0000007c02027807 */ /* 0x000fd20000000000 */
.L_x_28516:
[----:B------:R-:W-:Y:S05]  /*190f0*/  BSYNC B0 ;  /* 0x0000000000007941 */ /* 0x000fea0003800000 */
.L_x_28514:
[----:B------:R-:W-:-:S04]  /*19100*/  LOP3.LUT R0, R0, 0x80000000, RZ, 0xc0, !PT ;  /* 0x8000000000007812 */ /* 0x000fc800078ec0ff */
[----:B------:R-:W-:-:S04]  /*19110*/  SHF.R.U32.HI R3, RZ, 0x18, R0 ;  /* 0x00000018ff037819 */ /* 0x000fc80000011600 */
[----:B------:R-:W-:-:S04]  /*19120*/  LOP3.LUT R2, R2, R3, RZ, 0xfc, !PT ;  /* 0x0000000302027212 */ /* 0x000fc800078efcff */
[----:B------:R-:W-:Y:S01]  /*19130*/  PRMT R0, R2, 0x7610, R0 ;  /* 0x0000761002007816 */ /* 0x000fe20000000000 */
[----:B------:R-:W-:Y:S06]  /*19140*/  BRA `(.L_x_28448) ;  /* 0x00000004006c7947 */ /* 0x000fec0003800000 */
.L_x_28497:
        /* <DEDUP_REMOVED lines=14> */
.L_x_28520:
[----:B------:R-:W-:Y:S05]  /*19230*/  BSYNC B0 ;  /* 0x0000000000007941 */ /* 0x000fea0003800000 */
.L_x_28519:
        /* <DEDUP_REMOVED lines=11> */
.L_x_28521:
[----:B------:R-:W-:Y:S01]  /*192f0*/  IMAD.MOV.U32 R0, RZ, RZ, 0x7f ;  /* 0x0000007fff007424 */ /* 0x000fe200078e00ff */
[----:B------:R-:W-:-:S04]  /*19300*/  ISETP.GT.U32.AND P0, PT, R3, 0x7f800000, PT ;  /* 0x7f8000000300780c */ /* 0x000fc80003f04070 */
[----:B------:R-:W-:Y:S01]  /*19310*/  SEL R0, R0, 0x7c, P0 ;  /* 0x0000007c00007807 */ /* 0x000fe20000000000 */
[----:B------:R-:W-:Y:S08]  /*19320*/  BRA `(.L_x_28448) ;  /* 0x0000000000f47947 */ /* 0x000ff00003800000 */
.L_x_28444:
        /* <DEDUP_REMOVED lines=16> */
.L_x_28522:
[----:B------:R-:W-:Y:S01]  /*19430*/  PRMT R0, RZ, 0x7610, R0 ;  /* 0x00007610ff007816 */ /* 0x000fe20000000000 */
[----:B------:R-:W-:Y:S06]  /*19440*/  BRA `(.L_x_28448) ;  /* 0x0000000000ac7947 */ /* 0x000fec0003800000 */
.L_x_28518:
        /* <DEDUP_REMOVED lines=14> */
.L_x_28524:
[----:B------:R-:W-:Y:S01]  /*19530*/  IMAD.MOV.U32 R0, RZ, RZ, 0x7f ;  /* 0x0000007fff007424 */ /* 0x000fe200078e00ff */
[----:B------:R-:W-:-:S04]  /*19540*/  ISETP.GT.U32.AND P0, PT, R4, 0x7f800000, PT ;  /* 0x7f8000000400780c */ /* 0x000fc80003f04070 */
[----:B------:R-:W-:-:S09]  /*19550*/  SEL R0, R0, 0x7c, P0 ;  /* 0x0000007c00007807 */ /* 0x000fd20000000000 */
.L_x_28525:
[----:B------:R-:W-:Y:S05]  /*19560*/  BSYNC B0 ;  /* 0x0000000000007941 */ /* 0x000fea0003800000 */
.L_x_28523:
[----:B------:R-:W-:-:S04]  /*19570*/  LOP3.LUT R2, R5, 0x80000000, RZ, 0xc0, !PT ;  /* 0x8000000005027812 */ /* 0x000fc800078ec0ff */
[----:B------:R-:W-:-:S04]  /*19580*/  SHF.R.U32.HI R3, RZ, 0x18, R2 ;  /* 0x00000018ff037819 */ /* 0x000fc80000011602 */
[----:B------:R-:W-:Y:S01]  /*19590*/  LOP3.LUT R0, R0, R3, RZ, 0xfc, !PT ;  /* 0x0000000300007212 */ /* 0x000fe200078efcff */
[----:B------:R-:W-:Y:S06]  /*195a0*/  BRA `(.L_x_28448) ;  /* 0x0000000000547947 */ /* 0x000fec0003800000 */
.L_x_28517:
        /* <DEDUP_REMOVED lines=14> */
.L_x_28527:
[----:B------:R-:W-:Y:S01]  /*19690*/  IMAD.MOV.U32 R0, RZ, RZ, 0x7f ;  /* 0x0000007fff007424 */ /* 0x000fe200078e00ff */
[----:B------:R-:W-:-:S04]  /*196a0*/  ISETP.GT.U32.AND P0, PT, R4, 0x7f800000, PT ;  /* 0x7f8000000400780c */ /* 0x000fc80003f04070 */
[----:B------:R-:W-:-:S09]  /*196b0*/  SEL R0, R0, 0x7c, P0 ;  /* 0x0000007c00007807 */ /* 0x000fd20000000000 */
.L_x_28528:
[----:B------:R-:W-:Y:S05]  /*196c0*/  BSYNC B0 ;  /* 0x0000000000007941 */ /* 0x000fea0003800000 */
.L_x_28526:
[----:B------:R-:W-:-:S04]  /*196d0*/  LOP3.LUT R2, R5, 0x80000000, RZ, 0xc0, !PT ;  /* 0x8000000005027812 */ /* 0x000fc800078ec0ff */
[----:B------:R-:W-:-:S04]  /*196e0*/  SHF.R.U32.HI R3, RZ, 0x18, R2 ;  /* 0x00000018ff037819 */ /* 0x000fc80000011602 */
[----:B------:R-:W-:-:S07]  /*196f0*/  LOP3.LUT R0, R0, R3, RZ, 0xfc, !PT ;  /* 0x0000000300007212 */ /* 0x000fce00078efcff */
.L_x_28448:
[----:B------:R-:W-:Y:S05]  /*19700*/  BSYNC B6 ;  /* 0x0000000000067941 */ /* 0x000fea0003800000 */
.L_x_28439:
        /* <DEDUP_REMOVED lines=30> */
.L_x_28532:
        /* <DEDUP_REMOVED lines=17> */
.L_x_28531:
        /* <DEDUP_REMOVED lines=22> */
.L_x_28536:
        /* <DEDUP_REMOVED lines=16> */
.L_x_28535:
        /* <DEDUP_REMOVED lines=16> */
.L_x_28530:
        /* <DEDUP_REMOVED lines=21> */
.L_x_28538:
        /* <DEDUP_REMOVED lines=16> */
.L_x_28537:
        /* <DEDUP_REMOVED lines=22> */
.L_x_28540:
        /* <DEDUP_REMOVED lines=17> */
.L_x_28539:
        /* <DEDUP_REMOVED lines=17> */
.L_x_28529:
        /* <DEDUP_REMOVED lines=25> */
.L_x_28543:
        /* <DEDUP_REMOVED lines=18> */
.L_x_28542:
        /* <DEDUP_REMOVED lines=33> */
.L_x_28547:
[----:B------:R-:W-:Y:S05]  /*1a7f0*/  BSYNC B0 ;  /* 0x0000000000007941 */ /* 0x000fea0003800000 */
.L_x_28546:
[----:B------:R-:W-:-:S05]  /*1a800*/  LOP3.LUT R3, R0, R3, RZ, 0xfc, !PT ;  /* 0x0000000300037212 */ /* 0x000fca00078efcff */
[----:B------:R1:W-:Y:S01]  /*1a810*/  STG.E.U8 desc[UR36][R16.64], R3 ;  /* 0x0000000310007986 */ /* 0x0003e2000c101124 */
[----:B------:R-:W-:Y:S05]  /*1a820*/  BRA `(.L_x_28534) ;  /* 0x0000000c00087947 */ /* 0x000fea0003800000 */
.L_x_28545:
[----:B------:R2:W-:Y:S01]  /*1a830*/  STG.E.U8 desc[UR36][R16.64], R23 ;  /* 0x0000001710007986 */ /* 0x0005e2000c101124 */
[----:B------:R-:W-:Y:S05]  /*1a840*/  BRA `(.L_x_28534) ;  /* 0x0000000c00007947 */ /* 0x000fea0003800000 */
.L_x_28544:
        /* <DEDUP_REMOVED lines=16> */
.L_x_28541:
        /* <DEDUP_REMOVED lines=24> */
.L_x_28550:
        /* <DEDUP_REMOVED lines=27> */
.L_x_28553:
[----:B------:R-:W-:-:S05]  /*1ac80*/  IMAD.SHL.U32 R3, R23, 0x1000000, RZ ;  /* 0x0100000017037824 */ /* 0x000fca00078e00ff */
[----:B------:R-:W-:-:S04]  /*1ac90*/  LOP3.LUT R3, R3, 0x80000000, R2, 0xc8, !PT ;  /* 0x8000000003037812 */ /* 0x000fc800078ec802 */
[----:B------:R-:W-:-:S04]  /*1aca0*/  SHF.R.U32.HI R3, RZ, 0x18, R3 ;  /* 0x00000018ff037819 */ /* 0x000fc80000011603 */
[----:B------:R-:W-:-:S04]  /*1acb0*/  LOP3.LUT R0, R0, R3, RZ, 0xfc, !PT ;  /* 0x0000000300007212 */ /* 0x000fc800078efcff */
[----:B------:R-:W-:-:S07]  /*1acc0*/  PRMT R8, R0, 0x7610, R8 ;  /* 0x0000761000087816 */ /* 0x000fce0000000008 */
.L_x_28552:
[----:B------:R-:W-:Y:S05]  /*1acd0*/  BSYNC B0 ;  /* 0x0000000000007941 */ /* 0x000fea0003800000 */
.L_x_28551:
[----:B------:R0:W-:Y:S01]  /*1ace0*/  STG.E.U8 desc[UR36][R16.64], R8 ;  /* 0x0000000810007986 */ /* 0x0001e2000c101124 */
[----:B------:R-:W-:Y:S05]  /*1acf0*/  BRA `(.L_x_28534) ;  /* 0x0000000400d47947 */ /* 0x000fea0003800000 */
.L_x_28549:
        /* <DEDUP_REMOVED lines=27> */
.L_x_28556:
[----:B------:R-:W-:-:S05]  /*1aeb0*/  IMAD.SHL.U32 R3, R23, 0x1000000, RZ ;  /* 0x0100000017037824 */ /* 0x000fca00078e00ff */
[----:B------:R-:W-:-:S04]  /*1aec0*/  LOP3.LUT R3, R3, 0x80000000, R2, 0xc8, !PT ;  /* 0x8000000003037812 */ /* 0x000fc800078ec802 */
[----:B------:R-:W-:-:S04]  /*1aed0*/  SHF.R.U32.HI R3, RZ, 0x18, R3 ;  /* 0x00000018ff037819 */ /* 0x000fc80000011603 */
[----:B------:R-:W-:-:S04]  /*1aee0*/  LOP3.LUT R0, R0, R3, RZ, 0xfc, !PT ;  /* 0x0000000300007212 */ /* 0x000fc800078efcff */
[----:B------:R-:W-:-:S07]  /*1aef0*/  PRMT R8, R0, 0x7610, R8 ;  /* 0x0000761000087816 */ /* 0x000fce0000000008 */
.L_x_28555:
[----:B------:R-:W-:Y:S05]  /*1af00*/  BSYNC B0 ;  /* 0x0000000000007941 */ /* 0x000fea0003800000 */
.L_x_28554:
[----:B------:R0:W-:Y:S01]  /*1af10*/  STG.E.U8 desc[UR36][R16.64], R8 ;  /* 0x0000000810007986 */ /* 0x0001e2000c101124 */
[----:B------:R-:W-:Y:S05]  /*1af20*/  BRA `(.L_x_28534) ;  /* 0x0000000400487947 */ /* 0x000fea0003800000 */
.L_x_28548:
        /* <DEDUP_REMOVED lines=34> */
.L_x_28533:
        /* <DEDUP_REMOVED lines=16> */
.L_x_28559:
[----:B------:R-:W-:Y:S05]  /*1b250*/  BRA `(.L_x_28534) ;  /* 0x00000000007c7947 */ /* 0x000fea0003800000 */
.L_x_28558:
        /* <DEDUP_REMOVED lines=16> */
.L_x_28557:
        /* <DEDUP_REMOVED lines=15> */
.L_x_28534:
[----:B------:R-:W-:-:S07]  /*1b450*/  VIADD R19, R19, 0x80 ;  /* 0x0000008013137836 */ /* 0x000fce0000000000 */
.L_x_28314:
[----:B------:R-:W-:Y:S05]  /*1b460*/  BSYNC B7 ;  /* 0x0000000000077941 */ /* 0x000fea0003800000 */
.L_x_28313:
[----:B------:R-:W-:Y:S02]  /*1b470*/  ULDC UR4, c[0x0][0x210] ;  /* 0x0000840000047ab9 */ /* 0x000fe40000000800 */
[----:B------:R-:W-:-:S13]  /*1b480*/  ISETP.GE.AND P0, PT, R19, UR4, PT ;  /* 0x0000000413007c0c */ /* 0x000fda000bf06270 */
[----:B------:R-:W-:Y:S05]  /*1b490*/  @P0 EXIT ;  /* 0x000000000000094d */ /* 0x000fea0003800000 */
[----:B0---4-:R-:W0:Y:S01]  /*1b4a0*/  LDC R6, c[0x0][0x218] ;  /* 0x00008600ff067b82 */ /* 0x011e220000000800 */
[----:B------:R-:W-:Y:S02]  /*1b4b0*/  IMAD.MOV.U32 R18, RZ, RZ, RZ ;  /* 0x000000ffff127224 */ /* 0x000fe400078e00ff */
[----:B------:R-:W-:Y:S02]  /*1b4c0*/  IMAD.MOV.U32 R22, RZ, RZ, RZ ;  /* 0x000000ffff167224 */ /* 0x000fe400078e00ff */
[----:B------:R-:W-:Y:S02]  /*1b4d0*/  IMAD.MOV.U32 R0, RZ, RZ, RZ ;  /* 0x000000ffff007224 */ /* 0x000fe400078e00ff */
[----:B-123--:R-:W-:Y:S01]  /*1b4e0*/  IMAD.MOV.U32 R16, RZ, RZ, RZ ;  /* 0x000000ffff107224 */ /* 0x00efe200078e00ff */
        /* <DEDUP_REMOVED lines=375> */
.L_x_28560:
        /* <DEDUP_REMOVED lines=22> */
.L_x_28564:
[----:B------:R-:W2:Y:S02]  /*1cdc0*/  LDG.E.U8 R2, desc[UR36][R2.64] ;  /* 0x0000002402027981 */ /* 0x000ea4000c1e1100 */
[----:B--2---:R-:W-:-:S04]  /*1cdd0*/  ISETP.NE.AND P0, PT, R2, RZ, PT ;  /* 0x000000ff0200720c */ /* 0x004fc80003f05270 */
[----:B------:R-:W-:Y:S01]  /*1cde0*/  P2R R19, PR, RZ, 0x1 ;  /* 0x00000001ff137803 */ /* 0x000fe20000000000 */
[----:B------:R-:W-:Y:S08]  /*1cdf0*/  BRA `(.L_x_28566) ;  /* 0x0000000c00c47947 */ /* 0x000ff00003800000 */
.L_x_28563:
        /* <DEDUP_REMOVED lines=11> */
.L_x_28568:
[----:B------:R-:W2:Y:S02]  /*1ceb0*/  LDG.E R2, desc[UR36][R2.64] ;  /* 0x0000002402027981 */ /* 0x000ea4000c1e1900 */
[----:B--2---:R-:W-:-:S04]  /*1cec0*/  ISETP.NE.AND P0, PT, R2, RZ, PT ;  /* 0x000000ff0200720c */ /* 0x004fc80003f05270 */
[----:B------:R-:W-:Y:S01]  /*1ced0*/  P2R R19, PR, RZ, 0x1 ;  /* 0x00000001ff137803 */ /* 0x000fe20000000000 */
[----:B------:R-:W-:Y:S08]  /*1cee0*/  BRA `(.L_x_28566) ;  /* 0x0000000c00887947 */ /* 0x000ff00003800000 */
.L_x_28567:
[----:B------:R-:W2:Y:S02]  /*1cef0*/  LDG.E.U16 R2, desc[UR36][R2.64] ;  /* 0x0000002402027981 */ /* 0x000ea4000c1e1500 */
[----:B--2---:R-:W-:-:S04]  /*1cf00*/  ISETP.NE.AND P0, PT, R2, RZ, PT ;  /* 0x000000ff0200720c */ /* 0x004fc80003f05270 */
[----:B------:R-:W-:Y:S01]  /*1cf10*/  P2R R19, PR, RZ, 0x1 ;  /* 0x00000001ff137803 */ /* 0x000fe20000000000 */
[----:B------:R-:W-:Y:S08]  /*1cf20*/  BRA `(.L_x_28566) ;  /* 0x0000000c00787947 */ /* 0x000ff00003800000 */
.L_x_28562:
        /* <DEDUP_REMOVED lines=10> */
.L_x_28570:
[----:B------:R-:W2:Y:S02]  /*1cfd0*/  LDG.E.U16 R0, desc[UR36][R2.64] ;  /* 0x0000002402007981 */ /* 0x000ea4000c1e1500 */
[----:B--2---:R-:W-:-:S05]  /*1cfe0*/  HADD2.F32 R0, -RZ, R0.H0_H0 ;  /* 0x20000000ff007230 */ /* 0x004fca0000004100 */
[----:B------:R-:W-:-:S04]  /*1cff0*/  FSETP.NEU.FTZ.AND P0, PT, R0, RZ, PT ;  /* 0x000000ff0000720b */ /* 0x000fc80003f1d000 */
[----:B------:R-:W-:Y:S01]  /*1d000*/  P2R R19, PR, RZ, 0x1 ;  /* 0x00000001ff137803 */ /* 0x000fe20000000000 */
[----:B------:R-:W-:Y:S08]  /*1d010*/  BRA `(.L_x_28566) ;  /* 0x0000000c003c7947 */ /* 0x000ff00003800000 */
.L_x_28569:
        /* <DEDUP_REMOVED lines=12> */
.L_x_28572:
        /* <DEDUP_REMOVED lines=11> */
.L_x_28571:
[----:B------:R-:W2:Y:S02]  /*1d190*/  LDG.E.64 R2, desc[UR36][R2.64] ;  /* 0x0000002402027981 */ /* 0x000ea4000c1e1b00 */
[----:B--2---:R-:W-:-:S06]  /*1d1a0*/  DSETP.NEU.AND P0, PT, R2, RZ, PT ;  /* 0x000000ff0200722a */ /* 0x004fcc0003f0d000 */
[----:B------:R-:W-:Y:S01]  /*1d1b0*/  P2R R19, PR, RZ, 0x1 ;  /* 0x00000001ff137803 */ /* 0x000fe20000000000 */
[----:B------:R-:W-:Y:S07]  /*1d1c0*/  BRA `(.L_x_28566) ;  /* 0x0000000800d07947 */ /* 0x000fee0003800000 */
.L_x_28561:
        /* <DEDUP_REMOVED lines=12> */
.L_x_28575:
[----:B------:R-:W2:Y:S02]  /*1d290*/  LDG.E.128 R4, desc[UR36][R2.64] ;  /* 0x0000002402047981 */ /* 0x000ea4000c1e1d00 */
[----:B--2---:R-:W-:-:S06]  /*1d2a0*/  DSETP.NEU.AND P0, PT, R6, RZ, PT ;  /* 0x000000ff0600722a */ /* 0x004fcc0003f0d000 */
[----:B------:R-:W-:-:S06]  /*1d2b0*/  DSETP.NEU.OR P0, PT, R4, RZ, P0 ;  /* 0x000000ff0400722a */ /* 0x000fcc000070d400 */
[----:B------:R-:W-:Y:S01]  /*1d2c0*/  P2R R19, PR, RZ, 0x1 ;  /* 0x00000001ff137803 */ /* 0x000fe20000000000 */
[----:B------:R-:W-:Y:S07]  /*1d2d0*/  BRA `(.L_x_28566) ;  /* 0x00000008008c7947 */ /* 0x000fee0003800000 */
.L_x_28574:
        /* <DEDUP_REMOVED lines=28> */
.L_x_28577:
        /* <DEDUP_REMOVED lines=15> */
.L_x_28576:
[----:B------:R-:W2:Y:S02]  /*1d590*/  LDG.E.U16 R0, desc[UR36][R2.64] ;  /* 0x0000002402007981 */ /* 0x000ea4000c1e1500 */
[----:B--2---:R-:W-:-:S05]  /*1d5a0*/  IMAD.U32 R0, R0, 0x10000, RZ ;  /* 0x0001000000007824 */ /* 0x004fca00078e00ff */
[----:B------:R-:W-:-:S04]  /*1d5b0*/  FSETP.NEU.FTZ.AND P0, PT, R0, RZ, PT ;  /* 0x000000ff0000720b */ /* 0x000fc80003f1d000 */
[----:B------:R-:W-:Y:S01]  /*1d5c0*/  P2R R19, PR, RZ, 0x1 ;  /* 0x00000001ff137803 */ /* 0x000fe20000000000 */
[----:B------:R-:W-:Y:S08]  /*1d5d0*/  BRA `(.L_x_28566) ;  /* 0x0000000400cc7947 */ /* 0x000ff00003800000 */
.L_x_28573:
        /* <DEDUP_REMOVED lines=12> */
.L_x_28580:
        /* <DEDUP_REMOVED lines=21> */
.L_x_28584:
[----:B------:R-:W-:Y:S05]  /*1d7f0*/  BSYNC B1 ;  /* 0x0000000000017941 */ /* 0x000fea0003800000 */
.L_x_28583:
[----:B------:R-:W-:Y:S01]  /*1d800*/  LEA R3, R0, 0x3b800000, 0x17 ;  /* 0x3b80000000037811 */ /* 0x000fe200078eb8ff */
[----:B------:R-:W-:-:S05]  /*1d810*/  IMAD.SHL.U32 R0, R2, 0x100000, RZ ;  /* 0x0010000002007824 */ /* 0x000fca00078e00ff */
[----:B------:R-:W-:-:S07]  /*1d820*/  LOP3.LUT R0, R3, R0, R4, 0xfe, !PT ;  /* 0x0000000003007212 */ /* 0x000fce00078efe04 */
.L_x_28582:
[----:B------:R-:W-:Y:S05]  /*1d830*/  BSYNC B0 ;  /* 0x0000000000007941 */ /* 0x000fea0003800000 */
.L_x_28581:
[----:B------:R-:W-:-:S04]  /*1d840*/  FSETP.NEU.FTZ.AND P0, PT, R0, RZ, PT ;  /* 0x000000ff0000720b */ /* 0x000fc80003f1d000 */
[----:B------:R-:W-:Y:S01]  /*1d850*/  P2R R19, PR, RZ, 0x1 ;  /* 0x00000001ff137803 */ /* 0x000fe20000000000 */
[----:B------:R-:W-:Y:S08]  /*1d860*/  BRA `(.L_x_28566) ;  /* 0x0000000400287947 */ /* 0x000ff00003800000 */
.L_x_28579:
        /* <DEDUP_REMOVED lines=21> */
.L_x_28588:
[----:B------:R-:W-:Y:S05]  /*1d9c0*/  BSYNC B1 ;  /* 0x0000000000017941 */ /* 0x000fea0003800000 */
.L_x_28587:
[----:B------:R-:W-:Y:S01]  /*1d9d0*/  LEA R3, R0, 0x37800000, 0x17 ;  /* 0x3780000000037811 */ /* 0x000fe200078eb8ff */
[----:B------:R-:W-:-:S05]  /*1d9e0*/  IMAD.SHL.U32 R0, R2, 0x200000, RZ ;  /* 0x0020000002007824 */ /* 0x000fca00078e00ff */
[----:B------:R-:W-:-:S07]  /*1d9f0*/  LOP3.LUT R0, R3, R0, R4, 0xfe, !PT ;  /* 0x0000000003007212 */ /* 0x000fce00078efe04 */
.L_x_28586:
[----:B------:R-:W-:Y:S05]  /*1da00*/  BSYNC B0 ;  /* 0x0000000000007941 */ /* 0x000fea0003800000 */
.L_x_28585:
[----:B------:R-:W-:-:S04]  /*1da10*/  FSETP.NEU.FTZ.AND P0, PT, R0, RZ, PT ;  /* 0x000000ff0000720b */ /* 0x000fc80003f1d000 */
[----:B------:R-:W-:Y:S01]  /*1da20*/  P2R R19, PR, RZ, 0x1 ;  /* 0x00000001ff137803 */ /* 0x000fe20000000000 */
[----:B------:R-:W-:Y:S08]  /*1da30*/  BRA `(.L_x_28566) ;  /* 0x0000000000b47947 */ /* 0x000ff00003800000 */
.L_x_28578:
        /* <DEDUP_REMOVED lines=14> */
.L_x_28592:
[----:B------:R-:W-:Y:S05]  /*1db20*/  BSYNC B0 ;  /* 0x0000000000007941 */ /* 0x000fea0003800000 */
.L_x_28591:
[----:B------:R-:W-:-:S04]  /*1db30*/  FSETP.NEU.FTZ.AND P0, PT, R0, RZ, PT ;  /* 0x000000ff0000720b */ /* 0x000fc80003f1d000 */
[----:B------:R-:W-:Y:S01]  /*1db40*/  P2R R19, PR, RZ, 0x1 ;  /* 0x00000001ff137803 */ /* 0x000fe20000000000 */
[----:B------:R-:W-:Y:S08]  /*1db50*/  BRA `(.L_x_28566) ;  /* 0x00000000006c7947 */ /* 0x000ff00003800000 */
.L_x_28565:
        /* <DEDUP_REMOVED lines=16> */
.L_x_28593:
[----:B------:R-:W-:-:S04]  /*1dc60*/  PLOP3.LUT P0, PT, PT, PT, PT, 0x8, 0x0 ;  /* 0x000000000000781c */ /* 0x000fc80003f0e170 */
[----:B------:R-:W-:Y:S01]  /*1dc70*/  P2R R19, PR, RZ, 0x1 ;  /* 0x00000001ff137803 */ /* 0x000fe20000000000 */
[----:B------:R-:W-:Y:S08]  /*1dc80*/  BRA `(.L_x_28566) ;  /* 0x0000000000207947 */ /* 0x000ff00003800000 */
.L_x_28590:
[----:B------:R-:W2:Y:S02]  /*1dc90*/  LDG.E.64 R2, desc[UR36][R2.64] ;  /* 0x0000002402027981 */ /* 0x000ea4000c1e1b00 */
[----:B--2---:R-:W-:-:S04]  /*1dca0*/  ISETP.NE.U32.AND P0, PT, R2, RZ, PT ;  /* 0x000000ff0200720c */ /* 0x004fc80003f05070 */
[----:B------:R-:W-:-:S04]  /*1dcb0*/  ISETP.NE.AND.EX P0, PT, R3, RZ, PT, P0 ;  /* 0x000000ff0300720c */ /* 0x000fc80003f05300 */
[----:B------:R-:W-:Y:S01]  /*1dcc0*/  P2R R19, PR, RZ, 0x1 ;  /* 0x00000001ff137803 */ /* 0x000fe20000000000 */
[----:B------:R-:W-:Y:S08]  /*1dcd0*/  BRA `(.L_x_28566) ;  /* 0x00000000000c7947 */ /* 0x000ff00003800000 */
.L_x_28589:
[----:B------:R-:W2:Y:S02]  /*1dce0*/  LDG.E R2, desc[UR36][R2.64] ;  /* 0x0000002402027981 */ /* 0x000ea4000c1e1900 */
[----:B--2---:R-:W-:-:S04]  /*1dcf0*/  ISETP.NE.AND P0, PT, R2, RZ, PT ;  /* 0x000000ff0200720c */ /* 0x004fc80003f05270 */
[----:B------:R-:W-:-:S09]  /*1dd00*/  P2R R19, PR, RZ, 0x1 ;  /* 0x00000001ff137803 */ /* 0x000fd20000000000 */
.L_x_28566:
        /* <DEDUP_REMOVED lines=30> */
.L_x_28601:
[----:B------:R-:W-:Y:S01]  /*1def0*/  IMAD.MOV.U32 R0, RZ, RZ, 0x7f ;  /* 0x0000007fff007424 */ /* 0x000fe200078e00ff */
[----:B------:R-:W-:-:S04]  /*1df00*/  ISETP.GT.U32.AND P0, PT, R4, 0x7f800000, PT ;  /* 0x7f8000000400780c */ /* 0x000fc80003f04070 */
[----:B------:R-:W-:-:S09]  /*1df10*/  SEL R0, R0, 0x7c, P0 ;  /* 0x0000007c00007807 */ /* 0x000fd20000000000 */
.L_x_28602:
[----:B------:R-:W-:Y:S05]  /*1df20*/  BSYNC B0 ;  /* 0x0000000000007941 */ /* 0x000fea0003800000 */
.L_x_28600:
[----:B------:R-:W-:-:S04]  /*1df30*/  LOP3.LUT R2, R5, 0x80000000, RZ, 0xc0, !PT ;  /* 0x8000000005027812 */ /* 0x000fc800078ec0ff */
[----:B------:R-:W-:-:S04]  /*1df40*/  SHF.R.U32.HI R3, RZ, 0x18, R2 ;  /* 0x00000018ff037819 */ /* 0x000fc80000011602 */
[----:B------:R-:W-:-:S04]  /*1df50*/  LOP3.LUT R0, R0, R3, RZ, 0xfc, !PT ;  /* 0x0000000300007212 */ /* 0x000fc800078efcff */
[----:B------:R-:W-:Y:S01]  /*1df60*/  PRMT R22, R0, 0x7610, R22 ;  /* 0x0000761000167816 */ /* 0x000fe20000000016 */
[----:B------:R-:W-:Y:S06]  /*1df70*/  BRA `(.L_x_28603) ;  /* 0x0000002000e87947 */ /* 0x000fec0003800000 */
.L_x_28598:
        /* <DEDUP_REMOVED lines=14> */
.L_x_28605:
[----:B------:R-:W-:Y:S01]  /*1e060*/  IMAD.MOV.U32 R0, RZ, RZ, 0x7f ;  /* 0x0000007fff007424 */ /* 0x000fe200078e00ff */
[----:B------:R-:W-:-:S04]  /*1e070*/  ISETP.GT.U32.AND P0, PT, R4, 0x7f800000, PT ;  /* 0x7f8000000400780c */ /* 0x000fc80003f04070 */
[----:B------:R-:W-:-:S09]  /*1e080*/  SEL R0, R0, 0x7c, P0 ;  /* 0x0000007c00007807 */ /* 0x000fd20000000000 */
.L_x_28606:
[----:B------:R-:W-:Y:S05]  /*1e090*/  BSYNC B0 ;  /* 0x0000000000007941 */ /* 0x000fea0003800000 */
.L_x_28604:
[----:B------:R-:W-:-:S04]  /*1e0a0*/  LOP3.LUT R2, R5, 0x80000000, RZ, 0xc0, !PT ;  /* 0x8000000005027812 */ /* 0x000fc800078ec0ff */
[----:B------:R-:W-:-:S04]  /*1e0b0*/  SHF.R.U32.HI R3, RZ, 0x18, R2 ;  /* 0x00000018ff037819 */ /* 0x000fc80000011602 */
[----:B------:R-:W-:-:S04]  /*1e0c0*/  LOP3.LUT R0, R0, R3, RZ, 0xfc, !PT ;  /* 0x0000000300007212 */ /* 0x000fc800078efcff */
[----:B------:R-:W-:Y:S01]  /*1e0d0*/  PRMT R22, R0, 0x7610, R22 ;  /* 0x0000761000167816 */ /* 0x000fe20000000016 */
[----:B------:R-:W-:Y:S06]  /*1e0e0*/  BRA `(.L_x_28603) ;  /* 0x00000020008c7947 */ /* 0x000fec0003800000 */
.L_x_28597:
        /* <DEDUP_REMOVED lines=20> */
.L_x_28610:
[----:B------:R-:W-:Y:S01]  /*1e230*/  IMAD.MOV.U32 R0, RZ, RZ, 0x7f ;  /* 0x0000007fff007424 */ /* 0x000fe200078e00ff */
[----:B------:R-:W-:-:S04]  /*1e240*/  ISETP.GT.U32.AND P0, PT, R4, 0x7f800000, PT ;  /* 0x7f8000000400780c */ /* 0x000fc80003f04070 */
[----:B------:R-:W-:-:S09]  /*1e250*/  SEL R0, R0, 0x7c, P0 ;  /* 0x0000007c00007807 */ /* 0x000fd20000000000 */
.L_x_28611:
[----:B------:R-:W-:Y:S05]  /*1e260*/  BSYNC B0 ;  /* 0x0000000000007941 */ /* 0x000fea0003800000 */
.L_x_28609:
[----:B------:R-:W-:-:S04]  /*1e270*/  LOP3.LUT R2, R5, 0x80000000, RZ, 0xc0, !PT ;  /* 0x8000000005027812 */ /* 0x000fc800078ec0ff */
[----:B------:R-:W-:-:S04]  /*1e280*/  SHF.R.U32.HI R3, RZ, 0x18, R2 ;  /* 0x00000018ff037819 */ /* 0x000fc80000011602 */
[----:B------:R-:W-:-:S04]  /*1e290*/  LOP3.LUT R0, R0, R3, RZ, 0xfc, !PT ;  /* 0x0000000300007212 */ /* 0x000fc800078efcff */
[----:B------:R-:W-:Y:S01]  /*1e2a0*/  PRMT R22, R0, 0x7610, R22 ;  /* 0x0000761000167816 */ /* 0x000fe20000000016 */
[----:B------:R-:W-:Y:S06]  /*1e2b0*/  BRA `(.L_x_28603) ;  /* 0x0000002000187947 */ /* 0x000fec0003800000 */
.L_x_28608:
        /* <DEDUP_REMOVED lines=14> */
.L_x_28613:
[----:B------:R-:W-:Y:S01]  /*1e3a0*/  IMAD.MOV.U32 R0, RZ, RZ, 0x7f ;  /* 0x0000007fff007424 */ /* 0x000fe200078e00ff */
[----:B------:R-:W-:-:S04]  /*1e3b0*/  ISETP.GT.U32.AND P0, PT, R4, 0x7f800000, PT ;  /* 0x7f8000000400780c */ /* 0x000fc80003f04070 */
[----:B------:R-:W-:-:S09]  /*1e3c0*/  SEL R0, R0, 0x7c, P0 ;  /* 0x0000007c00007807 */ /* 0x000fd20000000000 */
.L_x_28614:
[----:B------:R-:W-:Y:S05]  /*1e3d0*/  BSYNC B0 ;  /* 0x0000000000007941 */ /* 0x000fea0003800000 */
.L_x_28612:
[----:B------:R-:W-:-:S04]  /*1e3e0*/  LOP3.LUT R2, R5, 0x80000000, RZ, 0xc0, !PT ;  /* 0x8000000005027812 */ /* 0x000fc800078ec0ff */
[----:B------:R-:W-:-:S04]  /*1e3f0*/  SHF.R.U32.HI R3, RZ, 0x18, R2 ;  /* 0x00000018ff037819 */ /* 0x000fc80000011602 */
[----:B------:R-:W-:-:S04]  /*1e400*/  LOP3.LUT R0, R0, R3, RZ, 0xfc, !PT ;  /* 0x0000000300007212 */ /* 0x000fc800078efcff */
[----:B------:R-:W-:Y:S01]  /*1e410*/  PRMT R22, R0, 0x7610, R22 ;  /* 0x0000761000167816 */ /* 0x000fe20000000016 */
[----:B------:R-:W-:Y:S06]  /*1e420*/  BRA `(.L_x_28603) ;  /* 0x0000001c00bc7947 */ /* 0x000fec0003800000 */
.L_x_28607:
        /* <DEDUP_REMOVED lines=14> */
.L_x_28616:
[----:B------:R-:W-:Y:S01]  /*1e510*/  IMAD.MOV.U32 R0, RZ, RZ, 0x7f ;  /* 0x0000007fff007424 */ /* 0x000fe200078e00ff */
[----:B------:R-:W-:-:S04]  /*1e520*/  ISETP.GT.U32.AND P0, PT, R4, 0x7f800000, PT ;  /* 0x7f8000000400780c */ /* 0x000fc80003f04070 */
[----:B------:R-:W-:-:S09]  /*1e530*/  SEL R0, R0, 0x7c, P0 ;  /* 0x0000007c00007807 */ /* 0x000fd20000000000 */
.L_x_28617:
[----:B------:R-:W-:Y:S05]  /*1e540*/  BSYNC B0 ;  /* 0x0000000000007941 */ /* 0x000fea0003800000 */
.L_x_28615:
[----:B------:R-:W-:-:S04]  /*1e550*/  LOP3.LUT R2, R5, 0x80000000, RZ, 0xc0, !PT ;  /* 0x8000000005027812 */ /* 0x000fc800078ec0ff */
[----:B------:R-:W-:-:S04]  /*1e560*/  SHF.R.U32.HI R3, RZ, 0x18, R2 ;  /* 0x00000018ff037819 */ /* 0x000fc80000011602 */
[----:B------:R-:W-:-:S04]  /*1e570*/  LOP3.LUT R0, R0, R3, RZ, 0xfc, !PT ;  /* 0x0000000300007212 */ /* 0x000fc800078efcff */
[----:B------:R-:W-:Y:S01]  /*1e580*/  PRMT R22, R0, 0x7610, R22 ;  /* 0x0000761000167816 */ /* 0x000fe20000000016 */
[----:B------:R-:W-:Y:S06]  /*1e590*/  BRA `(.L_x_28603) ;  /* 0x0000001c00607947 */ /* 0x000fec0003800000 */
.L_x_28596:
        /* <DEDUP_REMOVED lines=19> */
.L_x_28621:
[----:B------:R-:W-:Y:S01]  /*1e6d0*/  IMAD.MOV.U32 R0, RZ, RZ, 0x7f ;  /* 0x0000007fff007424 */ /* 0x000fe200078e00ff */
[----:B------:R-:W-:-:S04]  /*1e6e0*/  ISETP.GT.U32.AND P0, PT, R4, 0x7f800000, PT ;  /* 0x7f8000000400780c */ /* 0x000fc80003f04070 */
[----:B------:R-:W-:-:S09]  /*1e6f0*/  SEL R0, R0, 0x7c, P0 ;  /* 0x0000007c00007807 */ /* 0x000fd20000000000 */
.L_x_28622:
[----:B------:R-:W-:Y:S05]  /*1e700*/  BSYNC B0 ;  /* 0x0000000000007941 */ /* 0x000fea0003800000 */
.L_x_28620:
[----:B------:R-:W-:-:S04]  /*1e710*/  LOP3.LUT R2, R3, 0x80000000, RZ, 0xc0, !PT ;  /* 0x8000000003027812 */ /* 0x000fc800078ec0ff */
[----:B------:R-:W-:-:S04]  /*1e720*/  SHF.R.U32.HI R3, RZ, 0x18, R2 ;  /* 0x00000018ff037819 */ /* 0x000fc80000011602 */
[----:B------:R-:W-:-:S04]  /*1e730*/  LOP3.LUT R0, R0, R3, RZ, 0xfc, !PT ;  /* 0x0000000300007212 */ /* 0x000fc800078efcff */
[----:B------:R-:W-:Y:S01]  /*1e740*/  PRMT R22, R0, 0x7610, R22 ;  /* 0x0000761000167816 */ /* 0x000fe20000000016 */
[----:B------:R-:W-:Y:S06]  /*1e750*/  BRA `(.L_x_28603) ;  /* 0x0000001800f07947 */ /* 0x000fec0003800000 */
.L_x_28619:
        /* <DEDUP_REMOVED lines=14> */
.L_x_28624:
[----:B------:R-:W-:Y:S01]  /*1e840*/  IMAD.MOV.U32 R0, RZ, RZ, 0x7f ;  /* 0x0000007fff007424 */ /* 0x000fe200078e00ff */
[----:B------:R-:W-:-:S04]  /*1e850*/  ISETP.GT.U32.AND P0, PT, R4, 0x7f800000, PT ;  /* 0x7f8000000400780c */ /* 0x000fc80003f04070 */
[----:B------:R-:W-:-:S09]  /*1e860*/  SEL R0, R0, 0x7c, P0 ;  /* 0x0000007c00007807 */ /* 0x000fd20000000000 */
.L_x_28625:
[----:B------:R-:W-:Y:S05]  /*1e870*/  BSYNC B0 ;  /* 0x0000000000007941 */ /* 0x000fea0003800000 */
.L_x_28623:
[----:B------:R-:W-:-:S04]  /*1e880*/  LOP3.LUT R2, R5, 0x80000000, RZ, 0xc0, !PT ;  /* 0x8000000005027812 */ /* 0x000fc800078ec0ff */
[----:B------:R-:W-:-:S04]  /*1e890*/  SHF.R.U32.HI R3, RZ, 0x18, R2 ;  /* 0x00000018ff037819 */ /* 0x000fc80000011602 */
[----:B------:R-:W-:-:S04]  /*1e8a0*/  LOP3.LUT R0, R0, R3, RZ, 0xfc, !PT ;  /* 0x0000000300007212 */ /* 0x000fc800078efcff */
[----:B------:R-:W-:Y:S01]  /*1e8b0*/  PRMT R22, R0, 0x7610, R22 ;  /* 0x0000761000167816 */ /* 0x000fe20000000016 */
[----:B------:R-:W-:Y:S06]  /*1e8c0*/  BRA `(.L_x_28603) ;  /* 0x0000001800947947 */ /* 0x000fec0003800000 */
.L_x_28618:
        /* <DEDUP_REMOVED lines=19> */
.L_x_28629:
[----:B------:R-:W-:Y:S01]  /*1ea00*/  IMAD.MOV.U32 R0, RZ, RZ, 0x7f ;  /* 0x0000007fff007424 */ /* 0x000fe200078e00ff */
[----:B------:R-:W-:-:S04]  /*1ea10*/  ISETP.GT.U32.AND P0, PT, R4, 0x7f800000, PT ;  /* 0x7f8000000400780c */ /* 0x000fc80003f04070 */
[----:B------:R-:W-:-:S09]  /*1ea20*/  SEL R0, R0, 0x7c, P0 ;  /* 0x0000007c00007807 */ /* 0x000fd20000000000 */
.L_x_28630:
[----:B------:R-:W-:Y:S05]  /*1ea30*/  BSYNC B0 ;  /* 0x0000000000007941 */ /* 0x000fea0003800000 */
.L_x_28628:
[----:B------:R-:W-:-:S04]  /*1ea40*/  LOP3.LUT R2, R3, 0x80000000, RZ, 0xc0, !PT ;  /* 0x8000000003027812 */ /* 0x000fc800078ec0ff */
[----:B------:R-:W-:-:S04]  /*1ea50*/  SHF.R.U32.HI R3, RZ, 0x18, R2 ;  /* 0x00000018ff037819 */ /* 0x000fc80000011602 */
[----:B------:R-:W-:-:S04]  /*1ea60*/  LOP3.LUT R0, R0, R3, RZ, 0xfc, !PT ;  /* 0x0000000300007212 */ /* 0x000fc800078efcff */
[----:B------:R-:W-:Y:S01]  /*1ea70*/  PRMT R22, R0, 0x7610, R22 ;  /* 0x0000761000167816 */ /* 0x000fe20000000016 */
[----:B------:R-:W-:Y:S06]  /*1ea80*/  BRA `(.L_x_28603) ;  /* 0x0000001800247947 */ /* 0x000fec0003800000 */
.L_x_28627:
        /* <DEDUP_REMOVED lines=14> */
.L_x_28632:
[----:B------:R-:W-:Y:S01]  /*1eb70*/  IMAD.MOV.U32 R0, RZ, RZ, 0x7f ;  /* 0x0000007fff007424 */ /* 0x000fe200078e00ff */
[----:B------:R-:W-:-:S04]  /*1eb80*/  ISETP.GT.U32.AND P0, PT, R4, 0x7f800000, PT ;  /* 0x7f8000000400780c */ /* 0x000fc80003f04070 */
[----:B------:R-:W-:-:S09]  /*1eb90*/  SEL R0, R0, 0x7c, P0 ;  /* 0x0000007c00007807 */ /* 0x000fd20000000000 */
.L_x_28633:
[----:B------:R-:W-:Y:S05]  /*1eba0*/  BSYNC B0 ;  /* 0x0000000000007941 */ /* 0x000fea0003800000 */
.L_x_28631:
[----:B------:R-:W-:-:S04]  /*1ebb0*/  LOP3.LUT R2, R5, 0x80000000, RZ, 0xc0, !PT ;  /* 0x8000000005027812 */ /* 0x000fc800078ec0ff */
[----:B------:R-:W-:-:S04]  /*1ebc0*/  SHF.R.U32.HI R3, RZ, 0x18, R2 ;  /* 0x00000018ff037819 */ /* 0x000fc80000011602 */
[----:B------:R-:W-:-:S04]  /*1ebd0*/  LOP3.LUT R0, R0, R3, RZ, 0xfc, !PT ;  /* 0x0000000300007212 */ /* 0x000fc800078efcff */
[----:B------:R-:W-:Y:S01]  /*1ebe0*/  PRMT R22, R0, 0x7610, R22 ;  /* 0x0000761000167816 */ /* 0x000fe20000000016 */
[----:B------:R-:W-:Y:S06]  /*1ebf0*/  BRA `(.L_x_28603) ;  /* 0x0000001400c87947 */ /* 0x000fec0003800000 */
.L_x_28626:
        /* <DEDUP_REMOVED lines=18> */
.L_x_28635:
[----:B------:R-:W-:Y:S01]  /*1ed20*/  IMAD.MOV.U32 R2, RZ, RZ, 0x7f ;  /* 0x0000007fff027424 */ /* 0x000fe200078e00ff */
[----:B------:R-:W-:-:S04]  /*1ed30*/  ISETP.GT.U32.AND P0, PT, R4, 0x7f800000, PT ;  /* 0x7f8000000400780c */ /* 0x000fc80003f04070 */
[----:B------:R-:W-:-:S09]  /*1ed40*/  SEL R2, R2, 0x7c, P0 ;  /* 0x0000007c02027807 */ /* 0x000fd20000000000 */
.L_x_28636:
[----:B------:R-:W-:Y:S05]  /*1ed50*/  BSYNC B0 ;  /* 0x0000000000007941 */ /* 0x000fea0003800000 */
.L_x_28634:
[----:B------:R-:W-:-:S04]  /*1ed60*/  LOP3.LUT R0, R0, 0x80000000, RZ, 0xc0, !PT ;  /* 0x8000000000007812 */ /* 0x000fc800078ec0ff */
[----:B------:R-:W-:-:S04]  /*1ed70*/  SHF.R.U32.HI R3, RZ, 0x18, R0 ;  /* 0x00000018ff037819 */ /* 0x000fc80000011600 */
[----:B------:R-:W-:-:S04]  /*1ed80*/  LOP3.LUT R2, R2, R3, RZ, 0xfc, !PT ;  /* 0x0000000302027212 */ /* 0x000fc800078efcff */
[----:B------:R-:W-:Y:S01]  /*1ed90*/  PRMT R22, R2, 0x7610, R22 ;  /* 0x0000761002167816 */ /* 0x000fe20000000016 */
[----:B------:R-:W-:Y:S06]  /*1eda0*/  BRA `(.L_x_28603) ;  /* 0x00000014005c7947 */ /* 0x000fec0003800000 */
.L_x_28595:
        /* <DEDUP_REMOVED lines=23> */
.L_x_28640:
[----:B------:R-:W-:Y:S01]  /*1ef20*/  IMAD.MOV.U32 R22, RZ, RZ, 0x7f ;  /* 0x0000007fff167424 */ /* 0x000fe200078e00ff */
[----:B------:R-:W-:-:S04]  /*1ef30*/  ISETP.GT.U32.AND P0, PT, R5, 0x7f800000, PT ;  /* 0x7f8000000500780c */ /* 0x000fc80003f04070 */
[----:B------:R-:W-:Y:S01]  /*1ef40*/  SEL R22, R22, 0x7c, P0 ;  /* 0x0000007c16167807 */ /* 0x000fe20000000000 */
[----:B------:R-:W-:Y:S08]  /*1ef50*/  BRA `(.L_x_28603) ;  /* 0x0000001000f07947 */ /* 0x000ff00003800000 */
.L_x_28639:
        /* <DEDUP_REMOVED lines=18> */
.L_x_28642:
[----:B------:R-:W-:Y:S01]  /*1f080*/  IMAD.MOV.U32 R0, RZ, RZ, 0x7f ;  /* 0x0000007fff007424 */ /* 0x000fe200078e00ff */
[----:B------:R-:W-:-:S04]  /*1f090*/  ISETP.GT.U32.AND P0, PT, R4, 0x7f800000, PT ;  /* 0x7f8000000400780c */ /* 0x000fc80003f04070 */
[----:B------:R-:W-:-:S09]  /*1f0a0*/  SEL R0, R0, 0x7c, P0 ;  /* 0x0000007c00007807 */ /* 0x000fd20000000000 */
.L_x_28643:
[----:B------:R-:W-:Y:S05]  /*1f0b0*/  BSYNC B0 ;  /* 0x0000000000007941 */ /* 0x000fea0003800000 */
.L_x_28641:
[----:B------:R-:W-:-:S04]  /*1f0c0*/  LOP3.LUT R2, R5, 0x80000000, RZ, 0xc0, !PT ;  /* 0x8000000005027812 */ /* 0x000fc800078ec0ff */
[----:B------:R-:W-:-:S04]  /*1f0d0*/  SHF.R.U32.HI R3, RZ, 0x18, R2 ;  /* 0x00000018ff037819 */ /* 0x000fc80000011602 */
[----:B------:R-:W-:-:S04]  /*1f0e0*/  LOP3.LUT R0, R0, R3, RZ, 0xfc, !PT ;  /* 0x0000000300007212 */ /* 0x000fc800078efcff */
[----:B------:R-:W-:Y:S01]  /*1f0f0*/  PRMT R22, R0, 0x7610, R22 ;  /* 0x0000761000167816 */ /* 0x000fe20000000016 */
[----:B------:R-:W-:Y:S06]  /*1f100*/  BRA `(.L_x_28603) ;  /* 0x0000001000847947 */ /* 0x000fec0003800000 */
.L_x_28638:
        /* <DEDUP_REMOVED lines=37> */
.L_x_28647:
[----:B------:R-:W-:Y:S01]  /*1f360*/  IMAD.MOV.U32 R0, RZ, RZ, 0x7f ;  /* 0x0000007fff007424 */ /* 0x000fe200078e00ff */
[----:B------:R-:W-:-:S04]  /*1f370*/  ISETP.GT.U32.AND P0, PT, R2, 0x7f800000, PT ;  /* 0x7f8000000200780c */ /* 0x000fc80003f04070 */
[----:B------:R-:W-:-:S09]  /*1f380*/  SEL R0, R0, 0x7c, P0 ;  /* 0x0000007c00007807 */ /* 0x000fd20000000000 */
.L_x_28648:
[----:B------:R-:W-:Y:S05]  /*1f390*/  BSYNC B0 ;  /* 0x0000000000007941 */ /* 0x000fea0003800000 */
.L_x_28646:
[----:B------:R-:W-:-:S04]  /*1f3a0*/  LOP3.LUT R2, R3, 0x80000000, RZ, 0xc0, !PT ;  /* 0x8000000003027812 */ /* 0x000fc800078ec0ff */
[----:B------:R-:W-:-:S04]  /*1f3b0*/  SHF.R.U32.HI R3, RZ, 0x18, R2 ;  /* 0x00000018ff037819 */ /* 0x000fc80000011602 */
[----:B------:R-:W-:-:S04]  /*1f3c0*/  LOP3.LUT R0, R0, R3, RZ, 0xfc, !PT ;  /* 0x0000000300007212 */ /* 0x000fc800078efcff */
[----:B------:R-:W-:Y:S01]  /*1f3d0*/  PRMT R22, R0, 0x7610, R22 ;  /* 0x0000761000167816 */ /* 0x000fe20000000016 */
[----:B------:R-:W-:Y:S06]  /*1f3e0*/  BRA `(.L_x_28603) ;  /* 0x0000000c00cc7947 */ /* 0x000fec0003800000 */
.L_x_28645:
[----:B------:R0:W5:Y:S01]  /*1f3f0*/  LDG.E.U8 R22, desc[UR36][R2.64] ;  /* 0x0000002402167981 */ /* 0x000162000c1e1100 */
[----:B------:R-:W-:Y:S05]  /*1f400*/  BRA `(.L_x_28603) ;  /* 0x0000000c00c47947 */ /* 0x000fea0003800000 */
.L_x_28644:
        /* <DEDUP_REMOVED lines=14> */
.L_x_28650:
[----:B------:R-:W-:Y:S01]  /*1f4f0*/  IMAD.MOV.U32 R0, RZ, RZ, 0x7f ;  /* 0x0000007fff007424 */ /* 0x000fe200078e00ff */
[----:B------:R-:W-:-:S04]  /*1f500*/  ISETP.GT.U32.AND P0, PT, R4, 0x7f800000, PT ;  /* 0x7f8000000400780c */ /* 0x000fc80003f04070 */
[----:B------:R-:W-:-:S09]  /*1f510*/  SEL R0, R0, 0x7c, P0 ;  /* 0x0000007c00007807 */ /* 0x000fd20000000000 */
.L_x_28651:
[----:B------:R-:W-:Y:S05]  /*1f520*/  BSYNC B0 ;  /* 0x0000000000007941 */ /* 0x000fea0003800000 */
.L_x_28649:
[----:B------:R-:W-:-:S04]  /*1f530*/  LOP3.LUT R2, R5, 0x80000000, RZ, 0xc0, !PT ;  /* 0x8000000005027812 */ /* 0x000fc800078ec0ff */
[----:B------:R-:W-:-:S04]  /*1f540*/  SHF.R.U32.HI R3, RZ, 0x18, R2 ;  /* 0x00000018ff037819 */ /* 0x000fc80000011602 */
[----:B------:R-:W-:-:S04]  /*1f550*/  LOP3.LUT R0, R0, R3, RZ, 0xfc, !PT ;  /* 0x0000000300007212 */ /* 0x000fc800078efcff */
[----:B------:R-:W-:Y:S01]  /*1f560*/  PRMT R22, R0, 0x7610, R22 ;  /* 0x0000761000167816 */ /* 0x000fe20000000016 */
[----:B------:R-:W-:Y:S06]  /*1f570*/  BRA `(.L_x_28603) ;  /* 0x0000000c00687947 */ /* 0x000fec0003800000 */
.L_x_28637:
        /* <DEDUP_REMOVED lines=22> */
.L_x_28656:
[----:B------:R-:W-:Y:S01]  /*1f6e0*/  IMAD.MOV.U32 R0, RZ, RZ, 0x7f ;  /* 0x0000007fff007424 */ /* 0x000fe200078e00ff */
[----:B------:R-:W-:-:S04]  /*1f6f0*/  ISETP.GT.U32.AND P0, PT, R4, 0x7f800000, PT ;  /* 0x7f8000000400780c */ /* 0x000fc80003f04070 */
[----:B------:R-:W-:-:S09]  /*1f700*/  SEL R0, R0, 0x7c, P0 ;  /* 0x0000007c00007807 */ /* 0x000fd20000000000 */
.L_x_28657:
[----:B------:R-:W-:Y:S05]  /*1f710*/  BSYNC B0 ;  /* 0x0000000000007941 */ /* 0x000fea0003800000 */
.L_x_28655:
[----:B------:R-:W-:-:S04]  /*1f720*/  LOP3.LUT R2, R5, 0x80000000, RZ, 0xc0, !PT ;  /* 0x8000000005027812 */ /* 0x000fc800078ec0ff */
[----:B------:R-:W-:-:S04]  /*1f730*/  SHF.R.U32.HI R3, RZ, 0x18, R2 ;  /* 0x00000018ff037819 */ /* 0x000fc80000011602 */
[----:B------:R-:W-:-:S04]  /*1f740*/  LOP3.LUT R0, R0, R3, RZ, 0xfc, !PT ;  /* 0x0000000300007212 */ /* 0x000fc800078efcff */
[----:B------:R-:W-:Y:S01]  /*1f750*/  PRMT R22, R0, 0x7610, R22 ;  /* 0x0000761000167816 */ /* 0x000fe20000000016 */
[----:B------:R-:W-:Y:S06]  /*1f760*/  BRA `(.L_x_28603) ;  /* 0x0000000800ec7947 */ /* 0x000fec0003800000 */
.L_x_28654:
        /* <DEDUP_REMOVED lines=21> */
.L_x_28661:
[----:B------:R-:W-:Y:S05]  /*1f8c0*/  BSYNC B1 ;  /* 0x0000000000017941 */ /* 0x000fea0003800000 */
.L_x_28660:
[----:B------:R-:W-:Y:S01]  /*1f8d0*/  LEA R3, R0, 0x3b800000, 0x17 ;  /* 0x3b80000000037811 */ /* 0x000fe200078eb8ff */
[----:B------:R-:W-:-:S05]  /*1f8e0*/  IMAD.SHL.U32 R0, R2, 0x100000, RZ ;  /* 0x0010000002007824 */ /* 0x000fca00078e00ff */
[----:B------:R-:W-:-:S07]  /*1f8f0*/  LOP3.LUT R0, R3, R0, R4, 0xfe, !PT ;  /* 0x0000000003007212 */ /* 0x000fce00078efe04 */
.L_x_28659:
[----:B------:R-:W-:Y:S05]  /*1f900*/  BSYNC B0 ;  /* 0x0000000000007941 */ /* 0x000fea0003800000 */
.L_x_28658:
        /* <DEDUP_REMOVED lines=12> */
.L_x_28663:
[----:B------:R-:W-:Y:S01]  /*1f9d0*/  IMAD.MOV.U32 R2, RZ, RZ, 0x7f ;  /* 0x0000007fff027424 */ /* 0x000fe200078e00ff */
[----:B------:R-:W-:-:S04]  /*1f9e0*/  ISETP.GT.U32.AND P0, PT, R4, 0x7f800000, PT ;  /* 0x7f8000000400780c */ /* 0x000fc80003f04070 */
[----:B------:R-:W-:-:S09]  /*1f9f0*/  SEL R2, R2, 0x7c, P0 ;  /* 0x0000007c02027807 */ /* 0x000fd20000000000 */
.L_x_28664:
[----:B------:R-:W-:Y:S05]  /*1fa00*/  BSYNC B0 ;  /* 0x0000000000007941 */ /* 0x000fea0003800000 */
.L_x_28662:
[----:B------:R-:W-:-:S04]  /*1fa10*/  LOP3.LUT R0, R0, 0x80000000, RZ, 0xc0, !PT ;  /* 0x8000000000007812 */ /* 0x000fc800078ec0ff */
[----:B------:R-:W-:-:S04]  /*1fa20*/  SHF.R.U32.HI R3, RZ, 0x18, R0 ;  /* 0x00000018ff037819 */ /* 0x000fc80000011600 */
[----:B------:R-:W-:-:S04]  /*1fa30*/  LOP3.LUT R2, R2, R3, RZ, 0xfc, !PT ;  /* 0x0000000302027212 */ /* 0x000fc800078efcff */
[----:B------:R-:W-:Y:S01]  /*1fa40*/  PRMT R22, R2, 0x7610, R22 ;  /* 0x0000761002167816 */ /* 0x000fe20000000016 */
[----:B------:R-:W-:Y:S06]  /*1fa50*/  BRA `(.L_x_28603) ;  /* 0x0000000800307947 */ /* 0x000fec0003800000 */
.L_x_28653:
        /* <DEDUP_REMOVED lines=21> */
.L_x_28668:
[----:B------:R-:W-:Y:S05]  /*1fbb0*/  BSYNC B1 ;  /* 0x0000000000017941 */ /* 0x000fea0003800000 */
.L_x_28667:
[----:B------:R-:W-:Y:S01]  /*1fbc0*/  LEA R3, R0, 0x37800000, 0x17 ;  /* 0x3780000000037811 */ /* 0x000fe200078eb8ff */
[----:B------:R-:W-:-:S05]  /*1fbd0*/  IMAD.SHL.U32 R0, R2, 0x200000, RZ ;  /* 0x0020000002007824 */ /* 0x000fca00078e00ff */
[----:B------:R-:W-:-:S07]  /*1fbe0*/  LOP3.LUT R0, R3, R0, R4, 0xfe, !PT ;  /* 0x0000000003007212 */ /* 0x000fce00078efe04 */
.L_x_28666:
[----:B------:R-:W-:Y:S05]  /*1fbf0*/  BSYNC B0 ;  /* 0x0000000000007941 */ /* 0x000fea0003800000 */
.L_x_28665:
        /* <DEDUP_REMOVED lines=12> */
.L_x_28670:
[----:B------:R-:W-:Y:S01]  /*1fcc0*/  IMAD.MOV.U32 R2, RZ, RZ, 0x7f ;  /* 0x0000007fff027424 */ /* 0x000fe200078e00ff */
[----:B------:R-:W-:-:S04]  /*1fcd0*/  ISETP.GT.U32.AND P0, PT, R4, 0x7f800000, PT ;  /* 0x7f8000000400780c */ /* 0x000fc80003f04070 */
[----:B------:R-:W-:-:S09]  /*1fce0*/  SEL R2, R2, 0x7c, P0 ;  /* 0x0000007c02027807 */ /* 0x000fd20000000000 */
.L_x_28671:
[----:B------:R-:W-:Y:S05]  /*1fcf0*/  BSYNC B0 ;  /* 0x0000000000007941 */ /* 0x000fea0003800000 */
.L_x_28669:
[----:B------:R-:W-:-:S04]  /*1fd00*/  LOP3.LUT R0, R0, 0x80000000, RZ, 0xc0, !PT ;  /* 0x8000000000007812 */ /* 0x000fc800078ec0ff */
[----:B------:R-:W-:-:S04]  /*1fd10*/  SHF.R.U32.HI R3, RZ, 0x18, R0 ;  /* 0x00000018ff037819 */ /* 0x000fc80000011600 */
[----:B------:R-:W-:-:S04]  /*1fd20*/  LOP3.LUT R2, R2, R3, RZ, 0xfc, !PT ;  /* 0x0000000302027212 */ /* 0x000fc800078efcff */
[----:B------:R-:W-:Y:S01]  /*1fd30*/  PRMT R22, R2, 0x7610, R22 ;  /* 0x0000761002167816 */ /* 0x000fe20000000016 */
[----:B------:R-:W-:Y:S06]  /*1fd40*/  BRA `(.L_x_28603) ;  /* 0x0000000400747947 */ /* 0x000fec0003800000 */
.L_x_28652:
        /* <DEDUP_REMOVED lines=14> */
.L_x_28675:
[----:B------:R-:W-:Y:S05]  /*1fe30*/  BSYNC B0 ;  /* 0x0000000000007941 */ /* 0x000fea0003800000 */
.L_x_28674:
        /* <DEDUP_REMOVED lines=11> */
.L_x_28676:
[----:B------:R-:W-:Y:S01]  /*1fef0*/  IMAD.MOV.U32 R22, RZ, RZ, 0x7f ;  /* 0x0000007fff167424 */ /* 0x000fe200078e00ff */
[----:B------:R-:W-:-:S04]  /*1ff00*/  ISETP.GT.U32.AND P0, PT, R3, 0x7f800000, PT ;  /* 0x7f8000000300780c */ /* 0x000fc80003f04070 */
[----:B------:R-:W-:Y:S01]  /*1ff10*/  SEL R22, R22, 0x7c, P0 ;  /* 0x0000007c16167807 */ /* 0x000fe20000000000 */
[----:B------:R-:W-:Y:S08]  /*1ff20*/  BRA `(.L_x_28603) ;  /* 0x0000000000fc7947 */ /* 0x000ff00003800000 */
.L_x_28599:
        /* <DEDUP_REMOVED lines=16> */
.L_x_28677:
[----:B------:R-:W-:Y:S01]  /*20030*/  PRMT R22, RZ, 0x7610, R22 ;  /* 0x00007610ff167816 */ /* 0x000fe20000000016 */
[----:B------:R-:W-:Y:S06]  /*20040*/  BRA `(.L_x_28603) ;  /* 0x0000000000b47947 */ /* 0x000fec0003800000 */
.L_x_28673:
        /* <DEDUP_REMOVED lines=14> */
.L_x_28679:
[----:B------:R-:W-:Y:S01]  /*20130*/  IMAD.MOV.U32 R0, RZ, RZ, 0x7f ;  /* 0x0000007fff007424 */ /* 0x000fe200078e00ff */
[----:B------:R-:W-:-:S04]  /*20140*/  ISETP.GT.U32.AND P0, PT, R4, 0x7f800000, PT ;  /* 0x7f8000000400780c */ /* 0x000fc80003f04070 */
[----:B------:R-:W-:-:S09]  /*20150*/  SEL R0, R0, 0x7c, P0 ;  /* 0x0000007c00007807 */ /* 0x000fd20000000000 */
.L_x_28680:
[----:B------:R-:W-:Y:S05]  /*20160*/  BSYNC B0 ;  /* 0x0000000000007941 */ /* 0x000fea0003800000 */
.L_x_28678:
[----:B------:R-:W-:-:S04]  /*20170*/  LOP3.LUT R2, R5, 0x80000000, RZ, 0xc0, !PT ;  /* 0x8000000005027812 */ /* 0x000fc800078ec0ff */
[----:B------:R-:W-:-:S04]  /*20180*/  SHF.R.U32.HI R3, RZ, 0x18, R2 ;  /* 0x00000018ff037819 */ /* 0x000fc80000011602 */
[----:B------:R-:W-:-:S04]  /*20190*/  LOP3.LUT R0, R0, R3, RZ, 0xfc, !PT ;  /* 0x0000000300007212 */ /* 0x000fc800078efcff */
[----:B------:R-:W-:Y:S01]  /*201a0*/  PRMT R22, R0, 0x7610, R22 ;  /* 0x0000761000167816 */ /* 0x000fe20000000016 */
[----:B------:R-:W-:Y:S06]  /*201b0*/  BRA `(.L_x_28603) ;  /* 0x0000000000587947 */ /* 0x000fec0003800000 */
.L_x_28672:
        /* <DEDUP_REMOVED lines=14> */
.L_x_28682:
[----:B------:R-:W-:Y:S01]  /*202a0*/  IMAD.MOV.U32 R0, RZ, RZ, 0x7f ;  /* 0x0000007fff007424 */ /* 0x000fe200078e00ff */
[----:B------:R-:W-:-:S04]  /*202b0*/  ISETP.GT.U32.AND P0, PT, R4, 0x7f800000, PT ;  /* 0x7f8000000400780c */ /* 0x000fc80003f04070 */
[----:B------:R-:W-:-:S09]  /*202c0*/  SEL R0, R0, 0x7c, P0 ;  /* 0x0000007c00007807 */ /* 0x000fd20000000000 */
.L_x_28683:
[----:B------:R-:W-:Y:S05]  /*202d0*/  BSYNC B0 ;  /* 0x0000000000007941 */ /* 0x000fea0003800000 */
.L_x_28681:
[----:B------:R-:W-:-:S04]  /*202e0*/  LOP3.LUT R2, R5, 0x80000000, RZ, 0xc0, !PT ;  /* 0x8000000005027812 */ /* 0x000fc800078ec0ff */
[----:B------:R-:W-:-:S04]  /*202f0*/  SHF.R.U32.HI R3, RZ, 0x18, R2 ;  /* 0x00000018ff037819 */ /* 0x000fc80000011602 */
[----:B------:R-:W-:-:S04]  /*20300*/  LOP3.LUT R0, R0, R3, RZ, 0xfc, !PT ;  /* 0x0000000300007212 */ /* 0x000fc800078efcff */
[----:B------:R-:W-:-:S07]  /*20310*/  PRMT R22, R0, 0x7610, R22 ;  /* 0x0000761000167816 */ /* 0x000fce0000000016 */
.L_x_28603:
[----:B------:R-:W-:Y:S05]  /*20320*/  BSYNC B6 ;  /* 0x0000000000067941 */ /* 0x000fea0003800000 */
.L_x_28594:
        /* <DEDUP_REMOVED lines=30> */
.L_x_28691:
[----:B------:R-:W-:Y:S01]  /*20510*/  IMAD.MOV.U32 R0, RZ, RZ, 0x7f ;  /* 0x0000007fff007424 */ /* 0x000fe200078e00ff */
[----:B------:R-:W-:-:S04]  /*20520*/  ISETP.GT.U32.AND P0, PT, R4, 0x7f800000, PT ;  /* 0x7f8000000400780c */ /* 0x000fc80003f04070 */
[----:B------:R-:W-:-:S09]  /*20530*/  SEL R0, R0, 0x7c, P0 ;  /* 0x0000007c00007807 */ /* 0x000fd20000000000 */
.L_x_28692:
[----:B------:R-:W-:Y:S05]  /*20540*/  BSYNC B0 ;  /* 0x0000000000007941 */ /* 0x000fea0003800000 */
.L_x_28690:
[----:B------:R-:W-:-:S04]  /*20550*/  LOP3.LUT R2, R5, 0x80000000, RZ, 0xc0, !PT ;  /* 0x8000000005027812 */ /* 0x000fc800078ec0ff */
[----:B------:R-:W-:-:S04]  /*20560*/  SHF.R.U32.HI R3, RZ, 0x18, R2 ;  /* 0x00000018ff037819 */ /* 0x000fc80000011602 */
[----:B------:R-:W-:Y:S01]  /*20570*/  LOP3.LUT R3, R0, R3, RZ, 0xfc, !PT ;  /* 0x0000000300037212 */ /* 0x000fe200078efcff */
[----:B------:R-:W-:Y:S06]  /*20580*/  BRA `(.L_x_28693) ;  /* 0x0000002000a87947 */ /* 0x000fec0003800000 */
.L_x_28688:
        /* <DEDUP_REMOVED lines=14> */
.L_x_28695:
[----:B------:R-:W-:Y:S01]  /*20670*/  IMAD.MOV.U32 R0, RZ, RZ, 0x7f ;  /* 0x0000007fff007424 */ /* 0x000fe200078e00ff */
[----:B------:R-:W-:-:S04]  /*20680*/  ISETP.GT.U32.AND P0, PT, R4, 0x7f800000, PT ;  /* 0x7f8000000400780c */ /* 0x000fc80003f04070 */
[----:B------:R-:W-:-:S09]  /*20690*/  SEL R0, R0, 0x7c, P0 ;  /* 0x0000007c00007807 */ /* 0x000fd20000000000 */
.L_x_28696:
[----:B------:R-:W-:Y:S05]  /*206a0*/  BSYNC B0 ;  /* 0x0000000000007941 */ /* 0x000fea0003800000 */
.L_x_28694:
[----:B------:R-:W-:-:S04]  /*206b0*/  LOP3.LUT R2, R5, 0x80000000, RZ, 0xc0, !PT ;  /* 0x8000000005027812 */ /* 0x000fc800078ec0ff */
[----:B------:R-:W-:-:S04]  /*206c0*/  SHF.R.U32.HI R3, RZ, 0x18, R2 ;  /* 0x00000018ff037819 */ /* 0x000fc80000011602 */
[----:B------:R-:W-:Y:S01]  /*206d0*/  LOP3.LUT R3, R0, R3, RZ, 0xfc, !PT ;  /* 0x0000000300037212 */ /* 0x000fe200078efcff */
[----:B------:R-:W-:Y:S06]  /*206e0*/  BRA `(.L_x_28693) ;  /* 0x0000002000507947 */ /* 0x000fec0003800000 */
.L_x_28687:
        /* <DEDUP_REMOVED lines=20> */
.L_x_28700:
[----:B------:R-:W-:Y:S01]  /*20830*/  IMAD.MOV.U32 R0, RZ, RZ, 0x7f ;  /* 0x0000007fff007424 */ /* 0x000fe200078e00ff */
[----:B------:R-:W-:-:S04]  /*20840*/  ISETP.GT.U32.AND P0, PT, R4, 0x7f800000, PT ;  /* 0x7f8000000400780c */ /* 0x000fc80003f04070 */
[----:B------:R-:W-:-:S09]  /*20850*/  SEL R0, R0, 0x7c, P0 ;  /* 0x0000007c00007807 */ /* 0x000fd20000000000 */
.L_x_28701:
[----:B------:R-:W-:Y:S05]  /*20860*/  BSYNC B0 ;  /* 0x0000000000007941 */ /* 0x000fea0003800000 */
.L_x_28699:
[----:B------:R-:W-:-:S04]  /*20870*/  LOP3.LUT R2, R5, 0x80000000, RZ, 0xc0, !PT ;  /* 0x8000000005027812 */ /* 0x000fc800078ec0ff */
[----:B------:R-:W-:-:S04]  /*20880*/  SHF.R.U32.HI R3, RZ, 0x18, R2 ;  /* 0x00000018ff037819 */ /* 0x000fc80000011602 */
[----:B------:R-:W-:Y:S01]  /*20890*/  LOP3.LUT R3, R0, R3, RZ, 0xfc, !PT ;  /* 0x0000000300037212 */ /* 0x000fe200078efcff */
[----:B------:R-:W-:Y:S06]  /*208a0*/  BRA `(.L_x_28693) ;  /* 0x0000001c00e07947 */ /* 0x000fec0003800000 */
.L_x_28698:
        /* <DEDUP_REMOVED lines=14> */
.L_x_28703:
[----:B------:R-:W-:Y:S01]  /*20990*/  IMAD.MOV.U32 R0, RZ, RZ, 0x7f ;  /* 0x0000007fff007424 */ /* 0x000fe200078e00ff */
[----:B------:R-:W-:-:S04]  /*209a0*/  ISETP.GT.U32.AND P0, PT, R4, 0x7f800000, PT ;  /* 0x7f8000000400780c */ /* 0x000fc80003f04070 */
[----:B------:R-:W-:-:S09]  /*209b0*/  SEL R0, R0, 0x7c, P0 ;  /* 0x0000007c00007807 */ /* 0x000fd20000000000 */
.L_x_28704:
[----:B------:R-:W-:Y:S05]  /*209c0*/  BSYNC B0 ;  /* 0x0000000000007941 */ /* 0x000fea0003800000 */
.L_x_28702:
[----:B------:R-:W-:-:S04]  /*209d0*/  LOP3.LUT R2, R5, 0x80000000, RZ, 0xc0, !PT ;  /* 0x8000000005027812 */ /* 0x000fc800078ec0ff */
[----:B------:R-:W-:-:S04]  /*209e0*/  SHF.R.U32.HI R3, RZ, 0x18, R2 ;  /* 0x00000018ff037819 */ /* 0x000fc80000011602 */
[----:B------:R-:W-:Y:S01]  /*209f0*/  LOP3.LUT R3, R0, R3, RZ, 0xfc, !PT ;  /* 0x0000000300037212 */ /* 0x000fe200078efcff */
[----:B------:R-:W-:Y:S06]  /*20a00*/  BRA `(.L_x_28693) ;  /* 0x0000001c00887947 */ /* 0x000fec0003800000 */
.L_x_28697:
        /* <DEDUP_REMOVED lines=14> */
.L_x_28706:
[----:B------:R-:W-:Y:S01]  /*20af0*/  IMAD.MOV.U32 R0, RZ, RZ, 0x7f ;  /* 0x0000007fff007424 */ /* 0x000fe200078e00ff */
[----:B------:R-:W-:-:S04]  /*20b00*/  ISETP.GT.U32.AND P0, PT, R4, 0x7f800000, PT ;  /* 0x7f8000000400780c */ /* 0x000fc80003f04070 */
[----:B------:R-:W-:-:S09]  /*20b10*/  SEL R0, R0, 0x7c, P0 ;  /* 0x0000007c00007807 */ /* 0x000fd20000000000 */
.L_x_28707:
[----:B------:R-:W-:Y:S05]  /*20b20*/  BSYNC B0 ;  /* 0x0000000000007941 */ /* 0x000fea0003800000 */
.L_x_28705:
[----:B------:R-:W-:-:S04]  /*20b30*/  LOP3.LUT R2, R5, 0x80000000, RZ, 0xc0, !PT ;  /* 0x8000000005027812 */ /* 0x000fc800078ec0ff */
[----:B------:R-:W-:-:S04]  /*20b40*/  SHF.R.U32.HI R3, RZ, 0x18, R2 ;  /* 0x00000018ff037819 */ /* 0x000fc80000011602 */
[----:B------:R-:W-:Y:S01]  /*20b50*/  LOP3.LUT R3, R0, R3, RZ, 0xfc, !PT ;  /* 0x0000000300037212 */ /* 0x000fe200078efcff */
[----:B------:R-:W-:Y:S06]  /*20b60*/  BRA `(.L_x_28693) ;  /* 0x0000001c00307947 */ /* 0x000fec0003800000 */
.L_x_28686:
        /* <DEDUP_REMOVED lines=19> */
.L_x_28711:
[----:B------:R-:W-:Y:S01]  /*20ca0*/  IMAD.MOV.U32 R0, RZ, RZ, 0x7f ;  /* 0x0000007fff007424 */ /* 0x000fe200078e00ff */
[----:B------:R-:W-:-:S04]  /*20cb0*/  ISETP.GT.U32.AND P0, PT, R4, 0x7f800000, PT ;  /* 0x7f8000000400780c */ /* 0x000fc80003f04070 */
[----:B------:R-:W-:-:S09]  /*20cc0*/  SEL R0, R0, 0x7c, P0 ;  /* 0x0000007c00007807 */ /* 0x000fd20000000000 */
.L_x_28712:
[----:B------:R-:W-:Y:S05]  /*20cd0*/  BSYNC B0 ;  /* 0x0000000000007941 */ /* 0x000fea0003800000 */
.L_x_28710:
[----:B------:R-:W-:-:S04]  /*20ce0*/  LOP3.LUT R2, R3, 0x80000000, RZ, 0xc0, !PT ;  /* 0x8000000003027812 */ /* 0x000fc800078ec0ff */
[----:B------:R-:W-:-:S04]  /*20cf0*/  SHF.R.U32.HI R3, RZ, 0x18, R2 ;  /* 0x00000018ff037819 */ /* 0x000fc80000011602 */
[----:B------:R-:W-:Y:S01]  /*20d00*/  LOP3.LUT R3, R0, R3, RZ, 0xfc, !PT ;  /* 0x0000000300037212 */ /* 0x000fe200078efcff */
[----:B------:R-:W-:Y:S06]  /*20d10*/  BRA `(.L_x_28693) ;  /* 0x0000001800c47947 */ /* 0x000fec0003800000 */
.L_x_28709:
        /* <DEDUP_REMOVED lines=14> */
.L_x_28714:
[----:B------:R-:W-:Y:S01]  /*20e00*/  IMAD.MOV.U32 R0, RZ, RZ, 0x7f ;  /* 0x0000007fff007424 */ /* 0x000fe200078e00ff */
[----:B------:R-:W-:-:S04]  /*20e10*/  ISETP.GT.U32.AND P0, PT, R4, 0x7f800000, PT ;  /* 0x7f8000000400780c */ /* 0x000fc80003f04070 */
[----:B------:R-:W-:-:S09]  /*20e20*/  SEL R0, R0, 0x7c, P0 ;  /* 0x0000007c00007807 */ /* 0x000fd20000000000 */
.L_x_28715:
[----:B------:R-:W-:Y:S05]  /*20e30*/  BSYNC B0 ;  /* 0x0000000000007941 */ /* 0x000fea0003800000 */
.L_x_28713:
[----:B------:R-:W-:-:S04]  /*20e40*/  LOP3.LUT R2, R5, 0x80000000, RZ, 0xc0, !PT ;  /* 0x8000000005027812 */ /* 0x000fc800078ec0ff */
[----:B------:R-:W-:-:S04]  /*20e50*/  SHF.R.U32.HI R3, RZ, 0x18, R2 ;  /* 0x00000018ff037819 */ /* 0x000fc80000011602 */
[----:B------:R-:W-:Y:S01]  /*20e60*/  LOP3.LUT R3, R0, R3, RZ, 0xfc, !PT ;  /* 0x0000000300037212 */ /* 0x000fe200078efcff */
[----:B------:R-:W-:Y:S06]  /*20e70*/  BRA `(.L_x_28693) ;  /* 0x00000018006c7947 */ /* 0x000fec0003800000 */
.L_x_28708:
        /* <DEDUP_REMOVED lines=19> */
.L_x_28719:
[----:B------:R-:W-:Y:S01]  /*20fb0*/  IMAD.MOV.U32 R0, RZ, RZ, 0x7f ;  /* 0x0000007fff007424 */ /* 0x000fe200078e00ff */
[----:B------:R-:W-:-:S04]  /*20fc0*/  ISETP.GT.U32.AND P0, PT, R4, 0x7f800000, PT ;  /* 0x7f8000000400780c */ /* 0x000fc80003f04070 */
[----:B------:R-:W-:-:S09]  /*20fd0*/  SEL R0, R0, 0x7c, P0 ;  /* 0x0000007c00007807 */ /* 0x000fd20000000000 */
.L_x_28720:
[----:B------:R-:W-:Y:S05]  /*20fe0*/  BSYNC B0 ;  /* 0x0000000000007941 */ /* 0x000fea0003800000 */
.L_x_28718:
[----:B------:R-:W-:-:S04]  /*20ff0*/  LOP3.LUT R2, R3, 0x80000000, RZ, 0xc0, !PT ;  /* 0x8000000003027812 */ /* 0x000fc800078ec0ff */
[----:B------:R-:W-:-:S04]  /*21000*/  SHF.R.U32.HI R3, RZ, 0x18, R2 ;  /* 0x00000018ff037819 */ /* 0x000fc80000011602 */
[----:B------:R-:W-:Y:S01]  /*21010*/  LOP3.LUT R3, R0, R3, RZ, 0xfc, !PT ;  /* 0x0000000300037212 */ /* 0x000fe200078efcff */
[----:B------:R-:W-:Y:S06]  /*21020*/  BRA `(.L_x_28693) ;  /* 0x0000001800007947 */ /* 0x000fec0003800000 */
.L_x_28717:
        /* <DEDUP_REMOVED lines=14> */
.L_x_28722:
[----:B------:R-:W-:Y:S01]  /*21110*/  IMAD.MOV.U32 R0, RZ, RZ, 0x7f ;  /* 0x0000007fff007424 */ /* 0x000fe200078e00ff */
[----:B------:R-:W-:-:S04]  /*21120*/  ISETP.GT.U32.AND P0, PT, R4, 0x7f800000, PT ;  /* 0x7f8000000400780c */ /* 0x000fc80003f04070 */
[----:B------:R-:W-:-:S09]  /*21130*/  SEL R0, R0, 0x7c, P0 ;  /* 0x0000007c00007807 */ /* 0x000fd20000000000 */
.L_x_28723:
[----:B------:R-:W-:Y:S05]  /*21140*/  BSYNC B0 ;  /* 0x0000000000007941 */ /* 0x000fea0003800000 */
.L_x_28721:
[----:B------:R-:W-:-:S04]  /*21150*/  LOP3.LUT R2, R5, 0x80000000, RZ, 0xc0, !PT ;  /* 0x8000000005027812 */ /* 0x000fc800078ec0ff */
[----:B------:R-:W-:-:S04]  /*21160*/  SHF.R.U32.HI R3, RZ, 0x18, R2 ;  /* 0x00000018ff037819 */ /* 0x000fc80000011602 */
[----:B------:R-:W-:Y:S01]  /*21170*/  LOP3.LUT R3, R0, R3, RZ, 0xfc, !PT ;  /* 0x0000000300037212 */ /* 0x000fe200078efcff */
[----:B------:R-:W-:Y:S06]  /*21180*/  BRA `(.L_x_28693) ;  /* 0x0000001400a87947 */ /* 0x000fec0003800000 */
.L_x_28716:
        /* <DEDUP_REMOVED lines=18> */
.L_x_28725:
[----:B------:R-:W-:Y:S01]  /*212b0*/  IMAD.MOV.U32 R2, RZ, RZ, 0x7f ;  /* 0x0000007fff027424 */ /* 0x000fe200078e00ff */
[----:B------:R-:W-:-:S04]  /*212c0*/  ISETP.GT.U32.AND P0, PT, R4, 0x7f800000, PT ;  /* 0x7f8000000400780c */ /* 0x000fc80003f04070 */
[----:B------:R-:W-:-:S09]  /*212d0*/  SEL R2, R2, 0x7c, P0 ;  /* 0x0000007c02027807 */ /* 0x000fd20000000000 */
.L_x_28726:
[----:B------:R-:W-:Y:S05]  /*212e0*/  BSYNC B0 ;  /* 0x0000000000007941 */ /* 0x000fea0003800000 */
.L_x_28724:
[----:B------:R-:W-:-:S04]  /*212f0*/  LOP3.LUT R0, R0, 0x80000000, RZ, 0xc0, !PT ;  /* 0x8000000000007812 */ /* 0x000fc800078ec0ff */
[----:B------:R-:W-:-:S04]  /*21300*/  SHF.R.U32.HI R3, RZ, 0x18, R0 ;  /* 0x00000018ff037819 */ /* 0x000fc80000011600 */
[----:B------:R-:W-:Y:S01]  /*21310*/  LOP3.LUT R3, R2, R3, RZ, 0xfc, !PT ;  /* 0x0000000302037212 */ /* 0x000fe200078efcff */
[----:B------:R-:W-:Y:S06]  /*21320*/  BRA `(.L_x_28693) ;  /* 0x0000001400407947 */ /* 0x000fec0003800000 */
.L_x_28685:
        /* <DEDUP_REMOVED lines=23> */
.L_x_28730:
[----:B------:R-:W-:Y:S01]  /*214a0*/  IMAD.MOV.U32 R0, RZ, RZ, 0x7f ;  /* 0x0000007fff007424 */ /* 0x000fe200078e00ff */
[----:B------:R-:W-:-:S04]  /*214b0*/  ISETP.GT.U32.AND P0, PT, R5, 0x7f800000, PT ;  /* 0x7f8000000500780c */ /* 0x000fc80003f04070 */
[----:B------:R-:W-:-:S04]  /*214c0*/  SEL R0, R0, 0x7c, P0 ;  /* 0x0000007c00007807 */ /* 0x000fc80000000000 */
[----:B------:R-:W-:Y:S01]  /*214d0*/  PRMT R3, R0, 0x7610, R3 ;  /* 0x0000761000037816 */ /* 0x000fe20000000003 */
[----:B------:R-:W-:Y:S06]  /*214e0*/  BRA `(.L_x_28693) ;  /* 0x0000001000d07947 */ /* 0x000fec0003800000 */
.L_x_28729:
        /* <DEDUP_REMOVED lines=18> */
.L_x_28732:
[----:B------:R-:W-:Y:S01]  /*21610*/  IMAD.MOV.U32 R0, RZ, RZ, 0x7f ;  /* 0x0000007fff007424 */ /* 0x000fe200078e00ff */
[----:B------:R-:W-:-:S04]  /*21620*/  ISETP.GT.U32.AND P0, PT, R4, 0x7f800000, PT ;  /* 0x7f8000000400780c */ /* 0x000fc80003f04070 */
[----:B------:R-:W-:-:S09]  /*21630*/  SEL R0, R0, 0x7c, P0 ;  /* 0x0000007c00007807 */ /* 0x000fd20000000000 */
.L_x_28733:
[----:B------:R-:W-:Y:S05]  /*21640*/  BSYNC B0 ;  /* 0x0000000000007941 */ /* 0x000fea0003800000 */
.L_x_28731:
[----:B------:R-:W-:-:S04]  /*21650*/  LOP3.LUT R2, R5, 0x80000000, RZ, 0xc0, !PT ;  /* 0x8000000005027812 */ /* 0x000fc800078ec0ff */
[----:B------:R-:W-:-:S04]  /*21660*/  SHF.R.U32.HI R3, RZ, 0x18, R2 ;  /* 0x00000018ff037819 */ /* 0x000fc80000011602 */
[----:B------:R-:W-:Y:S01]  /*21670*/  LOP3.LUT R3, R0, R3, RZ, 0xfc, !PT ;  /* 0x0000000300037212 */ /* 0x000fe200078efcff */
[----:B------:R-:W-:Y:S06]  /*21680*/  BRA `(.L_x_28693) ;  /* 0x0000001000687947 */ /* 0x000fec0003800000 */
.L_x_28728:
        /* <DEDUP_REMOVED lines=37> */
.L_x_28737:
[----:B------:R-:W-:Y:S01]  /*218e0*/  IMAD.MOV.U32 R0, RZ, RZ, 0x7f ;  /* 0x0000007fff007424 */ /* 0x000fe200078e00ff */
[----:B------:R-:W-:-:S04]  /*218f0*/  ISETP.GT.U32.AND P0, PT, R2, 0x7f800000, PT ;  /* 0x7f8000000200780c */ /* 0x000fc80003f04070 */
[----:B------:R-:W-:-:S09]  /*21900*/  SEL R0, R0, 0x7c, P0 ;  /* 0x0000007c00007807 */ /* 0x000fd20000000000 */
.L_x_28738:
[----:B------:R-:W-:Y:S05]  /*21910*/  BSYNC B0 ;  /* 0x0000000000007941 */ /* 0x000fea0003800000 */
.L_x_28736:
[----:B------:R-:W-:-:S04]  /*21920*/  LOP3.LUT R2, R3, 0x80000000, RZ, 0xc0, !PT ;  /* 0x8000000003027812 */ /* 0x000fc800078ec0ff */
[----:B------:R-:W-:-:S04]  /*21930*/  SHF.R.U32.HI R3, RZ, 0x18, R2 ;  /* 0x00000018ff037819 */ /* 0x000fc80000011602 */
[----:B------:R-:W-:Y:S01]  /*21940*/  LOP3.LUT R3, R0, R3, RZ, 0xfc, !PT ;  /* 0x0000000300037212 */ /* 0x000fe200078efcff */
[----:B------:R-:W-:Y:S06]  /*21950*/  BRA `(.L_x_28693) ;  /* 0x0000000c00b47947 */ /* 0x000fec0003800000 */
.L_x_28735:
[----:B------:R0:W5:Y:S01]  /*21960*/  LDG.E.U8 R3, desc[UR36][R2.64] ;  /* 0x0000002402037981 */ /* 0x000162000c1e1100 */
[----:B------:R-:W-:Y:S05]  /*21970*/  BRA `(.L_x_28693) ;  /* 0x0000000c00ac7947 */ /* 0x000fea0003800000 */
.L_x_28734:
        /* <DEDUP_REMOVED lines=14> */
.L_x_28740:
[----:B------:R-:W-:Y:S01]  /*21a60*/  IMAD.MOV.U32 R0, RZ, RZ, 0x7f ;  /* 0x0000007fff007424 */ /* 0x000fe200078e00ff */
[----:B------:R-:W-:-:S04]  /*21a70*/  ISETP.GT.U32.AND P0, PT, R4, 0x7f800000, PT ;  /* 0x7f8000000400780c */ /* 0x000fc80003f04070 */
[----:B------:R-:W-:-:S09]  /*21a80*/  SEL R0, R0, 0x7c, P0 ;  /* 0x0000007c00007807 */ /* 0x000fd20000000000 */
.L_x_28741:
[----:B------:R-:W-:Y:S05]  /*21a90*/  BSYNC B0 ;  /* 0x0000000000007941 */ /* 0x000fea0003800000 */
.L_x_28739:
[----:B------:R-:W-:-:S04]  /*21aa0*/  LOP3.LUT R2, R5, 0x80000000, RZ, 0xc0, !PT ;  /* 0x8000000005027812 */ /* 0x000fc800078ec0ff */
[----:B------:R-:W-:-:S04]  /*21ab0*/  SHF.R.U32.HI R3, RZ, 0x18, R2 ;  /* 0x00000018ff037819 */ /* 0x000fc80000011602 */
[----:B------:R-:W-:Y:S01]  /*21ac0*/  LOP3.LUT R3, R0, R3, RZ, 0xfc, !PT ;  /* 0x0000000300037212 */ /* 0x000fe200078efcff */
[----:B------:R-:W-:Y:S06]  /*21ad0*/  BRA `(.L_x_28693) ;  /* 0x0000000c00547947 */ /* 0x000fec0003800000 */
.L_x_28727:
        /* <DEDUP_REMOVED lines=22> */
.L_x_28746:
[----:B------:R-:W-:Y:S01]  /*21c40*/  IMAD.MOV.U32 R0, RZ, RZ, 0x7f ;  /* 0x0000007fff007424 */ /* 0x000fe200078e00ff */
[----:B------:R-:W-:-:S04]  /*21c50*/  ISETP.GT.U32.AND P0, PT, R4, 0x7f800000, PT ;  /* 0x7f8000000400780c */ /* 0x000fc80003f04070 */
[----:B------:R-:W-:-:S09]  /*21c60*/  SEL R0, R0, 0x7c, P0 ;  /* 0x0000007c00007807 */ /* 0x000fd20000000000 */
.L_x_28747:
[----:B------:R-:W-:Y:S05]  /*21c70*/  BSYNC B0 ;  /* 0x0000000000007941 */ /* 0x000fea0003800000 */
.L_x_28745:
[----:B------:R-:W-:-:S04]  /*21c80*/  LOP3.LUT R2, R5, 0x80000000, RZ, 0xc0, !PT ;  /* 0x8000000005027812 */ /* 0x000fc800078ec0ff */
[----:B------:R-:W-:-:S04]  /*21c90*/  SHF.R.U32.HI R3, RZ, 0x18, R2 ;  /* 0x00000018ff037819 */ /* 0x000fc80000011602 */
[----:B------:R-:W-:Y:S01]  /*21ca0*/  LOP3.LUT R3, R0, R3, RZ, 0xfc, !PT ;  /* 0x0000000300037212 */ /* 0x000fe200078efcff */
[----:B------:R-:W-:Y:S06]  /*21cb0*/  BRA `(.L_x_28693) ;  /* 0x0000000800dc7947 */ /* 0x000fec0003800000 */
.L_x_28744:
        /* <DEDUP_REMOVED lines=21> */
.L_x_28751:
[----:B------:R-:W-:Y:S05]  /*21e10*/  BSYNC B1 ;  /* 0x0000000000017941 */ /* 0x000fea0003800000 */
.L_x_28750:
[----:B------:R-:W-:Y:S01]  /*21e20*/  LEA R3, R0, 0x3b800000, 0x17 ;  /* 0x3b80000000037811 */ /* 0x000fe200078eb8ff */
[----:B------:R-:W-:-:S05]  /*21e30*/  IMAD.SHL.U32 R0, R2, 0x100000, RZ ;  /* 0x0010000002007824 */ /* 0x000fca00078e00ff */
[----:B------:R-:W-:-:S07]  /*21e40*/  LOP3.LUT R0, R3, R0, R4, 0xfe, !PT ;  /* 0x0000000003007212 */ /* 0x000fce00078efe04 */
.L_x_28749:
[----:B------:R-:W-:Y:S05]  /*21e50*/  BSYNC B0 ;  /* 0x0000000000007941 */ /* 0x000fea0003800000 */
.L_x_28748:
        /* <DEDUP_REMOVED lines=12> */
.L_x_28753:
[----:B------:R-:W-:Y:S01]  /*21f20*/  IMAD.MOV.U32 R2, RZ, RZ, 0x7f ;  /* 0x0000007fff027424 */ /* 0x000fe200078e00ff */
[----:B------:R-:W-:-:S04]  /*21f30*/  ISETP.GT.U32.AND P0, PT, R4, 0x7f800000, PT ;  /* 0x7f8000000400780c */ /* 0x000fc80003f04070 */
[----:B------:R-:W-:-:S09]  /*21f40*/  SEL R2, R2, 0x7c, P0 ;  /* 0x0000007c02027807 */ /* 0x000fd20000000000 */
.L_x_28754:
[----:B------:R-:W-:Y:S05]  /*21f50*/  BSYNC B0 ;  /* 0x0000000000007941 */ /* 0x000fea0003800000 */
.L_x_28752:
[----:B------:R-:W-:-:S04]  /*21f60*/  LOP3.LUT R0, R0, 0x80000000, RZ, 0xc0, !PT ;  /* 0x8000000000007812 */ /* 0x000fc800078ec0ff */
[----:B------:R-:W-:-:S04]  /*21f70*/  SHF.R.U32.HI R3, RZ, 0x18, R0 ;  /* 0x00000018ff037819 */ /* 0x000fc80000011600 */
[----:B------:R-:W-:Y:S01]  /*21f80*/  LOP3.LUT R3, R2, R3, RZ, 0xfc, !PT ;  /* 0x0000000302037212 */ /* 0x000fe200078efcff */
[----:B------:R-:W-:Y:S06]  /*21f90*/  BRA `(.L_x_28693) ;  /* 0x0000000800247947 */ /* 0x000fec0003800000 */
.L_x_28743:
        /* <DEDUP_REMOVED lines=21> */
.L_x_28758:
[----:B------:R-:W-:Y:S05]  /*220f0*/  BSYNC B1 ;  /* 0x0000000000017941 */ /* 0x000fea0003800000 */
.L_x_28757:
[----:B------:R-:W-:Y:S01]  /*22100*/  LEA R3, R0, 0x37800000, 0x17 ;  /* 0x3780000000037811 */ /* 0x000fe200078eb8ff */
[----:B------:R-:W-:-:S05]  /*22110*/  IMAD.SHL.U32 R0, R2, 0x200000, RZ ;  /* 0x0020000002007824 */ /* 0x000fca00078e00ff */
[----:B------:R-:W-:-:S07]  /*22120*/  LOP3.LUT R0, R3, R0, R4, 0xfe, !PT ;  /* 0x0000000003007212 */ /* 0x000fce00078efe04 */
.L_x_28756:
[----:B------:R-:W-:Y:S05]  /*22130*/  BSYNC B0 ;  /* 0x0000000000007941 */ /* 0x000fea0003800000 */
.L_x_28755:
        /* <DEDUP_REMOVED lines=12> */
.L_x_28760:
[----:B------:R-:W-:Y:S01]  /*22200*/  IMAD.MOV.U32 R2, RZ, RZ, 0x7f ;  /* 0x0000007fff027424 */ /* 0x000fe200078e00ff */
[----:B------:R-:W-:-:S04]  /*22210*/  ISETP.GT.U32.AND P0, PT, R4, 0x7f800000, PT ;  /* 0x7f8000000400780c */ /* 0x000fc80003f04070 */
[----:B------:R-:W-:-:S09]  /*22220*/  SEL R2, R2, 0x7c, P0 ;  /* 0x0000007c02027807 */ /* 0x000fd20000000000 */
.L_x_28761:
[----:B------:R-:W-:Y:S05]  /*22230*/  BSYNC B0 ;  /* 0x0000000000007941 */ /* 0x000fea0003800000 */
.L_x_28759:
[----:B------:R-:W-:-:S04]  /*22240*/  LOP3.LUT R0, R0, 0x80000000, RZ, 0xc0, !PT ;  /* 0x8000000000007812 */ /* 0x000fc800078ec0ff */
[----:B------:R-:W-:-:S04]  /*22250*/  SHF.R.U32.HI R3, RZ, 0x18, R0 ;  /* 0x00000018ff037819 */ /* 0x000fc80000011600 */
[----:B------:R-:W-:Y:S01]  /*22260*/  LOP3.LUT R3, R2, R3, RZ, 0xfc, !PT ;  /* 0x0000000302037212 */ /* 0x000fe200078efcff */
[----:B------:R-:W-:Y:S06]  /*22270*/  BRA `(.L_x_28693) ;  /* 0x00000004006c7947 */ /* 0x000fec0003800000 */
.L_x_28742:
        /* <DEDUP_REMOVED lines=14> */
.L_x_28765:
[----:B------:R-:W-:Y:S05]  /*22360*/  BSYNC B0 ;  /* 0x0000000000007941 */ /* 0x000fea0003800000 */
.L_x_28764:
        /* <DEDUP_REMOVED lines=11> */
.L_x_28766:
[----:B------:R-:W-:Y:S01]  /*22420*/  ISETP.GT.U32.AND P0, PT, R3, 0x7f800000, PT ;  /* 0x7f8000000300780c */ /* 0x000fe20003f04070 */
[----:B------:R-:W-:-:S05]  /*22430*/  IMAD.MOV.U32 R3, RZ, RZ, 0x7f ;  /* 0x0000007fff037424 */ /* 0x000fca00078e00ff */
[----:B------:R-:W-:Y:S01]  /*22440*/  SEL R3, R3, 0x7c, P0 ;  /* 0x0000007c03037807 */ /* 0x000fe20000000000 */
[----:B------:R-:W-:Y:S06]  /*22450*/  BRA `(.L_x_28693) ;  /* 0x0000000000f47947 */ /* 0x000fec0003800000 */
.L_x_28689:
        /* <DEDUP_REMOVED lines=16> */
.L_x_28767:
[----:B------:R-:W-:Y:S01]  /*22560*/  PRMT R3, RZ, 0x7610, R3 ;  /* 0x00007610ff037816 */ /* 0x000fe20000000003 */
[----:B------:R-:W-:Y:S06]  /*22570*/  BRA `(.L_x_28693) ;  /* 0x0000000000ac7947 */ /* 0x000fec0003800000 */
.L_x_28763:
        /* <DEDUP_REMOVED lines=14> */
.L_x_28769:
[----:B------:R-:W-:Y:S01]  /*22660*/  IMAD.MOV.U32 R0, RZ, RZ, 0x7f ;  /* 0x0000007fff007424 */ /* 0x000fe200078e00ff */
[----:B------:R-:W-:-:S04]  /*22670*/  ISETP.GT.U32.AND P0, PT, R4, 0x7f800000, PT ;  /* 0x7f8000000400780c */ /* 0x000fc80003f04070 */
[----:B------:R-:W-:-:S09]  /*22680*/  SEL R0, R0, 0x7c, P0 ;  /* 0x0000007c00007807 */ /* 0x000fd20000000000 */
.L_x_28770:
[----:B------:R-:W-:Y:S05]  /*22690*/  BSYNC B0 ;  /* 0x0000000000007941 */ /* 0x000fea0003800000 */
.L_x_28768:
[----:B------:R-:W-:-:S04]  /*226a0*/  LOP3.LUT R2, R5, 0x80000000, RZ, 0xc0, !PT ;  /* 0x8000000005027812 */ /* 0x000fc800078ec0ff */
[----:B------:R-:W-:-:S04]  /*226b0*/  SHF.R.U32.HI R3, RZ, 0x18, R2 ;  /* 0x00000018ff037819 */ /* 0x000fc80000011602 */
[----:B------:R-:W-:Y:S01]  /*226c0*/  LOP3.LUT R3, R0, R3, RZ, 0xfc, !PT ;  /* 0x0000000300037212 */ /* 0x000fe200078efcff */
[----:B------:R-:W-:Y:S06]  /*226d0*/  BRA `(.L_x_28693) ;  /* 0x0000000000547947 */ /* 0x000fec0003800000 */
.L_x_28762:
        /* <DEDUP_REMOVED lines=14> */
.L_x_28772:
[----:B------:R-:W-:Y:S01]  /*227c0*/  IMAD.MOV.U32 R0, RZ, RZ, 0x7f ;  /* 0x0000007fff007424 */ /* 0x000fe200078e00ff */
[----:B------:R-:W-:-:S04]  /*227d0*/  ISETP.GT.U32.AND P0, PT, R4, 0x7f800000, PT ;  /* 0x7f8000000400780c */ /* 0x000fc80003f04070 */
[----:B------:R-:W-:-:S09]  /*227e0*/  SEL R0, R0, 0x7c, P0 ;  /* 0x0000007c00007807 */ /* 0x000fd20000000000 */
.L_x_28773:
[----:B------:R-:W-:Y:S05]  /*227f0*/  BSYNC B0 ;  /* 0x0000000000007941 */ /* 0x000fea0003800000 */
.L_x_28771:
[----:B------:R-:W-:-:S04]  /*22800*/  LOP3.LUT R2, R5, 0x80000000, RZ, 0xc0, !PT ;  /* 0x8000000005027812 */ /* 0x000fc800078ec0ff */
[----:B------:R-:W-:-:S04]  /*22810*/  SHF.R.U32.HI R3, RZ, 0x18, R2 ;  /* 0x00000018ff037819 */ /* 0x000fc80000011602 */
[----:B------:R-:W-:-:S07]  /*22820*/  LOP3.LUT R3, R0, R3, RZ, 0xfc, !PT ;  /* 0x0000000300037212 */ /* 0x000fce00078efcff */
.L_x_28693:
[----:B------:R-:W-:Y:S05]  /*22830*/  BSYNC B6 ;  /* 0x0000000000067941 */ /* 0x000fea0003800000 */
.L_x_28684:
        /* <DEDUP_REMOVED lines=28> */
[----:B0-----:R-:W-:Y:S01]  /*22a00*/  STG.E.U8 desc[UR36][R16.64], R3 ;  /* 0x0000000310007986 */ /* 0x001fe2000c101124 */
[----:B------:R-:W-:Y:S05]  /*22a10*/  EXIT ;  /* 0x000000000000794d */ /* 0x000fea0003800000 */
.L_x_28777:
        /* <DEDUP_REMOVED lines=15> */
[----:B------:R-:W-:Y:S01]  /*22b10*/  STG.E.U8 desc[UR36][R16.64], R5 ;  /* 0x0000000510007986 */ /* 0x000fe2000c101124 */
[----:B------:R-:W-:Y:S05]  /*22b20*/  EXIT ;  /* 0x000000000000794d */ /* 0x000fea0003800000 */
.L_x_28776:
        /* <DEDUP_REMOVED lines=20> */
[----:B0-----:R-:W-:Y:S01]  /*22c70*/  STG.E.64 desc[UR36][R16.64], R2 ;  /* 0x0000000210007986 */ /* 0x001fe2000c101b24 */
[----:B------:R-:W-:Y:S05]  /*22c80*/  EXIT ;  /* 0x000000000000794d */ /* 0x000fea0003800000 */
.L_x_28780:
        /* <DEDUP_REMOVED lines=14> */
[----:B0-----:R-:W-:Y:S01]  /*22d70*/  STG.E desc[UR36][R16.64], R3 ;  /* 0x0000000310007986 */ /* 0x001fe2000c101924 */
[----:B------:R-:W-:Y:S05]  /*22d80*/  EXIT ;  /* 0x000000000000794d */ /* 0x000fea0003800000 */
.L_x_28779:
        /* <DEDUP_REMOVED lines=14> */
[----:B0-----:R-:W-:Y:S01]  /*22e70*/  STG.E.U16 desc[UR36][R16.64], R3 ;  /* 0x0000000310007986 */ /* 0x001fe2000c101524 */
[----:B------:R-:W-:Y:S05]  /*22e80*/  EXIT ;  /* 0x000000000000794d */ /* 0x000fea0003800000 */
.L_x_28775:
        /* <DEDUP_REMOVED lines=19> */
[----:B------:R-:W-:Y:S01]  /*22fc0*/  STG.E desc[UR36][R16.64], R3 ;  /* 0x0000000310007986 */ /* 0x000fe2000c101924 */
[----:B------:R-:W-:Y:S05]  /*22fd0*/  EXIT ;  /* 0x000000000000794d */ /* 0x000fea0003800000 */
.L_x_28782:
        /* <DEDUP_REMOVED lines=14> */
[----:B------:R-:W-:Y:S01]  /*230c0*/  STG.E.U16 desc[UR36][R16.64], R2 ;  /* 0x0000000210007986 */ /* 0x000fe2000c101524 */
[----:B------:R-:W-:Y:S05]  /*230d0*/  EXIT ;  /* 0x000000000000794d */ /* 0x000fea0003800000 */
.L_x_28781:
        /* <DEDUP_REMOVED lines=20> */
[----:B------:R-:W-:Y:S01]  /*23220*/  STG.E.64 desc[UR36][R16.64], R4 ;  /* 0x0000000410007986 */ /* 0x000fe2000c101b24 */
[----:B------:R-:W-:Y:S05]  /*23230*/  EXIT ;  /* 0x000000000000794d */ /* 0x000fea0003800000 */
.L_x_28784:
        /* <DEDUP_REMOVED lines=15> */
[----:B------:R-:W-:Y:S01]  /*23330*/  STG.E desc[UR36][R16.64], R2 ;  /* 0x0000000210007986 */ /* 0x000fe2000c101924 */
[----:B------:R-:W-:Y:S05]  /*23340*/  EXIT ;  /* 0x000000000000794d */ /* 0x000fea0003800000 */
.L_x_28783:
        /* <DEDUP_REMOVED lines=15> */
[----:B0-----:R-:W-:Y:S01]  /*23440*/  STG.E.64 desc[UR36][R16.64], R2 ;  /* 0x0000000210007986 */ /* 0x001fe2000c101b24 */
[----:B------:R-:W-:Y:S05]  /*23450*/  EXIT ;  /* 0x000000000000794d */ /* 0x000fea0003800000 */
.L_x_28774:
        /* <DEDUP_REMOVED lines=23> */
[----:B------:R-:W-:Y:S01]  /*235d0*/  STG.E.U8 desc[UR36][R16.64], R3 ;  /* 0x0000000310007986 */ /* 0x000fe2000c101124 */
[----:B------:R-:W-:Y:S05]  /*235e0*/  EXIT ;  /* 0x000000000000794d */ /* 0x000fea0003800000 */
.L_x_28787:
        /* <DEDUP_REMOVED lines=16> */
[----:B0-----:R-:W-:Y:S01]  /*236f0*/  STG.E.128 desc[UR36][R16.64], R4 ;  /* 0x0000000410007986 */ /* 0x001fe2000c101d24 */
[----:B------:R-:W-:Y:S05]  /*23700*/  EXIT ;  /* 0x000000000000794d */ /* 0x000fea0003800000 */
.L_x_28786:
        /* <DEDUP_REMOVED lines=33> */
.L_x_28791:
[----:B------:R-:W-:Y:S05]  /*23920*/  BSYNC B0 ;  /* 0x0000000000007941 */ /* 0x000fea0003800000 */
.L_x_28790:
[----:B------:R-:W-:-:S05]  /*23930*/  LOP3.LUT R3, R0, R3, RZ, 0xfc, !PT ;  /* 0x0000000300037212 */ /* 0x000fca00078efcff */
[----:B------:R-:W-:Y:S01]  /*23940*/  STG.E.U8 desc[UR36][R16.64], R3 ;  /* 0x0000000310007986 */ /* 0x000fe2000c101124 */
[----:B------:R-:W-:Y:S05]  /*23950*/  EXIT ;  /* 0x000000000000794d */ /* 0x000fea0003800000 */
.L_x_28789:
[----:B------:R-:W-:Y:S01]  /*23960*/  STG.E.U8 desc[UR36][R16.64], R3 ;  /* 0x0000000310007986 */ /* 0x000fe2000c101124 */
[----:B------:R-:W-:Y:S05]  /*23970*/  EXIT ;  /* 0x000000000000794d */ /* 0x000fea0003800000 */
.L_x_28788:
        /* <DEDUP_REMOVED lines=14> */
[----:B------:R-:W-:Y:S01]  /*23a60*/  STG.E.U16 desc[UR36][R16.64], R2 ;  /* 0x0000000210007986 */ /* 0x000fe2000c101524 */
[----:B------:R-:W-:Y:S05]  /*23a70*/  EXIT ;  /* 0x000000000000794d */ /* 0x000fea0003800000 */
.L_x_28785:
        /* <DEDUP_REMOVED lines=22> */
[----:B0-----:R-:W-:Y:S01]  /*23be0*/  STG.E.U16 desc[UR36][R16.64], R3 ;  /* 0x0000000310007986 */ /* 0x001fe2000c101524 */
[----:B------:R-:W-:Y:S05]  /*23bf0*/  EXIT ;  /* 0x000000000000794d */ /* 0x000fea0003800000 */
.L_x_28794:
        /* <DEDUP_REMOVED lines=27> */
.L_x_28797:
[----:B------:R-:W-:-:S05]  /*23db0*/  IMAD.SHL.U32 R3, R5, 0x1000000, RZ ;  /* 0x0100000005037824 */ /* 0x000fca00078e00ff */
[----:B------:R-:W-:-:S04]  /*23dc0*/  LOP3.LUT R3, R3, 0x80000000, R2, 0xc8, !PT ;  /* 0x8000000003037812 */ /* 0x000fc800078ec802 */
[----:B------:R-:W-:-:S04]  /*23dd0*/  SHF.R.U32.HI R3, RZ, 0x18, R3 ;  /* 0x00000018ff037819 */ /* 0x000fc80000011603 */
[----:B------:R-:W-:-:S04]  /*23de0*/  LOP3.LUT R0, R0, R3, RZ, 0xfc, !PT ;  /* 0x0000000300007212 */ /* 0x000fc800078efcff */
[----:B------:R-:W-:-:S07]  /*23df0*/  PRMT R8, R0, 0x7610, R8 ;  /* 0x0000761000087816 */ /* 0x000fce0000000008 */
.L_x_28796:
[----:B------:R-:W-:Y:S05]  /*23e00*/  BSYNC B0 ;  /* 0x0000000000007941 */ /* 0x000fea0003800000 */
.L_x_28795:
[----:B------:R-:W-:Y:S01]  /*23e10*/  STG.E.U8 desc[UR36][R16.64], R8 ;  /* 0x0000000810007986 */ /* 0x000fe2000c101124 */
[----:B------:R-:W-:Y:S05]  /*23e20*/  EXIT ;  /* 0x000000000000794d */ /* 0x000fea0003800000 */
.L_x_28793:
        /* <DEDUP_REMOVED lines=27> */
.L_x_28800:
[----:B------:R-:W-:-:S05]  /*23fe0*/  IMAD.SHL.U32 R3, R5, 0x1000000, RZ ;  /* 0x0100000005037824 */ /* 0x000fca00078e00ff */
[----:B------:R-:W-:-:S04]  /*23ff0*/  LOP3.LUT R3, R3, 0x80000000, R2, 0xc8, !PT ;  /* 0x8000000003037812 */ /* 0x000fc800078ec802 */
[----:B------:R-:W-:-:S04]  /*24000*/  SHF.R.U32.HI R3, RZ, 0x18, R3 ;  /* 0x00000018ff037819 */ /* 0x000fc80000011603 */
[----:B------:R-:W-:-:S04]  /*24010*/  LOP3.LUT R0, R0, R3, RZ, 0xfc, !PT ;  /* 0x0000000300007212 */ /* 0x000fc800078efcff */
[----:B------:R-:W-:-:S07]  /*24020*/  PRMT R8, R0, 0x7610, R8 ;  /* 0x0000761000087816 */ /* 0x000fce0000000008 */
.L_x_28799:
[----:B------:R-:W-:Y:S05]  /*24030*/  BSYNC B0 ;  /* 0x0000000000007941 */ /* 0x000fea0003800000 */
.L_x_28798:
[----:B------:R-:W-:Y:S01]  /*24040*/  STG.E.U8 desc[UR36][R16.64], R8 ;  /* 0x0000000810007986 */ /* 0x000fe2000c101124 */
[----:B------:R-:W-:Y:S05]  /*24050*/  EXIT ;  /* 0x000000000000794d */ /* 0x000fea0003800000 */
.L_x_28792:
        /* <DEDUP_REMOVED lines=34> */
.L_x_28778:
        /* <DEDUP_REMOVED lines=16> */
.L_x_28803:
[----:B------:R-:W-:Y:S05]  /*24380*/  EXIT ;  /* 0x000000000000794d */ /* 0x000fea0003800000 */
.L_x_28802:
        /* <DEDUP_REMOVED lines=14> */
[----:B0-----:R-:W-:Y:S01]  /*24470*/  STG.E.64 desc[UR36][R16.64], R2 ;  /* 0x0000000210007986 */ /* 0x001fe2000c101b24 */
[----:B------:R-:W-:Y:S05]  /*24480*/  EXIT ;  /* 0x000000000000794d */ /* 0x000fea0003800000 */
.L_x_28801:
        /* <DEDUP_REMOVED lines=14> */
[----:B0-----:R-:W-:Y:S01]  /*24570*/  STG.E desc[UR36][R16.64], R3 ;  /* 0x0000000310007986 */ /* 0x001fe2000c101924 */
[----:B------:R-:W-:Y:S05]  /*24580*/  EXIT ;  /* 0x000000000000794d */ /* 0x000fea0003800000 */
.L_x_28804:
        /* <DEDUP_REMOVED lines=15> */
.L_x_44585:


//--------------------- .text._ZN2at6native27unrolled_elementwise_kernelIZZZNS0_49_GLOBAL__N__657f93f7_16_TensorCompare_cu_71e06f4e17where_kernel_implERNS_14TensorIteratorEENKUlvE_clEvENKUlvE12_clEvEUlbN3c1011Float8_e5m2ES8_E_St5arrayIPcLm4EELi4E23TrivialOffsetCalculatorILi3EjESD_ILi1EjENS0_6memory12LoadWithCastILi3EEENSG_13StoreWithCastILi1EEEEEviT_T0_T2_T3_T4_T5_ --------------------------
	.section	.text._ZN2at6native27unrolled_elementwise_kernelIZZZNS0_49_GLOBAL__N__657f93f7_16_TensorCompare_cu_71e06f4e17where_kernel_implERNS_14TensorIteratorEENKUlvE_clEvENKUlvE12_clEvEUlbN3c1011Float8_e5m2ES8_E_St5arrayIPcLm4EELi4E23TrivialOffsetCalculatorILi3EjESD_ILi1EjENS0_6memory12LoadWithCastILi3EEENSG_13StoreWithCastILi1EEEEEviT_T0_T2_T3_T4_T5_,"ax",@progbits
	.align	128
        .global         _ZN2at6native27unrolled_elementwise_kernelIZZZNS0_49_GLOBAL__N__657f93f7_16_TensorCompare_cu_71e06f4e17where_kernel_implERNS_14TensorIteratorEENKUlvE_clEvENKUlvE12_clEvEUlbN3c1011Float8_e5m2ES8_E_St5arrayIPcLm4EELi4E23TrivialOffsetCalculatorILi3EjESD_ILi1EjENS0_6memory12LoadWithCastILi3EEENSG_13StoreWithCastILi1EEEEEviT_T0_T2_T3_T4_T5_
        .type           _ZN2at6native27unrolled_elementwise_kernelIZZZNS0_49_GLOBAL__N__657f93f7_16_TensorCompare_cu_71e06f4e17where_kernel_implERNS_14TensorIteratorEENKUlvE_clEvENKUlvE12_clEvEUlbN3c1011Float8_e5m2ES8_E_St5arrayIPcLm4EELi4E23TrivialOffsetCalculatorILi3EjESD_ILi1EjENS0_6memory12LoadWithCastILi3EEENSG_13StoreWithCastILi1EEEEEviT_T0_T2_T3_T4_T5_,@function
        .size           _ZN2at6native27unrolled_elementwise_kernelIZZZNS0_49_GLOBAL__N__657f93f7_16_TensorCompare_cu_71e06f4e17where_kernel_implERNS_14TensorIteratorEENKUlvE_clEvENKUlvE12_clEvEUlbN3c1011Float8_e5m2ES8_E_St5arrayIPcLm4EELi4E23TrivialOffsetCalculatorILi3EjESD_ILi1EjENS0_6memory12LoadWithCastILi3EEENSG_13StoreWithCastILi1EEEEEviT_T0_T2_T3_T4_T5_,(.L_x_44586 - _ZN2at6native27unrolled_elementwise_kernelIZZZNS0_49_GLOBAL__N__657f93f7_16_TensorCompare_cu_71e06f4e17where_kernel_implERNS_14TensorIteratorEENKUlvE_clEvENKUlvE12_clEvEUlbN3c1011Float8_e5m2ES8_E_St5arrayIPcLm4EELi4E23TrivialOffsetCalculatorILi3EjESD_ILi1EjENS0_6memory12LoadWithCastILi3EEENSG_13StoreWithCastILi1EEEEEviT_T0_T2_T3_T4_T5_)
        .other          _ZN2at6native27unrolled_elementwise_kernelIZZZNS0_49_GLOBAL__N__657f93f7_16_TensorCompare_cu_71e06f4e17where_kernel_implERNS_14TensorIteratorEENKUlvE_clEvENKUlvE12_clEvEUlbN3c1011Float8_e5m2ES8_E_St5arrayIPcLm4EELi4E23TrivialOffsetCalculatorILi3EjESD_ILi1EjENS0_6memory12LoadWithCastILi3EEENSG_13StoreWithCastILi1EEEEEviT_T0_T2_T3_T4_T5_,@"STO_CUDA_ENTRY STV_DEFAULT"
_ZN2at6native27unrolled_elementwise_kernelIZZZNS0_49_GLOBAL__N__657f93f7_16_TensorCompare_cu_71e06f4e17where_kernel_implERNS_14TensorIteratorEENKUlvE_clEvENKUlvE12_clEvEUlbN3c1011Float8_e5m2ES8_E_St5arrayIPcLm4EELi4E23TrivialOffsetCalculatorILi3EjESD_ILi1EjENS0_6memory12LoadWithCastILi3EEENSG_13StoreWithCastILi1EEEEEviT_T0_T2_T3_T4_T5_:
.text._ZN2at6native27unrolled_elementwise_kernelIZZZNS0_49_GLOBAL__N__657f93f7_16_TensorCompare_cu_71e06f4e17where_kernel_implERNS_14TensorIteratorEENKUlvE_clEvENKUlvE12_clEvEUlbN3c1011Float8_e5m2ES8_E_St5arrayIPcLm4EELi4E23TrivialOffsetCalculatorILi3EjESD_ILi1EjENS0_6memory12LoadWithCastILi3EEENSG_13StoreWithCastILi1EEEEEviT_T0_T2_T3_T4_T5_:
        /* <DEDUP_REMOVED lines=37> */
.L_x_28810:
[----:B------:R-:W2:Y:S02]  /*0250*/  LDG.E.U8 R2, desc[UR36][R2.64] ;  /* 0x0000002402027981 */ /* 0x000ea4000c1e1100 */
[----:B--2---:R-:W-:-:S04]  /*0260*/  ISETP.NE.AND P0, PT, R2, RZ, PT ;  /* 0x000000ff0200720c */ /* 0x004fc80003f05270 */
[----:B------:R-:W-:Y:S01]  /*0270*/  P2R R16, PR, RZ, 0x1 ;  /* 0x00000001ff107803 */ /* 0x000fe20000000000 */
[----:B------:R-:W-:Y:S08]  /*0280*/  BRA `(.L_x_28812) ;  /* 0x0000000c00c47947 */ /* 0x000ff00003800000 */
.L_x_28809:
        /* <DEDUP_REMOVED lines=11> */
.L_x_28814:
[----:B------:R-:W2:Y:S02]  /*0340*/  LDG.E R2, desc[UR36][R2.64] ;  /* 0x0000002402027981 */ /* 0x000ea4000c1e1900 */
[----:B--2---:R-:W-:-:S04]  /*0350*/  ISETP.NE.AND P0, PT, R2, RZ, PT ;  /* 0x000000ff0200720c */ /* 0x004fc80003f05270 */
[----:B------:R-:W-:Y:S01]  /*0360*/  P2R R16, PR, RZ, 0x1 ;  /* 0x00000001ff107803 */ /* 0x000fe20000000000 */
[----:B------:R-:W-:Y:S08]  /*0370*/  BRA `(.L_x_28812) ;  /* 0x0000000c00887947 */ /* 0x000ff00003800000 */
.L_x_28813:
[----:B------:R-:W2:Y:S02]  /*0380*/  LDG.E.U16 R2, desc[UR36][R2.64] ;  /* 0x0000002402027981 */ /* 0x000ea4000c1e1500 */
[----:B--2---:R-:W-:-:S04]  /*0390*/  ISETP.NE.AND P0, PT, R2, RZ, PT ;  /* 0x000000ff0200720c */ /* 0x004fc80003f05270 */
[----:B------:R-:W-:Y:S01]  /*03a0*/  P2R R16, PR, RZ, 0x1 ;  /* 0x00000001ff107803 */ /* 0x000fe20000000000 */
[----:B------:R-:W-:Y:S08]  /*03b0*/  BRA `(.L_x_28812) ;  /* 0x0000000c00787947 */ /* 0x000ff00003800000 */
.L_x_28808:
        /* <DEDUP_REMOVED lines=10> */
.L_x_28816:
[----:B------:R-:W2:Y:S02]  /*0460*/  LDG.E.U16 R0, desc[UR36][R2.64] ;  /* 0x0000002402007981 */ /* 0x000ea4000c1e1500 */
[----:B--2---:R-:W-:-:S05]  /*0470*/  HADD2.F32 R0, -RZ, R0.H0_H0 ;  /* 0x20000000ff007230 */ /* 0x004fca0000004100 */
[----:B------:R-:W-:-:S04]  /*0480*/  FSETP.NEU.FTZ.AND P0, PT, R0, RZ, PT ;  /* 0x000000ff0000720b */ /* 0x000fc80003f1d000 */
[----:B------:R-:W-:Y:S01]  /*0490*/  P2R R16, PR, RZ, 0x1 ;  /* 0x00000001ff107803 */ /* 0x000fe20000000000 */
[----:B------:R-:W-:Y:S08]  /*04a0*/  BRA `(.L_x_28812) ;  /* 0x0000000c003c7947 */ /* 0x000ff00003800000 */
.L_x_28815:
        /* <DEDUP_REMOVED lines=12> */
.L_x_28818:
        /* <DEDUP_REMOVED lines=11> */
.L_x_28817:
[----:B------:R-:W2:Y:S02]  /*0620*/  LDG.E.64 R2, desc[UR36][R2.64] ;  /* 0x0000002402027981 */ /* 0x000ea4000c1e1b00 */
[----:B--2---:R-:W-:-:S06]  /*0630*/  DSETP.NEU.AND P0, PT, R2, RZ, PT ;  /* 0x000000ff0200722a */ /* 0x004fcc0003f0d000 */
[----:B------:R-:W-:Y:S01]  /*0640*/  P2R R16, PR, RZ, 0x1 ;  /* 0x00000001ff107803 */ /* 0x000fe20000000000 */
[----:B------:R-:W-:Y:S07]  /*0650*/  BRA `(.L_x_28812) ;  /* 0x0000000800d07947 */ /* 0x000fee0003800000 */
.L_x_28807:
        /* <DEDUP_REMOVED lines=12> */
.L_x_28821:
[----:B------:R-:W2:Y:S02]  /*0720*/  LDG.E.128 R4, desc[UR36][R2.64] ;  /* 0x0000002402047981 */ /* 0x000ea4000c1e1d00 */
[----:B--2---:R-:W-:-:S06]  /*0730*/  DSETP.NEU.AND P0, PT, R6, RZ, PT ;  /* 0x000000ff0600722a */ /* 0x004fcc0003f0d000 */
[----:B------:R-:W-:-:S06]  /*0740*/  DSETP.NEU.OR P0, PT, R4, RZ, P0 ;  /* 0x000000ff0400722a */ /* 0x000fcc000070d400 */
[----:B------:R-:W-:Y:S01]  /*0750*/  P2R R16, PR, RZ, 0x1 ;  /* 0x00000001ff107803 */ /* 0x000fe20000000000 */
[----:B------:R-:W-:Y:S07]  /*0760*/  BRA `(.L_x_28812) ;  /* 0x00000008008c7947 */ /* 0x000fee0003800000 */
.L_x_28820:
        /* <DEDUP_REMOVED lines=28> */
.L_x_28823:
        /* <DEDUP_REMOVED lines=15> */
.L_x_28822:
[----:B------:R-:W2:Y:S02]  /*0a20*/  LDG.E.U16 R0, desc[UR36][R2.64] ;  /* 0x0000002402007981 */ /* 0x000ea4000c1e1500 */
[----:B--2---:R-:W-:-:S05]  /*0a30*/  IMAD.U32 R0, R0, 0x10000, RZ ;  /* 0x0001000000007824 */ /* 0x004fca00078e00ff */
[----:B------:R-:W-:-:S04]  /*0a40*/  FSETP.NEU.FTZ.AND P0, PT, R0, RZ, PT ;  /* 0x000000ff0000720b */ /* 0x000fc80003f1d000 */
[----:B------:R-:W-:Y:S01]  /*0a50*/  P2R R16, PR, RZ, 0x1 ;  /* 0x00000001ff107803 */ /* 0x000fe20000000000 */
[----:B------:R-:W-:Y:S08]  /*0a60*/  BRA `(.L_x_28812) ;  /* 0x0000000400cc7947 */ /* 0x000ff00003800000 */
.L_x_28819:
        /* <DEDUP_REMOVED lines=12> */
.L_x_28826:
        /* <DEDUP_REMOVED lines=21> */
.L_x_28830:
[----:B------:R-:W-:Y:S05]  /*0c80*/  BSYNC B1 ;  /* 0x0000000000017941 */ /* 0x000fea0003800000 */
.L_x_28829:
[----:B------:R-:W-:Y:S01]  /*0c90*/  LEA R3, R0, 0x3b800000, 0x17 ;  /* 0x3b80000000037811 */ /* 0x000fe200078eb8ff */
[----:B------:R-:W-:-:S05]  /*0ca0*/  IMAD.SHL.U32 R0, R2, 0x100000, RZ ;  /* 0x0010000002007824 */ /* 0x000fca00078e00ff */
[----:B------:R-:W-:-:S07]  /*0cb0*/  LOP3.LUT R0, R3, R0, R4, 0xfe, !PT ;  /* 0x0000000003007212 */ /* 0x000fce00078efe04 */
.L_x_28828:
[----:B------:R-:W-:Y:S05]  /*0cc0*/  BSYNC B0 ;  /* 0x0000000000007941 */ /* 0x000fea0003800000 */
.L_x_28827:
[----:B------:R-:W-:-:S04]  /*0cd0*/  FSETP.NEU.FTZ.AND P0, PT, R0, RZ, PT ;  /* 0x000000ff0000720b */ /* 0x000fc80003f1d000 */
[----:B------:R-:W-:Y:S01]  /*0ce0*/  P2R R16, PR, RZ, 0x1 ;  /* 0x00000001ff107803 */ /* 0x000fe20000000000 */
[----:B------:R-:W-:Y:S08]  /*0cf0*/  BRA `(.L_x_28812) ;  /* 0x0000000400287947 */ /* 0x000ff00003800000 */
.L_x_28825:
        /* <DEDUP_REMOVED lines=21> */
.L_x_28834:
[----:B------:R-:W-:Y:S05]  /*0e50*/  BSYNC B1 ;  /* 0x0000000000017941 */ /* 0x000fea0003800000 */
.L_x_28833:
[----:B------:R-:W-:Y:S01]  /*0e60*/  LEA R3, R0, 0x37800000, 0x17 ;  /* 0x3780000000037811 */ /* 0x000fe200078eb8ff */
[----:B------:R-:W-:-:S05]  /*0e70*/  IMAD.SHL.U32 R0, R2, 0x200000, RZ ;  /* 0x0020000002007824 */ /* 0x000fca00078e00ff */
[----:B------:R-:W-:-:S07]  /*0e80*/  LOP3.LUT R0, R3, R0, R4, 0xfe, !PT ;  /* 0x0000000003007212 */ /* 0x000fce00078efe04 */
.L_x_28832:
[----:B------:R-:W-:Y:S05]  /*0e90*/  BSYNC B0 ;  /* 0x0000000000007941 */ /* 0x000fea0003800000 */
.L_x_28831:
[----:B------:R-:W-:-:S04]  /*0ea0*/  FSETP.NEU.FTZ.AND P0, PT, R0, RZ, PT ;  /* 0x000000ff0000720b */ /* 0x000fc80003f1d000 */
[----:B------:R-:W-:Y:S01]  /*0eb0*/  P2R R16, PR, RZ, 0x1 ;  /* 0x00000001ff107803 */ /* 0x000fe20000000000 */
[----:B------:R-:W-:Y:S08]  /*0ec0*/  BRA `(.L_x_28812) ;  /* 0x0000000000b47947 */ /* 0x000ff00003800000 */
.L_x_28824:
        /* <DEDUP_REMOVED lines=14> */
.L_x_28838:
[----:B------:R-:W-:Y:S05]  /*0fb0*/  BSYNC B0 ;  /* 0x0000000000007941 */ /* 0x000fea0003800000 */
.L_x_28837:
[----:B------:R-:W-:-:S04]  /*0fc0*/  FSETP.NEU.FTZ.AND P0, PT, R0, RZ, PT ;  /* 0x000000ff0000720b */ /* 0x000fc80003f1d000 */
[----:B------:R-:W-:Y:S01]  /*0fd0*/  P2R R16, PR, RZ, 0x1 ;  /* 0x00000001ff107803 */ /* 0x000fe20000000000 */
[----:B------:R-:W-:Y:S08]  /*0fe0*/  BRA `(.L_x_28812) ;  /* 0x00000000006c7947 */ /* 0x000ff00003800000 */
.L_x_28811:
        /* <DEDUP_REMOVED lines=16> */
.L_x_28839:
[----:B------:R-:W-:-:S04]  /*10f0*/  PLOP3.LUT P0, PT, PT, PT, PT, 0x8, 0x0 ;  /* 0x000000000000781c */ /* 0x000fc80003f0e170 */
[----:B------:R-:W-:Y:S01]  /*1100*/  P2R R16, PR, RZ, 0x1 ;  /* 0x00000001ff107803 */ /* 0x000fe20000000000 */
[----:B------:R-:W-:Y:S08]  /*1110*/  BRA `(.L_x_28812) ;  /* 0x0000000000207947 */ /* 0x000ff00003800000 */
.L_x_28836:
[----:B------:R-:W2:Y:S02]  /*1120*/  LDG.E.64 R2, desc[UR36][R2.64] ;  /* 0x0000002402027981 */ /* 0x000ea4000c1e1b00 */
[----:B--2---:R-:W-:-:S04]  /*1130*/  ISETP.NE.U32.AND P0, PT, R2, RZ, PT ;  /* 0x000000ff0200720c */ /* 0x004fc80003f05070 */
[----:B------:R-:W-:-:S04]  /*1140*/  ISETP.NE.AND.EX P0, PT, R3, RZ, PT, P0 ;  /* 0x000000ff0300720c */ /* 0x000fc80003f05300 */
[----:B------:R-:W-:Y:S01]  /*1150*/  P2R R16, PR, RZ, 0x1 ;  /* 0x00000001ff107803 */ /* 0x000fe20000000000 */
[----:B------:R-:W-:Y:S08]  /*1160*/  BRA `(.L_x_28812) ;  /* 0x00000000000c7947 */ /* 0x000ff00003800000 */
.L_x_28835:
[----:B------:R-:W2:Y:S02]  /*1170*/  LDG.E R2, desc[UR36][R2.64] ;  /* 0x0000002402027981 */ /* 0x000ea4000c1e1900 */
[----:B--2---:R-:W-:-:S04]  /*1180*/  ISETP.NE.AND P0, PT, R2, RZ, PT ;  /* 0x000000ff0200720c */ /* 0x004fc80003f05270 */
[----:B------:R-:W-:-:S09]  /*1190*/  P2R R16, PR, RZ, 0x1 ;  /* 0x00000001ff107803 */ /* 0x000fd20000000000 */
.L_x_28812:
[----:B------:R-:W1:Y:S01]  /*11a0*/  LDC.64 R2, c[0x0][0x230] ;  /* 0x00008c00ff027b82 */ /* 0x000e620000000a00 */
[----:B------:R-:W-:Y:S01]  /*11b0*/  PRMT R0, R19, 0x9910, RZ ;  /* 0x0000991013007816 */ /* 0x000fe200000000ff */
[----:B------:R-:W-:Y:S01]  /*11c0*/  ULDC UR4, c[0x0][0x24c] ;  /* 0x0000930000047ab9 */ /* 0x000fe20000000800 */
[----:B------:R-:W-:Y:S01]  /*11d0*/  BSSY B6, `(.L_x_28840) ;  /* 0x000025e000067945 */ /* 0x000fe20003800000 */
        /* <DEDUP_REMOVED lines=27> */
.L_x_28847:
[----:B------:R-:W-:Y:S01]  /*1390*/  IMAD.MOV.U32 R0, RZ, RZ, 0x7f ;  /* 0x0000007fff007424 */ /* 0x000fe200078e00ff */
[----:B------:R-:W-:-:S04]  /*13a0*/  ISETP.GT.U32.AND P0, PT, R4, 0x7f800000, PT ;  /* 0x7f8000000400780c */ /* 0x000fc80003f04070 */
[----:B------:R-:W-:-:S09]  /*13b0*/  SEL R0, R0, 0x7c, P0 ;  /* 0x0000007c00007807 */ /* 0x000fd20000000000 */
.L_x_28848:
[----:B------:R-:W-:Y:S05]  /*13c0*/  BSYNC B0 ;  /* 0x0000000000007941 */ /* 0x000fea0003800000 */
.L_x_28846:
[----:B------:R-:W-:-:S04]  /*13d0*/  LOP3.LUT R2, R5, 0x80000000, RZ, 0xc0, !PT ;  /* 0x8000000005027812 */ /* 0x000fc800078ec0ff */
[----:B------:R-:W-:-:S04]  /*13e0*/  SHF.R.U32.HI R3, RZ, 0x18, R2 ;  /* 0x00000018ff037819 */ /* 0x000fc80000011602 */
[----:B------:R-:W-:-:S04]  /*13f0*/  LOP3.LUT R0, R0, R3, RZ, 0xfc, !PT ;  /* 0x0000000300007212 */ /* 0x000fc800078efcff */
[----:B------:R-:W-:Y:S01]  /*1400*/  PRMT R22, R0, 0x7610, R22 ;  /* 0x0000761000167816 */ /* 0x000fe20000000016 */
[----:B------:R-:W-:Y:S06]  /*1410*/  BRA `(.L_x_28849) ;  /* 0x0000002000e47947 */ /* 0x000fec0003800000 */
.L_x_28844:
        /* <DEDUP_REMOVED lines=14> */
.L_x_28851:
[----:B------:R-:W-:Y:S01]  /*1500*/  IMAD.MOV.U32 R0, RZ, RZ, 0x7f ;  /* 0x0000007fff007424 */ /* 0x000fe200078e00ff */
[----:B------:R-:W-:-:S04]  /*1510*/  ISETP.GT.U32.AND P0, PT, R4, 0x7f800000, PT ;  /* 0x7f8000000400780c */ /* 0x000fc80003f04070 */
[----:B------:R-:W-:-:S09]  /*1520*/  SEL R0, R0, 0x7c, P0 ;  /* 0x0000007c00007807 */ /* 0x000fd20000000000 */
.L_x_28852:
[----:B------:R-:W-:Y:S05]  /*1530*/  BSYNC B0 ;  /* 0x0000000000007941 */ /* 0x000fea0003800000 */
.L_x_28850:
[----:B------:R-:W-:-:S04]  /*1540*/  LOP3.LUT R2, R5, 0x80000000, RZ, 0xc0, !PT ;  /* 0x8000000005027812 */ /* 0x000fc800078ec0ff */
[----:B------:R-:W-:-:S04]  /*1550*/  SHF.R.U32.HI R3, RZ, 0x18, R2 ;  /* 0x00000018ff037819 */ /* 0x000fc80000011602 */
[----:B------:R-:W-:-:S04]  /*1560*/  LOP3.LUT R0, R0, R3, RZ, 0xfc, !PT ;  /* 0x0000000300007212 */ /* 0x000fc800078efcff */
[----:B------:R-:W-:Y:S01]  /*1570*/  PRMT R22, R0, 0x7610, R22 ;  /* 0x0000761000167816 */ /* 0x000fe20000000016 */
[----:B------:R-:W-:Y:S06]  /*1580*/  BRA `(.L_x_28849) ;  /* 0x0000002000887947 */ /* 0x000fec0003800000 */
.L_x_28843:
        /* <DEDUP_REMOVED lines=20> */
.L_x_28856:
[----:B------:R-:W-:Y:S01]  /*16d0*/  IMAD.MOV.U32 R0, RZ, RZ, 0x7f ;  /* 0x0000007fff007424 */ /* 0x000fe200078e00ff */
[----:B------:R-:W-:-:S04]  /*16e0*/  ISETP.GT.U32.AND P0, PT, R4, 0x7f800000, PT ;  /* 0x7f8000000400780c */ /* 0x000fc80003f04070 */
[----:B------:R-:W-:-:S09]  /*16f0*/  SEL R0, R0, 0x7c, P0 ;  /* 0x0000007c00007807 */ /* 0x000fd20000000000 */
.L_x_28857:
[----:B------:R-:W-:Y:S05]  /*1700*/  BSYNC B0 ;  /* 0x0000000000007941 */ /* 0x000fea0003800000 */
.L_x_28855:
[----:B------:R-:W-:-:S04]  /*1710*/  LOP3.LUT R2, R5, 0x80000000, RZ, 0xc0, !PT ;  /* 0x8000000005027812 */ /* 0x000fc800078ec0ff */
[----:B------:R-:W-:-:S04]  /*1720*/  SHF.R.U32.HI R3, RZ, 0x18, R2 ;  /* 0x00000018ff037819 */ /* 0x000fc80000011602 */
[----:B------:R-:W-:-:S04]  /*1730*/  LOP3.LUT R0, R0, R3, RZ, 0xfc, !PT ;  /* 0x0000000300007212 */ /* 0x000fc800078efcff */
[----:B------:R-:W-:Y:S01]  /*1740*/  PRMT R22, R0, 0x7610, R22 ;  /* 0x0000761000167816 */ /* 0x000fe20000000016 */
[----:B------:R-:W-:Y:S06]  /*1750*/  BRA `(.L_x_28849) ;  /* 0x0000002000147947 */ /* 0x000fec0003800000 */
.L_x_28854:
        /* <DEDUP_REMOVED lines=14> */
.L_x_28859:
[----:B------:R-:W-:Y:S01]  /*1840*/  IMAD.MOV.U32 R0, RZ, RZ, 0x7f ;  /* 0x0000007fff007424 */ /* 0x000fe200078e00ff */
[----:B------:R-:W-:-:S04]  /*1850*/  ISETP.GT.U32.AND P0, PT, R4, 0x7f800000, PT ;  /* 0x7f8000000400780c */ /* 0x000fc80003f04070 */
[----:B------:R-:W-:-:S09]  /*1860*/  SEL R0, R0, 0x7c, P0 ;  /* 0x0000007c00007807 */ /* 0x000fd20000000000 */
.L_x_28860:
[----:B------:R-:W-:Y:S05]  /*1870*/  BSYNC B0 ;  /* 0x0000000000007941 */ /* 0x000fea0003800000 */
.L_x_28858:
[----:B------:R-:W-:-:S04]  /*1880*/  LOP3.LUT R2, R5, 0x80000000, RZ, 0xc0, !PT ;  /* 0x8000000005027812 */ /* 0x000fc800078ec0ff */
[----:B------:R-:W-:-:S04]  /*1890*/  SHF.R.U32.HI R3, RZ, 0x18, R2 ;  /* 0x00000018ff037819 */ /* 0x000fc80000011602 */
[----:B------:R-:W-:-:S04]  /*18a0*/  LOP3.LUT R0, R0, R3, RZ, 0xfc, !PT ;  /* 0x0000000300007212 */ /* 0x000fc800078efcff */
[----:B------:R-:W-:Y:S01]  /*18b0*/  PRMT R22, R0, 0x7610, R22 ;  /* 0x0000761000167816 */ /* 0x000fe20000000016 */
[----:B------:R-:W-:Y:S06]  /*18c0*/  BRA `(.L_x_28849) ;  /* 0x0000001c00b87947 */ /* 0x000fec0003800000 */
.L_x_28853:
[----:B------:R-:W2:Y:S01]  /*18d0*/  LDG.E.U16 R2, desc[UR36][R2.64] ;  /* 0x0000002402027981 */ /* 0x000ea2000c1e1500 */
        /* <DEDUP_REMOVED lines=13> */
.L_x_28862:
[----:B------:R-:W-:Y:S01]  /*19b0*/  IMAD.MOV.U32 R0, RZ, RZ, 0x7f ;  /* 0x0000007fff007424 */ /* 0x000fe200078e00ff */
[----:B------:R-:W-:-:S04]  /*19c0*/  ISETP.GT.U32.AND P0, PT, R4, 0x7f800000, PT ;  /* 0x7f8000000400780c */ /* 0x000fc80003f04070 */
[----:B------:R-:W-:-:S09]  /*19d0*/  SEL R0, R0, 0x7c, P0 ;  /* 0x0000007c00007807 */ /* 0x000fd20000000000 */
.L_x_28863:
[----:B------:R-:W-:Y:S05]  /*19e0*/  BSYNC B0 ;  /* 0x0000000000007941 */ /* 0x000fea0003800000 */
.L_x_28861:
[----:B------:R-:W-:-:S04]  /*19f0*/  LOP3.LUT R2, R5, 0x80000000, RZ, 0xc0, !PT ;  /* 0x8000000005027812 */ /* 0x000fc800078ec0ff */
[----:B------:R-:W-:-:S04]  /*1a00*/  SHF.R.U32.HI R3, RZ, 0x18, R2 ;  /* 0x00000018ff037819 */ /* 0x000fc80000011602 */
[----:B------:R-:W-:-:S04]  /*1a10*/  LOP3.LUT R0, R0, R3, RZ, 0xfc, !PT ;  /* 0x0000000300007212 */ /* 0x000fc800078efcff */
[----:B------:R-:W-:Y:S01]  /*1a20*/  PRMT R22, R0, 0x7610, R22 ;  /* 0x0000761000167816 */ /* 0x000fe20000000016 */
[----:B------:R-:W-:Y:S06]  /*1a30*/  BRA `(.L_x_28849) ;  /* 0x0000001c005c7947 */ /* 0x000fec0003800000 */
.L_x_28842:
        /* <DEDUP_REMOVED lines=19> */
.L_x_28867:
[----:B------:R-:W-:Y:S01]  /*1b70*/  IMAD.MOV.U32 R0, RZ, RZ, 0x7f ;  /* 0x0000007fff007424 */ /* 0x000fe200078e00ff */
[----:B------:R-:W-:-:S04]  /*1b80*/  ISETP.GT.U32.AND P0, PT, R4, 0x7f800000, PT ;  /* 0x7f8000000400780c */ /* 0x000fc80003f04070 */
[----:B------:R-:W-:-:S09]  /*1b90*/  SEL R0, R0, 0x7c, P0 ;  /* 0x0000007c00007807 */ /* 0x000fd20000000000 */
.L_x_28868:
[----:B------:R-:W-:Y:S05]  /*1ba0*/  BSYNC B0 ;  /* 0x0000000000007941 */ /* 0x000fea0003800000 */
.L_x_28866:
[----:B------:R-:W-:-:S04]  /*1bb0*/  LOP3.LUT R2, R3, 0x80000000, RZ, 0xc0, !PT ;  /* 0x8000000003027812 */ /* 0x000fc800078ec0ff */
[----:B------:R-:W-:-:S04]  /*1bc0*/  SHF.R.U32.HI R3, RZ, 0x18, R2 ;  /* 0x00000018ff037819 */ /* 0x000fc80000011602 */
[----:B------:R-:W-:-:S04]  /*1bd0*/  LOP3.LUT R0, R0, R3, RZ, 0xfc, !PT ;  /* 0x0000000300007212 */ /* 0x000fc800078efcff */
[----:B------:R-:W-:Y:S01]  /*1be0*/  PRMT R22, R0, 0x7610, R22 ;  /* 0x0000761000167816 */ /* 0x000fe20000000016 */
[----:B------:R-:W-:Y:S06]  /*1bf0*/  BRA `(.L_x_28849) ;  /* 0x0000001800ec7947 */ /* 0x000fec0003800000 */
.L_x_28865:
        /* <DEDUP_REMOVED lines=14> */
.L_x_28870:
[----:B------:R-:W-:Y:S01]  /*1ce0*/  IMAD.MOV.U32 R0, RZ, RZ, 0x7f ;  /* 0x0000007fff007424 */ /* 0x000fe200078e00ff */
[----:B------:R-:W-:-:S04]  /*1cf0*/  ISETP.GT.U32.AND P0, PT, R4, 0x7f800000, PT ;  /* 0x7f8000000400780c */ /* 0x000fc80003f04070 */
[----:B------:R-:W-:-:S09]  /*1d00*/  SEL R0, R0, 0x7c, P0 ;  /* 0x0000007c00007807 */ /* 0x000fd20000000000 */
.L_x_28871:
[----:B------:R-:W-:Y:S05]  /*1d10*/  BSYNC B0 ;  /* 0x0000000000007941 */ /* 0x000fea0003800000 */
.L_x_28869:
[----:B------:R-:W-:-:S04]  /*1d20*/  LOP3.LUT R2, R5, 0x80000000, RZ, 0xc0, !PT ;  /* 0x8000000005027812 */ /* 0x000fc800078ec0ff */
[----:B------:R-:W-:-:S04]  /*1d30*/  SHF.R.U32.HI R3, RZ, 0x18, R2 ;  /* 0x00000018ff037819 */ /* 0x000fc80000011602 */
[----:B------:R-:W-:-:S04]  /*1d40*/  LOP3.LUT R0, R0, R3, RZ, 0xfc, !PT ;  /* 0x0000000300007212 */ /* 0x000fc800078efcff */
[----:B------:R-:W-:Y:S01]  /*1d50*/  PRMT R22, R0, 0x7610, R22 ;  /* 0x0000761000167816 */ /* 0x000fe20000000016 */
[----:B------:R-:W-:Y:S06]  /*1d60*/  BRA `(.L_x_28849) ;  /* 0x0000001800907947 */ /* 0x000fec0003800000 */
.L_x_28864:
        /* <DEDUP_REMOVED lines=19> */
.L_x_28875:
[----:B------:R-:W-:Y:S01]  /*1ea0*/  IMAD.MOV.U32 R0, RZ, RZ, 0x7f ;  /* 0x0000007fff007424 */ /* 0x000fe200078e00ff */
[----:B------:R-:W-:-:S04]  /*1eb0*/  ISETP.GT.U32.AND P0, PT, R4, 0x7f800000, PT ;  /* 0x7f8000000400780c */ /* 0x000fc80003f04070 */
[----:B------:R-:W-:-:S09]  /*1ec0*/  SEL R0, R0, 0x7c, P0 ;  /* 0x0000007c00007807 */ /* 0x000fd20000000000 */
.L_x_28876:
[----:B------:R-:W-:Y:S05]  /*1ed0*/  BSYNC B0 ;  /* 0x0000000000007941 */ /* 0x000fea0003800000 */
.L_x_28874:
[----:B------:R-:W-:-:S04]  /*1ee0*/  LOP3.LUT R2, R3, 0x80000000, RZ, 0xc0, !PT ;  /* 0x8000000003027812 */ /* 0x000fc800078ec0ff */
[----:B------:R-:W-:-:S04]  /*1ef0*/  SHF.R.U32.HI R3, RZ, 0x18, R2 ;  /* 0x00000018ff037819 */ /* 0x000fc80000011602 */
[----:B------:R-:W-:-:S04]  /*1f00*/  LOP3.LUT R0, R0, R3, RZ, 0xfc, !PT ;  /* 0x0000000300007212 */ /* 0x000fc800078efcff */
[----:B------:R-:W-:Y:S01]  /*1f10*/  PRMT R22, R0, 0x7610, R22 ;  /* 0x0000761000167816 */ /* 0x000fe20000000016 */
[----:B------:R-:W-:Y:S06]  /*1f20*/  BRA `(.L_x_28849) ;  /* 0x0000001800207947 */ /* 0x000fec0003800000 */
.L_x_28873:
        /* <DEDUP_REMOVED lines=14> */
.L_x_28878:
[----:B------:R-:W-:Y:S01]  /*2010*/  IMAD.MOV.U32 R0, RZ, RZ, 0x7f ;  /* 0x0000007fff007424 */ /* 0x000fe200078e00ff */
[----:B------:R-:W-:-:S04]  /*2020*/  ISETP.GT.U32.AND P0, PT, R4, 0x7f800000, PT ;  /* 0x7f8000000400780c */ /* 0x000fc80003f04070 */
[----:B------:R-:W-:-:S09]  /*2030*/  SEL R0, R0, 0x7c, P0 ;  /* 0x0000007c00007807 */ /* 0x000fd20000000000 */
.L_x_28879:
[----:B------:R-:W-:Y:S05]  /*2040*/  BSYNC B0 ;  /* 0x0000000000007941 */ /* 0x000fea0003800000 */
.L_x_28877:
[----:B------:R-:W-:-:S04]  /*2050*/  LOP3.LUT R2, R5, 0x80000000, RZ, 0xc0, !PT ;  /* 0x8000000005027812 */ /* 0x000fc800078ec0ff */
[----:B------:R-:W-:-:S04]  /*2060*/  SHF.R.U32.HI R3, RZ, 0x18, R2 ;  /* 0x00000018ff037819 */ /* 0x000fc80000011602 */
[----:B------:R-:W-:-:S04]  /*2070*/  LOP3.LUT R0, R0, R3, RZ, 0xfc, !PT ;  /* 0x0000000300007212 */ /* 0x000fc800078efcff */
[----:B------:R-:W-:Y:S01]  /*2080*/  PRMT R22, R0, 0x7610, R22 ;  /* 0x0000761000167816 */ /* 0x000fe20000000016 */
[----:B------:R-:W-:Y:S06]  /*2090*/  BRA `(.L_x_28849) ;  /* 0x0000001400c47947 */ /* 0x000fec0003800000 */
.L_x_28872:
[----:B------:R-:W2:Y:S01]  /*20a0*/  LDG.E.64 R2, desc[UR36][R2.64] ;  /* 0x0000002402027981 */ /* 0x000ea2000c1e1b00 */
[----:B------:R-:W-:Y:S01]  /*20b0*/  UMOV UR4, 0xf0000000 ;  /* 0xf000000000047882 */ /* 0x000fe20000000000 */
[----:B------:R-:W-:Y:S01]  /*20c0*/  UMOV UR5, 0x380fffff ;  /* 0x380fffff00057882 */ /* 0x000fe20000000000 */
[----:B------:R-:W-:Y:S01]  /*20d0*/  BSSY B0, `(.L_x_28880) ;  /* 0x0000012000007945 */ /* 0x000fe20003800000 */
        /* <DEDUP_REMOVED lines=14> */
.L_x_28881:
[----:B------:R-:W-:Y:S01]  /*21c0*/  IMAD.MOV.U32 R2, RZ, RZ, 0x7f ;  /* 0x0000007fff027424 */ /* 0x000fe200078e00ff */
[----:B------:R-:W-:-:S04]  /*21d0*/  ISETP.GT.U32.AND P0, PT, R4, 0x7f800000, PT ;  /* 0x7f8000000400780c */ /* 0x000fc80003f04070 */
[----:B------:R-:W-:-:S09]  /*21e0*/  SEL R2, R2, 0x7c, P0 ;  /* 0x0000007c02027807 */ /* 0x000fd20000000000 */
.L_x_28882:
[----:B------:R-:W-:Y:S05]  /*21f0*/  BSYNC B0 ;  /* 0x0000000000007941 */ /* 0x000fea0003800000 */
.L_x_28880:
[----:B------:R-:W-:-:S04]  /*2200*/  LOP3.LUT R0, R0, 0x80000000, RZ, 0xc0, !PT ;  /* 0x8000000000007812 */ /* 0x000fc800078ec0ff */
[----:B------:R-:W-:-:S04]  /*2210*/  SHF.R.U32.HI R3, RZ, 0x18, R0 ;  /* 0x00000018ff037819 */ /* 0x000fc80000011600 */
[----:B------:R-:W-:-:S04]  /*2220*/  LOP3.LUT R2, R2, R3, RZ, 0xfc, !PT ;  /* 0x0000000302027212 */ /* 0x000fc800078efcff */
[----:B------:R-:W-:Y:S01]  /*2230*/  PRMT R22, R2, 0x7610, R22 ;  /* 0x0000761002167816 */ /* 0x000fe20000000016 */
[----:B------:R-:W-:Y:S06]  /*2240*/  BRA `(.L_x_28849) ;  /* 0x0000001400587947 */ /* 0x000fec0003800000 */
.L_x_28841:
        /* <DEDUP_REMOVED lines=23> */
.L_x_28886:
[----:B------:R-:W-:Y:S01]  /*23c0*/  IMAD.MOV.U32 R22, RZ, RZ, 0x7f ;  /* 0x0000007fff167424 */ /* 0x000fe200078e00ff */
[----:B------:R-:W-:-:S04]  /*23d0*/  ISETP.GT.U32.AND P0, PT, R5, 0x7f800000, PT ;  /* 0x7f8000000500780c */ /* 0x000fc80003f04070 */
[----:B------:R-:W-:Y:S01]  /*23e0*/  SEL R22, R22, 0x7c, P0 ;  /* 0x0000007c16167807 */ /* 0x000fe20000000000 */
[----:B------:R-:W-:Y:S08]  /*23f0*/  BRA `(.L_x_28849) ;  /* 0x0000001000ec7947 */ /* 0x000ff00003800000 */
.L_x_28885:
        /* <DEDUP_REMOVED lines=18> */
.L_x_28888:
[----:B------:R-:W-:Y:S01]  /*2520*/  IMAD.MOV.U32 R0, RZ, RZ, 0x7f ;  /* 0x0000007fff007424 */ /* 0x000fe200078e00ff */
[----:B------:R-:W-:-:S04]  /*2530*/  ISETP.GT.U32.AND P0, PT, R4, 0x7f800000, PT ;  /* 0x7f8000000400780c */ /* 0x000fc80003f04070 */
[----:B------:R-:W-:-:S09]  /*2540*/  SEL R0, R0, 0x7c, P0 ;  /* 0x0000007c00007807 */ /* 0x000fd20000000000 */
.L_x_28889:
[----:B------:R-:W-:Y:S05]  /*2550*/  BSYNC B0 ;  /* 0x0000000000007941 */ /* 0x000fea0003800000 */
.L_x_28887:
[----:B------:R-:W-:-:S04]  /*2560*/  LOP3.LUT R2, R5, 0x80000000, RZ, 0xc0, !PT ;  /* 0x8000000005027812 */ /* 0x000fc800078ec0ff */
[----:B------:R-:W-:-:S04]  /*2570*/  SHF.R.U32.HI R3, RZ, 0x18, R2 ;  /* 0x00000018ff037819 */ /* 0x000fc80000011602 */
[----:B------:R-:W-:-:S04]  /*2580*/  LOP3.LUT R0, R0, R3, RZ, 0xfc, !PT ;  /* 0x0000000300007212 */ /* 0x000fc800078efcff */
[----:B------:R-:W-:Y:S01]  /*2590*/  PRMT R22, R0, 0x7610, R22 ;  /* 0x0000761000167816 */ /* 0x000fe20000000016 */
[----:B------:R-:W-:Y:S06]  /*25a0*/  BRA `(.L_x_28849) ;  /* 0x0000001000807947 */ /* 0x000fec0003800000 */
.L_x_28884:
        /* <DEDUP_REMOVED lines=37> */
.L_x_28893:
[----:B------:R-:W-:Y:S01]  /*2800*/  IMAD.MOV.U32 R0, RZ, RZ, 0x7f ;  /* 0x0000007fff007424 */ /* 0x000fe200078e00ff */
[----:B------:R-:W-:-:S04]  /*2810*/  ISETP.GT.U32.AND P0, PT, R2, 0x7f800000, PT ;  /* 0x7f8000000200780c */ /* 0x000fc80003f04070 */
[----:B------:R-:W-:-:S09]  /*2820*/  SEL R0, R0, 0x7c, P0 ;  /* 0x0000007c00007807 */ /* 0x000fd20000000000 */
.L_x_28894:
[----:B------:R-:W-:Y:S05]  /*2830*/  BSYNC B0 ;  /* 0x0000000000007941 */ /* 0x000fea0003800000 */
.L_x_28892:
[----:B------:R-:W-:-:S04]  /*2840*/  LOP3.LUT R2, R3, 0x80000000, RZ, 0xc0, !PT ;  /* 0x8000000003027812 */ /* 0x000fc800078ec0ff */
[----:B------:R-:W-:-:S04]  /*2850*/  SHF.R.U32.HI R3, RZ, 0x18, R2 ;  /* 0x00000018ff037819 */ /* 0x000fc80000011602 */
[----:B------:R-:W-:-:S04]  /*2860*/  LOP3.LUT R0, R0, R3, RZ, 0xfc, !PT ;  /* 0x0000000300007212 */ /* 0x000fc800078efcff */
[----:B------:R-:W-:Y:S01]  /*2870*/  PRMT R22, R0, 0x7610, R22 ;  /* 0x0000761000167816 */ /* 0x000fe20000000016 */
[----:B------:R-:W-:Y:S06]  /*2880*/  BRA `(.L_x_28849) ;  /* 0x0000000c00c87947 */ /* 0x000fec0003800000 */
.L_x_28891:
[----:B------:R1:W5:Y:S01]  /*2890*/  LDG.E.U8 R22, desc[UR36][R2.64] ;  /* 0x0000002402167981 */ /* 0x000362000c1e1100 */
[----:B------:R-:W-:Y:S05]  /*28a0*/  BRA `(.L_x_28849) ;  /* 0x0000000c00c07947 */ /* 0x000fea0003800000 */
.L_x_28890:
        /* <DEDUP_REMOVED lines=14> */
.L_x_28896:
[----:B------:R-:W-:Y:S01]  /*2990*/  IMAD.MOV.U32 R0, RZ, RZ, 0x7f ;  /* 0x0000007fff007424 */ /* 0x000fe200078e00ff */
[----:B------:R-:W-:-:S04]  /*29a0*/  ISETP.GT.U32.AND P0, PT, R4, 0x7f800000, PT ;  /* 0x7f8000000400780c */ /* 0x000fc80003f04070 */
[----:B------:R-:W-:-:S09]  /*29b0*/  SEL R0, R0, 0x7c, P0 ;  /* 0x0000007c00007807 */ /* 0x000fd20000000000 */
.L_x_28897:
[----:B------:R-:W-:Y:S05]  /*29c0*/  BSYNC B0 ;  /* 0x0000000000007941 */ /* 0x000fea0003800000 */
.L_x_28895:
[----:B------:R-:W-:-:S04]  /*29d0*/  LOP3.LUT R2, R5, 0x80000000, RZ, 0xc0, !PT ;  /* 0x8000000005027812 */ /* 0x000fc800078ec0ff */
[----:B------:R-:W-:-:S04]  /*29e0*/  SHF.R.U32.HI R3, RZ, 0x18, R2 ;  /* 0x00000018ff037819 */ /* 0x000fc80000011602 */
[----:B------:R-:W-:-:S04]  /*29f0*/  LOP3.LUT R0, R0, R3, RZ, 0xfc, !PT ;  /* 0x0000000300007212 */ /* 0x000fc800078efcff */
[----:B------:R-:W-:Y:S01]  /*2a00*/  PRMT R22, R0, 0x7610, R22 ;  /* 0x0000761000167816 */ /* 0x000fe20000000016 */
[----:B------:R-:W-:Y:S06]  /*2a10*/  BRA `(.L_x_28849) ;  /* 0x0000000c00647947 */ /* 0x000fec0003800000 */
.L_x_28883:
        /* <DEDUP_REMOVED lines=22> */
.L_x_28902:
[----:B------:R-:W-:Y:S01]  /*2b80*/  IMAD.MOV.U32 R0, RZ, RZ, 0x7f ;  /* 0x0000007fff007424 */ /* 0x000fe200078e00ff */
[----:B------:R-:W-:-:S04]  /*2b90*/  ISETP.GT.U32.AND P0, PT, R4, 0x7f800000, PT ;  /* 0x7f8000000400780c */ /* 0x000fc80003f04070 */
[----:B------:R-:W-:-:S09]  /*2ba0*/  SEL R0, R0, 0x7c, P0 ;  /* 0x0000007c00007807 */ /* 0x000fd20000000000 */
.L_x_28903:
[----:B------:R-:W-:Y:S05]  /*2bb0*/  BSYNC B0 ;  /* 0x0000000000007941 */ /* 0x000fea0003800000 */
.L_x_28901:
[----:B------:R-:W-:-:S04]  /*2bc0*/  LOP3.LUT R2, R5, 0x80000000, RZ, 0xc0, !PT ;  /* 0x8000000005027812 */ /* 0x000fc800078ec0ff */
[----:B------:R-:W-:-:S04]  /*2bd0*/  SHF.R.U32.HI R3, RZ, 0x18, R2 ;  /* 0x00000018ff037819 */ /* 0x000fc80000011602 */
[----:B------:R-:W-:-:S04]  /*2be0*/  LOP3.LUT R0, R0, R3, RZ, 0xfc, !PT ;  /* 0x0000000300007212 */ /* 0x000fc800078efcff */
[----:B------:R-:W-:Y:S01]  /*2bf0*/  PRMT R22, R0, 0x7610, R22 ;  /* 0x0000761000167816 */ /* 0x000fe20000000016 */
[----:B------:R-:W-:Y:S06]  /*2c00*/  BRA `(.L_x_28849) ;  /* 0x0000000800e87947 */ /* 0x000fec0003800000 */
.L_x_28900:
        /* <DEDUP_REMOVED lines=21> */
.L_x_28907:
[----:B------:R-:W-:Y:S05]  /*2d60*/  BSYNC B1 ;  /* 0x0000000000017941 */ /* 0x000fea0003800000 */
.L_x_28906:
[----:B------:R-:W-:Y:S01]  /*2d70*/  LEA R3, R0, 0x3b800000, 0x17 ;  /* 0x3b80000000037811 */ /* 0x000fe200078eb8ff */
[----:B------:R-:W-:-:S05]  /*2d80*/  IMAD.SHL.U32 R0, R2, 0x100000, RZ ;  /* 0x0010000002007824 */ /* 0x000fca00078e00ff */
[----:B------:R-:W-:-:S07]  /*2d90*/  LOP3.LUT R0, R3, R0, R4, 0xfe, !PT ;  /* 0x0000000003007212 */ /* 0x000fce00078efe04 */
.L_x_28905:
[----:B------:R-:W-:Y:S05]  /*2da0*/  BSYNC B0 ;  /* 0x0000000000007941 */ /* 0x000fea0003800000 */
.L_x_28904:
        /* <DEDUP_REMOVED lines=12> */
.L_x_28909:
[----:B------:R-:W-:Y:S01]  /*2e70*/  IMAD.MOV.U32 R2, RZ, RZ, 0x7f ;  /* 0x0000007fff027424 */ /* 0x000fe200078e00ff */
[----:B------:R-:W-:-:S04]  /*2e80*/  ISETP.GT.U32.AND P0, PT, R4, 0x7f800000, PT ;  /* 0x7f8000000400780c */ /* 0x000fc80003f04070 */
[----:B------:R-:W-:-:S09]  /*2e90*/  SEL R2, R2, 0x7c, P0 ;  /* 0x0000007c02027807 */ /* 0x000fd20000000000 */
.L_x_28910:
[----:B------:R-:W-:Y:S05]  /*2ea0*/  BSYNC B0 ;  /* 0x0000000000007941 */ /* 0x000fea0003800000 */
.L_x_28908:
[----:B------:R-:W-:-:S04]  /*2eb0*/  LOP3.LUT R0, R0, 0x80000000, RZ, 0xc0, !PT ;  /* 0x8000000000007812 */ /* 0x000fc800078ec0ff */
[----:B------:R-:W-:-:S04]  /*2ec0*/  SHF.R.U32.HI R3, RZ, 0x18, R0 ;  /* 0x00000018ff037819 */ /* 0x000fc80000011600 */
[----:B------:R-:W-:-:S04]  /*2ed0*/  LOP3.LUT R2, R2, R3, RZ, 0xfc, !PT ;  /* 0x0000000302027212 */ /* 0x000fc800078efcff */
[----:B------:R-:W-:Y:S01]  /*2ee0*/  PRMT R22, R2, 0x7610, R22 ;  /* 0x0000761002167816 */ /* 0x000fe20000000016 */
[----:B------:R-:W-:Y:S06]  /*2ef0*/  BRA `(.L_x_28849) ;  /* 0x00000008002c7947 */ /* 0x000fec0003800000 */
.L_x_28899:
        /* <DEDUP_REMOVED lines=21> */
.L_x_28914:
[----:B------:R-:W-:Y:S05]  /*3050*/  BSYNC B1 ;  /* 0x0000000000017941 */ /* 0x000fea0003800000 */
.L_x_28913:
[----:B------:R-:W-:Y:S01]  /*3060*/  LEA R3, R0, 0x37800000, 0x17 ;  /* 0x3780000000037811 */ /* 0x000fe200078eb8ff */
[----:B------:R-:W-:-:S05]  /*3070*/  IMAD.SHL.U32 R0, R2, 0x200000, RZ ;  /* 0x0020000002007824 */ /* 0x000fca00078e00ff */
[----:B------:R-:W-:-:S07]  /*3080*/  LOP3.LUT R0, R3, R0, R4, 0xfe, !PT ;  /* 0x0000000003007212 */ /* 0x000fce00078efe04 */
.L_x_28912:
[----:B------:R-:W-:Y:S05]  /*3090*/  BSYNC B0 ;  /* 0x0000000000007941 */ /* 0x000fea0003800000 */
.L_x_28911:
        /* <DEDUP_REMOVED lines=12> */
.L_x_28916:
[----:B------:R-:W-:Y:S01]  /*3160*/  IMAD.MOV.U32 R2, RZ, RZ, 0x7f ;  /* 0x0000007fff027424 */ /* 0x000fe200078e00ff */
[----:B------:R-:W-:-:S04]  /*3170*/  ISETP.GT.U32.AND P0, PT, R4, 0x7f800000, PT ;  /* 0x7f8000000400780c */ /* 0x000fc80003f04070 */
[----:B------:R-:W-:-:S09]  /*3180*/  SEL R2, R2, 0x7c, P0 ;  /* 0x0000007c02027807 */ /* 0x000fd20000000000 */
.L_x_28917:
[----:B------:R-:W-:Y:S05]  /*3190*/  BSYNC B0 ;  /* 0x0000000000007941 */ /* 0x000fea0003800000 */
.L_x_28915:
[----:B------:R-:W-:-:S04]  /*31a0*/  LOP3.LUT R0, R0, 0x80000000, RZ, 0xc0, !PT ;  /* 0x8000000000007812 */ /* 0x000fc800078ec0ff */
[----:B------:R-:W-:-:S04]  /*31b0*/  SHF.R.U32.HI R3, RZ, 0x18, R0 ;  /* 0x00000018ff037819 */ /* 0x000fc80000011600 */
[----:B------:R-:W-:-:S04]  /*31c0*/  LOP3.LUT R2, R2, R3, RZ, 0xfc, !PT ;  /* 0x0000000302027212 */ /* 0x000fc800078efcff */
[----:B------:R-:W-:Y:S01]  /*31d0*/  PRMT R22, R2, 0x7610, R22 ;  /* 0x0000761002167816 */ /* 0x000fe20000000016 */
[----:B------:R-:W-:Y:S06]  /*31e0*/  BRA `(.L_x_28849) ;  /* 0x0000000400707947 */ /* 0x000fec0003800000 */
.L_x_28898:
        /* <DEDUP_REMOVED lines=14> */
.L_x_28921:
[----:B------:R-:W-:Y:S05]  /*32d0*/  BSYNC B0 ;  /* 0x0000000000007941 */ /* 0x000fea0003800000 */
.L_x_28920:
[----:B------:R-:W-:-:S13]  /*32e0*/  ISETP.GT.U32.AND P0, PT, R0, 0x477fffff, PT ;  /* 0x477fffff0000780c */ /* 0x000fda0003f04070 */
[----:B------:R-:W-:Y:S05]  /*32f0*/  @P0 BRA `(.L_x_28922) ;  /* 0x0000000000200947 */ /* 0x000fea0003800000 */
[----:B------:R-:W-:-:S13]  /*3300*/  ISETP.GE.U32.AND P0, PT, R0, 0x38800000, PT ;  /* 0x388000000000780c */ /* 0x000fda0003f06070 */
[C---:B------:R-:W-:Y:S02]  /*3310*/  @P0 VIADD R2, R0.reuse, 0x80fffff ;  /* 0x080fffff00020836 */ /* 0x040fe40000000000 */
[----:B------:R-:W-:-:S03]  /*3320*/  @!P0 FADD.FTZ R0, R0, 128 ;  /* 0x4300000000008421 */ /* 0x000fc60000010000 */
[----:B------:R-:W-:Y:S01]  /*3330*/  @P0 SHF.R.U32.HI R2, RZ, 0x15, R2 ;  /* 0x00000015ff020819 */ /* 0x000fe20000011602 */
[----:B------:R-:W-:-:S03]  /*3340*/  @!P0 VIADD R0, R0, 0xbd000000 ;  /* 0xbd00000000008836 */ /* 0x000fc60000000000 */
[----:B------:R-:W-:-:S04]  /*3350*/  @P0 PRMT R22, R2, 0x7610, R22 ;  /* 0x0000761002160816 */ /* 0x000fc80000000016 */
[----:B------:R-:W-:Y:S01]  /*3360*/  @!P0 PRMT R22, R0, 0x7610, R22 ;  /* 0x0000761000168816 */ /* 0x000fe20000000016 */
[----:B------:R-:W-:Y:S06]  /*3370*/  BRA `(.L_x_28849) ;  /* 0x00000004000c7947 */ /* 0x000fec0003800000 */
.L_x_28922:
[----:B------:R-:W-:Y:S01]  /*3380*/  IMAD.MOV.U32 R22, RZ, RZ, 0x7f ;  /* 0x0000007fff167424 */ /* 0x000fe200078e00ff */
[----:B------:R-:W-:-:S04]  /*3390*/  ISETP.GT.U32.AND P0, PT, R0, 0x7f800000, PT ;  /* 0x7f8000000000780c */ /* 0x000fc80003f04070 */
[----:B------:R-:W-:Y:S01]  /*33a0*/  SEL R22, R22, 0x7c, P0 ;  /* 0x0000007c16167807 */ /* 0x000fe20000000000 */
[----:B------:R-:W-:Y:S08]  /*33b0*/  BRA `(.L_x_28849) ;  /* 0x0000000000fc7947 */ /* 0x000ff00003800000 */
.L_x_28845:
        /* <DEDUP_REMOVED lines=16> */
.L_x_28923:
[----:B------:R-:W-:Y:S01]  /*34c0*/  PRMT R22, RZ, 0x7610, R22 ;  /* 0x00007610ff167816 */ /* 0x000fe20000000016 */
[----:B------:R-:W-:Y:S06]  /*34d0*/  BRA `(.L_x_28849) ;  /* 0x0000000000b47947 */ /* 0x000fec0003800000 */
.L_x_28919:
[----:B------:R-:W2:Y:S01]  /*34e0*/  LDG.E.64 R2, desc[UR36][R2.64] ;  /* 0x0000002402027981 */ /* 0x000ea2000c1e1b00 */
[----:B------:R-:W-:Y:S01]  /*34f0*/  BSSY B0, `(.L_x_28924) ;  /* 0x0000010000007945 */ /* 0x000fe20003800000 */
[----:B--2---:R-:W1:Y:S02]  /*3500*/  I2F.U64 R5, R2 ;  /* 0x0000000200057312 */ /* 0x004e640000301000 */
        /* <DEDUP_REMOVED lines=11> */
.L_x_28925:
[----:B------:R-:W-:Y:S01]  /*35c0*/  IMAD.MOV.U32 R0, RZ, RZ, 0x7f ;  /* 0x0000007fff007424 */ /* 0x000fe200078e00ff */
[----:B------:R-:W-:-:S04]  /*35d0*/  ISETP.GT.U32.AND P0, PT, R4, 0x7f800000, PT ;  /* 0x7f8000000400780c */ /* 0x000fc80003f04070 */
[----:B------:R-:W-:-:S09]  /*35e0*/  SEL R0, R0, 0x7c, P0 ;  /* 0x0000007c00007807 */ /* 0x000fd20000000000 */
.L_x_28926:
[----:B------:R-:W-:Y:S05]  /*35f0*/  BSYNC B0 ;  /* 0x0000000000007941 */ /* 0x000fea0003800000 */
.L_x_28924:
[----:B------:R-:W-:-:S04]  /*3600*/  LOP3.LUT R2, R5, 0x80000000, RZ, 0xc0, !PT ;  /* 0x8000000005027812 */ /* 0x000fc800078ec0ff */
[----:B------:R-:W-:-:S04]  /*3610*/  SHF.R.U32.HI R3, RZ, 0x18, R2 ;  /* 0x00000018ff037819 */ /* 0x000fc80000011602 */
[----:B------:R-:W-:-:S04]  /*3620*/  LOP3.LUT R0, R0, R3, RZ, 0xfc, !PT ;  /* 0x0000000300007212 */ /* 0x000fc800078efcff */
[----:B------:R-:W-:Y:S01]  /*3630*/  PRMT R22, R0, 0x7610, R22 ;  /* 0x0000761000167816 */ /* 0x000fe20000000016 */
[----:B------:R-:W-:Y:S06]  /*3640*/  BRA `(.L_x_28849) ;  /* 0x0000000000587947 */ /* 0x000fec0003800000 */
.L_x_28918:
        /* <DEDUP_REMOVED lines=14> */
.L_x_28928:
[----:B------:R-:W-:Y:S01]  /*3730*/  IMAD.MOV.U32 R0, RZ, RZ, 0x7f ;  /* 0x0000007fff007424 */ /* 0x000fe200078e00ff */
[----:B------:R-:W-:-:S04]  /*3740*/  ISETP.GT.U32.AND P0, PT, R4, 0x7f800000, PT ;  /* 0x7f8000000400780c */ /* 0x000fc80003f04070 */
[----:B------:R-:W-:-:S09]  /*3750*/  SEL R0, R0, 0x7c, P0 ;  /* 0x0000007c00007807 */ /* 0x000fd20000000000 */
.L_x_28929:
[----:B------:R-:W-:Y:S05]  /*3760*/  BSYNC B0 ;  /* 0x0000000000007941 */ /* 0x000fea0003800000 */
.L_x_28927:
[----:B------:R-:W-:-:S04]  /*3770*/  LOP3.LUT R2, R5, 0x80000000, RZ, 0xc0, !PT ;  /* 0x8000000005027812 */ /* 0x000fc800078ec0ff */
[----:B------:R-:W-:-:S04]  /*3780*/  SHF.R.U32.HI R3, RZ, 0x18, R2 ;  /* 0x00000018ff037819 */ /* 0x000fc80000011602 */
[----:B------:R-:W-:-:S04]  /*3790*/  LOP3.LUT R0, R0, R3, RZ, 0xfc, !PT ;  /* 0x0000000300007212 */ /* 0x000fc800078efcff */
[----:B------:R-:W-:-:S07]  /*37a0*/  PRMT R22, R0, 0x7610, R22 ;  /* 0x0000761000167816 */ /* 0x000fce0000000016 */
.L_x_28849:
[----:B------:R-:W-:Y:S05]  /*37b0*/  BSYNC B6 ;  /* 0x0000000000067941 */ /* 0x000fea0003800000 */
.L_x_28840:
[----:B-1----:R-:W1:Y:S01]  /*37c0*/  LDC.64 R2, c[0x0][0x238] ;  /* 0x00008e00ff027b82 */ /* 0x002e620000000a00 */
[----:B0-----:R-:W-:Y:S01]  /*37d0*/  PRMT R0, R23, 0x9910, RZ ;  /* 0x0000991017007816 */ /* 0x001fe200000000ff */
        /* <DEDUP_REMOVED lines=29> */
.L_x_28937:
[----:B------:R-:W-:Y:S01]  /*39b0*/  IMAD.MOV.U32 R0, RZ, RZ, 0x7f ;  /* 0x0000007fff007424 */ /* 0x000fe200078e00ff */
[----:B------:R-:W-:-:S04]  /*39c0*/  ISETP.GT.U32.AND P0, PT, R4, 0x7f800000, PT ;  /* 0x7f8000000400780c */ /* 0x000fc80003f04070 */
[----:B------:R-:W-:-:S09]  /*39d0*/  SEL R0, R0, 0x7c, P0 ;  /* 0x0000007c00007807 */ /* 0x000fd20000000000 */
.L_x_28938:
[----:B------:R-:W-:Y:S05]  /*39e0*/  BSYNC B0 ;  /* 0x0000000000007941 */ /* 0x000fea0003800000 */
.L_x_28936:
[----:B------:R-:W-:-:S04]  /*39f0*/  LOP3.LUT R2, R5, 0x80000000, RZ, 0xc0, !PT ;  /* 0x8000000005027812 */ /* 0x000fc800078ec0ff */
[----:B------:R-:W-:-:S04]  /*3a00*/  SHF.R.U32.HI R3, RZ, 0x18, R2 ;  /* 0x00000018ff037819 */ /* 0x000fc80000011602 */
[----:B------:R-:W-:-:S04]  /*3a10*/  LOP3.LUT R0, R0, R3, RZ, 0xfc, !PT ;  /* 0x0000000300007212 */ /* 0x000fc800078efcff */
[----:B------:R-:W-:Y:S01]  /*3a20*/  PRMT R18, R0, 0x7610, R18 ;  /* 0x0000761000127816 */ /* 0x000fe20000000012 */
[----:B------:R-:W-:Y:S06]  /*3a30*/  BRA `(.L_x_28939) ;  /* 0x0000002000e47947 */ /* 0x000fec0003800000 */
.L_x_28934:
        /* <DEDUP_REMOVED lines=14> */
.L_x_28941:
[----:B------:R-:W-:Y:S01]  /*3b20*/  IMAD.MOV.U32 R0, RZ, RZ, 0x7f ;  /* 0x0000007fff007424 */ /* 0x000fe200078e00ff */
[----:B------:R-:W-:-:S04]  /*3b30*/  ISETP.GT.U32.AND P0, PT, R4, 0x7f800000, PT ;  /* 0x7f8000000400780c */ /* 0x000fc80003f04070 */
[----:B------:R-:W-:-:S09]  /*3b40*/  SEL R0, R0, 0x7c, P0 ;  /* 0x0000007c00007807 */ /* 0x000fd20000000000 */
.L_x_28942:
[----:B------:R-:W-:Y:S05]  /*3b50*/  BSYNC B0 ;  /* 0x0000000000007941 */ /* 0x000fea0003800000 */
.L_x_28940:
[----:B------:R-:W-:-:S04]  /*3b60*/  LOP3.LUT R2, R5, 0x80000000, RZ, 0xc0, !PT ;  /* 0x8000000005027812 */ /* 0x000fc800078ec0ff */
[----:B------:R-:W-:-:S04]  /*3b70*/  SHF.R.U32.HI R3, RZ, 0x18, R2 ;  /* 0x00000018ff037819 */ /* 0x000fc80000011602 */
[----:B------:R-:W-:-:S04]  /*3b80*/  LOP3.LUT R0, R0, R3, RZ, 0xfc, !PT ;  /* 0x0000000300007212 */ /* 0x000fc800078efcff */
[----:B------:R-:W-:Y:S01]  /*3b90*/  PRMT R18, R0, 0x7610, R18 ;  /* 0x0000761000127816 */ /* 0x000fe20000000012 */
[----:B------:R-:W-:Y:S06]  /*3ba0*/  BRA `(.L_x_28939) ;  /* 0x0000002000887947 */ /* 0x000fec0003800000 */
.L_x_28933:
        /* <DEDUP_REMOVED lines=20> */
.L_x_28946:
[----:B------:R-:W-:Y:S01]  /*3cf0*/  IMAD.MOV.U32 R0, RZ, RZ, 0x7f ;  /* 0x0000007fff007424 */ /* 0x000fe200078e00ff */
[----:B------:R-:W-:-:S04]  /*3d00*/  ISETP.GT.U32.AND P0, PT, R4, 0x7f800000, PT ;  /* 0x7f8000000400780c */ /* 0x000fc80003f04070 */
[----:B------:R-:W-:-:S09]  /*3d10*/  SEL R0, R0, 0x7c, P0 ;  /* 0x0000007c00007807 */ /* 0x000fd20000000000 */
.L_x_28947:
[----:B------:R-:W-:Y:S05]  /*3d20*/  BSYNC B0 ;  /* 0x0000000000007941 */ /* 0x000fea0003800000 */
.L_x_28945:
[----:B------:R-:W-:-:S04]  /*3d30*/  LOP3.LUT R2, R5, 0x80000000, RZ, 0xc0, !PT ;  /* 0x8000000005027812 */ /* 0x000fc800078ec0ff */
[----:B------:R-:W-:-:S04]  /*3d40*/  SHF.R.U32.HI R3, RZ, 0x18, R2 ;  /* 0x00000018ff037819 */ /* 0x000fc80000011602 */
[----:B------:R-:W-:-:S04]  /*3d50*/  LOP3.LUT R0, R0, R3, RZ, 0xfc, !PT ;  /* 0x0000000300007212 */ /* 0x000fc800078efcff */
[----:B------:R-:W-:Y:S01]  /*3d60*/  PRMT R18, R0, 0x7610, R18 ;  /* 0x0000761000127816 */ /* 0x000fe20000000012 */
[----:B------:R-:W-:Y:S06]  /*3d70*/  BRA `(.L_x_28939) ;  /* 0x0000002000147947 */ /* 0x000fec0003800000 */
.L_x_28944:
        /* <DEDUP_REMOVED lines=14> */
.L_x_28949:
[----:B------:R-:W-:Y:S01]  /*3e60*/  IMAD.MOV.U32 R0, RZ, RZ, 0x7f ;  /* 0x0000007fff007424 */ /* 0x000fe200078e00ff */
[----:B------:R-:W-:-:S04]  /*3e70*/  ISETP.GT.U32.AND P0, PT, R4, 0x7f800000, PT ;  /* 0x7f8000000400780c */ /* 0x000fc80003f04070 */
[----:B------:R-:W-:-:S09]  /*3e80*/  SEL R0, R0, 0x7c, P0 ;  /* 0x0000007c00007807 */ /* 0x000fd20000000000 */
.L_x_28950:
[----:B------:R-:W-:Y:S05]  /*3e90*/  BSYNC B0 ;  /* 0x0000000000007941 */ /* 0x000fea0003800000 */
.L_x_28948:
[----:B------:R-:W-:-:S04]  /*3ea0*/  LOP3.LUT R2, R5, 0x80000000, RZ, 0xc0, !PT ;  /* 0x8000000005027812 */ /* 0x000fc800078ec0ff */
[----:B------:R-:W-:-:S04]  /*3eb0*/  SHF.R.U32.HI R3, RZ, 0x18, R2 ;  /* 0x00000018ff037819 */ /* 0x000fc80000011602 */
[----:B------:R-:W-:-:S04]  /*3ec0*/  LOP3.LUT R0, R0, R3, RZ, 0xfc, !PT ;  /* 0x0000000300007212 */ /* 0x000fc800078efcff */
[----:B------:R-:W-:Y:S01]  /*3ed0*/  PRMT R18, R0, 0x7610, R18 ;  /* 0x0000761000127816 */ /* 0x000fe20000000012 */
[----:B------:R-:W-:Y:S06]  /*3ee0*/  BRA `(.L_x_28939) ;  /* 0x0000001c00b87947 */ /* 0x000fec0003800000 */
.L_x_28943:
        /* <DEDUP_REMOVED lines=14> */
.L_x_28952:
[----:B------:R-:W-:Y:S01]  /*3fd0*/  IMAD.MOV.U32 R0, RZ, RZ, 0x7f ;  /* 0x0000007fff007424 */ /* 0x000fe200078e00ff */
[----:B------:R-:W-:-:S04]  /*3fe0*/  ISETP.GT.U32.AND P0, PT, R4, 0x7f800000, PT ;  /* 0x7f8000000400780c */ /* 0x000fc80003f04070 */
[----:B------:R-:W-:-:S09]  /*3ff0*/  SEL R0, R0, 0x7c, P0 ;  /* 0x0000007c00007807 */ /* 0x000fd20000000000 */
.L_x_28953:
[----:B------:R-:W-:Y:S05]  /*4000*/  BSYNC B0 ;  /* 0x0000000000007941 */ /* 0x000fea0003800000 */
.L_x_28951:
[----:B------:R-:W-:-:S04]  /*4010*/  LOP3.LUT R2, R5, 0x80000000, RZ, 0xc0, !PT ;  /* 0x8000000005027812 */ /* 0x000fc800078ec0ff */
[----:B------:R-:W-:-:S04]  /*4020*/  SHF.R.U32.HI R3, RZ, 0x18, R2 ;  /* 0x00000018ff037819 */ /* 0x000fc80000011602 */
[----:B------:R-:W-:-:S04]  /*4030*/  LOP3.LUT R0, R0, R3, RZ, 0xfc, !PT ;  /* 0x0000000300007212 */ /* 0x000fc800078efcff */
[----:B------:R-:W-:Y:S01]  /*4040*/  PRMT R18, R0, 0x7610, R18 ;  /* 0x0000761000127816 */ /* 0x000fe20000000012 */
[----:B------:R-:W-:Y:S06]  /*4050*/  BRA `(.L_x_28939) ;  /* 0x0000001c005c7947 */ /* 0x000fec0003800000 */
.L_x_28932:
        /* <DEDUP_REMOVED lines=19> */
.L_x_28957:
[----:B------:R-:W-:Y:S01]  /*4190*/  IMAD.MOV.U32 R0, RZ, RZ, 0x7f ;  /* 0x0000007fff007424 */ /* 0x000fe200078e00ff */
[----:B------:R-:W-:-:S04]  /*41a0*/  ISETP.GT.U32.AND P0, PT, R4, 0x7f800000, PT ;  /* 0x7f8000000400780c */ /* 0x000fc80003f04070 */
[----:B------:R-:W-:-:S09]  /*41b0*/  SEL R0, R0, 0x7c, P0 ;  /* 0x0000007c00007807 */ /* 0x000fd20000000000 */
.L_x_28958:
[----:B------:R-:W-:Y:S05]  /*41c0*/  BSYNC B0 ;  /* 0x0000000000007941 */ /* 0x000fea0003800000 */
.L_x_28956:
[----:B------:R-:W-:-:S04]  /*41d0*/  LOP3.LUT R2, R3, 0x80000000, RZ, 0xc0, !PT ;  /* 0x8000000003027812 */ /* 0x000fc800078ec0ff */
[----:B------:R-:W-:-:S04]  /*41e0*/  SHF.R.U32.HI R3, RZ, 0x18, R2 ;  /* 0x00000018ff037819 */ /* 0x000fc80000011602 */
[----:B------:R-:W-:-:S04]  /*41f0*/  LOP3.LUT R0, R0, R3, RZ, 0xfc, !PT ;  /* 0x0000000300007212 */ /* 0x000fc800078efcff */
[----:B------:R-:W-:Y:S01]  /*4200*/  PRMT R18, R0, 0x7610, R18 ;  /* 0x0000761000127816 */ /* 0x000fe20000000012 */
[----:B------:R-:W-:Y:S06]  /*4210*/  BRA `(.L_x_28939) ;  /* 0x0000001800ec7947 */ /* 0x000fec0003800000 */
.L_x_28955:
        /* <DEDUP_REMOVED lines=14> */
.L_x_28960:
[----:B------:R-:W-:Y:S01]  /*4300*/  IMAD.MOV.U32 R0, RZ, RZ, 0x7f ;  /* 0x0000007fff007424 */ /* 0x000fe200078e00ff */
[----:B------:R-:W-:-:S04]  /*4310*/  ISETP.GT.U32.AND P0, PT, R4, 0x7f800000, PT ;  /* 0x7f8000000400780c */ /* 0x000fc80003f04070 */
[----:B------:R-:W-:-:S09]  /*4320*/  SEL R0, R0, 0x7c, P0 ;  /* 0x0000007c00007807 */ /* 0x000fd20000000000 */
.L_x_28961:
[----:B------:R-:W-:Y:S05]  /*4330*/  BSYNC B0 ;  /* 0x0000000000007941 */ /* 0x000fea0003800000 */
.L_x_28959:
[----:B------:R-:W-:-:S04]  /*4340*/  LOP3.LUT R2, R5, 0x80000000, RZ, 0xc0, !PT ;  /* 0x8000000005027812 */ /* 0x000fc800078ec0ff */
[----:B------:R-:W-:-:S04]  /*4350*/  SHF.R.U32.HI R3, RZ, 0x18, R2 ;  /* 0x00000018ff037819 */ /* 0x000fc80000011602 */
[----:B------:R-:W-:-:S04]  /*4360*/  LOP3.LUT R0, R0, R3, RZ, 0xfc, !PT ;  /* 0x0000000300007212 */ /* 0x000fc800078efcff */
[----:B------:R-:W-:Y:S01]  /*4370*/  PRMT R18, R0, 0x7610, R18 ;  /* 0x0000761000127816 */ /* 0x000fe20000000012 */
[----:B------:R-:W-:Y:S06]  /*4380*/  BRA `(.L_x_28939) ;  /* 0x0000001800907947 */ /* 0x000fec0003800000 */
.L_x_28954:
        /* <DEDUP_REMOVED lines=19> */
.L_x_28965:
[----:B------:R-:W-:Y:S01]  /*44c0*/  IMAD.MOV.U32 R0, RZ, RZ, 0x7f ;  /* 0x0000007fff007424 */ /* 0x000fe200078e00ff */
[----:B------:R-:W-:-:S04]  /*44d0*/  ISETP.GT.U32.AND P0, PT, R4, 0x7f800000, PT ;  /* 0x7f8000000400780c */ /* 0x000fc80003f04070 */
[----:B------:R-:W-:-:S09]  /*44e0*/  SEL R0, R0, 0x7c, P0 ;  /* 0x0000007c00007807 */ /* 0x000fd20000000000 */
.L_x_28966:
[----:B------:R-:W-:Y:S05]  /*44f0*/  BSYNC B0 ;  /* 0x0000000000007941 */ /* 0x000fea0003800000 */
.L_x_28964:
[----:B------:R-:W-:-:S04]  /*4500*/  LOP3.LUT R2, R3, 0x80000000, RZ, 0xc0, !PT ;  /* 0x8000000003027812 */ /* 0x000fc800078ec0ff */
[----:B------:R-:W-:-:S04]  /*4510*/  SHF.R.U32.HI R3, RZ, 0x18, R2 ;  /* 0x00000018ff037819 */ /* 0x000fc80000011602 */
[----:B------:R-:W-:-:S04]  /*4520*/  LOP3.LUT R0, R0, R3, RZ, 0xfc, !PT ;  /* 0x0000000300007212 */ /* 0x000fc800078efcff */
[----:B------:R-:W-:Y:S01]  /*4530*/  PRMT R18, R0, 0x7610, R18 ;  /* 0x0000761000127816 */ /* 0x000fe20000000012 */
[----:B------:R-:W-:Y:S06]  /*4540*/  BRA `(.L_x_28939) ;  /* 0x0000001800207947 */ /* 0x000fec0003800000 */
.L_x_28963:
        /* <DEDUP_REMOVED lines=14> */
.L_x_28968:
[----:B------:R-:W-:Y:S01]  /*4630*/  IMAD.MOV.U32 R0, RZ, RZ, 0x7f ;  /* 0x0000007fff007424 */ /* 0x000fe200078e00ff */
[----:B------:R-:W-:-:S04]  /*4640*/  ISETP.GT.U32.AND P0, PT, R4, 0x7f800000, PT ;  /* 0x7f8000000400780c */ /* 0x000fc80003f04070 */
[----:B------:R-:W-:-:S09]  /*4650*/  SEL R0, R0, 0x7c, P0 ;  /* 0x0000007c00007807 */ /* 0x000fd20000000000 */
.L_x_28969:
[----:B------:R-:W-:Y:S05]  /*4660*/  BSYNC B0 ;  /* 0x0000000000007941 */ /* 0x000fea0003800000 */
.L_x_28967:
[----:B------:R-:W-:-:S04]  /*4670*/  LOP3.LUT R2, R5, 0x80000000, RZ, 0xc0, !PT ;  /* 0x8000000005027812 */ /* 0x000fc800078ec0ff */
[----:B------:R-:W-:-:S04]  /*4680*/  SHF.R.U32.HI R3, RZ, 0x18, R2 ;  /* 0x00000018ff037819 */ /* 0x000fc80000011602 */
[----:B------:R-:W-:-:S04]  /*4690*/  LOP3.LUT R0, R0, R3, RZ, 0xfc, !PT ;  /* 0x0000000300007212 */ /* 0x000fc800078efcff */
[----:B------:R-:W-:Y:S01]  /*46a0*/  PRMT R18, R0, 0x7610, R18 ;  /* 0x0000761000127816 */ /* 0x000fe20000000012 */
[----:B------:R-:W-:Y:S06]  /*46b0*/  BRA `(.L_x_28939) ;  /* 0x0000001400c47947 */ /* 0x000fec0003800000 */
.L_x_28962:
        /* <DEDUP_REMOVED lines=18> */
.L_x_28971:
[----:B------:R-:W-:Y:S01]  /*47e0*/  IMAD.MOV.U32 R2, RZ, RZ, 0x7f ;  /* 0x0000007fff027424 */ /* 0x000fe200078e00ff */
[----:B------:R-:W-:-:S04]  /*47f0*/  ISETP.GT.U32.AND P0, PT, R4, 0x7f800000, PT ;  /* 0x7f8000000400780c */ /* 0x000fc80003f04070 */
[----:B------:R-:W-:-:S09]  /*4800*/  SEL R2, R2, 0x7c, P0 ;  /* 0x0000007c02027807 */ /* 0x000fd20000000000 */
.L_x_28972:
[----:B------:R-:W-:Y:S05]  /*4810*/  BSYNC B0 ;  /* 0x0000000000007941 */ /* 0x000fea0003800000 */
.L_x_28970:
[----:B------:R-:W-:-:S04]  /*4820*/  LOP3.LUT R0, R0, 0x80000000, RZ, 0xc0, !PT ;  /* 0x8000000000007812 */ /* 0x000fc800078ec0ff */
[----:B------:R-:W-:-:S04]  /*4830*/  SHF.R.U32.HI R3, RZ, 0x18, R0 ;  /* 0x00000018ff037819 */ /* 0x000fc80000011600 */
[----:B------:R-:W-:-:S04]  /*4840*/  LOP3.LUT R2, R2, R3, RZ, 0xfc, !PT ;  /* 0x0000000302027212 */ /* 0x000fc800078efcff */
[----:B------:R-:W-:Y:S01]  /*4850*/  PRMT R18, R2, 0x7610, R18 ;  /* 0x0000761002127816 */ /* 0x000fe20000000012 */
[----:B------:R-:W-:Y:S06]  /*4860*/  BRA `(.L_x_28939) ;  /* 0x0000001400587947 */ /* 0x000fec0003800000 */
.L_x_28931:
        /* <DEDUP_REMOVED lines=23> */
.L_x_28976:
[----:B------:R-:W-:Y:S01]  /*49e0*/  IMAD.MOV.U32 R18, RZ, RZ, 0x7f ;  /* 0x0000007fff127424 */ /* 0x000fe200078e00ff */
[----:B------:R-:W-:-:S04]  /*49f0*/  ISETP.GT.U32.AND P0, PT, R5, 0x7f800000, PT ;  /* 0x7f8000000500780c */ /* 0x000fc80003f04070 */
[----:B------:R-:W-:Y:S01]  /*4a00*/  SEL R18, R18, 0x7c, P0 ;  /* 0x0000007c12127807 */ /* 0x000fe20000000000 */
[----:B------:R-:W-:Y:S08]  /*4a10*/  BRA `(.L_x_28939) ;  /* 0x0000001000ec7947 */ /* 0x000ff00003800000 */
.L_x_28975:
        /* <DEDUP_REMOVED lines=18> */
.L_x_28978:
[----:B------:R-:W-:Y:S01]  /*4b40*/  IMAD.MOV.U32 R0, RZ, RZ, 0x7f ;  /* 0x0000007fff007424 */ /* 0x000fe200078e00ff */
[----:B------:R-:W-:-:S04]  /*4b50*/  ISETP.GT.U32.AND P0, PT, R4, 0x7f800000, PT ;  /* 0x7f8000000400780c */ /* 0x000fc80003f04070 */
[----:B------:R-:W-:-:S09]  /*4b60*/  SEL R0, R0, 0x7c, P0 ;  /* 0x0000007c00007807 */ /* 0x000fd20000000000 */
.L_x_28979:
[----:B------:R-:W-:Y:S05]  /*4b70*/  BSYNC B0 ;  /* 0x0000000000007941 */ /* 0x000fea0003800000 */
.L_x_28977:
[----:B------:R-:W-:-:S04]  /*4b80*/  LOP3.LUT R2, R5, 0x80000000, RZ, 0xc0, !PT ;  /* 0x8000000005027812 */ /* 0x000fc800078ec0ff */
[----:B------:R-:W-:-:S04]  /*4b90*/  SHF.R.U32.HI R3, RZ, 0x18, R2 ;  /* 0x00000018ff037819 */ /* 0x000fc80000011602 */
[----:B------:R-:W-:-:S04]  /*4ba0*/  LOP3.LUT R0, R0, R3, RZ, 0xfc, !PT ;  /* 0x0000000300007212 */ /* 0x000fc800078efcff */
[----:B------:R-:W-:Y:S01]  /*4bb0*/  PRMT R18, R0, 0x7610, R18 ;  /* 0x0000761000127816 */ /* 0x000fe20000000012 */
[----:B------:R-:W-:Y:S06]  /*4bc0*/  BRA `(.L_x_28939) ;  /* 0x0000001000807947 */ /* 0x000fec0003800000 */
.L_x_28974:
        /* <DEDUP_REMOVED lines=37> */
.L_x_28983:
[----:B------:R-:W-:Y:S01]  /*4e20*/  IMAD.MOV.U32 R0, RZ, RZ, 0x7f ;  /* 0x0000007fff007424 */ /* 0x000fe200078e00ff */
[----:B------:R-:W-:-:S04]  /*4e30*/  ISETP.GT.U32.AND P0, PT, R2, 0x7f800000, PT ;  /* 0x7f8000000200780c */ /* 0x000fc80003f04070 */
[----:B------:R-:W-:-:S09]  /*4e40*/  SEL R0, R0, 0x7c, P0 ;  /* 0x0000007c00007807 */ /* 0x000fd20000000000 */
.L_x_28984:
[----:B------:R-:W-:Y:S05]  /*4e50*/  BSYNC B0 ;  /* 0x0000000000007941 */ /* 0x000fea0003800000 */
.L_x_28982:
[----:B------:R-:W-:-:S04]  /*4e60*/  LOP3.LUT R2, R3, 0x80000000, RZ, 0xc0, !PT ;  /* 0x8000000003027812 */ /* 0x000fc800078ec0ff */
[----:B------:R-:W-:-:S04]  /*4e70*/  SHF.R.U32.HI R3, RZ, 0x18, R2 ;  /* 0x00000018ff037819 */ /* 0x000fc80000011602 */
[----:B------:R-:W-:-:S04]  /*4e80*/  LOP3.LUT R0, R0, R3, RZ, 0xfc, !PT ;  /* 0x0000000300007212 */ /* 0x000fc800078efcff */
[----:B------:R-:W-:Y:S01]  /*4e90*/  PRMT R18, R0, 0x7610, R18 ;  /* 0x0000761000127816 */ /* 0x000fe20000000012 */
[----:B------:R-:W-:Y:S06]  /*4ea0*/  BRA `(.L_x_28939) ;  /* 0x0000000c00c87947 */ /* 0x000fec0003800000 */
.L_x_28981:
[----:B------:R0:W5:Y:S01]  /*4eb0*/  LDG.E.U8 R18, desc[UR36][R2.64] ;  /* 0x0000002402127981 */ /* 0x000162000c1e1100 */
[----:B------:R-:W-:Y:S05]  /*4ec0*/  BRA `(.L_x_28939) ;  /* 0x0000000c00c07947 */ /* 0x000fea0003800000 */
.L_x_28980:
        /* <DEDUP_REMOVED lines=14> */
.L_x_28986:
[----:B------:R-:W-:Y:S01]  /*4fb0*/  IMAD.MOV.U32 R0, RZ, RZ, 0x7f ;  /* 0x0000007fff007424 */ /* 0x000fe200078e00ff */
[----:B------:R-:W-:-:S04]  /*4fc0*/  ISETP.GT.U32.AND P0, PT, R4, 0x7f800000, PT ;  /* 0x7f8000000400780c */ /* 0x000fc80003f04070 */
[----:B------:R-:W-:-:S09]  /*4fd0*/  SEL R0, R0, 0x7c, P0 ;  /* 0x0000007c00007807 */ /* 0x000fd20000000000 */
.L_x_28987:
[----:B------:R-:W-:Y:S05]  /*4fe0*/  BSYNC B0 ;  /* 0x0000000000007941 */ /* 0x000fea0003800000 */
.L_x_28985:
[----:B------:R-:W-:-:S04]  /*4ff0*/  LOP3.LUT R2, R5, 0x80000000, RZ, 0xc0, !PT ;  /* 0x8000000005027812 */ /* 0x000fc800078ec0ff */
[----:B------:R-:W-:-:S04]  /*5000*/  SHF.R.U32.HI R3, RZ, 0x18, R2 ;  /* 0x00000018ff037819 */ /* 0x000fc80000011602 */
[----:B------:R-:W-:-:S04]  /*5010*/  LOP3.LUT R0, R0, R3, RZ, 0xfc, !PT ;  /* 0x0000000300007212 */ /* 0x000fc800078efcff */
[----:B------:R-:W-:Y:S01]  /*5020*/  PRMT R18, R0, 0x7610, R18 ;  /* 0x0000761000127816 */ /* 0x000fe20000000012 */
[----:B------:R-:W-:Y:S06]  /*5030*/  BRA `(.L_x_28939) ;  /* 0x0000000c00647947 */ /* 0x000fec0003800000 */
.L_x_28973:
        /* <DEDUP_REMOVED lines=22> */
.L_x_28992:
[----:B------:R-:W-:Y:S01]  /*51a0*/  IMAD.MOV.U32 R0, RZ, RZ, 0x7f ;  /* 0x0000007fff007424 */ /* 0x000fe200078e00ff */
[----:B------:R-:W-:-:S04]  /*51b0*/  ISETP.GT.U32.AND P0, PT, R4, 0x7f800000, PT ;  /* 0x7f8000000400780c */ /* 0x000fc80003f04070 */
[----:B------:R-:W-:-:S09]  /*51c0*/  SEL R0, R0, 0x7c, P0 ;  /* 0x0000007c00007807 */ /* 0x000fd20000000000 */
.L_x_28993:
[----:B------:R-:W-:Y:S05]  /*51d0*/  BSYNC B0 ;  /* 0x0000000000007941 */ /* 0x000fea0003800000 */
.L_x_28991:
[----:B------:R-:W-:-:S04]  /*51e0*/  LOP3.LUT R2, R5, 0x80000000, RZ, 0xc0, !PT ;  /* 0x8000000005027812 */ /* 0x000fc800078ec0ff */
[----:B------:R-:W-:-:S04]  /*51f0*/  SHF.R.U32.HI R3, RZ, 0x18, R2 ;  /* 0x00000018ff037819 */ /* 0x000fc80000011602 */
[----:B------:R-:W-:-:S04]  /*5200*/  LOP3.LUT R0, R0, R3, RZ, 0xfc, !PT ;  /* 0x0000000300007212 */ /* 0x000fc800078efcff */
[----:B------:R-:W-:Y:S01]  /*5210*/  PRMT R18, R0, 0x7610, R18 ;  /* 0x0000761000127816 */ /* 0x000fe20000000012 */
[----:B------:R-:W-:Y:S06]  /*5220*/  BRA `(.L_x_28939) ;  /* 0x0000000800e87947 */ /* 0x000fec0003800000 */
.L_x_28990:
        /* <DEDUP_REMOVED lines=21> */
.L_x_28997:
[----:B------:R-:W-:Y:S05]  /*5380*/  BSYNC B1 ;  /* 0x0000000000017941 */ /* 0x000fea0003800000 */
.L_x_28996:
[----:B------:R-:W-:Y:S01]  /*5390*/  LEA R3, R0, 0x3b800000, 0x17 ;  /* 0x3b80000000037811 */ /* 0x000fe200078eb8ff */
[----:B------:R-:W-:-:S05]  /*53a0*/  IMAD.SHL.U32 R0, R2, 0x100000, RZ ;  /* 0x0010000002007824 */ /* 0x000fca00078e00ff */
[----:B------:R-:W-:-:S07]  /*53b0*/  LOP3.LUT R0, R3, R0, R4, 0xfe, !PT ;  /* 0x0000000003007212 */ /* 0x000fce00078efe04 */
.L_x_28995:
[----:B------:R-:W-:Y:S05]  /*53c0*/  BSYNC B0 ;  /* 0x0000000000007941 */ /* 0x000fea0003800000 */
.L_x_28994:
        /* <DEDUP_REMOVED lines=12> */
.L_x_28999:
[----:B------:R-:W-:Y:S01]  /*5490*/  IMAD.MOV.U32 R2, RZ, RZ, 0x7f ;  /* 0x0000007fff027424 */ /* 0x000fe200078e00ff */
[----:B------:R-:W-:-:S04]  /*54a0*/  ISETP.GT.U32.AND P0, PT, R4, 0x7f800000, PT ;  /* 0x7f8000000400780c */ /* 0x000fc80003f04070 */
[----:B------:R-:W-:-:S09]  /*54b0*/  SEL R2, R2, 0x7c, P0 ;  /* 0x0000007c02027807 */ /* 0x000fd20000000000 */
.L_x_29000:
[----:B------:R-:W-:Y:S05]  /*54c0*/  BSYNC B0 ;  /* 0x0000000000007941 */ /* 0x000fea0003800000 */
.L_x_28998:
[----:B------:R-:W-:-:S04]  /*54d0*/  LOP3.LUT R0, R0, 0x80000000, RZ, 0xc0, !PT ;  /* 0x8000000000007812 */ /* 0x000fc800078ec0ff */
[----:B------:R-:W-:-:S04]  /*54e0*/  SHF.R.U32.HI R3, RZ, 0x18, R0 ;  /* 0x00000018ff037819 */ /* 0x000fc80000011600 */
[----:B------:R-:W-:-:S04]  /*54f0*/  LOP3.LUT R2, R2, R3, RZ, 0xfc, !PT ;  /* 0x0000000302027212 */ /* 0x000fc800078efcff */
[----:B------:R-:W-:Y:S01]  /*5500*/  PRMT R18, R2, 0x7610, R18 ;  /* 0x0000761002127816 */ /* 0x000fe20000000012 */
[----:B------:R-:W-:Y:S06]  /*5510*/  BRA `(.L_x_28939) ;  /* 0x00000008002c7947 */ /* 0x000fec0003800000 */
.L_x_28989:
        /* <DEDUP_REMOVED lines=21> */
.L_x_29004:
[----:B------:R-:W-:Y:S05]  /*5670*/  BSYNC B1 ;  /* 0x0000000000017941 */ /* 0x000fea0003800000 */
.L_x_29003:
[----:B------:R-:W-:Y:S01]  /*5680*/  LEA R3, R0, 0x37800000, 0x17 ;  /* 0x3780000000037811 */ /* 0x000fe200078eb8ff */
[----:B------:R-:W-:-:S05]  /*5690*/  IMAD.SHL.U32 R0, R2, 0x200000, RZ ;  /* 0x0020000002007824 */ /* 0x000fca00078e00ff */
[----:B------:R-:W-:-:S07]  /*56a0*/  LOP3.LUT R0, R3, R0, R4, 0xfe, !PT ;  /* 0x0000000003007212 */ /* 0x000fce00078efe04 */
.L_x_29002:
[----:B------:R-:W-:Y:S05]  /*56b0*/  BSYNC B0 ;  /* 0x0000000000007941 */ /* 0x000fea0003800000 */
.L_x_29001:
        /* <DEDUP_REMOVED lines=12> */
.L_x_29006:
[----:B------:R-:W-:Y:S01]  /*5780*/  IMAD.MOV.U32 R2, RZ, RZ, 0x7f ;  /* 0x0000007fff027424 */ /* 0x000fe200078e00ff */
[----:B------:R-:W-:-:S04]  /*5790*/  ISETP.GT.U32.AND P0, PT, R4, 0x7f800000, PT ;  /* 0x7f8000000400780c */ /* 0x000fc80003f04070 */
[----:B------:R-:W-:-:S09]  /*57a0*/  SEL R2, R2, 0x7c, P0 ;  /* 0x0000007c02027807 */ /* 0x000fd20000000000 */
.L_x_29007:
[----:B------:R-:W-:Y:S05]  /*57b0*/  BSYNC B0 ;  /* 0x0000000000007941 */ /* 0x000fea0003800000 */
.L_x_29005:
[----:B------:R-:W-:-:S04]  /*57c0*/  LOP3.LUT R0, R0, 0x80000000, RZ, 0xc0, !PT ;  /* 0x8000000000007812 */ /* 0x000fc800078ec0ff */
[----:B------:R-:W-:-:S04]  /*57d0*/  SHF.R.U32.HI R3, RZ, 0x18, R0 ;  /* 0x00000018ff037819 */ /* 0x000fc80000011600 */
[----:B------:R-:W-:-:S04]  /*57e0*/  LOP3.LUT R2, R2, R3, RZ, 0xfc, !PT ;  /* 0x0000000302027212 */ /* 0x000fc800078efcff */
[----:B------:R-:W-:Y:S01]  /*57f0*/  PRMT R18, R2, 0x7610, R18 ;  /* 0x0000761002127816 */ /* 0x000fe20000000012 */
[----:B------:R-:W-:Y:S06]  /*5800*/  BRA `(.L_x_28939) ;  /* 0x0000000400707947 */ /* 0x000fec0003800000 */
.L_x_28988:
        /* <DEDUP_REMOVED lines=14> */
.L_x_29011:
[----:B------:R-:W-:Y:S05]  /*58f0*/  BSYNC B0 ;  /* 0x0000000000007941 */ /* 0x000fea0003800000 */
.L_x_29010:
        /* <DEDUP_REMOVED lines=10> */
.L_x_29012:
[----:B------:R-:W-:Y:S01]  /*59a0*/  IMAD.MOV.U32 R18, RZ, RZ, 0x7f ;  /* 0x0000007fff127424 */ /* 0x000fe200078e00ff */
[----:B------:R-:W-:-:S04]  /*59b0*/  ISETP.GT.U32.AND P0, PT, R0, 0x7f800000, PT ;  /* 0x7f8000000000780c */ /* 0x000fc80003f04070 */
[----:B------:R-:W-:Y:S01]  /*59c0*/  SEL R18, R18, 0x7c, P0 ;  /* 0x0000007c12127807 */ /* 0x000fe20000000000 */
[----:B------:R-:W-:Y:S08]  /*59d0*/  BRA `(.L_x_28939) ;  /* 0x0000000000fc7947 */ /* 0x000ff00003800000 */
.L_x_28935:
        /* <DEDUP_REMOVED lines=16> */
.L_x_29013:
[----:B------:R-:W-:Y:S01]  /*5ae0*/  PRMT R18, RZ, 0x7610, R18 ;  /* 0x00007610ff127816 */ /* 0x000fe20000000012 */
[----:B------:R-:W-:Y:S06]  /*5af0*/  BRA `(.L_x_28939) ;  /* 0x0000000000b47947 */ /* 0x000fec0003800000 */
.L_x_29009:
        /* <DEDUP_REMOVED lines=14> */
.L_x_29015:
[----:B------:R-:W-:Y:S01]  /*5be0*/  IMAD.MOV.U32 R0, RZ, RZ, 0x7f ;  /* 0x0000007fff007424 */ /* 0x000fe200078e00ff */
[----:B------:R-:W-:-:S04]  /*5bf0*/  ISETP.GT.U32.AND P0, PT, R4, 0x7f800000, PT ;  /* 0x7f8000000400780c */ /* 0x000fc80003f04070 */
[----:B------:R-:W-:-:S09]  /*5c00*/  SEL R0, R0, 0x7c, P0 ;  /* 0x0000007c00007807 */ /* 0x000fd20000000000 */
.L_x_29016:
[----:B------:R-:W-:Y:S05]  /*5c10*/  BSYNC B0 ;  /* 0x0000000000007941 */ /* 0x000fea0003800000 */
.L_x_29014:
[----:B------:R-:W-:-:S04]  /*5c20*/  LOP3.LUT R2, R5, 0x80000000, RZ, 0xc0, !PT ;  /* 0x8000000005027812 */ /* 0x000fc800078ec0ff */
[----:B------:R-:W-:-:S04]  /*5c30*/  SHF.R.U32.HI R3, RZ, 0x18, R2 ;  /* 0x00000018ff037819 */ /* 0x000fc80000011602 */
[----:B------:R-:W-:-:S04]  /*5c40*/  LOP3.LUT R0, R0, R3, RZ, 0xfc, !PT ;  /* 0x0000000300007212 */ /* 0x000fc800078efcff */
[----:B------:R-:W-:Y:S01]  /*5c50*/  PRMT R18, R0, 0x7610, R18 ;  /* 0x0000761000127816 */ /* 0x000fe20000000012 */
[----:B------:R-:W-:Y:S06]  /*5c60*/  BRA `(.L_x_28939) ;  /* 0x0000000000587947 */ /* 0x000fec0003800000 */
.L_x_29008:
        /* <DEDUP_REMOVED lines=14> */
.L_x_29018:
[----:B------:R-:W-:Y:S01]  /*5d50*/  IMAD.MOV.U32 R0, RZ, RZ, 0x7f ;  /* 0x0000007fff007424 */ /* 0x000fe200078e00ff */
[----:B------:R-:W-:-:S04]  /*5d60*/  ISETP.GT.U32.AND P0, PT, R4, 0x7f800000, PT ;  /* 0x7f8000000400780c */ /* 0x000fc80003f04070 */
[----:B------:R-:W-:-:S09]  /*5d70*/  SEL R0, R0, 0x7c, P0 ;  /* 0x0000007c00007807 */ /* 0x000fd20000000000 */
.L_x_29019:
[----:B------:R-:W-:Y:S05]  /*5d80*/  BSYNC B0 ;  /* 0x0000000000007941 */ /* 0x000fea0003800000 */
.L_x_29017:
[----:B------:R-:W-:-:S04]  /*5d90*/  LOP3.LUT R2, R5, 0x80000000, RZ, 0xc0, !PT ;  /* 0x8000000005027812 */ /* 0x000fc800078ec0ff */
[----:B------:R-:W-:-:S04]  /*5da0*/  SHF.R.U32.HI R3, RZ, 0x18, R2 ;  /* 0x00000018ff037819 */ /* 0x000fc80000011602 */
[----:B------:R-:W-:-:S04]  /*5db0*/  LOP3.LUT R0, R0, R3, RZ, 0xfc, !PT ;  /* 0x0000000300007212 */ /* 0x000fc800078efcff */
[----:B------:R-:W-:-:S07]  /*5dc0*/  PRMT R18, R0, 0x7610, R18 ;  /* 0x0000761000127816 */ /* 0x000fce0000000012 */
.L_x_28939:
[----:B------:R-:W-:Y:S05]  /*5dd0*/  BSYNC B6 ;  /* 0x0000000000067941 */ /* 0x000fea0003800000 */
.L_x_28930:
[----:B------:R-:W-:Y:S01]  /*5de0*/  ISETP.NE.AND P0, PT, R16, RZ, PT ;  /* 0x000000ff1000720c */ /* 0x000fe20003f05270 */
[----:B------:R-:W-:-:S03]  /*5df0*/  VIADD R24, R24, 0x80 ;  /* 0x0000008018187836 */ /* 0x000fc60000000000 */
[----:B------:R-:W-:-:S09]  /*5e00*/  SEL R29, RZ, 0x1, !P0 ;  /* 0x00000001ff1d7807 */ /* 0x000fd20004000000 */
.L_x_28806:
[----:B------:R-:W-:Y:S05]  /*5e10*/  BSYNC B7 ;  /* 0x0000000000077941 */ /* 0x000fea0003800000 */
.L_x_28805:
        /* <DEDUP_REMOVED lines=26> */
.L_x_29025:
[----:B------:R-:W2:Y:S02]  /*5fc0*/  LDG.E.U8 R2, desc[UR36][R2.64] ;  /* 0x0000002402027981 */ /* 0x000ea4000c1e1100 */
[----:B--2---:R-:W-:-:S04]  /*5fd0*/  ISETP.NE.AND P0, PT, R2, RZ, PT ;  /* 0x000000ff0200720c */ /* 0x004fc80003f05270 */
[----:B------:R-:W-:Y:S01]  /*5fe0*/  P2R R17, PR, RZ, 0x1 ;  /* 0x00000001ff117803 */ /* 0x000fe20000000000 */
[----:B------:R-:W-:Y:S08]  /*5ff0*/  BRA `(.L_x_29027) ;  /* 0x0000000c00c47947 */ /* 0x000ff00003800000 */
.L_x_29024:
        /* <DEDUP_REMOVED lines=11> */
.L_x_29029:
[----:B------:R-:W2:Y:S02]  /*60b0*/  LDG.E R2, desc[UR36][R2.64] ;  /* 0x0000002402027981 */ /* 0x000ea4000c1e1900 */
[----:B--2---:R-:W-:-:S04]  /*60c0*/  ISETP.NE.AND P0, PT, R2, RZ, PT ;  /* 0x000000ff0200720c */ /* 0x004fc80003f05270 */
[----:B------:R-:W-:Y:S01]  /*60d0*/  P2R R17, PR, RZ, 0x1 ;  /* 0x00000001ff117803 */ /* 0x000fe20000000000 */
[----:B------:R-:W-:Y:S08]  /*60e0*/  BRA `(.L_x_29027) ;  /* 0x0000000c00887947 */ /* 0x000ff00003800000 */
.L_x_29028:
[----:B------:R-:W2:Y:S02]  /*60f0*/  LDG.E.U16 R2, desc[UR36][R2.64] ;  /* 0x0000002402027981 */ /* 0x000ea4000c1e1500 */
[----:B--2---:R-:W-:-:S04]  /*6100*/  ISETP.NE.AND P0, PT, R2, RZ, PT ;  /* 0x000000ff0200720c */ /* 0x004fc80003f05270 */
[----:B------:R-:W-:Y:S01]  /*6110*/  P2R R17, PR, RZ, 0x1 ;  /* 0x00000001ff117803 */ /* 0x000fe20000000000 */
[----:B------:R-:W-:Y:S08]  /*6120*/  BRA `(.L_x_29027) ;  /* 0x0000000c00787947 */ /* 0x000ff00003800000 */
.L_x_29023:
        /* <DEDUP_REMOVED lines=10> */
.L_x_29031:
[----:B------:R-:W2:Y:S02]  /*61d0*/  LDG.E.U16 R0, desc[UR36][R2.64] ;  /* 0x0000002402007981 */ /* 0x000ea4000c1e1500 */
[----:B--2---:R-:W-:-:S05]  /*61e0*/  HADD2.F32 R0, -RZ, R0.H0_H0 ;  /* 0x20000000ff007230 */ /* 0x004fca0000004100 */
[----:B------:R-:W-:-:S04]  /*61f0*/  FSETP.NEU.FTZ.AND P0, PT, R0, RZ, PT ;  /* 0x000000ff0000720b */ /* 0x000fc80003f1d000 */
[----:B------:R-:W-:Y:S01]  /*6200*/  P2R R17, PR, RZ, 0x1 ;  /* 0x00000001ff117803 */ /* 0x000fe20000000000 */
[----:B------:R-:W-:Y:S08]  /*6210*/  BRA `(.L_x_29027) ;  /* 0x0000000c003c7947 */ /* 0x000ff00003800000 */
.L_x_29030:
        /* <DEDUP_REMOVED lines=12> */
.L_x_29033:
        /* <DEDUP_REMOVED lines=11> */
.L_x_29032:
[----:B------:R-:W2:Y:S02]  /*6390*/  LDG.E.64 R2, desc[UR36][R2.64] ;  /* 0x0000002402027981 */ /* 0x000ea4000c1e1b00 */
[----:B--2---:R-:W-:-:S06]  /*63a0*/  DSETP.NEU.AND P0, PT, R2, RZ, PT ;  /* 0x000000ff0200722a */ /* 0x004fcc0003f0d000 */
[----:B------:R-:W-:Y:S01]  /*63b0*/  P2R R17, PR, RZ, 0x1 ;  /* 0x00000001ff117803 */ /* 0x000fe20000000000 */
[----:B------:R-:W-:Y:S07]  /*63c0*/  BRA `(.L_x_29027) ;  /* 0x0000000800d07947 */ /* 0x000fee0003800000 */
.L_x_29022:
        /* <DEDUP_REMOVED lines=12> */
.L_x_29036:
[----:B------:R-:W2:Y:S02]  /*6490*/  LDG.E.128 R4, desc[UR36][R2.64] ;  /* 0x0000002402047981 */ /* 0x000ea4000c1e1d00 */
[----:B--2---:R-:W-:-:S06]  /*64a0*/  DSETP.NEU.AND P0, PT, R6, RZ, PT ;  /* 0x000000ff0600722a */ /* 0x004fcc0003f0d000 */
[----:B------:R-:W-:-:S06]  /*64b0*/  DSETP.NEU.OR P0, PT, R4, RZ, P0 ;  /* 0x000000ff0400722a */ /* 0x000fcc000070d400 */
[----:B------:R-:W-:Y:S01]  /*64c0*/  P2R R17, PR, RZ, 0x1 ;  /* 0x00000001ff117803 */ /* 0x000fe20000000000 */
[----:B------:R-:W-:Y:S07]  /*64d0*/  BRA `(.L_x_29027) ;  /* 0x00000008008c7947 */ /* 0x000fee0003800000 */
.L_x_29035:
        /* <DEDUP_REMOVED lines=28> */
.L_x_29038:
        /* <DEDUP_REMOVED lines=15> */
.L_x_29037:
[----:B------:R-:W2:Y:S02]  /*6790*/  LDG.E.U16 R0, desc[UR36][R2.64] ;  /* 0x0000002402007981 */ /* 0x000ea4000c1e1500 */
[----:B--2---:R-:W-:-:S05]  /*67a0*/  IMAD.U32 R0, R0, 0x10000, RZ ;  /* 0x0001000000007824 */ /* 0x004fca00078e00ff */
[----:B------:R-:W-:-:S04]  /*67b0*/  FSETP.NEU.FTZ.AND P0, PT, R0, RZ, PT ;  /* 0x000000ff0000720b */ /* 0x000fc80003f1d000 */
[----:B------:R-:W-:Y:S01]  /*67c0*/  P2R R17, PR, RZ, 0x1 ;  /* 0x00000001ff117803 */ /* 0x000fe20000000000 */
[----:B------:R-:W-:Y:S08]  /*67d0*/  BRA `(.L_x_29027) ;  /* 0x0000000400cc7947 */ /* 0x000ff00003800000 */
.L_x_29034:
        /* <DEDUP_REMOVED lines=12> */
.L_x_29041:
        /* <DEDUP_REMOVED lines=21> */
.L_x_29045:
[----:B------:R-:W-:Y:S05]  /*69f0*/  BSYNC B1 ;  /* 0x0000000000017941 */ /* 0x000fea0003800000 */
.L_x_29044:
[----:B------:R-:W-:Y:S01]  /*6a00*/  LEA R3, R0, 0x3b800000, 0x17 ;  /* 0x3b80000000037811 */ /* 0x000fe200078eb8ff */
[----:B------:R-:W-:-:S05]  /*6a10*/  IMAD.SHL.U32 R0, R2, 0x100000, RZ ;  /* 0x0010000002007824 */ /* 0x000fca00078e00ff */
[----:B------:R-:W-:-:S07]  /*6a20*/  LOP3.LUT R0, R3, R0, R4, 0xfe, !PT ;  /* 0x0000000003007212 */ /* 0x000fce00078efe04 */
.L_x_29043:
[----:B------:R-:W-:Y:S05]  /*6a30*/  BSYNC B0 ;  /* 0x0000000000007941 */ /* 0x000fea0003800000 */
.L_x_29042:
[----:B------:R-:W-:-:S04]  /*6a40*/  FSETP.NEU.FTZ.AND P0, PT, R0, RZ, PT ;  /* 0x000000ff0000720b */ /* 0x000fc80003f1d000 */
[----:B------:R-:W-:Y:S01]  /*6a50*/  P2R R17, PR, RZ, 0x1 ;  /* 0x00000001ff117803 */ /* 0x000fe20000000000 */
[----:B------:R-:W-:Y:S08]  /*6a60*/  BRA `(.L_x_29027) ;  /* 0x0000000400287947 */ /* 0x000ff00003800000 */
.L_x_29040:
        /* <DEDUP_REMOVED lines=21> */
.L_x_29049:
[----:B------:R-:W-:Y:S05]  /*6bc0*/  BSYNC B1 ;  /* 0x0000000000017941 */ /* 0x000fea0003800000 */
.L_x_29048:
[----:B------:R-:W-:Y:S01]  /*6bd0*/  LEA R3, R0, 0x37800000, 0x17 ;  /* 0x3780000000037811 */ /* 0x000fe200078eb8ff */
[----:B------:R-:W-:-:S05]  /*6be0*/  IMAD.SHL.U32 R0, R2, 0x200000, RZ ;  /* 0x0020000002007824 */ /* 0x000fca00078e00ff */
[----:B------:R-:W-:-:S07]  /*6bf0*/  LOP3.LUT R0, R3, R0, R4, 0xfe, !PT ;  /* 0x0000000003007212 */ /* 0x000fce00078efe04 */
.L_x_29047:
[----:B------:R-:W-:Y:S05]  /*6c00*/  BSYNC B0 ;  /* 0x0000000000007941 */ /* 0x000fea0003800000 */
.L_x_29046:
[----:B------:R-:W-:-:S04]  /*6c10*/  FSETP.NEU.FTZ.AND P0, PT, R0, RZ, PT ;  /* 0x000000ff0000720b */ /* 0x000fc80003f1d000 */
[----:B------:R-:W-:Y:S01]  /*6c20*/  P2R R17, PR, RZ, 0x1 ;  /* 0x00000001ff117803 */ /* 0x000fe20000000000 */
[----:B------:R-:W-:Y:S08]  /*6c30*/  BRA `(.L_x_29027) ;  /* 0x0000000000b47947 */ /* 0x000ff00003800000 */
.L_x_29039:
        /* <DEDUP_REMOVED lines=14> */
.L_x_29053:
[----:B------:R-:W-:Y:S05]  /*6d20*/  BSYNC B0 ;  /* 0x0000000000007941 */ /* 0x000fea0003800000 */
.L_x_29052:
[----:B------:R-:W-:-:S04]  /*6d30*/  FSETP.NEU.FTZ.AND P0, PT, R0, RZ, PT ;  /* 0x000000ff0000720b */ /* 0x000fc80003f1d000 */
[----:B------:R-:W-:Y:S01]  /*6d40*/  P2R R17, PR, RZ, 0x1 ;  /* 0x00000001ff117803 */ /* 0x000fe20000000000 */
[----:B------:R-:W-:Y:S08]  /*6d50*/  BRA `(.L_x_29027) ;  /* 0x00000000006c7947 */ /* 0x000ff00003800000 */
.L_x_29026:
        /* <DEDUP_REMOVED lines=16> */
.L_x_29054:
[----:B------:R-:W-:-:S04]  /*6e60*/  PLOP3.LUT P0, PT, PT, PT, PT, 0x8, 0x0 ;  /* 0x000000000000781c */ /* 0x000fc80003f0e170 */
[----:B------:R-:W-:Y:S01]  /*6e70*/  P2R R17, PR, RZ, 0x1 ;  /* 0x00000001ff117803 */ /* 0x000fe20000000000 */
[----:B------:R-:W-:Y:S08]  /*6e80*/  BRA `(.L_x_29027) ;  /* 0x0000000000207947 */ /* 0x000ff00003800000 */
.L_x_29051:
[----:B------:R-:W2:Y:S02]  /*6e90*/  LDG.E.64 R2, desc[UR36][R2.64] ;  /* 0x0000002402027981 */ /* 0x000ea4000c1e1b00 */
[----:B--2---:R-:W-:-:S04]  /*6ea0*/  ISETP.NE.U32.AND P0, PT, R2, RZ, PT ;  /* 0x000000ff0200720c */ /* 0x004fc80003f05070 */
[----:B------:R-:W-:-:S04]  /*6eb0*/  ISETP.NE.AND.EX P0, PT, R3, RZ, PT, P0 ;  /* 0x000000ff0300720c */ /* 0x000fc80003f05300 */
[----:B------:R-:W-:Y:S01]  /*6ec0*/  P2R R17, PR, RZ, 0x1 ;  /* 0x00000001ff117803 */ /* 0x000fe20000000000 */
[----:B------:R-:W-:Y:S08]  /*6ed0*/  BRA `(.L_x_29027) ;  /* 0x00000000000c7947 */ /* 0x000ff00003800000 */
.L_x_29050:
[----:B------:R-:W2:Y:S02]  /*6ee0*/  LDG.E R2, desc[UR36][R2.64] ;  /* 0x0000002402027981 */ /* 0x000ea4000c1e1900 */
[----:B--2---:R-:W-:-:S04]  /*6ef0*/  ISETP.NE.AND P0, PT, R2, RZ, PT ;  /* 0x000000ff0200720c */ /* 0x004fc80003f05270 */
[----:B------:R-:W-:-:S09]  /*6f00*/  P2R R17, PR, RZ, 0x1 ;  /* 0x00000001ff117803 */ /* 0x000fd20000000000 */
.L_x_29027:
        /* <DEDUP_REMOVED lines=31> */
.L_x_29062:
[----:B------:R-:W-:Y:S01]  /*7100*/  IMAD.MOV.U32 R0, RZ, RZ, 0x7f ;  /* 0x0000007fff007424 */ /* 0x000fe200078e00ff */
[----:B------:R-:W-:-:S04]  /*7110*/  ISETP.GT.U32.AND P0, PT, R4, 0x7f800000, PT ;  /* 0x7f8000000400780c */ /* 0x000fc80003f04070 */
[----:B------:R-:W-:-:S09]  /*7120*/  SEL R0, R0, 0x7c, P0 ;  /* 0x0000007c00007807 */ /* 0x000fd20000000000 */
.L_x_29063:
[----:B------:R-:W-:Y:S05]  /*7130*/  BSYNC B0 ;  /* 0x0000000000007941 */ /* 0x000fea0003800000 */
.L_x_29061:
[----:B------:R-:W-:-:S04]  /*7140*/  LOP3.LUT R2, R5, 0x80000000, RZ, 0xc0, !PT ;  /* 0x8000000005027812 */ /* 0x000fc800078ec0ff */
[----:B------:R-:W-:-:S04]  /*7150*/  SHF.R.U32.HI R3, RZ, 0x18, R2 ;  /* 0x00000018ff037819 */ /* 0x000fc80000011602 */
[----:B------:R-:W-:-:S04]  /*7160*/  LOP3.LUT R0, R0, R3, RZ, 0xfc, !PT ;  /* 0x0000000300007212 */ /* 0x000fc800078efcff */
[----:B------:R-:W-:Y:S01]  /*7170*/  PRMT R2, R0, 0x7610, R2 ;  /* 0x0000761000027816 */ /* 0x000fe20000000002 */
[----:B------:R-:W-:Y:S06]  /*7180*/  BRA `(.L_x_29064) ;  /* 0x0000002000d07947 */ /* 0x000fec0003800000 */
.L_x_29059:
        /* <DEDUP_REMOVED lines=14> */
.L_x_29066:
[----:B------:R-:W-:Y:S01]  /*7270*/  IMAD.MOV.U32 R0, RZ, RZ, 0x7f ;  /* 0x0000007fff007424 */ /* 0x000fe200078e00ff */
[----:B------:R-:W-:-:S04]  /*7280*/  ISETP.GT.U32.AND P0, PT, R4, 0x7f800000, PT ;  /* 0x7f8000000400780c */ /* 0x000fc80003f04070 */
[----:B------:R-:W-:-:S09]  /*7290*/  SEL R0, R0, 0x7c, P0 ;  /* 0x0000007c00007807 */ /* 0x000fd20000000000 */
.L_x_29067:
[----:B------:R-:W-:Y:S05]  /*72a0*/  BSYNC B0 ;  /* 0x0000000000007941 */ /* 0x000fea0003800000 */
.L_x_29065:
[----:B------:R-:W-:-:S04]  /*72b0*/  LOP3.LUT R2, R5, 0x80000000, RZ, 0xc0, !PT ;  /* 0x8000000005027812 */ /* 0x000fc800078ec0ff */
[----:B------:R-:W-:-:S04]  /*72c0*/  SHF.R.U32.HI R3, RZ, 0x18, R2 ;  /* 0x00000018ff037819 */ /* 0x000fc80000011602 */
[----:B------:R-:W-:-:S04]  /*72d0*/  LOP3.LUT R0, R0, R3, RZ, 0xfc, !PT ;  /* 0x0000000300007212 */ /* 0x000fc800078efcff */
[----:B------:R-:W-:Y:S01]  /*72e0*/  PRMT R2, R0, 0x7610, R2 ;  /* 0x0000761000027816 */ /* 0x000fe20000000002 */
[----:B------:R-:W-:Y:S06]  /*72f0*/  BRA `(.L_x_29064) ;  /* 0x0000002000747947 */ /* 0x000fec0003800000 */
.L_x_29058:
        /* <DEDUP_REMOVED lines=20> */
.L_x_29071:
[----:B------:R-:W-:Y:S01]  /*7440*/  IMAD.MOV.U32 R0, RZ, RZ, 0x7f ;  /* 0x0000007fff007424 */ /* 0x000fe200078e00ff */
[----:B------:R-:W-:-:S04]  /*7450*/  ISETP.GT.U32.AND P0, PT, R4, 0x7f800000, PT ;  /* 0x7f8000000400780c */ /* 0x000fc80003f04070 */
[----:B------:R-:W-:-:S09]  /*7460*/  SEL R0, R0, 0x7c, P0 ;  /* 0x0000007c00007807 */ /* 0x000fd20000000000 */
.L_x_29072:
[----:B------:R-:W-:Y:S05]  /*7470*/  BSYNC B0 ;  /* 0x0000000000007941 */ /* 0x000fea0003800000 */
.L_x_29070:
[----:B------:R-:W-:-:S04]  /*7480*/  LOP3.LUT R2, R5, 0x80000000, RZ, 0xc0, !PT ;  /* 0x8000000005027812 */ /* 0x000fc800078ec0ff */
[----:B------:R-:W-:-:S04]  /*7490*/  SHF.R.U32.HI R3, RZ, 0x18, R2 ;  /* 0x00000018ff037819 */ /* 0x000fc80000011602 */
[----:B------:R-:W-:-:S04]  /*74a0*/  LOP3.LUT R0, R0, R3, RZ, 0xfc, !PT ;  /* 0x0000000300007212 */ /* 0x000fc800078efcff */
[----:B------:R-:W-:Y:S01]  /*74b0*/  PRMT R2, R0, 0x7610, R2 ;  /* 0x0000761000027816 */ /* 0x000fe20000000002 */
[----:B------:R-:W-:Y:S06]  /*74c0*/  BRA `(.L_x_29064) ;  /* 0x0000002000007947 */ /* 0x000fec0003800000 */
.L_x_29069:
        /* <DEDUP_REMOVED lines=14> */
.L_x_29074:
[----:B------:R-:W-:Y:S01]  /*75b0*/  IMAD.MOV.U32 R0, RZ, RZ, 0x7f ;  /* 0x0000007fff007424 */ /* 0x000fe200078e00ff */
[----:B------:R-:W-:-:S04]  /*75c0*/  ISETP.GT.U32.AND P0, PT, R4, 0x7f800000, PT ;  /* 0x7f8000000400780c */ /* 0x000fc80003f04070 */
[----:B------:R-:W-:-:S09]  /*75d0*/  SEL R0, R0, 0x7c, P0 ;  /* 0x0000007c00007807 */ /* 0x000fd20000000000 */
.L_x_29075:
[----:B------:R-:W-:Y:S05]  /*75e0*/  BSYNC B0 ;  /* 0x0000000000007941 */ /* 0x000fea0003800000 */
.L_x_29073:
[----:B------:R-:W-:-:S04]  /*75f0*/  LOP3.LUT R2, R5, 0x80000000, RZ, 0xc0, !PT ;  /* 0x8000000005027812 */ /* 0x000fc800078ec0ff */
[----:B------:R-:W-:-:S04]  /*7600*/  SHF.R.U32.HI R3, RZ, 0x18, R2 ;  /* 0x00000018ff037819 */ /* 0x000fc80000011602 */
[----:B------:R-:W-:-:S04]  /*7610*/  LOP3.LUT R0, R0, R3, RZ, 0xfc, !PT ;  /* 0x0000000300007212 */ /* 0x000fc800078efcff */
[----:B------:R-:W-:Y:S01]  /*7620*/  PRMT R2, R0, 0x7610, R2 ;  /* 0x0000761000027816 */ /* 0x000fe20000000002 */
[----:B------:R-:W-:Y:S06]  /*7630*/  BRA `(.L_x_29064) ;  /* 0x0000001c00a47947 */ /* 0x000fec0003800000 */
.L_x_29068:
        /* <DEDUP_REMOVED lines=14> */
.L_x_29077:
[----:B------:R-:W-:Y:S01]  /*7720*/  IMAD.MOV.U32 R0, RZ, RZ, 0x7f ;  /* 0x0000007fff007424 */ /* 0x000fe200078e00ff */
[----:B------:R-:W-:-:S04]  /*7730*/  ISETP.GT.U32.AND P0, PT, R4, 0x7f800000, PT ;  /* 0x7f8000000400780c */ /* 0x000fc80003f04070 */
[----:B------:R-:W-:-:S09]  /*7740*/  SEL R0, R0, 0x7c, P0 ;  /* 0x0000007c00007807 */ /* 0x000fd20000000000 */
.L_x_29078:
[----:B------:R-:W-:Y:S05]  /*7750*/  BSYNC B0 ;  /* 0x0000000000007941 */ /* 0x000fea0003800000 */
.L_x_29076:
[----:B------:R-:W-:-:S04]  /*7760*/  LOP3.LUT R2, R5, 0x80000000, RZ, 0xc0, !PT ;  /* 0x8000000005027812 */ /* 0x000fc800078ec0ff */
[----:B------:R-:W-:-:S04]  /*7770*/  SHF.R.U32.HI R3, RZ, 0x18, R2 ;  /* 0x00000018ff037819 */ /* 0x000fc80000011602 */
[----:B------:R-:W-:-:S04]  /*7780*/  LOP3.LUT R0, R0, R3, RZ, 0xfc, !PT ;  /* 0x0000000300007212 */ /* 0x000fc800078efcff */
[----:B------:R-:W-:Y:S01]  /*7790*/  PRMT R2, R0, 0x7610, R2 ;  /* 0x0000761000027816 */ /* 0x000fe20000000002 */
[----:B------:R-:W-:Y:S06]  /*77a0*/  BRA `(.L_x_29064) ;  /* 0x0000001c00487947 */ /* 0x000fec0003800000 */
.L_x_29057:
        /* <DEDUP_REMOVED lines=19> */
.L_x_29082:
[----:B------:R-:W-:Y:S01]  /*78e0*/  IMAD.MOV.U32 R0, RZ, RZ, 0x7f ;  /* 0x0000007fff007424 */ /* 0x000fe200078e00ff */
[----:B------:R-:W-:-:S04]  /*78f0*/  ISETP.GT.U32.AND P0, PT, R4, 0x7f800000, PT ;  /* 0x7f8000000400780c */ /* 0x000fc80003f04070 */
[----:B------:R-:W-:-:S09]  /*7900*/  SEL R0, R0, 0x7c, P0 ;  /* 0x0000007c00007807 */ /* 0x000fd20000000000 */
.L_x_29083:
[----:B------:R-:W-:Y:S05]  /*7910*/  BSYNC B0 ;  /* 0x0000000000007941 */ /* 0x000fea0003800000 */
.L_x_29081:
[----:B------:R-:W-:-:S04]  /*7920*/  LOP3.LUT R2, R3, 0x80000000, RZ, 0xc0, !PT ;  /* 0x8000000003027812 */ /* 0x000fc800078ec0ff */
[----:B------:R-:W-:-:S04]  /*7930*/  SHF.R.U32.HI R3, RZ, 0x18, R2 ;  /* 0x00000018ff037819 */ /* 0x000fc80000011602 */
[----:B------:R-:W-:-:S04]  /*7940*/  LOP3.LUT R0, R0, R3, RZ, 0xfc, !PT ;  /* 0x0000000300007212 */ /* 0x000fc800078efcff */
[----:B------:R-:W-:Y:S01]  /*7950*/  PRMT R2, R0, 0x7610, R2 ;  /* 0x0000761000027816 */ /* 0x000fe20000000002 */
[----:B------:R-:W-:Y:S06]  /*7960*/  BRA `(.L_x_29064) ;  /* 0x0000001800d87947 */ /* 0x000fec0003800000 */
.L_x_29080:
        /* <DEDUP_REMOVED lines=14> */
.L_x_29085:
[----:B------:R-:W-:Y:S01]  /*7a50*/  IMAD.MOV.U32 R0, RZ, RZ, 0x7f ;  /* 0x0000007fff007424 */ /* 0x000fe200078e00ff */
[----:B------:R-:W-:-:S04]  /*7a60*/  ISETP.GT.U32.AND P0, PT, R4, 0x7f800000, PT ;  /* 0x7f8000000400780c */ /* 0x000fc80003f04070 */
[----:B------:R-:W-:-:S09]  /*7a70*/  SEL R0, R0, 0x7c, P0 ;  /* 0x0000007c00007807 */ /* 0x000fd20000000000 */
.L_x_29086:
[----:B------:R-:W-:Y:S05]  /*7a80*/  BSYNC B0 ;  /* 0x0000000000007941 */ /* 0x000fea0003800000 */
.L_x_29084:
[----:B------:R-:W-:-:S04]  /*7a90*/  LOP3.LUT R2, R5, 0x80000000, RZ, 0xc0, !PT ;  /* 0x8000000005027812 */ /* 0x000fc800078ec0ff */
[----:B------:R-:W-:-:S04]  /*7aa0*/  SHF.R.U32.HI R3, RZ, 0x18, R2 ;  /* 0x00000018ff037819 */ /* 0x000fc80000011602 */
[----:B------:R-:W-:-:S04]  /*7ab0*/  LOP3.LUT R0, R0, R3, RZ, 0xfc, !PT ;  /* 0x0000000300007212 */ /* 0x000fc800078efcff */
[----:B------:R-:W-:Y:S01]  /*7ac0*/  PRMT R2, R0, 0x7610, R2 ;  /* 0x0000761000027816 */ /* 0x000fe20000000002 */
[----:B------:R-:W-:Y:S06]  /*7ad0*/  BRA `(.L_x_29064) ;  /* 0x00000018007c7947 */ /* 0x000fec0003800000 */
.L_x_29079:
        /* <DEDUP_REMOVED lines=19> */
.L_x_29090:
[----:B------:R-:W-:Y:S01]  /*7c10*/  IMAD.MOV.U32 R0, RZ, RZ, 0x7f ;  /* 0x0000007fff007424 */ /* 0x000fe200078e00ff */
[----:B------:R-:W-:-:S04]  /*7c20*/  ISETP.GT.U32.AND P0, PT, R4, 0x7f800000, PT ;  /* 0x7f8000000400780c */ /* 0x000fc80003f04070 */
[----:B------:R-:W-:-:S09]  /*7c30*/  SEL R0, R0, 0x7c, P0 ;  /* 0x0000007c00007807 */ /* 0x000fd20000000000 */
.L_x_29091:
[----:B------:R-:W-:Y:S05]  /*7c40*/  BSYNC B0 ;  /* 0x0000000000007941 */ /* 0x000fea0003800000 */
.L_x_29089:
[----:B------:R-:W-:-:S04]  /*7c50*/  LOP3.LUT R2, R3, 0x80000000, RZ, 0xc0, !PT ;  /* 0x8000000003027812 */ /* 0x000fc800078ec0ff */
[----:B------:R-:W-:-:S04]  /*7c60*/  SHF.R.U32.HI R3, RZ, 0x18, R2 ;  /* 0x00000018ff037819 */ /* 0x000fc80000011602 */
[----:B------:R-:W-:-:S04]  /*7c70*/  LOP3.LUT R0, R0, R3, RZ, 0xfc, !PT ;  /* 0x0000000300007212 */ /* 0x000fc800078efcff */
[----:B------:R-:W-:Y:S01]  /*7c80*/  PRMT R2, R0, 0x7610, R2 ;  /* 0x0000761000027816 */ /* 0x000fe20000000002 */
[----:B------:R-:W-:Y:S06]  /*7c90*/  BRA `(.L_x_29064) ;  /* 0x00000018000c7947 */ /* 0x000fec0003800000 */
.L_x_29088:
        /* <DEDUP_REMOVED lines=14> */
.L_x_29093:
[----:B------:R-:W-:Y:S01]  /*7d80*/  IMAD.MOV.U32 R0, RZ, RZ, 0x7f ;  /* 0x0000007fff007424 */ /* 0x000fe200078e00ff */
[----:B------:R-:W-:-:S04]  /*7d90*/  ISETP.GT.U32.AND P0, PT, R4, 0x7f800000, PT ;  /* 0x7f8000000400780c */ /* 0x000fc80003f04070 */
[----:B------:R-:W-:-:S09]  /*7da0*/  SEL R0, R0, 0x7c, P0 ;  /* 0x0000007c00007807 */ /* 0x000fd20000000000 */
.L_x_29094:
[----:B------:R-:W-:Y:S05]  /*7db0*/  BSYNC B0 ;  /* 0x0000000000007941 */ /* 0x000fea0003800000 */
.L_x_29092:
[----:B------:R-:W-:-:S04]  /*7dc0*/  LOP3.LUT R2, R5, 0x80000000, RZ, 0xc0, !PT ;  /* 0x8000000005027812 */ /* 0x000fc800078ec0ff */
[----:B------:R-:W-:-:S04]  /*7dd0*/  SHF.R.U32.HI R3, RZ, 0x18, R2 ;  /* 0x00000018ff037819 */ /* 0x000fc80000011602 */
[----:B------:R-:W-:-:S04]  /*7de0*/  LOP3.LUT R0, R0, R3, RZ, 0xfc, !PT ;  /* 0x0000000300007212 */ /* 0x000fc800078efcff */
[----:B------:R-:W-:Y:S01]  /*7df0*/  PRMT R2, R0, 0x7610, R2 ;  /* 0x0000761000027816 */ /* 0x000fe20000000002 */
[----:B------:R-:W-:Y:S06]  /*7e00*/  BRA `(.L_x_29064) ;  /* 0x0000001400b07947 */ /* 0x000fec0003800000 */
.L_x_29087:
        /* <DEDUP_REMOVED lines=18> */
.L_x_29096:
[----:B------:R-:W-:Y:S01]  /*7f30*/  IMAD.MOV.U32 R2, RZ, RZ, 0x7f ;  /* 0x0000007fff027424 */ /* 0x000fe200078e00ff */
[----:B------:R-:W-:-:S04]  /*7f40*/  ISETP.GT.U32.AND P0, PT, R4, 0x7f800000, PT ;  /* 0x7f8000000400780c */ /* 0x000fc80003f04070 */
[----:B------:R-:W-:-:S09]  /*7f50*/  SEL R2, R2, 0x7c, P0 ;  /* 0x0000007c02027807 */ /* 0x000fd20000000000 */
.L_x_29097:
[----:B------:R-:W-:Y:S05]  /*7f60*/  BSYNC B0 ;  /* 0x0000000000007941 */ /* 0x000fea0003800000 */
.L_x_29095:
[----:B------:R-:W-:-:S04]  /*7f70*/  LOP3.LUT R0, R0, 0x80000000, RZ, 0xc0, !PT ;  /* 0x8000000000007812 */ /* 0x000fc800078ec0ff */
[----:B------:R-:W-:-:S04]  /*7f80*/  SHF.R.U32.HI R3, RZ, 0x18, R0 ;  /* 0x00000018ff037819 */ /* 0x000fc80000011600 */
[----:B------:R-:W-:Y:S01]  /*7f90*/  LOP3.LUT R2, R2, R3, RZ, 0xfc, !PT ;  /* 0x0000000302027212 */ /* 0x000fe200078efcff */
[----:B------:R-:W-:Y:S06]  /*7fa0*/  BRA `(.L_x_29064) ;  /* 0x0000001400487947 */ /* 0x000fec0003800000 */
.L_x_29056:
        /* <DEDUP_REMOVED lines=19> */
[----:B------:R-:W-:-:S05]  /*80e0*/  @!P0 VIADD R0, R0, 0xbd000000 ;  /* 0xbd00000000008836 */ /* 0x000fca0000000000 */
[----:B------:R-:W-:Y:S01]  /*80f0*/  @!P0 PRMT R2, R0, 0x7610, R2 ;  /* 0x0000761000028816 */ /* 0x000fe20000000002 */
[----:B------:R-:W-:Y:S06]  /*8100*/  BRA `(.L_x_29064) ;  /* 0x0000001000f07947 */ /* 0x000fec0003800000 */
.L_x_29101:
[----:B------:R-:W-:Y:S01]  /*8110*/  IMAD.MOV.U32 R2, RZ, RZ, 0x7f ;  /* 0x0000007fff027424 */ /* 0x000fe200078e00ff */
[----:B------:R-:W-:-:S04]  /*8120*/  ISETP.GT.U32.AND P0, PT, R5, 0x7f800000, PT ;  /* 0x7f8000000500780c */ /* 0x000fc80003f04070 */
[----:B------:R-:W-:Y:S01]  /*8130*/  SEL R2, R2, 0x7c, P0 ;  /* 0x0000007c02027807 */ /* 0x000fe20000000000 */
[----:B------:R-:W-:Y:S08]  /*8140*/  BRA `(.L_x_29064) ;  /* 0x0000001000e07947 */ /* 0x000ff00003800000 */
.L_x_29100:
        /* <DEDUP_REMOVED lines=18> */
.L_x_29103:
[----:B------:R-:W-:Y:S01]  /*8270*/  IMAD.MOV.U32 R0, RZ, RZ, 0x7f ;  /* 0x0000007fff007424 */ /* 0x000fe200078e00ff */
[----:B------:R-:W-:-:S04]  /*8280*/  ISETP.GT.U32.AND P0, PT, R4, 0x7f800000, PT ;  /* 0x7f8000000400780c */ /* 0x000fc80003f04070 */
[----:B------:R-:W-:-:S09]  /*8290*/  SEL R0, R0, 0x7c, P0 ;  /* 0x0000007c00007807 */ /* 0x000fd20000000000 */
.L_x_29104:
[----:B------:R-:W-:Y:S05]  /*82a0*/  BSYNC B0 ;  /* 0x0000000000007941 */ /* 0x000fea0003800000 */
.L_x_29102:
[----:B------:R-:W-:-:S04]  /*82b0*/  LOP3.LUT R2, R5, 0x80000000, RZ, 0xc0, !PT ;  /* 0x8000000005027812 */ /* 0x000fc800078ec0ff */
[----:B------:R-:W-:-:S04]  /*82c0*/  SHF.R.U32.HI R3, RZ, 0x18, R2 ;  /* 0x00000018ff037819 */ /* 0x000fc80000011602 */
[----:B------:R-:W-:-:S04]  /*82d0*/  LOP3.LUT R0, R0, R3, RZ, 0xfc, !PT ;  /* 0x0000000300007212 */ /* 0x000fc800078efcff */
[----:B------:R-:W-:Y:S01]  /*82e0*/  PRMT R2, R0, 0x7610, R2 ;  /* 0x0000761000027816 */ /* 0x000fe20000000002 */
[----:B------:R-:W-:Y:S06]  /*82f0*/  BRA `(.L_x_29064) ;  /* 0x0000001000747947 */ /* 0x000fec0003800000 */
.L_x_29099:
        /* <DEDUP_REMOVED lines=37> */
.L_x_29108:
[----:B------:R-:W-:Y:S01]  /*8550*/  IMAD.MOV.U32 R0, RZ, RZ, 0x7f ;  /* 0x0000007fff007424 */ /* 0x000fe200078e00ff */
[----:B------:R-:W-:-:S04]  /*8560*/  ISETP.GT.U32.AND P0, PT, R2, 0x7f800000, PT ;  /* 0x7f8000000200780c */ /* 0x000fc80003f04070 */
[----:B------:R-:W-:-:S09]  /*8570*/  SEL R0, R0, 0x7c, P0 ;  /* 0x0000007c00007807 */ /* 0x000fd20000000000 */
.L_x_29109:
[----:B------:R-:W-:Y:S05]  /*8580*/  BSYNC B0 ;  /* 0x0000000000007941 */ /* 0x000fea0003800000 */
.L_x_29107:
[----:B------:R-:W-:-:S04]  /*8590*/  LOP3.LUT R2, R3, 0x80000000, RZ, 0xc0, !PT ;  /* 0x8000000003027812 */ /* 0x000fc800078ec0ff */
[----:B------:R-:W-:-:S04]  /*85a0*/  SHF.R.U32.HI R3, RZ, 0x18, R2 ;  /* 0x00000018ff037819 */ /* 0x000fc80000011602 */
[----:B------:R-:W-:-:S04]  /*85b0*/  LOP3.LUT R0, R0, R3, RZ, 0xfc, !PT ;  /* 0x0000000300007212 */ /* 0x000fc800078efcff */
[----:B------:R-:W-:Y:S01]  /*85c0*/  PRMT R2, R0, 0x7610, R2 ;  /* 0x0000761000027816 */ /* 0x000fe20000000002 */
[----:B------:R-:W-:Y:S06]  /*85d0*/  BRA `(.L_x_29064) ;  /* 0x0000000c00bc7947 */ /* 0x000fec0003800000 */
.L_x_29106:
[----:B------:R0:W5:Y:S01]  /*85e0*/  LDG.E.U8 R2, desc[UR36][R2.64] ;  /* 0x0000002402027981 */ /* 0x000162000c1e1100 */
[----:B------:R-:W-:Y:S05]  /*85f0*/  BRA `(.L_x_29064) ;  /* 0x0000000c00b47947 */ /* 0x000fea0003800000 */
.L_x_29105:
        /* <DEDUP_REMOVED lines=14> */
.L_x_29111:
[----:B------:R-:W-:Y:S01]  /*86e0*/  IMAD.MOV.U32 R0, RZ, RZ, 0x7f ;  /* 0x0000007fff007424 */ /* 0x000fe200078e00ff */
[----:B------:R-:W-:-:S04]  /*86f0*/  ISETP.GT.U32.AND P0, PT, R4, 0x7f800000, PT ;  /* 0x7f8000000400780c */ /* 0x000fc80003f04070 */
[----:B------:R-:W-:-:S09]  /*8700*/  SEL R0, R0, 0x7c, P0 ;  /* 0x0000007c00007807 */ /* 0x000fd20000000000 */
.L_x_29112:
[----:B------:R-:W-:Y:S05]  /*8710*/  BSYNC B0 ;  /* 0x0000000000007941 */ /* 0x000fea0003800000 */
.L_x_29110:
[----:B------:R-:W-:-:S04]  /*8720*/  LOP3.LUT R2, R5, 0x80000000, RZ, 0xc0, !PT ;  /* 0x8000000005027812 */ /* 0x000fc800078ec0ff */
[----:B------:R-:W-:-:S04]  /*8730*/  SHF.R.U32.HI R3, RZ, 0x18, R2 ;  /* 0x00000018ff037819 */ /* 0x000fc80000011602 */
[----:B------:R-:W-:-:S04]  /*8740*/  LOP3.LUT R0, R0, R3, RZ, 0xfc, !PT ;  /* 0x0000000300007212 */ /* 0x000fc800078efcff */
[----:B------:R-:W-:Y:S01]  /*8750*/  PRMT R2, R0, 0x7610, R2 ;  /* 0x0000761000027816 */ /* 0x000fe20000000002 */
[----:B------:R-:W-:Y:S06]  /*8760*/  BRA `(.L_x_29064) ;  /* 0x0000000c00587947 */ /* 0x000fec0003800000 */
.L_x_29098:
        /* <DEDUP_REMOVED lines=22> */
.L_x_29117:
[----:B------:R-:W-:Y:S01]  /*88d0*/  IMAD.MOV.U32 R0, RZ, RZ, 0x7f ;  /* 0x0000007fff007424 */ /* 0x000fe200078e00ff */
[----:B------:R-:W-:-:S04]  /*88e0*/  ISETP.GT.U32.AND P0, PT, R4, 0x7f800000, PT ;  /* 0x7f8000000400780c */ /* 0x000fc80003f04070 */
[----:B------:R-:W-:-:S09]  /*88f0*/  SEL R0, R0, 0x7c, P0 ;  /* 0x0000007c00007807 */ /* 0x000fd20000000000 */
.L_x_29118:
[----:B------:R-:W-:Y:S05]  /*8900*/  BSYNC B0 ;  /* 0x0000000000007941 */ /* 0x000fea0003800000 */
.L_x_29116:
[----:B------:R-:W-:-:S04]  /*8910*/  LOP3.LUT R2, R5, 0x80000000, RZ, 0xc0, !PT ;  /* 0x8000000005027812 */ /* 0x000fc800078ec0ff */
[----:B------:R-:W-:-:S04]  /*8920*/  SHF.R.U32.HI R3, RZ, 0x18, R2 ;  /* 0x00000018ff037819 */ /* 0x000fc80000011602 */
[----:B------:R-:W-:-:S04]  /*8930*/  LOP3.LUT R0, R0, R3, RZ, 0xfc, !PT ;  /* 0x0000000300007212 */ /* 0x000fc800078efcff */
[----:B------:R-:W-:Y:S01]  /*8940*/  PRMT R2, R0, 0x7610, R2 ;  /* 0x0000761000027816 */ /* 0x000fe20000000002 */
[----:B------:R-:W-:Y:S06]  /*8950*/  BRA `(.L_x_29064) ;  /* 0x0000000800dc7947 */ /* 0x000fec0003800000 */
.L_x_29115:
        /* <DEDUP_REMOVED lines=21> */
.L_x_29122:
[----:B------:R-:W-:Y:S05]  /*8ab0*/  BSYNC B1 ;  /* 0x0000000000017941 */ /* 0x000fea0003800000 */
.L_x_29121:
[----:B------:R-:W-:Y:S01]  /*8ac0*/  LEA R3, R0, 0x3b800000, 0x17 ;  /* 0x3b80000000037811 */ /* 0x000fe200078eb8ff */
[----:B------:R-:W-:-:S05]  /*8ad0*/  IMAD.SHL.U32 R0, R2, 0x100000, RZ ;  /* 0x0010000002007824 */ /* 0x000fca00078e00ff */
[----:B------:R-:W-:-:S07]  /*8ae0*/  LOP3.LUT R0, R3, R0, R4, 0xfe, !PT ;  /* 0x0000000003007212 */ /* 0x000fce00078efe04 */
.L_x_29120:
[----:B------:R-:W-:Y:S05]  /*8af0*/  BSYNC B0 ;  /* 0x0000000000007941 */ /* 0x000fea0003800000 */
.L_x_29119:
        /* <DEDUP_REMOVED lines=12> */
.L_x_29124:
[----:B------:R-:W-:Y:S01]  /*8bc0*/  IMAD.MOV.U32 R2, RZ, RZ, 0x7f ;  /* 0x0000007fff027424 */ /* 0x000fe200078e00ff */
[----:B------:R-:W-:-:S04]  /*8bd0*/  ISETP.GT.U32.AND P0, PT, R4, 0x7f800000, PT ;  /* 0x7f8000000400780c */ /* 0x000fc80003f04070 */
[----:B------:R-:W-:-:S09]  /*8be0*/  SEL R2, R2, 0x7c, P0 ;  /* 0x0000007c02027807 */ /* 0x000fd20000000000 */
.L_x_29125:
[----:B------:R-:W-:Y:S05]  /*8bf0*/  BSYNC B0 ;  /* 0x0000000000007941 */ /* 0x000fea0003800000 */
.L_x_29123:
[----:B------:R-:W-:-:S04]  /*8c00*/  LOP3.LUT R0, R0, 0x80000000, RZ, 0xc0, !PT ;  /* 0x8000000000007812 */ /* 0x000fc800078ec0ff */
[----:B------:R-:W-:-:S04]  /*8c10*/  SHF.R.U32.HI R3, RZ, 0x18, R0 ;  /* 0x00000018ff037819 */ /* 0x000fc80000011600 */
[----:B------:R-:W-:Y:S01]  /*8c20*/  LOP3.LUT R2, R2, R3, RZ, 0xfc, !PT ;  /* 0x0000000302027212 */ /* 0x000fe200078efcff */
[----:B------:R-:W-:Y:S06]  /*8c30*/  BRA `(.L_x_29064) ;  /* 0x0000000800247947 */ /* 0x000fec0003800000 */
.L_x_29114:
        /* <DEDUP_REMOVED lines=21> */
.L_x_29129:
[----:B------:R-:W-:Y:S05]  /*8d90*/  BSYNC B1 ;  /* 0x0000000000017941 */ /* 0x000fea0003800000 */
.L_x_29128:
[----:B------:R-:W-:Y:S01]  /*8da0*/  LEA R3, R0, 0x37800000, 0x17 ;  /* 0x3780000000037811 */ /* 0x000fe200078eb8ff */
[----:B------:R-:W-:-:S05]  /*8db0*/  IMAD.SHL.U32 R0, R2, 0x200000, RZ ;  /* 0x0020000002007824 */ /* 0x000fca00078e00ff */
[----:B------:R-:W-:-:S07]  /*8dc0*/  LOP3.LUT R0, R3, R0, R4, 0xfe, !PT ;  /* 0x0000000003007212 */ /* 0x000fce00078efe04 */
.L_x_29127:
[----:B------:R-:W-:Y:S05]  /*8dd0*/  BSYNC B0 ;  /* 0x0000000000007941 */ /* 0x000fea0003800000 */
.L_x_29126:
        /* <DEDUP_REMOVED lines=12> */
.L_x_29131:
[----:B------:R-:W-:Y:S01]  /*8ea0*/  IMAD.MOV.U32 R2, RZ, RZ, 0x7f ;  /* 0x0000007fff027424 */ /* 0x000fe200078e00ff */
[----:B------:R-:W-:-:S04]  /*8eb0*/  ISETP.GT.U32.AND P0, PT, R4, 0x7f800000, PT ;  /* 0x7f8000000400780c */ /* 0x000fc80003f04070 */
[----:B------:R-:W-:-:S09]  /*8ec0*/  SEL R2, R2, 0x7c, P0 ;  /* 0x0000007c02027807 */ /* 0x000fd20000000000 */
.L_x_29132:
[----:B------:R-:W-:Y:S05]  /*8ed0*/  BSYNC B0 ;  /* 0x0000000000007941 */ /* 0x000fea0003800000 */
.L_x_29130:
[----:B------:R-:W-:-:S04]  /*8ee0*/  LOP3.LUT R0, R0, 0x80000000, RZ, 0xc0, !PT ;  /* 0x8000000000007812 */ /* 0x000fc800078ec0ff */
[----:B------:R-:W-:-:S04]  /*8ef0*/  SHF.R.U32.HI R3, RZ, 0x18, R0 ;  /* 0x00000018ff037819 */ /* 0x000fc80000011600 */
[----:B------:R-:W-:Y:S01]  /*8f00*/  LOP3.LUT R2, R2, R3, RZ, 0xfc, !PT ;  /* 0x0000000302027212 */ /* 0x000fe200078efcff */
[----:B------:R-:W-:Y:S06]  /*8f10*/  BRA `(.L_x_29064) ;  /* 0x00000004006c7947 */ /* 0x000fec0003800000 */
.L_x_29113:
        /* <DEDUP_REMOVED lines=14> */
.L_x_29136:
[----:B------:R-:W-:Y:S05]  /*9000*/  BSYNC B0 ;  /* 0x0000000000007941 */ /* 0x000fea0003800000 */
.L_x_29135:
[----:B------:R-:W-:-:S13]  /*9010*/  ISETP.GT.U32.AND P0, PT, R0, 0x477fffff, PT ;  /* 0x477fffff0000780c */ /* 0x000fda0003f04070 */
[----:B------:R-:W-:Y:S05]  /*9020*/  @P0 BRA `(.L_x_29137) ;  /* 0x00000000001c0947 */ /* 0x000fea0003800000 */
[----:B------:R-:W-:-:S13]  /*9030*/  ISETP.GE.U32.AND P0, PT, R0, 0x38800000, PT ;  /* 0x388000000000780c */ /* 0x000fda0003f06070 */
[C---:B------:R-:W-:Y:S02]  /*9040*/  @P0 VIADD R2, R0.reuse, 0x80fffff ;  /* 0x080fffff00020836 */ /* 0x040fe40000000000 */
[----:B------:R-:W-:-:S04]  /*9050*/  @!P0 FADD.FTZ R0, R0, 128 ;  /* 0x4300000000008421 */ /* 0x000fc80000010000 */
[----:B------:R-:W-:Y:S01]  /*9060*/  @!P0 VIADD R0, R0, 0xbd000000 ;  /* 0xbd00000000008836 */ /* 0x000fe20000000000 */
[----:B------:R-:W-:-:S04]  /*9070*/  @P0 SHF.R.U32.HI R2, RZ, 0x15, R2 ;  /* 0x00000015ff020819 */ /* 0x000fc80000011602 */
[----:B------:R-:W-:Y:S01]  /*9080*/  @!P0 PRMT R2, R0, 0x7610, R2 ;  /* 0x0000761000028816 */ /* 0x000fe20000000002 */
[----:B------:R-:W-:Y:S06]  /*9090*/  BRA `(.L_x_29064) ;  /* 0x00000004000c7947 */ /* 0x000fec0003800000 */
.L_x_29137:
[----:B------:R-:W-:Y:S01]  /*90a0*/  IMAD.MOV.U32 R2, RZ, RZ, 0x7f ;  /* 0x0000007fff027424 */ /* 0x000fe200078e00ff */
[----:B------:R-:W-:-:S04]  /*90b0*/  ISETP.GT.U32.AND P0, PT, R0, 0x7f800000, PT ;  /* 0x7f8000000000780c */ /* 0x000fc80003f04070 */
[----:B------:R-:W-:Y:S01]  /*90c0*/  SEL R2, R2, 0x7c, P0 ;  /* 0x0000007c02027807 */ /* 0x000fe20000000000 */
[----:B------:R-:W-:Y:S08]  /*90d0*/  BRA `(.L_x_29064) ;  /* 0x0000000000fc7947 */ /* 0x000ff00003800000 */
.L_x_29060:
        /* <DEDUP_REMOVED lines=16> */
.L_x_29138:
[----:B------:R-:W-:Y:S01]  /*91e0*/  PRMT R2, RZ, 0x7610, R2 ;  /* 0x00007610ff027816 */ /* 0x000fe20000000002 */
[----:B------:R-:W-:Y:S06]  /*91f0*/  BRA `(.L_x_29064) ;  /* 0x0000000000b47947 */ /* 0x000fec0003800000 */
.L_x_29134:
        /* <DEDUP_REMOVED lines=14> */
.L_x_29140:
[----:B------:R-:W-:Y:S01]  /*92e0*/  IMAD.MOV.U32 R0, RZ, RZ, 0x7f ;  /* 0x0000007fff007424 */ /* 0x000fe200078e00ff */
[----:B------:R-:W-:-:S04]  /*92f0*/  ISETP.GT.U32.AND P0, PT, R4, 0x7f800000, PT ;  /* 0x7f8000000400780c */ /* 0x000fc80003f04070 */
[----:B------:R-:W-:-:S09]  /*9300*/  SEL R0, R0, 0x7c, P0 ;  /* 0x0000007c00007807 */ /* 0x000fd20000000000 */
.L_x_29141:
[----:B------:R-:W-:Y:S05]  /*9310*/  BSYNC B0 ;  /* 0x0000000000007941 */ /* 0x000fea0003800000 */
.L_x_29139:
[----:B------:R-:W-:-:S04]  /*9320*/  LOP3.LUT R2, R5, 0x80000000, RZ, 0xc0, !PT ;  /* 0x8000000005027812 */ /* 0x000fc800078ec0ff */
[----:B------:R-:W-:-:S04]  /*9330*/  SHF.R.U32.HI R3, RZ, 0x18, R2 ;  /* 0x00000018ff037819 */ /* 0x000fc80000011602 */
[----:B------:R-:W-:-:S04]  /*9340*/  LOP3.LUT R0, R0, R3, RZ, 0xfc, !PT ;  /* 0x0000000300007212 */ /* 0x000fc800078efcff */
[----:B------:R-:W-:Y:S01]  /*9350*/  PRMT R2, R0, 0x7610, R2 ;  /* 0x0000761000027816 */ /* 0x000fe20000000002 */
[----:B------:R-:W-:Y:S06]  /*9360*/  BRA `(.L_x_29064) ;  /* 0x0000000000587947 */ /* 0x000fec0003800000 */
.L_x_29133:
        /* <DEDUP_REMOVED lines=14> */
.L_x_29143:
[----:B------:R-:W-:Y:S01]  /*9450*/  IMAD.MOV.U32 R0, RZ, RZ, 0x7f ;  /* 0x0000007fff007424 */ /* 0x000fe200078e00ff */
[----:B------:R-:W-:-:S04]  /*9460*/  ISETP.GT.U32.AND P0, PT, R4, 0x7f800000, PT ;  /* 0x7f8000000400780c */ /* 0x000fc80003f04070 */
[----:B------:R-:W-:-:S09]  /*9470*/  SEL R0, R0, 0x7c, P0 ;  /* 0x0000007c00007807 */ /* 0x000fd20000000000 */
.L_x_29144:
[----:B------:R-:W-:Y:S05]  /*9480*/  BSYNC B0 ;  /* 0x0000000000007941 */ /* 0x000fea0003800000 */
.L_x_29142:
[----:B------:R-:W-:-:S04]  /*9490*/  LOP3.LUT R2, R5, 0x80000000, RZ, 0xc0, !PT ;  /* 0x8000000005027812 */ /* 0x000fc800078ec0ff */
[----:B------:R-:W-:-:S04]  /*94a0*/  SHF.R.U32.HI R3, RZ, 0x18, R2 ;  /* 0x00000018ff037819 */ /* 0x000fc80000011602 */
[----:B------:R-:W-:-:S04]  /*94b0*/  LOP3.LUT R0, R0, R3, RZ, 0xfc, !PT ;  /* 0x0000000300007212 */ /* 0x000fc800078efcff */
[----:B------:R-:W-:-:S07]  /*94c0*/  PRMT R2, R0, 0x7610, R2 ;  /* 0x0000761000027816 */ /* 0x000fce0000000002 */
.L_x_29064:
[----:B------:R-:W-:Y:S05]  /*94d0*/  BSYNC B6 ;  /* 0x0000000000067941 */ /* 0x000fea0003800000 */
.L_x_29055:
[----:B------:R-:W1:Y:S01]  /*94e0*/  LDC.64 R4, c[0x0][0x238] ;  /* 0x00008e00ff047b82 */ /* 0x000e620000000a00 */
[----:B------:R-:W-:Y:S01]  /*94f0*/  PRMT R0, R23, 0x9910, RZ ;  /* 0x0000991017007816 */ /* 0x000fe200000000ff */
[----:B------:R-:W-:Y:S01]  /*9500*/  ULDC UR4, c[0x0][0x250] ;  /* 0x0000940000047ab9 */ /* 0x000fe20000000800 */
[----:B------:R-:W-:Y:S01]  /*9510*/  BSSY B6, `(.L_x_29145) ;  /* 0x000025e000067945 */ /* 0x000fe20003800000 */
        /* <DEDUP_REMOVED lines=27> */
.L_x_29152:
[----:B------:R-:W-:Y:S01]  /*96d0*/  IMAD.MOV.U32 R0, RZ, RZ, 0x7f ;  /* 0x0000007fff007424 */ /* 0x000fe200078e00ff */
[----:B------:R-:W-:-:S04]  /*96e0*/  ISETP.GT.U32.AND P0, PT, R3, 0x7f800000, PT ;  /* 0x7f8000000300780c */ /* 0x000fc80003f04070 */
[----:B------:R-:W-:-:S09]  /*96f0*/  SEL R0, R0, 0x7c, P0 ;  /* 0x0000007c00007807 */ /* 0x000fd20000000000 */
.L_x_29153:
[----:B------:R-:W-:Y:S05]  /*9700*/  BSYNC B0 ;  /* 0x0000000000007941 */ /* 0x000fea0003800000 */
.L_x_29151:
[----:B------:R-:W-:-:S04]  /*9710*/  LOP3.LUT R3, R7, 0x80000000, RZ, 0xc0, !PT ;  /* 0x8000000007037812 */ /* 0x000fc800078ec0ff */
[----:B------:R-:W-:-:S04]  /*9720*/  SHF.R.U32.HI R3, RZ, 0x18, R3 ;  /* 0x00000018ff037819 */ /* 0x000fc80000011603 */
[----:B------:R-:W-:-:S04]  /*9730*/  LOP3.LUT R0, R0, R3, RZ, 0xfc, !PT ;  /* 0x0000000300007212 */ /* 0x000fc800078efcff */
[----:B------:R-:W-:Y:S01]  /*9740*/  PRMT R16, R0, 0x7610, R16 ;  /* 0x0000761000107816 */ /* 0x000fe20000000010 */
[----:B------:R-:W-:Y:S06]  /*9750*/  BRA `(.L_x_29154) ;  /* 0x0000002000e47947 */ /* 0x000fec0003800000 */
.L_x_29149:
        /* <DEDUP_REMOVED lines=14> */
.L_x_29156:
[----:B------:R-:W-:Y:S01]  /*9840*/  IMAD.MOV.U32 R0, RZ, RZ, 0x7f ;  /* 0x0000007fff007424 */ /* 0x000fe200078e00ff */
[----:B------:R-:W-:-:S04]  /*9850*/  ISETP.GT.U32.AND P0, PT, R3, 0x7f800000, PT ;  /* 0x7f8000000300780c */ /* 0x000fc80003f04070 */
[----:B------:R-:W-:-:S09]  /*9860*/  SEL R0, R0, 0x7c, P0 ;  /* 0x0000007c00007807 */ /* 0x000fd20000000000 */
.L_x_29157:
[----:B------:R-:W-:Y:S05]  /*9870*/  BSYNC B0 ;  /* 0x0000000000007941 */ /* 0x000fea0003800000 */
.L_x_29155:
[----:B------:R-:W-:-:S04]  /*9880*/  LOP3.LUT R3, R7, 0x80000000, RZ, 0xc0, !PT ;  /* 0x8000000007037812 */ /* 0x000fc800078ec0ff */
[----:B------:R-:W-:-:S04]  /*9890*/  SHF.R.U32.HI R3, RZ, 0x18, R3 ;  /* 0x00000018ff037819 */ /* 0x000fc80000011603 */
[----:B------:R-:W-:-:S04]  /*98a0*/  LOP3.LUT R0, R0, R3, RZ, 0xfc, !PT ;  /* 0x0000000300007212 */ /* 0x000fc800078efcff */
[----:B------:R-:W-:Y:S01]  /*98b0*/  PRMT R16, R0, 0x7610, R16 ;  /* 0x0000761000107816 */ /* 0x000fe20000000010 */
[----:B------:R-:W-:Y:S06]  /*98c0*/  BRA `(.L_x_29154) ;  /* 0x0000002000887947 */ /* 0x000fec0003800000 */
.L_x_29148:
        /* <DEDUP_REMOVED lines=20> */
.L_x_29161:
[----:B------:R-:W-:Y:S01]  /*9a10*/  IMAD.MOV.U32 R0, RZ, RZ, 0x7f ;  /* 0x0000007fff007424 */ /* 0x000fe200078e00ff */
[----:B------:R-:W-:-:S04]  /*9a20*/  ISETP.GT.U32.AND P0, PT, R3, 0x7f800000, PT ;  /* 0x7f8000000300780c */ /* 0x000fc80003f04070 */
[----:B------:R-:W-:-:S09]  /*9a30*/  SEL R0, R0, 0x7c, P0 ;  /* 0x0000007c00007807 */ /* 0x000fd20000000000 */
.L_x_29162:
[----:B------:R-:W-:Y:S05]  /*9a40*/  BSYNC B0 ;  /* 0x0000000000007941 */ /* 0x000fea0003800000 */
.L_x_29160:
[----:B------:R-:W-:-:S04]  /*9a50*/  LOP3.LUT R3, R7, 0x80000000, RZ, 0xc0, !PT ;  /* 0x8000000007037812 */ /* 0x000fc800078ec0ff */
[----:B------:R-:W-:-:S04]  /*9a60*/  SHF.R.U32.HI R3, RZ, 0x18, R3 ;  /* 0x00000018ff037819 */ /* 0x000fc80000011603 */
[----:B------:R-:W-:-:S04]  /*9a70*/  LOP3.LUT R0, R0, R3, RZ, 0xfc, !PT ;  /* 0x0000000300007212 */ /* 0x000fc800078efcff */
[----:B------:R-:W-:Y:S01]  /*9a80*/  PRMT R16, R0, 0x7610, R16 ;  /* 0x0000761000107816 */ /* 0x000fe20000000010 */
[----:B------:R-:W-:Y:S06]  /*9a90*/  BRA `(.L_x_29154) ;  /* 0x0000002000147947 */ /* 0x000fec0003800000 */
.L_x_29159:
        /* <DEDUP_REMOVED lines=14> */
.L_x_29164:
[----:B------:R-:W-:Y:S01]  /*9b80*/  IMAD.MOV.U32 R0, RZ, RZ, 0x7f ;  /* 0x0000007fff007424 */ /* 0x000fe200078e00ff */
[----:B------:R-:W-:-:S04]  /*9b90*/  ISETP.GT.U32.AND P0, PT, R3, 0x7f800000, PT ;  /* 0x7f8000000300780c */ /* 0x000fc80003f04070 */
[----:B------:R-:W-:-:S09]  /*9ba0*/  SEL R0, R0, 0x7c, P0 ;  /* 0x0000007c00007807 */ /* 0x000fd20000000000 */
.L_x_29165:
[----:B------:R-:W-:Y:S05]  /*9bb0*/  BSYNC B0 ;  /* 0x0000000000007941 */ /* 0x000fea0003800000 */
.L_x_29163:
[----:B------:R-:W-:-:S04]  /*9bc0*/  LOP3.LUT R3, R7, 0x80000000, RZ, 0xc0, !PT ;  /* 0x8000000007037812 */ /* 0x000fc800078ec0ff */
[----:B------:R-:W-:-:S04]  /*9bd0*/  SHF.R.U32.HI R3, RZ, 0x18, R3 ;  /* 0x00000018ff037819 */ /* 0x000fc80000011603 */
[----:B------:R-:W-:-:S04]  /*9be0*/  LOP3.LUT R0, R0, R3, RZ, 0xfc, !PT ;  /* 0x0000000300007212 */ /* 0x000fc800078efcff */
[----:B------:R-:W-:Y:S01]  /*9bf0*/  PRMT R16, R0, 0x7610, R16 ;  /* 0x0000761000107816 */ /* 0x000fe20000000010 */
[----:B------:R-:W-:Y:S06]  /*9c00*/  BRA `(.L_x_29154) ;  /* 0x0000001c00b87947 */ /* 0x000fec0003800000 */
.L_x_29158:
        /* <DEDUP_REMOVED lines=14> */
.L_x_29167:
[----:B------:R-:W-:Y:S01]  /*9cf0*/  IMAD.MOV.U32 R0, RZ, RZ, 0x7f ;  /* 0x0000007fff007424 */ /* 0x000fe200078e00ff */
[----:B------:R-:W-:-:S04]  /*9d00*/  ISETP.GT.U32.AND P0, PT, R3, 0x7f800000, PT ;  /* 0x7f8000000300780c */ /* 0x000fc80003f04070 */
[----:B------:R-:W-:-:S09]  /*9d10*/  SEL R0, R0, 0x7c, P0 ;  /* 0x0000007c00007807 */ /* 0x000fd20000000000 */
.L_x_29168:
[----:B------:R-:W-:Y:S05]  /*9d20*/  BSYNC B0 ;  /* 0x0000000000007941 */ /* 0x000fea0003800000 */
.L_x_29166:
[----:B------:R-:W-:-:S04]  /*9d30*/  LOP3.LUT R3, R7, 0x80000000, RZ, 0xc0, !PT ;  /* 0x8000000007037812 */ /* 0x000fc800078ec0ff */
[----:B------:R-:W-:-:S04]  /*9d40*/  SHF.R.U32.HI R3, RZ, 0x18, R3 ;  /* 0x00000018ff037819 */ /* 0x000fc80000011603 */
[----:B------:R-:W-:-:S04]  /*9d50*/  LOP3.LUT R0, R0, R3, RZ, 0xfc, !PT ;  /* 0x0000000300007212 */ /* 0x000fc800078efcff */
[----:B------:R-:W-:Y:S01]  /*9d60*/  PRMT R16, R0, 0x7610, R16 ;  /* 0x0000761000107816 */ /* 0x000fe20000000010 */
[----:B------:R-:W-:Y:S06]  /*9d70*/  BRA `(.L_x_29154) ;  /* 0x0000001c005c7947 */ /* 0x000fec0003800000 */
.L_x_29147:
        /* <DEDUP_REMOVED lines=19> */
.L_x_29172:
[----:B------:R-:W-:Y:S01]  /*9eb0*/  IMAD.MOV.U32 R0, RZ, RZ, 0x7f ;  /* 0x0000007fff007424 */ /* 0x000fe200078e00ff */
[----:B------:R-:W-:-:S04]  /*9ec0*/  ISETP.GT.U32.AND P0, PT, R3, 0x7f800000, PT ;  /* 0x7f8000000300780c */ /* 0x000fc80003f04070 */
[----:B------:R-:W-:-:S09]  /*9ed0*/  SEL R0, R0, 0x7c, P0 ;  /* 0x0000007c00007807 */ /* 0x000fd20000000000 */
.L_x_29173:
[----:B------:R-:W-:Y:S05]  /*9ee0*/  BSYNC B0 ;  /* 0x0000000000007941 */ /* 0x000fea0003800000 */
.L_x_29171:
[----:B------:R-:W-:-:S04]  /*9ef0*/  LOP3.LUT R3, R5, 0x80000000, RZ, 0xc0, !PT ;  /* 0x8000000005037812 */ /* 0x000fc800078ec0ff */
[----:B------:R-:W-:-:S04]  /*9f00*/  SHF.R.U32.HI R3, RZ, 0x18, R3 ;  /* 0x00000018ff037819 */ /* 0x000fc80000011603 */
[----:B------:R-:W-:-:S04]  /*9f10*/  LOP3.LUT R0, R0, R3, RZ, 0xfc, !PT ;  /* 0x0000000300007212 */ /* 0x000fc800078efcff */
[----:B------:R-:W-:Y:S01]  /*9f20*/  PRMT R16, R0, 0x7610, R16 ;  /* 0x0000761000107816 */ /* 0x000fe20000000010 */
[----:B------:R-:W-:Y:S06]  /*9f30*/  BRA `(.L_x_29154) ;  /* 0x0000001800ec7947 */ /* 0x000fec0003800000 */
.L_x_29170:
        /* <DEDUP_REMOVED lines=14> */
.L_x_29175:
[----:B------:R-:W-:Y:S01]  /*a020*/  IMAD.MOV.U32 R0, RZ, RZ, 0x7f ;  /* 0x0000007fff007424 */ /* 0x000fe200078e00ff */
[----:B------:R-:W-:-:S04]  /*a030*/  ISETP.GT.U32.AND P0, PT, R3, 0x7f800000, PT ;  /* 0x7f8000000300780c */ /* 0x000fc80003f04070 */
[----:B------:R-:W-:-:S09]  /*a040*/  SEL R0, R0, 0x7c, P0 ;  /* 0x0000007c00007807 */ /* 0x000fd20000000000 */
.L_x_29176:
[----:B------:R-:W-:Y:S05]  /*a050*/  BSYNC B0 ;  /* 0x0000000000007941 */ /* 0x000fea0003800000 */
.L_x_29174:
[----:B------:R-:W-:-:S04]  /*a060*/  LOP3.LUT R3, R7, 0x80000000, RZ, 0xc0, !PT ;  /* 0x8000000007037812 */ /* 0x000fc800078ec0ff */
[----:B------:R-:W-:-:S04]  /*a070*/  SHF.R.U32.HI R3, RZ, 0x18, R3 ;  /* 0x00000018ff037819 */ /* 0x000fc80000011603 */
[----:B------:R-:W-:-:S04]  /*a080*/  LOP3.LUT R0, R0, R3, RZ, 0xfc, !PT ;  /* 0x0000000300007212 */ /* 0x000fc800078efcff */
[----:B------:R-:W-:Y:S01]  /*a090*/  PRMT R16, R0, 0x7610, R16 ;  /* 0x0000761000107816 */ /* 0x000fe20000000010 */
[----:B------:R-:W-:Y:S06]  /*a0a0*/  BRA `(.L_x_29154) ;  /* 0x0000001800907947 */ /* 0x000fec0003800000 */
.L_x_29169:
        /* <DEDUP_REMOVED lines=19> */
.L_x_29180:
[----:B------:R-:W-:Y:S01]  /*a1e0*/  IMAD.MOV.U32 R0, RZ, RZ, 0x7f ;  /* 0x0000007fff007424 */ /* 0x000fe200078e00ff */
[----:B------:R-:W-:-:S04]  /*a1f0*/  ISETP.GT.U32.AND P0, PT, R3, 0x7f800000, PT ;  /* 0x7f8000000300780c */ /* 0x000fc80003f04070 */
[----:B------:R-:W-:-:S09]  /*a200*/  SEL R0, R0, 0x7c, P0 ;  /* 0x0000007c00007807 */ /* 0x000fd20000000000 */
.L_x_29181:
[----:B------:R-:W-:Y:S05]  /*a210*/  BSYNC B0 ;  /* 0x0000000000007941 */ /* 0x000fea0003800000 */
.L_x_29179:
[----:B------:R-:W-:-:S04]  /*a220*/  LOP3.LUT R3, R5, 0x80000000, RZ, 0xc0, !PT ;  /* 0x8000000005037812 */ /* 0x000fc800078ec0ff */
[----:B------:R-:W-:-:S04]  /*a230*/  SHF.R.U32.HI R3, RZ, 0x18, R3 ;  /* 0x00000018ff037819 */ /* 0x000fc80000011603 */
[----:B------:R-:W-:-:S04]  /*a240*/  LOP3.LUT R0, R0, R3, RZ, 0xfc, !PT ;  /* 0x0000000300007212 */ /* 0x000fc800078efcff */
[----:B------:R-:W-:Y:S01]  /*a250*/  PRMT R16, R0, 0x7610, R16 ;  /* 0x0000761000107816 */ /* 0x000fe20000000010 */
[----:B------:R-:W-:Y:S06]  /*a260*/  BRA `(.L_x_29154) ;  /* 0x0000001800207947 */ /* 0x000fec0003800000 */
.L_x_29178:
        /* <DEDUP_REMOVED lines=14> */
.L_x_29183:
[----:B------:R-:W-:Y:S01]  /*a350*/  IMAD.MOV.U32 R0, RZ, RZ, 0x7f ;  /* 0x0000007fff007424 */ /* 0x000fe200078e00ff */
[----:B------:R-:W-:-:S04]  /*a360*/  ISETP.GT.U32.AND P0, PT, R3, 0x7f800000, PT ;  /* 0x7f8000000300780c */ /* 0x000fc80003f04070 */
[----:B------:R-:W-:-:S09]  /*a370*/  SEL R0, R0, 0x7c, P0 ;  /* 0x0000007c00007807 */ /* 0x000fd20000000000 */
.L_x_29184:
[----:B------:R-:W-:Y:S05]  /*a380*/  BSYNC B0 ;  /* 0x0000000000007941 */ /* 0x000fea0003800000 */
.L_x_29182:
[----:B------:R-:W-:-:S04]  /*a390*/  LOP3.LUT R3, R7, 0x80000000, RZ, 0xc0, !PT ;  /* 0x8000000007037812 */ /* 0x000fc800078ec0ff */
[----:B------:R-:W-:-:S04]  /*a3a0*/  SHF.R.U32.HI R3, RZ, 0x18, R3 ;  /* 0x00000018ff037819 */ /* 0x000fc80000011603 */
[----:B------:R-:W-:-:S04]  /*a3b0*/  LOP3.LUT R0, R0, R3, RZ, 0xfc, !PT ;  /* 0x0000000300007212 */ /* 0x000fc800078efcff */
[----:B------:R-:W-:Y:S01]  /*a3c0*/  PRMT R16, R0, 0x7610, R16 ;  /* 0x0000761000107816 */ /* 0x000fe20000000010 */
[----:B------:R-:W-:Y:S06]  /*a3d0*/  BRA `(.L_x_29154) ;  /* 0x0000001400c47947 */ /* 0x000fec0003800000 */
.L_x_29177:
        /* <DEDUP_REMOVED lines=18> */
.L_x_29186:
[----:B------:R-:W-:Y:S01]  /*a500*/  IMAD.MOV.U32 R3, RZ, RZ, 0x7f ;  /* 0x0000007fff037424 */ /* 0x000fe200078e00ff */
[----:B------:R-:W-:-:S04]  /*a510*/  ISETP.GT.U32.AND P0, PT, R6, 0x7f800000, PT ;  /* 0x7f8000000600780c */ /* 0x000fc80003f04070 */
[----:B------:R-:W-:-:S09]  /*a520*/  SEL R3, R3, 0x7c, P0 ;  /* 0x0000007c03037807 */ /* 0x000fd20000000000 */
.L_x_29187:
[----:B------:R-:W-:Y:S05]  /*a530*/  BSYNC B0 ;  /* 0x0000000000007941 */ /* 0x000fea0003800000 */
.L_x_29185:
[----:B------:R-:W-:-:S04]  /*a540*/  LOP3.LUT R0, R0, 0x80000000, RZ, 0xc0, !PT ;  /* 0x8000000000007812 */ /* 0x000fc800078ec0ff */
[----:B------:R-:W-:-:S04]  /*a550*/  SHF.R.U32.HI R0, RZ, 0x18, R0 ;  /* 0x00000018ff007819 */ /* 0x000fc80000011600 */
[----:B------:R-:W-:-:S04]  /*a560*/  LOP3.LUT R0, R3, R0, RZ, 0xfc, !PT ;  /* 0x0000000003007212 */ /* 0x000fc800078efcff */
[----:B------:R-:W-:Y:S01]  /*a570*/  PRMT R16, R0, 0x7610, R16 ;  /* 0x0000761000107816 */ /* 0x000fe20000000010 */
[----:B------:R-:W-:Y:S06]  /*a580*/  BRA `(.L_x_29154) ;  /* 0x0000001400587947 */ /* 0x000fec0003800000 */
.L_x_29146:
        /* <DEDUP_REMOVED lines=23> */
.L_x_29191:
[----:B------:R-:W-:Y:S01]  /*a700*/  IMAD.MOV.U32 R16, RZ, RZ, 0x7f ;  /* 0x0000007fff107424 */ /* 0x000fe200078e00ff */
[----:B------:R-:W-:-:S04]  /*a710*/  ISETP.GT.U32.AND P0, PT, R7, 0x7f800000, PT ;  /* 0x7f8000000700780c */ /* 0x000fc80003f04070 */
[----:B------:R-:W-:Y:S01]  /*a720*/  SEL R16, R16, 0x7c, P0 ;  /* 0x0000007c10107807 */ /* 0x000fe20000000000 */
[----:B------:R-:W-:Y:S08]  /*a730*/  BRA `(.L_x_29154) ;  /* 0x0000001000ec7947 */ /* 0x000ff00003800000 */
.L_x_29190:
        /* <DEDUP_REMOVED lines=18> */
.L_x_29193:
[----:B------:R-:W-:Y:S01]  /*a860*/  IMAD.MOV.U32 R0, RZ, RZ, 0x7f ;  /* 0x0000007fff007424 */ /* 0x000fe200078e00ff */
[----:B------:R-:W-:-:S04]  /*a870*/  ISETP.GT.U32.AND P0, PT, R3, 0x7f800000, PT ;  /* 0x7f8000000300780c */ /* 0x000fc80003f04070 */
[----:B------:R-:W-:-:S09]  /*a880*/  SEL R0, R0, 0x7c, P0 ;  /* 0x0000007c00007807 */ /* 0x000fd20000000000 */
.L_x_29194:
[----:B------:R-:W-:Y:S05]  /*a890*/  BSYNC B0 ;  /* 0x0000000000007941 */ /* 0x000fea0003800000 */
.L_x_29192:
[----:B------:R-:W-:-:S04]  /*a8a0*/  LOP3.LUT R3, R7, 0x80000000, RZ, 0xc0, !PT ;  /* 0x8000000007037812 */ /* 0x000fc800078ec0ff */
[----:B------:R-:W-:-:S04]  /*a8b0*/  SHF.R.U32.HI R3, RZ, 0x18, R3 ;  /* 0x00000018ff037819 */ /* 0x000fc80000011603 */
[----:B------:R-:W-:-:S04]  /*a8c0*/  LOP3.LUT R0, R0, R3, RZ, 0xfc, !PT ;  /* 0x0000000300007212 */ /* 0x000fc800078efcff */
[----:B------:R-:W-:Y:S01]  /*a8d0*/  PRMT R16, R0, 0x7610, R16 ;  /* 0x0000761000107816 */ /* 0x000fe20000000010 */
[----:B------:R-:W-:Y:S06]  /*a8e0*/  BRA `(.L_x_29154) ;  /* 0x0000001000807947 */ /* 0x000fec0003800000 */
.L_x_29189:
        /* <DEDUP_REMOVED lines=37> */
.L_x_29198:
[----:B------:R-:W-:Y:S01]  /*ab40*/  IMAD.MOV.U32 R0, RZ, RZ, 0x7f ;  /* 0x0000007fff007424 */ /* 0x000fe200078e00ff */
[----:B------:R-:W-:-:S04]  /*ab50*/  ISETP.GT.U32.AND P0, PT, R3, 0x7f800000, PT ;  /* 0x7f8000000300780c */ /* 0x000fc80003f04070 */
[----:B------:R-:W-:-:S09]  /*ab60*/  SEL R0, R0, 0x7c, P0 ;  /* 0x0000007c00007807 */ /* 0x000fd20000000000 */
.L_x_29199:
[----:B------:R-:W-:Y:S05]  /*ab70*/  BSYNC B0 ;  /* 0x0000000000007941 */ /* 0x000fea0003800000 */
.L_x_29197:
[----:B------:R-:W-:-:S04]  /*ab80*/  LOP3.LUT R3, R5, 0x80000000, RZ, 0xc0, !PT ;  /* 0x8000000005037812 */ /* 0x000fc800078ec0ff */
[----:B------:R-:W-:-:S04]  /*ab90*/  SHF.R.U32.HI R3, RZ, 0x18, R3 ;  /* 0x00000018ff037819 */ /* 0x000fc80000011603 */
[----:B------:R-:W-:-:S04]  /*aba0*/  LOP3.LUT R0, R0, R3, RZ, 0xfc, !PT ;  /* 0x0000000300007212 */ /* 0x000fc800078efcff */
[----:B------:R-:W-:Y:S01]  /*abb0*/  PRMT R16, R0, 0x7610, R16 ;  /* 0x0000761000107816 */ /* 0x000fe20000000010 */
[----:B------:R-:W-:Y:S06]  /*abc0*/  BRA `(.L_x_29154) ;  /* 0x0000000c00c87947 */ /* 0x000fec0003800000 */
.L_x_29196:
[----:B------:R0:W5:Y:S01]  /*abd0*/  LDG.E.U8 R16, desc[UR36][R4.64] ;  /* 0x0000002404107981 */ /* 0x000162000c1e1100 */
[----:B------:R-:W-:Y:S05]  /*abe0*/  BRA `(.L_x_29154) ;  /* 0x0000000c00c07947 */ /* 0x000fea0003800000 */
.L_x_29195:
        /* <DEDUP_REMOVED lines=14> */
.L_x_29201:
[----:B------:R-:W-:Y:S01]  /*acd0*/  IMAD.MOV.U32 R0, RZ, RZ, 0x7f ;  /* 0x0000007fff007424 */ /* 0x000fe200078e00ff */
[----:B------:R-:W-:-:S04]  /*ace0*/  ISETP.GT.U32.AND P0, PT, R3, 0x7f800000, PT ;  /* 0x7f8000000300780c */ /* 0x000fc80003f04070 */
[----:B------:R-:W-:-:S09]  /*acf0*/  SEL R0, R0, 0x7c, P0 ;  /* 0x0000007c00007807 */ /* 0x000fd20000000000 */
.L_x_29202:
[----:B------:R-:W-:Y:S05]  /*ad00*/  BSYNC B0 ;  /* 0x0000000000007941 */ /* 0x000fea0003800000 */
.L_x_29200:
[----:B------:R-:W-:-:S04]  /*ad10*/  LOP3.LUT R3, R7, 0x80000000, RZ, 0xc0, !PT ;  /* 0x8000000007037812 */ /* 0x000fc800078ec0ff */
[----:B------:R-:W-:-:S04]  /*ad20*/  SHF.R.U32.HI R3, RZ, 0x18, R3 ;  /* 0x00000018ff037819 */ /* 0x000fc80000011603 */
[----:B------:R-:W-:-:S04]  /*ad30*/  LOP3.LUT R0, R0, R3, RZ, 0xfc, !PT ;  /* 0x0000000300007212 */ /* 0x000fc800078efcff */
[----:B------:R-:W-:Y:S01]  /*ad40*/  PRMT R16, R0, 0x7610, R16 ;  /* 0x0000761000107816 */ /* 0x000fe20000000010 */
[----:B------:R-:W-:Y:S06]  /*ad50*/  BRA `(.L_x_29154) ;  /* 0x0000000c00647947 */ /* 0x000fec0003800000 */
.L_x_29188:
        /* <DEDUP_REMOVED lines=22> */
.L_x_29207:
[----:B------:R-:W-:Y:S01]  /*aec0*/  IMAD.MOV.U32 R0, RZ, RZ, 0x7f ;  /* 0x0000007fff007424 */ /* 0x000fe200078e00ff */
[----:B------:R-:W-:-:S04]  /*aed0*/  ISETP.GT.U32.AND P0, PT, R3, 0x7f800000, PT ;  /* 0x7f8000000300780c */ /* 0x000fc80003f04070 */
[----:B------:R-:W-:-:S09]  /*aee0*/  SEL R0, R0, 0x7c, P0 ;  /* 0x0000007c00007807 */ /* 0x000fd20000000000 */
.L_x_29208:
[----:B------:R-:W-:Y:S05]  /*aef0*/  BSYNC B0 ;  /* 0x0000000000007941 */ /* 0x000fea0003800000 */
.L_x_29206:
[----:B------:R-:W-:-:S04]  /*af00*/  LOP3.LUT R3, R7, 0x80000000, RZ, 0xc0, !PT ;  /* 0x8000000007037812 */ /* 0x000fc800078ec0ff */
[----:B------:R-:W-:-:S04]  /*af10*/  SHF.R.U32.HI R3, RZ, 0x18, R3 ;  /* 0x00000018ff037819 */ /* 0x000fc80000011603 */
[----:B------:R-:W-:-:S04]  /*af20*/  LOP3.LUT R0, R0, R3, RZ, 0xfc, !PT ;  /* 0x0000000300007212 */ /* 0x000fc800078efcff */
[----:B------:R-:W-:Y:S01]  /*af30*/  PRMT R16, R0, 0x7610, R16 ;  /* 0x0000761000107816 */ /* 0x000fe20000000010 */
[----:B------:R-:W-:Y:S06]  /*af40*/  BRA `(.L_x_29154) ;  /* 0x0000000800e87947 */ /* 0x000fec0003800000 */
.L_x_29205:
        /* <DEDUP_REMOVED lines=21> */
.L_x_29212:
[----:B------:R-:W-:Y:S05]  /*b0a0*/  BSYNC B1 ;  /* 0x0000000000017941 */ /* 0x000fea0003800000 */
.L_x_29211:
[----:B------:R-:W-:Y:S01]  /*b0b0*/  LEA R5, R0, 0x3b800000, 0x17 ;  /* 0x3b80000000057811 */ /* 0x000fe200078eb8ff */
[----:B------:R-:W-:-:S05]  /*b0c0*/  IMAD.SHL.U32 R0, R3, 0x100000, RZ ;  /* 0x0010000003007824 */ /* 0x000fca00078e00ff */
[----:B------:R-:W-:-:S07]  /*b0d0*/  LOP3.LUT R0, R5, R0, R6, 0xfe, !PT ;  /* 0x0000000005007212 */ /* 0x000fce00078efe06 */
.L_x_29210:
[----:B------:R-:W-:Y:S05]  /*b0e0*/  BSYNC B0 ;  /* 0x0000000000007941 */ /* 0x000fea0003800000 */
.L_x_29209:
        /* <DEDUP_REMOVED lines=12> */
.L_x_29214:
[----:B------:R-:W-:Y:S01]  /*b1b0*/  IMAD.MOV.U32 R3, RZ, RZ, 0x7f ;  /* 0x0000007fff037424 */ /* 0x000fe200078e00ff */
[----:B------:R-:W-:-:S04]  /*b1c0*/  ISETP.GT.U32.AND P0, PT, R4, 0x7f800000, PT ;  /* 0x7f8000000400780c */ /* 0x000fc80003f04070 */
[----:B------:R-:W-:-:S09]  /*b1d0*/  SEL R3, R3, 0x7c, P0 ;  /* 0x0000007c03037807 */ /* 0x000fd20000000000 */
.L_x_29215:
[----:B------:R-:W-:Y:S05]  /*b1e0*/  BSYNC B0 ;  /* 0x0000000000007941 */ /* 0x000fea0003800000 */
.L_x_29213:
[----:B------:R-:W-:-:S04]  /*b1f0*/  LOP3.LUT R0, R0, 0x80000000, RZ, 0xc0, !PT ;  /* 0x8000000000007812 */ /* 0x000fc800078ec0ff */
[----:B------:R-:W-:-:S04]  /*b200*/  SHF.R.U32.HI R0, RZ, 0x18, R0 ;  /* 0x00000018ff007819 */ /* 0x000fc80000011600 */
[----:B------:R-:W-:-:S04]  /*b210*/  LOP3.LUT R0, R3, R0, RZ, 0xfc, !PT ;  /* 0x0000000003007212 */ /* 0x000fc800078efcff */
[----:B------:R-:W-:Y:S01]  /*b220*/  PRMT R16, R0, 0x7610, R16 ;  /* 0x0000761000107816 */ /* 0x000fe20000000010 */
[----:B------:R-:W-:Y:S06]  /*b230*/  BRA `(.L_x_29154) ;  /* 0x00000008002c7947 */ /* 0x000fec0003800000 */
.L_x_29204:
        /* <DEDUP_REMOVED lines=21> */
.L_x_29219:
[----:B------:R-:W-:Y:S05]  /*b390*/  BSYNC B1 ;  /* 0x0000000000017941 */ /* 0x000fea0003800000 */
.L_x_29218:
[----:B------:R-:W-:Y:S01]  /*b3a0*/  LEA R5, R0, 0x37800000, 0x17 ;  /* 0x3780000000057811 */ /* 0x000fe200078eb8ff */
[----:B------:R-:W-:-:S05]  /*b3b0*/  IMAD.SHL.U32 R0, R3, 0x200000, RZ ;  /* 0x0020000003007824 */ /* 0x000fca00078e00ff */
[----:B------:R-:W-:-:S07]  /*b3c0*/  LOP3.LUT R0, R5, R0, R6, 0xfe, !PT ;  /* 0x0000000005007212 */ /* 0x000fce00078efe06 */
.L_x_29217:
[----:B------:R-:W-:Y:S05]  /*b3d0*/  BSYNC B0 ;  /* 0x0000000000007941 */ /* 0x000fea0003800000 */
.L_x_29216:
        /* <DEDUP_REMOVED lines=12> */
.L_x_29221:
[----:B------:R-:W-:Y:S01]  /*b4a0*/  IMAD.MOV.U32 R3, RZ, RZ, 0x7f ;  /* 0x0000007fff037424 */ /* 0x000fe200078e00ff */
[----:B------:R-:W-:-:S04]  /*b4b0*/  ISETP.GT.U32.AND P0, PT, R4, 0x7f800000, PT ;  /* 0x7f8000000400780c */ /* 0x000fc80003f04070 */
[----:B------:R-:W-:-:S09]  /*b4c0*/  SEL R3, R3, 0x7c, P0 ;  /* 0x0000007c03037807 */ /* 0x000fd20000000000 */
.L_x_29222:
[----:B------:R-:W-:Y:S05]  /*b4d0*/  BSYNC B0 ;  /* 0x0000000000007941 */ /* 0x000fea0003800000 */
.L_x_29220:
[----:B------:R-:W-:-:S04]  /*b4e0*/  LOP3.LUT R0, R0, 0x80000000, RZ, 0xc0, !PT ;  /* 0x8000000000007812 */ /* 0x000fc800078ec0ff */
[----:B------:R-:W-:-:S04]  /*b4f0*/  SHF.R.U32.HI R0, RZ, 0x18, R0 ;  /* 0x00000018ff007819 */ /* 0x000fc80000011600 */
[----:B------:R-:W-:-:S04]  /*b500*/  LOP3.LUT R0, R3, R0, RZ, 0xfc, !PT ;  /* 0x0000000003007212 */ /* 0x000fc800078efcff */
[----:B------:R-:W-:Y:S01]  /*b510*/  PRMT R16, R0, 0x7610, R16 ;  /* 0x0000761000107816 */ /* 0x000fe20000000010 */
[----:B------:R-:W-:Y:S06]  /*b520*/  BRA `(.L_x_29154) ;  /* 0x0000000400707947 */ /* 0x000fec0003800000 */
.L_x_29203:
        /* <DEDUP_REMOVED lines=14> */
.L_x_29226:
[----:B------:R-:W-:Y:S05]  /*b610*/  BSYNC B0 ;  /* 0x0000000000007941 */ /* 0x000fea0003800000 */
.L_x_29225:
        /* <DEDUP_REMOVED lines=10> */
.L_x_29227:
[----:B------:R-:W-:Y:S01]  /*b6c0*/  IMAD.MOV.U32 R16, RZ, RZ, 0x7f ;  /* 0x0000007fff107424 */ /* 0x000fe200078e00ff */
[----:B------:R-:W-:-:S04]  /*b6d0*/  ISETP.GT.U32.AND P0, PT, R0, 0x7f800000, PT ;  /* 0x7f8000000000780c */ /* 0x000fc80003f04070 */
[----:B------:R-:W-:Y:S01]  /*b6e0*/  SEL R16, R16, 0x7c, P0 ;  /* 0x0000007c10107807 */ /* 0x000fe20000000000 */
[----:B------:R-:W-:Y:S08]  /*b6f0*/  BRA `(.L_x_29154) ;  /* 0x0000000000fc7947 */ /* 0x000ff00003800000 */
.L_x_29150:
        /* <DEDUP_REMOVED lines=16> */
.L_x_29228:
[----:B------:R-:W-:Y:S01]  /*b800*/  PRMT R16, RZ, 0x7610, R16 ;  /* 0x00007610ff107816 */ /* 0x000fe20000000010 */
[----:B------:R-:W-:Y:S06]  /*b810*/  BRA `(.L_x_29154) ;  /* 0x0000000000b47947 */ /* 0x000fec0003800000 */
.L_x_29224:
        /* <DEDUP_REMOVED lines=14> */
.L_x_29230:
[----:B------:R-:W-:Y:S01]  /*b900*/  IMAD.MOV.U32 R0, RZ, RZ, 0x7f ;  /* 0x0000007fff007424 */ /* 0x000fe200078e00ff */
[----:B------:R-:W-:-:S04]  /*b910*/  ISETP.GT.U32.AND P0, PT, R3, 0x7f800000, PT ;  /* 0x7f8000000300780c */ /* 0x000fc80003f04070 */
[----:B------:R-:W-:-:S09]  /*b920*/  SEL R0, R0, 0x7c, P0 ;  /* 0x0000007c00007807 */ /* 0x000fd20000000000 */
.L_x_29231:
[----:B------:R-:W-:Y:S05]  /*b930*/  BSYNC B0 ;  /* 0x0000000000007941 */ /* 0x000fea0003800000 */
.L_x_29229:
[----:B------:R-:W-:-:S04]  /*b940*/  LOP3.LUT R3, R7, 0x80000000, RZ, 0xc0, !PT ;  /* 0x8000000007037812 */ /* 0x000fc800078ec0ff */
[----:B------:R-:W-:-:S04]  /*b950*/  SHF.R.U32.HI R3, RZ, 0x18, R3 ;  /* 0x00000018ff037819 */ /* 0x000fc80000011603 */
[----:B------:R-:W-:-:S04]  /*b960*/  LOP3.LUT R0, R0, R3, RZ, 0xfc, !PT ;  /* 0x0000000300007212 */ /* 0x000fc800078efcff */
[----:B------:R-:W-:Y:S01]  /*b970*/  PRMT R16, R0, 0x7610, R16 ;  /* 0x0000761000107816 */ /* 0x000fe20000000010 */
[----:B------:R-:W-:Y:S06]  /*b980*/  BRA `(.L_x_29154) ;  /* 0x0000000000587947 */ /* 0x000fec0003800000 */
.L_x_29223:
        /* <DEDUP_REMOVED lines=14> */
.L_x_29233:
[----:B------:R-:W-:Y:S01]  /*ba70*/  IMAD.MOV.U32 R0, RZ, RZ, 0x7f ;  /* 0x0000007fff007424 */ /* 0x000fe200078e00ff */
[----:B------:R-:W-:-:S04]  /*ba80*/  ISETP.GT.U32.AND P0, PT, R3, 0x7f800000, PT ;  /* 0x7f8000000300780c */ /* 0x000fc80003f04070 */
[----:B------:R-:W-:-:S09]  /*ba90*/  SEL R0, R0, 0x7c, P0 ;  /* 0x0000007c00007807 */ /* 0x000fd20000000000 */
.L_x_29234:
[----:B------:R-:W-:Y:S05]  /*baa0*/  BSYNC B0 ;  /* 0x0000000000007941 */ /* 0x000fea0003800000 */
.L_x_29232:
[----:B------:R-:W-:-:S04]  /*bab0*/  LOP3.LUT R3, R7, 0x80000000, RZ, 0xc0, !PT ;  /* 0x8000000007037812 */ /* 0x000fc800078ec0ff */
[----:B------:R-:W-:-:S04]  /*bac0*/  SHF.R.U32.HI R3, RZ, 0x18, R3 ;  /* 0x00000018ff037819 */ /* 0x000fc80000011603 */
[----:B------:R-:W-:-:S04]  /*bad0*/  LOP3.LUT R0, R0, R3, RZ, 0xfc, !PT ;  /* 0x0000000300007212 */ /* 0x000fc800078efcff */
[----:B------:R-:W-:-:S07]  /*bae0*/  PRMT R16, R0, 0x7610, R16 ;  /* 0x0000761000107816 */ /* 0x000fce0000000010 */
.L_x_29154:
[----:B------:R-:W-:Y:S05]  /*baf0*/  BSYNC B6 ;  /* 0x0000000000067941 */ /* 0x000fea0003800000 */
.L_x_29145:
[----:B------:R-:W-:Y:S01]  /*bb00*/  ISETP.NE.AND P0, PT, R17, RZ, PT ;  /* 0x000000ff1100720c */ /* 0x000fe20003f05270 */
[----:B------:R-:W-:-:S03]  /*bb10*/  VIADD R24, R24, 0x80 ;  /* 0x0000008018187836 */ /* 0x000fc60000000000 */
[----:B------:R-:W-:-:S09]  /*bb20*/  SEL R28, RZ, 0x1, !P0 ;  /* 0x00000001ff1c7807 */ /* 0x000fd20004000000 */
.L_x_29021:
[----:B------:R-:W-:Y:S05]  /*bb30*/  BSYNC B7 ;  /* 0x0000000000077941 */ /* 0x000fea0003800000 */
.L_x_29020:
        /* <DEDUP_REMOVED lines=32> */
.L_x_29240:
[----:B------:R-:W2:Y:S02]  /*bd40*/  LDG.E.U8 R4, desc[UR36][R4.64] ;  /* 0x0000002404047981 */ /* 0x000ea4000c1e1100 */
[----:B--2---:R-:W-:-:S04]  /*bd50*/  ISETP.NE.AND P0, PT, R4, RZ, PT ;  /* 0x000000ff0400720c */ /* 0x004fc80003f05270 */
[----:B------:R-:W-:Y:S01]  /*bd60*/  P2R R23, PR, RZ, 0x1 ;  /* 0x00000001ff177803 */ /* 0x000fe20000000000 */
[----:B------:R-:W-:Y:S08]  /*bd70*/  BRA `(.L_x_29242) ;  /* 0x0000000c00c47947 */ /* 0x000ff00003800000 */
.L_x_29239:
        /* <DEDUP_REMOVED lines=11> */
.L_x_29244:
[----:B------:R-:W2:Y:S02]  /*be30*/  LDG.E R4, desc[UR36][R4.64] ;  /* 0x0000002404047981 */ /* 0x000ea4000c1e1900 */
[----:B--2---:R-:W-:-:S04]  /*be40*/  ISETP.NE.AND P0, PT, R4, RZ, PT ;  /* 0x000000ff0400720c */ /* 0x004fc80003f05270 */
[----:B------:R-:W-:Y:S01]  /*be50*/  P2R R23, PR, RZ, 0x1 ;  /* 0x00000001ff177803 */ /* 0x000fe20000000000 */
[----:B------:R-:W-:Y:S08]  /*be60*/  BRA `(.L_x_29242) ;  /* 0x0000000c00887947 */ /* 0x000ff00003800000 */
.L_x_29243:
[----:B------:R-:W2:Y:S02]  /*be70*/  LDG.E.U16 R4, desc[UR36][R4.64] ;  /* 0x0000002404047981 */ /* 0x000ea4000c1e1500 */
[----:B--2---:R-:W-:-:S04]  /*be80*/  ISETP.NE.AND P0, PT, R4, RZ, PT ;  /* 0x000000ff0400720c */ /* 0x004fc80003f05270 */
[----:B------:R-:W-:Y:S01]  /*be90*/  P2R R23, PR, RZ, 0x1 ;  /* 0x00000001ff177803 */ /* 0x000fe20000000000 */
[----:B------:R-:W-:Y:S08]  /*bea0*/  BRA `(.L_x_29242) ;  /* 0x0000000c00787947 */ /* 0x000ff00003800000 */
.L_x_29238:
        /* <DEDUP_REMOVED lines=10> */
.L_x_29246:
[----:B------:R-:W2:Y:S02]  /*bf50*/  LDG.E.U16 R0, desc[UR36][R4.64] ;  /* 0x0000002404007981 */ /* 0x000ea4000c1e1500 */
[----:B--2---:R-:W-:-:S05]  /*bf60*/  HADD2.F32 R0, -RZ, R0.H0_H0 ;  /* 0x20000000ff007230 */ /* 0x004fca0000004100 */
[----:B------:R-:W-:-:S04]  /*bf70*/  FSETP.NEU.FTZ.AND P0, PT, R0, RZ, PT ;  /* 0x000000ff0000720b */ /* 0x000fc80003f1d000 */
[----:B------:R-:W-:Y:S01]  /*bf80*/  P2R R23, PR, RZ, 0x1 ;  /* 0x00000001ff177803 */ /* 0x000fe20000000000 */
[----:B------:R-:W-:Y:S08]  /*bf90*/  BRA `(.L_x_29242) ;  /* 0x0000000c003c7947 */ /* 0x000ff00003800000 */
.L_x_29245:
        /* <DEDUP_REMOVED lines=12> */
.L_x_29248:
        /* <DEDUP_REMOVED lines=11> */
.L_x_29247:
[----:B------:R-:W2:Y:S02]  /*c110*/  LDG.E.64 R4, desc[UR36][R4.64] ;  /* 0x0000002404047981 */ /* 0x000ea4000c1e1b00 */
[----:B--2---:R-:W-:-:S06]  /*c120*/  DSETP.NEU.AND P0, PT, R4, RZ, PT ;  /* 0x000000ff0400722a */ /* 0x004fcc0003f0d000 */
[----:B------:R-:W-:Y:S01]  /*c130*/  P2R R23, PR, RZ, 0x1 ;  /* 0x00000001ff177803 */ /* 0x000fe20000000000 */
[----:B------:R-:W-:Y:S07]  /*c140*/  BRA `(.L_x_29242) ;  /* 0x0000000800d07947 */ /* 0x000fee0003800000 */
.L_x_29237:
        /* <DEDUP_REMOVED lines=12> */
.L_x_29251:
[----:B------:R-:W2:Y:S02]  /*c210*/  LDG.E.128 R4, desc[UR36][R4.64] ;  /* 0x0000002404047981 */ /* 0x000ea4000c1e1d00 */
[----:B--2---:R-:W-:-:S06]  /*c220*/  DSETP.NEU.AND P0, PT, R6, RZ, PT ;  /* 0x000000ff0600722a */ /* 0x004fcc0003f0d000 */
[----:B------:R-:W-:-:S06]  /*c230*/  DSETP.NEU.OR P0, PT, R4, RZ, P0 ;  /* 0x000000ff0400722a */ /* 0x000fcc000070d400 */
[----:B------:R-:W-:Y:S01]  /*c240*/  P2R R23, PR, RZ, 0x1 ;  /* 0x00000001ff177803 */ /* 0x000fe20000000000 */
[----:B------:R-:W-:Y:S07]  /*c250*/  BRA `(.L_x_29242) ;  /* 0x00000008008c7947 */ /* 0x000fee0003800000 */
.L_x_29250:
        /* <DEDUP_REMOVED lines=28> */
.L_x_29253:
        /* <DEDUP_REMOVED lines=15> */
.L_x_29252:
[----:B------:R-:W2:Y:S02]  /*c510*/  LDG.E.U16 R0, desc[UR36][R4.64] ;  /* 0x0000002404007981 */ /* 0x000ea4000c1e1500 */
[----:B--2---:R-:W-:-:S05]  /*c520*/  IMAD.U32 R0, R0, 0x10000, RZ ;  /* 0x0001000000007824 */ /* 0x004fca00078e00ff */
[----:B------:R-:W-:-:S04]  /*c530*/  FSETP.NEU.FTZ.AND P0, PT, R0, RZ, PT ;  /* 0x000000ff0000720b */ /* 0x000fc80003f1d000 */
[----:B------:R-:W-:Y:S01]  /*c540*/  P2R R23, PR, RZ, 0x1 ;  /* 0x00000001ff177803 */ /* 0x000fe20000000000 */
[----:B------:R-:W-:Y:S08]  /*c550*/  BRA `(.L_x_29242) ;  /* 0x0000000400cc7947 */ /* 0x000ff00003800000 */
.L_x_29249:
        /* <DEDUP_REMOVED lines=12> */
.L_x_29256:
        /* <DEDUP_REMOVED lines=21> */
.L_x_29260:
[----:B------:R-:W-:Y:S05]  /*c770*/  BSYNC B1 ;  /* 0x0000000000017941 */ /* 0x000fea0003800000 */
.L_x_29259:
[----:B------:R-:W-:Y:S01]  /*c780*/  LEA R5, R0, 0x3b800000, 0x17 ;  /* 0x3b80000000057811 */ /* 0x000fe200078eb8ff */
[----:B------:R-:W-:-:S05]  /*c790*/  IMAD.SHL.U32 R0, R3, 0x100000, RZ ;  /* 0x0010000003007824 */ /* 0x000fca00078e00ff */
[----:B------:R-:W-:-:S07]  /*c7a0*/  LOP3.LUT R0, R5, R0, R6, 0xfe, !PT ;  /* 0x0000000005007212 */ /* 0x000fce00078efe06 */
.L_x_29258:
[----:B------:R-:W-:Y:S05]  /*c7b0*/  BSYNC B0 ;  /* 0x0000000000007941 */ /* 0x000fea0003800000 */
.L_x_29257:
[----:B------:R-:W-:-:S04]  /*c7c0*/  FSETP.NEU.FTZ.AND P0, PT, R0, RZ, PT ;  /* 0x000000ff0000720b */ /* 0x000fc80003f1d000 */
[----:B------:R-:W-:Y:S01]  /*c7d0*/  P2R R23, PR, RZ, 0x1 ;  /* 0x00000001ff177803 */ /* 0x000fe20000000000 */
[----:B------:R-:W-:Y:S08]  /*c7e0*/  BRA `(.L_x_29242) ;  /* 0x0000000400287947 */ /* 0x000ff00003800000 */
.L_x_29255:
        /* <DEDUP_REMOVED lines=21> */
.L_x_29264:
[----:B------:R-:W-:Y:S05]  /*c940*/  BSYNC B1 ;  /* 0x0000000000017941 */ /* 0x000fea0003800000 */
.L_x_29263:
[----:B------:R-:W-:Y:S01]  /*c950*/  LEA R5, R0, 0x37800000, 0x17 ;  /* 0x3780000000057811 */ /* 0x000fe200078eb8ff */
[----:B------:R-:W-:-:S05]  /*c960*/  IMAD.SHL.U32 R0, R3, 0x200000, RZ ;  /* 0x0020000003007824 */ /* 0x000fca00078e00ff */
[----:B------:R-:W-:-:S07]  /*c970*/  LOP3.LUT R0, R5, R0, R6, 0xfe, !PT ;  /* 0x0000000005007212 */ /* 0x000fce00078efe06 */
.L_x_29262:
[----:B------:R-:W-:Y:S05]  /*c980*/  BSYNC B0 ;  /* 0x0000000000007941 */ /* 0x000fea0003800000 */
.L_x_29261:
[----:B------:R-:W-:-:S04]  /*c990*/  FSETP.NEU.FTZ.AND P0, PT, R0, RZ, PT ;  /* 0x000000ff0000720b */ /* 0x000fc80003f1d000 */
[----:B------:R-:W-:Y:S01]  /*c9a0*/  P2R R23, PR, RZ, 0x1 ;  /* 0x00000001ff177803 */ /* 0x000fe20000000000 */
[----:B------:R-:W-:Y:S08]  /*c9b0*/  BRA `(.L_x_29242) ;  /* 0x0000000000b47947 */ /* 0x000ff00003800000 */
.L_x_29254:
        /* <DEDUP_REMOVED lines=14> */
.L_x_29268:
[----:B------:R-:W-:Y:S05]  /*caa0*/  BSYNC B0 ;  /* 0x0000000000007941 */ /* 0x000fea0003800000 */
.L_x_29267:
[----:B------:R-:W-:-:S04]  /*cab0*/  FSETP.NEU.FTZ.AND P0, PT, R0, RZ, PT ;  /* 0x000000ff0000720b */ /* 0x000fc80003f1d000 */
[----:B------:R-:W-:Y:S01]  /*cac0*/  P2R R23, PR, RZ, 0x1 ;  /* 0x00000001ff177803 */ /* 0x000fe20000000000 */
[----:B------:R-:W-:Y:S08]  /*cad0*/  BRA `(.L_x_29242) ;  /* 0x00000000006c7947 */ /* 0x000ff00003800000 */
.L_x_29241:
        /* <DEDUP_REMOVED lines=16> */
.L_x_29269:
[----:B------:R-:W-:-:S04]  /*cbe0*/  PLOP3.LUT P0, PT, PT, PT, PT, 0x8, 0x0 ;  /* 0x000000000000781c */ /* 0x000fc80003f0e170 */
[----:B------:R-:W-:Y:S01]  /*cbf0*/  P2R R23, PR, RZ, 0x1 ;  /* 0x00000001ff177803 */ /* 0x000fe20000000000 */
[----:B------:R-:W-:Y:S08]  /*cc00*/  BRA `(.L_x_29242) ;  /* 0x0000000000207947 */ /* 0x000ff00003800000 */
.L_x_29266:
[----:B------:R-:W2:Y:S02]  /*cc10*/  LDG.E.64 R4, desc[UR36][R4.64] ;  /* 0x0000002404047981 */ /* 0x000ea4000c1e1b00 */
[----:B--2---:R-:W-:-:S04]  /*cc20*/  ISETP.NE.U32.AND P0, PT, R4, RZ, PT ;  /* 0x000000ff0400720c */ /* 0x004fc80003f05070 */
[----:B------:R-:W-:-:S04]  /*cc30*/  ISETP.NE.AND.EX P0, PT, R5, RZ, PT, P0 ;  /* 0x000000ff0500720c */ /* 0x000fc80003f05300 */
[----:B------:R-:W-:Y:S01]  /*cc40*/  P2R R23, PR, RZ, 0x1 ;  /* 0x00000001ff177803 */ /* 0x000fe20000000000 */
[----:B------:R-:W-:Y:S08]  /*cc50*/  BRA `(.L_x_29242) ;  /* 0x00000000000c7947 */ /* 0x000ff00003800000 */
.L_x_29265:
[----:B------:R-:W2:Y:S02]  /*cc60*/  LDG.E R4, desc[UR36][R4.64] ;  /* 0x0000002404047981 */ /* 0x000ea4000c1e1900 */
[----:B--2---:R-:W-:-:S04]  /*cc70*/  ISETP.NE.AND P0, PT, R4, RZ, PT ;  /* 0x000000ff0400720c */ /* 0x004fc80003f05270 */
[----:B------:R-:W-:-:S09]  /*cc80*/  P2R R23, PR, RZ, 0x1 ;  /* 0x00000001ff177803 */ /* 0x000fd20000000000 */
.L_x_29242:
        /* <DEDUP_REMOVED lines=32> */
.L_x_29277:
[----:B------:R-:W-:Y:S01]  /*ce90*/  IMAD.MOV.U32 R0, RZ, RZ, 0x7f ;  /* 0x0000007fff007424 */ /* 0x000fe200078e00ff */
[----:B------:R-:W-:-:S04]  /*cea0*/  ISETP.GT.U32.AND P0, PT, R3, 0x7f800000, PT ;  /* 0x7f8000000300780c */ /* 0x000fc80003f04070 */
[----:B------:R-:W-:-:S09]  /*ceb0*/  SEL R0, R0, 0x7c, P0 ;  /* 0x0000007c00007807 */ /* 0x000fd20000000000 */
.L_x_29278:
[----:B------:R-:W-:Y:S05]  /*cec0*/  BSYNC B0 ;  /* 0x0000000000007941 */ /* 0x000fea0003800000 */
.L_x_29276:
[----:B------:R-:W-:-:S04]  /*ced0*/  LOP3.LUT R3, R7, 0x80000000, RZ, 0xc0, !PT ;  /* 0x8000000007037812 */ /* 0x000fc800078ec0ff */
[----:B------:R-:W-:-:S04]  /*cee0*/  SHF.R.U32.HI R3, RZ, 0x18, R3 ;  /* 0x00000018ff037819 */ /* 0x000fc80000011603 */
[----:B------:R-:W-:-:S04]  /*cef0*/  LOP3.LUT R0, R0, R3, RZ, 0xfc, !PT ;  /* 0x0000000300007212 */ /* 0x000fc800078efcff */
[----:B------:R-:W-:Y:S01]  /*cf00*/  PRMT R17, R0, 0x7610, R17 ;  /* 0x0000761000117816 */ /* 0x000fe20000000011 */
[----:B------:R-:W-:Y:S06]  /*cf10*/  BRA `(.L_x_29279) ;  /* 0x0000002000e47947 */ /* 0x000fec0003800000 */
.L_x_29274:
        /* <DEDUP_REMOVED lines=14> */
.L_x_29281:
[----:B------:R-:W-:Y:S01]  /*d000*/  IMAD.MOV.U32 R0, RZ, RZ, 0x7f ;  /* 0x0000007fff007424 */ /* 0x000fe200078e00ff */
[----:B------:R-:W-:-:S04]  /*d010*/  ISETP.GT.U32.AND P0, PT, R3, 0x7f800000, PT ;  /* 0x7f8000000300780c */ /* 0x000fc80003f04070 */
[----:B------:R-:W-:-:S09]  /*d020*/  SEL R0, R0, 0x7c, P0 ;  /* 0x0000007c00007807 */ /* 0x000fd20000000000 */
.L_x_29282:
[----:B------:R-:W-:Y:S05]  /*d030*/  BSYNC B0 ;  /* 0x0000000000007941 */ /* 0x000fea0003800000 */
.L_x_29280:
[----:B------:R-:W-:-:S04]  /*d040*/  LOP3.LUT R3, R7, 0x80000000, RZ, 0xc0, !PT ;  /* 0x8000000007037812 */ /* 0x000fc800078ec0ff */
[----:B------:R-:W-:-:S04]  /*d050*/  SHF.R.U32.HI R3, RZ, 0x18, R3 ;  /* 0x00000018ff037819 */ /* 0x000fc80000011603 */
[----:B------:R-:W-:-:S04]  /*d060*/  LOP3.LUT R0, R0, R3, RZ, 0xfc, !PT ;  /* 0x0000000300007212 */ /* 0x000fc800078efcff */
[----:B------:R-:W-:Y:S01]  /*d070*/  PRMT R17, R0, 0x7610, R17 ;  /* 0x0000761000117816 */ /* 0x000fe20000000011 */
[----:B------:R-:W-:Y:S06]  /*d080*/  BRA `(.L_x_29279) ;  /* 0x0000002000887947 */ /* 0x000fec0003800000 */
.L_x_29273:
        /* <DEDUP_REMOVED lines=20> */
.L_x_29286:
[----:B------:R-:W-:Y:S01]  /*d1d0*/  IMAD.MOV.U32 R0, RZ, RZ, 0x7f ;  /* 0x0000007fff007424 */ /* 0x000fe200078e00ff */
[----:B------:R-:W-:-:S04]  /*d1e0*/  ISETP.GT.U32.AND P0, PT, R3, 0x7f800000, PT ;  /* 0x7f8000000300780c */ /* 0x000fc80003f04070 */
[----:B------:R-:W-:-:S09]  /*d1f0*/  SEL R0, R0, 0x7c, P0 ;  /* 0x0000007c00007807 */ /* 0x000fd20000000000 */
.L_x_29287:
[----:B------:R-:W-:Y:S05]  /*d200*/  BSYNC B0 ;  /* 0x0000000000007941 */ /* 0x000fea0003800000 */
.L_x_29285:
[----:B------:R-:W-:-:S04]  /*d210*/  LOP3.LUT R3, R7, 0x80000000, RZ, 0xc0, !PT ;  /* 0x8000000007037812 */ /* 0x000fc800078ec0ff */
[----:B------:R-:W-:-:S04]  /*d220*/  SHF.R.U32.HI R3, RZ, 0x18, R3 ;  /* 0x00000018ff037819 */ /* 0x000fc80000011603 */
[----:B------:R-:W-:-:S04]  /*d230*/  LOP3.LUT R0, R0, R3, RZ, 0xfc, !PT ;  /* 0x0000000300007212 */ /* 0x000fc800078efcff */
[----:B------:R-:W-:Y:S01]  /*d240*/  PRMT R17, R0, 0x7610, R17 ;  /* 0x0000761000117816 */ /* 0x000fe20000000011 */
[----:B------:R-:W-:Y:S06]  /*d250*/  BRA `(.L_x_29279) ;  /* 0x0000002000147947 */ /* 0x000fec0003800000 */
.L_x_29284:
        /* <DEDUP_REMOVED lines=14> */
.L_x_29289:
[----:B------:R-:W-:Y:S01]  /*d340*/  IMAD.MOV.U32 R0, RZ, RZ, 0x7f ;  /* 0x0000007fff007424 */ /* 0x000fe200078e00ff */
[----:B------:R-:W-:-:S04]  /*d350*/  ISETP.GT.U32.AND P0, PT, R3, 0x7f800000, PT ;  /* 0x7f8000000300780c */ /* 0x000fc80003f04070 */
[----:B------:R-:W-:-:S09]  /*d360*/  SEL R0, R0, 0x7c, P0 ;  /* 0x0000007c00007807 */ /* 0x000fd20000000000 */
.L_x_29290:
[----:B------:R-:W-:Y:S05]  /*d370*/  BSYNC B0 ;  /* 0x0000000000007941 */ /* 0x000fea0003800000 */
.L_x_29288:
[----:B------:R-:W-:-:S04]  /*d380*/  LOP3.LUT R3, R7, 0x80000000, RZ, 0xc0, !PT ;  /* 0x8000000007037812 */ /* 0x000fc800078ec0ff */
[----:B------:R-:W-:-:S04]  /*d390*/  SHF.R.U32.HI R3, RZ, 0x18, R3 ;  /* 0x00000018ff037819 */ /* 0x000fc80000011603 */
[----:B------:R-:W-:-:S04]  /*d3a0*/  LOP3.LUT R0, R0, R3, RZ, 0xfc, !PT ;  /* 0x0000000300007212 */ /* 0x000fc800078efcff */
[----:B------:R-:W-:Y:S01]  /*d3b0*/  PRMT R17, R0, 0x7610, R17 ;  /* 0x0000761000117816 */ /* 0x000fe20000000011 */
[----:B------:R-:W-:Y:S06]  /*d3c0*/  BRA `(.L_x_29279) ;  /* 0x0000001c00b87947 */ /* 0x000fec0003800000 */
.L_x_29283:
        /* <DEDUP_REMOVED lines=14> */
.L_x_29292:
[----:B------:R-:W-:Y:S01]  /*d4b0*/  IMAD.MOV.U32 R0, RZ, RZ, 0x7f ;  /* 0x0000007fff007424 */ /* 0x000fe200078e00ff */
[----:B------:R-:W-:-:S04]  /*d4c0*/  ISETP.GT.U32.AND P0, PT, R3, 0x7f800000, PT ;  /* 0x7f8000000300780c */ /* 0x000fc80003f04070 */
[----:B------:R-:W-:-:S09]  /*d4d0*/  SEL R0, R0, 0x7c, P0 ;  /* 0x0000007c00007807 */ /* 0x000fd20000000000 */
.L_x_29293:
[----:B------:R-:W-:Y:S05]  /*d4e0*/  BSYNC B0 ;  /* 0x0000000000007941 */ /* 0x000fea0003800000 */
.L_x_29291:
[----:B------:R-:W-:-:S04]  /*d4f0*/  LOP3.LUT R3, R7, 0x80000000, RZ, 0xc0, !PT ;  /* 0x8000000007037812 */ /* 0x000fc800078ec0ff */
[----:B------:R-:W-:-:S04]  /*d500*/  SHF.R.U32.HI R3, RZ, 0x18, R3 ;  /* 0x00000018ff037819 */ /* 0x000fc80000011603 */
[----:B------:R-:W-:-:S04]  /*d510*/  LOP3.LUT R0, R0, R3, RZ, 0xfc, !PT ;  /* 0x0000000300007212 */ /* 0x000fc800078efcff */
[----:B------:R-:W-:Y:S01]  /*d520*/  PRMT R17, R0, 0x7610, R17 ;  /* 0x0000761000117816 */ /* 0x000fe20000000011 */
[----:B------:R-:W-:Y:S06]  /*d530*/  BRA `(.L_x_29279) ;  /* 0x0000001c005c7947 */ /* 0x000fec0003800000 */
.L_x_29272:
        /* <DEDUP_REMOVED lines=19> */
.L_x_29297:
[----:B------:R-:W-:Y:S01]  /*d670*/  IMAD.MOV.U32 R0, RZ, RZ, 0x7f ;  /* 0x0000007fff007424 */ /* 0x000fe200078e00ff */
[----:B------:R-:W-:-:S04]  /*d680*/  ISETP.GT.U32.AND P0, PT, R3, 0x7f800000, PT ;  /* 0x7f8000000300780c */ /* 0x000fc80003f04070 */
[----:B------:R-:W-:-:S09]  /*d690*/  SEL R0, R0, 0x7c, P0 ;  /* 0x0000007c00007807 */ /* 0x000fd20000000000 */
.L_x_29298:
[----:B------:R-:W-:Y:S05]  /*d6a0*/  BSYNC B0 ;  /* 0x0000000000007941 */ /* 0x000fea0003800000 */
.L_x_29296:
[----:B------:R-:W-:-:S04]  /*d6b0*/  LOP3.LUT R3, R5, 0x80000000, RZ, 0xc0, !PT ;  /* 0x8000000005037812 */ /* 0x000fc800078ec0ff */
[----:B------:R-:W-:-:S04]  /*d6c0*/  SHF.R.U32.HI R3, RZ, 0x18, R3 ;  /* 0x00000018ff037819 */ /* 0x000fc80000011603 */
[----:B------:R-:W-:-:S04]  /*d6d0*/  LOP3.LUT R0, R0, R3, RZ, 0xfc, !PT ;  /* 0x0000000300007212 */ /* 0x000fc800078efcff */
[----:B------:R-:W-:Y:S01]  /*d6e0*/  PRMT R17, R0, 0x7610, R17 ;  /* 0x0000761000117816 */ /* 0x000fe20000000011 */
[----:B------:R-:W-:Y:S06]  /*d6f0*/  BRA `(.L_x_29279) ;  /* 0x0000001800ec7947 */ /* 0x000fec0003800000 */
.L_x_29295:
        /* <DEDUP_REMOVED lines=14> */
.L_x_29300:
[----:B------:R-:W-:Y:S01]  /*d7e0*/  IMAD.MOV.U32 R0, RZ, RZ, 0x7f ;  /* 0x0000007fff007424 */ /* 0x000fe200078e00ff */
[----:B------:R-:W-:-:S04]  /*d7f0*/  ISETP.GT.U32.AND P0, PT, R3, 0x7f800000, PT ;  /* 0x7f8000000300780c */ /* 0x000fc80003f04070 */
[----:B------:R-:W-:-:S09]  /*d800*/  SEL R0, R0, 0x7c, P0 ;  /* 0x0000007c00007807 */ /* 0x000fd20000000000 */
.L_x_29301:
[----:B------:R-:W-:Y:S05]  /*d810*/  BSYNC B0 ;  /* 0x0000000000007941 */ /* 0x000fea0003800000 */
.L_x_29299:
[----:B------:R-:W-:-:S04]  /*d820*/  LOP3.LUT R3, R7, 0x80000000, RZ, 0xc0, !PT ;  /* 0x8000000007037812 */ /* 0x000fc800078ec0ff */
[----:B------:R-:W-:-:S04]  /*d830*/  SHF.R.U32.HI R3, RZ, 0x18, R3 ;  /* 0x00000018ff037819 */ /* 0x000fc80000011603 */
[----:B------:R-:W-:-:S04]  /*d840*/  LOP3.LUT R0, R0, R3, RZ, 0xfc, !PT ;  /* 0x0000000300007212 */ /* 0x000fc800078efcff */
[----:B------:R-:W-:Y:S01]  /*d850*/  PRMT R17, R0, 0x7610, R17 ;  /* 0x0000761000117816 */ /* 0x000fe20000000011 */
[----:B------:R-:W-:Y:S06]  /*d860*/  BRA `(.L_x_29279) ;  /* 0x0000001800907947 */ /* 0x000fec0003800000 */
.L_x_29294:
        /* <DEDUP_REMOVED lines=19> */
.L_x_29305:
[----:B------:R-:W-:Y:S01]  /*d9a0*/  IMAD.MOV.U32 R0, RZ, RZ, 0x7f ;  /* 0x0000007fff007424 */ /* 0x000fe200078e00ff */
[----:B------:R-:W-:-:S04]  /*d9b0*/  ISETP.GT.U32.AND P0, PT, R3, 0x7f800000, PT ;  /* 0x7f8000000300780c */ /* 0x000fc80003f04070 */
[----:B------:R-:W-:-:S09]  /*d9c0*/  SEL R0, R0, 0x7c, P0 ;  /* 0x0000007c00007807 */ /* 0x000fd20000000000 */
.L_x_29306:
[----:B------:R-:W-:Y:S05]  /*d9d0*/  BSYNC B0 ;  /* 0x0000000000007941 */ /* 0x000fea0003800000 */
.L_x_29304:
[----:B------:R-:W-:-:S04]  /*d9e0*/  LOP3.LUT R3, R5, 0x80000000, RZ, 0xc0, !PT ;  /* 0x8000000005037812 */ /* 0x000fc800078ec0ff */
[----:B------:R-:W-:-:S04]  /*d9f0*/  SHF.R.U32.HI R3, RZ, 0x18, R3 ;  /* 0x00000018ff037819 */ /* 0x000fc80000011603 */
[----:B------:R-:W-:-:S04]  /*da00*/  LOP3.LUT R0, R0, R3, RZ, 0xfc, !PT ;  /* 0x0000000300007212 */ /* 0x000fc800078efcff */
[----:B------:R-:W-:Y:S01]  /*da10*/  PRMT R17, R0, 0x7610, R17 ;  /* 0x0000761000117816 */ /* 0x000fe20000000011 */
[----:B------:R-:W-:Y:S06]  /*da20*/  BRA `(.L_x_29279) ;  /* 0x0000001800207947 */ /* 0x000fec0003800000 */
.L_x_29303:
        /* <DEDUP_REMOVED lines=14> */
.L_x_29308:
[----:B------:R-:W-:Y:S01]  /*db10*/  IMAD.MOV.U32 R0, RZ, RZ, 0x7f ;  /* 0x0000007fff007424 */ /* 0x000fe200078e00ff */
[----:B------:R-:W-:-:S04]  /*db20*/  ISETP.GT.U32.AND P0, PT, R3, 0x7f800000, PT ;  /* 0x7f8000000300780c */ /* 0x000fc80003f04070 */
[----:B------:R-:W-:-:S09]  /*db30*/  SEL R0, R0, 0x7c, P0 ;  /* 0x0000007c00007807 */ /* 0x000fd20000000000 */
.L_x_29309:
[----:B------:R-:W-:Y:S05]  /*db40*/  BSYNC B0 ;  /* 0x0000000000007941 */ /* 0x000fea0003800000 */
.L_x_29307:
[----:B------:R-:W-:-:S04]  /*db50*/  LOP3.LUT R3, R7, 0x80000000, RZ, 0xc0, !PT ;  /* 0x8000000007037812 */ /* 0x000fc800078ec0ff */
[----:B------:R-:W-:-:S04]  /*db60*/  SHF.R.U32.HI R3, RZ, 0x18, R3 ;  /* 0x00000018ff037819 */ /* 0x000fc80000011603 */
[----:B------:R-:W-:-:S04]  /*db70*/  LOP3.LUT R0, R0, R3, RZ, 0xfc, !PT ;  /* 0x0000000300007212 */ /* 0x000fc800078efcff */
[----:B------:R-:W-:Y:S01]  /*db80*/  PRMT R17, R0, 0x7610, R17 ;  /* 0x0000761000117816 */ /* 0x000fe20000000011 */
[----:B------:R-:W-:Y:S06]  /*db90*/  BRA `(.L_x_29279) ;  /* 0x0000001400c47947 */ /* 0x000fec0003800000 */
.L_x_29302:
        /* <DEDUP_REMOVED lines=18> */
.L_x_29311:
[----:B------:R-:W-:Y:S01]  /*dcc0*/  IMAD.MOV.U32 R3, RZ, RZ, 0x7f ;  /* 0x0000007fff037424 */ /* 0x000fe200078e00ff */
[----:B------:R-:W-:-:S04]  /*dcd0*/  ISETP.GT.U32.AND P0, PT, R6, 0x7f800000, PT ;  /* 0x7f8000000600780c */ /* 0x000fc80003f04070 */
[----:B------:R-:W-:-:S09]  /*dce0*/  SEL R3, R3, 0x7c, P0 ;  /* 0x0000007c03037807 */ /* 0x000fd20000000000 */
.L_x_29312:
[----:B------:R-:W-:Y:S05]  /*dcf0*/  BSYNC B0 ;  /* 0x0000000000007941 */ /* 0x000fea0003800000 */
.L_x_29310:
[----:B------:R-:W-:-:S04]  /*dd00*/  LOP3.LUT R0, R0, 0x80000000, RZ, 0xc0, !PT ;  /* 0x8000000000007812 */ /* 0x000fc800078ec0ff */
[----:B------:R-:W-:-:S04]  /*dd10*/  SHF.R.U32.HI R0, RZ, 0x18, R0 ;  /* 0x00000018ff007819 */ /* 0x000fc80000011600 */
[----:B------:R-:W-:-:S04]  /*dd20*/  LOP3.LUT R0, R3, R0, RZ, 0xfc, !PT ;  /* 0x0000000003007212 */ /* 0x000fc800078efcff */
[----:B------:R-:W-:Y:S01]  /*dd30*/  PRMT R17, R0, 0x7610, R17 ;  /* 0x0000761000117816 */ /* 0x000fe20000000011 */
[----:B------:R-:W-:Y:S06]  /*dd40*/  BRA `(.L_x_29279) ;  /* 0x0000001400587947 */ /* 0x000fec0003800000 */
.L_x_29271:
        /* <DEDUP_REMOVED lines=23> */
.L_x_29316:
[----:B------:R-:W-:Y:S01]  /*dec0*/  IMAD.MOV.U32 R17, RZ, RZ, 0x7f ;  /* 0x0000007fff117424 */ /* 0x000fe200078e00ff */
[----:B------:R-:W-:-:S04]  /*ded0*/  ISETP.GT.U32.AND P0, PT, R7, 0x7f800000, PT ;  /* 0x7f8000000700780c */ /* 0x000fc80003f04070 */
[----:B------:R-:W-:Y:S01]  /*dee0*/  SEL R17, R17, 0x7c, P0 ;  /* 0x0000007c11117807 */ /* 0x000fe20000000000 */
[----:B------:R-:W-:Y:S08]  /*def0*/  BRA `(.L_x_29279) ;  /* 0x0000001000ec7947 */ /* 0x000ff00003800000 */
.L_x_29315:
        /* <DEDUP_REMOVED lines=18> */
.L_x_29318:
[----:B------:R-:W-:Y:S01]  /*e020*/  IMAD.MOV.U32 R0, RZ, RZ, 0x7f ;  /* 0x0000007fff007424 */ /* 0x000fe200078e00ff */
[----:B------:R-:W-:-:S04]  /*e030*/  ISETP.GT.U32.AND P0, PT, R3, 0x7f800000, PT ;  /* 0x7f8000000300780c */ /* 0x000fc80003f04070 */
[----:B------:R-:W-:-:S09]  /*e040*/  SEL R0, R0, 0x7c, P0 ;  /* 0x0000007c00007807 */ /* 0x000fd20000000000 */
.L_x_29319:
[----:B------:R-:W-:Y:S05]  /*e050*/  BSYNC B0 ;  /* 0x0000000000007941 */ /* 0x000fea0003800000 */
.L_x_29317:
[----:B------:R-:W-:-:S04]  /*e060*/  LOP3.LUT R3, R7, 0x80000000, RZ, 0xc0, !PT ;  /* 0x8000000007037812 */ /* 0x000fc800078ec0ff */
[----:B------:R-:W-:-:S04]  /*e070*/  SHF.R.U32.HI R3, RZ, 0x18, R3 ;  /* 0x00000018ff037819 */ /* 0x000fc80000011603 */
[----:B------:R-:W-:-:S04]  /*e080*/  LOP3.LUT R0, R0, R3, RZ, 0xfc, !PT ;  /* 0x0000000300007212 */ /* 0x000fc800078efcff */
[----:B------:R-:W-:Y:S01]  /*e090*/  PRMT R17, R0, 0x7610, R17 ;  /* 0x0000761000117816 */ /* 0x000fe20000000011 */
[----:B------:R-:W-:Y:S06]  /*e0a0*/  BRA `(.L_x_29279) ;  /* 0x0000001000807947 */ /* 0x000fec0003800000 */
.L_x_29314:
        /* <DEDUP_REMOVED lines=37> */
.L_x_29323:
[----:B------:R-:W-:Y:S01]  /*e300*/  IMAD.MOV.U32 R0, RZ, RZ, 0x7f ;  /* 0x0000007fff007424 */ /* 0x000fe200078e00ff */
[----:B------:R-:W-:-:S04]  /*e310*/  ISETP.GT.U32.AND P0, PT, R3, 0x7f800000, PT ;  /* 0x7f8000000300780c */ /* 0x000fc80003f04070 */
[----:B------:R-:W-:-:S09]  /*e320*/  SEL R0, R0, 0x7c, P0 ;  /* 0x0000007c00007807 */ /* 0x000fd20000000000 */
.L_x_29324:
[----:B------:R-:W-:Y:S05]  /*e330*/  BSYNC B0 ;  /* 0x0000000000007941 */ /* 0x000fea0003800000 */
.L_x_29322:
[----:B------:R-:W-:-:S04]  /*e340*/  LOP3.LUT R3, R5, 0x80000000, RZ, 0xc0, !PT ;  /* 0x8000000005037812 */ /* 0x000fc800078ec0ff */
[----:B------:R-:W-:-:S04]  /*e350*/  SHF.R.U32.HI R3, RZ, 0x18, R3 ;  /* 0x00000018ff037819 */ /* 0x000fc80000011603 */
[----:B------:R-:W-:-:S04]  /*e360*/  LOP3.LUT R0, R0, R3, RZ, 0xfc, !PT ;  /* 0x0000000300007212 */ /* 0x000fc800078efcff */
[----:B------:R-:W-:Y:S01]  /*e370*/  PRMT R17, R0, 0x7610, R17 ;  /* 0x0000761000117816 */ /* 0x000fe20000000011 */
[----:B------:R-:W-:Y:S06]  /*e380*/  BRA `(.L_x_29279) ;  /* 0x0000000c00c87947 */ /* 0x000fec0003800000 */
.L_x_29321:
[----:B------:R0:W5:Y:S01]  /*e390*/  LDG.E.U8 R17, desc[UR36][R4.64] ;  /* 0x0000002404117981 */ /* 0x000162000c1e1100 */
[----:B------:R-:W-:Y:S05]  /*e3a0*/  BRA `(.L_x_29279) ;  /* 0x0000000c00c07947 */ /* 0x000fea0003800000 */
.L_x_29320:
        /* <DEDUP_REMOVED lines=14> */
.L_x_29326:
[----:B------:R-:W-:Y:S01]  /*e490*/  IMAD.MOV.U32 R0, RZ, RZ, 0x7f ;  /* 0x0000007fff007424 */ /* 0x000fe200078e00ff */
[----:B------:R-:W-:-:S04]  /*e4a0*/  ISETP.GT.U32.AND P0, PT, R3, 0x7f800000, PT ;  /* 0x7f8000000300780c */ /* 0x000fc80003f04070 */
[----:B------:R-:W-:-:S09]  /*e4b0*/  SEL R0, R0, 0x7c, P0 ;  /* 0x0000007c00007807 */ /* 0x000fd20000000000 */
.L_x_29327:
[----:B------:R-:W-:Y:S05]  /*e4c0*/  BSYNC B0 ;  /* 0x0000000000007941 */ /* 0x000fea0003800000 */
.L_x_29325:
[----:B------:R-:W-:-:S04]  /*e4d0*/  LOP3.LUT R3, R7, 0x80000000, RZ, 0xc0, !PT ;  /* 0x8000000007037812 */ /* 0x000fc800078ec0ff */
[----:B------:R-:W-:-:S04]  /*e4e0*/  SHF.R.U32.HI R3, RZ, 0x18, R3 ;  /* 0x00000018ff037819 */ /* 0x000fc80000011603 */
[----:B------:R-:W-:-:S04]  /*e4f0*/  LOP3.LUT R0, R0, R3, RZ, 0xfc, !PT ;  /* 0x0000000300007212 */ /* 0x000fc800078efcff */
[----:B------:R-:W-:Y:S01]  /*e500*/  PRMT R17, R0, 0x7610, R17 ;  /* 0x0000761000117816 */ /* 0x000fe20000000011 */
[----:B------:R-:W-:Y:S06]  /*e510*/  BRA `(.L_x_29279) ;  /* 0x0000000c00647947 */ /* 0x000fec0003800000 */
.L_x_29313:
        /* <DEDUP_REMOVED lines=22> */
.L_x_29332:
[----:B------:R-:W-:Y:S01]  /*e680*/  IMAD.MOV.U32 R0, RZ, RZ, 0x7f ;  /* 0x0000007fff007424 */ /* 0x000fe200078e00ff */
[----:B------:R-:W-:-:S04]  /*e690*/  ISETP.GT.U32.AND P0, PT, R3, 0x7f800000, PT ;  /* 0x7f8000000300780c */ /* 0x000fc80003f04070 */
[----:B------:R-:W-:-:S09]  /*e6a0*/  SEL R0, R0, 0x7c, P0 ;  /* 0x0000007c00007807 */ /* 0x000fd20000000000 */
.L_x_29333:
[----:B------:R-:W-:Y:S05]  /*e6b0*/  BSYNC B0 ;  /* 0x0000000000007941 */ /* 0x000fea0003800000 */
.L_x_29331:
[----:B------:R-:W-:-:S04]  /*e6c0*/  LOP3.LUT R3, R7, 0x80000000, RZ, 0xc0, !PT ;  /* 0x8000000007037812 */ /* 0x000fc800078ec0ff */
[----:B------:R-:W-:-:S04]  /*e6d0*/  SHF.R.U32.HI R3, RZ, 0x18, R3 ;  /* 0x00000018ff037819 */ /* 0x000fc80000011603 */
[----:B------:R-:W-:-:S04]  /*e6e0*/  LOP3.LUT R0, R0, R3, RZ, 0xfc, !PT ;  /* 0x0000000300007212 */ /* 0x000fc800078efcff */
[----:B------:R-:W-:Y:S01]  /*e6f0*/  PRMT R17, R0, 0x7610, R17 ;  /* 0x0000761000117816 */ /* 0x000fe20000000011 */
[----:B------:R-:W-:Y:S06]  /*e700*/  BRA `(.L_x_29279) ;  /* 0x0000000800e87947 */ /* 0x000fec0003800000 */
.L_x_29330:
        /* <DEDUP_REMOVED lines=21> */
.L_x_29337:
[----:B------:R-:W-:Y:S05]  /*e860*/  BSYNC B1 ;  /* 0x0000000000017941 */ /* 0x000fea0003800000 */
.L_x_29336:
[----:B------:R-:W-:Y:S01]  /*e870*/  LEA R5, R0, 0x3b800000, 0x17 ;  /* 0x3b80000000057811 */ /* 0x000fe200078eb8ff */
[----:B------:R-:W-:-:S05]  /*e880*/  IMAD.SHL.U32 R0, R3, 0x100000, RZ ;  /* 0x0010000003007824 */ /* 0x000fca00078e00ff */
[----:B------:R-:W-:-:S07]  /*e890*/  LOP3.LUT R0, R5, R0, R6, 0xfe, !PT ;  /* 0x0000000005007212 */ /* 0x000fce00078efe06 */
.L_x_29335:
[----:B------:R-:W-:Y:S05]  /*e8a0*/  BSYNC B0 ;  /* 0x0000000000007941 */ /* 0x000fea0003800000 */
.L_x_29334:
        /* <DEDUP_REMOVED lines=12> */
.L_x_29339:
[----:B------:R-:W-:Y:S01]  /*e970*/  IMAD.MOV.U32 R3, RZ, RZ, 0x7f ;  /* 0x0000007fff037424 */ /* 0x000fe200078e00ff */
[----:B------:R-:W-:-:S04]  /*e980*/  ISETP.GT.U32.AND P0, PT, R4, 0x7f800000, PT ;  /* 0x7f8000000400780c */ /* 0x000fc80003f04070 */
[----:B------:R-:W-:-:S09]  /*e990*/  SEL R3, R3, 0x7c, P0 ;  /* 0x0000007c03037807 */ /* 0x000fd20000000000 */
.L_x_29340:
[----:B------:R-:W-:Y:S05]  /*e9a0*/  BSYNC B0 ;  /* 0x0000000000007941 */ /* 0x000fea0003800000 */
.L_x_29338:
[----:B------:R-:W-:-:S04]  /*e9b0*/  LOP3.LUT R0, R0, 0x80000000, RZ, 0xc0, !PT ;  /* 0x8000000000007812 */ /* 0x000fc800078ec0ff */
[----:B------:R-:W-:-:S04]  /*e9c0*/  SHF.R.U32.HI R0, RZ, 0x18, R0 ;  /* 0x00000018ff007819 */ /* 0x000fc80000011600 */
[----:B------:R-:W-:-:S04]  /*e9d0*/  LOP3.LUT R0, R3, R0, RZ, 0xfc, !PT ;  /* 0x0000000003007212 */ /* 0x000fc800078efcff */
[----:B------:R-:W-:Y:S01]  /*e9e0*/  PRMT R17, R0, 0x7610, R17 ;  /* 0x0000761000117816 */ /* 0x000fe20000000011 */
[----:B------:R-:W-:Y:S06]  /*e9f0*/  BRA `(.L_x_29279) ;  /* 0x00000008002c7947 */ /* 0x000fec0003800000 */
.L_x_29329:
        /* <DEDUP_REMOVED lines=21> */
.L_x_29344:
[----:B------:R-:W-:Y:S05]  /*eb50*/  BSYNC B1 ;  /* 0x0000000000017941 */ /* 0x000fea0003800000 */
.L_x_29343:
[----:B------:R-:W-:Y:S01]  /*eb60*/  LEA R5, R0, 0x37800000, 0x17 ;  /* 0x3780000000057811 */ /* 0x000fe200078eb8ff */
[----:B------:R-:W-:-:S05]  /*eb70*/  IMAD.SHL.U32 R0, R3, 0x200000, RZ ;  /* 0x0020000003007824 */ /* 0x000fca00078e00ff */
[----:B------:R-:W-:-:S07]  /*eb80*/  LOP3.LUT R0, R5, R0, R6, 0xfe, !PT ;  /* 0x0000000005007212 */ /* 0x000fce00078efe06 */
.L_x_29342:
[----:B------:R-:W-:Y:S05]  /*eb90*/  BSYNC B0 ;  /* 0x0000000000007941 */ /* 0x000fea0003800000 */
.L_x_29341:
        /* <DEDUP_REMOVED lines=12> */
.L_x_29346:
[----:B------:R-:W-:Y:S01]  /*ec60*/  IMAD.MOV.U32 R3, RZ, RZ, 0x7f ;  /* 0x0000007fff037424 */ /* 0x000fe200078e00ff */
[----:B------:R-:W-:-:S04]  /*ec70*/  ISETP.GT.U32.AND P0, PT, R4, 0x7f800000, PT ;  /* 0x7f8000000400780c */ /* 0x000fc80003f04070 */
[----:B------:R-:W-:-:S09]  /*ec80*/  SEL R3, R3, 0x7c, P0 ;  /* 0x0000007c03037807 */ /* 0x000fd20000000000 */
.L_x_29347:
[----:B------:R-:W-:Y:S05]  /*ec90*/  BSYNC B0 ;  /* 0x0000000000007941 */ /* 0x000fea0003800000 */
.L_x_29345:
[----:B------:R-:W-:-:S04]  /*eca0*/  LOP3.LUT R0, R0, 0x80000000, RZ, 0xc0, !PT ;  /* 0x8000000000007812 */ /* 0x000fc800078ec0ff */
[----:B------:R-:W-:-:S04]  /*ecb0*/  SHF.R.U32.HI R0, RZ, 0x18, R0 ;  /* 0x00000018ff007819 */ /* 0x000fc80000011600 */
[----:B------:R-:W-:-:S04]  /*ecc0*/  LOP3.LUT R0, R3, R0, RZ, 0xfc, !PT ;  /* 0x0000000003007212 */ /* 0x000fc800078efcff */
[----:B------:R-:W-:Y:S01]  /*ecd0*/  PRMT R17, R0, 0x7610, R17 ;  /* 0x0000761000117816 */ /* 0x000fe20000000011 */
[----:B------:R-:W-:Y:S06]  /*ece0*/  BRA `(.L_x_29279) ;  /* 0x0000000400707947 */ /* 0x000fec0003800000 */
.L_x_29328:
        /* <DEDUP_REMOVED lines=14> */
.L_x_29351:
[----:B------:R-:W-:Y:S05]  /*edd0*/  BSYNC B0 ;  /* 0x0000000000007941 */ /* 0x000fea0003800000 */
.L_x_29350:
        /* <DEDUP_REMOVED lines=10> */
.L_x_29352:
[----:B------:R-:W-:Y:S01]  /*ee80*/  IMAD.MOV.U32 R17, RZ, RZ, 0x7f ;  /* 0x0000007fff117424 */ /* 0x000fe200078e00ff */
[----:B------:R-:W-:-:S04]  /*ee90*/  ISETP.GT.U32.AND P0, PT, R0, 0x7f800000, PT ;  /* 0x7f8000000000780c */ /* 0x000fc80003f04070 */
[----:B------:R-:W-:Y:S01]  /*eea0*/  SEL R17, R17, 0x7c, P0 ;  /* 0x0000007c11117807 */ /* 0x000fe20000000000 */
[----:B------:R-:W-:Y:S08]  /*eeb0*/  BRA `(.L_x_29279) ;  /* 0x0000000000fc7947 */ /* 0x000ff00003800000 */
.L_x_29275:
        /* <DEDUP_REMOVED lines=16> */
.L_x_29353:
[----:B------:R-:W-:Y:S01]  /*efc0*/  PRMT R17, RZ, 0x7610, R17 ;  /* 0x00007610ff117816 */ /* 0x000fe20000000011 */
[----:B------:R-:W-:Y:S06]  /*efd0*/  BRA `(.L_x_29279) ;  /* 0x0000000000b47947 */ /* 0x000fec0003800000 */
.L_x_29349:
        /* <DEDUP_REMOVED lines=14> */
.L_x_29355:
[----:B------:R-:W-:Y:S01]  /*f0c0*/  IMAD.MOV.U32 R0, RZ, RZ, 0x7f ;  /* 0x0000007fff007424 */ /* 0x000fe200078e00ff */
[----:B------:R-:W-:-:S04]  /*f0d0*/  ISETP.GT.U32.AND P0, PT, R3, 0x7f800000, PT ;  /* 0x7f8000000300780c */ /* 0x000fc80003f04070 */
[----:B------:R-:W-:-:S09]  /*f0e0*/  SEL R0, R0, 0x7c, P0 ;  /* 0x0000007c00007807 */ /* 0x000fd20000000000 */
.L_x_29356:
[----:B------:R-:W-:Y:S05]  /*f0f0*/  BSYNC B0 ;  /* 0x0000000000007941 */ /* 0x000fea0003800000 */
.L_x_29354:
[----:B------:R-:W-:-:S04]  /*f100*/  LOP3.LUT R3, R7, 0x80000000, RZ, 0xc0, !PT ;  /* 0x8000000007037812 */ /* 0x000fc800078ec0ff */
[----:B------:R-:W-:-:S04]  /*f110*/  SHF.R.U32.HI R3, RZ, 0x18, R3 ;  /* 0x00000018ff037819 */ /* 0x000fc80000011603 */
[----:B------:R-:W-:-:S04]  /*f120*/  LOP3.LUT R0, R0, R3, RZ, 0xfc, !PT ;  /* 0x0000000300007212 */ /* 0x000fc800078efcff */
[----:B------:R-:W-:Y:S01]  /*f130*/  PRMT R17, R0, 0x7610, R17 ;  /* 0x0000761000117816 */ /* 0x000fe20000000011 */
[----:B------:R-:W-:Y:S06]  /*f140*/  BRA `(.L_x_29279) ;  /* 0x0000000000587947 */ /* 0x000fec0003800000 */
.L_x_29348:
        /* <DEDUP_REMOVED lines=14> */
.L_x_29358:
[----:B------:R-:W-:Y:S01]  /*f230*/  IMAD.MOV.U32 R0, RZ, RZ, 0x7f ;  /* 0x0000007fff007424 */ /* 0x000fe200078e00ff */
[----:B------:R-:W-:-:S04]  /*f240*/  ISETP.GT.U32.AND P0, PT, R3, 0x7f800000, PT ;  /* 0x7f8000000300780c */ /* 0x000fc80003f04070 */
[----:B------:R-:W-:-:S09]  /*f250*/  SEL R0, R0, 0x7c, P0 ;  /* 0x0000007c00007807 */ /* 0x000fd20000000000 */
.L_x_29359:
[----:B------:R-:W-:Y:S05]  /*f260*/  BSYNC B0 ;  /* 0x0000000000007941 */ /* 0x000fea0003800000 */
.L_x_29357:
[----:B------:R-:W-:-:S04]  /*f270*/  LOP3.LUT R3, R7, 0x80000000, RZ, 0xc0, !PT ;  /* 0x8000000007037812 */ /* 0x000fc800078ec0ff */
[----:B------:R-:W-:-:S04]  /*f280*/  SHF.R.U32.HI R3, RZ, 0x18, R3 ;  /* 0x00000018ff037819 */ /* 0x000fc80000011603 */
[----:B------:R-:W-:-:S04]  /*f290*/  LOP3.LUT R0, R0, R3, RZ, 0xfc, !PT ;  /* 0x0000000300007212 */ /* 0x000fc800078efcff */
[----:B------:R-:W-:-:S07]  /*f2a0*/  PRMT R17, R0, 0x7610, R17 ;  /* 0x0000761000117816 */ /* 0x000fce0000000011 */
.L_x_29279:
[----:B------:R-:W-:Y:S05]  /*f2b0*/  BSYNC B6 ;  /* 0x0000000000067941 */ /* 0x000fea0003800000 */
.L_x_29270:
        /* <DEDUP_REMOVED lines=32> */
.L_x_29367:
[----:B------:R-:W-:Y:S01]  /*f4c0*/  IMAD.MOV.U32 R0, RZ, RZ, 0x7f ;  /* 0x0000007fff007424 */ /* 0x000fe200078e00ff */
[----:B------:R-:W-:-:S04]  /*f4d0*/  ISETP.GT.U32.AND P0, PT, R3, 0x7f800000, PT ;  /* 0x7f8000000300780c */ /* 0x000fc80003f04070 */
[----:B------:R-:W-:-:S09]  /*f4e0*/  SEL R0, R0, 0x7c, P0 ;  /* 0x0000007c00007807 */ /* 0x000fd20000000000 */
.L_x_29368:
[----:B------:R-:W-:Y:S05]  /*f4f0*/  BSYNC B0 ;  /* 0x0000000000007941 */ /* 0x000fea0003800000 */
.L_x_29366:
[----:B------:R-:W-:-:S04]  /*f500*/  LOP3.LUT R3, R7, 0x80000000, RZ, 0xc0, !PT ;  /* 0x8000000007037812 */ /* 0x000fc800078ec0ff */
[----:B------:R-:W-:-:S04]  /*f510*/  SHF.R.U32.HI R3, RZ, 0x18, R3 ;  /* 0x00000018ff037819 */ /* 0x000fc80000011603 */
[----:B------:R-:W-:-:S04]  /*f520*/  LOP3.LUT R0, R0, R3, RZ, 0xfc, !PT ;  /* 0x0000000300007212 */ /* 0x000fc800078efcff */
[----:B------:R-:W-:Y:S01]  /*f530*/  PRMT R19, R0, 0x7610, R19 ;  /* 0x0000761000137816 */ /* 0x000fe20000000013 */
[----:B------:R-:W-:Y:S06]  /*f540*/  BRA `(.L_x_29369) ;  /* 0x0000002000e47947 */ /* 0x000fec0003800000 */
.L_x_29364:
        /* <DEDUP_REMOVED lines=14> */
.L_x_29371:
[----:B------:R-:W-:Y:S01]  /*f630*/  IMAD.MOV.U32 R0, RZ, RZ, 0x7f ;  /* 0x0000007fff007424 */ /* 0x000fe200078e00ff */
[----:B------:R-:W-:-:S04]  /*f640*/  ISETP.GT.U32.AND P0, PT, R3, 0x7f800000, PT ;  /* 0x7f8000000300780c */ /* 0x000fc80003f04070 */
[----:B------:R-:W-:-:S09]  /*f650*/  SEL R0, R0, 0x7c, P0 ;  /* 0x0000007c00007807 */ /* 0x000fd20000000000 */
.L_x_29372:
[----:B------:R-:W-:Y:S05]  /*f660*/  BSYNC B0 ;  /* 0x0000000000007941 */ /* 0x000fea0003800000 */
.L_x_29370:
[----:B------:R-:W-:-:S04]  /*f670*/  LOP3.LUT R3, R7, 0x80000000, RZ, 0xc0, !PT ;  /* 0x8000000007037812 */ /* 0x000fc800078ec0ff */
[----:B------:R-:W-:-:S04]  /*f680*/  SHF.R.U32.HI R3, RZ, 0x18, R3 ;  /* 0x00000018ff037819 */ /* 0x000fc80000011603 */
[----:B------:R-:W-:-:S04]  /*f690*/  LOP3.LUT R0, R0, R3, RZ, 0xfc, !PT ;  /* 0x0000000300007212 */ /* 0x000fc800078efcff */
[----:B------:R-:W-:Y:S01]  /*f6a0*/  PRMT R19, R0, 0x7610, R19 ;  /* 0x0000761000137816 */ /* 0x000fe20000000013 */
[----:B------:R-:W-:Y:S06]  /*f6b0*/  BRA `(.L_x_29369) ;  /* 0x0000002000887947 */ /* 0x000fec0003800000 */
.L_x_29363:
        /* <DEDUP_REMOVED lines=20> */
.L_x_29376:
[----:B------:R-:W-:Y:S01]  /*f800*/  IMAD.MOV.U32 R0, RZ, RZ, 0x7f ;  /* 0x0000007fff007424 */ /* 0x000fe200078e00ff */
[----:B------:R-:W-:-:S04]  /*f810*/  ISETP.GT.U32.AND P0, PT, R3, 0x7f800000, PT ;  /* 0x7f8000000300780c */ /* 0x000fc80003f04070 */
[----:B------:R-:W-:-:S09]  /*f820*/  SEL R0, R0, 0x7c, P0 ;  /* 0x0000007c00007807 */ /* 0x000fd20000000000 */
.L_x_29377:
[----:B------:R-:W-:Y:S05]  /*f830*/  BSYNC B0 ;  /* 0x0000000000007941 */ /* 0x000fea0003800000 */
.L_x_29375:
[----:B------:R-:W-:-:S04]  /*f840*/  LOP3.LUT R3, R7, 0x80000000, RZ, 0xc0, !PT ;  /* 0x8000000007037812 */ /* 0x000fc800078ec0ff */
[----:B------:R-:W-:-:S04]  /*f850*/  SHF.R.U32.HI R3, RZ, 0x18, R3 ;  /* 0x00000018ff037819 */ /* 0x000fc80000011603 */
[----:B------:R-:W-:-:S04]  /*f860*/  LOP3.LUT R0, R0, R3, RZ, 0xfc, !PT ;  /* 0x0000000300007212 */ /* 0x000fc800078efcff */
[----:B------:R-:W-:Y:S01]  /*f870*/  PRMT R19, R0, 0x7610, R19 ;  /* 0x0000761000137816 */ /* 0x000fe20000000013 */
[----:B------:R-:W-:Y:S06]  /*f880*/  BRA `(.L_x_29369) ;  /* 0x0000002000147947 */ /* 0x000fec0003800000 */
.L_x_29374:
        /* <DEDUP_REMOVED lines=14> */
.L_x_29379:
[----:B------:R-:W-:Y:S01]  /*f970*/  IMAD.MOV.U32 R0, RZ, RZ, 0x7f ;  /* 0x0000007fff007424 */ /* 0x000fe200078e00ff */
[----:B------:R-:W-:-:S04]  /*f980*/  ISETP.GT.U32.AND P0, PT, R3, 0x7f800000, PT ;  /* 0x7f8000000300780c */ /* 0x000fc80003f04070 */
[----:B------:R-:W-:-:S09]  /*f990*/  SEL R0, R0, 0x7c, P0 ;  /* 0x0000007c00007807 */ /* 0x000fd20000000000 */
.L_x_29380:
[----:B------:R-:W-:Y:S05]  /*f9a0*/  BSYNC B0 ;  /* 0x0000000000007941 */ /* 0x000fea0003800000 */
.L_x_29378:
[----:B------:R-:W-:-:S04]  /*f9b0*/  LOP3.LUT R3, R7, 0x80000000, RZ, 0xc0, !PT ;  /* 0x8000000007037812 */ /* 0x000fc800078ec0ff */
[----:B------:R-:W-:-:S04]  /*f9c0*/  SHF.R.U32.HI R3, RZ, 0x18, R3 ;  /* 0x00000018ff037819 */ /* 0x000fc80000011603 */
[----:B------:R-:W-:-:S04]  /*f9d0*/  LOP3.LUT R0, R0, R3, RZ, 0xfc, !PT ;  /* 0x0000000300007212 */ /* 0x000fc800078efcff */
[----:B------:R-:W-:Y:S01]  /*f9e0*/  PRMT R19, R0, 0x7610, R19 ;  /* 0x0000761000137816 */ /* 0x000fe20000000013 */
[----:B------:R-:W-:Y:S06]  /*f9f0*/  BRA `(.L_x_29369) ;  /* 0x0000001c00b87947 */ /* 0x000fec0003800000 */
.L_x_29373:
        /* <DEDUP_REMOVED lines=14> */
.L_x_29382:
[----:B------:R-:W-:Y:S01]  /*fae0*/  IMAD.MOV.U32 R0, RZ, RZ, 0x7f ;  /* 0x0000007fff007424 */ /* 0x000fe200078e00ff */
[----:B------:R-:W-:-:S04]  /*faf0*/  ISETP.GT.U32.AND P0, PT, R3, 0x7f800000, PT ;  /* 0x7f8000000300780c */ /* 0x000fc80003f04070 */
[----:B------:R-:W-:-:S09]  /*fb00*/  SEL R0, R0, 0x7c, P0 ;  /* 0x0000007c00007807 */ /* 0x000fd20000000000 */
.L_x_29383:
[----:B------:R-:W-:Y:S05]  /*fb10*/  BSYNC B0 ;  /* 0x0000000000007941 */ /* 0x000fea0003800000 */
.L_x_29381:
[----:B------:R-:W-:-:S04]  /*fb20*/  LOP3.LUT R3, R7, 0x80000000, RZ, 0xc0, !PT ;  /* 0x8000000007037812 */ /* 0x000fc800078ec0ff */
[----:B------:R-:W-:-:S04]  /*fb30*/  SHF.R.U32.HI R3, RZ, 0x18, R3 ;  /* 0x00000018ff037819 */ /* 0x000fc80000011603 */
[----:B------:R-:W-:-:S04]  /*fb40*/  LOP3.LUT R0, R0, R3, RZ, 0xfc, !PT ;  /* 0x0000000300007212 */ /* 0x000fc800078efcff */
[----:B------:R-:W-:Y:S01]  /*fb50*/  PRMT R19, R0, 0x7610, R19 ;  /* 0x0000761000137816 */ /* 0x000fe20000000013 */
[----:B------:R-:W-:Y:S06]  /*fb60*/  BRA `(.L_x_29369) ;  /* 0x0000001c005c7947 */ /* 0x000fec0003800000 */
.L_x_29362:
        /* <DEDUP_REMOVED lines=19> */
.L_x_29387:
[----:B------:R-:W-:Y:S01]  /*fca0*/  IMAD.MOV.U32 R0, RZ, RZ, 0x7f ;  /* 0x0000007fff007424 */ /* 0x000fe200078e00ff */
[----:B------:R-:W-:-:S04]  /*fcb0*/  ISETP.GT.U32.AND P0, PT, R3, 0x7f800000, PT ;  /* 0x7f8000000300780c */ /* 0x000fc80003f04070 */
[----:B------:R-:W-:-:S09]  /*fcc0*/  SEL R0, R0, 0x7c, P0 ;  /* 0x0000007c00007807 */ /* 0x000fd20000000000 */
.L_x_29388:
[----:B------:R-:W-:Y:S05]  /*fcd0*/  BSYNC B0 ;  /* 0x0000000000007941 */ /* 0x000fea0003800000 */
.L_x_29386:
[----:B------:R-:W-:-:S04]  /*fce0*/  LOP3.LUT R3, R5, 0x80000000, RZ, 0xc0, !PT ;  /* 0x8000000005037812 */ /* 0x000fc800078ec0ff */
[----:B------:R-:W-:-:S04]  /*fcf0*/  SHF.R.U32.HI R3, RZ, 0x18, R3 ;  /* 0x00000018ff037819 */ /* 0x000fc80000011603 */
[----:B------:R-:W-:-:S04]  /*fd00*/  LOP3.LUT R0, R0, R3, RZ, 0xfc, !PT ;  /* 0x0000000300007212 */ /* 0x000fc800078efcff */
[----:B------:R-:W-:Y:S01]  /*fd10*/  PRMT R19, R0, 0x7610, R19 ;  /* 0x0000761000137816 */ /* 0x000fe20000000013 */
[----:B------:R-:W-:Y:S06]  /*fd20*/  BRA `(.L_x_29369) ;  /* 0x0000001800ec7947 */ /* 0x000fec0003800000 */
.L_x_29385:
        /* <DEDUP_REMOVED lines=14> */
.L_x_29390:
[----:B------:R-:W-:Y:S01]  /*fe10*/  IMAD.MOV.U32 R0, RZ, RZ, 0x7f ;  /* 0x0000007fff007424 */ /* 0x000fe200078e00ff */
[----:B------:R-:W-:-:S04]  /*fe20*/  ISETP.GT.U32.AND P0, PT, R3, 0x7f800000, PT ;  /* 0x7f8000000300780c */ /* 0x000fc80003f04070 */
[----:B------:R-:W-:-:S09]  /*fe30*/  SEL R0, R0, 0x7c, P0 ;  /* 0x0000007c00007807 */ /* 0x000fd20000000000 */
.L_x_29391:
[----:B------:R-:W-:Y:S05]  /*fe40*/  BSYNC B0 ;  /* 0x0000000000007941 */ /* 0x000fea0003800000 */
.L_x_29389:
[----:B------:R-:W-:-:S04]  /*fe50*/  LOP3.LUT R3, R7, 0x80000000, RZ, 0xc0, !PT ;  /* 0x8000000007037812 */ /* 0x000fc800078ec0ff */
[----:B------:R-:W-:-:S04]  /*fe60*/  SHF.R.U32.HI R3, RZ, 0x18, R3 ;  /* 0x00000018ff037819 */ /* 0x000fc80000011603 */
[----:B------:R-:W-:-:S04]  /*fe70*/  LOP3.LUT R0, R0, R3, RZ, 0xfc, !PT ;  /* 0x0000000300007212 */ /* 0x000fc800078efcff */
[----:B------:R-:W-:Y:S01]  /*fe80*/  PRMT R19, R0, 0x7610, R19 ;  /* 0x0000761000137816 */ /* 0x000fe20000000013 */
[----:B------:R-:W-:Y:S06]  /*fe90*/  BRA `(.L_x_29369) ;  /* 0x0000001800907947 */ /* 0x000fec0003800000 */
.L_x_29384:
        /* <DEDUP_REMOVED lines=19> */
.L_x_29395:
[----:B------:R-:W-:Y:S01]  /*ffd0*/  IMAD.MOV.U32 R0, RZ, RZ, 0x7f ;  /* 0x0000007fff007424 */ /* 0x000fe200078e00ff */
[----:B------:R-:W-:-:S04]  /*ffe0*/  ISETP.GT.U32.AND P0, PT, R3, 0x7f800000, PT ;  /* 0x7f8000000300780c */ /* 0x000fc80003f04070 */
[----:B------:R-:W-:-:S09]  /*fff0*/  SEL R0, R0, 0x7c, P0 ;  /* 0x0000007c00007807 */ /* 0x000fd20000000000 */
.L_x_29396:
[----:B------:R-:W-:Y:S05]  /*10000*/  BSYNC B0 ;  /* 0x0000000000007941 */ /* 0x000fea0003800000 */
.L_x_29394:
[----:B------:R-:W-:-:S04]  /*10010*/  LOP3.LUT R3, R5, 0x80000000, RZ, 0xc0, !PT ;  /* 0x8000000005037812 */ /* 0x000fc800078ec0ff */
[----:B------:R-:W-:-:S04]  /*10020*/  SHF.R.U32.HI R3, RZ, 0x18, R3 ;  /* 0x00000018ff037819 */ /* 0x000fc80000011603 */
[----:B------:R-:W-:-:S04]  /*10030*/  LOP3.LUT R0, R0, R3, RZ, 0xfc, !PT ;  /* 0x0000000300007212 */ /* 0x000fc800078efcff */
[----:B------:R-:W-:Y:S01]  /*10040*/  PRMT R19, R0, 0x7610, R19 ;  /* 0x0000761000137816 */ /* 0x000fe20000000013 */
[----:B------:R-:W-:Y:S06]  /*10050*/  BRA `(.L_x_29369) ;  /* 0x0000001800207947 */ /* 0x000fec0003800000 */
.L_x_29393:
        /* <DEDUP_REMOVED lines=14> */
.L_x_29398:
[----:B------:R-:W-:Y:S01]  /*10140*/  IMAD.MOV.U32 R0, RZ, RZ, 0x7f ;  /* 0x0000007fff007424 */ /* 0x000fe200078e00ff */
[----:B------:R-:W-:-:S04]  /*10150*/  ISETP.GT.U32.AND P0, PT, R3, 0x7f800000, PT ;  /* 0x7f8000000300780c */ /* 0x000fc80003f04070 */
[----:B------:R-:W-:-:S09]  /*10160*/  SEL R0, R0, 0x7c, P0 ;  /* 0x0000007c00007807 */ /* 0x000fd20000000000 */
.L_x_29399:
[----:B------:R-:W-:Y:S05]  /*10170*/  BSYNC B0 ;  /* 0x0000000000007941 */ /* 0x000fea0003800000 */
.L_x_29397:
[----:B------:R-:W-:-:S04]  /*10180*/  LOP3.LUT R3, R7, 0x80000000, RZ, 0xc0, !PT ;  /* 0x8000000007037812 */ /* 0x000fc800078ec0ff */
[----:B------:R-:W-:-:S04]  /*10190*/  SHF.R.U32.HI R3, RZ, 0x18, R3 ;  /* 0x00000018ff037819 */ /* 0x000fc80000011603 */
[----:B------:R-:W-:-:S04]  /*101a0*/  LOP3.LUT R0, R0, R3, RZ, 0xfc, !PT ;  /* 0x0000000300007212 */ /* 0x000fc800078efcff */
[----:B------:R-:W-:Y:S01]  /*101b0*/  PRMT R19, R0, 0x7610, R19 ;  /* 0x0000761000137816 */ /* 0x000fe20000000013 */
[----:B------:R-:W-:Y:S06]  /*101c0*/  BRA `(.L_x_29369) ;  /* 0x0000001400c47947 */ /* 0x000fec0003800000 */
.L_x_29392:
        /* <DEDUP_REMOVED lines=18> */
.L_x_29401:
[----:B------:R-:W-:Y:S01]  /*102f0*/  IMAD.MOV.U32 R3, RZ, RZ, 0x7f ;  /* 0x0000007fff037424 */ /* 0x000fe200078e00ff */
[----:B------:R-:W-:-:S04]  /*10300*/  ISETP.GT.U32.AND P0, PT, R6, 0x7f800000, PT ;  /* 0x7f8000000600780c */ /* 0x000fc80003f04070 */
[----:B------:R-:W-:-:S09]  /*10310*/  SEL R3, R3, 0x7c, P0 ;  /* 0x0000007c03037807 */ /* 0x000fd20000000000 */
.L_x_29402:
[----:B------:R-:W-:Y:S05]  /*10320*/  BSYNC B0 ;  /* 0x0000000000007941 */ /* 0x000fea0003800000 */
.L_x_29400:
[----:B------:R-:W-:-:S04]  /*10330*/  LOP3.LUT R0, R0, 0x80000000, RZ, 0xc0, !PT ;  /* 0x8000000000007812 */ /* 0x000fc800078ec0ff */
[----:B------:R-:W-:-:S04]  /*10340*/  SHF.R.U32.HI R0, RZ, 0x18, R0 ;  /* 0x00000018ff007819 */ /* 0x000fc80000011600 */
[----:B------:R-:W-:-:S04]  /*10350*/  LOP3.LUT R0, R3, R0, RZ, 0xfc, !PT ;  /* 0x0000000003007212 */ /* 0x000fc800078efcff */
[----:B------:R-:W-:Y:S01]  /*10360*/  PRMT R19, R0, 0x7610, R19 ;  /* 0x0000761000137816 */ /* 0x000fe20000000013 */
[----:B------:R-:W-:Y:S06]  /*10370*/  BRA `(.L_x_29369) ;  /* 0x0000001400587947 */ /* 0x000fec0003800000 */
.L_x_29361:
        /* <DEDUP_REMOVED lines=23> */
.L_x_29406:
[----:B------:R-:W-:Y:S01]  /*104f0*/  IMAD.MOV.U32 R19, RZ, RZ, 0x7f ;  /* 0x0000007fff137424 */ /* 0x000fe200078e00ff */
[----:B------:R-:W-:-:S04]  /*10500*/  ISETP.GT.U32.AND P0, PT, R7, 0x7f800000, PT ;  /* 0x7f8000000700780c */ /* 0x000fc80003f04070 */
[----:B------:R-:W-:Y:S01]  /*10510*/  SEL R19, R19, 0x7c, P0 ;  /* 0x0000007c13137807 */ /* 0x000fe20000000000 */
[----:B------:R-:W-:Y:S08]  /*10520*/  BRA `(.L_x_29369) ;  /* 0x0000001000ec7947 */ /* 0x000ff00003800000 */
.L_x_29405:
        /* <DEDUP_REMOVED lines=18> */
.L_x_29408:
[----:B------:R-:W-:Y:S01]  /*10650*/  IMAD.MOV.U32 R0, RZ, RZ, 0x7f ;  /* 0x0000007fff007424 */ /* 0x000fe200078e00ff */
[----:B------:R-:W-:-:S04]  /*10660*/  ISETP.GT.U32.AND P0, PT, R3, 0x7f800000, PT ;  /* 0x7f8000000300780c */ /* 0x000fc80003f04070 */
[----:B------:R-:W-:-:S09]  /*10670*/  SEL R0, R0, 0x7c, P0 ;  /* 0x0000007c00007807 */ /* 0x000fd20000000000 */
.L_x_29409:
[----:B------:R-:W-:Y:S05]  /*10680*/  BSYNC B0 ;  /* 0x0000000000007941 */ /* 0x000fea0003800000 */
.L_x_29407:
[----:B------:R-:W-:-:S04]  /*10690*/  LOP3.LUT R3, R7, 0x80000000, RZ, 0xc0, !PT ;  /* 0x8000000007037812 */ /* 0x000fc800078ec0ff */
[----:B------:R-:W-:-:S04]  /*106a0*/  SHF.R.U32.HI R3, RZ, 0x18, R3 ;  /* 0x00000018ff037819 */ /* 0x000fc80000011603 */
[----:B------:R-:W-:-:S04]  /*106b0*/  LOP3.LUT R0, R0, R3, RZ, 0xfc, !PT ;  /* 0x0000000300007212 */ /* 0x000fc800078efcff */
[----:B------:R-:W-:Y:S01]  /*106c0*/  PRMT R19, R0, 0x7610, R19 ;  /* 0x0000761000137816 */ /* 0x000fe20000000013 */
[----:B------:R-:W-:Y:S06]  /*106d0*/  BRA `(.L_x_29369) ;  /* 0x0000001000807947 */ /* 0x000fec0003800000 */
.L_x_29404:
        /* <DEDUP_REMOVED lines=37> */
.L_x_29413:
[----:B------:R-:W-:Y:S01]  /*10930*/  IMAD.MOV.U32 R0, RZ, RZ, 0x7f ;  /* 0x0000007fff007424 */ /* 0x000fe200078e00ff */
[----:B------:R-:W-:-:S04]  /*10940*/  ISETP.GT.U32.AND P0, PT, R3, 0x7f800000, PT ;  /* 0x7f8000000300780c */ /* 0x000fc80003f04070 */
[----:B------:R-:W-:-:S09]  /*10950*/  SEL R0, R0, 0x7c, P0 ;  /* 0x0000007c00007807 */ /* 0x000fd20000000000 */
.L_x_29414:
[----:B------:R-:W-:Y:S05]  /*10960*/  BSYNC B0 ;  /* 0x0000000000007941 */ /* 0x000fea0003800000 */
.L_x_29412:
[----:B------:R-:W-:-:S04]  /*10970*/  LOP3.LUT R3, R5, 0x80000000, RZ, 0xc0, !PT ;  /* 0x8000000005037812 */ /* 0x000fc800078ec0ff */
[----:B------:R-:W-:-:S04]  /*10980*/  SHF.R.U32.HI R3, RZ, 0x18, R3 ;  /* 0x00000018ff037819 */ /* 0x000fc80000011603 */
[----:B------:R-:W-:-:S04]  /*10990*/  LOP3.LUT R0, R0, R3, RZ, 0xfc, !PT ;  /* 0x0000000300007212 */ /* 0x000fc800078efcff */
[----:B------:R-:W-:Y:S01]  /*109a0*/  PRMT R19, R0, 0x7610, R19 ;  /* 0x0000761000137816 */ /* 0x000fe20000000013 */
[----:B------:R-:W-:Y:S06]  /*109b0*/  BRA `(.L_x_29369) ;  /* 0x0000000c00c87947 */ /* 0x000fec0003800000 */
.L_x_29411:
[----:B------:R0:W5:Y:S01]  /*109c0*/  LDG.E.U8 R19, desc[UR36][R4.64] ;  /* 0x0000002404137981 */ /* 0x000162000c1e1100 */
[----:B------:R-:W-:Y:S05]  /*109d0*/  BRA `(.L_x_29369) ;  /* 0x0000000c00c07947 */ /* 0x000fea0003800000 */
.L_x_29410:
        /* <DEDUP_REMOVED lines=14> */
.L_x_29416:
[----:B------:R-:W-:Y:S01]  /*10ac0*/  IMAD.MOV.U32 R0, RZ, RZ, 0x7f ;  /* 0x0000007fff007424 */ /* 0x000fe200078e00ff */
[----:B------:R-:W-:-:S04]  /*10ad0*/  ISETP.GT.U32.AND P0, PT, R3, 0x7f800000, PT ;  /* 0x7f8000000300780c */ /* 0x000fc80003f04070 */
[----:B------:R-:W-:-:S09]  /*10ae0*/  SEL R0, R0, 0x7c, P0 ;  /* 0x0000007c00007807 */ /* 0x000fd20000000000 */
.L_x_29417:
[----:B------:R-:W-:Y:S05]  /*10af0*/  BSYNC B0 ;  /* 0x0000000000007941 */ /* 0x000fea0003800000 */
.L_x_29415:
[----:B------:R-:W-:-:S04]  /*10b00*/  LOP3.LUT R3, R7, 0x80000000, RZ, 0xc0, !PT ;  /* 0x8000000007037812 */ /* 0x000fc800078ec0ff */
[----:B------:R-:W-:-:S04]  /*10b10*/  SHF.R.U32.HI R3, RZ, 0x18, R3 ;  /* 0x00000018ff037819 */ /* 0x000fc80000011603 */
[----:B------:R-:W-:-:S04]  /*10b20*/  LOP3.LUT R0, R0, R3, RZ, 0xfc, !PT ;  /* 0x0000000300007212 */ /* 0x000fc800078efcff */
[----:B------:R-:W-:Y:S01]  /*10b30*/  PRMT R19, R0, 0x7610, R19 ;  /* 0x0000761000137816 */ /* 0x000fe20000000013 */
[----:B------:R-:W-:Y:S06]  /*10b40*/  BRA `(.L_x_29369) ;  /* 0x0000000c00647947 */ /* 0x000fec0003800000 */
.L_x_29403:
        /* <DEDUP_REMOVED lines=22> */
.L_x_29422:
[----:B------:R-:W-:Y:S01]  /*10cb0*/  IMAD.MOV.U32 R0, RZ, RZ, 0x7f ;  /* 0x0000007fff007424 */ /* 0x000fe200078e00ff */
[----:B------:R-:W-:-:S04]  /*10cc0*/  ISETP.GT.U32.AND P0, PT, R3, 0x7f800000, PT ;  /* 0x7f8000000300780c */ /* 0x000fc80003f04070 */
[----:B------:R-:W-:-:S09]  /*10cd0*/  SEL R0, R0, 0x7c, P0 ;  /* 0x0000007c00007807 */ /* 0x000fd20000000000 */
.L_x_29423:
[----:B------:R-:W-:Y:S05]  /*10ce0*/  BSYNC B0 ;  /* 0x0000000000007941 */ /* 0x000fea0003800000 */
.L_x_29421:
[----:B------:R-:W-:-:S04]  /*10cf0*/  LOP3.LUT R3, R7, 0x80000000, RZ, 0xc0, !PT ;  /* 0x8000000007037812 */ /* 0x000fc800078ec0ff */
[----:B------:R-:W-:-:S04]  /*10d00*/  SHF.R.U32.HI R3, RZ, 0x18, R3 ;  /* 0x00000018ff037819 */ /* 0x000fc80000011603 */
[----:B------:R-:W-:-:S04]  /*10d10*/  LOP3.LUT R0, R0, R3, RZ, 0xfc, !PT ;  /* 0x0000000300007212 */ /* 0x000fc800078efcff */
[----:B------:R-:W-:Y:S01]  /*10d20*/  PRMT R19, R0, 0x7610, R19 ;  /* 0x0000761000137816 */ /* 0x000fe20000000013 */
[----:B------:R-:W-:Y:S06]  /*10d30*/  BRA `(.L_x_29369) ;  /* 0x0000000800e87947 */ /* 0x000fec0003800000 */
.L_x_29420:
        /* <DEDUP_REMOVED lines=21> */
.L_x_29427:
[----:B------:R-:W-:Y:S05]  /*10e90*/  BSYNC B1 ;  /* 0x0000000000017941 */ /* 0x000fea0003800000 */
.L_x_29426:
[----:B------:R-:W-:Y:S01]  /*10ea0*/  LEA R5, R0, 0x3b800000, 0x17 ;  /* 0x3b80000000057811 */ /* 0x000fe200078eb8ff */
[----:B------:R-:W-:-:S05]  /*10eb0*/  IMAD.SHL.U32 R0, R3, 0x100000, RZ ;  /* 0x0010000003007824 */ /* 0x000fca00078e00ff */
[----:B------:R-:W-:-:S07]  /*10ec0*/  LOP3.LUT R0, R5, R0, R6, 0xfe, !PT ;  /* 0x0000000005007212 */ /* 0x000fce00078efe06 */
.L_x_29425:
[----:B------:R-:W-:Y:S05]  /*10ed0*/  BSYNC B0 ;  /* 0x0000000000007941 */ /* 0x000fea0003800000 */
.L_x_29424:
        /* <DEDUP_REMOVED lines=12> */
.L_x_29429:
[----:B------:R-:W-:Y:S01]  /*10fa0*/  IMAD.MOV.U32 R3, RZ, RZ, 0x7f ;  /* 0x0000007fff037424 */ /* 0x000fe200078e00ff */
[----:B------:R-:W-:-:S04]  /*10fb0*/  ISETP.GT.U32.AND P0, PT, R4, 0x7f800000, PT ;  /* 0x7f8000000400780c */ /* 0x000fc80003f04070 */
[----:B------:R-:W-:-:S09]  /*10fc0*/  SEL R3, R3, 0x7c, P0 ;  /* 0x0000007c03037807 */ /* 0x000fd20000000000 */
.L_x_29430:
[----:B------:R-:W-:Y:S05]  /*10fd0*/  BSYNC B0 ;  /* 0x0000000000007941 */ /* 0x000fea0003800000 */
.L_x_29428:
[----:B------:R-:W-:-:S04]  /*10fe0*/  LOP3.LUT R0, R0, 0x80000000, RZ, 0xc0, !PT ;  /* 0x8000000000007812 */ /* 0x000fc800078ec0ff */
[----:B------:R-:W-:-:S04]  /*10ff0*/  SHF.R.U32.HI R0, RZ, 0x18, R0 ;  /* 0x00000018ff007819 */ /* 0x000fc80000011600 */
[----:B------:R-:W-:-:S04]  /*11000*/  LOP3.LUT R0, R3, R0, RZ, 0xfc, !PT ;  /* 0x0000000003007212 */ /* 0x000fc800078efcff */
[----:B------:R-:W-:Y:S01]  /*11010*/  PRMT R19, R0, 0x7610, R19 ;  /* 0x0000761000137816 */ /* 0x000fe20000000013 */
[----:B------:R-:W-:Y:S06]  /*11020*/  BRA `(.L_x_29369) ;  /* 0x00000008002c7947 */ /* 0x000fec0003800000 */
.L_x_29419:
        /* <DEDUP_REMOVED lines=21> */
.L_x_29434:
[----:B------:R-:W-:Y:S05]  /*11180*/  BSYNC B1 ;  /* 0x0000000000017941 */ /* 0x000fea0003800000 */
.L_x_29433:
[----:B------:R-:W-:Y:S01]  /*11190*/  LEA R5, R0, 0x37800000, 0x17 ;  /* 0x3780000000057811 */ /* 0x000fe200078eb8ff */
[----:B------:R-:W-:-:S05]  /*111a0*/  IMAD.SHL.U32 R0, R3, 0x200000, RZ ;  /* 0x0020000003007824 */ /* 0x000fca00078e00ff */
[----:B------:R-:W-:-:S07]  /*111b0*/  LOP3.LUT R0, R5, R0, R6, 0xfe, !PT ;  /* 0x0000000005007212 */ /* 0x000fce00078efe06 */
.L_x_29432:
[----:B------:R-:W-:Y:S05]  /*111c0*/  BSYNC B0 ;  /* 0x0000000000007941 */ /* 0x000fea0003800000 */
.L_x_29431:
        /* <DEDUP_REMOVED lines=12> */
.L_x_29436:
[----:B------:R-:W-:Y:S01]  /*11290*/  IMAD.MOV.U32 R3, RZ, RZ, 0x7f ;  /* 0x0000007fff037424 */ /* 0x000fe200078e00ff */
[----:B------:R-:W-:-:S04]  /*112a0*/  ISETP.GT.U32.AND P0, PT, R4, 0x7f800000, PT ;  /* 0x7f8000000400780c */ /* 0x000fc80003f04070 */
[----:B------:R-:W-:-:S09]  /*112b0*/  SEL R3, R3, 0x7c, P0 ;  /* 0x0000007c03037807 */ /* 0x000fd20000000000 */
.L_x_29437:
[----:B------:R-:W-:Y:S05]  /*112c0*/  BSYNC B0 ;  /* 0x0000000000007941 */ /* 0x000fea0003800000 */
.L_x_29435:
[----:B------:R-:W-:-:S04]  /*112d0*/  LOP3.LUT R0, R0, 0x80000000, RZ, 0xc0, !PT ;  /* 0x8000000000007812 */ /* 0x000fc800078ec0ff */
[----:B------:R-:W-:-:S04]  /*112e0*/  SHF.R.U32.HI R0, RZ, 0x18, R0 ;  /* 0x00000018ff007819 */ /* 0x000fc80000011600 */
[----:B------:R-:W-:-:S04]  /*112f0*/  LOP3.LUT R0, R3, R0, RZ, 0xfc, !PT ;  /* 0x0000000003007212 */ /* 0x000fc800078efcff */
[----:B------:R-:W-:Y:S01]  /*11300*/  PRMT R19, R0, 0x7610, R19 ;  /* 0x0000761000137816 */ /* 0x000fe20000000013 */
[----:B------:R-:W-:Y:S06]  /*11310*/  BRA `(.L_x_29369) ;  /* 0x0000000400707947 */ /* 0x000fec0003800000 */
.L_x_29418:
        /* <DEDUP_REMOVED lines=14> */
.L_x_29441:
[----:B------:R-:W-:Y:S05]  /*11400*/  BSYNC B0 ;  /* 0x0000000000007941 */ /* 0x000fea0003800000 */
.L_x_29440:
        /* <DEDUP_REMOVED lines=10> */
.L_x_29442:
[----:B------:R-:W-:Y:S01]  /*114b0*/  IMAD.MOV.U32 R19, RZ, RZ, 0x7f ;  /* 0x0000007fff137424 */ /* 0x000fe200078e00ff */
[----:B------:R-:W-:-:S04]  /*114c0*/  ISETP.GT.U32.AND P0, PT, R0, 0x7f800000, PT ;  /* 0x7f8000000000780c */ /* 0x000fc80003f04070 */
[----:B------:R-:W-:Y:S01]  /*114d0*/  SEL R19, R19, 0x7c, P0 ;  /* 0x0000007c13137807 */ /* 0x000fe20000000000 */
[----:B------:R-:W-:Y:S08]  /*114e0*/  BRA `(.L_x_29369) ;  /* 0x0000000000fc7947 */ /* 0x000ff00003800000 */
.L_x_29365:
        /* <DEDUP_REMOVED lines=16> */
.L_x_29443:
[----:B------:R-:W-:Y:S01]  /*115f0*/  PRMT R19, RZ, 0x7610, R19 ;  /* 0x00007610ff137816 */ /* 0x000fe20000000013 */
[----:B------:R-:W-:Y:S06]  /*11600*/  BRA `(.L_x_29369) ;  /* 0x0000000000b47947 */ /* 0x000fec0003800000 */
.L_x_29439:
        /* <DEDUP_REMOVED lines=14> */
.L_x_29445:
[----:B------:R-:W-:Y:S01]  /*116f0*/  IMAD.MOV.U32 R0, RZ, RZ, 0x7f ;  /* 0x0000007fff007424 */ /* 0x000fe200078e00ff */
[----:B------:R-:W-:-:S04]  /*11700*/  ISETP.GT.U32.AND P0, PT, R3, 0x7f800000, PT ;  /* 0x7f8000000300780c */ /* 0x000fc80003f04070 */
[----:B------:R-:W-:-:S09]  /*11710*/  SEL R0, R0, 0x7c, P0 ;  /* 0x0000007c00007807 */ /* 0x000fd20000000000 */
.L_x_29446:
[----:B------:R-:W-:Y:S05]  /*11720*/  BSYNC B0 ;  /* 0x0000000000007941 */ /* 0x000fea0003800000 */
.L_x_29444:
[----:B------:R-:W-:-:S04]  /*11730*/  LOP3.LUT R3, R7, 0x80000000, RZ, 0xc0, !PT ;  /* 0x8000000007037812 */ /* 0x000fc800078ec0ff */
[----:B------:R-:W-:-:S04]  /*11740*/  SHF.R.U32.HI R3, RZ, 0x18, R3 ;  /* 0x00000018ff037819 */ /* 0x000fc80000011603 */
[----:B------:R-:W-:-:S04]  /*11750*/  LOP3.LUT R0, R0, R3, RZ, 0xfc, !PT ;  /* 0x0000000300007212 */ /* 0x000fc800078efcff */
[----:B------:R-:W-:Y:S01]  /*11760*/  PRMT R19, R0, 0x7610, R19 ;  /* 0x0000761000137816 */ /* 0x000fe20000000013 */
[----:B------:R-:W-:Y:S06]  /*11770*/  BRA `(.L_x_29369) ;  /* 0x0000000000587947 */ /* 0x000fec0003800000 */
.L_x_29438:
        /* <DEDUP_REMOVED lines=14> */
.L_x_29448:
[----:B------:R-:W-:Y:S01]  /*11860*/  IMAD.MOV.U32 R0, RZ, RZ, 0x7f ;  /* 0x0000007fff007424 */ /* 0x000fe200078e00ff */
[----:B------:R-:W-:-:S04]  /*11870*/  ISETP.GT.U32.AND P0, PT, R3, 0x7f800000, PT ;  /* 0x7f8000000300780c */ /* 0x000fc80003f04070 */
[----:B------:R-:W-:-:S09]  /*11880*/  SEL R0, R0, 0x7c, P0 ;  /* 0x0000007c00007807 */ /* 0x000fd20000000000 */
.L_x_29449:
[----:B------:R-:W-:Y:S05]  /*11890*/  BSYNC B0 ;  /* 0x0000000000007941 */ /* 0x000fea0003800000 */
.L_x_29447:
[----:B------:R-:W-:-:S04]  /*118a0*/  LOP3.LUT R3, R7, 0x80000000, RZ, 0xc0, !PT ;  /* 0x8000000007037812 */ /* 0x000fc800078ec0ff */
[----:B------:R-:W-:-:S04]  /*118b0*/  SHF.R.U32.HI R3, RZ, 0x18, R3 ;  /* 0x00000018ff037819 */ /* 0x000fc80000011603 */
[----:B------:R-:W-:-:S04]  /*118c0*/  LOP3.LUT R0, R0, R3, RZ, 0xfc, !PT ;  /* 0x0000000300007212 */ /* 0x000fc800078efcff */
[----:B------:R-:W-:-:S07]  /*118d0*/  PRMT R19, R0, 0x7610, R19 ;  /* 0x0000761000137816 */ /* 0x000fce0000000013 */
.L_x_29369:
[----:B------:R-:W-:Y:S05]  /*118e0*/  BSYNC B6 ;  /* 0x0000000000067941 */ /* 0x000fea0003800000 */
.L_x_29360:
[----:B------:R-:W-:Y:S01]  /*118f0*/  ISETP.NE.AND P0, PT, R23, RZ, PT ;  /* 0x000000ff1700720c */ /* 0x000fe20003f05270 */
[----:B------:R-:W-:-:S03]  /*11900*/  VIADD R24, R24, 0x80 ;  /* 0x0000008018187836 */ /* 0x000fc60000000000 */
[----:B------:R-:W-:-:S09]  /*11910*/  SEL R26, RZ, 0x1, !P0 ;  /* 0x00000001ff1a7807 */ /* 0x000fd20004000000 */
.L_x_29236:
[----:B------:R-:W-:Y:S05]  /*11920*/  BSYNC B7 ;  /* 0x0000000000077941 */ /* 0x000fea0003800000 */
.L_x_29235:
        /* <DEDUP_REMOVED lines=31> */
.L_x_29455:
[----:B------:R-:W2:Y:S02]  /*11b20*/  LDG.E.U8 R4, desc[UR36][R4.64] ;  /* 0x0000002404047981 */ /* 0x000ea4000c1e1100 */
[----:B--2---:R-:W-:-:S04]  /*11b30*/  ISETP.NE.AND P0, PT, R4, RZ, PT ;  /* 0x000000ff0400720c */ /* 0x004fc80003f05270 */
[----:B------:R-:W-:Y:S01]  /*11b40*/  P2R R23, PR, RZ, 0x1 ;  /* 0x00000001ff177803 */ /* 0x000fe20000000000 */
[----:B------:R-:W-:Y:S08]  /*11b50*/  BRA `(.L_x_29457) ;  /* 0x0000000c00c47947 */ /* 0x000ff00003800000 */
.L_x_29454:
        /* <DEDUP_REMOVED lines=11> */
.L_x_29459:
[----:B------:R-:W2:Y:S02]  /*11c10*/  LDG.E R4, desc[UR36][R4.64] ;  /* 0x0000002404047981 */ /* 0x000ea4000c1e1900 */
[----:B--2---:R-:W-:-:S04]  /*11c20*/  ISETP.NE.AND P0, PT, R4, RZ, PT ;  /* 0x000000ff0400720c */ /* 0x004fc80003f05270 */
[----:B------:R-:W-:Y:S01]  /*11c30*/  P2R R23, PR, RZ, 0x1 ;  /* 0x00000001ff177803 */ /* 0x000fe20000000000 */
[----:B------:R-:W-:Y:S08]  /*11c40*/  BRA `(.L_x_29457) ;  /* 0x0000000c00887947 */ /* 0x000ff00003800000 */
.L_x_29458:
[----:B------:R-:W2:Y:S02]  /*11c50*/  LDG.E.U16 R4, desc[UR36][R4.64] ;  /* 0x0000002404047981 */ /* 0x000ea4000c1e1500 */
[----:B--2---:R-:W-:-:S04]  /*11c60*/  ISETP.NE.AND P0, PT, R4, RZ, PT ;  /* 0x000000ff0400720c */ /* 0x004fc80003f05270 */
[----:B------:R-:W-:Y:S01]  /*11c70*/  P2R R23, PR, RZ, 0x1 ;  /* 0x00000001ff177803 */ /* 0x000fe20000000000 */
[----:B------:R-:W-:Y:S08]  /*11c80*/  BRA `(.L_x_29457) ;  /* 0x0000000c00787947 */ /* 0x000ff00003800000 */
.L_x_29453:
        /* <DEDUP_REMOVED lines=10> */
.L_x_29461:
[----:B------:R-:W2:Y:S02]  /*11d30*/  LDG.E.U16 R0, desc[UR36][R4.64] ;  /* 0x0000002404007981 */ /* 0x000ea4000c1e1500 */
[----:B--2---:R-:W-:-:S05]  /*11d40*/  HADD2.F32 R0, -RZ, R0.H0_H0 ;  /* 0x20000000ff007230 */ /* 0x004fca0000004100 */
[----:B------:R-:W-:-:S04]  /*11d50*/  FSETP.NEU.FTZ.AND P0, PT, R0, RZ, PT ;  /* 0x000000ff0000720b */ /* 0x000fc80003f1d000 */
[----:B------:R-:W-:Y:S01]  /*11d60*/  P2R R23, PR, RZ, 0x1 ;  /* 0x00000001ff177803 */ /* 0x000fe20000000000 */
[----:B------:R-:W-:Y:S08]  /*11d70*/  BRA `(.L_x_29457) ;  /* 0x0000000c003c7947 */ /* 0x000ff00003800000 */
.L_x_29460:
        /* <DEDUP_REMOVED lines=12> */
.L_x_29463:
        /* <DEDUP_REMOVED lines=11> */
.L_x_29462:
[----:B------:R-:W2:Y:S02]  /*11ef0*/  LDG.E.64 R4, desc[UR36][R4.64] ;  /* 0x0000002404047981 */ /* 0x000ea4000c1e1b00 */
[----:B--2---:R-:W-:-:S06]  /*11f00*/  DSETP.NEU.AND P0, PT, R4, RZ, PT ;  /* 0x000000ff0400722a */ /* 0x004fcc0003f0d000 */
[----:B------:R-:W-:Y:S01]  /*11f10*/  P2R R23, PR, RZ, 0x1 ;  /* 0x00000001ff177803 */ /* 0x000fe20000000000 */
[----:B------:R-:W-:Y:S07]  /*11f20*/  BRA `(.L_x_29457) ;  /* 0x0000000800d07947 */ /* 0x000fee0003800000 */
.L_x_29452:
        /* <DEDUP_REMOVED lines=12> */
.L_x_29466:
[----:B------:R-:W2:Y:S02]  /*11ff0*/  LDG.E.128 R4, desc[UR36][R4.64] ;  /* 0x0000002404047981 */ /* 0x000ea4000c1e1d00 */
[----:B--2---:R-:W-:-:S06]  /*12000*/  DSETP.NEU.AND P0, PT, R6, RZ, PT ;  /* 0x000000ff0600722a */ /* 0x004fcc0003f0d000 */
[----:B------:R-:W-:-:S06]  /*12010*/  DSETP.NEU.OR P0, PT, R4, RZ, P0 ;  /* 0x000000ff0400722a */ /* 0x000fcc000070d400 */
[----:B------:R-:W-:Y:S01]  /*12020*/  P2R R23, PR, RZ, 0x1 ;  /* 0x00000001ff177803 */ /* 0x000fe20000000000 */
[----:B------:R-:W-:Y:S07]  /*12030*/  BRA `(.L_x_29457) ;  /* 0x00000008008c7947 */ /* 0x000fee0003800000 */
.L_x_29465:
        /* <DEDUP_REMOVED lines=28> */
.L_x_29468:
        /* <DEDUP_REMOVED lines=15> */
.L_x_29467:
[----:B------:R-:W2:Y:S02]  /*122f0*/  LDG.E.U16 R0, desc[UR36][R4.64] ;  /* 0x0000002404007981 */ /* 0x000ea4000c1e1500 */
[----:B--2---:R-:W-:-:S05]  /*12300*/  IMAD.U32 R0, R0, 0x10000, RZ ;  /* 0x0001000000007824 */ /* 0x004fca00078e00ff */
[----:B------:R-:W-:-:S04]  /*12310*/  FSETP.NEU.FTZ.AND P0, PT, R0, RZ, PT ;  /* 0x000000ff0000720b */ /* 0x000fc80003f1d000 */
[----:B------:R-:W-:Y:S01]  /*12320*/  P2R R23, PR, RZ, 0x1 ;  /* 0x00000001ff177803 */ /* 0x000fe20000000000 */
[----:B------:R-:W-:Y:S08]  /*12330*/  BRA `(.L_x_29457) ;  /* 0x0000000400cc7947 */ /* 0x000ff00003800000 */
.L_x_29464:
        /* <DEDUP_REMOVED lines=12> */
.L_x_29471:
        /* <DEDUP_REMOVED lines=21> */
.L_x_29475:
[----:B------:R-:W-:Y:S05]  /*12550*/  BSYNC B1 ;  /* 0x0000000000017941 */ /* 0x000fea0003800000 */
.L_x_29474:
[----:B------:R-:W-:Y:S01]  /*12560*/  LEA R5, R0, 0x3b800000, 0x17 ;  /* 0x3b80000000057811 */ /* 0x000fe200078eb8ff */
[----:B------:R-:W-:-:S05]  /*12570*/  IMAD.SHL.U32 R0, R3, 0x100000, RZ ;  /* 0x0010000003007824 */ /* 0x000fca00078e00ff */
[----:B------:R-:W-:-:S07]  /*12580*/  LOP3.LUT R0, R5, R0, R6, 0xfe, !PT ;  /* 0x0000000005007212 */ /* 0x000fce00078efe06 */
.L_x_29473:
[----:B------:R-:W-:Y:S05]  /*12590*/  BSYNC B0 ;  /* 0x0000000000007941 */ /* 0x000fea0003800000 */
.L_x_29472:
[----:B------:R-:W-:-:S04]  /*125a0*/  FSETP.NEU.FTZ.AND P0, PT, R0, RZ, PT ;  /* 0x000000ff0000720b */ /* 0x000fc80003f1d000 */
[----:B------:R-:W-:Y:S01]  /*125b0*/  P2R R23, PR, RZ, 0x1 ;  /* 0x00000001ff177803 */ /* 0x000fe20000000000 */
[----:B------:R-:W-:Y:S08]  /*125c0*/  BRA `(.L_x_29457) ;  /* 0x0000000400287947 */ /* 0x000ff00003800000 */
.L_x_29470:
        /* <DEDUP_REMOVED lines=21> */
.L_x_29479:
[----:B------:R-:W-:Y:S05]  /*12720*/  BSYNC B1 ;  /* 0x0000000000017941 */ /* 0x000fea0003800000 */
.L_x_29478:
[----:B------:R-:W-:Y:S01]  /*12730*/  LEA R5, R0, 0x37800000, 0x17 ;  /* 0x3780000000057811 */ /* 0x000fe200078eb8ff */
[----:B------:R-:W-:-:S05]  /*12740*/  IMAD.SHL.U32 R0, R3, 0x200000, RZ ;  /* 0x0020000003007824 */ /* 0x000fca00078e00ff */
[----:B------:R-:W-:-:S07]  /*12750*/  LOP3.LUT R0, R5, R0, R6, 0xfe, !PT ;  /* 0x0000000005007212 */ /* 0x000fce00078efe06 */
.L_x_29477:
[----:B------:R-:W-:Y:S05]  /*12760*/  BSYNC B0 ;  /* 0x0000000000007941 */ /* 0x000fea0003800000 */
.L_x_29476:
[----:B------:R-:W-:-:S04]  /*12770*/  FSETP.NEU.FTZ.AND P0, PT, R0, RZ, PT ;  /* 0x000000ff0000720b */ /* 0x000fc80003f1d000 */
[----:B------:R-:W-:Y:S01]  /*12780*/  P2R R23, PR, RZ, 0x1 ;  /* 0x00000001ff177803 */ /* 0x000fe20000000000 */
[----:B------:R-:W-:Y:S08]  /*12790*/  BRA `(.L_x_29457) ;  /* 0x0000000000b47947 */ /* 0x000ff00003800000 */
.L_x_29469:
        /* <DEDUP_REMOVED lines=14> */
.L_x_29483:
[----:B------:R-:W-:Y:S05]  /*12880*/  BSYNC B0 ;  /* 0x0000000000007941 */ /* 0x000fea0003800000 */
.L_x_29482:
[----:B------:R-:W-:-:S04]  /*12890*/  FSETP.NEU.FTZ.AND P0, PT, R0, RZ, PT ;  /* 0x000000ff0000720b */ /* 0x000fc80003f1d000 */
[----:B------:R-:W-:Y:S01]  /*128a0*/  P2R R23, PR, RZ, 0x1 ;  /* 0x00000001ff177803 */ /* 0x000fe20000000000 */
[----:B------:R-:W-:Y:S08]  /*128b0*/  BRA `(.L_x_29457) ;  /* 0x00000000006c7947 */ /* 0x000ff00003800000 */
.L_x_29456:
        /* <DEDUP_REMOVED lines=16> */
.L_x_29484:
[----:B------:R-:W-:-:S04]  /*129c0*/  PLOP3.LUT P0, PT, PT, PT, PT, 0x8, 0x0 ;  /* 0x000000000000781c */ /* 0x000fc80003f0e170 */
[----:B------:R-:W-:Y:S01]  /*129d0*/  P2R R23, PR, RZ, 0x1 ;  /* 0x00000001ff177803 */ /* 0x000fe20000000000 */
[----:B------:R-:W-:Y:S08]  /*129e0*/  BRA `(.L_x_29457) ;  /* 0x0000000000207947 */ /* 0x000ff00003800000 */
.L_x_29481:
[----:B------:R-:W2:Y:S02]  /*129f0*/  LDG.E.64 R4, desc[UR36][R4.64] ;  /* 0x0000002404047981 */ /* 0x000ea4000c1e1b00 */
[----:B--2---:R-:W-:-:S04]  /*12a00*/  ISETP.NE.U32.AND P0, PT, R4, RZ, PT ;  /* 0x000000ff0400720c */ /* 0x004fc80003f05070 */
[----:B------:R-:W-:-:S04]  /*12a10*/  ISETP.NE.AND.EX P0, PT, R5, RZ, PT, P0 ;  /* 0x000000ff0500720c */ /* 0x000fc80003f05300 */
[----:B------:R-:W-:Y:S01]  /*12a20*/  P2R R23, PR, RZ, 0x1 ;  /* 0x00000001ff177803 */ /* 0x000fe20000000000 */
[----:B------:R-:W-:Y:S08]  /*12a30*/  BRA `(.L_x_29457) ;  /* 0x00000000000c7947 */ /* 0x000ff00003800000 */
.L_x_29480:
[----:B------:R-:W2:Y:S02]  /*12a40*/  LDG.E R4, desc[UR36][R4.64] ;  /* 0x0000002404047981 */ /* 0x000ea4000c1e1900 */
[----:B--2---:R-:W-:-:S04]  /*12a50*/  ISETP.NE.AND P0, PT, R4, RZ, PT ;  /* 0x000000ff0400720c */ /* 0x004fc80003f05270 */
[----:B------:R-:W-:-:S09]  /*12a60*/  P2R R23, PR, RZ, 0x1 ;  /* 0x00000001ff177803 */ /* 0x000fd20000000000 */
.L_x_29457:
        /* <DEDUP_REMOVED lines=32> */
.L_x_29492:
[----:B------:R-:W-:Y:S01]  /*12c70*/  IMAD.MOV.U32 R0, RZ, RZ, 0x7f ;  /* 0x0000007fff007424 */ /* 0x000fe200078e00ff */
[----:B------:R-:W-:-:S04]  /*12c80*/  ISETP.GT.U32.AND P0, PT, R3, 0x7f800000, PT ;  /* 0x7f8000000300780c */ /* 0x000fc80003f04070 */
[----:B------:R-:W-:-:S09]  /*12c90*/  SEL R0, R0, 0x7c, P0 ;  /* 0x0000007c00007807 */ /* 0x000fd20000000000 */
.L_x_29493:
[----:B------:R-:W-:Y:S05]  /*12ca0*/  BSYNC B0 ;  /* 0x0000000000007941 */ /* 0x000fea0003800000 */
.L_x_29491:
[----:B------:R-:W-:-:S04]  /*12cb0*/  LOP3.LUT R3, R7, 0x80000000, RZ, 0xc0, !PT ;  /* 0x8000000007037812 */ /* 0x000fc800078ec0ff */
[----:B------:R-:W-:-:S04]  /*12cc0*/  SHF.R.U32.HI R3, RZ, 0x18, R3 ;  /* 0x00000018ff037819 */ /* 0x000fc80000011603 */
[----:B------:R-:W-:-:S04]  /*12cd0*/  LOP3.LUT R0, R0, R3, RZ, 0xfc, !PT ;  /* 0x0000000300007212 */ /* 0x000fc800078efcff */
[----:B------:R-:W-:Y:S01]  /*12ce0*/  PRMT R25, R0, 0x7610, R25 ;  /* 0x0000761000197816 */ /* 0x000fe20000000019 */
[----:B------:R-:W-:Y:S06]  /*12cf0*/  BRA `(.L_x_29494) ;  /* 0x0000002000e47947 */ /* 0x000fec0003800000 */
.L_x_29489:
        /* <DEDUP_REMOVED lines=14> */
.L_x_29496:
[----:B------:R-:W-:Y:S01]  /*12de0*/  IMAD.MOV.U32 R0, RZ, RZ, 0x7f ;  /* 0x0000007fff007424 */ /* 0x000fe200078e00ff */
[----:B------:R-:W-:-:S04]  /*12df0*/  ISETP.GT.U32.AND P0, PT, R3, 0x7f800000, PT ;  /* 0x7f8000000300780c */ /* 0x000fc80003f04070 */
[----:B------:R-:W-:-:S09]  /*12e00*/  SEL R0, R0, 0x7c, P0 ;  /* 0x0000007c00007807 */ /* 0x000fd20000000000 */
.L_x_29497:
[----:B------:R-:W-:Y:S05]  /*12e10*/  BSYNC B0 ;  /* 0x0000000000007941 */ /* 0x000fea0003800000 */
.L_x_29495:
[----:B------:R-:W-:-:S04]  /*12e20*/  LOP3.LUT R3, R7, 0x80000000, RZ, 0xc0, !PT ;  /* 0x8000000007037812 */ /* 0x000fc800078ec0ff */
[----:B------:R-:W-:-:S04]  /*12e30*/  SHF.R.U32.HI R3, RZ, 0x18, R3 ;  /* 0x00000018ff037819 */ /* 0x000fc80000011603 */
[----:B------:R-:W-:-:S04]  /*12e40*/  LOP3.LUT R0, R0, R3, RZ, 0xfc, !PT ;  /* 0x0000000300007212 */ /* 0x000fc800078efcff */
[----:B------:R-:W-:Y:S01]  /*12e50*/  PRMT R25, R0, 0x7610, R25 ;  /* 0x0000761000197816 */ /* 0x000fe20000000019 */
[----:B------:R-:W-:Y:S06]  /*12e60*/  BRA `(.L_x_29494) ;  /* 0x0000002000887947 */ /* 0x000fec0003800000 */
.L_x_29488:
        /* <DEDUP_REMOVED lines=20> */
.L_x_29501:
[----:B------:R-:W-:Y:S01]  /*12fb0*/  IMAD.MOV.U32 R0, RZ, RZ, 0x7f ;  /* 0x0000007fff007424 */ /* 0x000fe200078e00ff */
[----:B------:R-:W-:-:S04]  /*12fc0*/  ISETP.GT.U32.AND P0, PT, R3, 0x7f800000, PT ;  /* 0x7f8000000300780c */ /* 0x000fc80003f04070 */
[----:B------:R-:W-:-:S09]  /*12fd0*/  SEL R0, R0, 0x7c, P0 ;  /* 0x0000007c00007807 */ /* 0x000fd20000000000 */
.L_x_29502:
[----:B------:R-:W-:Y:S05]  /*12fe0*/  BSYNC B0 ;  /* 0x0000000000007941 */ /* 0x000fea0003800000 */
.L_x_29500:
[----:B------:R-:W-:-:S04]  /*12ff0*/  LOP3.LUT R3, R7, 0x80000000, RZ, 0xc0, !PT ;  /* 0x8000000007037812 */ /* 0x000fc800078ec0ff */
[----:B------:R-:W-:-:S04]  /*13000*/  SHF.R.U32.HI R3, RZ, 0x18, R3 ;  /* 0x00000018ff037819 */ /* 0x000fc80000011603 */
[----:B------:R-:W-:-:S04]  /*13010*/  LOP3.LUT R0, R0, R3, RZ, 0xfc, !PT ;  /* 0x0000000300007212 */ /* 0x000fc800078efcff */
[----:B------:R-:W-:Y:S01]  /*13020*/  PRMT R25, R0, 0x7610, R25 ;  /* 0x0000761000197816 */ /* 0x000fe20000000019 */
[----:B------:R-:W-:Y:S06]  /*13030*/  BRA `(.L_x_29494) ;  /* 0x0000002000147947 */ /* 0x000fec0003800000 */
.L_x_29499:
        /* <DEDUP_REMOVED lines=14> */
.L_x_29504:
[----:B------:R-:W-:Y:S01]  /*13120*/  IMAD.MOV.U32 R0, RZ, RZ, 0x7f ;  /* 0x0000007fff007424 */ /* 0x000fe200078e00ff */
[----:B------:R-:W-:-:S04]  /*13130*/  ISETP.GT.U32.AND P0, PT, R3, 0x7f800000, PT ;  /* 0x7f8000000300780c */ /* 0x000fc80003f04070 */
[----:B------:R-:W-:-:S09]  /*13140*/  SEL R0, R0, 0x7c, P0 ;  /* 0x0000007c00007807 */ /* 0x000fd20000000000 */
.L_x_29505:
[----:B------:R-:W-:Y:S05]  /*13150*/  BSYNC B0 ;  /* 0x0000000000007941 */ /* 0x000fea0003800000 */
.L_x_29503:
[----:B------:R-:W-:-:S04]  /*13160*/  LOP3.LUT R3, R7, 0x80000000, RZ, 0xc0, !PT ;  /* 0x8000000007037812 */ /* 0x000fc800078ec0ff */
[----:B------:R-:W-:-:S04]  /*13170*/  SHF.R.U32.HI R3, RZ, 0x18, R3 ;  /* 0x00000018ff037819 */ /* 0x000fc80000011603 */
[----:B------:R-:W-:-:S04]  /*13180*/  LOP3.LUT R0, R0, R3, RZ, 0xfc, !PT ;  /* 0x0000000300007212 */ /* 0x000fc800078efcff */
[----:B------:R-:W-:Y:S01]  /*13190*/  PRMT R25, R0, 0x7610, R25 ;  /* 0x0000761000197816 */ /* 0x000fe20000000019 */
[----:B------:R-:W-:Y:S06]  /*131a0*/  BRA `(.L_x_29494) ;  /* 0x0000001c00b87947 */ /* 0x000fec0003800000 */
.L_x_29498:
        /* <DEDUP_REMOVED lines=14> */
.L_x_29507:
[----:B------:R-:W-:Y:S01]  /*13290*/  IMAD.MOV.U32 R0, RZ, RZ, 0x7f ;  /* 0x0000007fff007424 */ /* 0x000fe200078e00ff */
[----:B------:R-:W-:-:S04]  /*132a0*/  ISETP.GT.U32.AND P0, PT, R3, 0x7f800000, PT ;  /* 0x7f8000000300780c */ /* 0x000fc80003f04070 */
[----:B------:R-:W-:-:S09]  /*132b0*/  SEL R0, R0, 0x7c, P0 ;  /* 0x0000007c00007807 */ /* 0x000fd20000000000 */
.L_x_29508:
[----:B------:R-:W-:Y:S05]  /*132c0*/  BSYNC B0 ;  /* 0x0000000000007941 */ /* 0x000fea0003800000 */
.L_x_29506:
[----:B------:R-:W-:-:S04]  /*132d0*/  LOP3.LUT R3, R7, 0x80000000, RZ, 0xc0, !PT ;  /* 0x8000000007037812 */ /* 0x000fc800078ec0ff */
[----:B------:R-:W-:-:S04]  /*132e0*/  SHF.R.U32.HI R3, RZ, 0x18, R3 ;  /* 0x00000018ff037819 */ /* 0x000fc80000011603 */
[----:B------:R-:W-:-:S04]  /*132f0*/  LOP3.LUT R0, R0, R3, RZ, 0xfc, !PT ;  /* 0x0000000300007212 */ /* 0x000fc800078efcff */
[----:B------:R-:W-:Y:S01]  /*13300*/  PRMT R25, R0, 0x7610, R25 ;  /* 0x0000761000197816 */ /* 0x000fe20000000019 */
[----:B------:R-:W-:Y:S06]  /*13310*/  BRA `(.L_x_29494) ;  /* 0x0000001c005c7947 */ /* 0x000fec0003800000 */
.L_x_29487:
        /* <DEDUP_REMOVED lines=19> */
.L_x_29512:
[----:B------:R-:W-:Y:S01]  /*13450*/  IMAD.MOV.U32 R0, RZ, RZ, 0x7f ;  /* 0x0000007fff007424 */ /* 0x000fe200078e00ff */
[----:B------:R-:W-:-:S04]  /*13460*/  ISETP.GT.U32.AND P0, PT, R3, 0x7f800000, PT ;  /* 0x7f8000000300780c */ /* 0x000fc80003f04070 */
[----:B------:R-:W-:-:S09]  /*13470*/  SEL R0, R0, 0x7c, P0 ;  /* 0x0000007c00007807 */ /* 0x000fd20000000000 */
.L_x_29513:
[----:B------:R-:W-:Y:S05]  /*13480*/  BSYNC B0 ;  /* 0x0000000000007941 */ /* 0x000fea0003800000 */
.L_x_29511:
[----:B------:R-:W-:-:S04]  /*13490*/  LOP3.LUT R3, R5, 0x80000000, RZ, 0xc0, !PT ;  /* 0x8000000005037812 */ /* 0x000fc800078ec0ff */
[----:B------:R-:W-:-:S04]  /*134a0*/  SHF.R.U32.HI R3, RZ, 0x18, R3 ;  /* 0x00000018ff037819 */ /* 0x000fc80000011603 */
[----:B------:R-:W-:-:S04]  /*134b0*/  LOP3.LUT R0, R0, R3, RZ, 0xfc, !PT ;  /* 0x0000000300007212 */ /* 0x000fc800078efcff */
[----:B------:R-:W-:Y:S01]  /*134c0*/  PRMT R25, R0, 0x7610, R25 ;  /* 0x0000761000197816 */ /* 0x000fe20000000019 */
[----:B------:R-:W-:Y:S06]  /*134d0*/  BRA `(.L_x_29494) ;  /* 0x0000001800ec7947 */ /* 0x000fec0003800000 */
.L_x_29510:
        /* <DEDUP_REMOVED lines=14> */
.L_x_29515:
[----:B------:R-:W-:Y:S01]  /*135c0*/  IMAD.MOV.U32 R0, RZ, RZ, 0x7f ;  /* 0x0000007fff007424 */ /* 0x000fe200078e00ff */
[----:B------:R-:W-:-:S04]  /*135d0*/  ISETP.GT.U32.AND P0, PT, R3, 0x7f800000, PT ;  /* 0x7f8000000300780c */ /* 0x000fc80003f04070 */
[----:B------:R-:W-:-:S09]  /*135e0*/  SEL R0, R0, 0x7c, P0 ;  /* 0x0000007c00007807 */ /* 0x000fd20000000000 */
.L_x_29516:
[----:B------:R-:W-:Y:S05]  /*135f0*/  BSYNC B0 ;  /* 0x0000000000007941 */ /* 0x000fea0003800000 */
.L_x_29514:
[----:B------:R-:W-:-:S04]  /*13600*/  LOP3.LUT R3, R7, 0x80000000, RZ, 0xc0, !PT ;  /* 0x8000000007037812 */ /* 0x000fc800078ec0ff */
[----:B------:R-:W-:-:S04]  /*13610*/  SHF.R.U32.HI R3, RZ, 0x18, R3 ;  /* 0x00000018ff037819 */ /* 0x000fc80000011603 */
[----:B------:R-:W-:-:S04]  /*13620*/  LOP3.LUT R0, R0, R3, RZ, 0xfc, !PT ;  /* 0x0000000300007212 */ /* 0x000fc800078efcff */
[----:B------:R-:W-:Y:S01]  /*13630*/  PRMT R25, R0, 0x7610, R25 ;  /* 0x0000761000197816 */ /* 0x000fe20000000019 */
[----:B------:R-:W-:Y:S06]  /*13640*/  BRA `(.L_x_29494) ;  /* 0x0000001800907947 */ /* 0x000fec0003800000 */
.L_x_29509:
        /* <DEDUP_REMOVED lines=19> */
.L_x_29520:
[----:B------:R-:W-:Y:S01]  /*13780*/  IMAD.MOV.U32 R0, RZ, RZ, 0x7f ;  /* 0x0000007fff007424 */ /* 0x000fe200078e00ff */
[----:B------:R-:W-:-:S04]  /*13790*/  ISETP.GT.U32.AND P0, PT, R3, 0x7f800000, PT ;  /* 0x7f8000000300780c */ /* 0x000fc80003f04070 */
[----:B------:R-:W-:-:S09]  /*137a0*/  SEL R0, R0, 0x7c, P0 ;  /* 0x0000007c00007807 */ /* 0x000fd20000000000 */
.L_x_29521:
[----:B------:R-:W-:Y:S05]  /*137b0*/  BSYNC B0 ;  /* 0x0000000000007941 */ /* 0x000fea0003800000 */
.L_x_29519:
[----:B------:R-:W-:-:S04]  /*137c0*/  LOP3.LUT R3, R5, 0x80000000, RZ, 0xc0, !PT ;  /* 0x8000000005037812 */ /* 0x000fc800078ec0ff */
[----:B------:R-:W-:-:S04]  /*137d0*/  SHF.R.U32.HI R3, RZ, 0x18, R3 ;  /* 0x00000018ff037819 */ /* 0x000fc80000011603 */
[----:B------:R-:W-:-:S04]  /*137e0*/  LOP3.LUT R0, R0, R3, RZ, 0xfc, !PT ;  /* 0x0000000300007212 */ /* 0x000fc800078efcff */
[----:B------:R-:W-:Y:S01]  /*137f0*/  PRMT R25, R0, 0x7610, R25 ;  /* 0x0000761000197816 */ /* 0x000fe20000000019 */
[----:B------:R-:W-:Y:S06]  /*13800*/  BRA `(.L_x_29494) ;  /* 0x0000001800207947 */ /* 0x000fec0003800000 */
.L_x_29518:
        /* <DEDUP_REMOVED lines=14> */
.L_x_29523:
[----:B------:R-:W-:Y:S01]  /*138f0*/  IMAD.MOV.U32 R0, RZ, RZ, 0x7f ;  /* 0x0000007fff007424 */ /* 0x000fe200078e00ff */
[----:B------:R-:W-:-:S04]  /*13900*/  ISETP.GT.U32.AND P0, PT, R3, 0x7f800000, PT ;  /* 0x7f8000000300780c */ /* 0x000fc80003f04070 */
[----:B------:R-:W-:-:S09]  /*13910*/  SEL R0, R0, 0x7c, P0 ;  /* 0x0000007c00007807 */ /* 0x000fd20000000000 */
.L_x_29524:
[----:B------:R-:W-:Y:S05]  /*13920*/  BSYNC B0 ;  /* 0x0000000000007941 */ /* 0x000fea0003800000 */
.L_x_29522:
[----:B------:R-:W-:-:S04]  /*13930*/  LOP3.LUT R3, R7, 0x80000000, RZ, 0xc0, !PT ;  /* 0x8000000007037812 */ /* 0x000fc800078ec0ff */
[----:B------:R-:W-:-:S04]  /*13940*/  SHF.R.U32.HI R3, RZ, 0x18, R3 ;  /* 0x00000018ff037819 */ /* 0x000fc80000011603 */
[----:B------:R-:W-:-:S04]  /*13950*/  LOP3.LUT R0, R0, R3, RZ, 0xfc, !PT ;  /* 0x0000000300007212 */ /* 0x000fc800078efcff */
[----:B------:R-:W-:Y:S01]  /*13960*/  PRMT R25, R0, 0x7610, R25 ;  /* 0x0000761000197816 */ /* 0x000fe20000000019 */
[----:B------:R-:W-:Y:S06]  /*13970*/  BRA `(.L_x_29494) ;  /* 0x0000001400c47947 */ /* 0x000fec0003800000 */
.L_x_29517:
        /* <DEDUP_REMOVED lines=18> */
.L_x_29526:
[----:B------:R-:W-:Y:S01]  /*13aa0*/  IMAD.MOV.U32 R3, RZ, RZ, 0x7f ;  /* 0x0000007fff037424 */ /* 0x000fe200078e00ff */
[----:B------:R-:W-:-:S04]  /*13ab0*/  ISETP.GT.U32.AND P0, PT, R6, 0x7f800000, PT ;  /* 0x7f8000000600780c */ /* 0x000fc80003f04070 */
[----:B------:R-:W-:-:S09]  /*13ac0*/  SEL R3, R3, 0x7c, P0 ;  /* 0x0000007c03037807 */ /* 0x000fd20000000000 */
.L_x_29527:
[----:B------:R-:W-:Y:S05]  /*13ad0*/  BSYNC B0 ;  /* 0x0000000000007941 */ /* 0x000fea0003800000 */
.L_x_29525:
[----:B------:R-:W-:-:S04]  /*13ae0*/  LOP3.LUT R0, R0, 0x80000000, RZ, 0xc0, !PT ;  /* 0x8000000000007812 */ /* 0x000fc800078ec0ff */
[----:B------:R-:W-:-:S04]  /*13af0*/  SHF.R.U32.HI R0, RZ, 0x18, R0 ;  /* 0x00000018ff007819 */ /* 0x000fc80000011600 */
[----:B------:R-:W-:-:S04]  /*13b00*/  LOP3.LUT R0, R3, R0, RZ, 0xfc, !PT ;  /* 0x0000000003007212 */ /* 0x000fc800078efcff */
[----:B------:R-:W-:Y:S01]  /*13b10*/  PRMT R25, R0, 0x7610, R25 ;  /* 0x0000761000197816 */ /* 0x000fe20000000019 */
[----:B------:R-:W-:Y:S06]  /*13b20*/  BRA `(.L_x_29494) ;  /* 0x0000001400587947 */ /* 0x000fec0003800000 */
.L_x_29486:
        /* <DEDUP_REMOVED lines=23> */
.L_x_29531:
[----:B------:R-:W-:Y:S01]  /*13ca0*/  IMAD.MOV.U32 R25, RZ, RZ, 0x7f ;  /* 0x0000007fff197424 */ /* 0x000fe200078e00ff */
[----:B------:R-:W-:-:S04]  /*13cb0*/  ISETP.GT.U32.AND P0, PT, R7, 0x7f800000, PT ;  /* 0x7f8000000700780c */ /* 0x000fc80003f04070 */
[----:B------:R-:W-:Y:S01]  /*13cc0*/  SEL R25, R25, 0x7c, P0 ;  /* 0x0000007c19197807 */ /* 0x000fe20000000000 */
[----:B------:R-:W-:Y:S08]  /*13cd0*/  BRA `(.L_x_29494) ;  /* 0x0000001000ec7947 */ /* 0x000ff00003800000 */
.L_x_29530:
        /* <DEDUP_REMOVED lines=18> */
.L_x_29533:
[----:B------:R-:W-:Y:S01]  /*13e00*/  IMAD.MOV.U32 R0, RZ, RZ, 0x7f ;  /* 0x0000007fff007424 */ /* 0x000fe200078e00ff */
[----:B------:R-:W-:-:S04]  /*13e10*/  ISETP.GT.U32.AND P0, PT, R3, 0x7f800000, PT ;  /* 0x7f8000000300780c */ /* 0x000fc80003f04070 */
[----:B------:R-:W-:-:S09]  /*13e20*/  SEL R0, R0, 0x7c, P0 ;  /* 0x0000007c00007807 */ /* 0x000fd20000000000 */
.L_x_29534:
[----:B------:R-:W-:Y:S05]  /*13e30*/  BSYNC B0 ;  /* 0x0000000000007941 */ /* 0x000fea0003800000 */
.L_x_29532:
[----:B------:R-:W-:-:S04]  /*13e40*/  LOP3.LUT R3, R7, 0x80000000, RZ, 0xc0, !PT ;  /* 0x8000000007037812 */ /* 0x000fc800078ec0ff */
[----:B------:R-:W-:-:S04]  /*13e50*/  SHF.R.U32.HI R3, RZ, 0x18, R3 ;  /* 0x00000018ff037819 */ /* 0x000fc80000011603 */
[----:B------:R-:W-:-:S04]  /*13e60*/  LOP3.LUT R0, R0, R3, RZ, 0xfc, !PT ;  /* 0x0000000300007212 */ /* 0x000fc800078efcff */
[----:B------:R-:W-:Y:S01]  /*13e70*/  PRMT R25, R0, 0x7610, R25 ;  /* 0x0000761000197816 */ /* 0x000fe20000000019 */
[----:B------:R-:W-:Y:S06]  /*13e80*/  BRA `(.L_x_29494) ;  /* 0x0000001000807947 */ /* 0x000fec0003800000 */
.L_x_29529:
        /* <DEDUP_REMOVED lines=37> */
.L_x_29538:
[----:B------:R-:W-:Y:S01]  /*140e0*/  IMAD.MOV.U32 R0, RZ, RZ, 0x7f ;  /* 0x0000007fff007424 */ /* 0x000fe200078e00ff */
[----:B------:R-:W-:-:S04]  /*140f0*/  ISETP.GT.U32.AND P0, PT, R3, 0x7f800000, PT ;  /* 0x7f8000000300780c */ /* 0x000fc80003f04070 */
[----:B------:R-:W-:-:S09]  /*14100*/  SEL R0, R0, 0x7c, P0 ;  /* 0x0000007c00007807 */ /* 0x000fd20000000000 */
.L_x_29539:
[----:B------:R-:W-:Y:S05]  /*14110*/  BSYNC B0 ;  /* 0x0000000000007941 */ /* 0x000fea0003800000 */
.L_x_29537:
[----:B------:R-:W-:-:S04]  /*14120*/  LOP3.LUT R3, R5, 0x80000000, RZ, 0xc0, !PT ;  /* 0x8000000005037812 */ /* 0x000fc800078ec0ff */
[----:B------:R-:W-:-:S04]  /*14130*/  SHF.R.U32.HI R3, RZ, 0x18, R3 ;  /* 0x00000018ff037819 */ /* 0x000fc80000011603 */
[----:B------:R-:W-:-:S04]  /*14140*/  LOP3.LUT R0, R0, R3, RZ, 0xfc, !PT ;  /* 0x0000000300007212 */ /* 0x000fc800078efcff */
[----:B------:R-:W-:Y:S01]  /*14150*/  PRMT R25, R0, 0x7610, R25 ;  /* 0x0000761000197816 */ /* 0x000fe20000000019 */
[----:B------:R-:W-:Y:S06]  /*14160*/  BRA `(.L_x_29494) ;  /* 0x0000000c00c87947 */ /* 0x000fec0003800000 */
.L_x_29536:
[----:B------:R0:W5:Y:S01]  /*14170*/  LDG.E.U8 R25, desc[UR36][R4.64] ;  /* 0x0000002404197981 */ /* 0x000162000c1e1100 */
[----:B------:R-:W-:Y:S05]  /*14180*/  BRA `(.L_x_29494) ;  /* 0x0000000c00c07947 */ /* 0x000fea0003800000 */
.L_x_29535:
        /* <DEDUP_REMOVED lines=14> */
.L_x_29541:
[----:B------:R-:W-:Y:S01]  /*14270*/  IMAD.MOV.U32 R0, RZ, RZ, 0x7f ;  /* 0x0000007fff007424 */ /* 0x000fe200078e00ff */
[----:B------:R-:W-:-:S04]  /*14280*/  ISETP.GT.U32.AND P0, PT, R3, 0x7f800000, PT ;  /* 0x7f8000000300780c */ /* 0x000fc80003f04070 */
[----:B------:R-:W-:-:S09]  /*14290*/  SEL R0, R0, 0x7c, P0 ;  /* 0x0000007c00007807 */ /* 0x000fd20000000000 */
.L_x_29542:
[----:B------:R-:W-:Y:S05]  /*142a0*/  BSYNC B0 ;  /* 0x0000000000007941 */ /* 0x000fea0003800000 */
.L_x_29540:
[----:B------:R-:W-:-:S04]  /*142b0*/  LOP3.LUT R3, R7, 0x80000000, RZ, 0xc0, !PT ;  /* 0x8000000007037812 */ /* 0x000fc800078ec0ff */
[----:B------:R-:W-:-:S04]  /*142c0*/  SHF.R.U32.HI R3, RZ, 0x18, R3 ;  /* 0x00000018ff037819 */ /* 0x000fc80000011603 */
[----:B------:R-:W-:-:S04]  /*142d0*/  LOP3.LUT R0, R0, R3, RZ, 0xfc, !PT ;  /* 0x0000000300007212 */ /* 0x000fc800078efcff */
[----:B------:R-:W-:Y:S01]  /*142e0*/  PRMT R25, R0, 0x7610, R25 ;  /* 0x0000761000197816 */ /* 0x000fe20000000019 */
[----:B------:R-:W-:Y:S06]  /*142f0*/  BRA `(.L_x_29494) ;  /* 0x0000000c00647947 */ /* 0x000fec0003800000 */
.L_x_29528:
        /* <DEDUP_REMOVED lines=22> */
.L_x_29547:
[----:B------:R-:W-:Y:S01]  /*14460*/  IMAD.MOV.U32 R0, RZ, RZ, 0x7f ;  /* 0x0000007fff007424 */ /* 0x000fe200078e00ff */
[----:B------:R-:W-:-:S04]  /*14470*/  ISETP.GT.U32.AND P0, PT, R3, 0x7f800000, PT ;  /* 0x7f8000000300780c */ /* 0x000fc80003f04070 */
[----:B------:R-:W-:-:S09]  /*14480*/  SEL R0, R0, 0x7c, P0 ;  /* 0x0000007c00007807 */ /* 0x000fd20000000000 */
.L_x_29548:
[----:B------:R-:W-:Y:S05]  /*14490*/  BSYNC B0 ;  /* 0x0000000000007941 */ /* 0x000fea0003800000 */
.L_x_29546:
[----:B------:R-:W-:-:S04]  /*144a0*/  LOP3.LUT R3, R7, 0x80000000, RZ, 0xc0, !PT ;  /* 0x8000000007037812 */ /* 0x000fc800078ec0ff */
[----:B------:R-:W-:-:S04]  /*144b0*/  SHF.R.U32.HI R3, RZ, 0x18, R3 ;  /* 0x00000018ff037819 */ /* 0x000fc80000011603 */
[----:B------:R-:W-:-:S04]  /*144c0*/  LOP3.LUT R0, R0, R3, RZ, 0xfc, !PT ;  /* 0x0000000300007212 */ /* 0x000fc800078efcff */
[----:B------:R-:W-:Y:S01]  /*144d0*/  PRMT R25, R0, 0x7610, R25 ;  /* 0x0000761000197816 */ /* 0x000fe20000000019 */
[----:B------:R-:W-:Y:S06]  /*144e0*/  BRA `(.L_x_29494) ;  /* 0x0000000800e87947 */ /* 0x000fec0003800000 */
.L_x_29545:
        /* <DEDUP_REMOVED lines=21> */
.L_x_29552:
[----:B------:R-:W-:Y:S05]  /*14640*/  BSYNC B1 ;  /* 0x0000000000017941 */ /* 0x000fea0003800000 */
.L_x_29551:
[----:B------:R-:W-:Y:S01]  /*14650*/  LEA R5, R0, 0x3b800000, 0x17 ;  /* 0x3b80000000057811 */ /* 0x000fe200078eb8ff */
[----:B------:R-:W-:-:S05]  /*14660*/  IMAD.SHL.U32 R0, R3, 0x100000, RZ ;  /* 0x0010000003007824 */ /* 0x000fca00078e00ff */
[----:B------:R-:W-:-:S07]  /*14670*/  LOP3.LUT R0, R5, R0, R6, 0xfe, !PT ;  /* 0x0000000005007212 */ /* 0x000fce00078efe06 */
.L_x_29550:
[----:B------:R-:W-:Y:S05]  /*14680*/  BSYNC B0 ;  /* 0x0000000000007941 */ /* 0x000fea0003800000 */
.L_x_29549:
        /* <DEDUP_REMOVED lines=12> */
.L_x_29554:
[----:B------:R-:W-:Y:S01]  /*14750*/  IMAD.MOV.U32 R3, RZ, RZ, 0x7f ;  /* 0x0000007fff037424 */ /* 0x000fe200078e00ff */
[----:B------:R-:W-:-:S04]  /*14760*/  ISETP.GT.U32.AND P0, PT, R4, 0x7f800000, PT ;  /* 0x7f8000000400780c */ /* 0x000fc80003f04070 */
[----:B------:R-:W-:-:S09]  /*14770*/  SEL R3, R3, 0x7c, P0 ;  /* 0x0000007c03037807 */ /* 0x000fd20000000000 */
.L_x_29555:
[----:B------:R-:W-:Y:S05]  /*14780*/  BSYNC B0 ;  /* 0x0000000000007941 */ /* 0x000fea0003800000 */
.L_x_29553:
[----:B------:R-:W-:-:S04]  /*14790*/  LOP3.LUT R0, R0, 0x80000000, RZ, 0xc0, !PT ;  /* 0x8000000000007812 */ /* 0x000fc800078ec0ff */
[----:B------:R-:W-:-:S04]  /*147a0*/  SHF.R.U32.HI R0, RZ, 0x18, R0 ;  /* 0x00000018ff007819 */ /* 0x000fc80000011600 */
[----:B------:R-:W-:-:S04]  /*147b0*/  LOP3.LUT R0, R3, R0, RZ, 0xfc, !PT ;  /* 0x0000000003007212 */ /* 0x000fc800078efcff */
[----:B------:R-:W-:Y:S01]  /*147c0*/  PRMT R25, R0, 0x7610, R25 ;  /* 0x0000761000197816 */ /* 0x000fe20000000019 */
[----:B------:R-:W-:Y:S06]  /*147d0*/  BRA `(.L_x_29494) ;  /* 0x00000008002c7947 */ /* 0x000fec0003800000 */
.L_x_29544:
        /* <DEDUP_REMOVED lines=21> */
.L_x_29559:
[----:B------:R-:W-:Y:S05]  /*14930*/  BSYNC B1 ;  /* 0x0000000000017941 */ /* 0x000fea0003800000 */
.L_x_29558:
[----:B------:R-:W-:Y:S01]  /*14940*/  LEA R5, R0, 0x37800000, 0x17 ;  /* 0x3780000000057811 */ /* 0x000fe200078eb8ff */
[----:B------:R-:W-:-:S05]  /*14950*/  IMAD.SHL.U32 R0, R3, 0x200000, RZ ;  /* 0x0020000003007824 */ /* 0x000fca00078e00ff */
[----:B------:R-:W-:-:S07]  /*14960*/  LOP3.LUT R0, R5, R0, R6, 0xfe, !PT ;  /* 0x0000000005007212 */ /* 0x000fce00078efe06 */
.L_x_29557:
[----:B------:R-:W-:Y:S05]  /*14970*/  BSYNC B0 ;  /* 0x0000000000007941 */ /* 0x000fea0003800000 */
.L_x_29556:
        /* <DEDUP_REMOVED lines=12> */
.L_x_29561:
[----:B------:R-:W-:Y:S01]  /*14a40*/  IMAD.MOV.U32 R3, RZ, RZ, 0x7f ;  /* 0x0000007fff037424 */ /* 0x000fe200078e00ff */
[----:B------:R-:W-:-:S04]  /*14a50*/  ISETP.GT.U32.AND P0, PT, R4, 0x7f800000, PT ;  /* 0x7f8000000400780c */ /* 0x000fc80003f04070 */
[----:B------:R-:W-:-:S09]  /*14a60*/  SEL R3, R3, 0x7c, P0 ;  /* 0x0000007c03037807 */ /* 0x000fd20000000000 */
.L_x_29562:
[----:B------:R-:W-:Y:S05]  /*14a70*/  BSYNC B0 ;  /* 0x0000000000007941 */ /* 0x000fea0003800000 */
.L_x_29560:
[----:B------:R-:W-:-:S04]  /*14a80*/  LOP3.LUT R0, R0, 0x80000000, RZ, 0xc0, !PT ;  /* 0x8000000000007812 */ /* 0x000fc800078ec0ff */
[----:B------:R-:W-:-:S04]  /*14a90*/  SHF.R.U32.HI R0, RZ, 0x18, R0 ;  /* 0x00000018ff007819 */ /* 0x000fc80000011600 */
[----:B------:R-:W-:-:S04]  /*14aa0*/  LOP3.LUT R0, R3, R0, RZ, 0xfc, !PT ;  /* 0x0000000003007212 */ /* 0x000fc800078efcff */
[----:B------:R-:W-:Y:S01]  /*14ab0*/  PRMT R25, R0, 0x7610, R25 ;  /* 0x0000761000197816 */ /* 0x000fe20000000019 */
[----:B------:R-:W-:Y:S06]  /*14ac0*/  BRA `(.L_x_29494) ;  /* 0x0000000400707947 */ /* 0x000fec0003800000 */
.L_x_29543:
        /* <DEDUP_REMOVED lines=14> */
.L_x_29566:
[----:B------:R-:W-:Y:S05]  /*14bb0*/  BSYNC B0 ;  /* 0x0000000000007941 */ /* 0x000fea0003800000 */
.L_x_29565:
        /* <DEDUP_REMOVED lines=10> */
.L_x_29567:
[----:B------:R-:W-:Y:S01]  /*14c60*/  IMAD.MOV.U32 R25, RZ, RZ, 0x7f ;  /* 0x0000007fff197424 */ /* 0x000fe200078e00ff */
[----:B------:R-:W-:-:S04]  /*14c70*/  ISETP.GT.U32.AND P0, PT, R0, 0x7f800000, PT ;  /* 0x7f8000000000780c */ /* 0x000fc80003f04070 */
[----:B------:R-:W-:Y:S01]  /*14c80*/  SEL R25, R25, 0x7c, P0 ;  /* 0x0000007c19197807 */ /* 0x000fe20000000000 */
[----:B------:R-:W-:Y:S08]  /*14c90*/  BRA `(.L_x_29494) ;  /* 0x0000000000fc7947 */ /* 0x000ff00003800000 */
.L_x_29490:
        /* <DEDUP_REMOVED lines=16> */
.L_x_29568:
[----:B------:R-:W-:Y:S01]  /*14da0*/  PRMT R25, RZ, 0x7610, R25 ;  /* 0x00007610ff197816 */ /* 0x000fe20000000019 */
[----:B------:R-:W-:Y:S06]  /*14db0*/  BRA `(.L_x_29494) ;  /* 0x0000000000b47947 */ /* 0x000fec0003800000 */
.L_x_29564:
        /* <DEDUP_REMOVED lines=14> */
.L_x_29570:
[----:B------:R-:W-:Y:S01]  /*14ea0*/  IMAD.MOV.U32 R0, RZ, RZ, 0x7f ;  /* 0x0000007fff007424 */ /* 0x000fe200078e00ff */
[----:B------:R-:W-:-:S04]  /*14eb0*/  ISETP.GT.U32.AND P0, PT, R3, 0x7f800000, PT ;  /* 0x7f8000000300780c */ /* 0x000fc80003f04070 */
[----:B------:R-:W-:-:S09]  /*14ec0*/  SEL R0, R0, 0x7c, P0 ;  /* 0x0000007c00007807 */ /* 0x000fd20000000000 */
.L_x_29571:
[----:B------:R-:W-:Y:S05]  /*14ed0*/  BSYNC B0 ;  /* 0x0000000000007941 */ /* 0x000fea0003800000 */
.L_x_29569:
[----:B------:R-:W-:-:S04]  /*14ee0*/  LOP3.LUT R3, R7, 0x80000000, RZ, 0xc0, !PT ;  /* 0x8000000007037812 */ /* 0x000fc800078ec0ff */
[----:B------:R-:W-:-:S04]  /*14ef0*/  SHF.R.U32.HI R3, RZ, 0x18, R3 ;  /* 0x00000018ff037819 */ /* 0x000fc80000011603 */
[----:B------:R-:W-:-:S04]  /*14f00*/  LOP3.LUT R0, R0, R3, RZ, 0xfc, !PT ;  /* 0x0000000300007212 */ /* 0x000fc800078efcff */
[----:B------:R-:W-:Y:S01]  /*14f10*/  PRMT R25, R0, 0x7610, R25 ;  /* 0x0000761000197816 */ /* 0x000fe20000000019 */
[----:B------:R-:W-:Y:S06]  /*14f20*/  BRA `(.L_x_29494) ;  /* 0x0000000000587947 */ /* 0x000fec0003800000 */
.L_x_29563:
        /* <DEDUP_REMOVED lines=14> */
.L_x_29573:
[----:B------:R-:W-:Y:S01]  /*15010*/  IMAD.MOV.U32 R0, RZ, RZ, 0x7f ;  /* 0x0000007fff007424 */ /* 0x000fe200078e00ff */
[----:B------:R-:W-:-:S04]  /*15020*/  ISETP.GT.U32.AND P0, PT, R3, 0x7f800000, PT ;  /* 0x7f8000000300780c */ /* 0x000fc80003f04070 */
[----:B------:R-:W-:-:S09]  /*15030*/  SEL R0, R0, 0x7c, P0 ;  /* 0x0000007c00007807 */ /* 0x000fd20000000000 */
.L_x_29574:
[----:B------:R-:W-:Y:S05]  /*15040*/  BSYNC B0 ;  /* 0x0000000000007941 */ /* 0x000fea0003800000 */
.L_x_29572:
[----:B------:R-:W-:-:S04]  /*15050*/  LOP3.LUT R3, R7, 0x80000000, RZ, 0xc0, !PT ;  /* 0x8000000007037812 */ /* 0x000fc800078ec0ff */
[----:B------:R-:W-:-:S04]  /*15060*/  SHF.R.U32.HI R3, RZ, 0x18, R3 ;  /* 0x00000018ff037819 */ /* 0x000fc80000011603 */
[----:B------:R-:W-:-:S04]  /*15070*/  LOP3.LUT R0, R0, R3, RZ, 0xfc, !PT ;  /* 0x0000000300007212 */ /* 0x000fc800078efcff */
[----:B------:R-:W-:-:S07]  /*15080*/  PRMT R25, R0, 0x7610, R25 ;  /* 0x0000761000197816 */ /* 0x000fce0000000019 */
.L_x_29494:
[----:B------:R-:W-:Y:S05]  /*15090*/  BSYNC B6 ;  /* 0x0000000000067941 */ /* 0x000fea0003800000 */
.L_x_29485:
        /* <DEDUP_REMOVED lines=32> */
.L_x_29582:
[----:B------:R-:W-:Y:S01]  /*152a0*/  IMAD.MOV.U32 R0, RZ, RZ, 0x7f ;  /* 0x0000007fff007424 */ /* 0x000fe200078e00ff */
[----:B------:R-:W-:-:S04]  /*152b0*/  ISETP.GT.U32.AND P0, PT, R3, 0x7f800000, PT ;  /* 0x7f8000000300780c */ /* 0x000fc80003f04070 */
[----:B------:R-:W-:-:S09]  /*152c0*/  SEL R0, R0, 0x7c, P0 ;  /* 0x0000007c00007807 */ /* 0x000fd20000000000 */
.L_x_29583:
[----:B------:R-:W-:Y:S05]  /*152d0*/  BSYNC B0 ;  /* 0x0000000000007941 */ /* 0x000fea0003800000 */
.L_x_29581:
[----:B------:R-:W-:-:S04]  /*152e0*/  LOP3.LUT R3, R7, 0x80000000, RZ, 0xc0, !PT ;  /* 0x8000000007037812 */ /* 0x000fc800078ec0ff */
[----:B------:R-:W-:-:S04]  /*152f0*/  SHF.R.U32.HI R3, RZ, 0x18, R3 ;  /* 0x00000018ff037819 */ /* 0x000fc80000011603 */
[----:B------:R-:W-:-:S04]  /*15300*/  LOP3.LUT R0, R0, R3, RZ, 0xfc, !PT ;  /* 0x0000000300007212 */ /* 0x000fc800078efcff */
[----:B------:R-:W-:Y:S01]  /*15310*/  PRMT R4, R0, 0x7610, R4 ;  /* 0x0000761000047816 */ /* 0x000fe20000000004 */
[----:B------:R-:W-:Y:S06]  /*15320*/  BRA `(.L_x_29584) ;  /* 0x0000002000e47947 */ /* 0x000fec0003800000 */
.L_x_29579:
        /* <DEDUP_REMOVED lines=14> */
.L_x_29586:
[----:B------:R-:W-:Y:S01]  /*15410*/  IMAD.MOV.U32 R0, RZ, RZ, 0x7f ;  /* 0x0000007fff007424 */ /* 0x000fe200078e00ff */
[----:B------:R-:W-:-:S04]  /*15420*/  ISETP.GT.U32.AND P0, PT, R3, 0x7f800000, PT ;  /* 0x7f8000000300780c */ /* 0x000fc80003f04070 */
[----:B------:R-:W-:-:S09]  /*15430*/  SEL R0, R0, 0x7c, P0 ;  /* 0x0000007c00007807 */ /* 0x000fd20000000000 */
.L_x_29587:
[----:B------:R-:W-:Y:S05]  /*15440*/  BSYNC B0 ;  /* 0x0000000000007941 */ /* 0x000fea0003800000 */
.L_x_29585:
[----:B------:R-:W-:-:S04]  /*15450*/  LOP3.LUT R3, R7, 0x80000000, RZ, 0xc0, !PT ;  /* 0x8000000007037812 */ /* 0x000fc800078ec0ff */
[----:B------:R-:W-:-:S04]  /*15460*/  SHF.R.U32.HI R3, RZ, 0x18, R3 ;  /* 0x00000018ff037819 */ /* 0x000fc80000011603 */
[----:B------:R-:W-:-:S04]  /*15470*/  LOP3.LUT R0, R0, R3, RZ, 0xfc, !PT ;  /* 0x0000000300007212 */ /* 0x000fc800078efcff */
[----:B------:R-:W-:Y:S01]  /*15480*/  PRMT R4, R0, 0x7610, R4 ;  /* 0x0000761000047816 */ /* 0x000fe20000000004 */
[----:B------:R-:W-:Y:S06]  /*15490*/  BRA `(.L_x_29584) ;  /* 0x0000002000887947 */ /* 0x000fec0003800000 */
.L_x_29578:
        /* <DEDUP_REMOVED lines=20> */
.L_x_29591:
[----:B------:R-:W-:Y:S01]  /*155e0*/  IMAD.MOV.U32 R0, RZ, RZ, 0x7f ;  /* 0x0000007fff007424 */ /* 0x000fe200078e00ff */
[----:B------:R-:W-:-:S04]  /*155f0*/  ISETP.GT.U32.AND P0, PT, R3, 0x7f800000, PT ;  /* 0x7f8000000300780c */ /* 0x000fc80003f04070 */
[----:B------:R-:W-:-:S09]  /*15600*/  SEL R0, R0, 0x7c, P0 ;  /* 0x0000007c00007807 */ /* 0x000fd20000000000 */
.L_x_29592:
[----:B------:R-:W-:Y:S05]  /*15610*/  BSYNC B0 ;  /* 0x0000000000007941 */ /* 0x000fea0003800000 */
.L_x_29590:
[----:B------:R-:W-:-:S04]  /*15620*/  LOP3.LUT R3, R7, 0x80000000, RZ, 0xc0, !PT ;  /* 0x8000000007037812 */ /* 0x000fc800078ec0ff */
[----:B------:R-:W-:-:S04]  /*15630*/  SHF.R.U32.HI R3, RZ, 0x18, R3 ;  /* 0x00000018ff037819 */ /* 0x000fc80000011603 */
[----:B------:R-:W-:-:S04]  /*15640*/  LOP3.LUT R0, R0, R3, RZ, 0xfc, !PT ;  /* 0x0000000300007212 */ /* 0x000fc800078efcff */
[----:B------:R-:W-:Y:S01]  /*15650*/  PRMT R4, R0, 0x7610, R4 ;  /* 0x0000761000047816 */ /* 0x000fe20000000004 */
[----:B------:R-:W-:Y:S06]  /*15660*/  BRA `(.L_x_29584) ;  /* 0x0000002000147947 */ /* 0x000fec0003800000 */
.L_x_29589:
        /* <DEDUP_REMOVED lines=14> */
.L_x_29594:
[----:B------:R-:W-:Y:S01]  /*15750*/  IMAD.MOV.U32 R0, RZ, RZ, 0x7f ;  /* 0x0000007fff007424 */ /* 0x000fe200078e00ff */
[----:B------:R-:W-:-:S04]  /*15760*/  ISETP.GT.U32.AND P0, PT, R3, 0x7f800000, PT ;  /* 0x7f8000000300780c */ /* 0x000fc80003f04070 */
[----:B------:R-:W-:-:S09]  /*15770*/  SEL R0, R0, 0x7c, P0 ;  /* 0x0000007c00007807 */ /* 0x000fd20000000000 */
.L_x_29595:
[----:B------:R-:W-:Y:S05]  /*15780*/  BSYNC B0 ;  /* 0x0000000000007941 */ /* 0x000fea0003800000 */
.L_x_29593:
[----:B------:R-:W-:-:S04]  /*15790*/  LOP3.LUT R3, R7, 0x80000000, RZ, 0xc0, !PT ;  /* 0x8000000007037812 */ /* 0x000fc800078ec0ff */
[----:B------:R-:W-:-:S04]  /*157a0*/  SHF.R.U32.HI R3, RZ, 0x18, R3 ;  /* 0x00000018ff037819 */ /* 0x000fc80000011603 */
[----:B------:R-:W-:-:S04]  /*157b0*/  LOP3.LUT R0, R0, R3, RZ, 0xfc, !PT ;  /* 0x0000000300007212 */ /* 0x000fc800078efcff */
[----:B------:R-:W-:Y:S01]  /*157c0*/  PRMT R4, R0, 0x7610, R4 ;  /* 0x0000761000047816 */ /* 0x000fe20000000004 */
[----:B------:R-:W-:Y:S06]  /*157d0*/  BRA `(.L_x_29584) ;  /* 0x0000001c00b87947 */ /* 0x000fec0003800000 */
.L_x_29588:
        /* <DEDUP_REMOVED lines=14> */
.L_x_29597:
[----:B------:R-:W-:Y:S01]  /*158c0*/  IMAD.MOV.U32 R0, RZ, RZ, 0x7f ;  /* 0x0000007fff007424 */ /* 0x000fe200078e00ff */
[----:B------:R-:W-:-:S04]  /*158d0*/  ISETP.GT.U32.AND P0, PT, R3, 0x7f800000, PT ;  /* 0x7f8000000300780c */ /* 0x000fc80003f04070 */
[----:B------:R-:W-:-:S09]  /*158e0*/  SEL R0, R0, 0x7c, P0 ;  /* 0x0000007c00007807 */ /* 0x000fd20000000000 */
.L_x_29598:
[----:B------:R-:W-:Y:S05]  /*158f0*/  BSYNC B0 ;  /* 0x0000000000007941 */ /* 0x000fea0003800000 */
.L_x_29596:
[----:B------:R-:W-:-:S04]  /*15900*/  LOP3.LUT R3, R7, 0x80000000, RZ, 0xc0, !PT ;  /* 0x8000000007037812 */ /* 0x000fc800078ec0ff */
[----:B------:R-:W-:-:S04]  /*15910*/  SHF.R.U32.HI R3, RZ, 0x18, R3 ;  /* 0x00000018ff037819 */ /* 0x000fc80000011603 */
[----:B------:R-:W-:-:S04]  /*15920*/  LOP3.LUT R0, R0, R3, RZ, 0xfc, !PT ;  /* 0x0000000300007212 */ /* 0x000fc800078efcff */
[----:B------:R-:W-:Y:S01]  /*15930*/  PRMT R4, R0, 0x7610, R4 ;  /* 0x0000761000047816 */ /* 0x000fe20000000004 */
[----:B------:R-:W-:Y:S06]  /*15940*/  BRA `(.L_x_29584) ;  /* 0x0000001c005c7947 */ /* 0x000fec0003800000 */
.L_x_29577:
        /* <DEDUP_REMOVED lines=19> */
.L_x_29602:
[----:B------:R-:W-:Y:S01]  /*15a80*/  IMAD.MOV.U32 R0, RZ, RZ, 0x7f ;  /* 0x0000007fff007424 */ /* 0x000fe200078e00ff */
[----:B------:R-:W-:-:S04]  /*15a90*/  ISETP.GT.U32.AND P0, PT, R3, 0x7f800000, PT ;  /* 0x7f8000000300780c */ /* 0x000fc80003f04070 */
[----:B------:R-:W-:-:S09]  /*15aa0*/  SEL R0, R0, 0x7c, P0 ;  /* 0x0000007c00007807 */ /* 0x000fd20000000000 */
.L_x_29603:
[----:B------:R-:W-:Y:S05]  /*15ab0*/  BSYNC B0 ;  /* 0x0000000000007941 */ /* 0x000fea0003800000 */
.L_x_29601:
[----:B------:R-:W-:-:S04]  /*15ac0*/  LOP3.LUT R3, R5, 0x80000000, RZ, 0xc0, !PT ;  /* 0x8000000005037812 */ /* 0x000fc800078ec0ff */
[----:B------:R-:W-:-:S04]  /*15ad0*/  SHF.R.U32.HI R3, RZ, 0x18, R3 ;  /* 0x00000018ff037819 */ /* 0x000fc80000011603 */
[----:B------:R-:W-:-:S04]  /*15ae0*/  LOP3.LUT R0, R0, R3, RZ, 0xfc, !PT ;  /* 0x0000000300007212 */ /* 0x000fc800078efcff */
[----:B------:R-:W-:Y:S01]  /*15af0*/  PRMT R4, R0, 0x7610, R4 ;  /* 0x0000761000047816 */ /* 0x000fe20000000004 */
[----:B------:R-:W-:Y:S06]  /*15b00*/  BRA `(.L_x_29584) ;  /* 0x0000001800ec7947 */ /* 0x000fec0003800000 */
.L_x_29600:
        /* <DEDUP_REMOVED lines=14> */
.L_x_29605:
[----:B------:R-:W-:Y:S01]  /*15bf0*/  IMAD.MOV.U32 R0, RZ, RZ, 0x7f ;  /* 0x0000007fff007424 */ /* 0x000fe200078e00ff */
[----:B------:R-:W-:-:S04]  /*15c00*/  ISETP.GT.U32.AND P0, PT, R3, 0x7f800000, PT ;  /* 0x7f8000000300780c */ /* 0x000fc80003f04070 */
[----:B------:R-:W-:-:S09]  /*15c10*/  SEL R0, R0, 0x7c, P0 ;  /* 0x0000007c00007807 */ /* 0x000fd20000000000 */
.L_x_29606:
[----:B------:R-:W-:Y:S05]  /*15c20*/  BSYNC B0 ;  /* 0x0000000000007941 */ /* 0x000fea0003800000 */
.L_x_29604:
[----:B------:R-:W-:-:S04]  /*15c30*/  LOP3.LUT R3, R7, 0x80000000, RZ, 0xc0, !PT ;  /* 0x8000000007037812 */ /* 0x000fc800078ec0ff */
[----:B------:R-:W-:-:S04]  /*15c40*/  SHF.R.U32.HI R3, RZ, 0x18, R3 ;  /* 0x00000018ff037819 */ /* 0x000fc80000011603 */
[----:B------:R-:W-:-:S04]  /*15c50*/  LOP3.LUT R0, R0, R3, RZ, 0xfc, !PT ;  /* 0x0000000300007212 */ /* 0x000fc800078efcff */
[----:B------:R-:W-:Y:S01]  /*15c60*/  PRMT R4, R0, 0x7610, R4 ;  /* 0x0000761000047816 */ /* 0x000fe20000000004 */
[----:B------:R-:W-:Y:S06]  /*15c70*/  BRA `(.L_x_29584) ;  /* 0x0000001800907947 */ /* 0x000fec0003800000 */
.L_x_29599:
        /* <DEDUP_REMOVED lines=19> */
.L_x_29610:
[----:B------:R-:W-:Y:S01]  /*15db0*/  IMAD.MOV.U32 R0, RZ, RZ, 0x7f ;  /* 0x0000007fff007424 */ /* 0x000fe200078e00ff */
[----:B------:R-:W-:-:S04]  /*15dc0*/  ISETP.GT.U32.AND P0, PT, R3, 0x7f800000, PT ;  /* 0x7f8000000300780c */ /* 0x000fc80003f04070 */
[----:B------:R-:W-:-:S09]  /*15dd0*/  SEL R0, R0, 0x7c, P0 ;  /* 0x0000007c00007807 */ /* 0x000fd20000000000 */
.L_x_29611:
[----:B------:R-:W-:Y:S05]  /*15de0*/  BSYNC B0 ;  /* 0x0000000000007941 */ /* 0x000fea0003800000 */
.L_x_29609:
[----:B------:R-:W-:-:S04]  /*15df0*/  LOP3.LUT R3, R5, 0x80000000, RZ, 0xc0, !PT ;  /* 0x8000000005037812 */ /* 0x000fc800078ec0ff */
[----:B------:R-:W-:-:S04]  /*15e00*/  SHF.R.U32.HI R3, RZ, 0x18, R3 ;  /* 0x00000018ff037819 */ /* 0x000fc80000011603 */
[----:B------:R-:W-:-:S04]  /*15e10*/  LOP3.LUT R0, R0, R3, RZ, 0xfc, !PT ;  /* 0x0000000300007212 */ /* 0x000fc800078efcff */
[----:B------:R-:W-:Y:S01]  /*15e20*/  PRMT R4, R0, 0x7610, R4 ;  /* 0x0000761000047816 */ /* 0x000fe20000000004 */
[----:B------:R-:W-:Y:S06]  /*15e30*/  BRA `(.L_x_29584) ;  /* 0x0000001800207947 */ /* 0x000fec0003800000 */
.L_x_29608:
        /* <DEDUP_REMOVED lines=14> */
.L_x_29613:
[----:B------:R-:W-:Y:S01]  /*15f20*/  IMAD.MOV.U32 R0, RZ, RZ, 0x7f ;  /* 0x0000007fff007424 */ /* 0x000fe200078e00ff */
[----:B------:R-:W-:-:S04]  /*15f30*/  ISETP.GT.U32.AND P0, PT, R3, 0x7f800000, PT ;  /* 0x7f8000000300780c */ /* 0x000fc80003f04070 */
[----:B------:R-:W-:-:S09]  /*15f40*/  SEL R0, R0, 0x7c, P0 ;  /* 0x0000007c00007807 */ /* 0x000fd20000000000 */
.L_x_29614:
[----:B------:R-:W-:Y:S05]  /*15f50*/  BSYNC B0 ;  /* 0x0000000000007941 */ /* 0x000fea0003800000 */
.L_x_29612:
[----:B------:R-:W-:-:S04]  /*15f60*/  LOP3.LUT R3, R7, 0x80000000, RZ, 0xc0, !PT ;  /* 0x8000000007037812 */ /* 0x000fc800078ec0ff */
[----:B------:R-:W-:-:S04]  /*15f70*/  SHF.R.U32.HI R3, RZ, 0x18, R3 ;  /* 0x00000018ff037819 */ /* 0x000fc80000011603 */
[----:B------:R-:W-:-:S04]  /*15f80*/  LOP3.LUT R0, R0, R3, RZ, 0xfc, !PT ;  /* 0x0000000300007212 */ /* 0x000fc800078efcff */
[----:B------:R-:W-:Y:S01]  /*15f90*/  PRMT R4, R0, 0x7610, R4 ;  /* 0x0000761000047816 */ /* 0x000fe20000000004 */
[----:B------:R-:W-:Y:S06]  /*15fa0*/  BRA `(.L_x_29584) ;  /* 0x0000001400c47947 */ /* 0x000fec0003800000 */
.L_x_29607:
        /* <DEDUP_REMOVED lines=18> */
.L_x_29616:
[----:B------:R-:W-:Y:S01]  /*160d0*/  IMAD.MOV.U32 R3, RZ, RZ, 0x7f ;  /* 0x0000007fff037424 */ /* 0x000fe200078e00ff */
[----:B------:R-:W-:-:S04]  /*160e0*/  ISETP.GT.U32.AND P0, PT, R6, 0x7f800000, PT ;  /* 0x7f8000000600780c */ /* 0x000fc80003f04070 */
[----:B------:R-:W-:-:S09]  /*160f0*/  SEL R3, R3, 0x7c, P0 ;  /* 0x0000007c03037807 */ /* 0x000fd20000000000 */
.L_x_29617:
[----:B------:R-:W-:Y:S05]  /*16100*/  BSYNC B0 ;  /* 0x0000000000007941 */ /* 0x000fea0003800000 */
.L_x_29615:
[----:B------:R-:W-:-:S04]  /*16110*/  LOP3.LUT R0, R0, 0x80000000, RZ, 0xc0, !PT ;  /* 0x8000000000007812 */ /* 0x000fc800078ec0ff */
[----:B------:R-:W-:-:S04]  /*16120*/  SHF.R.U32.HI R0, RZ, 0x18, R0 ;  /* 0x00000018ff007819 */ /* 0x000fc80000011600 */
[----:B------:R-:W-:-:S04]  /*16130*/  LOP3.LUT R0, R3, R0, RZ, 0xfc, !PT ;  /* 0x0000000003007212 */ /* 0x000fc800078efcff */
[----:B------:R-:W-:Y:S01]  /*16140*/  PRMT R4, R0, 0x7610, R4 ;  /* 0x0000761000047816 */ /* 0x000fe20000000004 */
[----:B------:R-:W-:Y:S06]  /*16150*/  BRA `(.L_x_29584) ;  /* 0x0000001400587947 */ /* 0x000fec0003800000 */
.L_x_29576:
        /* <DEDUP_REMOVED lines=23> */
.L_x_29621:
[----:B------:R-:W-:Y:S01]  /*162d0*/  IMAD.MOV.U32 R4, RZ, RZ, 0x7f ;  /* 0x0000007fff047424 */ /* 0x000fe200078e00ff */
[----:B------:R-:W-:-:S04]  /*162e0*/  ISETP.GT.U32.AND P0, PT, R7, 0x7f800000, PT ;  /* 0x7f8000000700780c */ /* 0x000fc80003f04070 */
[----:B------:R-:W-:Y:S01]  /*162f0*/  SEL R4, R4, 0x7c, P0 ;  /* 0x0000007c04047807 */ /* 0x000fe20000000000 */
[----:B------:R-:W-:Y:S08]  /*16300*/  BRA `(.L_x_29584) ;  /* 0x0000001000ec7947 */ /* 0x000ff00003800000 */
.L_x_29620:
        /* <DEDUP_REMOVED lines=18> */
.L_x_29623:
[----:B------:R-:W-:Y:S01]  /*16430*/  IMAD.MOV.U32 R0, RZ, RZ, 0x7f ;  /* 0x0000007fff007424 */ /* 0x000fe200078e00ff */
[----:B------:R-:W-:-:S04]  /*16440*/  ISETP.GT.U32.AND P0, PT, R3, 0x7f800000, PT ;  /* 0x7f8000000300780c */ /* 0x000fc80003f04070 */
[----:B------:R-:W-:-:S09]  /*16450*/  SEL R0, R0, 0x7c, P0 ;  /* 0x0000007c00007807 */ /* 0x000fd20000000000 */
.L_x_29624:
[----:B------:R-:W-:Y:S05]  /*16460*/  BSYNC B0 ;  /* 0x0000000000007941 */ /* 0x000fea0003800000 */
.L_x_29622:
[----:B------:R-:W-:-:S04]  /*16470*/  LOP3.LUT R3, R7, 0x80000000, RZ, 0xc0, !PT ;  /* 0x8000000007037812 */ /* 0x000fc800078ec0ff */
[----:B------:R-:W-:-:S04]  /*16480*/  SHF.R.U32.HI R3, RZ, 0x18, R3 ;  /* 0x00000018ff037819 */ /* 0x000fc80000011603 */
[----:B------:R-:W-:-:S04]  /*16490*/  LOP3.LUT R0, R0, R3, RZ, 0xfc, !PT ;  /* 0x0000000300007212 */ /* 0x000fc800078efcff */
[----:B------:R-:W-:Y:S01]  /*164a0*/  PRMT R4, R0, 0x7610, R4 ;  /* 0x0000761000047816 */ /* 0x000fe20000000004 */
[----:B------:R-:W-:Y:S06]  /*164b0*/  BRA `(.L_x_29584) ;  /* 0x0000001000807947 */ /* 0x000fec0003800000 */
.L_x_29619:
        /* <DEDUP_REMOVED lines=37> */
.L_x_29628:
[----:B------:R-:W-:Y:S01]  /*16710*/  IMAD.MOV.U32 R0, RZ, RZ, 0x7f ;  /* 0x0000007fff007424 */ /* 0x000fe200078e00ff */
[----:B------:R-:W-:-:S04]  /*16720*/  ISETP.GT.U32.AND P0, PT, R3, 0x7f800000, PT ;  /* 0x7f8000000300780c */ /* 0x000fc80003f04070 */
[----:B------:R-:W-:-:S09]  /*16730*/  SEL R0, R0, 0x7c, P0 ;  /* 0x0000007c00007807 */ /* 0x000fd20000000000 */
.L_x_29629:
[----:B------:R-:W-:Y:S05]  /*16740*/  BSYNC B0 ;  /* 0x0000000000007941 */ /* 0x000fea0003800000 */
.L_x_29627:
[----:B------:R-:W-:-:S04]  /*16750*/  LOP3.LUT R3, R5, 0x80000000, RZ, 0xc0, !PT ;  /* 0x8000000005037812 */ /* 0x000fc800078ec0ff */
[----:B------:R-:W-:-:S04]  /*16760*/  SHF.R.U32.HI R3, RZ, 0x18, R3 ;  /* 0x00000018ff037819 */ /* 0x000fc80000011603 */
[----:B------:R-:W-:-:S04]  /*16770*/  LOP3.LUT R0, R0, R3, RZ, 0xfc, !PT ;  /* 0x0000000300007212 */ /* 0x000fc800078efcff */
[----:B------:R-:W-:Y:S01]  /*16780*/  PRMT R4, R0, 0x7610, R4 ;  /* 0x0000761000047816 */ /* 0x000fe20000000004 */
[----:B------:R-:W-:Y:S06]  /*16790*/  BRA `(.L_x_29584) ;  /* 0x0000000c00c87947 */ /* 0x000fec0003800000 */
.L_x_29626:
[----:B------:R0:W5:Y:S01]  /*167a0*/  LDG.E.U8 R4, desc[UR36][R4.64] ;  /* 0x0000002404047981 */ /* 0x000162000c1e1100 */
[----:B------:R-:W-:Y:S05]  /*167b0*/  BRA `(.L_x_29584) ;  /* 0x0000000c00c07947 */ /* 0x000fea0003800000 */
.L_x_29625:
        /* <DEDUP_REMOVED lines=14> */
.L_x_29631:
[----:B------:R-:W-:Y:S01]  /*168a0*/  IMAD.MOV.U32 R0, RZ, RZ, 0x7f ;  /* 0x0000007fff007424 */ /* 0x000fe200078e00ff */
[----:B------:R-:W-:-:S04]  /*168b0*/  ISETP.GT.U32.AND P0, PT, R3, 0x7f800000, PT ;  /* 0x7f8000000300780c */ /* 0x000fc80003f04070 */
[----:B------:R-:W-:-:S09]  /*168c0*/  SEL R0, R0, 0x7c, P0 ;  /* 0x0000007c00007807 */ /* 0x000fd20000000000 */
.L_x_29632:
[----:B------:R-:W-:Y:S05]  /*168d0*/  BSYNC B0 ;  /* 0x0000000000007941 */ /* 0x000fea0003800000 */
.L_x_29630:
[----:B------:R-:W-:-:S04]  /*168e0*/  LOP3.LUT R3, R7, 0x80000000, RZ, 0xc0, !PT ;  /* 0x8000000007037812 */ /* 0x000fc800078ec0ff */
[----:B------:R-:W-:-:S04]  /*168f0*/  SHF.R.U32.HI R3, RZ, 0x18, R3 ;  /* 0x00000018ff037819 */ /* 0x000fc80000011603 */
[----:B------:R-:W-:-:S04]  /*16900*/  LOP3.LUT R0, R0, R3, RZ, 0xfc, !PT ;  /* 0x0000000300007212 */ /* 0x000fc800078efcff */
[----:B------:R-:W-:Y:S01]  /*16910*/  PRMT R4, R0, 0x7610, R4 ;  /* 0x0000761000047816 */ /* 0x000fe20000000004 */
[----:B------:R-:W-:Y:S06]  /*16920*/  BRA `(.L_x_29584) ;  /* 0x0000000c00647947 */ /* 0x000fec0003800000 */
.L_x_29618:
        /* <DEDUP_REMOVED lines=22> */
.L_x_29637:
[----:B------:R-:W-:Y:S01]  /*16a90*/  IMAD.MOV.U32 R0, RZ, RZ, 0x7f ;  /* 0x0000007fff007424 */ /* 0x000fe200078e00ff */
[----:B------:R-:W-:-:S04]  /*16aa0*/  ISETP.GT.U32.AND P0, PT, R3, 0x7f800000, PT ;  /* 0x7f8000000300780c */ /* 0x000fc80003f04070 */
[----:B------:R-:W-:-:S09]  /*16ab0*/  SEL R0, R0, 0x7c, P0 ;  /* 0x0000007c00007807 */ /* 0x000fd20000000000 */
.L_x_29638:
[----:B------:R-:W-:Y:S05]  /*16ac0*/  BSYNC B0 ;  /* 0x0000000000007941 */ /* 0x000fea0003800000 */
.L_x_29636:
[----:B------:R-:W-:-:S04]  /*16ad0*/  LOP3.LUT R3, R7, 0x80000000, RZ, 0xc0, !PT ;  /* 0x8000000007037812 */ /* 0x000fc800078ec0ff */
[----:B------:R-:W-:-:S04]  /*16ae0*/  SHF.R.U32.HI R3, RZ, 0x18, R3 ;  /* 0x00000018ff037819 */ /* 0x000fc80000011603 */
[----:B------:R-:W-:-:S04]  /*16af0*/  LOP3.LUT R0, R0, R3, RZ, 0xfc, !PT ;  /* 0x0000000300007212 */ /* 0x000fc800078efcff */
[----:B------:R-:W-:Y:S01]  /*16b00*/  PRMT R4, R0, 0x7610, R4 ;  /* 0x0000761000047816 */ /* 0x000fe20000000004 */
[----:B------:R-:W-:Y:S06]  /*16b10*/  BRA `(.L_x_29584) ;  /* 0x0000000800e87947 */ /* 0x000fec0003800000 */
.L_x_29635:
        /* <DEDUP_REMOVED lines=21> */
.L_x_29642:
[----:B------:R-:W-:Y:S05]  /*16c70*/  BSYNC B1 ;  /* 0x0000000000017941 */ /* 0x000fea0003800000 */
.L_x_29641:
[----:B------:R-:W-:Y:S01]  /*16c80*/  LEA R5, R0, 0x3b800000, 0x17 ;  /* 0x3b80000000057811 */ /* 0x000fe200078eb8ff */
[----:B------:R-:W-:-:S05]  /*16c90*/  IMAD.SHL.U32 R0, R3, 0x100000, RZ ;  /* 0x0010000003007824 */ /* 0x000fca00078e00ff */
[----:B------:R-:W-:-:S07]  /*16ca0*/  LOP3.LUT R0, R5, R0, R6, 0xfe, !PT ;  /* 0x0000000005007212 */ /* 0x000fce00078efe06 */
.L_x_29640:
[----:B------:R-:W-:Y:S05]  /*16cb0*/  BSYNC B0 ;  /* 0x0000000000007941 */ /* 0x000fea0003800000 */
.L_x_29639:
        /* <DEDUP_REMOVED lines=12> */
.L_x_29644:
[----:B------:R-:W-:Y:S01]  /*16d80*/  IMAD.MOV.U32 R3, RZ, RZ, 0x7f ;  /* 0x0000007fff037424 */ /* 0x000fe200078e00ff */
[----:B------:R-:W-:-:S04]  /*16d90*/  ISETP.GT.U32.AND P0, PT, R4, 0x7f800000, PT ;  /* 0x7f8000000400780c */ /* 0x000fc80003f04070 */
[----:B------:R-:W-:-:S09]  /*16da0*/  SEL R3, R3, 0x7c, P0 ;  /* 0x0000007c03037807 */ /* 0x000fd20000000000 */
.L_x_29645:
[----:B------:R-:W-:Y:S05]  /*16db0*/  BSYNC B0 ;  /* 0x0000000000007941 */ /* 0x000fea0003800000 */
.L_x_29643:
[----:B------:R-:W-:-:S04]  /*16dc0*/  LOP3.LUT R0, R0, 0x80000000, RZ, 0xc0, !PT ;  /* 0x8000000000007812 */ /* 0x000fc800078ec0ff */
[----:B------:R-:W-:-:S04]  /*16dd0*/  SHF.R.U32.HI R0, RZ, 0x18, R0 ;  /* 0x00000018ff007819 */ /* 0x000fc80000011600 */
[----:B------:R-:W-:-:S04]  /*16de0*/  LOP3.LUT R0, R3, R0, RZ, 0xfc, !PT ;  /* 0x0000000003007212 */ /* 0x000fc800078efcff */
[----:B------:R-:W-:Y:S01]  /*16df0*/  PRMT R4, R0, 0x7610, R4 ;  /* 0x0000761000047816 */ /* 0x000fe20000000004 */
[----:B------:R-:W-:Y:S06]  /*16e00*/  BRA `(.L_x_29584) ;  /* 0x00000008002c7947 */ /* 0x000fec0003800000 */
.L_x_29634:
        /* <DEDUP_REMOVED lines=21> */
.L_x_29649:
[----:B------:R-:W-:Y:S05]  /*16f60*/  BSYNC B1 ;  /* 0x0000000000017941 */ /* 0x000fea0003800000 */
.L_x_29648:
[----:B------:R-:W-:Y:S01]  /*16f70*/  LEA R5, R0, 0x37800000, 0x17 ;  /* 0x3780000000057811 */ /* 0x000fe200078eb8ff */
[----:B------:R-:W-:-:S05]  /*16f80*/  IMAD.SHL.U32 R0, R3, 0x200000, RZ ;  /* 0x0020000003007824 */ /* 0x000fca00078e00ff */
[----:B------:R-:W-:-:S07]  /*16f90*/  LOP3.LUT R0, R5, R0, R6, 0xfe, !PT ;  /* 0x0000000005007212 */ /* 0x000fce00078efe06 */
.L_x_29647:
[----:B------:R-:W-:Y:S05]  /*16fa0*/  BSYNC B0 ;  /* 0x0000000000007941 */ /* 0x000fea0003800000 */
.L_x_29646:
        /* <DEDUP_REMOVED lines=12> */
.L_x_29651:
[----:B------:R-:W-:Y:S01]  /*17070*/  IMAD.MOV.U32 R3, RZ, RZ, 0x7f ;  /* 0x0000007fff037424 */ /* 0x000fe200078e00ff */
[----:B------:R-:W-:-:S04]  /*17080*/  ISETP.GT.U32.AND P0, PT, R4, 0x7f800000, PT ;  /* 0x7f8000000400780c */ /* 0x000fc80003f04070 */
[----:B------:R-:W-:-:S09]  /*17090*/  SEL R3, R3, 0x7c, P0 ;  /* 0x0000007c03037807 */ /* 0x000fd20000000000 */
.L_x_29652:
[----:B------:R-:W-:Y:S05]  /*170a0*/  BSYNC B0 ;  /* 0x0000000000007941 */ /* 0x000fea0003800000 */
.L_x_29650:
[----:B------:R-:W-:-:S04]  /*170b0*/  LOP3.LUT R0, R0, 0x80000000, RZ, 0xc0, !PT ;  /* 0x8000000000007812 */ /* 0x000fc800078ec0ff */
[----:B------:R-:W-:-:S04]  /*170c0*/  SHF.R.U32.HI R0, RZ, 0x18, R0 ;  /* 0x00000018ff007819 */ /* 0x000fc80000011600 */
[----:B------:R-:W-:-:S04]  /*170d0*/  LOP3.LUT R0, R3, R0, RZ, 0xfc, !PT ;  /* 0x0000000003007212 */ /* 0x000fc800078efcff */
[----:B------:R-:W-:Y:S01]  /*170e0*/  PRMT R4, R0, 0x7610, R4 ;  /* 0x0000761000047816 */ /* 0x000fe20000000004 */
[----:B------:R-:W-:Y:S06]  /*170f0*/  BRA `(.L_x_29584) ;  /* 0x0000000400707947 */ /* 0x000fec0003800000 */
.L_x_29633:
        /* <DEDUP_REMOVED lines=14> */
.L_x_29656:
[----:B------:R-:W-:Y:S05]  /*171e0*/  BSYNC B0 ;  /* 0x0000000000007941 */ /* 0x000fea0003800000 */
.L_x_29655:
        /* <DEDUP_REMOVED lines=10> */
.L_x_29657:
[----:B------:R-:W-:Y:S01]  /*17290*/  IMAD.MOV.U32 R4, RZ, RZ, 0x7f ;  /* 0x0000007fff047424 */ /* 0x000fe200078e00ff */
[----:B------:R-:W-:-:S04]  /*172a0*/  ISETP.GT.U32.AND P0, PT, R0, 0x7f800000, PT ;  /* 0x7f8000000000780c */ /* 0x000fc80003f04070 */
[----:B------:R-:W-:Y:S01]  /*172b0*/  SEL R4, R4, 0x7c, P0 ;  /* 0x0000007c04047807 */ /* 0x000fe20000000000 */
[----:B------:R-:W-:Y:S08]  /*172c0*/  BRA `(.L_x_29584) ;  /* 0x0000000000fc7947 */ /* 0x000ff00003800000 */
.L_x_29580:
        /* <DEDUP_REMOVED lines=16> */
.L_x_29658:
[----:B------:R-:W-:Y:S01]  /*173d0*/  PRMT R4, RZ, 0x7610, R4 ;  /* 0x00007610ff047816 */ /* 0x000fe20000000004 */
[----:B------:R-:W-:Y:S06]  /*173e0*/  BRA `(.L_x_29584) ;  /* 0x0000000000b47947 */ /* 0x000fec0003800000 */
.L_x_29654:
        /* <DEDUP_REMOVED lines=14> */
.L_x_29660:
[----:B------:R-:W-:Y:S01]  /*174d0*/  IMAD.MOV.U32 R0, RZ, RZ, 0x7f ;  /* 0x0000007fff007424 */ /* 0x000fe200078e00ff */
[----:B------:R-:W-:-:S04]  /*174e0*/  ISETP.GT.U32.AND P0, PT, R3, 0x7f800000, PT ;  /* 0x7f8000000300780c */ /* 0x000fc80003f04070 */
[----:B------:R-:W-:-:S09]  /*174f0*/  SEL R0, R0, 0x7c, P0 ;  /* 0x0000007c00007807 */ /* 0x000fd20000000000 */
.L_x_29661:
[----:B------:R-:W-:Y:S05]  /*17500*/  BSYNC B0 ;  /* 0x0000000000007941 */ /* 0x000fea0003800000 */
.L_x_29659:
[----:B------:R-:W-:-:S04]  /*17510*/  LOP3.LUT R3, R7, 0x80000000, RZ, 0xc0, !PT ;  /* 0x8000000007037812 */ /* 0x000fc800078ec0ff */
[----:B------:R-:W-:-:S04]  /*17520*/  SHF.R.U32.HI R3, RZ, 0x18, R3 ;  /* 0x00000018ff037819 */ /* 0x000fc80000011603 */
[----:B------:R-:W-:-:S04]  /*17530*/  LOP3.LUT R0, R0, R3, RZ, 0xfc, !PT ;  /* 0x0000000300007212 */ /* 0x000fc800078efcff */
[----:B------:R-:W-:Y:S01]  /*17540*/  PRMT R4, R0, 0x7610, R4 ;  /* 0x0000761000047816 */ /* 0x000fe20000000004 */
[----:B------:R-:W-:Y:S06]  /*17550*/  BRA `(.L_x_29584) ;  /* 0x0000000000587947 */ /* 0x000fec0003800000 */
.L_x_29653:
        /* <DEDUP_REMOVED lines=14> */
.L_x_29663:
[----:B------:R-:W-:Y:S01]  /*17640*/  IMAD.MOV.U32 R0, RZ, RZ, 0x7f ;  /* 0x0000007fff007424 */ /* 0x000fe200078e00ff */
[----:B------:R-:W-:-:S04]  /*17650*/  ISETP.GT.U32.AND P0, PT, R3, 0x7f800000, PT ;  /* 0x7f8000000300780c */ /* 0x000fc80003f04070 */
[----:B------:R-:W-:-:S09]  /*17660*/  SEL R0, R0, 0x7c, P0 ;  /* 0x0000007c00007807 */ /* 0x000fd20000000000 */
.L_x_29664:
[----:B------:R-:W-:Y:S05]  /*17670*/  BSYNC B0 ;  /* 0x0000000000007941 */ /* 0x000fea0003800000 */
.L_x_29662:
[----:B------:R-:W-:-:S04]  /*17680*/  LOP3.LUT R3, R7, 0x80000000, RZ, 0xc0, !PT ;  /* 0x8000000007037812 */ /* 0x000fc800078ec0ff */
[----:B------:R-:W-:-:S04]  /*17690*/  SHF.R.U32.HI R3, RZ, 0x18, R3 ;  /* 0x00000018ff037819 */ /* 0x000fc80000011603 */
[----:B------:R-:W-:-:S04]  /*176a0*/  LOP3.LUT R0, R0, R3, RZ, 0xfc, !PT ;  /* 0x0000000300007212 */ /* 0x000fc800078efcff */
[----:B------:R-:W-:-:S07]  /*176b0*/  PRMT R4, R0, 0x7610, R4 ;  /* 0x0000761000047816 */ /* 0x000fce0000000004 */
.L_x_29584:
[----:B------:R-:W-:Y:S05]  /*176c0*/  BSYNC B6 ;  /* 0x0000000000067941 */ /* 0x000fea0003800000 */
.L_x_29575:
[----:B------:R-:W-:-:S04]  /*176d0*/  ISETP.NE.AND P0, PT, R23, RZ, PT ;  /* 0x000000ff1700720c */ /* 0x000fc80003f05270 */
[----:B------:R-:W-:-:S09]  /*176e0*/  SEL R27, RZ, 0x1, !P0 ;  /* 0x00000001ff1b7807 */ /* 0x000fd20004000000 */
.L_x_29451:
[----:B------:R-:W-:Y:S05]  /*176f0*/  BSYNC B7 ;  /* 0x0000000000077941 */ /* 0x000fea0003800000 */
.L_x_29450:
        /* <DEDUP_REMOVED lines=53> */
[----:B------:R-:W0:Y:S02]  /*17a50*/  F2I.FTZ.TRUNC.NTZ R3, R0 ;  /* 0x0000000000037305 */ /* 0x000e24000021f100 */
[----:B0-----:R0:W-:Y:S01]  /*17a60*/  STG.E.U8 desc[UR36][R8.64], R3 ;  /* 0x0000000308007986 */ /* 0x0011e2000c101124 */
[----:B------:R-:W-:Y:S05]  /*17a70*/  BRA `(.L_x_29666) ;  /* 0x0000001800d47947 */ /* 0x000fea0003800000 */
.L_x_29670:
[----:B------:R-:W-:-:S05]  /*17a80*/  LOP3.LUT R5, R5, 0xffff, RZ, 0xc0, !PT ;  /* 0x0000ffff05057812 */ /* 0x000fca00078ec0ff */
        /* <DEDUP_REMOVED lines=13> */
[----:B0-----:R0:W-:Y:S01]  /*17b60*/  STG.E.U8 desc[UR36][R8.64], R4 ;  /* 0x0000000408007986 */ /* 0x0011e2000c101124 */
[----:B------:R-:W-:Y:S05]  /*17b70*/  BRA `(.L_x_29666) ;  /* 0x0000001800947947 */ /* 0x000fea0003800000 */
.L_x_29669:
        /* <DEDUP_REMOVED lines=20> */
[----:B0-----:R0:W-:Y:S01]  /*17cc0*/  STG.E.64 desc[UR36][R8.64], R4 ;  /* 0x0000000408007986 */ /* 0x0011e2000c101b24 */
[----:B------:R-:W-:Y:S05]  /*17cd0*/  BRA `(.L_x_29666) ;  /* 0x00000018003c7947 */ /* 0x000fea0003800000 */
.L_x_29673:
        /* <DEDUP_REMOVED lines=14> */
[----:B0-----:R0:W-:Y:S01]  /*17dc0*/  STG.E desc[UR36][R8.64], R3 ;  /* 0x0000000308007986 */ /* 0x0011e2000c101924 */
[----:B------:R-:W-:Y:S05]  /*17dd0*/  BRA `(.L_x_29666) ;  /* 0x0000001400fc7947 */ /* 0x000fea0003800000 */
.L_x_29672:
        /* <DEDUP_REMOVED lines=14> */
[----:B0-----:R0:W-:Y:S01]  /*17ec0*/  STG.E.U16 desc[UR36][R8.64], R3 ;  /* 0x0000000308007986 */ /* 0x0011e2000c101524 */
[----:B------:R-:W-:Y:S05]  /*17ed0*/  BRA `(.L_x_29666) ;  /* 0x0000001400bc7947 */ /* 0x000fea0003800000 */
.L_x_29668:
        /* <DEDUP_REMOVED lines=19> */
[----:B------:R0:W-:Y:S01]  /*18010*/  STG.E desc[UR36][R8.64], R3 ;  /* 0x0000000308007986 */ /* 0x0001e2000c101924 */
[----:B------:R-:W-:Y:S05]  /*18020*/  BRA `(.L_x_29666) ;  /* 0x0000001400687947 */ /* 0x000fea0003800000 */
.L_x_29675:
        /* <DEDUP_REMOVED lines=13> */
[----:B------:R-:W-:-:S05]  /*18100*/  F2FP.F16.F32.PACK_AB R0, RZ, R0 ;  /* 0x00000000ff00723e */ /* 0x000fca00000000ff */
[----:B------:R0:W-:Y:S01]  /*18110*/  STG.E.U16 desc[UR36][R8.64], R0 ;  /* 0x0000000008007986 */ /* 0x0001e2000c101524 */
[----:B------:R-:W-:Y:S05]  /*18120*/  BRA `(.L_x_29666) ;  /* 0x0000001400287947 */ /* 0x000fea0003800000 */
.L_x_29674:
        /* <DEDUP_REMOVED lines=17> */
[----:B------:R-:W-:Y:S02]  /*18240*/  IMAD.SHL.U32 R0, R5, 0x1000000, RZ ;  /* 0x0100000005007824 */ /* 0x000fe400078e00ff */
[----:B------:R-:W-:-:S03]  /*18250*/  IMAD.MOV.U32 R5, RZ, RZ, RZ ;  /* 0x000000ffff057224 */ /* 0x000fc600078e00ff */
[----:B------:R-:W-:-:S05]  /*18260*/  LOP3.LUT R4, R3, 0x80000000, R0, 0xf8, !PT ;  /* 0x8000000003047812 */ /* 0x000fca00078ef800 */
[----:B------:R0:W-:Y:S01]  /*18270*/  STG.E.64 desc[UR36][R8.64], R4 ;  /* 0x0000000408007986 */ /* 0x0001e2000c101b24 */
[----:B------:R-:W-:Y:S05]  /*18280*/  BRA `(.L_x_29666) ;  /* 0x0000001000d07947 */ /* 0x000fea0003800000 */
.L_x_29677:
        /* <DEDUP_REMOVED lines=14> */
[----:B------:R-:W-:-:S05]  /*18370*/  PRMT R0, R0, 0x5410, RZ ;  /* 0x0000541000007816 */ /* 0x000fca00000000ff */
[----:B------:R0:W-:Y:S01]  /*18380*/  STG.E desc[UR36][R8.64], R0 ;  /* 0x0000000008007986 */ /* 0x0001e2000c101924 */
[----:B------:R-:W-:Y:S05]  /*18390*/  BRA `(.L_x_29666) ;  /* 0x00000010008c7947 */ /* 0x000fea0003800000 */
.L_x_29676:
        /* <DEDUP_REMOVED lines=14> */
[----:B------:R-:W0:Y:S02]  /*18480*/  F2F.F64.F32 R4, R0 ;  /* 0x0000000000047310 */ /* 0x000e240000201800 */
[----:B0-----:R0:W-:Y:S01]  /*18490*/  STG.E.64 desc[UR36][R8.64], R4 ;  /* 0x0000000408007986 */ /* 0x0011e2000c101b24 */
[----:B------:R-:W-:Y:S05]  /*184a0*/  BRA `(.L_x_29666) ;  /* 0x0000001000487947 */ /* 0x000fea0003800000 */
.L_x_29667:
        /* <DEDUP_REMOVED lines=22> */
[----:B------:R-:W-:-:S05]  /*18610*/  SEL R3, RZ, 0x1, !P0 ;  /* 0x00000001ff037807 */ /* 0x000fca0004000000 */
[----:B------:R3:W-:Y:S01]  /*18620*/  STG.E.U8 desc[UR36][R8.64], R3 ;  /* 0x0000000308007986 */ /* 0x0007e2000c101124 */
[----:B------:R-:W-:Y:S05]  /*18630*/  BRA `(.L_x_29666) ;  /* 0x0000000c00e47947 */ /* 0x000fea0003800000 */
.L_x_29680:
[----:B------:R-:W-:Y:S02]  /*18640*/  LOP3.LUT R5, R5, 0xffff, RZ, 0xc0, !PT ;  /* 0x0000ffff05057812 */ /* 0x000fe400078ec0ff */
[----:B------:R-:W-:-:S03]  /*18650*/  CS2R R6, SRZ ;  /* 0x0000000000067805 */ /* 0x000fc6000001ff00 */
        /* <DEDUP_REMOVED lines=14> */
[----:B0-----:R4:W-:Y:S01]  /*18740*/  STG.E.128 desc[UR36][R8.64], R4 ;  /* 0x0000000408007986 */ /* 0x0019e2000c101d24 */
[----:B------:R-:W-:Y:S05]  /*18750*/  BRA `(.L_x_29666) ;  /* 0x0000000c009c7947 */ /* 0x000fea0003800000 */
.L_x_29679:
        /* <DEDUP_REMOVED lines=33> */
.L_x_29684:
[----:B------:R-:W-:Y:S05]  /*18970*/  BSYNC B0 ;  /* 0x0000000000007941 */ /* 0x000fea0003800000 */
.L_x_29683:
[----:B------:R-:W-:-:S05]  /*18980*/  LOP3.LUT R5, R0, R5, RZ, 0xfc, !PT ;  /* 0x0000000500057212 */ /* 0x000fca00078efcff */
[----:B------:R1:W-:Y:S01]  /*18990*/  STG.E.U8 desc[UR36][R8.64], R5 ;  /* 0x0000000508007986 */ /* 0x0003e2000c101124 */
[----:B------:R-:W-:Y:S05]  /*189a0*/  BRA `(.L_x_29666) ;  /* 0x0000000c00087947 */ /* 0x000fea0003800000 */
.L_x_29682:
[----:B------:R2:W-:Y:S01]  /*189b0*/  STG.E.U8 desc[UR36][R8.64], R5 ;  /* 0x0000000508007986 */ /* 0x0005e2000c101124 */
[----:B------:R-:W-:Y:S05]  /*189c0*/  BRA `(.L_x_29666) ;  /* 0x0000000c00007947 */ /* 0x000fea0003800000 */
.L_x_29681:
        /* <DEDUP_REMOVED lines=13> */
[----:B------:R-:W-:-:S05]  /*18aa0*/  F2FP.BF16.F32.PACK_AB R0, RZ, R0 ;  /* 0x00000000ff00723e */ /* 0x000fca00000010ff */
[----:B------:R0:W-:Y:S01]  /*18ab0*/  STG.E.U16 desc[UR36][R8.64], R0 ;  /* 0x0000000008007986 */ /* 0x0001e2000c101524 */
[----:B------:R-:W-:Y:S05]  /*18ac0*/  BRA `(.L_x_29666) ;  /* 0x0000000800c07947 */ /* 0x000fea0003800000 */
.L_x_29678:
        /* <DEDUP_REMOVED lines=21> */
[----:B------:R-:W0:Y:S02]  /*18c20*/  F2I.FTZ.U32.TRUNC.NTZ R3, R0 ;  /* 0x0000000000037305 */ /* 0x000e24000021f000 */
[----:B0-----:R0:W-:Y:S01]  /*18c30*/  STG.E.U16 desc[UR36][R8.64], R3 ;  /* 0x0000000308007986 */ /* 0x0011e2000c101524 */
[----:B------:R-:W-:Y:S05]  /*18c40*/  BRA `(.L_x_29666) ;  /* 0x0000000800607947 */ /* 0x000fea0003800000 */
.L_x_29687:
        /* <DEDUP_REMOVED lines=27> */
.L_x_29690:
[----:B------:R-:W-:-:S05]  /*18e00*/  IMAD.SHL.U32 R4, R6, 0x1000000, RZ ;  /* 0x0100000006047824 */ /* 0x000fca00078e00ff */
[----:B------:R-:W-:-:S04]  /*18e10*/  LOP3.LUT R4, R4, 0x80000000, R3, 0xc8, !PT ;  /* 0x8000000004047812 */ /* 0x000fc800078ec803 */
[----:B------:R-:W-:-:S04]  /*18e20*/  SHF.R.U32.HI R3, RZ, 0x18, R4 ;  /* 0x00000018ff037819 */ /* 0x000fc80000011604 */
[----:B------:R-:W-:-:S04]  /*18e30*/  LOP3.LUT R0, R0, R3, RZ, 0xfc, !PT ;  /* 0x0000000300007212 */ /* 0x000fc800078efcff */
[----:B------:R-:W-:-:S07]  /*18e40*/  PRMT R4, R0, 0x7610, R4 ;  /* 0x0000761000047816 */ /* 0x000fce0000000004 */
.L_x_29689:
[----:B------:R-:W-:Y:S05]  /*18e50*/  BSYNC B0 ;  /* 0x0000000000007941 */ /* 0x000fea0003800000 */
.L_x_29688:
[----:B------:R0:W-:Y:S01]  /*18e60*/  STG.E.U8 desc[UR36][R8.64], R4 ;  /* 0x0000000408007986 */ /* 0x0001e2000c101124 */
[----:B------:R-:W-:Y:S05]  /*18e70*/  BRA `(.L_x_29666) ;  /* 0x0000000400d47947 */ /* 0x000fea0003800000 */
.L_x_29686:
        /* <DEDUP_REMOVED lines=27> */
.L_x_29693:
[----:B------:R-:W-:-:S05]  /*19030*/  IMAD.SHL.U32 R4, R6, 0x1000000, RZ ;  /* 0x0100000006047824 */ /* 0x000fca00078e00ff */
[----:B------:R-:W-:-:S04]  /*19040*/  LOP3.LUT R4, R4, 0x80000000, R3, 0xc8, !PT ;  /* 0x8000000004047812 */ /* 0x000fc800078ec803 */
[----:B------:R-:W-:-:S04]  /*19050*/  SHF.R.U32.HI R3, RZ, 0x18, R4 ;  /* 0x00000018ff037819 */ /* 0x000fc80000011604 */
[----:B------:R-:W-:-:S04]  /*19060*/  LOP3.LUT R0, R0, R3, RZ, 0xfc, !PT ;  /* 0x0000000300007212 */ /* 0x000fc800078efcff */
[----:B------:R-:W-:-:S07]  /*19070*/  PRMT R4, R0, 0x7610, R4 ;  /* 0x0000761000047816 */ /* 0x000fce0000000004 */
.L_x_29692:
[----:B------:R-:W-:Y:S05]  /*19080*/  BSYNC B0 ;  /* 0x0000000000007941 */ /* 0x000fea0003800000 */
.L_x_29691:
[----:B------:R0:W-:Y:S01]  /*19090*/  STG.E.U8 desc[UR36][R8.64], R4 ;  /* 0x0000000408007986 */ /* 0x0001e2000c101124 */
[----:B------:R-:W-:Y:S05]  /*190a0*/  BRA `(.L_x_29666) ;  /* 0x0000000400487947 */ /* 0x000fea0003800000 */
.L_x_29685:
        /* <DEDUP_REMOVED lines=34> */
.L_x_29671:
        /* <DEDUP_REMOVED lines=16> */
.L_x_29696:
[----:B------:R-:W-:Y:S05]  /*193d0*/  BRA `(.L_x_29666) ;  /* 0x00000000007c7947 */ /* 0x000fea0003800000 */
.L_x_29695:
        /* <DEDUP_REMOVED lines=13> */
[----:B------:R-:W0:Y:S02]  /*194b0*/  F2I.U64.TRUNC R4, R0 ;  /* 0x0000000000047311 */ /* 0x000e24000020d800 */
[----:B0-----:R0:W-:Y:S01]  /*194c0*/  STG.E.64 desc[UR36][R8.64], R4 ;  /* 0x0000000408007986 */ /* 0x0011e2000c101b24 */
[----:B------:R-:W-:Y:S05]  /*194d0*/  BRA `(.L_x_29666) ;  /* 0x00000000003c7947 */ /* 0x000fea0003800000 */
.L_x_29694:
        /* <DEDUP_REMOVED lines=14> */
[----:B0-----:R0:W-:Y:S02]  /*195c0*/  STG.E desc[UR36][R8.64], R3 ;  /* 0x0000000308007986 */ /* 0x0011e4000c101924 */
.L_x_29666:
[----:B------:R-:W-:Y:S05]  /*195d0*/  BSYNC B6 ;  /* 0x0000000000067941 */ /* 0x000fea0003800000 */
.L_x_29665:
        /* <DEDUP_REMOVED lines=37> */
.L_x_29702:
        /* <DEDUP_REMOVED lines=17> */
.L_x_29701:
        /* <DEDUP_REMOVED lines=22> */
.L_x_29706:
        /* <DEDUP_REMOVED lines=16> */
.L_x_29705:
        /* <DEDUP_REMOVED lines=16> */
.L_x_29700:
        /* <DEDUP_REMOVED lines=21> */
.L_x_29708:
        /* <DEDUP_REMOVED lines=16> */
.L_x_29707:
        /* <DEDUP_REMOVED lines=22> */
.L_x_29710:
        /* <DEDUP_REMOVED lines=17> */
.L_x_29709:
        /* <DEDUP_REMOVED lines=17> */
.L_x_29699:
        /* <DEDUP_REMOVED lines=25> */
.L_x_29713:
        /* <DEDUP_REMOVED lines=18> */
.L_x_29712:
        /* <DEDUP_REMOVED lines=33> */
.L_x_29717:
[----:B------:R-:W-:Y:S05]  /*1a730*/  BSYNC B0 ;  /* 0x0000000000007941 */ /* 0x000fea0003800000 */
.L_x_29716:
[----:B------:R-:W-:-:S05]  /*1a740*/  LOP3.LUT R3, R0, R3, RZ, 0xfc, !PT ;  /* 0x0000000300037212 */ /* 0x000fca00078efcff */
[----:B------:R0:W-:Y:S01]  /*1a750*/  STG.E.U8 desc[UR36][R8.64], R3 ;  /* 0x0000000308007986 */ /* 0x0001e2000c101124 */
[----:B------:R-:W-:Y:S05]  /*1a760*/  BRA `(.L_x_29704) ;  /* 0x0000000c00087947 */ /* 0x000fea0003800000 */
.L_x_29715:
[----:B------:R0:W-:Y:S01]  /*1a770*/  STG.E.U8 desc[UR36][R8.64], R2 ;  /* 0x0000000208007986 */ /* 0x0001e2000c101124 */
[----:B------:R-:W-:Y:S05]  /*1a780*/  BRA `(.L_x_29704) ;  /* 0x0000000c00007947 */ /* 0x000fea0003800000 */
.L_x_29714:
        /* <DEDUP_REMOVED lines=16> */
.L_x_29711:
        /* <DEDUP_REMOVED lines=24> */
.L_x_29720:
        /* <DEDUP_REMOVED lines=27> */
.L_x_29723:
[----:B------:R-:W-:-:S05]  /*1abc0*/  IMAD.SHL.U32 R3, R6, 0x1000000, RZ ;  /* 0x0100000006037824 */ /* 0x000fca00078e00ff */
[----:B------:R-:W-:-:S04]  /*1abd0*/  LOP3.LUT R3, R3, 0x80000000, R2, 0xc8, !PT ;  /* 0x8000000003037812 */ /* 0x000fc800078ec802 */
[----:B------:R-:W-:-:S04]  /*1abe0*/  SHF.R.U32.HI R3, RZ, 0x18, R3 ;  /* 0x00000018ff037819 */ /* 0x000fc80000011603 */
[----:B------:R-:W-:-:S04]  /*1abf0*/  LOP3.LUT R0, R0, R3, RZ, 0xfc, !PT ;  /* 0x0000000300007212 */ /* 0x000fc800078efcff */
[----:B------:R-:W-:-:S07]  /*1ac00*/  PRMT R4, R0, 0x7610, R4 ;  /* 0x0000761000047816 */ /* 0x000fce0000000004 */
.L_x_29722:
[----:B------:R-:W-:Y:S05]  /*1ac10*/  BSYNC B0 ;  /* 0x0000000000007941 */ /* 0x000fea0003800000 */
.L_x_29721:
[----:B------:R0:W-:Y:S01]  /*1ac20*/  STG.E.U8 desc[UR36][R8.64], R4 ;  /* 0x0000000408007986 */ /* 0x0001e2000c101124 */
[----:B------:R-:W-:Y:S05]  /*1ac30*/  BRA `(.L_x_29704) ;  /* 0x0000000400d47947 */ /* 0x000fea0003800000 */
.L_x_29719:
        /* <DEDUP_REMOVED lines=27> */
.L_x_29726:
[----:B------:R-:W-:-:S05]  /*1adf0*/  IMAD.SHL.U32 R3, R6, 0x1000000, RZ ;  /* 0x0100000006037824 */ /* 0x000fca00078e00ff */
[----:B------:R-:W-:-:S04]  /*1ae00*/  LOP3.LUT R3, R3, 0x80000000, R2, 0xc8, !PT ;  /* 0x8000000003037812 */ /* 0x000fc800078ec802 */
[----:B------:R-:W-:-:S04]  /*1ae10*/  SHF.R.U32.HI R3, RZ, 0x18, R3 ;  /* 0x00000018ff037819 */ /* 0x000fc80000011603 */
[----:B------:R-:W-:-:S04]  /*1ae20*/  LOP3.LUT R0, R0, R3, RZ, 0xfc, !PT ;  /* 0x0000000300007212 */ /* 0x000fc800078efcff */
[----:B------:R-:W-:-:S07]  /*1ae30*/  PRMT R4, R0, 0x7610, R4 ;  /* 0x0000761000047816 */ /* 0x000fce0000000004 */
.L_x_29725:
[----:B------:R-:W-:Y:S05]  /*1ae40*/  BSYNC B0 ;  /* 0x0000000000007941 */ /* 0x000fea0003800000 */
.L_x_29724:
[----:B------:R3:W-:Y:S01]  /*1ae50*/  STG.E.U8 desc[UR36][R8.64], R4 ;  /* 0x0000000408007986 */ /* 0x0007e2000c101124 */
[----:B------:R-:W-:Y:S05]  /*1ae60*/  BRA `(.L_x_29704) ;  /* 0x0000000400487947 */ /* 0x000fea0003800000 */
.L_x_29718:
        /* <DEDUP_REMOVED lines=34> */
.L_x_29703:
        /* <DEDUP_REMOVED lines=16> */
.L_x_29729:
[----:B------:R-:W-:Y:S05]  /*1b190*/  BRA `(.L_x_29704) ;  /* 0x00000000007c7947 */ /* 0x000fea0003800000 */
.L_x_29728:
        /* <DEDUP_REMOVED lines=16> */
.L_x_29727:
        /* <DEDUP_REMOVED lines=15> */
.L_x_29704:
[----:B------:R-:W-:-:S05]  /*1b390*/  VIADD R16, R16, 0x80 ;  /* 0x0000008010107836 */ /* 0x000fca0000000000 */
[----:B------:R-:W-:-:S13]  /*1b3a0*/  ISETP.GE.AND P0, PT, R16, R24, PT ;  /* 0x000000181000720c */ /* 0x000fda0003f06270 */
[----:B------:R-:W-:Y:S05]  /*1b3b0*/  @P0 BRA `(.L_x_29698) ;  /* 0x0000001c005c0947 */ /* 0x000fea0003800000 */
[----:B012-4-:R-:W0:Y:S01]  /*1b3c0*/  LDC.64 R2, c[0x0][0x220] ;  /* 0x00008800ff027b82 */ /* 0x017e220000000a00 */
[----:B------:R-:W-:Y:S01]  /*1b3d0*/  IMAD R0, R29, 0x200, R16 ;  /* 0x000002001d007824 */ /* 0x000fe200078e0210 */
[----:B---3--:R-:W-:Y:S01]  /*1b3e0*/  PRMT R4, R23, 0x9910, RZ ;  /* 0x0000991017047816 */ /* 0x008fe200000000ff */
        /* <DEDUP_REMOVED lines=31> */
.L_x_29733:
        /* <DEDUP_REMOVED lines=17> */
.L_x_29732:
        /* <DEDUP_REMOVED lines=22> */
.L_x_29737:
        /* <DEDUP_REMOVED lines=16> */
.L_x_29736:
        /* <DEDUP_REMOVED lines=16> */
.L_x_29731:
        /* <DEDUP_REMOVED lines=21> */
.L_x_29739:
        /* <DEDUP_REMOVED lines=16> */
.L_x_29738:
        /* <DEDUP_REMOVED lines=22> */
.L_x_29741:
        /* <DEDUP_REMOVED lines=17> */
.L_x_29740:
        /* <DEDUP_REMOVED lines=17> */
.L_x_29730:
        /* <DEDUP_REMOVED lines=25> */
.L_x_29744:
        /* <DEDUP_REMOVED lines=16> */
[----:B0-----:R0:W-:Y:S01]  /*1c2b0*/  STG.E.128 desc[UR36][R2.64], R4 ;  /* 0x0000000402007986 */ /* 0x0011e2000c101d24 */
[----:B------:R-:W-:Y:S05]  /*1c2c0*/  BRA `(.L_x_29735) ;  /* 0x0000000c00947947 */ /* 0x000fea0003800000 */
.L_x_29743:
        /* <DEDUP_REMOVED lines=33> */
.L_x_29748:
[----:B------:R-:W-:Y:S05]  /*1c4e0*/  BSYNC B0 ;  /* 0x0000000000007941 */ /* 0x000fea0003800000 */
.L_x_29747:
[----:B------:R-:W-:-:S05]  /*1c4f0*/  LOP3.LUT R5, R0, R5, RZ, 0xfc, !PT ;  /* 0x0000000500057212 */ /* 0x000fca00078efcff */
[----:B------:R0:W-:Y:S01]  /*1c500*/  STG.E.U8 desc[UR36][R2.64], R5 ;  /* 0x0000000502007986 */ /* 0x0001e2000c101124 */
[----:B------:R-:W-:Y:S05]  /*1c510*/  BRA `(.L_x_29735) ;  /* 0x0000000c00007947 */ /* 0x000fea0003800000 */
.L_x_29746:
[----:B------:R0:W-:Y:S01]  /*1c520*/  STG.E.U8 desc[UR36][R2.64], R17 ;  /* 0x0000001102007986 */ /* 0x0001e2000c101124 */
[----:B------:R-:W-:Y:S05]  /*1c530*/  BRA `(.L_x_29735) ;  /* 0x0000000800f87947 */ /* 0x000fea0003800000 */
.L_x_29745:
        /* <DEDUP_REMOVED lines=16> */
.L_x_29742:
        /* <DEDUP_REMOVED lines=24> */
.L_x_29751:
[----:B------:R-:W-:Y:S01]  /*1c7c0*/  LOP3.LUT R17, R17, 0xffff, RZ, 0xc0, !PT ;  /* 0x0000ffff11117812 */ /* 0x000fe200078ec0ff */
[----:B------:R-:W-:Y:S03]  /*1c7d0*/  BSSY B0, `(.L_x_29752) ;  /* 0x000001e000007945 */ /* 0x000fe60003800000 */
        /* <DEDUP_REMOVED lines=25> */
.L_x_29754:
[----:B------:R-:W-:-:S05]  /*1c970*/  IMAD.SHL.U32 R7, R7, 0x1000000, RZ ;  /* 0x0100000007077824 */ /* 0x000fca00078e00ff */
[----:B------:R-:W-:-:S04]  /*1c980*/  LOP3.LUT R7, R7, 0x80000000, R4, 0xc8, !PT ;  /* 0x8000000007077812 */ /* 0x000fc800078ec804 */
[----:B------:R-:W-:-:S04]  /*1c990*/  SHF.R.U32.HI R0, RZ, 0x18, R7 ;  /* 0x00000018ff007819 */ /* 0x000fc80000011607 */
[----:B------:R-:W-:-:S07]  /*1c9a0*/  LOP3.LUT R0, R5, R0, RZ, 0xfc, !PT ;  /* 0x0000000005007212 */ /* 0x000fce00078efcff */
.L_x_29753:
[----:B------:R-:W-:Y:S05]  /*1c9b0*/  BSYNC B0 ;  /* 0x0000000000007941 */ /* 0x000fea0003800000 */
.L_x_29752:
[----:B------:R0:W-:Y:S01]  /*1c9c0*/  STG.E.U8 desc[UR36][R2.64], R0 ;  /* 0x0000000002007986 */ /* 0x0001e2000c101124 */
[----:B------:R-:W-:Y:S05]  /*1c9d0*/  BRA `(.L_x_29735) ;  /* 0x0000000400d07947 */ /* 0x000fea0003800000 */
.L_x_29750:
        /* <DEDUP_REMOVED lines=27> */
.L_x_29757:
[----:B------:R-:W-:-:S05]  /*1cb90*/  IMAD.SHL.U32 R7, R7, 0x1000000, RZ ;  /* 0x0100000007077824 */ /* 0x000fca00078e00ff */
[----:B------:R-:W-:-:S04]  /*1cba0*/  LOP3.LUT R7, R7, 0x80000000, R4, 0xc8, !PT ;  /* 0x8000000007077812 */ /* 0x000fc800078ec804 */
[----:B------:R-:W-:-:S04]  /*1cbb0*/  SHF.R.U32.HI R0, RZ, 0x18, R7 ;  /* 0x00000018ff007819 */ /* 0x000fc80000011607 */
[----:B------:R-:W-:-:S07]  /*1cbc0*/  LOP3.LUT R0, R5, R0, RZ, 0xfc, !PT ;  /* 0x0000000005007212 */ /* 0x000fce00078efcff */
.L_x_29756:
[----:B------:R-:W-:Y:S05]  /*1cbd0*/  BSYNC B0 ;  /* 0x0000000000007941 */ /* 0x000fea0003800000 */
.L_x_29755:
[----:B------:R3:W-:Y:S01]  /*1cbe0*/  STG.E.U8 desc[UR36][R2.64], R0 ;  /* 0x0000000002007986 */ /* 0x0007e2000c101124 */
[----:B------:R-:W-:Y:S05]  /*1cbf0*/  BRA `(.L_x_29735) ;  /* 0x0000000400487947 */ /* 0x000fea0003800000 */
.L_x_29749:
        /* <DEDUP_REMOVED lines=34> */
.L_x_29734:
        /* <DEDUP_REMOVED lines=16> */
.L_x_29760:
[----:B------:R-:W-:Y:S05]  /*1cf20*/  BRA `(.L_x_29735) ;  /* 0x00000000007c7947 */ /* 0x000fea0003800000 */
.L_x_29759:
        /* <DEDUP_REMOVED lines=16> */
.L_x_29758:
        /* <DEDUP_REMOVED lines=15> */
.L_x_29735:
[----:B------:R-:W-:-:S07]  /*1d120*/  VIADD R16, R16, 0x80 ;  /* 0x0000008010107836 */ /* 0x000fce0000000000 */
.L_x_29698:
[----:B------:R-:W-:Y:S05]  /*1d130*/  BSYNC B6 ;  /* 0x0000000000067941 */ /* 0x000fea0003800000 */
.L_x_29697:
[----:B------:R-:W-:-:S13]  /*1d140*/  ISETP.GE.AND P0, PT, R16, R24, PT ;  /* 0x000000181000720c */ /* 0x000fda0003f06270 */
[----:B------:R-:W-:Y:S05]  /*1d150*/  @P0 EXIT ;  /* 0x000000000000094d */ /* 0x000fea0003800000 */
[----:B0--3--:R-:W0:Y:S01]  /*1d160*/  S2R R0, SR_CTAID.X ;  /* 0x0000000000007919 */ /* 0x009e220000002500 */
[----:B-12-4-:R-:W1:Y:S01]  /*1d170*/  LDC.64 R2, c[0x0][0x220] ;  /* 0x00008800ff027b82 */ /* 0x016e620000000a00 */
        /* <DEDUP_REMOVED lines=32> */
.L_x_29764:
        /* <DEDUP_REMOVED lines=17> */
.L_x_29763:
        /* <DEDUP_REMOVED lines=22> */
.L_x_29767:
        /* <DEDUP_REMOVED lines=16> */
.L_x_29766:
        /* <DEDUP_REMOVED lines=16> */
.L_x_29762:
        /* <DEDUP_REMOVED lines=21> */
.L_x_29769:
        /* <DEDUP_REMOVED lines=16> */
.L_x_29768:
        /* <DEDUP_REMOVED lines=22> */
.L_x_29771:
        /* <DEDUP_REMOVED lines=17> */
.L_x_29770:
        /* <DEDUP_REMOVED lines=17> */
.L_x_29761:
        /* <DEDUP_REMOVED lines=25> */
.L_x_29774:
        /* <DEDUP_REMOVED lines=16> */
[----:B0-----:R-:W-:Y:S01]  /*1e050*/  STG.E.128 desc[UR36][R2.64], R4 ;  /* 0x0000000402007986 */ /* 0x001fe2000c101d24 */
[----:B------:R-:W-:Y:S05]  /*1e060*/  EXIT ;  /* 0x000000000000794d */ /* 0x000fea0003800000 */
.L_x_29773:
        /* <DEDUP_REMOVED lines=33> */
.L_x_29778:
[----:B------:R-:W-:Y:S05]  /*1e280*/  BSYNC B0 ;  /* 0x0000000000007941 */ /* 0x000fea0003800000 */
.L_x_29777:
[----:B------:R-:W-:-:S05]  /*1e290*/  LOP3.LUT R5, R0, R5, RZ, 0xfc, !PT ;  /* 0x0000000500057212 */ /* 0x000fca00078efcff */
[----:B------:R-:W-:Y:S01]  /*1e2a0*/  STG.E.U8 desc[UR36][R2.64], R5 ;  /* 0x0000000502007986 */ /* 0x000fe2000c101124 */
[----:B------:R-:W-:Y:S05]  /*1e2b0*/  EXIT ;  /* 0x000000000000794d */ /* 0x000fea0003800000 */
.L_x_29776:
[----:B------:R-:W-:Y:S01]  /*1e2c0*/  STG.E.U8 desc[UR36][R2.64], R25 ;  /* 0x0000001902007986 */ /* 0x000fe2000c101124 */
[----:B------:R-:W-:Y:S05]  /*1e2d0*/  EXIT ;  /* 0x000000000000794d */ /* 0x000fea0003800000 */
.L_x_29775:
        /* <DEDUP_REMOVED lines=16> */
.L_x_29772:
        /* <DEDUP_REMOVED lines=24> */
.L_x_29781:
        /* <DEDUP_REMOVED lines=27> */
.L_x_29784:
[----:B------:R-:W-:-:S05]  /*1e710*/  IMAD.SHL.U32 R7, R7, 0x1000000, RZ ;  /* 0x0100000007077824 */ /* 0x000fca00078e00ff */
[----:B------:R-:W-:-:S04]  /*1e720*/  LOP3.LUT R7, R7, 0x80000000, R4, 0xc8, !PT ;  /* 0x8000000007077812 */ /* 0x000fc800078ec804 */
[----:B------:R-:W-:-:S04]  /*1e730*/  SHF.R.U32.HI R0, RZ, 0x18, R7 ;  /* 0x00000018ff007819 */ /* 0x000fc80000011607 */
[----:B------:R-:W-:-:S07]  /*1e740*/  LOP3.LUT R0, R5, R0, RZ, 0xfc, !PT ;  /* 0x0000000005007212 */ /* 0x000fce00078efcff */
.L_x_29783:
[----:B------:R-:W-:Y:S05]  /*1e750*/  BSYNC B0 ;  /* 0x0000000000007941 */ /* 0x000fea0003800000 */
.L_x_29782:
[----:B------:R-:W-:Y:S01]  /*1e760*/  STG.E.U8 desc[UR36][R2.64], R0 ;  /* 0x0000000002007986 */ /* 0x000fe2000c101124 */
[----:B------:R-:W-:Y:S05]  /*1e770*/  EXIT ;  /* 0x000000000000794d */ /* 0x000fea0003800000 */
.L_x_29780:
        /* <DEDUP_REMOVED lines=27> */
.L_x_29787:
[----:B------:R-:W-:-:S05]  /*1e930*/  IMAD.SHL.U32 R7, R7, 0x1000000, RZ ;  /* 0x0100000007077824 */ /* 0x000fca00078e00ff */
[----:B------:R-:W-:-:S04]  /*1e940*/  LOP3.LUT R7, R7, 0x80000000, R4, 0xc8, !PT ;  /* 0x8000000007077812 */ /* 0x000fc800078ec804 */
[----:B------:R-:W-:-:S04]  /*1e950*/  SHF.R.U32.HI R0, RZ, 0x18, R7 ;  /* 0x00000018ff007819 */ /* 0x000fc80000011607 */
[----:B------:R-:W-:-:S07]  /*1e960*/  LOP3.LUT R0, R5, R0, RZ, 0xfc, !PT ;  /* 0x0000000005007212 */ /* 0x000fce00078efcff */
.L_x_29786:
[----:B------:R-:W-:Y:S05]  /*1e970*/  BSYNC B0 ;  /* 0x0000000000007941 */ /* 0x000fea0003800000 */
.L_x_29785:
[----:B------:R-:W-:Y:S01]  /*1e980*/  STG.E.U8 desc[UR36][R2.64], R0 ;  /* 0x0000000002007986 */ /* 0x000fe2000c101124 */
[----:B------:R-:W-:Y:S05]  /*1e990*/  EXIT ;  /* 0x000000000000794d */ /* 0x000fea0003800000 */
.L_x_29779:
        /* <DEDUP_REMOVED lines=34> */
.L_x_29765:
        /* <DEDUP_REMOVED lines=16> */
.L_x_29790:
[----:B------:R-:W-:Y:S05]  /*1ecc0*/  EXIT ;  /* 0x000000000000794d */ /* 0x000fea0003800000 */
.L_x_29789:
        /* <DEDUP_REMOVED lines=16> */
.L_x_29788:
        /* <DEDUP_REMOVED lines=16> */
.L_x_29791:
        /* <DEDUP_REMOVED lines=11> */
.L_x_44586:


//--------------------- .text._ZN2at6native18elementwise_kernelILi128ELi4EZNS0_22gpu_kernel_impl_nocastIZZZNS0_49_GLOBAL__N__657f93f7_16_TensorCompare_cu_71e06f4e17where_kernel_implERNS_14TensorIteratorEENKUlvE_clEvENKUlvE12_clEvEUlbN3c1011Float8_e5m2ES9_E_EEvRNS_18TensorIteratorBaseERKT_EUliE_EEviT1_ --------------------------
	.section	.text._ZN2at6native18elementwise_kernelILi128ELi4EZNS0_22gpu_kernel_impl_nocastIZZZNS0_49_GLOBAL__N__657f93f7_16_TensorCompare_cu_71e06f4e17where_kernel_implERNS_14TensorIteratorEENKUlvE_clEvENKUlvE12_clEvEUlbN3c1011Float8_e5m2ES9_E_EEvRNS_18TensorIteratorBaseERKT_EUliE_EEviT1_,"ax",@progbits
	.align	128
        .global         _ZN2at6native18elementwise_kernelILi128ELi4EZNS0_22gpu_kernel_impl_nocastIZZZNS0_49_GLOBAL__N__657f93f7_16_TensorCompare_cu_71e06f4e17where_kernel_implERNS_14TensorIteratorEENKUlvE_clEvENKUlvE12_clEvEUlbN3c1011Float8_e5m2ES9_E_EEvRNS_18TensorIteratorBaseERKT_EUliE_EEviT1_
        .type           _ZN2at6native18elementwise_kernelILi128ELi4EZNS0_22gpu_kernel_impl_nocastIZZZNS0_49_GLOBAL__N__657f93f7_16_TensorCompare_cu_71e06f4e17where_kernel_implERNS_14TensorIteratorEENKUlvE_clEvENKUlvE12_clEvEUlbN3c1011Float8_e5m2ES9_E_EEvRNS_18TensorIteratorBaseERKT_EUliE_EEviT1_,@function
        .size           _ZN2at6native18elementwise_kernelILi128ELi4EZNS0_22gpu_kernel_impl_nocastIZZZNS0_49_GLOBAL__N__657f93f7_16_TensorCompare_cu_71e06f4e17where_kernel_implERNS_14TensorIteratorEENKUlvE_clEvENKUlvE12_clEvEUlbN3c1011Float8_e5m2ES9_E_EEvRNS_18TensorIteratorBaseERKT_EUliE_EEviT1_,(.L_x_44587 - _ZN2at6native18elementwise_kernelILi128ELi4EZNS0_22gpu_kernel_impl_nocastIZZZNS0_49_GLOBAL__N__657f93f7_16_TensorCompare_cu_71e06f4e17where_kernel_implERNS_14TensorIteratorEENKUlvE_clEvENKUlvE12_clEvEUlbN3c1011Float8_e5m2ES9_E_EEvRNS_18TensorIteratorBaseERKT_EUliE_EEviT1_)
        .other          _ZN2at6native18elementwise_kernelILi128ELi4EZNS0_22gpu_kernel_impl_nocastIZZZNS0_49_GLOBAL__N__657f93f7_16_TensorCompare_cu_71e06f4e17where_kernel_implERNS_14TensorIteratorEENKUlvE_clEvENKUlvE12_clEvEUlbN3c1011Float8_e5m2ES9_E_EEvRNS_18TensorIteratorBaseERKT_EUliE_EEviT1_,@"STO_CUDA_ENTRY STV_DEFAULT"
_ZN2at6native18elementwise_kernelILi128ELi4EZNS0_22gpu_kernel_impl_nocastIZZZNS0_49_GLOBAL__N__657f93f7_16_TensorCompare_cu_71e06f4e17where_kernel_implERNS_14TensorIteratorEENKUlvE_clEvENKUlvE12_clEvEUlbN3c1011Float8_e5m2ES9_E_EEvRNS_18TensorIteratorBaseERKT_EUliE_EEviT1_:
.text._ZN2at6native18elementwise_kernelILi128ELi4EZNS0_22gpu_kernel_impl_nocastIZZZNS0_49_GLOBAL__N__657f93f7_16_TensorCompare_cu_71e06f4e17where_kernel_implERNS_14TensorIteratorEENKUlvE_clEvENKUlvE12_clEvEUlbN3c1011Float8_e5m2ES9_E_EEvRNS_18TensorIteratorBaseERKT_EUliE_EEviT1_:
        /* <DEDUP_REMOVED lines=389> */
.L_x_29794:
        /* <DEDUP_REMOVED lines=18> */
.L_x_29793:
[----:B------:R-:W-:Y:S05]  /*1970*/  BSYNC B0 ;  /* 0x0000000000007941 */ /* 0x000fea0003800000 */
.L_x_29792:
        /* <DEDUP_REMOVED lines=382> */
.L_x_29797:
        /* <DEDUP_REMOVED lines=399> */
.L_x_29798:
        /* <DEDUP_REMOVED lines=18> */
.L_x_29796:
[----:B------:R-:W-:Y:S05]  /*4b70*/  BSYNC B0 ;  /* 0x0000000000007941 */ /* 0x000fea0003800000 */
.L_x_29795:
        /* <DEDUP_REMOVED lines=381> */
.L_x_29799:
        /* <DEDUP_REMOVED lines=18> */
.L_x_29800:
        /* <DEDUP_REMOVED lines=9> */
.L_x_44587:


//--------------------- .text._ZN2at6native27unrolled_elementwise_kernelIZZZNS0_49_GLOBAL__N__657f93f7_16_TensorCompare_cu_71e06f4e17where_kernel_implERNS_14TensorIteratorEENKUlvE_clEvENKUlvE12_clEvEUlbN3c1011Float8_e5m2ES8_E_St5arrayIPcLm4EELi4E23TrivialOffsetCalculatorILi3EjESD_ILi1EjENS0_6memory15LoadWithoutCastENSG_16StoreWithoutCastEEEviT_T0_T2_T3_T4_T5_ --------------------------
	.section	.text._ZN2at6native27unrolled_elementwise_kernelIZZZNS0_49_GLOBAL__N__657f93f7_16_TensorCompare_cu_71e06f4e17where_kernel_implERNS_14TensorIteratorEENKUlvE_clEvENKUlvE12_clEvEUlbN3c1011Float8_e5m2ES8_E_St5arrayIPcLm4EELi4E23TrivialOffsetCalculatorILi3EjESD_ILi1EjENS0_6memory15LoadWithoutCastENSG_16StoreWithoutCastEEEviT_T0_T2_T3_T4_T5_,"ax",@progbits
	.align	128
        .global         _ZN2at6native27unrolled_elementwise_kernelIZZZNS0_49_GLOBAL__N__657f93f7_16_TensorCompare_cu_71e06f4e17where_kernel_implERNS_14TensorIteratorEENKUlvE_clEvENKUlvE12_clEvEUlbN3c1011Float8_e5m2ES8_E_St5arrayIPcLm4EELi4E23TrivialOffsetCalculatorILi3EjESD_ILi1EjENS0_6memory15LoadWithoutCastENSG_16StoreWithoutCastEEEviT_T0_T2_T3_T4_T5_
        .type           _ZN2at6native27unrolled_elementwise_kernelIZZZNS0_49_GLOBAL__N__657f93f7_16_TensorCompare_cu_71e06f4e17where_kernel_implERNS_14TensorIteratorEENKUlvE_clEvENKUlvE12_clEvEUlbN3c1011Float8_e5m2ES8_E_St5arrayIPcLm4EELi4E23TrivialOffsetCalculatorILi3EjESD_ILi1EjENS0_6memory15LoadWithoutCastENSG_16StoreWithoutCastEEEviT_T0_T2_T3_T4_T5_,@function
        .size           _ZN2at6native27unrolled_elementwise_kernelIZZZNS0_49_GLOBAL__N__657f93f7_16_TensorCompare_cu_71e06f4e17where_kernel_implERNS_14TensorIteratorEENKUlvE_clEvENKUlvE12_clEvEUlbN3c1011Float8_e5m2ES8_E_St5arrayIPcLm4EELi4E23TrivialOffsetCalculatorILi3EjESD_ILi1EjENS0_6memory15LoadWithoutCastENSG_16StoreWithoutCastEEEviT_T0_T2_T3_T4_T5_,(.L_x_44588 - _ZN2at6native27unrolled_elementwise_kernelIZZZNS0_49_GLOBAL__N__657f93f7_16_TensorCompare_cu_71e06f4e17where_kernel_implERNS_14TensorIteratorEENKUlvE_clEvENKUlvE12_clEvEUlbN3c1011Float8_e5m2ES8_E_St5arrayIPcLm4EELi4E23TrivialOffsetCalculatorILi3EjESD_ILi1EjENS0_6memory15LoadWithoutCastENSG_16StoreWithoutCastEEEviT_T0_T2_T3_T4_T5_)
        .other          _ZN2at6native27unrolled_elementwise_kernelIZZZNS0_49_GLOBAL__N__657f93f7_16_TensorCompare_cu_71e06f4e17where_kernel_implERNS_14TensorIteratorEENKUlvE_clEvENKUlvE12_clEvEUlbN3c1011Float8_e5m2ES8_E_St5arrayIPcLm4EELi4E23TrivialOffsetCalculatorILi3EjESD_ILi1EjENS0_6memory15LoadWithoutCastENSG_16StoreWithoutCastEEEviT_T0_T2_T3_T4_T5_,@"STO_CUDA_ENTRY STV_DEFAULT"
_ZN2at6native27unrolled_elementwise_kernelIZZZNS0_49_GLOBAL__N__657f93f7_16_TensorCompare_cu_71e06f4e17where_kernel_implERNS_14TensorIteratorEENKUlvE_clEvENKUlvE12_clEvEUlbN3c1011Float8_e5m2ES8_E_St5arrayIPcLm4EELi4E23TrivialOffsetCalculatorILi3EjESD_ILi1EjENS0_6memory15LoadWithoutCastENSG_16StoreWithoutCastEEEviT_T0_T2_T3_T4_T5_:
.text._ZN2at6native27unrolled_elementwise_kernelIZZZNS0_49_GLOBAL__N__657f93f7_16_TensorCompare_cu_71e06f4e17where_kernel_implERNS_14TensorIteratorEENKUlvE_clEvENKUlvE12_clEvEUlbN3c1011Float8_e5m2ES8_E_St5arrayIPcLm4EELi4E23TrivialOffsetCalculatorILi3EjESD_ILi1EjENS0_6memory15LoadWithoutCastENSG_16StoreWithoutCastEEEviT_T0_T2_T3_T4_T5_:
        /* <DEDUP_REMOVED lines=118> */
.L_x_29802:
[----:B------:R-:W-:Y:S05]  /*0760*/  BSYNC B0 ;  /* 0x0000000000007941 */ /* 0x000fea0003800000 */
.L_x_29801:
        /* <DEDUP_REMOVED lines=10> */
.L_x_29803:
        /* <DEDUP_REMOVED lines=15> */
.L_x_44588:


//--------------------- .text._ZN2at6native29vectorized_elementwise_kernelILi2EZZZNS0_49_GLOBAL__N__657f93f7_16_TensorCompare_cu_71e06f4e17where_kernel_implERNS_14TensorIteratorEENKUlvE_clEvENKUlvE12_clEvEUlbN3c1011Float8_e5m2ES8_E_St5arrayIPcLm4EEEEviT0_T1_ --------------------------
	.section	.text._ZN2at6native29vectorized_elementwise_kernelILi2EZZZNS0_49_GLOBAL__N__657f93f7_16_TensorCompare_cu_71e06f4e17where_kernel_implERNS_14TensorIteratorEENKUlvE_clEvENKUlvE12_clEvEUlbN3c1011Float8_e5m2ES8_E_St5arrayIPcLm4EEEEviT0_T1_,"ax",@progbits
	.align	128
        .global         _ZN2at6native29vectorized_elementwise_kernelILi2EZZZNS0_49_GLOBAL__N__657f93f7_16_TensorCompare_cu_71e06f4e17where_kernel_implERNS_14TensorIteratorEENKUlvE_clEvENKUlvE12_clEvEUlbN3c1011Float8_e5m2ES8_E_St5arrayIPcLm4EEEEviT0_T1_
        .type           _ZN2at6native29vectorized_elementwise_kernelILi2EZZZNS0_49_GLOBAL__N__657f93f7_16_TensorCompare_cu_71e06f4e17where_kernel_implERNS_14TensorIteratorEENKUlvE_clEvENKUlvE12_clEvEUlbN3c1011Float8_e5m2ES8_E_St5arrayIPcLm4EEEEviT0_T1_,@function
        .size           _ZN2at6native29vectorized_elementwise_kernelILi2EZZZNS0_49_GLOBAL__N__657f93f7_16_TensorCompare_cu_71e06f4e17where_kernel_implERNS_14TensorIteratorEENKUlvE_clEvENKUlvE12_clEvEUlbN3c1011Float8_e5m2ES8_E_St5arrayIPcLm4EEEEviT0_T1_,(.L_x_44589 - _ZN2at6native29vectorized_elementwise_kernelILi2EZZZNS0_49_GLOBAL__N__657f93f7_16_TensorCompare_cu_71e06f4e17where_kernel_implERNS_14TensorIteratorEENKUlvE_clEvENKUlvE12_clEvEUlbN3c1011Float8_e5m2ES8_E_St5arrayIPcLm4EEEEviT0_T1_)
        .other          _ZN2at6native29vectorized_elementwise_kernelILi2EZZZNS0_49_GLOBAL__N__657f93f7_16_TensorCompare_cu_71e06f4e17where_kernel_implERNS_14TensorIteratorEENKUlvE_clEvENKUlvE12_clEvEUlbN3c1011Float8_e5m2ES8_E_St5arrayIPcLm4EEEEviT0_T1_,@"STO_CUDA_ENTRY STV_DEFAULT"
_ZN2at6native29vectorized_elementwise_kernelILi2EZZZNS0_49_GLOBAL__N__657f93f7_16_TensorCompare_cu_71e06f4e17where_kernel_implERNS_14TensorIteratorEENKUlvE_clEvENKUlvE12_clEvEUlbN3c1011Float8_e5m2ES8_E_St5arrayIPcLm4EEEEviT0_T1_:
.text._ZN2at6native29vectorized_elementwise_kernelILi2EZZZNS0_49_GLOBAL__N__657f93f7_16_TensorCompare_cu_71e06f4e17where_kernel_implERNS_14TensorIteratorEENKUlvE_clEvENKUlvE12_clEvEUlbN3c1011Float8_e5m2ES8_E_St5arrayIPcLm4EEEEviT0_T1_:
        /* <DEDUP_REMOVED lines=87> */
.L_x_29804:
        /* <DEDUP_REMOVED lines=207> */
.L_x_29807:
        /* <DEDUP_REMOVED lines=8> */
.L_x_29808:
        /* <DEDUP_REMOVED lines=8> */
.L_x_29809:
        /* <DEDUP_REMOVED lines=9> */
.L_x_29810:
[----:B------:R-:W-:Y:S05]  /*13f0*/  BSYNC B1 ;  /* 0x0000000000017941 */ /* 0x000fea0003800000 */
.L_x_29806:
[----:B------:R-:W-:-:S13]  /*1400*/  ISETP.GE.AND P0, PT, R9, R2, PT ;  /* 0x000000020900720c */ /* 0x000fda0003f06270 */
[----:B--2---:R-:W2:Y:S01]  /*1410*/  @!P0 LDC.64 R10, c[0x0][0x220] ;  /* 0x00008800ff0a8b82 */ /* 0x004ea20000000a00 */
[C---:B01----:R-:W-:Y:S02]  /*1420*/  @!P0 VIADD R5, R9.reuse, UR4 ;  /* 0x0000000409058c36 */ /* 0x043fe40008000000 */
[----:B------:R-:W-:-:S03]  /*1430*/  @!P0 VIADD R9, R9, 0x80 ;  /* 0x0000008009098836 */ /* 0x000fc60000000000 */
[----:B--2---:R-:W-:-:S05]  /*1440*/  @!P0 IADD3 R4, P1, R5, R10, RZ ;  /* 0x0000000a05048210 */ /* 0x004fca0007f3e0ff */
[----:B------:R-:W-:-:S05]  /*1450*/  @!P0 IMAD.X R5, RZ, RZ, R11, P1 ;  /* 0x000000ffff058224 */ /* 0x000fca00008e060b */
[----:B------:R2:W-:Y:S03]  /*1460*/  @!P0 STG.E.U8 desc[UR12][R4.64], R7 ;  /* 0x0000000704008986 */ /* 0x0005e6000c10110c */
.L_x_29811:
[----:B------:R-:W-:Y:S05]  /*1470*/  BSYNC B0 ;  /* 0x0000000000007941 */ /* 0x000fea0003800000 */
.L_x_29805:
        /* <DEDUP_REMOVED lines=9> */
.L_x_29812:
        /* <DEDUP_REMOVED lines=15> */
.L_x_44589:


//--------------------- .text._ZN2at6native29vectorized_elementwise_kernelILi4EZZZNS0_49_GLOBAL__N__657f93f7_16_TensorCompare_cu_71e06f4e17where_kernel_implERNS_14TensorIteratorEENKUlvE_clEvENKUlvE12_clEvEUlbN3c1011Float8_e5m2ES8_E_St5arrayIPcLm4EEEEviT0_T1_ --------------------------
	.section	.text._ZN2at6native29vectorized_elementwise_kernelILi4EZZZNS0_49_GLOBAL__N__657f93f7_16_TensorCompare_cu_71e06f4e17where_kernel_implERNS_14TensorIteratorEENKUlvE_clEvENKUlvE12_clEvEUlbN3c1011Float8_e5m2ES8_E_St5arrayIPcLm4EEEEviT0_T1_,"ax",@progbits
	.align	128
        .global         _ZN2at6native29vectorized_elementwise_kernelILi4EZZZNS0_49_GLOBAL__N__657f93f7_16_TensorCompare_cu_71e06f4e17where_kernel_implERNS_14TensorIteratorEENKUlvE_clEvENKUlvE12_clEvEUlbN3c1011Float8_e5m2ES8_E_St5arrayIPcLm4EEEEviT0_T1_
        .type           _ZN2at6native29vectorized_elementwise_kernelILi4EZZZNS0_49_GLOBAL__N__657f93f7_16_TensorCompare_cu_71e06f4e17where_kernel_implERNS_14TensorIteratorEENKUlvE_clEvENKUlvE12_clEvEUlbN3c1011Float8_e5m2ES8_E_St5arrayIPcLm4EEEEviT0_T1_,@function
        .size           _ZN2at6native29vectorized_elementwise_kernelILi4EZZZNS0_49_GLOBAL__N__657f93f7_16_TensorCompare_cu_71e06f4e17where_kernel_implERNS_14TensorIteratorEENKUlvE_clEvENKUlvE12_clEvEUlbN3c1011Float8_e5m2ES8_E_St5arrayIPcLm4EEEEviT0_T1_,(.L_x_44590 - _ZN2at6native29vectorized_elementwise_kernelILi4EZZZNS0_49_GLOBAL__N__657f93f7_16_TensorCompare_cu_71e06f4e17where_kernel_implERNS_14TensorIteratorEENKUlvE_clEvENKUlvE12_clEvEUlbN3c1011Float8_e5m2ES8_E_St5arrayIPcLm4EEEEviT0_T1_)
        .other          _ZN2at6native29vectorized_elementwise_kernelILi4EZZZNS0_49_GLOBAL__N__657f93f7_16_TensorCompare_cu_71e06f4e17where_kernel_implERNS_14TensorIteratorEENKUlvE_clEvENKUlvE12_clEvEUlbN3c1011Float8_e5m2ES8_E_St5arrayIPcLm4EEEEviT0_T1_,@"STO_CUDA_ENTRY STV_DEFAULT"
_ZN2at6native29vectorized_elementwise_kernelILi4EZZZNS0_49_GLOBAL__N__657f93f7_16_TensorCompare_cu_71e06f4e17where_kernel_implERNS_14TensorIteratorEENKUlvE_clEvENKUlvE12_clEvEUlbN3c1011Float8_e5m2ES8_E_St5arrayIPcLm4EEEEviT0_T1_:
.text._ZN2at6native29vectorized_elementwise_kernelILi4EZZZNS0_49_GLOBAL__N__657f93f7_16_TensorCompare_cu_71e06f4e17where_kernel_implERNS_14TensorIteratorEENKUlvE_clEvENKUlvE12_clEvEUlbN3c1011Float8_e5m2ES8_E_St5arrayIPcLm4EEEEviT0_T1_:
        /* <DEDUP_REMOVED lines=81> */
.L_x_29813:
        /* <DEDUP_REMOVED lines=207> */
.L_x_29816:
        /* <DEDUP_REMOVED lines=8> */
.L_x_29817:
        /* <DEDUP_REMOVED lines=8> */
.L_x_29818:
        /* <DEDUP_REMOVED lines=9> */
.L_x_29819:
[----:B------:R-:W-:Y:S05]  /*1390*/  BSYNC B1 ;  /* 0x0000000000017941 */ /* 0x000fea0003800000 */
.L_x_29815:
[----:B------:R-:W-:-:S13]  /*13a0*/  ISETP.GE.AND P0, PT, R9, R2, PT ;  /* 0x000000020900720c */ /* 0x000fda0003f06270 */
[----:B--2---:R-:W2:Y:S01]  /*13b0*/  @!P0 LDC.64 R10, c[0x0][0x220] ;  /* 0x00008800ff0a8b82 */ /* 0x004ea20000000a00 */
[C---:B01----:R-:W-:Y:S02]  /*13c0*/  @!P0 VIADD R5, R9.reuse, UR4 ;  /* 0x0000000409058c36 */ /* 0x043fe40008000000 */
[----:B------:R-:W-:-:S03]  /*13d0*/  @!P0 VIADD R9, R9, 0x80 ;  /* 0x0000008009098836 */ /* 0x000fc60000000000 */
[----:B--2---:R-:W-:-:S05]  /*13e0*/  @!P0 IADD3 R4, P1, R5, R10, RZ ;  /* 0x0000000a05048210 */ /* 0x004fca0007f3e0ff */
[----:B------:R-:W-:-:S05]  /*13f0*/  @!P0 IMAD.X R5, RZ, RZ, R11, P1 ;  /* 0x000000ffff058224 */ /* 0x000fca00008e060b */
[----:B------:R2:W-:Y:S03]  /*1400*/  @!P0 STG.E.U8 desc[UR12][R4.64], R7 ;  /* 0x0000000704008986 */ /* 0x0005e6000c10110c */
.L_x_29820:
[----:B------:R-:W-:Y:S05]  /*1410*/  BSYNC B0 ;  /* 0x0000000000007941 */ /* 0x000fea0003800000 */
.L_x_29814:
        /* <DEDUP_REMOVED lines=9> */
.L_x_29821:
        /* <DEDUP_REMOVED lines=13> */
.L_x_44590:


//--------------------- .text._ZN2at6native29vectorized_elementwise_kernelILi8EZZZNS0_49_GLOBAL__N__657f93f7_16_TensorCompare_cu_71e06f4e17where_kernel_implERNS_14TensorIteratorEENKUlvE_clEvENKUlvE12_clEvEUlbN3c1011Float8_e5m2ES8_E_St5arrayIPcLm4EEEEviT0_T1_ --------------------------
	.section	.text._ZN2at6native29vectorized_elementwise_kernelILi8EZZZNS0_49_GLOBAL__N__657f93f7_16_TensorCompare_cu_71e06f4e17where_kernel_implERNS_14TensorIteratorEENKUlvE_clEvENKUlvE12_clEvEUlbN3c1011Float8_e5m2ES8_E_St5arrayIPcLm4EEEEviT0_T1_,"ax",@progbits
	.align	128
        .global         _ZN2at6native29vectorized_elementwise_kernelILi8EZZZNS0_49_GLOBAL__N__657f93f7_16_TensorCompare_cu_71e06f4e17where_kernel_implERNS_14TensorIteratorEENKUlvE_clEvENKUlvE12_clEvEUlbN3c1011Float8_e5m2ES8_E_St5arrayIPcLm4EEEEviT0_T1_
        .type           _ZN2at6native29vectorized_elementwise_kernelILi8EZZZNS0_49_GLOBAL__N__657f93f7_16_TensorCompare_cu_71e06f4e17where_kernel_implERNS_14TensorIteratorEENKUlvE_clEvENKUlvE12_clEvEUlbN3c1011Float8_e5m2ES8_E_St5arrayIPcLm4EEEEviT0_T1_,@function
        .size           _ZN2at6native29vectorized_elementwise_kernelILi8EZZZNS0_49_GLOBAL__N__657f93f7_16_TensorCompare_cu_71e06f4e17where_kernel_implERNS_14TensorIteratorEENKUlvE_clEvENKUlvE12_clEvEUlbN3c1011Float8_e5m2ES8_E_St5arrayIPcLm4EEEEviT0_T1_,(.L_x_44591 - _ZN2at6native29vectorized_elementwise_kernelILi8EZZZNS0_49_GLOBAL__N__657f93f7_16_TensorCompare_cu_71e06f4e17where_kernel_implERNS_14TensorIteratorEENKUlvE_clEvENKUlvE12_clEvEUlbN3c1011Float8_e5m2ES8_E_St5arrayIPcLm4EEEEviT0_T1_)
        .other          _ZN2at6native29vectorized_elementwise_kernelILi8EZZZNS0_49_GLOBAL__N__657f93f7_16_TensorCompare_cu_71e06f4e17where_kernel_implERNS_14TensorIteratorEENKUlvE_clEvENKUlvE12_clEvEUlbN3c1011Float8_e5m2ES8_E_St5arrayIPcLm4EEEEviT0_T1_,@"STO_CUDA_ENTRY STV_DEFAULT"
_ZN2at6native29vectorized_elementwise_kernelILi8EZZZNS0_49_GLOBAL__N__657f93f7_16_TensorCompare_cu_71e06f4e17where_kernel_implERNS_14TensorIteratorEENKUlvE_clEvENKUlvE12_clEvEUlbN3c1011Float8_e5m2ES8_E_St5arrayIPcLm4EEEEviT0_T1_:
.text._ZN2at6native29vectorized_elementwise_kernelILi8EZZZNS0_49_GLOBAL__N__657f93f7_16_TensorCompare_cu_71e06f4e17where_kernel_implERNS_14TensorIteratorEENKUlvE_clEvENKUlvE12_clEvEUlbN3c1011Float8_e5m2ES8_E_St5arrayIPcLm4EEEEviT0_T1_:
        /* <DEDUP_REMOVED lines=105> */
.L_x_29822:
        /* <DEDUP_REMOVED lines=207> */
.L_x_29825:
        /* <DEDUP_REMOVED lines=8> */
.L_x_29826:
        /* <DEDUP_REMOVED lines=8> */
.L_x_29827:
        /* <DEDUP_REMOVED lines=9> */
.L_x_29828:
[----:B------:R-:W-:Y:S05]  /*1510*/  BSYNC B1 ;  /* 0x0000000000017941 */ /* 0x000fea0003800000 */
.L_x_29824:
[----:B------:R-:W-:-:S13]  /*1520*/  ISETP.GE.AND P0, PT, R9, R2, PT ;  /* 0x000000020900720c */ /* 0x000fda0003f06270 */
[----:B--2---:R-:W2:Y:S01]  /*1530*/  @!P0 LDC.64 R10, c[0x0][0x220] ;  /* 0x00008800ff0a8b82 */ /* 0x004ea20000000a00 */
[C---:B01----:R-:W-:Y:S02]  /*1540*/  @!P0 VIADD R5, R9.reuse, UR4 ;  /* 0x0000000409058c36 */ /* 0x043fe40008000000 */
[----:B------:R-:W-:-:S03]  /*1550*/  @!P0 VIADD R9, R9, 0x80 ;  /* 0x0000008009098836 */ /* 0x000fc60000000000 */
[----:B--2---:R-:W-:-:S05]  /*1560*/  @!P0 IADD3 R4, P1, R5, R10, RZ ;  /* 0x0000000a05048210 */ /* 0x004fca0007f3e0ff */
[----:B------:R-:W-:-:S05]  /*1570*/  @!P0 IMAD.X R5, RZ, RZ, R11, P1 ;  /* 0x000000ffff058224 */ /* 0x000fca00008e060b */
[----:B------:R2:W-:Y:S03]  /*1580*/  @!P0 STG.E.U8 desc[UR12][R4.64], R7 ;  /* 0x0000000704008986 */ /* 0x0005e6000c10110c */
.L_x_29829:
[----:B------:R-:W-:Y:S05]  /*1590*/  BSYNC B0 ;  /* 0x0000000000007941 */ /* 0x000fea0003800000 */
.L_x_29823:
        /* <DEDUP_REMOVED lines=9> */
.L_x_29830:
        /* <DEDUP_REMOVED lines=13> */
.L_x_44591:


//--------------------- .text._ZN2at6native18elementwise_kernelILi128ELi4EZNS0_15gpu_kernel_implIZZZNS0_49_GLOBAL__N__657f93f7_16_TensorCompare_cu_71e06f4e17where_kernel_implERNS_14TensorIteratorEENKUlvE_clEvENKUlvE11_clEvEUlbN3c107complexIfEESA_E_EEvRNS_18TensorIteratorBaseERKT_EUliE_EEviT1_ --------------------------
	.section	.text._ZN2at6native18elementwise_kernelILi128ELi4EZNS0_15gpu_kernel_implIZZZNS0_49_GLOBAL__N__657f93f7_16_TensorCompare_cu_71e06f4e17where_kernel_implERNS_14TensorIteratorEENKUlvE_clEvENKUlvE11_clEvEUlbN3c107complexIfEESA_E_EEvRNS_18TensorIteratorBaseERKT_EUliE_EEviT1_,"ax",@progbits
	.align	128
        .global         _ZN2at6native18elementwise_kernelILi128ELi4EZNS0_15gpu_kernel_implIZZZNS0_49_GLOBAL__N__657f93f7_16_TensorCompare_cu_71e06f4e17where_kernel_implERNS_14TensorIteratorEENKUlvE_clEvENKUlvE11_clEvEUlbN3c107complexIfEESA_E_EEvRNS_18TensorIteratorBaseERKT_EUliE_EEviT1_
        .type           _ZN2at6native18elementwise_kernelILi128ELi4EZNS0_15gpu_kernel_implIZZZNS0_49_GLOBAL__N__657f93f7_16_TensorCompare_cu_71e06f4e17where_kernel_implERNS_14TensorIteratorEENKUlvE_clEvENKUlvE11_clEvEUlbN3c107complexIfEESA_E_EEvRNS_18TensorIteratorBaseERKT_EUliE_EEviT1_,@function
        .size           _ZN2at6native18elementwise_kernelILi128ELi4EZNS0_15gpu_kernel_implIZZZNS0_49_GLOBAL__N__657f93f7_16_TensorCompare_cu_71e06f4e17where_kernel_implERNS_14TensorIteratorEENKUlvE_clEvENKUlvE11_clEvEUlbN3c107complexIfEESA_E_EEvRNS_18TensorIteratorBaseERKT_EUliE_EEviT1_,(.L_x_44592 - _ZN2at6native18elementwise_kernelILi128ELi4EZNS0_15gpu_kernel_implIZZZNS0_49_GLOBAL__N__657f93f7_16_TensorCompare_cu_71e06f4e17where_kernel_implERNS_14TensorIteratorEENKUlvE_clEvENKUlvE11_clEvEUlbN3c107complexIfEESA_E_EEvRNS_18TensorIteratorBaseERKT_EUliE_EEviT1_)
        .other          _ZN2at6native18elementwise_kernelILi128ELi4EZNS0_15gpu_kernel_implIZZZNS0_49_GLOBAL__N__657f93f7_16_TensorCompare_cu_71e06f4e17where_kernel_implERNS_14TensorIteratorEENKUlvE_clEvENKUlvE11_clEvEUlbN3c107complexIfEESA_E_EEvRNS_18TensorIteratorBaseERKT_EUliE_EEviT1_,@"STO_CUDA_ENTRY STV_DEFAULT"
_ZN2at6native18elementwise_kernelILi128ELi4EZNS0_15gpu_kernel_implIZZZNS0_49_GLOBAL__N__657f93f7_16_TensorCompare_cu_71e06f4e17where_kernel_implERNS_14TensorIteratorEENKUlvE_clEvENKUlvE11_clEvEUlbN3c107complexIfEESA_E_EEvRNS_18TensorIteratorBaseERKT_EUliE_EEviT1_:
.text._ZN2at6native18elementwise_kernelILi128ELi4EZNS0_15gpu_kernel_implIZZZNS0_49_GLOBAL__N__657f93f7_16_TensorCompare_cu_71e06f4e17where_kernel_implERNS_14TensorIteratorEENKUlvE_clEvENKUlvE11_clEvEUlbN3c107complexIfEESA_E_EEvRNS_18TensorIteratorBaseERKT_EUliE_EEviT1_:
        /* <DEDUP_REMOVED lines=390> */
.L_x_29833:
        /* <DEDUP_REMOVED lines=22> */
.L_x_29837:
[----:B------:R-:W2:Y:S02]  /*19c0*/  LDG.E.U8 R4, desc[UR36][R4.64] ;  /* 0x0000002404047981 */ /* 0x000ea4000c1e1100 */
[----:B--2---:R-:W-:-:S04]  /*19d0*/  ISETP.NE.AND P0, PT, R4, RZ, PT ;  /* 0x000000ff0400720c */ /* 0x004fc80003f05270 */
[----:B------:R-:W-:Y:S01]  /*19e0*/  P2R R18, PR, RZ, 0x1 ;  /* 0x00000001ff127803 */ /* 0x000fe20000000000 */
[----:B------:R-:W-:Y:S08]  /*19f0*/  BRA `(.L_x_29839) ;  /* 0x0000000c00c47947 */ /* 0x000ff00003800000 */
.L_x_29836:
        /* <DEDUP_REMOVED lines=11> */
.L_x_29841:
[----:B------:R-:W2:Y:S02]  /*1ab0*/  LDG.E R4, desc[UR36][R4.64] ;  /* 0x0000002404047981 */ /* 0x000ea4000c1e1900 */
[----:B--2---:R-:W-:-:S04]  /*1ac0*/  ISETP.NE.AND P0, PT, R4, RZ, PT ;  /* 0x000000ff0400720c */ /* 0x004fc80003f05270 */
[----:B------:R-:W-:Y:S01]  /*1ad0*/  P2R R18, PR, RZ, 0x1 ;  /* 0x00000001ff127803 */ /* 0x000fe20000000000 */
[----:B------:R-:W-:Y:S08]  /*1ae0*/  BRA `(.L_x_29839) ;  /* 0x0000000c00887947 */ /* 0x000ff00003800000 */
.L_x_29840:
[----:B------:R-:W2:Y:S02]  /*1af0*/  LDG.E.U16 R4, desc[UR36][R4.64] ;  /* 0x0000002404047981 */ /* 0x000ea4000c1e1500 */
[----:B--2---:R-:W-:-:S04]  /*1b00*/  ISETP.NE.AND P0, PT, R4, RZ, PT ;  /* 0x000000ff0400720c */ /* 0x004fc80003f05270 */
[----:B------:R-:W-:Y:S01]  /*1b10*/  P2R R18, PR, RZ, 0x1 ;  /* 0x00000001ff127803 */ /* 0x000fe20000000000 */
[----:B------:R-:W-:Y:S08]  /*1b20*/  BRA `(.L_x_29839) ;  /* 0x0000000c00787947 */ /* 0x000ff00003800000 */
.L_x_29835:
        /* <DEDUP_REMOVED lines=10> */
.L_x_29843:
[----:B------:R-:W2:Y:S02]  /*1bd0*/  LDG.E.U16 R0, desc[UR36][R4.64] ;  /* 0x0000002404007981 */ /* 0x000ea4000c1e1500 */
[----:B--2---:R-:W-:-:S05]  /*1be0*/  HADD2.F32 R0, -RZ, R0.H0_H0 ;  /* 0x20000000ff007230 */ /* 0x004fca0000004100 */
[----:B------:R-:W-:-:S04]  /*1bf0*/  FSETP.NEU.FTZ.AND P0, PT, R0, RZ, PT ;  /* 0x000000ff0000720b */ /* 0x000fc80003f1d000 */
[----:B------:R-:W-:Y:S01]  /*1c00*/  P2R R18, PR, RZ, 0x1 ;  /* 0x00000001ff127803 */ /* 0x000fe20000000000 */
[----:B------:R-:W-:Y:S08]  /*1c10*/  BRA `(.L_x_29839) ;  /* 0x0000000c003c7947 */ /* 0x000ff00003800000 */
.L_x_29842:
        /* <DEDUP_REMOVED lines=12> */
.L_x_29845:
        /* <DEDUP_REMOVED lines=11> */
.L_x_29844:
[----:B------:R-:W2:Y:S02]  /*1d90*/  LDG.E.64 R4, desc[UR36][R4.64] ;  /* 0x0000002404047981 */ /* 0x000ea4000c1e1b00 */
[----:B--2---:R-:W-:-:S06]  /*1da0*/  DSETP.NEU.AND P0, PT, R4, RZ, PT ;  /* 0x000000ff0400722a */ /* 0x004fcc0003f0d000 */
[----:B------:R-:W-:Y:S01]  /*1db0*/  P2R R18, PR, RZ, 0x1 ;  /* 0x00000001ff127803 */ /* 0x000fe20000000000 */
[----:B------:R-:W-:Y:S07]  /*1dc0*/  BRA `(.L_x_29839) ;  /* 0x0000000800d07947 */ /* 0x000fee0003800000 */
.L_x_29834:
        /* <DEDUP_REMOVED lines=12> */
.L_x_29848:
[----:B------:R-:W2:Y:S02]  /*1e90*/  LDG.E.128 R4, desc[UR36][R4.64] ;  /* 0x0000002404047981 */ /* 0x000ea4000c1e1d00 */
[----:B--2---:R-:W-:-:S06]  /*1ea0*/  DSETP.NEU.AND P0, PT, R6, RZ, PT ;  /* 0x000000ff0600722a */ /* 0x004fcc0003f0d000 */
[----:B------:R-:W-:-:S06]  /*1eb0*/  DSETP.NEU.OR P0, PT, R4, RZ, P0 ;  /* 0x000000ff0400722a */ /* 0x000fcc000070d400 */
[----:B------:R-:W-:Y:S01]  /*1ec0*/  P2R R18, PR, RZ, 0x1 ;  /* 0x00000001ff127803 */ /* 0x000fe20000000000 */
[----:B------:R-:W-:Y:S07]  /*1ed0*/  BRA `(.L_x_29839) ;  /* 0x00000008008c7947 */ /* 0x000fee0003800000 */
.L_x_29847:
        /* <DEDUP_REMOVED lines=28> */
.L_x_29850:
        /* <DEDUP_REMOVED lines=15> */
.L_x_29849:
[----:B------:R-:W2:Y:S02]  /*2190*/  LDG.E.U16 R0, desc[UR36][R4.64] ;  /* 0x0000002404007981 */ /* 0x000ea4000c1e1500 */
[----:B--2---:R-:W-:-:S05]  /*21a0*/  IMAD.U32 R0, R0, 0x10000, RZ ;  /* 0x0001000000007824 */ /* 0x004fca00078e00ff */
[----:B------:R-:W-:-:S04]  /*21b0*/  FSETP.NEU.FTZ.AND P0, PT, R0, RZ, PT ;  /* 0x000000ff0000720b */ /* 0x000fc80003f1d000 */
[----:B------:R-:W-:Y:S01]  /*21c0*/  P2R R18, PR, RZ, 0x1 ;  /* 0x00000001ff127803 */ /* 0x000fe20000000000 */
[----:B------:R-:W-:Y:S08]  /*21d0*/  BRA `(.L_x_29839) ;  /* 0x0000000400cc7947 */ /* 0x000ff00003800000 */
.L_x_29846:
        /* <DEDUP_REMOVED lines=12> */
.L_x_29853:
        /* <DEDUP_REMOVED lines=21> */
.L_x_29857:
[----:B------:R-:W-:Y:S05]  /*23f0*/  BSYNC B1 ;  /* 0x0000000000017941 */ /* 0x000fea0003800000 */
.L_x_29856:
[----:B------:R-:W-:Y:S01]  /*2400*/  LEA R5, R0, 0x3b800000, 0x17 ;  /* 0x3b80000000057811 */ /* 0x000fe200078eb8ff */
[----:B------:R-:W-:-:S05]  /*2410*/  IMAD.SHL.U32 R0, R3, 0x100000, RZ ;  /* 0x0010000003007824 */ /* 0x000fca00078e00ff */
[----:B------:R-:W-:-:S07]  /*2420*/  LOP3.LUT R0, R5, R0, R6, 0xfe, !PT ;  /* 0x0000000005007212 */ /* 0x000fce00078efe06 */
.L_x_29855:
[----:B------:R-:W-:Y:S05]  /*2430*/  BSYNC B0 ;  /* 0x0000000000007941 */ /* 0x000fea0003800000 */
.L_x_29854:
[----:B------:R-:W-:-:S04]  /*2440*/  FSETP.NEU.FTZ.AND P0, PT, R0, RZ, PT ;  /* 0x000000ff0000720b */ /* 0x000fc80003f1d000 */
[----:B------:R-:W-:Y:S01]  /*2450*/  P2R R18, PR, RZ, 0x1 ;  /* 0x00000001ff127803 */ /* 0x000fe20000000000 */
[----:B------:R-:W-:Y:S08]  /*2460*/  BRA `(.L_x_29839) ;  /* 0x0000000400287947 */ /* 0x000ff00003800000 */
.L_x_29852:
        /* <DEDUP_REMOVED lines=21> */
.L_x_29861:
[----:B------:R-:W-:Y:S05]  /*25c0*/  BSYNC B1 ;  /* 0x0000000000017941 */ /* 0x000fea0003800000 */
.L_x_29860:
[----:B------:R-:W-:Y:S01]  /*25d0*/  LEA R5, R0, 0x37800000, 0x17 ;  /* 0x3780000000057811 */ /* 0x000fe200078eb8ff */
[----:B------:R-:W-:-:S05]  /*25e0*/  IMAD.SHL.U32 R0, R3, 0x200000, RZ ;  /* 0x0020000003007824 */ /* 0x000fca00078e00ff */
[----:B------:R-:W-:-:S07]  /*25f0*/  LOP3.LUT R0, R5, R0, R6, 0xfe, !PT ;  /* 0x0000000005007212 */ /* 0x000fce00078efe06 */
.L_x_29859:
[----:B------:R-:W-:Y:S05]  /*2600*/  BSYNC B0 ;  /* 0x0000000000007941 */ /* 0x000fea0003800000 */
.L_x_29858:
[----:B------:R-:W-:-:S04]  /*2610*/  FSETP.NEU.FTZ.AND P0, PT, R0, RZ, PT ;  /* 0x000000ff0000720b */ /* 0x000fc80003f1d000 */
[----:B------:R-:W-:Y:S01]  /*2620*/  P2R R18, PR, RZ, 0x1 ;  /* 0x00000001ff127803 */ /* 0x000fe20000000000 */
[----:B------:R-:W-:Y:S08]  /*2630*/  BRA `(.L_x_29839) ;  /* 0x0000000000b47947 */ /* 0x000ff00003800000 */
.L_x_29851:
        /* <DEDUP_REMOVED lines=14> */
.L_x_29865:
[----:B------:R-:W-:Y:S05]  /*2720*/  BSYNC B0 ;  /* 0x0000000000007941 */ /* 0x000fea0003800000 */
.L_x_29864:
[----:B------:R-:W-:-:S04]  /*2730*/  FSETP.NEU.FTZ.AND P0, PT, R0, RZ, PT ;  /* 0x000000ff0000720b */ /* 0x000fc80003f1d000 */
[----:B------:R-:W-:Y:S01]  /*2740*/  P2R R18, PR, RZ, 0x1 ;  /* 0x00000001ff127803 */ /* 0x000fe20000000000 */
[----:B------:R-:W-:Y:S08]  /*2750*/  BRA `(.L_x_29839) ;  /* 0x00000000006c7947 */ /* 0x000ff00003800000 */
.L_x_29838:
        /* <DEDUP_REMOVED lines=16> */
.L_x_29866:
[----:B------:R-:W-:-:S04]  /*2860*/  PLOP3.LUT P0, PT, PT, PT, PT, 0x8, 0x0 ;  /* 0x000000000000781c */ /* 0x000fc80003f0e170 */
[----:B------:R-:W-:Y:S01]  /*2870*/  P2R R18, PR, RZ, 0x1 ;  /* 0x00000001ff127803 */ /* 0x000fe20000000000 */
[----:B------:R-:W-:Y:S08]  /*2880*/  BRA `(.L_x_29839) ;  /* 0x0000000000207947 */ /* 0x000ff00003800000 */
.L_x_29863:
[----:B------:R-:W2:Y:S02]  /*2890*/  LDG.E.64 R4, desc[UR36][R4.64] ;  /* 0x0000002404047981 */ /* 0x000ea4000c1e1b00 */
[----:B--2---:R-:W-:-:S04]  /*28a0*/  ISETP.NE.U32.AND P0, PT, R4, RZ, PT ;  /* 0x000000ff0400720c */ /* 0x004fc80003f05070 */
[----:B------:R-:W-:-:S04]  /*28b0*/  ISETP.NE.AND.EX P0, PT, R5, RZ, PT, P0 ;  /* 0x000000ff0500720c */ /* 0x000fc80003f05300 */
[----:B------:R-:W-:Y:S01]  /*28c0*/  P2R R18, PR, RZ, 0x1 ;  /* 0x00000001ff127803 */ /* 0x000fe20000000000 */
[----:B------:R-:W-:Y:S08]  /*28d0*/  BRA `(.L_x_29839) ;  /* 0x00000000000c7947 */ /* 0x000ff00003800000 */
.L_x_29862:
[----:B------:R-:W2:Y:S02]  /*28e0*/  LDG.E R4, desc[UR36][R4.64] ;  /* 0x0000002404047981 */ /* 0x000ea4000c1e1900 */
[----:B--2---:R-:W-:-:S04]  /*28f0*/  ISETP.NE.AND P0, PT, R4, RZ, PT ;  /* 0x000000ff0400720c */ /* 0x004fc80003f05270 */
[----:B------:R-:W-:-:S09]  /*2900*/  P2R R18, PR, RZ, 0x1 ;  /* 0x00000001ff127803 */ /* 0x000fd20000000000 */
.L_x_29839:
        /* <DEDUP_REMOVED lines=17> */
[----:B------:R-:W-:Y:S01]  /*2a20*/  IMAD.MOV.U32 R23, RZ, RZ, RZ ;  /* 0x000000ffff177224 */ /* 0x000fe200078e00ff */
[----:B--2---:R4:W0:Y:S01]  /*2a30*/  I2F.S16 R22, R4 ;  /* 0x0000000400167306 */ /* 0x0048220000101400 */
[----:B------:R-:W-:Y:S05]  /*2a40*/  BRA `(.L_x_29873) ;  /* 0x0000000c008c7947 */ /* 0x000fea0003800000 */
.L_x_29871:
[----:B------:R-:W2:Y:S01]  /*2a50*/  LDG.E.U8 R4, desc[UR36][R4.64] ;  /* 0x0000002404047981 */ /* 0x000ea2000c1e1100 */
[----:B------:R-:W-:Y:S01]  /*2a60*/  IMAD.MOV.U32 R23, RZ, RZ, RZ ;  /* 0x000000ffff177224 */ /* 0x000fe200078e00ff */
[----:B--2---:R-:W-:Y:S01]  /*2a70*/  I2FP.F32.U32 R22, R4 ;  /* 0x0000000400167245 */ /* 0x004fe20000201000 */
[----:B------:R-:W-:Y:S06]  /*2a80*/  BRA `(.L_x_29873) ;  /* 0x0000000c007c7947 */ /* 0x000fec0003800000 */
.L_x_29870:
[----:B------:R-:W-:-:S13]  /*2a90*/  ISETP.NE.AND P0, PT, R0, 0x2, PT ;  /* 0x000000020000780c */ /* 0x000fda0003f05270 */
[----:B------:R-:W-:Y:S05]  /*2aa0*/  @!P0 BRA `(.L_x_29874) ;  /* 0x0000000000308947 */ /* 0x000fea0003800000 */
[----:B------:R-:W-:-:S13]  /*2ab0*/  ISETP.NE.AND P0, PT, R0, 0x3, PT ;  /* 0x000000030000780c */ /* 0x000fda0003f05270 */
[----:B------:R-:W-:Y:S05]  /*2ac0*/  @!P0 BRA `(.L_x_29875) ;  /* 0x0000000000188947 */ /* 0x000fea0003800000 */
[----:B------:R-:W-:-:S13]  /*2ad0*/  ISETP.NE.AND P0, PT, R0, 0x4, PT ;  /* 0x000000040000780c */ /* 0x000fda0003f05270 */
[----:B------:R-:W-:Y:S05]  /*2ae0*/  @P0 BRA `(.L_x_29872) ;  /* 0x0000000c00000947 */ /* 0x000fea0003800000 */
[----:B------:R-:W2:Y:S01]  /*2af0*/  LDG.E.64 R4, desc[UR36][R4.64] ;  /* 0x0000002404047981 */ /* 0x000ea2000c1e1b00 */
[----:B------:R-:W-:Y:S01]  /*2b00*/  IMAD.MOV.U32 R23, RZ, RZ, RZ ;  /* 0x000000ffff177224 */ /* 0x000fe200078e00ff */
[----:B--2---:R0:W1:Y:S01]  /*2b10*/  I2F.S64 R22, R4 ;  /* 0x0000000400167312 */ /* 0x0040620000301400 */
[----:B------:R-:W-:Y:S05]  /*2b20*/  BRA `(.L_x_29873) ;  /* 0x0000000c00547947 */ /* 0x000fea0003800000 */
.L_x_29875:
[----:B------:R-:W2:Y:S01]  /*2b30*/  LDG.E R4, desc[UR36][R4.64] ;  /* 0x0000002404047981 */ /* 0x000ea2000c1e1900 */
[----:B------:R-:W-:Y:S01]  /*2b40*/  IMAD.MOV.U32 R23, RZ, RZ, RZ ;  /* 0x000000ffff177224 */ /* 0x000fe200078e00ff */
[----:B--2---:R-:W-:Y:S01]  /*2b50*/  I2FP.F32.S32 R22, R4 ;  /* 0x0000000400167245 */ /* 0x004fe20000201400 */
[----:B------:R-:W-:Y:S06]  /*2b60*/  BRA `(.L_x_29873) ;  /* 0x0000000c00447947 */ /* 0x000fec0003800000 */
.L_x_29874:
[----:B------:R-:W2:Y:S01]  /*2b70*/  LDG.E.U16 R4, desc[UR36][R4.64] ;  /* 0x0000002404047981 */ /* 0x000ea2000c1e1500 */
[----:B------:R-:W-:Y:S01]  /*2b80*/  IMAD.MOV.U32 R23, RZ, RZ, RZ ;  /* 0x000000ffff177224 */ /* 0x000fe200078e00ff */
[----:B--2---:R2:W3:Y:S01]  /*2b90*/  I2F.S16 R22, R4 ;  /* 0x0000000400167306 */ /* 0x0044e20000101400 */
[----:B------:R-:W-:Y:S05]  /*2ba0*/  BRA `(.L_x_29873) ;  /* 0x0000000c00347947 */ /* 0x000fea0003800000 */
.L_x_29869:
[----:B------:R-:W-:-:S13]  /*2bb0*/  ISETP.GT.AND P0, PT, R0, 0x6, PT ;  /* 0x000000060000780c */ /* 0x000fda0003f04270 */
[----:B------:R-:W-:Y:S05]  /*2bc0*/  @P0 BRA `(.L_x_29876) ;  /* 0x00000000002c0947 */ /* 0x000fea0003800000 */
[----:B------:R-:W-:-:S13]  /*2bd0*/  ISETP.NE.AND P0, PT, R0, 0x5, PT ;  /* 0x000000050000780c */ /* 0x000fda0003f05270 */
[----:B------:R-:W-:Y:S05]  /*2be0*/  @!P0 BRA `(.L_x_29877) ;  /* 0x0000000000148947 */ /* 0x000fea0003800000 */
[----:B------:R-:W-:-:S13]  /*2bf0*/  ISETP.NE.AND P0, PT, R0, 0x6, PT ;  /* 0x000000060000780c */ /* 0x000fda0003f05270 */
[----:B------:R-:W-:Y:S05]  /*2c00*/  @P0 BRA `(.L_x_29872) ;  /* 0x0000000800b80947 */ /* 0x000fea0003800000 */
[----:B------:R0:W5:Y:S01]  /*2c10*/  LDG.E R22, desc[UR36][R4.64] ;  /* 0x0000002404167981 */ /* 0x000162000c1e1900 */
[----:B------:R-:W-:Y:S01]  /*2c20*/  IMAD.MOV.U32 R23, RZ, RZ, RZ ;  /* 0x000000ffff177224 */ /* 0x000fe200078e00ff */
[----:B------:R-:W-:Y:S06]  /*2c30*/  BRA `(.L_x_29873) ;  /* 0x0000000c00107947 */ /* 0x000fec0003800000 */
.L_x_29877:
[----:B------:R-:W2:Y:S01]  /*2c40*/  LDG.E.U16 R4, desc[UR36][R4.64] ;  /* 0x0000002404047981 */ /* 0x000ea2000c1e1500 */
[----:B------:R-:W-:Y:S02]  /*2c50*/  IMAD.MOV.U32 R23, RZ, RZ, RZ ;  /* 0x000000ffff177224 */ /* 0x000fe400078e00ff */
[----:B--2---:R-:W-:Y:S01]  /*2c60*/  HADD2.F32 R22, -RZ, R4.H0_H0 ;  /* 0x20000004ff167230 */ /* 0x004fe20000004100 */
[----:B------:R-:W-:Y:S06]  /*2c70*/  BRA `(.L_x_29873) ;  /* 0x0000000c00007947 */ /* 0x000fec0003800000 */
.L_x_29876:
        /* <DEDUP_REMOVED lines=8> */
.L_x_29879:
[----:B------:R-:W2:Y:S02]  /*2d00*/  LDG.E R4, desc[UR36][R4.64] ;  /* 0x0000002404047981 */ /* 0x000ea4000c1e1900 */
[--C-:B--2---:R-:W-:Y:S02]  /*2d10*/  HADD2.F32 R23, -RZ, R4.reuse.H1_H1 ;  /* 0x30000004ff177230 */ /* 0x104fe40000004100 */
[----:B------:R-:W-:Y:S01]  /*2d20*/  HADD2.F32 R22, -RZ, R4.H0_H0 ;  /* 0x20000004ff167230 */ /* 0x000fe20000004100 */
[----:B------:R-:W-:Y:S06]  /*2d30*/  BRA `(.L_x_29873) ;  /* 0x0000000800d07947 */ /* 0x000fec0003800000 */
.L_x_29878:
[----:B------:R-:W2:Y:S01]  /*2d40*/  LDG.E.64 R4, desc[UR36][R4.64] ;  /* 0x0000002404047981 */ /* 0x000ea2000c1e1b00 */
[----:B------:R-:W-:Y:S01]  /*2d50*/  UMOV UR4, 0xf0000000 ;  /* 0xf000000000047882 */ /* 0x000fe20000000000 */
[----:B------:R-:W-:Y:S01]  /*2d60*/  UMOV UR5, 0x380fffff ;  /* 0x380fffff00057882 */ /* 0x000fe20000000000 */
[----:B------:R-:W-:Y:S01]  /*2d70*/  IMAD.MOV.U32 R23, RZ, RZ, RZ ;  /* 0x000000ffff177224 */ /* 0x000fe200078e00ff */
[----:B--2---:R-:W0:Y:S01]  /*2d80*/  F2F.F32.F64 R22, R4 ;  /* 0x0000000400167310 */ /* 0x004e220000301000 */
[----:B------:R-:W-:-:S14]  /*2d90*/  DSETP.GEU.AND P0, PT, |R4|, UR4, PT ;  /* 0x0000000404007e2a */ /* 0x000fdc000bf0e200 */
[----:B0-----:R-:W-:Y:S01]  /*2da0*/  @!P0 FMUL R22, R22, 1.175494350822287508e-38 ;  /* 0x0080000016168820 */ /* 0x001fe20000400000 */
[----:B------:R-:W-:Y:S06]  /*2db0*/  BRA `(.L_x_29873) ;  /* 0x0000000800b07947 */ /* 0x000fec0003800000 */
.L_x_29868:
        /* <DEDUP_REMOVED lines=11> */
[----:B------:R-:W-:Y:S01]  /*2e70*/  FSEL R22, RZ, 1, !P0 ;  /* 0x3f800000ff167808 */ /* 0x000fe20004000000 */
[----:B------:R-:W-:Y:S08]  /*2e80*/  BRA `(.L_x_29873) ;  /* 0x00000008007c7947 */ /* 0x000ff00003800000 */
.L_x_29882:
[----:B------:R-:W2:Y:S01]  /*2e90*/  LDG.E.128 R4, desc[UR36][R4.64] ;  /* 0x0000002404047981 */ /* 0x000ea2000c1e1d00 */
[----:B------:R-:W-:Y:S01]  /*2ea0*/  UMOV UR4, 0xf0000000 ;  /* 0xf000000000047882 */ /* 0x000fe20000000000 */
[----:B------:R-:W-:Y:S01]  /*2eb0*/  UMOV UR5, 0x380fffff ;  /* 0x380fffff00057882 */ /* 0x000fe20000000000 */
[----:B--2---:R-:W0:Y:S01]  /*2ec0*/  F2F.F32.F64 R23, R6 ;  /* 0x0000000600177310 */ /* 0x004e220000301000 */
[----:B------:R-:W-:Y:S02]  /*2ed0*/  DSETP.GEU.AND P0, PT, |R6|, UR4, PT ;  /* 0x0000000406007e2a */ /* 0x000fe4000bf0e200 */
[----:B------:R-:W-:-:S05]  /*2ee0*/  DSETP.GEU.AND P1, PT, |R4|, UR4, PT ;  /* 0x0000000404007e2a */ /* 0x000fca000bf2e200 */
[----:B------:R-:W1:Y:S07]  /*2ef0*/  F2F.F32.F64 R22, R4 ;  /* 0x0000000400167310 */ /* 0x000e6e0000301000 */
[----:B0-----:R-:W-:Y:S02]  /*2f00*/  @!P0 FMUL R23, R23, 1.175494350822287508e-38 ;  /* 0x0080000017178820 */ /* 0x001fe40000400000 */
[----:B-1----:R-:W-:Y:S01]  /*2f10*/  @!P1 FMUL R22, R22, 1.175494350822287508e-38 ;  /* 0x0080000016169820 */ /* 0x002fe20000400000 */
[----:B------:R-:W-:Y:S06]  /*2f20*/  BRA `(.L_x_29873) ;  /* 0x0000000800547947 */ /* 0x000fec0003800000 */
.L_x_29881:
        /* <DEDUP_REMOVED lines=8> */
[----:B------:R-:W-:Y:S02]  /*2fb0*/  IMAD.MOV.U32 R23, RZ, RZ, RZ ;  /* 0x000000ffff177224 */ /* 0x000fe400078e00ff */
        /* <DEDUP_REMOVED lines=18> */
.L_x_29884:
[----:B------:R-:W2:Y:S01]  /*30e0*/  LDG.E.U8 R4, desc[UR36][R4.64] ;  /* 0x0000002404047981 */ /* 0x000ea2000c1e1100 */
[----:B------:R-:W-:Y:S02]  /*30f0*/  IMAD.MOV.U32 R23, RZ, RZ, RZ ;  /* 0x000000ffff177224 */ /* 0x000fe400078e00ff */
        /* <DEDUP_REMOVED lines=12> */
.L_x_29883:
[----:B------:R-:W2:Y:S01]  /*31c0*/  LDG.E.U16 R4, desc[UR36][R4.64] ;  /* 0x0000002404047981 */ /* 0x000ea2000c1e1500 */
[----:B------:R-:W-:Y:S02]  /*31d0*/  IMAD.MOV.U32 R23, RZ, RZ, RZ ;  /* 0x000000ffff177224 */ /* 0x000fe400078e00ff */
[----:B--2---:R-:W-:Y:S01]  /*31e0*/  IMAD.U32 R22, R4, 0x10000, RZ ;  /* 0x0001000004167824 */ /* 0x004fe200078e00ff */
[----:B------:R-:W-:Y:S06]  /*31f0*/  BRA `(.L_x_29873) ;  /* 0x0000000400a07947 */ /* 0x000fec0003800000 */
.L_x_29880:
        /* <DEDUP_REMOVED lines=9> */
[----:B------:R-:W-:Y:S01]  /*3290*/  IMAD.MOV.U32 R23, RZ, RZ, RZ ;  /* 0x000000ffff177224 */ /* 0x000fe200078e00ff */
[----:B--2---:R-:W-:Y:S01]  /*32a0*/  I2FP.F32.U32 R22, R4 ;  /* 0x0000000400167245 */ /* 0x004fe20000201000 */
[----:B------:R-:W-:Y:S06]  /*32b0*/  BRA `(.L_x_29873) ;  /* 0x0000000400707947 */ /* 0x000fec0003800000 */
.L_x_29887:
[----:B------:R-:W2:Y:S01]  /*32c0*/  LDG.E.U8 R3, desc[UR36][R4.64] ;  /* 0x0000002404037981 */ /* 0x000ea2000c1e1100 */
[----:B------:R-:W-:Y:S02]  /*32d0*/  CS2R R22, SRZ ;  /* 0x0000000000167805 */ /* 0x000fe4000001ff00 */
        /* <DEDUP_REMOVED lines=18> */
.L_x_29889:
[----:B------:R-:W-:Y:S05]  /*3400*/  BSYNC B0 ;  /* 0x0000000000007941 */ /* 0x000fea0003800000 */
.L_x_29888:
[----:B------:R-:W-:Y:S01]  /*3410*/  IMAD.SHL.U32 R3, R3, 0x100000, RZ ;  /* 0x0010000003037824 */ /* 0x000fe200078e00ff */
[----:B------:R-:W-:-:S04]  /*3420*/  LEA R5, R0, 0x3b800000, 0x17 ;  /* 0x3b80000000057811 */ /* 0x000fc800078eb8ff */
[----:B------:R-:W-:Y:S01]  /*3430*/  LOP3.LUT R22, R5, R3, R22, 0xfe, !PT ;  /* 0x0000000305167212 */ /* 0x000fe200078efe16 */
[----:B------:R-:W-:Y:S06]  /*3440*/  BRA `(.L_x_29873) ;  /* 0x00000004000c7947 */ /* 0x000fec0003800000 */
.L_x_29886:
        /* <DEDUP_REMOVED lines=20> */
.L_x_29891:
[----:B------:R-:W-:Y:S05]  /*3590*/  BSYNC B0 ;  /* 0x0000000000007941 */ /* 0x000fea0003800000 */
.L_x_29890:
[----:B------:R-:W-:Y:S01]  /*35a0*/  IMAD.SHL.U32 R3, R3, 0x200000, RZ ;  /* 0x0020000003037824 */ /* 0x000fe200078e00ff */
[----:B------:R-:W-:-:S04]  /*35b0*/  LEA R5, R0, 0x37800000, 0x17 ;  /* 0x3780000000057811 */ /* 0x000fc800078eb8ff */
[----:B------:R-:W-:Y:S01]  /*35c0*/  LOP3.LUT R22, R5, R3, R22, 0xfe, !PT ;  /* 0x0000000305167212 */ /* 0x000fe200078efe16 */
[----:B------:R-:W-:Y:S06]  /*35d0*/  BRA `(.L_x_29873) ;  /* 0x0000000000a87947 */ /* 0x000fec0003800000 */
.L_x_29885:
        /* <DEDUP_REMOVED lines=14> */
.L_x_29895:
[----:B------:R-:W-:Y:S05]  /*36c0*/  BSYNC B0 ;  /* 0x0000000000007941 */ /* 0x000fea0003800000 */
.L_x_29894:
[----:B------:R-:W-:Y:S01]  /*36d0*/  IMAD.MOV.U32 R23, RZ, RZ, RZ ;  /* 0x000000ffff177224 */ /* 0x000fe200078e00ff */
[----:B------:R-:W-:Y:S06]  /*36e0*/  BRA `(.L_x_29873) ;  /* 0x0000000000647947 */ /* 0x000fec0003800000 */
.L_x_29872:
        /* <DEDUP_REMOVED lines=16> */
.L_x_29896:
[----:B------:R-:W-:Y:S01]  /*37f0*/  CS2R R22, SRZ ;  /* 0x0000000000167805 */ /* 0x000fe2000001ff00 */
[----:B------:R-:W-:Y:S06]  /*3800*/  BRA `(.L_x_29873) ;  /* 0x00000000001c7947 */ /* 0x000fec0003800000 */
.L_x_29893:
[----:B------:R-:W2:Y:S01]  /*3810*/  LDG.E.64 R4, desc[UR36][R4.64] ;  /* 0x0000002404047981 */ /* 0x000ea2000c1e1b00 */
[----:B------:R-:W-:Y:S01]  /*3820*/  IMAD.MOV.U32 R23, RZ, RZ, RZ ;  /* 0x000000ffff177224 */ /* 0x000fe200078e00ff */
[----:B--2---:R0:W1:Y:S01]  /*3830*/  I2F.U64 R22, R4 ;  /* 0x0000000400167312 */ /* 0x0040620000301000 */
[----:B------:R-:W-:Y:S05]  /*3840*/  BRA `(.L_x_29873) ;  /* 0x00000000000c7947 */ /* 0x000fea0003800000 */
.L_x_29892:
[----:B------:R-:W2:Y:S01]  /*3850*/  LDG.E R4, desc[UR36][R4.64] ;  /* 0x0000002404047981 */ /* 0x000ea2000c1e1900 */
[----:B------:R-:W-:Y:S01]  /*3860*/  IMAD.MOV.U32 R23, RZ, RZ, RZ ;  /* 0x000000ffff177224 */ /* 0x000fe200078e00ff */
[----:B--2---:R-:W-:-:S07]  /*3870*/  I2FP.F32.U32 R22, R4 ;  /* 0x0000000400167245 */ /* 0x004fce0000201000 */
.L_x_29873:
[----:B------:R-:W-:Y:S05]  /*3880*/  BSYNC B6 ;  /* 0x0000000000067941 */ /* 0x000fea0003800000 */
.L_x_29867:
        /* <DEDUP_REMOVED lines=18> */
[----:B--2---:R-:W0:Y:S01]  /*39b0*/  I2F.S16 R2, R2 ;  /* 0x0000000200027306 */ /* 0x004e220000101400 */
[----:B------:R-:W-:Y:S05]  /*39c0*/  BRA `(.L_x_29903) ;  /* 0x0000000c008c7947 */ /* 0x000fea0003800000 */
.L_x_29901:
[----:B------:R-:W2:Y:S01]  /*39d0*/  LDG.E.U8 R2, desc[UR36][R4.64] ;  /* 0x0000002404027981 */ /* 0x000ea2000c1e1100 */
[----:B------:R-:W-:Y:S01]  /*39e0*/  IMAD.MOV.U32 R3, RZ, RZ, RZ ;  /* 0x000000ffff037224 */ /* 0x000fe200078e00ff */
[----:B--2---:R-:W-:Y:S01]  /*39f0*/  I2FP.F32.U32 R2, R2 ;  /* 0x0000000200027245 */ /* 0x004fe20000201000 */
[----:B------:R-:W-:Y:S06]  /*3a00*/  BRA `(.L_x_29903) ;  /* 0x0000000c007c7947 */ /* 0x000fec0003800000 */
.L_x_29900:
        /* <DEDUP_REMOVED lines=10> */
.L_x_29905:
[----:B------:R-:W2:Y:S01]  /*3ab0*/  LDG.E R2, desc[UR36][R4.64] ;  /* 0x0000002404027981 */ /* 0x000ea2000c1e1900 */
[----:B------:R-:W-:Y:S01]  /*3ac0*/  IMAD.MOV.U32 R3, RZ, RZ, RZ ;  /* 0x000000ffff037224 */ /* 0x000fe200078e00ff */
[----:B--2---:R-:W-:Y:S01]  /*3ad0*/  I2FP.F32.S32 R2, R2 ;  /* 0x0000000200027245 */ /* 0x004fe20000201400 */
[----:B------:R-:W-:Y:S06]  /*3ae0*/  BRA `(.L_x_29903) ;  /* 0x0000000c00447947 */ /* 0x000fec0003800000 */
.L_x_29904:
[----:B------:R-:W2:Y:S01]  /*3af0*/  LDG.E.U16 R2, desc[UR36][R4.64] ;  /* 0x0000002404027981 */ /* 0x000ea2000c1e1500 */
[----:B------:R-:W-:Y:S01]  /*3b00*/  IMAD.MOV.U32 R3, RZ, RZ, RZ ;  /* 0x000000ffff037224 */ /* 0x000fe200078e00ff */
[----:B--2---:R-:W0:Y:S01]  /*3b10*/  I2F.S16 R2, R2 ;  /* 0x0000000200027306 */ /* 0x004e220000101400 */
[----:B------:R-:W-:Y:S05]  /*3b20*/  BRA `(.L_x_29903) ;  /* 0x0000000c00347947 */ /* 0x000fea0003800000 */
.L_x_29899:
        /* <DEDUP_REMOVED lines=9> */
.L_x_29907:
[----:B------:R-:W2:Y:S01]  /*3bc0*/  LDG.E.U16 R2, desc[UR36][R4.64] ;  /* 0x0000002404027981 */ /* 0x000ea2000c1e1500 */
[----:B------:R-:W-:Y:S02]  /*3bd0*/  IMAD.MOV.U32 R3, RZ, RZ, RZ ;  /* 0x000000ffff037224 */ /* 0x000fe400078e00ff */
[----:B--2---:R-:W-:Y:S01]  /*3be0*/  HADD2.F32 R2, -RZ, R2.H0_H0 ;  /* 0x20000002ff027230 */ /* 0x004fe20000004100 */
[----:B------:R-:W-:Y:S06]  /*3bf0*/  BRA `(.L_x_29903) ;  /* 0x0000000c00007947 */ /* 0x000fec0003800000 */
.L_x_29906:
        /* <DEDUP_REMOVED lines=8> */
.L_x_29909:
[----:B------:R-:W2:Y:S02]  /*3c80*/  LDG.E R2, desc[UR36][R4.64] ;  /* 0x0000002404027981 */ /* 0x000ea4000c1e1900 */
[--C-:B--2---:R-:W-:Y:S02]  /*3c90*/  HADD2.F32 R3, -RZ, R2.reuse.H1_H1 ;  /* 0x30000002ff037230 */ /* 0x104fe40000004100 */
[----:B------:R-:W-:Y:S01]  /*3ca0*/  HADD2.F32 R2, -RZ, R2.H0_H0 ;  /* 0x20000002ff027230 */ /* 0x000fe20000004100 */
[----:B------:R-:W-:Y:S06]  /*3cb0*/  BRA `(.L_x_29903) ;  /* 0x0000000800d07947 */ /* 0x000fec0003800000 */
.L_x_29908:
        /* <DEDUP_REMOVED lines=8> */
.L_x_29898:
        /* <DEDUP_REMOVED lines=13> */
.L_x_29912:
        /* <DEDUP_REMOVED lines=10> */
.L_x_29911:
        /* <DEDUP_REMOVED lines=24> */
[----:B------:R-:W-:-:S03]  /*4030*/  IMAD.MOV.U32 R3, RZ, RZ, RZ ;  /* 0x000000ffff037224 */ /* 0x000fc600078e00ff */
[----:B------:R-:W-:Y:S01]  /*4040*/  LOP3.LUT R2, R5, 0x80000000, R2, 0xf8, !PT ;  /* 0x8000000005027812 */ /* 0x000fe200078ef802 */
[----:B------:R-:W-:Y:S06]  /*4050*/  BRA `(.L_x_29903) ;  /* 0x0000000400e87947 */ /* 0x000fec0003800000 */
.L_x_29914:
[----:B------:R-:W2:Y:S01]  /*4060*/  LDG.E.U8 R4, desc[UR36][R4.64] ;  /* 0x0000002404047981 */ /* 0x000ea2000c1e1100 */
[----:B------:R-:W-:Y:S02]  /*4070*/  IMAD.MOV.U32 R3, RZ, RZ, RZ ;  /* 0x000000ffff037224 */ /* 0x000fe400078e00ff */
        /* <DEDUP_REMOVED lines=12> */
.L_x_29913:
[----:B------:R-:W2:Y:S01]  /*4140*/  LDG.E.U16 R2, desc[UR36][R4.64] ;  /* 0x0000002404027981 */ /* 0x000ea2000c1e1500 */
[----:B------:R-:W-:Y:S02]  /*4150*/  IMAD.MOV.U32 R3, RZ, RZ, RZ ;  /* 0x000000ffff037224 */ /* 0x000fe400078e00ff */
[----:B--2---:R-:W-:Y:S01]  /*4160*/  IMAD.U32 R2, R2, 0x10000, RZ ;  /* 0x0001000002027824 */ /* 0x004fe200078e00ff */
[----:B------:R-:W-:Y:S06]  /*4170*/  BRA `(.L_x_29903) ;  /* 0x0000000400a07947 */ /* 0x000fec0003800000 */
.L_x_29910:
        /* <DEDUP_REMOVED lines=12> */
.L_x_29917:
        /* <DEDUP_REMOVED lines=20> */
.L_x_29919:
[----:B------:R-:W-:Y:S05]  /*4380*/  BSYNC B0 ;  /* 0x0000000000007941 */ /* 0x000fea0003800000 */
.L_x_29918:
[----:B------:R-:W-:Y:S01]  /*4390*/  IMAD.SHL.U32 R2, R2, 0x100000, RZ ;  /* 0x0010000002027824 */ /* 0x000fe200078e00ff */
[----:B------:R-:W-:-:S04]  /*43a0*/  LEA R5, R0, 0x3b800000, 0x17 ;  /* 0x3b80000000057811 */ /* 0x000fc800078eb8ff */
[----:B------:R-:W-:Y:S01]  /*43b0*/  LOP3.LUT R2, R5, R2, R6, 0xfe, !PT ;  /* 0x0000000205027212 */ /* 0x000fe200078efe06 */
[----:B------:R-:W-:Y:S06]  /*43c0*/  BRA `(.L_x_29903) ;  /* 0x00000004000c7947 */ /* 0x000fec0003800000 */
.L_x_29916:
        /* <DEDUP_REMOVED lines=20> */
.L_x_29921:
[----:B------:R-:W-:Y:S05]  /*4510*/  BSYNC B0 ;  /* 0x0000000000007941 */ /* 0x000fea0003800000 */
.L_x_29920:
[----:B------:R-:W-:Y:S01]  /*4520*/  IMAD.SHL.U32 R2, R2, 0x200000, RZ ;  /* 0x0020000002027824 */ /* 0x000fe200078e00ff */
[----:B------:R-:W-:-:S04]  /*4530*/  LEA R5, R0, 0x37800000, 0x17 ;  /* 0x3780000000057811 */ /* 0x000fc800078eb8ff */
[----:B------:R-:W-:Y:S01]  /*4540*/  LOP3.LUT R2, R5, R2, R6, 0xfe, !PT ;  /* 0x0000000205027212 */ /* 0x000fe200078efe06 */
[----:B------:R-:W-:Y:S06]  /*4550*/  BRA `(.L_x_29903) ;  /* 0x0000000000a87947 */ /* 0x000fec0003800000 */
.L_x_29915:
        /* <DEDUP_REMOVED lines=14> */
.L_x_29925:
[----:B------:R-:W-:Y:S05]  /*4640*/  BSYNC B0 ;  /* 0x0000000000007941 */ /* 0x000fea0003800000 */
.L_x_29924:
[----:B------:R-:W-:Y:S01]  /*4650*/  IMAD.MOV.U32 R3, RZ, RZ, RZ ;  /* 0x000000ffff037224 */ /* 0x000fe200078e00ff */
[----:B------:R-:W-:Y:S06]  /*4660*/  BRA `(.L_x_29903) ;  /* 0x0000000000647947 */ /* 0x000fec0003800000 */
.L_x_29902:
        /* <DEDUP_REMOVED lines=16> */
.L_x_29926:
[----:B------:R-:W-:Y:S01]  /*4770*/  CS2R R2, SRZ ;  /* 0x0000000000027805 */ /* 0x000fe2000001ff00 */
[----:B------:R-:W-:Y:S06]  /*4780*/  BRA `(.L_x_29903) ;  /* 0x00000000001c7947 */ /* 0x000fec0003800000 */
.L_x_29923:
[----:B------:R-:W2:Y:S01]  /*4790*/  LDG.E.64 R4, desc[UR36][R4.64] ;  /* 0x0000002404047981 */ /* 0x000ea2000c1e1b00 */
[----:B------:R-:W-:Y:S01]  /*47a0*/  IMAD.MOV.U32 R3, RZ, RZ, RZ ;  /* 0x000000ffff037224 */ /* 0x000fe200078e00ff */
[----:B--2---:R0:W1:Y:S01]  /*47b0*/  I2F.U64 R2, R4 ;  /* 0x0000000400027312 */ /* 0x0040620000301000 */
[----:B------:R-:W-:Y:S05]  /*47c0*/  BRA `(.L_x_29903) ;  /* 0x00000000000c7947 */ /* 0x000fea0003800000 */
.L_x_29922:
[----:B------:R-:W2:Y:S01]  /*47d0*/  LDG.E R2, desc[UR36][R4.64] ;  /* 0x0000002404027981 */ /* 0x000ea2000c1e1900 */
[----:B------:R-:W-:Y:S01]  /*47e0*/  IMAD.MOV.U32 R3, RZ, RZ, RZ ;  /* 0x000000ffff037224 */ /* 0x000fe200078e00ff */
[----:B--2---:R-:W-:-:S07]  /*47f0*/  I2FP.F32.U32 R2, R2 ;  /* 0x0000000200027245 */ /* 0x004fce0000201000 */
.L_x_29903:
[----:B------:R-:W-:Y:S05]  /*4800*/  BSYNC B6 ;  /* 0x0000000000067941 */ /* 0x000fea0003800000 */
.L_x_29897:
[----:B0-2-4-:R-:W0:Y:S01]  /*4810*/  LDC.U8 R4, c[0x0][0x500] ;  /* 0x00014000ff047b82 */ /* 0x015e220000000000 */
[----:B------:R-:W-:-:S04]  /*4820*/  ISETP.NE.AND P1, PT, R18, RZ, PT ;  /* 0x000000ff1200720c */ /* 0x000fc80003f25270 */
[----:B-1-3-5:R-:W-:Y:S02]  /*4830*/  FSEL R2, R22, R2, P1 ;  /* 0x0000000216027208 */ /* 0x02afe40000800000 */
[----:B------:R-:W-:Y:S02]  /*4840*/  FSEL R3, R23, R3, P1 ;  /* 0x0000000317037208 */ /* 0x000fe40000800000 */
        /* <DEDUP_REMOVED lines=14> */
.L_x_29930:
[----:B------:R-:W0:Y:S02]  /*4930*/  F2I.S64.TRUNC R2, R2 ;  /* 0x0000000200027311 */ /* 0x000e24000020d900 */
[----:B0-----:R-:W-:-:S05]  /*4940*/  IMAD.MOV.U32 R5, RZ, RZ, R2 ;  /* 0x000000ffff057224 */ /* 0x001fca00078e0002 */
[----:B------:R1:W-:Y:S01]  /*4950*/  STG.E.U8 desc[UR36][R24.64], R5 ;  /* 0x0000000518007986 */ /* 0x0003e2000c101124 */
[----:B------:R-:W-:Y:S05]  /*4960*/  BRA `(.L_x_29932) ;  /* 0x0000000c00447947 */ /* 0x000fea0003800000 */
.L_x_29929:
        /* <DEDUP_REMOVED lines=9> */
.L_x_29934:
[----:B------:R-:W0:Y:S02]  /*4a00*/  F2I.FTZ.TRUNC.NTZ R3, R2 ;  /* 0x0000000200037305 */ /* 0x000e24000021f100 */
[----:B0-----:R3:W-:Y:S01]  /*4a10*/  STG.E desc[UR36][R24.64], R3 ;  /* 0x0000000318007986 */ /* 0x0017e2000c101924 */
[----:B------:R-:W-:Y:S05]  /*4a20*/  BRA `(.L_x_29932) ;  /* 0x0000000c00147947 */ /* 0x000fea0003800000 */
.L_x_29933:
[----:B------:R-:W0:Y:S02]  /*4a30*/  F2I.FTZ.TRUNC.NTZ R3, R2 ;  /* 0x0000000200037305 */ /* 0x000e24000021f100 */
[----:B0-----:R2:W-:Y:S01]  /*4a40*/  STG.E.U16 desc[UR36][R24.64], R3 ;  /* 0x0000000318007986 */ /* 0x0015e2000c101524 */
[----:B------:R-:W-:Y:S05]  /*4a50*/  BRA `(.L_x_29932) ;  /* 0x0000000c00087947 */ /* 0x000fea0003800000 */
.L_x_29928:
        /* <DEDUP_REMOVED lines=8> */
.L_x_29936:
[----:B------:R-:W-:-:S05]  /*4ae0*/  F2FP.F16.F32.PACK_AB R2, RZ, R2 ;  /* 0x00000002ff02723e */ /* 0x000fca00000000ff */
[----:B------:R0:W-:Y:S01]  /*4af0*/  STG.E.U16 desc[UR36][R24.64], R2 ;  /* 0x0000000218007986 */ /* 0x0001e2000c101524 */
[----:B------:R-:W-:Y:S05]  /*4b00*/  BRA `(.L_x_29932) ;  /* 0x0000000800dc7947 */ /* 0x000fea0003800000 */
.L_x_29935:
        /* <DEDUP_REMOVED lines=8> */
.L_x_29938:
[----:B------:R-:W-:-:S05]  /*4b90*/  F2FP.F16.F32.PACK_AB R3, R3, R2 ;  /* 0x000000020303723e */ /* 0x000fca00000000ff */
[----:B------:R0:W-:Y:S01]  /*4ba0*/  STG.E desc[UR36][R24.64], R3 ;  /* 0x0000000318007986 */ /* 0x0001e2000c101924 */
[----:B------:R-:W-:Y:S05]  /*4bb0*/  BRA `(.L_x_29932) ;  /* 0x0000000800b07947 */ /* 0x000fea0003800000 */
.L_x_29937:
[----:B------:R-:W-:-:S06]  /*4bc0*/  FMUL.FTZ R2, R2, 1 ;  /* 0x3f80000002027820 */ /* 0x000fcc0000410000 */
[----:B------:R-:W0:Y:S02]  /*4bd0*/  F2F.F64.F32 R2, R2 ;  /* 0x0000000200027310 */ /* 0x000e240000201800 */
[----:B0-----:R0:W-:Y:S01]  /*4be0*/  STG.E.64 desc[UR36][R24.64], R2 ;  /* 0x0000000218007986 */ /* 0x0011e2000c101b24 */
[----:B------:R-:W-:Y:S05]  /*4bf0*/  BRA `(.L_x_29932) ;  /* 0x0000000800a07947 */ /* 0x000fea0003800000 */
.L_x_29927:
        /* <DEDUP_REMOVED lines=8> */
[----:B------:R-:W-:Y:S02]  /*4c80*/  FSETP.NEU.FTZ.AND P0, PT, R2, RZ, PT ;  /* 0x000000ff0200720b */ /* 0x000fe40003f1d000 */
[----:B------:R-:W-:-:S04]  /*4c90*/  FSETP.NEU.FTZ.AND P1, PT, R3, RZ, PT ;  /* 0x000000ff0300720b */ /* 0x000fc80003f3d000 */
[----:B------:R-:W-:-:S04]  /*4ca0*/  PLOP3.LUT P0, PT, P0, P1, PT, 0xa8, 0x0 ;  /* 0x000000000000781c */ /* 0x000fc80000703570 */
[----:B------:R-:W-:-:S05]  /*4cb0*/  SEL R3, RZ, 0x1, !P0 ;  /* 0x00000001ff037807 */ /* 0x000fca0004000000 */
[----:B------:R0:W-:Y:S01]  /*4cc0*/  STG.E.U8 desc[UR36][R24.64], R3 ;  /* 0x0000000318007986 */ /* 0x0001e2000c101124 */
[----:B------:R-:W-:Y:S05]  /*4cd0*/  BRA `(.L_x_29932) ;  /* 0x0000000800687947 */ /* 0x000fea0003800000 */
.L_x_29941:
[----:B------:R-:W-:Y:S01]  /*4ce0*/  FMUL.FTZ R6, R3, 1 ;  /* 0x3f80000003067820 */ /* 0x000fe20000410000 */
[----:B------:R-:W-:-:S05]  /*4cf0*/  FMUL.FTZ R4, R2, 1 ;  /* 0x3f80000002047820 */ /* 0x000fca0000410000 */
[----:B------:R-:W-:Y:S08]  /*4d00*/  F2F.F64.F32 R6, R6 ;  /* 0x0000000600067310 */ /* 0x000ff00000201800 */
[----:B------:R-:W0:Y:S02]  /*4d10*/  F2F.F64.F32 R4, R4 ;  /* 0x0000000400047310 */ /* 0x000e240000201800 */
[----:B0-----:R0:W-:Y:S01]  /*4d20*/  STG.E.128 desc[UR36][R24.64], R4 ;  /* 0x0000000418007986 */ /* 0x0011e2000c101d24 */
[----:B------:R-:W-:Y:S05]  /*4d30*/  BRA `(.L_x_29932) ;  /* 0x0000000800507947 */ /* 0x000fea0003800000 */
.L_x_29940:
        /* <DEDUP_REMOVED lines=20> */
.L_x_29945:
[----:B------:R-:W-:Y:S05]  /*4e80*/  BSYNC B0 ;  /* 0x0000000000007941 */ /* 0x000fea0003800000 */
.L_x_29944:
[----:B------:R-:W-:-:S05]  /*4e90*/  LOP3.LUT R5, R0, R5, RZ, 0xfc, !PT ;  /* 0x0000000500057212 */ /* 0x000fca00078efcff */
[----:B------:R0:W-:Y:S01]  /*4ea0*/  STG.E.U8 desc[UR36][R24.64], R5 ;  /* 0x0000000518007986 */ /* 0x0001e2000c101124 */
[----:B------:R-:W-:Y:S05]  /*4eb0*/  BRA `(.L_x_29932) ;  /* 0x0000000400f07947 */ /* 0x000fea0003800000 */
.L_x_29943:
        /* <DEDUP_REMOVED lines=12> */
.L_x_29947:
[----:B------:R-:W-:Y:S01]  /*4f80*/  IMAD.MOV.U32 R0, RZ, RZ, 0x7f ;  /* 0x0000007fff007424 */ /* 0x000fe200078e00ff */
[----:B------:R-:W-:-:S04]  /*4f90*/  ISETP.GT.U32.AND P0, PT, R4, 0x7f800000, PT ;  /* 0x7f8000000400780c */ /* 0x000fc80003f04070 */
[----:B------:R-:W-:-:S09]  /*4fa0*/  SEL R0, R0, 0x7c, P0 ;  /* 0x0000007c00007807 */ /* 0x000fd20000000000 */
.L_x_29948:
[----:B------:R-:W-:Y:S05]  /*4fb0*/  BSYNC B0 ;  /* 0x0000000000007941 */ /* 0x000fea0003800000 */
.L_x_29946:
[----:B------:R-:W-:-:S04]  /*4fc0*/  LOP3.LUT R2, R2, 0x80000000, RZ, 0xc0, !PT ;  /* 0x8000000002027812 */ /* 0x000fc800078ec0ff */
[----:B------:R-:W-:-:S04]  /*4fd0*/  SHF.R.U32.HI R3, RZ, 0x18, R2 ;  /* 0x00000018ff037819 */ /* 0x000fc80000011602 */
[----:B------:R-:W-:-:S05]  /*4fe0*/  LOP3.LUT R3, R0, R3, RZ, 0xfc, !PT ;  /* 0x0000000300037212 */ /* 0x000fca00078efcff */
[----:B------:R0:W-:Y:S01]  /*4ff0*/  STG.E.U8 desc[UR36][R24.64], R3 ;  /* 0x0000000318007986 */ /* 0x0001e2000c101124 */
[----:B------:R-:W-:Y:S05]  /*5000*/  BRA `(.L_x_29932) ;  /* 0x00000004009c7947 */ /* 0x000fea0003800000 */
.L_x_29942:
[----:B------:R-:W-:-:S05]  /*5010*/  F2FP.BF16.F32.PACK_AB R2, RZ, R2 ;  /* 0x00000002ff02723e */ /* 0x000fca00000010ff */
[----:B------:R0:W-:Y:S01]  /*5020*/  STG.E.U16 desc[UR36][R24.64], R2 ;  /* 0x0000000218007986 */ /* 0x0001e2000c101524 */
[----:B------:R-:W-:Y:S05]  /*5030*/  BRA `(.L_x_29932) ;  /* 0x0000000400907947 */ /* 0x000fea0003800000 */
.L_x_29939:
        /* <DEDUP_REMOVED lines=11> */
.L_x_29951:
        /* <DEDUP_REMOVED lines=16> */
.L_x_29954:
[----:B------:R-:W-:-:S04]  /*51f0*/  LOP3.LUT R2, R2, 0x80000000, RZ, 0xc0, !PT ;  /* 0x8000000002027812 */ /* 0x000fc800078ec0ff */
[----:B------:R-:W-:-:S04]  /*5200*/  SHF.R.U32.HI R3, RZ, 0x18, R2 ;  /* 0x00000018ff037819 */ /* 0x000fc80000011602 */
[----:B------:R-:W-:-:S04]  /*5210*/  LOP3.LUT R0, R0, R3, RZ, 0xfc, !PT ;  /* 0x0000000300007212 */ /* 0x000fc800078efcff */
[----:B------:R-:W-:-:S07]  /*5220*/  PRMT R12, R0, 0x7610, R12 ;  /* 0x00007610000c7816 */ /* 0x000fce000000000c */
.L_x_29953:
[----:B------:R-:W-:Y:S05]  /*5230*/  BSYNC B0 ;  /* 0x0000000000007941 */ /* 0x000fea0003800000 */
.L_x_29952:
[----:B------:R0:W-:Y:S01]  /*5240*/  STG.E.U8 desc[UR36][R24.64], R12 ;  /* 0x0000000c18007986 */ /* 0x0001e2000c101124 */
[----:B------:R-:W-:Y:S05]  /*5250*/  BRA `(.L_x_29932) ;  /* 0x0000000400087947 */ /* 0x000fea0003800000 */
.L_x_29950:
        /* <DEDUP_REMOVED lines=16> */
.L_x_29957:
[----:B------:R-:W-:-:S04]  /*5360*/  LOP3.LUT R2, R2, 0x80000000, RZ, 0xc0, !PT ;  /* 0x8000000002027812 */ /* 0x000fc800078ec0ff */
[----:B------:R-:W-:-:S04]  /*5370*/  SHF.R.U32.HI R3, RZ, 0x18, R2 ;  /* 0x00000018ff037819 */ /* 0x000fc80000011602 */
[----:B------:R-:W-:-:S04]  /*5380*/  LOP3.LUT R0, R0, R3, RZ, 0xfc, !PT ;  /* 0x0000000300007212 */ /* 0x000fc800078efcff */
[----:B------:R-:W-:-:S07]  /*5390*/  PRMT R12, R0, 0x7610, R12 ;  /* 0x00007610000c7816 */ /* 0x000fce000000000c */
.L_x_29956:
[----:B------:R-:W-:Y:S05]  /*53a0*/  BSYNC B0 ;  /* 0x0000000000007941 */ /* 0x000fea0003800000 */
.L_x_29955:
[----:B------:R0:W-:Y:S01]  /*53b0*/  STG.E.U8 desc[UR36][R24.64], R12 ;  /* 0x0000000c18007986 */ /* 0x0001e2000c101124 */
[----:B------:R-:W-:Y:S05]  /*53c0*/  BRA `(.L_x_29932) ;  /* 0x0000000000ac7947 */ /* 0x000fea0003800000 */
.L_x_29949:
        /* <DEDUP_REMOVED lines=21> */
.L_x_29931:
        /* <DEDUP_REMOVED lines=16> */
.L_x_29960:
[----:B------:R-:W-:Y:S05]  /*5620*/  BRA `(.L_x_29932) ;  /* 0x0000000000147947 */ /* 0x000fea0003800000 */
.L_x_29959:
[----:B------:R-:W0:Y:S02]  /*5630*/  F2I.U64.TRUNC R2, R2 ;  /* 0x0000000200027311 */ /* 0x000e24000020d800 */
[----:B0-----:R0:W-:Y:S01]  /*5640*/  STG.E.64 desc[UR36][R24.64], R2 ;  /* 0x0000000218007986 */ /* 0x0011e2000c101b24 */
[----:B------:R-:W-:Y:S05]  /*5650*/  BRA `(.L_x_29932) ;  /* 0x0000000000087947 */ /* 0x000fea0003800000 */
.L_x_29958:
[----:B------:R-:W0:Y:S02]  /*5660*/  F2I.FTZ.U32.TRUNC.NTZ R3, R2 ;  /* 0x0000000200037305 */ /* 0x000e24000021f000 */
[----:B0-----:R0:W-:Y:S02]  /*5670*/  STG.E desc[UR36][R24.64], R3 ;  /* 0x0000000318007986 */ /* 0x0011e4000c101924 */
.L_x_29932:
[----:B------:R-:W-:-:S04]  /*5680*/  IMAD R16, R17, 0x200, R16 ;  /* 0x0000020011107824 */ /* 0x000fc800078e0210 */
[----:B------:R-:W-:-:S07]  /*5690*/  VIADD R19, R16, 0x80 ;  /* 0x0000008010137836 */ /* 0x000fce0000000000 */
.L_x_29832:
[----:B------:R-:W-:Y:S05]  /*56a0*/  BSYNC B7 ;  /* 0x0000000000077941 */ /* 0x000fea0003800000 */
.L_x_29831:
        /* <DEDUP_REMOVED lines=15> */
[----:B----4-:R-:W-:Y:S01]  /*57a0*/  IMAD.HI.U32 R2, R19, UR4, R18 ;  /* 0x0000000413027c27 */ /* 0x010fe2000f8e0012 */
[----:B------:R-:W-:-:S04]  /*57b0*/  ULDC UR4, c[0x0][0x21c] ;  /* 0x0000870000047ab9 */ /* 0x000fc80000000800 */
[----:B--23--:R-:W-:-:S05]  /*57c0*/  SHF.R.U32.HI R3, RZ, UR5, R2 ;  /* 0x00000005ff037c19 */ /* 0x00cfca0008011602 */
        /* <DEDUP_REMOVED lines=13> */
[----:B-1----:R-:W-:Y:S01]  /*58a0*/  SHF.R.U32.HI R5, RZ, UR4, R4 ;  /* 0x00000004ff057c19 */ /* 0x002fe20008011604 */
        /* <DEDUP_REMOVED lines=352> */
.L_x_29963:
[----:B-1----:R-:W0:Y:S01]  /*6eb0*/  LDC.U8 R5, c[0x0][0x501] ;  /* 0x00014040ff057b82 */ /* 0x002e220000000000 */
[----:B------:R-:W-:Y:S01]  /*6ec0*/  ULDC.64 UR4, c[0x0][0x4d8] ;  /* 0x0001360000047ab9 */ /* 0x000fe20000000a00 */
[----:B------:R-:W-:Y:S01]  /*6ed0*/  ULDC.64 UR6, c[0x0][0x4e0] ;  /* 0x0001380000067ab9 */ /* 0x000fe20000000a00 */
[----:B------:R-:W-:Y:S02]  /*6ee0*/  IADD3 R16, P0, R16, UR4, RZ ;  /* 0x0000000410107c10 */ /* 0x000fe4000ff1e0ff */
[----:B----4-:R-:W-:-:S03]  /*6ef0*/  IADD3 R2, P1, R0, UR6, RZ ;  /* 0x0000000600027c10 */ /* 0x010fc6000ff3e0ff */
[----:B------:R-:W-:Y:S02]  /*6f00*/  IMAD.X R17, RZ, RZ, UR5, P0 ;  /* 0x00000005ff117e24 */ /* 0x000fe400080e06ff */
[----:B--23--:R-:W-:Y:S01]  /*6f10*/  IMAD.X R3, RZ, RZ, UR7, P1 ;  /* 0x00000007ff037e24 */ /* 0x00cfe200088e06ff */
        /* <DEDUP_REMOVED lines=15> */
.L_x_29967:
[----:B------:R-:W2:Y:S02]  /*7010*/  LDG.E.U8 R2, desc[UR36][R2.64] ;  /* 0x0000002402027981 */ /* 0x000ea4000c1e1100 */
[----:B--2---:R-:W-:-:S04]  /*7020*/  ISETP.NE.AND P0, PT, R2, RZ, PT ;  /* 0x000000ff0200720c */ /* 0x004fc80003f05270 */
[----:B------:R-:W-:Y:S01]  /*7030*/  P2R R24, PR, RZ, 0x1 ;  /* 0x00000001ff187803 */ /* 0x000fe20000000000 */
[----:B------:R-:W-:Y:S08]  /*7040*/  BRA `(.L_x_29969) ;  /* 0x0000000c00c47947 */ /* 0x000ff00003800000 */
.L_x_29966:
        /* <DEDUP_REMOVED lines=11> */
.L_x_29971:
[----:B------:R-:W2:Y:S02]  /*7100*/  LDG.E R2, desc[UR36][R2.64] ;  /* 0x0000002402027981 */ /* 0x000ea4000c1e1900 */
[----:B--2---:R-:W-:-:S04]  /*7110*/  ISETP.NE.AND P0, PT, R2, RZ, PT ;  /* 0x000000ff0200720c */ /* 0x004fc80003f05270 */
[----:B------:R-:W-:Y:S01]  /*7120*/  P2R R24, PR, RZ, 0x1 ;  /* 0x00000001ff187803 */ /* 0x000fe20000000000 */
[----:B------:R-:W-:Y:S08]  /*7130*/  BRA `(.L_x_29969) ;  /* 0x0000000c00887947 */ /* 0x000ff00003800000 */
.L_x_29970:
[----:B------:R-:W2:Y:S02]  /*7140*/  LDG.E.U16 R2, desc[UR36][R2.64] ;  /* 0x0000002402027981 */ /* 0x000ea4000c1e1500 */
[----:B--2---:R-:W-:-:S04]  /*7150*/  ISETP.NE.AND P0, PT, R2, RZ, PT ;  /* 0x000000ff0200720c */ /* 0x004fc80003f05270 */
[----:B------:R-:W-:Y:S01]  /*7160*/  P2R R24, PR, RZ, 0x1 ;  /* 0x00000001ff187803 */ /* 0x000fe20000000000 */
[----:B------:R-:W-:Y:S08]  /*7170*/  BRA `(.L_x_29969) ;  /* 0x0000000c00787947 */ /* 0x000ff00003800000 */
.L_x_29965:
        /* <DEDUP_REMOVED lines=10> */
.L_x_29973:
[----:B------:R-:W2:Y:S02]  /*7220*/  LDG.E.U16 R0, desc[UR36][R2.64] ;  /* 0x0000002402007981 */ /* 0x000ea4000c1e1500 */
[----:B--2---:R-:W-:-:S05]  /*7230*/  HADD2.F32 R0, -RZ, R0.H0_H0 ;  /* 0x20000000ff007230 */ /* 0x004fca0000004100 */
[----:B------:R-:W-:-:S04]  /*7240*/  FSETP.NEU.FTZ.AND P0, PT, R0, RZ, PT ;  /* 0x000000ff0000720b */ /* 0x000fc80003f1d000 */
[----:B------:R-:W-:Y:S01]  /*7250*/  P2R R24, PR, RZ, 0x1 ;  /* 0x00000001ff187803 */ /* 0x000fe20000000000 */
[----:B------:R-:W-:Y:S08]  /*7260*/  BRA `(.L_x_29969) ;  /* 0x0000000c003c7947 */ /* 0x000ff00003800000 */
.L_x_29972:
        /* <DEDUP_REMOVED lines=12> */
.L_x_29975:
        /* <DEDUP_REMOVED lines=11> */
.L_x_29974:
[----:B------:R-:W2:Y:S02]  /*73e0*/  LDG.E.64 R2, desc[UR36][R2.64] ;  /* 0x0000002402027981 */ /* 0x000ea4000c1e1b00 */
[----:B--2---:R-:W-:-:S06]  /*73f0*/  DSETP.NEU.AND P0, PT, R2, RZ, PT ;  /* 0x000000ff0200722a */ /* 0x004fcc0003f0d000 */
[----:B------:R-:W-:Y:S01]  /*7400*/  P2R R24, PR, RZ, 0x1 ;  /* 0x00000001ff187803 */ /* 0x000fe20000000000 */
[----:B------:R-:W-:Y:S07]  /*7410*/  BRA `(.L_x_29969) ;  /* 0x0000000800d07947 */ /* 0x000fee0003800000 */
.L_x_29964:
        /* <DEDUP_REMOVED lines=12> */
.L_x_29978:
[----:B------:R-:W2:Y:S02]  /*74e0*/  LDG.E.128 R4, desc[UR36][R2.64] ;  /* 0x0000002402047981 */ /* 0x000ea4000c1e1d00 */
[----:B--2---:R-:W-:-:S06]  /*74f0*/  DSETP.NEU.AND P0, PT, R6, RZ, PT ;  /* 0x000000ff0600722a */ /* 0x004fcc0003f0d000 */
[----:B------:R-:W-:-:S06]  /*7500*/  DSETP.NEU.OR P0, PT, R4, RZ, P0 ;  /* 0x000000ff0400722a */ /* 0x000fcc000070d400 */
[----:B------:R-:W-:Y:S01]  /*7510*/  P2R R24, PR, RZ, 0x1 ;  /* 0x00000001ff187803 */ /* 0x000fe20000000000 */
[----:B------:R-:W-:Y:S07]  /*7520*/  BRA `(.L_x_29969) ;  /* 0x00000008008c7947 */ /* 0x000fee0003800000 */
.L_x_29977:
        /* <DEDUP_REMOVED lines=28> */
.L_x_29980:
        /* <DEDUP_REMOVED lines=15> */
.L_x_29979:
[----:B------:R-:W2:Y:S02]  /*77e0*/  LDG.E.U16 R0, desc[UR36][R2.64] ;  /* 0x0000002402007981 */ /* 0x000ea4000c1e1500 */
[----:B--2---:R-:W-:-:S05]  /*77f0*/  IMAD.U32 R0, R0, 0x10000, RZ ;  /* 0x0001000000007824 */ /* 0x004fca00078e00ff */
[----:B------:R-:W-:-:S04]  /*7800*/  FSETP.NEU.FTZ.AND P0, PT, R0, RZ, PT ;  /* 0x000000ff0000720b */ /* 0x000fc80003f1d000 */
[----:B------:R-:W-:Y:S01]  /*7810*/  P2R R24, PR, RZ, 0x1 ;  /* 0x00000001ff187803 */ /* 0x000fe20000000000 */
[----:B------:R-:W-:Y:S08]  /*7820*/  BRA `(.L_x_29969) ;  /* 0x0000000400cc7947 */ /* 0x000ff00003800000 */
.L_x_29976:
        /* <DEDUP_REMOVED lines=12> */
.L_x_29983:
        /* <DEDUP_REMOVED lines=21> */
.L_x_29987:
[----:B------:R-:W-:Y:S05]  /*7a40*/  BSYNC B1 ;  /* 0x0000000000017941 */ /* 0x000fea0003800000 */
.L_x_29986:
[----:B------:R-:W-:Y:S01]  /*7a50*/  LEA R3, R0, 0x3b800000, 0x17 ;  /* 0x3b80000000037811 */ /* 0x000fe200078eb8ff */
[----:B------:R-:W-:-:S05]  /*7a60*/  IMAD.SHL.U32 R0, R2, 0x100000, RZ ;  /* 0x0010000002007824 */ /* 0x000fca00078e00ff */
[----:B------:R-:W-:-:S07]  /*7a70*/  LOP3.LUT R0, R3, R0, R4, 0xfe, !PT ;  /* 0x0000000003007212 */ /* 0x000fce00078efe04 */
.L_x_29985:
[----:B------:R-:W-:Y:S05]  /*7a80*/  BSYNC B0 ;  /* 0x0000000000007941 */ /* 0x000fea0003800000 */
.L_x_29984:
[----:B------:R-:W-:-:S04]  /*7a90*/  FSETP.NEU.FTZ.AND P0, PT, R0, RZ, PT ;  /* 0x000000ff0000720b */ /* 0x000fc80003f1d000 */
[----:B------:R-:W-:Y:S01]  /*7aa0*/  P2R R24, PR, RZ, 0x1 ;  /* 0x00000001ff187803 */ /* 0x000fe20000000000 */
[----:B------:R-:W-:Y:S08]  /*7ab0*/  BRA `(.L_x_29969) ;  /* 0x0000000400287947 */ /* 0x000ff00003800000 */
.L_x_29982:
        /* <DEDUP_REMOVED lines=21> */
.L_x_29991:
[----:B------:R-:W-:Y:S05]  /*7c10*/  BSYNC B1 ;  /* 0x0000000000017941 */ /* 0x000fea0003800000 */
.L_x_29990:
[----:B------:R-:W-:Y:S01]  /*7c20*/  LEA R3, R0, 0x37800000, 0x17 ;  /* 0x3780000000037811 */ /* 0x000fe200078eb8ff */
[----:B------:R-:W-:-:S05]  /*7c30*/  IMAD.SHL.U32 R0, R2, 0x200000, RZ ;  /* 0x0020000002007824 */ /* 0x000fca00078e00ff */
[----:B------:R-:W-:-:S07]  /*7c40*/  LOP3.LUT R0, R3, R0, R4, 0xfe, !PT ;  /* 0x0000000003007212 */ /* 0x000fce00078efe04 */
.L_x_29989:
[----:B------:R-:W-:Y:S05]  /*7c50*/  BSYNC B0 ;  /* 0x0000000000007941 */ /* 0x000fea0003800000 */
.L_x_29988:
[----:B------:R-:W-:-:S04]  /*7c60*/  FSETP.NEU.FTZ.AND P0, PT, R0, RZ, PT ;  /* 0x000000ff0000720b */ /* 0x000fc80003f1d000 */
[----:B------:R-:W-:Y:S01]  /*7c70*/  P2R R24, PR, RZ, 0x1 ;  /* 0x00000001ff187803 */ /* 0x000fe20000000000 */
[----:B------:R-:W-:Y:S08]  /*7c80*/  BRA `(.L_x_29969) ;  /* 0x0000000000b47947 */ /* 0x000ff00003800000 */
.L_x_29981:
        /* <DEDUP_REMOVED lines=14> */
.L_x_29995:
[----:B------:R-:W-:Y:S05]  /*7d70*/  BSYNC B0 ;  /* 0x0000000000007941 */ /* 0x000fea0003800000 */
.L_x_29994:
[----:B------:R-:W-:-:S04]  /*7d80*/  FSETP.NEU.FTZ.AND P0, PT, R0, RZ, PT ;  /* 0x000000ff0000720b */ /* 0x000fc80003f1d000 */
[----:B------:R-:W-:Y:S01]  /*7d90*/  P2R R24, PR, RZ, 0x1 ;  /* 0x00000001ff187803 */ /* 0x000fe20000000000 */
[----:B------:R-:W-:Y:S08]  /*7da0*/  BRA `(.L_x_29969) ;  /* 0x00000000006c7947 */ /* 0x000ff00003800000 */
.L_x_29968:
        /* <DEDUP_REMOVED lines=16> */
.L_x_29996:
[----:B------:R-:W-:-:S04]  /*7eb0*/  PLOP3.LUT P0, PT, PT, PT, PT, 0x8, 0x0 ;  /* 0x000000000000781c */ /* 0x000fc80003f0e170 */
[----:B------:R-:W-:Y:S01]  /*7ec0*/  P2R R24, PR, RZ, 0x1 ;  /* 0x00000001ff187803 */ /* 0x000fe20000000000 */
[----:B------:R-:W-:Y:S08]  /*7ed0*/  BRA `(.L_x_29969) ;  /* 0x0000000000207947 */ /* 0x000ff00003800000 */
.L_x_29993:
[----:B------:R-:W2:Y:S02]  /*7ee0*/  LDG.E.64 R2, desc[UR36][R2.64] ;  /* 0x0000002402027981 */ /* 0x000ea4000c1e1b00 */
[----:B--2---:R-:W-:-:S04]  /*7ef0*/  ISETP.NE.U32.AND P0, PT, R2, RZ, PT ;  /* 0x000000ff0200720c */ /* 0x004fc80003f05070 */
[----:B------:R-:W-:-:S04]  /*7f00*/  ISETP.NE.AND.EX P0, PT, R3, RZ, PT, P0 ;  /* 0x000000ff0300720c */ /* 0x000fc80003f05300 */
[----:B------:R-:W-:Y:S01]  /*7f10*/  P2R R24, PR, RZ, 0x1 ;  /* 0x00000001ff187803 */ /* 0x000fe20000000000 */
[----:B------:R-:W-:Y:S08]  /*7f20*/  BRA `(.L_x_29969) ;  /* 0x00000000000c7947 */ /* 0x000ff00003800000 */
.L_x_29992:
[----:B------:R-:W2:Y:S02]  /*7f30*/  LDG.E R2, desc[UR36][R2.64] ;  /* 0x0000002402027981 */ /* 0x000ea4000c1e1900 */
[----:B--2---:R-:W-:-:S04]  /*7f40*/  ISETP.NE.AND P0, PT, R2, RZ, PT ;  /* 0x000000ff0200720c */ /* 0x004fc80003f05270 */
[----:B------:R-:W-:-:S09]  /*7f50*/  P2R R24, PR, RZ, 0x1 ;  /* 0x00000001ff187803 */ /* 0x000fd20000000000 */
.L_x_29969:
        /* <DEDUP_REMOVED lines=20> */
.L_x_30001:
[----:B------:R-:W2:Y:S01]  /*80a0*/  LDG.E.U8 R2, desc[UR36][R2.64] ;  /* 0x0000002402027981 */ /* 0x000ea2000c1e1100 */
[----:B------:R-:W-:Y:S01]  /*80b0*/  IMAD.MOV.U32 R23, RZ, RZ, RZ ;  /* 0x000000ffff177224 */ /* 0x000fe200078e00ff */
[----:B--2---:R-:W-:Y:S01]  /*80c0*/  I2FP.F32.U32 R22, R2 ;  /* 0x0000000200167245 */ /* 0x004fe20000201000 */
[----:B------:R-:W-:Y:S06]  /*80d0*/  BRA `(.L_x_30003) ;  /* 0x0000000c007c7947 */ /* 0x000fec0003800000 */
.L_x_30000:
        /* <DEDUP_REMOVED lines=8> */
[----:B--2---:R2:W3:Y:S01]  /*8160*/  I2F.S64 R22, R2 ;  /* 0x0000000200167312 */ /* 0x0044e20000301400 */
[----:B------:R-:W-:Y:S05]  /*8170*/  BRA `(.L_x_30003) ;  /* 0x0000000c00547947 */ /* 0x000fea0003800000 */
.L_x_30005:
[----:B------:R-:W2:Y:S01]  /*8180*/  LDG.E R2, desc[UR36][R2.64] ;  /* 0x0000002402027981 */ /* 0x000ea2000c1e1900 */
[----:B------:R-:W-:Y:S01]  /*8190*/  IMAD.MOV.U32 R23, RZ, RZ, RZ ;  /* 0x000000ffff177224 */ /* 0x000fe200078e00ff */
[----:B--2---:R-:W-:Y:S01]  /*81a0*/  I2FP.F32.S32 R22, R2 ;  /* 0x0000000200167245 */ /* 0x004fe20000201400 */
[----:B------:R-:W-:Y:S06]  /*81b0*/  BRA `(.L_x_30003) ;  /* 0x0000000c00447947 */ /* 0x000fec0003800000 */
.L_x_30004:
[----:B------:R-:W2:Y:S01]  /*81c0*/  LDG.E.U16 R2, desc[UR36][R2.64] ;  /* 0x0000002402027981 */ /* 0x000ea2000c1e1500 */
[----:B------:R-:W-:Y:S01]  /*81d0*/  IMAD.MOV.U32 R23, RZ, RZ, RZ ;  /* 0x000000ffff177224 */ /* 0x000fe200078e00ff */
[----:B--2---:R0:W1:Y:S01]  /*81e0*/  I2F.S16 R22, R2 ;  /* 0x0000000200167306 */ /* 0x0040620000101400 */
[----:B------:R-:W-:Y:S05]  /*81f0*/  BRA `(.L_x_30003) ;  /* 0x0000000c00347947 */ /* 0x000fea0003800000 */
.L_x_29999:
        /* <DEDUP_REMOVED lines=9> */
.L_x_30007:
[----:B------:R-:W2:Y:S01]  /*8290*/  LDG.E.U16 R2, desc[UR36][R2.64] ;  /* 0x0000002402027981 */ /* 0x000ea2000c1e1500 */
[----:B------:R-:W-:Y:S02]  /*82a0*/  IMAD.MOV.U32 R23, RZ, RZ, RZ ;  /* 0x000000ffff177224 */ /* 0x000fe400078e00ff */
[----:B--2---:R-:W-:Y:S01]  /*82b0*/  HADD2.F32 R22, -RZ, R2.H0_H0 ;  /* 0x20000002ff167230 */ /* 0x004fe20000004100 */
[----:B------:R-:W-:Y:S06]  /*82c0*/  BRA `(.L_x_30003) ;  /* 0x0000000c00007947 */ /* 0x000fec0003800000 */
.L_x_30006:
        /* <DEDUP_REMOVED lines=8> */
.L_x_30009:
[----:B------:R-:W2:Y:S02]  /*8350*/  LDG.E R2, desc[UR36][R2.64] ;  /* 0x0000002402027981 */ /* 0x000ea4000c1e1900 */
[--C-:B--2---:R-:W-:Y:S02]  /*8360*/  HADD2.F32 R23, -RZ, R2.reuse.H1_H1 ;  /* 0x30000002ff177230 */ /* 0x104fe40000004100 */
[----:B------:R-:W-:Y:S01]  /*8370*/  HADD2.F32 R22, -RZ, R2.H0_H0 ;  /* 0x20000002ff167230 */ /* 0x000fe20000004100 */
[----:B------:R-:W-:Y:S06]  /*8380*/  BRA `(.L_x_30003) ;  /* 0x0000000800d07947 */ /* 0x000fec0003800000 */
.L_x_30008:
        /* <DEDUP_REMOVED lines=8> */
.L_x_29998:
        /* <DEDUP_REMOVED lines=13> */
.L_x_30012:
        /* <DEDUP_REMOVED lines=10> */
.L_x_30011:
        /* <DEDUP_REMOVED lines=27> */
.L_x_30014:
        /* <DEDUP_REMOVED lines=14> */
.L_x_30013:
[----:B------:R-:W2:Y:S01]  /*8810*/  LDG.E.U16 R2, desc[UR36][R2.64] ;  /* 0x0000002402027981 */ /* 0x000ea2000c1e1500 */
[----:B------:R-:W-:Y:S02]  /*8820*/  IMAD.MOV.U32 R23, RZ, RZ, RZ ;  /* 0x000000ffff177224 */ /* 0x000fe400078e00ff */
[----:B--2---:R-:W-:Y:S01]  /*8830*/  IMAD.U32 R22, R2, 0x10000, RZ ;  /* 0x0001000002167824 */ /* 0x004fe200078e00ff */
[----:B------:R-:W-:Y:S06]  /*8840*/  BRA `(.L_x_30003) ;  /* 0x0000000400a07947 */ /* 0x000fec0003800000 */
.L_x_30010:
        /* <DEDUP_REMOVED lines=12> */
.L_x_30017:
        /* <DEDUP_REMOVED lines=20> */
.L_x_30019:
[----:B------:R-:W-:Y:S05]  /*8a50*/  BSYNC B0 ;  /* 0x0000000000007941 */ /* 0x000fea0003800000 */
.L_x_30018:
[----:B------:R-:W-:Y:S01]  /*8a60*/  IMAD.SHL.U32 R2, R2, 0x100000, RZ ;  /* 0x0010000002027824 */ /* 0x000fe200078e00ff */
[----:B------:R-:W-:-:S04]  /*8a70*/  LEA R3, R0, 0x3b800000, 0x17 ;  /* 0x3b80000000037811 */ /* 0x000fc800078eb8ff */
[----:B------:R-:W-:Y:S01]  /*8a80*/  LOP3.LUT R22, R3, R2, R22, 0xfe, !PT ;  /* 0x0000000203167212 */ /* 0x000fe200078efe16 */
[----:B------:R-:W-:Y:S06]  /*8a90*/  BRA `(.L_x_30003) ;  /* 0x00000004000c7947 */ /* 0x000fec0003800000 */
.L_x_30016:
        /* <DEDUP_REMOVED lines=20> */
.L_x_30021:
[----:B------:R-:W-:Y:S05]  /*8be0*/  BSYNC B0 ;  /* 0x0000000000007941 */ /* 0x000fea0003800000 */
.L_x_30020:
[----:B------:R-:W-:Y:S01]  /*8bf0*/  IMAD.SHL.U32 R2, R2, 0x200000, RZ ;  /* 0x0020000002027824 */ /* 0x000fe200078e00ff */
[----:B------:R-:W-:-:S04]  /*8c00*/  LEA R3, R0, 0x37800000, 0x17 ;  /* 0x3780000000037811 */ /* 0x000fc800078eb8ff */
[----:B------:R-:W-:Y:S01]  /*8c10*/  LOP3.LUT R22, R3, R2, R22, 0xfe, !PT ;  /* 0x0000000203167212 */ /* 0x000fe200078efe16 */
[----:B------:R-:W-:Y:S06]  /*8c20*/  BRA `(.L_x_30003) ;  /* 0x0000000000a87947 */ /* 0x000fec0003800000 */
.L_x_30015:
        /* <DEDUP_REMOVED lines=14> */
.L_x_30025:
[----:B------:R-:W-:Y:S05]  /*8d10*/  BSYNC B0 ;  /* 0x0000000000007941 */ /* 0x000fea0003800000 */
.L_x_30024:
[----:B------:R-:W-:Y:S01]  /*8d20*/  IMAD.MOV.U32 R23, RZ, RZ, RZ ;  /* 0x000000ffff177224 */ /* 0x000fe200078e00ff */
[----:B------:R-:W-:Y:S06]  /*8d30*/  BRA `(.L_x_30003) ;  /* 0x0000000000647947 */ /* 0x000fec0003800000 */
.L_x_30002:
        /* <DEDUP_REMOVED lines=16> */
.L_x_30026:
[----:B------:R-:W-:Y:S01]  /*8e40*/  CS2R R22, SRZ ;  /* 0x0000000000167805 */ /* 0x000fe2000001ff00 */
[----:B------:R-:W-:Y:S06]  /*8e50*/  BRA `(.L_x_30003) ;  /* 0x00000000001c7947 */ /* 0x000fec0003800000 */
.L_x_30023:
[----:B------:R-:W2:Y:S01]  /*8e60*/  LDG.E.64 R2, desc[UR36][R2.64] ;  /* 0x0000002402027981 */ /* 0x000ea2000c1e1b00 */
[----:B------:R-:W-:Y:S01]  /*8e70*/  IMAD.MOV.U32 R23, RZ, RZ, RZ ;  /* 0x000000ffff177224 */ /* 0x000fe200078e00ff */
[----:B--2---:R0:W1:Y:S01]  /*8e80*/  I2F.U64 R22, R2 ;  /* 0x0000000200167312 */ /* 0x0040620000301000 */
[----:B------:R-:W-:Y:S05]  /*8e90*/  BRA `(.L_x_30003) ;  /* 0x00000000000c7947 */ /* 0x000fea0003800000 */
.L_x_30022:
[----:B------:R-:W2:Y:S01]  /*8ea0*/  LDG.E R2, desc[UR36][R2.64] ;  /* 0x0000002402027981 */ /* 0x000ea2000c1e1900 */
[----:B------:R-:W-:Y:S01]  /*8eb0*/  IMAD.MOV.U32 R23, RZ, RZ, RZ ;  /* 0x000000ffff177224 */ /* 0x000fe200078e00ff */
[----:B--2---:R-:W-:-:S07]  /*8ec0*/  I2FP.F32.U32 R22, R2 ;  /* 0x0000000200167245 */ /* 0x004fce0000201000 */
.L_x_30003:
[----:B------:R-:W-:Y:S05]  /*8ed0*/  BSYNC B6 ;  /* 0x0000000000067941 */ /* 0x000fea0003800000 */
.L_x_29997:
[----:B0-2-4-:R-:W0:Y:S01]  /*8ee0*/  LDC.U8 R2, c[0x0][0x503] ;  /* 0x000140c0ff027b82 */ /* 0x015e220000000000 */
        /* <DEDUP_REMOVED lines=19> */
.L_x_30031:
[----:B------:R-:W2:Y:S01]  /*9020*/  LDG.E.U8 R2, desc[UR36][R4.64] ;  /* 0x0000002404027981 */ /* 0x000ea2000c1e1100 */
[----:B------:R-:W-:Y:S01]  /*9030*/  IMAD.MOV.U32 R3, RZ, RZ, RZ ;  /* 0x000000ffff037224 */ /* 0x000fe200078e00ff */
[----:B--2---:R-:W-:Y:S01]  /*9040*/  I2FP.F32.U32 R2, R2 ;  /* 0x0000000200027245 */ /* 0x004fe20000201000 */
[----:B------:R-:W-:Y:S06]  /*9050*/  BRA `(.L_x_30033) ;  /* 0x0000000c007c7947 */ /* 0x000fec0003800000 */
.L_x_30030:
        /* <DEDUP_REMOVED lines=8> */
[----:B--2---:R2:W4:Y:S01]  /*90e0*/  I2F.S64 R2, R4 ;  /* 0x0000000400027312 */ /* 0x0045220000301400 */
[----:B------:R-:W-:Y:S05]  /*90f0*/  BRA `(.L_x_30033) ;  /* 0x0000000c00547947 */ /* 0x000fea0003800000 */
.L_x_30035:
[----:B------:R-:W2:Y:S01]  /*9100*/  LDG.E R2, desc[UR36][R4.64] ;  /* 0x0000002404027981 */ /* 0x000ea2000c1e1900 */
[----:B------:R-:W-:Y:S01]  /*9110*/  IMAD.MOV.U32 R3, RZ, RZ, RZ ;  /* 0x000000ffff037224 */ /* 0x000fe200078e00ff */
[----:B--2---:R-:W-:Y:S01]  /*9120*/  I2FP.F32.S32 R2, R2 ;  /* 0x0000000200027245 */ /* 0x004fe20000201400 */
[----:B------:R-:W-:Y:S06]  /*9130*/  BRA `(.L_x_30033) ;  /* 0x0000000c00447947 */ /* 0x000fec0003800000 */
.L_x_30034:
[----:B------:R-:W2:Y:S01]  /*9140*/  LDG.E.U16 R2, desc[UR36][R4.64] ;  /* 0x0000002404027981 */ /* 0x000ea2000c1e1500 */
[----:B------:R-:W-:Y:S01]  /*9150*/  IMAD.MOV.U32 R3, RZ, RZ, RZ ;  /* 0x000000ffff037224 */ /* 0x000fe200078e00ff */
[----:B--2---:R-:W0:Y:S01]  /*9160*/  I2F.S16 R2, R2 ;  /* 0x0000000200027306 */ /* 0x004e220000101400 */
[----:B------:R-:W-:Y:S05]  /*9170*/  BRA `(.L_x_30033) ;  /* 0x0000000c00347947 */ /* 0x000fea0003800000 */
.L_x_30029:
        /* <DEDUP_REMOVED lines=9> */
.L_x_30037:
[----:B------:R-:W2:Y:S01]  /*9210*/  LDG.E.U16 R2, desc[UR36][R4.64] ;  /* 0x0000002404027981 */ /* 0x000ea2000c1e1500 */
[----:B------:R-:W-:Y:S02]  /*9220*/  IMAD.MOV.U32 R3, RZ, RZ, RZ ;  /* 0x000000ffff037224 */ /* 0x000fe400078e00ff */
[----:B--2---:R-:W-:Y:S01]  /*9230*/  HADD2.F32 R2, -RZ, R2.H0_H0 ;  /* 0x20000002ff027230 */ /* 0x004fe20000004100 */
[----:B------:R-:W-:Y:S06]  /*9240*/  BRA `(.L_x_30033) ;  /* 0x0000000c00007947 */ /* 0x000fec0003800000 */
.L_x_30036:
        /* <DEDUP_REMOVED lines=8> */
.L_x_30039:
[----:B------:R-:W2:Y:S02]  /*92d0*/  LDG.E R2, desc[UR36][R4.64] ;  /* 0x0000002404027981 */ /* 0x000ea4000c1e1900 */
[--C-:B--2---:R-:W-:Y:S02]  /*92e0*/  HADD2.F32 R3, -RZ, R2.reuse.H1_H1 ;  /* 0x30000002ff037230 */ /* 0x104fe40000004100 */
[----:B------:R-:W-:Y:S01]  /*92f0*/  HADD2.F32 R2, -RZ, R2.H0_H0 ;  /* 0x20000002ff027230 */ /* 0x000fe20000004100 */
[----:B------:R-:W-:Y:S06]  /*9300*/  BRA `(.L_x_30033) ;  /* 0x0000000800d07947 */ /* 0x000fec0003800000 */
.L_x_30038:
        /* <DEDUP_REMOVED lines=8> */
.L_x_30028:
        /* <DEDUP_REMOVED lines=13> */
.L_x_30042:
[----:B------:R-:W2:Y:S01]  /*9460*/  LDG.E.128 R4, desc[UR36][R4.64] ;  /* 0x0000002404047981 */ /* 0x000ea2000c1e1d00 */
[----:B------:R-:W-:Y:S01]  /*9470*/  UMOV UR4, 0xf0000000 ;  /* 0xf000000000047882 */ /* 0x000fe20000000000 */
[----:B------:R-:W-:Y:S01]  /*9480*/  UMOV UR5, 0x380fffff ;  /* 0x380fffff00057882 */ /* 0x000fe20000000000 */
[----:B--2---:R-:W0:Y:S01]  /*9490*/  F2F.F32.F64 R3, R6 ;  /* 0x0000000600037310 */ /* 0x004e220000301000 */
[----:B------:R-:W-:Y:S02]  /*94a0*/  DSETP.GEU.AND P0, PT, |R6|, UR4, PT ;  /* 0x0000000406007e2a */ /* 0x000fe4000bf0e200 */
[----:B------:R-:W-:-:S05]  /*94b0*/  DSETP.GEU.AND P1, PT, |R4|, UR4, PT ;  /* 0x0000000404007e2a */ /* 0x000fca000bf2e200 */
[----:B------:R-:W2:Y:S07]  /*94c0*/  F2F.F32.F64 R2, R4 ;  /* 0x0000000400027310 */ /* 0x000eae0000301000 */
[----:B0-----:R-:W-:Y:S02]  /*94d0*/  @!P0 FMUL R3, R3, 1.175494350822287508e-38 ;  /* 0x0080000003038820 */ /* 0x001fe40000400000 */
[----:B--2---:R-:W-:Y:S01]  /*94e0*/  @!P1 FMUL R2, R2, 1.175494350822287508e-38 ;  /* 0x0080000002029820 */ /* 0x004fe20000400000 */
[----:B------:R-:W-:Y:S06]  /*94f0*/  BRA `(.L_x_30033) ;  /* 0x0000000800547947 */ /* 0x000fec0003800000 */
.L_x_30041:
        /* <DEDUP_REMOVED lines=27> */
.L_x_30044:
        /* <DEDUP_REMOVED lines=14> */
.L_x_30043:
[----:B------:R-:W2:Y:S01]  /*9790*/  LDG.E.U16 R2, desc[UR36][R4.64] ;  /* 0x0000002404027981 */ /* 0x000ea2000c1e1500 */
[----:B------:R-:W-:Y:S02]  /*97a0*/  IMAD.MOV.U32 R3, RZ, RZ, RZ ;  /* 0x000000ffff037224 */ /* 0x000fe400078e00ff */
[----:B--2---:R-:W-:Y:S01]  /*97b0*/  IMAD.U32 R2, R2, 0x10000, RZ ;  /* 0x0001000002027824 */ /* 0x004fe200078e00ff */
[----:B------:R-:W-:Y:S06]  /*97c0*/  BRA `(.L_x_30033) ;  /* 0x0000000400a07947 */ /* 0x000fec0003800000 */
.L_x_30040:
        /* <DEDUP_REMOVED lines=12> */
.L_x_30047:
        /* <DEDUP_REMOVED lines=20> */
.L_x_30049:
[----:B------:R-:W-:Y:S05]  /*99d0*/  BSYNC B0 ;  /* 0x0000000000007941 */ /* 0x000fea0003800000 */
.L_x_30048:
[----:B------:R-:W-:Y:S01]  /*99e0*/  IMAD.SHL.U32 R2, R2, 0x100000, RZ ;  /* 0x0010000002027824 */ /* 0x000fe200078e00ff */
[----:B------:R-:W-:-:S04]  /*99f0*/  LEA R5, R0, 0x3b800000, 0x17 ;  /* 0x3b80000000057811 */ /* 0x000fc800078eb8ff */
[----:B------:R-:W-:Y:S01]  /*9a00*/  LOP3.LUT R2, R5, R2, R6, 0xfe, !PT ;  /* 0x0000000205027212 */ /* 0x000fe200078efe06 */
[----:B------:R-:W-:Y:S06]  /*9a10*/  BRA `(.L_x_30033) ;  /* 0x00000004000c7947 */ /* 0x000fec0003800000 */
.L_x_30046:
        /* <DEDUP_REMOVED lines=20> */
.L_x_30051:
[----:B------:R-:W-:Y:S05]  /*9b60*/  BSYNC B0 ;  /* 0x0000000000007941 */ /* 0x000fea0003800000 */
.L_x_30050:
[----:B------:R-:W-:Y:S01]  /*9b70*/  IMAD.SHL.U32 R2, R2, 0x200000, RZ ;  /* 0x0020000002027824 */ /* 0x000fe200078e00ff */
[----:B------:R-:W-:-:S04]  /*9b80*/  LEA R5, R0, 0x37800000, 0x17 ;  /* 0x3780000000057811 */ /* 0x000fc800078eb8ff */
[----:B------:R-:W-:Y:S01]  /*9b90*/  LOP3.LUT R2, R5, R2, R6, 0xfe, !PT ;  /* 0x0000000205027212 */ /* 0x000fe200078efe06 */
[----:B------:R-:W-:Y:S06]  /*9ba0*/  BRA `(.L_x_30033) ;  /* 0x0000000000a87947 */ /* 0x000fec0003800000 */
.L_x_30045:
        /* <DEDUP_REMOVED lines=14> */
.L_x_30055:
[----:B------:R-:W-:Y:S05]  /*9c90*/  BSYNC B0 ;  /* 0x0000000000007941 */ /* 0x000fea0003800000 */
.L_x_30054:
[----:B------:R-:W-:Y:S01]  /*9ca0*/  IMAD.MOV.U32 R3, RZ, RZ, RZ ;  /* 0x000000ffff037224 */ /* 0x000fe200078e00ff */
[----:B------:R-:W-:Y:S06]  /*9cb0*/  BRA `(.L_x_30033) ;  /* 0x0000000000647947 */ /* 0x000fec0003800000 */
.L_x_30032:
        /* <DEDUP_REMOVED lines=16> */
.L_x_30056:
[----:B------:R-:W-:Y:S01]  /*9dc0*/  CS2R R2, SRZ ;  /* 0x0000000000027805 */ /* 0x000fe2000001ff00 */
[----:B------:R-:W-:Y:S06]  /*9dd0*/  BRA `(.L_x_30033) ;  /* 0x00000000001c7947 */ /* 0x000fec0003800000 */
.L_x_30053:
[----:B------:R-:W2:Y:S01]  /*9de0*/  LDG.E.64 R4, desc[UR36][R4.64] ;  /* 0x0000002404047981 */ /* 0x000ea2000c1e1b00 */
[----:B------:R-:W-:Y:S01]  /*9df0*/  IMAD.MOV.U32 R3, RZ, RZ, RZ ;  /* 0x000000ffff037224 */ /* 0x000fe200078e00ff */
[----:B--2---:R0:W2:Y:S01]  /*9e00*/  I2F.U64 R2, R4 ;  /* 0x0000000400027312 */ /* 0x0040a20000301000 */
[----:B------:R-:W-:Y:S05]  /*9e10*/  BRA `(.L_x_30033) ;  /* 0x00000000000c7947 */ /* 0x000fea0003800000 */
.L_x_30052:
[----:B------:R-:W2:Y:S01]  /*9e20*/  LDG.E R2, desc[UR36][R4.64] ;  /* 0x0000002404027981 */ /* 0x000ea2000c1e1900 */
[----:B------:R-:W-:Y:S01]  /*9e30*/  IMAD.MOV.U32 R3, RZ, RZ, RZ ;  /* 0x000000ffff037224 */ /* 0x000fe200078e00ff */
[----:B--2---:R-:W-:-:S07]  /*9e40*/  I2FP.F32.U32 R2, R2 ;  /* 0x0000000200027245 */ /* 0x004fce0000201000 */
.L_x_30033:
[----:B------:R-:W-:Y:S05]  /*9e50*/  BSYNC B6 ;  /* 0x0000000000067941 */ /* 0x000fea0003800000 */
.L_x_30027:
[----:B0-2---:R-:W0:Y:S01]  /*9e60*/  LDC.U8 R4, c[0x0][0x500] ;  /* 0x00014000ff047b82 */ /* 0x005e220000000000 */
[----:B------:R-:W-:-:S04]  /*9e70*/  ISETP.NE.AND P1, PT, R24, RZ, PT ;  /* 0x000000ff1800720c */ /* 0x000fc80003f25270 */
[----:B-1-345:R-:W-:Y:S02]  /*9e80*/  FSEL R2, R22, R2, P1 ;  /* 0x0000000216027208 */ /* 0x03afe40000800000 */
        /* <DEDUP_REMOVED lines=15> */
.L_x_30060:
[----:B------:R-:W0:Y:S02]  /*9f80*/  F2I.S64.TRUNC R2, R2 ;  /* 0x0000000200027311 */ /* 0x000e24000020d900 */
[----:B0-----:R-:W-:-:S05]  /*9f90*/  IMAD.MOV.U32 R5, RZ, RZ, R2 ;  /* 0x000000ffff057224 */ /* 0x001fca00078e0002 */
[----:B------:R4:W-:Y:S01]  /*9fa0*/  STG.E.U8 desc[UR36][R16.64], R5 ;  /* 0x0000000510007986 */ /* 0x0009e2000c101124 */
[----:B------:R-:W-:Y:S05]  /*9fb0*/  BRA `(.L_x_30062) ;  /* 0x0000000c00447947 */ /* 0x000fea0003800000 */
.L_x_30059:
        /* <DEDUP_REMOVED lines=9> */
.L_x_30064:
[----:B------:R-:W0:Y:S02]  /*a050*/  F2I.FTZ.TRUNC.NTZ R3, R2 ;  /* 0x0000000200037305 */ /* 0x000e24000021f100 */
[----:B0-----:R2:W-:Y:S01]  /*a060*/  STG.E desc[UR36][R16.64], R3 ;  /* 0x0000000310007986 */ /* 0x0015e2000c101924 */
[----:B------:R-:W-:Y:S05]  /*a070*/  BRA `(.L_x_30062) ;  /* 0x0000000c00147947 */ /* 0x000fea0003800000 */
.L_x_30063:
[----:B------:R-:W0:Y:S02]  /*a080*/  F2I.FTZ.TRUNC.NTZ R3, R2 ;  /* 0x0000000200037305 */ /* 0x000e24000021f100 */
[----:B0-----:R0:W-:Y:S01]  /*a090*/  STG.E.U16 desc[UR36][R16.64], R3 ;  /* 0x0000000310007986 */ /* 0x0011e2000c101524 */
[----:B------:R-:W-:Y:S05]  /*a0a0*/  BRA `(.L_x_30062) ;  /* 0x0000000c00087947 */ /* 0x000fea0003800000 */
.L_x_30058:
        /* <DEDUP_REMOVED lines=8> */
.L_x_30066:
[----:B------:R-:W-:-:S05]  /*a130*/  F2FP.F16.F32.PACK_AB R2, RZ, R2 ;  /* 0x00000002ff02723e */ /* 0x000fca00000000ff */
[----:B------:R0:W-:Y:S01]  /*a140*/  STG.E.U16 desc[UR36][R16.64], R2 ;  /* 0x0000000210007986 */ /* 0x0001e2000c101524 */
[----:B------:R-:W-:Y:S05]  /*a150*/  BRA `(.L_x_30062) ;  /* 0x0000000800dc7947 */ /* 0x000fea0003800000 */
.L_x_30065:
        /* <DEDUP_REMOVED lines=8> */
.L_x_30068:
[----:B------:R-:W-:-:S05]  /*a1e0*/  F2FP.F16.F32.PACK_AB R3, R3, R2 ;  /* 0x000000020303723e */ /* 0x000fca00000000ff */
[----:B------:R0:W-:Y:S01]  /*a1f0*/  STG.E desc[UR36][R16.64], R3 ;  /* 0x0000000310007986 */ /* 0x0001e2000c101924 */
[----:B------:R-:W-:Y:S05]  /*a200*/  BRA `(.L_x_30062) ;  /* 0x0000000800b07947 */ /* 0x000fea0003800000 */
.L_x_30067:
[----:B------:R-:W-:-:S06]  /*a210*/  FMUL.FTZ R2, R2, 1 ;  /* 0x3f80000002027820 */ /* 0x000fcc0000410000 */
[----:B------:R-:W0:Y:S02]  /*a220*/  F2F.F64.F32 R2, R2 ;  /* 0x0000000200027310 */ /* 0x000e240000201800 */
[----:B0-----:R0:W-:Y:S01]  /*a230*/  STG.E.64 desc[UR36][R16.64], R2 ;  /* 0x0000000210007986 */ /* 0x0011e2000c101b24 */
[----:B------:R-:W-:Y:S05]  /*a240*/  BRA `(.L_x_30062) ;  /* 0x0000000800a07947 */ /* 0x000fea0003800000 */
.L_x_30057:
        /* <DEDUP_REMOVED lines=14> */
.L_x_30071:
[----:B------:R-:W-:Y:S01]  /*a330*/  FMUL.FTZ R6, R3, 1 ;  /* 0x3f80000003067820 */ /* 0x000fe20000410000 */
[----:B------:R-:W-:-:S05]  /*a340*/  FMUL.FTZ R4, R2, 1 ;  /* 0x3f80000002047820 */ /* 0x000fca0000410000 */
[----:B------:R-:W-:Y:S08]  /*a350*/  F2F.F64.F32 R6, R6 ;  /* 0x0000000600067310 */ /* 0x000ff00000201800 */
[----:B------:R-:W0:Y:S02]  /*a360*/  F2F.F64.F32 R4, R4 ;  /* 0x0000000400047310 */ /* 0x000e240000201800 */
[----:B0-----:R0:W-:Y:S01]  /*a370*/  STG.E.128 desc[UR36][R16.64], R4 ;  /* 0x0000000410007986 */ /* 0x0011e2000c101d24 */
[----:B------:R-:W-:Y:S05]  /*a380*/  BRA `(.L_x_30062) ;  /* 0x0000000800507947 */ /* 0x000fea0003800000 */
.L_x_30070:
        /* <DEDUP_REMOVED lines=20> */
.L_x_30075:
[----:B------:R-:W-:Y:S05]  /*a4d0*/  BSYNC B0 ;  /* 0x0000000000007941 */ /* 0x000fea0003800000 */
.L_x_30074:
[----:B------:R-:W-:-:S05]  /*a4e0*/  LOP3.LUT R5, R0, R5, RZ, 0xfc, !PT ;  /* 0x0000000500057212 */ /* 0x000fca00078efcff */
[----:B------:R0:W-:Y:S01]  /*a4f0*/  STG.E.U8 desc[UR36][R16.64], R5 ;  /* 0x0000000510007986 */ /* 0x0001e2000c101124 */
[----:B------:R-:W-:Y:S05]  /*a500*/  BRA `(.L_x_30062) ;  /* 0x0000000400f07947 */ /* 0x000fea0003800000 */
.L_x_30073:
        /* <DEDUP_REMOVED lines=12> */
.L_x_30077:
[----:B------:R-:W-:Y:S01]  /*a5d0*/  IMAD.MOV.U32 R0, RZ, RZ, 0x7f ;  /* 0x0000007fff007424 */ /* 0x000fe200078e00ff */
[----:B------:R-:W-:-:S04]  /*a5e0*/  ISETP.GT.U32.AND P0, PT, R4, 0x7f800000, PT ;  /* 0x7f8000000400780c */ /* 0x000fc80003f04070 */
[----:B------:R-:W-:-:S09]  /*a5f0*/  SEL R0, R0, 0x7c, P0 ;  /* 0x0000007c00007807 */ /* 0x000fd20000000000 */
.L_x_30078:
[----:B------:R-:W-:Y:S05]  /*a600*/  BSYNC B0 ;  /* 0x0000000000007941 */ /* 0x000fea0003800000 */
.L_x_30076:
[----:B------:R-:W-:-:S04]  /*a610*/  LOP3.LUT R2, R2, 0x80000000, RZ, 0xc0, !PT ;  /* 0x8000000002027812 */ /* 0x000fc800078ec0ff */
[----:B------:R-:W-:-:S04]  /*a620*/  SHF.R.U32.HI R3, RZ, 0x18, R2 ;  /* 0x00000018ff037819 */ /* 0x000fc80000011602 */
[----:B------:R-:W-:-:S05]  /*a630*/  LOP3.LUT R3, R0, R3, RZ, 0xfc, !PT ;  /* 0x0000000300037212 */ /* 0x000fca00078efcff */
[----:B------:R0:W-:Y:S01]  /*a640*/  STG.E.U8 desc[UR36][R16.64], R3 ;  /* 0x0000000310007986 */ /* 0x0001e2000c101124 */
[----:B------:R-:W-:Y:S05]  /*a650*/  BRA `(.L_x_30062) ;  /* 0x00000004009c7947 */ /* 0x000fea0003800000 */
.L_x_30072:
[----:B------:R-:W-:-:S05]  /*a660*/  F2FP.BF16.F32.PACK_AB R2, RZ, R2 ;  /* 0x00000002ff02723e */ /* 0x000fca00000010ff */
[----:B------:R0:W-:Y:S01]  /*a670*/  STG.E.U16 desc[UR36][R16.64], R2 ;  /* 0x0000000210007986 */ /* 0x0001e2000c101524 */
[----:B------:R-:W-:Y:S05]  /*a680*/  BRA `(.L_x_30062) ;  /* 0x0000000400907947 */ /* 0x000fea0003800000 */
.L_x_30069:
        /* <DEDUP_REMOVED lines=11> */
.L_x_30081:
        /* <DEDUP_REMOVED lines=16> */
.L_x_30084:
[----:B------:R-:W-:-:S04]  /*a840*/  LOP3.LUT R2, R2, 0x80000000, RZ, 0xc0, !PT ;  /* 0x8000000002027812 */ /* 0x000fc800078ec0ff */
[----:B------:R-:W-:-:S04]  /*a850*/  SHF.R.U32.HI R3, RZ, 0x18, R2 ;  /* 0x00000018ff037819 */ /* 0x000fc80000011602 */
[----:B------:R-:W-:-:S04]  /*a860*/  LOP3.LUT R0, R0, R3, RZ, 0xfc, !PT ;  /* 0x0000000300007212 */ /* 0x000fc800078efcff */
[----:B------:R-:W-:-:S07]  /*a870*/  PRMT R8, R0, 0x7610, R8 ;  /* 0x0000761000087816 */ /* 0x000fce0000000008 */
.L_x_30083:
[----:B------:R-:W-:Y:S05]  /*a880*/  BSYNC B0 ;  /* 0x0000000000007941 */ /* 0x000fea0003800000 */
.L_x_30082:
[----:B------:R0:W-:Y:S01]  /*a890*/  STG.E.U8 desc[UR36][R16.64], R8 ;  /* 0x0000000810007986 */ /* 0x0001e2000c101124 */
[----:B------:R-:W-:Y:S05]  /*a8a0*/  BRA `(.L_x_30062) ;  /* 0x0000000400087947 */ /* 0x000fea0003800000 */
.L_x_30080:
        /* <DEDUP_REMOVED lines=16> */
.L_x_30087:
[----:B------:R-:W-:-:S04]  /*a9b0*/  LOP3.LUT R2, R2, 0x80000000, RZ, 0xc0, !PT ;  /* 0x8000000002027812 */ /* 0x000fc800078ec0ff */
[----:B------:R-:W-:-:S04]  /*a9c0*/  SHF.R.U32.HI R3, RZ, 0x18, R2 ;  /* 0x00000018ff037819 */ /* 0x000fc80000011602 */
[----:B------:R-:W-:-:S04]  /*a9d0*/  LOP3.LUT R0, R0, R3, RZ, 0xfc, !PT ;  /* 0x0000000300007212 */ /* 0x000fc800078efcff */
[----:B------:R-:W-:-:S07]  /*a9e0*/  PRMT R8, R0, 0x7610, R8 ;  /* 0x0000761000087816 */ /* 0x000fce0000000008 */
.L_x_30086:
[----:B------:R-:W-:Y:S05]  /*a9f0*/  BSYNC B0 ;  /* 0x0000000000007941 */ /* 0x000fea0003800000 */
.L_x_30085:
[----:B------:R0:W-:Y:S01]  /*aa00*/  STG.E.U8 desc[UR36][R16.64], R8 ;  /* 0x0000000810007986 */ /* 0x0001e2000c101124 */
[----:B------:R-:W-:Y:S05]  /*aa10*/  BRA `(.L_x_30062) ;  /* 0x0000000000ac7947 */ /* 0x000fea0003800000 */
.L_x_30079:
        /* <DEDUP_REMOVED lines=21> */
.L_x_30061:
        /* <DEDUP_REMOVED lines=16> */
.L_x_30090:
[----:B------:R-:W-:Y:S05]  /*ac70*/  BRA `(.L_x_30062) ;  /* 0x0000000000147947 */ /* 0x000fea0003800000 */
.L_x_30089:
[----:B------:R-:W0:Y:S02]  /*ac80*/  F2I.U64.TRUNC R2, R2 ;  /* 0x0000000200027311 */ /* 0x000e24000020d800 */
[----:B0-----:R0:W-:Y:S01]  /*ac90*/  STG.E.64 desc[UR36][R16.64], R2 ;  /* 0x0000000210007986 */ /* 0x0011e2000c101b24 */
[----:B------:R-:W-:Y:S05]  /*aca0*/  BRA `(.L_x_30062) ;  /* 0x0000000000087947 */ /* 0x000fea0003800000 */
.L_x_30088:
[----:B------:R-:W0:Y:S02]  /*acb0*/  F2I.FTZ.U32.TRUNC.NTZ R3, R2 ;  /* 0x0000000200037305 */ /* 0x000e24000021f000 */
[----:B0-----:R0:W-:Y:S02]  /*acc0*/  STG.E desc[UR36][R16.64], R3 ;  /* 0x0000000310007986 */ /* 0x0011e4000c101924 */
.L_x_30062:
[----:B------:R-:W-:-:S07]  /*acd0*/  VIADD R19, R19, 0x80 ;  /* 0x0000008013137836 */ /* 0x000fce0000000000 */
.L_x_29962:
[----:B------:R-:W-:Y:S05]  /*ace0*/  BSYNC B7 ;  /* 0x0000000000077941 */ /* 0x000fea0003800000 */
.L_x_29961:
        /* <DEDUP_REMOVED lines=384> */
.L_x_30093:
        /* <DEDUP_REMOVED lines=22> */
.L_x_30097:
[----:B------:R-:W2:Y:S02]  /*c650*/  LDG.E.U8 R2, desc[UR36][R2.64] ;  /* 0x0000002402027981 */ /* 0x000ea4000c1e1100 */
[----:B--2---:R-:W-:-:S04]  /*c660*/  ISETP.NE.AND P0, PT, R2, RZ, PT ;  /* 0x000000ff0200720c */ /* 0x004fc80003f05270 */
[----:B------:R-:W-:Y:S01]  /*c670*/  P2R R24, PR, RZ, 0x1 ;  /* 0x00000001ff187803 */ /* 0x000fe20000000000 */
[----:B------:R-:W-:Y:S08]  /*c680*/  BRA `(.L_x_30099) ;  /* 0x0000000c00c47947 */ /* 0x000ff00003800000 */
.L_x_30096:
        /* <DEDUP_REMOVED lines=11> */
.L_x_30101:
[----:B------:R-:W2:Y:S02]  /*c740*/  LDG.E R2, desc[UR36][R2.64] ;  /* 0x0000002402027981 */ /* 0x000ea4000c1e1900 */
[----:B--2---:R-:W-:-:S04]  /*c750*/  ISETP.NE.AND P0, PT, R2, RZ, PT ;  /* 0x000000ff0200720c */ /* 0x004fc80003f05270 */
[----:B------:R-:W-:Y:S01]  /*c760*/  P2R R24, PR, RZ, 0x1 ;  /* 0x00000001ff187803 */ /* 0x000fe20000000000 */
[----:B------:R-:W-:Y:S08]  /*c770*/  BRA `(.L_x_30099) ;  /* 0x0000000c00887947 */ /* 0x000ff00003800000 */
.L_x_30100:
[----:B------:R-:W2:Y:S02]  /*c780*/  LDG.E.U16 R2, desc[UR36][R2.64] ;  /* 0x0000002402027981 */ /* 0x000ea4000c1e1500 */
[----:B--2---:R-:W-:-:S04]  /*c790*/  ISETP.NE.AND P0, PT, R2, RZ, PT ;  /* 0x000000ff0200720c */ /* 0x004fc80003f05270 */
[----:B------:R-:W-:Y:S01]  /*c7a0*/  P2R R24, PR, RZ, 0x1 ;  /* 0x00000001ff187803 */ /* 0x000fe20000000000 */
[----:B------:R-:W-:Y:S08]  /*c7b0*/  BRA `(.L_x_30099) ;  /* 0x0000000c00787947 */ /* 0x000ff00003800000 */
.L_x_30095:
        /* <DEDUP_REMOVED lines=10> */
.L_x_30103:
[----:B------:R-:W2:Y:S02]  /*c860*/  LDG.E.U16 R0, desc[UR36][R2.64] ;  /* 0x0000002402007981 */ /* 0x000ea4000c1e1500 */
[----:B--2---:R-:W-:-:S05]  /*c870*/  HADD2.F32 R0, -RZ, R0.H0_H0 ;  /* 0x20000000ff007230 */ /* 0x004fca0000004100 */
[----:B------:R-:W-:-:S04]  /*c880*/  FSETP.NEU.FTZ.AND P0, PT, R0, RZ, PT ;  /* 0x000000ff0000720b */ /* 0x000fc80003f1d000 */
[----:B------:R-:W-:Y:S01]  /*c890*/  P2R R24, PR, RZ, 0x1 ;  /* 0x00000001ff187803 */ /* 0x000fe20000000000 */
[----:B------:R-:W-:Y:S08]  /*c8a0*/  BRA `(.L_x_30099) ;  /* 0x0000000c003c7947 */ /* 0x000ff00003800000 */
.L_x_30102:
        /* <DEDUP_REMOVED lines=12> */
.L_x_30105:
        /* <DEDUP_REMOVED lines=11> */
.L_x_30104:
[----:B------:R-:W2:Y:S02]  /*ca20*/  LDG.E.64 R2, desc[UR36][R2.64] ;  /* 0x0000002402027981 */ /* 0x000ea4000c1e1b00 */
[----:B--2---:R-:W-:-:S06]  /*ca30*/  DSETP.NEU.AND P0, PT, R2, RZ, PT ;  /* 0x000000ff0200722a */ /* 0x004fcc0003f0d000 */
[----:B------:R-:W-:Y:S01]  /*ca40*/  P2R R24, PR, RZ, 0x1 ;  /* 0x00000001ff187803 */ /* 0x000fe20000000000 */
[----:B------:R-:W-:Y:S07]  /*ca50*/  BRA `(.L_x_30099) ;  /* 0x0000000800d07947 */ /* 0x000fee0003800000 */
.L_x_30094:
        /* <DEDUP_REMOVED lines=12> */
.L_x_30108:
[----:B------:R-:W2:Y:S02]  /*cb20*/  LDG.E.128 R4, desc[UR36][R2.64] ;  /* 0x0000002402047981 */ /* 0x000ea4000c1e1d00 */
[----:B--2---:R-:W-:-:S06]  /*cb30*/  DSETP.NEU.AND P0, PT, R6, RZ, PT ;  /* 0x000000ff0600722a */ /* 0x004fcc0003f0d000 */
[----:B------:R-:W-:-:S06]  /*cb40*/  DSETP.NEU.OR P0, PT, R4, RZ, P0 ;  /* 0x000000ff0400722a */ /* 0x000fcc000070d400 */
[----:B------:R-:W-:Y:S01]  /*cb50*/  P2R R24, PR, RZ, 0x1 ;  /* 0x00000001ff187803 */ /* 0x000fe20000000000 */
[----:B------:R-:W-:Y:S07]  /*cb60*/  BRA `(.L_x_30099) ;  /* 0x00000008008c7947 */ /* 0x000fee0003800000 */
.L_x_30107:
        /* <DEDUP_REMOVED lines=28> */
.L_x_30110:
        /* <DEDUP_REMOVED lines=15> */
.L_x_30109:
[----:B------:R-:W2:Y:S02]  /*ce20*/  LDG.E.U16 R0, desc[UR36][R2.64] ;  /* 0x0000002402007981 */ /* 0x000ea4000c1e1500 */
[----:B--2---:R-:W-:-:S05]  /*ce30*/  IMAD.U32 R0, R0, 0x10000, RZ ;  /* 0x0001000000007824 */ /* 0x004fca00078e00ff */
[----:B------:R-:W-:-:S04]  /*ce40*/  FSETP.NEU.FTZ.AND P0, PT, R0, RZ, PT ;  /* 0x000000ff0000720b */ /* 0x000fc80003f1d000 */
[----:B------:R-:W-:Y:S01]  /*ce50*/  P2R R24, PR, RZ, 0x1 ;  /* 0x00000001ff187803 */ /* 0x000fe20000000000 */
[----:B------:R-:W-:Y:S08]  /*ce60*/  BRA `(.L_x_30099) ;  /* 0x0000000400cc7947 */ /* 0x000ff00003800000 */
.L_x_30106:
        /* <DEDUP_REMOVED lines=12> */
.L_x_30113:
        /* <DEDUP_REMOVED lines=21> */
.L_x_30117:
[----:B------:R-:W-:Y:S05]  /*d080*/  BSYNC B1 ;  /* 0x0000000000017941 */ /* 0x000fea0003800000 */
.L_x_30116:
[----:B------:R-:W-:Y:S01]  /*d090*/  LEA R3, R0, 0x3b800000, 0x17 ;  /* 0x3b80000000037811 */ /* 0x000fe200078eb8ff */
[----:B------:R-:W-:-:S05]  /*d0a0*/  IMAD.SHL.U32 R0, R2, 0x100000, RZ ;  /* 0x0010000002007824 */ /* 0x000fca00078e00ff */
[----:B------:R-:W-:-:S07]  /*d0b0*/  LOP3.LUT R0, R3, R0, R4, 0xfe, !PT ;  /* 0x0000000003007212 */ /* 0x000fce00078efe04 */
.L_x_30115:
[----:B------:R-:W-:Y:S05]  /*d0c0*/  BSYNC B0 ;  /* 0x0000000000007941 */ /* 0x000fea0003800000 */
.L_x_30114:
[----:B------:R-:W-:-:S04]  /*d0d0*/  FSETP.NEU.FTZ.AND P0, PT, R0, RZ, PT ;  /* 0x000000ff0000720b */ /* 0x000fc80003f1d000 */
[----:B------:R-:W-:Y:S01]  /*d0e0*/  P2R R24, PR, RZ, 0x1 ;  /* 0x00000001ff187803 */ /* 0x000fe20000000000 */
[----:B------:R-:W-:Y:S08]  /*d0f0*/  BRA `(.L_x_30099) ;  /* 0x0000000400287947 */ /* 0x000ff00003800000 */
.L_x_30112:
        /* <DEDUP_REMOVED lines=21> */
.L_x_30121:
[----:B------:R-:W-:Y:S05]  /*d250*/  BSYNC B1 ;  /* 0x0000000000017941 */ /* 0x000fea0003800000 */
.L_x_30120:
[----:B------:R-:W-:Y:S01]  /*d260*/  LEA R3, R0, 0x37800000, 0x17 ;  /* 0x3780000000037811 */ /* 0x000fe200078eb8ff */
[----:B------:R-:W-:-:S05]  /*d270*/  IMAD.SHL.U32 R0, R2, 0x200000, RZ ;  /* 0x0020000002007824 */ /* 0x000fca00078e00ff */
[----:B------:R-:W-:-:S07]  /*d280*/  LOP3.LUT R0, R3, R0, R4, 0xfe, !PT ;  /* 0x0000000003007212 */ /* 0x000fce00078efe04 */
.L_x_30119:
[----:B------:R-:W-:Y:S05]  /*d290*/  BSYNC B0 ;  /* 0x0000000000007941 */ /* 0x000fea0003800000 */
.L_x_30118:
[----:B------:R-:W-:-:S04]  /*d2a0*/  FSETP.NEU.FTZ.AND P0, PT, R0, RZ, PT ;  /* 0x000000ff0000720b */ /* 0x000fc80003f1d000 */
[----:B------:R-:W-:Y:S01]  /*d2b0*/  P2R R24, PR, RZ, 0x1 ;  /* 0x00000001ff187803 */ /* 0x000fe20000000000 */
[----:B------:R-:W-:Y:S08]  /*d2c0*/  BRA `(.L_x_30099) ;  /* 0x0000000000b47947 */ /* 0x000ff00003800000 */
.L_x_30111:
        /* <DEDUP_REMOVED lines=14> */
.L_x_30125:
[----:B------:R-:W-:Y:S05]  /*d3b0*/  BSYNC B0 ;  /* 0x0000000000007941 */ /* 0x000fea0003800000 */
.L_x_30124:
[----:B------:R-:W-:-:S04]  /*d3c0*/  FSETP.NEU.FTZ.AND P0, PT, R0, RZ, PT ;  /* 0x000000ff0000720b */ /* 0x000fc80003f1d000 */
[----:B------:R-:W-:Y:S01]  /*d3d0*/  P2R R24, PR, RZ, 0x1 ;  /* 0x00000001ff187803 */ /* 0x000fe20000000000 */
[----:B------:R-:W-:Y:S08]  /*d3e0*/  BRA `(.L_x_30099) ;  /* 0x00000000006c7947 */ /* 0x000ff00003800000 */
.L_x_30098:
        /* <DEDUP_REMOVED lines=16> */
.L_x_30126:
[----:B------:R-:W-:-:S04]  /*d4f0*/  PLOP3.LUT P0, PT, PT, PT, PT, 0x8, 0x0 ;  /* 0x000000000000781c */ /* 0x000fc80003f0e170 */
[----:B------:R-:W-:Y:S01]  /*d500*/  P2R R24, PR, RZ, 0x1 ;  /* 0x00000001ff187803 */ /* 0x000fe20000000000 */
[----:B------:R-:W-:Y:S08]  /*d510*/  BRA `(.L_x_30099) ;  /* 0x0000000000207947 */ /* 0x000ff00003800000 */
.L_x_30123:
[----:B------:R-:W2:Y:S02]  /*d520*/  LDG.E.64 R2, desc[UR36][R2.64] ;  /* 0x0000002402027981 */ /* 0x000ea4000c1e1b00 */
[----:B--2---:R-:W-:-:S04]  /*d530*/  ISETP.NE.U32.AND P0, PT, R2, RZ, PT ;  /* 0x000000ff0200720c */ /* 0x004fc80003f05070 */
[----:B------:R-:W-:-:S04]  /*d540*/  ISETP.NE.AND.EX P0, PT, R3, RZ, PT, P0 ;  /* 0x000000ff0300720c */ /* 0x000fc80003f05300 */
[----:B------:R-:W-:Y:S01]  /*d550*/  P2R R24, PR, RZ, 0x1 ;  /* 0x00000001ff187803 */ /* 0x000fe20000000000 */
[----:B------:R-:W-:Y:S08]  /*d560*/  BRA `(.L_x_30099) ;  /* 0x00000000000c7947 */ /* 0x000ff00003800000 */
.L_x_30122:
[----:B------:R-:W2:Y:S02]  /*d570*/  LDG.E R2, desc[UR36][R2.64] ;  /* 0x0000002402027981 */ /* 0x000ea4000c1e1900 */
[----:B--2---:R-:W-:-:S04]  /*d580*/  ISETP.NE.AND P0, PT, R2, RZ, PT ;  /* 0x000000ff0200720c */ /* 0x004fc80003f05270 */
[----:B------:R-:W-:-:S09]  /*d590*/  P2R R24, PR, RZ, 0x1 ;  /* 0x00000001ff187803 */ /* 0x000fd20000000000 */
.L_x_30099:
        /* <DEDUP_REMOVED lines=18> */
[----:B--2---:R2:W3:Y:S01]  /*d6c0*/  I2F.S16 R22, R2 ;  /* 0x0000000200167306 */ /* 0x0044e20000101400 */
[----:B------:R-:W-:Y:S05]  /*d6d0*/  BRA `(.L_x_30133) ;  /* 0x0000000c008c7947 */ /* 0x000fea0003800000 */
.L_x_30131:
[----:B------:R-:W2:Y:S01]  /*d6e0*/  LDG.E.U8 R2, desc[UR36][R2.64] ;  /* 0x0000002402027981 */ /* 0x000ea2000c1e1100 */
[----:B------:R-:W-:Y:S01]  /*d6f0*/  IMAD.MOV.U32 R23, RZ, RZ, RZ ;  /* 0x000000ffff177224 */ /* 0x000fe200078e00ff */
[----:B--2---:R-:W-:Y:S01]  /*d700*/  I2FP.F32.U32 R22, R2 ;  /* 0x0000000200167245 */ /* 0x004fe20000201000 */
[----:B------:R-:W-:Y:S06]  /*d710*/  BRA `(.L_x_30133) ;  /* 0x0000000c007c7947 */ /* 0x000fec0003800000 */
.L_x_30130:
        /* <DEDUP_REMOVED lines=8> */
[----:B--2---:R4:W0:Y:S01]  /*d7a0*/  I2F.S64 R22, R2 ;  /* 0x0000000200167312 */ /* 0x0048220000301400 */
[----:B------:R-:W-:Y:S05]  /*d7b0*/  BRA `(.L_x_30133) ;  /* 0x0000000c00547947 */ /* 0x000fea0003800000 */
.L_x_30135:
[----:B------:R-:W2:Y:S01]  /*d7c0*/  LDG.E R2, desc[UR36][R2.64] ;  /* 0x0000002402027981 */ /* 0x000ea2000c1e1900 */
[----:B------:R-:W-:Y:S01]  /*d7d0*/  IMAD.MOV.U32 R23, RZ, RZ, RZ ;  /* 0x000000ffff177224 */ /* 0x000fe200078e00ff */
[----:B--2---:R-:W-:Y:S01]  /*d7e0*/  I2FP.F32.S32 R22, R2 ;  /* 0x0000000200167245 */ /* 0x004fe20000201400 */
[----:B------:R-:W-:Y:S06]  /*d7f0*/  BRA `(.L_x_30133) ;  /* 0x0000000c00447947 */ /* 0x000fec0003800000 */
.L_x_30134:
[----:B------:R-:W2:Y:S01]  /*d800*/  LDG.E.U16 R2, desc[UR36][R2.64] ;  /* 0x0000002402027981 */ /* 0x000ea2000c1e1500 */
[----:B------:R-:W-:Y:S01]  /*d810*/  IMAD.MOV.U32 R23, RZ, RZ, RZ ;  /* 0x000000ffff177224 */ /* 0x000fe200078e00ff */
[----:B--2---:R0:W1:Y:S01]  /*d820*/  I2F.S16 R22, R2 ;  /* 0x0000000200167306 */ /* 0x0040620000101400 */
[----:B------:R-:W-:Y:S05]  /*d830*/  BRA `(.L_x_30133) ;  /* 0x0000000c00347947 */ /* 0x000fea0003800000 */
.L_x_30129:
        /* <DEDUP_REMOVED lines=9> */
.L_x_30137:
[----:B------:R-:W2:Y:S01]  /*d8d0*/  LDG.E.U16 R2, desc[UR36][R2.64] ;  /* 0x0000002402027981 */ /* 0x000ea2000c1e1500 */
[----:B------:R-:W-:Y:S02]  /*d8e0*/  IMAD.MOV.U32 R23, RZ, RZ, RZ ;  /* 0x000000ffff177224 */ /* 0x000fe400078e00ff */
[----:B--2---:R-:W-:Y:S01]  /*d8f0*/  HADD2.F32 R22, -RZ, R2.H0_H0 ;  /* 0x20000002ff167230 */ /* 0x004fe20000004100 */
[----:B------:R-:W-:Y:S06]  /*d900*/  BRA `(.L_x_30133) ;  /* 0x0000000c00007947 */ /* 0x000fec0003800000 */
.L_x_30136:
        /* <DEDUP_REMOVED lines=8> */
.L_x_30139:
[----:B------:R-:W2:Y:S02]  /*d990*/  LDG.E R2, desc[UR36][R2.64] ;  /* 0x0000002402027981 */ /* 0x000ea4000c1e1900 */
[--C-:B--2---:R-:W-:Y:S02]  /*d9a0*/  HADD2.F32 R23, -RZ, R2.reuse.H1_H1 ;  /* 0x30000002ff177230 */ /* 0x104fe40000004100 */
[----:B------:R-:W-:Y:S01]  /*d9b0*/  HADD2.F32 R22, -RZ, R2.H0_H0 ;  /* 0x20000002ff167230 */ /* 0x000fe20000004100 */
[----:B------:R-:W-:Y:S06]  /*d9c0*/  BRA `(.L_x_30133) ;  /* 0x0000000800d07947 */ /* 0x000fec0003800000 */
.L_x_30138:
        /* <DEDUP_REMOVED lines=8> */
.L_x_30128:
        /* <DEDUP_REMOVED lines=13> */
.L_x_30142:
        /* <DEDUP_REMOVED lines=10> */
.L_x_30141:
        /* <DEDUP_REMOVED lines=27> */
.L_x_30144:
        /* <DEDUP_REMOVED lines=14> */
.L_x_30143:
[----:B------:R-:W2:Y:S01]  /*de50*/  LDG.E.U16 R2, desc[UR36][R2.64] ;  /* 0x0000002402027981 */ /* 0x000ea2000c1e1500 */
[----:B------:R-:W-:Y:S02]  /*de60*/  IMAD.MOV.U32 R23, RZ, RZ, RZ ;  /* 0x000000ffff177224 */ /* 0x000fe400078e00ff */
[----:B--2---:R-:W-:Y:S01]  /*de70*/  IMAD.U32 R22, R2, 0x10000, RZ ;  /* 0x0001000002167824 */ /* 0x004fe200078e00ff */
[----:B------:R-:W-:Y:S06]  /*de80*/  BRA `(.L_x_30133) ;  /* 0x0000000400a07947 */ /* 0x000fec0003800000 */
.L_x_30140:
        /* <DEDUP_REMOVED lines=12> */
.L_x_30147:
        /* <DEDUP_REMOVED lines=20> */
.L_x_30149:
[----:B------:R-:W-:Y:S05]  /*e090*/  BSYNC B0 ;  /* 0x0000000000007941 */ /* 0x000fea0003800000 */
.L_x_30148:
[----:B------:R-:W-:Y:S01]  /*e0a0*/  IMAD.SHL.U32 R2, R2, 0x100000, RZ ;  /* 0x0010000002027824 */ /* 0x000fe200078e00ff */
[----:B------:R-:W-:-:S04]  /*e0b0*/  LEA R3, R0, 0x3b800000, 0x17 ;  /* 0x3b80000000037811 */ /* 0x000fc800078eb8ff */
[----:B------:R-:W-:Y:S01]  /*e0c0*/  LOP3.LUT R22, R3, R2, R22, 0xfe, !PT ;  /* 0x0000000203167212 */ /* 0x000fe200078efe16 */
[----:B------:R-:W-:Y:S06]  /*e0d0*/  BRA `(.L_x_30133) ;  /* 0x00000004000c7947 */ /* 0x000fec0003800000 */
.L_x_30146:
        /* <DEDUP_REMOVED lines=20> */
.L_x_30151:
[----:B------:R-:W-:Y:S05]  /*e220*/  BSYNC B0 ;  /* 0x0000000000007941 */ /* 0x000fea0003800000 */
.L_x_30150:
[----:B------:R-:W-:Y:S01]  /*e230*/  IMAD.SHL.U32 R2, R2, 0x200000, RZ ;  /* 0x0020000002027824 */ /* 0x000fe200078e00ff */
[----:B------:R-:W-:-:S04]  /*e240*/  LEA R3, R0, 0x37800000, 0x17 ;  /* 0x3780000000037811 */ /* 0x000fc800078eb8ff */
[----:B------:R-:W-:Y:S01]  /*e250*/  LOP3.LUT R22, R3, R2, R22, 0xfe, !PT ;  /* 0x0000000203167212 */ /* 0x000fe200078efe16 */
[----:B------:R-:W-:Y:S06]  /*e260*/  BRA `(.L_x_30133) ;  /* 0x0000000000a87947 */ /* 0x000fec0003800000 */
.L_x_30145:
        /* <DEDUP_REMOVED lines=14> */
.L_x_30155:
[----:B------:R-:W-:Y:S05]  /*e350*/  BSYNC B0 ;  /* 0x0000000000007941 */ /* 0x000fea0003800000 */
.L_x_30154:
[----:B------:R-:W-:Y:S01]  /*e360*/  IMAD.MOV.U32 R23, RZ, RZ, RZ ;  /* 0x000000ffff177224 */ /* 0x000fe200078e00ff */
[----:B------:R-:W-:Y:S06]  /*e370*/  BRA `(.L_x_30133) ;  /* 0x0000000000647947 */ /* 0x000fec0003800000 */
.L_x_30132:
        /* <DEDUP_REMOVED lines=16> */
.L_x_30156:
[----:B------:R-:W-:Y:S01]  /*e480*/  CS2R R22, SRZ ;  /* 0x0000000000167805 */ /* 0x000fe2000001ff00 */
[----:B------:R-:W-:Y:S06]  /*e490*/  BRA `(.L_x_30133) ;  /* 0x00000000001c7947 */ /* 0x000fec0003800000 */
.L_x_30153:
[----:B------:R-:W2:Y:S01]  /*e4a0*/  LDG.E.64 R2, desc[UR36][R2.64] ;  /* 0x0000002402027981 */ /* 0x000ea2000c1e1b00 */
[----:B------:R-:W-:Y:S01]  /*e4b0*/  IMAD.MOV.U32 R23, RZ, RZ, RZ ;  /* 0x000000ffff177224 */ /* 0x000fe200078e00ff */
[----:B--2---:R0:W1:Y:S01]  /*e4c0*/  I2F.U64 R22, R2 ;  /* 0x0000000200167312 */ /* 0x0040620000301000 */
[----:B------:R-:W-:Y:S05]  /*e4d0*/  BRA `(.L_x_30133) ;  /* 0x00000000000c7947 */ /* 0x000fea0003800000 */
.L_x_30152:
[----:B------:R-:W2:Y:S01]  /*e4e0*/  LDG.E R2, desc[UR36][R2.64] ;  /* 0x0000002402027981 */ /* 0x000ea2000c1e1900 */
[----:B------:R-:W-:Y:S01]  /*e4f0*/  IMAD.MOV.U32 R23, RZ, RZ, RZ ;  /* 0x000000ffff177224 */ /* 0x000fe200078e00ff */
[----:B--2---:R-:W-:-:S07]  /*e500*/  I2FP.F32.U32 R22, R2 ;  /* 0x0000000200167245 */ /* 0x004fce0000201000 */
.L_x_30133:
[----:B------:R-:W-:Y:S05]  /*e510*/  BSYNC B6 ;  /* 0x0000000000067941 */ /* 0x000fea0003800000 */
.L_x_30127:
[----:B012-4-:R-:W0:Y:S01]  /*e520*/  LDC.U8 R2, c[0x0][0x503] ;  /* 0x000140c0ff027b82 */ /* 0x017e220000000000 */
        /* <DEDUP_REMOVED lines=19> */
.L_x_30161:
[----:B------:R-:W2:Y:S01]  /*e660*/  LDG.E.U8 R2, desc[UR36][R4.64] ;  /* 0x0000002404027981 */ /* 0x000ea2000c1e1100 */
[----:B------:R-:W-:Y:S01]  /*e670*/  IMAD.MOV.U32 R3, RZ, RZ, RZ ;  /* 0x000000ffff037224 */ /* 0x000fe200078e00ff */
[----:B--2---:R-:W-:Y:S01]  /*e680*/  I2FP.F32.U32 R2, R2 ;  /* 0x0000000200027245 */ /* 0x004fe20000201000 */
[----:B------:R-:W-:Y:S06]  /*e690*/  BRA `(.L_x_30163) ;  /* 0x0000000c007c7947 */ /* 0x000fec0003800000 */
.L_x_30160:
        /* <DEDUP_REMOVED lines=10> */
.L_x_30165:
[----:B------:R-:W2:Y:S01]  /*e740*/  LDG.E R2, desc[UR36][R4.64] ;  /* 0x0000002404027981 */ /* 0x000ea2000c1e1900 */
[----:B------:R-:W-:Y:S01]  /*e750*/  IMAD.MOV.U32 R3, RZ, RZ, RZ ;  /* 0x000000ffff037224 */ /* 0x000fe200078e00ff */
[----:B--2---:R-:W-:Y:S01]  /*e760*/  I2FP.F32.S32 R2, R2 ;  /* 0x0000000200027245 */ /* 0x004fe20000201400 */
[----:B------:R-:W-:Y:S06]  /*e770*/  BRA `(.L_x_30163) ;  /* 0x0000000c00447947 */ /* 0x000fec0003800000 */
.L_x_30164:
[----:B------:R-:W2:Y:S01]  /*e780*/  LDG.E.U16 R2, desc[UR36][R4.64] ;  /* 0x0000002404027981 */ /* 0x000ea2000c1e1500 */
[----:B------:R-:W-:Y:S01]  /*e790*/  IMAD.MOV.U32 R3, RZ, RZ, RZ ;  /* 0x000000ffff037224 */ /* 0x000fe200078e00ff */
[----:B--2---:R-:W2:Y:S01]  /*e7a0*/  I2F.S16 R2, R2 ;  /* 0x0000000200027306 */ /* 0x004ea20000101400 */
[----:B------:R-:W-:Y:S05]  /*e7b0*/  BRA `(.L_x_30163) ;  /* 0x0000000c00347947 */ /* 0x000fea0003800000 */
.L_x_30159:
        /* <DEDUP_REMOVED lines=9> */
.L_x_30167:
[----:B------:R-:W2:Y:S01]  /*e850*/  LDG.E.U16 R2, desc[UR36][R4.64] ;  /* 0x0000002404027981 */ /* 0x000ea2000c1e1500 */
[----:B------:R-:W-:Y:S02]  /*e860*/  IMAD.MOV.U32 R3, RZ, RZ, RZ ;  /* 0x000000ffff037224 */ /* 0x000fe400078e00ff */
[----:B--2---:R-:W-:Y:S01]  /*e870*/  HADD2.F32 R2, -RZ, R2.H0_H0 ;  /* 0x20000002ff027230 */ /* 0x004fe20000004100 */
[----:B------:R-:W-:Y:S06]  /*e880*/  BRA `(.L_x_30163) ;  /* 0x0000000c00007947 */ /* 0x000fec0003800000 */
.L_x_30166:
        /* <DEDUP_REMOVED lines=8> */
.L_x_30169:
[----:B------:R-:W2:Y:S02]  /*e910*/  LDG.E R2, desc[UR36][R4.64] ;  /* 0x0000002404027981 */ /* 0x000ea4000c1e1900 */
[--C-:B--2---:R-:W-:Y:S02]  /*e920*/  HADD2.F32 R3, -RZ, R2.reuse.H1_H1 ;  /* 0x30000002ff037230 */ /* 0x104fe40000004100 */
[----:B------:R-:W-:Y:S01]  /*e930*/  HADD2.F32 R2, -RZ, R2.H0_H0 ;  /* 0x20000002ff027230 */ /* 0x000fe20000004100 */
[----:B------:R-:W-:Y:S06]  /*e940*/  BRA `(.L_x_30163) ;  /* 0x0000000800d07947 */ /* 0x000fec0003800000 */
.L_x_30168:
        /* <DEDUP_REMOVED lines=8> */
.L_x_30158:
        /* <DEDUP_REMOVED lines=13> */
.L_x_30172:
        /* <DEDUP_REMOVED lines=10> */
.L_x_30171:
        /* <DEDUP_REMOVED lines=27> */
.L_x_30174:
        /* <DEDUP_REMOVED lines=14> */
.L_x_30173:
[----:B------:R-:W2:Y:S01]  /*edd0*/  LDG.E.U16 R2, desc[UR36][R4.64] ;  /* 0x0000002404027981 */ /* 0x000ea2000c1e1500 */
[----:B------:R-:W-:Y:S02]  /*ede0*/  IMAD.MOV.U32 R3, RZ, RZ, RZ ;  /* 0x000000ffff037224 */ /* 0x000fe400078e00ff */
[----:B--2---:R-:W-:Y:S01]  /*edf0*/  IMAD.U32 R2, R2, 0x10000, RZ ;  /* 0x0001000002027824 */ /* 0x004fe200078e00ff */
[----:B------:R-:W-:Y:S06]  /*ee00*/  BRA `(.L_x_30163) ;  /* 0x0000000400a07947 */ /* 0x000fec0003800000 */
.L_x_30170:
        /* <DEDUP_REMOVED lines=12> */
.L_x_30177:
        /* <DEDUP_REMOVED lines=20> */
.L_x_30179:
[----:B------:R-:W-:Y:S05]  /*f010*/  BSYNC B0 ;  /* 0x0000000000007941 */ /* 0x000fea0003800000 */
.L_x_30178:
[----:B------:R-:W-:Y:S01]  /*f020*/  IMAD.SHL.U32 R2, R2, 0x100000, RZ ;  /* 0x0010000002027824 */ /* 0x000fe200078e00ff */
[----:B------:R-:W-:-:S04]  /*f030*/  LEA R5, R0, 0x3b800000, 0x17 ;  /* 0x3b80000000057811 */ /* 0x000fc800078eb8ff */
[----:B------:R-:W-:Y:S01]  /*f040*/  LOP3.LUT R2, R5, R2, R6, 0xfe, !PT ;  /* 0x0000000205027212 */ /* 0x000fe200078efe06 */
[----:B------:R-:W-:Y:S06]  /*f050*/  BRA `(.L_x_30163) ;  /* 0x00000004000c7947 */ /* 0x000fec0003800000 */
.L_x_30176:
        /* <DEDUP_REMOVED lines=20> */
.L_x_30181:
[----:B------:R-:W-:Y:S05]  /*f1a0*/  BSYNC B0 ;  /* 0x0000000000007941 */ /* 0x000fea0003800000 */
.L_x_30180:
[----:B------:R-:W-:Y:S01]  /*f1b0*/  IMAD.SHL.U32 R2, R2, 0x200000, RZ ;  /* 0x0020000002027824 */ /* 0x000fe200078e00ff */
[----:B------:R-:W-:-:S04]  /*f1c0*/  LEA R5, R0, 0x37800000, 0x17 ;  /* 0x3780000000057811 */ /* 0x000fc800078eb8ff */
[----:B------:R-:W-:Y:S01]  /*f1d0*/  LOP3.LUT R2, R5, R2, R6, 0xfe, !PT ;  /* 0x0000000205027212 */ /* 0x000fe200078efe06 */
[----:B------:R-:W-:Y:S06]  /*f1e0*/  BRA `(.L_x_30163) ;  /* 0x0000000000a87947 */ /* 0x000fec0003800000 */
.L_x_30175:
        /* <DEDUP_REMOVED lines=14> */
.L_x_30185:
[----:B------:R-:W-:Y:S05]  /*f2d0*/  BSYNC B0 ;  /* 0x0000000000007941 */ /* 0x000fea0003800000 */
.L_x_30184:
[----:B------:R-:W-:Y:S01]  /*f2e0*/  IMAD.MOV.U32 R3, RZ, RZ, RZ ;  /* 0x000000ffff037224 */ /* 0x000fe200078e00ff */
[----:B------:R-:W-:Y:S06]  /*f2f0*/  BRA `(.L_x_30163) ;  /* 0x0000000000647947 */ /* 0x000fec0003800000 */
.L_x_30162:
        /* <DEDUP_REMOVED lines=16> */
.L_x_30186:
[----:B------:R-:W-:Y:S01]  /*f400*/  CS2R R2, SRZ ;  /* 0x0000000000027805 */ /* 0x000fe2000001ff00 */
[----:B------:R-:W-:Y:S06]  /*f410*/  BRA `(.L_x_30163) ;  /* 0x00000000001c7947 */ /* 0x000fec0003800000 */
.L_x_30183:
[----:B------:R-:W2:Y:S01]  /*f420*/  LDG.E.64 R4, desc[UR36][R4.64] ;  /* 0x0000002404047981 */ /* 0x000ea2000c1e1b00 */
[----:B------:R-:W-:Y:S01]  /*f430*/  IMAD.MOV.U32 R3, RZ, RZ, RZ ;  /* 0x000000ffff037224 */ /* 0x000fe200078e00ff */
[----:B--2---:R0:W1:Y:S01]  /*f440*/  I2F.U64 R2, R4 ;  /* 0x0000000400027312 */ /* 0x0040620000301000 */
[----:B------:R-:W-:Y:S05]  /*f450*/  BRA `(.L_x_30163) ;  /* 0x00000000000c7947 */ /* 0x000fea0003800000 */
.L_x_30182:
[----:B------:R-:W2:Y:S01]  /*f460*/  LDG.E R2, desc[UR36][R4.64] ;  /* 0x0000002404027981 */ /* 0x000ea2000c1e1900 */
[----:B------:R-:W-:Y:S01]  /*f470*/  IMAD.MOV.U32 R3, RZ, RZ, RZ ;  /* 0x000000ffff037224 */ /* 0x000fe200078e00ff */
[----:B--2---:R-:W-:-:S07]  /*f480*/  I2FP.F32.U32 R2, R2 ;  /* 0x0000000200027245 */ /* 0x004fce0000201000 */
.L_x_30163:
[----:B------:R-:W-:Y:S05]  /*f490*/  BSYNC B6 ;  /* 0x0000000000067941 */ /* 0x000fea0003800000 */
.L_x_30157:
[----:B01--4-:R-:W0:Y:S01]  /*f4a0*/  LDC.U8 R4, c[0x0][0x500] ;  /* 0x00014000ff047b82 */ /* 0x013e220000000000 */
[----:B------:R-:W-:-:S04]  /*f4b0*/  ISETP.NE.AND P1, PT, R24, RZ, PT ;  /* 0x000000ff1800720c */ /* 0x000fc80003f25270 */
[----:B--23-5:R-:W-:Y:S02]  /*f4c0*/  FSEL R2, R22, R2, P1 ;  /* 0x0000000216027208 */ /* 0x02cfe40000800000 */
        /* <DEDUP_REMOVED lines=15> */
.L_x_30190:
[----:B------:R-:W0:Y:S02]  /*f5c0*/  F2I.S64.TRUNC R2, R2 ;  /* 0x0000000200027311 */ /* 0x000e24000020d900 */
[----:B0-----:R-:W-:-:S05]  /*f5d0*/  IMAD.MOV.U32 R5, RZ, RZ, R2 ;  /* 0x000000ffff057224 */ /* 0x001fca00078e0002 */
[----:B------:R1:W-:Y:S01]  /*f5e0*/  STG.E.U8 desc[UR36][R16.64], R5 ;  /* 0x0000000510007986 */ /* 0x0003e2000c101124 */
[----:B------:R-:W-:Y:S05]  /*f5f0*/  BRA `(.L_x_30192) ;  /* 0x0000000c00447947 */ /* 0x000fea0003800000 */
.L_x_30189:
        /* <DEDUP_REMOVED lines=9> */
.L_x_30194:
[----:B------:R-:W0:Y:S02]  /*f690*/  F2I.FTZ.TRUNC.NTZ R3, R2 ;  /* 0x0000000200037305 */ /* 0x000e24000021f100 */
[----:B0-----:R4:W-:Y:S01]  /*f6a0*/  STG.E desc[UR36][R16.64], R3 ;  /* 0x0000000310007986 */ /* 0x0019e2000c101924 */
[----:B------:R-:W-:Y:S05]  /*f6b0*/  BRA `(.L_x_30192) ;  /* 0x0000000c00147947 */ /* 0x000fea0003800000 */
.L_x_30193:
[----:B------:R-:W0:Y:S02]  /*f6c0*/  F2I.FTZ.TRUNC.NTZ R3, R2 ;  /* 0x0000000200037305 */ /* 0x000e24000021f100 */
[----:B0-----:R2:W-:Y:S01]  /*f6d0*/  STG.E.U16 desc[UR36][R16.64], R3 ;  /* 0x0000000310007986 */ /* 0x0015e2000c101524 */
[----:B------:R-:W-:Y:S05]  /*f6e0*/  BRA `(.L_x_30192) ;  /* 0x0000000c00087947 */ /* 0x000fea0003800000 */
.L_x_30188:
        /* <DEDUP_REMOVED lines=8> */
.L_x_30196:
[----:B------:R-:W-:-:S05]  /*f770*/  F2FP.F16.F32.PACK_AB R2, RZ, R2 ;  /* 0x00000002ff02723e */ /* 0x000fca00000000ff */
[----:B------:R0:W-:Y:S01]  /*f780*/  STG.E.U16 desc[UR36][R16.64], R2 ;  /* 0x0000000210007986 */ /* 0x0001e2000c101524 */
[----:B------:R-:W-:Y:S05]  /*f790*/  BRA `(.L_x_30192) ;  /* 0x0000000800dc7947 */ /* 0x000fea0003800000 */
.L_x_30195:
        /* <DEDUP_REMOVED lines=8> */
.L_x_30198:
[----:B------:R-:W-:-:S05]  /*f820*/  F2FP.F16.F32.PACK_AB R3, R3, R2 ;  /* 0x000000020303723e */ /* 0x000fca00000000ff */
[----:B------:R0:W-:Y:S01]  /*f830*/  STG.E desc[UR36][R16.64], R3 ;  /* 0x0000000310007986 */ /* 0x0001e2000c101924 */
[----:B------:R-:W-:Y:S05]  /*f840*/  BRA `(.L_x_30192) ;  /* 0x0000000800b07947 */ /* 0x000fea0003800000 */
.L_x_30197:
[----:B------:R-:W-:-:S06]  /*f850*/  FMUL.FTZ R2, R2, 1 ;  /* 0x3f80000002027820 */ /* 0x000fcc0000410000 */
[----:B------:R-:W0:Y:S02]  /*f860*/  F2F.F64.F32 R2, R2 ;  /* 0x0000000200027310 */ /* 0x000e240000201800 */
[----:B0-----:R0:W-:Y:S01]  /*f870*/  STG.E.64 desc[UR36][R16.64], R2 ;  /* 0x0000000210007986 */ /* 0x0011e2000c101b24 */
[----:B------:R-:W-:Y:S05]  /*f880*/  BRA `(.L_x_30192) ;  /* 0x0000000800a07947 */ /* 0x000fea0003800000 */
.L_x_30187:
        /* <DEDUP_REMOVED lines=14> */
.L_x_30201:
[----:B------:R-:W-:Y:S01]  /*f970*/  FMUL.FTZ R6, R3, 1 ;  /* 0x3f80000003067820 */ /* 0x000fe20000410000 */
[----:B------:R-:W-:-:S05]  /*f980*/  FMUL.FTZ R4, R2, 1 ;  /* 0x3f80000002047820 */ /* 0x000fca0000410000 */
[----:B------:R-:W-:Y:S08]  /*f990*/  F2F.F64.F32 R6, R6 ;  /* 0x0000000600067310 */ /* 0x000ff00000201800 */
[----:B------:R-:W0:Y:S02]  /*f9a0*/  F2F.F64.F32 R4, R4 ;  /* 0x0000000400047310 */ /* 0x000e240000201800 */
[----:B0-----:R0:W-:Y:S01]  /*f9b0*/  STG.E.128 desc[UR36][R16.64], R4 ;  /* 0x0000000410007986 */ /* 0x0011e2000c101d24 */
[----:B------:R-:W-:Y:S05]  /*f9c0*/  BRA `(.L_x_30192) ;  /* 0x0000000800507947 */ /* 0x000fea0003800000 */
.L_x_30200:
        /* <DEDUP_REMOVED lines=20> */
.L_x_30205:
[----:B------:R-:W-:Y:S05]  /*fb10*/  BSYNC B0 ;  /* 0x0000000000007941 */ /* 0x000fea0003800000 */
.L_x_30204:
[----:B------:R-:W-:-:S05]  /*fb20*/  LOP3.LUT R5, R0, R5, RZ, 0xfc, !PT ;  /* 0x0000000500057212 */ /* 0x000fca00078efcff */
[----:B------:R0:W-:Y:S01]  /*fb30*/  STG.E.U8 desc[UR36][R16.64], R5 ;  /* 0x0000000510007986 */ /* 0x0001e2000c101124 */
[----:B------:R-:W-:Y:S05]  /*fb40*/  BRA `(.L_x_30192) ;  /* 0x0000000400f07947 */ /* 0x000fea0003800000 */
.L_x_30203:
        /* <DEDUP_REMOVED lines=12> */
.L_x_30207:
[----:B------:R-:W-:Y:S01]  /*fc10*/  IMAD.MOV.U32 R0, RZ, RZ, 0x7f ;  /* 0x0000007fff007424 */ /* 0x000fe200078e00ff */
[----:B------:R-:W-:-:S04]  /*fc20*/  ISETP.GT.U32.AND P0, PT, R4, 0x7f800000, PT ;  /* 0x7f8000000400780c */ /* 0x000fc80003f04070 */
[----:B------:R-:W-:-:S09]  /*fc30*/  SEL R0, R0, 0x7c, P0 ;  /* 0x0000007c00007807 */ /* 0x000fd20000000000 */
.L_x_30208:
[----:B------:R-:W-:Y:S05]  /*fc40*/  BSYNC B0 ;  /* 0x0000000000007941 */ /* 0x000fea0003800000 */
.L_x_30206:
[----:B------:R-:W-:-:S04]  /*fc50*/  LOP3.LUT R2, R2, 0x80000000, RZ, 0xc0, !PT ;  /* 0x8000000002027812 */ /* 0x000fc800078ec0ff */
[----:B------:R-:W-:-:S04]  /*fc60*/  SHF.R.U32.HI R3, RZ, 0x18, R2 ;  /* 0x00000018ff037819 */ /* 0x000fc80000011602 */
[----:B------:R-:W-:-:S05]  /*fc70*/  LOP3.LUT R3, R0, R3, RZ, 0xfc, !PT ;  /* 0x0000000300037212 */ /* 0x000fca00078efcff */
[----:B------:R0:W-:Y:S01]  /*fc80*/  STG.E.U8 desc[UR36][R16.64], R3 ;  /* 0x0000000310007986 */ /* 0x0001e2000c101124 */
[----:B------:R-:W-:Y:S05]  /*fc90*/  BRA `(.L_x_30192) ;  /* 0x00000004009c7947 */ /* 0x000fea0003800000 */
.L_x_30202:
[----:B------:R-:W-:-:S05]  /*fca0*/  F2FP.BF16.F32.PACK_AB R2, RZ, R2 ;  /* 0x00000002ff02723e */ /* 0x000fca00000010ff */
[----:B------:R0:W-:Y:S01]  /*fcb0*/  STG.E.U16 desc[UR36][R16.64], R2 ;  /* 0x0000000210007986 */ /* 0x0001e2000c101524 */
[----:B------:R-:W-:Y:S05]  /*fcc0*/  BRA `(.L_x_30192) ;  /* 0x0000000400907947 */ /* 0x000fea0003800000 */
.L_x_30199:
        /* <DEDUP_REMOVED lines=11> */
.L_x_30211:
        /* <DEDUP_REMOVED lines=16> */
.L_x_30214:
[----:B------:R-:W-:-:S04]  /*fe80*/  LOP3.LUT R2, R2, 0x80000000, RZ, 0xc0, !PT ;  /* 0x8000000002027812 */ /* 0x000fc800078ec0ff */
[----:B------:R-:W-:-:S04]  /*fe90*/  SHF.R.U32.HI R3, RZ, 0x18, R2 ;  /* 0x00000018ff037819 */ /* 0x000fc80000011602 */
[----:B------:R-:W-:-:S04]  /*fea0*/  LOP3.LUT R0, R0, R3, RZ, 0xfc, !PT ;  /* 0x0000000300007212 */ /* 0x000fc800078efcff */
[----:B------:R-:W-:-:S07]  /*feb0*/  PRMT R8, R0, 0x7610, R8 ;  /* 0x0000761000087816 */ /* 0x000fce0000000008 */
.L_x_30213:
[----:B------:R-:W-:Y:S05]  /*fec0*/  BSYNC B0 ;  /* 0x0000000000007941 */ /* 0x000fea0003800000 */
.L_x_30212:
[----:B------:R0:W-:Y:S01]  /*fed0*/  STG.E.U8 desc[UR36][R16.64], R8 ;  /* 0x0000000810007986 */ /* 0x0001e2000c101124 */
[----:B------:R-:W-:Y:S05]  /*fee0*/  BRA `(.L_x_30192) ;  /* 0x0000000400087947 */ /* 0x000fea0003800000 */
.L_x_30210:
        /* <DEDUP_REMOVED lines=16> */
.L_x_30217:
[----:B------:R-:W-:-:S04]  /*fff0*/  LOP3.LUT R2, R2, 0x80000000, RZ, 0xc0, !PT ;  /* 0x8000000002027812 */ /* 0x000fc800078ec0ff */
[----:B------:R-:W-:-:S04]  /*10000*/  SHF.R.U32.HI R3, RZ, 0x18, R2 ;  /* 0x00000018ff037819 */ /* 0x000fc80000011602 */
[----:B------:R-:W-:-:S04]  /*10010*/  LOP3.LUT R0, R0, R3, RZ, 0xfc, !PT ;  /* 0x0000000300007212 */ /* 0x000fc800078efcff */
[----:B------:R-:W-:-:S07]  /*10020*/  PRMT R8, R0, 0x7610, R8 ;  /* 0x0000761000087816 */ /* 0x000fce0000000008 */
.L_x_30216:
[----:B------:R-:W-:Y:S05]  /*10030*/  BSYNC B0 ;  /* 0x0000000000007941 */ /* 0x000fea0003800000 */
.L_x_30215:
[----:B------:R0:W-:Y:S01]  /*10040*/  STG.E.U8 desc[UR36][R16.64], R8 ;  /* 0x0000000810007986 */ /* 0x0001e2000c101124 */
[----:B------:R-:W-:Y:S05]  /*10050*/  BRA `(.L_x_30192) ;  /* 0x0000000000ac7947 */ /* 0x000fea0003800000 */
.L_x_30209:
        /* <DEDUP_REMOVED lines=21> */
.L_x_30191:
        /* <DEDUP_REMOVED lines=16> */
.L_x_30220:
[----:B------:R-:W-:Y:S05]  /*102b0*/  BRA `(.L_x_30192) ;  /* 0x0000000000147947 */ /* 0x000fea0003800000 */
.L_x_30219:
[----:B------:R-:W0:Y:S02]  /*102c0*/  F2I.U64.TRUNC R2, R2 ;  /* 0x0000000200027311 */ /* 0x000e24000020d800 */
[----:B0-----:R0:W-:Y:S01]  /*102d0*/  STG.E.64 desc[UR36][R16.64], R2 ;  /* 0x0000000210007986 */ /* 0x0011e2000c101b24 */
[----:B------:R-:W-:Y:S05]  /*102e0*/  BRA `(.L_x_30192) ;  /* 0x0000000000087947 */ /* 0x000fea0003800000 */
.L_x_30218:
[----:B------:R-:W0:Y:S02]  /*102f0*/  F2I.FTZ.U32.TRUNC.NTZ R3, R2 ;  /* 0x0000000200037305 */ /* 0x000e24000021f000 */
[----:B0-----:R0:W-:Y:S02]  /*10300*/  STG.E desc[UR36][R16.64], R3 ;  /* 0x0000000310007986 */ /* 0x0011e4000c101924 */
.L_x_30192:
[----:B------:R-:W-:-:S07]  /*10310*/  VIADD R19, R19, 0x80 ;  /* 0x0000008013137836 */ /* 0x000fce0000000000 */
.L_x_30092:
[----:B------:R-:W-:Y:S05]  /*10320*/  BSYNC B7 ;  /* 0x0000000000077941 */ /* 0x000fea0003800000 */
.L_x_30091:
        /* <DEDUP_REMOVED lines=383> */
.L_x_30221:
        /* <DEDUP_REMOVED lines=22> */
.L_x_30225:
[----:B------:R-:W2:Y:S02]  /*11c80*/  LDG.E.U8 R2, desc[UR36][R2.64] ;  /* 0x0000002402027981 */ /* 0x000ea4000c1e1100 */
[----:B--2---:R-:W-:-:S04]  /*11c90*/  ISETP.NE.AND P0, PT, R2, RZ, PT ;  /* 0x000000ff0200720c */ /* 0x004fc80003f05270 */
[----:B------:R-:W-:Y:S01]  /*11ca0*/  P2R R19, PR, RZ, 0x1 ;  /* 0x00000001ff137803 */ /* 0x000fe20000000000 */
[----:B------:R-:W-:Y:S08]  /*11cb0*/  BRA `(.L_x_30227) ;  /* 0x0000000c00c47947 */ /* 0x000ff00003800000 */
.L_x_30224:
        /* <DEDUP_REMOVED lines=11> */
.L_x_30229:
[----:B------:R-:W2:Y:S02]  /*11d70*/  LDG.E R2, desc[UR36][R2.64] ;  /* 0x0000002402027981 */ /* 0x000ea4000c1e1900 */
[----:B--2---:R-:W-:-:S04]  /*11d80*/  ISETP.NE.AND P0, PT, R2, RZ, PT ;  /* 0x000000ff0200720c */ /* 0x004fc80003f05270 */
[----:B------:R-:W-:Y:S01]  /*11d90*/  P2R R19, PR, RZ, 0x1 ;  /* 0x00000001ff137803 */ /* 0x000fe20000000000 */
[----:B------:R-:W-:Y:S08]  /*11da0*/  BRA `(.L_x_30227) ;  /* 0x0000000c00887947 */ /* 0x000ff00003800000 */
.L_x_30228:
[----:B------:R-:W2:Y:S02]  /*11db0*/  LDG.E.U16 R2, desc[UR36][R2.64] ;  /* 0x0000002402027981 */ /* 0x000ea4000c1e1500 */
[----:B--2---:R-:W-:-:S04]  /*11dc0*/  ISETP.NE.AND P0, PT, R2, RZ, PT ;  /* 0x000000ff0200720c */ /* 0x004fc80003f05270 */
[----:B------:R-:W-:Y:S01]  /*11dd0*/  P2R R19, PR, RZ, 0x1 ;  /* 0x00000001ff137803 */ /* 0x000fe20000000000 */
[----:B------:R-:W-:Y:S08]  /*11de0*/  BRA `(.L_x_30227) ;  /* 0x0000000c00787947 */ /* 0x000ff00003800000 */
.L_x_30223:
        /* <DEDUP_REMOVED lines=10> */
.L_x_30231:
[----:B------:R-:W2:Y:S02]  /*11e90*/  LDG.E.U16 R0, desc[UR36][R2.64] ;  /* 0x0000002402007981 */ /* 0x000ea4000c1e1500 */
[----:B--2---:R-:W-:-:S05]  /*11ea0*/  HADD2.F32 R0, -RZ, R0.H0_H0 ;  /* 0x20000000ff007230 */ /* 0x004fca0000004100 */
[----:B------:R-:W-:-:S04]  /*11eb0*/  FSETP.NEU.FTZ.AND P0, PT, R0, RZ, PT ;  /* 0x000000ff0000720b */ /* 0x000fc80003f1d000 */
[----:B------:R-:W-:Y:S01]  /*11ec0*/  P2R R19, PR, RZ, 0x1 ;  /* 0x00000001ff137803 */ /* 0x000fe20000000000 */
[----:B------:R-:W-:Y:S08]  /*11ed0*/  BRA `(.L_x_30227) ;  /* 0x0000000c003c7947 */ /* 0x000ff00003800000 */
.L_x_30230:
        /* <DEDUP_REMOVED lines=12> */
.L_x_30233:
        /* <DEDUP_REMOVED lines=11> */
.L_x_30232:
[----:B------:R-:W2:Y:S02]  /*12050*/  LDG.E.64 R2, desc[UR36][R2.64] ;  /* 0x0000002402027981 */ /* 0x000ea4000c1e1b00 */
[----:B--2---:R-:W-:-:S06]  /*12060*/  DSETP.NEU.AND P0, PT, R2, RZ, PT ;  /* 0x000000ff0200722a */ /* 0x004fcc0003f0d000 */
[----:B------:R-:W-:Y:S01]  /*12070*/  P2R R19, PR, RZ, 0x1 ;  /* 0x00000001ff137803 */ /* 0x000fe20000000000 */
[----:B------:R-:W-:Y:S07]  /*12080*/  BRA `(.L_x_30227) ;  /* 0x0000000800d07947 */ /* 0x000fee0003800000 */
.L_x_30222:
        /* <DEDUP_REMOVED lines=12> */
.L_x_30236:
[----:B------:R-:W2:Y:S02]  /*12150*/  LDG.E.128 R4, desc[UR36][R2.64] ;  /* 0x0000002402047981 */ /* 0x000ea4000c1e1d00 */
[----:B--2---:R-:W-:-:S06]  /*12160*/  DSETP.NEU.AND P0, PT, R6, RZ, PT ;  /* 0x000000ff0600722a */ /* 0x004fcc0003f0d000 */
[----:B------:R-:W-:-:S06]  /*12170*/  DSETP.NEU.OR P0, PT, R4, RZ, P0 ;  /* 0x000000ff0400722a */ /* 0x000fcc000070d400 */
[----:B------:R-:W-:Y:S01]  /*12180*/  P2R R19, PR, RZ, 0x1 ;  /* 0x00000001ff137803 */ /* 0x000fe20000000000 */
[----:B------:R-:W-:Y:S07]  /*12190*/  BRA `(.L_x_30227) ;  /* 0x00000008008c7947 */ /* 0x000fee0003800000 */
.L_x_30235:
        /* <DEDUP_REMOVED lines=28> */
.L_x_30238:
        /* <DEDUP_REMOVED lines=15> */
.L_x_30237:
[----:B------:R-:W2:Y:S02]  /*12450*/  LDG.E.U16 R0, desc[UR36][R2.64] ;  /* 0x0000002402007981 */ /* 0x000ea4000c1e1500 */
[----:B--2---:R-:W-:-:S05]  /*12460*/  IMAD.U32 R0, R0, 0x10000, RZ ;  /* 0x0001000000007824 */ /* 0x004fca00078e00ff */
[----:B------:R-:W-:-:S04]  /*12470*/  FSETP.NEU.FTZ.AND P0, PT, R0, RZ, PT ;  /* 0x000000ff0000720b */ /* 0x000fc80003f1d000 */
[----:B------:R-:W-:Y:S01]  /*12480*/  P2R R19, PR, RZ, 0x1 ;  /* 0x00000001ff137803 */ /* 0x000fe20000000000 */
[----:B------:R-:W-:Y:S08]  /*12490*/  BRA `(.L_x_30227) ;  /* 0x0000000400cc7947 */ /* 0x000ff00003800000 */
.L_x_30234:
        /* <DEDUP_REMOVED lines=12> */
.L_x_30241:
        /* <DEDUP_REMOVED lines=21> */
.L_x_30245:
[----:B------:R-:W-:Y:S05]  /*126b0*/  BSYNC B1 ;  /* 0x0000000000017941 */ /* 0x000fea0003800000 */
.L_x_30244:
[----:B------:R-:W-:Y:S01]  /*126c0*/  LEA R3, R0, 0x3b800000, 0x17 ;  /* 0x3b80000000037811 */ /* 0x000fe200078eb8ff */
[----:B------:R-:W-:-:S05]  /*126d0*/  IMAD.SHL.U32 R0, R2, 0x100000, RZ ;  /* 0x0010000002007824 */ /* 0x000fca00078e00ff */
[----:B------:R-:W-:-:S07]  /*126e0*/  LOP3.LUT R0, R3, R0, R4, 0xfe, !PT ;  /* 0x0000000003007212 */ /* 0x000fce00078efe04 */
.L_x_30243:
[----:B------:R-:W-:Y:S05]  /*126f0*/  BSYNC B0 ;  /* 0x0000000000007941 */ /* 0x000fea0003800000 */
.L_x_30242:
[----:B------:R-:W-:-:S04]  /*12700*/  FSETP.NEU.FTZ.AND P0, PT, R0, RZ, PT ;  /* 0x000000ff0000720b */ /* 0x000fc80003f1d000 */
[----:B------:R-:W-:Y:S01]  /*12710*/  P2R R19, PR, RZ, 0x1 ;  /* 0x00000001ff137803 */ /* 0x000fe20000000000 */
[----:B------:R-:W-:Y:S08]  /*12720*/  BRA `(.L_x_30227) ;  /* 0x0000000400287947 */ /* 0x000ff00003800000 */
.L_x_30240:
        /* <DEDUP_REMOVED lines=21> */
.L_x_30249:
[----:B------:R-:W-:Y:S05]  /*12880*/  BSYNC B1 ;  /* 0x0000000000017941 */ /* 0x000fea0003800000 */
.L_x_30248:
[----:B------:R-:W-:Y:S01]  /*12890*/  LEA R3, R0, 0x37800000, 0x17 ;  /* 0x3780000000037811 */ /* 0x000fe200078eb8ff */
[----:B------:R-:W-:-:S05]  /*128a0*/  IMAD.SHL.U32 R0, R2, 0x200000, RZ ;  /* 0x0020000002007824 */ /* 0x000fca00078e00ff */
[----:B------:R-:W-:-:S07]  /*128b0*/  LOP3.LUT R0, R3, R0, R4, 0xfe, !PT ;  /* 0x0000000003007212 */ /* 0x000fce00078efe04 */
.L_x_30247:
[----:B------:R-:W-:Y:S05]  /*128c0*/  BSYNC B0 ;  /* 0x0000000000007941 */ /* 0x000fea0003800000 */
.L_x_30246:
[----:B------:R-:W-:-:S04]  /*128d0*/  FSETP.NEU.FTZ.AND P0, PT, R0, RZ, PT ;  /* 0x000000ff0000720b */ /* 0x000fc80003f1d000 */
[----:B------:R-:W-:Y:S01]  /*128e0*/  P2R R19, PR, RZ, 0x1 ;  /* 0x00000001ff137803 */ /* 0x000fe20000000000 */
[----:B------:R-:W-:Y:S08]  /*128f0*/  BRA `(.L_x_30227) ;  /* 0x0000000000b47947 */ /* 0x000ff00003800000 */
.L_x_30239:
        /* <DEDUP_REMOVED lines=14> */
.L_x_30253:
[----:B------:R-:W-:Y:S05]  /*129e0*/  BSYNC B0 ;  /* 0x0000000000007941 */ /* 0x000fea0003800000 */
.L_x_30252:
[----:B------:R-:W-:-:S04]  /*129f0*/  FSETP.NEU.FTZ.AND P0, PT, R0, RZ, PT ;  /* 0x000000ff0000720b */ /* 0x000fc80003f1d000 */
[----:B------:R-:W-:Y:S01]  /*12a00*/  P2R R19, PR, RZ, 0x1 ;  /* 0x00000001ff137803 */ /* 0x000fe20000000000 */
[----:B------:R-:W-:Y:S08]  /*12a10*/  BRA `(.L_x_30227) ;  /* 0x00000000006c7947 */ /* 0x000ff00003800000 */
.L_x_30226:
        /* <DEDUP_REMOVED lines=16> */
.L_x_30254:
[----:B------:R-:W-:-:S04]  /*12b20*/  PLOP3.LUT P0, PT, PT, PT, PT, 0x8, 0x0 ;  /* 0x000000000000781c */ /* 0x000fc80003f0e170 */
[----:B------:R-:W-:Y:S01]  /*12b30*/  P2R R19, PR, RZ, 0x1 ;  /* 0x00000001ff137803 */ /* 0x000fe20000000000 */
[----:B------:R-:W-:Y:S08]  /*12b40*/  BRA `(.L_x_30227) ;  /* 0x0000000000207947 */ /* 0x000ff00003800000 */
.L_x_30251:
[----:B------:R-:W2:Y:S02]  /*12b50*/  LDG.E.64 R2, desc[UR36][R2.64] ;  /* 0x0000002402027981 */ /* 0x000ea4000c1e1b00 */
[----:B--2---:R-:W-:-:S04]  /*12b60*/  ISETP.NE.U32.AND P0, PT, R2, RZ, PT ;  /* 0x000000ff0200720c */ /* 0x004fc80003f05070 */
[----:B------:R-:W-:-:S04]  /*12b70*/  ISETP.NE.AND.EX P0, PT, R3, RZ, PT, P0 ;  /* 0x000000ff0300720c */ /* 0x000fc80003f05300 */
[----:B------:R-:W-:Y:S01]  /*12b80*/  P2R R19, PR, RZ, 0x1 ;  /* 0x00000001ff137803 */ /* 0x000fe20000000000 */
[----:B------:R-:W-:Y:S08]  /*12b90*/  BRA `(.L_x_30227) ;  /* 0x00000000000c7947 */ /* 0x000ff00003800000 */
.L_x_30250:
[----:B------:R-:W2:Y:S02]  /*12ba0*/  LDG.E R2, desc[UR36][R2.64] ;  /* 0x0000002402027981 */ /* 0x000ea4000c1e1900 */
[----:B--2---:R-:W-:-:S04]  /*12bb0*/  ISETP.NE.AND P0, PT, R2, RZ, PT ;  /* 0x000000ff0200720c */ /* 0x004fc80003f05270 */
[----:B------:R-:W-:-:S09]  /*12bc0*/  P2R R19, PR, RZ, 0x1 ;  /* 0x00000001ff137803 */ /* 0x000fd20000000000 */
.L_x_30227:
        /* <DEDUP_REMOVED lines=20> */
.L_x_30259:
[----:B------:R-:W2:Y:S01]  /*12d10*/  LDG.E.U8 R2, desc[UR36][R2.64] ;  /* 0x0000002402027981 */ /* 0x000ea2000c1e1100 */
[----:B------:R-:W-:Y:S01]  /*12d20*/  IMAD.MOV.U32 R23, RZ, RZ, RZ ;  /* 0x000000ffff177224 */ /* 0x000fe200078e00ff */
[----:B--2---:R-:W-:Y:S01]  /*12d30*/  I2FP.F32.U32 R22, R2 ;  /* 0x0000000200167245 */ /* 0x004fe20000201000 */
[----:B------:R-:W-:Y:S06]  /*12d40*/  BRA `(.L_x_30261) ;  /* 0x0000000c007c7947 */ /* 0x000fec0003800000 */
.L_x_30258:
        /* <DEDUP_REMOVED lines=10> */
.L_x_30263:
[----:B------:R-:W2:Y:S01]  /*12df0*/  LDG.E R2, desc[UR36][R2.64] ;  /* 0x0000002402027981 */ /* 0x000ea2000c1e1900 */
[----:B------:R-:W-:Y:S01]  /*12e00*/  IMAD.MOV.U32 R23, RZ, RZ, RZ ;  /* 0x000000ffff177224 */ /* 0x000fe200078e00ff */
[----:B--2---:R-:W-:Y:S01]  /*12e10*/  I2FP.F32.S32 R22, R2 ;  /* 0x0000000200167245 */ /* 0x004fe20000201400 */
[----:B------:R-:W-:Y:S06]  /*12e20*/  BRA `(.L_x_30261) ;  /* 0x0000000c00447947 */ /* 0x000fec0003800000 */
.L_x_30262:
[----:B------:R-:W2:Y:S01]  /*12e30*/  LDG.E.U16 R2, desc[UR36][R2.64] ;  /* 0x0000002402027981 */ /* 0x000ea2000c1e1500 */
[----:B------:R-:W-:Y:S01]  /*12e40*/  IMAD.MOV.U32 R23, RZ, RZ, RZ ;  /* 0x000000ffff177224 */ /* 0x000fe200078e00ff */
[----:B--2---:R0:W1:Y:S01]  /*12e50*/  I2F.S16 R22, R2 ;  /* 0x0000000200167306 */ /* 0x0040620000101400 */
[----:B------:R-:W-:Y:S05]  /*12e60*/  BRA `(.L_x_30261) ;  /* 0x0000000c00347947 */ /* 0x000fea0003800000 */
.L_x_30257:
        /* <DEDUP_REMOVED lines=9> */
.L_x_30265:
[----:B------:R-:W2:Y:S01]  /*12f00*/  LDG.E.U16 R2, desc[UR36][R2.64] ;  /* 0x0000002402027981 */ /* 0x000ea2000c1e1500 */
[----:B------:R-:W-:Y:S02]  /*12f10*/  IMAD.MOV.U32 R23, RZ, RZ, RZ ;  /* 0x000000ffff177224 */ /* 0x000fe400078e00ff */
[----:B--2---:R-:W-:Y:S01]  /*12f20*/  HADD2.F32 R22, -RZ, R2.H0_H0 ;  /* 0x20000002ff167230 */ /* 0x004fe20000004100 */
[----:B------:R-:W-:Y:S06]  /*12f30*/  BRA `(.L_x_30261) ;  /* 0x0000000c00007947 */ /* 0x000fec0003800000 */
.L_x_30264:
        /* <DEDUP_REMOVED lines=8> */
.L_x_30267:
[----:B------:R-:W2:Y:S02]  /*12fc0*/  LDG.E R2, desc[UR36][R2.64] ;  /* 0x0000002402027981 */ /* 0x000ea4000c1e1900 */
[--C-:B--2---:R-:W-:Y:S02]  /*12fd0*/  HADD2.F32 R23, -RZ, R2.reuse.H1_H1 ;  /* 0x30000002ff177230 */ /* 0x104fe40000004100 */
[----:B------:R-:W-:Y:S01]  /*12fe0*/  HADD2.F32 R22, -RZ, R2.H0_H0 ;  /* 0x20000002ff167230 */ /* 0x000fe20000004100 */
[----:B------:R-:W-:Y:S06]  /*12ff0*/  BRA `(.L_x_30261) ;  /* 0x0000000800d07947 */ /* 0x000fec0003800000 */
.L_x_30266:
        /* <DEDUP_REMOVED lines=8> */
.L_x_30256:
        /* <DEDUP_REMOVED lines=13> */
.L_x_30270:
        /* <DEDUP_REMOVED lines=10> */
.L_x_30269:
        /* <DEDUP_REMOVED lines=27> */
.L_x_30272:
        /* <DEDUP_REMOVED lines=14> */
.L_x_30271:
[----:B------:R-:W2:Y:S01]  /*13480*/  LDG.E.U16 R2, desc[UR36][R2.64] ;  /* 0x0000002402027981 */ /* 0x000ea2000c1e1500 */
[----:B------:R-:W-:Y:S02]  /*13490*/  IMAD.MOV.U32 R23, RZ, RZ, RZ ;  /* 0x000000ffff177224 */ /* 0x000fe400078e00ff */
[----:B--2---:R-:W-:Y:S01]  /*134a0*/  IMAD.U32 R22, R2, 0x10000, RZ ;  /* 0x0001000002167824 */ /* 0x004fe200078e00ff */
[----:B------:R-:W-:Y:S06]  /*134b0*/  BRA `(.L_x_30261) ;  /* 0x0000000400a07947 */ /* 0x000fec0003800000 */
.L_x_30268:
        /* <DEDUP_REMOVED lines=12> */
.L_x_30275:
        /* <DEDUP_REMOVED lines=20> */
.L_x_30277:
[----:B------:R-:W-:Y:S05]  /*136c0*/  BSYNC B0 ;  /* 0x0000000000007941 */ /* 0x000fea0003800000 */
.L_x_30276:
[----:B------:R-:W-:Y:S01]  /*136d0*/  IMAD.SHL.U32 R2, R2, 0x100000, RZ ;  /* 0x0010000002027824 */ /* 0x000fe200078e00ff */
[----:B------:R-:W-:-:S04]  /*136e0*/  LEA R3, R0, 0x3b800000, 0x17 ;  /* 0x3b80000000037811 */ /* 0x000fc800078eb8ff */
[----:B------:R-:W-:Y:S01]  /*136f0*/  LOP3.LUT R22, R3, R2, R22, 0xfe, !PT ;  /* 0x0000000203167212 */ /* 0x000fe200078efe16 */
[----:B------:R-:W-:Y:S06]  /*13700*/  BRA `(.L_x_30261) ;  /* 0x00000004000c7947 */ /* 0x000fec0003800000 */
.L_x_30274:
        /* <DEDUP_REMOVED lines=20> */
.L_x_30279:
[----:B------:R-:W-:Y:S05]  /*13850*/  BSYNC B0 ;  /* 0x0000000000007941 */ /* 0x000fea0003800000 */
.L_x_30278:
[----:B------:R-:W-:Y:S01]  /*13860*/  IMAD.SHL.U32 R2, R2, 0x200000, RZ ;  /* 0x0020000002027824 */ /* 0x000fe200078e00ff */
[----:B------:R-:W-:-:S04]  /*13870*/  LEA R3, R0, 0x37800000, 0x17 ;  /* 0x3780000000037811 */ /* 0x000fc800078eb8ff */
[----:B------:R-:W-:Y:S01]  /*13880*/  LOP3.LUT R22, R3, R2, R22, 0xfe, !PT ;  /* 0x0000000203167212 */ /* 0x000fe200078efe16 */
[----:B------:R-:W-:Y:S06]  /*13890*/  BRA `(.L_x_30261) ;  /* 0x0000000000a87947 */ /* 0x000fec0003800000 */
.L_x_30273:
        /* <DEDUP_REMOVED lines=14> */
.L_x_30283:
[----:B------:R-:W-:Y:S05]  /*13980*/  BSYNC B0 ;  /* 0x0000000000007941 */ /* 0x000fea0003800000 */
.L_x_30282:
[----:B------:R-:W-:Y:S01]  /*13990*/  IMAD.MOV.U32 R23, RZ, RZ, RZ ;  /* 0x000000ffff177224 */ /* 0x000fe200078e00ff */
[----:B------:R-:W-:Y:S06]  /*139a0*/  BRA `(.L_x_30261) ;  /* 0x0000000000647947 */ /* 0x000fec0003800000 */
.L_x_30260:
        /* <DEDUP_REMOVED lines=16> */
.L_x_30284:
[----:B------:R-:W-:Y:S01]  /*13ab0*/  CS2R R22, SRZ ;  /* 0x0000000000167805 */ /* 0x000fe2000001ff00 */
[----:B------:R-:W-:Y:S06]  /*13ac0*/  BRA `(.L_x_30261) ;  /* 0x00000000001c7947 */ /* 0x000fec0003800000 */
.L_x_30281:
[----:B------:R-:W2:Y:S01]  /*13ad0*/  LDG.E.64 R2, desc[UR36][R2.64] ;  /* 0x0000002402027981 */ /* 0x000ea2000c1e1b00 */
[----:B------:R-:W-:Y:S01]  /*13ae0*/  IMAD.MOV.U32 R23, RZ, RZ, RZ ;  /* 0x000000ffff177224 */ /* 0x000fe200078e00ff */
[----:B--2---:R0:W1:Y:S01]  /*13af0*/  I2F.U64 R22, R2 ;  /* 0x0000000200167312 */ /* 0x0040620000301000 */
[----:B------:R-:W-:Y:S05]  /*13b00*/  BRA `(.L_x_30261) ;  /* 0x00000000000c7947 */ /* 0x000fea0003800000 */
.L_x_30280:
[----:B------:R-:W2:Y:S01]  /*13b10*/  LDG.E R2, desc[UR36][R2.64] ;  /* 0x0000002402027981 */ /* 0x000ea2000c1e1900 */
[----:B------:R-:W-:Y:S01]  /*13b20*/  IMAD.MOV.U32 R23, RZ, RZ, RZ ;  /* 0x000000ffff177224 */ /* 0x000fe200078e00ff */
[----:B--2---:R-:W-:-:S07]  /*13b30*/  I2FP.F32.U32 R22, R2 ;  /* 0x0000000200167245 */ /* 0x004fce0000201000 */
.L_x_30261:
[----:B------:R-:W-:Y:S05]  /*13b40*/  BSYNC B6 ;  /* 0x0000000000067941 */ /* 0x000fea0003800000 */
.L_x_30255:
        /* <DEDUP_REMOVED lines=18> */
[----:B--2---:R-:W4:Y:S01]  /*13c70*/  I2F.S16 R2, R2 ;  /* 0x0000000200027306 */ /* 0x004f220000101400 */
[----:B------:R-:W-:Y:S05]  /*13c80*/  BRA `(.L_x_30291) ;  /* 0x0000000c008c7947 */ /* 0x000fea0003800000 */
.L_x_30289:
[----:B------:R-:W2:Y:S01]  /*13c90*/  LDG.E.U8 R2, desc[UR36][R4.64] ;  /* 0x0000002404027981 */ /* 0x000ea2000c1e1100 */
[----:B------:R-:W-:Y:S01]  /*13ca0*/  IMAD.MOV.U32 R3, RZ, RZ, RZ ;  /* 0x000000ffff037224 */ /* 0x000fe200078e00ff */
[----:B--2---:R-:W-:Y:S01]  /*13cb0*/  I2FP.F32.U32 R2, R2 ;  /* 0x0000000200027245 */ /* 0x004fe20000201000 */
[----:B------:R-:W-:Y:S06]  /*13cc0*/  BRA `(.L_x_30291) ;  /* 0x0000000c007c7947 */ /* 0x000fec0003800000 */
.L_x_30288:
        /* <DEDUP_REMOVED lines=8> */
[----:B--2---:R0:W2:Y:S01]  /*13d50*/  I2F.S64 R2, R4 ;  /* 0x0000000400027312 */ /* 0x0040a20000301400 */
[----:B------:R-:W-:Y:S05]  /*13d60*/  BRA `(.L_x_30291) ;  /* 0x0000000c00547947 */ /* 0x000fea0003800000 */
.L_x_30293:
[----:B------:R-:W2:Y:S01]  /*13d70*/  LDG.E R2, desc[UR36][R4.64] ;  /* 0x0000002404027981 */ /* 0x000ea2000c1e1900 */
[----:B------:R-:W-:Y:S01]  /*13d80*/  IMAD.MOV.U32 R3, RZ, RZ, RZ ;  /* 0x000000ffff037224 */ /* 0x000fe200078e00ff */
[----:B--2---:R-:W-:Y:S01]  /*13d90*/  I2FP.F32.S32 R2, R2 ;  /* 0x0000000200027245 */ /* 0x004fe20000201400 */
[----:B------:R-:W-:Y:S06]  /*13da0*/  BRA `(.L_x_30291) ;  /* 0x0000000c00447947 */ /* 0x000fec0003800000 */
.L_x_30292:
[----:B------:R-:W2:Y:S01]  /*13db0*/  LDG.E.U16 R2, desc[UR36][R4.64] ;  /* 0x0000002404027981 */ /* 0x000ea2000c1e1500 */
[----:B------:R-:W-:Y:S01]  /*13dc0*/  IMAD.MOV.U32 R3, RZ, RZ, RZ ;  /* 0x000000ffff037224 */ /* 0x000fe200078e00ff */
[----:B--2---:R-:W0:Y:S01]  /*13dd0*/  I2F.S16 R2, R2 ;  /* 0x0000000200027306 */ /* 0x004e220000101400 */
[----:B------:R-:W-:Y:S05]  /*13de0*/  BRA `(.L_x_30291) ;  /* 0x0000000c00347947 */ /* 0x000fea0003800000 */
.L_x_30287:
        /* <DEDUP_REMOVED lines=9> */
.L_x_30295:
[----:B------:R-:W2:Y:S01]  /*13e80*/  LDG.E.U16 R2, desc[UR36][R4.64] ;  /* 0x0000002404027981 */ /* 0x000ea2000c1e1500 */
[----:B------:R-:W-:Y:S02]  /*13e90*/  IMAD.MOV.U32 R3, RZ, RZ, RZ ;  /* 0x000000ffff037224 */ /* 0x000fe400078e00ff */
[----:B--2---:R-:W-:Y:S01]  /*13ea0*/  HADD2.F32 R2, -RZ, R2.H0_H0 ;  /* 0x20000002ff027230 */ /* 0x004fe20000004100 */
[----:B------:R-:W-:Y:S06]  /*13eb0*/  BRA `(.L_x_30291) ;  /* 0x0000000c00007947 */ /* 0x000fec0003800000 */
.L_x_30294:
        /* <DEDUP_REMOVED lines=8> */
.L_x_30297:
[----:B------:R-:W2:Y:S02]  /*13f40*/  LDG.E R2, desc[UR36][R4.64] ;  /* 0x0000002404027981 */ /* 0x000ea4000c1e1900 */
[--C-:B--2---:R-:W-:Y:S02]  /*13f50*/  HADD2.F32 R3, -RZ, R2.reuse.H1_H1 ;  /* 0x30000002ff037230 */ /* 0x104fe40000004100 */
[----:B------:R-:W-:Y:S01]  /*13f60*/  HADD2.F32 R2, -RZ, R2.H0_H0 ;  /* 0x20000002ff027230 */ /* 0x000fe20000004100 */
[----:B------:R-:W-:Y:S06]  /*13f70*/  BRA `(.L_x_30291) ;  /* 0x0000000800d07947 */ /* 0x000fec0003800000 */
.L_x_30296:
        /* <DEDUP_REMOVED lines=8> */
.L_x_30286:
        /* <DEDUP_REMOVED lines=13> */
.L_x_30300:
        /* <DEDUP_REMOVED lines=10> */
.L_x_30299:
        /* <DEDUP_REMOVED lines=27> */
.L_x_30302:
        /* <DEDUP_REMOVED lines=14> */
.L_x_30301:
[----:B------:R-:W2:Y:S01]  /*14400*/  LDG.E.U16 R2, desc[UR36][R4.64] ;  /* 0x0000002404027981 */ /* 0x000ea2000c1e1500 */
[----:B------:R-:W-:Y:S02]  /*14410*/  IMAD.MOV.U32 R3, RZ, RZ, RZ ;  /* 0x000000ffff037224 */ /* 0x000fe400078e00ff */
[----:B--2---:R-:W-:Y:S01]  /*14420*/  IMAD.U32 R2, R2, 0x10000, RZ ;  /* 0x0001000002027824 */ /* 0x004fe200078e00ff */
[----:B------:R-:W-:Y:S06]  /*14430*/  BRA `(.L_x_30291) ;  /* 0x0000000400a07947 */ /* 0x000fec0003800000 */
.L_x_30298:
        /* <DEDUP_REMOVED lines=12> */
.L_x_30305:
        /* <DEDUP_REMOVED lines=20> */
.L_x_30307:
[----:B------:R-:W-:Y:S05]  /*14640*/  BSYNC B0 ;  /* 0x0000000000007941 */ /* 0x000fea0003800000 */
.L_x_30306:
[----:B------:R-:W-:Y:S01]  /*14650*/  IMAD.SHL.U32 R2, R2, 0x100000, RZ ;  /* 0x0010000002027824 */ /* 0x000fe200078e00ff */
[----:B------:R-:W-:-:S04]  /*14660*/  LEA R5, R0, 0x3b800000, 0x17 ;  /* 0x3b80000000057811 */ /* 0x000fc800078eb8ff */
[----:B------:R-:W-:Y:S01]  /*14670*/  LOP3.LUT R2, R5, R2, R6, 0xfe, !PT ;  /* 0x0000000205027212 */ /* 0x000fe200078efe06 */
[----:B------:R-:W-:Y:S06]  /*14680*/  BRA `(.L_x_30291) ;  /* 0x00000004000c7947 */ /* 0x000fec0003800000 */
.L_x_30304:
        /* <DEDUP_REMOVED lines=20> */
.L_x_30309:
[----:B------:R-:W-:Y:S05]  /*147d0*/  BSYNC B0 ;  /* 0x0000000000007941 */ /* 0x000fea0003800000 */
.L_x_30308:
[----:B------:R-:W-:Y:S01]  /*147e0*/  IMAD.SHL.U32 R2, R2, 0x200000, RZ ;  /* 0x0020000002027824 */ /* 0x000fe200078e00ff */
[----:B------:R-:W-:-:S04]  /*147f0*/  LEA R5, R0, 0x37800000, 0x17 ;  /* 0x3780000000057811 */ /* 0x000fc800078eb8ff */
[----:B------:R-:W-:Y:S01]  /*14800*/  LOP3.LUT R2, R5, R2, R6, 0xfe, !PT ;  /* 0x0000000205027212 */ /* 0x000fe200078efe06 */
[----:B------:R-:W-:Y:S06]  /*14810*/  BRA `(.L_x_30291) ;  /* 0x0000000000a87947 */ /* 0x000fec0003800000 */
.L_x_30303:
        /* <DEDUP_REMOVED lines=14> */
.L_x_30313:
[----:B------:R-:W-:Y:S05]  /*14900*/  BSYNC B0 ;  /* 0x0000000000007941 */ /* 0x000fea0003800000 */
.L_x_30312:
[----:B------:R-:W-:Y:S01]  /*14910*/  IMAD.MOV.U32 R3, RZ, RZ, RZ ;  /* 0x000000ffff037224 */ /* 0x000fe200078e00ff */
[----:B------:R-:W-:Y:S06]  /*14920*/  BRA `(.L_x_30291) ;  /* 0x0000000000647947 */ /* 0x000fec0003800000 */
.L_x_30290:
        /* <DEDUP_REMOVED lines=16> */
.L_x_30314:
[----:B------:R-:W-:Y:S01]  /*14a30*/  CS2R R2, SRZ ;  /* 0x0000000000027805 */ /* 0x000fe2000001ff00 */
[----:B------:R-:W-:Y:S06]  /*14a40*/  BRA `(.L_x_30291) ;  /* 0x00000000001c7947 */ /* 0x000fec0003800000 */
.L_x_30311:
[----:B------:R-:W2:Y:S01]  /*14a50*/  LDG.E.64 R4, desc[UR36][R4.64] ;  /* 0x0000002404047981 */ /* 0x000ea2000c1e1b00 */
[----:B------:R-:W-:Y:S01]  /*14a60*/  IMAD.MOV.U32 R3, RZ, RZ, RZ ;  /* 0x000000ffff037224 */ /* 0x000fe200078e00ff */
[----:B--2---:R0:W2:Y:S01]  /*14a70*/  I2F.U64 R2, R4 ;  /* 0x0000000400027312 */ /* 0x0040a20000301000 */
[----:B------:R-:W-:Y:S05]  /*14a80*/  BRA `(.L_x_30291) ;  /* 0x00000000000c7947 */ /* 0x000fea0003800000 */
.L_x_30310:
[----:B------:R-:W2:Y:S01]  /*14a90*/  LDG.E R2, desc[UR36][R4.64] ;  /* 0x0000002404027981 */ /* 0x000ea2000c1e1900 */
[----:B------:R-:W-:Y:S01]  /*14aa0*/  IMAD.MOV.U32 R3, RZ, RZ, RZ ;  /* 0x000000ffff037224 */ /* 0x000fe200078e00ff */
[----:B--2---:R-:W-:-:S07]  /*14ab0*/  I2FP.F32.U32 R2, R2 ;  /* 0x0000000200027245 */ /* 0x004fce0000201000 */
.L_x_30291:
[----:B------:R-:W-:Y:S05]  /*14ac0*/  BSYNC B6 ;  /* 0x0000000000067941 */ /* 0x000fea0003800000 */
.L_x_30285:
        /* <DEDUP_REMOVED lines=18> */
.L_x_30318:
[----:B------:R-:W0:Y:S02]  /*14bf0*/  F2I.S64.TRUNC R2, R2 ;  /* 0x0000000200027311 */ /* 0x000e24000020d900 */
[----:B0-----:R-:W-:-:S05]  /*14c00*/  IMAD.MOV.U32 R5, RZ, RZ, R2 ;  /* 0x000000ffff057224 */ /* 0x001fca00078e0002 */
[----:B------:R-:W-:Y:S01]  /*14c10*/  STG.E.U8 desc[UR36][R16.64], R5 ;  /* 0x0000000510007986 */ /* 0x000fe2000c101124 */
[----:B------:R-:W-:Y:S05]  /*14c20*/  EXIT ;  /* 0x000000000000794d */ /* 0x000fea0003800000 */
.L_x_30317:
        /* <DEDUP_REMOVED lines=9> */
.L_x_30321:
[----:B------:R-:W0:Y:S02]  /*14cc0*/  F2I.FTZ.TRUNC.NTZ R3, R2 ;  /* 0x0000000200037305 */ /* 0x000e24000021f100 */
[----:B0-----:R-:W-:Y:S01]  /*14cd0*/  STG.E desc[UR36][R16.64], R3 ;  /* 0x0000000310007986 */ /* 0x001fe2000c101924 */
[----:B------:R-:W-:Y:S05]  /*14ce0*/  EXIT ;  /* 0x000000000000794d */ /* 0x000fea0003800000 */
.L_x_30320:
[----:B------:R-:W0:Y:S02]  /*14cf0*/  F2I.FTZ.TRUNC.NTZ R3, R2 ;  /* 0x0000000200037305 */ /* 0x000e24000021f100 */
[----:B0-----:R-:W-:Y:S01]  /*14d00*/  STG.E.U16 desc[UR36][R16.64], R3 ;  /* 0x0000000310007986 */ /* 0x001fe2000c101524 */
[----:B------:R-:W-:Y:S05]  /*14d10*/  EXIT ;  /* 0x000000000000794d */ /* 0x000fea0003800000 */
.L_x_30316:
        /* <DEDUP_REMOVED lines=8> */
.L_x_30323:
[----:B------:R-:W-:-:S05]  /*14da0*/  F2FP.F16.F32.PACK_AB R2, RZ, R2 ;  /* 0x00000002ff02723e */ /* 0x000fca00000000ff */
[----:B------:R-:W-:Y:S01]  /*14db0*/  STG.E.U16 desc[UR36][R16.64], R2 ;  /* 0x0000000210007986 */ /* 0x000fe2000c101524 */
[----:B------:R-:W-:Y:S05]  /*14dc0*/  EXIT ;  /* 0x000000000000794d */ /* 0x000fea0003800000 */
.L_x_30322:
        /* <DEDUP_REMOVED lines=8> */
.L_x_30325:
[----:B------:R-:W-:-:S05]  /*14e50*/  F2FP.F16.F32.PACK_AB R3, R3, R2 ;  /* 0x000000020303723e */ /* 0x000fca00000000ff */
[----:B------:R-:W-:Y:S01]  /*14e60*/  STG.E desc[UR36][R16.64], R3 ;  /* 0x0000000310007986 */ /* 0x000fe2000c101924 */
[----:B------:R-:W-:Y:S05]  /*14e70*/  EXIT ;  /* 0x000000000000794d */ /* 0x000fea0003800000 */
.L_x_30324:
[----:B------:R-:W-:-:S06]  /*14e80*/  FMUL.FTZ R2, R2, 1 ;  /* 0x3f80000002027820 */ /* 0x000fcc0000410000 */
[----:B------:R-:W0:Y:S02]  /*14e90*/  F2F.F64.F32 R2, R2 ;  /* 0x0000000200027310 */ /* 0x000e240000201800 */
[----:B0-----:R-:W-:Y:S01]  /*14ea0*/  STG.E.64 desc[UR36][R16.64], R2 ;  /* 0x0000000210007986 */ /* 0x001fe2000c101b24 */
[----:B------:R-:W-:Y:S05]  /*14eb0*/  EXIT ;  /* 0x000000000000794d */ /* 0x000fea0003800000 */
.L_x_30315:
        /* <DEDUP_REMOVED lines=12> */
[----:B------:R-:W-:Y:S01]  /*14f80*/  STG.E.U8 desc[UR36][R16.64], R3 ;  /* 0x0000000310007986 */ /* 0x000fe2000c101124 */
[----:B------:R-:W-:Y:S05]  /*14f90*/  EXIT ;  /* 0x000000000000794d */ /* 0x000fea0003800000 */
.L_x_30328:
[----:B------:R-:W-:Y:S01]  /*14fa0*/  FMUL.FTZ R6, R3, 1 ;  /* 0x3f80000003067820 */ /* 0x000fe20000410000 */
[----:B------:R-:W-:-:S05]  /*14fb0*/  FMUL.FTZ R4, R2, 1 ;  /* 0x3f80000002047820 */ /* 0x000fca0000410000 */
[----:B------:R-:W-:Y:S08]  /*14fc0*/  F2F.F64.F32 R6, R6 ;  /* 0x0000000600067310 */ /* 0x000ff00000201800 */
[----:B------:R-:W0:Y:S02]  /*14fd0*/  F2F.F64.F32 R4, R4 ;  /* 0x0000000400047310 */ /* 0x000e240000201800 */
[----:B0-----:R-:W-:Y:S01]  /*14fe0*/  STG.E.128 desc[UR36][R16.64], R4 ;  /* 0x0000000410007986 */ /* 0x001fe2000c101d24 */
[----:B------:R-:W-:Y:S05]  /*14ff0*/  EXIT ;  /* 0x000000000000794d */ /* 0x000fea0003800000 */
.L_x_30327:
        /* <DEDUP_REMOVED lines=20> */
.L_x_30332:
[----:B------:R-:W-:Y:S05]  /*15140*/  BSYNC B0 ;  /* 0x0000000000007941 */ /* 0x000fea0003800000 */
.L_x_30331:
[----:B------:R-:W-:-:S05]  /*15150*/  LOP3.LUT R5, R0, R5, RZ, 0xfc, !PT ;  /* 0x0000000500057212 */ /* 0x000fca00078efcff */
[----:B------:R-:W-:Y:S01]  /*15160*/  STG.E.U8 desc[UR36][R16.64], R5 ;  /* 0x0000000510007986 */ /* 0x000fe2000c101124 */
[----:B------:R-:W-:Y:S05]  /*15170*/  EXIT ;  /* 0x000000000000794d */ /* 0x000fea0003800000 */
.L_x_30330:
        /* <DEDUP_REMOVED lines=12> */
.L_x_30334:
[----:B------:R-:W-:Y:S01]  /*15240*/  IMAD.MOV.U32 R0, RZ, RZ, 0x7f ;  /* 0x0000007fff007424 */ /* 0x000fe200078e00ff */
[----:B------:R-:W-:-:S04]  /*15250*/  ISETP.GT.U32.AND P0, PT, R4, 0x7f800000, PT ;  /* 0x7f8000000400780c */ /* 0x000fc80003f04070 */
[----:B------:R-:W-:-:S09]  /*15260*/  SEL R0, R0, 0x7c, P0 ;  /* 0x0000007c00007807 */ /* 0x000fd20000000000 */
.L_x_30335:
[----:B------:R-:W-:Y:S05]  /*15270*/  BSYNC B0 ;  /* 0x0000000000007941 */ /* 0x000fea0003800000 */
.L_x_30333:
[----:B------:R-:W-:-:S04]  /*15280*/  LOP3.LUT R2, R2, 0x80000000, RZ, 0xc0, !PT ;  /* 0x8000000002027812 */ /* 0x000fc800078ec0ff */
[----:B------:R-:W-:-:S04]  /*15290*/  SHF.R.U32.HI R3, RZ, 0x18, R2 ;  /* 0x00000018ff037819 */ /* 0x000fc80000011602 */
[----:B------:R-:W-:-:S05]  /*152a0*/  LOP3.LUT R3, R0, R3, RZ, 0xfc, !PT ;  /* 0x0000000300037212 */ /* 0x000fca00078efcff */
[----:B------:R-:W-:Y:S01]  /*152b0*/  STG.E.U8 desc[UR36][R16.64], R3 ;  /* 0x0000000310007986 */ /* 0x000fe2000c101124 */
[----:B------:R-:W-:Y:S05]  /*152c0*/  EXIT ;  /* 0x000000000000794d */ /* 0x000fea0003800000 */
.L_x_30329:
[----:B------:R-:W-:-:S05]  /*152d0*/  F2FP.BF16.F32.PACK_AB R2, RZ, R2 ;  /* 0x00000002ff02723e */ /* 0x000fca00000010ff */
[----:B------:R-:W-:Y:S01]  /*152e0*/  STG.E.U16 desc[UR36][R16.64], R2 ;  /* 0x0000000210007986 */ /* 0x000fe2000c101524 */
[----:B------:R-:W-:Y:S05]  /*152f0*/  EXIT ;  /* 0x000000000000794d */ /* 0x000fea0003800000 */
.L_x_30326:
        /* <DEDUP_REMOVED lines=11> */
.L_x_30338:
        /* <DEDUP_REMOVED lines=16> */
.L_x_30341:
[----:B------:R-:W-:-:S04]  /*154b0*/  LOP3.LUT R2, R2, 0x80000000, RZ, 0xc0, !PT ;  /* 0x8000000002027812 */ /* 0x000fc800078ec0ff */
[----:B------:R-:W-:-:S04]  /*154c0*/  SHF.R.U32.HI R3, RZ, 0x18, R2 ;  /* 0x00000018ff037819 */ /* 0x000fc80000011602 */
[----:B------:R-:W-:-:S04]  /*154d0*/  LOP3.LUT R0, R0, R3, RZ, 0xfc, !PT ;  /* 0x0000000300007212 */ /* 0x000fc800078efcff */
[----:B------:R-:W-:-:S07]  /*154e0*/  PRMT R8, R0, 0x7610, R8 ;  /* 0x0000761000087816 */ /* 0x000fce0000000008 */
.L_x_30340:
[----:B------:R-:W-:Y:S05]  /*154f0*/  BSYNC B0 ;  /* 0x0000000000007941 */ /* 0x000fea0003800000 */
.L_x_30339:
[----:B------:R-:W-:Y:S01]  /*15500*/  STG.E.U8 desc[UR36][R16.64], R8 ;  /* 0x0000000810007986 */ /* 0x000fe2000c101124 */
[----:B------:R-:W-:Y:S05]  /*15510*/  EXIT ;  /* 0x000000000000794d */ /* 0x000fea0003800000 */
.L_x_30337:
        /* <DEDUP_REMOVED lines=16> */
.L_x_30344:
[----:B------:R-:W-:-:S04]  /*15620*/  LOP3.LUT R2, R2, 0x80000000, RZ, 0xc0, !PT ;  /* 0x8000000002027812 */ /* 0x000fc800078ec0ff */
[----:B------:R-:W-:-:S04]  /*15630*/  SHF.R.U32.HI R3, RZ, 0x18, R2 ;  /* 0x00000018ff037819 */ /* 0x000fc80000011602 */
[----:B------:R-:W-:-:S04]  /*15640*/  LOP3.LUT R0, R0, R3, RZ, 0xfc, !PT ;  /* 0x0000000300007212 */ /* 0x000fc800078efcff */
[----:B------:R-:W-:-:S07]  /*15650*/  PRMT R8, R0, 0x7610, R8 ;  /* 0x0000761000087816 */ /* 0x000fce0000000008 */
.L_x_30343:
[----:B------:R-:W-:Y:S05]  /*15660*/  BSYNC B0 ;  /* 0x0000000000007941 */ /* 0x000fea0003800000 */
.L_x_30342:
[----:B------:R-:W-:Y:S01]  /*15670*/  STG.E.U8 desc[UR36][R16.64], R8 ;  /* 0x0000000810007986 */ /* 0x000fe2000c101124 */
[----:B------:R-:W-:Y:S05]  /*15680*/  EXIT ;  /* 0x000000000000794d */ /* 0x000fea0003800000 */
.L_x_30336:
        /* <DEDUP_REMOVED lines=21> */
.L_x_30319:
        /* <DEDUP_REMOVED lines=16> */
.L_x_30347:
[----:B------:R-:W-:Y:S05]  /*158e0*/  EXIT ;  /* 0x000000000000794d */ /* 0x000fea0003800000 */
.L_x_30346:
[----:B------:R-:W0:Y:S02]  /*158f0*/  F2I.U64.TRUNC R2, R2 ;  /* 0x0000000200027311 */ /* 0x000e24000020d800 */
[----:B0-----:R-:W-:Y:S01]  /*15900*/  STG.E.64 desc[UR36][R16.64], R2 ;  /* 0x0000000210007986 */ /* 0x001fe2000c101b24 */
[----:B------:R-:W-:Y:S05]  /*15910*/  EXIT ;  /* 0x000000000000794d */ /* 0x000fea0003800000 */
.L_x_30345:
[----:B------:R-:W0:Y:S02]  /*15920*/  F2I.FTZ.U32.TRUNC.NTZ R3, R2 ;  /* 0x0000000200037305 */ /* 0x000e24000021f000 */
[----:B0-----:R-:W-:Y:S01]  /*15930*/  STG.E desc[UR36][R16.64], R3 ;  /* 0x0000000310007986 */ /* 0x001fe2000c101924 */
[----:B------:R-:W-:Y:S05]  /*15940*/  EXIT ;  /* 0x000000000000794d */ /* 0x000fea0003800000 */
.L_x_30348:
        /* <DEDUP_REMOVED lines=11> */
.L_x_44592:


//--------------------- .text._ZN2at6native27unrolled_elementwise_kernelIZZZNS0_49_GLOBAL__N__657f93f7_16_TensorCompare_cu_71e06f4e17where_kernel_implERNS_14TensorIteratorEENKUlvE_clEvENKUlvE11_clEvEUlbN3c107complexIfEES9_E_St5arrayIPcLm4EELi4E23TrivialOffsetCalculatorILi3EjESE_ILi1EjENS0_6memory12LoadWithCastILi3EEENSH_13StoreWithCastILi1EEEEEviT_T0_T2_T3_T4_T5_ --------------------------
	.section	.text._ZN2at6native27unrolled_elementwise_kernelIZZZNS0_49_GLOBAL__N__657f93f7_16_TensorCompare_cu_71e06f4e17where_kernel_implERNS_14TensorIteratorEENKUlvE_clEvENKUlvE11_clEvEUlbN3c107complexIfEES9_E_St5arrayIPcLm4EELi4E23TrivialOffsetCalculatorILi3EjESE_ILi1EjENS0_6memory12LoadWithCastILi3EEENSH_13StoreWithCastILi1EEEEEviT_T0_T2_T3_T4_T5_,"ax",@progbits
	.align	128
        .global         _ZN2at6native27unrolled_elementwise_kernelIZZZNS0_49_GLOBAL__N__657f93f7_16_TensorCompare_cu_71e06f4e17where_kernel_implERNS_14TensorIteratorEENKUlvE_clEvENKUlvE11_clEvEUlbN3c107complexIfEES9_E_St5arrayIPcLm4EELi4E23TrivialOffsetCalculatorILi3EjESE_ILi1EjENS0_6memory12LoadWithCastILi3EEENSH_13StoreWithCastILi1EEEEEviT_T0_T2_T3_T4_T5_
        .type           _ZN2at6native27unrolled_elementwise_kernelIZZZNS0_49_GLOBAL__N__657f93f7_16_TensorCompare_cu_71e06f4e17where_kernel_implERNS_14TensorIteratorEENKUlvE_clEvENKUlvE11_clEvEUlbN3c107complexIfEES9_E_St5arrayIPcLm4EELi4E23TrivialOffsetCalculatorILi3EjESE_ILi1EjENS0_6memory12LoadWithCastILi3EEENSH_13StoreWithCastILi1EEEEEviT_T0_T2_T3_T4_T5_,@function
        .size           _ZN2at6native27unrolled_elementwise_kernelIZZZNS0_49_GLOBAL__N__657f93f7_16_TensorCompare_cu_71e06f4e17where_kernel_implERNS_14TensorIteratorEENKUlvE_clEvENKUlvE11_clEvEUlbN3c107complexIfEES9_E_St5arrayIPcLm4EELi4E23TrivialOffsetCalculatorILi3EjESE_ILi1EjENS0_6memory12LoadWithCastILi3EEENSH_13StoreWithCastILi1EEEEEviT_T0_T2_T3_T4_T5_,(.L_x_44593 - _ZN2at6native27unrolled_elementwise_kernelIZZZNS0_49_GLOBAL__N__657f93f7_16_TensorCompare_cu_71e06f4e17where_kernel_implERNS_14TensorIteratorEENKUlvE_clEvENKUlvE11_clEvEUlbN3c107complexIfEES9_E_St5arrayIPcLm4EELi4E23TrivialOffsetCalculatorILi3EjESE_ILi1EjENS0_6memory12LoadWithCastILi3EEENSH_13StoreWithCastILi1EEEEEviT_T0_T2_T3_T4_T5_)
        .other          _ZN2at6native27unrolled_elementwise_kernelIZZZNS0_49_GLOBAL__N__657f93f7_16_TensorCompare_cu_71e06f4e17where_kernel_implERNS_14TensorIteratorEENKUlvE_clEvENKUlvE11_clEvEUlbN3c107complexIfEES9_E_St5arrayIPcLm4EELi4E23TrivialOffsetCalculatorILi3EjESE_ILi1EjENS0_6memory12LoadWithCastILi3EEENSH_13StoreWithCastILi1EEEEEviT_T0_T2_T3_T4_T5_,@"STO_CUDA_ENTRY STV_DEFAULT"
_ZN2at6native27unrolled_elementwise_kernelIZZZNS0_49_GLOBAL__N__657f93f7_16_TensorCompare_cu_71e06f4e17where_kernel_implERNS_14TensorIteratorEENKUlvE_clEvENKUlvE11_clEvEUlbN3c107complexIfEES9_E_St5arrayIPcLm4EELi4E23TrivialOffsetCalculatorILi3EjESE_ILi1EjENS0_6memory12LoadWithCastILi3EEENSH_13StoreWithCastILi1EEEEEviT_T0_T2_T3_T4_T5_:
.text._ZN2at6native27unrolled_elementwise_kernelIZZZNS0_49_GLOBAL__N__657f93f7_16_TensorCompare_cu_71e06f4e17where_kernel_implERNS_14TensorIteratorEENKUlvE_clEvENKUlvE11_clEvEUlbN3c107complexIfEES9_E_St5arrayIPcLm4EELi4E23TrivialOffsetCalculatorILi3EjESE_ILi1EjENS0_6memory12LoadWithCastILi3EEENSH_13StoreWithCastILi1EEEEEviT_T0_T2_T3_T4_T5_:
[----:B------:R-:W0:Y:S01]  /*0000*/  LDC R1, c[0x0][0x28] ;  /* 0x00000a00ff017b82 */ /* 0x000e220000000800 */
[----:B------:R-:W1:Y:S07]  /*0010*/  S2R R19, SR_CTAID.X ;  /* 0x0000000000137919 */ /* 0x000e6e0000002500 */
[----:B------:R-:W1:Y:S01]  /*0020*/  LDC R0, c[0x0][0x210] ;  /* 0x00008400ff007b82 */ /* 0x000e620000000800 */
[----:B0-----:R-:W-:Y:S01]  /*0030*/  VIADD R1, R1, 0xfffffff8 ;  /* 0xfffffff801017836 */ /* 0x001fe20000000000 */
[----:B------:R-:W-:Y:S01]  /*0040*/  ULDC.64 UR36, c[0x0][0x208] ;  /* 0x0000820000247ab9 */ /* 0x000fe20000000a00 */
[----:B------:R-:W0:Y:S01]  /*0050*/  S2R R34, SR_TID.X ;  /* 0x0000000000227919 */ /* 0x000e220000002100 */
[----:B------:R-:W-:Y:S01]  /*0060*/  BSSY B7, `(.L_x_30349) ;  /* 0x000030c000077945 */ /* 0x000fe20003800000 */
[----:B------:R-:W-:Y:S01]  /*0070*/  PRMT R37, RZ, 0x7610, R37 ;  /* 0x00007610ff257816 */ /* 0x000fe20000000025 */
[----:B------:R-:W-:Y:S01]  /*0080*/  IMAD.MOV.U32 R25, RZ, RZ, RZ ;  /* 0x000000ffff197224 */ /* 0x000fe200078e00ff */
[----:B------:R-:W-:Y:S01]  /*0090*/  CS2R R28, SRZ ;  /* 0x00000000001c7805 */ /* 0x000fe2000001ff00 */
[----:B------:R-:W2:Y:S01]  /*00a0*/  LDC.U8 R30, c[0x0][0x244] ;  /* 0x00009100ff1e7b82 */ /* 0x000ea20000000000 */
[----:B------:R-:W-:-:S07]  /*00b0*/  CS2R R26, SRZ ;  /* 0x00000000001a7805 */ /* 0x000fce000001ff00 */
[----:B------:R-:W3:Y:S08]  /*00c0*/  LDC.U8 R31, c[0x0][0x245] ;  /* 0x00009140ff1f7b82 */ /* 0x000ef00000000000 */
[----:B------:R-:W4:Y:S01]  /*00d0*/  LDC.U8 R18, c[0x0][0x246] ;  /* 0x00009180ff127b82 */ /* 0x000f220000000000 */
[--C-:B-1----:R-:W-:Y:S01]  /*00e0*/  IMAD R33, R19, -0x200, R0.reuse ;  /* 0xfffffe0013217824 */ /* 0x102fe200078e0200 */
[----:B------:R-:W-:-:S04]  /*00f0*/  PRMT R0, RZ, 0x7610, R0 ;  /* 0x00007610ff007816 */ /* 0x000fc80000000000 */
[----:B0-----:R-:W-:Y:S01]  /*0100*/  ISETP.GE.AND P0, PT, R34, R33, PT ;  /* 0x000000212200720c */ /* 0x001fe20003f06270 */
[----:B------:R0:W-:-:S12]  /*0110*/  STL.S16 [R1], R0 ;  /* 0x0000000001007387 */ /* 0x0001d80000100600 */
[----:B0-----:R-:W-:Y:S05]  /*0120*/  @P0 BRA `(.L_x_30350) ;  /* 0x0000002c00fc0947 */ /* 0x001fea0003800000 */
[----:B------:R-:W0:Y:S01]  /*0130*/  LDC.64 R2, c[0x0][0x228] ;  /* 0x00008a00ff027b82 */ /* 0x000e220000000a00 */
        /* <DEDUP_REMOVED lines=20> */
.L_x_30354:
[----:B------:R-:W2:Y:S02]  /*0280*/  LDG.E.U8 R2, desc[UR36][R2.64] ;  /* 0x0000002402027981 */ /* 0x000ea4000c1e1100 */
[----:B--2---:R-:W-:-:S04]  /*0290*/  ISETP.NE.AND P0, PT, R2, RZ, PT ;  /* 0x000000ff0200720c */ /* 0x004fc80003f05270 */
[----:B------:R-:W-:Y:S01]  /*02a0*/  P2R R16, PR, RZ, 0x1 ;  /* 0x00000001ff107803 */ /* 0x000fe20000000000 */
[----:B------:R-:W-:Y:S08]  /*02b0*/  BRA `(.L_x_30356) ;  /* 0x0000000c00c47947 */ /* 0x000ff00003800000 */
.L_x_30353:
        /* <DEDUP_REMOVED lines=11> */
.L_x_30358:
[----:B------:R-:W2:Y:S02]  /*0370*/  LDG.E R2, desc[UR36][R2.64] ;  /* 0x0000002402027981 */ /* 0x000ea4000c1e1900 */
[----:B--2---:R-:W-:-:S04]  /*0380*/  ISETP.NE.AND P0, PT, R2, RZ, PT ;  /* 0x000000ff0200720c */ /* 0x004fc80003f05270 */
[----:B------:R-:W-:Y:S01]  /*0390*/  P2R R16, PR, RZ, 0x1 ;  /* 0x00000001ff107803 */ /* 0x000fe20000000000 */
[----:B------:R-:W-:Y:S08]  /*03a0*/  BRA `(.L_x_30356) ;  /* 0x0000000c00887947 */ /* 0x000ff00003800000 */
.L_x_30357:
[----:B------:R-:W2:Y:S02]  /*03b0*/  LDG.E.U16 R2, desc[UR36][R2.64] ;  /* 0x0000002402027981 */ /* 0x000ea4000c1e1500 */
[----:B--2---:R-:W-:-:S04]  /*03c0*/  ISETP.NE.AND P0, PT, R2, RZ, PT ;  /* 0x000000ff0200720c */ /* 0x004fc80003f05270 */
[----:B------:R-:W-:Y:S01]  /*03d0*/  P2R R16, PR, RZ, 0x1 ;  /* 0x00000001ff107803 */ /* 0x000fe20000000000 */
[----:B------:R-:W-:Y:S08]  /*03e0*/  BRA `(.L_x_30356) ;  /* 0x0000000c00787947 */ /* 0x000ff00003800000 */
.L_x_30352:
        /* <DEDUP_REMOVED lines=10> */
.L_x_30360:
[----:B------:R-:W2:Y:S02]  /*0490*/  LDG.E.U16 R0, desc[UR36][R2.64] ;  /* 0x0000002402007981 */ /* 0x000ea4000c1e1500 */
[----:B--2---:R-:W-:-:S05]  /*04a0*/  HADD2.F32 R0, -RZ, R0.H0_H0 ;  /* 0x20000000ff007230 */ /* 0x004fca0000004100 */
[----:B------:R-:W-:-:S04]  /*04b0*/  FSETP.NEU.FTZ.AND P0, PT, R0, RZ, PT ;  /* 0x000000ff0000720b */ /* 0x000fc80003f1d000 */
[----:B------:R-:W-:Y:S01]  /*04c0*/  P2R R16, PR, RZ, 0x1 ;  /* 0x00000001ff107803 */ /* 0x000fe20000000000 */
[----:B------:R-:W-:Y:S08]  /*04d0*/  BRA `(.L_x_30356) ;  /* 0x0000000c003c7947 */ /* 0x000ff00003800000 */
.L_x_30359:
        /* <DEDUP_REMOVED lines=12> */
.L_x_30362:
        /* <DEDUP_REMOVED lines=11> */
.L_x_30361:
[----:B------:R-:W2:Y:S02]  /*0650*/  LDG.E.64 R2, desc[UR36][R2.64] ;  /* 0x0000002402027981 */ /* 0x000ea4000c1e1b00 */
[----:B--2---:R-:W-:-:S06]  /*0660*/  DSETP.NEU.AND P0, PT, R2, RZ, PT ;  /* 0x000000ff0200722a */ /* 0x004fcc0003f0d000 */
[----:B------:R-:W-:Y:S01]  /*0670*/  P2R R16, PR, RZ, 0x1 ;  /* 0x00000001ff107803 */ /* 0x000fe20000000000 */
[----:B------:R-:W-:Y:S07]  /*0680*/  BRA `(.L_x_30356) ;  /* 0x0000000800d07947 */ /* 0x000fee0003800000 */
.L_x_30351:
        /* <DEDUP_REMOVED lines=12> */
.L_x_30365:
[----:B------:R-:W2:Y:S02]  /*0750*/  LDG.E.128 R4, desc[UR36][R2.64] ;  /* 0x0000002402047981 */ /* 0x000ea4000c1e1d00 */
[----:B--2---:R-:W-:-:S06]  /*0760*/  DSETP.NEU.AND P0, PT, R6, RZ, PT ;  /* 0x000000ff0600722a */ /* 0x004fcc0003f0d000 */
[----:B------:R-:W-:-:S06]  /*0770*/  DSETP.NEU.OR P0, PT, R4, RZ, P0 ;  /* 0x000000ff0400722a */ /* 0x000fcc000070d400 */
[----:B------:R-:W-:Y:S01]  /*0780*/  P2R R16, PR, RZ, 0x1 ;  /* 0x00000001ff107803 */ /* 0x000fe20000000000 */
[----:B------:R-:W-:Y:S07]  /*0790*/  BRA `(.L_x_30356) ;  /* 0x00000008008c7947 */ /* 0x000fee0003800000 */
.L_x_30364:
        /* <DEDUP_REMOVED lines=28> */
.L_x_30367:
        /* <DEDUP_REMOVED lines=15> */
.L_x_30366:
[----:B------:R-:W2:Y:S02]  /*0a50*/  LDG.E.U16 R0, desc[UR36][R2.64] ;  /* 0x0000002402007981 */ /* 0x000ea4000c1e1500 */
[----:B--2---:R-:W-:-:S05]  /*0a60*/  IMAD.U32 R0, R0, 0x10000, RZ ;  /* 0x0001000000007824 */ /* 0x004fca00078e00ff */
[----:B------:R-:W-:-:S04]  /*0a70*/  FSETP.NEU.FTZ.AND P0, PT, R0, RZ, PT ;  /* 0x000000ff0000720b */ /* 0x000fc80003f1d000 */
[----:B------:R-:W-:Y:S01]  /*0a80*/  P2R R16, PR, RZ, 0x1 ;  /* 0x00000001ff107803 */ /* 0x000fe20000000000 */
[----:B------:R-:W-:Y:S08]  /*0a90*/  BRA `(.L_x_30356) ;  /* 0x0000000400cc7947 */ /* 0x000ff00003800000 */
.L_x_30363:
        /* <DEDUP_REMOVED lines=12> */
.L_x_30370:
        /* <DEDUP_REMOVED lines=21> */
.L_x_30374:
[----:B------:R-:W-:Y:S05]  /*0cb0*/  BSYNC B1 ;  /* 0x0000000000017941 */ /* 0x000fea0003800000 */
.L_x_30373:
[----:B------:R-:W-:Y:S01]  /*0cc0*/  LEA R3, R0, 0x3b800000, 0x17 ;  /* 0x3b80000000037811 */ /* 0x000fe200078eb8ff */
[----:B------:R-:W-:-:S05]  /*0cd0*/  IMAD.SHL.U32 R0, R2, 0x100000, RZ ;  /* 0x0010000002007824 */ /* 0x000fca00078e00ff */
[----:B------:R-:W-:-:S07]  /*0ce0*/  LOP3.LUT R0, R3, R0, R4, 0xfe, !PT ;  /* 0x0000000003007212 */ /* 0x000fce00078efe04 */
.L_x_30372:
[----:B------:R-:W-:Y:S05]  /*0cf0*/  BSYNC B0 ;  /* 0x0000000000007941 */ /* 0x000fea0003800000 */
.L_x_30371:
[----:B------:R-:W-:-:S04]  /*0d00*/  FSETP.NEU.FTZ.AND P0, PT, R0, RZ, PT ;  /* 0x000000ff0000720b */ /* 0x000fc80003f1d000 */
[----:B------:R-:W-:Y:S01]  /*0d10*/  P2R R16, PR, RZ, 0x1 ;  /* 0x00000001ff107803 */ /* 0x000fe20000000000 */
[----:B------:R-:W-:Y:S08]  /*0d20*/  BRA `(.L_x_30356) ;  /* 0x0000000400287947 */ /* 0x000ff00003800000 */
.L_x_30369:
        /* <DEDUP_REMOVED lines=21> */
.L_x_30378:
[----:B------:R-:W-:Y:S05]  /*0e80*/  BSYNC B1 ;  /* 0x0000000000017941 */ /* 0x000fea0003800000 */
.L_x_30377:
[----:B------:R-:W-:Y:S01]  /*0e90*/  LEA R3, R0, 0x37800000, 0x17 ;  /* 0x3780000000037811 */ /* 0x000fe200078eb8ff */
[----:B------:R-:W-:-:S05]  /*0ea0*/  IMAD.SHL.U32 R0, R2, 0x200000, RZ ;  /* 0x0020000002007824 */ /* 0x000fca00078e00ff */
[----:B------:R-:W-:-:S07]  /*0eb0*/  LOP3.LUT R0, R3, R0, R4, 0xfe, !PT ;  /* 0x0000000003007212 */ /* 0x000fce00078efe04 */
.L_x_30376:
[----:B------:R-:W-:Y:S05]  /*0ec0*/  BSYNC B0 ;  /* 0x0000000000007941 */ /* 0x000fea0003800000 */
.L_x_30375:
[----:B------:R-:W-:-:S04]  /*0ed0*/  FSETP.NEU.FTZ.AND P0, PT, R0, RZ, PT ;  /* 0x000000ff0000720b */ /* 0x000fc80003f1d000 */
[----:B------:R-:W-:Y:S01]  /*0ee0*/  P2R R16, PR, RZ, 0x1 ;  /* 0x00000001ff107803 */ /* 0x000fe20000000000 */
[----:B------:R-:W-:Y:S08]  /*0ef0*/  BRA `(.L_x_30356) ;  /* 0x0000000000b47947 */ /* 0x000ff00003800000 */
.L_x_30368:
        /* <DEDUP_REMOVED lines=14> */
.L_x_30382:
[----:B------:R-:W-:Y:S05]  /*0fe0*/  BSYNC B0 ;  /* 0x0000000000007941 */ /* 0x000fea0003800000 */
.L_x_30381:
[----:B------:R-:W-:-:S04]  /*0ff0*/  FSETP.NEU.FTZ.AND P0, PT, R0, RZ, PT ;  /* 0x000000ff0000720b */ /* 0x000fc80003f1d000 */
[----:B------:R-:W-:Y:S01]  /*1000*/  P2R R16, PR, RZ, 0x1 ;  /* 0x00000001ff107803 */ /* 0x000fe20000000000 */
[----:B------:R-:W-:Y:S08]  /*1010*/  BRA `(.L_x_30356) ;  /* 0x00000000006c7947 */ /* 0x000ff00003800000 */
.L_x_30355:
        /* <DEDUP_REMOVED lines=16> */
.L_x_30383:
[----:B------:R-:W-:-:S04]  /*1120*/  PLOP3.LUT P0, PT, PT, PT, PT, 0x8, 0x0 ;  /* 0x000000000000781c */ /* 0x000fc80003f0e170 */
[----:B------:R-:W-:Y:S01]  /*1130*/  P2R R16, PR, RZ, 0x1 ;  /* 0x00000001ff107803 */ /* 0x000fe20000000000 */
[----:B------:R-:W-:Y:S08]  /*1140*/  BRA `(.L_x_30356) ;  /* 0x0000000000207947 */ /* 0x000ff00003800000 */
.L_x_30380:
[----:B------:R-:W2:Y:S02]  /*1150*/  LDG.E.64 R2, desc[UR36][R2.64] ;  /* 0x0000002402027981 */ /* 0x000ea4000c1e1b00 */
[----:B--2---:R-:W-:-:S04]  /*1160*/  ISETP.NE.U32.AND P0, PT, R2, RZ, PT ;  /* 0x000000ff0200720c */ /* 0x004fc80003f05070 */
[----:B------:R-:W-:-:S04]  /*1170*/  ISETP.NE.AND.EX P0, PT, R3, RZ, PT, P0 ;  /* 0x000000ff0300720c */ /* 0x000fc80003f05300 */
[----:B------:R-:W-:Y:S01]  /*1180*/  P2R R16, PR, RZ, 0x1 ;  /* 0x00000001ff107803 */ /* 0x000fe20000000000 */
[----:B------:R-:W-:Y:S08]  /*1190*/  BRA `(.L_x_30356) ;  /* 0x00000000000c7947 */ /* 0x000ff00003800000 */
.L_x_30379:
[----:B------:R-:W2:Y:S02]  /*11a0*/  LDG.E R2, desc[UR36][R2.64] ;  /* 0x0000002402027981 */ /* 0x000ea4000c1e1900 */
[----:B--2---:R-:W-:-:S04]  /*11b0*/  ISETP.NE.AND P0, PT, R2, RZ, PT ;  /* 0x000000ff0200720c */ /* 0x004fc80003f05270 */
[----:B------:R-:W-:-:S09]  /*11c0*/  P2R R16, PR, RZ, 0x1 ;  /* 0x00000001ff107803 */ /* 0x000fd20000000000 */
.L_x_30356:
[----:B------:R-:W0:Y:S01]  /*11d0*/  LDC.64 R2, c[0x0][0x230] ;  /* 0x00008c00ff027b82 */ /* 0x000e220000000a00 */
[----:B---3--:R-:W-:Y:S01]  /*11e0*/  PRMT R0, R31, 0x9910, RZ ;  /* 0x000099101f007816 */ /* 0x008fe200000000ff */
        /* <DEDUP_REMOVED lines=17> */
[----:B--2---:R0:W1:Y:S01]  /*1300*/  I2F.S16 R28, R2 ;  /* 0x00000002001c7306 */ /* 0x0040620000101400 */
[----:B------:R-:W-:Y:S05]  /*1310*/  BRA `(.L_x_30390) ;  /* 0x0000000c008c7947 */ /* 0x000fea0003800000 */
.L_x_30388:
[----:B------:R-:W2:Y:S01]  /*1320*/  LDG.E.U8 R2, desc[UR36][R2.64] ;  /* 0x0000002402027981 */ /* 0x000ea2000c1e1100 */
[----:B------:R-:W-:Y:S01]  /*1330*/  IMAD.MOV.U32 R29, RZ, RZ, RZ ;  /* 0x000000ffff1d7224 */ /* 0x000fe200078e00ff */
[----:B--2---:R-:W-:Y:S01]  /*1340*/  I2FP.F32.U32 R28, R2 ;  /* 0x00000002001c7245 */ /* 0x004fe20000201000 */
[----:B------:R-:W-:Y:S06]  /*1350*/  BRA `(.L_x_30390) ;  /* 0x0000000c007c7947 */ /* 0x000fec0003800000 */
.L_x_30387:
        /* <DEDUP_REMOVED lines=10> */
.L_x_30392:
[----:B------:R-:W2:Y:S01]  /*1400*/  LDG.E R2, desc[UR36][R2.64] ;  /* 0x0000002402027981 */ /* 0x000ea2000c1e1900 */
[----:B------:R-:W-:Y:S01]  /*1410*/  IMAD.MOV.U32 R29, RZ, RZ, RZ ;  /* 0x000000ffff1d7224 */ /* 0x000fe200078e00ff */
[----:B--2---:R-:W-:Y:S01]  /*1420*/  I2FP.F32.S32 R28, R2 ;  /* 0x00000002001c7245 */ /* 0x004fe20000201400 */
[----:B------:R-:W-:Y:S06]  /*1430*/  BRA `(.L_x_30390) ;  /* 0x0000000c00447947 */ /* 0x000fec0003800000 */
.L_x_30391:
[----:B------:R-:W2:Y:S01]  /*1440*/  LDG.E.U16 R2, desc[UR36][R2.64] ;  /* 0x0000002402027981 */ /* 0x000ea2000c1e1500 */
[----:B------:R-:W-:Y:S01]  /*1450*/  IMAD.MOV.U32 R29, RZ, RZ, RZ ;  /* 0x000000ffff1d7224 */ /* 0x000fe200078e00ff */
[----:B--2---:R2:W3:Y:S01]  /*1460*/  I2F.S16 R28, R2 ;  /* 0x00000002001c7306 */ /* 0x0044e20000101400 */
[----:B------:R-:W-:Y:S05]  /*1470*/  BRA `(.L_x_30390) ;  /* 0x0000000c00347947 */ /* 0x000fea0003800000 */
.L_x_30386:
        /* <DEDUP_REMOVED lines=9> */
.L_x_30394:
[----:B------:R-:W2:Y:S01]  /*1510*/  LDG.E.U16 R2, desc[UR36][R2.64] ;  /* 0x0000002402027981 */ /* 0x000ea2000c1e1500 */
[----:B------:R-:W-:Y:S02]  /*1520*/  IMAD.MOV.U32 R29, RZ, RZ, RZ ;  /* 0x000000ffff1d7224 */ /* 0x000fe400078e00ff */
[----:B--2---:R-:W-:Y:S01]  /*1530*/  HADD2.F32 R28, -RZ, R2.H0_H0 ;  /* 0x20000002ff1c7230 */ /* 0x004fe20000004100 */
[----:B------:R-:W-:Y:S06]  /*1540*/  BRA `(.L_x_30390) ;  /* 0x0000000c00007947 */ /* 0x000fec0003800000 */
.L_x_30393:
        /* <DEDUP_REMOVED lines=8> */
.L_x_30396:
[----:B------:R-:W2:Y:S02]  /*15d0*/  LDG.E R2, desc[UR36][R2.64] ;  /* 0x0000002402027981 */ /* 0x000ea4000c1e1900 */
[--C-:B--2---:R-:W-:Y:S02]  /*15e0*/  HADD2.F32 R29, -RZ, R2.reuse.H1_H1 ;  /* 0x30000002ff1d7230 */ /* 0x104fe40000004100 */
[----:B------:R-:W-:Y:S01]  /*15f0*/  HADD2.F32 R28, -RZ, R2.H0_H0 ;  /* 0x20000002ff1c7230 */ /* 0x000fe20000004100 */
[----:B------:R-:W-:Y:S06]  /*1600*/  BRA `(.L_x_30390) ;  /* 0x0000000800d07947 */ /* 0x000fec0003800000 */
.L_x_30395:
        /* <DEDUP_REMOVED lines=8> */
.L_x_30385:
        /* <DEDUP_REMOVED lines=13> */
.L_x_30399:
        /* <DEDUP_REMOVED lines=10> */
.L_x_30398:
        /* <DEDUP_REMOVED lines=27> */
.L_x_30401:
        /* <DEDUP_REMOVED lines=14> */
.L_x_30400:
[----:B------:R-:W2:Y:S01]  /*1a90*/  LDG.E.U16 R2, desc[UR36][R2.64] ;  /* 0x0000002402027981 */ /* 0x000ea2000c1e1500 */
[----:B------:R-:W-:Y:S02]  /*1aa0*/  IMAD.MOV.U32 R29, RZ, RZ, RZ ;  /* 0x000000ffff1d7224 */ /* 0x000fe400078e00ff */
[----:B--2---:R-:W-:Y:S01]  /*1ab0*/  IMAD.U32 R28, R2, 0x10000, RZ ;  /* 0x00010000021c7824 */ /* 0x004fe200078e00ff */
[----:B------:R-:W-:Y:S06]  /*1ac0*/  BRA `(.L_x_30390) ;  /* 0x0000000400a07947 */ /* 0x000fec0003800000 */
.L_x_30397:
        /* <DEDUP_REMOVED lines=12> */
.L_x_30404:
        /* <DEDUP_REMOVED lines=20> */
.L_x_30406:
[----:B------:R-:W-:Y:S05]  /*1cd0*/  BSYNC B0 ;  /* 0x0000000000007941 */ /* 0x000fea0003800000 */
.L_x_30405:
[----:B------:R-:W-:Y:S01]  /*1ce0*/  IMAD.SHL.U32 R2, R2, 0x100000, RZ ;  /* 0x0010000002027824 */ /* 0x000fe200078e00ff */
[----:B------:R-:W-:-:S04]  /*1cf0*/  LEA R3, R0, 0x3b800000, 0x17 ;  /* 0x3b80000000037811 */ /* 0x000fc800078eb8ff */
[----:B------:R-:W-:Y:S01]  /*1d00*/  LOP3.LUT R28, R3, R2, R28, 0xfe, !PT ;  /* 0x00000002031c7212 */ /* 0x000fe200078efe1c */
[----:B------:R-:W-:Y:S06]  /*1d10*/  BRA `(.L_x_30390) ;  /* 0x00000004000c7947 */ /* 0x000fec0003800000 */
.L_x_30403:
        /* <DEDUP_REMOVED lines=20> */
.L_x_30408:
[----:B------:R-:W-:Y:S05]  /*1e60*/  BSYNC B0 ;  /* 0x0000000000007941 */ /* 0x000fea0003800000 */
.L_x_30407:
[----:B------:R-:W-:Y:S01]  /*1e70*/  IMAD.SHL.U32 R2, R2, 0x200000, RZ ;  /* 0x0020000002027824 */ /* 0x000fe200078e00ff */
[----:B------:R-:W-:-:S04]  /*1e80*/  LEA R3, R0, 0x37800000, 0x17 ;  /* 0x3780000000037811 */ /* 0x000fc800078eb8ff */
[----:B------:R-:W-:Y:S01]  /*1e90*/  LOP3.LUT R28, R3, R2, R28, 0xfe, !PT ;  /* 0x00000002031c7212 */ /* 0x000fe200078efe1c */
[----:B------:R-:W-:Y:S06]  /*1ea0*/  BRA `(.L_x_30390) ;  /* 0x0000000000a87947 */ /* 0x000fec0003800000 */
.L_x_30402:
        /* <DEDUP_REMOVED lines=14> */
.L_x_30412:
[----:B------:R-:W-:Y:S05]  /*1f90*/  BSYNC B0 ;  /* 0x0000000000007941 */ /* 0x000fea0003800000 */
.L_x_30411:
[----:B------:R-:W-:Y:S01]  /*1fa0*/  IMAD.MOV.U32 R29, RZ, RZ, RZ ;  /* 0x000000ffff1d7224 */ /* 0x000fe200078e00ff */
[----:B------:R-:W-:Y:S06]  /*1fb0*/  BRA `(.L_x_30390) ;  /* 0x0000000000647947 */ /* 0x000fec0003800000 */
.L_x_30389:
        /* <DEDUP_REMOVED lines=15> */
[----:B0---4-:R-:W-:Y:S05]  /*20b0*/  CALL.ABS.NOINC R2 ;  /* 0x0000000002007343 */ /* 0x011fea0003c00000 */
.L_x_30413:
[----:B------:R-:W-:Y:S01]  /*20c0*/  CS2R R28, SRZ ;  /* 0x00000000001c7805 */ /* 0x000fe2000001ff00 */
[----:B------:R-:W-:Y:S06]  /*20d0*/  BRA `(.L_x_30390) ;  /* 0x00000000001c7947 */ /* 0x000fec0003800000 */
.L_x_30410:
[----:B------:R-:W2:Y:S01]  /*20e0*/  LDG.E.64 R2, desc[UR36][R2.64] ;  /* 0x0000002402027981 */ /* 0x000ea2000c1e1b00 */
[----:B------:R-:W-:Y:S01]  /*20f0*/  IMAD.MOV.U32 R29, RZ, RZ, RZ ;  /* 0x000000ffff1d7224 */ /* 0x000fe200078e00ff */
[----:B--2---:R0:W1:Y:S01]  /*2100*/  I2F.U64 R28, R2 ;  /* 0x00000002001c7312 */ /* 0x0040620000301000 */
[----:B------:R-:W-:Y:S05]  /*2110*/  BRA `(.L_x_30390) ;  /* 0x00000000000c7947 */ /* 0x000fea0003800000 */
.L_x_30409:
[----:B------:R-:W2:Y:S01]  /*2120*/  LDG.E R2, desc[UR36][R2.64] ;  /* 0x0000002402027981 */ /* 0x000ea2000c1e1900 */
[----:B------:R-:W-:Y:S01]  /*2130*/  IMAD.MOV.U32 R29, RZ, RZ, RZ ;  /* 0x000000ffff1d7224 */ /* 0x000fe200078e00ff */
[----:B--2---:R-:W-:-:S07]  /*2140*/  I2FP.F32.U32 R28, R2 ;  /* 0x00000002001c7245 */ /* 0x004fce0000201000 */
.L_x_30390:
[----:B------:R-:W-:Y:S05]  /*2150*/  BSYNC B6 ;  /* 0x0000000000067941 */ /* 0x000fea0003800000 */
.L_x_30384:
[----:B0-2---:R-:W0:Y:S01]  /*2160*/  LDC.64 R2, c[0x0][0x238] ;  /* 0x00008e00ff027b82 */ /* 0x005e220000000a00 */
        /* <DEDUP_REMOVED lines=18> */
[----:B--2---:R0:W2:Y:S01]  /*2290*/  I2F.S16 R26, R2 ;  /* 0x00000002001a7306 */ /* 0x0040a20000101400 */
[----:B------:R-:W-:Y:S05]  /*22a0*/  BRA `(.L_x_30420) ;  /* 0x0000000c008c7947 */ /* 0x000fea0003800000 */
.L_x_30418:
[----:B------:R-:W2:Y:S01]  /*22b0*/  LDG.E.U8 R2, desc[UR36][R2.64] ;  /* 0x0000002402027981 */ /* 0x000ea2000c1e1100 */
[----:B------:R-:W-:Y:S01]  /*22c0*/  IMAD.MOV.U32 R27, RZ, RZ, RZ ;  /* 0x000000ffff1b7224 */ /* 0x000fe200078e00ff */
[----:B--2---:R-:W-:Y:S01]  /*22d0*/  I2FP.F32.U32 R26, R2 ;  /* 0x00000002001a7245 */ /* 0x004fe20000201000 */
[----:B------:R-:W-:Y:S06]  /*22e0*/  BRA `(.L_x_30420) ;  /* 0x0000000c007c7947 */ /* 0x000fec0003800000 */
.L_x_30417:
        /* <DEDUP_REMOVED lines=10> */
.L_x_30422:
[----:B------:R-:W2:Y:S01]  /*2390*/  LDG.E R2, desc[UR36][R2.64] ;  /* 0x0000002402027981 */ /* 0x000ea2000c1e1900 */
[----:B------:R-:W-:Y:S01]  /*23a0*/  IMAD.MOV.U32 R27, RZ, RZ, RZ ;  /* 0x000000ffff1b7224 */ /* 0x000fe200078e00ff */
[----:B--2---:R-:W-:Y:S01]  /*23b0*/  I2FP.F32.S32 R26, R2 ;  /* 0x00000002001a7245 */ /* 0x004fe20000201400 */
[----:B------:R-:W-:Y:S06]  /*23c0*/  BRA `(.L_x_30420) ;  /* 0x0000000c00447947 */ /* 0x000fec0003800000 */
.L_x_30421:
[----:B------:R-:W2:Y:S01]  /*23d0*/  LDG.E.U16 R2, desc[UR36][R2.64] ;  /* 0x0000002402027981 */ /* 0x000ea2000c1e1500 */
[----:B------:R-:W-:Y:S01]  /*23e0*/  IMAD.MOV.U32 R27, RZ, RZ, RZ ;  /* 0x000000ffff1b7224 */ /* 0x000fe200078e00ff */
[----:B--2---:R0:W2:Y:S01]  /*23f0*/  I2F.S16 R26, R2 ;  /* 0x00000002001a7306 */ /* 0x0040a20000101400 */
[----:B------:R-:W-:Y:S05]  /*2400*/  BRA `(.L_x_30420) ;  /* 0x0000000c00347947 */ /* 0x000fea0003800000 */
.L_x_30416:
        /* <DEDUP_REMOVED lines=9> */
.L_x_30424:
[----:B------:R-:W2:Y:S01]  /*24a0*/  LDG.E.U16 R2, desc[UR36][R2.64] ;  /* 0x0000002402027981 */ /* 0x000ea2000c1e1500 */
[----:B------:R-:W-:Y:S02]  /*24b0*/  IMAD.MOV.U32 R27, RZ, RZ, RZ ;  /* 0x000000ffff1b7224 */ /* 0x000fe400078e00ff */
[----:B--2---:R-:W-:Y:S01]  /*24c0*/  HADD2.F32 R26, -RZ, R2.H0_H0 ;  /* 0x20000002ff1a7230 */ /* 0x004fe20000004100 */
[----:B------:R-:W-:Y:S06]  /*24d0*/  BRA `(.L_x_30420) ;  /* 0x0000000c00007947 */ /* 0x000fec0003800000 */
.L_x_30423:
        /* <DEDUP_REMOVED lines=8> */
.L_x_30426:
[----:B------:R-:W2:Y:S02]  /*2560*/  LDG.E R2, desc[UR36][R2.64] ;  /* 0x0000002402027981 */ /* 0x000ea4000c1e1900 */
[--C-:B--2---:R-:W-:Y:S02]  /*2570*/  HADD2.F32 R27, -RZ, R2.reuse.H1_H1 ;  /* 0x30000002ff1b7230 */ /* 0x104fe40000004100 */
[----:B------:R-:W-:Y:S01]  /*2580*/  HADD2.F32 R26, -RZ, R2.H0_H0 ;  /* 0x20000002ff1a7230 */ /* 0x000fe20000004100 */
[----:B------:R-:W-:Y:S06]  /*2590*/  BRA `(.L_x_30420) ;  /* 0x0000000800d07947 */ /* 0x000fec0003800000 */
.L_x_30425:
        /* <DEDUP_REMOVED lines=8> */
.L_x_30415:
        /* <DEDUP_REMOVED lines=13> */
.L_x_30429:
        /* <DEDUP_REMOVED lines=10> */
.L_x_30428:
        /* <DEDUP_REMOVED lines=27> */
.L_x_30431:
        /* <DEDUP_REMOVED lines=14> */
.L_x_30430:
[----:B------:R-:W2:Y:S01]  /*2a20*/  LDG.E.U16 R2, desc[UR36][R2.64] ;  /* 0x0000002402027981 */ /* 0x000ea2000c1e1500 */
[----:B------:R-:W-:Y:S02]  /*2a30*/  IMAD.MOV.U32 R27, RZ, RZ, RZ ;  /* 0x000000ffff1b7224 */ /* 0x000fe400078e00ff */
[----:B--2---:R-:W-:Y:S01]  /*2a40*/  IMAD.U32 R26, R2, 0x10000, RZ ;  /* 0x00010000021a7824 */ /* 0x004fe200078e00ff */
[----:B------:R-:W-:Y:S06]  /*2a50*/  BRA `(.L_x_30420) ;  /* 0x0000000400a07947 */ /* 0x000fec0003800000 */
.L_x_30427:
        /* <DEDUP_REMOVED lines=12> */
.L_x_30434:
        /* <DEDUP_REMOVED lines=20> */
.L_x_30436:
[----:B------:R-:W-:Y:S05]  /*2c60*/  BSYNC B0 ;  /* 0x0000000000007941 */ /* 0x000fea0003800000 */
.L_x_30435:
[----:B------:R-:W-:Y:S01]  /*2c70*/  IMAD.SHL.U32 R2, R2, 0x100000, RZ ;  /* 0x0010000002027824 */ /* 0x000fe200078e00ff */
[----:B------:R-:W-:-:S04]  /*2c80*/  LEA R3, R0, 0x3b800000, 0x17 ;  /* 0x3b80000000037811 */ /* 0x000fc800078eb8ff */
[----:B------:R-:W-:Y:S01]  /*2c90*/  LOP3.LUT R26, R3, R2, R26, 0xfe, !PT ;  /* 0x00000002031a7212 */ /* 0x000fe200078efe1a */
[----:B------:R-:W-:Y:S06]  /*2ca0*/  BRA `(.L_x_30420) ;  /* 0x00000004000c7947 */ /* 0x000fec0003800000 */
.L_x_30433:
        /* <DEDUP_REMOVED lines=20> */
.L_x_30438:
[----:B------:R-:W-:Y:S05]  /*2df0*/  BSYNC B0 ;  /* 0x0000000000007941 */ /* 0x000fea0003800000 */
.L_x_30437:
[----:B------:R-:W-:Y:S01]  /*2e00*/  IMAD.SHL.U32 R2, R2, 0x200000, RZ ;  /* 0x0020000002027824 */ /* 0x000fe200078e00ff */
[----:B------:R-:W-:-:S04]  /*2e10*/  LEA R3, R0, 0x37800000, 0x17 ;  /* 0x3780000000037811 */ /* 0x000fc800078eb8ff */
[----:B------:R-:W-:Y:S01]  /*2e20*/  LOP3.LUT R26, R3, R2, R26, 0xfe, !PT ;  /* 0x00000002031a7212 */ /* 0x000fe200078efe1a */
[----:B------:R-:W-:Y:S06]  /*2e30*/  BRA `(.L_x_30420) ;  /* 0x0000000000a87947 */ /* 0x000fec0003800000 */
.L_x_30432:
        /* <DEDUP_REMOVED lines=14> */
.L_x_30442:
[----:B------:R-:W-:Y:S05]  /*2f20*/  BSYNC B0 ;  /* 0x0000000000007941 */ /* 0x000fea0003800000 */
.L_x_30441:
[----:B------:R-:W-:Y:S01]  /*2f30*/  IMAD.MOV.U32 R27, RZ, RZ, RZ ;  /* 0x000000ffff1b7224 */ /* 0x000fe200078e00ff */
[----:B------:R-:W-:Y:S06]  /*2f40*/  BRA `(.L_x_30420) ;  /* 0x0000000000647947 */ /* 0x000fec0003800000 */
.L_x_30419:
        /* <DEDUP_REMOVED lines=16> */
.L_x_30443:
[----:B------:R-:W-:Y:S01]  /*3050*/  CS2R R26, SRZ ;  /* 0x00000000001a7805 */ /* 0x000fe2000001ff00 */
[----:B------:R-:W-:Y:S06]  /*3060*/  BRA `(.L_x_30420) ;  /* 0x00000000001c7947 */ /* 0x000fec0003800000 */
.L_x_30440:
[----:B------:R-:W2:Y:S01]  /*3070*/  LDG.E.64 R2, desc[UR36][R2.64] ;  /* 0x0000002402027981 */ /* 0x000ea2000c1e1b00 */
[----:B------:R-:W-:Y:S01]  /*3080*/  IMAD.MOV.U32 R27, RZ, RZ, RZ ;  /* 0x000000ffff1b7224 */ /* 0x000fe200078e00ff */
[----:B--2---:R0:W2:Y:S01]  /*3090*/  I2F.U64 R26, R2 ;  /* 0x00000002001a7312 */ /* 0x0040a20000301000 */
[----:B------:R-:W-:Y:S05]  /*30a0*/  BRA `(.L_x_30420) ;  /* 0x00000000000c7947 */ /* 0x000fea0003800000 */
.L_x_30439:
[----:B------:R-:W2:Y:S01]  /*30b0*/  LDG.E R2, desc[UR36][R2.64] ;  /* 0x0000002402027981 */ /* 0x000ea2000c1e1900 */
[----:B------:R-:W-:Y:S01]  /*30c0*/  IMAD.MOV.U32 R27, RZ, RZ, RZ ;  /* 0x000000ffff1b7224 */ /* 0x000fe200078e00ff */
[----:B--2---:R-:W-:-:S07]  /*30d0*/  I2FP.F32.U32 R26, R2 ;  /* 0x00000002001a7245 */ /* 0x004fce0000201000 */
.L_x_30420:
[----:B------:R-:W-:Y:S05]  /*30e0*/  BSYNC B6 ;  /* 0x0000000000067941 */ /* 0x000fea0003800000 */
.L_x_30414:
[----:B------:R-:W-:Y:S01]  /*30f0*/  ISETP.NE.AND P0, PT, R16, RZ, PT ;  /* 0x000000ff1000720c */ /* 0x000fe20003f05270 */
[----:B------:R-:W-:-:S03]  /*3100*/  VIADD R34, R34, 0x80 ;  /* 0x0000008022227836 */ /* 0x000fc60000000000 */
[----:B------:R-:W-:-:S09]  /*3110*/  SEL R37, RZ, 0x1, !P0 ;  /* 0x00000001ff257807 */ /* 0x000fd20004000000 */
.L_x_30350:
[----:B------:R-:W-:Y:S05]  /*3120*/  BSYNC B7 ;  /* 0x0000000000077941 */ /* 0x000fea0003800000 */
.L_x_30349:
[----:B------:R-:W-:Y:S01]  /*3130*/  ISETP.GE.AND P0, PT, R34, R33, PT ;  /* 0x000000212200720c */ /* 0x000fe20003f06270 */
[----:B------:R-:W-:Y:S01]  /*3140*/  BSSY B7, `(.L_x_30444) ;  /* 0x0000304000077945 */ /* 0x000fe20003800000 */
[----:B------:R-:W-:Y:S01]  /*3150*/  IMAD.MOV.U32 R24, RZ, RZ, RZ ;  /* 0x000000ffff187224 */ /* 0x000fe200078e00ff */
[----:B------:R-:W-:-:S10]  /*3160*/  CS2R R22, SRZ ;  /* 0x0000000000167805 */ /* 0x000fd4000001ff00 */
[----:B------:R-:W-:Y:S05]  /*3170*/  @P0 BRA `(.L_x_30445) ;  /* 0x0000003000000947 */ /* 0x000fea0003800000 */
[----:B0---4-:R-:W0:Y:S01]  /*3180*/  LDC.64 R2, c[0x0][0x228] ;  /* 0x00008a00ff027b82 */ /* 0x011e220000000a00 */
        /* <DEDUP_REMOVED lines=20> */
.L_x_30449:
[----:B------:R-:W2:Y:S02]  /*32d0*/  LDG.E.U8 R2, desc[UR36][R2.64] ;  /* 0x0000002402027981 */ /* 0x000ea4000c1e1100 */
[----:B--2---:R-:W-:-:S04]  /*32e0*/  ISETP.NE.AND P0, PT, R2, RZ, PT ;  /* 0x000000ff0200720c */ /* 0x004fc80003f05270 */
[----:B------:R-:W-:Y:S01]  /*32f0*/  P2R R16, PR, RZ, 0x1 ;  /* 0x00000001ff107803 */ /* 0x000fe20000000000 */
[----:B------:R-:W-:Y:S08]  /*3300*/  BRA `(.L_x_30451) ;  /* 0x0000000c00c47947 */ /* 0x000ff00003800000 */
.L_x_30448:
        /* <DEDUP_REMOVED lines=11> */
.L_x_30453:
[----:B------:R-:W2:Y:S02]  /*33c0*/  LDG.E R2, desc[UR36][R2.64] ;  /* 0x0000002402027981 */ /* 0x000ea4000c1e1900 */
[----:B--2---:R-:W-:-:S04]  /*33d0*/  ISETP.NE.AND P0, PT, R2, RZ, PT ;  /* 0x000000ff0200720c */ /* 0x004fc80003f05270 */
[----:B------:R-:W-:Y:S01]  /*33e0*/  P2R R16, PR, RZ, 0x1 ;  /* 0x00000001ff107803 */ /* 0x000fe20000000000 */
[----:B------:R-:W-:Y:S08]  /*33f0*/  BRA `(.L_x_30451) ;  /* 0x0000000c00887947 */ /* 0x000ff00003800000 */
.L_x_30452:
[----:B------:R-:W2:Y:S02]  /*3400*/  LDG.E.U16 R2, desc[UR36][R2.64] ;  /* 0x0000002402027981 */ /* 0x000ea4000c1e1500 */
[----:B--2---:R-:W-:-:S04]  /*3410*/  ISETP.NE.AND P0, PT, R2, RZ, PT ;  /* 0x000000ff0200720c */ /* 0x004fc80003f05270 */
[----:B------:R-:W-:Y:S01]  /*3420*/  P2R R16, PR, RZ, 0x1 ;  /* 0x00000001ff107803 */ /* 0x000fe20000000000 */
[----:B------:R-:W-:Y:S08]  /*3430*/  BRA `(.L_x_30451) ;  /* 0x0000000c00787947 */ /* 0x000ff00003800000 */
.L_x_30447:
        /* <DEDUP_REMOVED lines=10> */
.L_x_30455:
[----:B------:R-:W2:Y:S02]  /*34e0*/  LDG.E.U16 R0, desc[UR36][R2.64] ;  /* 0x0000002402007981 */ /* 0x000ea4000c1e1500 */
[----:B--2---:R-:W-:-:S05]  /*34f0*/  HADD2.F32 R0, -RZ, R0.H0_H0 ;  /* 0x20000000ff007230 */ /* 0x004fca0000004100 */
[----:B------:R-:W-:-:S04]  /*3500*/  FSETP.NEU.FTZ.AND P0, PT, R0, RZ, PT ;  /* 0x000000ff0000720b */ /* 0x000fc80003f1d000 */
[----:B------:R-:W-:Y:S01]  /*3510*/  P2R R16, PR, RZ, 0x1 ;  /* 0x00000001ff107803 */ /* 0x000fe20000000000 */
[----:B------:R-:W-:Y:S08]  /*3520*/  BRA `(.L_x_30451) ;  /* 0x0000000c003c7947 */ /* 0x000ff00003800000 */
.L_x_30454:
        /* <DEDUP_REMOVED lines=12> */
.L_x_30457:
        /* <DEDUP_REMOVED lines=11> */
.L_x_30456:
[----:B------:R-:W2:Y:S02]  /*36a0*/  LDG.E.64 R2, desc[UR36][R2.64] ;  /* 0x0000002402027981 */ /* 0x000ea4000c1e1b00 */
[----:B--2---:R-:W-:-:S06]  /*36b0*/  DSETP.NEU.AND P0, PT, R2, RZ, PT ;  /* 0x000000ff0200722a */ /* 0x004fcc0003f0d000 */
[----:B------:R-:W-:Y:S01]  /*36c0*/  P2R R16, PR, RZ, 0x1 ;  /* 0x00000001ff107803 */ /* 0x000fe20000000000 */
[----:B------:R-:W-:Y:S07]  /*36d0*/  BRA `(.L_x_30451) ;  /* 0x0000000800d07947 */ /* 0x000fee0003800000 */
.L_x_30446:
        /* <DEDUP_REMOVED lines=12> */
.L_x_30460:
[----:B------:R-:W2:Y:S02]  /*37a0*/  LDG.E.128 R4, desc[UR36][R2.64] ;  /* 0x0000002402047981 */ /* 0x000ea4000c1e1d00 */
[----:B--2---:R-:W-:-:S06]  /*37b0*/  DSETP.NEU.AND P0, PT, R6, RZ, PT ;  /* 0x000000ff0600722a */ /* 0x004fcc0003f0d000 */
[----:B------:R-:W-:-:S06]  /*37c0*/  DSETP.NEU.OR P0, PT, R4, RZ, P0 ;  /* 0x000000ff0400722a */ /* 0x000fcc000070d400 */
[----:B------:R-:W-:Y:S01]  /*37d0*/  P2R R16, PR, RZ, 0x1 ;  /* 0x00000001ff107803 */ /* 0x000fe20000000000 */
[----:B------:R-:W-:Y:S07]  /*37e0*/  BRA `(.L_x_30451) ;  /* 0x00000008008c7947 */ /* 0x000fee0003800000 */
.L_x_30459:
        /* <DEDUP_REMOVED lines=28> */
.L_x_30462:
        /* <DEDUP_REMOVED lines=15> */
.L_x_30461:
[----:B------:R-:W2:Y:S02]  /*3aa0*/  LDG.E.U16 R0, desc[UR36][R2.64] ;  /* 0x0000002402007981 */ /* 0x000ea4000c1e1500 */
[----:B--2---:R-:W-:-:S05]  /*3ab0*/  IMAD.U32 R0, R0, 0x10000, RZ ;  /* 0x0001000000007824 */ /* 0x004fca00078e00ff */
[----:B------:R-:W-:-:S04]  /*3ac0*/  FSETP.NEU.FTZ.AND P0, PT, R0, RZ, PT ;  /* 0x000000ff0000720b */ /* 0x000fc80003f1d000 */
[----:B------:R-:W-:Y:S01]  /*3ad0*/  P2R R16, PR, RZ, 0x1 ;  /* 0x00000001ff107803 */ /* 0x000fe20000000000 */
[----:B------:R-:W-:Y:S08]  /*3ae0*/  BRA `(.L_x_30451) ;  /* 0x0000000400cc7947 */ /* 0x000ff00003800000 */
.L_x_30458:
        /* <DEDUP_REMOVED lines=12> */
.L_x_30465:
        /* <DEDUP_REMOVED lines=21> */
.L_x_30469:
[----:B------:R-:W-:Y:S05]  /*3d00*/  BSYNC B1 ;  /* 0x0000000000017941 */ /* 0x000fea0003800000 */
.L_x_30468:
[----:B------:R-:W-:Y:S01]  /*3d10*/  LEA R3, R0, 0x3b800000, 0x17 ;  /* 0x3b80000000037811 */ /* 0x000fe200078eb8ff */
[----:B------:R-:W-:-:S05]  /*3d20*/  IMAD.SHL.U32 R0, R2, 0x100000, RZ ;  /* 0x0010000002007824 */ /* 0x000fca00078e00ff */
[----:B------:R-:W-:-:S07]  /*3d30*/  LOP3.LUT R0, R3, R0, R4, 0xfe, !PT ;  /* 0x0000000003007212 */ /* 0x000fce00078efe04 */
.L_x_30467:
[----:B------:R-:W-:Y:S05]  /*3d40*/  BSYNC B0 ;  /* 0x0000000000007941 */ /* 0x000fea0003800000 */
.L_x_30466:
[----:B------:R-:W-:-:S04]  /*3d50*/  FSETP.NEU.FTZ.AND P0, PT, R0, RZ, PT ;  /* 0x000000ff0000720b */ /* 0x000fc80003f1d000 */
[----:B------:R-:W-:Y:S01]  /*3d60*/  P2R R16, PR, RZ, 0x1 ;  /* 0x00000001ff107803 */ /* 0x000fe20000000000 */
[----:B------:R-:W-:Y:S08]  /*3d70*/  BRA `(.L_x_30451) ;  /* 0x0000000400287947 */ /* 0x000ff00003800000 */
.L_x_30464:
        /* <DEDUP_REMOVED lines=21> */
.L_x_30473:
[----:B------:R-:W-:Y:S05]  /*3ed0*/  BSYNC B1 ;  /* 0x0000000000017941 */ /* 0x000fea0003800000 */
.L_x_30472:
[----:B------:R-:W-:Y:S01]  /*3ee0*/  LEA R3, R0, 0x37800000, 0x17 ;  /* 0x3780000000037811 */ /* 0x000fe200078eb8ff */
[----:B------:R-:W-:-:S05]  /*3ef0*/  IMAD.SHL.U32 R0, R2, 0x200000, RZ ;  /* 0x0020000002007824 */ /* 0x000fca00078e00ff */
[----:B------:R-:W-:-:S07]  /*3f00*/  LOP3.LUT R0, R3, R0, R4, 0xfe, !PT ;  /* 0x0000000003007212 */ /* 0x000fce00078efe04 */
.L_x_30471:
[----:B------:R-:W-:Y:S05]  /*3f10*/  BSYNC B0 ;  /* 0x0000000000007941 */ /* 0x000fea0003800000 */
.L_x_30470:
[----:B------:R-:W-:-:S04]  /*3f20*/  FSETP.NEU.FTZ.AND P0, PT, R0, RZ, PT ;  /* 0x000000ff0000720b */ /* 0x000fc80003f1d000 */
[----:B------:R-:W-:Y:S01]  /*3f30*/  P2R R16, PR, RZ, 0x1 ;  /* 0x00000001ff107803 */ /* 0x000fe20000000000 */
[----:B------:R-:W-:Y:S08]  /*3f40*/  BRA `(.L_x_30451) ;  /* 0x0000000000b47947 */ /* 0x000ff00003800000 */
.L_x_30463:
        /* <DEDUP_REMOVED lines=14> */
.L_x_30477:
[----:B------:R-:W-:Y:S05]  /*4030*/  BSYNC B0 ;  /* 0x0000000000007941 */ /* 0x000fea0003800000 */
.L_x_30476:
[----:B------:R-:W-:-:S04]  /*4040*/  FSETP.NEU.FTZ.AND P0, PT, R0, RZ, PT ;  /* 0x000000ff0000720b */ /* 0x000fc80003f1d000 */
[----:B------:R-:W-:Y:S01]  /*4050*/  P2R R16, PR, RZ, 0x1 ;  /* 0x00000001ff107803 */ /* 0x000fe20000000000 */
[----:B------:R-:W-:Y:S08]  /*4060*/  BRA `(.L_x_30451) ;  /* 0x00000000006c7947 */ /* 0x000ff00003800000 */
.L_x_30450:
        /* <DEDUP_REMOVED lines=16> */
.L_x_30478:
[----:B------:R-:W-:-:S04]  /*4170*/  PLOP3.LUT P0, PT, PT, PT, PT, 0x8, 0x0 ;  /* 0x000000000000781c */ /* 0x000fc80003f0e170 */
[----:B------:R-:W-:Y:S01]  /*4180*/  P2R R16, PR, RZ, 0x1 ;  /* 0x00000001ff107803 */ /* 0x000fe20000000000 */
[----:B------:R-:W-:Y:S08]  /*4190*/  BRA `(.L_x_30451) ;  /* 0x0000000000207947 */ /* 0x000ff00003800000 */
.L_x_30475:
[----:B------:R-:W2:Y:S02]  /*41a0*/  LDG.E.64 R2, desc[UR36][R2.64] ;  /* 0x0000002402027981 */ /* 0x000ea4000c1e1b00 */
[----:B--2---:R-:W-:-:S04]  /*41b0*/  ISETP.NE.U32.AND P0, PT, R2, RZ, PT ;  /* 0x000000ff0200720c */ /* 0x004fc80003f05070 */
[----:B------:R-:W-:-:S04]  /*41c0*/  ISETP.NE.AND.EX P0, PT, R3, RZ, PT, P0 ;  /* 0x000000ff0300720c */ /* 0x000fc80003f05300 */
[----:B------:R-:W-:Y:S01]  /*41d0*/  P2R R16, PR, RZ, 0x1 ;  /* 0x00000001ff107803 */ /* 0x000fe20000000000 */
[----:B------:R-:W-:Y:S08]  /*41e0*/  BRA `(.L_x_30451) ;  /* 0x00000000000c7947 */ /* 0x000ff00003800000 */
.L_x_30474:
[----:B------:R-:W2:Y:S02]  /*41f0*/  LDG.E R2, desc[UR36][R2.64] ;  /* 0x0000002402027981 */ /* 0x000ea4000c1e1900 */
[----:B--2---:R-:W-:-:S04]  /*4200*/  ISETP.NE.AND P0, PT, R2, RZ, PT ;  /* 0x000000ff0200720c */ /* 0x004fc80003f05270 */
[----:B------:R-:W-:-:S09]  /*4210*/  P2R R16, PR, RZ, 0x1 ;  /* 0x00000001ff107803 */ /* 0x000fd20000000000 */
.L_x_30451:
        /* <DEDUP_REMOVED lines=21> */
.L_x_30483:
[----:B------:R-:W2:Y:S01]  /*4370*/  LDG.E.U8 R2, desc[UR36][R2.64] ;  /* 0x0000002402027981 */ /* 0x000ea2000c1e1100 */
[----:B------:R-:W-:Y:S01]  /*4380*/  IMAD.MOV.U32 R25, RZ, RZ, RZ ;  /* 0x000000ffff197224 */ /* 0x000fe200078e00ff */
[----:B--2---:R-:W-:Y:S01]  /*4390*/  I2FP.F32.U32 R24, R2 ;  /* 0x0000000200187245 */ /* 0x004fe20000201000 */
[----:B------:R-:W-:Y:S06]  /*43a0*/  BRA `(.L_x_30485) ;  /* 0x0000000c007c7947 */ /* 0x000fec0003800000 */
.L_x_30482:
        /* <DEDUP_REMOVED lines=10> */
.L_x_30487:
[----:B------:R-:W2:Y:S01]  /*4450*/  LDG.E R2, desc[UR36][R2.64] ;  /* 0x0000002402027981 */ /* 0x000ea2000c1e1900 */
[----:B------:R-:W-:Y:S01]  /*4460*/  IMAD.MOV.U32 R25, RZ, RZ, RZ ;  /* 0x000000ffff197224 */ /* 0x000fe200078e00ff */
[----:B--2---:R-:W-:Y:S01]  /*4470*/  I2FP.F32.S32 R24, R2 ;  /* 0x0000000200187245 */ /* 0x004fe20000201400 */
[----:B------:R-:W-:Y:S06]  /*4480*/  BRA `(.L_x_30485) ;  /* 0x0000000c00447947 */ /* 0x000fec0003800000 */
.L_x_30486:
[----:B------:R-:W2:Y:S01]  /*4490*/  LDG.E.U16 R2, desc[UR36][R2.64] ;  /* 0x0000002402027981 */ /* 0x000ea2000c1e1500 */
[----:B------:R-:W-:Y:S01]  /*44a0*/  IMAD.MOV.U32 R25, RZ, RZ, RZ ;  /* 0x000000ffff197224 */ /* 0x000fe200078e00ff */
[----:B--2---:R3:W4:Y:S01]  /*44b0*/  I2F.S16 R24, R2 ;  /* 0x0000000200187306 */ /* 0x0047220000101400 */
[----:B------:R-:W-:Y:S05]  /*44c0*/  BRA `(.L_x_30485) ;  /* 0x0000000c00347947 */ /* 0x000fea0003800000 */
.L_x_30481:
        /* <DEDUP_REMOVED lines=9> */
.L_x_30489:
[----:B------:R-:W2:Y:S01]  /*4560*/  LDG.E.U16 R2, desc[UR36][R2.64] ;  /* 0x0000002402027981 */ /* 0x000ea2000c1e1500 */
[----:B------:R-:W-:Y:S02]  /*4570*/  IMAD.MOV.U32 R25, RZ, RZ, RZ ;  /* 0x000000ffff197224 */ /* 0x000fe400078e00ff */
[----:B--2---:R-:W-:Y:S01]  /*4580*/  HADD2.F32 R24, -RZ, R2.H0_H0 ;  /* 0x20000002ff187230 */ /* 0x004fe20000004100 */
[----:B------:R-:W-:Y:S06]  /*4590*/  BRA `(.L_x_30485) ;  /* 0x0000000c00007947 */ /* 0x000fec0003800000 */
.L_x_30488:
        /* <DEDUP_REMOVED lines=8> */
.L_x_30491:
[----:B------:R-:W2:Y:S02]  /*4620*/  LDG.E R2, desc[UR36][R2.64] ;  /* 0x0000002402027981 */ /* 0x000ea4000c1e1900 */
[--C-:B--2---:R-:W-:Y:S02]  /*4630*/  HADD2.F32 R25, -RZ, R2.reuse.H1_H1 ;  /* 0x30000002ff197230 */ /* 0x104fe40000004100 */
[----:B------:R-:W-:Y:S01]  /*4640*/  HADD2.F32 R24, -RZ, R2.H0_H0 ;  /* 0x20000002ff187230 */ /* 0x000fe20000004100 */
[----:B------:R-:W-:Y:S06]  /*4650*/  BRA `(.L_x_30485) ;  /* 0x0000000800d07947 */ /* 0x000fec0003800000 */
.L_x_30490:
        /* <DEDUP_REMOVED lines=8> */
.L_x_30480:
        /* <DEDUP_REMOVED lines=13> */
.L_x_30494:
        /* <DEDUP_REMOVED lines=10> */
.L_x_30493:
        /* <DEDUP_REMOVED lines=27> */
.L_x_30496:
        /* <DEDUP_REMOVED lines=14> */
.L_x_30495:
[----:B------:R-:W2:Y:S01]  /*4ae0*/  LDG.E.U16 R2, desc[UR36][R2.64] ;  /* 0x0000002402027981 */ /* 0x000ea2000c1e1500 */
[----:B------:R-:W-:Y:S02]  /*4af0*/  IMAD.MOV.U32 R25, RZ, RZ, RZ ;  /* 0x000000ffff197224 */ /* 0x000fe400078e00ff */
[----:B--2---:R-:W-:Y:S01]  /*4b00*/  IMAD.U32 R24, R2, 0x10000, RZ ;  /* 0x0001000002187824 */ /* 0x004fe200078e00ff */
[----:B------:R-:W-:Y:S06]  /*4b10*/  BRA `(.L_x_30485) ;  /* 0x0000000400a07947 */ /* 0x000fec0003800000 */
.L_x_30492:
        /* <DEDUP_REMOVED lines=12> */
.L_x_30499:
        /* <DEDUP_REMOVED lines=20> */
.L_x_30501:
[----:B------:R-:W-:Y:S05]  /*4d20*/  BSYNC B0 ;  /* 0x0000000000007941 */ /* 0x000fea0003800000 */
.L_x_30500:
[----:B------:R-:W-:Y:S01]  /*4d30*/  IMAD.SHL.U32 R2, R2, 0x100000, RZ ;  /* 0x0010000002027824 */ /* 0x000fe200078e00ff */
[----:B------:R-:W-:-:S04]  /*4d40*/  LEA R3, R0, 0x3b800000, 0x17 ;  /* 0x3b80000000037811 */ /* 0x000fc800078eb8ff */
[----:B------:R-:W-:Y:S01]  /*4d50*/  LOP3.LUT R24, R3, R2, R24, 0xfe, !PT ;  /* 0x0000000203187212 */ /* 0x000fe200078efe18 */
[----:B------:R-:W-:Y:S06]  /*4d60*/  BRA `(.L_x_30485) ;  /* 0x00000004000c7947 */ /* 0x000fec0003800000 */
.L_x_30498:
        /* <DEDUP_REMOVED lines=20> */
.L_x_30503:
[----:B------:R-:W-:Y:S05]  /*4eb0*/  BSYNC B0 ;  /* 0x0000000000007941 */ /* 0x000fea0003800000 */
.L_x_30502:
[----:B------:R-:W-:Y:S01]  /*4ec0*/  IMAD.SHL.U32 R2, R2, 0x200000, RZ ;  /* 0x0020000002027824 */ /* 0x000fe200078e00ff */
[----:B------:R-:W-:-:S04]  /*4ed0*/  LEA R3, R0, 0x37800000, 0x17 ;  /* 0x3780000000037811 */ /* 0x000fc800078eb8ff */
[----:B------:R-:W-:Y:S01]  /*4ee0*/  LOP3.LUT R24, R3, R2, R24, 0xfe, !PT ;  /* 0x0000000203187212 */ /* 0x000fe200078efe18 */
[----:B------:R-:W-:Y:S06]  /*4ef0*/  BRA `(.L_x_30485) ;  /* 0x0000000000a87947 */ /* 0x000fec0003800000 */
.L_x_30497:
        /* <DEDUP_REMOVED lines=14> */
.L_x_30507:
[----:B------:R-:W-:Y:S05]  /*4fe0*/  BSYNC B0 ;  /* 0x0000000000007941 */ /* 0x000fea0003800000 */
.L_x_30506:
[----:B------:R-:W-:Y:S01]  /*4ff0*/  IMAD.MOV.U32 R25, RZ, RZ, RZ ;  /* 0x000000ffff197224 */ /* 0x000fe200078e00ff */
[----:B------:R-:W-:Y:S06]  /*5000*/  BRA `(.L_x_30485) ;  /* 0x0000000000647947 */ /* 0x000fec0003800000 */
.L_x_30484:
        /* <DEDUP_REMOVED lines=16> */
.L_x_30508:
[----:B------:R-:W-:Y:S01]  /*5110*/  CS2R R24, SRZ ;  /* 0x0000000000187805 */ /* 0x000fe2000001ff00 */
[----:B------:R-:W-:Y:S06]  /*5120*/  BRA `(.L_x_30485) ;  /* 0x00000000001c7947 */ /* 0x000fec0003800000 */
.L_x_30505:
[----:B------:R-:W2:Y:S01]  /*5130*/  LDG.E.64 R2, desc[UR36][R2.64] ;  /* 0x0000002402027981 */ /* 0x000ea2000c1e1b00 */
[----:B------:R-:W-:Y:S01]  /*5140*/  IMAD.MOV.U32 R25, RZ, RZ, RZ ;  /* 0x000000ffff197224 */ /* 0x000fe200078e00ff */
[----:B--2---:R0:W2:Y:S01]  /*5150*/  I2F.U64 R24, R2 ;  /* 0x0000000200187312 */ /* 0x0040a20000301000 */
[----:B------:R-:W-:Y:S05]  /*5160*/  BRA `(.L_x_30485) ;  /* 0x00000000000c7947 */ /* 0x000fea0003800000 */
.L_x_30504:
[----:B------:R-:W2:Y:S01]  /*5170*/  LDG.E R2, desc[UR36][R2.64] ;  /* 0x0000002402027981 */ /* 0x000ea2000c1e1900 */
[----:B------:R-:W-:Y:S01]  /*5180*/  IMAD.MOV.U32 R25, RZ, RZ, RZ ;  /* 0x000000ffff197224 */ /* 0x000fe200078e00ff */
[----:B--2---:R-:W-:-:S07]  /*5190*/  I2FP.F32.U32 R24, R2 ;  /* 0x0000000200187245 */ /* 0x004fce0000201000 */
.L_x_30485:
[----:B------:R-:W-:Y:S05]  /*51a0*/  BSYNC B6 ;  /* 0x0000000000067941 */ /* 0x000fea0003800000 */
.L_x_30479:
[----:B0--3--:R-:W0:Y:S01]  /*51b0*/  LDC.64 R2, c[0x0][0x238] ;  /* 0x00008e00ff027b82 */ /* 0x009e220000000a00 */
        /* <DEDUP_REMOVED lines=16> */
[----:B------:R-:W3:Y:S01]  /*52c0*/  LDG.E.S8 R2, desc[UR36][R2.64] ;  /* 0x0000002402027981 */ /* 0x000ee2000c1e1300 */
[----:B------:R-:W-:Y:S01]  /*52d0*/  IMAD.MOV.U32 R23, RZ, RZ, RZ ;  /* 0x000000ffff177224 */ /* 0x000fe200078e00ff */
[----:B---3--:R0:W3:Y:S01]  /*52e0*/  I2F.S16 R22, R2 ;  /* 0x0000000200167306 */ /* 0x0080e20000101400 */
[----:B------:R-:W-:Y:S05]  /*52f0*/  BRA `(.L_x_30515) ;  /* 0x0000000c008c7947 */ /* 0x000fea0003800000 */
.L_x_30513:
[----:B------:R-:W3:Y:S01]  /*5300*/  LDG.E.U8 R2, desc[UR36][R2.64] ;  /* 0x0000002402027981 */ /* 0x000ee2000c1e1100 */
[----:B------:R-:W-:Y:S01]  /*5310*/  IMAD.MOV.U32 R23, RZ, RZ, RZ ;  /* 0x000000ffff177224 */ /* 0x000fe200078e00ff */
[----:B---3--:R-:W-:Y:S01]  /*5320*/  I2FP.F32.U32 R22, R2 ;  /* 0x0000000200167245 */ /* 0x008fe20000201000 */
[----:B------:R-:W-:Y:S06]  /*5330*/  BRA `(.L_x_30515) ;  /* 0x0000000c007c7947 */ /* 0x000fec0003800000 */
.L_x_30512:
[----:B------:R-:W-:-:S13]  /*5340*/  ISETP.NE.AND P0, PT, R0, 0x2, PT ;  /* 0x000000020000780c */ /* 0x000fda0003f05270 */
[----:B------:R-:W-:Y:S05]  /*5350*/  @!P0 BRA `(.L_x_30516) ;  /* 0x0000000000308947 */ /* 0x000fea0003800000 */
[----:B------:R-:W-:-:S13]  /*5360*/  ISETP.NE.AND P0, PT, R0, 0x3, PT ;  /* 0x000000030000780c */ /* 0x000fda0003f05270 */
[----:B------:R-:W-:Y:S05]  /*5370*/  @!P0 BRA `(.L_x_30517) ;  /* 0x0000000000188947 */ /* 0x000fea0003800000 */
[----:B------:R-:W-:-:S13]  /*5380*/  ISETP.NE.AND P0, PT, R0, 0x4, PT ;  /* 0x000000040000780c */ /* 0x000fda0003f05270 */
[----:B------:R-:W-:Y:S05]  /*5390*/  @P0 BRA `(.L_x_30514) ;  /* 0x0000000c00000947 */ /* 0x000fea0003800000 */
[----:B------:R-:W3:Y:S01]  /*53a0*/  LDG.E.64 R2, desc[UR36][R2.64] ;  /* 0x0000002402027981 */ /* 0x000ee2000c1e1b00 */
[----:B------:R-:W-:Y:S01]  /*53b0*/  IMAD.MOV.U32 R23, RZ, RZ, RZ ;  /* 0x000000ffff177224 */ /* 0x000fe200078e00ff */
[----:B---3--:R0:W3:Y:S01]  /*53c0*/  I2F.S64 R22, R2 ;  /* 0x0000000200167312 */ /* 0x0080e20000301400 */
[----:B------:R-:W-:Y:S05]  /*53d0*/  BRA `(.L_x_30515) ;  /* 0x0000000c00547947 */ /* 0x000fea0003800000 */
.L_x_30517:
[----:B------:R-:W3:Y:S01]  /*53e0*/  LDG.E R2, desc[UR36][R2.64] ;  /* 0x0000002402027981 */ /* 0x000ee2000c1e1900 */
[----:B------:R-:W-:Y:S01]  /*53f0*/  IMAD.MOV.U32 R23, RZ, RZ, RZ ;  /* 0x000000ffff177224 */ /* 0x000fe200078e00ff */
[----:B---3--:R-:W-:Y:S01]  /*5400*/  I2FP.F32.S32 R22, R2 ;  /* 0x0000000200167245 */ /* 0x008fe20000201400 */
[----:B------:R-:W-:Y:S06]  /*5410*/  BRA `(.L_x_30515) ;  /* 0x0000000c00447947 */ /* 0x000fec0003800000 */
.L_x_30516:
[----:B------:R-:W3:Y:S01]  /*5420*/  LDG.E.U16 R2, desc[UR36][R2.64] ;  /* 0x0000002402027981 */ /* 0x000ee2000c1e1500 */
[----:B------:R-:W-:Y:S01]  /*5430*/  IMAD.MOV.U32 R23, RZ, RZ, RZ ;  /* 0x000000ffff177224 */ /* 0x000fe200078e00ff */
[----:B---3--:R0:W3:Y:S01]  /*5440*/  I2F.S16 R22, R2 ;  /* 0x0000000200167306 */ /* 0x0080e20000101400 */
[----:B------:R-:W-:Y:S05]  /*5450*/  BRA `(.L_x_30515) ;  /* 0x0000000c00347947 */ /* 0x000fea0003800000 */
.L_x_30511:
        /* <DEDUP_REMOVED lines=9> */
.L_x_30519:
[----:B------:R-:W3:Y:S01]  /*54f0*/  LDG.E.U16 R2, desc[UR36][R2.64] ;  /* 0x0000002402027981 */ /* 0x000ee2000c1e1500 */
[----:B------:R-:W-:Y:S02]  /*5500*/  IMAD.MOV.U32 R23, RZ, RZ, RZ ;  /* 0x000000ffff177224 */ /* 0x000fe400078e00ff */
[----:B---3--:R-:W-:Y:S01]  /*5510*/  HADD2.F32 R22, -RZ, R2.H0_H0 ;  /* 0x20000002ff167230 */ /* 0x008fe20000004100 */
[----:B------:R-:W-:Y:S06]  /*5520*/  BRA `(.L_x_30515) ;  /* 0x0000000c00007947 */ /* 0x000fec0003800000 */
.L_x_30518:
        /* <DEDUP_REMOVED lines=8> */
.L_x_30521:
[----:B------:R-:W3:Y:S02]  /*55b0*/  LDG.E R2, desc[UR36][R2.64] ;  /* 0x0000002402027981 */ /* 0x000ee4000c1e1900 */
[--C-:B---3--:R-:W-:Y:S02]  /*55c0*/  HADD2.F32 R23, -RZ, R2.reuse.H1_H1 ;  /* 0x30000002ff177230 */ /* 0x108fe40000004100 */
[----:B------:R-:W-:Y:S01]  /*55d0*/  HADD2.F32 R22, -RZ, R2.H0_H0 ;  /* 0x20000002ff167230 */ /* 0x000fe20000004100 */
[----:B------:R-:W-:Y:S06]  /*55e0*/  BRA `(.L_x_30515) ;  /* 0x0000000800d07947 */ /* 0x000fec0003800000 */
.L_x_30520:
[----:B------:R-:W3:Y:S01]  /*55f0*/  LDG.E.64 R2, desc[UR36][R2.64] ;  /* 0x0000002402027981 */ /* 0x000ee2000c1e1b00 */
[----:B------:R-:W-:Y:S01]  /*5600*/  UMOV UR4, 0xf0000000 ;  /* 0xf000000000047882 */ /* 0x000fe20000000000 */
[----:B------:R-:W-:Y:S01]  /*5610*/  UMOV UR5, 0x380fffff ;  /* 0x380fffff00057882 */ /* 0x000fe20000000000 */
[----:B------:R-:W-:Y:S01]  /*5620*/  IMAD.MOV.U32 R23, RZ, RZ, RZ ;  /* 0x000000ffff177224 */ /* 0x000fe200078e00ff */
[----:B---3--:R-:W0:Y:S01]  /*5630*/  F2F.F32.F64 R22, R2 ;  /* 0x0000000200167310 */ /* 0x008e220000301000 */
[----:B------:R-:W-:-:S14]  /*5640*/  DSETP.GEU.AND P0, PT, |R2|, UR4, PT ;  /* 0x0000000402007e2a */ /* 0x000fdc000bf0e200 */
[----:B0-----:R-:W-:Y:S01]  /*5650*/  @!P0 FMUL R22, R22, 1.175494350822287508e-38 ;  /* 0x0080000016168820 */ /* 0x001fe20000400000 */
[----:B------:R-:W-:Y:S06]  /*5660*/  BRA `(.L_x_30515) ;  /* 0x0000000800b07947 */ /* 0x000fec0003800000 */
.L_x_30510:
        /* <DEDUP_REMOVED lines=11> */
[----:B------:R-:W-:Y:S01]  /*5720*/  FSEL R22, RZ, 1, !P0 ;  /* 0x3f800000ff167808 */ /* 0x000fe20004000000 */
[----:B------:R-:W-:Y:S08]  /*5730*/  BRA `(.L_x_30515) ;  /* 0x00000008007c7947 */ /* 0x000ff00003800000 */
.L_x_30524:
[----:B------:R-:W3:Y:S01]  /*5740*/  LDG.E.128 R4, desc[UR36][R2.64] ;  /* 0x0000002402047981 */ /* 0x000ee2000c1e1d00 */
[----:B------:R-:W-:Y:S01]  /*5750*/  UMOV UR4, 0xf0000000 ;  /* 0xf000000000047882 */ /* 0x000fe20000000000 */
[----:B------:R-:W-:Y:S01]  /*5760*/  UMOV UR5, 0x380fffff ;  /* 0x380fffff00057882 */ /* 0x000fe20000000000 */
[----:B---3--:R-:W0:Y:S01]  /*5770*/  F2F.F32.F64 R23, R6 ;  /* 0x0000000600177310 */ /* 0x008e220000301000 */
[----:B------:R-:W-:Y:S02]  /*5780*/  DSETP.GEU.AND P0, PT, |R6|, UR4, PT ;  /* 0x0000000406007e2a */ /* 0x000fe4000bf0e200 */
[----:B------:R-:W-:-:S05]  /*5790*/  DSETP.GEU.AND P1, PT, |R4|, UR4, PT ;  /* 0x0000000404007e2a */ /* 0x000fca000bf2e200 */
[----:B------:R-:W3:Y:S07]  /*57a0*/  F2F.F32.F64 R22, R4 ;  /* 0x0000000400167310 */ /* 0x000eee0000301000 */
[----:B0-----:R-:W-:Y:S02]  /*57b0*/  @!P0 FMUL R23, R23, 1.175494350822287508e-38 ;  /* 0x0080000017178820 */ /* 0x001fe40000400000 */
[----:B---3--:R-:W-:Y:S01]  /*57c0*/  @!P1 FMUL R22, R22, 1.175494350822287508e-38 ;  /* 0x0080000016169820 */ /* 0x008fe20000400000 */
[----:B------:R-:W-:Y:S06]  /*57d0*/  BRA `(.L_x_30515) ;  /* 0x0000000800547947 */ /* 0x000fec0003800000 */
.L_x_30523:
        /* <DEDUP_REMOVED lines=8> */
[----:B------:R-:W-:Y:S02]  /*5860*/  IMAD.MOV.U32 R23, RZ, RZ, RZ ;  /* 0x000000ffff177224 */ /* 0x000fe400078e00ff */
        /* <DEDUP_REMOVED lines=18> */
.L_x_30526:
[----:B------:R-:W3:Y:S01]  /*5990*/  LDG.E.U8 R2, desc[UR36][R2.64] ;  /* 0x0000002402027981 */ /* 0x000ee2000c1e1100 */
[----:B------:R-:W-:Y:S02]  /*59a0*/  IMAD.MOV.U32 R23, RZ, RZ, RZ ;  /* 0x000000ffff177224 */ /* 0x000fe400078e00ff */
        /* <DEDUP_REMOVED lines=12> */
.L_x_30525:
[----:B------:R-:W3:Y:S01]  /*5a70*/  LDG.E.U16 R2, desc[UR36][R2.64] ;  /* 0x0000002402027981 */ /* 0x000ee2000c1e1500 */
[----:B------:R-:W-:Y:S02]  /*5a80*/  IMAD.MOV.U32 R23, RZ, RZ, RZ ;  /* 0x000000ffff177224 */ /* 0x000fe400078e00ff */
[----:B---3--:R-:W-:Y:S01]  /*5a90*/  IMAD.U32 R22, R2, 0x10000, RZ ;  /* 0x0001000002167824 */ /* 0x008fe200078e00ff */
[----:B------:R-:W-:Y:S06]  /*5aa0*/  BRA `(.L_x_30515) ;  /* 0x0000000400a07947 */ /* 0x000fec0003800000 */
.L_x_30522:
        /* <DEDUP_REMOVED lines=8> */
[----:B------:R-:W3:Y:S01]  /*5b30*/  LDG.E.U16 R2, desc[UR36][R2.64] ;  /* 0x0000002402027981 */ /* 0x000ee2000c1e1500 */
[----:B------:R-:W-:Y:S01]  /*5b40*/  IMAD.MOV.U32 R23, RZ, RZ, RZ ;  /* 0x000000ffff177224 */ /* 0x000fe200078e00ff */
[----:B---3--:R-:W-:Y:S01]  /*5b50*/  I2FP.F32.U32 R22, R2 ;  /* 0x0000000200167245 */ /* 0x008fe20000201000 */
[----:B------:R-:W-:Y:S06]  /*5b60*/  BRA `(.L_x_30515) ;  /* 0x0000000400707947 */ /* 0x000fec0003800000 */
.L_x_30529:
[----:B------:R-:W3:Y:S01]  /*5b70*/  LDG.E.U8 R2, desc[UR36][R2.64] ;  /* 0x0000002402027981 */ /* 0x000ee2000c1e1100 */
[----:B------:R-:W-:Y:S02]  /*5b80*/  CS2R R22, SRZ ;  /* 0x0000000000167805 */ /* 0x000fe4000001ff00 */
        /* <DEDUP_REMOVED lines=18> */
.L_x_30531:
[----:B------:R-:W-:Y:S05]  /*5cb0*/  BSYNC B0 ;  /* 0x0000000000007941 */ /* 0x000fea0003800000 */
.L_x_30530:
[----:B------:R-:W-:Y:S01]  /*5cc0*/  IMAD.SHL.U32 R2, R2, 0x100000, RZ ;  /* 0x0010000002027824 */ /* 0x000fe200078e00ff */
[----:B------:R-:W-:-:S04]  /*5cd0*/  LEA R3, R0, 0x3b800000, 0x17 ;  /* 0x3b80000000037811 */ /* 0x000fc800078eb8ff */
[----:B------:R-:W-:Y:S01]  /*5ce0*/  LOP3.LUT R22, R3, R2, R22, 0xfe, !PT ;  /* 0x0000000203167212 */ /* 0x000fe200078efe16 */
[----:B------:R-:W-:Y:S06]  /*5cf0*/  BRA `(.L_x_30515) ;  /* 0x00000004000c7947 */ /* 0x000fec0003800000 */
.L_x_30528:
        /* <DEDUP_REMOVED lines=20> */
.L_x_30533:
[----:B------:R-:W-:Y:S05]  /*5e40*/  BSYNC B0 ;  /* 0x0000000000007941 */ /* 0x000fea0003800000 */
.L_x_30532:
[----:B------:R-:W-:Y:S01]  /*5e50*/  IMAD.SHL.U32 R2, R2, 0x200000, RZ ;  /* 0x0020000002027824 */ /* 0x000fe200078e00ff */
[----:B------:R-:W-:-:S04]  /*5e60*/  LEA R3, R0, 0x37800000, 0x17 ;  /* 0x3780000000037811 */ /* 0x000fc800078eb8ff */
[----:B------:R-:W-:Y:S01]  /*5e70*/  LOP3.LUT R22, R3, R2, R22, 0xfe, !PT ;  /* 0x0000000203167212 */ /* 0x000fe200078efe16 */
[----:B------:R-:W-:Y:S06]  /*5e80*/  BRA `(.L_x_30515) ;  /* 0x0000000000a87947 */ /* 0x000fec0003800000 */
.L_x_30527:
        /* <DEDUP_REMOVED lines=14> */
.L_x_30537:
[----:B------:R-:W-:Y:S05]  /*5f70*/  BSYNC B0 ;  /* 0x0000000000007941 */ /* 0x000fea0003800000 */
.L_x_30536:
[----:B------:R-:W-:Y:S01]  /*5f80*/  IMAD.MOV.U32 R23, RZ, RZ, RZ ;  /* 0x000000ffff177224 */ /* 0x000fe200078e00ff */
[----:B------:R-:W-:Y:S06]  /*5f90*/  BRA `(.L_x_30515) ;  /* 0x0000000000647947 */ /* 0x000fec0003800000 */
.L_x_30514:
        /* <DEDUP_REMOVED lines=16> */
.L_x_30538:
[----:B------:R-:W-:Y:S01]  /*60a0*/  CS2R R22, SRZ ;  /* 0x0000000000167805 */ /* 0x000fe2000001ff00 */
[----:B------:R-:W-:Y:S06]  /*60b0*/  BRA `(.L_x_30515) ;  /* 0x00000000001c7947 */ /* 0x000fec0003800000 */
.L_x_30535:
[----:B------:R-:W3:Y:S01]  /*60c0*/  LDG.E.64 R2, desc[UR36][R2.64] ;  /* 0x0000002402027981 */ /* 0x000ee2000c1e1b00 */
[----:B------:R-:W-:Y:S01]  /*60d0*/  IMAD.MOV.U32 R23, RZ, RZ, RZ ;  /* 0x000000ffff177224 */ /* 0x000fe200078e00ff */
[----:B---3--:R0:W3:Y:S01]  /*60e0*/  I2F.U64 R22, R2 ;  /* 0x0000000200167312 */ /* 0x0080e20000301000 */
[----:B------:R-:W-:Y:S05]  /*60f0*/  BRA `(.L_x_30515) ;  /* 0x00000000000c7947 */ /* 0x000fea0003800000 */
.L_x_30534:
[----:B------:R-:W3:Y:S01]  /*6100*/  LDG.E R2, desc[UR36][R2.64] ;  /* 0x0000002402027981 */ /* 0x000ee2000c1e1900 */
[----:B------:R-:W-:Y:S01]  /*6110*/  IMAD.MOV.U32 R23, RZ, RZ, RZ ;  /* 0x000000ffff177224 */ /* 0x000fe200078e00ff */
[----:B---3--:R-:W-:-:S07]  /*6120*/  I2FP.F32.U32 R22, R2 ;  /* 0x0000000200167245 */ /* 0x008fce0000201000 */
.L_x_30515:
[----:B------:R-:W-:Y:S05]  /*6130*/  BSYNC B6 ;  /* 0x0000000000067941 */ /* 0x000fea0003800000 */
.L_x_30509:
[----:B------:R-:W-:Y:S01]  /*6140*/  ISETP.NE.AND P0, PT, R16, RZ, PT ;  /* 0x000000ff1000720c */ /* 0x000fe20003f05270 */
[----:B------:R-:W-:-:S03]  /*6150*/  VIADD R34, R34, 0x80 ;  /* 0x0000008022227836 */ /* 0x000fc60000000000 */
[----:B------:R-:W-:-:S05]  /*6160*/  SEL R0, RZ, 0x1, !P0 ;  /* 0x00000001ff007807 */ /* 0x000fca0004000000 */
[----:B------:R0:W-:Y:S04]  /*6170*/  STL.S16 [R1], R0 ;  /* 0x0000000001007387 */ /* 0x0001e80000100600 */
.L_x_30445:
[----:B------:R-:W-:Y:S05]  /*6180*/  BSYNC B7 ;  /* 0x0000000000077941 */ /* 0x000fea0003800000 */
.L_x_30444:
[----:B------:R-:W-:Y:S01]  /*6190*/  ISETP.GE.AND P0, PT, R34, R33, PT ;  /* 0x000000212200720c */ /* 0x000fe20003f06270 */
[----:B------:R-:W-:Y:S01]  /*61a0*/  BSSY B7, `(.L_x_30539) ;  /* 0x0000308000077945 */ /* 0x000fe20003800000 */
[----:B------:R-:W-:Y:S01]  /*61b0*/  PRMT R36, RZ, 0x7610, R36 ;  /* 0x00007610ff247816 */ /* 0x000fe20000000024 */
[----:B------:R-:W-:Y:S01]  /*61c0*/  IMAD.MOV.U32 R32, RZ, RZ, RZ ;  /* 0x000000ffff207224 */ /* 0x000fe200078e00ff */
[----:B------:R-:W-:Y:S02]  /*61d0*/  PRMT R35, RZ, 0x7610, R35 ;  /* 0x00007610ff237816 */ /* 0x000fe40000000023 */
[----:B----4-:R-:W-:Y:S02]  /*61e0*/  CS2R R18, SRZ ;  /* 0x0000000000127805 */ /* 0x010fe4000001ff00 */
[----:B------:R-:W-:-:S05]  /*61f0*/  CS2R R16, SRZ ;  /* 0x0000000000107805 */ /* 0x000fca000001ff00 */
[----:B------:R-:W-:Y:S05]  /*6200*/  @P0 BRA `(.L_x_30540) ;  /* 0x0000003000040947 */ /* 0x000fea0003800000 */
[----:B0-----:R-:W0:Y:S01]  /*6210*/  S2R R0, SR_CTAID.X ;  /* 0x0000000000007919 */ /* 0x001e220000002500 */
[----:B------:R-:W4:Y:S01]  /*6220*/  LDC.64 R2, c[0x0][0x228] ;  /* 0x00008a00ff027b82 */ /* 0x000f220000000a00 */
[----:B------:R-:W-:Y:S01]  /*6230*/  ULDC UR4, c[0x0][0x248] ;  /* 0x0000920000047ab9 */ /* 0x000fe20000000800 */
[----:B0-----:R-:W-:Y:S01]  /*6240*/  IMAD R16, R0, 0x200, R34 ;  /* 0x0000020000107824 */ /* 0x001fe200078e0222 */
[----:B--2---:R-:W-:-:S03]  /*6250*/  PRMT R0, R30, 0x9910, RZ ;  /* 0x000099101e007816 */ /* 0x004fc600000000ff */
        /* <DEDUP_REMOVED lines=17> */
.L_x_30544:
[----:B------:R-:W2:Y:S02]  /*6370*/  LDG.E.U8 R2, desc[UR36][R2.64] ;  /* 0x0000002402027981 */ /* 0x000ea4000c1e1100 */
[----:B--2---:R-:W-:-:S04]  /*6380*/  ISETP.NE.AND P0, PT, R2, RZ, PT ;  /* 0x000000ff0200720c */ /* 0x004fc80003f05270 */
[----:B------:R-:W-:Y:S01]  /*6390*/  P2R R30, PR, RZ, 0x1 ;  /* 0x00000001ff1e7803 */ /* 0x000fe20000000000 */
[----:B------:R-:W-:Y:S08]  /*63a0*/  BRA `(.L_x_30546) ;  /* 0x0000000c00c47947 */ /* 0x000ff00003800000 */
.L_x_30543:
        /* <DEDUP_REMOVED lines=11> */
.L_x_30548:
[----:B------:R-:W2:Y:S02]  /*6460*/  LDG.E R2, desc[UR36][R2.64] ;  /* 0x0000002402027981 */ /* 0x000ea4000c1e1900 */
[----:B--2---:R-:W-:-:S04]  /*6470*/  ISETP.NE.AND P0, PT, R2, RZ, PT ;  /* 0x000000ff0200720c */ /* 0x004fc80003f05270 */
[----:B------:R-:W-:Y:S01]  /*6480*/  P2R R30, PR, RZ, 0x1 ;  /* 0x00000001ff1e7803 */ /* 0x000fe20000000000 */
[----:B------:R-:W-:Y:S08]  /*6490*/  BRA `(.L_x_30546) ;  /* 0x0000000c00887947 */ /* 0x000ff00003800000 */
.L_x_30547:
[----:B------:R-:W2:Y:S02]  /*64a0*/  LDG.E.U16 R2, desc[UR36][R2.64] ;  /* 0x0000002402027981 */ /* 0x000ea4000c1e1500 */
[----:B--2---:R-:W-:-:S04]  /*64b0*/  ISETP.NE.AND P0, PT, R2, RZ, PT ;  /* 0x000000ff0200720c */ /* 0x004fc80003f05270 */
[----:B------:R-:W-:Y:S01]  /*64c0*/  P2R R30, PR, RZ, 0x1 ;  /* 0x00000001ff1e7803 */ /* 0x000fe20000000000 */
[----:B------:R-:W-:Y:S08]  /*64d0*/  BRA `(.L_x_30546) ;  /* 0x0000000c00787947 */ /* 0x000ff00003800000 */
.L_x_30542:
        /* <DEDUP_REMOVED lines=10> */
.L_x_30550:
[----:B------:R-:W2:Y:S02]  /*6580*/  LDG.E.U16 R0, desc[UR36][R2.64] ;  /* 0x0000002402007981 */ /* 0x000ea4000c1e1500 */
[----:B--2---:R-:W-:-:S05]  /*6590*/  HADD2.F32 R0, -RZ, R0.H0_H0 ;  /* 0x20000000ff007230 */ /* 0x004fca0000004100 */
[----:B------:R-:W-:-:S04]  /*65a0*/  FSETP.NEU.FTZ.AND P0, PT, R0, RZ, PT ;  /* 0x000000ff0000720b */ /* 0x000fc80003f1d000 */
[----:B------:R-:W-:Y:S01]  /*65b0*/  P2R R30, PR, RZ, 0x1 ;  /* 0x00000001ff1e7803 */ /* 0x000fe20000000000 */
[----:B------:R-:W-:Y:S08]  /*65c0*/  BRA `(.L_x_30546) ;  /* 0x0000000c003c7947 */ /* 0x000ff00003800000 */
.L_x_30549:
        /* <DEDUP_REMOVED lines=12> */
.L_x_30552:
        /* <DEDUP_REMOVED lines=11> */
.L_x_30551:
[----:B------:R-:W2:Y:S02]  /*6740*/  LDG.E.64 R2, desc[UR36][R2.64] ;  /* 0x0000002402027981 */ /* 0x000ea4000c1e1b00 */
[----:B--2---:R-:W-:-:S06]  /*6750*/  DSETP.NEU.AND P0, PT, R2, RZ, PT ;  /* 0x000000ff0200722a */ /* 0x004fcc0003f0d000 */
[----:B------:R-:W-:Y:S01]  /*6760*/  P2R R30, PR, RZ, 0x1 ;  /* 0x00000001ff1e7803 */ /* 0x000fe20000000000 */
[----:B------:R-:W-:Y:S07]  /*6770*/  BRA `(.L_x_30546) ;  /* 0x0000000800d07947 */ /* 0x000fee0003800000 */
.L_x_30541:
        /* <DEDUP_REMOVED lines=12> */
.L_x_30555:
[----:B------:R-:W2:Y:S02]  /*6840*/  LDG.E.128 R4, desc[UR36][R2.64] ;  /* 0x0000002402047981 */ /* 0x000ea4000c1e1d00 */
[----:B--2---:R-:W-:-:S06]  /*6850*/  DSETP.NEU.AND P0, PT, R6, RZ, PT ;  /* 0x000000ff0600722a */ /* 0x004fcc0003f0d000 */
[----:B------:R-:W-:-:S06]  /*6860*/  DSETP.NEU.OR P0, PT, R4, RZ, P0 ;  /* 0x000000ff0400722a */ /* 0x000fcc000070d400 */
[----:B------:R-:W-:Y:S01]  /*6870*/  P2R R30, PR, RZ, 0x1 ;  /* 0x00000001ff1e7803 */ /* 0x000fe20000000000 */
[----:B------:R-:W-:Y:S07]  /*6880*/  BRA `(.L_x_30546) ;  /* 0x00000008008c7947 */ /* 0x000fee0003800000 */
.L_x_30554:
        /* <DEDUP_REMOVED lines=28> */
.L_x_30557:
        /* <DEDUP_REMOVED lines=15> */
.L_x_30556:
[----:B------:R-:W2:Y:S02]  /*6b40*/  LDG.E.U16 R0, desc[UR36][R2.64] ;  /* 0x0000002402007981 */ /* 0x000ea4000c1e1500 */
[----:B--2---:R-:W-:-:S05]  /*6b50*/  IMAD.U32 R0, R0, 0x10000, RZ ;  /* 0x0001000000007824 */ /* 0x004fca00078e00ff */
[----:B------:R-:W-:-:S04]  /*6b60*/  FSETP.NEU.FTZ.AND P0, PT, R0, RZ, PT ;  /* 0x000000ff0000720b */ /* 0x000fc80003f1d000 */
[----:B------:R-:W-:Y:S01]  /*6b70*/  P2R R30, PR, RZ, 0x1 ;  /* 0x00000001ff1e7803 */ /* 0x000fe20000000000 */
[----:B------:R-:W-:Y:S08]  /*6b80*/  BRA `(.L_x_30546) ;  /* 0x0000000400cc7947 */ /* 0x000ff00003800000 */
.L_x_30553:
        /* <DEDUP_REMOVED lines=12> */
.L_x_30560:
        /* <DEDUP_REMOVED lines=21> */
.L_x_30564:
[----:B------:R-:W-:Y:S05]  /*6da0*/  BSYNC B1 ;  /* 0x0000000000017941 */ /* 0x000fea0003800000 */
.L_x_30563:
[----:B------:R-:W-:Y:S01]  /*6db0*/  LEA R3, R0, 0x3b800000, 0x17 ;  /* 0x3b80000000037811 */ /* 0x000fe200078eb8ff */
[----:B------:R-:W-:-:S05]  /*6dc0*/  IMAD.SHL.U32 R0, R2, 0x100000, RZ ;  /* 0x0010000002007824 */ /* 0x000fca00078e00ff */
[----:B------:R-:W-:-:S07]  /*6dd0*/  LOP3.LUT R0, R3, R0, R4, 0xfe, !PT ;  /* 0x0000000003007212 */ /* 0x000fce00078efe04 */
.L_x_30562:
[----:B------:R-:W-:Y:S05]  /*6de0*/  BSYNC B0 ;  /* 0x0000000000007941 */ /* 0x000fea0003800000 */
.L_x_30561:
[----:B------:R-:W-:-:S04]  /*6df0*/  FSETP.NEU.FTZ.AND P0, PT, R0, RZ, PT ;  /* 0x000000ff0000720b */ /* 0x000fc80003f1d000 */
[----:B------:R-:W-:Y:S01]  /*6e00*/  P2R R30, PR, RZ, 0x1 ;  /* 0x00000001ff1e7803 */ /* 0x000fe20000000000 */
[----:B------:R-:W-:Y:S08]  /*6e10*/  BRA `(.L_x_30546) ;  /* 0x0000000400287947 */ /* 0x000ff00003800000 */
.L_x_30559:
        /* <DEDUP_REMOVED lines=21> */
.L_x_30568:
[----:B------:R-:W-:Y:S05]  /*6f70*/  BSYNC B1 ;  /* 0x0000000000017941 */ /* 0x000fea0003800000 */
.L_x_30567:
[----:B------:R-:W-:Y:S01]  /*6f80*/  LEA R3, R0, 0x37800000, 0x17 ;  /* 0x3780000000037811 */ /* 0x000fe200078eb8ff */
[----:B------:R-:W-:-:S05]  /*6f90*/  IMAD.SHL.U32 R0, R2, 0x200000, RZ ;  /* 0x0020000002007824 */ /* 0x000fca00078e00ff */
[----:B------:R-:W-:-:S07]  /*6fa0*/  LOP3.LUT R0, R3, R0, R4, 0xfe, !PT ;  /* 0x0000000003007212 */ /* 0x000fce00078efe04 */
.L_x_30566:
[----:B------:R-:W-:Y:S05]  /*6fb0*/  BSYNC B0 ;  /* 0x0000000000007941 */ /* 0x000fea0003800000 */
.L_x_30565:
[----:B------:R-:W-:-:S04]  /*6fc0*/  FSETP.NEU.FTZ.AND P0, PT, R0, RZ, PT ;  /* 0x000000ff0000720b */ /* 0x000fc80003f1d000 */
[----:B------:R-:W-:Y:S01]  /*6fd0*/  P2R R30, PR, RZ, 0x1 ;  /* 0x00000001ff1e7803 */ /* 0x000fe20000000000 */
[----:B------:R-:W-:Y:S08]  /*6fe0*/  BRA `(.L_x_30546) ;  /* 0x0000000000b47947 */ /* 0x000ff00003800000 */
.L_x_30558:
        /* <DEDUP_REMOVED lines=14> */
.L_x_30572:
[----:B------:R-:W-:Y:S05]  /*70d0*/  BSYNC B0 ;  /* 0x0000000000007941 */ /* 0x000fea0003800000 */
.L_x_30571:
[----:B------:R-:W-:-:S04]  /*70e0*/  FSETP.NEU.FTZ.AND P0, PT, R0, RZ, PT ;  /* 0x000000ff0000720b */ /* 0x000fc80003f1d000 */
[----:B------:R-:W-:Y:S01]  /*70f0*/  P2R R30, PR, RZ, 0x1 ;  /* 0x00000001ff1e7803 */ /* 0x000fe20000000000 */
[----:B------:R-:W-:Y:S08]  /*7100*/  BRA `(.L_x_30546) ;  /* 0x00000000006c7947 */ /* 0x000ff00003800000 */
.L_x_30545:
        /* <DEDUP_REMOVED lines=16> */
.L_x_30573:
[----:B------:R-:W-:-:S04]  /*7210*/  PLOP3.LUT P0, PT, PT, PT, PT, 0x8, 0x0 ;  /* 0x000000000000781c */ /* 0x000fc80003f0e170 */
[----:B------:R-:W-:Y:S01]  /*7220*/  P2R R30, PR, RZ, 0x1 ;  /* 0x00000001ff1e7803 */ /* 0x000fe20000000000 */
[----:B------:R-:W-:Y:S08]  /*7230*/  BRA `(.L_x_30546) ;  /* 0x0000000000207947 */ /* 0x000ff00003800000 */
.L_x_30570:
[----:B------:R-:W2:Y:S02]  /*7240*/  LDG.E.64 R2, desc[UR36][R2.64] ;  /* 0x0000002402027981 */ /* 0x000ea4000c1e1b00 */
[----:B--2---:R-:W-:-:S04]  /*7250*/  ISETP.NE.U32.AND P0, PT, R2, RZ, PT ;  /* 0x000000ff0200720c */ /* 0x004fc80003f05070 */
[----:B------:R-:W-:-:S04]  /*7260*/  ISETP.NE.AND.EX P0, PT, R3, RZ, PT, P0 ;  /* 0x000000ff0300720c */ /* 0x000fc80003f05300 */
[----:B------:R-:W-:Y:S01]  /*7270*/  P2R R30, PR, RZ, 0x1 ;  /* 0x00000001ff1e7803 */ /* 0x000fe20000000000 */
[----:B------:R-:W-:Y:S08]  /*7280*/  BRA `(.L_x_30546) ;  /* 0x00000000000c7947 */ /* 0x000ff00003800000 */
.L_x_30569:
[----:B------:R-:W2:Y:S02]  /*7290*/  LDG.E R2, desc[UR36][R2.64] ;  /* 0x0000002402027981 */ /* 0x000ea4000c1e1900 */
[----:B--2---:R-:W-:-:S04]  /*72a0*/  ISETP.NE.AND P0, PT, R2, RZ, PT ;  /* 0x000000ff0200720c */ /* 0x004fc80003f05270 */
[----:B------:R-:W-:-:S09]  /*72b0*/  P2R R30, PR, RZ, 0x1 ;  /* 0x00000001ff1e7803 */ /* 0x000fd20000000000 */
.L_x_30546:
        /* <DEDUP_REMOVED lines=21> */
.L_x_30578:
[----:B------:R-:W2:Y:S01]  /*7410*/  LDG.E.U8 R4, desc[UR36][R4.64] ;  /* 0x0000002404047981 */ /* 0x000ea2000c1e1100 */
[----:B------:R-:W-:Y:S01]  /*7420*/  IMAD.MOV.U32 R19, RZ, RZ, RZ ;  /* 0x000000ffff137224 */ /* 0x000fe200078e00ff */
[----:B--2---:R-:W-:Y:S01]  /*7430*/  I2FP.F32.U32 R18, R4 ;  /* 0x0000000400127245 */ /* 0x004fe20000201000 */
[----:B------:R-:W-:Y:S06]  /*7440*/  BRA `(.L_x_30580) ;  /* 0x0000000c007c7947 */ /* 0x000fec0003800000 */
.L_x_30577:
        /* <DEDUP_REMOVED lines=10> */
.L_x_30582:
[----:B------:R-:W2:Y:S01]  /*74f0*/  LDG.E R4, desc[UR36][R4.64] ;  /* 0x0000002404047981 */ /* 0x000ea2000c1e1900 */
[----:B------:R-:W-:Y:S01]  /*7500*/  IMAD.MOV.U32 R19, RZ, RZ, RZ ;  /* 0x000000ffff137224 */ /* 0x000fe200078e00ff */
[----:B--2---:R-:W-:Y:S01]  /*7510*/  I2FP.F32.S32 R18, R4 ;  /* 0x0000000400127245 */ /* 0x004fe20000201400 */
[----:B------:R-:W-:Y:S06]  /*7520*/  BRA `(.L_x_30580) ;  /* 0x0000000c00447947 */ /* 0x000fec0003800000 */
.L_x_30581:
[----:B------:R-:W2:Y:S01]  /*7530*/  LDG.E.U16 R4, desc[UR36][R4.64] ;  /* 0x0000002404047981 */ /* 0x000ea2000c1e1500 */
[----:B------:R-:W-:Y:S01]  /*7540*/  IMAD.MOV.U32 R19, RZ, RZ, RZ ;  /* 0x000000ffff137224 */ /* 0x000fe200078e00ff */
[----:B--2---:R3:W4:Y:S01]  /*7550*/  I2F.S16 R18, R4 ;  /* 0x0000000400127306 */ /* 0x0047220000101400 */
[----:B------:R-:W-:Y:S05]  /*7560*/  BRA `(.L_x_30580) ;  /* 0x0000000c00347947 */ /* 0x000fea0003800000 */
.L_x_30576:
        /* <DEDUP_REMOVED lines=9> */
.L_x_30584:
[----:B------:R-:W2:Y:S01]  /*7600*/  LDG.E.U16 R4, desc[UR36][R4.64] ;  /* 0x0000002404047981 */ /* 0x000ea2000c1e1500 */
[----:B------:R-:W-:Y:S02]  /*7610*/  IMAD.MOV.U32 R19, RZ, RZ, RZ ;  /* 0x000000ffff137224 */ /* 0x000fe400078e00ff */
[----:B--2---:R-:W-:Y:S01]  /*7620*/  HADD2.F32 R18, -RZ, R4.H0_H0 ;  /* 0x20000004ff127230 */ /* 0x004fe20000004100 */
[----:B------:R-:W-:Y:S06]  /*7630*/  BRA `(.L_x_30580) ;  /* 0x0000000c00007947 */ /* 0x000fec0003800000 */
.L_x_30583:
        /* <DEDUP_REMOVED lines=8> */
.L_x_30586:
[----:B------:R-:W2:Y:S02]  /*76c0*/  LDG.E R4, desc[UR36][R4.64] ;  /* 0x0000002404047981 */ /* 0x000ea4000c1e1900 */
[--C-:B--2---:R-:W-:Y:S02]  /*76d0*/  HADD2.F32 R19, -RZ, R4.reuse.H1_H1 ;  /* 0x30000004ff137230 */ /* 0x104fe40000004100 */
[----:B------:R-:W-:Y:S01]  /*76e0*/  HADD2.F32 R18, -RZ, R4.H0_H0 ;  /* 0x20000004ff127230 */ /* 0x000fe20000004100 */
[----:B------:R-:W-:Y:S06]  /*76f0*/  BRA `(.L_x_30580) ;  /* 0x0000000800d07947 */ /* 0x000fec0003800000 */
.L_x_30585:
        /* <DEDUP_REMOVED lines=8> */
.L_x_30575:
        /* <DEDUP_REMOVED lines=13> */
.L_x_30589:
        /* <DEDUP_REMOVED lines=10> */
.L_x_30588:
        /* <DEDUP_REMOVED lines=11> */
[----:B------:R-:W0:Y:S02]  /*79a0*/  FLO.U32 R2, R0 ;  /* 0x0000000000027300 */ /* 0x000e2400000e0000 */
[----:B0-----:R-:W-:-:S04]  /*79b0*/  IADD3 R2, -R2, 0x1f, RZ ;  /* 0x0000001f02027810 */ /* 0x001fc80007ffe1ff */
[C---:B------:R-:W-:Y:S01]  /*79c0*/  ISETP.GT.U32.AND P0, PT, R2.reuse, 0x4, PT ;  /* 0x000000040200780c */ /* 0x040fe20003f04070 */
[----:B------:R-:W-:-:S05]  /*79d0*/  VIADD R2, R2, 0xfffffffc ;  /* 0xfffffffc02027836 */ /* 0x000fca0000000000 */
[----:B------:R-:W-:Y:S01]  /*79e0*/  SEL R3, R2, RZ, P0 ;  /* 0x000000ff02037207 */ /* 0x000fe20000000000 */
[----:B------:R-:W-:-:S03]  /*79f0*/  VIADD R2, R0, 0x1000000 ;  /* 0x0100000000027836 */ /* 0x000fc60000000000 */
[C---:B------:R-:W-:Y:S01]  /*7a00*/  SHF.L.U32 R4, R0.reuse, R3, RZ ;  /* 0x0000000300047219 */ /* 0x040fe200000006ff */
[----:B------:R-:W-:Y:S01]  /*7a10*/  IMAD R7, R3, R6, 0x3c000000 ;  /* 0x3c00000003077424 */ /* 0x000fe200078e0206 */
[----:B------:R-:W-:Y:S01]  /*7a20*/  SHF.R.S32.HI R2, RZ, 0x8, R2 ;  /* 0x00000008ff027819 */ /* 0x000fe20000011402 */
[----:B------:R-:W-:-:S03]  /*7a30*/  VIADD R3, R0, 0xffffffff ;  /* 0xffffffff00037836 */ /* 0x000fc60000000000 */
[----:B------:R-:W-:Y:S02]  /*7a40*/  LEA.HI R7, R4, R7, RZ, 0x1c ;  /* 0x0000000704077211 */ /* 0x000fe400078fe0ff */
[----:B------:R-:W-:Y:S02]  /*7a50*/  SHF.R.S32.HI R3, RZ, 0x1f, R3 ;  /* 0x0000001fff037819 */ /* 0x000fe40000011403 */
[----:B------:R-:W-:-:S04]  /*7a60*/  LOP3.LUT R2, R7, 0x7f800000, R2, 0xf8, !PT ;  /* 0x7f80000007027812 */ /* 0x000fc800078ef802 */
[----:B------:R-:W-:-:S04]  /*7a70*/  LOP3.LUT R3, R2, R3, RZ, 0x30, !PT ;  /* 0x0000000302037212 */ /* 0x000fc800078e30ff */
[----:B------:R-:W-:Y:S01]  /*7a80*/  LOP3.LUT R18, R3, 0x80000000, R18, 0xf8, !PT ;  /* 0x8000000003127812 */ /* 0x000fe200078ef812 */
[----:B------:R-:W-:Y:S06]  /*7a90*/  BRA `(.L_x_30580) ;  /* 0x0000000400e87947 */ /* 0x000fec0003800000 */
.L_x_30591:
[----:B------:R-:W2:Y:S01]  /*7aa0*/  LDG.E.U8 R3, desc[UR36][R4.64] ;  /* 0x0000002404037981 */ /* 0x000ea2000c1e1100 */
[----:B------:R-:W-:Y:S02]  /*7ab0*/  IMAD.MOV.U32 R19, RZ, RZ, RZ ;  /* 0x000000ffff137224 */ /* 0x000fe400078e00ff */
        /* <DEDUP_REMOVED lines=12> */
.L_x_30590:
[----:B------:R-:W2:Y:S01]  /*7b80*/  LDG.E.U16 R4, desc[UR36][R4.64] ;  /* 0x0000002404047981 */ /* 0x000ea2000c1e1500 */
[----:B------:R-:W-:Y:S02]  /*7b90*/  IMAD.MOV.U32 R19, RZ, RZ, RZ ;  /* 0x000000ffff137224 */ /* 0x000fe400078e00ff */
[----:B--2---:R-:W-:Y:S01]  /*7ba0*/  IMAD.U32 R18, R4, 0x10000, RZ ;  /* 0x0001000004127824 */ /* 0x004fe200078e00ff */
[----:B------:R-:W-:Y:S06]  /*7bb0*/  BRA `(.L_x_30580) ;  /* 0x0000000400a07947 */ /* 0x000fec0003800000 */
.L_x_30587:
        /* <DEDUP_REMOVED lines=12> */
.L_x_30594:
        /* <DEDUP_REMOVED lines=20> */
.L_x_30596:
[----:B------:R-:W-:Y:S05]  /*7dc0*/  BSYNC B0 ;  /* 0x0000000000007941 */ /* 0x000fea0003800000 */
.L_x_30595:
[----:B------:R-:W-:Y:S01]  /*7dd0*/  IMAD.SHL.U32 R2, R2, 0x100000, RZ ;  /* 0x0010000002027824 */ /* 0x000fe200078e00ff */
[----:B------:R-:W-:-:S04]  /*7de0*/  LEA R3, R0, 0x3b800000, 0x17 ;  /* 0x3b80000000037811 */ /* 0x000fc800078eb8ff */
[----:B------:R-:W-:Y:S01]  /*7df0*/  LOP3.LUT R18, R3, R2, R18, 0xfe, !PT ;  /* 0x0000000203127212 */ /* 0x000fe200078efe12 */
[----:B------:R-:W-:Y:S06]  /*7e00*/  BRA `(.L_x_30580) ;  /* 0x00000004000c7947 */ /* 0x000fec0003800000 */
.L_x_30593:
        /* <DEDUP_REMOVED lines=20> */
.L_x_30598:
[----:B------:R-:W-:Y:S05]  /*7f50*/  BSYNC B0 ;  /* 0x0000000000007941 */ /* 0x000fea0003800000 */
.L_x_30597:
[----:B------:R-:W-:Y:S01]  /*7f60*/  IMAD.SHL.U32 R2, R2, 0x200000, RZ ;  /* 0x0020000002027824 */ /* 0x000fe200078e00ff */
[----:B------:R-:W-:-:S04]  /*7f70*/  LEA R3, R0, 0x37800000, 0x17 ;  /* 0x3780000000037811 */ /* 0x000fc800078eb8ff */
[----:B------:R-:W-:Y:S01]  /*7f80*/  LOP3.LUT R18, R3, R2, R18, 0xfe, !PT ;  /* 0x0000000203127212 */ /* 0x000fe200078efe12 */
[----:B------:R-:W-:Y:S06]  /*7f90*/  BRA `(.L_x_30580) ;  /* 0x0000000000a87947 */ /* 0x000fec0003800000 */
.L_x_30592:
        /* <DEDUP_REMOVED lines=14> */
.L_x_30602:
[----:B------:R-:W-:Y:S05]  /*8080*/  BSYNC B0 ;  /* 0x0000000000007941 */ /* 0x000fea0003800000 */
.L_x_30601:
[----:B------:R-:W-:Y:S01]  /*8090*/  IMAD.MOV.U32 R19, RZ, RZ, RZ ;  /* 0x000000ffff137224 */ /* 0x000fe200078e00ff */
[----:B------:R-:W-:Y:S06]  /*80a0*/  BRA `(.L_x_30580) ;  /* 0x0000000000647947 */ /* 0x000fec0003800000 */
.L_x_30579:
        /* <DEDUP_REMOVED lines=16> */
.L_x_30603:
[----:B------:R-:W-:Y:S01]  /*81b0*/  CS2R R18, SRZ ;  /* 0x0000000000127805 */ /* 0x000fe2000001ff00 */
[----:B------:R-:W-:Y:S06]  /*81c0*/  BRA `(.L_x_30580) ;  /* 0x00000000001c7947 */ /* 0x000fec0003800000 */
.L_x_30600:
[----:B------:R-:W2:Y:S01]  /*81d0*/  LDG.E.64 R4, desc[UR36][R4.64] ;  /* 0x0000002404047981 */ /* 0x000ea2000c1e1b00 */
[----:B------:R-:W-:Y:S01]  /*81e0*/  IMAD.MOV.U32 R19, RZ, RZ, RZ ;  /* 0x000000ffff137224 */ /* 0x000fe200078e00ff */
[----:B--2---:R0:W2:Y:S01]  /*81f0*/  I2F.U64 R18, R4 ;  /* 0x0000000400127312 */ /* 0x0040a20000301000 */
[----:B------:R-:W-:Y:S05]  /*8200*/  BRA `(.L_x_30580) ;  /* 0x00000000000c7947 */ /* 0x000fea0003800000 */
.L_x_30599:
[----:B------:R-:W2:Y:S01]  /*8210*/  LDG.E R4, desc[UR36][R4.64] ;  /* 0x0000002404047981 */ /* 0x000ea2000c1e1900 */
[----:B------:R-:W-:Y:S01]  /*8220*/  IMAD.MOV.U32 R19, RZ, RZ, RZ ;  /* 0x000000ffff137224 */ /* 0x000fe200078e00ff */
[----:B--2---:R-:W-:-:S07]  /*8230*/  I2FP.F32.U32 R18, R4 ;  /* 0x0000000400127245 */ /* 0x004fce0000201000 */
.L_x_30580:
[----:B------:R-:W-:Y:S05]  /*8240*/  BSYNC B6 ;  /* 0x0000000000067941 */ /* 0x000fea0003800000 */
.L_x_30574:
[----:B0--3--:R-:W0:Y:S01]  /*8250*/  LDC.U8 R4, c[0x0][0x246] ;  /* 0x00009180ff047b82 */ /* 0x009e220000000000 */
[----:B------:R-:W-:Y:S01]  /*8260*/  ULDC UR4, c[0x0][0x250] ;  /* 0x0000940000047ab9 */ /* 0x000fe20000000800 */
[----:B------:R-:W-:Y:S01]  /*8270*/  BSSY B6, `(.L_x_30604) ;  /* 0x00000f7000067945 */ /* 0x000fe20003800000 */
[----:B------:R-:W-:-:S05]  /*8280*/  IMAD R5, R16, UR4, RZ ;  /* 0x0000000410057c24 */ /* 0x000fca000f8e02ff */
[----:B------:R-:W3:Y:S01]  /*8290*/  LDC.64 R2, c[0x0][0x238] ;  /* 0x00008e00ff027b82 */ /* 0x000ee20000000a00 */
[----:B0-----:R-:W-:-:S04]  /*82a0*/  PRMT R0, R4, 0x9910, RZ ;  /* 0x0000991004007816 */ /* 0x001fc800000000ff */
[----:B------:R-:W-:Y:S02]  /*82b0*/  ISETP.GT.AND P1, PT, R0, 0x9, PT ;  /* 0x000000090000780c */ /* 0x000fe40003f24270 */
[----:B---3--:R-:W-:-:S05]  /*82c0*/  IADD3 R2, P0, R5, R2, RZ ;  /* 0x0000000205027210 */ /* 0x008fca0007f1e0ff */
        /* <DEDUP_REMOVED lines=14> */
.L_x_30608:
[----:B------:R-:W3:Y:S01]  /*83b0*/  LDG.E.U8 R2, desc[UR36][R2.64] ;  /* 0x0000002402027981 */ /* 0x000ee2000c1e1100 */
[----:B------:R-:W-:Y:S01]  /*83c0*/  IMAD.MOV.U32 R17, RZ, RZ, RZ ;  /* 0x000000ffff117224 */ /* 0x000fe200078e00ff */
[----:B---3--:R-:W-:Y:S01]  /*83d0*/  I2FP.F32.U32 R16, R2 ;  /* 0x0000000200107245 */ /* 0x008fe20000201000 */
[----:B------:R-:W-:Y:S06]  /*83e0*/  BRA `(.L_x_30610) ;  /* 0x0000000c007c7947 */ /* 0x000fec0003800000 */
.L_x_30607:
        /* <DEDUP_REMOVED lines=10> */
.L_x_30612:
[----:B------:R-:W3:Y:S01]  /*8490*/  LDG.E R2, desc[UR36][R2.64] ;  /* 0x0000002402027981 */ /* 0x000ee2000c1e1900 */
[----:B------:R-:W-:Y:S01]  /*84a0*/  IMAD.MOV.U32 R17, RZ, RZ, RZ ;  /* 0x000000ffff117224 */ /* 0x000fe200078e00ff */
[----:B---3--:R-:W-:Y:S01]  /*84b0*/  I2FP.F32.S32 R16, R2 ;  /* 0x0000000200107245 */ /* 0x008fe20000201400 */
[----:B------:R-:W-:Y:S06]  /*84c0*/  BRA `(.L_x_30610) ;  /* 0x0000000c00447947 */ /* 0x000fec0003800000 */
.L_x_30611:
[----:B------:R-:W3:Y:S01]  /*84d0*/  LDG.E.U16 R2, desc[UR36][R2.64] ;  /* 0x0000002402027981 */ /* 0x000ee2000c1e1500 */
[----:B------:R-:W-:Y:S01]  /*84e0*/  IMAD.MOV.U32 R17, RZ, RZ, RZ ;  /* 0x000000ffff117224 */ /* 0x000fe200078e00ff */
[----:B---3--:R0:W3:Y:S01]  /*84f0*/  I2F.S16 R16, R2 ;  /* 0x0000000200107306 */ /* 0x0080e20000101400 */
[----:B------:R-:W-:Y:S05]  /*8500*/  BRA `(.L_x_30610) ;  /* 0x0000000c00347947 */ /* 0x000fea0003800000 */
.L_x_30606:
        /* <DEDUP_REMOVED lines=9> */
.L_x_30614:
[----:B------:R-:W3:Y:S01]  /*85a0*/  LDG.E.U16 R2, desc[UR36][R2.64] ;  /* 0x0000002402027981 */ /* 0x000ee2000c1e1500 */
[----:B------:R-:W-:Y:S02]  /*85b0*/  IMAD.MOV.U32 R17, RZ, RZ, RZ ;  /* 0x000000ffff117224 */ /* 0x000fe400078e00ff */
[----:B---3--:R-:W-:Y:S01]  /*85c0*/  HADD2.F32 R16, -RZ, R2.H0_H0 ;  /* 0x20000002ff107230 */ /* 0x008fe20000004100 */
[----:B------:R-:W-:Y:S06]  /*85d0*/  BRA `(.L_x_30610) ;  /* 0x0000000c00007947 */ /* 0x000fec0003800000 */
.L_x_30613:
        /* <DEDUP_REMOVED lines=8> */
.L_x_30616:
[----:B------:R-:W3:Y:S02]  /*8660*/  LDG.E R2, desc[UR36][R2.64] ;  /* 0x0000002402027981 */ /* 0x000ee4000c1e1900 */
[--C-:B---3--:R-:W-:Y:S02]  /*8670*/  HADD2.F32 R17, -RZ, R2.reuse.H1_H1 ;  /* 0x30000002ff117230 */ /* 0x108fe40000004100 */
[----:B------:R-:W-:Y:S01]  /*8680*/  HADD2.F32 R16, -RZ, R2.H0_H0 ;  /* 0x20000002ff107230 */ /* 0x000fe20000004100 */
[----:B------:R-:W-:Y:S06]  /*8690*/  BRA `(.L_x_30610) ;  /* 0x0000000800d07947 */ /* 0x000fec0003800000 */
.L_x_30615:
        /* <DEDUP_REMOVED lines=8> */
.L_x_30605:
        /* <DEDUP_REMOVED lines=13> */
.L_x_30619:
        /* <DEDUP_REMOVED lines=10> */
.L_x_30618:
        /* <DEDUP_REMOVED lines=27> */
.L_x_30621:
        /* <DEDUP_REMOVED lines=14> */
.L_x_30620:
[----:B------:R-:W3:Y:S01]  /*8b20*/  LDG.E.U16 R2, desc[UR36][R2.64] ;  /* 0x0000002402027981 */ /* 0x000ee2000c1e1500 */
[----:B------:R-:W-:Y:S02]  /*8b30*/  IMAD.MOV.U32 R17, RZ, RZ, RZ ;  /* 0x000000ffff117224 */ /* 0x000fe400078e00ff */
[----:B---3--:R-:W-:Y:S01]  /*8b40*/  IMAD.U32 R16, R2, 0x10000, RZ ;  /* 0x0001000002107824 */ /* 0x008fe200078e00ff */
[----:B------:R-:W-:Y:S06]  /*8b50*/  BRA `(.L_x_30610) ;  /* 0x0000000400a07947 */ /* 0x000fec0003800000 */
.L_x_30617:
        /* <DEDUP_REMOVED lines=12> */
.L_x_30624:
        /* <DEDUP_REMOVED lines=20> */
.L_x_30626:
[----:B------:R-:W-:Y:S05]  /*8d60*/  BSYNC B0 ;  /* 0x0000000000007941 */ /* 0x000fea0003800000 */
.L_x_30625:
[----:B------:R-:W-:Y:S01]  /*8d70*/  IMAD.SHL.U32 R2, R2, 0x100000, RZ ;  /* 0x0010000002027824 */ /* 0x000fe200078e00ff */
[----:B------:R-:W-:-:S04]  /*8d80*/  LEA R3, R0, 0x3b800000, 0x17 ;  /* 0x3b80000000037811 */ /* 0x000fc800078eb8ff */
[----:B------:R-:W-:Y:S01]  /*8d90*/  LOP3.LUT R16, R3, R2, R16, 0xfe, !PT ;  /* 0x0000000203107212 */ /* 0x000fe200078efe10 */
[----:B------:R-:W-:Y:S06]  /*8da0*/  BRA `(.L_x_30610) ;  /* 0x00000004000c7947 */ /* 0x000fec0003800000 */
.L_x_30623:
        /* <DEDUP_REMOVED lines=20> */
.L_x_30628:
[----:B------:R-:W-:Y:S05]  /*8ef0*/  BSYNC B0 ;  /* 0x0000000000007941 */ /* 0x000fea0003800000 */
.L_x_30627:
[----:B------:R-:W-:Y:S01]  /*8f00*/  IMAD.SHL.U32 R2, R2, 0x200000, RZ ;  /* 0x0020000002027824 */ /* 0x000fe200078e00ff */
[----:B------:R-:W-:-:S04]  /*8f10*/  LEA R3, R0, 0x37800000, 0x17 ;  /* 0x3780000000037811 */ /* 0x000fc800078eb8ff */
[----:B------:R-:W-:Y:S01]  /*8f20*/  LOP3.LUT R16, R3, R2, R16, 0xfe, !PT ;  /* 0x0000000203107212 */ /* 0x000fe200078efe10 */
[----:B------:R-:W-:Y:S06]  /*8f30*/  BRA `(.L_x_30610) ;  /* 0x0000000000a87947 */ /* 0x000fec0003800000 */
.L_x_30622:
        /* <DEDUP_REMOVED lines=14> */
.L_x_30632:
[----:B------:R-:W-:Y:S05]  /*9020*/  BSYNC B0 ;  /* 0x0000000000007941 */ /* 0x000fea0003800000 */
.L_x_30631:
[----:B------:R-:W-:Y:S01]  /*9030*/  IMAD.MOV.U32 R17, RZ, RZ, RZ ;  /* 0x000000ffff117224 */ /* 0x000fe200078e00ff */
[----:B------:R-:W-:Y:S06]  /*9040*/  BRA `(.L_x_30610) ;  /* 0x0000000000647947 */ /* 0x000fec0003800000 */
.L_x_30609:
        /* <DEDUP_REMOVED lines=16> */
.L_x_30633:
[----:B------:R-:W-:Y:S01]  /*9150*/  CS2R R16, SRZ ;  /* 0x0000000000107805 */ /* 0x000fe2000001ff00 */
[----:B------:R-:W-:Y:S06]  /*9160*/  BRA `(.L_x_30610) ;  /* 0x00000000001c7947 */ /* 0x000fec0003800000 */
.L_x_30630:
[----:B------:R-:W3:Y:S01]  /*9170*/  LDG.E.64 R2, desc[UR36][R2.64] ;  /* 0x0000002402027981 */ /* 0x000ee2000c1e1b00 */
[----:B------:R-:W-:Y:S01]  /*9180*/  IMAD.MOV.U32 R17, RZ, RZ, RZ ;  /* 0x000000ffff117224 */ /* 0x000fe200078e00ff */
[----:B---3--:R0:W3:Y:S01]  /*9190*/  I2F.U64 R16, R2 ;  /* 0x0000000200107312 */ /* 0x0080e20000301000 */
[----:B------:R-:W-:Y:S05]  /*91a0*/  BRA `(.L_x_30610) ;  /* 0x00000000000c7947 */ /* 0x000fea0003800000 */
.L_x_30629:
[----:B------:R-:W3:Y:S01]  /*91b0*/  LDG.E R2, desc[UR36][R2.64] ;  /* 0x0000002402027981 */ /* 0x000ee2000c1e1900 */
[----:B------:R-:W-:Y:S01]  /*91c0*/  IMAD.MOV.U32 R17, RZ, RZ, RZ ;  /* 0x000000ffff117224 */ /* 0x000fe200078e00ff */
[----:B---3--:R-:W-:-:S07]  /*91d0*/  I2FP.F32.U32 R16, R2 ;  /* 0x0000000200107245 */ /* 0x008fce0000201000 */
.L_x_30610:
[----:B------:R-:W-:Y:S05]  /*91e0*/  BSYNC B6 ;  /* 0x0000000000067941 */ /* 0x000fea0003800000 */
.L_x_30604:
[----:B------:R-:W-:Y:S01]  /*91f0*/  ISETP.NE.AND P0, PT, R30, RZ, PT ;  /* 0x000000ff1e00720c */ /* 0x000fe20003f05270 */
[----:B------:R-:W-:-:S03]  /*9200*/  VIADD R34, R34, 0x80 ;  /* 0x0000008022227836 */ /* 0x000fc60000000000 */
[----:B------:R-:W-:-:S09]  /*9210*/  SEL R35, RZ, 0x1, !P0 ;  /* 0x00000001ff237807 */ /* 0x000fd20004000000 */
.L_x_30540:
[----:B------:R-:W-:Y:S05]  /*9220*/  BSYNC B7 ;  /* 0x0000000000077941 */ /* 0x000fea0003800000 */
.L_x_30539:
[----:B------:R-:W-:Y:S01]  /*9230*/  ISETP.GE.AND P0, PT, R34, R33, PT ;  /* 0x000000212200720c */ /* 0x000fe20003f06270 */
[----:B------:R-:W-:Y:S01]  /*9240*/  BSSY B7, `(.L_x_30634) ;  /* 0x0000306000077945 */ /* 0x000fe20003800000 */
[----:B------:R-:W-:Y:S01]  /*9250*/  IMAD.MOV.U32 R33, RZ, RZ, RZ ;  /* 0x000000ffff217224 */ /* 0x000fe200078e00ff */
[----:B--23--:R-:W-:-:S10]  /*9260*/  CS2R R30, SRZ ;  /* 0x00000000001e7805 */ /* 0x00cfd4000001ff00 */
[----:B------:R-:W-:Y:S05]  /*9270*/  @P0 BRA `(.L_x_30635) ;  /* 0x0000003000080947 */ /* 0x000fea0003800000 */
[----:B0-----:R-:W0:Y:S01]  /*9280*/  S2R R0, SR_CTAID.X ;  /* 0x0000000000007919 */ /* 0x001e220000002500 */
[----:B------:R-:W2:Y:S01]  /*9290*/  LDC.U8 R4, c[0x0][0x244] ;  /* 0x00009100ff047b82 */ /* 0x000ea20000000000 */
[----:B------:R-:W-:-:S07]  /*92a0*/  ULDC UR4, c[0x0][0x248] ;  /* 0x0000920000047ab9 */ /* 0x000fce0000000800 */
[----:B------:R-:W3:Y:S01]  /*92b0*/  LDC.64 R2, c[0x0][0x228] ;  /* 0x00008a00ff027b82 */ /* 0x000ee20000000a00 */
[----:B0-----:R-:W-:Y:S01]  /*92c0*/  IMAD R34, R0, 0x200, R34 ;  /* 0x0000020000227824 */ /* 0x001fe200078e0222 */
[----:B--2---:R-:W-:-:S03]  /*92d0*/  PRMT R0, R4, 0x9910, RZ ;  /* 0x0000991004007816 */ /* 0x004fc600000000ff */
[----:B------:R-:W-:Y:S01]  /*92e0*/  IMAD R5, R34, UR4, RZ ;  /* 0x0000000422057c24 */ /* 0x000fe2000f8e02ff */
[----:B------:R-:W-:-:S04]  /*92f0*/  ISETP.GT.AND P1, PT, R0, 0x9, PT ;  /* 0x000000090000780c */ /* 0x000fc80003f24270 */
[----:B---3--:R-:W-:-:S05]  /*9300*/  IADD3 R2, P0, R5, R2, RZ ;  /* 0x0000000205027210 */ /* 0x008fca0007f1e0ff */
        /* <DEDUP_REMOVED lines=14> */
.L_x_30639:
[----:B------:R-:W2:Y:S02]  /*93f0*/  LDG.E.U8 R2, desc[UR36][R2.64] ;  /* 0x0000002402027981 */ /* 0x000ea4000c1e1100 */
[----:B--2---:R-:W-:-:S04]  /*9400*/  ISETP.NE.AND P0, PT, R2, RZ, PT ;  /* 0x000000ff0200720c */ /* 0x004fc80003f05270 */
[----:B------:R-:W-:Y:S01]  /*9410*/  P2R R2, PR, RZ, 0x1 ;  /* 0x00000001ff027803 */ /* 0x000fe20000000000 */
[----:B------:R-:W-:Y:S08]  /*9420*/  BRA `(.L_x_30641) ;  /* 0x0000000c00c47947 */ /* 0x000ff00003800000 */
.L_x_30638:
        /* <DEDUP_REMOVED lines=11> */
.L_x_30643:
[----:B------:R-:W2:Y:S02]  /*94e0*/  LDG.E R2, desc[UR36][R2.64] ;  /* 0x0000002402027981 */ /* 0x000ea4000c1e1900 */
[----:B--2---:R-:W-:-:S04]  /*94f0*/  ISETP.NE.AND P0, PT, R2, RZ, PT ;  /* 0x000000ff0200720c */ /* 0x004fc80003f05270 */
[----:B------:R-:W-:Y:S01]  /*9500*/  P2R R2, PR, RZ, 0x1 ;  /* 0x00000001ff027803 */ /* 0x000fe20000000000 */
[----:B------:R-:W-:Y:S08]  /*9510*/  BRA `(.L_x_30641) ;  /* 0x0000000c00887947 */ /* 0x000ff00003800000 */
.L_x_30642:
[----:B------:R-:W2:Y:S02]  /*9520*/  LDG.E.U16 R2, desc[UR36][R2.64] ;  /* 0x0000002402027981 */ /* 0x000ea4000c1e1500 */
[----:B--2---:R-:W-:-:S04]  /*9530*/  ISETP.NE.AND P0, PT, R2, RZ, PT ;  /* 0x000000ff0200720c */ /* 0x004fc80003f05270 */
[----:B------:R-:W-:Y:S01]  /*9540*/  P2R R2, PR, RZ, 0x1 ;  /* 0x00000001ff027803 */ /* 0x000fe20000000000 */
[----:B------:R-:W-:Y:S08]  /*9550*/  BRA `(.L_x_30641) ;  /* 0x0000000c00787947 */ /* 0x000ff00003800000 */
.L_x_30637:
        /* <DEDUP_REMOVED lines=10> */
.L_x_30645:
[----:B------:R-:W2:Y:S02]  /*9600*/  LDG.E.U16 R0, desc[UR36][R2.64] ;  /* 0x0000002402007981 */ /* 0x000ea4000c1e1500 */
[----:B--2---:R-:W-:-:S05]  /*9610*/  HADD2.F32 R0, -RZ, R0.H0_H0 ;  /* 0x20000000ff007230 */ /* 0x004fca0000004100 */
[----:B------:R-:W-:-:S04]  /*9620*/  FSETP.NEU.FTZ.AND P0, PT, R0, RZ, PT ;  /* 0x000000ff0000720b */ /* 0x000fc80003f1d000 */
[----:B------:R-:W-:Y:S01]  /*9630*/  P2R R2, PR, RZ, 0x1 ;  /* 0x00000001ff027803 */ /* 0x000fe20000000000 */
[----:B------:R-:W-:Y:S08]  /*9640*/  BRA `(.L_x_30641) ;  /* 0x0000000c003c7947 */ /* 0x000ff00003800000 */
.L_x_30644:
        /* <DEDUP_REMOVED lines=12> */
.L_x_30647:
        /* <DEDUP_REMOVED lines=11> */
.L_x_30646:
[----:B------:R-:W2:Y:S02]  /*97c0*/  LDG.E.64 R2, desc[UR36][R2.64] ;  /* 0x0000002402027981 */ /* 0x000ea4000c1e1b00 */
[----:B--2---:R-:W-:-:S06]  /*97d0*/  DSETP.NEU.AND P0, PT, R2, RZ, PT ;  /* 0x000000ff0200722a */ /* 0x004fcc0003f0d000 */
[----:B------:R-:W-:Y:S01]  /*97e0*/  P2R R2, PR, RZ, 0x1 ;  /* 0x00000001ff027803 */ /* 0x000fe20000000000 */
[----:B------:R-:W-:Y:S07]  /*97f0*/  BRA `(.L_x_30641) ;  /* 0x0000000800d07947 */ /* 0x000fee0003800000 */
.L_x_30636:
        /* <DEDUP_REMOVED lines=12> */
.L_x_30650:
[----:B------:R-:W2:Y:S02]  /*98c0*/  LDG.E.128 R4, desc[UR36][R2.64] ;  /* 0x0000002402047981 */ /* 0x000ea4000c1e1d00 */
[----:B--2---:R-:W-:-:S06]  /*98d0*/  DSETP.NEU.AND P0, PT, R6, RZ, PT ;  /* 0x000000ff0600722a */ /* 0x004fcc0003f0d000 */
[----:B------:R-:W-:-:S06]  /*98e0*/  DSETP.NEU.OR P0, PT, R4, RZ, P0 ;  /* 0x000000ff0400722a */ /* 0x000fcc000070d400 */
[----:B------:R-:W-:Y:S01]  /*98f0*/  P2R R2, PR, RZ, 0x1 ;  /* 0x00000001ff027803 */ /* 0x000fe20000000000 */
[----:B------:R-:W-:Y:S07]  /*9900*/  BRA `(.L_x_30641) ;  /* 0x00000008008c7947 */ /* 0x000fee0003800000 */
.L_x_30649:
        /* <DEDUP_REMOVED lines=28> */
.L_x_30652:
        /* <DEDUP_REMOVED lines=15> */
.L_x_30651:
[----:B------:R-:W2:Y:S02]  /*9bc0*/  LDG.E.U16 R0, desc[UR36][R2.64] ;  /* 0x0000002402007981 */ /* 0x000ea4000c1e1500 */
[----:B--2---:R-:W-:-:S05]  /*9bd0*/  IMAD.U32 R0, R0, 0x10000, RZ ;  /* 0x0001000000007824 */ /* 0x004fca00078e00ff */
[----:B------:R-:W-:-:S04]  /*9be0*/  FSETP.NEU.FTZ.AND P0, PT, R0, RZ, PT ;  /* 0x000000ff0000720b */ /* 0x000fc80003f1d000 */
[----:B------:R-:W-:Y:S01]  /*9bf0*/  P2R R2, PR, RZ, 0x1 ;  /* 0x00000001ff027803 */ /* 0x000fe20000000000 */
[----:B------:R-:W-:Y:S08]  /*9c00*/  BRA `(.L_x_30641) ;  /* 0x0000000400cc7947 */ /* 0x000ff00003800000 */
.L_x_30648:
        /* <DEDUP_REMOVED lines=12> */
.L_x_30655:
        /* <DEDUP_REMOVED lines=21> */
.L_x_30659:
[----:B------:R-:W-:Y:S05]  /*9e20*/  BSYNC B1 ;  /* 0x0000000000017941 */ /* 0x000fea0003800000 */
.L_x_30658:
[----:B------:R-:W-:Y:S01]  /*9e30*/  LEA R3, R0, 0x3b800000, 0x17 ;  /* 0x3b80000000037811 */ /* 0x000fe200078eb8ff */
[----:B------:R-:W-:-:S05]  /*9e40*/  IMAD.SHL.U32 R0, R2, 0x100000, RZ ;  /* 0x0010000002007824 */ /* 0x000fca00078e00ff */
[----:B------:R-:W-:-:S07]  /*9e50*/  LOP3.LUT R0, R3, R0, R4, 0xfe, !PT ;  /* 0x0000000003007212 */ /* 0x000fce00078efe04 */
.L_x_30657:
[----:B------:R-:W-:Y:S05]  /*9e60*/  BSYNC B0 ;  /* 0x0000000000007941 */ /* 0x000fea0003800000 */
.L_x_30656:
[----:B------:R-:W-:-:S04]  /*9e70*/  FSETP.NEU.FTZ.AND P0, PT, R0, RZ, PT ;  /* 0x000000ff0000720b */ /* 0x000fc80003f1d000 */
[----:B------:R-:W-:Y:S01]  /*9e80*/  P2R R2, PR, RZ, 0x1 ;  /* 0x00000001ff027803 */ /* 0x000fe20000000000 */
[----:B------:R-:W-:Y:S08]  /*9e90*/  BRA `(.L_x_30641) ;  /* 0x0000000400287947 */ /* 0x000ff00003800000 */
.L_x_30654:
        /* <DEDUP_REMOVED lines=21> */
.L_x_30663:
[----:B------:R-:W-:Y:S05]  /*9ff0*/  BSYNC B1 ;  /* 0x0000000000017941 */ /* 0x000fea0003800000 */
.L_x_30662:
[----:B------:R-:W-:Y:S01]  /*a000*/  LEA R3, R0, 0x37800000, 0x17 ;  /* 0x3780000000037811 */ /* 0x000fe200078eb8ff */
[----:B------:R-:W-:-:S05]  /*a010*/  IMAD.SHL.U32 R0, R2, 0x200000, RZ ;  /* 0x0020000002007824 */ /* 0x000fca00078e00ff */
[----:B------:R-:W-:-:S07]  /*a020*/  LOP3.LUT R0, R3, R0, R4, 0xfe, !PT ;  /* 0x0000000003007212 */ /* 0x000fce00078efe04 */
.L_x_30661:
[----:B------:R-:W-:Y:S05]  /*a030*/  BSYNC B0 ;  /* 0x0000000000007941 */ /* 0x000fea0003800000 */
.L_x_30660:
[----:B------:R-:W-:-:S04]  /*a040*/  FSETP.NEU.FTZ.AND P0, PT, R0, RZ, PT ;  /* 0x000000ff0000720b */ /* 0x000fc80003f1d000 */
[----:B------:R-:W-:Y:S01]  /*a050*/  P2R R2, PR, RZ, 0x1 ;  /* 0x00000001ff027803 */ /* 0x000fe20000000000 */
[----:B------:R-:W-:Y:S08]  /*a060*/  BRA `(.L_x_30641) ;  /* 0x0000000000b47947 */ /* 0x000ff00003800000 */
.L_x_30653:
        /* <DEDUP_REMOVED lines=14> */
.L_x_30667:
[----:B------:R-:W-:Y:S05]  /*a150*/  BSYNC B0 ;  /* 0x0000000000007941 */ /* 0x000fea0003800000 */
.L_x_30666:
[----:B------:R-:W-:-:S04]  /*a160*/  FSETP.NEU.FTZ.AND P0, PT, R0, RZ, PT ;  /* 0x000000ff0000720b */ /* 0x000fc80003f1d000 */
[----:B------:R-:W-:Y:S01]  /*a170*/  P2R R2, PR, RZ, 0x1 ;  /* 0x00000001ff027803 */ /* 0x000fe20000000000 */
[----:B------:R-:W-:Y:S08]  /*a180*/  BRA `(.L_x_30641) ;  /* 0x00000000006c7947 */ /* 0x000ff00003800000 */
.L_x_30640:
        /* <DEDUP_REMOVED lines=16> */
.L_x_30668:
[----:B------:R-:W-:-:S04]  /*a290*/  PLOP3.LUT P0, PT, PT, PT, PT, 0x8, 0x0 ;  /* 0x000000000000781c */ /* 0x000fc80003f0e170 */
[----:B------:R-:W-:Y:S01]  /*a2a0*/  P2R R2, PR, RZ, 0x1 ;  /* 0x00000001ff027803 */ /* 0x000fe20000000000 */
[----:B------:R-:W-:Y:S08]  /*a2b0*/  BRA `(.L_x_30641) ;  /* 0x0000000000207947 */ /* 0x000ff00003800000 */
.L_x_30665:
[----:B------:R-:W2:Y:S02]  /*a2c0*/  LDG.E.64 R2, desc[UR36][R2.64] ;  /* 0x0000002402027981 */ /* 0x000ea4000c1e1b00 */
[----:B--2---:R-:W-:-:S04]  /*a2d0*/  ISETP.NE.U32.AND P0, PT, R2, RZ, PT ;  /* 0x000000ff0200720c */ /* 0x004fc80003f05070 */
[----:B------:R-:W-:-:S04]  /*a2e0*/  ISETP.NE.AND.EX P0, PT, R3, RZ, PT, P0 ;  /* 0x000000ff0300720c */ /* 0x000fc80003f05300 */
[----:B------:R-:W-:Y:S01]  /*a2f0*/  P2R R2, PR, RZ, 0x1 ;  /* 0x00000001ff027803 */ /* 0x000fe20000000000 */
[----:B------:R-:W-:Y:S08]  /*a300*/  BRA `(.L_x_30641) ;  /* 0x00000000000c7947 */ /* 0x000ff00003800000 */
.L_x_30664:
[----:B------:R-:W2:Y:S02]  /*a310*/  LDG.E R2, desc[UR36][R2.64] ;  /* 0x0000002402027981 */ /* 0x000ea4000c1e1900 */
[----:B--2---:R-:W-:-:S04]  /*a320*/  ISETP.NE.AND P0, PT, R2, RZ, PT ;  /* 0x000000ff0200720c */ /* 0x004fc80003f05270 */
[----:B------:R-:W-:-:S09]  /*a330*/  P2R R2, PR, RZ, 0x1 ;  /* 0x00000001ff027803 */ /* 0x000fd20000000000 */
.L_x_30641:
[----:B------:R-:W0:Y:S01]  /*a340*/  LDC.U8 R6, c[0x0][0x245] ;  /* 0x00009140ff067b82 */ /* 0x000e220000000000 */
[----:B------:R-:W-:Y:S01]  /*a350*/  ULDC UR4, c[0x0][0x24c] ;  /* 0x0000930000047ab9 */ /* 0x000fe20000000800 */
[----:B------:R-:W-:Y:S01]  /*a360*/  BSSY B6, `(.L_x_30669) ;  /* 0x00000f7000067945 */ /* 0x000fe20003800000 */
[----:B------:R-:W-:-:S05]  /*a370*/  IMAD R3, R34, UR4, RZ ;  /* 0x0000000422037c24 */ /* 0x000fca000f8e02ff */
[----:B------:R-:W2:Y:S01]  /*a380*/  LDC.64 R4, c[0x0][0x230] ;  /* 0x00008c00ff047b82 */ /* 0x000ea20000000a00 */
[----:B0-----:R-:W-:-:S04]  /*a390*/  PRMT R0, R6, 0x9910, RZ ;  /* 0x0000991006007816 */ /* 0x001fc800000000ff */
[----:B------:R-:W-:Y:S02]  /*a3a0*/  ISETP.GT.AND P1, PT, R0, 0x9, PT ;  /* 0x000000090000780c */ /* 0x000fe40003f24270 */
[----:B--2---:R-:W-:-:S05]  /*a3b0*/  IADD3 R4, P0, R3, R4, RZ ;  /* 0x0000000403047210 */ /* 0x004fca0007f1e0ff */
        /* <DEDUP_REMOVED lines=14> */
.L_x_30673:
[----:B------:R-:W2:Y:S01]  /*a4a0*/  LDG.E.U8 R4, desc[UR36][R4.64] ;  /* 0x0000002404047981 */ /* 0x000ea2000c1e1100 */
[----:B------:R-:W-:Y:S01]  /*a4b0*/  IMAD.MOV.U32 R31, RZ, RZ, RZ ;  /* 0x000000ffff1f7224 */ /* 0x000fe200078e00ff */
[----:B--2---:R-:W-:Y:S01]  /*a4c0*/  I2FP.F32.U32 R30, R4 ;  /* 0x00000004001e7245 */ /* 0x004fe20000201000 */
[----:B------:R-:W-:Y:S06]  /*a4d0*/  BRA `(.L_x_30675) ;  /* 0x0000000c007c7947 */ /* 0x000fec0003800000 */
.L_x_30672:
        /* <DEDUP_REMOVED lines=10> */
.L_x_30677:
[----:B------:R-:W2:Y:S01]  /*a580*/  LDG.E R4, desc[UR36][R4.64] ;  /* 0x0000002404047981 */ /* 0x000ea2000c1e1900 */
[----:B------:R-:W-:Y:S01]  /*a590*/  IMAD.MOV.U32 R31, RZ, RZ, RZ ;  /* 0x000000ffff1f7224 */ /* 0x000fe200078e00ff */
[----:B--2---:R-:W-:Y:S01]  /*a5a0*/  I2FP.F32.S32 R30, R4 ;  /* 0x00000004001e7245 */ /* 0x004fe20000201400 */
[----:B------:R-:W-:Y:S06]  /*a5b0*/  BRA `(.L_x_30675) ;  /* 0x0000000c00447947 */ /* 0x000fec0003800000 */
.L_x_30676:
[----:B------:R-:W2:Y:S01]  /*a5c0*/  LDG.E.U16 R4, desc[UR36][R4.64] ;  /* 0x0000002404047981 */ /* 0x000ea2000c1e1500 */
[----:B------:R-:W-:Y:S01]  /*a5d0*/  IMAD.MOV.U32 R31, RZ, RZ, RZ ;  /* 0x000000ffff1f7224 */ /* 0x000fe200078e00ff */
[----:B--2---:R0:W2:Y:S01]  /*a5e0*/  I2F.S16 R30, R4 ;  /* 0x00000004001e7306 */ /* 0x0040a20000101400 */
[----:B------:R-:W-:Y:S05]  /*a5f0*/  BRA `(.L_x_30675) ;  /* 0x0000000c00347947 */ /* 0x000fea0003800000 */
.L_x_30671:
        /* <DEDUP_REMOVED lines=9> */
.L_x_30679:
[----:B------:R-:W2:Y:S01]  /*a690*/  LDG.E.U16 R4, desc[UR36][R4.64] ;  /* 0x0000002404047981 */ /* 0x000ea2000c1e1500 */
[----:B------:R-:W-:Y:S02]  /*a6a0*/  IMAD.MOV.U32 R31, RZ, RZ, RZ ;  /* 0x000000ffff1f7224 */ /* 0x000fe400078e00ff */
[----:B--2---:R-:W-:Y:S01]  /*a6b0*/  HADD2.F32 R30, -RZ, R4.H0_H0 ;  /* 0x20000004ff1e7230 */ /* 0x004fe20000004100 */
[----:B------:R-:W-:Y:S06]  /*a6c0*/  BRA `(.L_x_30675) ;  /* 0x0000000c00007947 */ /* 0x000fec0003800000 */
.L_x_30678:
        /* <DEDUP_REMOVED lines=8> */
.L_x_30681:
[----:B------:R-:W2:Y:S02]  /*a750*/  LDG.E R4, desc[UR36][R4.64] ;  /* 0x0000002404047981 */ /* 0x000ea4000c1e1900 */
[--C-:B--2---:R-:W-:Y:S02]  /*a760*/  HADD2.F32 R31, -RZ, R4.reuse.H1_H1 ;  /* 0x30000004ff1f7230 */ /* 0x104fe40000004100 */
[----:B------:R-:W-:Y:S01]  /*a770*/  HADD2.F32 R30, -RZ, R4.H0_H0 ;  /* 0x20000004ff1e7230 */ /* 0x000fe20000004100 */
[----:B------:R-:W-:Y:S06]  /*a780*/  BRA `(.L_x_30675) ;  /* 0x0000000800d07947 */ /* 0x000fec0003800000 */
.L_x_30680:
        /* <DEDUP_REMOVED lines=8> */
.L_x_30670:
        /* <DEDUP_REMOVED lines=13> */
.L_x_30684:
        /* <DEDUP_REMOVED lines=10> */
.L_x_30683:
        /* <DEDUP_REMOVED lines=27> */
.L_x_30686:
        /* <DEDUP_REMOVED lines=14> */
.L_x_30685:
[----:B------:R-:W2:Y:S01]  /*ac10*/  LDG.E.U16 R4, desc[UR36][R4.64] ;  /* 0x0000002404047981 */ /* 0x000ea2000c1e1500 */
[----:B------:R-:W-:Y:S02]  /*ac20*/  IMAD.MOV.U32 R31, RZ, RZ, RZ ;  /* 0x000000ffff1f7224 */ /* 0x000fe400078e00ff */
[----:B--2---:R-:W-:Y:S01]  /*ac30*/  IMAD.U32 R30, R4, 0x10000, RZ ;  /* 0x00010000041e7824 */ /* 0x004fe200078e00ff */
[----:B------:R-:W-:Y:S06]  /*ac40*/  BRA `(.L_x_30675) ;  /* 0x0000000400a07947 */ /* 0x000fec0003800000 */
.L_x_30682:
        /* <DEDUP_REMOVED lines=12> */
.L_x_30689:
        /* <DEDUP_REMOVED lines=20> */
.L_x_30691:
[----:B------:R-:W-:Y:S05]  /*ae50*/  BSYNC B0 ;  /* 0x0000000000007941 */ /* 0x000fea0003800000 */
.L_x_30690:
[----:B------:R-:W-:Y:S01]  /*ae60*/  IMAD.SHL.U32 R3, R3, 0x100000, RZ ;  /* 0x0010000003037824 */ /* 0x000fe200078e00ff */
[----:B------:R-:W-:-:S04]  /*ae70*/  LEA R5, R0, 0x3b800000, 0x17 ;  /* 0x3b80000000057811 */ /* 0x000fc800078eb8ff */
[----:B------:R-:W-:Y:S01]  /*ae80*/  LOP3.LUT R30, R5, R3, R30, 0xfe, !PT ;  /* 0x00000003051e7212 */ /* 0x000fe200078efe1e */
[----:B------:R-:W-:Y:S06]  /*ae90*/  BRA `(.L_x_30675) ;  /* 0x00000004000c7947 */ /* 0x000fec0003800000 */
.L_x_30688:
        /* <DEDUP_REMOVED lines=20> */
.L_x_30693:
[----:B------:R-:W-:Y:S05]  /*afe0*/  BSYNC B0 ;  /* 0x0000000000007941 */ /* 0x000fea0003800000 */
.L_x_30692:
[----:B------:R-:W-:Y:S01]  /*aff0*/  IMAD.SHL.U32 R3, R3, 0x200000, RZ ;  /* 0x0020000003037824 */ /* 0x000fe200078e00ff */
[----:B------:R-:W-:-:S04]  /*b000*/  LEA R5, R0, 0x37800000, 0x17 ;  /* 0x3780000000057811 */ /* 0x000fc800078eb8ff */
[----:B------:R-:W-:Y:S01]  /*b010*/  LOP3.LUT R30, R5, R3, R30, 0xfe, !PT ;  /* 0x00000003051e7212 */ /* 0x000fe200078efe1e */
[----:B------:R-:W-:Y:S06]  /*b020*/  BRA `(.L_x_30675) ;  /* 0x0000000000a87947 */ /* 0x000fec0003800000 */
.L_x_30687:
        /* <DEDUP_REMOVED lines=14> */
.L_x_30697:
[----:B------:R-:W-:Y:S05]  /*b110*/  BSYNC B0 ;  /* 0x0000000000007941 */ /* 0x000fea0003800000 */
.L_x_30696:
[----:B------:R-:W-:Y:S01]  /*b120*/  IMAD.MOV.U32 R31, RZ, RZ, RZ ;  /* 0x000000ffff1f7224 */ /* 0x000fe200078e00ff */
[----:B------:R-:W-:Y:S06]  /*b130*/  BRA `(.L_x_30675) ;  /* 0x0000000000647947 */ /* 0x000fec0003800000 */
.L_x_30674:
        /* <DEDUP_REMOVED lines=16> */
.L_x_30698:
[----:B------:R-:W-:Y:S01]  /*b240*/  CS2R R30, SRZ ;  /* 0x00000000001e7805 */ /* 0x000fe2000001ff00 */
[----:B------:R-:W-:Y:S06]  /*b250*/  BRA `(.L_x_30675) ;  /* 0x00000000001c7947 */ /* 0x000fec0003800000 */
.L_x_30695:
[----:B------:R-:W2:Y:S01]  /*b260*/  LDG.E.64 R4, desc[UR36][R4.64] ;  /* 0x0000002404047981 */ /* 0x000ea2000c1e1b00 */
[----:B------:R-:W-:Y:S01]  /*b270*/  IMAD.MOV.U32 R31, RZ, RZ, RZ ;  /* 0x000000ffff1f7224 */ /* 0x000fe200078e00ff */
[----:B--2---:R0:W2:Y:S01]  /*b280*/  I2F.U64 R30, R4 ;  /* 0x00000004001e7312 */ /* 0x0040a20000301000 */
[----:B------:R-:W-:Y:S05]  /*b290*/  BRA `(.L_x_30675) ;  /* 0x00000000000c7947 */ /* 0x000fea0003800000 */
.L_x_30694:
[----:B------:R-:W2:Y:S01]  /*b2a0*/  LDG.E R4, desc[UR36][R4.64] ;  /* 0x0000002404047981 */ /* 0x000ea2000c1e1900 */
[----:B------:R-:W-:Y:S01]  /*b2b0*/  IMAD.MOV.U32 R31, RZ, RZ, RZ ;  /* 0x000000ffff1f7224 */ /* 0x000fe200078e00ff */
[----:B--2---:R-:W-:-:S07]  /*b2c0*/  I2FP.F32.U32 R30, R4 ;  /* 0x00000004001e7245 */ /* 0x004fce0000201000 */
.L_x_30675:
[----:B------:R-:W-:Y:S05]  /*b2d0*/  BSYNC B6 ;  /* 0x0000000000067941 */ /* 0x000fea0003800000 */
.L_x_30669:
[----:B------:R-:W1:Y:S01]  /*b2e0*/  LDC.U8 R6, c[0x0][0x246] ;  /* 0x00009180ff067b82 */ /* 0x000e620000000000 */
[----:B------:R-:W-:Y:S01]  /*b2f0*/  ULDC UR4, c[0x0][0x250] ;  /* 0x0000940000047ab9 */ /* 0x000fe20000000800 */
[----:B------:R-:W-:Y:S01]  /*b300*/  BSSY B6, `(.L_x_30699) ;  /* 0x00000f7000067945 */ /* 0x000fe20003800000 */
[----:B------:R-:W-:-:S05]  /*b310*/  IMAD R3, R34, UR4, RZ ;  /* 0x0000000422037c24 */ /* 0x000fca000f8e02ff */
[----:B0-23--:R-:W0:Y:S01]  /*b320*/  LDC.64 R4, c[0x0][0x238] ;  /* 0x00008e00ff047b82 */ /* 0x00de220000000a00 */
        /* <DEDUP_REMOVED lines=17> */
.L_x_30703:
[----:B------:R-:W2:Y:S01]  /*b440*/  LDG.E.U8 R4, desc[UR36][R4.64] ;  /* 0x0000002404047981 */ /* 0x000ea2000c1e1100 */
[----:B------:R-:W-:Y:S01]  /*b450*/  IMAD.MOV.U32 R33, RZ, RZ, RZ ;  /* 0x000000ffff217224 */ /* 0x000fe200078e00ff */
[----:B--2---:R-:W-:Y:S01]  /*b460*/  I2FP.F32.U32 R32, R4 ;  /* 0x0000000400207245 */ /* 0x004fe20000201000 */
[----:B------:R-:W-:Y:S06]  /*b470*/  BRA `(.L_x_30705) ;  /* 0x0000000c007c7947 */ /* 0x000fec0003800000 */
.L_x_30702:
        /* <DEDUP_REMOVED lines=10> */
.L_x_30707:
[----:B------:R-:W2:Y:S01]  /*b520*/  LDG.E R4, desc[UR36][R4.64] ;  /* 0x0000002404047981 */ /* 0x000ea2000c1e1900 */
[----:B------:R-:W-:Y:S01]  /*b530*/  IMAD.MOV.U32 R33, RZ, RZ, RZ ;  /* 0x000000ffff217224 */ /* 0x000fe200078e00ff */
[----:B--2---:R-:W-:Y:S01]  /*b540*/  I2FP.F32.S32 R32, R4 ;  /* 0x0000000400207245 */ /* 0x004fe20000201400 */
[----:B------:R-:W-:Y:S06]  /*b550*/  BRA `(.L_x_30705) ;  /* 0x0000000c00447947 */ /* 0x000fec0003800000 */
.L_x_30706:
[----:B------:R-:W2:Y:S01]  /*b560*/  LDG.E.U16 R4, desc[UR36][R4.64] ;  /* 0x0000002404047981 */ /* 0x000ea2000c1e1500 */
[----:B------:R-:W-:Y:S01]  /*b570*/  IMAD.MOV.U32 R33, RZ, RZ, RZ ;  /* 0x000000ffff217224 */ /* 0x000fe200078e00ff */
[----:B--2---:R0:W1:Y:S01]  /*b580*/  I2F.S16 R32, R4 ;  /* 0x0000000400207306 */ /* 0x0040620000101400 */
[----:B------:R-:W-:Y:S05]  /*b590*/  BRA `(.L_x_30705) ;  /* 0x0000000c00347947 */ /* 0x000fea0003800000 */
.L_x_30701:
        /* <DEDUP_REMOVED lines=9> */
.L_x_30709:
[----:B------:R-:W2:Y:S01]  /*b630*/  LDG.E.U16 R4, desc[UR36][R4.64] ;  /* 0x0000002404047981 */ /* 0x000ea2000c1e1500 */
[----:B------:R-:W-:Y:S02]  /*b640*/  IMAD.MOV.U32 R33, RZ, RZ, RZ ;  /* 0x000000ffff217224 */ /* 0x000fe400078e00ff */
[----:B--2---:R-:W-:Y:S01]  /*b650*/  HADD2.F32 R32, -RZ, R4.H0_H0 ;  /* 0x20000004ff207230 */ /* 0x004fe20000004100 */
[----:B------:R-:W-:Y:S06]  /*b660*/  BRA `(.L_x_30705) ;  /* 0x0000000c00007947 */ /* 0x000fec0003800000 */
.L_x_30708:
        /* <DEDUP_REMOVED lines=8> */
.L_x_30711:
[----:B------:R-:W2:Y:S02]  /*b6f0*/  LDG.E R4, desc[UR36][R4.64] ;  /* 0x0000002404047981 */ /* 0x000ea4000c1e1900 */
[--C-:B--2---:R-:W-:Y:S02]  /*b700*/  HADD2.F32 R33, -RZ, R4.reuse.H1_H1 ;  /* 0x30000004ff217230 */ /* 0x104fe40000004100 */
[----:B------:R-:W-:Y:S01]  /*b710*/  HADD2.F32 R32, -RZ, R4.H0_H0 ;  /* 0x20000004ff207230 */ /* 0x000fe20000004100 */
[----:B------:R-:W-:Y:S06]  /*b720*/  BRA `(.L_x_30705) ;  /* 0x0000000800d07947 */ /* 0x000fec0003800000 */
.L_x_30710:
        /* <DEDUP_REMOVED lines=8> */
.L_x_30700:
        /* <DEDUP_REMOVED lines=13> */
.L_x_30714:
        /* <DEDUP_REMOVED lines=10> */
.L_x_30713:
        /* <DEDUP_REMOVED lines=27> */
.L_x_30716:
        /* <DEDUP_REMOVED lines=14> */
.L_x_30715:
[----:B------:R-:W2:Y:S01]  /*bbb0*/  LDG.E.U16 R4, desc[UR36][R4.64] ;  /* 0x0000002404047981 */ /* 0x000ea2000c1e1500 */
[----:B------:R-:W-:Y:S02]  /*bbc0*/  IMAD.MOV.U32 R33, RZ, RZ, RZ ;  /* 0x000000ffff217224 */ /* 0x000fe400078e00ff */
[----:B--2---:R-:W-:Y:S01]  /*bbd0*/  IMAD.U32 R32, R4, 0x10000, RZ ;  /* 0x0001000004207824 */ /* 0x004fe200078e00ff */
[----:B------:R-:W-:Y:S06]  /*bbe0*/  BRA `(.L_x_30705) ;  /* 0x0000000400a07947 */ /* 0x000fec0003800000 */
.L_x_30712:
        /* <DEDUP_REMOVED lines=12> */
.L_x_30719:
        /* <DEDUP_REMOVED lines=20> */
.L_x_30721:
[----:B------:R-:W-:Y:S05]  /*bdf0*/  BSYNC B0 ;  /* 0x0000000000007941 */ /* 0x000fea0003800000 */
.L_x_30720:
[----:B------:R-:W-:Y:S01]  /*be00*/  IMAD.SHL.U32 R3, R3, 0x100000, RZ ;  /* 0x0010000003037824 */ /* 0x000fe200078e00ff */
[----:B------:R-:W-:-:S04]  /*be10*/  LEA R5, R0, 0x3b800000, 0x17 ;  /* 0x3b80000000057811 */ /* 0x000fc800078eb8ff */
[----:B------:R-:W-:Y:S01]  /*be20*/  LOP3.LUT R32, R5, R3, R32, 0xfe, !PT ;  /* 0x0000000305207212 */ /* 0x000fe200078efe20 */
[----:B------:R-:W-:Y:S06]  /*be30*/  BRA `(.L_x_30705) ;  /* 0x00000004000c7947 */ /* 0x000fec0003800000 */
.L_x_30718:
        /* <DEDUP_REMOVED lines=20> */
.L_x_30723:
[----:B------:R-:W-:Y:S05]  /*bf80*/  BSYNC B0 ;  /* 0x0000000000007941 */ /* 0x000fea0003800000 */
.L_x_30722:
[----:B------:R-:W-:Y:S01]  /*bf90*/  IMAD.SHL.U32 R3, R3, 0x200000, RZ ;  /* 0x0020000003037824 */ /* 0x000fe200078e00ff */
[----:B------:R-:W-:-:S04]  /*bfa0*/  LEA R5, R0, 0x37800000, 0x17 ;  /* 0x3780000000057811 */ /* 0x000fc800078eb8ff */
[----:B------:R-:W-:Y:S01]  /*bfb0*/  LOP3.LUT R32, R5, R3, R32, 0xfe, !PT ;  /* 0x0000000305207212 */ /* 0x000fe200078efe20 */
[----:B------:R-:W-:Y:S06]  /*bfc0*/  BRA `(.L_x_30705) ;  /* 0x0000000000a87947 */ /* 0x000fec0003800000 */
.L_x_30717:
        /* <DEDUP_REMOVED lines=14> */
.L_x_30727:
[----:B------:R-:W-:Y:S05]  /*c0b0*/  BSYNC B0 ;  /* 0x0000000000007941 */ /* 0x000fea0003800000 */
.L_x_30726:
[----:B------:R-:W-:Y:S01]  /*c0c0*/  IMAD.MOV.U32 R33, RZ, RZ, RZ ;  /* 0x000000ffff217224 */ /* 0x000fe200078e00ff */
[----:B------:R-:W-:Y:S06]  /*c0d0*/  BRA `(.L_x_30705) ;  /* 0x0000000000647947 */ /* 0x000fec0003800000 */
.L_x_30704:
        /* <DEDUP_REMOVED lines=16> */
.L_x_30728:
[----:B------:R-:W-:Y:S01]  /*c1e0*/  CS2R R32, SRZ ;  /* 0x0000000000207805 */ /* 0x000fe2000001ff00 */
[----:B------:R-:W-:Y:S06]  /*c1f0*/  BRA `(.L_x_30705) ;  /* 0x00000000001c7947 */ /* 0x000fec0003800000 */
.L_x_30725:
[----:B------:R-:W2:Y:S01]  /*c200*/  LDG.E.64 R4, desc[UR36][R4.64] ;  /* 0x0000002404047981 */ /* 0x000ea2000c1e1b00 */
[----:B------:R-:W-:Y:S01]  /*c210*/  IMAD.MOV.U32 R33, RZ, RZ, RZ ;  /* 0x000000ffff217224 */ /* 0x000fe200078e00ff */
[----:B--2---:R0:W1:Y:S01]  /*c220*/  I2F.U64 R32, R4 ;  /* 0x0000000400207312 */ /* 0x0040620000301000 */
[----:B------:R-:W-:Y:S05]  /*c230*/  BRA `(.L_x_30705) ;  /* 0x00000000000c7947 */ /* 0x000fea0003800000 */
.L_x_30724:
[----:B------:R-:W2:Y:S01]  /*c240*/  LDG.E R4, desc[UR36][R4.64] ;  /* 0x0000002404047981 */ /* 0x000ea2000c1e1900 */
[----:B------:R-:W-:Y:S01]  /*c250*/  IMAD.MOV.U32 R33, RZ, RZ, RZ ;  /* 0x000000ffff217224 */ /* 0x000fe200078e00ff */
[----:B--2---:R-:W-:-:S07]  /*c260*/  I2FP.F32.U32 R32, R4 ;  /* 0x0000000400207245 */ /* 0x004fce0000201000 */
.L_x_30705:
[----:B------:R-:W-:Y:S05]  /*c270*/  BSYNC B6 ;  /* 0x0000000000067941 */ /* 0x000fea0003800000 */
.L_x_30699:
[----:B------:R-:W-:-:S04]  /*c280*/  ISETP.NE.AND P0, PT, R2, RZ, PT ;  /* 0x000000ff0200720c */ /* 0x000fc80003f05270 */
[----:B------:R-:W-:-:S09]  /*c290*/  SEL R36, RZ, 0x1, !P0 ;  /* 0x00000001ff247807 */ /* 0x000fd20004000000 */
.L_x_30635:
[----:B------:R-:W-:Y:S05]  /*c2a0*/  BSYNC B7 ;  /* 0x0000000000077941 */ /* 0x000fea0003800000 */
.L_x_30634:
[----:B0-----:R-:W3:Y:S01]  /*c2b0*/  LDL.LU R0, [R1] ;  /* 0x0000000001007983 */ /* 0x001ee20000300800 */
[----:B--2---:R-:W0:Y:S01]  /*c2c0*/  LDC R4, c[0x0][0x210] ;  /* 0x00008400ff047b82 */ /* 0x004e220000000800 */
[----:B------:R-:W-:Y:S01]  /*c2d0*/  BSSY B6, `(.L_x_30729) ;  /* 0x0000124000067945 */ /* 0x000fe20003800000 */
[----:B------:R-:W0:Y:S02]  /*c2e0*/  S2R R2, SR_CTAID.X ;  /* 0x0000000000027919 */ /* 0x000e240000002500 */
[----:B0-----:R-:W-:Y:S02]  /*c2f0*/  IMAD R4, R2, -0x200, R4 ;  /* 0xfffffe0002047824 */ /* 0x001fe400078e0204 */
[----:B------:R-:W0:Y:S03]  /*c300*/  S2R R2, SR_TID.X ;  /* 0x0000000000027919 */ /* 0x000e260000002100 */
[C---:B0-----:R-:W-:Y:S01]  /*c310*/  ISETP.GE.AND P0, PT, R2.reuse, R4, PT ;  /* 0x000000040200720c */ /* 0x041fe20003f06270 */
[----:B------:R-:W-:-:S02]  /*c320*/  VIADD R34, R2, 0x80 ;  /* 0x0000008002227836 */ /* 0x000fc40000000000 */
[----:B------:R-:W-:-:S03]  /*c330*/  VIADD R3, R2, 0x180 ;  /* 0x0000018002037836 */ /* 0x000fc60000000000 */
[-C--:B------:R-:W-:Y:S02]  /*c340*/  ISETP.GE.AND P3, PT, R34, R4.reuse, PT ;  /* 0x000000042200720c */ /* 0x080fe40003f66270 */
[----:B------:R-:W-:-:S05]  /*c350*/  ISETP.GE.AND P1, PT, R3, R4, PT ;  /* 0x000000040300720c */ /* 0x000fca0003f26270 */
[----:B------:R-:W-:-:S08]  /*c360*/  @!P0 PRMT R37, R37, 0x9910, RZ ;  /* 0x0000991025258816 */ /* 0x000fd000000000ff */
[----:B------:R-:W-:-:S04]  /*c370*/  @!P1 PRMT R3, R36, 0x9910, RZ ;  /* 0x0000991024039816 */ /* 0x000fc800000000ff */
[----:B------:R-:W-:Y:S01]  /*c380*/  @!P1 ISETP.NE.AND P6, PT, R3, RZ, PT ;  /* 0x000000ff0300920c */ /* 0x000fe20003fc5270 */
[----:B---3--:R-:W-:Y:S02]  /*c390*/  IMAD.MOV.U32 R6, RZ, RZ, R0 ;  /* 0x000000ffff067224 */ /* 0x008fe400078e0000 */
[----:B------:R-:W-:-:S05]  /*c3a0*/  VIADD R0, R2, 0x100 ;  /* 0x0000010002007836 */ /* 0x000fca0000000000 */
[----:B------:R-:W-:Y:S01]  /*c3b0*/  ISETP.GE.AND P2, PT, R0, R4, PT ;  /* 0x000000040000720c */ /* 0x000fe20003f46270 */
[----:B------:R-:W-:Y:S01]  /*c3c0*/  @!P0 IMAD.MOV.U32 R0, RZ, RZ, R37 ;  /* 0x000000ffff008224 */ /* 0x000fe200078e0025 */
[----:B------:R-:W-:Y:S01]  /*c3d0*/  CS2R R4, SRZ ;  /* 0x0000000000047805 */ /* 0x000fe2000001ff00 */
[----:B------:R-:W0:Y:S03]  /*c3e0*/  S2R R37, SR_CTAID.X ;  /* 0x0000000000257919 */ /* 0x000e260000002500 */
[----:B------:R-:W-:Y:S02]  /*c3f0*/  @!P0 ISETP.NE.AND P4, PT, R0, RZ, PT ;  /* 0x000000ff0000820c */ /* 0x000fe40003f85270 */
[----:B------:R-:W-:Y:S02]  /*c400*/  @!P3 PRMT R0, R6, 0x9910, RZ ;  /* 0x000099100600b816 */ /* 0x000fe400000000ff */
[----:B-1---5:R-:W-:-:S02]  /*c410*/  @!P0 FSEL R4, R26, R28, !P4 ;  /* 0x0000001c1a048208 */ /* 0x022fc40006000000 */
[----:B------:R-:W1:Y:S01]  /*c420*/  LDC.U8 R28, c[0x0][0x254] ;  /* 0x00009500ff1c7b82 */ /* 0x000e620000000000 */
[----:B------:R-:W-:Y:S02]  /*c430*/  @!P2 PRMT R35, R35, 0x9910, RZ ;  /* 0x000099102323a816 */ /* 0x000fe400000000ff */
[----:B------:R-:W-:Y:S02]  /*c440*/  @!P0 FSEL R5, R27, R29, !P4 ;  /* 0x0000001d1b058208 */ /* 0x000fe40006000000 */
[----:B------:R-:W-:Y:S02]  /*c450*/  CS2R R26, SRZ ;  /* 0x00000000001a7805 */ /* 0x000fe4000001ff00 */
[----:B------:R-:W-:Y:S01]  /*c460*/  @!P3 ISETP.NE.AND P4, PT, R0, RZ, PT ;  /* 0x000000ff0000b20c */ /* 0x000fe20003f85270 */
[----:B------:R-:W-:-:S03]  /*c470*/  @!P2 IMAD.MOV.U32 R0, RZ, RZ, R35 ;  /* 0x000000ffff00a224 */ /* 0x000fc600078e0023 */
[----:B------:R-:W-:Y:S02]  /*c480*/  @!P3 FSEL R26, R22, R24, !P4 ;  /* 0x00000018161ab208 */ /* 0x000fe40006000000 */
[----:B------:R-:W-:Y:S02]  /*c490*/  @!P2 ISETP.NE.AND P5, PT, R0, RZ, PT ;  /* 0x000000ff0000a20c */ /* 0x000fe40003fa5270 */
[----:B------:R-:W-:Y:S02]  /*c4a0*/  @!P3 FSEL R27, R23, R25, !P4 ;  /* 0x00000019171bb208 */ /* 0x000fe40006000000 */
[----:B------:R-:W-:Y:S02]  /*c4b0*/  CS2R R22, SRZ ;  /* 0x0000000000167805 */ /* 0x000fe4000001ff00 */
[----:B------:R-:W-:Y:S02]  /*c4c0*/  CS2R R24, SRZ ;  /* 0x0000000000187805 */ /* 0x000fe4000001ff00 */
[----:B----4-:R-:W-:-:S02]  /*c4d0*/  @!P2 FSEL R22, R16, R18, !P5 ;  /* 0x000000121016a208 */ /* 0x010fc40006800000 */
[----:B------:R-:W-:Y:S02]  /*c4e0*/  @!P2 FSEL R23, R17, R19, !P5 ;  /* 0x000000131117a208 */ /* 0x000fe40006800000 */
[----:B------:R-:W-:Y:S02]  /*c4f0*/  @!P1 FSEL R24, R32, R30, !P6 ;  /* 0x0000001e20189208 */ /* 0x000fe40007000000 */
[----:B------:R-:W-:Y:S01]  /*c500*/  @!P1 FSEL R25, R33, R31, !P6 ;  /* 0x0000001f21199208 */ /* 0x000fe20007000000 */
[----:B0-----:R-:W-:Y:S06]  /*c510*/  @P0 BRA `(.L_x_30730) ;  /* 0x0000000c00fc0947 */ /* 0x001fec0003800000 */
[----:B------:R-:W0:Y:S01]  /*c520*/  LDC.64 R8, c[0x0][0x220] ;  /* 0x00008800ff087b82 */ /* 0x000e220000000a00 */
        /* <DEDUP_REMOVED lines=20> */
.L_x_30734:
[----:B------:R-:W0:Y:S01]  /*c670*/  F2I.S64.TRUNC R4, R4 ;  /* 0x0000000400047311 */ /* 0x000e22000020d900 */
[----:B------:R-:W-:Y:S02]  /*c680*/  IMAD.MOV.U32 R2, RZ, RZ, R34 ;  /* 0x000000ffff027224 */ /* 0x000fe400078e0022 */
[----:B0-----:R-:W-:-:S05]  /*c690*/  IMAD.MOV.U32 R3, RZ, RZ, R4 ;  /* 0x000000ffff037224 */ /* 0x001fca00078e0004 */
[----:B------:R2:W-:Y:S01]  /*c6a0*/  STG.E.U8 desc[UR36][R8.64], R3 ;  /* 0x0000000308007986 */ /* 0x0005e2000c101124 */
[----:B------:R-:W-:Y:S05]  /*c6b0*/  BRA `(.L_x_30730) ;  /* 0x0000000c00947947 */ /* 0x000fea0003800000 */
.L_x_30733:
        /* <DEDUP_REMOVED lines=10> */
.L_x_30737:
[----:B------:R-:W0:Y:S01]  /*c760*/  F2I.FTZ.TRUNC.NTZ R3, R4 ;  /* 0x0000000400037305 */ /* 0x000e22000021f100 */
[----:B------:R-:W-:Y:S01]  /*c770*/  IMAD.MOV.U32 R2, RZ, RZ, R34 ;  /* 0x000000ffff027224 */ /* 0x000fe200078e0022 */
[----:B0-----:R0:W-:Y:S01]  /*c780*/  STG.E desc[UR36][R8.64], R3 ;  /* 0x0000000308007986 */ /* 0x0011e2000c101924 */
[----:B------:R-:W-:Y:S05]  /*c790*/  BRA `(.L_x_30730) ;  /* 0x0000000c005c7947 */ /* 0x000fea0003800000 */
.L_x_30736:
[----:B------:R-:W0:Y:S01]  /*c7a0*/  F2I.FTZ.TRUNC.NTZ R3, R4 ;  /* 0x0000000400037305 */ /* 0x000e22000021f100 */
[----:B------:R-:W-:Y:S01]  /*c7b0*/  IMAD.MOV.U32 R2, RZ, RZ, R34 ;  /* 0x000000ffff027224 */ /* 0x000fe200078e0022 */
[----:B0-----:R3:W-:Y:S01]  /*c7c0*/  STG.E.U16 desc[UR36][R8.64], R3 ;  /* 0x0000000308007986 */ /* 0x0017e2000c101524 */
[----:B------:R-:W-:Y:S05]  /*c7d0*/  BRA `(.L_x_30730) ;  /* 0x0000000c004c7947 */ /* 0x000fea0003800000 */
.L_x_30732:
        /* <DEDUP_REMOVED lines=9> */
.L_x_30739:
[----:B------:R-:W-:Y:S01]  /*c870*/  F2FP.F16.F32.PACK_AB R4, RZ, R4 ;  /* 0x00000004ff04723e */ /* 0x000fe200000000ff */
[----:B------:R-:W-:-:S04]  /*c880*/  IMAD.MOV.U32 R2, RZ, RZ, R34 ;  /* 0x000000ffff027224 */ /* 0x000fc800078e0022 */
[----:B------:R0:W-:Y:S01]  /*c890*/  STG.E.U16 desc[UR36][R8.64], R4 ;  /* 0x0000000408007986 */ /* 0x0001e2000c101524 */
[----:B------:R-:W-:Y:S05]  /*c8a0*/  BRA `(.L_x_30730) ;  /* 0x0000000c00187947 */ /* 0x000fea0003800000 */
.L_x_30738:
        /* <DEDUP_REMOVED lines=9> */
.L_x_30741:
[----:B------:R-:W-:Y:S01]  /*c940*/  F2FP.F16.F32.PACK_AB R5, R5, R4 ;  /* 0x000000040505723e */ /* 0x000fe200000000ff */
[----:B------:R-:W-:-:S04]  /*c950*/  IMAD.MOV.U32 R2, RZ, RZ, R34 ;  /* 0x000000ffff027224 */ /* 0x000fc800078e0022 */
[----:B------:R0:W-:Y:S01]  /*c960*/  STG.E desc[UR36][R8.64], R5 ;  /* 0x0000000508007986 */ /* 0x0001e2000c101924 */
[----:B------:R-:W-:Y:S05]  /*c970*/  BRA `(.L_x_30730) ;  /* 0x0000000800e47947 */ /* 0x000fea0003800000 */
.L_x_30740:
[----:B------:R-:W-:Y:S01]  /*c980*/  FMUL.FTZ R4, R4, 1 ;  /* 0x3f80000004047820 */ /* 0x000fe20000410000 */
[----:B------:R-:W-:-:S05]  /*c990*/  IMAD.MOV.U32 R2, RZ, RZ, R34 ;  /* 0x000000ffff027224 */ /* 0x000fca00078e0022 */
[----:B------:R-:W0:Y:S02]  /*c9a0*/  F2F.F64.F32 R4, R4 ;  /* 0x0000000400047310 */ /* 0x000e240000201800 */
[----:B0-----:R0:W-:Y:S01]  /*c9b0*/  STG.E.64 desc[UR36][R8.64], R4 ;  /* 0x0000000408007986 */ /* 0x0011e2000c101b24 */
[----:B------:R-:W-:Y:S05]  /*c9c0*/  BRA `(.L_x_30730) ;  /* 0x0000000800d07947 */ /* 0x000fea0003800000 */
.L_x_30731:
        /* <DEDUP_REMOVED lines=9> */
[----:B------:R-:W-:Y:S01]  /*ca60*/  IMAD.MOV.U32 R2, RZ, RZ, R34 ;  /* 0x000000ffff027224 */ /* 0x000fe200078e0022 */
[----:B------:R-:W-:-:S04]  /*ca70*/  FSETP.NEU.FTZ.AND P1, PT, R5, RZ, PT ;  /* 0x000000ff0500720b */ /* 0x000fc80003f3d000 */
[----:B------:R-:W-:-:S04]  /*ca80*/  PLOP3.LUT P0, PT, P0, P1, PT, 0xa8, 0x0 ;  /* 0x000000000000781c */ /* 0x000fc80000703570 */
[----:B------:R-:W-:-:S05]  /*ca90*/  SEL R3, RZ, 0x1, !P0 ;  /* 0x00000001ff037807 */ /* 0x000fca0004000000 */
[----:B------:R0:W-:Y:S01]  /*caa0*/  STG.E.U8 desc[UR36][R8.64], R3 ;  /* 0x0000000308007986 */ /* 0x0001e2000c101124 */
[----:B------:R-:W-:Y:S05]  /*cab0*/  BRA `(.L_x_30730) ;  /* 0x0000000800947947 */ /* 0x000fea0003800000 */
.L_x_30744:
[----:B------:R-:W-:Y:S01]  /*cac0*/  FMUL.FTZ R6, R5, 1 ;  /* 0x3f80000005067820 */ /* 0x000fe20000410000 */
[----:B------:R-:W-:Y:S01]  /*cad0*/  FMUL.FTZ R4, R4, 1 ;  /* 0x3f80000004047820 */ /* 0x000fe20000410000 */
[----:B------:R-:W-:-:S04]  /*cae0*/  IMAD.MOV.U32 R2, RZ, RZ, R34 ;  /* 0x000000ffff027224 */ /* 0x000fc800078e0022 */
[----:B------:R-:W-:Y:S08]  /*caf0*/  F2F.F64.F32 R6, R6 ;  /* 0x0000000600067310 */ /* 0x000ff00000201800 */
[----:B------:R-:W0:Y:S02]  /*cb00*/  F2F.F64.F32 R4, R4 ;  /* 0x0000000400047310 */ /* 0x000e240000201800 */
[----:B0-----:R0:W-:Y:S01]  /*cb10*/  STG.E.128 desc[UR36][R8.64], R4 ;  /* 0x0000000408007986 */ /* 0x0011e2000c101d24 */
[----:B------:R-:W-:Y:S05]  /*cb20*/  BRA `(.L_x_30730) ;  /* 0x0000000800787947 */ /* 0x000fea0003800000 */
.L_x_30743:
        /* <DEDUP_REMOVED lines=20> */
.L_x_30748:
[----:B------:R-:W-:Y:S05]  /*cc70*/  BSYNC B0 ;  /* 0x0000000000007941 */ /* 0x000fea0003800000 */
.L_x_30747:
[----:B------:R-:W-:Y:S01]  /*cc80*/  LOP3.LUT R5, R0, R5, RZ, 0xfc, !PT ;  /* 0x0000000500057212 */ /* 0x000fe200078efcff */
[----:B------:R-:W-:-:S04]  /*cc90*/  IMAD.MOV.U32 R2, RZ, RZ, R34 ;  /* 0x000000ffff027224 */ /* 0x000fc800078e0022 */
[----:B------:R0:W-:Y:S01]  /*cca0*/  STG.E.U8 desc[UR36][R8.64], R5 ;  /* 0x0000000508007986 */ /* 0x0001e2000c101124 */
[----:B------:R-:W-:Y:S05]  /*ccb0*/  BRA `(.L_x_30730) ;  /* 0x0000000800147947 */ /* 0x000fea0003800000 */
.L_x_30746:
        /* <DEDUP_REMOVED lines=12> */
.L_x_30750:
[----:B------:R-:W-:Y:S01]  /*cd80*/  IMAD.MOV.U32 R0, RZ, RZ, 0x7f ;  /* 0x0000007fff007424 */ /* 0x000fe200078e00ff */
[----:B------:R-:W-:-:S04]  /*cd90*/  ISETP.GT.U32.AND P0, PT, R2, 0x7f800000, PT ;  /* 0x7f8000000200780c */ /* 0x000fc80003f04070 */
[----:B------:R-:W-:-:S09]  /*cda0*/  SEL R0, R0, 0x7c, P0 ;  /* 0x0000007c00007807 */ /* 0x000fd20000000000 */
.L_x_30751:
[----:B------:R-:W-:Y:S05]  /*cdb0*/  BSYNC B0 ;  /* 0x0000000000007941 */ /* 0x000fea0003800000 */
.L_x_30749:
[----:B------:R-:W-:Y:S01]  /*cdc0*/  LOP3.LUT R4, R4, 0x80000000, RZ, 0xc0, !PT ;  /* 0x8000000004047812 */ /* 0x000fe200078ec0ff */
[----:B------:R-:W-:-:S03]  /*cdd0*/  IMAD.MOV.U32 R2, RZ, RZ, R34 ;  /* 0x000000ffff027224 */ /* 0x000fc600078e0022 */
[----:B------:R-:W-:-:S04]  /*cde0*/  SHF.R.U32.HI R3, RZ, 0x18, R4 ;  /* 0x00000018ff037819 */ /* 0x000fc80000011604 */
[----:B------:R-:W-:-:S05]  /*cdf0*/  LOP3.LUT R3, R0, R3, RZ, 0xfc, !PT ;  /* 0x0000000300037212 */ /* 0x000fca00078efcff */
[----:B------:R0:W-:Y:S01]  /*ce00*/  STG.E.U8 desc[UR36][R8.64], R3 ;  /* 0x0000000308007986 */ /* 0x0001e2000c101124 */
[----:B------:R-:W-:Y:S05]  /*ce10*/  BRA `(.L_x_30730) ;  /* 0x0000000400bc7947 */ /* 0x000fea0003800000 */
.L_x_30745:
[----:B------:R-:W-:Y:S01]  /*ce20*/  F2FP.BF16.F32.PACK_AB R4, RZ, R4 ;  /* 0x00000004ff04723e */ /* 0x000fe200000010ff */
[----:B------:R-:W-:-:S04]  /*ce30*/  IMAD.MOV.U32 R2, RZ, RZ, R34 ;  /* 0x000000ffff027224 */ /* 0x000fc800078e0022 */
[----:B------:R0:W-:Y:S01]  /*ce40*/  STG.E.U16 desc[UR36][R8.64], R4 ;  /* 0x0000000408007986 */ /* 0x0001e2000c101524 */
[----:B------:R-:W-:Y:S05]  /*ce50*/  BRA `(.L_x_30730) ;  /* 0x0000000400ac7947 */ /* 0x000fea0003800000 */
.L_x_30742:
        /* <DEDUP_REMOVED lines=12> */
.L_x_30754:
        /* <DEDUP_REMOVED lines=16> */
.L_x_30757:
[----:B------:R-:W-:-:S04]  /*d020*/  LOP3.LUT R4, R4, 0x80000000, RZ, 0xc0, !PT ;  /* 0x8000000004047812 */ /* 0x000fc800078ec0ff */
[----:B------:R-:W-:-:S04]  /*d030*/  SHF.R.U32.HI R3, RZ, 0x18, R4 ;  /* 0x00000018ff037819 */ /* 0x000fc80000011604 */
[----:B------:R-:W-:-:S04]  /*d040*/  LOP3.LUT R2, R2, R3, RZ, 0xfc, !PT ;  /* 0x0000000302027212 */ /* 0x000fc800078efcff */
[----:B------:R-:W-:-:S07]  /*d050*/  PRMT R0, R2, 0x7610, R0 ;  /* 0x0000761002007816 */ /* 0x000fce0000000000 */
.L_x_30756:
[----:B------:R-:W-:Y:S05]  /*d060*/  BSYNC B0 ;  /* 0x0000000000007941 */ /* 0x000fea0003800000 */
.L_x_30755:
[----:B------:R0:W-:Y:S01]  /*d070*/  STG.E.U8 desc[UR36][R8.64], R0 ;  /* 0x0000000008007986 */ /* 0x0001e2000c101124 */
[----:B------:R-:W-:Y:S01]  /*d080*/  IMAD.MOV.U32 R2, RZ, RZ, R34 ;  /* 0x000000ffff027224 */ /* 0x000fe200078e0022 */
[----:B------:R-:W-:Y:S06]  /*d090*/  BRA `(.L_x_30730) ;  /* 0x00000004001c7947 */ /* 0x000fec0003800000 */
.L_x_30753:
        /* <DEDUP_REMOVED lines=16> */
.L_x_30760:
[----:B------:R-:W-:-:S04]  /*d1a0*/  LOP3.LUT R4, R4, 0x80000000, RZ, 0xc0, !PT ;  /* 0x8000000004047812 */ /* 0x000fc800078ec0ff */
[----:B------:R-:W-:-:S04]  /*d1b0*/  SHF.R.U32.HI R3, RZ, 0x18, R4 ;  /* 0x00000018ff037819 */ /* 0x000fc80000011604 */
[----:B------:R-:W-:-:S04]  /*d1c0*/  LOP3.LUT R2, R2, R3, RZ, 0xfc, !PT ;  /* 0x0000000302027212 */ /* 0x000fc800078efcff */
[----:B------:R-:W-:-:S07]  /*d1d0*/  PRMT R0, R2, 0x7610, R0 ;  /* 0x0000761002007816 */ /* 0x000fce0000000000 */
.L_x_30759:
[----:B------:R-:W-:Y:S05]  /*d1e0*/  BSYNC B0 ;  /* 0x0000000000007941 */ /* 0x000fea0003800000 */
.L_x_30758:
[----:B------:R0:W-:Y:S01]  /*d1f0*/  STG.E.U8 desc[UR36][R8.64], R0 ;  /* 0x0000000008007986 */ /* 0x0001e2000c101124 */
[----:B------:R-:W-:Y:S01]  /*d200*/  IMAD.MOV.U32 R2, RZ, RZ, R34 ;  /* 0x000000ffff027224 */ /* 0x000fe200078e0022 */
[----:B------:R-:W-:Y:S06]  /*d210*/  BRA `(.L_x_30730) ;  /* 0x0000000000bc7947 */ /* 0x000fec0003800000 */
.L_x_30752:
        /* <DEDUP_REMOVED lines=22> */
.L_x_30735:
        /* <DEDUP_REMOVED lines=16> */
.L_x_30763:
[----:B------:R-:W-:Y:S01]  /*d480*/  IMAD.MOV.U32 R2, RZ, RZ, R34 ;  /* 0x000000ffff027224 */ /* 0x000fe200078e0022 */
[----:B------:R-:W-:Y:S06]  /*d490*/  BRA `(.L_x_30730) ;  /* 0x00000000001c7947 */ /* 0x000fec0003800000 */
.L_x_30762:
[----:B------:R-:W0:Y:S01]  /*d4a0*/  F2I.U64.TRUNC R4, R4 ;  /* 0x0000000400047311 */ /* 0x000e22000020d800 */
[----:B------:R-:W-:Y:S01]  /*d4b0*/  IMAD.MOV.U32 R2, RZ, RZ, R34 ;  /* 0x000000ffff027224 */ /* 0x000fe200078e0022 */
[----:B0-----:R0:W-:Y:S01]  /*d4c0*/  STG.E.64 desc[UR36][R8.64], R4 ;  /* 0x0000000408007986 */ /* 0x0011e2000c101b24 */
[----:B------:R-:W-:Y:S05]  /*d4d0*/  BRA `(.L_x_30730) ;  /* 0x00000000000c7947 */ /* 0x000fea0003800000 */
.L_x_30761:
[----:B------:R-:W0:Y:S01]  /*d4e0*/  F2I.FTZ.U32.TRUNC.NTZ R3, R4 ;  /* 0x0000000400037305 */ /* 0x000e22000021f000 */
[----:B------:R-:W-:Y:S01]  /*d4f0*/  IMAD.MOV.U32 R2, RZ, RZ, R34 ;  /* 0x000000ffff027224 */ /* 0x000fe200078e0022 */
[----:B0-----:R0:W-:Y:S06]  /*d500*/  STG.E desc[UR36][R8.64], R3 ;  /* 0x0000000308007986 */ /* 0x0011ec000c101924 */
.L_x_30730:
[----:B------:R-:W-:Y:S05]  /*d510*/  BSYNC B6 ;  /* 0x0000000000067941 */ /* 0x000fea0003800000 */
.L_x_30729:
[----:B------:R-:W5:Y:S01]  /*d520*/  LDC R16, c[0x0][0x210] ;  /* 0x00008400ff107b82 */ /* 0x000f620000000800 */
[----:B------:R-:W-:Y:S01]  /*d530*/  BSSY B6, `(.L_x_30764) ;  /* 0x00001dc000067945 */ /* 0x000fe20003800000 */
[----:B-----5:R-:W-:-:S05]  /*d540*/  IMAD R16, R37, -0x200, R16 ;  /* 0xfffffe0025107824 */ /* 0x020fca00078e0210 */
[----:B------:R-:W-:-:S13]  /*d550*/  ISETP.GE.AND P0, PT, R2, R16, PT ;  /* 0x000000100200720c */ /* 0x000fda0003f06270 */
[----:B------:R-:W-:Y:S05]  /*d560*/  @P0 BRA `(.L_x_30765) ;  /* 0x0000001c00600947 */ /* 0x000fea0003800000 */
[----:B0-234-:R-:W0:Y:S01]  /*d570*/  LDC.64 R8, c[0x0][0x220] ;  /* 0x00008800ff087b82 */ /* 0x01de220000000a00 */
[----:B------:R-:W-:Y:S01]  /*d580*/  IMAD R0, R37, 0x200, R2 ;  /* 0x0000020025007824 */ /* 0x000fe200078e0202 */
[----:B-1----:R-:W-:Y:S01]  /*d590*/  PRMT R4, R28, 0x9910, RZ ;  /* 0x000099101c047816 */ /* 0x002fe200000000ff */
        /* <DEDUP_REMOVED lines=18> */
.L_x_30769:
[----:B------:R-:W0:Y:S02]  /*d6c0*/  F2I.S64.TRUNC R26, R26 ;  /* 0x0000001a001a7311 */ /* 0x000e24000020d900 */
[----:B0-----:R-:W-:-:S05]  /*d6d0*/  IMAD.MOV.U32 R3, RZ, RZ, R26 ;  /* 0x000000ffff037224 */ /* 0x001fca00078e001a */
[----:B------:R1:W-:Y:S01]  /*d6e0*/  STG.E.U8 desc[UR36][R8.64], R3 ;  /* 0x0000000308007986 */ /* 0x0003e2000c101124 */
[----:B------:R-:W-:Y:S05]  /*d6f0*/  BRA `(.L_x_30771) ;  /* 0x0000000c00447947 */ /* 0x000fea0003800000 */
.L_x_30768:
        /* <DEDUP_REMOVED lines=9> */
.L_x_30773:
[----:B------:R-:W0:Y:S02]  /*d790*/  F2I.FTZ.TRUNC.NTZ R3, R26 ;  /* 0x0000001a00037305 */ /* 0x000e24000021f100 */
[----:B0-----:R4:W-:Y:S01]  /*d7a0*/  STG.E desc[UR36][R8.64], R3 ;  /* 0x0000000308007986 */ /* 0x0019e2000c101924 */
[----:B------:R-:W-:Y:S05]  /*d7b0*/  BRA `(.L_x_30771) ;  /* 0x0000000c00147947 */ /* 0x000fea0003800000 */
.L_x_30772:
[----:B------:R-:W0:Y:S02]  /*d7c0*/  F2I.FTZ.TRUNC.NTZ R3, R26 ;  /* 0x0000001a00037305 */ /* 0x000e24000021f100 */
[----:B0-----:R2:W-:Y:S01]  /*d7d0*/  STG.E.U16 desc[UR36][R8.64], R3 ;  /* 0x0000000308007986 */ /* 0x0015e2000c101524 */
[----:B------:R-:W-:Y:S05]  /*d7e0*/  BRA `(.L_x_30771) ;  /* 0x0000000c00087947 */ /* 0x000fea0003800000 */
.L_x_30767:
        /* <DEDUP_REMOVED lines=8> */
.L_x_30775:
[----:B------:R-:W-:-:S05]  /*d870*/  F2FP.F16.F32.PACK_AB R26, RZ, R26 ;  /* 0x0000001aff1a723e */ /* 0x000fca00000000ff */
[----:B------:R0:W-:Y:S01]  /*d880*/  STG.E.U16 desc[UR36][R8.64], R26 ;  /* 0x0000001a08007986 */ /* 0x0001e2000c101524 */
[----:B------:R-:W-:Y:S05]  /*d890*/  BRA `(.L_x_30771) ;  /* 0x0000000800dc7947 */ /* 0x000fea0003800000 */
.L_x_30774:
        /* <DEDUP_REMOVED lines=8> */
.L_x_30777:
[----:B------:R-:W-:-:S05]  /*d920*/  F2FP.F16.F32.PACK_AB R27, R27, R26 ;  /* 0x0000001a1b1b723e */ /* 0x000fca00000000ff */
[----:B------:R0:W-:Y:S01]  /*d930*/  STG.E desc[UR36][R8.64], R27 ;  /* 0x0000001b08007986 */ /* 0x0001e2000c101924 */
[----:B------:R-:W-:Y:S05]  /*d940*/  BRA `(.L_x_30771) ;  /* 0x0000000800b07947 */ /* 0x000fea0003800000 */
.L_x_30776:
[----:B------:R-:W-:-:S06]  /*d950*/  FMUL.FTZ R4, R26, 1 ;  /* 0x3f8000001a047820 */ /* 0x000fcc0000410000 */
[----:B------:R-:W0:Y:S02]  /*d960*/  F2F.F64.F32 R4, R4 ;  /* 0x0000000400047310 */ /* 0x000e240000201800 */
[----:B0-----:R0:W-:Y:S01]  /*d970*/  STG.E.64 desc[UR36][R8.64], R4 ;  /* 0x0000000408007986 */ /* 0x0011e2000c101b24 */
[----:B------:R-:W-:Y:S05]  /*d980*/  BRA `(.L_x_30771) ;  /* 0x0000000800a07947 */ /* 0x000fea0003800000 */
.L_x_30766:
        /* <DEDUP_REMOVED lines=14> */
.L_x_30780:
[----:B------:R-:W-:Y:S01]  /*da70*/  FMUL.FTZ R6, R27, 1 ;  /* 0x3f8000001b067820 */ /* 0x000fe20000410000 */
[----:B------:R-:W-:-:S05]  /*da80*/  FMUL.FTZ R4, R26, 1 ;  /* 0x3f8000001a047820 */ /* 0x000fca0000410000 */
[----:B------:R-:W-:Y:S08]  /*da90*/  F2F.F64.F32 R6, R6 ;  /* 0x0000000600067310 */ /* 0x000ff00000201800 */
[----:B------:R-:W0:Y:S02]  /*daa0*/  F2F.F64.F32 R4, R4 ;  /* 0x0000000400047310 */ /* 0x000e240000201800 */
[----:B0-----:R0:W-:Y:S01]  /*dab0*/  STG.E.128 desc[UR36][R8.64], R4 ;  /* 0x0000000408007986 */ /* 0x0011e2000c101d24 */
[----:B------:R-:W-:Y:S05]  /*dac0*/  BRA `(.L_x_30771) ;  /* 0x0000000800507947 */ /* 0x000fea0003800000 */
.L_x_30779:
        /* <DEDUP_REMOVED lines=20> */
.L_x_30784:
[----:B------:R-:W-:Y:S05]  /*dc10*/  BSYNC B0 ;  /* 0x0000000000007941 */ /* 0x000fea0003800000 */
.L_x_30783:
[----:B------:R-:W-:-:S05]  /*dc20*/  LOP3.LUT R5, R0, R5, RZ, 0xfc, !PT ;  /* 0x0000000500057212 */ /* 0x000fca00078efcff */
[----:B------:R0:W-:Y:S01]  /*dc30*/  STG.E.U8 desc[UR36][R8.64], R5 ;  /* 0x0000000508007986 */ /* 0x0001e2000c101124 */
[----:B------:R-:W-:Y:S05]  /*dc40*/  BRA `(.L_x_30771) ;  /* 0x0000000400f07947 */ /* 0x000fea0003800000 */
.L_x_30782:
        /* <DEDUP_REMOVED lines=12> */
.L_x_30786:
[----:B------:R-:W-:Y:S01]  /*dd10*/  IMAD.MOV.U32 R0, RZ, RZ, 0x7f ;  /* 0x0000007fff007424 */ /* 0x000fe200078e00ff */
[----:B------:R-:W-:-:S04]  /*dd20*/  ISETP.GT.U32.AND P0, PT, R4, 0x7f800000, PT ;  /* 0x7f8000000400780c */ /* 0x000fc80003f04070 */
[----:B------:R-:W-:-:S09]  /*dd30*/  SEL R0, R0, 0x7c, P0 ;  /* 0x0000007c00007807 */ /* 0x000fd20000000000 */
.L_x_30787:
[----:B------:R-:W-:Y:S05]  /*dd40*/  BSYNC B0 ;  /* 0x0000000000007941 */ /* 0x000fea0003800000 */
.L_x_30785:
[----:B------:R-:W-:-:S04]  /*dd50*/  LOP3.LUT R26, R26, 0x80000000, RZ, 0xc0, !PT ;  /* 0x800000001a1a7812 */ /* 0x000fc800078ec0ff */
[----:B------:R-:W-:-:S04]  /*dd60*/  SHF.R.U32.HI R3, RZ, 0x18, R26 ;  /* 0x00000018ff037819 */ /* 0x000fc8000001161a */
[----:B------:R-:W-:-:S05]  /*dd70*/  LOP3.LUT R3, R0, R3, RZ, 0xfc, !PT ;  /* 0x0000000300037212 */ /* 0x000fca00078efcff */
[----:B------:R0:W-:Y:S01]  /*dd80*/  STG.E.U8 desc[UR36][R8.64], R3 ;  /* 0x0000000308007986 */ /* 0x0001e2000c101124 */
[----:B------:R-:W-:Y:S05]  /*dd90*/  BRA `(.L_x_30771) ;  /* 0x00000004009c7947 */ /* 0x000fea0003800000 */
.L_x_30781:
[----:B------:R-:W-:-:S05]  /*dda0*/  F2FP.BF16.F32.PACK_AB R26, RZ, R26 ;  /* 0x0000001aff1a723e */ /* 0x000fca00000010ff */
[----:B------:R0:W-:Y:S01]  /*ddb0*/  STG.E.U16 desc[UR36][R8.64], R26 ;  /* 0x0000001a08007986 */ /* 0x0001e2000c101524 */
[----:B------:R-:W-:Y:S05]  /*ddc0*/  BRA `(.L_x_30771) ;  /* 0x0000000400907947 */ /* 0x000fea0003800000 */
.L_x_30778:
        /* <DEDUP_REMOVED lines=11> */
.L_x_30790:
        /* <DEDUP_REMOVED lines=16> */
.L_x_30793:
[----:B------:R-:W-:-:S04]  /*df80*/  LOP3.LUT R26, R26, 0x80000000, RZ, 0xc0, !PT ;  /* 0x800000001a1a7812 */ /* 0x000fc800078ec0ff */
[----:B------:R-:W-:-:S04]  /*df90*/  SHF.R.U32.HI R3, RZ, 0x18, R26 ;  /* 0x00000018ff037819 */ /* 0x000fc8000001161a */
[----:B------:R-:W-:-:S04]  /*dfa0*/  LOP3.LUT R0, R0, R3, RZ, 0xfc, !PT ;  /* 0x0000000300007212 */ /* 0x000fc800078efcff */
[----:B------:R-:W-:-:S07]  /*dfb0*/  PRMT R4, R0, 0x7610, R4 ;  /* 0x0000761000047816 */ /* 0x000fce0000000004 */
.L_x_30792:
[----:B------:R-:W-:Y:S05]  /*dfc0*/  BSYNC B0 ;  /* 0x0000000000007941 */ /* 0x000fea0003800000 */
.L_x_30791:
[----:B------:R0:W-:Y:S01]  /*dfd0*/  STG.E.U8 desc[UR36][R8.64], R4 ;  /* 0x0000000408007986 */ /* 0x0001e2000c101124 */
[----:B------:R-:W-:Y:S05]  /*dfe0*/  BRA `(.L_x_30771) ;  /* 0x0000000400087947 */ /* 0x000fea0003800000 */
.L_x_30789:
        /* <DEDUP_REMOVED lines=16> */
.L_x_30796:
[----:B------:R-:W-:-:S04]  /*e0f0*/  LOP3.LUT R26, R26, 0x80000000, RZ, 0xc0, !PT ;  /* 0x800000001a1a7812 */ /* 0x000fc800078ec0ff */
[----:B------:R-:W-:-:S04]  /*e100*/  SHF.R.U32.HI R3, RZ, 0x18, R26 ;  /* 0x00000018ff037819 */ /* 0x000fc8000001161a */
[----:B------:R-:W-:-:S04]  /*e110*/  LOP3.LUT R0, R0, R3, RZ, 0xfc, !PT ;  /* 0x0000000300007212 */ /* 0x000fc800078efcff */
[----:B------:R-:W-:-:S07]  /*e120*/  PRMT R4, R0, 0x7610, R4 ;  /* 0x0000761000047816 */ /* 0x000fce0000000004 */
.L_x_30795:
[----:B------:R-:W-:Y:S05]  /*e130*/  BSYNC B0 ;  /* 0x0000000000007941 */ /* 0x000fea0003800000 */
.L_x_30794:
[----:B------:R0:W-:Y:S01]  /*e140*/  STG.E.U8 desc[UR36][R8.64], R4 ;  /* 0x0000000408007986 */ /* 0x0001e2000c101124 */
[----:B------:R-:W-:Y:S05]  /*e150*/  BRA `(.L_x_30771) ;  /* 0x0000000000ac7947 */ /* 0x000fea0003800000 */
.L_x_30788:
        /* <DEDUP_REMOVED lines=21> */
.L_x_30770:
        /* <DEDUP_REMOVED lines=16> */
.L_x_30799:
[----:B------:R-:W-:Y:S05]  /*e3b0*/  BRA `(.L_x_30771) ;  /* 0x0000000000147947 */ /* 0x000fea0003800000 */
.L_x_30798:
[----:B------:R-:W0:Y:S02]  /*e3c0*/  F2I.U64.TRUNC R26, R26 ;  /* 0x0000001a001a7311 */ /* 0x000e24000020d800 */
[----:B0-----:R0:W-:Y:S01]  /*e3d0*/  STG.E.64 desc[UR36][R8.64], R26 ;  /* 0x0000001a08007986 */ /* 0x0011e2000c101b24 */
[----:B------:R-:W-:Y:S05]  /*e3e0*/  BRA `(.L_x_30771) ;  /* 0x0000000000087947 */ /* 0x000fea0003800000 */
.L_x_30797:
[----:B------:R-:W0:Y:S02]  /*e3f0*/  F2I.FTZ.U32.TRUNC.NTZ R3, R26 ;  /* 0x0000001a00037305 */ /* 0x000e24000021f000 */
[----:B0-----:R0:W-:Y:S02]  /*e400*/  STG.E desc[UR36][R8.64], R3 ;  /* 0x0000000308007986 */ /* 0x0011e4000c101924 */
.L_x_30771:
[----:B------:R-:W-:-:S05]  /*e410*/  VIADD R2, R2, 0x80 ;  /* 0x0000008002027836 */ /* 0x000fca0000000000 */
[----:B------:R-:W-:-:S13]  /*e420*/  ISETP.GE.AND P0, PT, R2, R16, PT ;  /* 0x000000100200720c */ /* 0x000fda0003f06270 */
[----:B------:R-:W-:Y:S05]  /*e430*/  @P0 BRA `(.L_x_30765) ;  /* 0x0000000c00ac0947 */ /* 0x000fea0003800000 */
[----:B0-----:R-:W0:Y:S01]  /*e440*/  LDC.64 R4, c[0x0][0x220] ;  /* 0x00008800ff047b82 */ /* 0x001e220000000a00 */
[----:B------:R-:W-:Y:S01]  /*e450*/  IMAD R0, R37, 0x200, R2 ;  /* 0x0000020025007824 */ /* 0x000fe200078e0202 */
[----:B------:R-:W-:Y:S01]  /*e460*/  PRMT R6, R28, 0x9910, RZ ;  /* 0x000099101c067816 */ /* 0x000fe200000000ff */
[----:B------:R-:W-:Y:S02]  /*e470*/  ULDC UR4, c[0x0][0x258] ;  /* 0x0000960000047ab9 */ /* 0x000fe40000000800 */
[----:B-12-4-:R-:W-:Y:S02]  /*e480*/  IMAD R3, R0, UR4, RZ ;  /* 0x0000000400037c24 */ /* 0x016fe4000f8e02ff */
        /* <DEDUP_REMOVED lines=16> */
.L_x_30803:
[----:B------:R-:W0:Y:S02]  /*e590*/  F2I.S64.TRUNC R22, R22 ;  /* 0x0000001600167311 */ /* 0x000e24000020d900 */
[----:B0-----:R-:W-:-:S05]  /*e5a0*/  IMAD.MOV.U32 R3, RZ, RZ, R22 ;  /* 0x000000ffff037224 */ /* 0x001fca00078e0016 */
[----:B------:R1:W-:Y:S01]  /*e5b0*/  STG.E.U8 desc[UR36][R4.64], R3 ;  /* 0x0000000304007986 */ /* 0x0003e2000c101124 */
[----:B------:R-:W-:Y:S05]  /*e5c0*/  BRA `(.L_x_30805) ;  /* 0x0000000c00447947 */ /* 0x000fea0003800000 */
.L_x_30802:
        /* <DEDUP_REMOVED lines=9> */
.L_x_30807:
[----:B------:R-:W0:Y:S02]  /*e660*/  F2I.FTZ.TRUNC.NTZ R3, R22 ;  /* 0x0000001600037305 */ /* 0x000e24000021f100 */
[----:B0-----:R4:W-:Y:S01]  /*e670*/  STG.E desc[UR36][R4.64], R3 ;  /* 0x0000000304007986 */ /* 0x0019e2000c101924 */
[----:B------:R-:W-:Y:S05]  /*e680*/  BRA `(.L_x_30805) ;  /* 0x0000000c00147947 */ /* 0x000fea0003800000 */
.L_x_30806:
[----:B------:R-:W0:Y:S02]  /*e690*/  F2I.FTZ.TRUNC.NTZ R3, R22 ;  /* 0x0000001600037305 */ /* 0x000e24000021f100 */
[----:B0-----:R2:W-:Y:S01]  /*e6a0*/  STG.E.U16 desc[UR36][R4.64], R3 ;  /* 0x0000000304007986 */ /* 0x0015e2000c101524 */
[----:B------:R-:W-:Y:S05]  /*e6b0*/  BRA `(.L_x_30805) ;  /* 0x0000000c00087947 */ /* 0x000fea0003800000 */
.L_x_30801:
        /* <DEDUP_REMOVED lines=8> */
.L_x_30809:
[----:B------:R-:W-:-:S05]  /*e740*/  F2FP.F16.F32.PACK_AB R22, RZ, R22 ;  /* 0x00000016ff16723e */ /* 0x000fca00000000ff */
[----:B------:R0:W-:Y:S01]  /*e750*/  STG.E.U16 desc[UR36][R4.64], R22 ;  /* 0x0000001604007986 */ /* 0x0001e2000c101524 */
[----:B------:R-:W-:Y:S05]  /*e760*/  BRA `(.L_x_30805) ;  /* 0x0000000800dc7947 */ /* 0x000fea0003800000 */
.L_x_30808:
        /* <DEDUP_REMOVED lines=8> */
.L_x_30811:
[----:B------:R-:W-:-:S05]  /*e7f0*/  F2FP.F16.F32.PACK_AB R23, R23, R22 ;  /* 0x000000161717723e */ /* 0x000fca00000000ff */
[----:B------:R0:W-:Y:S01]  /*e800*/  STG.E desc[UR36][R4.64], R23 ;  /* 0x0000001704007986 */ /* 0x0001e2000c101924 */
[----:B------:R-:W-:Y:S05]  /*e810*/  BRA `(.L_x_30805) ;  /* 0x0000000800b07947 */ /* 0x000fea0003800000 */
.L_x_30810:
[----:B------:R-:W-:-:S06]  /*e820*/  FMUL.FTZ R6, R22, 1 ;  /* 0x3f80000016067820 */ /* 0x000fcc0000410000 */
[----:B------:R-:W0:Y:S02]  /*e830*/  F2F.F64.F32 R6, R6 ;  /* 0x0000000600067310 */ /* 0x000e240000201800 */
[----:B0-----:R0:W-:Y:S01]  /*e840*/  STG.E.64 desc[UR36][R4.64], R6 ;  /* 0x0000000604007986 */ /* 0x0011e2000c101b24 */
[----:B------:R-:W-:Y:S05]  /*e850*/  BRA `(.L_x_30805) ;  /* 0x0000000800a07947 */ /* 0x000fea0003800000 */
.L_x_30800:
        /* <DEDUP_REMOVED lines=14> */
.L_x_30814:
[----:B------:R-:W-:Y:S01]  /*e940*/  FMUL.FTZ R10, R23, 1 ;  /* 0x3f800000170a7820 */ /* 0x000fe20000410000 */
[----:B---3--:R-:W-:-:S05]  /*e950*/  FMUL.FTZ R8, R22, 1 ;  /* 0x3f80000016087820 */ /* 0x008fca0000410000 */
[----:B------:R-:W-:Y:S08]  /*e960*/  F2F.F64.F32 R10, R10 ;  /* 0x0000000a000a7310 */ /* 0x000ff00000201800 */
[----:B------:R-:W0:Y:S02]  /*e970*/  F2F.F64.F32 R8, R8 ;  /* 0x0000000800087310 */ /* 0x000e240000201800 */
[----:B0-----:R0:W-:Y:S01]  /*e980*/  STG.E.128 desc[UR36][R4.64], R8 ;  /* 0x0000000804007986 */ /* 0x0011e2000c101d24 */
[----:B------:R-:W-:Y:S05]  /*e990*/  BRA `(.L_x_30805) ;  /* 0x0000000800507947 */ /* 0x000fea0003800000 */
.L_x_30813:
        /* <DEDUP_REMOVED lines=20> */
.L_x_30818:
[----:B------:R-:W-:Y:S05]  /*eae0*/  BSYNC B0 ;  /* 0x0000000000007941 */ /* 0x000fea0003800000 */
.L_x_30817:
[----:B------:R-:W-:-:S05]  /*eaf0*/  LOP3.LUT R7, R0, R7, RZ, 0xfc, !PT ;  /* 0x0000000700077212 */ /* 0x000fca00078efcff */
[----:B------:R0:W-:Y:S01]  /*eb00*/  STG.E.U8 desc[UR36][R4.64], R7 ;  /* 0x0000000704007986 */ /* 0x0001e2000c101124 */
[----:B------:R-:W-:Y:S05]  /*eb10*/  BRA `(.L_x_30805) ;  /* 0x0000000400f07947 */ /* 0x000fea0003800000 */
.L_x_30816:
        /* <DEDUP_REMOVED lines=12> */
.L_x_30820:
[----:B------:R-:W-:Y:S01]  /*ebe0*/  IMAD.MOV.U32 R0, RZ, RZ, 0x7f ;  /* 0x0000007fff007424 */ /* 0x000fe200078e00ff */
[----:B------:R-:W-:-:S04]  /*ebf0*/  ISETP.GT.U32.AND P0, PT, R6, 0x7f800000, PT ;  /* 0x7f8000000600780c */ /* 0x000fc80003f04070 */
[----:B------:R-:W-:-:S09]  /*ec00*/  SEL R0, R0, 0x7c, P0 ;  /* 0x0000007c00007807 */ /* 0x000fd20000000000 */
.L_x_30821:
[----:B------:R-:W-:Y:S05]  /*ec10*/  BSYNC B0 ;  /* 0x0000000000007941 */ /* 0x000fea0003800000 */
.L_x_30819:
[----:B------:R-:W-:-:S04]  /*ec20*/  LOP3.LUT R22, R22, 0x80000000, RZ, 0xc0, !PT ;  /* 0x8000000016167812 */ /* 0x000fc800078ec0ff */
[----:B------:R-:W-:-:S04]  /*ec30*/  SHF.R.U32.HI R3, RZ, 0x18, R22 ;  /* 0x00000018ff037819 */ /* 0x000fc80000011616 */
[----:B------:R-:W-:-:S05]  /*ec40*/  LOP3.LUT R3, R0, R3, RZ, 0xfc, !PT ;  /* 0x0000000300037212 */ /* 0x000fca00078efcff */
[----:B------:R0:W-:Y:S01]  /*ec50*/  STG.E.U8 desc[UR36][R4.64], R3 ;  /* 0x0000000304007986 */ /* 0x0001e2000c101124 */
[----:B------:R-:W-:Y:S05]  /*ec60*/  BRA `(.L_x_30805) ;  /* 0x00000004009c7947 */ /* 0x000fea0003800000 */
.L_x_30815:
[----:B------:R-:W-:-:S05]  /*ec70*/  F2FP.BF16.F32.PACK_AB R22, RZ, R22 ;  /* 0x00000016ff16723e */ /* 0x000fca00000010ff */
[----:B------:R0:W-:Y:S01]  /*ec80*/  STG.E.U16 desc[UR36][R4.64], R22 ;  /* 0x0000001604007986 */ /* 0x0001e2000c101524 */
[----:B------:R-:W-:Y:S05]  /*ec90*/  BRA `(.L_x_30805) ;  /* 0x0000000400907947 */ /* 0x000fea0003800000 */
.L_x_30812:
        /* <DEDUP_REMOVED lines=11> */
.L_x_30824:
        /* <DEDUP_REMOVED lines=16> */
.L_x_30827:
[----:B------:R-:W-:-:S04]  /*ee50*/  LOP3.LUT R22, R22, 0x80000000, RZ, 0xc0, !PT ;  /* 0x8000000016167812 */ /* 0x000fc800078ec0ff */
[----:B------:R-:W-:-:S04]  /*ee60*/  SHF.R.U32.HI R22, RZ, 0x18, R22 ;  /* 0x00000018ff167819 */ /* 0x000fc80000011616 */
[----:B------:R-:W-:-:S04]  /*ee70*/  LOP3.LUT R3, R3, R22, RZ, 0xfc, !PT ;  /* 0x0000001603037212 */ /* 0x000fc800078efcff */
[----:B------:R-:W-:-:S07]  /*ee80*/  PRMT R0, R3, 0x7610, R0 ;  /* 0x0000761003007816 */ /* 0x000fce0000000000 */
.L_x_30826:
[----:B------:R-:W-:Y:S05]  /*ee90*/  BSYNC B0 ;  /* 0x0000000000007941 */ /* 0x000fea0003800000 */
.L_x_30825:
[----:B------:R0:W-:Y:S01]  /*eea0*/  STG.E.U8 desc[UR36][R4.64], R0 ;  /* 0x0000000004007986 */ /* 0x0001e2000c101124 */
[----:B------:R-:W-:Y:S05]  /*eeb0*/  BRA `(.L_x_30805) ;  /* 0x0000000400087947 */ /* 0x000fea0003800000 */
.L_x_30823:
        /* <DEDUP_REMOVED lines=16> */
.L_x_30830:
[----:B------:R-:W-:-:S04]  /*efc0*/  LOP3.LUT R22, R22, 0x80000000, RZ, 0xc0, !PT ;  /* 0x8000000016167812 */ /* 0x000fc800078ec0ff */
[----:B------:R-:W-:-:S04]  /*efd0*/  SHF.R.U32.HI R22, RZ, 0x18, R22 ;  /* 0x00000018ff167819 */ /* 0x000fc80000011616 */
[----:B------:R-:W-:-:S04]  /*efe0*/  LOP3.LUT R3, R3, R22, RZ, 0xfc, !PT ;  /* 0x0000001603037212 */ /* 0x000fc800078efcff */
[----:B------:R-:W-:-:S07]  /*eff0*/  PRMT R0, R3, 0x7610, R0 ;  /* 0x0000761003007816 */ /* 0x000fce0000000000 */
.L_x_30829:
[----:B------:R-:W-:Y:S05]  /*f000*/  BSYNC B0 ;  /* 0x0000000000007941 */ /* 0x000fea0003800000 */
.L_x_30828:
[----:B------:R0:W-:Y:S01]  /*f010*/  STG.E.U8 desc[UR36][R4.64], R0 ;  /* 0x0000000004007986 */ /* 0x0001e2000c101124 */
[----:B------:R-:W-:Y:S05]  /*f020*/  BRA `(.L_x_30805) ;  /* 0x0000000000ac7947 */ /* 0x000fea0003800000 */
.L_x_30822:
        /* <DEDUP_REMOVED lines=21> */
.L_x_30804:
        /* <DEDUP_REMOVED lines=11> */
[----:B---3--:R-:W-:Y:S02]  /*f230*/  IMAD.MOV.U32 R8, RZ, RZ, 0x65 ;  /* 0x00000065ff087424 */ /* 0x008fe400078e00ff */
[----:B------:R-:W-:Y:S02]  /*f240*/  IMAD.MOV.U32 R12, RZ, RZ, 0x1 ;  /* 0x00000001ff0c7424 */ /* 0x000fe400078e00ff */
[----:B0-----:R-:W-:-:S07]  /*f250*/  IMAD.MOV.U32 R13, RZ, RZ, RZ ;  /* 0x000000ffff0d7224 */ /* 0x001fce00078e00ff */
[----:B------:R-:W-:-:S07]  /*f260*/  LEPC R20, `(.L_x_30833) ;  /* 0x000000001014794e */ /* 0x000fce0000000000 */
[----:B-1----:R-:W-:Y:S05]  /*f270*/  CALL.ABS.NOINC R14 ;  /* 0x000000000e007343 */ /* 0x002fea0003c00000 */
.L_x_30833:
[----:B------:R-:W-:Y:S05]  /*f280*/  BRA `(.L_x_30805) ;  /* 0x0000000000147947 */ /* 0x000fea0003800000 */
.L_x_30832:
[----:B------:R-:W0:Y:S02]  /*f290*/  F2I.U64.TRUNC R22, R22 ;  /* 0x0000001600167311 */ /* 0x000e24000020d800 */
[----:B0-----:R0:W-:Y:S01]  /*f2a0*/  STG.E.64 desc[UR36][R4.64], R22 ;  /* 0x0000001604007986 */ /* 0x0011e2000c101b24 */
[----:B------:R-:W-:Y:S05]  /*f2b0*/  BRA `(.L_x_30805) ;  /* 0x0000000000087947 */ /* 0x000fea0003800000 */
.L_x_30831:
[----:B------:R-:W0:Y:S02]  /*f2c0*/  F2I.FTZ.U32.TRUNC.NTZ R3, R22 ;  /* 0x0000001600037305 */ /* 0x000e24000021f000 */
[----:B0-----:R0:W-:Y:S02]  /*f2d0*/  STG.E desc[UR36][R4.64], R3 ;  /* 0x0000000304007986 */ /* 0x0011e4000c101924 */
.L_x_30805:
[----:B------:R-:W-:-:S07]  /*f2e0*/  VIADD R2, R2, 0x80 ;  /* 0x0000008002027836 */ /* 0x000fce0000000000 */
.L_x_30765:
[----:B------:R-:W-:Y:S05]  /*f2f0*/  BSYNC B6 ;  /* 0x0000000000067941 */ /* 0x000fea0003800000 */
.L_x_30764:
[----:B------:R-:W-:-:S13]  /*f300*/  ISETP.GE.AND P0, PT, R2, R16, PT ;  /* 0x000000100200720c */ /* 0x000fda0003f06270 */
[----:B------:R-:W-:Y:S05]  /*f310*/  @P0 EXIT ;  /* 0x000000000000094d */ /* 0x000fea0003800000 */
[----:B0-----:R-:W0:Y:S01]  /*f320*/  S2R R0, SR_CTAID.X ;  /* 0x0000000000007919 */ /* 0x001e220000002500 */
[----:B-12-4-:R-:W1:Y:S01]  /*f330*/  LDC.64 R4, c[0x0][0x220] ;  /* 0x00008800ff047b82 */ /* 0x016e620000000a00 */
[----:B------:R-:W-:Y:S01]  /*f340*/  ULDC UR4, c[0x0][0x258] ;  /* 0x0000960000047ab9 */ /* 0x000fe20000000800 */
[----:B0-----:R-:W-:Y:S01]  /*f350*/  IMAD R2, R0, 0x200, R2 ;  /* 0x0000020000027824 */ /* 0x001fe200078e0202 */
[----:B------:R-:W-:-:S03]  /*f360*/  PRMT R0, R28, 0x9910, RZ ;  /* 0x000099101c007816 */ /* 0x000fc600000000ff */
[----:B---3--:R-:W-:Y:S01]  /*f370*/  IMAD R3, R2, UR4, RZ ;  /* 0x0000000402037c24 */ /* 0x008fe2000f8e02ff */
        /* <DEDUP_REMOVED lines=15> */
.L_x_30837:
[----:B------:R-:W0:Y:S02]  /*f470*/  F2I.S64.TRUNC R24, R24 ;  /* 0x0000001800187311 */ /* 0x000e24000020d900 */
[----:B0-----:R-:W-:-:S05]  /*f480*/  IMAD.MOV.U32 R5, RZ, RZ, R24 ;  /* 0x000000ffff057224 */ /* 0x001fca00078e0018 */
[----:B------:R-:W-:Y:S01]  /*f490*/  STG.E.U8 desc[UR36][R2.64], R5 ;  /* 0x0000000502007986 */ /* 0x000fe2000c101124 */
[----:B------:R-:W-:Y:S05]  /*f4a0*/  EXIT ;  /* 0x000000000000794d */ /* 0x000fea0003800000 */
.L_x_30836:
        /* <DEDUP_REMOVED lines=9> */
.L_x_30840:
[----:B------:R-:W0:Y:S02]  /*f540*/  F2I.FTZ.TRUNC.NTZ R5, R24 ;  /* 0x0000001800057305 */ /* 0x000e24000021f100 */
[----:B0-----:R-:W-:Y:S01]  /*f550*/  STG.E desc[UR36][R2.64], R5 ;  /* 0x0000000502007986 */ /* 0x001fe2000c101924 */
[----:B------:R-:W-:Y:S05]  /*f560*/  EXIT ;  /* 0x000000000000794d */ /* 0x000fea0003800000 */
.L_x_30839:
[----:B------:R-:W0:Y:S02]  /*f570*/  F2I.FTZ.TRUNC.NTZ R5, R24 ;  /* 0x0000001800057305 */ /* 0x000e24000021f100 */
[----:B0-----:R-:W-:Y:S01]  /*f580*/  STG.E.U16 desc[UR36][R2.64], R5 ;  /* 0x0000000502007986 */ /* 0x001fe2000c101524 */
[----:B------:R-:W-:Y:S05]  /*f590*/  EXIT ;  /* 0x000000000000794d */ /* 0x000fea0003800000 */
.L_x_30835:
        /* <DEDUP_REMOVED lines=8> */
.L_x_30842:
[----:B------:R-:W-:-:S05]  /*f620*/  F2FP.F16.F32.PACK_AB R24, RZ, R24 ;  /* 0x00000018ff18723e */ /* 0x000fca00000000ff */
[----:B------:R-:W-:Y:S01]  /*f630*/  STG.E.U16 desc[UR36][R2.64], R24 ;  /* 0x0000001802007986 */ /* 0x000fe2000c101524 */
[----:B------:R-:W-:Y:S05]  /*f640*/  EXIT ;  /* 0x000000000000794d */ /* 0x000fea0003800000 */
.L_x_30841:
        /* <DEDUP_REMOVED lines=8> */
.L_x_30844:
[----:B------:R-:W-:-:S05]  /*f6d0*/  F2FP.F16.F32.PACK_AB R25, R25, R24 ;  /* 0x000000181919723e */ /* 0x000fca00000000ff */
[----:B------:R-:W-:Y:S01]  /*f6e0*/  STG.E desc[UR36][R2.64], R25 ;  /* 0x0000001902007986 */ /* 0x000fe2000c101924 */
[----:B------:R-:W-:Y:S05]  /*f6f0*/  EXIT ;  /* 0x000000000000794d */ /* 0x000fea0003800000 */
.L_x_30843:
[----:B------:R-:W-:-:S06]  /*f700*/  FMUL.FTZ R4, R24, 1 ;  /* 0x3f80000018047820 */ /* 0x000fcc0000410000 */
[----:B------:R-:W0:Y:S02]  /*f710*/  F2F.F64.F32 R4, R4 ;  /* 0x0000000400047310 */ /* 0x000e240000201800 */
[----:B0-----:R-:W-:Y:S01]  /*f720*/  STG.E.64 desc[UR36][R2.64], R4 ;  /* 0x0000000402007986 */ /* 0x001fe2000c101b24 */
[----:B------:R-:W-:Y:S05]  /*f730*/  EXIT ;  /* 0x000000000000794d */ /* 0x000fea0003800000 */
.L_x_30834:
        /* <DEDUP_REMOVED lines=14> */
.L_x_30847:
[----:B------:R-:W-:Y:S01]  /*f820*/  FMUL.FTZ R6, R25, 1 ;  /* 0x3f80000019067820 */ /* 0x000fe20000410000 */
[----:B------:R-:W-:-:S05]  /*f830*/  FMUL.FTZ R4, R24, 1 ;  /* 0x3f80000018047820 */ /* 0x000fca0000410000 */
[----:B------:R-:W-:Y:S08]  /*f840*/  F2F.F64.F32 R6, R6 ;  /* 0x0000000600067310 */ /* 0x000ff00000201800 */
[----:B------:R-:W0:Y:S02]  /*f850*/  F2F.F64.F32 R4, R4 ;  /* 0x0000000400047310 */ /* 0x000e240000201800 */
[----:B0-----:R-:W-:Y:S01]  /*f860*/  STG.E.128 desc[UR36][R2.64], R4 ;  /* 0x0000000402007986 */ /* 0x001fe2000c101d24 */
[----:B------:R-:W-:Y:S05]  /*f870*/  EXIT ;  /* 0x000000000000794d */ /* 0x000fea0003800000 */
.L_x_30846:
        /* <DEDUP_REMOVED lines=20> */
.L_x_30851:
[----:B------:R-:W-:Y:S05]  /*f9c0*/  BSYNC B0 ;  /* 0x0000000000007941 */ /* 0x000fea0003800000 */
.L_x_30850:
[----:B------:R-:W-:-:S05]  /*f9d0*/  LOP3.LUT R7, R0, R7, RZ, 0xfc, !PT ;  /* 0x0000000700077212 */ /* 0x000fca00078efcff */
[----:B------:R-:W-:Y:S01]  /*f9e0*/  STG.E.U8 desc[UR36][R2.64], R7 ;  /* 0x0000000702007986 */ /* 0x000fe2000c101124 */
[----:B------:R-:W-:Y:S05]  /*f9f0*/  EXIT ;  /* 0x000000000000794d */ /* 0x000fea0003800000 */
.L_x_30849:
        /* <DEDUP_REMOVED lines=12> */
.L_x_30853:
[----:B------:R-:W-:Y:S01]  /*fac0*/  IMAD.MOV.U32 R0, RZ, RZ, 0x7f ;  /* 0x0000007fff007424 */ /* 0x000fe200078e00ff */
[----:B------:R-:W-:-:S04]  /*fad0*/  ISETP.GT.U32.AND P0, PT, R4, 0x7f800000, PT ;  /* 0x7f8000000400780c */ /* 0x000fc80003f04070 */
[----:B------:R-:W-:-:S09]  /*fae0*/  SEL R0, R0, 0x7c, P0 ;  /* 0x0000007c00007807 */ /* 0x000fd20000000000 */
.L_x_30854:
[----:B------:R-:W-:Y:S05]  /*faf0*/  BSYNC B0 ;  /* 0x0000000000007941 */ /* 0x000fea0003800000 */
.L_x_30852:
[----:B------:R-:W-:-:S04]  /*fb00*/  LOP3.LUT R24, R24, 0x80000000, RZ, 0xc0, !PT ;  /* 0x8000000018187812 */ /* 0x000fc800078ec0ff */
[----:B------:R-:W-:-:S04]  /*fb10*/  SHF.R.U32.HI R5, RZ, 0x18, R24 ;  /* 0x00000018ff057819 */ /* 0x000fc80000011618 */
[----:B------:R-:W-:-:S05]  /*fb20*/  LOP3.LUT R5, R0, R5, RZ, 0xfc, !PT ;  /* 0x0000000500057212 */ /* 0x000fca00078efcff */
[----:B------:R-:W-:Y:S01]  /*fb30*/  STG.E.U8 desc[UR36][R2.64], R5 ;  /* 0x0000000502007986 */ /* 0x000fe2000c101124 */
[----:B------:R-:W-:Y:S05]  /*fb40*/  EXIT ;  /* 0x000000000000794d */ /* 0x000fea0003800000 */
.L_x_30848:
[----:B------:R-:W-:-:S05]  /*fb50*/  F2FP.BF16.F32.PACK_AB R24, RZ, R24 ;  /* 0x00000018ff18723e */ /* 0x000fca00000010ff */
[----:B------:R-:W-:Y:S01]  /*fb60*/  STG.E.U16 desc[UR36][R2.64], R24 ;  /* 0x0000001802007986 */ /* 0x000fe2000c101524 */
[----:B------:R-:W-:Y:S05]  /*fb70*/  EXIT ;  /* 0x000000000000794d */ /* 0x000fea0003800000 */
.L_x_30845:
        /* <DEDUP_REMOVED lines=11> */
.L_x_30857:
        /* <DEDUP_REMOVED lines=16> */
.L_x_30860:
[----:B------:R-:W-:-:S04]  /*fd30*/  LOP3.LUT R24, R24, 0x80000000, RZ, 0xc0, !PT ;  /* 0x8000000018187812 */ /* 0x000fc800078ec0ff */
[----:B------:R-:W-:-:S04]  /*fd40*/  SHF.R.U32.HI R5, RZ, 0x18, R24 ;  /* 0x00000018ff057819 */ /* 0x000fc80000011618 */
[----:B------:R-:W-:-:S04]  /*fd50*/  LOP3.LUT R4, R4, R5, RZ, 0xfc, !PT ;  /* 0x0000000504047212 */ /* 0x000fc800078efcff */
[----:B------:R-:W-:-:S07]  /*fd60*/  PRMT R0, R4, 0x7610, R0 ;  /* 0x0000761004007816 */ /* 0x000fce0000000000 */
.L_x_30859:
[----:B------:R-:W-:Y:S05]  /*fd70*/  BSYNC B0 ;  /* 0x0000000000007941 */ /* 0x000fea0003800000 */
.L_x_30858:
[----:B------:R-:W-:Y:S01]  /*fd80*/  STG.E.U8 desc[UR36][R2.64], R0 ;  /* 0x0000000002007986 */ /* 0x000fe2000c101124 */
[----:B------:R-:W-:Y:S05]  /*fd90*/  EXIT ;  /* 0x000000000000794d */ /* 0x000fea0003800000 */
.L_x_30856:
        /* <DEDUP_REMOVED lines=16> */
.L_x_30863:
[----:B------:R-:W-:-:S04]  /*fea0*/  LOP3.LUT R24, R24, 0x80000000, RZ, 0xc0, !PT ;  /* 0x8000000018187812 */ /* 0x000fc800078ec0ff */
[----:B------:R-:W-:-:S04]  /*feb0*/  SHF.R.U32.HI R5, RZ, 0x18, R24 ;  /* 0x00000018ff057819 */ /* 0x000fc80000011618 */
[----:B------:R-:W-:-:S04]  /*fec0*/  LOP3.LUT R4, R4, R5, RZ, 0xfc, !PT ;  /* 0x0000000504047212 */ /* 0x000fc800078efcff */
[----:B------:R-:W-:-:S07]  /*fed0*/  PRMT R0, R4, 0x7610, R0 ;  /* 0x0000761004007816 */ /* 0x000fce0000000000 */
.L_x_30862:
[----:B------:R-:W-:Y:S05]  /*fee0*/  BSYNC B0 ;  /* 0x0000000000007941 */ /* 0x000fea0003800000 */
.L_x_30861:
[----:B------:R-:W-:Y:S01]  /*fef0*/  STG.E.U8 desc[UR36][R2.64], R0 ;  /* 0x0000000002007986 */ /* 0x000fe2000c101124 */
[----:B------:R-:W-:Y:S05]  /*ff00*/  EXIT ;  /* 0x000000000000794d */ /* 0x000fea0003800000 */
.L_x_30855:
        /* <DEDUP_REMOVED lines=21> */
.L_x_30838:
        /* <DEDUP_REMOVED lines=16> */
.L_x_30866:
[----:B------:R-:W-:Y:S05]  /*10160*/  EXIT ;  /* 0x000000000000794d */ /* 0x000fea0003800000 */
.L_x_30865:
[----:B------:R-:W0:Y:S02]  /*10170*/  F2I.U64.TRUNC R24, R24 ;  /* 0x0000001800187311 */ /* 0x000e24000020d800 */
[----:B0-----:R-:W-:Y:S01]  /*10180*/  STG.E.64 desc[UR36][R2.64], R24 ;  /* 0x0000001802007986 */ /* 0x001fe2000c101b24 */
[----:B------:R-:W-:Y:S05]  /*10190*/  EXIT ;  /* 0x000000000000794d */ /* 0x000fea0003800000 */
.L_x_30864:
[----:B------:R-:W0:Y:S02]  /*101a0*/  F2I.FTZ.U32.TRUNC.NTZ R5, R24 ;  /* 0x0000001800057305 */ /* 0x000e24000021f000 */
[----:B0-----:R-:W-:Y:S01]  /*101b0*/  STG.E desc[UR36][R2.64], R5 ;  /* 0x0000000502007986 */ /* 0x001fe2000c101924 */
[----:B------:R-:W-:Y:S05]  /*101c0*/  EXIT ;  /* 0x000000000000794d */ /* 0x000fea0003800000 */
.L_x_30867:
        /* <DEDUP_REMOVED lines=11> */
.L_x_44593:


//--------------------- .text._ZN2at6native18elementwise_kernelILi128ELi2EZNS0_22gpu_kernel_impl_nocastIZZZNS0_49_GLOBAL__N__657f93f7_16_TensorCompare_cu_71e06f4e17where_kernel_implERNS_14TensorIteratorEENKUlvE_clEvENKUlvE11_clEvEUlbN3c107complexIfEESA_E_EEvRNS_18TensorIteratorBaseERKT_EUliE_EEviT1_ --------------------------
	.section	.text._ZN2at6native18elementwise_kernelILi128ELi2EZNS0_22gpu_kernel_impl_nocastIZZZNS0_49_GLOBAL__N__657f93f7_16_TensorCompare_cu_71e06f4e17where_kernel_implERNS_14TensorIteratorEENKUlvE_clEvENKUlvE11_clEvEUlbN3c107complexIfEESA_E_EEvRNS_18TensorIteratorBaseERKT_EUliE_EEviT1_,"ax",@progbits
	.align	128
        .global         _ZN2at6native18elementwise_kernelILi128ELi2EZNS0_22gpu_kernel_impl_nocastIZZZNS0_49_GLOBAL__N__657f93f7_16_TensorCompare_cu_71e06f4e17where_kernel_implERNS_14TensorIteratorEENKUlvE_clEvENKUlvE11_clEvEUlbN3c107complexIfEESA_E_EEvRNS_18TensorIteratorBaseERKT_EUliE_EEviT1_
        .type           _ZN2at6native18elementwise_kernelILi128ELi2EZNS0_22gpu_kernel_impl_nocastIZZZNS0_49_GLOBAL__N__657f93f7_16_TensorCompare_cu_71e06f4e17where_kernel_implERNS_14TensorIteratorEENKUlvE_clEvENKUlvE11_clEvEUlbN3c107complexIfEESA_E_EEvRNS_18TensorIteratorBaseERKT_EUliE_EEviT1_,@function
        .size           _ZN2at6native18elementwise_kernelILi128ELi2EZNS0_22gpu_kernel_impl_nocastIZZZNS0_49_GLOBAL__N__657f93f7_16_TensorCompare_cu_71e06f4e17where_kernel_implERNS_14TensorIteratorEENKUlvE_clEvENKUlvE11_clEvEUlbN3c107complexIfEESA_E_EEvRNS_18TensorIteratorBaseERKT_EUliE_EEviT1_,(.L_x_44594 - _ZN2at6native18elementwise_kernelILi128ELi2EZNS0_22gpu_kernel_impl_nocastIZZZNS0_49_GLOBAL__N__657f93f7_16_TensorCompare_cu_71e06f4e17where_kernel_implERNS_14TensorIteratorEENKUlvE_clEvENKUlvE11_clEvEUlbN3c107complexIfEESA_E_EEvRNS_18TensorIteratorBaseERKT_EUliE_EEviT1_)
        .other          _ZN2at6native18elementwise_kernelILi128ELi2EZNS0_22gpu_kernel_impl_nocastIZZZNS0_49_GLOBAL__N__657f93f7_16_TensorCompare_cu_71e06f4e17where_kernel_implERNS_14TensorIteratorEENKUlvE_clEvENKUlvE11_clEvEUlbN3c107complexIfEESA_E_EEvRNS_18TensorIteratorBaseERKT_EUliE_EEviT1_,@"STO_CUDA_ENTRY STV_DEFAULT"
_ZN2at6native18elementwise_kernelILi128ELi2EZNS0_22gpu_kernel_impl_nocastIZZZNS0_49_GLOBAL__N__657f93f7_16_TensorCompare_cu_71e06f4e17where_kernel_implERNS_14TensorIteratorEENKUlvE_clEvENKUlvE11_clEvEUlbN3c107complexIfEESA_E_EEvRNS_18TensorIteratorBaseERKT_EUliE_EEviT1_:
.text._ZN2at6native18elementwise_kernelILi128ELi2EZNS0_22gpu_kernel_impl_nocastIZZZNS0_49_GLOBAL__N__657f93f7_16_TensorCompare_cu_71e06f4e17where_kernel_implERNS_14TensorIteratorEENKUlvE_clEvENKUlvE11_clEvEUlbN3c107complexIfEESA_E_EEvRNS_18TensorIteratorBaseERKT_EUliE_EEviT1_:
        /* <DEDUP_REMOVED lines=388> */
.L_x_30870:
        /* <DEDUP_REMOVED lines=9> */
[----:B------:R-:W-:Y:S01]  /*18d0*/  IADD3.X R9, RZ, UR13, RZ, P2, !PT ;  /* 0x0000000dff097c10 */ /* 0x000fe200097fe4ff */
[----:B------:R-:W2:Y:S04]  /*18e0*/  LDG.E.U8 R4, desc[UR4][R4.64] ;  /* 0x0000000404047981 */ /* 0x000ea8000c1e1100 */
[----:B------:R-:W3:Y:S04]  /*18f0*/  LDG.E.64 R6, desc[UR4][R6.64] ;  /* 0x0000000406067981 */ /* 0x000ee8000c1e1b00 */
[----:B------:R-:W3:Y:S01]  /*1900*/  LDG.E.64 R8, desc[UR4][R8.64] ;  /* 0x0000000408087981 */ /* 0x000ee2000c1e1b00 */
[----:B------:R-:W-:-:S02]  /*1910*/  IADD3 R2, P1, R3, UR8, RZ ;  /* 0x0000000803027c10 */ /* 0x000fc4000ff3e0ff */
[----:B------:R-:W-:Y:S02]  /*1920*/  IADD3 R11, R0, 0x80, RZ ;  /* 0x00000080000b7810 */ /* 0x000fe40007ffe0ff */
[----:B------:R-:W-:Y:S02]  /*1930*/  IADD3.X R3, RZ, UR9, RZ, P1, !PT ;  /* 0x00000009ff037c10 */ /* 0x000fe40008ffe4ff */
[----:B--2---:R-:W-:-:S04]  /*1940*/  ISETP.NE.AND P0, PT, R4, RZ, PT ;  /* 0x000000ff0400720c */ /* 0x004fc80003f05270 */
[----:B---3--:R-:W-:Y:S02]  /*1950*/  FSEL R13, R9, R7, !P0 ;  /* 0x00000007090d7208 */ /* 0x008fe40004000000 */
[----:B------:R-:W-:-:S05]  /*1960*/  FSEL R12, R8, R6, !P0 ;  /* 0x00000006080c7208 */ /* 0x000fca0004000000 */
[----:B------:R0:W-:Y:S02]  /*1970*/  STG.E.64 desc[UR4][R2.64], R12 ;  /* 0x0000000c02007986 */ /* 0x0001e4000c101b04 */
.L_x_30869:
[----:B------:R-:W-:Y:S05]  /*1980*/  BSYNC B0 ;  /* 0x0000000000007941 */ /* 0x000fea0003800000 */
.L_x_30868:
        /* <DEDUP_REMOVED lines=381> */
.L_x_30871:
        /* <DEDUP_REMOVED lines=13> */
[----:B------:R-:W-:-:S04]  /*3230*/  IADD3 R2, P1, R3, UR6, RZ ;  /* 0x0000000603027c10 */ /* 0x000fc8000ff3e0ff */
[----:B------:R-:W-:Y:S02]  /*3240*/  IADD3.X R3, RZ, UR7, RZ, P1, !PT ;  /* 0x00000007ff037c10 */ /* 0x000fe40008ffe4ff */
[----:B--2---:R-:W-:-:S04]  /*3250*/  ISETP.NE.AND P0, PT, R4, RZ, PT ;  /* 0x000000ff0400720c */ /* 0x004fc80003f05270 */
[----:B---3--:R-:W-:Y:S02]  /*3260*/  FSEL R11, R9, R7, !P0 ;  /* 0x00000007090b7208 */ /* 0x008fe40004000000 */
[----:B------:R-:W-:-:S05]  /*3270*/  FSEL R10, R8, R6, !P0 ;  /* 0x00000006080a7208 */ /* 0x000fca0004000000 */
[----:B------:R-:W-:Y:S01]  /*3280*/  STG.E.64 desc[UR4][R2.64], R10 ;  /* 0x0000000a02007986 */ /* 0x000fe2000c101b04 */
[----:B------:R-:W-:Y:S05]  /*3290*/  EXIT ;  /* 0x000000000000794d */ /* 0x000fea0003800000 */
.L_x_30872:
        /* <DEDUP_REMOVED lines=14> */
.L_x_44594:


//--------------------- .text._ZN2at6native27unrolled_elementwise_kernelIZZZNS0_49_GLOBAL__N__657f93f7_16_TensorCompare_cu_71e06f4e17where_kernel_implERNS_14TensorIteratorEENKUlvE_clEvENKUlvE11_clEvEUlbN3c107complexIfEES9_E_St5arrayIPcLm4EELi4E23TrivialOffsetCalculatorILi3EjESE_ILi1EjENS0_6memory15LoadWithoutCastENSH_16StoreWithoutCastEEEviT_T0_T2_T3_T4_T5_ --------------------------
	.section	.text._ZN2at6native27unrolled_elementwise_kernelIZZZNS0_49_GLOBAL__N__657f93f7_16_TensorCompare_cu_71e06f4e17where_kernel_implERNS_14TensorIteratorEENKUlvE_clEvENKUlvE11_clEvEUlbN3c107complexIfEES9_E_St5arrayIPcLm4EELi4E23TrivialOffsetCalculatorILi3EjESE_ILi1EjENS0_6memory15LoadWithoutCastENSH_16StoreWithoutCastEEEviT_T0_T2_T3_T4_T5_,"ax",@progbits
	.align	128
        .global         _ZN2at6native27unrolled_elementwise_kernelIZZZNS0_49_GLOBAL__N__657f93f7_16_TensorCompare_cu_71e06f4e17where_kernel_implERNS_14TensorIteratorEENKUlvE_clEvENKUlvE11_clEvEUlbN3c107complexIfEES9_E_St5arrayIPcLm4EELi4E23TrivialOffsetCalculatorILi3EjESE_ILi1EjENS0_6memory15LoadWithoutCastENSH_16StoreWithoutCastEEEviT_T0_T2_T3_T4_T5_
        .type           _ZN2at6native27unrolled_elementwise_kernelIZZZNS0_49_GLOBAL__N__657f93f7_16_TensorCompare_cu_71e06f4e17where_kernel_implERNS_14TensorIteratorEENKUlvE_clEvENKUlvE11_clEvEUlbN3c107complexIfEES9_E_St5arrayIPcLm4EELi4E23TrivialOffsetCalculatorILi3EjESE_ILi1EjENS0_6memory15LoadWithoutCastENSH_16StoreWithoutCastEEEviT_T0_T2_T3_T4_T5_,@function
        .size           _ZN2at6native27unrolled_elementwise_kernelIZZZNS0_49_GLOBAL__N__657f93f7_16_TensorCompare_cu_71e06f4e17where_kernel_implERNS_14TensorIteratorEENKUlvE_clEvENKUlvE11_clEvEUlbN3c107complexIfEES9_E_St5arrayIPcLm4EELi4E23TrivialOffsetCalculatorILi3EjESE_ILi1EjENS0_6memory15LoadWithoutCastENSH_16StoreWithoutCastEEEviT_T0_T2_T3_T4_T5_,(.L_x_44595 - _ZN2at6native27unrolled_elementwise_kernelIZZZNS0_49_GLOBAL__N__657f93f7_16_TensorCompare_cu_71e06f4e17where_kernel_implERNS_14TensorIteratorEENKUlvE_clEvENKUlvE11_clEvEUlbN3c107complexIfEES9_E_St5arrayIPcLm4EELi4E23TrivialOffsetCalculatorILi3EjESE_ILi1EjENS0_6memory15LoadWithoutCastENSH_16StoreWithoutCastEEEviT_T0_T2_T3_T4_T5_)
        .other          _ZN2at6native27unrolled_elementwise_kernelIZZZNS0_49_GLOBAL__N__657f93f7_16_TensorCompare_cu_71e06f4e17where_kernel_implERNS_14TensorIteratorEENKUlvE_clEvENKUlvE11_clEvEUlbN3c107complexIfEES9_E_St5arrayIPcLm4EELi4E23TrivialOffsetCalculatorILi3EjESE_ILi1EjENS0_6memory15LoadWithoutCastENSH_16StoreWithoutCastEEEviT_T0_T2_T3_T4_T5_,@"STO_CUDA_ENTRY STV_DEFAULT"
_ZN2at6native27unrolled_elementwise_kernelIZZZNS0_49_GLOBAL__N__657f93f7_16_TensorCompare_cu_71e06f4e17where_kernel_implERNS_14TensorIteratorEENKUlvE_clEvENKUlvE11_clEvEUlbN3c107complexIfEES9_E_St5arrayIPcLm4EELi4E23TrivialOffsetCalculatorILi3EjESE_ILi1EjENS0_6memory15LoadWithoutCastENSH_16StoreWithoutCastEEEviT_T0_T2_T3_T4_T5_:
.text._ZN2at6native27unrolled_elementwise_kernelIZZZNS0_49_GLOBAL__N__657f93f7_16_TensorCompare_cu_71e06f4e17where_kernel_implERNS_14TensorIteratorEENKUlvE_clEvENKUlvE11_clEvEUlbN3c107complexIfEES9_E_St5arrayIPcLm4EELi4E23TrivialOffsetCalculatorILi3EjESE_ILi1EjENS0_6memory15LoadWithoutCastENSH_16StoreWithoutCastEEEviT_T0_T2_T3_T4_T5_:
[----:B------:R-:W-:Y:S01]  /*0000*/  LDC R1, c[0x0][0x28] ;  /* 0x00000a00ff017b82 */ /* 0x000fe20000000800 */
[----:B------:R-:W0:Y:S07]  /*0010*/  S2R R0, SR_CTAID.X ;  /* 0x0000000000007919 */ /* 0x000e2e0000002500 */
[----:B------:R-:W0:Y:S01]  /*0020*/  LDC R3, c[0x0][0x210] ;  /* 0x00008400ff037b82 */ /* 0x000e220000000800 */
[----:B------:R-:W-:Y:S01]  /*0030*/  ULDC.64 UR4, c[0x0][0x208] ;  /* 0x0000820000047ab9 */ /* 0x000fe20000000a00 */
[----:B------:R-:W1:Y:S01]  /*0040*/  S2R R5, SR_TID.X ;  /* 0x0000000000057919 */ /* 0x000e620000002100 */
[----:B0-----:R-:W-:-:S05]  /*0050*/  IMAD R2, R0, -0x200, R3 ;  /* 0xfffffe0000027824 */ /* 0x001fca00078e0203 */
[----:B-1----:R-:W-:-:S13]  /*0060*/  ISETP.GE.AND P2, PT, R5, R2, PT ;  /* 0x000000020500720c */ /* 0x002fda0003f46270 */
[----:B------:R-:W0:Y:S01]  /*0070*/  @!P2 LDC.64 R18, c[0x0][0x228] ;  /* 0x00008a00ff12ab82 */ /* 0x000e220000000a00 */
[----:B------:R-:W-:Y:S02]  /*0080*/  @!P2 IMAD R3, R0, 0x200, R5 ;  /* 0x000002000003a824 */ /* 0x000fe400078e0205 */
[----:B------:R-:W-:-:S05]  /*0090*/  @!P2 VIADD R5, R5, 0x80 ;  /* 0x000000800505a836 */ /* 0x000fca0000000000 */
[----:B------:R-:W-:Y:S01]  /*00a0*/  ISETP.GE.AND P3, PT, R5, R2, PT ;  /* 0x000000020500720c */ /* 0x000fe20003f66270 */
[----:B------:R-:W1:Y:S08]  /*00b0*/  @!P2 LDC.64 R26, c[0x0][0x230] ;  /* 0x00008c00ff1aab82 */ /* 0x000e700000000a00 */
[----:B------:R-:W2:Y:S04]  /*00c0*/  @!P2 LDC.64 R16, c[0x0][0x238] ;  /* 0x00008e00ff10ab82 */ /* 0x000ea80000000a00 */
[----:B------:R-:W-:-:S02]  /*00d0*/  @!P3 IMAD R11, R0, 0x200, R5 ;  /* 0x00000200000bb824 */ /* 0x000fc400078e0205 */
[----:B------:R-:W-:Y:S01]  /*00e0*/  @!P3 VIADD R5, R5, 0x80 ;  /* 0x000000800505b836 */ /* 0x000fe20000000000 */
[----:B0-----:R-:W-:Y:S01]  /*00f0*/  @!P2 IADD3 R18, P0, R3, R18, RZ ;  /* 0x000000120312a210 */ /* 0x001fe20007f1e0ff */
[----:B------:R-:W0:Y:S03]  /*0100*/  @!P3 LDC.64 R14, c[0x0][0x228] ;  /* 0x00008a00ff0ebb82 */ /* 0x000e260000000a00 */
[----:B------:R-:W-:Y:S01]  /*0110*/  ISETP.GE.AND P1, PT, R5, R2, PT ;  /* 0x000000020500720c */ /* 0x000fe20003f26270 */
[----:B------:R-:W-:Y:S01]  /*0120*/  @!P2 IMAD.X R19, RZ, RZ, R19, P0 ;  /* 0x000000ffff13a224 */ /* 0x000fe200000e0613 */
[----:B------:R-:W-:Y:S02]  /*0130*/  CS2R R12, SRZ ;  /* 0x00000000000c7805 */ /* 0x000fe4000001ff00 */
[----:B------:R-:W-:Y:S01]  /*0140*/  CS2R R8, SRZ ;  /* 0x0000000000087805 */ /* 0x000fe2000001ff00 */
[----:B------:R-:W3:Y:S01]  /*0150*/  @!P3 LDC.64 R20, c[0x0][0x230] ;  /* 0x00008c00ff14bb82 */ /* 0x000ee20000000a00 */
[----:B------:R4:W3:Y:S01]  /*0160*/  @!P2 LDG.E.U8 R4, desc[UR4][R18.64] ;  /* 0x000000041204a981 */ /* 0x0008e2000c1e1100 */
[----:B-1----:R-:W-:-:S05]  /*0170*/  @!P2 IMAD.WIDE.U32 R26, R3, 0x8, R26 ;  /* 0x00000008031aa825 */ /* 0x002fca00078e001a */
[----:B------:R-:W3:Y:S01]  /*0180*/  @!P2 LDG.E.64 R12, desc[UR4][R26.64] ;  /* 0x000000041a0ca981 */ /* 0x000ee2000c1e1b00 */
[----:B--2---:R-:W-:Y:S01]  /*0190*/  @!P2 IMAD.WIDE.U32 R16, R3, 0x8, R16 ;  /* 0x000000080310a825 */ /* 0x004fe200078e0010 */
[----:B------:R-:W1:Y:S04]  /*01a0*/  @!P1 LDC.64 R6, c[0x0][0x228] ;  /* 0x00008a00ff069b82 */ /* 0x000e680000000a00 */
[----:B------:R2:W3:Y:S01]  /*01b0*/  @!P2 LDG.E.64 R8, desc[UR4][R16.64] ;  /* 0x000000041008a981 */ /* 0x0004e2000c1e1b00 */
[----:B0-----:R-:W-:Y:S01]  /*01c0*/  @!P3 IADD3 R14, P0, R11, R14, RZ ;  /* 0x0000000e0b0eb210 */ /* 0x001fe20007f1e0ff */
[----:B------:R-:W-:Y:S02]  /*01d0*/  @!P1 IMAD R25, R0, 0x200, R5 ;  /* 0x0000020000199824 */ /* 0x000fe400078e0205 */
[----:B------:R-:W0:Y:S02]  /*01e0*/  @!P3 LDC.64 R22, c[0x0][0x238] ;  /* 0x00008e00ff16bb82 */ /* 0x000e240000000a00 */
[----:B------:R-:W-:-:S05]  /*01f0*/  @!P3 IMAD.X R15, RZ, RZ, R15, P0 ;  /* 0x000000ffff0fb224 */ /* 0x000fca00000e060f */
[----:B------:R3:W3:Y:S01]  /*0200*/  @!P3 LDG.E.U8 R3, desc[UR4][R14.64] ;  /* 0x000000040e03b981 */ /* 0x0006e2000c1e1100 */
[----:B----4-:R-:W4:Y:S08]  /*0210*/  @!P1 LDC.64 R18, c[0x0][0x230] ;  /* 0x00008c00ff129b82 */ /* 0x010f300000000a00 */
[----:B--2---:R-:W2:Y:S01]  /*0220*/  @!P1 LDC.64 R16, c[0x0][0x238] ;  /* 0x00008e00ff109b82 */ /* 0x004ea20000000a00 */
[----:B-1----:R-:W-:-:S05]  /*0230*/  @!P1 IADD3 R28, P0, R25, R6, RZ ;  /* 0x00000006191c9210 */ /* 0x002fca0007f1e0ff */
[----:B------:R-:W-:-:S05]  /*0240*/  @!P1 IMAD.X R29, RZ, RZ, R7, P0 ;  /* 0x000000ffff1d9224 */ /* 0x000fca00000e0607 */
[----:B------:R1:W2:Y:S01]  /*0250*/  @!P1 LDG.E.U8 R28, desc[UR4][R28.64] ;  /* 0x000000041c1c9981 */ /* 0x0002a2000c1e1100 */
[C---:B---3--:R-:W-:Y:S01]  /*0260*/  @!P3 IMAD.WIDE.U32 R20, R11.reuse, 0x8, R20 ;  /* 0x000000080b14b825 */ /* 0x048fe200078e0014 */
[----:B------:R-:W-:Y:S02]  /*0270*/  CS2R R14, SRZ ;  /* 0x00000000000e7805 */ /* 0x000fe4000001ff00 */
[----:B------:R-:W-:Y:S01]  /*0280*/  CS2R R26, SRZ ;  /* 0x00000000001a7805 */ /* 0x000fe2000001ff00 */
[----:B0-----:R-:W-:Y:S01]  /*0290*/  @!P3 IMAD.WIDE.U32 R22, R11, 0x8, R22 ;  /* 0x000000080b16b825 */ /* 0x001fe200078e0016 */
[----:B------:R-:W-:Y:S02]  /*02a0*/  CS2R R10, SRZ ;  /* 0x00000000000a7805 */ /* 0x000fe4000001ff00 */
[----:B------:R-:W3:Y:S01]  /*02b0*/  @!P3 LDG.E.64 R14, desc[UR4][R20.64] ;  /* 0x00000004140eb981 */ /* 0x000ee2000c1e1b00 */
[----:B----4-:R-:W-:-:S03]  /*02c0*/  @!P1 IMAD.WIDE.U32 R18, R25, 0x8, R18 ;  /* 0x0000000819129825 */ /* 0x010fc600078e0012 */
[----:B------:R0:W3:Y:S01]  /*02d0*/  @!P3 LDG.E.64 R10, desc[UR4][R22.64] ;  /* 0x00000004160ab981 */ /* 0x0000e2000c1e1b00 */
[----:B--2---:R-:W-:Y:S01]  /*02e0*/  @!P1 IMAD.WIDE.U32 R16, R25, 0x8, R16 ;  /* 0x0000000819109825 */ /* 0x004fe200078e0010 */
[----:B------:R-:W-:-:S04]  /*02f0*/  CS2R R24, SRZ ;  /* 0x0000000000187805 */ /* 0x000fc8000001ff00 */
[----:B------:R-:W2:Y:S04]  /*0300*/  @!P1 LDG.E.64 R26, desc[UR4][R16.64] ;  /* 0x00000004101a9981 */ /* 0x000ea8000c1e1b00 */
[----:B------:R4:W2:Y:S01]  /*0310*/  @!P1 LDG.E.64 R24, desc[UR4][R18.64] ;  /* 0x0000000412189981 */ /* 0x0008a2000c1e1b00 */
[----:B------:R-:W-:-:S05]  /*0320*/  @!P1 VIADD R5, R5, 0x80 ;  /* 0x0000008005059836 */ /* 0x000fca0000000000 */
[----:B------:R-:W-:-:S13]  /*0330*/  ISETP.GE.AND P0, PT, R5, R2, PT ;  /* 0x000000020500720c */ /* 0x000fda0003f06270 */
[----:B------:R-:W4:Y:S01]  /*0340*/  @!P0 LDC.64 R6, c[0x0][0x228] ;  /* 0x00008a00ff068b82 */ /* 0x000f220000000a00 */
[----:B-1----:R-:W-:-:S07]  /*0350*/  @!P0 IMAD R29, R0, 0x200, R5 ;  /* 0x00000200001d8824 */ /* 0x002fce00078e0205 */
[----:B0-----:R-:W0:Y:S01]  /*0360*/  @!P0 LDC.64 R22, c[0x0][0x238] ;  /* 0x00008e00ff168b82 */ /* 0x001e220000000a00 */
[----:B----4-:R-:W-:-:S05]  /*0370*/  @!P0 IADD3 R18, P4, R29, R6, RZ ;  /* 0x000000061d128210 */ /* 0x010fca0007f9e0ff */
[----:B------:R-:W-:Y:S02]  /*0380*/  @!P0 IMAD.X R19, RZ, RZ, R7, P4 ;  /* 0x000000ffff138224 */ /* 0x000fe400020e0607 */
[----:B------:R-:W1:Y:S01]  /*0390*/  @!P0 LDC.64 R6, c[0x0][0x230] ;  /* 0x00008c00ff068b82 */ /* 0x000e620000000a00 */
[C---:B0-----:R-:W-:Y:S01]  /*03a0*/  @!P0 IMAD.WIDE.U32 R22, R29.reuse, 0x8, R22 ;  /* 0x000000081d168825 */ /* 0x041fe200078e0016 */
[----:B------:R-:W-:Y:S01]  /*03b0*/  CS2R R20, SRZ ;  /* 0x0000000000147805 */ /* 0x000fe2000001ff00 */
[----:B------:R0:W5:Y:S02]  /*03c0*/  @!P0 LDG.E.U8 R5, desc[UR4][R18.64] ;  /* 0x0000000412058981 */ /* 0x000164000c1e1100 */
[----:B-1----:R-:W-:Y:S02]  /*03d0*/  @!P0 IMAD.WIDE.U32 R16, R29, 0x8, R6 ;  /* 0x000000081d108825 */ /* 0x002fe400078e0006 */
[----:B------:R-:W1:Y:S01]  /*03e0*/  S2R R29, SR_TID.X ;  /* 0x00000000001d7919 */ /* 0x000e620000002100 */
[----:B------:R-:W-:-:S02]  /*03f0*/  CS2R R6, SRZ ;  /* 0x0000000000067805 */ /* 0x000fc4000001ff00 */
[----:B------:R1:W5:Y:S01]  /*0400*/  @!P0 LDG.E.64 R20, desc[UR4][R16.64] ;  /* 0x0000000410148981 */ /* 0x000362000c1e1b00 */
[----:B0-----:R-:W-:-:S03]  /*0410*/  CS2R R18, SRZ ;  /* 0x0000000000127805 */ /* 0x001fc6000001ff00 */
[----:B------:R0:W5:Y:S01]  /*0420*/  @!P0 LDG.E.64 R6, desc[UR4][R22.64] ;  /* 0x0000000416068981 */ /* 0x000162000c1e1b00 */
[----:B-1----:R-:W-:-:S04]  /*0430*/  IMAD.MOV.U32 R17, RZ, RZ, R29 ;  /* 0x000000ffff117224 */ /* 0x002fc800078e001d */
[----:B0-----:R-:W-:Y:S01]  /*0440*/  VIADD R23, R17, 0x80 ;  /* 0x0000008011177836 */ /* 0x001fe20000000000 */
[----:B------:R-:W-:Y:S01]  /*0450*/  BSSY B0, `(.L_x_30873) ;  /* 0x000002f000007945 */ /* 0x000fe20003800000 */
[----:B------:R-:W-:Y:S02]  /*0460*/  @!P2 ISETP.NE.AND P4, PT, R4, RZ, PT ;  /* 0x000000ff0400a20c */ /* 0x000fe40003f85270 */
[----:B------:R-:W-:Y:S02]  /*0470*/  PRMT R4, RZ, 0x7610, R4 ;  /* 0x00007610ff047816 */ /* 0x000fe40000000004 */
[----:B------:R-:W-:-:S04]  /*0480*/  @!P2 SEL R4, RZ, 0x1, !P4 ;  /* 0x00000001ff04a807 */ /* 0x000fc80006000000 */
[----:B------:R-:W-:-:S04]  /*0490*/  @!P2 PRMT R4, R4, 0x9910, RZ ;  /* 0x000099100404a816 */ /* 0x000fc800000000ff */
[----:B------:R-:W-:-:S04]  /*04a0*/  @!P2 ISETP.NE.AND P4, PT, R4, RZ, PT ;  /* 0x000000ff0400a20c */ /* 0x000fc80003f85270 */
[----:B------:R-:W-:Y:S02]  /*04b0*/  @!P2 FSEL R18, R8, R12, !P4 ;  /* 0x0000000c0812a208 */ /* 0x000fe40006000000 */
[----:B------:R-:W-:Y:S02]  /*04c0*/  @!P2 FSEL R19, R9, R13, !P4 ;  /* 0x0000000d0913a208 */ /* 0x000fe40006000000 */
[----:B------:R-:W0:Y:S01]  /*04d0*/  @!P2 LDC.64 R12, c[0x0][0x220] ;  /* 0x00008800ff0cab82 */ /* 0x000e220000000a00 */
[----:B------:R-:W-:Y:S02]  /*04e0*/  ISETP.GE.AND P4, PT, R23, R2, PT ;  /* 0x000000021700720c */ /* 0x000fe40003f86270 */
[----:B------:R-:W-:Y:S02]  /*04f0*/  @!P3 ISETP.NE.AND P6, PT, R3, RZ, PT ;  /* 0x000000ff0300b20c */ /* 0x000fe40003fc5270 */
[----:B------:R-:W-:Y:S02]  /*0500*/  PRMT R3, RZ, 0x7610, R3 ;  /* 0x00007610ff037816 */ /* 0x000fe40000000003 */
[----:B------:R-:W-:Y:S01]  /*0510*/  @!P3 SEL R3, RZ, 0x1, !P6 ;  /* 0x00000001ff03b807 */ /* 0x000fe20007000000 */
[----:B------:R-:W-:-:S06]  /*0520*/  VIADD R9, R17, 0x100 ;  /* 0x0000010011097836 */ /* 0x000fcc0000000000 */
[----:B------:R-:W-:Y:S01]  /*0530*/  @!P4 PRMT R8, R3, 0x9910, RZ ;  /* 0x000099100308c816 */ /* 0x000fe200000000ff */
[----:B------:R-:W-:Y:S02]  /*0540*/  VIADD R3, R17, 0x180 ;  /* 0x0000018011037836 */ /* 0x000fe40000000000 */
[----:B------:R-:W-:Y:S02]  /*0550*/  @!P2 IMAD.MOV.U32 R17, RZ, RZ, R23 ;  /* 0x000000ffff11a224 */ /* 0x000fe400078e0017 */
[----:B------:R-:W-:Y:S01]  /*0560*/  @!P2 IMAD R23, R0, 0x200, R29 ;  /* 0x000002000017a824 */ /* 0x000fe200078e021d */
[----:B------:R-:W-:-:S03]  /*0570*/  ISETP.GE.AND P5, PT, R9, R2, PT ;  /* 0x000000020900720c */ /* 0x000fc60003fa6270 */
[----:B0-----:R-:W-:Y:S01]  /*0580*/  @!P2 IMAD.WIDE.U32 R22, R23, 0x8, R12 ;  /* 0x000000081716a825 */ /* 0x001fe200078e000c */
[----:B------:R-:W-:-:S04]  /*0590*/  @!P1 ISETP.NE.AND P3, PT, R28, RZ, PT ;  /* 0x000000ff1c00920c */ /* 0x000fc80003f65270 */
[----:B------:R0:W-:Y:S01]  /*05a0*/  @!P2 STG.E.64 desc[UR4][R22.64], R18 ;  /* 0x000000121600a986 */ /* 0x0001e2000c101b04 */
[----:B------:R-:W-:Y:S02]  /*05b0*/  PRMT R4, RZ, 0x7610, R4 ;  /* 0x00007610ff047816 */ /* 0x000fe40000000004 */
[----:B------:R-:W-:Y:S02]  /*05c0*/  ISETP.GE.AND P6, PT, R17, R2, PT ;  /* 0x000000021100720c */ /* 0x000fe40003fc6270 */
[----:B------:R-:W-:-:S04]  /*05d0*/  @!P1 SEL R4, RZ, 0x1, !P3 ;  /* 0x00000001ff049807 */ /* 0x000fc80005800000 */
[----:B------:R-:W-:Y:S01]  /*05e0*/  @!P5 PRMT R9, R4, 0x9910, RZ ;  /* 0x000099100409d816 */ /* 0x000fe200000000ff */
[----:B------:R-:W-:Y:S01]  /*05f0*/  @!P4 IMAD.MOV.U32 R4, RZ, RZ, R8 ;  /* 0x000000ffff04c224 */ /* 0x000fe200078e0008 */
[----:B------:R-:W-:Y:S02]  /*0600*/  CS2R R12, SRZ ;  /* 0x00000000000c7805 */ /* 0x000fe4000001ff00 */
[----:B------:R-:W-:Y:S02]  /*0610*/  @!P5 ISETP.NE.AND P3, PT, R9, RZ, PT ;  /* 0x000000ff0900d20c */ /* 0x000fe40003f65270 */
[----:B------:R-:W-:Y:S01]  /*0620*/  @!P4 ISETP.NE.AND P1, PT, R4, RZ, PT ;  /* 0x000000ff0400c20c */ /* 0x000fe20003f25270 */
[----:B------:R-:W-:Y:S02]  /*0630*/  IMAD.MOV.U32 R8, RZ, RZ, RZ ;  /* 0x000000ffff087224 */ /* 0x000fe400078e00ff */
[----:B------:R-:W-:Y:S01]  /*0640*/  IMAD.MOV.U32 R9, RZ, RZ, RZ ;  /* 0x000000ffff097224 */ /* 0x000fe200078e00ff */
[----:B---3--:R-:W-:-:S02]  /*0650*/  @!P4 FSEL R8, R10, R14, !P1 ;  /* 0x0000000e0a08c208 */ /* 0x008fc40004800000 */
[----:B------:R-:W-:Y:S02]  /*0660*/  @!P4 FSEL R9, R11, R15, !P1 ;  /* 0x0000000f0b09c208 */ /* 0x000fe40004800000 */
[----:B--2---:R-:W-:Y:S02]  /*0670*/  @!P5 FSEL R12, R26, R24, !P3 ;  /* 0x000000181a0cd208 */ /* 0x004fe40005800000 */
[----:B------:R-:W-:Y:S01]  /*0680*/  @!P5 FSEL R13, R27, R25, !P3 ;  /* 0x000000191b0dd208 */ /* 0x000fe20005800000 */
        /* <DEDUP_REMOVED lines=11> */
.L_x_30874:
[----:B------:R-:W-:Y:S05]  /*0740*/  BSYNC B0 ;  /* 0x0000000000007941 */ /* 0x000fea0003800000 */
.L_x_30873:
[-C--:B------:R-:W-:Y:S02]  /*0750*/  ISETP.GE.AND P3, PT, R17, R2.reuse, PT ;  /* 0x000000021100720c */ /* 0x080fe40003f66270 */
[----:B------:R-:W-:Y:S02]  /*0760*/  ISETP.GE.AND P2, PT, R3, R2, PT ;  /* 0x000000020300720c */ /* 0x000fe40003f46270 */
[----:B-----5:R-:W-:Y:S02]  /*0770*/  @!P0 ISETP.NE.AND P1, PT, R5, RZ, PT ;  /* 0x000000ff0500820c */ /* 0x020fe40003f25270 */
[----:B------:R-:W-:-:S07]  /*0780*/  PRMT R4, RZ, 0x7610, R4 ;  /* 0x00007610ff047816 */ /* 0x000fce0000000004 */
[----:B------:R-:W-:Y:S05]  /*0790*/  @P3 EXIT ;  /* 0x000000000000394d */ /* 0x000fea0003800000 */
[----:B------:R-:W1:Y:S01]  /*07a0*/  LDC.64 R2, c[0x0][0x220] ;  /* 0x00008800ff027b82 */ /* 0x000e620000000a00 */
[----:B------:R-:W-:Y:S01]  /*07b0*/  @!P0 SEL R4, RZ, 0x1, !P1 ;  /* 0x00000001ff048807 */ /* 0x000fe20004800000 */
[----:B------:R-:W-:-:S03]  /*07c0*/  IMAD R17, R0, 0x200, R17 ;  /* 0x0000020000117824 */ /* 0x000fc600078e0211 */
[----:B------:R-:W-:-:S04]  /*07d0*/  @!P2 PRMT R4, R4, 0x9910, RZ ;  /* 0x000099100404a816 */ /* 0x000fc800000000ff */
[----:B------:R-:W-:Y:S02]  /*07e0*/  @!P2 ISETP.NE.AND P0, PT, R4, RZ, PT ;  /* 0x000000ff0400a20c */ /* 0x000fe40003f05270 */
[----:B------:R-:W-:Y:S02]  /*07f0*/  CS2R R4, SRZ ;  /* 0x0000000000047805 */ /* 0x000fe4000001ff00 */
[----:B------:R-:W-:Y:S02]  /*0800*/  @!P2 FSEL R4, R6, R20, !P0 ;  /* 0x000000140604a208 */ /* 0x000fe40004000000 */
[----:B------:R-:W-:Y:S01]  /*0810*/  @!P2 FSEL R5, R7, R21, !P0 ;  /* 0x000000150705a208 */ /* 0x000fe20004000000 */
[----:B-1----:R-:W-:-:S05]  /*0820*/  IMAD.WIDE.U32 R2, R17, 0x8, R2 ;  /* 0x0000000811027825 */ /* 0x002fca00078e0002 */
[----:B------:R-:W-:Y:S01]  /*0830*/  STG.E.64 desc[UR4][R2.64], R4 ;  /* 0x0000000402007986 */ /* 0x000fe2000c101b04 */
[----:B------:R-:W-:Y:S05]  /*0840*/  EXIT ;  /* 0x000000000000794d */ /* 0x000fea0003800000 */
.L_x_30875:
        /* <DEDUP_REMOVED lines=11> */
.L_x_44595:


//--------------------- .text._ZN2at6native29vectorized_elementwise_kernelILi2EZZZNS0_49_GLOBAL__N__657f93f7_16_TensorCompare_cu_71e06f4e17where_kernel_implERNS_14TensorIteratorEENKUlvE_clEvENKUlvE11_clEvEUlbN3c107complexIfEES9_E_St5arrayIPcLm4EEEEviT0_T1_ --------------------------
	.section	.text._ZN2at6native29vectorized_elementwise_kernelILi2EZZZNS0_49_GLOBAL__N__657f93f7_16_TensorCompare_cu_71e06f4e17where_kernel_implERNS_14TensorIteratorEENKUlvE_clEvENKUlvE11_clEvEUlbN3c107complexIfEES9_E_St5arrayIPcLm4EEEEviT0_T1_,"ax",@progbits
	.align	128
        .global         _ZN2at6native29vectorized_elementwise_kernelILi2EZZZNS0_49_GLOBAL__N__657f93f7_16_TensorCompare_cu_71e06f4e17where_kernel_implERNS_14TensorIteratorEENKUlvE_clEvENKUlvE11_clEvEUlbN3c107complexIfEES9_E_St5arrayIPcLm4EEEEviT0_T1_
        .type           _ZN2at6native29vectorized_elementwise_kernelILi2EZZZNS0_49_GLOBAL__N__657f93f7_16_TensorCompare_cu_71e06f4e17where_kernel_implERNS_14TensorIteratorEENKUlvE_clEvENKUlvE11_clEvEUlbN3c107complexIfEES9_E_St5arrayIPcLm4EEEEviT0_T1_,@function
        .size           _ZN2at6native29vectorized_elementwise_kernelILi2EZZZNS0_49_GLOBAL__N__657f93f7_16_TensorCompare_cu_71e06f4e17where_kernel_implERNS_14TensorIteratorEENKUlvE_clEvENKUlvE11_clEvEUlbN3c107complexIfEES9_E_St5arrayIPcLm4EEEEviT0_T1_,(.L_x_44596 - _ZN2at6native29vectorized_elementwise_kernelILi2EZZZNS0_49_GLOBAL__N__657f93f7_16_TensorCompare_cu_71e06f4e17where_kernel_implERNS_14TensorIteratorEENKUlvE_clEvENKUlvE11_clEvEUlbN3c107complexIfEES9_E_St5arrayIPcLm4EEEEviT0_T1_)
        .other          _ZN2at6native29vectorized_elementwise_kernelILi2EZZZNS0_49_GLOBAL__N__657f93f7_16_TensorCompare_cu_71e06f4e17where_kernel_implERNS_14TensorIteratorEENKUlvE_clEvENKUlvE11_clEvEUlbN3c107complexIfEES9_E_St5arrayIPcLm4EEEEviT0_T1_,@"STO_CUDA_ENTRY STV_DEFAULT"
_ZN2at6native29vectorized_elementwise_kernelILi2EZZZNS0_49_GLOBAL__N__657f93f7_16_TensorCompare_cu_71e06f4e17where_kernel_implERNS_14TensorIteratorEENKUlvE_clEvENKUlvE11_clEvEUlbN3c107complexIfEES9_E_St5arrayIPcLm4EEEEviT0_T1_:
.text._ZN2at6native29vectorized_elementwise_kernelILi2EZZZNS0_49_GLOBAL__N__657f93f7_16_TensorCompare_cu_71e06f4e17where_kernel_implERNS_14TensorIteratorEENKUlvE_clEvENKUlvE11_clEvEUlbN3c107complexIfEES9_E_St5arrayIPcLm4EEEEviT0_T1_:
        /* <DEDUP_REMOVED lines=8> */
[----:B------:R-:W0:Y:S01]  /*0080*/  LDC.64 R44, c[0x0][0x228] ;  /* 0x00008a00ff2c7b82 */ /* 0x000e220000000a00 */
[----:B------:R-:W1:Y:S07]  /*0090*/  S2R R36, SR_TID.X ;  /* 0x0000000000247919 */ /* 0x000e6e0000002100 */
[----:B------:R-:W2:Y:S08]  /*00a0*/  LDC.64 R2, c[0x0][0x230] ;  /* 0x00008c00ff027b82 */ /* 0x000eb00000000a00 */
[----:B------:R-:W3:Y:S01]  /*00b0*/  LDC.64 R42, c[0x0][0x238] ;  /* 0x00008e00ff2a7b82 */ /* 0x000ee20000000a00 */
[----:B0-----:R-:W-:-:S04]  /*00c0*/  IADD3 R44, P0, R0, R44, RZ ;  /* 0x0000002c002c7210 */ /* 0x001fc80007f1e0ff */
[----:B------:R-:W-:-:S03]  /*00d0*/  LEA.HI.X.SX32 R45, R0, R45, 0x1, P0 ;  /* 0x0000002d002d7211 */ /* 0x000fc600000f0eff */
[----:B-1----:R-:W-:-:S04]  /*00e0*/  IMAD.WIDE.U32 R44, R36, 0x2, R44 ;  /* 0x00000002242c7825 */ /* 0x002fc800078e002c */
[C---:B--2---:R-:W-:Y:S01]  /*00f0*/  IMAD.WIDE R2, R0.reuse, 0x8, R2 ;  /* 0x0000000800027825 */ /* 0x044fe200078e0202 */
[----:B------:R-:W2:Y:S03]  /*0100*/  LDG.E.U16 R37, desc[UR4][R44.64] ;  /* 0x000000042c257981 */ /* 0x000ea6000c1e1500 */
[----:B---3--:R-:W-:Y:S01]  /*0110*/  IMAD.WIDE R42, R0, 0x8, R42 ;  /* 0x00000008002a7825 */ /* 0x008fe200078e022a */
[----:B------:R-:W3:Y:S03]  /*0120*/  LDG.E.U16 R40, desc[UR4][R44.64+0x100] ;  /* 0x000100042c287981 */ /* 0x000ee6000c1e1500 */
[C---:B------:R-:W-:Y:S02]  /*0130*/  IMAD.WIDE.U32 R38, R36.reuse, 0x10, R2 ;  /* 0x0000001024267825 */ /* 0x040fe400078e0002 */
[----:B------:R-:W4:Y:S02]  /*0140*/  LDG.E.U16 R3, desc[UR4][R44.64+0x200] ;  /* 0x000200042c037981 */ /* 0x000f24000c1e1500 */
[----:B------:R-:W-:-:S02]  /*0150*/  IMAD.WIDE.U32 R42, R36, 0x10, R42 ;  /* 0x00000010242a7825 */ /* 0x000fc400078e002a */
[----:B------:R-:W5:Y:S04]  /*0160*/  LDG.E.128 R8, desc[UR4][R38.64] ;  /* 0x0000000426087981 */ /* 0x000f68000c1e1d00 */
[----:B------:R-:W5:Y:S04]  /*0170*/  LDG.E.128 R12, desc[UR4][R42.64] ;  /* 0x000000042a0c7981 */ /* 0x000f68000c1e1d00 */
[----:B------:R-:W4:Y:S04]  /*0180*/  LDG.E.U16 R2, desc[UR4][R44.64+0x300] ;  /* 0x000300042c027981 */ /* 0x000f28000c1e1500 */
[----:B------:R-:W4:Y:S04]  /*0190*/  LDG.E.128 R4, desc[UR4][R38.64+0x800] ;  /* 0x0008000426047981 */ /* 0x000f28000c1e1d00 */
[----:B------:R-:W4:Y:S04]  /*01a0*/  LDG.E.128 R16, desc[UR4][R42.64+0x800] ;  /* 0x000800042a107981 */ /* 0x000f28000c1e1d00 */
[----:B------:R-:W4:Y:S04]  /*01b0*/  LDG.E.128 R20, desc[UR4][R38.64+0x1000] ;  /* 0x0010000426147981 */ /* 0x000f28000c1e1d00 */
[----:B------:R-:W4:Y:S04]  /*01c0*/  LDG.E.128 R24, desc[UR4][R42.64+0x1000] ;  /* 0x001000042a187981 */ /* 0x000f28000c1e1d00 */
[----:B------:R0:W4:Y:S04]  /*01d0*/  LDG.E.128 R28, desc[UR4][R38.64+0x1800] ;  /* 0x00180004261c7981 */ /* 0x000128000c1e1d00 */
[----:B------:R-:W4:Y:S01]  /*01e0*/  LDG.E.128 R32, desc[UR4][R42.64+0x1800] ;  /* 0x001800042a207981 */ /* 0x000f22000c1e1d00 */
[----:B0-----:R-:W0:Y:S02]  /*01f0*/  LDC.64 R38, c[0x0][0x220] ;  /* 0x00008800ff267b82 */ /* 0x001e240000000a00 */
[----:B0-----:R-:W-:-:S04]  /*0200*/  IMAD.WIDE.U32 R38, R0, 0x8, R38 ;  /* 0x0000000800267825 */ /* 0x001fc800078e0026 */
[----:B------:R-:W-:Y:S01]  /*0210*/  IMAD.WIDE R38, R36, 0x10, R38 ;  /* 0x0000001024267825 */ /* 0x000fe200078e0226 */
[C---:B--2---:R-:W-:Y:S02]  /*0220*/  PRMT R41, R37.reuse, 0x7770, RZ ;  /* 0x0000777025297816 */ /* 0x044fe400000000ff */
[----:B------:R-:W-:Y:S02]  /*0230*/  PRMT R37, R37, 0x7771, RZ ;  /* 0x0000777125257816 */ /* 0x000fe400000000ff */
[----:B------:R-:W-:Y:S02]  /*0240*/  ISETP.NE.AND P0, PT, R41, RZ, PT ;  /* 0x000000ff2900720c */ /* 0x000fe40003f05270 */
[----:B------:R-:W-:Y:S02]  /*0250*/  ISETP.NE.AND P1, PT, R37, RZ, PT ;  /* 0x000000ff2500720c */ /* 0x000fe40003f25270 */
[C---:B---3--:R-:W-:Y:S02]  /*0260*/  PRMT R37, R40.reuse, 0x7770, RZ ;  /* 0x0000777028257816 */ /* 0x048fe400000000ff */
[----:B------:R-:W-:-:S02]  /*0270*/  PRMT R40, R40, 0x7771, RZ ;  /* 0x0000777128287816 */ /* 0x000fc400000000ff */
[----:B------:R-:W-:Y:S02]  /*0280*/  ISETP.NE.AND P2, PT, R37, RZ, PT ;  /* 0x000000ff2500720c */ /* 0x000fe40003f45270 */
[----:B------:R-:W-:Y:S02]  /*0290*/  ISETP.NE.AND P3, PT, R40, RZ, PT ;  /* 0x000000ff2800720c */ /* 0x000fe40003f65270 */
[----:B-----5:R-:W-:Y:S02]  /*02a0*/  FSEL R9, R13, R9, !P0 ;  /* 0x000000090d097208 */ /* 0x020fe40004000000 */
[----:B------:R-:W-:Y:S02]  /*02b0*/  FSEL R8, R12, R8, !P0 ;  /* 0x000000080c087208 */ /* 0x000fe40004000000 */
[----:B----4-:R-:W-:Y:S02]  /*02c0*/  PRMT R12, R3, 0x7770, RZ ;  /* 0x00007770030c7816 */ /* 0x010fe400000000ff */
[----:B------:R-:W-:-:S02]  /*02d0*/  PRMT R13, R2, 0x7770, RZ ;  /* 0x00007770020d7816 */ /* 0x000fc400000000ff */
[----:B------:R-:W-:Y:S02]  /*02e0*/  PRMT R3, R3, 0x7771, RZ ;  /* 0x0000777103037816 */ /* 0x000fe400000000ff */
[----:B------:R-:W-:Y:S02]  /*02f0*/  PRMT R2, R2, 0x7771, RZ ;  /* 0x0000777102027816 */ /* 0x000fe400000000ff */
[----:B------:R-:W-:Y:S02]  /*0300*/  FSEL R11, R15, R11, !P1 ;  /* 0x0000000b0f0b7208 */ /* 0x000fe40004800000 */
[----:B------:R-:W-:Y:S02]  /*0310*/  FSEL R10, R14, R10, !P1 ;  /* 0x0000000a0e0a7208 */ /* 0x000fe40004800000 */
[----:B------:R-:W-:Y:S02]  /*0320*/  FSEL R7, R19, R7, !P3 ;  /* 0x0000000713077208 */ /* 0x000fe40005800000 */
[----:B------:R-:W-:-:S02]  /*0330*/  FSEL R6, R18, R6, !P3 ;  /* 0x0000000612067208 */ /* 0x000fc40005800000 */
[----:B------:R-:W-:Y:S02]  /*0340*/  FSEL R5, R17, R5, !P2 ;  /* 0x0000000511057208 */ /* 0x000fe40005000000 */
[----:B------:R-:W-:Y:S02]  /*0350*/  FSEL R4, R16, R4, !P2 ;  /* 0x0000000410047208 */ /* 0x000fe40005000000 */
[----:B------:R-:W-:Y:S02]  /*0360*/  ISETP.NE.AND P0, PT, R12, RZ, PT ;  /* 0x000000ff0c00720c */ /* 0x000fe40003f05270 */
[----:B------:R-:W-:Y:S02]  /*0370*/  ISETP.NE.AND P1, PT, R3, RZ, PT ;  /* 0x000000ff0300720c */ /* 0x000fe40003f25270 */
[----:B------:R-:W-:Y:S02]  /*0380*/  ISETP.NE.AND P2, PT, R13, RZ, PT ;  /* 0x000000ff0d00720c */ /* 0x000fe40003f45270 */
[----:B------:R-:W-:-:S02]  /*0390*/  ISETP.NE.AND P3, PT, R2, RZ, PT ;  /* 0x000000ff0200720c */ /* 0x000fc40003f65270 */
[----:B------:R-:W-:Y:S02]  /*03a0*/  FSEL R23, R27, R23, !P1 ;  /* 0x000000171b177208 */ /* 0x000fe40004800000 */
[----:B------:R-:W-:Y:S02]  /*03b0*/  FSEL R22, R26, R22, !P1 ;  /* 0x000000161a167208 */ /* 0x000fe40004800000 */
[----:B------:R-:W-:Y:S02]  /*03c0*/  FSEL R21, R25, R21, !P0 ;  /* 0x0000001519157208 */ /* 0x000fe40004000000 */
[----:B------:R-:W-:Y:S02]  /*03d0*/  FSEL R20, R24, R20, !P0 ;  /* 0x0000001418147208 */ /* 0x000fe40004000000 */
[----:B------:R-:W-:Y:S02]  /*03e0*/  FSEL R31, R35, R31, !P3 ;  /* 0x0000001f231f7208 */ /* 0x000fe40005800000 */
[----:B------:R-:W-:-:S02]  /*03f0*/  FSEL R30, R34, R30, !P3 ;  /* 0x0000001e221e7208 */ /* 0x000fc40005800000 */
[----:B------:R-:W-:Y:S02]  /*0400*/  FSEL R29, R33, R29, !P2 ;  /* 0x0000001d211d7208 */ /* 0x000fe40005000000 */
[----:B------:R-:W-:Y:S01]  /*0410*/  FSEL R28, R32, R28, !P2 ;  /* 0x0000001c201c7208 */ /* 0x000fe20005000000 */
[----:B------:R-:W-:Y:S04]  /*0420*/  STG.E.128 desc[UR4][R38.64], R8 ;  /* 0x0000000826007986 */ /* 0x000fe8000c101d04 */
[----:B------:R-:W-:Y:S04]  /*0430*/  STG.E.128 desc[UR4][R38.64+0x800], R4 ;  /* 0x0008000426007986 */ /* 0x000fe8000c101d04 */
[----:B------:R-:W-:Y:S04]  /*0440*/  STG.E.128 desc[UR4][R38.64+0x1000], R20 ;  /* 0x0010001426007986 */ /* 0x000fe8000c101d04 */
[----:B------:R-:W-:Y:S01]  /*0450*/  STG.E.128 desc[UR4][R38.64+0x1800], R28 ;  /* 0x0018001c26007986 */ /* 0x000fe2000c101d04 */
[----:B------:R-:W-:Y:S05]  /*0460*/  EXIT ;  /* 0x000000000000794d */ /* 0x000fea0003800000 */
.L_x_30876:
[----:B------:R-:W0:Y:S02]  /*0470*/  S2R R39, SR_TID.X ;  /* 0x0000000000277919 */ /* 0x000e240000002100 */
[----:B0-----:R-:W-:-:S13]  /*0480*/  ISETP.GE.AND P0, PT, R39, R2, PT ;  /* 0x000000022700720c */ /* 0x001fda0003f06270 */
[----:B------:R-:W0:Y:S01]  /*0490*/  @!P0 LDC.64 R10, c[0x0][0x228] ;  /* 0x00008a00ff0a8b82 */ /* 0x000e220000000a00 */
[----:B------:R-:W-:Y:S02]  /*04a0*/  @!P0 IMAD.IADD R3, R0, 0x1, R39 ;  /* 0x0000000100038824 */ /* 0x000fe400078e0227 */
[----:B------:R-:W-:-:S05]  /*04b0*/  @!P0 VIADD R39, R39, 0x80 ;  /* 0x0000008027278836 */ /* 0x000fca0000000000 */
[----:B------:R-:W-:Y:S01]  /*04c0*/  ISETP.GE.AND P1, PT, R39, R2, PT ;  /* 0x000000022700720c */ /* 0x000fe20003f26270 */
[----:B------:R-:W1:Y:S08]  /*04d0*/  @!P0 LDC.64 R6, c[0x0][0x230] ;  /* 0x00008c00ff068b82 */ /* 0x000e700000000a00 */
[----:B------:R-:W2:Y:S04]  /*04e0*/  @!P0 LDC.64 R8, c[0x0][0x238] ;  /* 0x00008e00ff088b82 */ /* 0x000ea80000000a00 */
[----:B------:R-:W-:-:S02]  /*04f0*/  @!P1 IMAD.IADD R17, R0, 0x1, R39 ;  /* 0x0000000100119824 */ /* 0x000fc400078e0227 */
[----:B------:R-:W-:Y:S01]  /*0500*/  @!P1 VIADD R39, R39, 0x80 ;  /* 0x0000008027279836 */ /* 0x000fe20000000000 */
[----:B0-----:R-:W-:Y:S01]  /*0510*/  @!P0 IADD3 R10, P2, R3, R10, RZ ;  /* 0x0000000a030a8210 */ /* 0x001fe20007f5e0ff */
[----:B------:R-:W0:Y:S04]  /*0520*/  @!P1 LDC.64 R12, c[0x0][0x228] ;  /* 0x00008a00ff0c9b82 */ /* 0x000e280000000a00 */
[----:B------:R-:W-:Y:S01]  /*0530*/  @!P0 IMAD.X R11, RZ, RZ, R11, P2 ;  /* 0x000000ffff0b8224 */ /* 0x000fe200010e060b */
[----:B------:R-:W-:Y:S02]  /*0540*/  ISETP.GE.AND P2, PT, R39, R2, PT ;  /* 0x000000022700720c */ /* 0x000fe40003f46270 */
[----:B------:R-:W-:Y:S02]  /*0550*/  CS2R R4, SRZ ;  /* 0x0000000000047805 */ /* 0x000fe4000001ff00 */
[----:B------:R-:W-:Y:S01]  /*0560*/  CS2R R18, SRZ ;  /* 0x0000000000127805 */ /* 0x000fe2000001ff00 */
[----:B------:R-:W3:Y:S01]  /*0570*/  @!P1 LDC.64 R14, c[0x0][0x230] ;  /* 0x00008c00ff0e9b82 */ /* 0x000ee20000000a00 */
[----:B------:R-:W4:Y:S01]  /*0580*/  @!P0 LDG.E.U8 R16, desc[UR4][R10.64] ;  /* 0x000000040a108981 */ /* 0x000f22000c1e1100 */
[----:B-1----:R-:W-:-:S05]  /*0590*/  @!P0 IMAD.WIDE.U32 R6, R3, 0x8, R6 ;  /* 0x0000000803068825 */ /* 0x002fca00078e0006 */
[----:B------:R-:W5:Y:S01]  /*05a0*/  @!P0 LDG.E.64 R4, desc[UR4][R6.64] ;  /* 0x0000000406048981 */ /* 0x000f62000c1e1b00 */
[----:B--2---:R-:W-:Y:S01]  /*05b0*/  @!P0 IMAD.WIDE.U32 R8, R3, 0x8, R8 ;  /* 0x0000000803088825 */ /* 0x004fe200078e0008 */
[----:B------:R-:W1:Y:S04]  /*05c0*/  @!P2 LDC.64 R22, c[0x0][0x228] ;  /* 0x00008a00ff16ab82 */ /* 0x000e680000000a00 */
[----:B------:R2:W5:Y:S01]  /*05d0*/  @!P0 LDG.E.64 R18, desc[UR4][R8.64] ;  /* 0x0000000408128981 */ /* 0x000562000c1e1b00 */
[----:B0-----:R-:W-:-:S03]  /*05e0*/  @!P1 IADD3 R12, P3, R17, R12, RZ ;  /* 0x0000000c110c9210 */ /* 0x001fc60007f7e0ff */
[----:B------:R-:W0:Y:S02]  /*05f0*/  @!P2 LDC.64 R28, c[0x0][0x230] ;  /* 0x00008c00ff1cab82 */ /* 0x000e240000000a00 */
[----:B------:R-:W-:-:S05]  /*0600*/  @!P1 IMAD.X R13, RZ, RZ, R13, P3 ;  /* 0x000000ffff0d9224 */ /* 0x000fca00018e060d */
[----:B------:R3:W5:Y:S01]  /*0610*/  @!P1 LDG.E.U8 R20, desc[UR4][R12.64] ;  /* 0x000000040c149981 */ /* 0x000762000c1e1100 */
[----:B------:R-:W-:Y:S01]  /*0620*/  @!P2 IMAD.IADD R21, R0, 0x1, R39 ;  /* 0x000000010015a824 */ /* 0x000fe200078e0227 */
[----:B--2---:R-:W2:Y:S04]  /*0630*/  @!P1 LDC.64 R8, c[0x0][0x238] ;  /* 0x00008e00ff089b82 */ /* 0x004ea80000000a00 */
[----:B-1----:R-:W-:-:S04]  /*0640*/  @!P2 IADD3 R22, P3, R21, R22, RZ ;  /* 0x000000161516a210 */ /* 0x002fc80007f7e0ff */
[----:B------:R-:W1:Y:S01]  /*0650*/  @!P2 LDC.64 R34, c[0x0][0x238] ;  /* 0x00008e00ff22ab82 */ /* 0x000e620000000a00 */
[----:B------:R-:W-:-:S05]  /*0660*/  @!P2 IMAD.X R23, RZ, RZ, R23, P3 ;  /* 0x000000ffff17a224 */ /* 0x000fca00018e0617 */
[----:B------:R0:W5:Y:S01]  /*0670*/  @!P2 LDG.E.U8 R10, desc[UR4][R22.64] ;  /* 0x00000004160aa981 */ /* 0x000162000c1e1100 */
[----:B------:R-:W-:-:S05]  /*0680*/  @!P2 VIADD R39, R39, 0x80 ;  /* 0x000000802727a836 */ /* 0x000fca0000000000 */
[----:B------:R-:W-:-:S13]  /*0690*/  ISETP.GE.AND P4, PT, R39, R2, PT ;  /* 0x000000022700720c */ /* 0x000fda0003f86270 */
[----:B------:R-:W0:Y:S01]  /*06a0*/  @!P4 LDC.64 R6, c[0x0][0x228] ;  /* 0x00008a00ff06cb82 */ /* 0x000e220000000a00 */
[----:B------:R-:W-:Y:S02]  /*06b0*/  @!P4 IMAD.IADD R11, R0, 0x1, R39 ;  /* 0x00000001000bc824 */ /* 0x000fe400078e0227 */
[----:B------:R-:W-:-:S05]  /*06c0*/  @!P4 VIADD R39, R39, 0x80 ;  /* 0x000000802727c836 */ /* 0x000fca0000000000 */
[----:B------:R-:W-:Y:S01]  /*06d0*/  ISETP.GE.AND P5, PT, R39, R2, PT ;  /* 0x000000022700720c */ /* 0x000fe20003fa6270 */
[----:B---3--:R-:W-:Y:S01]  /*06e0*/  @!P1 IMAD.WIDE.U32 R14, R17, 0x8, R14 ;  /* 0x00000008110e9825 */ /* 0x008fe200078e000e */
[----:B------:R-:W-:Y:S02]  /*06f0*/  PRMT R3, RZ, 0x7610, R3 ;  /* 0x00007610ff037816 */ /* 0x000fe40000000003 */
[----:B------:R-:W-:Y:S01]  /*0700*/  CS2R R24, SRZ ;  /* 0x0000000000187805 */ /* 0x000fe2000001ff00 */
[----:B------:R-:W3:Y:S01]  /*0710*/  @!P4 LDC.64 R36, c[0x0][0x230] ;  /* 0x00008c00ff24cb82 */ /* 0x000ee20000000a00 */
[----:B------:R-:W-:-:S07]  /*0720*/  CS2R R12, SRZ ;  /* 0x00000000000c7805 */ /* 0x000fce000001ff00 */
[----:B------:R-:W2:Y:S01]  /*0730*/  @!P4 LDC.64 R30, c[0x0][0x238] ;  /* 0x00008e00ff1ecb82 */ /* 0x000ea20000000a00 */
[----:B------:R-:W-:Y:S02]  /*0740*/  @!P5 IMAD.IADD R33, R0, 0x1, R39 ;  /* 0x000000010021d824 */ /* 0x000fe400078e0227 */
[----:B------:R-:W-:Y:S01]  /*0750*/  @!P5 VIADD R39, R39, 0x80 ;  /* 0x000000802727d836 */ /* 0x000fe20000000000 */
[----:B0-----:R-:W-:Y:S01]  /*0760*/  @!P4 IADD3 R22, P6, R11, R6, RZ ;  /* 0x000000060b16c210 */ /* 0x001fe20007fde0ff */
[----:B------:R-:W-:-:S03]  /*0770*/  @!P2 IMAD.WIDE.U32 R28, R21, 0x8, R28 ;  /* 0x00000008151ca825 */ /* 0x000fc600078e001c */
[----:B------:R-:W0:Y:S01]  /*0780*/  @!P5 LDC.64 R44, c[0x0][0x238] ;  /* 0x00008e00ff2cdb82 */ /* 0x000e220000000a00 */
[----:B------:R-:W-:-:S07]  /*0790*/  @!P4 IMAD.X R23, RZ, RZ, R7, P6 ;  /* 0x000000ffff17c224 */ /* 0x000fce00030e0607 */
[----:B------:R-:W5:Y:S01]  /*07a0*/  @!P5 LDC.64 R6, c[0x0][0x228] ;  /* 0x00008a00ff06db82 */ /* 0x000f620000000a00 */
[----:B-1----:R-:W-:-:S04]  /*07b0*/  @!P2 IMAD.WIDE.U32 R34, R21, 0x8, R34 ;  /* 0x000000081522a825 */ /* 0x002fc800078e0022 */
[----:B---3--:R-:W-:-:S04]  /*07c0*/  @!P4 IMAD.WIDE.U32 R36, R11, 0x8, R36 ;  /* 0x000000080b24c825 */ /* 0x008fc800078e0024 */
[----:B--2---:R-:W-:-:S04]  /*07d0*/  @!P4 IMAD.WIDE.U32 R30, R11, 0x8, R30 ;  /* 0x000000080b1ec825 */ /* 0x004fc800078e001e */
[----:B0-----:R-:W-:Y:S01]  /*07e0*/  @!P5 IMAD.WIDE.U32 R44, R33, 0x8, R44 ;  /* 0x00000008212cd825 */ /* 0x001fe200078e002c */
[----:B----4-:R-:W-:-:S04]  /*07f0*/  @!P0 ISETP.NE.AND P3, PT, R16, RZ, PT ;  /* 0x000000ff1000820c */ /* 0x010fc80003f65270 */
[----:B------:R-:W-:Y:S02]  /*0800*/  @!P0 SEL R3, RZ, 0x1, !P3 ;  /* 0x00000001ff038807 */ /* 0x000fe40005800000 */
[----:B------:R-:W-:Y:S02]  /*0810*/  ISETP.GE.AND P3, PT, R39, R2, PT ;  /* 0x000000022700720c */ /* 0x000fe40003f66270 */
[----:B------:R-:W-:Y:S01]  /*0820*/  @!P0 PRMT R3, R3, 0x9910, RZ ;  /* 0x0000991003038816 */ /* 0x000fe200000000ff */
[----:B------:R-:W-:-:S03]  /*0830*/  @!P1 IMAD.WIDE.U32 R16, R17, 0x8, R8 ;  /* 0x0000000811109825 */ /* 0x000fc600078e0008 */
[----:B------:R-:W-:Y:S02]  /*0840*/  @!P0 ISETP.NE.AND P6, PT, R3, RZ, PT ;  /* 0x000000ff0300820c */ /* 0x000fe40003fc5270 */
[----:B------:R-:W-:Y:S01]  /*0850*/  CS2R R8, SRZ ;  /* 0x0000000000087805 */ /* 0x000fe2000001ff00 */
[----:B------:R0:W2:Y:S04]  /*0860*/  @!P4 LDG.E.U8 R3, desc[UR4][R22.64] ;  /* 0x000000041603c981 */ /* 0x0000a8000c1e1100 */
[----:B------:R-:W1:Y:S01]  /*0870*/  @!P3 LDC.64 R26, c[0x0][0x228] ;  /* 0x00008a00ff1abb82 */ /* 0x000e620000000a00 */
[----:B-----5:R-:W-:Y:S01]  /*0880*/  @!P0 FSEL R24, R18, R4, !P6 ;  /* 0x0000000412188208 */ /* 0x020fe20007000000 */
[----:B------:R-:W3:Y:S01]  /*0890*/  @!P1 LDG.E.64 R8, desc[UR4][R14.64] ;  /* 0x000000040e089981 */ /* 0x000ee2000c1e1b00 */
[----:B------:R-:W-:-:S02]  /*08a0*/  @!P0 FSEL R25, R19, R5, !P6 ;  /* 0x0000000513198208 */ /* 0x000fc40007000000 */
[----:B------:R-:W-:Y:S01]  /*08b0*/  @!P1 ISETP.NE.AND P6, PT, R20, RZ, PT ;  /* 0x000000ff1400920c */ /* 0x000fe20003fc5270 */
[----:B------:R4:W3:Y:S01]  /*08c0*/  @!P1 LDG.E.64 R12, desc[UR4][R16.64] ;  /* 0x00000004100c9981 */ /* 0x0008e2000c1e1b00 */
[----:B------:R-:W-:Y:S01]  /*08d0*/  PRMT R5, RZ, 0x7610, R5 ;  /* 0x00007610ff057816 */ /* 0x000fe20000000005 */
[----:B------:R-:W-:Y:S01]  /*08e0*/  @!P3 IMAD.IADD R19, R0, 0x1, R39 ;  /* 0x000000010013b824 */ /* 0x000fe200078e0227 */
[----:B------:R-:W-:Y:S01]  /*08f0*/  @!P1 SEL R5, RZ, 0x1, !P6 ;  /* 0x00000001ff059807 */ /* 0x000fe20007000000 */
[----:B------:R-:W-:Y:S01]  /*0900*/  @!P3 VIADD R39, R39, 0x80 ;  /* 0x000000802727b836 */ /* 0x000fe20000000000 */
[----:B0-----:R-:W-:Y:S01]  /*0910*/  @!P5 IADD3 R22, P1, R33, R6, RZ ;  /* 0x000000062116d210 */ /* 0x001fe20007f3e0ff */
[----:B------:R-:W0:Y:S04]  /*0920*/  @!P5 LDC.64 R20, c[0x0][0x230] ;  /* 0x00008c00ff14db82 */ /* 0x000e280000000a00 */
[----:B------:R-:W-:Y:S01]  /*0930*/  @!P5 IMAD.X R23, RZ, RZ, R7, P1 ;  /* 0x000000ffff17d224 */ /* 0x000fe200008e0607 */
[----:B------:R-:W-:-:S02]  /*0940*/  ISETP.GE.AND P1, PT, R39, R2, PT ;  /* 0x000000022700720c */ /* 0x000fc40003f26270 */
[----:B----4-:R-:W-:Y:S02]  /*0950*/  CS2R R16, SRZ ;  /* 0x0000000000107805 */ /* 0x010fe4000001ff00 */
[----:B------:R-:W-:Y:S01]  /*0960*/  PRMT R4, RZ, 0x7610, R4 ;  /* 0x00007610ff047816 */ /* 0x000fe20000000004 */
[----:B------:R-:W4:Y:S01]  /*0970*/  @!P3 LDC.64 R42, c[0x0][0x230] ;  /* 0x00008c00ff2abb82 */ /* 0x000f220000000a00 */
[----:B------:R-:W5:Y:S01]  /*0980*/  @!P5 LDG.E.U8 R7, desc[UR4][R22.64] ;  /* 0x000000041607d981 */ /* 0x000f62000c1e1100 */
[----:B-1----:R-:W-:-:S03]  /*0990*/  @!P3 IADD3 R26, P6, R19, R26, RZ ;  /* 0x0000001a131ab210 */ /* 0x002fc60007fde0ff */
[----:B------:R1:W3:Y:S02]  /*09a0*/  @!P2 LDG.E.64 R16, desc[UR4][R34.64] ;  /* 0x000000042210a981 */ /* 0x0002e4000c1e1b00 */
[----:B------:R-:W-:Y:S01]  /*09b0*/  @!P3 IMAD.X R27, RZ, RZ, R27, P6 ;  /* 0x000000ffff1bb224 */ /* 0x000fe200030e061b */
[----:B------:R-:W-:Y:S02]  /*09c0*/  @!P2 ISETP.NE.AND P6, PT, R10, RZ, PT ;  /* 0x000000ff0a00a20c */ /* 0x000fe40003fc5270 */
[----:B------:R-:W-:Y:S01]  /*09d0*/  CS2R R10, SRZ ;  /* 0x00000000000a7805 */ /* 0x000fe2000001ff00 */
[----:B------:R-:W4:Y:S01]  /*09e0*/  @!P1 LDC.64 R14, c[0x0][0x228] ;  /* 0x00008a00ff0e9b82 */ /* 0x000f220000000a00 */
[----:B-1----:R-:W-:-:S04]  /*09f0*/  @!P1 IMAD.IADD R35, R0, 0x1, R39 ;  /* 0x0000000100239824 */ /* 0x002fc800078e0227 */
[----:B------:R1:W3:Y:S01]  /*0a00*/  @!P2 LDG.E.64 R10, desc[UR4][R28.64] ;  /* 0x000000041c0aa981 */ /* 0x0002e2000c1e1b00 */
[----:B------:R-:W-:Y:S01]  /*0a10*/  @!P1 VIADD R39, R39, 0x80 ;  /* 0x0000008027279836 */ /* 0x000fe20000000000 */
[----:B------:R-:W-:Y:S01]  /*0a20*/  @!P2 SEL R4, RZ, 0x1, !P6 ;  /* 0x00000001ff04a807 */ /* 0x000fe20007000000 */
[----:B------:R-:W4:Y:S01]  /*0a30*/  @!P3 LDC.64 R40, c[0x0][0x238] ;  /* 0x00008e00ff28bb82 */ /* 0x000f220000000a00 */
[----:B------:R-:W-:Y:S01]  /*0a40*/  CS2R R22, SRZ ;  /* 0x0000000000167805 */ /* 0x000fe2000001ff00 */
[----:B0-----:R-:W-:Y:S01]  /*0a50*/  @!P5 IMAD.WIDE.U32 R20, R33, 0x8, R20 ;  /* 0x000000082114d825 */ /* 0x001fe200078e0014 */
[----:B------:R-:W-:Y:S01]  /*0a60*/  ISETP.GE.AND P2, PT, R39, R2, PT ;  /* 0x000000022700720c */ /* 0x000fe20003f46270 */
[----:B------:R0:W3:Y:S04]  /*0a70*/  @!P3 LDG.E.U8 R6, desc[UR4][R26.64] ;  /* 0x000000041a06b981 */ /* 0x0000e8000c1e1100 */
[----:B------:R4:W3:Y:S01]  /*0a80*/  @!P4 LDG.E.64 R22, desc[UR4][R36.64] ;  /* 0x000000042416c981 */ /* 0x0008e2000c1e1b00 */
[----:B-1----:R-:W-:-:S07]  /*0a90*/  CS2R R28, SRZ ;  /* 0x00000000001c7805 */ /* 0x002fce000001ff00 */
[----:B------:R-:W1:Y:S01]  /*0aa0*/  @!P2 LDC.64 R32, c[0x0][0x228] ;  /* 0x00008a00ff20ab82 */ /* 0x000e620000000a00 */
[----:B0-----:R-:W-:Y:S02]  /*0ab0*/  CS2R R26, SRZ ;  /* 0x00000000001a7805 */ /* 0x001fe4000001ff00 */
[----:B----4-:R-:W-:Y:S01]  /*0ac0*/  @!P1 IADD3 R14, P6, R35, R14, RZ ;  /* 0x0000000e230e9210 */ /* 0x010fe20007fde0ff */
[----:B------:R0:W4:Y:S01]  /*0ad0*/  @!P5 LDG.E.64 R28, desc[UR4][R20.64] ;  /* 0x00000004141cd981 */ /* 0x000122000c1e1b00 */
[----:B------:R-:W-:-:S03]  /*0ae0*/  @!P3 IMAD.WIDE.U32 R42, R19, 0x8, R42 ;  /* 0x00000008132ab825 */ /* 0x000fc600078e002a */
[----:B------:R0:W4:Y:S01]  /*0af0*/  @!P4 LDG.E.64 R26, desc[UR4][R30.64] ;  /* 0x000000041e1ac981 */ /* 0x000122000c1e1b00 */
[----:B------:R-:W1:Y:S01]  /*0b00*/  @!P1 LDC.64 R36, c[0x0][0x230] ;  /* 0x00008c00ff249b82 */ /* 0x000e620000000a00 */
[----:B------:R-:W-:Y:S01]  /*0b10*/  @!P3 IMAD.WIDE.U32 R40, R19, 0x8, R40 ;  /* 0x000000081328b825 */ /* 0x000fe200078e0028 */
[----:B------:R-:W-:Y:S02]  /*0b20*/  CS2R R18, SRZ ;  /* 0x0000000000127805 */ /* 0x000fe4000001ff00 */
[----:B0-----:R-:W-:Y:S01]  /*0b30*/  CS2R R20, SRZ ;  /* 0x0000000000147805 */ /* 0x001fe2000001ff00 */
[----:B------:R-:W-:-:S03]  /*0b40*/  @!P1 IMAD.X R15, RZ, RZ, R15, P6 ;  /* 0x000000ffff0f9224 */ /* 0x000fc600030e060f */
[----:B------:R0:W4:Y:S01]  /*0b50*/  @!P3 LDG.E.64 R18, desc[UR4][R42.64] ;  /* 0x000000042a12b981 */ /* 0x000122000c1e1b00 */
[----:B------:R-:W-:-:S03]  /*0b60*/  CS2R R30, SRZ ;  /* 0x00000000001e7805 */ /* 0x000fc6000001ff00 */
[----:B------:R0:W4:Y:S04]  /*0b70*/  @!P3 LDG.E.64 R20, desc[UR4][R40.64] ;  /* 0x000000042814b981 */ /* 0x000128000c1e1b00 */
[----:B------:R1:W4:Y:S01]  /*0b80*/  @!P1 LDG.E.U8 R38, desc[UR4][R14.64] ;  /* 0x000000040e269981 */ /* 0x000322000c1e1100 */
[----:B0-----:R-:W0:Y:S03]  /*0b90*/  @!P1 LDC.64 R42, c[0x0][0x238] ;  /* 0x00008e00ff2a9b82 */ /* 0x001e260000000a00 */
[----:B------:R1:W4:Y:S01]  /*0ba0*/  @!P5 LDG.E.64 R30, desc[UR4][R44.64] ;  /* 0x000000042c1ed981 */ /* 0x000322000c1e1b00 */
[----:B------:R-:W-:Y:S02]  /*0bb0*/  @!P2 IMAD.IADD R41, R0, 0x1, R39 ;  /* 0x000000010029a824 */ /* 0x000fe400078e0227 */
[----:B-1----:R-:W-:Y:S01]  /*0bc0*/  @!P1 IMAD.WIDE.U32 R36, R35, 0x8, R36 ;  /* 0x0000000823249825 */ /* 0x002fe200078e0024 */
[----:B------:R-:W-:-:S02]  /*0bd0*/  CS2R R14, SRZ ;  /* 0x00000000000e7805 */ /* 0x000fc4000001ff00 */
[----:B------:R-:W-:-:S04]  /*0be0*/  @!P2 IADD3 R44, P6, R41, R32, RZ ;  /* 0x00000020292ca210 */ /* 0x000fc80007fde0ff */
[----:B------:R1:W4:Y:S01]  /*0bf0*/  @!P1 LDG.E.64 R14, desc[UR4][R36.64] ;  /* 0x00000004240e9981 */ /* 0x000322000c1e1b00 */
[----:B------:R-:W-:Y:S02]  /*0c00*/  @!P2 IMAD.X R45, RZ, RZ, R33, P6 ;  /* 0x000000ffff2da224 */ /* 0x000fe400030e0621 */
[----:B------:R-:W0:Y:S03]  /*0c10*/  @!P2 LDC.64 R32, c[0x0][0x238] ;  /* 0x00008e00ff20ab82 */ /* 0x000e260000000a00 */
[----:B------:R-:W4:Y:S05]  /*0c20*/  @!P2 LDG.E.U8 R39, desc[UR4][R44.64] ;  /* 0x000000042c27a981 */ /* 0x000f2a000c1e1100 */
[----:B-1----:R-:W1:Y:S01]  /*0c30*/  @!P2 LDC.64 R36, c[0x0][0x230] ;  /* 0x00008c00ff24ab82 */ /* 0x002e620000000a00 */
[----:B0-----:R-:W-:Y:S01]  /*0c40*/  @!P1 IMAD.WIDE.U32 R42, R35, 0x8, R42 ;  /* 0x00000008232a9825 */ /* 0x001fe200078e002a */
[----:B------:R-:W-:-:S06]  /*0c50*/  CS2R R34, SRZ ;  /* 0x0000000000227805 */ /* 0x000fcc000001ff00 */
[----:B------:R1:W4:Y:S02]  /*0c60*/  @!P1 LDG.E.64 R34, desc[UR4][R42.64] ;  /* 0x000000042a229981 */ /* 0x000324000c1e1b00 */
[----:B-1----:R-:W-:Y:S01]  /*0c70*/  @!P2 IMAD.WIDE.U32 R42, R41, 0x8, R36 ;  /* 0x00000008292aa825 */ /* 0x002fe200078e0024 */
[----:B------:R-:W-:-:S03]  /*0c80*/  CS2R R36, SRZ ;  /* 0x0000000000247805 */ /* 0x000fc6000001ff00 */
[----:B------:R-:W-:Y:S01]  /*0c90*/  @!P2 IMAD.WIDE.U32 R40, R41, 0x8, R32 ;  /* 0x000000082928a825 */ /* 0x000fe200078e0020 */
[----:B------:R-:W-:Y:S02]  /*0ca0*/  CS2R R32, SRZ ;  /* 0x0000000000207805 */ /* 0x000fe4000001ff00 */
[----:B------:R-:W4:Y:S04]  /*0cb0*/  @!P2 LDG.E.64 R36, desc[UR4][R42.64] ;  /* 0x000000042a24a981 */ /* 0x000f28000c1e1b00 */
[----:B------:R0:W4:Y:S01]  /*0cc0*/  @!P2 LDG.E.64 R32, desc[UR4][R40.64] ;  /* 0x000000042820a981 */ /* 0x000122000c1e1b00 */
[----:B------:R-:W1:Y:S02]  /*0cd0*/  S2R R45, SR_TID.X ;  /* 0x00000000002d7919 */ /* 0x000e640000002100 */
[----:B-1----:R-:W-:Y:S01]  /*0ce0*/  VIADD R44, R45, 0x80 ;  /* 0x000000802d2c7836 */ /* 0x002fe20000000000 */
[----:B0-----:R-:W-:Y:S01]  /*0cf0*/  CS2R R40, SRZ ;  /* 0x0000000000287805 */ /* 0x001fe2000001ff00 */
[----:B------:R-:W-:Y:S04]  /*0d00*/  BSSY B0, `(.L_x_30877) ;  /* 0x0000071000007945 */ /* 0x000fe80003800000 */
[----:B------:R-:W-:Y:S01]  /*0d10*/  BSSY B1, `(.L_x_30878) ;  /* 0x0000069000017945 */ /* 0x000fe20003800000 */
[----:B--2---:R-:W-:-:S02]  /*0d20*/  @!P4 ISETP.NE.AND P6, PT, R3, RZ, PT ;  /* 0x000000ff0300c20c */ /* 0x004fc40003fc5270 */
[----:B------:R-:W-:Y:S02]  /*0d30*/  PRMT R3, RZ, 0x7610, R3 ;  /* 0x00007610ff037816 */ /* 0x000fe40000000003 */
[----:B------:R-:W-:Y:S02]  /*0d40*/  @!P4 SEL R3, RZ, 0x1, !P6 ;  /* 0x00000001ff03c807 */ /* 0x000fe40007000000 */
[----:B------:R-:W-:-:S13]  /*0d50*/  ISETP.GE.AND P4, PT, R44, R2, PT ;  /* 0x000000022c00720c */ /* 0x000fda0003f86270 */
[----:B------:R-:W-:Y:S02]  /*0d60*/  @!P4 PRMT R5, R5, 0x9910, RZ ;  /* 0x000099100505c816 */ /* 0x000fe400000000ff */
[----:B-----5:R-:W-:Y:S02]  /*0d70*/  @!P5 ISETP.NE.AND P6, PT, R7, RZ, PT ;  /* 0x000000ff0700d20c */ /* 0x020fe40003fc5270 */
[----:B------:R-:W-:Y:S02]  /*0d80*/  PRMT R7, RZ, 0x7610, R7 ;  /* 0x00007610ff077816 */ /* 0x000fe40000000007 */
[----:B------:R-:W-:Y:S02]  /*0d90*/  @!P5 SEL R7, RZ, 0x1, !P6 ;  /* 0x00000001ff07d807 */ /* 0x000fe40007000000 */
[----:B------:R-:W-:Y:S01]  /*0da0*/  @!P4 ISETP.NE.AND P6, PT, R5, RZ, PT ;  /* 0x000000ff0500c20c */ /* 0x000fe20003fc5270 */
[----:B------:R-:W-:-:S05]  /*0db0*/  VIADD R5, R45, 0x100 ;  /* 0x000001002d057836 */ /* 0x000fca0000000000 */
[----:B------:R-:W-:Y:S01]  /*0dc0*/  ISETP.GE.AND P5, PT, R5, R2, PT ;  /* 0x000000020500720c */ /* 0x000fe20003fa6270 */
[----:B------:R-:W-:Y:S01]  /*0dd0*/  VIADD R5, R45, 0x180 ;  /* 0x000001802d057836 */ /* 0x000fe20000000000 */
[----:B---3--:R-:W-:Y:S02]  /*0de0*/  @!P4 FSEL R40, R12, R8, !P6 ;  /* 0x000000080c28c208 */ /* 0x008fe40007000000 */
[----:B------:R-:W-:Y:S02]  /*0df0*/  @!P4 FSEL R41, R13, R9, !P6 ;  /* 0x000000090d29c208 */ /* 0x000fe40007000000 */
[----:B------:R-:W-:Y:S02]  /*0e00*/  PRMT R12, RZ, 0x7610, R12 ;  /* 0x00007610ff0c7816 */ /* 0x000fe4000000000c */
[----:B------:R-:W-:Y:S01]  /*0e10*/  @!P3 ISETP.NE.AND P4, PT, R6, RZ, PT ;  /* 0x000000ff0600b20c */ /* 0x000fe20003f85270 */
[----:B------:R-:W-:-:S03]  /*0e20*/  VIADD R9, R45, 0x200 ;  /* 0x000002002d097836 */ /* 0x000fc60000000000 */
[----:B------:R-:W-:Y:S02]  /*0e30*/  @!P3 SEL R12, RZ, 0x1, !P4 ;  /* 0x00000001ff0cb807 */ /* 0x000fe40006000000 */
[-C--:B------:R-:W-:Y:S02]  /*0e40*/  ISETP.GE.AND P3, PT, R5, R2.reuse, PT ;  /* 0x000000020500720c */ /* 0x080fe40003f66270 */
[----:B------:R-:W-:Y:S02]  /*0e50*/  @!P5 PRMT R4, R4, 0x9910, RZ ;  /* 0x000099100404d816 */ /* 0x000fe400000000ff */
[----:B------:R-:W-:Y:S02]  /*0e60*/  ISETP.GE.AND P4, PT, R9, R2, PT ;  /* 0x000000020900720c */ /* 0x000fe40003f86270 */
[----:B------:R-:W-:Y:S01]  /*0e70*/  @!P5 ISETP.NE.AND P6, PT, R4, RZ, PT ;  /* 0x000000ff0400d20c */ /* 0x000fe20003fc5270 */
[----:B------:R-:W0:Y:S01]  /*0e80*/  @!P0 LDC.64 R8, c[0x0][0x220] ;  /* 0x00008800ff088b82 */ /* 0x000e220000000a00 */
[----:B------:R-:W-:-:S02]  /*0e90*/  CS2R R4, SRZ ;  /* 0x0000000000047805 */ /* 0x000fc4000001ff00 */
[----:B------:R-:W-:Y:S02]  /*0ea0*/  @!P5 FSEL R4, R16, R10, !P6 ;  /* 0x0000000a1004d208 */ /* 0x000fe40007000000 */
[----:B------:R-:W-:Y:S01]  /*0eb0*/  @!P5 FSEL R5, R17, R11, !P6 ;  /* 0x0000000b1105d208 */ /* 0x000fe20007000000 */
[----:B------:R-:W-:Y:S01]  /*0ec0*/  VIADD R11, R45, 0x280 ;  /* 0x000002802d0b7836 */ /* 0x000fe20000000000 */
[----:B------:R-:W-:Y:S02]  /*0ed0*/  @!P3 PRMT R6, R3, 0x9910, RZ ;  /* 0x000099100306b816 */ /* 0x000fe400000000ff */
[----:B------:R-:W-:Y:S02]  /*0ee0*/  PRMT R3, RZ, 0x7610, R3 ;  /* 0x00007610ff037816 */ /* 0x000fe40000000003 */
[----:B------:R-:W-:Y:S01]  /*0ef0*/  @!P3 ISETP.NE.AND P6, PT, R6, RZ, PT ;  /* 0x000000ff0600b20c */ /* 0x000fe20003fc5270 */
[----:B------:R-:W-:Y:S01]  /*0f00*/  VIADD R13, R45, 0x380 ;  /* 0x000003802d0d7836 */ /* 0x000fe20000000000 */
[----:B------:R-:W-:-:S02]  /*0f10*/  @!P4 PRMT R10, R7, 0x9910, RZ ;  /* 0x00009910070ac816 */ /* 0x000fc400000000ff */
[----:B------:R-:W-:Y:S02]  /*0f20*/  CS2R R6, SRZ ;  /* 0x0000000000067805 */ /* 0x000fe4000001ff00 */
[----:B----4-:R-:W-:-:S04]  /*0f30*/  @!P1 ISETP.NE.AND P5, PT, R38, RZ, PT ;  /* 0x000000ff2600920c */ /* 0x010fc80003fa5270 */
[----:B------:R-:W-:Y:S02]  /*0f40*/  @!P1 SEL R3, RZ, 0x1, !P5 ;  /* 0x00000001ff039807 */ /* 0x000fe40006800000 */
[----:B------:R-:W-:Y:S01]  /*0f50*/  ISETP.GE.AND P5, PT, R11, R2, PT ;  /* 0x000000020b00720c */ /* 0x000fe20003fa6270 */
[----:B------:R-:W-:Y:S01]  /*0f60*/  VIADD R11, R45, 0x300 ;  /* 0x000003002d0b7836 */ /* 0x000fe20000000000 */
[----:B------:R-:W-:Y:S02]  /*0f70*/  @!P3 FSEL R6, R26, R22, !P6 ;  /* 0x000000161a06b208 */ /* 0x000fe40007000000 */
[----:B------:R-:W-:Y:S02]  /*0f80*/  @!P3 FSEL R7, R27, R23, !P6 ;  /* 0x000000171b07b208 */ /* 0x000fe40007000000 */
[----:B------:R-:W-:Y:S02]  /*0f90*/  @!P4 ISETP.NE.AND P6, PT, R10, RZ, PT ;  /* 0x000000ff0a00c20c */ /* 0x000fe40003fc5270 */
[----:B------:R-:W-:-:S02]  /*0fa0*/  ISETP.GE.AND P1, PT, R11, R2, PT ;  /* 0x000000020b00720c */ /* 0x000fc40003f26270 */
[----:B------:R-:W-:Y:S02]  /*0fb0*/  CS2R R10, SRZ ;  /* 0x00000000000a7805 */ /* 0x000fe4000001ff00 */
[----:B------:R-:W-:Y:S01]  /*0fc0*/  ISETP.GE.AND P3, PT, R13, R2, PT ;  /* 0x000000020d00720c */ /* 0x000fe20003f66270 */
[----:B------:R-:W-:Y:S01]  /*0fd0*/  @!P0 IMAD.IADD R13, R0, 0x1, R45 ;  /* 0x00000001000d8824 */ /* 0x000fe200078e022d */
[----:B------:R-:W-:Y:S01]  /*0fe0*/  @!P4 FSEL R10, R30, R28, !P6 ;  /* 0x0000001c1e0ac208 */ /* 0x000fe20007000000 */
[----:B------:R-:W-:Y:S01]  /*0ff0*/  @!P0 IMAD.MOV.U32 R45, RZ, RZ, R44 ;  /* 0x000000ffff2d8224 */ /* 0x000fe200078e002c */
[----:B------:R-:W-:Y:S02]  /*1000*/  @!P4 FSEL R11, R31, R29, !P6 ;  /* 0x0000001d1f0bc208 */ /* 0x000fe40007000000 */
[----:B------:R-:W-:Y:S02]  /*1010*/  @!P5 PRMT R16, R12, 0x9910, RZ ;  /* 0x000099100c10d816 */ /* 0x000fe400000000ff */
[----:B------:R-:W-:Y:S01]  /*1020*/  @!P2 ISETP.NE.AND P4, PT, R39, RZ, PT ;  /* 0x000000ff2700a20c */ /* 0x000fe20003f85270 */
[----:B0-----:R-:W-:Y:S01]  /*1030*/  @!P0 IMAD.WIDE.U32 R12, R13, 0x8, R8 ;  /* 0x000000080d0c8825 */ /* 0x001fe200078e0008 */
[----:B------:R-:W-:-:S02]  /*1040*/  PRMT R8, RZ, 0x7610, R8 ;  /* 0x00007610ff087816 */ /* 0x000fc40000000008 */
[----:B------:R-:W-:Y:S01]  /*1050*/  @!P2 SEL R8, RZ, 0x1, !P4 ;  /* 0x00000001ff08a807 */ /* 0x000fe20006000000 */
[----:B------:R-:W-:Y:S01]  /*1060*/  @!P5 IMAD.MOV.U32 R9, RZ, RZ, R16 ;  /* 0x000000ffff09d224 */ /* 0x000fe200078e0010 */
[----:B------:R-:W-:Y:S02]  /*1070*/  ISETP.GE.AND P4, PT, R45, R2, PT ;  /* 0x000000022d00720c */ /* 0x000fe40003f86270 */
[----:B------:R-:W-:Y:S02]  /*1080*/  @!P1 PRMT R3, R3, 0x9910, RZ ;  /* 0x0000991003039816 */ /* 0x000fe400000000ff */
[----:B------:R-:W-:Y:S02]  /*1090*/  @!P5 ISETP.NE.AND P2, PT, R9, RZ, PT ;  /* 0x000000ff0900d20c */ /* 0x000fe40003f45270 */
[----:B------:R-:W-:Y:S02]  /*10a0*/  @!P3 PRMT R16, R8, 0x9910, RZ ;  /* 0x000099100810b816 */ /* 0x000fe400000000ff */
[----:B------:R-:W-:Y:S01]  /*10b0*/  CS2R R8, SRZ ;  /* 0x0000000000087805 */ /* 0x000fe2000001ff00 */
[----:B------:R0:W-:Y:S01]  /*10c0*/  @!P0 STG.E.64 desc[UR4][R12.64], R24 ;  /* 0x000000180c008986 */ /* 0x0001e2000c101b04 */
[----:B------:R-:W-:-:S02]  /*10d0*/  @!P5 FSEL R8, R20, R18, !P2 ;  /* 0x000000121408d208 */ /* 0x000fc40005000000 */
[----:B------:R-:W-:Y:S02]  /*10e0*/  @!P5 FSEL R9, R21, R19, !P2 ;  /* 0x000000131509d208 */ /* 0x000fe40005000000 */
[----:B------:R-:W-:Y:S02]  /*10f0*/  @!P1 ISETP.NE.AND P0, PT, R3, RZ, PT ;  /* 0x000000ff0300920c */ /* 0x000fe40003f05270 */
[----:B------:R-:W-:Y:S02]  /*1100*/  @!P3 ISETP.NE.AND P2, PT, R16, RZ, PT ;  /* 0x000000ff1000b20c */ /* 0x000fe40003f45270 */
[----:B------:R-:W-:Y:S02]  /*1110*/  CS2R R16, SRZ ;  /* 0x0000000000107805 */ /* 0x000fe4000001ff00 */
[----:B------:R-:W-:Y:S02]  /*1120*/  @!P1 FSEL R16, R34, R14, !P0 ;  /* 0x0000000e22109208 */ /* 0x000fe40004000000 */
[----:B------:R-:W-:-:S02]  /*1130*/  @!P1 FSEL R17, R35, R15, !P0 ;  /* 0x0000000f23119208 */ /* 0x000fc40004000000 */
[----:B0-----:R-:W-:Y:S02]  /*1140*/  CS2R R12, SRZ ;  /* 0x00000000000c7805 */ /* 0x001fe4000001ff00 */
[----:B------:R-:W-:Y:S02]  /*1150*/  @!P3 FSEL R12, R32, R36, !P2 ;  /* 0x00000024200cb208 */ /* 0x000fe40005000000 */
[----:B------:R-:W-:Y:S01]  /*1160*/  @!P3 FSEL R13, R33, R37, !P2 ;  /* 0x00000025210db208 */ /* 0x000fe20005000000 */
        /* <DEDUP_REMOVED lines=13> */
.L_x_30879:
[----:B------:R-:W-:-:S13]  /*1240*/  ISETP.GE.AND P0, PT, R45, R2, PT ;  /* 0x000000022d00720c */ /* 0x000fda0003f06270 */
[----:B------:R-:W-:Y:S05]  /*1250*/  @P0 BRA `(.L_x_30881) ;  /* 0x0000000000300947 */ /* 0x000fea0003800000 */
[----:B0-----:R-:W0:Y:S01]  /*1260*/  LDC.64 R4, c[0x0][0x220] ;  /* 0x00008800ff047b82 */ /* 0x001e220000000a00 */
[----:B------:R-:W-:Y:S02]  /*1270*/  IMAD.IADD R3, R0, 0x1, R45 ;  /* 0x0000000100037824 */ /* 0x000fe400078e022d */
[----:B------:R-:W-:Y:S02]  /*1280*/  VIADD R45, R45, 0x80 ;  /* 0x000000802d2d7836 */ /* 0x000fe40000000000 */
[----:B0-----:R-:W-:-:S05]  /*1290*/  IMAD.WIDE.U32 R4, R3, 0x8, R4 ;  /* 0x0000000803047825 */ /* 0x001fca00078e0004 */
[----:B------:R1:W-:Y:S02]  /*12a0*/  STG.E.64 desc[UR4][R4.64], R6 ;  /* 0x0000000604007986 */ /* 0x0003e4000c101b04 */
.L_x_30880:
[----:B------:R-:W-:-:S13]  /*12b0*/  ISETP.GE.AND P0, PT, R45, R2, PT ;  /* 0x000000022d00720c */ /* 0x000fda0003f06270 */
[----:B------:R-:W-:Y:S05]  /*12c0*/  @P0 BRA `(.L_x_30882) ;  /* 0x0000000000340947 */ /* 0x000fea0003800000 */
[----:B-1----:R-:W1:Y:S01]  /*12d0*/  LDC.64 R4, c[0x0][0x220] ;  /* 0x00008800ff047b82 */ /* 0x002e620000000a00 */
[----:B------:R-:W-:Y:S02]  /*12e0*/  IMAD.IADD R3, R0, 0x1, R45 ;  /* 0x0000000100037824 */ /* 0x000fe400078e022d */
[----:B------:R-:W-:Y:S02]  /*12f0*/  VIADD R45, R45, 0x80 ;  /* 0x000000802d2d7836 */ /* 0x000fe40000000000 */
[----:B-1----:R-:W-:-:S05]  /*1300*/  IMAD.WIDE.U32 R4, R3, 0x8, R4 ;  /* 0x0000000803047825 */ /* 0x002fca00078e0004 */
[----:B------:R1:W-:Y:S02]  /*1310*/  STG.E.64 desc[UR4][R4.64], R10 ;  /* 0x0000000a04007986 */ /* 0x0003e4000c101b04 */
.L_x_30881:
        /* <DEDUP_REMOVED lines=8> */
.L_x_30882:
[----:B------:R-:W-:Y:S05]  /*13a0*/  BSYNC B1 ;  /* 0x0000000000017941 */ /* 0x000fea0003800000 */
.L_x_30878:
[----:B------:R-:W-:-:S13]  /*13b0*/  ISETP.GE.AND P0, PT, R45, R2, PT ;  /* 0x000000022d00720c */ /* 0x000fda0003f06270 */
[----:B-12---:R-:W1:Y:S01]  /*13c0*/  @!P0 LDC.64 R4, c[0x0][0x220] ;  /* 0x00008800ff048b82 */ /* 0x006e620000000a00 */
[----:B------:R-:W-:Y:S02]  /*13d0*/  @!P0 IMAD.IADD R3, R0, 0x1, R45 ;  /* 0x0000000100038824 */ /* 0x000fe400078e022d */
[----:B------:R-:W-:Y:S02]  /*13e0*/  @!P0 VIADD R45, R45, 0x80 ;  /* 0x000000802d2d8836 */ /* 0x000fe40000000000 */
[----:B-1----:R-:W-:-:S05]  /*13f0*/  @!P0 IMAD.WIDE.U32 R4, R3, 0x8, R4 ;  /* 0x0000000803048825 */ /* 0x002fca00078e0004 */
[----:B------:R2:W-:Y:S02]  /*1400*/  @!P0 STG.E.64 desc[UR4][R4.64], R16 ;  /* 0x0000001004008986 */ /* 0x0005e4000c101b04 */
.L_x_30883:
[----:B------:R-:W-:Y:S05]  /*1410*/  BSYNC B0 ;  /* 0x0000000000007941 */ /* 0x000fea0003800000 */
.L_x_30877:
        /* <DEDUP_REMOVED lines=8> */
.L_x_30884:
        /* <DEDUP_REMOVED lines=14> */
.L_x_44596:


//--------------------- .text._ZN2at6native29vectorized_elementwise_kernelILi4EZZZNS0_49_GLOBAL__N__657f93f7_16_TensorCompare_cu_71e06f4e17where_kernel_implERNS_14TensorIteratorEENKUlvE_clEvENKUlvE11_clEvEUlbN3c107complexIfEES9_E_St5arrayIPcLm4EEEEviT0_T1_ --------------------------
	.section	.text._ZN2at6native29vectorized_elementwise_kernelILi4EZZZNS0_49_GLOBAL__N__657f93f7_16_TensorCompare_cu_71e06f4e17where_kernel_implERNS_14TensorIteratorEENKUlvE_clEvENKUlvE11_clEvEUlbN3c107complexIfEES9_E_St5arrayIPcLm4EEEEviT0_T1_,"ax",@progbits
	.align	128
        .global         _ZN2at6native29vectorized_elementwise_kernelILi4EZZZNS0_49_GLOBAL__N__657f93f7_16_TensorCompare_cu_71e06f4e17where_kernel_implERNS_14TensorIteratorEENKUlvE_clEvENKUlvE11_clEvEUlbN3c107complexIfEES9_E_St5arrayIPcLm4EEEEviT0_T1_
        .type           _ZN2at6native29vectorized_elementwise_kernelILi4EZZZNS0_49_GLOBAL__N__657f93f7_16_TensorCompare_cu_71e06f4e17where_kernel_implERNS_14TensorIteratorEENKUlvE_clEvENKUlvE11_clEvEUlbN3c107complexIfEES9_E_St5arrayIPcLm4EEEEviT0_T1_,@function
        .size           _ZN2at6native29vectorized_elementwise_kernelILi4EZZZNS0_49_GLOBAL__N__657f93f7_16_TensorCompare_cu_71e06f4e17where_kernel_implERNS_14TensorIteratorEENKUlvE_clEvENKUlvE11_clEvEUlbN3c107complexIfEES9_E_St5arrayIPcLm4EEEEviT0_T1_,(.L_x_44597 - _ZN2at6native29vectorized_elementwise_kernelILi4EZZZNS0_49_GLOBAL__N__657f93f7_16_TensorCompare_cu_71e06f4e17where_kernel_implERNS_14TensorIteratorEENKUlvE_clEvENKUlvE11_clEvEUlbN3c107complexIfEES9_E_St5arrayIPcLm4EEEEviT0_T1_)
        .other          _ZN2at6native29vectorized_elementwise_kernelILi4EZZZNS0_49_GLOBAL__N__657f93f7_16_TensorCompare_cu_71e06f4e17where_kernel_implERNS_14TensorIteratorEENKUlvE_clEvENKUlvE11_clEvEUlbN3c107complexIfEES9_E_St5arrayIPcLm4EEEEviT0_T1_,@"STO_CUDA_ENTRY STV_DEFAULT"
_ZN2at6native29vectorized_elementwise_kernelILi4EZZZNS0_49_GLOBAL__N__657f93f7_16_TensorCompare_cu_71e06f4e17where_kernel_implERNS_14TensorIteratorEENKUlvE_clEvENKUlvE11_clEvEUlbN3c107complexIfEES9_E_St5arrayIPcLm4EEEEviT0_T1_:
.text._ZN2at6native29vectorized_elementwise_kernelILi4EZZZNS0_49_GLOBAL__N__657f93f7_16_TensorCompare_cu_71e06f4e17where_kernel_implERNS_14TensorIteratorEENKUlvE_clEvENKUlvE11_clEvEUlbN3c107complexIfEES9_E_St5arrayIPcLm4EEEEviT0_T1_:
        /* <DEDUP_REMOVED lines=14> */
[----:B-1----:R-:W-:-:S05]  /*00e0*/  IMAD.WIDE.U32 R2, R36, 0x4, R2 ;  /* 0x0000000424027825 */ /* 0x002fca00078e0002 */
[----:B------:R-:W4:Y:S01]  /*00f0*/  LDG.E R37, desc[UR4][R2.64] ;  /* 0x0000000402257981 */ /* 0x000f22000c1e1900 */
[----:B--2---:R-:W-:-:S03]  /*0100*/  IMAD.WIDE R4, R0, 0x8, R4 ;  /* 0x0000000800047825 */ /* 0x004fc600078e0204 */
[----:B------:R0:W2:Y:S01]  /*0110*/  LDG.E R38, desc[UR4][R2.64+0x200] ;  /* 0x0002000402267981 */ /* 0x0000a2000c1e1900 */
[----:B---3--:R-:W-:-:S04]  /*0120*/  IMAD.WIDE R6, R0, 0x8, R6 ;  /* 0x0000000800067825 */ /* 0x008fc800078e0206 */
[----:B------:R-:W-:-:S04]  /*0130*/  IMAD.WIDE.U32 R40, R36, 0x20, R4 ;  /* 0x0000002024287825 */ /* 0x000fc800078e0004 */
[----:B------:R-:W-:Y:S01]  /*0140*/  IMAD.WIDE.U32 R42, R36, 0x20, R6 ;  /* 0x00000020242a7825 */ /* 0x000fe200078e0006 */
[----:B------:R-:W3:Y:S01]  /*0150*/  LDG.E.128 R28, desc[UR4][R40.64] ;  /* 0x00000004281c7981 */ /* 0x000ee2000c1e1d00 */
[----:B0-----:R-:W0:Y:S03]  /*0160*/  LDC.64 R2, c[0x0][0x220] ;  /* 0x00008800ff027b82 */ /* 0x001e260000000a00 */
[----:B------:R-:W3:Y:S04]  /*0170*/  LDG.E.128 R32, desc[UR4][R42.64] ;  /* 0x000000042a207981 */ /* 0x000ee8000c1e1d00 */
[----:B------:R-:W5:Y:S04]  /*0180*/  LDG.E.128 R12, desc[UR4][R40.64+0x10] ;  /* 0x00001004280c7981 */ /* 0x000f68000c1e1d00 */
[----:B------:R-:W5:Y:S04]  /*0190*/  LDG.E.128 R24, desc[UR4][R42.64+0x10] ;  /* 0x000010042a187981 */ /* 0x000f68000c1e1d00 */
[----:B------:R-:W5:Y:S04]  /*01a0*/  LDG.E.128 R8, desc[UR4][R40.64+0x1000] ;  /* 0x0010000428087981 */ /* 0x000f68000c1e1d00 */
[----:B------:R-:W5:Y:S04]  /*01b0*/  LDG.E.128 R20, desc[UR4][R42.64+0x1000] ;  /* 0x001000042a147981 */ /* 0x000f68000c1e1d00 */
[----:B------:R1:W5:Y:S04]  /*01c0*/  LDG.E.128 R4, desc[UR4][R40.64+0x1010] ;  /* 0x0010100428047981 */ /* 0x000368000c1e1d00 */
[----:B------:R-:W5:Y:S01]  /*01d0*/  LDG.E.128 R16, desc[UR4][R42.64+0x1010] ;  /* 0x001010042a107981 */ /* 0x000f62000c1e1d00 */
[----:B0-----:R-:W-:-:S04]  /*01e0*/  IMAD.WIDE.U32 R2, R0, 0x8, R2 ;  /* 0x0000000800027825 */ /* 0x001fc800078e0002 */
[----:B------:R-:W-:Y:S01]  /*01f0*/  IMAD.WIDE R2, R36, 0x20, R2 ;  /* 0x0000002024027825 */ /* 0x000fe200078e0202 */
[C---:B----4-:R-:W-:Y:S02]  /*0200*/  PRMT R39, R37.reuse, 0x7771, RZ ;  /* 0x0000777125277816 */ /* 0x050fe400000000ff */
[----:B------:R-:W-:Y:S02]  /*0210*/  PRMT R44, R37, 0x7772, RZ ;  /* 0x00007772252c7816 */ /* 0x000fe400000000ff */
[----:B------:R-:W-:Y:S02]  /*0220*/  ISETP.NE.AND P6, PT, R39, RZ, PT ;  /* 0x000000ff2700720c */ /* 0x000fe40003fc5270 */
[C---:B------:R-:W-:Y:S02]  /*0230*/  PRMT R39, R37.reuse, 0x7770, RZ ;  /* 0x0000777025277816 */ /* 0x040fe400000000ff */
[----:B------:R-:W-:Y:S02]  /*0240*/  PRMT R37, R37, 0x7773, RZ ;  /* 0x0000777325257816 */ /* 0x000fe400000000ff */
[----:B------:R-:W-:-:S02]  /*0250*/  ISETP.NE.AND P5, PT, R39, RZ, PT ;  /* 0x000000ff2700720c */ /* 0x000fc40003fa5270 */
[----:B------:R-:W-:Y:S02]  /*0260*/  ISETP.NE.AND P4, PT, R37, RZ, PT ;  /* 0x000000ff2500720c */ /* 0x000fe40003f85270 */
[C---:B--2---:R-:W-:Y:S02]  /*0270*/  PRMT R37, R38.reuse, 0x7771, RZ ;  /* 0x0000777126257816 */ /* 0x044fe400000000ff */
[C---:B------:R-:W-:Y:S02]  /*0280*/  PRMT R39, R38.reuse, 0x7770, RZ ;  /* 0x0000777026277816 */ /* 0x040fe400000000ff */
[C---:B-1----:R-:W-:Y:S02]  /*0290*/  PRMT R40, R38.reuse, 0x7772, RZ ;  /* 0x0000777226287816 */ /* 0x042fe400000000ff */
[----:B------:R-:W-:Y:S02]  /*02a0*/  PRMT R38, R38, 0x7773, RZ ;  /* 0x0000777326267816 */ /* 0x000fe400000000ff */
[----:B---3--:R-:W-:-:S02]  /*02b0*/  FSEL R31, R35, R31, !P6 ;  /* 0x0000001f231f7208 */ /* 0x008fc40007000000 */
[----:B------:R-:W-:Y:S02]  /*02c0*/  FSEL R30, R34, R30, !P6 ;  /* 0x0000001e221e7208 */ /* 0x000fe40007000000 */
[----:B------:R-:W-:Y:S02]  /*02d0*/  ISETP.NE.AND P3, PT, R44, RZ, PT ;  /* 0x000000ff2c00720c */ /* 0x000fe40003f65270 */
[----:B------:R-:W-:Y:S02]  /*02e0*/  ISETP.NE.AND P2, PT, R37, RZ, PT ;  /* 0x000000ff2500720c */ /* 0x000fe40003f45270 */
[----:B------:R-:W-:Y:S02]  /*02f0*/  ISETP.NE.AND P1, PT, R39, RZ, PT ;  /* 0x000000ff2700720c */ /* 0x000fe40003f25270 */
[----:B------:R-:W-:Y:S02]  /*0300*/  ISETP.NE.AND P0, PT, R40, RZ, PT ;  /* 0x000000ff2800720c */ /* 0x000fe40003f05270 */
[----:B------:R-:W-:-:S02]  /*0310*/  ISETP.NE.AND P6, PT, R38, RZ, PT ;  /* 0x000000ff2600720c */ /* 0x000fc40003fc5270 */
[----:B------:R-:W-:Y:S02]  /*0320*/  FSEL R29, R33, R29, !P5 ;  /* 0x0000001d211d7208 */ /* 0x000fe40006800000 */
[----:B------:R-:W-:Y:S02]  /*0330*/  FSEL R28, R32, R28, !P5 ;  /* 0x0000001c201c7208 */ /* 0x000fe40006800000 */
[----:B-----5:R-:W-:Y:S02]  /*0340*/  FSEL R15, R27, R15, !P4 ;  /* 0x0000000f1b0f7208 */ /* 0x020fe40006000000 */
[----:B------:R-:W-:Y:S02]  /*0350*/  FSEL R14, R26, R14, !P4 ;  /* 0x0000000e1a0e7208 */ /* 0x000fe40006000000 */
[----:B------:R-:W-:Y:S02]  /*0360*/  FSEL R13, R25, R13, !P3 ;  /* 0x0000000d190d7208 */ /* 0x000fe40005800000 */
[----:B------:R-:W-:-:S02]  /*0370*/  FSEL R12, R24, R12, !P3 ;  /* 0x0000000c180c7208 */ /* 0x000fc40005800000 */
        /* <DEDUP_REMOVED lines=13> */
.L_x_30885:
        /* <DEDUP_REMOVED lines=221> */
.L_x_30888:
[----:B------:R-:W-:-:S13]  /*1220*/  ISETP.GE.AND P0, PT, R45, R2, PT ;  /* 0x000000022d00720c */ /* 0x000fda0003f06270 */
[----:B------:R-:W-:Y:S05]  /*1230*/  @P0 BRA `(.L_x_30890) ;  /* 0x0000000000300947 */ /* 0x000fea0003800000 */
[----:B0-----:R-:W0:Y:S01]  /*1240*/  LDC.64 R4, c[0x0][0x220] ;  /* 0x00008800ff047b82 */ /* 0x001e220000000a00 */
[----:B------:R-:W-:Y:S02]  /*1250*/  IMAD.IADD R3, R0, 0x1, R45 ;  /* 0x0000000100037824 */ /* 0x000fe400078e022d */
[----:B------:R-:W-:Y:S02]  /*1260*/  VIADD R45, R45, 0x80 ;  /* 0x000000802d2d7836 */ /* 0x000fe40000000000 */
[----:B0-----:R-:W-:-:S05]  /*1270*/  IMAD.WIDE.U32 R4, R3, 0x8, R4 ;  /* 0x0000000803047825 */ /* 0x001fca00078e0004 */
[----:B------:R1:W-:Y:S02]  /*1280*/  STG.E.64 desc[UR4][R4.64], R6 ;  /* 0x0000000604007986 */ /* 0x0003e4000c101b04 */
.L_x_30889:
[----:B------:R-:W-:-:S13]  /*1290*/  ISETP.GE.AND P0, PT, R45, R2, PT ;  /* 0x000000022d00720c */ /* 0x000fda0003f06270 */
[----:B------:R-:W-:Y:S05]  /*12a0*/  @P0 BRA `(.L_x_30891) ;  /* 0x0000000000340947 */ /* 0x000fea0003800000 */
[----:B-1----:R-:W1:Y:S01]  /*12b0*/  LDC.64 R4, c[0x0][0x220] ;  /* 0x00008800ff047b82 */ /* 0x002e620000000a00 */
[----:B------:R-:W-:Y:S02]  /*12c0*/  IMAD.IADD R3, R0, 0x1, R45 ;  /* 0x0000000100037824 */ /* 0x000fe400078e022d */
[----:B------:R-:W-:Y:S02]  /*12d0*/  VIADD R45, R45, 0x80 ;  /* 0x000000802d2d7836 */ /* 0x000fe40000000000 */
[----:B-1----:R-:W-:-:S05]  /*12e0*/  IMAD.WIDE.U32 R4, R3, 0x8, R4 ;  /* 0x0000000803047825 */ /* 0x002fca00078e0004 */
[----:B------:R1:W-:Y:S02]  /*12f0*/  STG.E.64 desc[UR4][R4.64], R10 ;  /* 0x0000000a04007986 */ /* 0x0003e4000c101b04 */
.L_x_30890:
        /* <DEDUP_REMOVED lines=8> */
.L_x_30891:
[----:B------:R-:W-:Y:S05]  /*1380*/  BSYNC B1 ;  /* 0x0000000000017941 */ /* 0x000fea0003800000 */
.L_x_30887:
[----:B------:R-:W-:-:S13]  /*1390*/  ISETP.GE.AND P0, PT, R45, R2, PT ;  /* 0x000000022d00720c */ /* 0x000fda0003f06270 */
[----:B-12---:R-:W1:Y:S01]  /*13a0*/  @!P0 LDC.64 R4, c[0x0][0x220] ;  /* 0x00008800ff048b82 */ /* 0x006e620000000a00 */
[----:B------:R-:W-:Y:S02]  /*13b0*/  @!P0 IMAD.IADD R3, R0, 0x1, R45 ;  /* 0x0000000100038824 */ /* 0x000fe400078e022d */
[----:B------:R-:W-:Y:S02]  /*13c0*/  @!P0 VIADD R45, R45, 0x80 ;  /* 0x000000802d2d8836 */ /* 0x000fe40000000000 */
[----:B-1----:R-:W-:-:S05]  /*13d0*/  @!P0 IMAD.WIDE.U32 R4, R3, 0x8, R4 ;  /* 0x0000000803048825 */ /* 0x002fca00078e0004 */
[----:B------:R2:W-:Y:S02]  /*13e0*/  @!P0 STG.E.64 desc[UR4][R4.64], R16 ;  /* 0x0000001004008986 */ /* 0x0005e4000c101b04 */
.L_x_30892:
[----:B------:R-:W-:Y:S05]  /*13f0*/  BSYNC B0 ;  /* 0x0000000000007941 */ /* 0x000fea0003800000 */
.L_x_30886:
        /* <DEDUP_REMOVED lines=8> */
.L_x_30893:
        /* <DEDUP_REMOVED lines=16> */
.L_x_44597:


//--------------------- .text._ZN2at6native29vectorized_elementwise_kernelILi8EZZZNS0_49_GLOBAL__N__657f93f7_16_TensorCompare_cu_71e06f4e17where_kernel_implERNS_14TensorIteratorEENKUlvE_clEvENKUlvE11_clEvEUlbN3c107complexIfEES9_E_St5arrayIPcLm4EEEEviT0_T1_ --------------------------
	.section	.text._ZN2at6native29vectorized_elementwise_kernelILi8EZZZNS0_49_GLOBAL__N__657f93f7_16_TensorCompare_cu_71e06f4e17where_kernel_implERNS_14TensorIteratorEENKUlvE_clEvENKUlvE11_clEvEUlbN3c107complexIfEES9_E_St5arrayIPcLm4EEEEviT0_T1_,"ax",@progbits
	.align	128
        .global         _ZN2at6native29vectorized_elementwise_kernelILi8EZZZNS0_49_GLOBAL__N__657f93f7_16_TensorCompare_cu_71e06f4e17where_kernel_implERNS_14TensorIteratorEENKUlvE_clEvENKUlvE11_clEvEUlbN3c107complexIfEES9_E_St5arrayIPcLm4EEEEviT0_T1_
        .type           _ZN2at6native29vectorized_elementwise_kernelILi8EZZZNS0_49_GLOBAL__N__657f93f7_16_TensorCompare_cu_71e06f4e17where_kernel_implERNS_14TensorIteratorEENKUlvE_clEvENKUlvE11_clEvEUlbN3c107complexIfEES9_E_St5arrayIPcLm4EEEEviT0_T1_,@function
        .size           _ZN2at6native29vectorized_elementwise_kernelILi8EZZZNS0_49_GLOBAL__N__657f93f7_16_TensorCompare_cu_71e06f4e17where_kernel_implERNS_14TensorIteratorEENKUlvE_clEvENKUlvE11_clEvEUlbN3c107complexIfEES9_E_St5arrayIPcLm4EEEEviT0_T1_,(.L_x_44598 - _ZN2at6native29vectorized_elementwise_kernelILi8EZZZNS0_49_GLOBAL__N__657f93f7_16_TensorCompare_cu_71e06f4e17where_kernel_implERNS_14TensorIteratorEENKUlvE_clEvENKUlvE11_clEvEUlbN3c107complexIfEES9_E_St5arrayIPcLm4EEEEviT0_T1_)
        .other          _ZN2at6native29vectorized_elementwise_kernelILi8EZZZNS0_49_GLOBAL__N__657f93f7_16_TensorCompare_cu_71e06f4e17where_kernel_implERNS_14TensorIteratorEENKUlvE_clEvENKUlvE11_clEvEUlbN3c107complexIfEES9_E_St5arrayIPcLm4EEEEviT0_T1_,@"STO_CUDA_ENTRY STV_DEFAULT"
_ZN2at6native29vectorized_elementwise_kernelILi8EZZZNS0_49_GLOBAL__N__657f93f7_16_TensorCompare_cu_71e06f4e17where_kernel_implERNS_14TensorIteratorEENKUlvE_clEvENKUlvE11_clEvEUlbN3c107complexIfEES9_E_St5arrayIPcLm4EEEEviT0_T1_:
.text._ZN2at6native29vectorized_elementwise_kernelILi8EZZZNS0_49_GLOBAL__N__657f93f7_16_TensorCompare_cu_71e06f4e17where_kernel_implERNS_14TensorIteratorEENKUlvE_clEvENKUlvE11_clEvEUlbN3c107complexIfEES9_E_St5arrayIPcLm4EEEEviT0_T1_:
        /* <DEDUP_REMOVED lines=14> */
[----:B-1----:R-:W-:-:S06]  /*00e0*/  IMAD.WIDE.U32 R36, R2, 0x8, R36 ;  /* 0x0000000802247825 */ /* 0x002fcc00078e0024 */
[----:B------:R-:W4:Y:S01]  /*00f0*/  LDG.E.64 R36, desc[UR4][R36.64] ;  /* 0x0000000424247981 */ /* 0x000f22000c1e1b00 */
[----:B--2---:R-:W-:-:S04]  /*0100*/  IMAD.WIDE R4, R0, 0x8, R4 ;  /* 0x0000000800047825 */ /* 0x004fc800078e0204 */
[----:B---3--:R-:W-:-:S04]  /*0110*/  IMAD.WIDE R6, R0, 0x8, R6 ;  /* 0x0000000800067825 */ /* 0x008fc800078e0206 */
[----:B------:R-:W-:-:S04]  /*0120*/  IMAD.WIDE.U32 R38, R2, 0x40, R4 ;  /* 0x0000004002267825 */ /* 0x000fc800078e0004 */
[----:B------:R-:W-:Y:S01]  /*0130*/  IMAD.WIDE.U32 R40, R2, 0x40, R6 ;  /* 0x0000004002287825 */ /* 0x000fe200078e0006 */
[----:B------:R-:W2:Y:S04]  /*0140*/  LDG.E.128 R28, desc[UR4][R38.64] ;  /* 0x00000004261c7981 */ /* 0x000ea8000c1e1d00 */
[----:B------:R-:W2:Y:S04]  /*0150*/  LDG.E.128 R32, desc[UR4][R40.64] ;  /* 0x0000000428207981 */ /* 0x000ea8000c1e1d00 */
[----:B------:R-:W3:Y:S04]  /*0160*/  LDG.E.128 R4, desc[UR4][R38.64+0x10] ;  /* 0x0000100426047981 */ /* 0x000ee8000c1e1d00 */
[----:B------:R-:W3:Y:S04]  /*0170*/  LDG.E.128 R8, desc[UR4][R40.64+0x10] ;  /* 0x0000100428087981 */ /* 0x000ee8000c1e1d00 */
[----:B------:R-:W5:Y:S04]  /*0180*/  LDG.E.128 R12, desc[UR4][R38.64+0x20] ;  /* 0x00002004260c7981 */ /* 0x000f68000c1e1d00 */
[----:B------:R-:W5:Y:S04]  /*0190*/  LDG.E.128 R16, desc[UR4][R40.64+0x20] ;  /* 0x0000200428107981 */ /* 0x000f68000c1e1d00 */
[----:B------:R0:W5:Y:S04]  /*01a0*/  LDG.E.128 R20, desc[UR4][R38.64+0x30] ;  /* 0x0000300426147981 */ /* 0x000168000c1e1d00 */
[----:B------:R1:W5:Y:S01]  /*01b0*/  LDG.E.128 R24, desc[UR4][R40.64+0x30] ;  /* 0x0000300428187981 */ /* 0x000362000c1e1d00 */
[----:B0-----:R-:W0:Y:S02]  /*01c0*/  LDC.64 R38, c[0x0][0x220] ;  /* 0x00008800ff267b82 */ /* 0x001e240000000a00 */
[----:B0-----:R-:W-:-:S04]  /*01d0*/  IMAD.WIDE.U32 R38, R0, 0x8, R38 ;  /* 0x0000000800267825 */ /* 0x001fc800078e0026 */
[----:B------:R-:W-:Y:S01]  /*01e0*/  IMAD.WIDE R38, R2, 0x40, R38 ;  /* 0x0000004002267825 */ /* 0x000fe200078e0226 */
[C---:B----4-:R-:W-:Y:S02]  /*01f0*/  LOP3.LUT R3, R36.reuse, 0xffff, RZ, 0xc0, !PT ;  /* 0x0000ffff24037812 */ /* 0x050fe400078ec0ff */
[C---:B------:R-:W-:Y:S02]  /*0200*/  LOP3.LUT P5, RZ, R36.reuse, 0xff, RZ, 0xc0, !PT ;  /* 0x000000ff24ff7812 */ /* 0x040fe400078ac0ff */
[----:B------:R-:W-:Y:S02]  /*0210*/  SHF.R.U32.HI R3, RZ, 0x8, R3 ;  /* 0x00000008ff037819 */ /* 0x000fe40000011603 */
[----:B------:R-:W-:Y:S02]  /*0220*/  PRMT R42, R37, 0x7632, R42 ;  /* 0x00007632252a7816 */ /* 0x000fe4000000002a */
[----:B------:R-:W-:Y:S02]  /*0230*/  PRMT R43, R3, 0x9910, RZ ;  /* 0x00009910032b7816 */ /* 0x000fe400000000ff */
[----:B------:R-:W-:-:S02]  /*0240*/  PRMT R3, R36, 0x7632, R3 ;  /* 0x0000763224037816 */ /* 0x000fc40000000003 */
[----:B------:R-:W-:Y:S02]  /*0250*/  LOP3.LUT P2, RZ, R37, 0xff, RZ, 0xc0, !PT ;  /* 0x000000ff25ff7812 */ /* 0x000fe4000784c0ff */
[----:B------:R-:W-:Y:S02]  /*0260*/  LOP3.LUT P4, RZ, R3, 0xff, RZ, 0xc0, !PT ;  /* 0x000000ff03ff7812 */ /* 0x000fe4000788c0ff */
[----:B------:R-:W-:Y:S02]  /*0270*/  PRMT R3, R36, 0x7732, RZ ;  /* 0x0000773224037816 */ /* 0x000fe400000000ff */
[C---:B------:R-:W-:Y:S02]  /*0280*/  LOP3.LUT R36, R37.reuse, 0xffff, RZ, 0xc0, !PT ;  /* 0x0000ffff25247812 */ /* 0x040fe400078ec0ff */
[----:B------:R-:W-:Y:S02]  /*0290*/  PRMT R37, R37, 0x7732, RZ ;  /* 0x0000773225257816 */ /* 0x000fe400000000ff */
[----:B------:R-:W-:-:S02]  /*02a0*/  SHF.R.U32.HI R36, RZ, 0x8, R36 ;  /* 0x00000008ff247819 */ /* 0x000fc40000011624 */
[----:B------:R-:W-:Y:S02]  /*02b0*/  SHF.R.U32.HI R3, RZ, 0x8, R3 ;  /* 0x00000008ff037819 */ /* 0x000fe40000011603 */
[----:B-1----:R-:W-:Y:S02]  /*02c0*/  PRMT R40, R36, 0x9910, RZ ;  /* 0x0000991024287816 */ /* 0x002fe400000000ff */
[----:B------:R-:W-:Y:S02]  /*02d0*/  SHF.R.U32.HI R36, RZ, 0x8, R37 ;  /* 0x00000008ff247819 */ /* 0x000fe40000011625 */
[----:B------:R-:W-:Y:S01]  /*02e0*/  ISETP.NE.AND P6, PT, R43, RZ, PT ;  /* 0x000000ff2b00720c */ /* 0x000fe20003fc5270 */
[----:B------:R-:W-:Y:S01]  /*02f0*/  IMAD.MOV.U32 R37, RZ, RZ, R40 ;  /* 0x000000ffff257224 */ /* 0x000fe200078e0028 */
[----:B------:R-:W-:Y:S02]  /*0300*/  PRMT R3, R3, 0x9910, RZ ;  /* 0x0000991003037816 */ /* 0x000fe400000000ff */
[----:B------:R-:W-:-:S02]  /*0310*/  PRMT R36, R36, 0x9910, RZ ;  /* 0x0000991024247816 */ /* 0x000fc400000000ff */
[----:B--2---:R-:W-:Y:S02]  /*0320*/  FSEL R31, R35, R31, !P6 ;  /* 0x0000001f231f7208 */ /* 0x004fe40007000000 */
[----:B------:R-:W-:Y:S02]  /*0330*/  FSEL R30, R34, R30, !P6 ;  /* 0x0000001e221e7208 */ /* 0x000fe40007000000 */
[----:B------:R-:W-:Y:S02]  /*0340*/  LOP3.LUT P0, RZ, R42, 0xff, RZ, 0xc0, !PT ;  /* 0x000000ff2aff7812 */ /* 0x000fe4000780c0ff */
[----:B------:R-:W-:Y:S02]  /*0350*/  ISETP.NE.AND P1, PT, R37, RZ, PT ;  /* 0x000000ff2500720c */ /* 0x000fe40003f25270 */
[----:B------:R-:W-:Y:S02]  /*0360*/  ISETP.NE.AND P3, PT, R3, RZ, PT ;  /* 0x000000ff0300720c */ /* 0x000fe40003f65270 */
[----:B------:R-:W-:-:S02]  /*0370*/  ISETP.NE.AND P6, PT, R36, RZ, PT ;  /* 0x000000ff2400720c */ /* 0x000fc40003fc5270 */
[----:B------:R-:W-:Y:S02]  /*0380*/  FSEL R29, R33, R29, !P5 ;  /* 0x0000001d211d7208 */ /* 0x000fe40006800000 */
[----:B------:R-:W-:Y:S02]  /*0390*/  FSEL R28, R32, R28, !P5 ;  /* 0x0000001c201c7208 */ /* 0x000fe40006800000 */
[----:B---3--:R-:W-:Y:S02]  /*03a0*/  FSEL R5, R9, R5, !P4 ;  /* 0x0000000509057208 */ /* 0x008fe40006000000 */
[----:B------:R-:W-:Y:S01]  /*03b0*/  FSEL R4, R8, R4, !P4 ;  /* 0x0000000408047208 */ /* 0x000fe20006000000 */
[----:B------:R-:W-:Y:S01]  /*03c0*/  STG.E.128 desc[UR4][R38.64], R28 ;  /* 0x0000001c26007986 */ /* 0x000fe2000c101d04 */
[----:B------:R-:W-:Y:S02]  /*03d0*/  FSEL R7, R11, R7, !P3 ;  /* 0x000000070b077208 */ /* 0x000fe40005800000 */
[----:B------:R-:W-:-:S02]  /*03e0*/  FSEL R6, R10, R6, !P3 ;  /* 0x000000060a067208 */ /* 0x000fc40005800000 */
[----:B-----5:R-:W-:Y:S02]  /*03f0*/  FSEL R13, R17, R13, !P2 ;  /* 0x0000000d110d7208 */ /* 0x020fe40005000000 */
[----:B------:R-:W-:Y:S01]  /*0400*/  FSEL R12, R16, R12, !P2 ;  /* 0x0000000c100c7208 */ /* 0x000fe20005000000 */
[----:B------:R-:W-:Y:S01]  /*0410*/  STG.E.128 desc[UR4][R38.64+0x10], R4 ;  /* 0x0000100426007986 */ /* 0x000fe2000c101d04 */
[----:B------:R-:W-:Y:S02]  /*0420*/  FSEL R15, R19, R15, !P1 ;  /* 0x0000000f130f7208 */ /* 0x000fe40004800000 */
[----:B------:R-:W-:Y:S02]  /*0430*/  FSEL R14, R18, R14, !P1 ;  /* 0x0000000e120e7208 */ /* 0x000fe40004800000 */
[----:B------:R-:W-:Y:S02]  /*0440*/  FSEL R21, R25, R21, !P0 ;  /* 0x0000001519157208 */ /* 0x000fe40004000000 */
[----:B------:R-:W-:Y:S01]  /*0450*/  FSEL R20, R24, R20, !P0 ;  /* 0x0000001418147208 */ /* 0x000fe20004000000 */
[----:B------:R-:W-:Y:S01]  /*0460*/  STG.E.128 desc[UR4][R38.64+0x20], R12 ;  /* 0x0000200c26007986 */ /* 0x000fe2000c101d04 */
[----:B------:R-:W-:-:S02]  /*0470*/  FSEL R23, R27, R23, !P6 ;  /* 0x000000171b177208 */ /* 0x000fc40007000000 */
[----:B------:R-:W-:-:S05]  /*0480*/  FSEL R22, R26, R22, !P6 ;  /* 0x000000161a167208 */ /* 0x000fca0007000000 */
[----:B------:R-:W-:Y:S01]  /*0490*/  STG.E.128 desc[UR4][R38.64+0x30], R20 ;  /* 0x0000301426007986 */ /* 0x000fe2000c101d04 */
[----:B------:R-:W-:Y:S05]  /*04a0*/  EXIT ;  /* 0x000000000000794d */ /* 0x000fea0003800000 */
.L_x_30894:
        /* <DEDUP_REMOVED lines=221> */
.L_x_30897:
[----:B------:R-:W-:-:S13]  /*1280*/  ISETP.GE.AND P0, PT, R45, R2, PT ;  /* 0x000000022d00720c */ /* 0x000fda0003f06270 */
[----:B------:R-:W-:Y:S05]  /*1290*/  @P0 BRA `(.L_x_30899) ;  /* 0x0000000000300947 */ /* 0x000fea0003800000 */
[----:B0-----:R-:W0:Y:S01]  /*12a0*/  LDC.64 R4, c[0x0][0x220] ;  /* 0x00008800ff047b82 */ /* 0x001e220000000a00 */
[----:B------:R-:W-:Y:S02]  /*12b0*/  IMAD.IADD R3, R0, 0x1, R45 ;  /* 0x0000000100037824 */ /* 0x000fe400078e022d */
[----:B------:R-:W-:Y:S02]  /*12c0*/  VIADD R45, R45, 0x80 ;  /* 0x000000802d2d7836 */ /* 0x000fe40000000000 */
[----:B0-----:R-:W-:-:S05]  /*12d0*/  IMAD.WIDE.U32 R4, R3, 0x8, R4 ;  /* 0x0000000803047825 */ /* 0x001fca00078e0004 */
[----:B------:R1:W-:Y:S02]  /*12e0*/  STG.E.64 desc[UR4][R4.64], R6 ;  /* 0x0000000604007986 */ /* 0x0003e4000c101b04 */
.L_x_30898:
[----:B------:R-:W-:-:S13]  /*12f0*/  ISETP.GE.AND P0, PT, R45, R2, PT ;  /* 0x000000022d00720c */ /* 0x000fda0003f06270 */
[----:B------:R-:W-:Y:S05]  /*1300*/  @P0 BRA `(.L_x_30900) ;  /* 0x0000000000340947 */ /* 0x000fea0003800000 */
[----:B-1----:R-:W1:Y:S01]  /*1310*/  LDC.64 R4, c[0x0][0x220] ;  /* 0x00008800ff047b82 */ /* 0x002e620000000a00 */
[----:B------:R-:W-:Y:S02]  /*1320*/  IMAD.IADD R3, R0, 0x1, R45 ;  /* 0x0000000100037824 */ /* 0x000fe400078e022d */
[----:B------:R-:W-:Y:S02]  /*1330*/  VIADD R45, R45, 0x80 ;  /* 0x000000802d2d7836 */ /* 0x000fe40000000000 */
[----:B-1----:R-:W-:-:S05]  /*1340*/  IMAD.WIDE.U32 R4, R3, 0x8, R4 ;  /* 0x0000000803047825 */ /* 0x002fca00078e0004 */
[----:B------:R1:W-:Y:S02]  /*1350*/  STG.E.64 desc[UR4][R4.64], R10 ;  /* 0x0000000a04007986 */ /* 0x0003e4000c101b04 */
.L_x_30899:
        /* <DEDUP_REMOVED lines=8> */
.L_x_30900:
[----:B------:R-:W-:Y:S05]  /*13e0*/  BSYNC B1 ;  /* 0x0000000000017941 */ /* 0x000fea0003800000 */
.L_x_30896:
[----:B------:R-:W-:-:S13]  /*13f0*/  ISETP.GE.AND P0, PT, R45, R2, PT ;  /* 0x000000022d00720c */ /* 0x000fda0003f06270 */
[----:B-12---:R-:W1:Y:S01]  /*1400*/  @!P0 LDC.64 R4, c[0x0][0x220] ;  /* 0x00008800ff048b82 */ /* 0x006e620000000a00 */
[----:B------:R-:W-:Y:S02]  /*1410*/  @!P0 IMAD.IADD R3, R0, 0x1, R45 ;  /* 0x0000000100038824 */ /* 0x000fe400078e022d */
[----:B------:R-:W-:Y:S02]  /*1420*/  @!P0 VIADD R45, R45, 0x80 ;  /* 0x000000802d2d8836 */ /* 0x000fe40000000000 */
[----:B-1----:R-:W-:-:S05]  /*1430*/  @!P0 IMAD.WIDE.U32 R4, R3, 0x8, R4 ;  /* 0x0000000803048825 */ /* 0x002fca00078e0004 */
[----:B------:R2:W-:Y:S02]  /*1440*/  @!P0 STG.E.64 desc[UR4][R4.64], R16 ;  /* 0x0000001004008986 */ /* 0x0005e4000c101b04 */
.L_x_30901:
[----:B------:R-:W-:Y:S05]  /*1450*/  BSYNC B0 ;  /* 0x0000000000007941 */ /* 0x000fea0003800000 */
.L_x_30895:
        /* <DEDUP_REMOVED lines=8> */
.L_x_30902:
        /* <DEDUP_REMOVED lines=10> */
.L_x_44598:


//--------------------- .text._ZN2at6native18elementwise_kernelILi128ELi4EZNS0_15gpu_kernel_implIZZZNS0_49_GLOBAL__N__657f93f7_16_TensorCompare_cu_71e06f4e17where_kernel_implERNS_14TensorIteratorEENKUlvE_clEvENKUlvE10_clEvEUlbN3c107complexIdEESA_E_EEvRNS_18TensorIteratorBaseERKT_EUliE_EEviT1_ --------------------------
	.section	.text._ZN2at6native18elementwise_kernelILi128ELi4EZNS0_15gpu_kernel_implIZZZNS0_49_GLOBAL__N__657f93f7_16_TensorCompare_cu_71e06f4e17where_kernel_implERNS_14TensorIteratorEENKUlvE_clEvENKUlvE10_clEvEUlbN3c107complexIdEESA_E_EEvRNS_18TensorIteratorBaseERKT_EUliE_EEviT1_,"ax",@progbits
	.align	128
        .global         _ZN2at6native18elementwise_kernelILi128ELi4EZNS0_15gpu_kernel_implIZZZNS0_49_GLOBAL__N__657f93f7_16_TensorCompare_cu_71e06f4e17where_kernel_implERNS_14TensorIteratorEENKUlvE_clEvENKUlvE10_clEvEUlbN3c107complexIdEESA_E_EEvRNS_18TensorIteratorBaseERKT_EUliE_EEviT1_
        .type           _ZN2at6native18elementwise_kernelILi128ELi4EZNS0_15gpu_kernel_implIZZZNS0_49_GLOBAL__N__657f93f7_16_TensorCompare_cu_71e06f4e17where_kernel_implERNS_14TensorIteratorEENKUlvE_clEvENKUlvE10_clEvEUlbN3c107complexIdEESA_E_EEvRNS_18TensorIteratorBaseERKT_EUliE_EEviT1_,@function
        .size           _ZN2at6native18elementwise_kernelILi128ELi4EZNS0_15gpu_kernel_implIZZZNS0_49_GLOBAL__N__657f93f7_16_TensorCompare_cu_71e06f4e17where_kernel_implERNS_14TensorIteratorEENKUlvE_clEvENKUlvE10_clEvEUlbN3c107complexIdEESA_E_EEvRNS_18TensorIteratorBaseERKT_EUliE_EEviT1_,(.L_x_44599 - _ZN2at6native18elementwise_kernelILi128ELi4EZNS0_15gpu_kernel_implIZZZNS0_49_GLOBAL__N__657f93f7_16_TensorCompare_cu_71e06f4e17where_kernel_implERNS_14TensorIteratorEENKUlvE_clEvENKUlvE10_clEvEUlbN3c107complexIdEESA_E_EEvRNS_18TensorIteratorBaseERKT_EUliE_EEviT1_)
        .other          _ZN2at6native18elementwise_kernelILi128ELi4EZNS0_15gpu_kernel_implIZZZNS0_49_GLOBAL__N__657f93f7_16_TensorCompare_cu_71e06f4e17where_kernel_implERNS_14TensorIteratorEENKUlvE_clEvENKUlvE10_clEvEUlbN3c107complexIdEESA_E_EEvRNS_18TensorIteratorBaseERKT_EUliE_EEviT1_,@"STO_CUDA_ENTRY STV_DEFAULT"
_ZN2at6native18elementwise_kernelILi128ELi4EZNS0_15gpu_kernel_implIZZZNS0_49_GLOBAL__N__657f93f7_16_TensorCompare_cu_71e06f4e17where_kernel_implERNS_14TensorIteratorEENKUlvE_clEvENKUlvE10_clEvEUlbN3c107complexIdEESA_E_EEvRNS_18TensorIteratorBaseERKT_EUliE_EEviT1_:
.text._ZN2at6native18elementwise_kernelILi128ELi4EZNS0_15gpu_kernel_implIZZZNS0_49_GLOBAL__N__657f93f7_16_TensorCompare_cu_71e06f4e17where_kernel_implERNS_14TensorIteratorEENKUlvE_clEvENKUlvE10_clEvEUlbN3c107complexIdEESA_E_EEvRNS_18TensorIteratorBaseERKT_EUliE_EEviT1_:
        /* <DEDUP_REMOVED lines=391> */
.L_x_30905:
        /* <DEDUP_REMOVED lines=22> */
.L_x_30909:
[----:B------:R-:W2:Y:S02]  /*19d0*/  LDG.E.U8 R4, desc[UR36][R4.64] ;  /* 0x0000002404047981 */ /* 0x000ea4000c1e1100 */
[----:B--2---:R-:W-:-:S04]  /*19e0*/  ISETP.NE.AND P0, PT, R4, RZ, PT ;  /* 0x000000ff0400720c */ /* 0x004fc80003f05270 */
[----:B------:R-:W-:Y:S01]  /*19f0*/  P2R R25, PR, RZ, 0x1 ;  /* 0x00000001ff197803 */ /* 0x000fe20000000000 */
[----:B------:R-:W-:Y:S08]  /*1a00*/  BRA `(.L_x_30911) ;  /* 0x0000000c00c47947 */ /* 0x000ff00003800000 */
.L_x_30908:
        /* <DEDUP_REMOVED lines=11> */
.L_x_30913:
[----:B------:R-:W2:Y:S02]  /*1ac0*/  LDG.E R4, desc[UR36][R4.64] ;  /* 0x0000002404047981 */ /* 0x000ea4000c1e1900 */
[----:B--2---:R-:W-:-:S04]  /*1ad0*/  ISETP.NE.AND P0, PT, R4, RZ, PT ;  /* 0x000000ff0400720c */ /* 0x004fc80003f05270 */
[----:B------:R-:W-:Y:S01]  /*1ae0*/  P2R R25, PR, RZ, 0x1 ;  /* 0x00000001ff197803 */ /* 0x000fe20000000000 */
[----:B------:R-:W-:Y:S08]  /*1af0*/  BRA `(.L_x_30911) ;  /* 0x0000000c00887947 */ /* 0x000ff00003800000 */
.L_x_30912:
[----:B------:R-:W2:Y:S02]  /*1b00*/  LDG.E.U16 R4, desc[UR36][R4.64] ;  /* 0x0000002404047981 */ /* 0x000ea4000c1e1500 */
[----:B--2---:R-:W-:-:S04]  /*1b10*/  ISETP.NE.AND P0, PT, R4, RZ, PT ;  /* 0x000000ff0400720c */ /* 0x004fc80003f05270 */
[----:B------:R-:W-:Y:S01]  /*1b20*/  P2R R25, PR, RZ, 0x1 ;  /* 0x00000001ff197803 */ /* 0x000fe20000000000 */
[----:B------:R-:W-:Y:S08]  /*1b30*/  BRA `(.L_x_30911) ;  /* 0x0000000c00787947 */ /* 0x000ff00003800000 */
.L_x_30907:
        /* <DEDUP_REMOVED lines=10> */
.L_x_30915:
[----:B------:R-:W2:Y:S02]  /*1be0*/  LDG.E.U16 R0, desc[UR36][R4.64] ;  /* 0x0000002404007981 */ /* 0x000ea4000c1e1500 */
[----:B--2---:R-:W-:-:S05]  /*1bf0*/  HADD2.F32 R0, -RZ, R0.H0_H0 ;  /* 0x20000000ff007230 */ /* 0x004fca0000004100 */
[----:B------:R-:W-:-:S04]  /*1c00*/  FSETP.NEU.FTZ.AND P0, PT, R0, RZ, PT ;  /* 0x000000ff0000720b */ /* 0x000fc80003f1d000 */
[----:B------:R-:W-:Y:S01]  /*1c10*/  P2R R25, PR, RZ, 0x1 ;  /* 0x00000001ff197803 */ /* 0x000fe20000000000 */
[----:B------:R-:W-:Y:S08]  /*1c20*/  BRA `(.L_x_30911) ;  /* 0x0000000c003c7947 */ /* 0x000ff00003800000 */
.L_x_30914:
        /* <DEDUP_REMOVED lines=12> */
.L_x_30917:
        /* <DEDUP_REMOVED lines=11> */
.L_x_30916:
[----:B------:R-:W2:Y:S02]  /*1da0*/  LDG.E.64 R4, desc[UR36][R4.64] ;  /* 0x0000002404047981 */ /* 0x000ea4000c1e1b00 */
[----:B--2---:R-:W-:-:S06]  /*1db0*/  DSETP.NEU.AND P0, PT, R4, RZ, PT ;  /* 0x000000ff0400722a */ /* 0x004fcc0003f0d000 */
[----:B------:R-:W-:Y:S01]  /*1dc0*/  P2R R25, PR, RZ, 0x1 ;  /* 0x00000001ff197803 */ /* 0x000fe20000000000 */
[----:B------:R-:W-:Y:S07]  /*1dd0*/  BRA `(.L_x_30911) ;  /* 0x0000000800d07947 */ /* 0x000fee0003800000 */
.L_x_30906:
        /* <DEDUP_REMOVED lines=12> */
.L_x_30920:
[----:B------:R-:W2:Y:S02]  /*1ea0*/  LDG.E.128 R4, desc[UR36][R4.64] ;  /* 0x0000002404047981 */ /* 0x000ea4000c1e1d00 */
[----:B--2---:R-:W-:-:S06]  /*1eb0*/  DSETP.NEU.AND P0, PT, R6, RZ, PT ;  /* 0x000000ff0600722a */ /* 0x004fcc0003f0d000 */
[----:B------:R-:W-:-:S06]  /*1ec0*/  DSETP.NEU.OR P0, PT, R4, RZ, P0 ;  /* 0x000000ff0400722a */ /* 0x000fcc000070d400 */
[----:B------:R-:W-:Y:S01]  /*1ed0*/  P2R R25, PR, RZ, 0x1 ;  /* 0x00000001ff197803 */ /* 0x000fe20000000000 */
[----:B------:R-:W-:Y:S07]  /*1ee0*/  BRA `(.L_x_30911) ;  /* 0x00000008008c7947 */ /* 0x000fee0003800000 */
.L_x_30919:
        /* <DEDUP_REMOVED lines=28> */
.L_x_30922:
        /* <DEDUP_REMOVED lines=15> */
.L_x_30921:
[----:B------:R-:W2:Y:S02]  /*21a0*/  LDG.E.U16 R0, desc[UR36][R4.64] ;  /* 0x0000002404007981 */ /* 0x000ea4000c1e1500 */
[----:B--2---:R-:W-:-:S05]  /*21b0*/  IMAD.U32 R0, R0, 0x10000, RZ ;  /* 0x0001000000007824 */ /* 0x004fca00078e00ff */
[----:B------:R-:W-:-:S04]  /*21c0*/  FSETP.NEU.FTZ.AND P0, PT, R0, RZ, PT ;  /* 0x000000ff0000720b */ /* 0x000fc80003f1d000 */
[----:B------:R-:W-:Y:S01]  /*21d0*/  P2R R25, PR, RZ, 0x1 ;  /* 0x00000001ff197803 */ /* 0x000fe20000000000 */
[----:B------:R-:W-:Y:S08]  /*21e0*/  BRA `(.L_x_30911) ;  /* 0x0000000400cc7947 */ /* 0x000ff00003800000 */
.L_x_30918:
        /* <DEDUP_REMOVED lines=12> */
.L_x_30925:
        /* <DEDUP_REMOVED lines=21> */
.L_x_30929:
[----:B------:R-:W-:Y:S05]  /*2400*/  BSYNC B1 ;  /* 0x0000000000017941 */ /* 0x000fea0003800000 */
.L_x_30928:
[----:B------:R-:W-:Y:S01]  /*2410*/  LEA R5, R0, 0x3b800000, 0x17 ;  /* 0x3b80000000057811 */ /* 0x000fe200078eb8ff */
[----:B------:R-:W-:-:S05]  /*2420*/  IMAD.SHL.U32 R0, R3, 0x100000, RZ ;  /* 0x0010000003007824 */ /* 0x000fca00078e00ff */
[----:B------:R-:W-:-:S07]  /*2430*/  LOP3.LUT R0, R5, R0, R6, 0xfe, !PT ;  /* 0x0000000005007212 */ /* 0x000fce00078efe06 */
.L_x_30927:
[----:B------:R-:W-:Y:S05]  /*2440*/  BSYNC B0 ;  /* 0x0000000000007941 */ /* 0x000fea0003800000 */
.L_x_30926:
[----:B------:R-:W-:-:S04]  /*2450*/  FSETP.NEU.FTZ.AND P0, PT, R0, RZ, PT ;  /* 0x000000ff0000720b */ /* 0x000fc80003f1d000 */
[----:B------:R-:W-:Y:S01]  /*2460*/  P2R R25, PR, RZ, 0x1 ;  /* 0x00000001ff197803 */ /* 0x000fe20000000000 */
[----:B------:R-:W-:Y:S08]  /*2470*/  BRA `(.L_x_30911) ;  /* 0x0000000400287947 */ /* 0x000ff00003800000 */
.L_x_30924:
        /* <DEDUP_REMOVED lines=21> */
.L_x_30933:
[----:B------:R-:W-:Y:S05]  /*25d0*/  BSYNC B1 ;  /* 0x0000000000017941 */ /* 0x000fea0003800000 */
.L_x_30932:
[----:B------:R-:W-:Y:S01]  /*25e0*/  LEA R5, R0, 0x37800000, 0x17 ;  /* 0x3780000000057811 */ /* 0x000fe200078eb8ff */
[----:B------:R-:W-:-:S05]  /*25f0*/  IMAD.SHL.U32 R0, R3, 0x200000, RZ ;  /* 0x0020000003007824 */ /* 0x000fca00078e00ff */
[----:B------:R-:W-:-:S07]  /*2600*/  LOP3.LUT R0, R5, R0, R6, 0xfe, !PT ;  /* 0x0000000005007212 */ /* 0x000fce00078efe06 */
.L_x_30931:
[----:B------:R-:W-:Y:S05]  /*2610*/  BSYNC B0 ;  /* 0x0000000000007941 */ /* 0x000fea0003800000 */
.L_x_30930:
[----:B------:R-:W-:-:S04]  /*2620*/  FSETP.NEU.FTZ.AND P0, PT, R0, RZ, PT ;  /* 0x000000ff0000720b */ /* 0x000fc80003f1d000 */
[----:B------:R-:W-:Y:S01]  /*2630*/  P2R R25, PR, RZ, 0x1 ;  /* 0x00000001ff197803 */ /* 0x000fe20000000000 */
[----:B------:R-:W-:Y:S08]  /*2640*/  BRA `(.L_x_30911) ;  /* 0x0000000000b47947 */ /* 0x000ff00003800000 */
.L_x_30923:
        /* <DEDUP_REMOVED lines=14> */
.L_x_30937:
[----:B------:R-:W-:Y:S05]  /*2730*/  BSYNC B0 ;  /* 0x0000000000007941 */ /* 0x000fea0003800000 */
.L_x_30936:
[----:B------:R-:W-:-:S04]  /*2740*/  FSETP.NEU.FTZ.AND P0, PT, R0, RZ, PT ;  /* 0x000000ff0000720b */ /* 0x000fc80003f1d000 */
[----:B------:R-:W-:Y:S01]  /*2750*/  P2R R25, PR, RZ, 0x1 ;  /* 0x00000001ff197803 */ /* 0x000fe20000000000 */
[----:B------:R-:W-:Y:S08]  /*2760*/  BRA `(.L_x_30911) ;  /* 0x00000000006c7947 */ /* 0x000ff00003800000 */
.L_x_30910:
        /* <DEDUP_REMOVED lines=16> */
.L_x_30938:
[----:B------:R-:W-:-:S04]  /*2870*/  PLOP3.LUT P0, PT, PT, PT, PT, 0x8, 0x0 ;  /* 0x000000000000781c */ /* 0x000fc80003f0e170 */
[----:B------:R-:W-:Y:S01]  /*2880*/  P2R R25, PR, RZ, 0x1 ;  /* 0x00000001ff197803 */ /* 0x000fe20000000000 */
[----:B------:R-:W-:Y:S08]  /*2890*/  BRA `(.L_x_30911) ;  /* 0x0000000000207947 */ /* 0x000ff00003800000 */
.L_x_30935:
[----:B------:R-:W2:Y:S02]  /*28a0*/  LDG.E.64 R4, desc[UR36][R4.64] ;  /* 0x0000002404047981 */ /* 0x000ea4000c1e1b00 */
[----:B--2---:R-:W-:-:S04]  /*28b0*/  ISETP.NE.U32.AND P0, PT, R4, RZ, PT ;  /* 0x000000ff0400720c */ /* 0x004fc80003f05070 */
[----:B------:R-:W-:-:S04]  /*28c0*/  ISETP.NE.AND.EX P0, PT, R5, RZ, PT, P0 ;  /* 0x000000ff0500720c */ /* 0x000fc80003f05300 */
[----:B------:R-:W-:Y:S01]  /*28d0*/  P2R R25, PR, RZ, 0x1 ;  /* 0x00000001ff197803 */ /* 0x000fe20000000000 */
[----:B------:R-:W-:Y:S08]  /*28e0*/  BRA `(.L_x_30911) ;  /* 0x00000000000c7947 */ /* 0x000ff00003800000 */
.L_x_30934:
[----:B------:R-:W2:Y:S02]  /*28f0*/  LDG.E R4, desc[UR36][R4.64] ;  /* 0x0000002404047981 */ /* 0x000ea4000c1e1900 */
[----:B--2---:R-:W-:-:S04]  /*2900*/  ISETP.NE.AND P0, PT, R4, RZ, PT ;  /* 0x000000ff0400720c */ /* 0x004fc80003f05270 */
[----:B------:R-:W-:-:S09]  /*2910*/  P2R R25, PR, RZ, 0x1 ;  /* 0x00000001ff197803 */ /* 0x000fd20000000000 */
.L_x_30911:
        /* <DEDUP_REMOVED lines=16> */
[----:B------:R-:W-:Y:S01]  /*2a20*/  CS2R R18, SRZ ;  /* 0x0000000000127805 */ /* 0x000fe2000001ff00 */
[----:B--2---:R0:W1:Y:S01]  /*2a30*/  I2F.F64.S16 R16, R4 ;  /* 0x0000000400107312 */ /* 0x0040620000101c00 */
[----:B------:R-:W-:Y:S05]  /*2a40*/  BRA `(.L_x_30944) ;  /* 0x0000000c00d87947 */ /* 0x000fea0003800000 */
.L_x_30942:
[----:B------:R-:W2:Y:S01]  /*2a50*/  LDG.E.U8 R4, desc[UR36][R4.64] ;  /* 0x0000002404047981 */ /* 0x000ea2000c1e1100 */
[----:B------:R-:W-:Y:S01]  /*2a60*/  CS2R R18, SRZ ;  /* 0x0000000000127805 */ /* 0x000fe2000001ff00 */
[----:B--2---:R0:W1:Y:S01]  /*2a70*/  I2F.F64.U16 R16, R4 ;  /* 0x0000000400107312 */ /* 0x0040620000101800 */
[----:B------:R-:W-:Y:S05]  /*2a80*/  BRA `(.L_x_30944) ;  /* 0x0000000c00c87947 */ /* 0x000fea0003800000 */
.L_x_30941:
[----:B------:R-:W-:-:S13]  /*2a90*/  ISETP.NE.AND P0, PT, R0, 0x2, PT ;  /* 0x000000020000780c */ /* 0x000fda0003f05270 */
[----:B------:R-:W-:Y:S05]  /*2aa0*/  @!P0 BRA `(.L_x_30945) ;  /* 0x0000000000308947 */ /* 0x000fea0003800000 */
[----:B------:R-:W-:-:S13]  /*2ab0*/  ISETP.NE.AND P0, PT, R0, 0x3, PT ;  /* 0x000000030000780c */ /* 0x000fda0003f05270 */
[----:B------:R-:W-:Y:S05]  /*2ac0*/  @!P0 BRA `(.L_x_30946) ;  /* 0x0000000000188947 */ /* 0x000fea0003800000 */
[----:B------:R-:W-:-:S13]  /*2ad0*/  ISETP.NE.AND P0, PT, R0, 0x4, PT ;  /* 0x000000040000780c */ /* 0x000fda0003f05270 */
[----:B------:R-:W-:Y:S05]  /*2ae0*/  @P0 BRA `(.L_x_30943) ;  /* 0x0000000c00480947 */ /* 0x000fea0003800000 */
[----:B------:R-:W2:Y:S01]  /*2af0*/  LDG.E.64 R16, desc[UR36][R4.64] ;  /* 0x0000002404107981 */ /* 0x000ea2000c1e1b00 */
[----:B------:R-:W-:Y:S01]  /*2b00*/  CS2R R18, SRZ ;  /* 0x0000000000127805 */ /* 0x000fe2000001ff00 */
[----:B--2---:R-:W0:Y:S01]  /*2b10*/  I2F.F64.S64 R16, R16 ;  /* 0x0000001000107312 */ /* 0x004e220000301c00 */
[----:B------:R-:W-:Y:S05]  /*2b20*/  BRA `(.L_x_30944) ;  /* 0x0000000c00a07947 */ /* 0x000fea0003800000 */
.L_x_30946:
[----:B------:R-:W2:Y:S01]  /*2b30*/  LDG.E R4, desc[UR36][R4.64] ;  /* 0x0000002404047981 */ /* 0x000ea2000c1e1900 */
[----:B------:R-:W-:Y:S01]  /*2b40*/  CS2R R18, SRZ ;  /* 0x0000000000127805 */ /* 0x000fe2000001ff00 */
[----:B--2---:R1:W2:Y:S01]  /*2b50*/  I2F.F64 R16, R4 ;  /* 0x0000000400107312 */ /* 0x0042a20000201c00 */
[----:B------:R-:W-:Y:S05]  /*2b60*/  BRA `(.L_x_30944) ;  /* 0x0000000c00907947 */ /* 0x000fea0003800000 */
.L_x_30945:
[----:B------:R-:W2:Y:S01]  /*2b70*/  LDG.E.U16 R4, desc[UR36][R4.64] ;  /* 0x0000002404047981 */ /* 0x000ea2000c1e1500 */
[----:B------:R-:W-:Y:S01]  /*2b80*/  CS2R R18, SRZ ;  /* 0x0000000000127805 */ /* 0x000fe2000001ff00 */
[----:B--2---:R3:W4:Y:S01]  /*2b90*/  I2F.F64.S16 R16, R4 ;  /* 0x0000000400107312 */ /* 0x0047220000101c00 */
[----:B------:R-:W-:Y:S05]  /*2ba0*/  BRA `(.L_x_30944) ;  /* 0x0000000c00807947 */ /* 0x000fea0003800000 */
.L_x_30940:
[----:B------:R-:W-:-:S13]  /*2bb0*/  ISETP.GT.AND P0, PT, R0, 0x6, PT ;  /* 0x000000060000780c */ /* 0x000fda0003f04270 */
[----:B------:R-:W-:Y:S05]  /*2bc0*/  @P0 BRA `(.L_x_30947) ;  /* 0x00000000003c0947 */ /* 0x000fea0003800000 */
[----:B------:R-:W-:-:S13]  /*2bd0*/  ISETP.NE.AND P0, PT, R0, 0x5, PT ;  /* 0x000000050000780c */ /* 0x000fda0003f05270 */
[----:B------:R-:W-:Y:S05]  /*2be0*/  @!P0 BRA `(.L_x_30948) ;  /* 0x00000000001c8947 */ /* 0x000fea0003800000 */
[----:B------:R-:W-:-:S13]  /*2bf0*/  ISETP.NE.AND P0, PT, R0, 0x6, PT ;  /* 0x000000060000780c */ /* 0x000fda0003f05270 */
[----:B------:R-:W-:Y:S05]  /*2c00*/  @P0 BRA `(.L_x_30943) ;  /* 0x0000000c00000947 */ /* 0x000fea0003800000 */
[----:B------:R-:W2:Y:S01]  /*2c10*/  LDG.E R16, desc[UR36][R4.64] ;  /* 0x0000002404107981 */ /* 0x000ea2000c1e1900 */
[----:B------:R-:W-:Y:S01]  /*2c20*/  CS2R R18, SRZ ;  /* 0x0000000000127805 */ /* 0x000fe2000001ff00 */
[----:B--2---:R-:W-:-:S06]  /*2c30*/  FMUL.FTZ R16, R16, 1 ;  /* 0x3f80000010107820 */ /* 0x004fcc0000410000 */
[----:B------:R-:W0:Y:S01]  /*2c40*/  F2F.F64.F32 R16, R16 ;  /* 0x0000001000107310 */ /* 0x000e220000201800 */
[----:B------:R-:W-:Y:S05]  /*2c50*/  BRA `(.L_x_30944) ;  /* 0x0000000c00547947 */ /* 0x000fea0003800000 */
.L_x_30948:
[----:B------:R-:W2:Y:S01]  /*2c60*/  LDG.E.U16 R0, desc[UR36][R4.64] ;  /* 0x0000002404007981 */ /* 0x000ea2000c1e1500 */
[----:B------:R-:W-:Y:S01]  /*2c70*/  CS2R R18, SRZ ;  /* 0x0000000000127805 */ /* 0x000fe2000001ff00 */
[----:B--2---:R-:W-:-:S05]  /*2c80*/  HADD2.F32 R0, -RZ, R0.H0_H0 ;  /* 0x20000000ff007230 */ /* 0x004fca0000004100 */
[----:B------:R-:W-:-:S04]  /*2c90*/  FMUL.FTZ R0, R0, 1 ;  /* 0x3f80000000007820 */ /* 0x000fc80000410000 */
[----:B------:R0:W1:Y:S01]  /*2ca0*/  F2F.F64.F32 R16, R0 ;  /* 0x0000000000107310 */ /* 0x0000620000201800 */
[----:B------:R-:W-:Y:S05]  /*2cb0*/  BRA `(.L_x_30944) ;  /* 0x0000000c003c7947 */ /* 0x000fea0003800000 */
.L_x_30947:
[----:B------:R-:W-:-:S13]  /*2cc0*/  ISETP.NE.AND P0, PT, R0, 0x7, PT ;  /* 0x000000070000780c */ /* 0x000fda0003f05270 */
[----:B------:R-:W-:Y:S05]  /*2cd0*/  @!P0 BRA `(.L_x_30949) ;  /* 0x0000000000488947 */ /* 0x000fea0003800000 */
[----:B------:R-:W-:-:S13]  /*2ce0*/  ISETP.NE.AND P0, PT, R0, 0x8, PT ;  /* 0x000000080000780c */ /* 0x000fda0003f05270 */
[----:B------:R-:W-:Y:S05]  /*2cf0*/  @!P0 BRA `(.L_x_30950) ;  /* 0x0000000000208947 */ /* 0x000fea0003800000 */
[----:B------:R-:W-:-:S13]  /*2d00*/  ISETP.NE.AND P0, PT, R0, 0x9, PT ;  /* 0x000000090000780c */ /* 0x000fda0003f05270 */
[----:B------:R-:W-:Y:S05]  /*2d10*/  @P0 BRA `(.L_x_30943) ;  /* 0x0000000800bc0947 */ /* 0x000fea0003800000 */
[----:B------:R-:W2:Y:S02]  /*2d20*/  LDG.E.64 R4, desc[UR36][R4.64] ;  /* 0x0000002404047981 */ /* 0x000ea4000c1e1b00 */
[----:B--2---:R-:W-:Y:S01]  /*2d30*/  FMUL.FTZ R18, R5, 1 ;  /* 0x3f80000005127820 */ /* 0x004fe20000410000 */
[----:B------:R-:W-:-:S05]  /*2d40*/  FMUL.FTZ R16, R4, 1 ;  /* 0x3f80000004107820 */ /* 0x000fca0000410000 */
[----:B------:R-:W0:Y:S08]  /*2d50*/  F2F.F64.F32 R18, R18 ;  /* 0x0000001200127310 */ /* 0x000e300000201800 */
[----:B------:R-:W1:Y:S01]  /*2d60*/  F2F.F64.F32 R16, R16 ;  /* 0x0000001000107310 */ /* 0x000e620000201800 */
[----:B------:R-:W-:Y:S05]  /*2d70*/  BRA `(.L_x_30944) ;  /* 0x0000000c000c7947 */ /* 0x000fea0003800000 */
.L_x_30950:
[----:B------:R-:W2:Y:S02]  /*2d80*/  LDG.E R0, desc[UR36][R4.64] ;  /* 0x0000002404007981 */ /* 0x000ea4000c1e1900 */
[--C-:B--2---:R-:W-:Y:S02]  /*2d90*/  HADD2.F32 R3, -RZ, R0.reuse.H1_H1 ;  /* 0x30000000ff037230 */ /* 0x104fe40000004100 */
[----:B------:R-:W-:-:S03]  /*2da0*/  HADD2.F32 R0, -RZ, R0.H0_H0 ;  /* 0x20000000ff007230 */ /* 0x000fc60000004100 */
[----:B------:R-:W-:Y:S02]  /*2db0*/  FMUL.FTZ R3, R3, 1 ;  /* 0x3f80000003037820 */ /* 0x000fe40000410000 */
[----:B------:R-:W-:Y:S02]  /*2dc0*/  FMUL.FTZ R0, R0, 1 ;  /* 0x3f80000000007820 */ /* 0x000fe40000410000 */
[----:B------:R0:W1:Y:S08]  /*2dd0*/  F2F.F64.F32 R18, R3 ;  /* 0x0000000300127310 */ /* 0x0000700000201800 */
[----:B------:R0:W2:Y:S01]  /*2de0*/  F2F.F64.F32 R16, R0 ;  /* 0x0000000000107310 */ /* 0x0000a20000201800 */
[----:B------:R-:W-:Y:S05]  /*2df0*/  BRA `(.L_x_30944) ;  /* 0x0000000800ec7947 */ /* 0x000fea0003800000 */
.L_x_30949:
[----:B------:R0:W5:Y:S01]  /*2e00*/  LDG.E.64 R16, desc[UR36][R4.64] ;  /* 0x0000002404107981 */ /* 0x000162000c1e1b00 */
[----:B------:R-:W-:Y:S01]  /*2e10*/  CS2R R18, SRZ ;  /* 0x0000000000127805 */ /* 0x000fe2000001ff00 */
[----:B------:R-:W-:Y:S06]  /*2e20*/  BRA `(.L_x_30944) ;  /* 0x0000000800e07947 */ /* 0x000fec0003800000 */
.L_x_30939:
        /* <DEDUP_REMOVED lines=9> */
[----:B------:R-:W-:Y:S01]  /*2ec0*/  CS2R R18, SRZ ;  /* 0x0000000000127805 */ /* 0x000fe2000001ff00 */
[----:B------:R-:W-:Y:S01]  /*2ed0*/  IMAD.MOV.U32 R16, RZ, RZ, RZ ;  /* 0x000000ffff107224 */ /* 0x000fe200078e00ff */
[----:B--2---:R-:W-:-:S04]  /*2ee0*/  ISETP.NE.AND P0, PT, R4, RZ, PT ;  /* 0x000000ff0400720c */ /* 0x004fc80003f05270 */
[----:B------:R-:W-:Y:S01]  /*2ef0*/  FSEL R17, RZ, 1.875, !P0 ;  /* 0x3ff00000ff117808 */ /* 0x000fe20004000000 */
[----:B------:R-:W-:Y:S08]  /*2f00*/  BRA `(.L_x_30944) ;  /* 0x0000000800a87947 */ /* 0x000ff00003800000 */
.L_x_30953:
[----:B------:R0:W5:Y:S01]  /*2f10*/  LDG.E.128 R16, desc[UR36][R4.64] ;  /* 0x0000002404107981 */ /* 0x000162000c1e1d00 */
[----:B------:R-:W-:Y:S05]  /*2f20*/  BRA `(.L_x_30944) ;  /* 0x0000000800a07947 */ /* 0x000fea0003800000 */
.L_x_30952:
        /* <DEDUP_REMOVED lines=8> */
[----:B------:R-:W-:Y:S01]  /*2fb0*/  CS2R R18, SRZ ;  /* 0x0000000000127805 */ /* 0x000fe2000001ff00 */
        /* <DEDUP_REMOVED lines=20> */
.L_x_30955:
[----:B------:R-:W2:Y:S01]  /*3100*/  LDG.E.U8 R4, desc[UR36][R4.64] ;  /* 0x0000002404047981 */ /* 0x000ea2000c1e1100 */
[----:B------:R-:W-:Y:S01]  /*3110*/  CS2R R18, SRZ ;  /* 0x0000000000127805 */ /* 0x000fe2000001ff00 */
        /* <DEDUP_REMOVED lines=14> */
.L_x_30954:
[----:B------:R-:W2:Y:S01]  /*3200*/  LDG.E.U16 R0, desc[UR36][R4.64] ;  /* 0x0000002404007981 */ /* 0x000ea2000c1e1500 */
[----:B------:R-:W-:Y:S01]  /*3210*/  CS2R R18, SRZ ;  /* 0x0000000000127805 */ /* 0x000fe2000001ff00 */
[----:B--2---:R-:W-:-:S04]  /*3220*/  IMAD.U32 R0, R0, 0x10000, RZ ;  /* 0x0001000000007824 */ /* 0x004fc800078e00ff */
[----:B------:R-:W-:-:S04]  /*3230*/  FMUL.FTZ R0, R0, 1 ;  /* 0x3f80000000007820 */ /* 0x000fc80000410000 */
[----:B------:R0:W1:Y:S01]  /*3240*/  F2F.F64.F32 R16, R0 ;  /* 0x0000000000107310 */ /* 0x0000620000201800 */
[----:B------:R-:W-:Y:S05]  /*3250*/  BRA `(.L_x_30944) ;  /* 0x0000000400d47947 */ /* 0x000fea0003800000 */
.L_x_30951:
        /* <DEDUP_REMOVED lines=9> */
[----:B------:R-:W-:Y:S01]  /*32f0*/  CS2R R18, SRZ ;  /* 0x0000000000127805 */ /* 0x000fe2000001ff00 */
[----:B--2---:R0:W1:Y:S01]  /*3300*/  I2F.F64.U16 R16, R4 ;  /* 0x0000000400107312 */ /* 0x0040620000101800 */
[----:B------:R-:W-:Y:S05]  /*3310*/  BRA `(.L_x_30944) ;  /* 0x0000000400a47947 */ /* 0x000fea0003800000 */
.L_x_30958:
        /* <DEDUP_REMOVED lines=21> */
.L_x_30962:
[----:B------:R-:W-:Y:S05]  /*3470*/  BSYNC B1 ;  /* 0x0000000000017941 */ /* 0x000fea0003800000 */
.L_x_30961:
[----:B------:R-:W-:Y:S01]  /*3480*/  LEA R5, R0, 0x3b800000, 0x17 ;  /* 0x3b80000000057811 */ /* 0x000fe200078eb8ff */
[----:B------:R-:W-:-:S05]  /*3490*/  IMAD.SHL.U32 R0, R3, 0x100000, RZ ;  /* 0x0010000003007824 */ /* 0x000fca00078e00ff */
[----:B------:R-:W-:-:S07]  /*34a0*/  LOP3.LUT R0, R5, R0, R6, 0xfe, !PT ;  /* 0x0000000005007212 */ /* 0x000fce00078efe06 */
.L_x_30960:
[----:B------:R-:W-:Y:S05]  /*34b0*/  BSYNC B0 ;  /* 0x0000000000007941 */ /* 0x000fea0003800000 */
.L_x_30959:
[----:B------:R-:W-:Y:S01]  /*34c0*/  FMUL.FTZ R0, R0, 1 ;  /* 0x3f80000000007820 */ /* 0x000fe20000410000 */
[----:B------:R-:W-:-:S03]  /*34d0*/  CS2R R18, SRZ ;  /* 0x0000000000127805 */ /* 0x000fc6000001ff00 */
[----:B------:R0:W1:Y:S01]  /*34e0*/  F2F.F64.F32 R16, R0 ;  /* 0x0000000000107310 */ /* 0x0000620000201800 */
[----:B------:R-:W-:Y:S05]  /*34f0*/  BRA `(.L_x_30944) ;  /* 0x00000004002c7947 */ /* 0x000fea0003800000 */
.L_x_30957:
        /* <DEDUP_REMOVED lines=21> */
.L_x_30966:
[----:B------:R-:W-:Y:S05]  /*3650*/  BSYNC B1 ;  /* 0x0000000000017941 */ /* 0x000fea0003800000 */
.L_x_30965:
[----:B------:R-:W-:Y:S01]  /*3660*/  LEA R5, R0, 0x37800000, 0x17 ;  /* 0x3780000000057811 */ /* 0x000fe200078eb8ff */
[----:B------:R-:W-:-:S05]  /*3670*/  IMAD.SHL.U32 R0, R3, 0x200000, RZ ;  /* 0x0020000003007824 */ /* 0x000fca00078e00ff */
[----:B------:R-:W-:-:S07]  /*3680*/  LOP3.LUT R0, R5, R0, R6, 0xfe, !PT ;  /* 0x0000000005007212 */ /* 0x000fce00078efe06 */
.L_x_30964:
[----:B------:R-:W-:Y:S05]  /*3690*/  BSYNC B0 ;  /* 0x0000000000007941 */ /* 0x000fea0003800000 */
.L_x_30963:
[----:B------:R-:W-:Y:S01]  /*36a0*/  FMUL.FTZ R0, R0, 1 ;  /* 0x3f80000000007820 */ /* 0x000fe20000410000 */
[----:B------:R-:W-:-:S03]  /*36b0*/  CS2R R18, SRZ ;  /* 0x0000000000127805 */ /* 0x000fc6000001ff00 */
[----:B------:R0:W1:Y:S01]  /*36c0*/  F2F.F64.F32 R16, R0 ;  /* 0x0000000000107310 */ /* 0x0000620000201800 */
[----:B------:R-:W-:Y:S05]  /*36d0*/  BRA `(.L_x_30944) ;  /* 0x0000000000b47947 */ /* 0x000fea0003800000 */
.L_x_30956:
        /* <DEDUP_REMOVED lines=14> */
.L_x_30970:
[----:B------:R-:W-:Y:S05]  /*37c0*/  BSYNC B0 ;  /* 0x0000000000007941 */ /* 0x000fea0003800000 */
.L_x_30969:
[----:B------:R-:W-:Y:S01]  /*37d0*/  FMUL.FTZ R0, R0, 1 ;  /* 0x3f80000000007820 */ /* 0x000fe20000410000 */
[----:B------:R-:W-:-:S03]  /*37e0*/  CS2R R18, SRZ ;  /* 0x0000000000127805 */ /* 0x000fc6000001ff00 */
[----:B------:R0:W1:Y:S01]  /*37f0*/  F2F.F64.F32 R16, R0 ;  /* 0x0000000000107310 */ /* 0x0000620000201800 */
[----:B------:R-:W-:Y:S05]  /*3800*/  BRA `(.L_x_30944) ;  /* 0x0000000000687947 */ /* 0x000fea0003800000 */
.L_x_30943:
        /* <DEDUP_REMOVED lines=16> */
.L_x_30971:
[----:B------:R-:W-:Y:S02]  /*3910*/  CS2R R16, SRZ ;  /* 0x0000000000107805 */ /* 0x000fe4000001ff00 */
[----:B------:R-:W-:Y:S01]  /*3920*/  CS2R R18, SRZ ;  /* 0x0000000000127805 */ /* 0x000fe2000001ff00 */
[----:B------:R-:W-:Y:S06]  /*3930*/  BRA `(.L_x_30944) ;  /* 0x00000000001c7947 */ /* 0x000fec0003800000 */
.L_x_30968:
[----:B------:R-:W2:Y:S01]  /*3940*/  LDG.E.64 R16, desc[UR36][R4.64] ;  /* 0x0000002404107981 */ /* 0x000ea2000c1e1b00 */
[----:B------:R-:W-:Y:S01]  /*3950*/  CS2R R18, SRZ ;  /* 0x0000000000127805 */ /* 0x000fe2000001ff00 */
[----:B--2---:R-:W0:Y:S01]  /*3960*/  I2F.F64.U64 R16, R16 ;  /* 0x0000001000107312 */ /* 0x004e220000301800 */
[----:B------:R-:W-:Y:S05]  /*3970*/  BRA `(.L_x_30944) ;  /* 0x00000000000c7947 */ /* 0x000fea0003800000 */
.L_x_30967:
[----:B------:R-:W2:Y:S01]  /*3980*/  LDG.E R4, desc[UR36][R4.64] ;  /* 0x0000002404047981 */ /* 0x000ea2000c1e1900 */
[----:B------:R-:W-:Y:S01]  /*3990*/  CS2R R18, SRZ ;  /* 0x0000000000127805 */ /* 0x000fe2000001ff00 */
[----:B--2---:R0:W1:Y:S06]  /*39a0*/  I2F.F64.U32 R16, R4 ;  /* 0x0000000400107312 */ /* 0x00406c0000201800 */
.L_x_30944:
[----:B01-3--:R-:W0:Y:S01]  /*39b0*/  LDC.U8 R4, c[0x0][0x503] ;  /* 0x000140c0ff047b82 */ /* 0x00be220000000000 */
        /* <DEDUP_REMOVED lines=15> */
[----:B------:R-:W-:Y:S01]  /*3ab0*/  CS2R R6, SRZ ;  /* 0x0000000000067805 */ /* 0x000fe2000001ff00 */
[----:B---3--:R0:W1:Y:S01]  /*3ac0*/  I2F.F64.S16 R4, R2 ;  /* 0x0000000200047312 */ /* 0x0080620000101c00 */
[----:B------:R-:W-:Y:S05]  /*3ad0*/  BRA `(.L_x_30977) ;  /* 0x0000000c00d87947 */ /* 0x000fea0003800000 */
.L_x_30975:
[----:B------:R-:W3:Y:S01]  /*3ae0*/  LDG.E.U8 R2, desc[UR36][R2.64] ;  /* 0x0000002402027981 */ /* 0x000ee2000c1e1100 */
[----:B------:R-:W-:Y:S01]  /*3af0*/  CS2R R6, SRZ ;  /* 0x0000000000067805 */ /* 0x000fe2000001ff00 */
[----:B---3--:R3:W0:Y:S01]  /*3b00*/  I2F.F64.U16 R4, R2 ;  /* 0x0000000200047312 */ /* 0x0086220000101800 */
[----:B------:R-:W-:Y:S05]  /*3b10*/  BRA `(.L_x_30977) ;  /* 0x0000000c00c87947 */ /* 0x000fea0003800000 */
.L_x_30974:
[----:B------:R-:W-:-:S13]  /*3b20*/  ISETP.NE.AND P0, PT, R0, 0x2, PT ;  /* 0x000000020000780c */ /* 0x000fda0003f05270 */
[----:B------:R-:W-:Y:S05]  /*3b30*/  @!P0 BRA `(.L_x_30978) ;  /* 0x0000000000308947 */ /* 0x000fea0003800000 */
[----:B------:R-:W-:-:S13]  /*3b40*/  ISETP.NE.AND P0, PT, R0, 0x3, PT ;  /* 0x000000030000780c */ /* 0x000fda0003f05270 */
[----:B------:R-:W-:Y:S05]  /*3b50*/  @!P0 BRA `(.L_x_30979) ;  /* 0x0000000000188947 */ /* 0x000fea0003800000 */
[----:B------:R-:W-:-:S13]  /*3b60*/  ISETP.NE.AND P0, PT, R0, 0x4, PT ;  /* 0x000000040000780c */ /* 0x000fda0003f05270 */
[----:B------:R-:W-:Y:S05]  /*3b70*/  @P0 BRA `(.L_x_30976) ;  /* 0x0000000c00480947 */ /* 0x000fea0003800000 */
[----:B------:R-:W3:Y:S01]  /*3b80*/  LDG.E.64 R4, desc[UR36][R2.64] ;  /* 0x0000002402047981 */ /* 0x000ee2000c1e1b00 */
[----:B------:R-:W-:Y:S01]  /*3b90*/  CS2R R6, SRZ ;  /* 0x0000000000067805 */ /* 0x000fe2000001ff00 */
[----:B---3--:R-:W0:Y:S01]  /*3ba0*/  I2F.F64.S64 R4, R4 ;  /* 0x0000000400047312 */ /* 0x008e220000301c00 */
[----:B------:R-:W-:Y:S05]  /*3bb0*/  BRA `(.L_x_30977) ;  /* 0x0000000c00a07947 */ /* 0x000fea0003800000 */
.L_x_30979:
[----:B------:R-:W3:Y:S01]  /*3bc0*/  LDG.E R2, desc[UR36][R2.64] ;  /* 0x0000002402027981 */ /* 0x000ee2000c1e1900 */
[----:B------:R-:W-:Y:S01]  /*3bd0*/  CS2R R6, SRZ ;  /* 0x0000000000067805 */ /* 0x000fe2000001ff00 */
[----:B---3--:R0:W1:Y:S01]  /*3be0*/  I2F.F64 R4, R2 ;  /* 0x0000000200047312 */ /* 0x0080620000201c00 */
[----:B------:R-:W-:Y:S05]  /*3bf0*/  BRA `(.L_x_30977) ;  /* 0x0000000c00907947 */ /* 0x000fea0003800000 */
.L_x_30978:
[----:B------:R-:W3:Y:S01]  /*3c00*/  LDG.E.U16 R2, desc[UR36][R2.64] ;  /* 0x0000002402027981 */ /* 0x000ee2000c1e1500 */
[----:B------:R-:W-:Y:S01]  /*3c10*/  CS2R R6, SRZ ;  /* 0x0000000000067805 */ /* 0x000fe2000001ff00 */
[----:B---3--:R0:W1:Y:S01]  /*3c20*/  I2F.F64.S16 R4, R2 ;  /* 0x0000000200047312 */ /* 0x0080620000101c00 */
[----:B------:R-:W-:Y:S05]  /*3c30*/  BRA `(.L_x_30977) ;  /* 0x0000000c00807947 */ /* 0x000fea0003800000 */
.L_x_30973:
[----:B------:R-:W-:-:S13]  /*3c40*/  ISETP.GT.AND P0, PT, R0, 0x6, PT ;  /* 0x000000060000780c */ /* 0x000fda0003f04270 */
[----:B------:R-:W-:Y:S05]  /*3c50*/  @P0 BRA `(.L_x_30980) ;  /* 0x00000000003c0947 */ /* 0x000fea0003800000 */
[----:B------:R-:W-:-:S13]  /*3c60*/  ISETP.NE.AND P0, PT, R0, 0x5, PT ;  /* 0x000000050000780c */ /* 0x000fda0003f05270 */
[----:B------:R-:W-:Y:S05]  /*3c70*/  @!P0 BRA `(.L_x_30981) ;  /* 0x00000000001c8947 */ /* 0x000fea0003800000 */
[----:B------:R-:W-:-:S13]  /*3c80*/  ISETP.NE.AND P0, PT, R0, 0x6, PT ;  /* 0x000000060000780c */ /* 0x000fda0003f05270 */
[----:B------:R-:W-:Y:S05]  /*3c90*/  @P0 BRA `(.L_x_30976) ;  /* 0x0000000c00000947 */ /* 0x000fea0003800000 */
[----:B------:R-:W3:Y:S01]  /*3ca0*/  LDG.E R4, desc[UR36][R2.64] ;  /* 0x0000002402047981 */ /* 0x000ee2000c1e1900 */
[----:B------:R-:W-:Y:S01]  /*3cb0*/  CS2R R6, SRZ ;  /* 0x0000000000067805 */ /* 0x000fe2000001ff00 */
[----:B---3--:R-:W-:-:S06]  /*3cc0*/  FMUL.FTZ R4, R4, 1 ;  /* 0x3f80000004047820 */ /* 0x008fcc0000410000 */
[----:B------:R-:W0:Y:S01]  /*3cd0*/  F2F.F64.F32 R4, R4 ;  /* 0x0000000400047310 */ /* 0x000e220000201800 */
[----:B------:R-:W-:Y:S05]  /*3ce0*/  BRA `(.L_x_30977) ;  /* 0x0000000c00547947 */ /* 0x000fea0003800000 */
.L_x_30981:
[----:B------:R-:W3:Y:S01]  /*3cf0*/  LDG.E.U16 R0, desc[UR36][R2.64] ;  /* 0x0000002402007981 */ /* 0x000ee2000c1e1500 */
[----:B------:R-:W-:Y:S01]  /*3d00*/  CS2R R6, SRZ ;  /* 0x0000000000067805 */ /* 0x000fe2000001ff00 */
[----:B---3--:R-:W-:-:S05]  /*3d10*/  HADD2.F32 R0, -RZ, R0.H0_H0 ;  /* 0x20000000ff007230 */ /* 0x008fca0000004100 */
[----:B------:R-:W-:-:S04]  /*3d20*/  FMUL.FTZ R0, R0, 1 ;  /* 0x3f80000000007820 */ /* 0x000fc80000410000 */
[----:B------:R0:W1:Y:S01]  /*3d30*/  F2F.F64.F32 R4, R0 ;  /* 0x0000000000047310 */ /* 0x0000620000201800 */
[----:B------:R-:W-:Y:S05]  /*3d40*/  BRA `(.L_x_30977) ;  /* 0x0000000c003c7947 */ /* 0x000fea0003800000 */
.L_x_30980:
[----:B------:R-:W-:-:S13]  /*3d50*/  ISETP.NE.AND P0, PT, R0, 0x7, PT ;  /* 0x000000070000780c */ /* 0x000fda0003f05270 */
[----:B------:R-:W-:Y:S05]  /*3d60*/  @!P0 BRA `(.L_x_30982) ;  /* 0x0000000000488947 */ /* 0x000fea0003800000 */
[----:B------:R-:W-:-:S13]  /*3d70*/  ISETP.NE.AND P0, PT, R0, 0x8, PT ;  /* 0x000000080000780c */ /* 0x000fda0003f05270 */
[----:B------:R-:W-:Y:S05]  /*3d80*/  @!P0 BRA `(.L_x_30983) ;  /* 0x0000000000208947 */ /* 0x000fea0003800000 */
[----:B------:R-:W-:-:S13]  /*3d90*/  ISETP.NE.AND P0, PT, R0, 0x9, PT ;  /* 0x000000090000780c */ /* 0x000fda0003f05270 */
[----:B------:R-:W-:Y:S05]  /*3da0*/  @P0 BRA `(.L_x_30976) ;  /* 0x0000000800bc0947 */ /* 0x000fea0003800000 */
[----:B------:R-:W3:Y:S02]  /*3db0*/  LDG.E.64 R2, desc[UR36][R2.64] ;  /* 0x0000002402027981 */ /* 0x000ee4000c1e1b00 */
[----:B---3--:R-:W-:Y:S01]  /*3dc0*/  FMUL.FTZ R6, R3, 1 ;  /* 0x3f80000003067820 */ /* 0x008fe20000410000 */
[----:B------:R-:W-:-:S05]  /*3dd0*/  FMUL.FTZ R4, R2, 1 ;  /* 0x3f80000002047820 */ /* 0x000fca0000410000 */
[----:B------:R-:W0:Y:S08]  /*3de0*/  F2F.F64.F32 R6, R6 ;  /* 0x0000000600067310 */ /* 0x000e300000201800 */
[----:B------:R-:W1:Y:S01]  /*3df0*/  F2F.F64.F32 R4, R4 ;  /* 0x0000000400047310 */ /* 0x000e620000201800 */
[----:B------:R-:W-:Y:S05]  /*3e00*/  BRA `(.L_x_30977) ;  /* 0x0000000c000c7947 */ /* 0x000fea0003800000 */
.L_x_30983:
[----:B------:R-:W3:Y:S02]  /*3e10*/  LDG.E R0, desc[UR36][R2.64] ;  /* 0x0000002402007981 */ /* 0x000ee4000c1e1900 */
[--C-:B---3--:R-:W-:Y:S02]  /*3e20*/  HADD2.F32 R4, -RZ, R0.reuse.H1_H1 ;  /* 0x30000000ff047230 */ /* 0x108fe40000004100 */
[----:B------:R-:W-:-:S03]  /*3e30*/  HADD2.F32 R0, -RZ, R0.H0_H0 ;  /* 0x20000000ff007230 */ /* 0x000fc60000004100 */
[----:B------:R-:W-:Y:S02]  /*3e40*/  FMUL.FTZ R6, R4, 1 ;  /* 0x3f80000004067820 */ /* 0x000fe40000410000 */
[----:B------:R-:W-:-:S04]  /*3e50*/  FMUL.FTZ R0, R0, 1 ;  /* 0x3f80000000007820 */ /* 0x000fc80000410000 */
[----:B------:R-:W0:Y:S08]  /*3e60*/  F2F.F64.F32 R6, R6 ;  /* 0x0000000600067310 */ /* 0x000e300000201800 */
[----:B------:R1:W3:Y:S01]  /*3e70*/  F2F.F64.F32 R4, R0 ;  /* 0x0000000000047310 */ /* 0x0002e20000201800 */
[----:B------:R-:W-:Y:S05]  /*3e80*/  BRA `(.L_x_30977) ;  /* 0x0000000800ec7947 */ /* 0x000fea0003800000 */
.L_x_30982:
[----:B------:R0:W5:Y:S01]  /*3e90*/  LDG.E.64 R4, desc[UR36][R2.64] ;  /* 0x0000002402047981 */ /* 0x000162000c1e1b00 */
[----:B------:R-:W-:Y:S01]  /*3ea0*/  CS2R R6, SRZ ;  /* 0x0000000000067805 */ /* 0x000fe2000001ff00 */
[----:B------:R-:W-:Y:S06]  /*3eb0*/  BRA `(.L_x_30977) ;  /* 0x0000000800e07947 */ /* 0x000fec0003800000 */
.L_x_30972:
        /* <DEDUP_REMOVED lines=9> */
[----:B------:R-:W-:Y:S01]  /*3f50*/  CS2R R6, SRZ ;  /* 0x0000000000067805 */ /* 0x000fe2000001ff00 */
[----:B------:R-:W-:Y:S01]  /*3f60*/  IMAD.MOV.U32 R4, RZ, RZ, RZ ;  /* 0x000000ffff047224 */ /* 0x000fe200078e00ff */
[----:B---3--:R-:W-:-:S04]  /*3f70*/  ISETP.NE.AND P0, PT, R2, RZ, PT ;  /* 0x000000ff0200720c */ /* 0x008fc80003f05270 */
[----:B------:R-:W-:Y:S01]  /*3f80*/  FSEL R5, RZ, 1.875, !P0 ;  /* 0x3ff00000ff057808 */ /* 0x000fe20004000000 */
[----:B------:R-:W-:Y:S08]  /*3f90*/  BRA `(.L_x_30977) ;  /* 0x0000000800a87947 */ /* 0x000ff00003800000 */
.L_x_30986:
[----:B------:R0:W5:Y:S01]  /*3fa0*/  LDG.E.128 R4, desc[UR36][R2.64] ;  /* 0x0000002402047981 */ /* 0x000162000c1e1d00 */
[----:B------:R-:W-:Y:S05]  /*3fb0*/  BRA `(.L_x_30977) ;  /* 0x0000000800a07947 */ /* 0x000fea0003800000 */
.L_x_30985:
        /* <DEDUP_REMOVED lines=22> */
[----:B------:R-:W-:Y:S02]  /*4120*/  LOP3.LUT R5, R5, 0x7f800000, R6, 0xf8, !PT ;  /* 0x7f80000005057812 */ /* 0x000fe400078ef806 */
[----:B------:R-:W-:Y:S02]  /*4130*/  CS2R R6, SRZ ;  /* 0x0000000000067805 */ /* 0x000fe4000001ff00 */
[----:B------:R-:W-:-:S04]  /*4140*/  LOP3.LUT R5, R5, R2, RZ, 0x30, !PT ;  /* 0x0000000205057212 */ /* 0x000fc800078e30ff */
[----:B------:R-:W-:-:S05]  /*4150*/  LOP3.LUT R5, R5, 0x80000000, R0, 0xf8, !PT ;  /* 0x8000000005057812 */ /* 0x000fca00078ef800 */
[----:B------:R-:W-:-:S06]  /*4160*/  FMUL.FTZ R5, R5, 1 ;  /* 0x3f80000005057820 */ /* 0x000fcc0000410000 */
[----:B------:R-:W0:Y:S01]  /*4170*/  F2F.F64.F32 R4, R5 ;  /* 0x0000000500047310 */ /* 0x000e220000201800 */
[----:B------:R-:W-:Y:S05]  /*4180*/  BRA `(.L_x_30977) ;  /* 0x00000008002c7947 */ /* 0x000fea0003800000 */
.L_x_30988:
[----:B------:R-:W3:Y:S01]  /*4190*/  LDG.E.U8 R2, desc[UR36][R2.64] ;  /* 0x0000002402027981 */ /* 0x000ee2000c1e1100 */
[----:B------:R-:W-:Y:S01]  /*41a0*/  CS2R R6, SRZ ;  /* 0x0000000000067805 */ /* 0x000fe2000001ff00 */
        /* <DEDUP_REMOVED lines=14> */
.L_x_30987:
[----:B------:R-:W3:Y:S01]  /*4290*/  LDG.E.U16 R0, desc[UR36][R2.64] ;  /* 0x0000002402007981 */ /* 0x000ee2000c1e1500 */
[----:B------:R-:W-:Y:S01]  /*42a0*/  CS2R R6, SRZ ;  /* 0x0000000000067805 */ /* 0x000fe2000001ff00 */
[----:B---3--:R-:W-:-:S04]  /*42b0*/  IMAD.U32 R0, R0, 0x10000, RZ ;  /* 0x0001000000007824 */ /* 0x008fc800078e00ff */
[----:B------:R-:W-:-:S04]  /*42c0*/  FMUL.FTZ R0, R0, 1 ;  /* 0x3f80000000007820 */ /* 0x000fc80000410000 */
[----:B------:R0:W1:Y:S01]  /*42d0*/  F2F.F64.F32 R4, R0 ;  /* 0x0000000000047310 */ /* 0x0000620000201800 */
[----:B------:R-:W-:Y:S05]  /*42e0*/  BRA `(.L_x_30977) ;  /* 0x0000000400d47947 */ /* 0x000fea0003800000 */
.L_x_30984:
        /* <DEDUP_REMOVED lines=9> */
[----:B------:R-:W-:Y:S01]  /*4380*/  CS2R R6, SRZ ;  /* 0x0000000000067805 */ /* 0x000fe2000001ff00 */
[----:B---3--:R0:W1:Y:S01]  /*4390*/  I2F.F64.U16 R4, R2 ;  /* 0x0000000200047312 */ /* 0x0080620000101800 */
[----:B------:R-:W-:Y:S05]  /*43a0*/  BRA `(.L_x_30977) ;  /* 0x0000000400a47947 */ /* 0x000fea0003800000 */
.L_x_30991:
        /* <DEDUP_REMOVED lines=21> */
.L_x_30995:
[----:B------:R-:W-:Y:S05]  /*4500*/  BSYNC B1 ;  /* 0x0000000000017941 */ /* 0x000fea0003800000 */
.L_x_30994:
[----:B------:R-:W-:Y:S01]  /*4510*/  LEA R3, R0, 0x3b800000, 0x17 ;  /* 0x3b80000000037811 */ /* 0x000fe200078eb8ff */
[----:B------:R-:W-:-:S05]  /*4520*/  IMAD.SHL.U32 R0, R2, 0x100000, RZ ;  /* 0x0010000002007824 */ /* 0x000fca00078e00ff */
[----:B------:R-:W-:-:S07]  /*4530*/  LOP3.LUT R0, R3, R0, R4, 0xfe, !PT ;  /* 0x0000000003007212 */ /* 0x000fce00078efe04 */
.L_x_30993:
[----:B------:R-:W-:Y:S05]  /*4540*/  BSYNC B0 ;  /* 0x0000000000007941 */ /* 0x000fea0003800000 */
.L_x_30992:
[----:B------:R-:W-:Y:S01]  /*4550*/  FMUL.FTZ R0, R0, 1 ;  /* 0x3f80000000007820 */ /* 0x000fe20000410000 */
[----:B------:R-:W-:-:S03]  /*4560*/  CS2R R6, SRZ ;  /* 0x0000000000067805 */ /* 0x000fc6000001ff00 */
[----:B------:R0:W1:Y:S01]  /*4570*/  F2F.F64.F32 R4, R0 ;  /* 0x0000000000047310 */ /* 0x0000620000201800 */
[----:B------:R-:W-:Y:S05]  /*4580*/  BRA `(.L_x_30977) ;  /* 0x00000004002c7947 */ /* 0x000fea0003800000 */
.L_x_30990:
        /* <DEDUP_REMOVED lines=21> */
.L_x_30999:
[----:B------:R-:W-:Y:S05]  /*46e0*/  BSYNC B1 ;  /* 0x0000000000017941 */ /* 0x000fea0003800000 */
.L_x_30998:
[----:B------:R-:W-:Y:S01]  /*46f0*/  LEA R3, R0, 0x37800000, 0x17 ;  /* 0x3780000000037811 */ /* 0x000fe200078eb8ff */
[----:B------:R-:W-:-:S05]  /*4700*/  IMAD.SHL.U32 R0, R2, 0x200000, RZ ;  /* 0x0020000002007824 */ /* 0x000fca00078e00ff */
[----:B------:R-:W-:-:S07]  /*4710*/  LOP3.LUT R0, R3, R0, R4, 0xfe, !PT ;  /* 0x0000000003007212 */ /* 0x000fce00078efe04 */
.L_x_30997:
[----:B------:R-:W-:Y:S05]  /*4720*/  BSYNC B0 ;  /* 0x0000000000007941 */ /* 0x000fea0003800000 */
.L_x_30996:
[----:B------:R-:W-:Y:S01]  /*4730*/  FMUL.FTZ R0, R0, 1 ;  /* 0x3f80000000007820 */ /* 0x000fe20000410000 */
[----:B------:R-:W-:-:S03]  /*4740*/  CS2R R6, SRZ ;  /* 0x0000000000067805 */ /* 0x000fc6000001ff00 */
[----:B------:R0:W1:Y:S01]  /*4750*/  F2F.F64.F32 R4, R0 ;  /* 0x0000000000047310 */ /* 0x0000620000201800 */
[----:B------:R-:W-:Y:S05]  /*4760*/  BRA `(.L_x_30977) ;  /* 0x0000000000b47947 */ /* 0x000fea0003800000 */
.L_x_30989:
        /* <DEDUP_REMOVED lines=14> */
.L_x_31003:
[----:B------:R-:W-:Y:S05]  /*4850*/  BSYNC B0 ;  /* 0x0000000000007941 */ /* 0x000fea0003800000 */
.L_x_31002:
[----:B------:R-:W-:Y:S01]  /*4860*/  FMUL.FTZ R0, R0, 1 ;  /* 0x3f80000000007820 */ /* 0x000fe20000410000 */
[----:B------:R-:W-:-:S03]  /*4870*/  CS2R R6, SRZ ;  /* 0x0000000000067805 */ /* 0x000fc6000001ff00 */
[----:B------:R0:W1:Y:S01]  /*4880*/  F2F.F64.F32 R4, R0 ;  /* 0x0000000000047310 */ /* 0x0000620000201800 */
[----:B------:R-:W-:Y:S05]  /*4890*/  BRA `(.L_x_30977) ;  /* 0x0000000000687947 */ /* 0x000fea0003800000 */
.L_x_30976:
        /* <DEDUP_REMOVED lines=16> */
.L_x_31004:
[----:B------:R-:W-:Y:S02]  /*49a0*/  CS2R R4, SRZ ;  /* 0x0000000000047805 */ /* 0x000fe4000001ff00 */
[----:B------:R-:W-:Y:S01]  /*49b0*/  CS2R R6, SRZ ;  /* 0x0000000000067805 */ /* 0x000fe2000001ff00 */
[----:B------:R-:W-:Y:S06]  /*49c0*/  BRA `(.L_x_30977) ;  /* 0x00000000001c7947 */ /* 0x000fec0003800000 */
.L_x_31001:
[----:B------:R-:W3:Y:S01]  /*49d0*/  LDG.E.64 R4, desc[UR36][R2.64] ;  /* 0x0000002402047981 */ /* 0x000ee2000c1e1b00 */
[----:B------:R-:W-:Y:S01]  /*49e0*/  CS2R R6, SRZ ;  /* 0x0000000000067805 */ /* 0x000fe2000001ff00 */
[----:B---3--:R-:W0:Y:S01]  /*49f0*/  I2F.F64.U64 R4, R4 ;  /* 0x0000000400047312 */ /* 0x008e220000301800 */
[----:B------:R-:W-:Y:S05]  /*4a00*/  BRA `(.L_x_30977) ;  /* 0x00000000000c7947 */ /* 0x000fea0003800000 */
.L_x_31000:
[----:B------:R-:W3:Y:S01]  /*4a10*/  LDG.E R2, desc[UR36][R2.64] ;  /* 0x0000002402027981 */ /* 0x000ee2000c1e1900 */
[----:B------:R-:W-:Y:S01]  /*4a20*/  CS2R R6, SRZ ;  /* 0x0000000000067805 */ /* 0x000fe2000001ff00 */
[----:B---3--:R0:W1:Y:S06]  /*4a30*/  I2F.F64.U32 R4, R2 ;  /* 0x0000000200047312 */ /* 0x00806c0000201800 */
.L_x_30977:
[----:B0--3--:R-:W0:Y:S01]  /*4a40*/  LDC.U8 R2, c[0x0][0x500] ;  /* 0x00014000ff027b82 */ /* 0x009e220000000000 */
[----:B------:R-:W-:-:S04]  /*4a50*/  ISETP.NE.AND P1, PT, R25, RZ, PT ;  /* 0x000000ff1900720c */ /* 0x000fc80003f25270 */
[----:B-12-45:R-:W-:Y:S02]  /*4a60*/  FSEL R4, R16, R4, P1 ;  /* 0x0000000410047208 */ /* 0x036fe40000800000 */
[----:B------:R-:W-:Y:S02]  /*4a70*/  FSEL R5, R17, R5, P1 ;  /* 0x0000000511057208 */ /* 0x000fe40000800000 */
[----:B------:R-:W-:Y:S02]  /*4a80*/  FSEL R6, R18, R6, P1 ;  /* 0x0000000612067208 */ /* 0x000fe40000800000 */
        /* <DEDUP_REMOVED lines=15> */
.L_x_31008:
[----:B------:R-:W0:Y:S02]  /*4b80*/  F2I.S64.F64.TRUNC R4, R4 ;  /* 0x0000000400047311 */ /* 0x000e24000030d900 */
[----:B0-----:R-:W-:-:S05]  /*4b90*/  IMAD.MOV.U32 R3, RZ, RZ, R4 ;  /* 0x000000ffff037224 */ /* 0x001fca00078e0004 */
[----:B------:R0:W-:Y:S01]  /*4ba0*/  STG.E.U8 desc[UR36][R22.64], R3 ;  /* 0x0000000316007986 */ /* 0x0001e2000c101124 */
[----:B------:R-:W-:Y:S05]  /*4bb0*/  BRA `(.L_x_31010) ;  /* 0x0000001000087947 */ /* 0x000fea0003800000 */
.L_x_31007:
        /* <DEDUP_REMOVED lines=9> */
.L_x_31012:
[----:B------:R-:W0:Y:S02]  /*4c50*/  F2I.F64.TRUNC R5, R4 ;  /* 0x0000000400057311 */ /* 0x000e24000030d100 */
[----:B0-----:R0:W-:Y:S01]  /*4c60*/  STG.E desc[UR36][R22.64], R5 ;  /* 0x0000000516007986 */ /* 0x0011e2000c101924 */
[----:B------:R-:W-:Y:S05]  /*4c70*/  BRA `(.L_x_31010) ;  /* 0x0000000c00d87947 */ /* 0x000fea0003800000 */
.L_x_31011:
[----:B------:R-:W0:Y:S02]  /*4c80*/  F2I.F64.TRUNC R5, R4 ;  /* 0x0000000400057311 */ /* 0x000e24000030d100 */
[----:B0-----:R0:W-:Y:S01]  /*4c90*/  STG.E.U16 desc[UR36][R22.64], R5 ;  /* 0x0000000516007986 */ /* 0x0011e2000c101524 */
[----:B------:R-:W-:Y:S05]  /*4ca0*/  BRA `(.L_x_31010) ;  /* 0x0000000c00cc7947 */ /* 0x000fea0003800000 */
.L_x_31006:
        /* <DEDUP_REMOVED lines=13> */
.L_x_31014:
        /* <DEDUP_REMOVED lines=8> */
.L_x_31013:
        /* <DEDUP_REMOVED lines=9> */
[----:B------:R-:W-:Y:S02]  /*4e90*/  DSETP.GEU.AND P0, PT, |R6|, UR4, PT ;  /* 0x0000000406007e2a */ /* 0x000fe4000bf0e200 */
[----:B------:R-:W-:-:S05]  /*4ea0*/  DSETP.GEU.AND P1, PT, |R4|, UR4, PT ;  /* 0x0000000404007e2a */ /* 0x000fca000bf2e200 */
[----:B------:R-:W1:Y:S07]  /*4eb0*/  F2F.F32.F64 R2, R4 ;  /* 0x0000000400027310 */ /* 0x000e6e0000301000 */
[----:B0-----:R-:W-:Y:S02]  /*4ec0*/  @!P0 FMUL R3, R3, 1.175494350822287508e-38 ;  /* 0x0080000003038820 */ /* 0x001fe40000400000 */
[----:B-1----:R-:W-:-:S05]  /*4ed0*/  @!P1 FMUL R2, R2, 1.175494350822287508e-38 ;  /* 0x0080000002029820 */ /* 0x002fca0000400000 */
[----:B------:R0:W-:Y:S01]  /*4ee0*/  STG.E.64 desc[UR36][R22.64], R2 ;  /* 0x0000000216007986 */ /* 0x0001e2000c101b24 */
[----:B------:R-:W-:Y:S05]  /*4ef0*/  BRA `(.L_x_31010) ;  /* 0x0000000c00387947 */ /* 0x000fea0003800000 */
.L_x_31016:
        /* <DEDUP_REMOVED lines=8> */
[----:B------:R-:W-:-:S05]  /*4f80*/  F2FP.F16.F32.PACK_AB R3, R0, R3 ;  /* 0x000000030003723e */ /* 0x000fca00000000ff */
[----:B------:R0:W-:Y:S01]  /*4f90*/  STG.E desc[UR36][R22.64], R3 ;  /* 0x0000000316007986 */ /* 0x0001e2000c101924 */
[----:B------:R-:W-:Y:S05]  /*4fa0*/  BRA `(.L_x_31010) ;  /* 0x0000000c000c7947 */ /* 0x000fea0003800000 */
.L_x_31015:
[----:B------:R0:W-:Y:S01]  /*4fb0*/  STG.E.64 desc[UR36][R22.64], R4 ;  /* 0x0000000416007986 */ /* 0x0001e2000c101b24 */
[----:B------:R-:W-:Y:S05]  /*4fc0*/  BRA `(.L_x_31010) ;  /* 0x0000000c00047947 */ /* 0x000fea0003800000 */
.L_x_31005:
        /* <DEDUP_REMOVED lines=9> */
[----:B------:R-:W-:-:S06]  /*5060*/  DSETP.NEU.OR P0, PT, R4, RZ, P0 ;  /* 0x000000ff0400722a */ /* 0x000fcc000070d400 */
[----:B------:R-:W-:-:S05]  /*5070*/  SEL R3, RZ, 0x1, !P0 ;  /* 0x00000001ff037807 */ /* 0x000fca0004000000 */
[----:B------:R0:W-:Y:S01]  /*5080*/  STG.E.U8 desc[UR36][R22.64], R3 ;  /* 0x0000000316007986 */ /* 0x0001e2000c101124 */
[----:B------:R-:W-:Y:S05]  /*5090*/  BRA `(.L_x_31010) ;  /* 0x0000000800d07947 */ /* 0x000fea0003800000 */
.L_x_31019:
[----:B------:R0:W-:Y:S01]  /*50a0*/  STG.E.128 desc[UR36][R22.64], R4 ;  /* 0x0000000416007986 */ /* 0x0001e2000c101d24 */
[----:B------:R-:W-:Y:S05]  /*50b0*/  BRA `(.L_x_31010) ;  /* 0x0000000800c87947 */ /* 0x000fea0003800000 */
.L_x_31018:
        /* <DEDUP_REMOVED lines=25> */
.L_x_31023:
[----:B------:R-:W-:Y:S05]  /*5250*/  BSYNC B0 ;  /* 0x0000000000007941 */ /* 0x000fea0003800000 */
.L_x_31022:
[----:B------:R-:W-:-:S05]  /*5260*/  LOP3.LUT R3, R0, R3, RZ, 0xfc, !PT ;  /* 0x0000000300037212 */ /* 0x000fca00078efcff */
[----:B------:R0:W-:Y:S01]  /*5270*/  STG.E.U8 desc[UR36][R22.64], R3 ;  /* 0x0000000316007986 */ /* 0x0001e2000c101124 */
[----:B------:R-:W-:Y:S05]  /*5280*/  BRA `(.L_x_31010) ;  /* 0x0000000800547947 */ /* 0x000fea0003800000 */
.L_x_31021:
        /* <DEDUP_REMOVED lines=17> */
.L_x_31025:
[----:B------:R-:W-:Y:S01]  /*53a0*/  IMAD.MOV.U32 R0, RZ, RZ, 0x7f ;  /* 0x0000007fff007424 */ /* 0x000fe200078e00ff */
[----:B------:R-:W-:-:S04]  /*53b0*/  ISETP.GT.U32.AND P0, PT, R2, 0x7f800000, PT ;  /* 0x7f8000000200780c */ /* 0x000fc80003f04070 */
[----:B------:R-:W-:-:S09]  /*53c0*/  SEL R0, R0, 0x7c, P0 ;  /* 0x0000007c00007807 */ /* 0x000fd20000000000 */
.L_x_31026:
[----:B------:R-:W-:Y:S05]  /*53d0*/  BSYNC B0 ;  /* 0x0000000000007941 */ /* 0x000fea0003800000 */
.L_x_31024:
[----:B------:R-:W-:-:S04]  /*53e0*/  LOP3.LUT R2, R3, 0x80000000, RZ, 0xc0, !PT ;  /* 0x8000000003027812 */ /* 0x000fc800078ec0ff */
[----:B------:R-:W-:-:S04]  /*53f0*/  SHF.R.U32.HI R3, RZ, 0x18, R2 ;  /* 0x00000018ff037819 */ /* 0x000fc80000011602 */
[----:B------:R-:W-:-:S05]  /*5400*/  LOP3.LUT R3, R0, R3, RZ, 0xfc, !PT ;  /* 0x0000000300037212 */ /* 0x000fca00078efcff */
[----:B------:R0:W-:Y:S01]  /*5410*/  STG.E.U8 desc[UR36][R22.64], R3 ;  /* 0x0000000316007986 */ /* 0x0001e2000c101124 */
[----:B------:R-:W-:Y:S05]  /*5420*/  BRA `(.L_x_31010) ;  /* 0x0000000400ec7947 */ /* 0x000fea0003800000 */
.L_x_31020:
        /* <DEDUP_REMOVED lines=8> */
.L_x_31017:
        /* <DEDUP_REMOVED lines=11> */
.L_x_31029:
        /* <DEDUP_REMOVED lines=21> */
.L_x_31032:
[----:B------:R-:W-:-:S04]  /*56b0*/  LOP3.LUT R2, R3, 0x80000000, RZ, 0xc0, !PT ;  /* 0x8000000003027812 */ /* 0x000fc800078ec0ff */
[----:B------:R-:W-:-:S04]  /*56c0*/  SHF.R.U32.HI R3, RZ, 0x18, R2 ;  /* 0x00000018ff037819 */ /* 0x000fc80000011602 */
[----:B------:R-:W-:-:S04]  /*56d0*/  LOP3.LUT R0, R0, R3, RZ, 0xfc, !PT ;  /* 0x0000000300007212 */ /* 0x000fc800078efcff */
[----:B------:R-:W-:-:S07]  /*56e0*/  PRMT R11, R0, 0x7610, R11 ;  /* 0x00007610000b7816 */ /* 0x000fce000000000b */
.L_x_31031:
[----:B------:R-:W-:Y:S05]  /*56f0*/  BSYNC B0 ;  /* 0x0000000000007941 */ /* 0x000fea0003800000 */
.L_x_31030:
[----:B------:R3:W-:Y:S01]  /*5700*/  STG.E.U8 desc[UR36][R22.64], R11 ;  /* 0x0000000b16007986 */ /* 0x0007e2000c101124 */
[----:B------:R-:W-:Y:S05]  /*5710*/  BRA `(.L_x_31010) ;  /* 0x0000000400307947 */ /* 0x000fea0003800000 */
.L_x_31028:
        /* <DEDUP_REMOVED lines=21> */
.L_x_31035:
[----:B------:R-:W-:-:S04]  /*5870*/  LOP3.LUT R2, R3, 0x80000000, RZ, 0xc0, !PT ;  /* 0x8000000003027812 */ /* 0x000fc800078ec0ff */
[----:B------:R-:W-:-:S04]  /*5880*/  SHF.R.U32.HI R3, RZ, 0x18, R2 ;  /* 0x00000018ff037819 */ /* 0x000fc80000011602 */
[----:B------:R-:W-:-:S04]  /*5890*/  LOP3.LUT R0, R0, R3, RZ, 0xfc, !PT ;  /* 0x0000000300007212 */ /* 0x000fc800078efcff */
[----:B------:R-:W-:-:S07]  /*58a0*/  PRMT R11, R0, 0x7610, R11 ;  /* 0x00007610000b7816 */ /* 0x000fce000000000b */
.L_x_31034:
[----:B------:R-:W-:Y:S05]  /*58b0*/  BSYNC B0 ;  /* 0x0000000000007941 */ /* 0x000fea0003800000 */
.L_x_31033:
[----:B------:R0:W-:Y:S01]  /*58c0*/  STG.E.U8 desc[UR36][R22.64], R11 ;  /* 0x0000000b16007986 */ /* 0x0001e2000c101124 */
[----:B------:R-:W-:Y:S05]  /*58d0*/  BRA `(.L_x_31010) ;  /* 0x0000000000c07947 */ /* 0x000fea0003800000 */
.L_x_31027:
        /* <DEDUP_REMOVED lines=26> */
.L_x_31009:
        /* <DEDUP_REMOVED lines=16> */
.L_x_31038:
[----:B------:R-:W-:Y:S05]  /*5b80*/  BRA `(.L_x_31010) ;  /* 0x0000000000147947 */ /* 0x000fea0003800000 */
.L_x_31037:
[----:B------:R-:W0:Y:S02]  /*5b90*/  F2I.U64.F64.TRUNC R4, R4 ;  /* 0x0000000400047311 */ /* 0x000e24000030d800 */
[----:B0-----:R1:W-:Y:S01]  /*5ba0*/  STG.E.64 desc[UR36][R22.64], R4 ;  /* 0x0000000416007986 */ /* 0x0013e2000c101b24 */
[----:B------:R-:W-:Y:S05]  /*5bb0*/  BRA `(.L_x_31010) ;  /* 0x0000000000087947 */ /* 0x000fea0003800000 */
.L_x_31036:
[----:B------:R-:W0:Y:S02]  /*5bc0*/  F2I.U32.F64.TRUNC R5, R4 ;  /* 0x0000000400057311 */ /* 0x000e24000030d000 */
[----:B0-----:R0:W-:Y:S02]  /*5bd0*/  STG.E desc[UR36][R22.64], R5 ;  /* 0x0000000516007986 */ /* 0x0011e4000c101924 */
.L_x_31010:
[----:B------:R-:W-:-:S04]  /*5be0*/  IMAD R24, R27, 0x200, R24 ;  /* 0x000002001b187824 */ /* 0x000fc800078e0218 */
[----:B------:R-:W-:-:S07]  /*5bf0*/  VIADD R25, R24, 0x80 ;  /* 0x0000008018197836 */ /* 0x000fce0000000000 */
.L_x_30904:
[----:B------:R-:W-:Y:S05]  /*5c00*/  BSYNC B6 ;  /* 0x0000000000067941 */ /* 0x000fea0003800000 */
.L_x_30903:
        /* <DEDUP_REMOVED lines=384> */
.L_x_31041:
        /* <DEDUP_REMOVED lines=22> */
.L_x_31045:
[----:B------:R-:W2:Y:S02]  /*7570*/  LDG.E.U8 R2, desc[UR36][R2.64] ;  /* 0x0000002402027981 */ /* 0x000ea4000c1e1100 */
[----:B--2---:R-:W-:-:S04]  /*7580*/  ISETP.NE.AND P0, PT, R2, RZ, PT ;  /* 0x000000ff0200720c */ /* 0x004fc80003f05270 */
[----:B------:R-:W-:Y:S01]  /*7590*/  P2R R24, PR, RZ, 0x1 ;  /* 0x00000001ff187803 */ /* 0x000fe20000000000 */
[----:B------:R-:W-:Y:S08]  /*75a0*/  BRA `(.L_x_31047) ;  /* 0x0000000c00c47947 */ /* 0x000ff00003800000 */
.L_x_31044:
        /* <DEDUP_REMOVED lines=11> */
.L_x_31049:
[----:B------:R-:W2:Y:S02]  /*7660*/  LDG.E R2, desc[UR36][R2.64] ;  /* 0x0000002402027981 */ /* 0x000ea4000c1e1900 */
[----:B--2---:R-:W-:-:S04]  /*7670*/  ISETP.NE.AND P0, PT, R2, RZ, PT ;  /* 0x000000ff0200720c */ /* 0x004fc80003f05270 */
[----:B------:R-:W-:Y:S01]  /*7680*/  P2R R24, PR, RZ, 0x1 ;  /* 0x00000001ff187803 */ /* 0x000fe20000000000 */
[----:B------:R-:W-:Y:S08]  /*7690*/  BRA `(.L_x_31047) ;  /* 0x0000000c00887947 */ /* 0x000ff00003800000 */
.L_x_31048:
[----:B------:R-:W2:Y:S02]  /*76a0*/  LDG.E.U16 R2, desc[UR36][R2.64] ;  /* 0x0000002402027981 */ /* 0x000ea4000c1e1500 */
[----:B--2---:R-:W-:-:S04]  /*76b0*/  ISETP.NE.AND P0, PT, R2, RZ, PT ;  /* 0x000000ff0200720c */ /* 0x004fc80003f05270 */
[----:B------:R-:W-:Y:S01]  /*76c0*/  P2R R24, PR, RZ, 0x1 ;  /* 0x00000001ff187803 */ /* 0x000fe20000000000 */
[----:B------:R-:W-:Y:S08]  /*76d0*/  BRA `(.L_x_31047) ;  /* 0x0000000c00787947 */ /* 0x000ff00003800000 */
.L_x_31043:
        /* <DEDUP_REMOVED lines=10> */
.L_x_31051:
[----:B------:R-:W2:Y:S02]  /*7780*/  LDG.E.U16 R0, desc[UR36][R2.64] ;  /* 0x0000002402007981 */ /* 0x000ea4000c1e1500 */
[----:B--2---:R-:W-:-:S05]  /*7790*/  HADD2.F32 R0, -RZ, R0.H0_H0 ;  /* 0x20000000ff007230 */ /* 0x004fca0000004100 */
[----:B------:R-:W-:-:S04]  /*77a0*/  FSETP.NEU.FTZ.AND P0, PT, R0, RZ, PT ;  /* 0x000000ff0000720b */ /* 0x000fc80003f1d000 */
[----:B------:R-:W-:Y:S01]  /*77b0*/  P2R R24, PR, RZ, 0x1 ;  /* 0x00000001ff187803 */ /* 0x000fe20000000000 */
[----:B------:R-:W-:Y:S08]  /*77c0*/  BRA `(.L_x_31047) ;  /* 0x0000000c003c7947 */ /* 0x000ff00003800000 */
.L_x_31050:
        /* <DEDUP_REMOVED lines=12> */
.L_x_31053:
        /* <DEDUP_REMOVED lines=11> */
.L_x_31052:
[----:B------:R-:W2:Y:S02]  /*7940*/  LDG.E.64 R2, desc[UR36][R2.64] ;  /* 0x0000002402027981 */ /* 0x000ea4000c1e1b00 */
[----:B--2---:R-:W-:-:S06]  /*7950*/  DSETP.NEU.AND P0, PT, R2, RZ, PT ;  /* 0x000000ff0200722a */ /* 0x004fcc0003f0d000 */
[----:B------:R-:W-:Y:S01]  /*7960*/  P2R R24, PR, RZ, 0x1 ;  /* 0x00000001ff187803 */ /* 0x000fe20000000000 */
[----:B------:R-:W-:Y:S07]  /*7970*/  BRA `(.L_x_31047) ;  /* 0x0000000800d07947 */ /* 0x000fee0003800000 */
.L_x_31042:
        /* <DEDUP_REMOVED lines=12> */
.L_x_31056:
[----:B------:R-:W2:Y:S02]  /*7a40*/  LDG.E.128 R4, desc[UR36][R2.64] ;  /* 0x0000002402047981 */ /* 0x000ea4000c1e1d00 */
[----:B--2---:R-:W-:-:S06]  /*7a50*/  DSETP.NEU.AND P0, PT, R6, RZ, PT ;  /* 0x000000ff0600722a */ /* 0x004fcc0003f0d000 */
[----:B------:R-:W-:-:S06]  /*7a60*/  DSETP.NEU.OR P0, PT, R4, RZ, P0 ;  /* 0x000000ff0400722a */ /* 0x000fcc000070d400 */
[----:B------:R-:W-:Y:S01]  /*7a70*/  P2R R24, PR, RZ, 0x1 ;  /* 0x00000001ff187803 */ /* 0x000fe20000000000 */
[----:B------:R-:W-:Y:S07]  /*7a80*/  BRA `(.L_x_31047) ;  /* 0x00000008008c7947 */ /* 0x000fee0003800000 */
.L_x_31055:
        /* <DEDUP_REMOVED lines=28> */
.L_x_31058:
        /* <DEDUP_REMOVED lines=15> */
.L_x_31057:
[----:B------:R-:W2:Y:S02]  /*7d40*/  LDG.E.U16 R0, desc[UR36][R2.64] ;  /* 0x0000002402007981 */ /* 0x000ea4000c1e1500 */
[----:B--2---:R-:W-:-:S05]  /*7d50*/  IMAD.U32 R0, R0, 0x10000, RZ ;  /* 0x0001000000007824 */ /* 0x004fca00078e00ff */
[----:B------:R-:W-:-:S04]  /*7d60*/  FSETP.NEU.FTZ.AND P0, PT, R0, RZ, PT ;  /* 0x000000ff0000720b */ /* 0x000fc80003f1d000 */
[----:B------:R-:W-:Y:S01]  /*7d70*/  P2R R24, PR, RZ, 0x1 ;  /* 0x00000001ff187803 */ /* 0x000fe20000000000 */
[----:B------:R-:W-:Y:S08]  /*7d80*/  BRA `(.L_x_31047) ;  /* 0x0000000400cc7947 */ /* 0x000ff00003800000 */
.L_x_31054:
        /* <DEDUP_REMOVED lines=12> */
.L_x_31061:
        /* <DEDUP_REMOVED lines=21> */
.L_x_31065:
[----:B------:R-:W-:Y:S05]  /*7fa0*/  BSYNC B1 ;  /* 0x0000000000017941 */ /* 0x000fea0003800000 */
.L_x_31064:
[----:B------:R-:W-:Y:S01]  /*7fb0*/  LEA R3, R0, 0x3b800000, 0x17 ;  /* 0x3b80000000037811 */ /* 0x000fe200078eb8ff */
[----:B------:R-:W-:-:S05]  /*7fc0*/  IMAD.SHL.U32 R0, R2, 0x100000, RZ ;  /* 0x0010000002007824 */ /* 0x000fca00078e00ff */
[----:B------:R-:W-:-:S07]  /*7fd0*/  LOP3.LUT R0, R3, R0, R4, 0xfe, !PT ;  /* 0x0000000003007212 */ /* 0x000fce00078efe04 */
.L_x_31063:
[----:B------:R-:W-:Y:S05]  /*7fe0*/  BSYNC B0 ;  /* 0x0000000000007941 */ /* 0x000fea0003800000 */
.L_x_31062:
[----:B------:R-:W-:-:S04]  /*7ff0*/  FSETP.NEU.FTZ.AND P0, PT, R0, RZ, PT ;  /* 0x000000ff0000720b */ /* 0x000fc80003f1d000 */
[----:B------:R-:W-:Y:S01]  /*8000*/  P2R R24, PR, RZ, 0x1 ;  /* 0x00000001ff187803 */ /* 0x000fe20000000000 */
[----:B------:R-:W-:Y:S08]  /*8010*/  BRA `(.L_x_31047) ;  /* 0x0000000400287947 */ /* 0x000ff00003800000 */
.L_x_31060:
        /* <DEDUP_REMOVED lines=21> */
.L_x_31069:
[----:B------:R-:W-:Y:S05]  /*8170*/  BSYNC B1 ;  /* 0x0000000000017941 */ /* 0x000fea0003800000 */
.L_x_31068:
[----:B------:R-:W-:Y:S01]  /*8180*/  LEA R3, R0, 0x37800000, 0x17 ;  /* 0x3780000000037811 */ /* 0x000fe200078eb8ff */
[----:B------:R-:W-:-:S05]  /*8190*/  IMAD.SHL.U32 R0, R2, 0x200000, RZ ;  /* 0x0020000002007824 */ /* 0x000fca00078e00ff */
[----:B------:R-:W-:-:S07]  /*81a0*/  LOP3.LUT R0, R3, R0, R4, 0xfe, !PT ;  /* 0x0000000003007212 */ /* 0x000fce00078efe04 */
.L_x_31067:
[----:B------:R-:W-:Y:S05]  /*81b0*/  BSYNC B0 ;  /* 0x0000000000007941 */ /* 0x000fea0003800000 */
.L_x_31066:
[----:B------:R-:W-:-:S04]  /*81c0*/  FSETP.NEU.FTZ.AND P0, PT, R0, RZ, PT ;  /* 0x000000ff0000720b */ /* 0x000fc80003f1d000 */
[----:B------:R-:W-:Y:S01]  /*81d0*/  P2R R24, PR, RZ, 0x1 ;  /* 0x00000001ff187803 */ /* 0x000fe20000000000 */
[----:B------:R-:W-:Y:S08]  /*81e0*/  BRA `(.L_x_31047) ;  /* 0x0000000000b47947 */ /* 0x000ff00003800000 */
.L_x_31059:
        /* <DEDUP_REMOVED lines=14> */
.L_x_31073:
[----:B------:R-:W-:Y:S05]  /*82d0*/  BSYNC B0 ;  /* 0x0000000000007941 */ /* 0x000fea0003800000 */
.L_x_31072:
[----:B------:R-:W-:-:S04]  /*82e0*/  FSETP.NEU.FTZ.AND P0, PT, R0, RZ, PT ;  /* 0x000000ff0000720b */ /* 0x000fc80003f1d000 */
[----:B------:R-:W-:Y:S01]  /*82f0*/  P2R R24, PR, RZ, 0x1 ;  /* 0x00000001ff187803 */ /* 0x000fe20000000000 */
[----:B------:R-:W-:Y:S08]  /*8300*/  BRA `(.L_x_31047) ;  /* 0x00000000006c7947 */ /* 0x000ff00003800000 */
.L_x_31046:
        /* <DEDUP_REMOVED lines=16> */
.L_x_31074:
[----:B------:R-:W-:-:S04]  /*8410*/  PLOP3.LUT P0, PT, PT, PT, PT, 0x8, 0x0 ;  /* 0x000000000000781c */ /* 0x000fc80003f0e170 */
[----:B------:R-:W-:Y:S01]  /*8420*/  P2R R24, PR, RZ, 0x1 ;  /* 0x00000001ff187803 */ /* 0x000fe20000000000 */
[----:B------:R-:W-:Y:S08]  /*8430*/  BRA `(.L_x_31047) ;  /* 0x0000000000207947 */ /* 0x000ff00003800000 */
.L_x_31071:
[----:B------:R-:W2:Y:S02]  /*8440*/  LDG.E.64 R2, desc[UR36][R2.64] ;  /* 0x0000002402027981 */ /* 0x000ea4000c1e1b00 */
[----:B--2---:R-:W-:-:S04]  /*8450*/  ISETP.NE.U32.AND P0, PT, R2, RZ, PT ;  /* 0x000000ff0200720c */ /* 0x004fc80003f05070 */
[----:B------:R-:W-:-:S04]  /*8460*/  ISETP.NE.AND.EX P0, PT, R3, RZ, PT, P0 ;  /* 0x000000ff0300720c */ /* 0x000fc80003f05300 */
[----:B------:R-:W-:Y:S01]  /*8470*/  P2R R24, PR, RZ, 0x1 ;  /* 0x00000001ff187803 */ /* 0x000fe20000000000 */
[----:B------:R-:W-:Y:S08]  /*8480*/  BRA `(.L_x_31047) ;  /* 0x00000000000c7947 */ /* 0x000ff00003800000 */
.L_x_31070:
[----:B------:R-:W2:Y:S02]  /*8490*/  LDG.E R2, desc[UR36][R2.64] ;  /* 0x0000002402027981 */ /* 0x000ea4000c1e1900 */
[----:B--2---:R-:W-:-:S04]  /*84a0*/  ISETP.NE.AND P0, PT, R2, RZ, PT ;  /* 0x000000ff0200720c */ /* 0x004fc80003f05270 */
[----:B------:R-:W-:-:S09]  /*84b0*/  P2R R24, PR, RZ, 0x1 ;  /* 0x00000001ff187803 */ /* 0x000fd20000000000 */
.L_x_31047:
        /* <DEDUP_REMOVED lines=17> */
[----:B--2---:R2:W3:Y:S01]  /*85d0*/  I2F.F64.S16 R16, R2 ;  /* 0x0000000200107312 */ /* 0x0044e20000101c00 */
[----:B------:R-:W-:Y:S05]  /*85e0*/  BRA `(.L_x_31080) ;  /* 0x0000000c00d87947 */ /* 0x000fea0003800000 */
.L_x_31078:
[----:B------:R-:W2:Y:S01]  /*85f0*/  LDG.E.U8 R2, desc[UR36][R2.64] ;  /* 0x0000002402027981 */ /* 0x000ea2000c1e1100 */
[----:B------:R-:W-:Y:S01]  /*8600*/  CS2R R18, SRZ ;  /* 0x0000000000127805 */ /* 0x000fe2000001ff00 */
[----:B--2---:R0:W1:Y:S01]  /*8610*/  I2F.F64.U16 R16, R2 ;  /* 0x0000000200107312 */ /* 0x0040620000101800 */
[----:B------:R-:W-:Y:S05]  /*8620*/  BRA `(.L_x_31080) ;  /* 0x0000000c00c87947 */ /* 0x000fea0003800000 */
.L_x_31077:
        /* <DEDUP_REMOVED lines=10> */
.L_x_31082:
[----:B------:R-:W2:Y:S01]  /*86d0*/  LDG.E R2, desc[UR36][R2.64] ;  /* 0x0000002402027981 */ /* 0x000ea2000c1e1900 */
[----:B------:R-:W-:Y:S01]  /*86e0*/  CS2R R18, SRZ ;  /* 0x0000000000127805 */ /* 0x000fe2000001ff00 */
[----:B--2---:R0:W1:Y:S01]  /*86f0*/  I2F.F64 R16, R2 ;  /* 0x0000000200107312 */ /* 0x0040620000201c00 */
[----:B------:R-:W-:Y:S05]  /*8700*/  BRA `(.L_x_31080) ;  /* 0x0000000c00907947 */ /* 0x000fea0003800000 */
.L_x_31081:
[----:B------:R-:W2:Y:S01]  /*8710*/  LDG.E.U16 R2, desc[UR36][R2.64] ;  /* 0x0000002402027981 */ /* 0x000ea2000c1e1500 */
[----:B------:R-:W-:Y:S01]  /*8720*/  CS2R R18, SRZ ;  /* 0x0000000000127805 */ /* 0x000fe2000001ff00 */
[----:B--2---:R4:W0:Y:S01]  /*8730*/  I2F.F64.S16 R16, R2 ;  /* 0x0000000200107312 */ /* 0x0048220000101c00 */
[----:B------:R-:W-:Y:S05]  /*8740*/  BRA `(.L_x_31080) ;  /* 0x0000000c00807947 */ /* 0x000fea0003800000 */
.L_x_31076:
        /* <DEDUP_REMOVED lines=11> */
.L_x_31084:
[----:B------:R-:W2:Y:S01]  /*8800*/  LDG.E.U16 R0, desc[UR36][R2.64] ;  /* 0x0000002402007981 */ /* 0x000ea2000c1e1500 */
[----:B------:R-:W-:Y:S01]  /*8810*/  CS2R R18, SRZ ;  /* 0x0000000000127805 */ /* 0x000fe2000001ff00 */
[----:B--2---:R-:W-:-:S05]  /*8820*/  HADD2.F32 R0, -RZ, R0.H0_H0 ;  /* 0x20000000ff007230 */ /* 0x004fca0000004100 */
[----:B------:R-:W-:-:S04]  /*8830*/  FMUL.FTZ R0, R0, 1 ;  /* 0x3f80000000007820 */ /* 0x000fc80000410000 */
[----:B------:R0:W1:Y:S01]  /*8840*/  F2F.F64.F32 R16, R0 ;  /* 0x0000000000107310 */ /* 0x0000620000201800 */
[----:B------:R-:W-:Y:S05]  /*8850*/  BRA `(.L_x_31080) ;  /* 0x0000000c003c7947 */ /* 0x000fea0003800000 */
.L_x_31083:
        /* <DEDUP_REMOVED lines=12> */
.L_x_31086:
        /* <DEDUP_REMOVED lines=8> */
.L_x_31085:
[----:B------:R0:W5:Y:S01]  /*89a0*/  LDG.E.64 R16, desc[UR36][R2.64] ;  /* 0x0000002402107981 */ /* 0x000162000c1e1b00 */
[----:B------:R-:W-:Y:S01]  /*89b0*/  CS2R R18, SRZ ;  /* 0x0000000000127805 */ /* 0x000fe2000001ff00 */
[----:B------:R-:W-:Y:S06]  /*89c0*/  BRA `(.L_x_31080) ;  /* 0x0000000800e07947 */ /* 0x000fec0003800000 */
.L_x_31075:
        /* <DEDUP_REMOVED lines=14> */
.L_x_31089:
[----:B------:R0:W5:Y:S01]  /*8ab0*/  LDG.E.128 R16, desc[UR36][R2.64] ;  /* 0x0000002402107981 */ /* 0x000162000c1e1d00 */
[----:B------:R-:W-:Y:S05]  /*8ac0*/  BRA `(.L_x_31080) ;  /* 0x0000000800a07947 */ /* 0x000fea0003800000 */
.L_x_31088:
        /* <DEDUP_REMOVED lines=29> */
.L_x_31091:
[----:B------:R-:W2:Y:S01]  /*8ca0*/  LDG.E.U8 R2, desc[UR36][R2.64] ;  /* 0x0000002402027981 */ /* 0x000ea2000c1e1100 */
[----:B------:R-:W-:Y:S01]  /*8cb0*/  CS2R R18, SRZ ;  /* 0x0000000000127805 */ /* 0x000fe2000001ff00 */
        /* <DEDUP_REMOVED lines=14> */
.L_x_31090:
[----:B------:R-:W2:Y:S01]  /*8da0*/  LDG.E.U16 R0, desc[UR36][R2.64] ;  /* 0x0000002402007981 */ /* 0x000ea2000c1e1500 */
[----:B------:R-:W-:Y:S01]  /*8db0*/  CS2R R18, SRZ ;  /* 0x0000000000127805 */ /* 0x000fe2000001ff00 */
[----:B--2---:R-:W-:-:S04]  /*8dc0*/  IMAD.U32 R0, R0, 0x10000, RZ ;  /* 0x0001000000007824 */ /* 0x004fc800078e00ff */
[----:B------:R-:W-:-:S04]  /*8dd0*/  FMUL.FTZ R0, R0, 1 ;  /* 0x3f80000000007820 */ /* 0x000fc80000410000 */
[----:B------:R0:W1:Y:S01]  /*8de0*/  F2F.F64.F32 R16, R0 ;  /* 0x0000000000107310 */ /* 0x0000620000201800 */
[----:B------:R-:W-:Y:S05]  /*8df0*/  BRA `(.L_x_31080) ;  /* 0x0000000400d47947 */ /* 0x000fea0003800000 */
.L_x_31087:
        /* <DEDUP_REMOVED lines=12> */
.L_x_31094:
        /* <DEDUP_REMOVED lines=21> */
.L_x_31098:
[----:B------:R-:W-:Y:S05]  /*9010*/  BSYNC B1 ;  /* 0x0000000000017941 */ /* 0x000fea0003800000 */
.L_x_31097:
[----:B------:R-:W-:Y:S01]  /*9020*/  LEA R3, R0, 0x3b800000, 0x17 ;  /* 0x3b80000000037811 */ /* 0x000fe200078eb8ff */
[----:B------:R-:W-:-:S05]  /*9030*/  IMAD.SHL.U32 R0, R2, 0x100000, RZ ;  /* 0x0010000002007824 */ /* 0x000fca00078e00ff */
[----:B------:R-:W-:-:S07]  /*9040*/  LOP3.LUT R0, R3, R0, R4, 0xfe, !PT ;  /* 0x0000000003007212 */ /* 0x000fce00078efe04 */
.L_x_31096:
[----:B------:R-:W-:Y:S05]  /*9050*/  BSYNC B0 ;  /* 0x0000000000007941 */ /* 0x000fea0003800000 */
.L_x_31095:
[----:B------:R-:W-:Y:S01]  /*9060*/  FMUL.FTZ R0, R0, 1 ;  /* 0x3f80000000007820 */ /* 0x000fe20000410000 */
[----:B------:R-:W-:-:S03]  /*9070*/  CS2R R18, SRZ ;  /* 0x0000000000127805 */ /* 0x000fc6000001ff00 */
[----:B------:R0:W1:Y:S01]  /*9080*/  F2F.F64.F32 R16, R0 ;  /* 0x0000000000107310 */ /* 0x0000620000201800 */
[----:B------:R-:W-:Y:S05]  /*9090*/  BRA `(.L_x_31080) ;  /* 0x00000004002c7947 */ /* 0x000fea0003800000 */
.L_x_31093:
        /* <DEDUP_REMOVED lines=21> */
.L_x_31102:
[----:B------:R-:W-:Y:S05]  /*91f0*/  BSYNC B1 ;  /* 0x0000000000017941 */ /* 0x000fea0003800000 */
.L_x_31101:
[----:B------:R-:W-:Y:S01]  /*9200*/  LEA R3, R0, 0x37800000, 0x17 ;  /* 0x3780000000037811 */ /* 0x000fe200078eb8ff */
[----:B------:R-:W-:-:S05]  /*9210*/  IMAD.SHL.U32 R0, R2, 0x200000, RZ ;  /* 0x0020000002007824 */ /* 0x000fca00078e00ff */
[----:B------:R-:W-:-:S07]  /*9220*/  LOP3.LUT R0, R3, R0, R4, 0xfe, !PT ;  /* 0x0000000003007212 */ /* 0x000fce00078efe04 */
.L_x_31100:
[----:B------:R-:W-:Y:S05]  /*9230*/  BSYNC B0 ;  /* 0x0000000000007941 */ /* 0x000fea0003800000 */
.L_x_31099:
[----:B------:R-:W-:Y:S01]  /*9240*/  FMUL.FTZ R0, R0, 1 ;  /* 0x3f80000000007820 */ /* 0x000fe20000410000 */
[----:B------:R-:W-:-:S03]  /*9250*/  CS2R R18, SRZ ;  /* 0x0000000000127805 */ /* 0x000fc6000001ff00 */
[----:B------:R0:W1:Y:S01]  /*9260*/  F2F.F64.F32 R16, R0 ;  /* 0x0000000000107310 */ /* 0x0000620000201800 */
[----:B------:R-:W-:Y:S05]  /*9270*/  BRA `(.L_x_31080) ;  /* 0x0000000000b47947 */ /* 0x000fea0003800000 */
.L_x_31092:
        /* <DEDUP_REMOVED lines=14> */
.L_x_31106:
[----:B------:R-:W-:Y:S05]  /*9360*/  BSYNC B0 ;  /* 0x0000000000007941 */ /* 0x000fea0003800000 */
.L_x_31105:
[----:B------:R-:W-:Y:S01]  /*9370*/  FMUL.FTZ R0, R0, 1 ;  /* 0x3f80000000007820 */ /* 0x000fe20000410000 */
[----:B------:R-:W-:-:S03]  /*9380*/  CS2R R18, SRZ ;  /* 0x0000000000127805 */ /* 0x000fc6000001ff00 */
[----:B------:R0:W1:Y:S01]  /*9390*/  F2F.F64.F32 R16, R0 ;  /* 0x0000000000107310 */ /* 0x0000620000201800 */
[----:B------:R-:W-:Y:S05]  /*93a0*/  BRA `(.L_x_31080) ;  /* 0x0000000000687947 */ /* 0x000fea0003800000 */
.L_x_31079:
        /* <DEDUP_REMOVED lines=16> */
.L_x_31107:
[----:B------:R-:W-:Y:S02]  /*94b0*/  CS2R R16, SRZ ;  /* 0x0000000000107805 */ /* 0x000fe4000001ff00 */
[----:B------:R-:W-:Y:S01]  /*94c0*/  CS2R R18, SRZ ;  /* 0x0000000000127805 */ /* 0x000fe2000001ff00 */
[----:B------:R-:W-:Y:S06]  /*94d0*/  BRA `(.L_x_31080) ;  /* 0x00000000001c7947 */ /* 0x000fec0003800000 */
.L_x_31104:
[----:B------:R-:W2:Y:S01]  /*94e0*/  LDG.E.64 R16, desc[UR36][R2.64] ;  /* 0x0000002402107981 */ /* 0x000ea2000c1e1b00 */
[----:B------:R-:W-:Y:S01]  /*94f0*/  CS2R R18, SRZ ;  /* 0x0000000000127805 */ /* 0x000fe2000001ff00 */
[----:B--2---:R-:W0:Y:S01]  /*9500*/  I2F.F64.U64 R16, R16 ;  /* 0x0000001000107312 */ /* 0x004e220000301800 */
[----:B------:R-:W-:Y:S05]  /*9510*/  BRA `(.L_x_31080) ;  /* 0x00000000000c7947 */ /* 0x000fea0003800000 */
.L_x_31103:
[----:B------:R-:W2:Y:S01]  /*9520*/  LDG.E R2, desc[UR36][R2.64] ;  /* 0x0000002402027981 */ /* 0x000ea2000c1e1900 */
[----:B------:R-:W-:Y:S01]  /*9530*/  CS2R R18, SRZ ;  /* 0x0000000000127805 */ /* 0x000fe2000001ff00 */
[----:B--2---:R0:W1:Y:S06]  /*9540*/  I2F.F64.U32 R16, R2 ;  /* 0x0000000200107312 */ /* 0x00406c0000201800 */
.L_x_31080:
[----:B0-2-4-:R-:W0:Y:S01]  /*9550*/  LDC.U8 R2, c[0x0][0x503] ;  /* 0x000140c0ff027b82 */ /* 0x015e220000000000 */
        /* <DEDUP_REMOVED lines=16> */
[----:B--2---:R-:W0:Y:S01]  /*9660*/  I2F.F64.S16 R4, R4 ;  /* 0x0000000400047312 */ /* 0x004e220000101c00 */
[----:B------:R-:W-:Y:S05]  /*9670*/  BRA `(.L_x_31113) ;  /* 0x0000000c00d87947 */ /* 0x000fea0003800000 */
.L_x_31111:
[----:B------:R-:W2:Y:S01]  /*9680*/  LDG.E.U8 R4, desc[UR36][R26.64] ;  /* 0x000000241a047981 */ /* 0x000ea2000c1e1100 */
[----:B------:R-:W-:Y:S01]  /*9690*/  CS2R R6, SRZ ;  /* 0x0000000000067805 */ /* 0x000fe2000001ff00 */
[----:B--2---:R-:W0:Y:S01]  /*96a0*/  I2F.F64.U16 R4, R4 ;  /* 0x0000000400047312 */ /* 0x004e220000101800 */
[----:B------:R-:W-:Y:S05]  /*96b0*/  BRA `(.L_x_31113) ;  /* 0x0000000c00c87947 */ /* 0x000fea0003800000 */
.L_x_31110:
        /* <DEDUP_REMOVED lines=10> */
.L_x_31115:
[----:B------:R-:W2:Y:S01]  /*9760*/  LDG.E R4, desc[UR36][R26.64] ;  /* 0x000000241a047981 */ /* 0x000ea2000c1e1900 */
[----:B------:R-:W-:Y:S01]  /*9770*/  CS2R R6, SRZ ;  /* 0x0000000000067805 */ /* 0x000fe2000001ff00 */
[----:B--2---:R-:W0:Y:S01]  /*9780*/  I2F.F64 R4, R4 ;  /* 0x0000000400047312 */ /* 0x004e220000201c00 */
[----:B------:R-:W-:Y:S05]  /*9790*/  BRA `(.L_x_31113) ;  /* 0x0000000c00907947 */ /* 0x000fea0003800000 */
.L_x_31114:
[----:B------:R-:W2:Y:S01]  /*97a0*/  LDG.E.U16 R4, desc[UR36][R26.64] ;  /* 0x000000241a047981 */ /* 0x000ea2000c1e1500 */
[----:B------:R-:W-:Y:S01]  /*97b0*/  CS2R R6, SRZ ;  /* 0x0000000000067805 */ /* 0x000fe2000001ff00 */
[----:B--2---:R-:W0:Y:S01]  /*97c0*/  I2F.F64.S16 R4, R4 ;  /* 0x0000000400047312 */ /* 0x004e220000101c00 */
[----:B------:R-:W-:Y:S05]  /*97d0*/  BRA `(.L_x_31113) ;  /* 0x0000000c00807947 */ /* 0x000fea0003800000 */
.L_x_31109:
        /* <DEDUP_REMOVED lines=11> */
.L_x_31117:
[----:B------:R-:W2:Y:S01]  /*9890*/  LDG.E.U16 R0, desc[UR36][R26.64] ;  /* 0x000000241a007981 */ /* 0x000ea2000c1e1500 */
[----:B------:R-:W-:Y:S01]  /*98a0*/  CS2R R6, SRZ ;  /* 0x0000000000067805 */ /* 0x000fe2000001ff00 */
[----:B--2---:R-:W-:-:S05]  /*98b0*/  HADD2.F32 R0, -RZ, R0.H0_H0 ;  /* 0x20000000ff007230 */ /* 0x004fca0000004100 */
[----:B------:R-:W-:-:S04]  /*98c0*/  FMUL.FTZ R0, R0, 1 ;  /* 0x3f80000000007820 */ /* 0x000fc80000410000 */
[----:B------:R0:W2:Y:S01]  /*98d0*/  F2F.F64.F32 R4, R0 ;  /* 0x0000000000047310 */ /* 0x0000a20000201800 */
[----:B------:R-:W-:Y:S05]  /*98e0*/  BRA `(.L_x_31113) ;  /* 0x0000000c003c7947 */ /* 0x000fea0003800000 */
.L_x_31116:
        /* <DEDUP_REMOVED lines=10> */
[----:B------:R-:W2:Y:S01]  /*9990*/  F2F.F64.F32 R4, R4 ;  /* 0x0000000400047310 */ /* 0x000ea20000201800 */
[----:B------:R-:W-:Y:S05]  /*99a0*/  BRA `(.L_x_31113) ;  /* 0x0000000c000c7947 */ /* 0x000fea0003800000 */
.L_x_31119:
[----:B------:R-:W2:Y:S02]  /*99b0*/  LDG.E R0, desc[UR36][R26.64] ;  /* 0x000000241a007981 */ /* 0x000ea4000c1e1900 */
[--C-:B--2---:R-:W-:Y:S02]  /*99c0*/  HADD2.F32 R2, -RZ, R0.reuse.H1_H1 ;  /* 0x30000000ff027230 */ /* 0x104fe40000004100 */
[----:B------:R-:W-:-:S03]  /*99d0*/  HADD2.F32 R0, -RZ, R0.H0_H0 ;  /* 0x20000000ff007230 */ /* 0x000fc60000004100 */
[----:B------:R-:W-:Y:S02]  /*99e0*/  FMUL.FTZ R2, R2, 1 ;  /* 0x3f80000002027820 */ /* 0x000fe40000410000 */
[----:B------:R-:W-:Y:S02]  /*99f0*/  FMUL.FTZ R0, R0, 1 ;  /* 0x3f80000000007820 */ /* 0x000fe40000410000 */
[----:B------:R0:W2:Y:S08]  /*9a00*/  F2F.F64.F32 R6, R2 ;  /* 0x0000000200067310 */ /* 0x0000b00000201800 */
[----:B------:R0:W4:Y:S01]  /*9a10*/  F2F.F64.F32 R4, R0 ;  /* 0x0000000000047310 */ /* 0x0001220000201800 */
[----:B------:R-:W-:Y:S05]  /*9a20*/  BRA `(.L_x_31113) ;  /* 0x0000000800ec7947 */ /* 0x000fea0003800000 */
.L_x_31118:
[----:B------:R0:W5:Y:S01]  /*9a30*/  LDG.E.64 R4, desc[UR36][R26.64] ;  /* 0x000000241a047981 */ /* 0x000162000c1e1b00 */
[----:B------:R-:W-:Y:S01]  /*9a40*/  CS2R R6, SRZ ;  /* 0x0000000000067805 */ /* 0x000fe2000001ff00 */
[----:B------:R-:W-:Y:S06]  /*9a50*/  BRA `(.L_x_31113) ;  /* 0x0000000800e07947 */ /* 0x000fec0003800000 */
.L_x_31108:
        /* <DEDUP_REMOVED lines=14> */
.L_x_31122:
[----:B------:R0:W5:Y:S01]  /*9b40*/  LDG.E.128 R4, desc[UR36][R26.64] ;  /* 0x000000241a047981 */ /* 0x000162000c1e1d00 */
[----:B------:R-:W-:Y:S05]  /*9b50*/  BRA `(.L_x_31113) ;  /* 0x0000000800a07947 */ /* 0x000fea0003800000 */
.L_x_31121:
        /* <DEDUP_REMOVED lines=21> */
[----:B------:R-:W-:Y:S02]  /*9cb0*/  CS2R R6, SRZ ;  /* 0x0000000000067805 */ /* 0x000fe4000001ff00 */
[----:B------:R-:W-:Y:S02]  /*9cc0*/  SHF.R.S32.HI R3, RZ, 0x1f, R3 ;  /* 0x0000001fff037819 */ /* 0x000fe40000011403 */
[----:B------:R-:W-:-:S04]  /*9cd0*/  LOP3.LUT R4, R5, 0x7f800000, R4, 0xf8, !PT ;  /* 0x7f80000005047812 */ /* 0x000fc800078ef804 */
[----:B------:R-:W-:-:S04]  /*9ce0*/  LOP3.LUT R3, R4, R3, RZ, 0x30, !PT ;  /* 0x0000000304037212 */ /* 0x000fc800078e30ff */
[----:B------:R-:W-:-:S05]  /*9cf0*/  LOP3.LUT R3, R3, 0x80000000, R0, 0xf8, !PT ;  /* 0x8000000003037812 */ /* 0x000fca00078ef800 */
[----:B------:R-:W-:-:S04]  /*9d00*/  FMUL.FTZ R3, R3, 1 ;  /* 0x3f80000003037820 */ /* 0x000fc80000410000 */
[----:B------:R0:W2:Y:S01]  /*9d10*/  F2F.F64.F32 R4, R3 ;  /* 0x0000000300047310 */ /* 0x0000a20000201800 */
[----:B------:R-:W-:Y:S05]  /*9d20*/  BRA `(.L_x_31113) ;  /* 0x00000008002c7947 */ /* 0x000fea0003800000 */
.L_x_31124:
[----:B------:R-:W2:Y:S01]  /*9d30*/  LDG.E.U8 R3, desc[UR36][R26.64] ;  /* 0x000000241a037981 */ /* 0x000ea2000c1e1100 */
[----:B------:R-:W-:Y:S01]  /*9d40*/  CS2R R6, SRZ ;  /* 0x0000000000067805 */ /* 0x000fe2000001ff00 */
        /* <DEDUP_REMOVED lines=14> */
.L_x_31123:
[----:B------:R-:W2:Y:S01]  /*9e30*/  LDG.E.U16 R0, desc[UR36][R26.64] ;  /* 0x000000241a007981 */ /* 0x000ea2000c1e1500 */
[----:B------:R-:W-:Y:S01]  /*9e40*/  CS2R R6, SRZ ;  /* 0x0000000000067805 */ /* 0x000fe2000001ff00 */
[----:B--2---:R-:W-:-:S04]  /*9e50*/  IMAD.U32 R0, R0, 0x10000, RZ ;  /* 0x0001000000007824 */ /* 0x004fc800078e00ff */
[----:B------:R-:W-:-:S04]  /*9e60*/  FMUL.FTZ R0, R0, 1 ;  /* 0x3f80000000007820 */ /* 0x000fc80000410000 */
[----:B------:R0:W2:Y:S01]  /*9e70*/  F2F.F64.F32 R4, R0 ;  /* 0x0000000000047310 */ /* 0x0000a20000201800 */
[----:B------:R-:W-:Y:S05]  /*9e80*/  BRA `(.L_x_31113) ;  /* 0x0000000400d47947 */ /* 0x000fea0003800000 */
.L_x_31120:
        /* <DEDUP_REMOVED lines=10> */
[----:B--2---:R-:W0:Y:S01]  /*9f30*/  I2F.F64.U16 R4, R4 ;  /* 0x0000000400047312 */ /* 0x004e220000101800 */
[----:B------:R-:W-:Y:S05]  /*9f40*/  BRA `(.L_x_31113) ;  /* 0x0000000400a47947 */ /* 0x000fea0003800000 */
.L_x_31127:
        /* <DEDUP_REMOVED lines=21> */
.L_x_31131:
[----:B------:R-:W-:Y:S05]  /*a0a0*/  BSYNC B1 ;  /* 0x0000000000017941 */ /* 0x000fea0003800000 */
.L_x_31130:
[----:B------:R-:W-:Y:S01]  /*a0b0*/  LEA R3, R0, 0x3b800000, 0x17 ;  /* 0x3b80000000037811 */ /* 0x000fe200078eb8ff */
[----:B------:R-:W-:-:S05]  /*a0c0*/  IMAD.SHL.U32 R0, R2, 0x100000, RZ ;  /* 0x0010000002007824 */ /* 0x000fca00078e00ff */
[----:B------:R-:W-:-:S07]  /*a0d0*/  LOP3.LUT R0, R3, R0, R4, 0xfe, !PT ;  /* 0x0000000003007212 */ /* 0x000fce00078efe04 */
.L_x_31129:
[----:B------:R-:W-:Y:S05]  /*a0e0*/  BSYNC B0 ;  /* 0x0000000000007941 */ /* 0x000fea0003800000 */
.L_x_31128:
[----:B------:R-:W-:Y:S01]  /*a0f0*/  FMUL.FTZ R0, R0, 1 ;  /* 0x3f80000000007820 */ /* 0x000fe20000410000 */
[----:B------:R-:W-:-:S03]  /*a100*/  CS2R R6, SRZ ;  /* 0x0000000000067805 */ /* 0x000fc6000001ff00 */
[----:B------:R0:W2:Y:S01]  /*a110*/  F2F.F64.F32 R4, R0 ;  /* 0x0000000000047310 */ /* 0x0000a20000201800 */
[----:B------:R-:W-:Y:S05]  /*a120*/  BRA `(.L_x_31113) ;  /* 0x00000004002c7947 */ /* 0x000fea0003800000 */
.L_x_31126:
        /* <DEDUP_REMOVED lines=21> */
.L_x_31135:
[----:B------:R-:W-:Y:S05]  /*a280*/  BSYNC B1 ;  /* 0x0000000000017941 */ /* 0x000fea0003800000 */
.L_x_31134:
[----:B------:R-:W-:Y:S01]  /*a290*/  LEA R3, R0, 0x37800000, 0x17 ;  /* 0x3780000000037811 */ /* 0x000fe200078eb8ff */
[----:B------:R-:W-:-:S05]  /*a2a0*/  IMAD.SHL.U32 R0, R2, 0x200000, RZ ;  /* 0x0020000002007824 */ /* 0x000fca00078e00ff */
[----:B------:R-:W-:-:S07]  /*a2b0*/  LOP3.LUT R0, R3, R0, R4, 0xfe, !PT ;  /* 0x0000000003007212 */ /* 0x000fce00078efe04 */
.L_x_31133:
[----:B------:R-:W-:Y:S05]  /*a2c0*/  BSYNC B0 ;  /* 0x0000000000007941 */ /* 0x000fea0003800000 */
.L_x_31132:
[----:B------:R-:W-:Y:S01]  /*a2d0*/  FMUL.FTZ R0, R0, 1 ;  /* 0x3f80000000007820 */ /* 0x000fe20000410000 */
[----:B------:R-:W-:-:S03]  /*a2e0*/  CS2R R6, SRZ ;  /* 0x0000000000067805 */ /* 0x000fc6000001ff00 */
[----:B------:R0:W2:Y:S01]  /*a2f0*/  F2F.F64.F32 R4, R0 ;  /* 0x0000000000047310 */ /* 0x0000a20000201800 */
[----:B------:R-:W-:Y:S05]  /*a300*/  BRA `(.L_x_31113) ;  /* 0x0000000000b47947 */ /* 0x000fea0003800000 */
.L_x_31125:
        /* <DEDUP_REMOVED lines=14> */
.L_x_31139:
[----:B------:R-:W-:Y:S05]  /*a3f0*/  BSYNC B0 ;  /* 0x0000000000007941 */ /* 0x000fea0003800000 */
.L_x_31138:
[----:B------:R-:W-:Y:S01]  /*a400*/  FMUL.FTZ R0, R0, 1 ;  /* 0x3f80000000007820 */ /* 0x000fe20000410000 */
[----:B------:R-:W-:-:S03]  /*a410*/  CS2R R6, SRZ ;  /* 0x0000000000067805 */ /* 0x000fc6000001ff00 */
[----:B------:R4:W0:Y:S01]  /*a420*/  F2F.F64.F32 R4, R0 ;  /* 0x0000000000047310 */ /* 0x0008220000201800 */
[----:B------:R-:W-:Y:S05]  /*a430*/  BRA `(.L_x_31113) ;  /* 0x0000000000687947 */ /* 0x000fea0003800000 */
.L_x_31112:
        /* <DEDUP_REMOVED lines=16> */
.L_x_31140:
[----:B------:R-:W-:Y:S02]  /*a540*/  CS2R R4, SRZ ;  /* 0x0000000000047805 */ /* 0x000fe4000001ff00 */
[----:B------:R-:W-:Y:S01]  /*a550*/  CS2R R6, SRZ ;  /* 0x0000000000067805 */ /* 0x000fe2000001ff00 */
[----:B------:R-:W-:Y:S06]  /*a560*/  BRA `(.L_x_31113) ;  /* 0x00000000001c7947 */ /* 0x000fec0003800000 */
.L_x_31137:
[----:B------:R-:W2:Y:S01]  /*a570*/  LDG.E.64 R4, desc[UR36][R26.64] ;  /* 0x000000241a047981 */ /* 0x000ea2000c1e1b00 */
[----:B------:R-:W-:Y:S01]  /*a580*/  CS2R R6, SRZ ;  /* 0x0000000000067805 */ /* 0x000fe2000001ff00 */
[----:B--2---:R-:W2:Y:S01]  /*a590*/  I2F.F64.U64 R4, R4 ;  /* 0x0000000400047312 */ /* 0x004ea20000301800 */
[----:B------:R-:W-:Y:S05]  /*a5a0*/  BRA `(.L_x_31113) ;  /* 0x00000000000c7947 */ /* 0x000fea0003800000 */
.L_x_31136:
[----:B------:R-:W2:Y:S01]  /*a5b0*/  LDG.E R4, desc[UR36][R26.64] ;  /* 0x000000241a047981 */ /* 0x000ea2000c1e1900 */
[----:B------:R-:W-:Y:S01]  /*a5c0*/  CS2R R6, SRZ ;  /* 0x0000000000067805 */ /* 0x000fe2000001ff00 */
[----:B--2---:R-:W0:Y:S06]  /*a5d0*/  I2F.F64.U32 R4, R4 ;  /* 0x0000000400047312 */ /* 0x004e2c0000201800 */
.L_x_31113:
[----:B0-----:R-:W0:Y:S01]  /*a5e0*/  LDC.U8 R2, c[0x0][0x500] ;  /* 0x00014000ff027b82 */ /* 0x001e220000000000 */
[----:B------:R-:W-:-:S04]  /*a5f0*/  ISETP.NE.AND P1, PT, R24, RZ, PT ;  /* 0x000000ff1800720c */ /* 0x000fc80003f25270 */
[----:B-12345:R-:W-:Y:S02]  /*a600*/  FSEL R4, R16, R4, P1 ;  /* 0x0000000410047208 */ /* 0x03efe40000800000 */
        /* <DEDUP_REMOVED lines=17> */
.L_x_31144:
[----:B------:R-:W0:Y:S02]  /*a720*/  F2I.S64.F64.TRUNC R4, R4 ;  /* 0x0000000400047311 */ /* 0x000e24000030d900 */
[----:B0-----:R-:W-:-:S05]  /*a730*/  IMAD.MOV.U32 R3, RZ, RZ, R4 ;  /* 0x000000ffff037224 */ /* 0x001fca00078e0004 */
[----:B------:R0:W-:Y:S01]  /*a740*/  STG.E.U8 desc[UR36][R22.64], R3 ;  /* 0x0000000316007986 */ /* 0x0001e2000c101124 */
[----:B------:R-:W-:Y:S05]  /*a750*/  BRA `(.L_x_31146) ;  /* 0x0000001000087947 */ /* 0x000fea0003800000 */
.L_x_31143:
        /* <DEDUP_REMOVED lines=9> */
.L_x_31148:
[----:B------:R-:W0:Y:S02]  /*a7f0*/  F2I.F64.TRUNC R5, R4 ;  /* 0x0000000400057311 */ /* 0x000e24000030d100 */
[----:B0-----:R0:W-:Y:S01]  /*a800*/  STG.E desc[UR36][R22.64], R5 ;  /* 0x0000000516007986 */ /* 0x0011e2000c101924 */
[----:B------:R-:W-:Y:S05]  /*a810*/  BRA `(.L_x_31146) ;  /* 0x0000000c00d87947 */ /* 0x000fea0003800000 */
.L_x_31147:
[----:B------:R-:W0:Y:S02]  /*a820*/  F2I.F64.TRUNC R5, R4 ;  /* 0x0000000400057311 */ /* 0x000e24000030d100 */
[----:B0-----:R0:W-:Y:S01]  /*a830*/  STG.E.U16 desc[UR36][R22.64], R5 ;  /* 0x0000000516007986 */ /* 0x0011e2000c101524 */
[----:B------:R-:W-:Y:S05]  /*a840*/  BRA `(.L_x_31146) ;  /* 0x0000000c00cc7947 */ /* 0x000fea0003800000 */
.L_x_31142:
        /* <DEDUP_REMOVED lines=13> */
.L_x_31150:
        /* <DEDUP_REMOVED lines=8> */
.L_x_31149:
        /* <DEDUP_REMOVED lines=16> */
.L_x_31152:
        /* <DEDUP_REMOVED lines=11> */
.L_x_31151:
[----:B------:R0:W-:Y:S01]  /*ab50*/  STG.E.64 desc[UR36][R22.64], R4 ;  /* 0x0000000416007986 */ /* 0x0001e2000c101b24 */
[----:B------:R-:W-:Y:S05]  /*ab60*/  BRA `(.L_x_31146) ;  /* 0x0000000c00047947 */ /* 0x000fea0003800000 */
.L_x_31141:
        /* <DEDUP_REMOVED lines=13> */
.L_x_31155:
[----:B------:R0:W-:Y:S01]  /*ac40*/  STG.E.128 desc[UR36][R22.64], R4 ;  /* 0x0000000416007986 */ /* 0x0001e2000c101d24 */
[----:B------:R-:W-:Y:S05]  /*ac50*/  BRA `(.L_x_31146) ;  /* 0x0000000800c87947 */ /* 0x000fea0003800000 */
.L_x_31154:
        /* <DEDUP_REMOVED lines=25> */
.L_x_31159:
[----:B------:R-:W-:Y:S05]  /*adf0*/  BSYNC B0 ;  /* 0x0000000000007941 */ /* 0x000fea0003800000 */
.L_x_31158:
[----:B------:R-:W-:-:S05]  /*ae00*/  LOP3.LUT R3, R0, R3, RZ, 0xfc, !PT ;  /* 0x0000000300037212 */ /* 0x000fca00078efcff */
[----:B------:R0:W-:Y:S01]  /*ae10*/  STG.E.U8 desc[UR36][R22.64], R3 ;  /* 0x0000000316007986 */ /* 0x0001e2000c101124 */
[----:B------:R-:W-:Y:S05]  /*ae20*/  BRA `(.L_x_31146) ;  /* 0x0000000800547947 */ /* 0x000fea0003800000 */
.L_x_31157:
        /* <DEDUP_REMOVED lines=17> */
.L_x_31161:
[----:B------:R-:W-:Y:S01]  /*af40*/  IMAD.MOV.U32 R0, RZ, RZ, 0x7f ;  /* 0x0000007fff007424 */ /* 0x000fe200078e00ff */
[----:B------:R-:W-:-:S04]  /*af50*/  ISETP.GT.U32.AND P0, PT, R2, 0x7f800000, PT ;  /* 0x7f8000000200780c */ /* 0x000fc80003f04070 */
[----:B------:R-:W-:-:S09]  /*af60*/  SEL R0, R0, 0x7c, P0 ;  /* 0x0000007c00007807 */ /* 0x000fd20000000000 */
.L_x_31162:
[----:B------:R-:W-:Y:S05]  /*af70*/  BSYNC B0 ;  /* 0x0000000000007941 */ /* 0x000fea0003800000 */
.L_x_31160:
[----:B------:R-:W-:-:S04]  /*af80*/  LOP3.LUT R2, R3, 0x80000000, RZ, 0xc0, !PT ;  /* 0x8000000003027812 */ /* 0x000fc800078ec0ff */
[----:B------:R-:W-:-:S04]  /*af90*/  SHF.R.U32.HI R3, RZ, 0x18, R2 ;  /* 0x00000018ff037819 */ /* 0x000fc80000011602 */
[----:B------:R-:W-:-:S05]  /*afa0*/  LOP3.LUT R3, R0, R3, RZ, 0xfc, !PT ;  /* 0x0000000300037212 */ /* 0x000fca00078efcff */
[----:B------:R0:W-:Y:S01]  /*afb0*/  STG.E.U8 desc[UR36][R22.64], R3 ;  /* 0x0000000316007986 */ /* 0x0001e2000c101124 */
[----:B------:R-:W-:Y:S05]  /*afc0*/  BRA `(.L_x_31146) ;  /* 0x0000000400ec7947 */ /* 0x000fea0003800000 */
.L_x_31156:
        /* <DEDUP_REMOVED lines=8> */
.L_x_31153:
        /* <DEDUP_REMOVED lines=11> */
.L_x_31165:
        /* <DEDUP_REMOVED lines=21> */
.L_x_31168:
[----:B------:R-:W-:-:S04]  /*b250*/  LOP3.LUT R2, R3, 0x80000000, RZ, 0xc0, !PT ;  /* 0x8000000003027812 */ /* 0x000fc800078ec0ff */
[----:B------:R-:W-:-:S04]  /*b260*/  SHF.R.U32.HI R3, RZ, 0x18, R2 ;  /* 0x00000018ff037819 */ /* 0x000fc80000011602 */
[----:B------:R-:W-:-:S04]  /*b270*/  LOP3.LUT R0, R0, R3, RZ, 0xfc, !PT ;  /* 0x0000000300007212 */ /* 0x000fc800078efcff */
[----:B------:R-:W-:-:S07]  /*b280*/  PRMT R11, R0, 0x7610, R11 ;  /* 0x00007610000b7816 */ /* 0x000fce000000000b */
.L_x_31167:
[----:B------:R-:W-:Y:S05]  /*b290*/  BSYNC B0 ;  /* 0x0000000000007941 */ /* 0x000fea0003800000 */
.L_x_31166:
[----:B------:R0:W-:Y:S01]  /*b2a0*/  STG.E.U8 desc[UR36][R22.64], R11 ;  /* 0x0000000b16007986 */ /* 0x0001e2000c101124 */
[----:B------:R-:W-:Y:S05]  /*b2b0*/  BRA `(.L_x_31146) ;  /* 0x0000000400307947 */ /* 0x000fea0003800000 */
.L_x_31164:
        /* <DEDUP_REMOVED lines=21> */
.L_x_31171:
[----:B------:R-:W-:-:S04]  /*b410*/  LOP3.LUT R2, R3, 0x80000000, RZ, 0xc0, !PT ;  /* 0x8000000003027812 */ /* 0x000fc800078ec0ff */
[----:B------:R-:W-:-:S04]  /*b420*/  SHF.R.U32.HI R3, RZ, 0x18, R2 ;  /* 0x00000018ff037819 */ /* 0x000fc80000011602 */
[----:B------:R-:W-:-:S04]  /*b430*/  LOP3.LUT R0, R0, R3, RZ, 0xfc, !PT ;  /* 0x0000000300007212 */ /* 0x000fc800078efcff */
[----:B------:R-:W-:-:S07]  /*b440*/  PRMT R11, R0, 0x7610, R11 ;  /* 0x00007610000b7816 */ /* 0x000fce000000000b */
.L_x_31170:
[----:B------:R-:W-:Y:S05]  /*b450*/  BSYNC B0 ;  /* 0x0000000000007941 */ /* 0x000fea0003800000 */
.L_x_31169:
[----:B------:R3:W-:Y:S01]  /*b460*/  STG.E.U8 desc[UR36][R22.64], R11 ;  /* 0x0000000b16007986 */ /* 0x0007e2000c101124 */
[----:B------:R-:W-:Y:S05]  /*b470*/  BRA `(.L_x_31146) ;  /* 0x0000000000c07947 */ /* 0x000fea0003800000 */
.L_x_31163:
        /* <DEDUP_REMOVED lines=26> */
.L_x_31145:
        /* <DEDUP_REMOVED lines=16> */
.L_x_31174:
[----:B------:R-:W-:Y:S05]  /*b720*/  BRA `(.L_x_31146) ;  /* 0x0000000000147947 */ /* 0x000fea0003800000 */
.L_x_31173:
[----:B------:R-:W0:Y:S02]  /*b730*/  F2I.U64.F64.TRUNC R4, R4 ;  /* 0x0000000400047311 */ /* 0x000e24000030d800 */
[----:B0-----:R2:W-:Y:S01]  /*b740*/  STG.E.64 desc[UR36][R22.64], R4 ;  /* 0x0000000416007986 */ /* 0x0015e2000c101b24 */
[----:B------:R-:W-:Y:S05]  /*b750*/  BRA `(.L_x_31146) ;  /* 0x0000000000087947 */ /* 0x000fea0003800000 */
.L_x_31172:
[----:B------:R-:W0:Y:S02]  /*b760*/  F2I.U32.F64.TRUNC R5, R4 ;  /* 0x0000000400057311 */ /* 0x000e24000030d000 */
[----:B0-----:R0:W-:Y:S02]  /*b770*/  STG.E desc[UR36][R22.64], R5 ;  /* 0x0000000516007986 */ /* 0x0011e4000c101924 */
.L_x_31146:
[----:B------:R-:W-:-:S07]  /*b780*/  VIADD R25, R25, 0x80 ;  /* 0x0000008019197836 */ /* 0x000fce0000000000 */
.L_x_31040:
[----:B------:R-:W-:Y:S05]  /*b790*/  BSYNC B6 ;  /* 0x0000000000067941 */ /* 0x000fea0003800000 */
.L_x_31039:
        /* <DEDUP_REMOVED lines=384> */
.L_x_31177:
        /* <DEDUP_REMOVED lines=22> */
.L_x_31181:
[----:B------:R-:W2:Y:S02]  /*d100*/  LDG.E.U8 R2, desc[UR36][R2.64] ;  /* 0x0000002402027981 */ /* 0x000ea4000c1e1100 */
[----:B--2---:R-:W-:-:S04]  /*d110*/  ISETP.NE.AND P0, PT, R2, RZ, PT ;  /* 0x000000ff0200720c */ /* 0x004fc80003f05270 */
[----:B------:R-:W-:Y:S01]  /*d120*/  P2R R24, PR, RZ, 0x1 ;  /* 0x00000001ff187803 */ /* 0x000fe20000000000 */
[----:B------:R-:W-:Y:S08]  /*d130*/  BRA `(.L_x_31183) ;  /* 0x0000000c00c47947 */ /* 0x000ff00003800000 */
.L_x_31180:
        /* <DEDUP_REMOVED lines=11> */
.L_x_31185:
[----:B------:R-:W2:Y:S02]  /*d1f0*/  LDG.E R2, desc[UR36][R2.64] ;  /* 0x0000002402027981 */ /* 0x000ea4000c1e1900 */
[----:B--2---:R-:W-:-:S04]  /*d200*/  ISETP.NE.AND P0, PT, R2, RZ, PT ;  /* 0x000000ff0200720c */ /* 0x004fc80003f05270 */
[----:B------:R-:W-:Y:S01]  /*d210*/  P2R R24, PR, RZ, 0x1 ;  /* 0x00000001ff187803 */ /* 0x000fe20000000000 */
[----:B------:R-:W-:Y:S08]  /*d220*/  BRA `(.L_x_31183) ;  /* 0x0000000c00887947 */ /* 0x000ff00003800000 */
.L_x_31184:
[----:B------:R-:W2:Y:S02]  /*d230*/  LDG.E.U16 R2, desc[UR36][R2.64] ;  /* 0x0000002402027981 */ /* 0x000ea4000c1e1500 */
[----:B--2---:R-:W-:-:S04]  /*d240*/  ISETP.NE.AND P0, PT, R2, RZ, PT ;  /* 0x000000ff0200720c */ /* 0x004fc80003f05270 */
[----:B------:R-:W-:Y:S01]  /*d250*/  P2R R24, PR, RZ, 0x1 ;  /* 0x00000001ff187803 */ /* 0x000fe20000000000 */
[----:B------:R-:W-:Y:S08]  /*d260*/  BRA `(.L_x_31183) ;  /* 0x0000000c00787947 */ /* 0x000ff00003800000 */
.L_x_31179:
        /* <DEDUP_REMOVED lines=10> */
.L_x_31187:
[----:B------:R-:W2:Y:S02]  /*d310*/  LDG.E.U16 R0, desc[UR36][R2.64] ;  /* 0x0000002402007981 */ /* 0x000ea4000c1e1500 */
[----:B--2---:R-:W-:-:S05]  /*d320*/  HADD2.F32 R0, -RZ, R0.H0_H0 ;  /* 0x20000000ff007230 */ /* 0x004fca0000004100 */
[----:B------:R-:W-:-:S04]  /*d330*/  FSETP.NEU.FTZ.AND P0, PT, R0, RZ, PT ;  /* 0x000000ff0000720b */ /* 0x000fc80003f1d000 */
[----:B------:R-:W-:Y:S01]  /*d340*/  P2R R24, PR, RZ, 0x1 ;  /* 0x00000001ff187803 */ /* 0x000fe20000000000 */
[----:B------:R-:W-:Y:S08]  /*d350*/  BRA `(.L_x_31183) ;  /* 0x0000000c003c7947 */ /* 0x000ff00003800000 */
.L_x_31186:
        /* <DEDUP_REMOVED lines=12> */
.L_x_31189:
        /* <DEDUP_REMOVED lines=11> */
.L_x_31188:
[----:B------:R-:W2:Y:S02]  /*d4d0*/  LDG.E.64 R2, desc[UR36][R2.64] ;  /* 0x0000002402027981 */ /* 0x000ea4000c1e1b00 */
[----:B--2---:R-:W-:-:S06]  /*d4e0*/  DSETP.NEU.AND P0, PT, R2, RZ, PT ;  /* 0x000000ff0200722a */ /* 0x004fcc0003f0d000 */
[----:B------:R-:W-:Y:S01]  /*d4f0*/  P2R R24, PR, RZ, 0x1 ;  /* 0x00000001ff187803 */ /* 0x000fe20000000000 */
[----:B------:R-:W-:Y:S07]  /*d500*/  BRA `(.L_x_31183) ;  /* 0x0000000800d07947 */ /* 0x000fee0003800000 */
.L_x_31178:
        /* <DEDUP_REMOVED lines=12> */
.L_x_31192:
[----:B------:R-:W2:Y:S02]  /*d5d0*/  LDG.E.128 R4, desc[UR36][R2.64] ;  /* 0x0000002402047981 */ /* 0x000ea4000c1e1d00 */
[----:B--2---:R-:W-:-:S06]  /*d5e0*/  DSETP.NEU.AND P0, PT, R6, RZ, PT ;  /* 0x000000ff0600722a */ /* 0x004fcc0003f0d000 */
[----:B------:R-:W-:-:S06]  /*d5f0*/  DSETP.NEU.OR P0, PT, R4, RZ, P0 ;  /* 0x000000ff0400722a */ /* 0x000fcc000070d400 */
[----:B------:R-:W-:Y:S01]  /*d600*/  P2R R24, PR, RZ, 0x1 ;  /* 0x00000001ff187803 */ /* 0x000fe20000000000 */
[----:B------:R-:W-:Y:S07]  /*d610*/  BRA `(.L_x_31183) ;  /* 0x00000008008c7947 */ /* 0x000fee0003800000 */
.L_x_31191:
        /* <DEDUP_REMOVED lines=28> */
.L_x_31194:
        /* <DEDUP_REMOVED lines=15> */
.L_x_31193:
[----:B------:R-:W2:Y:S02]  /*d8d0*/  LDG.E.U16 R0, desc[UR36][R2.64] ;  /* 0x0000002402007981 */ /* 0x000ea4000c1e1500 */
[----:B--2---:R-:W-:-:S05]  /*d8e0*/  IMAD.U32 R0, R0, 0x10000, RZ ;  /* 0x0001000000007824 */ /* 0x004fca00078e00ff */
[----:B------:R-:W-:-:S04]  /*d8f0*/  FSETP.NEU.FTZ.AND P0, PT, R0, RZ, PT ;  /* 0x000000ff0000720b */ /* 0x000fc80003f1d000 */
[----:B------:R-:W-:Y:S01]  /*d900*/  P2R R24, PR, RZ, 0x1 ;  /* 0x00000001ff187803 */ /* 0x000fe20000000000 */
[----:B------:R-:W-:Y:S08]  /*d910*/  BRA `(.L_x_31183) ;  /* 0x0000000400cc7947 */ /* 0x000ff00003800000 */
.L_x_31190:
        /* <DEDUP_REMOVED lines=12> */
.L_x_31197:
        /* <DEDUP_REMOVED lines=21> */
.L_x_31201:
[----:B------:R-:W-:Y:S05]  /*db30*/  BSYNC B1 ;  /* 0x0000000000017941 */ /* 0x000fea0003800000 */
.L_x_31200:
[----:B------:R-:W-:Y:S01]  /*db40*/  LEA R3, R0, 0x3b800000, 0x17 ;  /* 0x3b80000000037811 */ /* 0x000fe200078eb8ff */
[----:B------:R-:W-:-:S05]  /*db50*/  IMAD.SHL.U32 R0, R2, 0x100000, RZ ;  /* 0x0010000002007824 */ /* 0x000fca00078e00ff */
[----:B------:R-:W-:-:S07]  /*db60*/  LOP3.LUT R0, R3, R0, R4, 0xfe, !PT ;  /* 0x0000000003007212 */ /* 0x000fce00078efe04 */
.L_x_31199:
[----:B------:R-:W-:Y:S05]  /*db70*/  BSYNC B0 ;  /* 0x0000000000007941 */ /* 0x000fea0003800000 */
.L_x_31198:
[----:B------:R-:W-:-:S04]  /*db80*/  FSETP.NEU.FTZ.AND P0, PT, R0, RZ, PT ;  /* 0x000000ff0000720b */ /* 0x000fc80003f1d000 */
[----:B------:R-:W-:Y:S01]  /*db90*/  P2R R24, PR, RZ, 0x1 ;  /* 0x00000001ff187803 */ /* 0x000fe20000000000 */
[----:B------:R-:W-:Y:S08]  /*dba0*/  BRA `(.L_x_31183) ;  /* 0x0000000400287947 */ /* 0x000ff00003800000 */
.L_x_31196:
        /* <DEDUP_REMOVED lines=21> */
.L_x_31205:
[----:B------:R-:W-:Y:S05]  /*dd00*/  BSYNC B1 ;  /* 0x0000000000017941 */ /* 0x000fea0003800000 */
.L_x_31204:
[----:B------:R-:W-:Y:S01]  /*dd10*/  LEA R3, R0, 0x37800000, 0x17 ;  /* 0x3780000000037811 */ /* 0x000fe200078eb8ff */
[----:B------:R-:W-:-:S05]  /*dd20*/  IMAD.SHL.U32 R0, R2, 0x200000, RZ ;  /* 0x0020000002007824 */ /* 0x000fca00078e00ff */
[----:B------:R-:W-:-:S07]  /*dd30*/  LOP3.LUT R0, R3, R0, R4, 0xfe, !PT ;  /* 0x0000000003007212 */ /* 0x000fce00078efe04 */
.L_x_31203:
[----:B------:R-:W-:Y:S05]  /*dd40*/  BSYNC B0 ;  /* 0x0000000000007941 */ /* 0x000fea0003800000 */
.L_x_31202:
[----:B------:R-:W-:-:S04]  /*dd50*/  FSETP.NEU.FTZ.AND P0, PT, R0, RZ, PT ;  /* 0x000000ff0000720b */ /* 0x000fc80003f1d000 */
[----:B------:R-:W-:Y:S01]  /*dd60*/  P2R R24, PR, RZ, 0x1 ;  /* 0x00000001ff187803 */ /* 0x000fe20000000000 */
[----:B------:R-:W-:Y:S08]  /*dd70*/  BRA `(.L_x_31183) ;  /* 0x0000000000b47947 */ /* 0x000ff00003800000 */
.L_x_31195:
        /* <DEDUP_REMOVED lines=14> */
.L_x_31209:
[----:B------:R-:W-:Y:S05]  /*de60*/  BSYNC B0 ;  /* 0x0000000000007941 */ /* 0x000fea0003800000 */
.L_x_31208:
[----:B------:R-:W-:-:S04]  /*de70*/  FSETP.NEU.FTZ.AND P0, PT, R0, RZ, PT ;  /* 0x000000ff0000720b */ /* 0x000fc80003f1d000 */
[----:B------:R-:W-:Y:S01]  /*de80*/  P2R R24, PR, RZ, 0x1 ;  /* 0x00000001ff187803 */ /* 0x000fe20000000000 */
[----:B------:R-:W-:Y:S08]  /*de90*/  BRA `(.L_x_31183) ;  /* 0x00000000006c7947 */ /* 0x000ff00003800000 */
.L_x_31182:
        /* <DEDUP_REMOVED lines=16> */
.L_x_31210:
[----:B------:R-:W-:-:S04]  /*dfa0*/  PLOP3.LUT P0, PT, PT, PT, PT, 0x8, 0x0 ;  /* 0x000000000000781c */ /* 0x000fc80003f0e170 */
[----:B------:R-:W-:Y:S01]  /*dfb0*/  P2R R24, PR, RZ, 0x1 ;  /* 0x00000001ff187803 */ /* 0x000fe20000000000 */
[----:B------:R-:W-:Y:S08]  /*dfc0*/  BRA `(.L_x_31183) ;  /* 0x0000000000207947 */ /* 0x000ff00003800000 */
.L_x_31207:
[----:B------:R-:W2:Y:S02]  /*dfd0*/  LDG.E.64 R2, desc[UR36][R2.64] ;  /* 0x0000002402027981 */ /* 0x000ea4000c1e1b00 */
[----:B--2---:R-:W-:-:S04]  /*dfe0*/  ISETP.NE.U32.AND P0, PT, R2, RZ, PT ;  /* 0x000000ff0200720c */ /* 0x004fc80003f05070 */
[----:B------:R-:W-:-:S04]  /*dff0*/  ISETP.NE.AND.EX P0, PT, R3, RZ, PT, P0 ;  /* 0x000000ff0300720c */ /* 0x000fc80003f05300 */
[----:B------:R-:W-:Y:S01]  /*e000*/  P2R R24, PR, RZ, 0x1 ;  /* 0x00000001ff187803 */ /* 0x000fe20000000000 */
[----:B------:R-:W-:Y:S08]  /*e010*/  BRA `(.L_x_31183) ;  /* 0x00000000000c7947 */ /* 0x000ff00003800000 */
.L_x_31206:
[----:B------:R-:W2:Y:S02]  /*e020*/  LDG.E R2, desc[UR36][R2.64] ;  /* 0x0000002402027981 */ /* 0x000ea4000c1e1900 */
[----:B--2---:R-:W-:-:S04]  /*e030*/  ISETP.NE.AND P0, PT, R2, RZ, PT ;  /* 0x000000ff0200720c */ /* 0x004fc80003f05270 */
[----:B------:R-:W-:-:S09]  /*e040*/  P2R R24, PR, RZ, 0x1 ;  /* 0x00000001ff187803 */ /* 0x000fd20000000000 */
.L_x_31183:
        /* <DEDUP_REMOVED lines=19> */
.L_x_31214:
[----:B------:R-:W2:Y:S01]  /*e180*/  LDG.E.U8 R2, desc[UR36][R2.64] ;  /* 0x0000002402027981 */ /* 0x000ea2000c1e1100 */
[----:B------:R-:W-:Y:S01]  /*e190*/  CS2R R18, SRZ ;  /* 0x0000000000127805 */ /* 0x000fe2000001ff00 */
[----:B--2---:R0:W1:Y:S01]  /*e1a0*/  I2F.F64.U16 R16, R2 ;  /* 0x0000000200107312 */ /* 0x0040620000101800 */
[----:B------:R-:W-:Y:S05]  /*e1b0*/  BRA `(.L_x_31216) ;  /* 0x0000000c00c87947 */ /* 0x000fea0003800000 */
.L_x_31213:
        /* <DEDUP_REMOVED lines=10> */
.L_x_31218:
[----:B------:R-:W2:Y:S01]  /*e260*/  LDG.E R2, desc[UR36][R2.64] ;  /* 0x0000002402027981 */ /* 0x000ea2000c1e1900 */
[----:B------:R-:W-:Y:S01]  /*e270*/  CS2R R18, SRZ ;  /* 0x0000000000127805 */ /* 0x000fe2000001ff00 */
[----:B--2---:R0:W1:Y:S01]  /*e280*/  I2F.F64 R16, R2 ;  /* 0x0000000200107312 */ /* 0x0040620000201c00 */
[----:B------:R-:W-:Y:S05]  /*e290*/  BRA `(.L_x_31216) ;  /* 0x0000000c00907947 */ /* 0x000fea0003800000 */
.L_x_31217:
[----:B------:R-:W2:Y:S01]  /*e2a0*/  LDG.E.U16 R2, desc[UR36][R2.64] ;  /* 0x0000002402027981 */ /* 0x000ea2000c1e1500 */
[----:B------:R-:W-:Y:S01]  /*e2b0*/  CS2R R18, SRZ ;  /* 0x0000000000127805 */ /* 0x000fe2000001ff00 */
[----:B--2---:R0:W1:Y:S01]  /*e2c0*/  I2F.F64.S16 R16, R2 ;  /* 0x0000000200107312 */ /* 0x0040620000101c00 */
[----:B------:R-:W-:Y:S05]  /*e2d0*/  BRA `(.L_x_31216) ;  /* 0x0000000c00807947 */ /* 0x000fea0003800000 */
.L_x_31212:
        /* <DEDUP_REMOVED lines=11> */
.L_x_31220:
[----:B------:R-:W2:Y:S01]  /*e390*/  LDG.E.U16 R0, desc[UR36][R2.64] ;  /* 0x0000002402007981 */ /* 0x000ea2000c1e1500 */
[----:B------:R-:W-:Y:S01]  /*e3a0*/  CS2R R18, SRZ ;  /* 0x0000000000127805 */ /* 0x000fe2000001ff00 */
[----:B--2---:R-:W-:-:S05]  /*e3b0*/  HADD2.F32 R0, -RZ, R0.H0_H0 ;  /* 0x20000000ff007230 */ /* 0x004fca0000004100 */
[----:B------:R-:W-:-:S04]  /*e3c0*/  FMUL.FTZ R0, R0, 1 ;  /* 0x3f80000000007820 */ /* 0x000fc80000410000 */
[----:B------:R0:W1:Y:S01]  /*e3d0*/  F2F.F64.F32 R16, R0 ;  /* 0x0000000000107310 */ /* 0x0000620000201800 */
[----:B------:R-:W-:Y:S05]  /*e3e0*/  BRA `(.L_x_31216) ;  /* 0x0000000c003c7947 */ /* 0x000fea0003800000 */
.L_x_31219:
        /* <DEDUP_REMOVED lines=9> */
[----:B------:R-:W1:Y:S08]  /*e480*/  F2F.F64.F32 R18, R18 ;  /* 0x0000001200127310 */ /* 0x000e700000201800 */
[----:B------:R-:W2:Y:S01]  /*e490*/  F2F.F64.F32 R16, R16 ;  /* 0x0000001000107310 */ /* 0x000ea20000201800 */
[----:B------:R-:W-:Y:S05]  /*e4a0*/  BRA `(.L_x_31216) ;  /* 0x0000000c000c7947 */ /* 0x000fea0003800000 */
.L_x_31222:
[----:B------:R-:W2:Y:S02]  /*e4b0*/  LDG.E R0, desc[UR36][R2.64] ;  /* 0x0000002402007981 */ /* 0x000ea4000c1e1900 */
[--C-:B--2---:R-:W-:Y:S02]  /*e4c0*/  HADD2.F32 R4, -RZ, R0.reuse.H1_H1 ;  /* 0x30000000ff047230 */ /* 0x104fe40000004100 */
[----:B------:R-:W-:-:S03]  /*e4d0*/  HADD2.F32 R0, -RZ, R0.H0_H0 ;  /* 0x20000000ff007230 */ /* 0x000fc60000004100 */
[----:B------:R-:W-:Y:S02]  /*e4e0*/  FMUL.FTZ R4, R4, 1 ;  /* 0x3f80000004047820 */ /* 0x000fe40000410000 */
[----:B------:R-:W-:Y:S02]  /*e4f0*/  FMUL.FTZ R0, R0, 1 ;  /* 0x3f80000000007820 */ /* 0x000fe40000410000 */
[----:B------:R3:W4:Y:S08]  /*e500*/  F2F.F64.F32 R18, R4 ;  /* 0x0000000400127310 */ /* 0x0007300000201800 */
[----:B------:R3:W0:Y:S01]  /*e510*/  F2F.F64.F32 R16, R0 ;  /* 0x0000000000107310 */ /* 0x0006220000201800 */
[----:B------:R-:W-:Y:S05]  /*e520*/  BRA `(.L_x_31216) ;  /* 0x0000000800ec7947 */ /* 0x000fea0003800000 */
.L_x_31221:
[----:B------:R0:W5:Y:S01]  /*e530*/  LDG.E.64 R16, desc[UR36][R2.64] ;  /* 0x0000002402107981 */ /* 0x000162000c1e1b00 */
[----:B------:R-:W-:Y:S01]  /*e540*/  CS2R R18, SRZ ;  /* 0x0000000000127805 */ /* 0x000fe2000001ff00 */
[----:B------:R-:W-:Y:S06]  /*e550*/  BRA `(.L_x_31216) ;  /* 0x0000000800e07947 */ /* 0x000fec0003800000 */
.L_x_31211:
        /* <DEDUP_REMOVED lines=14> */
.L_x_31225:
[----:B------:R0:W5:Y:S01]  /*e640*/  LDG.E.128 R16, desc[UR36][R2.64] ;  /* 0x0000002402107981 */ /* 0x000162000c1e1d00 */
[----:B------:R-:W-:Y:S05]  /*e650*/  BRA `(.L_x_31216) ;  /* 0x0000000800a07947 */ /* 0x000fea0003800000 */
.L_x_31224:
        /* <DEDUP_REMOVED lines=29> */
.L_x_31227:
        /* <DEDUP_REMOVED lines=16> */
.L_x_31226:
[----:B------:R-:W2:Y:S01]  /*e930*/  LDG.E.U16 R0, desc[UR36][R2.64] ;  /* 0x0000002402007981 */ /* 0x000ea2000c1e1500 */
[----:B------:R-:W-:Y:S01]  /*e940*/  CS2R R18, SRZ ;  /* 0x0000000000127805 */ /* 0x000fe2000001ff00 */
[----:B--2---:R-:W-:-:S04]  /*e950*/  IMAD.U32 R0, R0, 0x10000, RZ ;  /* 0x0001000000007824 */ /* 0x004fc800078e00ff */
[----:B------:R-:W-:-:S04]  /*e960*/  FMUL.FTZ R0, R0, 1 ;  /* 0x3f80000000007820 */ /* 0x000fc80000410000 */
[----:B------:R0:W1:Y:S01]  /*e970*/  F2F.F64.F32 R16, R0 ;  /* 0x0000000000107310 */ /* 0x0000620000201800 */
[----:B------:R-:W-:Y:S05]  /*e980*/  BRA `(.L_x_31216) ;  /* 0x0000000400d47947 */ /* 0x000fea0003800000 */
.L_x_31223:
        /* <DEDUP_REMOVED lines=12> */
.L_x_31230:
        /* <DEDUP_REMOVED lines=21> */
.L_x_31234:
[----:B------:R-:W-:Y:S05]  /*eba0*/  BSYNC B1 ;  /* 0x0000000000017941 */ /* 0x000fea0003800000 */
.L_x_31233:
[----:B------:R-:W-:Y:S01]  /*ebb0*/  LEA R3, R0, 0x3b800000, 0x17 ;  /* 0x3b80000000037811 */ /* 0x000fe200078eb8ff */
[----:B------:R-:W-:-:S05]  /*ebc0*/  IMAD.SHL.U32 R0, R2, 0x100000, RZ ;  /* 0x0010000002007824 */ /* 0x000fca00078e00ff */
[----:B------:R-:W-:-:S07]  /*ebd0*/  LOP3.LUT R0, R3, R0, R4, 0xfe, !PT ;  /* 0x0000000003007212 */ /* 0x000fce00078efe04 */
.L_x_31232:
[----:B------:R-:W-:Y:S05]  /*ebe0*/  BSYNC B0 ;  /* 0x0000000000007941 */ /* 0x000fea0003800000 */
.L_x_31231:
[----:B------:R-:W-:Y:S01]  /*ebf0*/  FMUL.FTZ R0, R0, 1 ;  /* 0x3f80000000007820 */ /* 0x000fe20000410000 */
[----:B------:R-:W-:-:S03]  /*ec00*/  CS2R R18, SRZ ;  /* 0x0000000000127805 */ /* 0x000fc6000001ff00 */
[----:B------:R0:W1:Y:S01]  /*ec10*/  F2F.F64.F32 R16, R0 ;  /* 0x0000000000107310 */ /* 0x0000620000201800 */
[----:B------:R-:W-:Y:S05]  /*ec20*/  BRA `(.L_x_31216) ;  /* 0x00000004002c7947 */ /* 0x000fea0003800000 */
.L_x_31229:
        /* <DEDUP_REMOVED lines=21> */
.L_x_31238:
[----:B------:R-:W-:Y:S05]  /*ed80*/  BSYNC B1 ;  /* 0x0000000000017941 */ /* 0x000fea0003800000 */
.L_x_31237:
[----:B------:R-:W-:Y:S01]  /*ed90*/  LEA R3, R0, 0x37800000, 0x17 ;  /* 0x3780000000037811 */ /* 0x000fe200078eb8ff */
[----:B------:R-:W-:-:S05]  /*eda0*/  IMAD.SHL.U32 R0, R2, 0x200000, RZ ;  /* 0x0020000002007824 */ /* 0x000fca00078e00ff */
[----:B------:R-:W-:-:S07]  /*edb0*/  LOP3.LUT R0, R3, R0, R4, 0xfe, !PT ;  /* 0x0000000003007212 */ /* 0x000fce00078efe04 */
.L_x_31236:
[----:B------:R-:W-:Y:S05]  /*edc0*/  BSYNC B0 ;  /* 0x0000000000007941 */ /* 0x000fea0003800000 */
.L_x_31235:
[----:B------:R-:W-:Y:S01]  /*edd0*/  FMUL.FTZ R0, R0, 1 ;  /* 0x3f80000000007820 */ /* 0x000fe20000410000 */
[----:B------:R-:W-:-:S03]  /*ede0*/  CS2R R18, SRZ ;  /* 0x0000000000127805 */ /* 0x000fc6000001ff00 */
[----:B------:R0:W1:Y:S01]  /*edf0*/  F2F.F64.F32 R16, R0 ;  /* 0x0000000000107310 */ /* 0x0000620000201800 */
[----:B------:R-:W-:Y:S05]  /*ee00*/  BRA `(.L_x_31216) ;  /* 0x0000000000b47947 */ /* 0x000fea0003800000 */
.L_x_31228:
        /* <DEDUP_REMOVED lines=14> */
.L_x_31242:
[----:B------:R-:W-:Y:S05]  /*eef0*/  BSYNC B0 ;  /* 0x0000000000007941 */ /* 0x000fea0003800000 */
.L_x_31241:
[----:B------:R-:W-:Y:S01]  /*ef00*/  FMUL.FTZ R0, R0, 1 ;  /* 0x3f80000000007820 */ /* 0x000fe20000410000 */
[----:B------:R-:W-:-:S03]  /*ef10*/  CS2R R18, SRZ ;  /* 0x0000000000127805 */ /* 0x000fc6000001ff00 */
[----:B------:R0:W1:Y:S01]  /*ef20*/  F2F.F64.F32 R16, R0 ;  /* 0x0000000000107310 */ /* 0x0000620000201800 */
[----:B------:R-:W-:Y:S05]  /*ef30*/  BRA `(.L_x_31216) ;  /* 0x0000000000687947 */ /* 0x000fea0003800000 */
.L_x_31215:
        /* <DEDUP_REMOVED lines=16> */
.L_x_31243:
[----:B------:R-:W-:Y:S02]  /*f040*/  CS2R R16, SRZ ;  /* 0x0000000000107805 */ /* 0x000fe4000001ff00 */
[----:B------:R-:W-:Y:S01]  /*f050*/  CS2R R18, SRZ ;  /* 0x0000000000127805 */ /* 0x000fe2000001ff00 */
[----:B------:R-:W-:Y:S06]  /*f060*/  BRA `(.L_x_31216) ;  /* 0x00000000001c7947 */ /* 0x000fec0003800000 */
.L_x_31240:
[----:B------:R-:W2:Y:S01]  /*f070*/  LDG.E.64 R16, desc[UR36][R2.64] ;  /* 0x0000002402107981 */ /* 0x000ea2000c1e1b00 */
[----:B------:R-:W-:Y:S01]  /*f080*/  CS2R R18, SRZ ;  /* 0x0000000000127805 */ /* 0x000fe2000001ff00 */
[----:B--2---:R-:W0:Y:S01]  /*f090*/  I2F.F64.U64 R16, R16 ;  /* 0x0000001000107312 */ /* 0x004e220000301800 */
[----:B------:R-:W-:Y:S05]  /*f0a0*/  BRA `(.L_x_31216) ;  /* 0x00000000000c7947 */ /* 0x000fea0003800000 */
.L_x_31239:
[----:B------:R-:W2:Y:S01]  /*f0b0*/  LDG.E R2, desc[UR36][R2.64] ;  /* 0x0000002402027981 */ /* 0x000ea2000c1e1900 */
[----:B------:R-:W-:Y:S01]  /*f0c0*/  CS2R R18, SRZ ;  /* 0x0000000000127805 */ /* 0x000fe2000001ff00 */
[----:B--2---:R0:W1:Y:S06]  /*f0d0*/  I2F.F64.U32 R16, R2 ;  /* 0x0000000200107312 */ /* 0x00406c0000201800 */
.L_x_31216:
        /* <DEDUP_REMOVED lines=17> */
[----:B---3--:R-:W0:Y:S01]  /*f1f0*/  I2F.F64.S16 R4, R4 ;  /* 0x0000000400047312 */ /* 0x008e220000101c00 */
[----:B------:R-:W-:Y:S05]  /*f200*/  BRA `(.L_x_31249) ;  /* 0x0000000c00d87947 */ /* 0x000fea0003800000 */
.L_x_31247:
[----:B------:R-:W3:Y:S01]  /*f210*/  LDG.E.U8 R4, desc[UR36][R26.64] ;  /* 0x000000241a047981 */ /* 0x000ee2000c1e1100 */
[----:B------:R-:W-:Y:S01]  /*f220*/  CS2R R6, SRZ ;  /* 0x0000000000067805 */ /* 0x000fe2000001ff00 */
[----:B---3--:R-:W0:Y:S01]  /*f230*/  I2F.F64.U16 R4, R4 ;  /* 0x0000000400047312 */ /* 0x008e220000101800 */
[----:B------:R-:W-:Y:S05]  /*f240*/  BRA `(.L_x_31249) ;  /* 0x0000000c00c87947 */ /* 0x000fea0003800000 */
.L_x_31246:
        /* <DEDUP_REMOVED lines=10> */
.L_x_31251:
[----:B------:R-:W3:Y:S01]  /*f2f0*/  LDG.E R4, desc[UR36][R26.64] ;  /* 0x000000241a047981 */ /* 0x000ee2000c1e1900 */
[----:B------:R-:W-:Y:S01]  /*f300*/  CS2R R6, SRZ ;  /* 0x0000000000067805 */ /* 0x000fe2000001ff00 */
[----:B---3--:R-:W0:Y:S01]  /*f310*/  I2F.F64 R4, R4 ;  /* 0x0000000400047312 */ /* 0x008e220000201c00 */
[----:B------:R-:W-:Y:S05]  /*f320*/  BRA `(.L_x_31249) ;  /* 0x0000000c00907947 */ /* 0x000fea0003800000 */
.L_x_31250:
[----:B------:R-:W3:Y:S01]  /*f330*/  LDG.E.U16 R4, desc[UR36][R26.64] ;  /* 0x000000241a047981 */ /* 0x000ee2000c1e1500 */
[----:B------:R-:W-:Y:S01]  /*f340*/  CS2R R6, SRZ ;  /* 0x0000000000067805 */ /* 0x000fe2000001ff00 */
[----:B---3--:R-:W0:Y:S01]  /*f350*/  I2F.F64.S16 R4, R4 ;  /* 0x0000000400047312 */ /* 0x008e220000101c00 */
[----:B------:R-:W-:Y:S05]  /*f360*/  BRA `(.L_x_31249) ;  /* 0x0000000c00807947 */ /* 0x000fea0003800000 */
.L_x_31245:
        /* <DEDUP_REMOVED lines=11> */
.L_x_31253:
[----:B------:R-:W3:Y:S01]  /*f420*/  LDG.E.U16 R0, desc[UR36][R26.64] ;  /* 0x000000241a007981 */ /* 0x000ee2000c1e1500 */
[----:B------:R-:W-:Y:S01]  /*f430*/  CS2R R6, SRZ ;  /* 0x0000000000067805 */ /* 0x000fe2000001ff00 */
[----:B---3--:R-:W-:-:S05]  /*f440*/  HADD2.F32 R0, -RZ, R0.H0_H0 ;  /* 0x20000000ff007230 */ /* 0x008fca0000004100 */
[----:B------:R-:W-:-:S04]  /*f450*/  FMUL.FTZ R0, R0, 1 ;  /* 0x3f80000000007820 */ /* 0x000fc80000410000 */
[----:B------:R0:W3:Y:S01]  /*f460*/  F2F.F64.F32 R4, R0 ;  /* 0x0000000000047310 */ /* 0x0000e20000201800 */
[----:B------:R-:W-:Y:S05]  /*f470*/  BRA `(.L_x_31249) ;  /* 0x0000000c003c7947 */ /* 0x000fea0003800000 */
.L_x_31252:
        /* <DEDUP_REMOVED lines=10> */
[----:B------:R-:W3:Y:S01]  /*f520*/  F2F.F64.F32 R4, R4 ;  /* 0x0000000400047310 */ /* 0x000ee20000201800 */
[----:B------:R-:W-:Y:S05]  /*f530*/  BRA `(.L_x_31249) ;  /* 0x0000000c000c7947 */ /* 0x000fea0003800000 */
.L_x_31255:
[----:B------:R-:W3:Y:S02]  /*f540*/  LDG.E R0, desc[UR36][R26.64] ;  /* 0x000000241a007981 */ /* 0x000ee4000c1e1900 */
[--C-:B---3--:R-:W-:Y:S02]  /*f550*/  HADD2.F32 R2, -RZ, R0.reuse.H1_H1 ;  /* 0x30000000ff027230 */ /* 0x108fe40000004100 */
[----:B------:R-:W-:-:S03]  /*f560*/  HADD2.F32 R0, -RZ, R0.H0_H0 ;  /* 0x20000000ff007230 */ /* 0x000fc60000004100 */
[----:B------:R-:W-:Y:S02]  /*f570*/  FMUL.FTZ R2, R2, 1 ;  /* 0x3f80000002027820 */ /* 0x000fe40000410000 */
[----:B------:R-:W-:Y:S02]  /*f580*/  FMUL.FTZ R0, R0, 1 ;  /* 0x3f80000000007820 */ /* 0x000fe40000410000 */
[----:B------:R0:W3:Y:S08]  /*f590*/  F2F.F64.F32 R6, R2 ;  /* 0x0000000200067310 */ /* 0x0000f00000201800 */
[----:B------:R0:W0:Y:S01]  /*f5a0*/  F2F.F64.F32 R4, R0 ;  /* 0x0000000000047310 */ /* 0x0000220000201800 */
[----:B------:R-:W-:Y:S05]  /*f5b0*/  BRA `(.L_x_31249) ;  /* 0x0000000800ec7947 */ /* 0x000fea0003800000 */
.L_x_31254:
[----:B------:R0:W5:Y:S01]  /*f5c0*/  LDG.E.64 R4, desc[UR36][R26.64] ;  /* 0x000000241a047981 */ /* 0x000162000c1e1b00 */
[----:B------:R-:W-:Y:S01]  /*f5d0*/  CS2R R6, SRZ ;  /* 0x0000000000067805 */ /* 0x000fe2000001ff00 */
[----:B------:R-:W-:Y:S06]  /*f5e0*/  BRA `(.L_x_31249) ;  /* 0x0000000800e07947 */ /* 0x000fec0003800000 */
.L_x_31244:
        /* <DEDUP_REMOVED lines=14> */
.L_x_31258:
[----:B------:R0:W5:Y:S01]  /*f6d0*/  LDG.E.128 R4, desc[UR36][R26.64] ;  /* 0x000000241a047981 */ /* 0x000162000c1e1d00 */
[----:B------:R-:W-:Y:S05]  /*f6e0*/  BRA `(.L_x_31249) ;  /* 0x0000000800a07947 */ /* 0x000fea0003800000 */
.L_x_31257:
        /* <DEDUP_REMOVED lines=27> */
[----:B------:R0:W3:Y:S01]  /*f8a0*/  F2F.F64.F32 R4, R3 ;  /* 0x0000000300047310 */ /* 0x0000e20000201800 */
[----:B------:R-:W-:Y:S05]  /*f8b0*/  BRA `(.L_x_31249) ;  /* 0x00000008002c7947 */ /* 0x000fea0003800000 */
.L_x_31260:
[----:B------:R-:W3:Y:S01]  /*f8c0*/  LDG.E.U8 R3, desc[UR36][R26.64] ;  /* 0x000000241a037981 */ /* 0x000ee2000c1e1100 */
[----:B------:R-:W-:Y:S01]  /*f8d0*/  CS2R R6, SRZ ;  /* 0x0000000000067805 */ /* 0x000fe2000001ff00 */
        /* <DEDUP_REMOVED lines=14> */
.L_x_31259:
[----:B------:R-:W3:Y:S01]  /*f9c0*/  LDG.E.U16 R0, desc[UR36][R26.64] ;  /* 0x000000241a007981 */ /* 0x000ee2000c1e1500 */
[----:B------:R-:W-:Y:S01]  /*f9d0*/  CS2R R6, SRZ ;  /* 0x0000000000067805 */ /* 0x000fe2000001ff00 */
[----:B---3--:R-:W-:-:S04]  /*f9e0*/  IMAD.U32 R0, R0, 0x10000, RZ ;  /* 0x0001000000007824 */ /* 0x008fc800078e00ff */
[----:B------:R-:W-:-:S04]  /*f9f0*/  FMUL.FTZ R0, R0, 1 ;  /* 0x3f80000000007820 */ /* 0x000fc80000410000 */
[----:B------:R0:W3:Y:S01]  /*fa00*/  F2F.F64.F32 R4, R0 ;  /* 0x0000000000047310 */ /* 0x0000e20000201800 */
[----:B------:R-:W-:Y:S05]  /*fa10*/  BRA `(.L_x_31249) ;  /* 0x0000000400d47947 */ /* 0x000fea0003800000 */
.L_x_31256:
        /* <DEDUP_REMOVED lines=10> */
[----:B---3--:R-:W0:Y:S01]  /*fac0*/  I2F.F64.U16 R4, R4 ;  /* 0x0000000400047312 */ /* 0x008e220000101800 */
[----:B------:R-:W-:Y:S05]  /*fad0*/  BRA `(.L_x_31249) ;  /* 0x0000000400a47947 */ /* 0x000fea0003800000 */
.L_x_31263:
        /* <DEDUP_REMOVED lines=21> */
.L_x_31267:
[----:B------:R-:W-:Y:S05]  /*fc30*/  BSYNC B1 ;  /* 0x0000000000017941 */ /* 0x000fea0003800000 */
.L_x_31266:
[----:B------:R-:W-:Y:S01]  /*fc40*/  LEA R3, R0, 0x3b800000, 0x17 ;  /* 0x3b80000000037811 */ /* 0x000fe200078eb8ff */
[----:B------:R-:W-:-:S05]  /*fc50*/  IMAD.SHL.U32 R0, R2, 0x100000, RZ ;  /* 0x0010000002007824 */ /* 0x000fca00078e00ff */
[----:B------:R-:W-:-:S07]  /*fc60*/  LOP3.LUT R0, R3, R0, R4, 0xfe, !PT ;  /* 0x0000000003007212 */ /* 0x000fce00078efe04 */
.L_x_31265:
[----:B------:R-:W-:Y:S05]  /*fc70*/  BSYNC B0 ;  /* 0x0000000000007941 */ /* 0x000fea0003800000 */
.L_x_31264:
[----:B------:R-:W-:Y:S01]  /*fc80*/  FMUL.FTZ R0, R0, 1 ;  /* 0x3f80000000007820 */ /* 0x000fe20000410000 */
[----:B------:R-:W-:-:S03]  /*fc90*/  CS2R R6, SRZ ;  /* 0x0000000000067805 */ /* 0x000fc6000001ff00 */
[----:B------:R0:W3:Y:S01]  /*fca0*/  F2F.F64.F32 R4, R0 ;  /* 0x0000000000047310 */ /* 0x0000e20000201800 */
[----:B------:R-:W-:Y:S05]  /*fcb0*/  BRA `(.L_x_31249) ;  /* 0x00000004002c7947 */ /* 0x000fea0003800000 */
.L_x_31262:
        /* <DEDUP_REMOVED lines=21> */
.L_x_31271:
[----:B------:R-:W-:Y:S05]  /*fe10*/  BSYNC B1 ;  /* 0x0000000000017941 */ /* 0x000fea0003800000 */
.L_x_31270:
[----:B------:R-:W-:Y:S01]  /*fe20*/  LEA R3, R0, 0x37800000, 0x17 ;  /* 0x3780000000037811 */ /* 0x000fe200078eb8ff */
[----:B------:R-:W-:-:S05]  /*fe30*/  IMAD.SHL.U32 R0, R2, 0x200000, RZ ;  /* 0x0020000002007824 */ /* 0x000fca00078e00ff */
[----:B------:R-:W-:-:S07]  /*fe40*/  LOP3.LUT R0, R3, R0, R4, 0xfe, !PT ;  /* 0x0000000003007212 */ /* 0x000fce00078efe04 */
.L_x_31269:
[----:B------:R-:W-:Y:S05]  /*fe50*/  BSYNC B0 ;  /* 0x0000000000007941 */ /* 0x000fea0003800000 */
.L_x_31268:
[----:B------:R-:W-:Y:S01]  /*fe60*/  FMUL.FTZ R0, R0, 1 ;  /* 0x3f80000000007820 */ /* 0x000fe20000410000 */
[----:B------:R-:W-:-:S03]  /*fe70*/  CS2R R6, SRZ ;  /* 0x0000000000067805 */ /* 0x000fc6000001ff00 */
[----:B------:R0:W3:Y:S01]  /*fe80*/  F2F.F64.F32 R4, R0 ;  /* 0x0000000000047310 */ /* 0x0000e20000201800 */
[----:B------:R-:W-:Y:S05]  /*fe90*/  BRA `(.L_x_31249) ;  /* 0x0000000000b47947 */ /* 0x000fea0003800000 */
.L_x_31261:
        /* <DEDUP_REMOVED lines=14> */
.L_x_31275:
[----:B------:R-:W-:Y:S05]  /*ff80*/  BSYNC B0 ;  /* 0x0000000000007941 */ /* 0x000fea0003800000 */
.L_x_31274:
[----:B------:R-:W-:Y:S01]  /*ff90*/  FMUL.FTZ R0, R0, 1 ;  /* 0x3f80000000007820 */ /* 0x000fe20000410000 */
[----:B------:R-:W-:-:S03]  /*ffa0*/  CS2R R6, SRZ ;  /* 0x0000000000067805 */ /* 0x000fc6000001ff00 */
[----:B------:R0:W3:Y:S01]  /*ffb0*/  F2F.F64.F32 R4, R0 ;  /* 0x0000000000047310 */ /* 0x0000e20000201800 */
[----:B------:R-:W-:Y:S05]  /*ffc0*/  BRA `(.L_x_31249) ;  /* 0x0000000000687947 */ /* 0x000fea0003800000 */
.L_x_31248:
        /* <DEDUP_REMOVED lines=16> */
.L_x_31276:
[----:B------:R-:W-:Y:S02]  /*100d0*/  CS2R R4, SRZ ;  /* 0x0000000000047805 */ /* 0x000fe4000001ff00 */
[----:B------:R-:W-:Y:S01]  /*100e0*/  CS2R R6, SRZ ;  /* 0x0000000000067805 */ /* 0x000fe2000001ff00 */
[----:B------:R-:W-:Y:S06]  /*100f0*/  BRA `(.L_x_31249) ;  /* 0x00000000001c7947 */ /* 0x000fec0003800000 */
.L_x_31273:
[----:B------:R-:W3:Y:S01]  /*10100*/  LDG.E.64 R4, desc[UR36][R26.64] ;  /* 0x000000241a047981 */ /* 0x000ee2000c1e1b00 */
[----:B------:R-:W-:Y:S01]  /*10110*/  CS2R R6, SRZ ;  /* 0x0000000000067805 */ /* 0x000fe2000001ff00 */
[----:B---3--:R-:W0:Y:S01]  /*10120*/  I2F.F64.U64 R4, R4 ;  /* 0x0000000400047312 */ /* 0x008e220000301800 */
[----:B------:R-:W-:Y:S05]  /*10130*/  BRA `(.L_x_31249) ;  /* 0x00000000000c7947 */ /* 0x000fea0003800000 */
.L_x_31272:
[----:B------:R-:W3:Y:S01]  /*10140*/  LDG.E R4, desc[UR36][R26.64] ;  /* 0x000000241a047981 */ /* 0x000ee2000c1e1900 */
[----:B------:R-:W-:Y:S01]  /*10150*/  CS2R R6, SRZ ;  /* 0x0000000000067805 */ /* 0x000fe2000001ff00 */
[----:B---3--:R-:W0:Y:S06]  /*10160*/  I2F.F64.U32 R4, R4 ;  /* 0x0000000400047312 */ /* 0x008e2c0000201800 */
.L_x_31249:
[----:B0-----:R-:W0:Y:S01]  /*10170*/  LDC.U8 R2, c[0x0][0x500] ;  /* 0x00014000ff027b82 */ /* 0x001e220000000000 */
[----:B------:R-:W-:-:S04]  /*10180*/  ISETP.NE.AND P1, PT, R24, RZ, PT ;  /* 0x000000ff1800720c */ /* 0x000fc80003f25270 */
[----:B-123-5:R-:W-:Y:S02]  /*10190*/  FSEL R4, R16, R4, P1 ;  /* 0x0000000410047208 */ /* 0x02efe40000800000 */
[----:B------:R-:W-:Y:S02]  /*101a0*/  FSEL R5, R17, R5, P1 ;  /* 0x0000000511057208 */ /* 0x000fe40000800000 */
[----:B----4-:R-:W-:Y:S02]  /*101b0*/  FSEL R6, R18, R6, P1 ;  /* 0x0000000612067208 */ /* 0x010fe40000800000 */
        /* <DEDUP_REMOVED lines=15> */
.L_x_31280:
[----:B------:R-:W0:Y:S02]  /*102b0*/  F2I.S64.F64.TRUNC R4, R4 ;  /* 0x0000000400047311 */ /* 0x000e24000030d900 */
[----:B0-----:R-:W-:-:S05]  /*102c0*/  IMAD.MOV.U32 R3, RZ, RZ, R4 ;  /* 0x000000ffff037224 */ /* 0x001fca00078e0004 */
[----:B------:R0:W-:Y:S01]  /*102d0*/  STG.E.U8 desc[UR36][R22.64], R3 ;  /* 0x0000000316007986 */ /* 0x0001e2000c101124 */
[----:B------:R-:W-:Y:S05]  /*102e0*/  BRA `(.L_x_31282) ;  /* 0x0000001000087947 */ /* 0x000fea0003800000 */
.L_x_31279:
        /* <DEDUP_REMOVED lines=9> */
.L_x_31284:
[----:B------:R-:W0:Y:S02]  /*10380*/  F2I.F64.TRUNC R5, R4 ;  /* 0x0000000400057311 */ /* 0x000e24000030d100 */
[----:B0-----:R0:W-:Y:S01]  /*10390*/  STG.E desc[UR36][R22.64], R5 ;  /* 0x0000000516007986 */ /* 0x0011e2000c101924 */
[----:B------:R-:W-:Y:S05]  /*103a0*/  BRA `(.L_x_31282) ;  /* 0x0000000c00d87947 */ /* 0x000fea0003800000 */
.L_x_31283:
[----:B------:R-:W0:Y:S02]  /*103b0*/  F2I.F64.TRUNC R5, R4 ;  /* 0x0000000400057311 */ /* 0x000e24000030d100 */
[----:B0-----:R0:W-:Y:S01]  /*103c0*/  STG.E.U16 desc[UR36][R22.64], R5 ;  /* 0x0000000516007986 */ /* 0x0011e2000c101524 */
[----:B------:R-:W-:Y:S05]  /*103d0*/  BRA `(.L_x_31282) ;  /* 0x0000000c00cc7947 */ /* 0x000fea0003800000 */
.L_x_31278:
        /* <DEDUP_REMOVED lines=13> */
.L_x_31286:
        /* <DEDUP_REMOVED lines=8> */
.L_x_31285:
        /* <DEDUP_REMOVED lines=16> */
.L_x_31288:
        /* <DEDUP_REMOVED lines=11> */
.L_x_31287:
[----:B------:R0:W-:Y:S01]  /*106e0*/  STG.E.64 desc[UR36][R22.64], R4 ;  /* 0x0000000416007986 */ /* 0x0001e2000c101b24 */
[----:B------:R-:W-:Y:S05]  /*106f0*/  BRA `(.L_x_31282) ;  /* 0x0000000c00047947 */ /* 0x000fea0003800000 */
.L_x_31277:
        /* <DEDUP_REMOVED lines=13> */
.L_x_31291:
[----:B------:R1:W-:Y:S01]  /*107d0*/  STG.E.128 desc[UR36][R22.64], R4 ;  /* 0x0000000416007986 */ /* 0x0003e2000c101d24 */
[----:B------:R-:W-:Y:S05]  /*107e0*/  BRA `(.L_x_31282) ;  /* 0x0000000800c87947 */ /* 0x000fea0003800000 */
.L_x_31290:
        /* <DEDUP_REMOVED lines=25> */
.L_x_31295:
[----:B------:R-:W-:Y:S05]  /*10980*/  BSYNC B0 ;  /* 0x0000000000007941 */ /* 0x000fea0003800000 */
.L_x_31294:
[----:B------:R-:W-:-:S05]  /*10990*/  LOP3.LUT R3, R0, R3, RZ, 0xfc, !PT ;  /* 0x0000000300037212 */ /* 0x000fca00078efcff */
[----:B------:R2:W-:Y:S01]  /*109a0*/  STG.E.U8 desc[UR36][R22.64], R3 ;  /* 0x0000000316007986 */ /* 0x0005e2000c101124 */
[----:B------:R-:W-:Y:S05]  /*109b0*/  BRA `(.L_x_31282) ;  /* 0x0000000800547947 */ /* 0x000fea0003800000 */
.L_x_31293:
        /* <DEDUP_REMOVED lines=17> */
.L_x_31297:
[----:B------:R-:W-:Y:S01]  /*10ad0*/  IMAD.MOV.U32 R0, RZ, RZ, 0x7f ;  /* 0x0000007fff007424 */ /* 0x000fe200078e00ff */
[----:B------:R-:W-:-:S04]  /*10ae0*/  ISETP.GT.U32.AND P0, PT, R2, 0x7f800000, PT ;  /* 0x7f8000000200780c */ /* 0x000fc80003f04070 */
[----:B------:R-:W-:-:S09]  /*10af0*/  SEL R0, R0, 0x7c, P0 ;  /* 0x0000007c00007807 */ /* 0x000fd20000000000 */
.L_x_31298:
[----:B------:R-:W-:Y:S05]  /*10b00*/  BSYNC B0 ;  /* 0x0000000000007941 */ /* 0x000fea0003800000 */
.L_x_31296:
[----:B------:R-:W-:-:S04]  /*10b10*/  LOP3.LUT R2, R3, 0x80000000, RZ, 0xc0, !PT ;  /* 0x8000000003027812 */ /* 0x000fc800078ec0ff */
[----:B------:R-:W-:-:S04]  /*10b20*/  SHF.R.U32.HI R3, RZ, 0x18, R2 ;  /* 0x00000018ff037819 */ /* 0x000fc80000011602 */
[----:B------:R-:W-:-:S05]  /*10b30*/  LOP3.LUT R3, R0, R3, RZ, 0xfc, !PT ;  /* 0x0000000300037212 */ /* 0x000fca00078efcff */
[----:B------:R3:W-:Y:S01]  /*10b40*/  STG.E.U8 desc[UR36][R22.64], R3 ;  /* 0x0000000316007986 */ /* 0x0007e2000c101124 */
[----:B------:R-:W-:Y:S05]  /*10b50*/  BRA `(.L_x_31282) ;  /* 0x0000000400ec7947 */ /* 0x000fea0003800000 */
.L_x_31292:
        /* <DEDUP_REMOVED lines=8> */
.L_x_31289:
        /* <DEDUP_REMOVED lines=11> */
.L_x_31301:
        /* <DEDUP_REMOVED lines=21> */
.L_x_31304:
[----:B------:R-:W-:-:S04]  /*10de0*/  LOP3.LUT R2, R3, 0x80000000, RZ, 0xc0, !PT ;  /* 0x8000000003027812 */ /* 0x000fc800078ec0ff */
[----:B------:R-:W-:-:S04]  /*10df0*/  SHF.R.U32.HI R3, RZ, 0x18, R2 ;  /* 0x00000018ff037819 */ /* 0x000fc80000011602 */
[----:B------:R-:W-:-:S04]  /*10e00*/  LOP3.LUT R0, R0, R3, RZ, 0xfc, !PT ;  /* 0x0000000300007212 */ /* 0x000fc800078efcff */
[----:B------:R-:W-:-:S07]  /*10e10*/  PRMT R11, R0, 0x7610, R11 ;  /* 0x00007610000b7816 */ /* 0x000fce000000000b */
.L_x_31303:
[----:B------:R-:W-:Y:S05]  /*10e20*/  BSYNC B0 ;  /* 0x0000000000007941 */ /* 0x000fea0003800000 */
.L_x_31302:
[----:B------:R0:W-:Y:S01]  /*10e30*/  STG.E.U8 desc[UR36][R22.64], R11 ;  /* 0x0000000b16007986 */ /* 0x0001e2000c101124 */
[----:B------:R-:W-:Y:S05]  /*10e40*/  BRA `(.L_x_31282) ;  /* 0x0000000400307947 */ /* 0x000fea0003800000 */
.L_x_31300:
        /* <DEDUP_REMOVED lines=21> */
.L_x_31307:
[----:B------:R-:W-:-:S04]  /*10fa0*/  LOP3.LUT R2, R3, 0x80000000, RZ, 0xc0, !PT ;  /* 0x8000000003027812 */ /* 0x000fc800078ec0ff */
[----:B------:R-:W-:-:S04]  /*10fb0*/  SHF.R.U32.HI R3, RZ, 0x18, R2 ;  /* 0x00000018ff037819 */ /* 0x000fc80000011602 */
[----:B------:R-:W-:-:S04]  /*10fc0*/  LOP3.LUT R0, R0, R3, RZ, 0xfc, !PT ;  /* 0x0000000300007212 */ /* 0x000fc800078efcff */
[----:B------:R-:W-:-:S07]  /*10fd0*/  PRMT R11, R0, 0x7610, R11 ;  /* 0x00007610000b7816 */ /* 0x000fce000000000b */
.L_x_31306:
[----:B------:R-:W-:Y:S05]  /*10fe0*/  BSYNC B0 ;  /* 0x0000000000007941 */ /* 0x000fea0003800000 */
.L_x_31305:
[----:B------:R0:W-:Y:S01]  /*10ff0*/  STG.E.U8 desc[UR36][R22.64], R11 ;  /* 0x0000000b16007986 */ /* 0x0001e2000c101124 */
[----:B------:R-:W-:Y:S05]  /*11000*/  BRA `(.L_x_31282) ;  /* 0x0000000000c07947 */ /* 0x000fea0003800000 */
.L_x_31299:
        /* <DEDUP_REMOVED lines=26> */
.L_x_31281:
        /* <DEDUP_REMOVED lines=16> */
.L_x_31310:
[----:B------:R-:W-:Y:S05]  /*112b0*/  BRA `(.L_x_31282) ;  /* 0x0000000000147947 */ /* 0x000fea0003800000 */
.L_x_31309:
[----:B------:R-:W0:Y:S02]  /*112c0*/  F2I.U64.F64.TRUNC R4, R4 ;  /* 0x0000000400047311 */ /* 0x000e24000030d800 */
[----:B0-----:R0:W-:Y:S01]  /*112d0*/  STG.E.64 desc[UR36][R22.64], R4 ;  /* 0x0000000416007986 */ /* 0x0011e2000c101b24 */
[----:B------:R-:W-:Y:S05]  /*112e0*/  BRA `(.L_x_31282) ;  /* 0x0000000000087947 */ /* 0x000fea0003800000 */
.L_x_31308:
[----:B------:R-:W0:Y:S02]  /*112f0*/  F2I.U32.F64.TRUNC R5, R4 ;  /* 0x0000000400057311 */ /* 0x000e24000030d000 */
[----:B0-----:R0:W-:Y:S02]  /*11300*/  STG.E desc[UR36][R22.64], R5 ;  /* 0x0000000516007986 */ /* 0x0011e4000c101924 */
.L_x_31282:
[----:B------:R-:W-:-:S07]  /*11310*/  VIADD R25, R25, 0x80 ;  /* 0x0000008019197836 */ /* 0x000fce0000000000 */
.L_x_31176:
[----:B------:R-:W-:Y:S05]  /*11320*/  BSYNC B6 ;  /* 0x0000000000067941 */ /* 0x000fea0003800000 */
.L_x_31175:
        /* <DEDUP_REMOVED lines=383> */
.L_x_31311:
        /* <DEDUP_REMOVED lines=22> */
.L_x_31315:
[----:B------:R-:W2:Y:S02]  /*12c80*/  LDG.E.U8 R2, desc[UR36][R2.64] ;  /* 0x0000002402027981 */ /* 0x000ea4000c1e1100 */
[----:B--2---:R-:W-:-:S04]  /*12c90*/  ISETP.NE.AND P0, PT, R2, RZ, PT ;  /* 0x000000ff0200720c */ /* 0x004fc80003f05270 */
[----:B------:R-:W-:Y:S01]  /*12ca0*/  P2R R24, PR, RZ, 0x1 ;  /* 0x00000001ff187803 */ /* 0x000fe20000000000 */
[----:B------:R-:W-:Y:S08]  /*12cb0*/  BRA `(.L_x_31317) ;  /* 0x0000000c00c47947 */ /* 0x000ff00003800000 */
.L_x_31314:
        /* <DEDUP_REMOVED lines=11> */
.L_x_31319:
[----:B------:R-:W2:Y:S02]  /*12d70*/  LDG.E R2, desc[UR36][R2.64] ;  /* 0x0000002402027981 */ /* 0x000ea4000c1e1900 */
[----:B--2---:R-:W-:-:S04]  /*12d80*/  ISETP.NE.AND P0, PT, R2, RZ, PT ;  /* 0x000000ff0200720c */ /* 0x004fc80003f05270 */
[----:B------:R-:W-:Y:S01]  /*12d90*/  P2R R24, PR, RZ, 0x1 ;  /* 0x00000001ff187803 */ /* 0x000fe20000000000 */
[----:B------:R-:W-:Y:S08]  /*12da0*/  BRA `(.L_x_31317) ;  /* 0x0000000c00887947 */ /* 0x000ff00003800000 */
.L_x_31318:
[----:B------:R-:W2:Y:S02]  /*12db0*/  LDG.E.U16 R2, desc[UR36][R2.64] ;  /* 0x0000002402027981 */ /* 0x000ea4000c1e1500 */
[----:B--2---:R-:W-:-:S04]  /*12dc0*/  ISETP.NE.AND P0, PT, R2, RZ, PT ;  /* 0x000000ff0200720c */ /* 0x004fc80003f05270 */
[----:B------:R-:W-:Y:S01]  /*12dd0*/  P2R R24, PR, RZ, 0x1 ;  /* 0x00000001ff187803 */ /* 0x000fe20000000000 */
[----:B------:R-:W-:Y:S08]  /*12de0*/  BRA `(.L_x_31317) ;  /* 0x0000000c00787947 */ /* 0x000ff00003800000 */
.L_x_31313:
        /* <DEDUP_REMOVED lines=10> */
.L_x_31321:
[----:B------:R-:W2:Y:S02]  /*12e90*/  LDG.E.U16 R0, desc[UR36][R2.64] ;  /* 0x0000002402007981 */ /* 0x000ea4000c1e1500 */
[----:B--2---:R-:W-:-:S05]  /*12ea0*/  HADD2.F32 R0, -RZ, R0.H0_H0 ;  /* 0x20000000ff007230 */ /* 0x004fca0000004100 */
[----:B------:R-:W-:-:S04]  /*12eb0*/  FSETP.NEU.FTZ.AND P0, PT, R0, RZ, PT ;  /* 0x000000ff0000720b */ /* 0x000fc80003f1d000 */
[----:B------:R-:W-:Y:S01]  /*12ec0*/  P2R R24, PR, RZ, 0x1 ;  /* 0x00000001ff187803 */ /* 0x000fe20000000000 */
[----:B------:R-:W-:Y:S08]  /*12ed0*/  BRA `(.L_x_31317) ;  /* 0x0000000c003c7947 */ /* 0x000ff00003800000 */
.L_x_31320:
        /* <DEDUP_REMOVED lines=12> */
.L_x_31323:
        /* <DEDUP_REMOVED lines=11> */
.L_x_31322:
[----:B------:R-:W2:Y:S02]  /*13050*/  LDG.E.64 R2, desc[UR36][R2.64] ;  /* 0x0000002402027981 */ /* 0x000ea4000c1e1b00 */
[----:B--2---:R-:W-:-:S06]  /*13060*/  DSETP.NEU.AND P0, PT, R2, RZ, PT ;  /* 0x000000ff0200722a */ /* 0x004fcc0003f0d000 */
[----:B------:R-:W-:Y:S01]  /*13070*/  P2R R24, PR, RZ, 0x1 ;  /* 0x00000001ff187803 */ /* 0x000fe20000000000 */
[----:B------:R-:W-:Y:S07]  /*13080*/  BRA `(.L_x_31317) ;  /* 0x0000000800d07947 */ /* 0x000fee0003800000 */
.L_x_31312:
        /* <DEDUP_REMOVED lines=12> */
.L_x_31326:
[----:B------:R-:W2:Y:S02]  /*13150*/  LDG.E.128 R4, desc[UR36][R2.64] ;  /* 0x0000002402047981 */ /* 0x000ea4000c1e1d00 */
[----:B--2---:R-:W-:-:S06]  /*13160*/  DSETP.NEU.AND P0, PT, R6, RZ, PT ;  /* 0x000000ff0600722a */ /* 0x004fcc0003f0d000 */
[----:B------:R-:W-:-:S06]  /*13170*/  DSETP.NEU.OR P0, PT, R4, RZ, P0 ;  /* 0x000000ff0400722a */ /* 0x000fcc000070d400 */
[----:B------:R-:W-:Y:S01]  /*13180*/  P2R R24, PR, RZ, 0x1 ;  /* 0x00000001ff187803 */ /* 0x000fe20000000000 */
[----:B------:R-:W-:Y:S07]  /*13190*/  BRA `(.L_x_31317) ;  /* 0x00000008008c7947 */ /* 0x000fee0003800000 */
.L_x_31325:
        /* <DEDUP_REMOVED lines=28> */
.L_x_31328:
        /* <DEDUP_REMOVED lines=15> */
.L_x_31327:
[----:B------:R-:W2:Y:S02]  /*13450*/  LDG.E.U16 R0, desc[UR36][R2.64] ;  /* 0x0000002402007981 */ /* 0x000ea4000c1e1500 */
[----:B--2---:R-:W-:-:S05]  /*13460*/  IMAD.U32 R0, R0, 0x10000, RZ ;  /* 0x0001000000007824 */ /* 0x004fca00078e00ff */
[----:B------:R-:W-:-:S04]  /*13470*/  FSETP.NEU.FTZ.AND P0, PT, R0, RZ, PT ;  /* 0x000000ff0000720b */ /* 0x000fc80003f1d000 */
[----:B------:R-:W-:Y:S01]  /*13480*/  P2R R24, PR, RZ, 0x1 ;  /* 0x00000001ff187803 */ /* 0x000fe20000000000 */
[----:B------:R-:W-:Y:S08]  /*13490*/  BRA `(.L_x_31317) ;  /* 0x0000000400cc7947 */ /* 0x000ff00003800000 */
.L_x_31324:
        /* <DEDUP_REMOVED lines=12> */
.L_x_31331:
        /* <DEDUP_REMOVED lines=21> */
.L_x_31335:
[----:B------:R-:W-:Y:S05]  /*136b0*/  BSYNC B1 ;  /* 0x0000000000017941 */ /* 0x000fea0003800000 */
.L_x_31334:
[----:B------:R-:W-:Y:S01]  /*136c0*/  LEA R3, R0, 0x3b800000, 0x17 ;  /* 0x3b80000000037811 */ /* 0x000fe200078eb8ff */
[----:B------:R-:W-:-:S05]  /*136d0*/  IMAD.SHL.U32 R0, R2, 0x100000, RZ ;  /* 0x0010000002007824 */ /* 0x000fca00078e00ff */
[----:B------:R-:W-:-:S07]  /*136e0*/  LOP3.LUT R0, R3, R0, R4, 0xfe, !PT ;  /* 0x0000000003007212 */ /* 0x000fce00078efe04 */
.L_x_31333:
[----:B------:R-:W-:Y:S05]  /*136f0*/  BSYNC B0 ;  /* 0x0000000000007941 */ /* 0x000fea0003800000 */
.L_x_31332:
[----:B------:R-:W-:-:S04]  /*13700*/  FSETP.NEU.FTZ.AND P0, PT, R0, RZ, PT ;  /* 0x000000ff0000720b */ /* 0x000fc80003f1d000 */
[----:B------:R-:W-:Y:S01]  /*13710*/  P2R R24, PR, RZ, 0x1 ;  /* 0x00000001ff187803 */ /* 0x000fe20000000000 */
[----:B------:R-:W-:Y:S08]  /*13720*/  BRA `(.L_x_31317) ;  /* 0x0000000400287947 */ /* 0x000ff00003800000 */
.L_x_31330:
        /* <DEDUP_REMOVED lines=21> */
.L_x_31339:
[----:B------:R-:W-:Y:S05]  /*13880*/  BSYNC B1 ;  /* 0x0000000000017941 */ /* 0x000fea0003800000 */
.L_x_31338:
[----:B------:R-:W-:Y:S01]  /*13890*/  LEA R3, R0, 0x37800000, 0x17 ;  /* 0x3780000000037811 */ /* 0x000fe200078eb8ff */
[----:B------:R-:W-:-:S05]  /*138a0*/  IMAD.SHL.U32 R0, R2, 0x200000, RZ ;  /* 0x0020000002007824 */ /* 0x000fca00078e00ff */
[----:B------:R-:W-:-:S07]  /*138b0*/  LOP3.LUT R0, R3, R0, R4, 0xfe, !PT ;  /* 0x0000000003007212 */ /* 0x000fce00078efe04 */
.L_x_31337:
[----:B------:R-:W-:Y:S05]  /*138c0*/  BSYNC B0 ;  /* 0x0000000000007941 */ /* 0x000fea0003800000 */
.L_x_31336:
[----:B------:R-:W-:-:S04]  /*138d0*/  FSETP.NEU.FTZ.AND P0, PT, R0, RZ, PT ;  /* 0x000000ff0000720b */ /* 0x000fc80003f1d000 */
[----:B------:R-:W-:Y:S01]  /*138e0*/  P2R R24, PR, RZ, 0x1 ;  /* 0x00000001ff187803 */ /* 0x000fe20000000000 */
[----:B------:R-:W-:Y:S08]  /*138f0*/  BRA `(.L_x_31317) ;  /* 0x0000000000b47947 */ /* 0x000ff00003800000 */
.L_x_31329:
        /* <DEDUP_REMOVED lines=14> */
.L_x_31343:
[----:B------:R-:W-:Y:S05]  /*139e0*/  BSYNC B0 ;  /* 0x0000000000007941 */ /* 0x000fea0003800000 */
.L_x_31342:
[----:B------:R-:W-:-:S04]  /*139f0*/  FSETP.NEU.FTZ.AND P0, PT, R0, RZ, PT ;  /* 0x000000ff0000720b */ /* 0x000fc80003f1d000 */
[----:B------:R-:W-:Y:S01]  /*13a00*/  P2R R24, PR, RZ, 0x1 ;  /* 0x00000001ff187803 */ /* 0x000fe20000000000 */
[----:B------:R-:W-:Y:S08]  /*13a10*/  BRA `(.L_x_31317) ;  /* 0x00000000006c7947 */ /* 0x000ff00003800000 */
.L_x_31316:
        /* <DEDUP_REMOVED lines=16> */
.L_x_31344:
[----:B------:R-:W-:-:S04]  /*13b20*/  PLOP3.LUT P0, PT, PT, PT, PT, 0x8, 0x0 ;  /* 0x000000000000781c */ /* 0x000fc80003f0e170 */
[----:B------:R-:W-:Y:S01]  /*13b30*/  P2R R24, PR, RZ, 0x1 ;  /* 0x00000001ff187803 */ /* 0x000fe20000000000 */
[----:B------:R-:W-:Y:S08]  /*13b40*/  BRA `(.L_x_31317) ;  /* 0x0000000000207947 */ /* 0x000ff00003800000 */
.L_x_31341:
[----:B------:R-:W2:Y:S02]  /*13b50*/  LDG.E.64 R2, desc[UR36][R2.64] ;  /* 0x0000002402027981 */ /* 0x000ea4000c1e1b00 */
[----:B--2---:R-:W-:-:S04]  /*13b60*/  ISETP.NE.U32.AND P0, PT, R2, RZ, PT ;  /* 0x000000ff0200720c */ /* 0x004fc80003f05070 */
[----:B------:R-:W-:-:S04]  /*13b70*/  ISETP.NE.AND.EX P0, PT, R3, RZ, PT, P0 ;  /* 0x000000ff0300720c */ /* 0x000fc80003f05300 */
[----:B------:R-:W-:Y:S01]  /*13b80*/  P2R R24, PR, RZ, 0x1 ;  /* 0x00000001ff187803 */ /* 0x000fe20000000000 */
[----:B------:R-:W-:Y:S08]  /*13b90*/  BRA `(.L_x_31317) ;  /* 0x00000000000c7947 */ /* 0x000ff00003800000 */
.L_x_31340:
[----:B------:R-:W2:Y:S02]  /*13ba0*/  LDG.E R2, desc[UR36][R2.64] ;  /* 0x0000002402027981 */ /* 0x000ea4000c1e1900 */
[----:B--2---:R-:W-:-:S04]  /*13bb0*/  ISETP.NE.AND P0, PT, R2, RZ, PT ;  /* 0x000000ff0200720c */ /* 0x004fc80003f05270 */
[----:B------:R-:W-:-:S09]  /*13bc0*/  P2R R24, PR, RZ, 0x1 ;  /* 0x00000001ff187803 */ /* 0x000fd20000000000 */
.L_x_31317:
        /* <DEDUP_REMOVED lines=19> */
.L_x_31348:
[----:B------:R-:W2:Y:S01]  /*13d00*/  LDG.E.U8 R2, desc[UR36][R2.64] ;  /* 0x0000002402027981 */ /* 0x000ea2000c1e1100 */
[----:B------:R-:W-:Y:S01]  /*13d10*/  CS2R R18, SRZ ;  /* 0x0000000000127805 */ /* 0x000fe2000001ff00 */
[----:B--2---:R0:W1:Y:S01]  /*13d20*/  I2F.F64.U16 R16, R2 ;  /* 0x0000000200107312 */ /* 0x0040620000101800 */
[----:B------:R-:W-:Y:S05]  /*13d30*/  BRA `(.L_x_31350) ;  /* 0x0000000c00c87947 */ /* 0x000fea0003800000 */
.L_x_31347:
        /* <DEDUP_REMOVED lines=10> */
.L_x_31352:
[----:B------:R-:W2:Y:S01]  /*13de0*/  LDG.E R2, desc[UR36][R2.64] ;  /* 0x0000002402027981 */ /* 0x000ea2000c1e1900 */
[----:B------:R-:W-:Y:S01]  /*13df0*/  CS2R R18, SRZ ;  /* 0x0000000000127805 */ /* 0x000fe2000001ff00 */
[----:B--2---:R0:W1:Y:S01]  /*13e00*/  I2F.F64 R16, R2 ;  /* 0x0000000200107312 */ /* 0x0040620000201c00 */
[----:B------:R-:W-:Y:S05]  /*13e10*/  BRA `(.L_x_31350) ;  /* 0x0000000c00907947 */ /* 0x000fea0003800000 */
.L_x_31351:
[----:B------:R-:W2:Y:S01]  /*13e20*/  LDG.E.U16 R2, desc[UR36][R2.64] ;  /* 0x0000002402027981 */ /* 0x000ea2000c1e1500 */
[----:B------:R-:W-:Y:S01]  /*13e30*/  CS2R R18, SRZ ;  /* 0x0000000000127805 */ /* 0x000fe2000001ff00 */
[----:B--2---:R0:W1:Y:S01]  /*13e40*/  I2F.F64.S16 R16, R2 ;  /* 0x0000000200107312 */ /* 0x0040620000101c00 */
[----:B------:R-:W-:Y:S05]  /*13e50*/  BRA `(.L_x_31350) ;  /* 0x0000000c00807947 */ /* 0x000fea0003800000 */
.L_x_31346:
        /* <DEDUP_REMOVED lines=11> */
.L_x_31354:
[----:B------:R-:W2:Y:S01]  /*13f10*/  LDG.E.U16 R0, desc[UR36][R2.64] ;  /* 0x0000002402007981 */ /* 0x000ea2000c1e1500 */
[----:B------:R-:W-:Y:S01]  /*13f20*/  CS2R R18, SRZ ;  /* 0x0000000000127805 */ /* 0x000fe2000001ff00 */
[----:B--2---:R-:W-:-:S05]  /*13f30*/  HADD2.F32 R0, -RZ, R0.H0_H0 ;  /* 0x20000000ff007230 */ /* 0x004fca0000004100 */
[----:B------:R-:W-:-:S04]  /*13f40*/  FMUL.FTZ R0, R0, 1 ;  /* 0x3f80000000007820 */ /* 0x000fc80000410000 */
[----:B------:R0:W1:Y:S01]  /*13f50*/  F2F.F64.F32 R16, R0 ;  /* 0x0000000000107310 */ /* 0x0000620000201800 */
[----:B------:R-:W-:Y:S05]  /*13f60*/  BRA `(.L_x_31350) ;  /* 0x0000000c003c7947 */ /* 0x000fea0003800000 */
.L_x_31353:
        /* <DEDUP_REMOVED lines=12> */
.L_x_31356:
        /* <DEDUP_REMOVED lines=8> */
.L_x_31355:
[----:B------:R0:W5:Y:S01]  /*140b0*/  LDG.E.64 R16, desc[UR36][R2.64] ;  /* 0x0000002402107981 */ /* 0x000162000c1e1b00 */
[----:B------:R-:W-:Y:S01]  /*140c0*/  CS2R R18, SRZ ;  /* 0x0000000000127805 */ /* 0x000fe2000001ff00 */
[----:B------:R-:W-:Y:S06]  /*140d0*/  BRA `(.L_x_31350) ;  /* 0x0000000800e07947 */ /* 0x000fec0003800000 */
.L_x_31345:
        /* <DEDUP_REMOVED lines=14> */
.L_x_31359:
[----:B------:R0:W5:Y:S01]  /*141c0*/  LDG.E.128 R16, desc[UR36][R2.64] ;  /* 0x0000002402107981 */ /* 0x000162000c1e1d00 */
[----:B------:R-:W-:Y:S05]  /*141d0*/  BRA `(.L_x_31350) ;  /* 0x0000000800a07947 */ /* 0x000fea0003800000 */
.L_x_31358:
        /* <DEDUP_REMOVED lines=29> */
.L_x_31361:
        /* <DEDUP_REMOVED lines=16> */
.L_x_31360:
[----:B------:R-:W2:Y:S01]  /*144b0*/  LDG.E.U16 R0, desc[UR36][R2.64] ;  /* 0x0000002402007981 */ /* 0x000ea2000c1e1500 */
[----:B------:R-:W-:Y:S01]  /*144c0*/  CS2R R18, SRZ ;  /* 0x0000000000127805 */ /* 0x000fe2000001ff00 */
[----:B--2---:R-:W-:-:S04]  /*144d0*/  IMAD.U32 R0, R0, 0x10000, RZ ;  /* 0x0001000000007824 */ /* 0x004fc800078e00ff */
[----:B------:R-:W-:-:S04]  /*144e0*/  FMUL.FTZ R0, R0, 1 ;  /* 0x3f80000000007820 */ /* 0x000fc80000410000 */
[----:B------:R0:W1:Y:S01]  /*144f0*/  F2F.F64.F32 R16, R0 ;  /* 0x0000000000107310 */ /* 0x0000620000201800 */
[----:B------:R-:W-:Y:S05]  /*14500*/  BRA `(.L_x_31350) ;  /* 0x0000000400d47947 */ /* 0x000fea0003800000 */
.L_x_31357:
        /* <DEDUP_REMOVED lines=12> */
.L_x_31364:
        /* <DEDUP_REMOVED lines=21> */
.L_x_31368:
[----:B------:R-:W-:Y:S05]  /*14720*/  BSYNC B1 ;  /* 0x0000000000017941 */ /* 0x000fea0003800000 */
.L_x_31367:
[----:B------:R-:W-:Y:S01]  /*14730*/  LEA R3, R0, 0x3b800000, 0x17 ;  /* 0x3b80000000037811 */ /* 0x000fe200078eb8ff */
[----:B------:R-:W-:-:S05]  /*14740*/  IMAD.SHL.U32 R0, R2, 0x100000, RZ ;  /* 0x0010000002007824 */ /* 0x000fca00078e00ff */
[----:B------:R-:W-:-:S07]  /*14750*/  LOP3.LUT R0, R3, R0, R4, 0xfe, !PT ;  /* 0x0000000003007212 */ /* 0x000fce00078efe04 */
.L_x_31366:
[----:B------:R-:W-:Y:S05]  /*14760*/  BSYNC B0 ;  /* 0x0000000000007941 */ /* 0x000fea0003800000 */
.L_x_31365:
[----:B------:R-:W-:Y:S01]  /*14770*/  FMUL.FTZ R0, R0, 1 ;  /* 0x3f80000000007820 */ /* 0x000fe20000410000 */
[----:B------:R-:W-:-:S03]  /*14780*/  CS2R R18, SRZ ;  /* 0x0000000000127805 */ /* 0x000fc6000001ff00 */
[----:B------:R2:W3:Y:S01]  /*14790*/  F2F.F64.F32 R16, R0 ;  /* 0x0000000000107310 */ /* 0x0004e20000201800 */
[----:B------:R-:W-:Y:S05]  /*147a0*/  BRA `(.L_x_31350) ;  /* 0x00000004002c7947 */ /* 0x000fea0003800000 */
.L_x_31363:
        /* <DEDUP_REMOVED lines=21> */
.L_x_31372:
[----:B------:R-:W-:Y:S05]  /*14900*/  BSYNC B1 ;  /* 0x0000000000017941 */ /* 0x000fea0003800000 */
.L_x_31371:
[----:B------:R-:W-:Y:S01]  /*14910*/  LEA R3, R0, 0x37800000, 0x17 ;  /* 0x3780000000037811 */ /* 0x000fe200078eb8ff */
[----:B------:R-:W-:-:S05]  /*14920*/  IMAD.SHL.U32 R0, R2, 0x200000, RZ ;  /* 0x0020000002007824 */ /* 0x000fca00078e00ff */
[----:B------:R-:W-:-:S07]  /*14930*/  LOP3.LUT R0, R3, R0, R4, 0xfe, !PT ;  /* 0x0000000003007212 */ /* 0x000fce00078efe04 */
.L_x_31370:
[----:B------:R-:W-:Y:S05]  /*14940*/  BSYNC B0 ;  /* 0x0000000000007941 */ /* 0x000fea0003800000 */
.L_x_31369:
[----:B------:R-:W-:Y:S01]  /*14950*/  FMUL.FTZ R0, R0, 1 ;  /* 0x3f80000000007820 */ /* 0x000fe20000410000 */
[----:B------:R-:W-:-:S03]  /*14960*/  CS2R R18, SRZ ;  /* 0x0000000000127805 */ /* 0x000fc6000001ff00 */
[----:B------:R4:W0:Y:S01]  /*14970*/  F2F.F64.F32 R16, R0 ;  /* 0x0000000000107310 */ /* 0x0008220000201800 */
[----:B------:R-:W-:Y:S05]  /*14980*/  BRA `(.L_x_31350) ;  /* 0x0000000000b47947 */ /* 0x000fea0003800000 */
.L_x_31362:
        /* <DEDUP_REMOVED lines=14> */
.L_x_31376:
[----:B------:R-:W-:Y:S05]  /*14a70*/  BSYNC B0 ;  /* 0x0000000000007941 */ /* 0x000fea0003800000 */
.L_x_31375:
[----:B------:R-:W-:Y:S01]  /*14a80*/  FMUL.FTZ R0, R0, 1 ;  /* 0x3f80000000007820 */ /* 0x000fe20000410000 */
[----:B------:R-:W-:-:S03]  /*14a90*/  CS2R R18, SRZ ;  /* 0x0000000000127805 */ /* 0x000fc6000001ff00 */
[----:B------:R0:W1:Y:S01]  /*14aa0*/  F2F.F64.F32 R16, R0 ;  /* 0x0000000000107310 */ /* 0x0000620000201800 */
[----:B------:R-:W-:Y:S05]  /*14ab0*/  BRA `(.L_x_31350) ;  /* 0x0000000000687947 */ /* 0x000fea0003800000 */
.L_x_31349:
        /* <DEDUP_REMOVED lines=16> */
.L_x_31377:
[----:B------:R-:W-:Y:S02]  /*14bc0*/  CS2R R16, SRZ ;  /* 0x0000000000107805 */ /* 0x000fe4000001ff00 */
[----:B------:R-:W-:Y:S01]  /*14bd0*/  CS2R R18, SRZ ;  /* 0x0000000000127805 */ /* 0x000fe2000001ff00 */
[----:B------:R-:W-:Y:S06]  /*14be0*/  BRA `(.L_x_31350) ;  /* 0x00000000001c7947 */ /* 0x000fec0003800000 */
.L_x_31374:
[----:B------:R-:W2:Y:S01]  /*14bf0*/  LDG.E.64 R16, desc[UR36][R2.64] ;  /* 0x0000002402107981 */ /* 0x000ea2000c1e1b00 */
[----:B------:R-:W-:Y:S01]  /*14c00*/  CS2R R18, SRZ ;  /* 0x0000000000127805 */ /* 0x000fe2000001ff00 */
[----:B--2---:R-:W0:Y:S01]  /*14c10*/  I2F.F64.U64 R16, R16 ;  /* 0x0000001000107312 */ /* 0x004e220000301800 */
[----:B------:R-:W-:Y:S05]  /*14c20*/  BRA `(.L_x_31350) ;  /* 0x00000000000c7947 */ /* 0x000fea0003800000 */
.L_x_31373:
[----:B------:R-:W2:Y:S01]  /*14c30*/  LDG.E R2, desc[UR36][R2.64] ;  /* 0x0000002402027981 */ /* 0x000ea2000c1e1900 */
[----:B------:R-:W-:Y:S01]  /*14c40*/  CS2R R18, SRZ ;  /* 0x0000000000127805 */ /* 0x000fe2000001ff00 */
[----:B--2---:R0:W1:Y:S06]  /*14c50*/  I2F.F64.U32 R16, R2 ;  /* 0x0000000200107312 */ /* 0x00406c0000201800 */
.L_x_31350:
[----:B0-----:R-:W2:Y:S01]  /*14c60*/  LDC.U8 R2, c[0x0][0x503] ;  /* 0x000140c0ff027b82 */ /* 0x001ea20000000000 */
[----:B------:R-:W-:Y:S02]  /*14c70*/  ULDC.64 UR4, c[0x0][0x4f0] ;  /* 0x00013c0000047ab9 */ /* 0x000fe40000000a00 */
[----:B------:R-:W-:-:S05]  /*14c80*/  IADD3 R26, P0, R26, UR4, RZ ;  /* 0x000000041a1a7c10 */ /* 0x000fca000ff1e0ff */
        /* <DEDUP_REMOVED lines=16> */
.L_x_31381:
[----:B------:R-:W2:Y:S01]  /*14d90*/  LDG.E.U8 R4, desc[UR36][R26.64] ;  /* 0x000000241a047981 */ /* 0x000ea2000c1e1100 */
[----:B------:R-:W-:Y:S01]  /*14da0*/  CS2R R6, SRZ ;  /* 0x0000000000067805 */ /* 0x000fe2000001ff00 */
[----:B--2---:R-:W0:Y:S01]  /*14db0*/  I2F.F64.U16 R4, R4 ;  /* 0x0000000400047312 */ /* 0x004e220000101800 */
[----:B------:R-:W-:Y:S05]  /*14dc0*/  BRA `(.L_x_31383) ;  /* 0x0000000c00c87947 */ /* 0x000fea0003800000 */
.L_x_31380:
        /* <DEDUP_REMOVED lines=10> */
.L_x_31385:
[----:B------:R-:W2:Y:S01]  /*14e70*/  LDG.E R4, desc[UR36][R26.64] ;  /* 0x000000241a047981 */ /* 0x000ea2000c1e1900 */
[----:B------:R-:W-:Y:S01]  /*14e80*/  CS2R R6, SRZ ;  /* 0x0000000000067805 */ /* 0x000fe2000001ff00 */
[----:B--2---:R-:W0:Y:S01]  /*14e90*/  I2F.F64 R4, R4 ;  /* 0x0000000400047312 */ /* 0x004e220000201c00 */
[----:B------:R-:W-:Y:S05]  /*14ea0*/  BRA `(.L_x_31383) ;  /* 0x0000000c00907947 */ /* 0x000fea0003800000 */
.L_x_31384:
[----:B------:R-:W2:Y:S01]  /*14eb0*/  LDG.E.U16 R4, desc[UR36][R26.64] ;  /* 0x000000241a047981 */ /* 0x000ea2000c1e1500 */
[----:B------:R-:W-:Y:S01]  /*14ec0*/  CS2R R6, SRZ ;  /* 0x0000000000067805 */ /* 0x000fe2000001ff00 */
[----:B--2---:R-:W0:Y:S01]  /*14ed0*/  I2F.F64.S16 R4, R4 ;  /* 0x0000000400047312 */ /* 0x004e220000101c00 */
[----:B------:R-:W-:Y:S05]  /*14ee0*/  BRA `(.L_x_31383) ;  /* 0x0000000c00807947 */ /* 0x000fea0003800000 */
.L_x_31379:
        /* <DEDUP_REMOVED lines=11> */
.L_x_31387:
[----:B------:R-:W2:Y:S01]  /*14fa0*/  LDG.E.U16 R0, desc[UR36][R26.64] ;  /* 0x000000241a007981 */ /* 0x000ea2000c1e1500 */
[----:B------:R-:W-:Y:S01]  /*14fb0*/  CS2R R6, SRZ ;  /* 0x0000000000067805 */ /* 0x000fe2000001ff00 */
[----:B--2---:R-:W-:-:S05]  /*14fc0*/  HADD2.F32 R0, -RZ, R0.H0_H0 ;  /* 0x20000000ff007230 */ /* 0x004fca0000004100 */
[----:B------:R-:W-:-:S04]  /*14fd0*/  FMUL.FTZ R0, R0, 1 ;  /* 0x3f80000000007820 */ /* 0x000fc80000410000 */
[----:B------:R0:W2:Y:S01]  /*14fe0*/  F2F.F64.F32 R4, R0 ;  /* 0x0000000000047310 */ /* 0x0000a20000201800 */
[----:B------:R-:W-:Y:S05]  /*14ff0*/  BRA `(.L_x_31383) ;  /* 0x0000000c003c7947 */ /* 0x000fea0003800000 */
.L_x_31386:
        /* <DEDUP_REMOVED lines=12> */
.L_x_31389:
        /* <DEDUP_REMOVED lines=8> */
.L_x_31388:
[----:B------:R0:W5:Y:S01]  /*15140*/  LDG.E.64 R4, desc[UR36][R26.64] ;  /* 0x000000241a047981 */ /* 0x000162000c1e1b00 */
[----:B------:R-:W-:Y:S01]  /*15150*/  CS2R R6, SRZ ;  /* 0x0000000000067805 */ /* 0x000fe2000001ff00 */
[----:B------:R-:W-:Y:S06]  /*15160*/  BRA `(.L_x_31383) ;  /* 0x0000000800e07947 */ /* 0x000fec0003800000 */
.L_x_31378:
        /* <DEDUP_REMOVED lines=14> */
.L_x_31392:
[----:B------:R0:W5:Y:S01]  /*15250*/  LDG.E.128 R4, desc[UR36][R26.64] ;  /* 0x000000241a047981 */ /* 0x000162000c1e1d00 */
[----:B------:R-:W-:Y:S05]  /*15260*/  BRA `(.L_x_31383) ;  /* 0x0000000800a07947 */ /* 0x000fea0003800000 */
.L_x_31391:
        /* <DEDUP_REMOVED lines=29> */
.L_x_31394:
        /* <DEDUP_REMOVED lines=14> */
[----:B------:R4:W0:Y:S01]  /*15520*/  F2F.F64.F32 R4, R2 ;  /* 0x0000000200047310 */ /* 0x0008220000201800 */
[----:B------:R-:W-:Y:S05]  /*15530*/  BRA `(.L_x_31383) ;  /* 0x0000000400ec7947 */ /* 0x000fea0003800000 */
.L_x_31393:
[----:B------:R-:W2:Y:S01]  /*15540*/  LDG.E.U16 R0, desc[UR36][R26.64] ;  /* 0x000000241a007981 */ /* 0x000ea2000c1e1500 */
[----:B------:R-:W-:Y:S01]  /*15550*/  CS2R R6, SRZ ;  /* 0x0000000000067805 */ /* 0x000fe2000001ff00 */
[----:B--2---:R-:W-:-:S04]  /*15560*/  IMAD.U32 R0, R0, 0x10000, RZ ;  /* 0x0001000000007824 */ /* 0x004fc800078e00ff */
[----:B------:R-:W-:-:S04]  /*15570*/  FMUL.FTZ R0, R0, 1 ;  /* 0x3f80000000007820 */ /* 0x000fc80000410000 */
[----:B------:R0:W2:Y:S01]  /*15580*/  F2F.F64.F32 R4, R0 ;  /* 0x0000000000047310 */ /* 0x0000a20000201800 */
[----:B------:R-:W-:Y:S05]  /*15590*/  BRA `(.L_x_31383) ;  /* 0x0000000400d47947 */ /* 0x000fea0003800000 */
.L_x_31390:
        /* <DEDUP_REMOVED lines=12> */
.L_x_31397:
        /* <DEDUP_REMOVED lines=21> */
.L_x_31401:
[----:B------:R-:W-:Y:S05]  /*157b0*/  BSYNC B1 ;  /* 0x0000000000017941 */ /* 0x000fea0003800000 */
.L_x_31400:
[----:B------:R-:W-:Y:S01]  /*157c0*/  LEA R3, R0, 0x3b800000, 0x17 ;  /* 0x3b80000000037811 */ /* 0x000fe200078eb8ff */
[----:B------:R-:W-:-:S05]  /*157d0*/  IMAD.SHL.U32 R0, R2, 0x100000, RZ ;  /* 0x0010000002007824 */ /* 0x000fca00078e00ff */
[----:B------:R-:W-:-:S07]  /*157e0*/  LOP3.LUT R0, R3, R0, R4, 0xfe, !PT ;  /* 0x0000000003007212 */ /* 0x000fce00078efe04 */
.L_x_31399:
[----:B------:R-:W-:Y:S05]  /*157f0*/  BSYNC B0 ;  /* 0x0000000000007941 */ /* 0x000fea0003800000 */
.L_x_31398:
[----:B------:R-:W-:Y:S01]  /*15800*/  FMUL.FTZ R0, R0, 1 ;  /* 0x3f80000000007820 */ /* 0x000fe20000410000 */
[----:B------:R-:W-:-:S03]  /*15810*/  CS2R R6, SRZ ;  /* 0x0000000000067805 */ /* 0x000fc6000001ff00 */
[----:B------:R0:W2:Y:S01]  /*15820*/  F2F.F64.F32 R4, R0 ;  /* 0x0000000000047310 */ /* 0x0000a20000201800 */
[----:B------:R-:W-:Y:S05]  /*15830*/  BRA `(.L_x_31383) ;  /* 0x00000004002c7947 */ /* 0x000fea0003800000 */
.L_x_31396:
        /* <DEDUP_REMOVED lines=21> */
.L_x_31405:
[----:B------:R-:W-:Y:S05]  /*15990*/  BSYNC B1 ;  /* 0x0000000000017941 */ /* 0x000fea0003800000 */
.L_x_31404:
[----:B------:R-:W-:Y:S01]  /*159a0*/  LEA R3, R0, 0x37800000, 0x17 ;  /* 0x3780000000037811 */ /* 0x000fe200078eb8ff */
[----:B------:R-:W-:-:S05]  /*159b0*/  IMAD.SHL.U32 R0, R2, 0x200000, RZ ;  /* 0x0020000002007824 */ /* 0x000fca00078e00ff */
[----:B------:R-:W-:-:S07]  /*159c0*/  LOP3.LUT R0, R3, R0, R4, 0xfe, !PT ;  /* 0x0000000003007212 */ /* 0x000fce00078efe04 */
.L_x_31403:
[----:B------:R-:W-:Y:S05]  /*159d0*/  BSYNC B0 ;  /* 0x0000000000007941 */ /* 0x000fea0003800000 */
.L_x_31402:
[----:B------:R-:W-:Y:S01]  /*159e0*/  FMUL.FTZ R0, R0, 1 ;  /* 0x3f80000000007820 */ /* 0x000fe20000410000 */
[----:B------:R-:W-:-:S03]  /*159f0*/  CS2R R6, SRZ ;  /* 0x0000000000067805 */ /* 0x000fc6000001ff00 */
[----:B------:R0:W2:Y:S01]  /*15a00*/  F2F.F64.F32 R4, R0 ;  /* 0x0000000000047310 */ /* 0x0000a20000201800 */
[----:B------:R-:W-:Y:S05]  /*15a10*/  BRA `(.L_x_31383) ;  /* 0x0000000000b47947 */ /* 0x000fea0003800000 */
.L_x_31395:
        /* <DEDUP_REMOVED lines=14> */
.L_x_31409:
[----:B------:R-:W-:Y:S05]  /*15b00*/  BSYNC B0 ;  /* 0x0000000000007941 */ /* 0x000fea0003800000 */
.L_x_31408:
[----:B------:R-:W-:Y:S01]  /*15b10*/  FMUL.FTZ R0, R0, 1 ;  /* 0x3f80000000007820 */ /* 0x000fe20000410000 */
[----:B------:R-:W-:-:S03]  /*15b20*/  CS2R R6, SRZ ;  /* 0x0000000000067805 */ /* 0x000fc6000001ff00 */
[----:B------:R0:W2:Y:S01]  /*15b30*/  F2F.F64.F32 R4, R0 ;  /* 0x0000000000047310 */ /* 0x0000a20000201800 */
[----:B------:R-:W-:Y:S05]  /*15b40*/  BRA `(.L_x_31383) ;  /* 0x0000000000687947 */ /* 0x000fea0003800000 */
.L_x_31382:
        /* <DEDUP_REMOVED lines=16> */
.L_x_31410:
[----:B------:R-:W-:Y:S02]  /*15c50*/  CS2R R4, SRZ ;  /* 0x0000000000047805 */ /* 0x000fe4000001ff00 */
[----:B------:R-:W-:Y:S01]  /*15c60*/  CS2R R6, SRZ ;  /* 0x0000000000067805 */ /* 0x000fe2000001ff00 */
[----:B------:R-:W-:Y:S06]  /*15c70*/  BRA `(.L_x_31383) ;  /* 0x00000000001c7947 */ /* 0x000fec0003800000 */
.L_x_31407:
[----:B------:R-:W2:Y:S01]  /*15c80*/  LDG.E.64 R4, desc[UR36][R26.64] ;  /* 0x000000241a047981 */ /* 0x000ea2000c1e1b00 */
[----:B------:R-:W-:Y:S01]  /*15c90*/  CS2R R6, SRZ ;  /* 0x0000000000067805 */ /* 0x000fe2000001ff00 */
[----:B--2---:R-:W0:Y:S01]  /*15ca0*/  I2F.F64.U64 R4, R4 ;  /* 0x0000000400047312 */ /* 0x004e220000301800 */
[----:B------:R-:W-:Y:S05]  /*15cb0*/  BRA `(.L_x_31383) ;  /* 0x00000000000c7947 */ /* 0x000fea0003800000 */
.L_x_31406:
[----:B------:R-:W2:Y:S01]  /*15cc0*/  LDG.E R4, desc[UR36][R26.64] ;  /* 0x000000241a047981 */ /* 0x000ea2000c1e1900 */
[----:B------:R-:W-:Y:S01]  /*15cd0*/  CS2R R6, SRZ ;  /* 0x0000000000067805 */ /* 0x000fe2000001ff00 */
[----:B--2---:R-:W0:Y:S06]  /*15ce0*/  I2F.F64.U32 R4, R4 ;  /* 0x0000000400047312 */ /* 0x004e2c0000201800 */
.L_x_31383:
[----:B0---4-:R-:W0:Y:S01]  /*15cf0*/  LDC.U8 R2, c[0x0][0x500] ;  /* 0x00014000ff027b82 */ /* 0x011e220000000000 */
        /* <DEDUP_REMOVED lines=19> */
.L_x_31414:
[----:B------:R-:W0:Y:S02]  /*15e30*/  F2I.S64.F64.TRUNC R4, R4 ;  /* 0x0000000400047311 */ /* 0x000e24000030d900 */
[----:B0-----:R-:W-:-:S05]  /*15e40*/  IMAD.MOV.U32 R3, RZ, RZ, R4 ;  /* 0x000000ffff037224 */ /* 0x001fca00078e0004 */
[----:B------:R-:W-:Y:S01]  /*15e50*/  STG.E.U8 desc[UR36][R22.64], R3 ;  /* 0x0000000316007986 */ /* 0x000fe2000c101124 */
[----:B------:R-:W-:Y:S05]  /*15e60*/  EXIT ;  /* 0x000000000000794d */ /* 0x000fea0003800000 */
.L_x_31413:
        /* <DEDUP_REMOVED lines=9> */
.L_x_31417:
[----:B------:R-:W0:Y:S02]  /*15f00*/  F2I.F64.TRUNC R5, R4 ;  /* 0x0000000400057311 */ /* 0x000e24000030d100 */
[----:B0-----:R-:W-:Y:S01]  /*15f10*/  STG.E desc[UR36][R22.64], R5 ;  /* 0x0000000516007986 */ /* 0x001fe2000c101924 */
[----:B------:R-:W-:Y:S05]  /*15f20*/  EXIT ;  /* 0x000000000000794d */ /* 0x000fea0003800000 */
.L_x_31416:
[----:B------:R-:W0:Y:S02]  /*15f30*/  F2I.F64.TRUNC R5, R4 ;  /* 0x0000000400057311 */ /* 0x000e24000030d100 */
[----:B0-----:R-:W-:Y:S01]  /*15f40*/  STG.E.U16 desc[UR36][R22.64], R5 ;  /* 0x0000000516007986 */ /* 0x001fe2000c101524 */
[----:B------:R-:W-:Y:S05]  /*15f50*/  EXIT ;  /* 0x000000000000794d */ /* 0x000fea0003800000 */
.L_x_31412:
        /* <DEDUP_REMOVED lines=13> */
.L_x_31419:
        /* <DEDUP_REMOVED lines=8> */
.L_x_31418:
        /* <DEDUP_REMOVED lines=14> */
[----:B------:R-:W-:Y:S01]  /*16190*/  STG.E.64 desc[UR36][R22.64], R2 ;  /* 0x0000000216007986 */ /* 0x000fe2000c101b24 */
[----:B------:R-:W-:Y:S05]  /*161a0*/  EXIT ;  /* 0x000000000000794d */ /* 0x000fea0003800000 */
.L_x_31421:
        /* <DEDUP_REMOVED lines=9> */
[----:B------:R-:W-:Y:S01]  /*16240*/  STG.E desc[UR36][R22.64], R3 ;  /* 0x0000000316007986 */ /* 0x000fe2000c101924 */
[----:B------:R-:W-:Y:S05]  /*16250*/  EXIT ;  /* 0x000000000000794d */ /* 0x000fea0003800000 */
.L_x_31420:
[----:B------:R-:W-:Y:S01]  /*16260*/  STG.E.64 desc[UR36][R22.64], R4 ;  /* 0x0000000416007986 */ /* 0x000fe2000c101b24 */
[----:B------:R-:W-:Y:S05]  /*16270*/  EXIT ;  /* 0x000000000000794d */ /* 0x000fea0003800000 */
.L_x_31411:
        /* <DEDUP_REMOVED lines=11> */
[----:B------:R-:W-:Y:S01]  /*16330*/  STG.E.U8 desc[UR36][R22.64], R3 ;  /* 0x0000000316007986 */ /* 0x000fe2000c101124 */
[----:B------:R-:W-:Y:S05]  /*16340*/  EXIT ;  /* 0x000000000000794d */ /* 0x000fea0003800000 */
.L_x_31424:
[----:B------:R-:W-:Y:S01]  /*16350*/  STG.E.128 desc[UR36][R22.64], R4 ;  /* 0x0000000416007986 */ /* 0x000fe2000c101d24 */
[----:B------:R-:W-:Y:S05]  /*16360*/  EXIT ;  /* 0x000000000000794d */ /* 0x000fea0003800000 */
.L_x_31423:
        /* <DEDUP_REMOVED lines=25> */
.L_x_31428:
[----:B------:R-:W-:Y:S05]  /*16500*/  BSYNC B0 ;  /* 0x0000000000007941 */ /* 0x000fea0003800000 */
.L_x_31427:
[----:B------:R-:W-:-:S05]  /*16510*/  LOP3.LUT R3, R0, R3, RZ, 0xfc, !PT ;  /* 0x0000000300037212 */ /* 0x000fca00078efcff */
[----:B------:R-:W-:Y:S01]  /*16520*/  STG.E.U8 desc[UR36][R22.64], R3 ;  /* 0x0000000316007986 */ /* 0x000fe2000c101124 */
[----:B------:R-:W-:Y:S05]  /*16530*/  EXIT ;  /* 0x000000000000794d */ /* 0x000fea0003800000 */
.L_x_31426:
        /* <DEDUP_REMOVED lines=17> */
.L_x_31430:
[----:B------:R-:W-:Y:S01]  /*16650*/  IMAD.MOV.U32 R0, RZ, RZ, 0x7f ;  /* 0x0000007fff007424 */ /* 0x000fe200078e00ff */
[----:B------:R-:W-:-:S04]  /*16660*/  ISETP.GT.U32.AND P0, PT, R2, 0x7f800000, PT ;  /* 0x7f8000000200780c */ /* 0x000fc80003f04070 */
[----:B------:R-:W-:-:S09]  /*16670*/  SEL R0, R0, 0x7c, P0 ;  /* 0x0000007c00007807 */ /* 0x000fd20000000000 */
.L_x_31431:
[----:B------:R-:W-:Y:S05]  /*16680*/  BSYNC B0 ;  /* 0x0000000000007941 */ /* 0x000fea0003800000 */
.L_x_31429:
[----:B------:R-:W-:-:S04]  /*16690*/  LOP3.LUT R2, R3, 0x80000000, RZ, 0xc0, !PT ;  /* 0x8000000003027812 */ /* 0x000fc800078ec0ff */
[----:B------:R-:W-:-:S04]  /*166a0*/  SHF.R.U32.HI R3, RZ, 0x18, R2 ;  /* 0x00000018ff037819 */ /* 0x000fc80000011602 */
[----:B------:R-:W-:-:S05]  /*166b0*/  LOP3.LUT R3, R0, R3, RZ, 0xfc, !PT ;  /* 0x0000000300037212 */ /* 0x000fca00078efcff */
[----:B------:R-:W-:Y:S01]  /*166c0*/  STG.E.U8 desc[UR36][R22.64], R3 ;  /* 0x0000000316007986 */ /* 0x000fe2000c101124 */
[----:B------:R-:W-:Y:S05]  /*166d0*/  EXIT ;  /* 0x000000000000794d */ /* 0x000fea0003800000 */
.L_x_31425:
        /* <DEDUP_REMOVED lines=8> */
.L_x_31422:
        /* <DEDUP_REMOVED lines=11> */
.L_x_31434:
        /* <DEDUP_REMOVED lines=21> */
.L_x_31437:
[----:B------:R-:W-:-:S04]  /*16960*/  LOP3.LUT R2, R3, 0x80000000, RZ, 0xc0, !PT ;  /* 0x8000000003027812 */ /* 0x000fc800078ec0ff */
[----:B------:R-:W-:-:S04]  /*16970*/  SHF.R.U32.HI R3, RZ, 0x18, R2 ;  /* 0x00000018ff037819 */ /* 0x000fc80000011602 */
[----:B------:R-:W-:-:S04]  /*16980*/  LOP3.LUT R0, R0, R3, RZ, 0xfc, !PT ;  /* 0x0000000300007212 */ /* 0x000fc800078efcff */
[----:B------:R-:W-:-:S07]  /*16990*/  PRMT R11, R0, 0x7610, R11 ;  /* 0x00007610000b7816 */ /* 0x000fce000000000b */
.L_x_31436:
[----:B------:R-:W-:Y:S05]  /*169a0*/  BSYNC B0 ;  /* 0x0000000000007941 */ /* 0x000fea0003800000 */
.L_x_31435:
[----:B------:R-:W-:Y:S01]  /*169b0*/  STG.E.U8 desc[UR36][R22.64], R11 ;  /* 0x0000000b16007986 */ /* 0x000fe2000c101124 */
[----:B------:R-:W-:Y:S05]  /*169c0*/  EXIT ;  /* 0x000000000000794d */ /* 0x000fea0003800000 */
.L_x_31433:
        /* <DEDUP_REMOVED lines=21> */
.L_x_31440:
[----:B------:R-:W-:-:S04]  /*16b20*/  LOP3.LUT R2, R3, 0x80000000, RZ, 0xc0, !PT ;  /* 0x8000000003027812 */ /* 0x000fc800078ec0ff */
[----:B------:R-:W-:-:S04]  /*16b30*/  SHF.R.U32.HI R3, RZ, 0x18, R2 ;  /* 0x00000018ff037819 */ /* 0x000fc80000011602 */
[----:B------:R-:W-:-:S04]  /*16b40*/  LOP3.LUT R0, R0, R3, RZ, 0xfc, !PT ;  /* 0x0000000300007212 */ /* 0x000fc800078efcff */
[----:B------:R-:W-:-:S07]  /*16b50*/  PRMT R11, R0, 0x7610, R11 ;  /* 0x00007610000b7816 */ /* 0x000fce000000000b */
.L_x_31439:
[----:B------:R-:W-:Y:S05]  /*16b60*/  BSYNC B0 ;  /* 0x0000000000007941 */ /* 0x000fea0003800000 */
.L_x_31438:
[----:B------:R-:W-:Y:S01]  /*16b70*/  STG.E.U8 desc[UR36][R22.64], R11 ;  /* 0x0000000b16007986 */ /* 0x000fe2000c101124 */
[----:B------:R-:W-:Y:S05]  /*16b80*/  EXIT ;  /* 0x000000000000794d */ /* 0x000fea0003800000 */
.L_x_31432:
        /* <DEDUP_REMOVED lines=26> */
.L_x_31415:
        /* <DEDUP_REMOVED lines=16> */
.L_x_31443:
[----:B------:R-:W-:Y:S05]  /*16e30*/  EXIT ;  /* 0x000000000000794d */ /* 0x000fea0003800000 */
.L_x_31442:
[----:B------:R-:W0:Y:S02]  /*16e40*/  F2I.U64.F64.TRUNC R4, R4 ;  /* 0x0000000400047311 */ /* 0x000e24000030d800 */
[----:B0-----:R-:W-:Y:S01]  /*16e50*/  STG.E.64 desc[UR36][R22.64], R4 ;  /* 0x0000000416007986 */ /* 0x001fe2000c101b24 */
[----:B------:R-:W-:Y:S05]  /*16e60*/  EXIT ;  /* 0x000000000000794d */ /* 0x000fea0003800000 */
.L_x_31441:
[----:B------:R-:W0:Y:S02]  /*16e70*/  F2I.U32.F64.TRUNC R5, R4 ;  /* 0x0000000400057311 */ /* 0x000e24000030d000 */
[----:B0-----:R-:W-:Y:S01]  /*16e80*/  STG.E desc[UR36][R22.64], R5 ;  /* 0x0000000516007986 */ /* 0x001fe2000c101924 */
[----:B------:R-:W-:Y:S05]  /*16e90*/  EXIT ;  /* 0x000000000000794d */ /* 0x000fea0003800000 */
.L_x_31444:
        /* <DEDUP_REMOVED lines=14> */
.L_x_44599:


//--------------------- .text._ZN2at6native27unrolled_elementwise_kernelIZZZNS0_49_GLOBAL__N__657f93f7_16_TensorCompare_cu_71e06f4e17where_kernel_implERNS_14TensorIteratorEENKUlvE_clEvENKUlvE10_clEvEUlbN3c107complexIdEES9_E_St5arrayIPcLm4EELi4E23TrivialOffsetCalculatorILi3EjESE_ILi1EjENS0_6memory12LoadWithCastILi3EEENSH_13StoreWithCastILi1EEEEEviT_T0_T2_T3_T4_T5_ --------------------------
	.section	.text._ZN2at6native27unrolled_elementwise_kernelIZZZNS0_49_GLOBAL__N__657f93f7_16_TensorCompare_cu_71e06f4e17where_kernel_implERNS_14TensorIteratorEENKUlvE_clEvENKUlvE10_clEvEUlbN3c107complexIdEES9_E_St5arrayIPcLm4EELi4E23TrivialOffsetCalculatorILi3EjESE_ILi1EjENS0_6memory12LoadWithCastILi3EEENSH_13StoreWithCastILi1EEEEEviT_T0_T2_T3_T4_T5_,"ax",@progbits
	.align	128
        .global         _ZN2at6native27unrolled_elementwise_kernelIZZZNS0_49_GLOBAL__N__657f93f7_16_TensorCompare_cu_71e06f4e17where_kernel_implERNS_14TensorIteratorEENKUlvE_clEvENKUlvE10_clEvEUlbN3c107complexIdEES9_E_St5arrayIPcLm4EELi4E23TrivialOffsetCalculatorILi3EjESE_ILi1EjENS0_6memory12LoadWithCastILi3EEENSH_13StoreWithCastILi1EEEEEviT_T0_T2_T3_T4_T5_
        .type           _ZN2at6native27unrolled_elementwise_kernelIZZZNS0_49_GLOBAL__N__657f93f7_16_TensorCompare_cu_71e06f4e17where_kernel_implERNS_14TensorIteratorEENKUlvE_clEvENKUlvE10_clEvEUlbN3c107complexIdEES9_E_St5arrayIPcLm4EELi4E23TrivialOffsetCalculatorILi3EjESE_ILi1EjENS0_6memory12LoadWithCastILi3EEENSH_13StoreWithCastILi1EEEEEviT_T0_T2_T3_T4_T5_,@function
        .size           _ZN2at6native27unrolled_elementwise_kernelIZZZNS0_49_GLOBAL__N__657f93f7_16_TensorCompare_cu_71e06f4e17where_kernel_implERNS_14TensorIteratorEENKUlvE_clEvENKUlvE10_clEvEUlbN3c107complexIdEES9_E_St5arrayIPcLm4EELi4E23TrivialOffsetCalculatorILi3EjESE_ILi1EjENS0_6memory12LoadWithCastILi3EEENSH_13StoreWithCastILi1EEEEEviT_T0_T2_T3_T4_T5_,(.L_x_44600 - _ZN2at6native27unrolled_elementwise_kernelIZZZNS0_49_GLOBAL__N__657f93f7_16_TensorCompare_cu_71e06f4e17where_kernel_implERNS_14TensorIteratorEENKUlvE_clEvENKUlvE10_clEvEUlbN3c107complexIdEES9_E_St5arrayIPcLm4EELi4E23TrivialOffsetCalculatorILi3EjESE_ILi1EjENS0_6memory12LoadWithCastILi3EEENSH_13StoreWithCastILi1EEEEEviT_T0_T2_T3_T4_T5_)
        .other          _ZN2at6native27unrolled_elementwise_kernelIZZZNS0_49_GLOBAL__N__657f93f7_16_TensorCompare_cu_71e06f4e17where_kernel_implERNS_14TensorIteratorEENKUlvE_clEvENKUlvE10_clEvEUlbN3c107complexIdEES9_E_St5arrayIPcLm4EELi4E23TrivialOffsetCalculatorILi3EjESE_ILi1EjENS0_6memory12LoadWithCastILi3EEENSH_13StoreWithCastILi1EEEEEviT_T0_T2_T3_T4_T5_,@"STO_CUDA_ENTRY STV_DEFAULT"
_ZN2at6native27unrolled_elementwise_kernelIZZZNS0_49_GLOBAL__N__657f93f7_16_TensorCompare_cu_71e06f4e17where_kernel_implERNS_14TensorIteratorEENKUlvE_clEvENKUlvE10_clEvEUlbN3c107complexIdEES9_E_St5arrayIPcLm4EELi4E23TrivialOffsetCalculatorILi3EjESE_ILi1EjENS0_6memory12LoadWithCastILi3EEENSH_13StoreWithCastILi1EEEEEviT_T0_T2_T3_T4_T5_:
.text._ZN2at6native27unrolled_elementwise_kernelIZZZNS0_49_GLOBAL__N__657f93f7_16_TensorCompare_cu_71e06f4e17where_kernel_implERNS_14TensorIteratorEENKUlvE_clEvENKUlvE10_clEvEUlbN3c107complexIdEES9_E_St5arrayIPcLm4EELi4E23TrivialOffsetCalculatorILi3EjESE_ILi1EjENS0_6memory12LoadWithCastILi3EEENSH_13StoreWithCastILi1EEEEEviT_T0_T2_T3_T4_T5_:
[----:B------:R-:W0:Y:S01]  /*0000*/  LDC R1, c[0x0][0x28] ;  /* 0x00000a00ff017b82 */ /* 0x000e220000000800 */
[----:B------:R-:W1:Y:S07]  /*0010*/  S2R R22, SR_CTAID.X ;  /* 0x0000000000167919 */ /* 0x000e6e0000002500 */
[----:B------:R-:W1:Y:S01]  /*0020*/  LDC R3, c[0x0][0x210] ;  /* 0x00008400ff037b82 */ /* 0x000e620000000800 */
[----:B------:R-:W-:Y:S01]  /*0030*/  ULDC.64 UR36, c[0x0][0x208] ;  /* 0x0000820000247ab9 */ /* 0x000fe20000000a00 */
[----:B------:R-:W-:Y:S01]  /*0040*/  BSSY B6, `(.L_x_31445) ;  /* 0x0000330000067945 */ /* 0x000fe20003800000 */
[----:B------:R-:W2:Y:S01]  /*0050*/  S2R R55, SR_TID.X ;  /* 0x0000000000377919 */ /* 0x000ea20000002100 */
[----:B------:R-:W-:-:S02]  /*0060*/  PRMT R54, RZ, 0x7610, R54 ;  /* 0x00007610ff367816 */ /* 0x000fc40000000036 */
[----:B------:R-:W-:Y:S02]  /*0070*/  CS2R R42, SRZ ;  /* 0x00000000002a7805 */ /* 0x000fe4000001ff00 */
[----:B------:R-:W-:Y:S02]  /*0080*/  PRMT R2, RZ, 0x7610, R2 ;  /* 0x00007610ff027816 */ /* 0x000fe40000000002 */
[----:B------:R-:W-:Y:S01]  /*0090*/  CS2R R50, SRZ ;  /* 0x0000000000327805 */ /* 0x000fe2000001ff00 */
[----:B------:R-:W3:Y:S01]  /*00a0*/  LDC.U8 R23, c[0x0][0x244] ;  /* 0x00009100ff177b82 */ /* 0x000ee20000000000 */
[----:B------:R-:W-:Y:S02]  /*00b0*/  CS2R R48, SRZ ;  /* 0x0000000000307805 */ /* 0x000fe4000001ff00 */
[----:B------:R-:W-:Y:S02]  /*00c0*/  CS2R R46, SRZ ;  /* 0x00000000002e7805 */ /* 0x000fe4000001ff00 */
[----:B------:R-:W-:-:S03]  /*00d0*/  CS2R R44, SRZ ;  /* 0x00000000002c7805 */ /* 0x000fc6000001ff00 */
        /* <DEDUP_REMOVED lines=26> */
.L_x_31450:
[----:B------:R-:W2:Y:S02]  /*0280*/  LDG.E.U8 R2, desc[UR36][R2.64] ;  /* 0x0000002402027981 */ /* 0x000ea4000c1e1100 */
[----:B--2---:R-:W-:-:S04]  /*0290*/  ISETP.NE.AND P0, PT, R2, RZ, PT ;  /* 0x000000ff0200720c */ /* 0x004fc80003f05270 */
[----:B------:R-:W-:Y:S01]  /*02a0*/  P2R R17, PR, RZ, 0x1 ;  /* 0x00000001ff117803 */ /* 0x000fe20000000000 */
[----:B------:R-:W-:Y:S08]  /*02b0*/  BRA `(.L_x_31452) ;  /* 0x0000000c00c47947 */ /* 0x000ff00003800000 */
.L_x_31449:
        /* <DEDUP_REMOVED lines=11> */
.L_x_31454:
[----:B------:R-:W2:Y:S02]  /*0370*/  LDG.E R2, desc[UR36][R2.64] ;  /* 0x0000002402027981 */ /* 0x000ea4000c1e1900 */
[----:B--2---:R-:W-:-:S04]  /*0380*/  ISETP.NE.AND P0, PT, R2, RZ, PT ;  /* 0x000000ff0200720c */ /* 0x004fc80003f05270 */
[----:B------:R-:W-:Y:S01]  /*0390*/  P2R R17, PR, RZ, 0x1 ;  /* 0x00000001ff117803 */ /* 0x000fe20000000000 */
[----:B------:R-:W-:Y:S08]  /*03a0*/  BRA `(.L_x_31452) ;  /* 0x0000000c00887947 */ /* 0x000ff00003800000 */
.L_x_31453:
[----:B------:R-:W2:Y:S02]  /*03b0*/  LDG.E.U16 R2, desc[UR36][R2.64] ;  /* 0x0000002402027981 */ /* 0x000ea4000c1e1500 */
[----:B--2---:R-:W-:-:S04]  /*03c0*/  ISETP.NE.AND P0, PT, R2, RZ, PT ;  /* 0x000000ff0200720c */ /* 0x004fc80003f05270 */
[----:B------:R-:W-:Y:S01]  /*03d0*/  P2R R17, PR, RZ, 0x1 ;  /* 0x00000001ff117803 */ /* 0x000fe20000000000 */
[----:B------:R-:W-:Y:S08]  /*03e0*/  BRA `(.L_x_31452) ;  /* 0x0000000c00787947 */ /* 0x000ff00003800000 */
.L_x_31448:
        /* <DEDUP_REMOVED lines=10> */
.L_x_31456:
[----:B------:R-:W2:Y:S02]  /*0490*/  LDG.E.U16 R0, desc[UR36][R2.64] ;  /* 0x0000002402007981 */ /* 0x000ea4000c1e1500 */
[----:B--2---:R-:W-:-:S05]  /*04a0*/  HADD2.F32 R0, -RZ, R0.H0_H0 ;  /* 0x20000000ff007230 */ /* 0x004fca0000004100 */
[----:B------:R-:W-:-:S04]  /*04b0*/  FSETP.NEU.FTZ.AND P0, PT, R0, RZ, PT ;  /* 0x000000ff0000720b */ /* 0x000fc80003f1d000 */
[----:B------:R-:W-:Y:S01]  /*04c0*/  P2R R17, PR, RZ, 0x1 ;  /* 0x00000001ff117803 */ /* 0x000fe20000000000 */
[----:B------:R-:W-:Y:S08]  /*04d0*/  BRA `(.L_x_31452) ;  /* 0x0000000c003c7947 */ /* 0x000ff00003800000 */
.L_x_31455:
        /* <DEDUP_REMOVED lines=12> */
.L_x_31458:
        /* <DEDUP_REMOVED lines=11> */
.L_x_31457:
[----:B------:R-:W2:Y:S02]  /*0650*/  LDG.E.64 R2, desc[UR36][R2.64] ;  /* 0x0000002402027981 */ /* 0x000ea4000c1e1b00 */
[----:B--2---:R-:W-:-:S06]  /*0660*/  DSETP.NEU.AND P0, PT, R2, RZ, PT ;  /* 0x000000ff0200722a */ /* 0x004fcc0003f0d000 */
[----:B------:R-:W-:Y:S01]  /*0670*/  P2R R17, PR, RZ, 0x1 ;  /* 0x00000001ff117803 */ /* 0x000fe20000000000 */
[----:B------:R-:W-:Y:S07]  /*0680*/  BRA `(.L_x_31452) ;  /* 0x0000000800d07947 */ /* 0x000fee0003800000 */
.L_x_31447:
        /* <DEDUP_REMOVED lines=12> */
.L_x_31461:
[----:B------:R-:W2:Y:S02]  /*0750*/  LDG.E.128 R4, desc[UR36][R2.64] ;  /* 0x0000002402047981 */ /* 0x000ea4000c1e1d00 */
[----:B--2---:R-:W-:-:S06]  /*0760*/  DSETP.NEU.AND P0, PT, R6, RZ, PT ;  /* 0x000000ff0600722a */ /* 0x004fcc0003f0d000 */
[----:B------:R-:W-:-:S06]  /*0770*/  DSETP.NEU.OR P0, PT, R4, RZ, P0 ;  /* 0x000000ff0400722a */ /* 0x000fcc000070d400 */
[----:B------:R-:W-:Y:S01]  /*0780*/  P2R R17, PR, RZ, 0x1 ;  /* 0x00000001ff117803 */ /* 0x000fe20000000000 */
[----:B------:R-:W-:Y:S07]  /*0790*/  BRA `(.L_x_31452) ;  /* 0x00000008008c7947 */ /* 0x000fee0003800000 */
.L_x_31460:
        /* <DEDUP_REMOVED lines=28> */
.L_x_31463:
        /* <DEDUP_REMOVED lines=15> */
.L_x_31462:
[----:B------:R-:W2:Y:S02]  /*0a50*/  LDG.E.U16 R0, desc[UR36][R2.64] ;  /* 0x0000002402007981 */ /* 0x000ea4000c1e1500 */
[----:B--2---:R-:W-:-:S05]  /*0a60*/  IMAD.U32 R0, R0, 0x10000, RZ ;  /* 0x0001000000007824 */ /* 0x004fca00078e00ff */
[----:B------:R-:W-:-:S04]  /*0a70*/  FSETP.NEU.FTZ.AND P0, PT, R0, RZ, PT ;  /* 0x000000ff0000720b */ /* 0x000fc80003f1d000 */
[----:B------:R-:W-:Y:S01]  /*0a80*/  P2R R17, PR, RZ, 0x1 ;  /* 0x00000001ff117803 */ /* 0x000fe20000000000 */
[----:B------:R-:W-:Y:S08]  /*0a90*/  BRA `(.L_x_31452) ;  /* 0x0000000400cc7947 */ /* 0x000ff00003800000 */
.L_x_31459:
        /* <DEDUP_REMOVED lines=12> */
.L_x_31466:
        /* <DEDUP_REMOVED lines=21> */
.L_x_31470:
[----:B------:R-:W-:Y:S05]  /*0cb0*/  BSYNC B1 ;  /* 0x0000000000017941 */ /* 0x000fea0003800000 */
.L_x_31469:
[----:B------:R-:W-:Y:S01]  /*0cc0*/  LEA R3, R0, 0x3b800000, 0x17 ;  /* 0x3b80000000037811 */ /* 0x000fe200078eb8ff */
[----:B------:R-:W-:-:S05]  /*0cd0*/  IMAD.SHL.U32 R0, R2, 0x100000, RZ ;  /* 0x0010000002007824 */ /* 0x000fca00078e00ff */
[----:B------:R-:W-:-:S07]  /*0ce0*/  LOP3.LUT R0, R3, R0, R4, 0xfe, !PT ;  /* 0x0000000003007212 */ /* 0x000fce00078efe04 */
.L_x_31468:
[----:B------:R-:W-:Y:S05]  /*0cf0*/  BSYNC B0 ;  /* 0x0000000000007941 */ /* 0x000fea0003800000 */
.L_x_31467:
[----:B------:R-:W-:-:S04]  /*0d00*/  FSETP.NEU.FTZ.AND P0, PT, R0, RZ, PT ;  /* 0x000000ff0000720b */ /* 0x000fc80003f1d000 */
[----:B------:R-:W-:Y:S01]  /*0d10*/  P2R R17, PR, RZ, 0x1 ;  /* 0x00000001ff117803 */ /* 0x000fe20000000000 */
[----:B------:R-:W-:Y:S08]  /*0d20*/  BRA `(.L_x_31452) ;  /* 0x0000000400287947 */ /* 0x000ff00003800000 */
.L_x_31465:
        /* <DEDUP_REMOVED lines=21> */
.L_x_31474:
[----:B------:R-:W-:Y:S05]  /*0e80*/  BSYNC B1 ;  /* 0x0000000000017941 */ /* 0x000fea0003800000 */
.L_x_31473:
[----:B------:R-:W-:Y:S01]  /*0e90*/  LEA R3, R0, 0x37800000, 0x17 ;  /* 0x3780000000037811 */ /* 0x000fe200078eb8ff */
[----:B------:R-:W-:-:S05]  /*0ea0*/  IMAD.SHL.U32 R0, R2, 0x200000, RZ ;  /* 0x0020000002007824 */ /* 0x000fca00078e00ff */
[----:B------:R-:W-:-:S07]  /*0eb0*/  LOP3.LUT R0, R3, R0, R4, 0xfe, !PT ;  /* 0x0000000003007212 */ /* 0x000fce00078efe04 */
.L_x_31472:
[----:B------:R-:W-:Y:S05]  /*0ec0*/  BSYNC B0 ;  /* 0x0000000000007941 */ /* 0x000fea0003800000 */
.L_x_31471:
[----:B------:R-:W-:-:S04]  /*0ed0*/  FSETP.NEU.FTZ.AND P0, PT, R0, RZ, PT ;  /* 0x000000ff0000720b */ /* 0x000fc80003f1d000 */
[----:B------:R-:W-:Y:S01]  /*0ee0*/  P2R R17, PR, RZ, 0x1 ;  /* 0x00000001ff117803 */ /* 0x000fe20000000000 */
[----:B------:R-:W-:Y:S08]  /*0ef0*/  BRA `(.L_x_31452) ;  /* 0x0000000000b47947 */ /* 0x000ff00003800000 */
.L_x_31464:
        /* <DEDUP_REMOVED lines=14> */
.L_x_31478:
[----:B------:R-:W-:Y:S05]  /*0fe0*/  BSYNC B0 ;  /* 0x0000000000007941 */ /* 0x000fea0003800000 */
.L_x_31477:
[----:B------:R-:W-:-:S04]  /*0ff0*/  FSETP.NEU.FTZ.AND P0, PT, R0, RZ, PT ;  /* 0x000000ff0000720b */ /* 0x000fc80003f1d000 */
[----:B------:R-:W-:Y:S01]  /*1000*/  P2R R17, PR, RZ, 0x1 ;  /* 0x00000001ff117803 */ /* 0x000fe20000000000 */
[----:B------:R-:W-:Y:S08]  /*1010*/  BRA `(.L_x_31452) ;  /* 0x00000000006c7947 */ /* 0x000ff00003800000 */
.L_x_31451:
        /* <DEDUP_REMOVED lines=16> */
.L_x_31479:
[----:B------:R-:W-:-:S04]  /*1120*/  PLOP3.LUT P0, PT, PT, PT, PT, 0x8, 0x0 ;  /* 0x000000000000781c */ /* 0x000fc80003f0e170 */
[----:B------:R-:W-:Y:S01]  /*1130*/  P2R R17, PR, RZ, 0x1 ;  /* 0x00000001ff117803 */ /* 0x000fe20000000000 */
[----:B------:R-:W-:Y:S08]  /*1140*/  BRA `(.L_x_31452) ;  /* 0x0000000000207947 */ /* 0x000ff00003800000 */
.L_x_31476:
[----:B------:R-:W2:Y:S02]  /*1150*/  LDG.E.64 R2, desc[UR36][R2.64] ;  /* 0x0000002402027981 */ /* 0x000ea4000c1e1b00 */
[----:B--2---:R-:W-:-:S04]  /*1160*/  ISETP.NE.U32.AND P0, PT, R2, RZ, PT ;  /* 0x000000ff0200720c */ /* 0x004fc80003f05070 */
[----:B------:R-:W-:-:S04]  /*1170*/  ISETP.NE.AND.EX P0, PT, R3, RZ, PT, P0 ;  /* 0x000000ff0300720c */ /* 0x000fc80003f05300 */
[----:B------:R-:W-:Y:S01]  /*1180*/  P2R R17, PR, RZ, 0x1 ;  /* 0x00000001ff117803 */ /* 0x000fe20000000000 */
[----:B------:R-:W-:Y:S08]  /*1190*/  BRA `(.L_x_31452) ;  /* 0x00000000000c7947 */ /* 0x000ff00003800000 */
.L_x_31475:
[----:B------:R-:W2:Y:S02]  /*11a0*/  LDG.E R2, desc[UR36][R2.64] ;  /* 0x0000002402027981 */ /* 0x000ea4000c1e1900 */
[----:B--2---:R-:W-:-:S04]  /*11b0*/  ISETP.NE.AND P0, PT, R2, RZ, PT ;  /* 0x000000ff0200720c */ /* 0x004fc80003f05270 */
[----:B------:R-:W-:-:S09]  /*11c0*/  P2R R17, PR, RZ, 0x1 ;  /* 0x00000001ff117803 */ /* 0x000fd20000000000 */
.L_x_31452:
[----:B------:R-:W1:Y:S01]  /*11d0*/  LDC.64 R2, c[0x0][0x230] ;  /* 0x00008c00ff027b82 */ /* 0x000e620000000a00 */
        /* <DEDUP_REMOVED lines=17> */
[----:B--2---:R1:W2:Y:S01]  /*12f0*/  I2F.F64.S16 R48, R2 ;  /* 0x0000000200307312 */ /* 0x0042a20000101c00 */
[----:B------:R-:W-:Y:S05]  /*1300*/  BRA `(.L_x_31485) ;  /* 0x0000000c00d87947 */ /* 0x000fea0003800000 */
.L_x_31483:
[----:B------:R-:W2:Y:S01]  /*1310*/  LDG.E.U8 R2, desc[UR36][R2.64] ;  /* 0x0000002402027981 */ /* 0x000ea2000c1e1100 */
[----:B------:R-:W-:Y:S01]  /*1320*/  CS2R R50, SRZ ;  /* 0x0000000000327805 */ /* 0x000fe2000001ff00 */
[----:B--2---:R3:W4:Y:S01]  /*1330*/  I2F.F64.U16 R48, R2 ;  /* 0x0000000200307312 */ /* 0x0047220000101800 */
[----:B------:R-:W-:Y:S05]  /*1340*/  BRA `(.L_x_31485) ;  /* 0x0000000c00c87947 */ /* 0x000fea0003800000 */
.L_x_31482:
        /* <DEDUP_REMOVED lines=8> */
[----:B--2---:R-:W1:Y:S01]  /*13d0*/  I2F.F64.S64 R48, R48 ;  /* 0x0000003000307312 */ /* 0x004e620000301c00 */
[----:B------:R-:W-:Y:S05]  /*13e0*/  BRA `(.L_x_31485) ;  /* 0x0000000c00a07947 */ /* 0x000fea0003800000 */
.L_x_31487:
[----:B------:R-:W2:Y:S01]  /*13f0*/  LDG.E R2, desc[UR36][R2.64] ;  /* 0x0000002402027981 */ /* 0x000ea2000c1e1900 */
[----:B------:R-:W-:Y:S01]  /*1400*/  CS2R R50, SRZ ;  /* 0x0000000000327805 */ /* 0x000fe2000001ff00 */
[----:B--2---:R1:W2:Y:S01]  /*1410*/  I2F.F64 R48, R2 ;  /* 0x0000000200307312 */ /* 0x0042a20000201c00 */
[----:B------:R-:W-:Y:S05]  /*1420*/  BRA `(.L_x_31485) ;  /* 0x0000000c00907947 */ /* 0x000fea0003800000 */
.L_x_31486:
[----:B------:R-:W2:Y:S01]  /*1430*/  LDG.E.U16 R2, desc[UR36][R2.64] ;  /* 0x0000002402027981 */ /* 0x000ea2000c1e1500 */
[----:B------:R-:W-:Y:S01]  /*1440*/  CS2R R50, SRZ ;  /* 0x0000000000327805 */ /* 0x000fe2000001ff00 */
[----:B--2---:R1:W2:Y:S01]  /*1450*/  I2F.F64.S16 R48, R2 ;  /* 0x0000000200307312 */ /* 0x0042a20000101c00 */
[----:B------:R-:W-:Y:S05]  /*1460*/  BRA `(.L_x_31485) ;  /* 0x0000000c00807947 */ /* 0x000fea0003800000 */
.L_x_31481:
        /* <DEDUP_REMOVED lines=9> */
[----:B------:R-:W1:Y:S01]  /*1500*/  F2F.F64.F32 R48, R48 ;  /* 0x0000003000307310 */ /* 0x000e620000201800 */
[----:B------:R-:W-:Y:S05]  /*1510*/  BRA `(.L_x_31485) ;  /* 0x0000000c00547947 */ /* 0x000fea0003800000 */
.L_x_31489:
[----:B------:R-:W2:Y:S01]  /*1520*/  LDG.E.U16 R0, desc[UR36][R2.64] ;  /* 0x0000002402007981 */ /* 0x000ea2000c1e1500 */
[----:B------:R-:W-:Y:S01]  /*1530*/  CS2R R50, SRZ ;  /* 0x0000000000327805 */ /* 0x000fe2000001ff00 */
[----:B--2---:R-:W-:-:S05]  /*1540*/  HADD2.F32 R0, -RZ, R0.H0_H0 ;  /* 0x20000000ff007230 */ /* 0x004fca0000004100 */
[----:B------:R-:W-:-:S04]  /*1550*/  FMUL.FTZ R0, R0, 1 ;  /* 0x3f80000000007820 */ /* 0x000fc80000410000 */
[----:B------:R1:W2:Y:S01]  /*1560*/  F2F.F64.F32 R48, R0 ;  /* 0x0000000000307310 */ /* 0x0002a20000201800 */
[----:B------:R-:W-:Y:S05]  /*1570*/  BRA `(.L_x_31485) ;  /* 0x0000000c003c7947 */ /* 0x000fea0003800000 */
.L_x_31488:
        /* <DEDUP_REMOVED lines=12> */
.L_x_31491:
[----:B------:R-:W2:Y:S02]  /*1640*/  LDG.E R0, desc[UR36][R2.64] ;  /* 0x0000002402007981 */ /* 0x000ea4000c1e1900 */
[--C-:B--2---:R-:W-:Y:S02]  /*1650*/  HADD2.F32 R4, -RZ, R0.reuse.H1_H1 ;  /* 0x30000000ff047230 */ /* 0x104fe40000004100 */
[----:B------:R-:W-:-:S03]  /*1660*/  HADD2.F32 R0, -RZ, R0.H0_H0 ;  /* 0x20000000ff007230 */ /* 0x000fc60000004100 */
[----:B------:R-:W-:Y:S02]  /*1670*/  FMUL.FTZ R4, R4, 1 ;  /* 0x3f80000004047820 */ /* 0x000fe40000410000 */
[----:B------:R-:W-:Y:S02]  /*1680*/  FMUL.FTZ R0, R0, 1 ;  /* 0x3f80000000007820 */ /* 0x000fe40000410000 */
[----:B------:R1:W2:Y:S08]  /*1690*/  F2F.F64.F32 R50, R4 ;  /* 0x0000000400327310 */ /* 0x0002b00000201800 */
[----:B------:R1:W3:Y:S01]  /*16a0*/  F2F.F64.F32 R48, R0 ;  /* 0x0000000000307310 */ /* 0x0002e20000201800 */
[----:B------:R-:W-:Y:S05]  /*16b0*/  BRA `(.L_x_31485) ;  /* 0x0000000800ec7947 */ /* 0x000fea0003800000 */
.L_x_31490:
[----:B------:R1:W5:Y:S01]  /*16c0*/  LDG.E.64 R48, desc[UR36][R2.64] ;  /* 0x0000002402307981 */ /* 0x000362000c1e1b00 */
[----:B------:R-:W-:Y:S01]  /*16d0*/  CS2R R50, SRZ ;  /* 0x0000000000327805 */ /* 0x000fe2000001ff00 */
[----:B------:R-:W-:Y:S06]  /*16e0*/  BRA `(.L_x_31485) ;  /* 0x0000000800e07947 */ /* 0x000fec0003800000 */
.L_x_31480:
        /* <DEDUP_REMOVED lines=14> */
.L_x_31494:
[----:B------:R1:W5:Y:S01]  /*17d0*/  LDG.E.128 R48, desc[UR36][R2.64] ;  /* 0x0000002402307981 */ /* 0x000362000c1e1d00 */
[----:B------:R-:W-:Y:S05]  /*17e0*/  BRA `(.L_x_31485) ;  /* 0x0000000800a07947 */ /* 0x000fea0003800000 */
.L_x_31493:
        /* <DEDUP_REMOVED lines=29> */
.L_x_31496:
        /* <DEDUP_REMOVED lines=16> */
.L_x_31495:
[----:B------:R-:W2:Y:S01]  /*1ac0*/  LDG.E.U16 R0, desc[UR36][R2.64] ;  /* 0x0000002402007981 */ /* 0x000ea2000c1e1500 */
[----:B------:R-:W-:Y:S01]  /*1ad0*/  CS2R R50, SRZ ;  /* 0x0000000000327805 */ /* 0x000fe2000001ff00 */
[----:B--2---:R-:W-:-:S04]  /*1ae0*/  IMAD.U32 R0, R0, 0x10000, RZ ;  /* 0x0001000000007824 */ /* 0x004fc800078e00ff */
[----:B------:R-:W-:-:S04]  /*1af0*/  FMUL.FTZ R0, R0, 1 ;  /* 0x3f80000000007820 */ /* 0x000fc80000410000 */
[----:B------:R1:W2:Y:S01]  /*1b00*/  F2F.F64.F32 R48, R0 ;  /* 0x0000000000307310 */ /* 0x0002a20000201800 */
[----:B------:R-:W-:Y:S05]  /*1b10*/  BRA `(.L_x_31485) ;  /* 0x0000000400d47947 */ /* 0x000fea0003800000 */
.L_x_31492:
        /* <DEDUP_REMOVED lines=10> */
[----:B--2---:R1:W2:Y:S01]  /*1bc0*/  I2F.F64.U16 R48, R2 ;  /* 0x0000000200307312 */ /* 0x0042a20000101800 */
[----:B------:R-:W-:Y:S05]  /*1bd0*/  BRA `(.L_x_31485) ;  /* 0x0000000400a47947 */ /* 0x000fea0003800000 */
.L_x_31499:
        /* <DEDUP_REMOVED lines=21> */
.L_x_31503:
[----:B------:R-:W-:Y:S05]  /*1d30*/  BSYNC B1 ;  /* 0x0000000000017941 */ /* 0x000fea0003800000 */
.L_x_31502:
[----:B------:R-:W-:Y:S01]  /*1d40*/  LEA R3, R0, 0x3b800000, 0x17 ;  /* 0x3b80000000037811 */ /* 0x000fe200078eb8ff */
[----:B------:R-:W-:-:S05]  /*1d50*/  IMAD.SHL.U32 R0, R2, 0x100000, RZ ;  /* 0x0010000002007824 */ /* 0x000fca00078e00ff */
[----:B------:R-:W-:-:S07]  /*1d60*/  LOP3.LUT R0, R3, R0, R4, 0xfe, !PT ;  /* 0x0000000003007212 */ /* 0x000fce00078efe04 */
.L_x_31501:
[----:B------:R-:W-:Y:S05]  /*1d70*/  BSYNC B0 ;  /* 0x0000000000007941 */ /* 0x000fea0003800000 */
.L_x_31500:
[----:B------:R-:W-:Y:S01]  /*1d80*/  FMUL.FTZ R0, R0, 1 ;  /* 0x3f80000000007820 */ /* 0x000fe20000410000 */
[----:B------:R-:W-:-:S03]  /*1d90*/  CS2R R50, SRZ ;  /* 0x0000000000327805 */ /* 0x000fc6000001ff00 */
[----:B------:R1:W2:Y:S01]  /*1da0*/  F2F.F64.F32 R48, R0 ;  /* 0x0000000000307310 */ /* 0x0002a20000201800 */
[----:B------:R-:W-:Y:S05]  /*1db0*/  BRA `(.L_x_31485) ;  /* 0x00000004002c7947 */ /* 0x000fea0003800000 */
.L_x_31498:
        /* <DEDUP_REMOVED lines=21> */
.L_x_31507:
[----:B------:R-:W-:Y:S05]  /*1f10*/  BSYNC B1 ;  /* 0x0000000000017941 */ /* 0x000fea0003800000 */
.L_x_31506:
[----:B------:R-:W-:Y:S01]  /*1f20*/  LEA R3, R0, 0x37800000, 0x17 ;  /* 0x3780000000037811 */ /* 0x000fe200078eb8ff */
[----:B------:R-:W-:-:S05]  /*1f30*/  IMAD.SHL.U32 R0, R2, 0x200000, RZ ;  /* 0x0020000002007824 */ /* 0x000fca00078e00ff */
[----:B------:R-:W-:-:S07]  /*1f40*/  LOP3.LUT R0, R3, R0, R4, 0xfe, !PT ;  /* 0x0000000003007212 */ /* 0x000fce00078efe04 */
.L_x_31505:
[----:B------:R-:W-:Y:S05]  /*1f50*/  BSYNC B0 ;  /* 0x0000000000007941 */ /* 0x000fea0003800000 */
.L_x_31504:
[----:B------:R-:W-:Y:S01]  /*1f60*/  FMUL.FTZ R0, R0, 1 ;  /* 0x3f80000000007820 */ /* 0x000fe20000410000 */
[----:B------:R-:W-:-:S03]  /*1f70*/  CS2R R50, SRZ ;  /* 0x0000000000327805 */ /* 0x000fc6000001ff00 */
[----:B------:R1:W2:Y:S01]  /*1f80*/  F2F.F64.F32 R48, R0 ;  /* 0x0000000000307310 */ /* 0x0002a20000201800 */
[----:B------:R-:W-:Y:S05]  /*1f90*/  BRA `(.L_x_31485) ;  /* 0x0000000000b47947 */ /* 0x000fea0003800000 */
.L_x_31497:
        /* <DEDUP_REMOVED lines=14> */
.L_x_31511:
[----:B------:R-:W-:Y:S05]  /*2080*/  BSYNC B0 ;  /* 0x0000000000007941 */ /* 0x000fea0003800000 */
.L_x_31510:
[----:B------:R-:W-:Y:S01]  /*2090*/  FMUL.FTZ R0, R0, 1 ;  /* 0x3f80000000007820 */ /* 0x000fe20000410000 */
[----:B------:R-:W-:-:S03]  /*20a0*/  CS2R R50, SRZ ;  /* 0x0000000000327805 */ /* 0x000fc6000001ff00 */
[----:B------:R1:W2:Y:S01]  /*20b0*/  F2F.F64.F32 R48, R0 ;  /* 0x0000000000307310 */ /* 0x0002a20000201800 */
[----:B------:R-:W-:Y:S05]  /*20c0*/  BRA `(.L_x_31485) ;  /* 0x0000000000687947 */ /* 0x000fea0003800000 */
.L_x_31484:
        /* <DEDUP_REMOVED lines=16> */
.L_x_31512:
[----:B------:R-:W-:Y:S02]  /*21d0*/  CS2R R48, SRZ ;  /* 0x0000000000307805 */ /* 0x000fe4000001ff00 */
[----:B------:R-:W-:Y:S01]  /*21e0*/  CS2R R50, SRZ ;  /* 0x0000000000327805 */ /* 0x000fe2000001ff00 */
[----:B------:R-:W-:Y:S06]  /*21f0*/  BRA `(.L_x_31485) ;  /* 0x00000000001c7947 */ /* 0x000fec0003800000 */
.L_x_31509:
[----:B------:R-:W2:Y:S01]  /*2200*/  LDG.E.64 R48, desc[UR36][R2.64] ;  /* 0x0000002402307981 */ /* 0x000ea2000c1e1b00 */
[----:B------:R-:W-:Y:S01]  /*2210*/  CS2R R50, SRZ ;  /* 0x0000000000327805 */ /* 0x000fe2000001ff00 */
[----:B--2---:R-:W1:Y:S01]  /*2220*/  I2F.F64.U64 R48, R48 ;  /* 0x0000003000307312 */ /* 0x004e620000301800 */
[----:B------:R-:W-:Y:S05]  /*2230*/  BRA `(.L_x_31485) ;  /* 0x00000000000c7947 */ /* 0x000fea0003800000 */
.L_x_31508:
[----:B------:R-:W2:Y:S01]  /*2240*/  LDG.E R2, desc[UR36][R2.64] ;  /* 0x0000002402027981 */ /* 0x000ea2000c1e1900 */
[----:B------:R-:W-:Y:S01]  /*2250*/  CS2R R50, SRZ ;  /* 0x0000000000327805 */ /* 0x000fe2000001ff00 */
[----:B--2---:R1:W2:Y:S06]  /*2260*/  I2F.F64.U32 R48, R2 ;  /* 0x0000000200307312 */ /* 0x0042ac0000201800 */
.L_x_31485:
[----:B-1-3--:R-:W1:Y:S01]  /*2270*/  LDC.64 R2, c[0x0][0x238] ;  /* 0x00008e00ff027b82 */ /* 0x00ae620000000a00 */
        /* <DEDUP_REMOVED lines=19> */
.L_x_31516:
[----:B------:R-:W3:Y:S01]  /*23b0*/  LDG.E.U8 R2, desc[UR36][R2.64] ;  /* 0x0000002402027981 */ /* 0x000ee2000c1e1100 */
[----:B------:R-:W-:Y:S01]  /*23c0*/  CS2R R46, SRZ ;  /* 0x00000000002e7805 */ /* 0x000fe2000001ff00 */
[----:B---3--:R0:W1:Y:S01]  /*23d0*/  I2F.F64.U16 R44, R2 ;  /* 0x00000002002c7312 */ /* 0x0080620000101800 */
[----:B------:R-:W-:Y:S05]  /*23e0*/  BRA `(.L_x_31518) ;  /* 0x0000000c00c87947 */ /* 0x000fea0003800000 */
.L_x_31515:
        /* <DEDUP_REMOVED lines=10> */
.L_x_31520:
[----:B------:R-:W3:Y:S01]  /*2490*/  LDG.E R2, desc[UR36][R2.64] ;  /* 0x0000002402027981 */ /* 0x000ee2000c1e1900 */
[----:B------:R-:W-:Y:S01]  /*24a0*/  CS2R R46, SRZ ;  /* 0x00000000002e7805 */ /* 0x000fe2000001ff00 */
[----:B---3--:R0:W1:Y:S01]  /*24b0*/  I2F.F64 R44, R2 ;  /* 0x00000002002c7312 */ /* 0x0080620000201c00 */
[----:B------:R-:W-:Y:S05]  /*24c0*/  BRA `(.L_x_31518) ;  /* 0x0000000c00907947 */ /* 0x000fea0003800000 */
.L_x_31519:
[----:B------:R-:W3:Y:S01]  /*24d0*/  LDG.E.U16 R2, desc[UR36][R2.64] ;  /* 0x0000002402027981 */ /* 0x000ee2000c1e1500 */
[----:B------:R-:W-:Y:S01]  /*24e0*/  CS2R R46, SRZ ;  /* 0x00000000002e7805 */ /* 0x000fe2000001ff00 */
[----:B---3--:R0:W1:Y:S01]  /*24f0*/  I2F.F64.S16 R44, R2 ;  /* 0x00000002002c7312 */ /* 0x0080620000101c00 */
[----:B------:R-:W-:Y:S05]  /*2500*/  BRA `(.L_x_31518) ;  /* 0x0000000c00807947 */ /* 0x000fea0003800000 */
.L_x_31514:
        /* <DEDUP_REMOVED lines=9> */
[----:B------:R-:W3:Y:S01]  /*25a0*/  F2F.F64.F32 R44, R44 ;  /* 0x0000002c002c7310 */ /* 0x000ee20000201800 */
[----:B------:R-:W-:Y:S05]  /*25b0*/  BRA `(.L_x_31518) ;  /* 0x0000000c00547947 */ /* 0x000fea0003800000 */
.L_x_31522:
[----:B------:R-:W3:Y:S01]  /*25c0*/  LDG.E.U16 R0, desc[UR36][R2.64] ;  /* 0x0000002402007981 */ /* 0x000ee2000c1e1500 */
[----:B------:R-:W-:Y:S01]  /*25d0*/  CS2R R46, SRZ ;  /* 0x00000000002e7805 */ /* 0x000fe2000001ff00 */
[----:B---3--:R-:W-:-:S05]  /*25e0*/  HADD2.F32 R0, -RZ, R0.H0_H0 ;  /* 0x20000000ff007230 */ /* 0x008fca0000004100 */
[----:B------:R-:W-:-:S04]  /*25f0*/  FMUL.FTZ R0, R0, 1 ;  /* 0x3f80000000007820 */ /* 0x000fc80000410000 */
[----:B------:R0:W1:Y:S01]  /*2600*/  F2F.F64.F32 R44, R0 ;  /* 0x00000000002c7310 */ /* 0x0000620000201800 */
[----:B------:R-:W-:Y:S05]  /*2610*/  BRA `(.L_x_31518) ;  /* 0x0000000c003c7947 */ /* 0x000fea0003800000 */
.L_x_31521:
        /* <DEDUP_REMOVED lines=12> */
.L_x_31524:
[----:B------:R-:W3:Y:S02]  /*26e0*/  LDG.E R0, desc[UR36][R2.64] ;  /* 0x0000002402007981 */ /* 0x000ee4000c1e1900 */
[--C-:B---3--:R-:W-:Y:S02]  /*26f0*/  HADD2.F32 R4, -RZ, R0.reuse.H1_H1 ;  /* 0x30000000ff047230 */ /* 0x108fe40000004100 */
[----:B------:R-:W-:-:S03]  /*2700*/  HADD2.F32 R0, -RZ, R0.H0_H0 ;  /* 0x20000000ff007230 */ /* 0x000fc60000004100 */
[----:B------:R-:W-:Y:S02]  /*2710*/  FMUL.FTZ R4, R4, 1 ;  /* 0x3f80000004047820 */ /* 0x000fe40000410000 */
[----:B------:R-:W-:Y:S02]  /*2720*/  FMUL.FTZ R0, R0, 1 ;  /* 0x3f80000000007820 */ /* 0x000fe40000410000 */
[----:B------:R0:W1:Y:S08]  /*2730*/  F2F.F64.F32 R46, R4 ;  /* 0x00000004002e7310 */ /* 0x0000700000201800 */
[----:B------:R0:W3:Y:S01]  /*2740*/  F2F.F64.F32 R44, R0 ;  /* 0x00000000002c7310 */ /* 0x0000e20000201800 */
[----:B------:R-:W-:Y:S05]  /*2750*/  BRA `(.L_x_31518) ;  /* 0x0000000800ec7947 */ /* 0x000fea0003800000 */
.L_x_31523:
[----:B------:R0:W5:Y:S01]  /*2760*/  LDG.E.64 R44, desc[UR36][R2.64] ;  /* 0x00000024022c7981 */ /* 0x000162000c1e1b00 */
[----:B------:R-:W-:Y:S01]  /*2770*/  CS2R R46, SRZ ;  /* 0x00000000002e7805 */ /* 0x000fe2000001ff00 */
[----:B------:R-:W-:Y:S06]  /*2780*/  BRA `(.L_x_31518) ;  /* 0x0000000800e07947 */ /* 0x000fec0003800000 */
.L_x_31513:
        /* <DEDUP_REMOVED lines=14> */
.L_x_31527:
[----:B------:R0:W5:Y:S01]  /*2870*/  LDG.E.128 R44, desc[UR36][R2.64] ;  /* 0x00000024022c7981 */ /* 0x000162000c1e1d00 */
[----:B------:R-:W-:Y:S05]  /*2880*/  BRA `(.L_x_31518) ;  /* 0x0000000800a07947 */ /* 0x000fea0003800000 */
.L_x_31526:
[----:B------:R-:W-:-:S13]  /*2890*/  ISETP.NE.AND P0, PT, R0, 0xf, PT ;  /* 0x0000000f0000780c */ /* 0x000fda0003f05270 */
[----:B------:R-:W-:Y:S05]  /*28a0*/  @!P0 BRA `(.L_x_31528) ;  /* 0x0000000000ac8947 */ /* 0x000fea0003800000 */
[----:B------:R-:W-:-:S13]  /*28b0*/  ISETP.NE.AND P0, PT, R0, 0x17, PT ;  /* 0x000000170000780c */ /* 0x000fda0003f05270 */
[----:B------:R-:W-:Y:S05]  /*28c0*/  @!P0 BRA `(.L_x_31529) ;  /* 0x0000000000648947 */ /* 0x000fea0003800000 */
[----:B------:R-:W-:-:S13]  /*28d0*/  ISETP.NE.AND P0, PT, R0, 0x18, PT ;  /* 0x000000180000780c */ /* 0x000fda0003f05270 */
[----:B------:R-:W-:Y:S05]  /*28e0*/  @P0 BRA `(.L_x_31517) ;  /* 0x0000000800200947 */ /* 0x000fea0003800000 */
[----:B------:R-:W3:Y:S01]  /*28f0*/  LDG.E.U8 R0, desc[UR36][R2.64] ;  /* 0x0000002402007981 */ /* 0x000ee2000c1e1100 */
[----:B------:R-:W-:Y:S01]  /*2900*/  IMAD.MOV.U32 R8, RZ, RZ, -0x800000 ;  /* 0xff800000ff087424 */ /* 0x000fe200078e00ff */
[----:B------:R-:W-:Y:S01]  /*2910*/  CS2R R46, SRZ ;  /* 0x00000000002e7805 */ /* 0x000fe2000001ff00 */
        /* <DEDUP_REMOVED lines=20> */
.L_x_31529:
        /* <DEDUP_REMOVED lines=16> */
.L_x_31528:
[----:B------:R-:W3:Y:S01]  /*2b60*/  LDG.E.U16 R0, desc[UR36][R2.64] ;  /* 0x0000002402007981 */ /* 0x000ee2000c1e1500 */
[----:B------:R-:W-:Y:S01]  /*2b70*/  CS2R R46, SRZ ;  /* 0x00000000002e7805 */ /* 0x000fe2000001ff00 */
[----:B---3--:R-:W-:-:S04]  /*2b80*/  IMAD.U32 R0, R0, 0x10000, RZ ;  /* 0x0001000000007824 */ /* 0x008fc800078e00ff */
[----:B------:R-:W-:-:S04]  /*2b90*/  FMUL.FTZ R0, R0, 1 ;  /* 0x3f80000000007820 */ /* 0x000fc80000410000 */
[----:B------:R0:W1:Y:S01]  /*2ba0*/  F2F.F64.F32 R44, R0 ;  /* 0x00000000002c7310 */ /* 0x0000620000201800 */
[----:B------:R-:W-:Y:S05]  /*2bb0*/  BRA `(.L_x_31518) ;  /* 0x0000000400d47947 */ /* 0x000fea0003800000 */
.L_x_31525:
        /* <DEDUP_REMOVED lines=12> */
.L_x_31532:
        /* <DEDUP_REMOVED lines=21> */
.L_x_31536:
[----:B------:R-:W-:Y:S05]  /*2dd0*/  BSYNC B1 ;  /* 0x0000000000017941 */ /* 0x000fea0003800000 */
.L_x_31535:
[----:B------:R-:W-:Y:S01]  /*2de0*/  LEA R3, R0, 0x3b800000, 0x17 ;  /* 0x3b80000000037811 */ /* 0x000fe200078eb8ff */
[----:B------:R-:W-:-:S05]  /*2df0*/  IMAD.SHL.U32 R0, R2, 0x100000, RZ ;  /* 0x0010000002007824 */ /* 0x000fca00078e00ff */
[----:B------:R-:W-:-:S07]  /*2e00*/  LOP3.LUT R0, R3, R0, R4, 0xfe, !PT ;  /* 0x0000000003007212 */ /* 0x000fce00078efe04 */
.L_x_31534:
[----:B------:R-:W-:Y:S05]  /*2e10*/  BSYNC B0 ;  /* 0x0000000000007941 */ /* 0x000fea0003800000 */
.L_x_31533:
[----:B------:R-:W-:Y:S01]  /*2e20*/  FMUL.FTZ R0, R0, 1 ;  /* 0x3f80000000007820 */ /* 0x000fe20000410000 */
[----:B------:R-:W-:-:S03]  /*2e30*/  CS2R R46, SRZ ;  /* 0x00000000002e7805 */ /* 0x000fc6000001ff00 */
[----:B------:R0:W1:Y:S01]  /*2e40*/  F2F.F64.F32 R44, R0 ;  /* 0x00000000002c7310 */ /* 0x0000620000201800 */
[----:B------:R-:W-:Y:S05]  /*2e50*/  BRA `(.L_x_31518) ;  /* 0x00000004002c7947 */ /* 0x000fea0003800000 */
.L_x_31531:
        /* <DEDUP_REMOVED lines=21> */
.L_x_31540:
[----:B------:R-:W-:Y:S05]  /*2fb0*/  BSYNC B1 ;  /* 0x0000000000017941 */ /* 0x000fea0003800000 */
.L_x_31539:
[----:B------:R-:W-:Y:S01]  /*2fc0*/  LEA R3, R0, 0x37800000, 0x17 ;  /* 0x3780000000037811 */ /* 0x000fe200078eb8ff */
[----:B------:R-:W-:-:S05]  /*2fd0*/  IMAD.SHL.U32 R0, R2, 0x200000, RZ ;  /* 0x0020000002007824 */ /* 0x000fca00078e00ff */
[----:B------:R-:W-:-:S07]  /*2fe0*/  LOP3.LUT R0, R3, R0, R4, 0xfe, !PT ;  /* 0x0000000003007212 */ /* 0x000fce00078efe04 */
.L_x_31538:
[----:B------:R-:W-:Y:S05]  /*2ff0*/  BSYNC B0 ;  /* 0x0000000000007941 */ /* 0x000fea0003800000 */
.L_x_31537:
[----:B------:R-:W-:Y:S01]  /*3000*/  FMUL.FTZ R0, R0, 1 ;  /* 0x3f80000000007820 */ /* 0x000fe20000410000 */
[----:B------:R-:W-:-:S03]  /*3010*/  CS2R R46, SRZ ;  /* 0x00000000002e7805 */ /* 0x000fc6000001ff00 */
[----:B------:R0:W1:Y:S01]  /*3020*/  F2F.F64.F32 R44, R0 ;  /* 0x00000000002c7310 */ /* 0x0000620000201800 */
[----:B------:R-:W-:Y:S05]  /*3030*/  BRA `(.L_x_31518) ;  /* 0x0000000000b47947 */ /* 0x000fea0003800000 */
.L_x_31530:
        /* <DEDUP_REMOVED lines=14> */
.L_x_31544:
[----:B------:R-:W-:Y:S05]  /*3120*/  BSYNC B0 ;  /* 0x0000000000007941 */ /* 0x000fea0003800000 */
.L_x_31543:
[----:B------:R-:W-:Y:S01]  /*3130*/  FMUL.FTZ R0, R0, 1 ;  /* 0x3f80000000007820 */ /* 0x000fe20000410000 */
[----:B------:R-:W-:-:S03]  /*3140*/  CS2R R46, SRZ ;  /* 0x00000000002e7805 */ /* 0x000fc6000001ff00 */
[----:B------:R0:W1:Y:S01]  /*3150*/  F2F.F64.F32 R44, R0 ;  /* 0x00000000002c7310 */ /* 0x0000620000201800 */
[----:B------:R-:W-:Y:S05]  /*3160*/  BRA `(.L_x_31518) ;  /* 0x0000000000687947 */ /* 0x000fea0003800000 */
.L_x_31517:
        /* <DEDUP_REMOVED lines=16> */
.L_x_31545:
[----:B------:R-:W-:Y:S02]  /*3270*/  CS2R R44, SRZ ;  /* 0x00000000002c7805 */ /* 0x000fe4000001ff00 */
[----:B------:R-:W-:Y:S01]  /*3280*/  CS2R R46, SRZ ;  /* 0x00000000002e7805 */ /* 0x000fe2000001ff00 */
[----:B------:R-:W-:Y:S06]  /*3290*/  BRA `(.L_x_31518) ;  /* 0x00000000001c7947 */ /* 0x000fec0003800000 */
.L_x_31542:
[----:B------:R-:W3:Y:S01]  /*32a0*/  LDG.E.64 R44, desc[UR36][R2.64] ;  /* 0x00000024022c7981 */ /* 0x000ee2000c1e1b00 */
[----:B------:R-:W-:Y:S01]  /*32b0*/  CS2R R46, SRZ ;  /* 0x00000000002e7805 */ /* 0x000fe2000001ff00 */
[----:B---3--:R-:W0:Y:S01]  /*32c0*/  I2F.F64.U64 R44, R44 ;  /* 0x0000002c002c7312 */ /* 0x008e220000301800 */
[----:B------:R-:W-:Y:S05]  /*32d0*/  BRA `(.L_x_31518) ;  /* 0x00000000000c7947 */ /* 0x000fea0003800000 */
.L_x_31541:
[----:B------:R-:W3:Y:S01]  /*32e0*/  LDG.E R2, desc[UR36][R2.64] ;  /* 0x0000002402027981 */ /* 0x000ee2000c1e1900 */
[----:B------:R-:W-:Y:S01]  /*32f0*/  CS2R R46, SRZ ;  /* 0x00000000002e7805 */ /* 0x000fe2000001ff00 */
[----:B---3--:R0:W1:Y:S06]  /*3300*/  I2F.F64.U32 R44, R2 ;  /* 0x00000002002c7312 */ /* 0x00806c0000201800 */
.L_x_31518:
[----:B------:R-:W-:Y:S01]  /*3310*/  ISETP.NE.AND P0, PT, R17, RZ, PT ;  /* 0x000000ff1100720c */ /* 0x000fe20003f05270 */
[----:B------:R-:W-:-:S03]  /*3320*/  VIADD R55, R55, 0x80 ;  /* 0x0000008037377836 */ /* 0x000fc60000000000 */
[----:B0-----:R-:W-:-:S09]  /*3330*/  SEL R2, RZ, 0x1, !P0 ;  /* 0x00000001ff027807 */ /* 0x001fd20004000000 */
.L_x_31446:
[----:B------:R-:W-:Y:S05]  /*3340*/  BSYNC B6 ;  /* 0x0000000000067941 */ /* 0x000fea0003800000 */
.L_x_31445:
[----:B------:R-:W-:Y:S01]  /*3350*/  ISETP.GE.AND P0, PT, R55, R52, PT ;  /* 0x000000343700720c */ /* 0x000fe20003f06270 */
[----:B------:R-:W-:Y:S01]  /*3360*/  BSSY B6, `(.L_x_31546) ;  /* 0x0000326000067945 */ /* 0x000fe20003800000 */
[----:B------:R-:W-:Y:S02]  /*3370*/  CS2R R40, SRZ ;  /* 0x0000000000287805 */ /* 0x000fe4000001ff00 */
[----:B------:R-:W-:Y:S02]  /*3380*/  CS2R R38, SRZ ;  /* 0x0000000000267805 */ /* 0x000fe4000001ff00 */
[----:B------:R-:W-:-:S07]  /*3390*/  CS2R R36, SRZ ;  /* 0x0000000000247805 */ /* 0x000fce000001ff00 */
        /* <DEDUP_REMOVED lines=22> */
.L_x_31551:
[----:B------:R-:W2:Y:S02]  /*3500*/  LDG.E.U8 R4, desc[UR36][R4.64] ;  /* 0x0000002404047981 */ /* 0x000ea4000c1e1100 */
[----:B--2---:R-:W-:-:S04]  /*3510*/  ISETP.NE.AND P0, PT, R4, RZ, PT ;  /* 0x000000ff0400720c */ /* 0x004fc80003f05270 */
[----:B------:R-:W-:Y:S01]  /*3520*/  P2R R17, PR, RZ, 0x1 ;  /* 0x00000001ff117803 */ /* 0x000fe20000000000 */
[----:B------:R-:W-:Y:S08]  /*3530*/  BRA `(.L_x_31553) ;  /* 0x0000000c00c47947 */ /* 0x000ff00003800000 */
.L_x_31550:
        /* <DEDUP_REMOVED lines=11> */
.L_x_31555:
[----:B------:R-:W2:Y:S02]  /*35f0*/  LDG.E R4, desc[UR36][R4.64] ;  /* 0x0000002404047981 */ /* 0x000ea4000c1e1900 */
[----:B--2---:R-:W-:-:S04]  /*3600*/  ISETP.NE.AND P0, PT, R4, RZ, PT ;  /* 0x000000ff0400720c */ /* 0x004fc80003f05270 */
[----:B------:R-:W-:Y:S01]  /*3610*/  P2R R17, PR, RZ, 0x1 ;  /* 0x00000001ff117803 */ /* 0x000fe20000000000 */
[----:B------:R-:W-:Y:S08]  /*3620*/  BRA `(.L_x_31553) ;  /* 0x0000000c00887947 */ /* 0x000ff00003800000 */
.L_x_31554:
[----:B------:R-:W2:Y:S02]  /*3630*/  LDG.E.U16 R4, desc[UR36][R4.64] ;  /* 0x0000002404047981 */ /* 0x000ea4000c1e1500 */
[----:B--2---:R-:W-:-:S04]  /*3640*/  ISETP.NE.AND P0, PT, R4, RZ, PT ;  /* 0x000000ff0400720c */ /* 0x004fc80003f05270 */
[----:B------:R-:W-:Y:S01]  /*3650*/  P2R R17, PR, RZ, 0x1 ;  /* 0x00000001ff117803 */ /* 0x000fe20000000000 */
[----:B------:R-:W-:Y:S08]  /*3660*/  BRA `(.L_x_31553) ;  /* 0x0000000c00787947 */ /* 0x000ff00003800000 */
.L_x_31549:
        /* <DEDUP_REMOVED lines=10> */
.L_x_31557:
[----:B------:R-:W2:Y:S02]  /*3710*/  LDG.E.U16 R0, desc[UR36][R4.64] ;  /* 0x0000002404007981 */ /* 0x000ea4000c1e1500 */
[----:B--2---:R-:W-:-:S05]  /*3720*/  HADD2.F32 R0, -RZ, R0.H0_H0 ;  /* 0x20000000ff007230 */ /* 0x004fca0000004100 */
[----:B------:R-:W-:-:S04]  /*3730*/  FSETP.NEU.FTZ.AND P0, PT, R0, RZ, PT ;  /* 0x000000ff0000720b */ /* 0x000fc80003f1d000 */
[----:B------:R-:W-:Y:S01]  /*3740*/  P2R R17, PR, RZ, 0x1 ;  /* 0x00000001ff117803 */ /* 0x000fe20000000000 */
[----:B------:R-:W-:Y:S08]  /*3750*/  BRA `(.L_x_31553) ;  /* 0x0000000c003c7947 */ /* 0x000ff00003800000 */
.L_x_31556:
        /* <DEDUP_REMOVED lines=12> */
.L_x_31559:
        /* <DEDUP_REMOVED lines=11> */
.L_x_31558:
[----:B------:R-:W2:Y:S02]  /*38d0*/  LDG.E.64 R4, desc[UR36][R4.64] ;  /* 0x0000002404047981 */ /* 0x000ea4000c1e1b00 */
[----:B--2---:R-:W-:-:S06]  /*38e0*/  DSETP.NEU.AND P0, PT, R4, RZ, PT ;  /* 0x000000ff0400722a */ /* 0x004fcc0003f0d000 */
[----:B------:R-:W-:Y:S01]  /*38f0*/  P2R R17, PR, RZ, 0x1 ;  /* 0x00000001ff117803 */ /* 0x000fe20000000000 */
[----:B------:R-:W-:Y:S07]  /*3900*/  BRA `(.L_x_31553) ;  /* 0x0000000800d07947 */ /* 0x000fee0003800000 */
.L_x_31548:
        /* <DEDUP_REMOVED lines=12> */
.L_x_31562:
[----:B------:R-:W2:Y:S02]  /*39d0*/  LDG.E.128 R4, desc[UR36][R4.64] ;  /* 0x0000002404047981 */ /* 0x000ea4000c1e1d00 */
[----:B--2---:R-:W-:-:S06]  /*39e0*/  DSETP.NEU.AND P0, PT, R6, RZ, PT ;  /* 0x000000ff0600722a */ /* 0x004fcc0003f0d000 */
[----:B------:R-:W-:-:S06]  /*39f0*/  DSETP.NEU.OR P0, PT, R4, RZ, P0 ;  /* 0x000000ff0400722a */ /* 0x000fcc000070d400 */
[----:B------:R-:W-:Y:S01]  /*3a00*/  P2R R17, PR, RZ, 0x1 ;  /* 0x00000001ff117803 */ /* 0x000fe20000000000 */
[----:B------:R-:W-:Y:S07]  /*3a10*/  BRA `(.L_x_31553) ;  /* 0x00000008008c7947 */ /* 0x000fee0003800000 */
.L_x_31561:
        /* <DEDUP_REMOVED lines=28> */
.L_x_31564:
        /* <DEDUP_REMOVED lines=15> */
.L_x_31563:
[----:B------:R-:W2:Y:S02]  /*3cd0*/  LDG.E.U16 R0, desc[UR36][R4.64] ;  /* 0x0000002404007981 */ /* 0x000ea4000c1e1500 */
[----:B--2---:R-:W-:-:S05]  /*3ce0*/  IMAD.U32 R0, R0, 0x10000, RZ ;  /* 0x0001000000007824 */ /* 0x004fca00078e00ff */
[----:B------:R-:W-:-:S04]  /*3cf0*/  FSETP.NEU.FTZ.AND P0, PT, R0, RZ, PT ;  /* 0x000000ff0000720b */ /* 0x000fc80003f1d000 */
[----:B------:R-:W-:Y:S01]  /*3d00*/  P2R R17, PR, RZ, 0x1 ;  /* 0x00000001ff117803 */ /* 0x000fe20000000000 */
[----:B------:R-:W-:Y:S08]  /*3d10*/  BRA `(.L_x_31553) ;  /* 0x0000000400cc7947 */ /* 0x000ff00003800000 */
.L_x_31560:
        /* <DEDUP_REMOVED lines=12> */
.L_x_31567:
        /* <DEDUP_REMOVED lines=21> */
.L_x_31571:
[----:B------:R-:W-:Y:S05]  /*3f30*/  BSYNC B1 ;  /* 0x0000000000017941 */ /* 0x000fea0003800000 */
.L_x_31570:
[----:B------:R-:W-:Y:S01]  /*3f40*/  LEA R5, R0, 0x3b800000, 0x17 ;  /* 0x3b80000000057811 */ /* 0x000fe200078eb8ff */
[----:B------:R-:W-:-:S05]  /*3f50*/  IMAD.SHL.U32 R0, R3, 0x100000, RZ ;  /* 0x0010000003007824 */ /* 0x000fca00078e00ff */
[----:B------:R-:W-:-:S07]  /*3f60*/  LOP3.LUT R0, R5, R0, R6, 0xfe, !PT ;  /* 0x0000000005007212 */ /* 0x000fce00078efe06 */
.L_x_31569:
[----:B------:R-:W-:Y:S05]  /*3f70*/  BSYNC B0 ;  /* 0x0000000000007941 */ /* 0x000fea0003800000 */
.L_x_31568:
[----:B------:R-:W-:-:S04]  /*3f80*/  FSETP.NEU.FTZ.AND P0, PT, R0, RZ, PT ;  /* 0x000000ff0000720b */ /* 0x000fc80003f1d000 */
[----:B------:R-:W-:Y:S01]  /*3f90*/  P2R R17, PR, RZ, 0x1 ;  /* 0x00000001ff117803 */ /* 0x000fe20000000000 */
[----:B------:R-:W-:Y:S08]  /*3fa0*/  BRA `(.L_x_31553) ;  /* 0x0000000400287947 */ /* 0x000ff00003800000 */
.L_x_31566:
        /* <DEDUP_REMOVED lines=21> */
.L_x_31575:
[----:B------:R-:W-:Y:S05]  /*4100*/  BSYNC B1 ;  /* 0x0000000000017941 */ /* 0x000fea0003800000 */
.L_x_31574:
[----:B------:R-:W-:Y:S01]  /*4110*/  LEA R5, R0, 0x37800000, 0x17 ;  /* 0x3780000000057811 */ /* 0x000fe200078eb8ff */
[----:B------:R-:W-:-:S05]  /*4120*/  IMAD.SHL.U32 R0, R3, 0x200000, RZ ;  /* 0x0020000003007824 */ /* 0x000fca00078e00ff */
[----:B------:R-:W-:-:S07]  /*4130*/  LOP3.LUT R0, R5, R0, R6, 0xfe, !PT ;  /* 0x0000000005007212 */ /* 0x000fce00078efe06 */
.L_x_31573:
[----:B------:R-:W-:Y:S05]  /*4140*/  BSYNC B0 ;  /* 0x0000000000007941 */ /* 0x000fea0003800000 */
.L_x_31572:
[----:B------:R-:W-:-:S04]  /*4150*/  FSETP.NEU.FTZ.AND P0, PT, R0, RZ, PT ;  /* 0x000000ff0000720b */ /* 0x000fc80003f1d000 */
[----:B------:R-:W-:Y:S01]  /*4160*/  P2R R17, PR, RZ, 0x1 ;  /* 0x00000001ff117803 */ /* 0x000fe20000000000 */
[----:B------:R-:W-:Y:S08]  /*4170*/  BRA `(.L_x_31553) ;  /* 0x0000000000b47947 */ /* 0x000ff00003800000 */
.L_x_31565:
        /* <DEDUP_REMOVED lines=14> */
.L_x_31579:
[----:B------:R-:W-:Y:S05]  /*4260*/  BSYNC B0 ;  /* 0x0000000000007941 */ /* 0x000fea0003800000 */
.L_x_31578:
[----:B------:R-:W-:-:S04]  /*4270*/  FSETP.NEU.FTZ.AND P0, PT, R0, RZ, PT ;  /* 0x000000ff0000720b */ /* 0x000fc80003f1d000 */
[----:B------:R-:W-:Y:S01]  /*4280*/  P2R R17, PR, RZ, 0x1 ;  /* 0x00000001ff117803 */ /* 0x000fe20000000000 */
[----:B------:R-:W-:Y:S08]  /*4290*/  BRA `(.L_x_31553) ;  /* 0x00000000006c7947 */ /* 0x000ff00003800000 */
.L_x_31552:
[----:B------:R-:W-:Y:S01]  /*42a0*/  MOV R0, 0x0 ;  /* 0x0000000000007802 */ /* 0x000fe20000000f00 */
[----:B------:R-:W-:Y:S01]  /*42b0*/  ULDC.64 UR4, c[0x4][0x270] ;  /* 0x01009c0000047ab9 */ /* 0x000fe20000000a00 */
[----:B------:R-:W-:Y:S01]  /*42c0*/  ULDC.64 UR6, c[0x4][0x18] ;  /* 0x0100060000067ab9 */ /* 0x000fe20000000a00 */
[----:B------:R-:W-:Y:S01]  /*42d0*/  IMAD.U32 R4, RZ, RZ, UR4 ;  /* 0x00000004ff047e24 */ /* 0x000fe2000f8e00ff */
[----:B------:R0:W0:Y:S01]  /*42e0*/  LDC.64 R14, c[0x4][R0] ;  /* 0x01000000000e7b82 */ /* 0x0000220000000a00 */
        /* <DEDUP_REMOVED lines=10> */
[----:B012345:R-:W-:Y:S05]  /*4390*/  CALL.ABS.NOINC R14 ;  /* 0x000000000e007343 */ /* 0x03ffea0003c00000 */
.L_x_31580:
[----:B------:R-:W-:-:S04]  /*43a0*/  PLOP3.LUT P0, PT, PT, PT, PT, 0x8, 0x0 ;  /* 0x000000000000781c */ /* 0x000fc80003f0e170 */
[----:B------:R-:W-:Y:S01]  /*43b0*/  P2R R17, PR, RZ, 0x1 ;  /* 0x00000001ff117803 */ /* 0x000fe20000000000 */
[----:B------:R-:W-:Y:S08]  /*43c0*/  BRA `(.L_x_31553) ;  /* 0x0000000000207947 */ /* 0x000ff00003800000 */
.L_x_31577:
[----:B------:R-:W2:Y:S02]  /*43d0*/  LDG.E.64 R4, desc[UR36][R4.64] ;  /* 0x0000002404047981 */ /* 0x000ea4000c1e1b00 */
[----:B--2---:R-:W-:-:S04]  /*43e0*/  ISETP.NE.U32.AND P0, PT, R4, RZ, PT ;  /* 0x000000ff0400720c */ /* 0x004fc80003f05070 */
[----:B------:R-:W-:-:S04]  /*43f0*/  ISETP.NE.AND.EX P0, PT, R5, RZ, PT, P0 ;  /* 0x000000ff0500720c */ /* 0x000fc80003f05300 */
[----:B------:R-:W-:Y:S01]  /*4400*/  P2R R17, PR, RZ, 0x1 ;  /* 0x00000001ff117803 */ /* 0x000fe20000000000 */
[----:B------:R-:W-:Y:S08]  /*4410*/  BRA `(.L_x_31553) ;  /* 0x00000000000c7947 */ /* 0x000ff00003800000 */
.L_x_31576:
[----:B------:R-:W2:Y:S02]  /*4420*/  LDG.E R4, desc[UR36][R4.64] ;  /* 0x0000002404047981 */ /* 0x000ea4000c1e1900 */
[----:B--2---:R-:W-:-:S04]  /*4430*/  ISETP.NE.AND P0, PT, R4, RZ, PT ;  /* 0x000000ff0400720c */ /* 0x004fc80003f05270 */
[----:B------:R-:W-:-:S09]  /*4440*/  P2R R17, PR, RZ, 0x1 ;  /* 0x00000001ff117803 */ /* 0x000fd20000000000 */
.L_x_31553:
[----:B------:R-:W0:Y:S01]  /*4450*/  LDC.64 R4, c[0x0][0x230] ;  /* 0x00008c00ff047b82 */ /* 0x000e220000000a00 */
        /* <DEDUP_REMOVED lines=19> */
.L_x_31584:
[----:B------:R-:W2:Y:S01]  /*4590*/  LDG.E.U8 R4, desc[UR36][R4.64] ;  /* 0x0000002404047981 */ /* 0x000ea2000c1e1100 */
[----:B------:R-:W-:Y:S01]  /*45a0*/  CS2R R42, SRZ ;  /* 0x00000000002a7805 */ /* 0x000fe2000001ff00 */
[----:B--2---:R0:W2:Y:S01]  /*45b0*/  I2F.F64.U16 R40, R4 ;  /* 0x0000000400287312 */ /* 0x0040a20000101800 */
[----:B------:R-:W-:Y:S05]  /*45c0*/  BRA `(.L_x_31586) ;  /* 0x0000000c00c87947 */ /* 0x000fea0003800000 */
.L_x_31583:
        /* <DEDUP_REMOVED lines=10> */
.L_x_31588:
[----:B------:R-:W2:Y:S01]  /*4670*/  LDG.E R4, desc[UR36][R4.64] ;  /* 0x0000002404047981 */ /* 0x000ea2000c1e1900 */
[----:B------:R-:W-:Y:S01]  /*4680*/  CS2R R42, SRZ ;  /* 0x00000000002a7805 */ /* 0x000fe2000001ff00 */
[----:B--2---:R0:W2:Y:S01]  /*4690*/  I2F.F64 R40, R4 ;  /* 0x0000000400287312 */ /* 0x0040a20000201c00 */
[----:B------:R-:W-:Y:S05]  /*46a0*/  BRA `(.L_x_31586) ;  /* 0x0000000c00907947 */ /* 0x000fea0003800000 */
.L_x_31587:
[----:B------:R-:W2:Y:S01]  /*46b0*/  LDG.E.U16 R4, desc[UR36][R4.64] ;  /* 0x0000002404047981 */ /* 0x000ea2000c1e1500 */
[----:B------:R-:W-:Y:S01]  /*46c0*/  CS2R R42, SRZ ;  /* 0x00000000002a7805 */ /* 0x000fe2000001ff00 */
[----:B--2---:R0:W2:Y:S01]  /*46d0*/  I2F.F64.S16 R40, R4 ;  /* 0x0000000400287312 */ /* 0x0040a20000101c00 */
[----:B------:R-:W-:Y:S05]  /*46e0*/  BRA `(.L_x_31586) ;  /* 0x0000000c00807947 */ /* 0x000fea0003800000 */
.L_x_31582:
        /* <DEDUP_REMOVED lines=11> */
.L_x_31590:
[----:B------:R-:W2:Y:S01]  /*47a0*/  LDG.E.U16 R0, desc[UR36][R4.64] ;  /* 0x0000002404007981 */ /* 0x000ea2000c1e1500 */
[----:B------:R-:W-:Y:S01]  /*47b0*/  CS2R R42, SRZ ;  /* 0x00000000002a7805 */ /* 0x000fe2000001ff00 */
[----:B--2---:R-:W-:-:S05]  /*47c0*/  HADD2.F32 R0, -RZ, R0.H0_H0 ;  /* 0x20000000ff007230 */ /* 0x004fca0000004100 */
[----:B------:R-:W-:-:S04]  /*47d0*/  FMUL.FTZ R0, R0, 1 ;  /* 0x3f80000000007820 */ /* 0x000fc80000410000 */
[----:B------:R0:W2:Y:S01]  /*47e0*/  F2F.F64.F32 R40, R0 ;  /* 0x0000000000287310 */ /* 0x0000a20000201800 */
[----:B------:R-:W-:Y:S05]  /*47f0*/  BRA `(.L_x_31586) ;  /* 0x0000000c003c7947 */ /* 0x000fea0003800000 */
.L_x_31589:
        /* <DEDUP_REMOVED lines=12> */
.L_x_31592:
        /* <DEDUP_REMOVED lines=8> */
.L_x_31591:
[----:B------:R0:W5:Y:S01]  /*4940*/  LDG.E.64 R40, desc[UR36][R4.64] ;  /* 0x0000002404287981 */ /* 0x000162000c1e1b00 */
[----:B------:R-:W-:Y:S01]  /*4950*/  CS2R R42, SRZ ;  /* 0x00000000002a7805 */ /* 0x000fe2000001ff00 */
[----:B------:R-:W-:Y:S06]  /*4960*/  BRA `(.L_x_31586) ;  /* 0x0000000800e07947 */ /* 0x000fec0003800000 */
.L_x_31581:
        /* <DEDUP_REMOVED lines=14> */
.L_x_31595:
[----:B------:R0:W5:Y:S01]  /*4a50*/  LDG.E.128 R40, desc[UR36][R4.64] ;  /* 0x0000002404287981 */ /* 0x000162000c1e1d00 */
[----:B------:R-:W-:Y:S05]  /*4a60*/  BRA `(.L_x_31586) ;  /* 0x0000000800a07947 */ /* 0x000fea0003800000 */
.L_x_31594:
        /* <DEDUP_REMOVED lines=27> */
[----:B------:R4:W0:Y:S01]  /*4c20*/  F2F.F64.F32 R40, R7 ;  /* 0x0000000700287310 */ /* 0x0008220000201800 */
[----:B------:R-:W-:Y:S05]  /*4c30*/  BRA `(.L_x_31586) ;  /* 0x00000008002c7947 */ /* 0x000fea0003800000 */
.L_x_31597:
        /* <DEDUP_REMOVED lines=16> */
.L_x_31596:
[----:B------:R-:W2:Y:S01]  /*4d40*/  LDG.E.U16 R0, desc[UR36][R4.64] ;  /* 0x0000002404007981 */ /* 0x000ea2000c1e1500 */
[----:B------:R-:W-:Y:S01]  /*4d50*/  CS2R R42, SRZ ;  /* 0x00000000002a7805 */ /* 0x000fe2000001ff00 */
[----:B--2---:R-:W-:-:S04]  /*4d60*/  IMAD.U32 R0, R0, 0x10000, RZ ;  /* 0x0001000000007824 */ /* 0x004fc800078e00ff */
[----:B------:R-:W-:-:S04]  /*4d70*/  FMUL.FTZ R0, R0, 1 ;  /* 0x3f80000000007820 */ /* 0x000fc80000410000 */
[----:B------:R0:W2:Y:S01]  /*4d80*/  F2F.F64.F32 R40, R0 ;  /* 0x0000000000287310 */ /* 0x0000a20000201800 */
[----:B------:R-:W-:Y:S05]  /*4d90*/  BRA `(.L_x_31586) ;  /* 0x0000000400d47947 */ /* 0x000fea0003800000 */
.L_x_31593:
        /* <DEDUP_REMOVED lines=12> */
.L_x_31600:
        /* <DEDUP_REMOVED lines=21> */
.L_x_31604:
[----:B------:R-:W-:Y:S05]  /*4fb0*/  BSYNC B1 ;  /* 0x0000000000017941 */ /* 0x000fea0003800000 */
.L_x_31603:
[----:B------:R-:W-:Y:S01]  /*4fc0*/  LEA R5, R0, 0x3b800000, 0x17 ;  /* 0x3b80000000057811 */ /* 0x000fe200078eb8ff */
[----:B------:R-:W-:-:S05]  /*4fd0*/  IMAD.SHL.U32 R0, R3, 0x100000, RZ ;  /* 0x0010000003007824 */ /* 0x000fca00078e00ff */
[----:B------:R-:W-:-:S07]  /*4fe0*/  LOP3.LUT R0, R5, R0, R6, 0xfe, !PT ;  /* 0x0000000005007212 */ /* 0x000fce00078efe06 */
.L_x_31602:
[----:B------:R-:W-:Y:S05]  /*4ff0*/  BSYNC B0 ;  /* 0x0000000000007941 */ /* 0x000fea0003800000 */
.L_x_31601:
[----:B------:R-:W-:Y:S01]  /*5000*/  FMUL.FTZ R0, R0, 1 ;  /* 0x3f80000000007820 */ /* 0x000fe20000410000 */
[----:B------:R-:W-:-:S03]  /*5010*/  CS2R R42, SRZ ;  /* 0x00000000002a7805 */ /* 0x000fc6000001ff00 */
[----:B------:R0:W2:Y:S01]  /*5020*/  F2F.F64.F32 R40, R0 ;  /* 0x0000000000287310 */ /* 0x0000a20000201800 */
[----:B------:R-:W-:Y:S05]  /*5030*/  BRA `(.L_x_31586) ;  /* 0x00000004002c7947 */ /* 0x000fea0003800000 */
.L_x_31599:
        /* <DEDUP_REMOVED lines=21> */
.L_x_31608:
[----:B------:R-:W-:Y:S05]  /*5190*/  BSYNC B1 ;  /* 0x0000000000017941 */ /* 0x000fea0003800000 */
.L_x_31607:
[----:B------:R-:W-:Y:S01]  /*51a0*/  LEA R5, R0, 0x37800000, 0x17 ;  /* 0x3780000000057811 */ /* 0x000fe200078eb8ff */
[----:B------:R-:W-:-:S05]  /*51b0*/  IMAD.SHL.U32 R0, R3, 0x200000, RZ ;  /* 0x0020000003007824 */ /* 0x000fca00078e00ff */
[----:B------:R-:W-:-:S07]  /*51c0*/  LOP3.LUT R0, R5, R0, R6, 0xfe, !PT ;  /* 0x0000000005007212 */ /* 0x000fce00078efe06 */
.L_x_31606:
[----:B------:R-:W-:Y:S05]  /*51d0*/  BSYNC B0 ;  /* 0x0000000000007941 */ /* 0x000fea0003800000 */
.L_x_31605:
[----:B------:R-:W-:Y:S01]  /*51e0*/  FMUL.FTZ R0, R0, 1 ;  /* 0x3f80000000007820 */ /* 0x000fe20000410000 */
[----:B------:R-:W-:-:S03]  /*51f0*/  CS2R R42, SRZ ;  /* 0x00000000002a7805 */ /* 0x000fc6000001ff00 */
[----:B------:R0:W2:Y:S01]  /*5200*/  F2F.F64.F32 R40, R0 ;  /* 0x0000000000287310 */ /* 0x0000a20000201800 */
[----:B------:R-:W-:Y:S05]  /*5210*/  BRA `(.L_x_31586) ;  /* 0x0000000000b47947 */ /* 0x000fea0003800000 */
.L_x_31598:
        /* <DEDUP_REMOVED lines=14> */
.L_x_31612:
[----:B------:R-:W-:Y:S05]  /*5300*/  BSYNC B0 ;  /* 0x0000000000007941 */ /* 0x000fea0003800000 */
.L_x_31611:
[----:B------:R-:W-:Y:S01]  /*5310*/  FMUL.FTZ R0, R0, 1 ;  /* 0x3f80000000007820 */ /* 0x000fe20000410000 */
[----:B------:R-:W-:-:S03]  /*5320*/  CS2R R42, SRZ ;  /* 0x00000000002a7805 */ /* 0x000fc6000001ff00 */
[----:B------:R0:W2:Y:S01]  /*5330*/  F2F.F64.F32 R40, R0 ;  /* 0x0000000000287310 */ /* 0x0000a20000201800 */
[----:B------:R-:W-:Y:S05]  /*5340*/  BRA `(.L_x_31586) ;  /* 0x0000000000687947 */ /* 0x000fea0003800000 */
.L_x_31585:
        /* <DEDUP_REMOVED lines=16> */
.L_x_31613:
[----:B------:R-:W-:Y:S02]  /*5450*/  CS2R R40, SRZ ;  /* 0x0000000000287805 */ /* 0x000fe4000001ff00 */
[----:B------:R-:W-:Y:S01]  /*5460*/  CS2R R42, SRZ ;  /* 0x00000000002a7805 */ /* 0x000fe2000001ff00 */
[----:B------:R-:W-:Y:S06]  /*5470*/  BRA `(.L_x_31586) ;  /* 0x00000000001c7947 */ /* 0x000fec0003800000 */
.L_x_31610:
[----:B------:R-:W2:Y:S01]  /*5480*/  LDG.E.64 R40, desc[UR36][R4.64] ;  /* 0x0000002404287981 */ /* 0x000ea2000c1e1b00 */
[----:B------:R-:W-:Y:S01]  /*5490*/  CS2R R42, SRZ ;  /* 0x00000000002a7805 */ /* 0x000fe2000001ff00 */
[----:B--2---:R-:W0:Y:S01]  /*54a0*/  I2F.F64.U64 R40, R40 ;  /* 0x0000002800287312 */ /* 0x004e220000301800 */
[----:B------:R-:W-:Y:S05]  /*54b0*/  BRA `(.L_x_31586) ;  /* 0x00000000000c7947 */ /* 0x000fea0003800000 */
.L_x_31609:
[----:B------:R-:W2:Y:S01]  /*54c0*/  LDG.E R4, desc[UR36][R4.64] ;  /* 0x0000002404047981 */ /* 0x000ea2000c1e1900 */
[----:B------:R-:W-:Y:S01]  /*54d0*/  CS2R R42, SRZ ;  /* 0x00000000002a7805 */ /* 0x000fe2000001ff00 */
[----:B--2---:R0:W2:Y:S06]  /*54e0*/  I2F.F64.U32 R40, R4 ;  /* 0x0000000400287312 */ /* 0x0040ac0000201800 */
.L_x_31586:
        /* <DEDUP_REMOVED lines=20> */
.L_x_31617:
[----:B------:R-:W2:Y:S01]  /*5630*/  LDG.E.U8 R4, desc[UR36][R4.64] ;  /* 0x0000002404047981 */ /* 0x000ea2000c1e1100 */
[----:B------:R-:W-:Y:S01]  /*5640*/  CS2R R38, SRZ ;  /* 0x0000000000267805 */ /* 0x000fe2000001ff00 */
[----:B--2---:R0:W2:Y:S01]  /*5650*/  I2F.F64.U16 R36, R4 ;  /* 0x0000000400247312 */ /* 0x0040a20000101800 */
[----:B------:R-:W-:Y:S05]  /*5660*/  BRA `(.L_x_31619) ;  /* 0x0000000c00c87947 */ /* 0x000fea0003800000 */
.L_x_31616:
        /* <DEDUP_REMOVED lines=10> */
.L_x_31621:
[----:B------:R-:W2:Y:S01]  /*5710*/  LDG.E R4, desc[UR36][R4.64] ;  /* 0x0000002404047981 */ /* 0x000ea2000c1e1900 */
[----:B------:R-:W-:Y:S01]  /*5720*/  CS2R R38, SRZ ;  /* 0x0000000000267805 */ /* 0x000fe2000001ff00 */
[----:B--2---:R0:W2:Y:S01]  /*5730*/  I2F.F64 R36, R4 ;  /* 0x0000000400247312 */ /* 0x0040a20000201c00 */
[----:B------:R-:W-:Y:S05]  /*5740*/  BRA `(.L_x_31619) ;  /* 0x0000000c00907947 */ /* 0x000fea0003800000 */
.L_x_31620:
[----:B------:R-:W2:Y:S01]  /*5750*/  LDG.E.U16 R4, desc[UR36][R4.64] ;  /* 0x0000002404047981 */ /* 0x000ea2000c1e1500 */
[----:B------:R-:W-:Y:S01]  /*5760*/  CS2R R38, SRZ ;  /* 0x0000000000267805 */ /* 0x000fe2000001ff00 */
[----:B--2---:R0:W2:Y:S01]  /*5770*/  I2F.F64.S16 R36, R4 ;  /* 0x0000000400247312 */ /* 0x0040a20000101c00 */
[----:B------:R-:W-:Y:S05]  /*5780*/  BRA `(.L_x_31619) ;  /* 0x0000000c00807947 */ /* 0x000fea0003800000 */
.L_x_31615:
        /* <DEDUP_REMOVED lines=11> */
.L_x_31623:
[----:B------:R-:W2:Y:S01]  /*5840*/  LDG.E.U16 R0, desc[UR36][R4.64] ;  /* 0x0000002404007981 */ /* 0x000ea2000c1e1500 */
[----:B------:R-:W-:Y:S01]  /*5850*/  CS2R R38, SRZ ;  /* 0x0000000000267805 */ /* 0x000fe2000001ff00 */
[----:B--2---:R-:W-:-:S05]  /*5860*/  HADD2.F32 R0, -RZ, R0.H0_H0 ;  /* 0x20000000ff007230 */ /* 0x004fca0000004100 */
[----:B------:R-:W-:-:S04]  /*5870*/  FMUL.FTZ R0, R0, 1 ;  /* 0x3f80000000007820 */ /* 0x000fc80000410000 */
[----:B------:R0:W2:Y:S01]  /*5880*/  F2F.F64.F32 R36, R0 ;  /* 0x0000000000247310 */ /* 0x0000a20000201800 */
[----:B------:R-:W-:Y:S05]  /*5890*/  BRA `(.L_x_31619) ;  /* 0x0000000c003c7947 */ /* 0x000fea0003800000 */
.L_x_31622:
        /* <DEDUP_REMOVED lines=12> */
.L_x_31625:
[----:B------:R-:W2:Y:S02]  /*5960*/  LDG.E R0, desc[UR36][R4.64] ;  /* 0x0000002404007981 */ /* 0x000ea4000c1e1900 */
[--C-:B--2---:R-:W-:Y:S02]  /*5970*/  HADD2.F32 R3, -RZ, R0.reuse.H1_H1 ;  /* 0x30000000ff037230 */ /* 0x104fe40000004100 */
[----:B------:R-:W-:-:S03]  /*5980*/  HADD2.F32 R0, -RZ, R0.H0_H0 ;  /* 0x20000000ff007230 */ /* 0x000fc60000004100 */
[----:B------:R-:W-:Y:S02]  /*5990*/  FMUL.FTZ R3, R3, 1 ;  /* 0x3f80000003037820 */ /* 0x000fe40000410000 */
[----:B------:R-:W-:Y:S02]  /*59a0*/  FMUL.FTZ R0, R0, 1 ;  /* 0x3f80000000007820 */ /* 0x000fe40000410000 */
[----:B------:R0:W2:Y:S08]  /*59b0*/  F2F.F64.F32 R38, R3 ;  /* 0x0000000300267310 */ /* 0x0000b00000201800 */
[----:B------:R0:W0:Y:S01]  /*59c0*/  F2F.F64.F32 R36, R0 ;  /* 0x0000000000247310 */ /* 0x0000220000201800 */
[----:B------:R-:W-:Y:S05]  /*59d0*/  BRA `(.L_x_31619) ;  /* 0x0000000800ec7947 */ /* 0x000fea0003800000 */
.L_x_31624:
[----:B------:R0:W5:Y:S01]  /*59e0*/  LDG.E.64 R36, desc[UR36][R4.64] ;  /* 0x0000002404247981 */ /* 0x000162000c1e1b00 */
[----:B------:R-:W-:Y:S01]  /*59f0*/  CS2R R38, SRZ ;  /* 0x0000000000267805 */ /* 0x000fe2000001ff00 */
[----:B------:R-:W-:Y:S06]  /*5a00*/  BRA `(.L_x_31619) ;  /* 0x0000000800e07947 */ /* 0x000fec0003800000 */
.L_x_31614:
        /* <DEDUP_REMOVED lines=14> */
.L_x_31628:
[----:B------:R0:W5:Y:S01]  /*5af0*/  LDG.E.128 R36, desc[UR36][R4.64] ;  /* 0x0000002404247981 */ /* 0x000162000c1e1d00 */
[----:B------:R-:W-:Y:S05]  /*5b00*/  BRA `(.L_x_31619) ;  /* 0x0000000800a07947 */ /* 0x000fea0003800000 */
.L_x_31627:
        /* <DEDUP_REMOVED lines=12> */
[C---:B----4-:R-:W-:Y:S02]  /*5bd0*/  VIADD R7, R3.reuse, 0x1000000 ;  /* 0x0100000003077836 */ /* 0x050fe40000000000 */
        /* <DEDUP_REMOVED lines=16> */
.L_x_31630:
        /* <DEDUP_REMOVED lines=16> */
.L_x_31629:
[----:B------:R-:W2:Y:S01]  /*5de0*/  LDG.E.U16 R0, desc[UR36][R4.64] ;  /* 0x0000002404007981 */ /* 0x000ea2000c1e1500 */
[----:B------:R-:W-:Y:S01]  /*5df0*/  CS2R R38, SRZ ;  /* 0x0000000000267805 */ /* 0x000fe2000001ff00 */
[----:B--2---:R-:W-:-:S04]  /*5e00*/  IMAD.U32 R0, R0, 0x10000, RZ ;  /* 0x0001000000007824 */ /* 0x004fc800078e00ff */
[----:B------:R-:W-:-:S04]  /*5e10*/  FMUL.FTZ R0, R0, 1 ;  /* 0x3f80000000007820 */ /* 0x000fc80000410000 */
[----:B------:R0:W2:Y:S01]  /*5e20*/  F2F.F64.F32 R36, R0 ;  /* 0x0000000000247310 */ /* 0x0000a20000201800 */
[----:B------:R-:W-:Y:S05]  /*5e30*/  BRA `(.L_x_31619) ;  /* 0x0000000400d47947 */ /* 0x000fea0003800000 */
.L_x_31626:
        /* <DEDUP_REMOVED lines=12> */
.L_x_31633:
        /* <DEDUP_REMOVED lines=21> */
.L_x_31637:
[----:B------:R-:W-:Y:S05]  /*6050*/  BSYNC B1 ;  /* 0x0000000000017941 */ /* 0x000fea0003800000 */
.L_x_31636:
[----:B------:R-:W-:Y:S01]  /*6060*/  LEA R5, R0, 0x3b800000, 0x17 ;  /* 0x3b80000000057811 */ /* 0x000fe200078eb8ff */
[----:B------:R-:W-:-:S05]  /*6070*/  IMAD.SHL.U32 R0, R3, 0x100000, RZ ;  /* 0x0010000003007824 */ /* 0x000fca00078e00ff */
[----:B------:R-:W-:-:S07]  /*6080*/  LOP3.LUT R0, R5, R0, R6, 0xfe, !PT ;  /* 0x0000000005007212 */ /* 0x000fce00078efe06 */
.L_x_31635:
[----:B------:R-:W-:Y:S05]  /*6090*/  BSYNC B0 ;  /* 0x0000000000007941 */ /* 0x000fea0003800000 */
.L_x_31634:
[----:B------:R-:W-:Y:S01]  /*60a0*/  FMUL.FTZ R0, R0, 1 ;  /* 0x3f80000000007820 */ /* 0x000fe20000410000 */
[----:B------:R-:W-:-:S03]  /*60b0*/  CS2R R38, SRZ ;  /* 0x0000000000267805 */ /* 0x000fc6000001ff00 */
[----:B------:R0:W2:Y:S01]  /*60c0*/  F2F.F64.F32 R36, R0 ;  /* 0x0000000000247310 */ /* 0x0000a20000201800 */
[----:B------:R-:W-:Y:S05]  /*60d0*/  BRA `(.L_x_31619) ;  /* 0x00000004002c7947 */ /* 0x000fea0003800000 */
.L_x_31632:
        /* <DEDUP_REMOVED lines=21> */
.L_x_31641:
[----:B------:R-:W-:Y:S05]  /*6230*/  BSYNC B1 ;  /* 0x0000000000017941 */ /* 0x000fea0003800000 */
.L_x_31640:
[----:B------:R-:W-:Y:S01]  /*6240*/  LEA R5, R0, 0x37800000, 0x17 ;  /* 0x3780000000057811 */ /* 0x000fe200078eb8ff */
[----:B------:R-:W-:-:S05]  /*6250*/  IMAD.SHL.U32 R0, R3, 0x200000, RZ ;  /* 0x0020000003007824 */ /* 0x000fca00078e00ff */
[----:B------:R-:W-:-:S07]  /*6260*/  LOP3.LUT R0, R5, R0, R6, 0xfe, !PT ;  /* 0x0000000005007212 */ /* 0x000fce00078efe06 */
.L_x_31639:
[----:B------:R-:W-:Y:S05]  /*6270*/  BSYNC B0 ;  /* 0x0000000000007941 */ /* 0x000fea0003800000 */
.L_x_31638:
[----:B------:R-:W-:Y:S01]  /*6280*/  FMUL.FTZ R0, R0, 1 ;  /* 0x3f80000000007820 */ /* 0x000fe20000410000 */
[----:B------:R-:W-:-:S03]  /*6290*/  CS2R R38, SRZ ;  /* 0x0000000000267805 */ /* 0x000fc6000001ff00 */
[----:B------:R0:W2:Y:S01]  /*62a0*/  F2F.F64.F32 R36, R0 ;  /* 0x0000000000247310 */ /* 0x0000a20000201800 */
[----:B------:R-:W-:Y:S05]  /*62b0*/  BRA `(.L_x_31619) ;  /* 0x0000000000b47947 */ /* 0x000fea0003800000 */
.L_x_31631:
        /* <DEDUP_REMOVED lines=14> */
.L_x_31645:
[----:B------:R-:W-:Y:S05]  /*63a0*/  BSYNC B0 ;  /* 0x0000000000007941 */ /* 0x000fea0003800000 */
.L_x_31644:
[----:B------:R-:W-:Y:S01]  /*63b0*/  FMUL.FTZ R0, R0, 1 ;  /* 0x3f80000000007820 */ /* 0x000fe20000410000 */
[----:B------:R-:W-:-:S03]  /*63c0*/  CS2R R38, SRZ ;  /* 0x0000000000267805 */ /* 0x000fc6000001ff00 */
[----:B------:R0:W2:Y:S01]  /*63d0*/  F2F.F64.F32 R36, R0 ;  /* 0x0000000000247310 */ /* 0x0000a20000201800 */
[----:B------:R-:W-:Y:S05]  /*63e0*/  BRA `(.L_x_31619) ;  /* 0x0000000000687947 */ /* 0x000fea0003800000 */
.L_x_31618:
        /* <DEDUP_REMOVED lines=9> */
[----:B----4-:R-:W-:Y:S02]  /*6480*/  IMAD.U32 R7, RZ, RZ, UR5 ;  /* 0x00000005ff077e24 */ /* 0x010fe4000f8e00ff */
[----:B------:R-:W-:Y:S02]  /*6490*/  IMAD.U32 R11, RZ, RZ, UR7 ;  /* 0x00000007ff0b7e24 */ /* 0x000fe4000f8e00ff */
[----:B------:R-:W-:Y:S02]  /*64a0*/  IMAD.MOV.U32 R8, RZ, RZ, 0x4e ;  /* 0x0000004eff087424 */ /* 0x000fe400078e00ff */
[----:B------:R-:W-:Y:S02]  /*64b0*/  IMAD.MOV.U32 R12, RZ, RZ, 0x1 ;  /* 0x00000001ff0c7424 */ /* 0x000fe400078e00ff */
[----:B------:R-:W-:-:S07]  /*64c0*/  IMAD.MOV.U32 R13, RZ, RZ, RZ ;  /* 0x000000ffff0d7224 */ /* 0x000fce00078e00ff */
[----:B------:R-:W-:-:S07]  /*64d0*/  LEPC R20, `(.L_x_31646) ;  /* 0x000000001014794e */ /* 0x000fce0000000000 */
[----:B0123-5:R-:W-:Y:S05]  /*64e0*/  CALL.ABS.NOINC R14 ;  /* 0x000000000e007343 */ /* 0x02ffea0003c00000 */
.L_x_31646:
[----:B------:R-:W-:Y:S02]  /*64f0*/  CS2R R36, SRZ ;  /* 0x0000000000247805 */ /* 0x000fe4000001ff00 */
[----:B------:R-:W-:Y:S01]  /*6500*/  CS2R R38, SRZ ;  /* 0x0000000000267805 */ /* 0x000fe2000001ff00 */
[----:B------:R-:W-:Y:S06]  /*6510*/  BRA `(.L_x_31619) ;  /* 0x00000000001c7947 */ /* 0x000fec0003800000 */
.L_x_31643:
[----:B------:R-:W2:Y:S01]  /*6520*/  LDG.E.64 R36, desc[UR36][R4.64] ;  /* 0x0000002404247981 */ /* 0x000ea2000c1e1b00 */
[----:B------:R-:W-:Y:S01]  /*6530*/  CS2R R38, SRZ ;  /* 0x0000000000267805 */ /* 0x000fe2000001ff00 */
[----:B--2---:R-:W0:Y:S01]  /*6540*/  I2F.F64.U64 R36, R36 ;  /* 0x0000002400247312 */ /* 0x004e220000301800 */
[----:B------:R-:W-:Y:S05]  /*6550*/  BRA `(.L_x_31619) ;  /* 0x00000000000c7947 */ /* 0x000fea0003800000 */
.L_x_31642:
[----:B------:R-:W2:Y:S01]  /*6560*/  LDG.E R4, desc[UR36][R4.64] ;  /* 0x0000002404047981 */ /* 0x000ea2000c1e1900 */
[----:B------:R-:W-:Y:S01]  /*6570*/  CS2R R38, SRZ ;  /* 0x0000000000267805 */ /* 0x000fe2000001ff00 */
[----:B--2---:R0:W2:Y:S06]  /*6580*/  I2F.F64.U32 R36, R4 ;  /* 0x0000000400247312 */ /* 0x0040ac0000201800 */
.L_x_31619:
[----:B------:R-:W-:Y:S01]  /*6590*/  ISETP.NE.AND P0, PT, R17, RZ, PT ;  /* 0x000000ff1100720c */ /* 0x000fe20003f05270 */
[----:B------:R-:W-:-:S03]  /*65a0*/  VIADD R55, R55, 0x80 ;  /* 0x0000008037377836 */ /* 0x000fc60000000000 */
[----:B------:R-:W-:-:S09]  /*65b0*/  SEL R54, RZ, 0x1, !P0 ;  /* 0x00000001ff367807 */ /* 0x000fd20004000000 */
.L_x_31547:
[----:B------:R-:W-:Y:S05]  /*65c0*/  BSYNC B6 ;  /* 0x0000000000067941 */ /* 0x000fea0003800000 */
.L_x_31546:
[----:B------:R-:W-:Y:S01]  /*65d0*/  ISETP.GE.AND P0, PT, R55, R52, PT ;  /* 0x000000343700720c */ /* 0x000fe20003f06270 */
[----:B------:R-:W-:Y:S01]  /*65e0*/  BSSY B6, `(.L_x_31647) ;  /* 0x000032a000067945 */ /* 0x000fe20003800000 */
[----:B------:R-:W-:Y:S02]  /*65f0*/  PRMT R53, RZ, 0x7610, R53 ;  /* 0x00007610ff357816 */ /* 0x000fe40000000035 */
[----:B------:R-:W-:Y:S02]  /*6600*/  CS2R R32, SRZ ;  /* 0x0000000000207805 */ /* 0x000fe4000001ff00 */
[----:B------:R-:W-:Y:S02]  /*6610*/  PRMT R56, RZ, 0x7610, R56 ;  /* 0x00007610ff387816 */ /* 0x000fe40000000038 */
[----:B------:R-:W-:Y:S02]  /*6620*/  CS2R R16, SRZ ;  /* 0x0000000000107805 */ /* 0x000fe4000001ff00 */
[----:B------:R-:W-:-:S02]  /*6630*/  CS2R R18, SRZ ;  /* 0x0000000000127805 */ /* 0x000fc4000001ff00 */
[----:B------:R-:W-:Y:S02]  /*6640*/  CS2R R24, SRZ ;  /* 0x0000000000187805 */ /* 0x000fe4000001ff00 */
[----:B------:R-:W-:Y:S01]  /*6650*/  CS2R R26, SRZ ;  /* 0x00000000001a7805 */ /* 0x000fe2000001ff00 */
[----:B------:R-:W-:Y:S06]  /*6660*/  @P0 BRA `(.L_x_31648) ;  /* 0x0000003000840947 */ /* 0x000fec0003800000 */
        /* <DEDUP_REMOVED lines=21> */
.L_x_31652:
[----:B------:R-:W2:Y:S02]  /*67c0*/  LDG.E.U8 R4, desc[UR36][R4.64] ;  /* 0x0000002404047981 */ /* 0x000ea4000c1e1100 */
[----:B--2---:R-:W-:-:S04]  /*67d0*/  ISETP.NE.AND P0, PT, R4, RZ, PT ;  /* 0x000000ff0400720c */ /* 0x004fc80003f05270 */
[----:B------:R-:W-:Y:S01]  /*67e0*/  P2R R30, PR, RZ, 0x1 ;  /* 0x00000001ff1e7803 */ /* 0x000fe20000000000 */
[----:B------:R-:W-:Y:S08]  /*67f0*/  BRA `(.L_x_31654) ;  /* 0x0000000c00c47947 */ /* 0x000ff00003800000 */
.L_x_31651:
        /* <DEDUP_REMOVED lines=11> */
.L_x_31656:
[----:B------:R-:W2:Y:S02]  /*68b0*/  LDG.E R4, desc[UR36][R4.64] ;  /* 0x0000002404047981 */ /* 0x000ea4000c1e1900 */
[----:B--2---:R-:W-:-:S04]  /*68c0*/  ISETP.NE.AND P0, PT, R4, RZ, PT ;  /* 0x000000ff0400720c */ /* 0x004fc80003f05270 */
[----:B------:R-:W-:Y:S01]  /*68d0*/  P2R R30, PR, RZ, 0x1 ;  /* 0x00000001ff1e7803 */ /* 0x000fe20000000000 */
[----:B------:R-:W-:Y:S08]  /*68e0*/  BRA `(.L_x_31654) ;  /* 0x0000000c00887947 */ /* 0x000ff00003800000 */
.L_x_31655:
[----:B------:R-:W2:Y:S02]  /*68f0*/  LDG.E.U16 R4, desc[UR36][R4.64] ;  /* 0x0000002404047981 */ /* 0x000ea4000c1e1500 */
[----:B--2---:R-:W-:-:S04]  /*6900*/  ISETP.NE.AND P0, PT, R4, RZ, PT ;  /* 0x000000ff0400720c */ /* 0x004fc80003f05270 */
[----:B------:R-:W-:Y:S01]  /*6910*/  P2R R30, PR, RZ, 0x1 ;  /* 0x00000001ff1e7803 */ /* 0x000fe20000000000 */
[----:B------:R-:W-:Y:S08]  /*6920*/  BRA `(.L_x_31654) ;  /* 0x0000000c00787947 */ /* 0x000ff00003800000 */
.L_x_31650:
        /* <DEDUP_REMOVED lines=10> */
.L_x_31658:
[----:B------:R-:W2:Y:S02]  /*69d0*/  LDG.E.U16 R0, desc[UR36][R4.64] ;  /* 0x0000002404007981 */ /* 0x000ea4000c1e1500 */
[----:B--2---:R-:W-:-:S05]  /*69e0*/  HADD2.F32 R0, -RZ, R0.H0_H0 ;  /* 0x20000000ff007230 */ /* 0x004fca0000004100 */
[----:B------:R-:W-:-:S04]  /*69f0*/  FSETP.NEU.FTZ.AND P0, PT, R0, RZ, PT ;  /* 0x000000ff0000720b */ /* 0x000fc80003f1d000 */
[----:B------:R-:W-:Y:S01]  /*6a00*/  P2R R30, PR, RZ, 0x1 ;  /* 0x00000001ff1e7803 */ /* 0x000fe20000000000 */
[----:B------:R-:W-:Y:S08]  /*6a10*/  BRA `(.L_x_31654) ;  /* 0x0000000c003c7947 */ /* 0x000ff00003800000 */
.L_x_31657:
        /* <DEDUP_REMOVED lines=12> */
.L_x_31660:
        /* <DEDUP_REMOVED lines=11> */
.L_x_31659:
[----:B------:R-:W2:Y:S02]  /*6b90*/  LDG.E.64 R4, desc[UR36][R4.64] ;  /* 0x0000002404047981 */ /* 0x000ea4000c1e1b00 */
[----:B--2---:R-:W-:-:S06]  /*6ba0*/  DSETP.NEU.AND P0, PT, R4, RZ, PT ;  /* 0x000000ff0400722a */ /* 0x004fcc0003f0d000 */
[----:B------:R-:W-:Y:S01]  /*6bb0*/  P2R R30, PR, RZ, 0x1 ;  /* 0x00000001ff1e7803 */ /* 0x000fe20000000000 */
[----:B------:R-:W-:Y:S07]  /*6bc0*/  BRA `(.L_x_31654) ;  /* 0x0000000800d07947 */ /* 0x000fee0003800000 */
.L_x_31649:
        /* <DEDUP_REMOVED lines=12> */
.L_x_31663:
[----:B----4-:R-:W4:Y:S02]  /*6c90*/  LDG.E.128 R4, desc[UR36][R4.64] ;  /* 0x0000002404047981 */ /* 0x010f24000c1e1d00 */
[----:B----4-:R-:W-:-:S06]  /*6ca0*/  DSETP.NEU.AND P0, PT, R6, RZ, PT ;  /* 0x000000ff0600722a */ /* 0x010fcc0003f0d000 */
[----:B------:R-:W-:-:S06]  /*6cb0*/  DSETP.NEU.OR P0, PT, R4, RZ, P0 ;  /* 0x000000ff0400722a */ /* 0x000fcc000070d400 */
[----:B------:R-:W-:Y:S01]  /*6cc0*/  P2R R30, PR, RZ, 0x1 ;  /* 0x00000001ff1e7803 */ /* 0x000fe20000000000 */
[----:B------:R-:W-:Y:S07]  /*6cd0*/  BRA `(.L_x_31654) ;  /* 0x00000008008c7947 */ /* 0x000fee0003800000 */
.L_x_31662:
        /* <DEDUP_REMOVED lines=28> */
.L_x_31665:
        /* <DEDUP_REMOVED lines=15> */
.L_x_31664:
[----:B------:R-:W2:Y:S02]  /*6f90*/  LDG.E.U16 R0, desc[UR36][R4.64] ;  /* 0x0000002404007981 */ /* 0x000ea4000c1e1500 */
[----:B--2---:R-:W-:-:S05]  /*6fa0*/  IMAD.U32 R0, R0, 0x10000, RZ ;  /* 0x0001000000007824 */ /* 0x004fca00078e00ff */
[----:B------:R-:W-:-:S04]  /*6fb0*/  FSETP.NEU.FTZ.AND P0, PT, R0, RZ, PT ;  /* 0x000000ff0000720b */ /* 0x000fc80003f1d000 */
[----:B------:R-:W-:Y:S01]  /*6fc0*/  P2R R30, PR, RZ, 0x1 ;  /* 0x00000001ff1e7803 */ /* 0x000fe20000000000 */
[----:B------:R-:W-:Y:S08]  /*6fd0*/  BRA `(.L_x_31654) ;  /* 0x0000000400cc7947 */ /* 0x000ff00003800000 */
.L_x_31661:
        /* <DEDUP_REMOVED lines=12> */
.L_x_31668:
        /* <DEDUP_REMOVED lines=21> */
.L_x_31672:
[----:B------:R-:W-:Y:S05]  /*71f0*/  BSYNC B1 ;  /* 0x0000000000017941 */ /* 0x000fea0003800000 */
.L_x_31671:
[----:B------:R-:W-:Y:S01]  /*7200*/  LEA R5, R0, 0x3b800000, 0x17 ;  /* 0x3b80000000057811 */ /* 0x000fe200078eb8ff */
[----:B------:R-:W-:-:S05]  /*7210*/  IMAD.SHL.U32 R0, R3, 0x100000, RZ ;  /* 0x0010000003007824 */ /* 0x000fca00078e00ff */
[----:B------:R-:W-:-:S07]  /*7220*/  LOP3.LUT R0, R5, R0, R6, 0xfe, !PT ;  /* 0x0000000005007212 */ /* 0x000fce00078efe06 */
.L_x_31670:
[----:B------:R-:W-:Y:S05]  /*7230*/  BSYNC B0 ;  /* 0x0000000000007941 */ /* 0x000fea0003800000 */
.L_x_31669:
[----:B------:R-:W-:-:S04]  /*7240*/  FSETP.NEU.FTZ.AND P0, PT, R0, RZ, PT ;  /* 0x000000ff0000720b */ /* 0x000fc80003f1d000 */
[----:B------:R-:W-:Y:S01]  /*7250*/  P2R R30, PR, RZ, 0x1 ;  /* 0x00000001ff1e7803 */ /* 0x000fe20000000000 */
[----:B------:R-:W-:Y:S08]  /*7260*/  BRA `(.L_x_31654) ;  /* 0x0000000400287947 */ /* 0x000ff00003800000 */
.L_x_31667:
        /* <DEDUP_REMOVED lines=21> */
.L_x_31676:
[----:B------:R-:W-:Y:S05]  /*73c0*/  BSYNC B1 ;  /* 0x0000000000017941 */ /* 0x000fea0003800000 */
.L_x_31675:
[----:B------:R-:W-:Y:S01]  /*73d0*/  LEA R5, R0, 0x37800000, 0x17 ;  /* 0x3780000000057811 */ /* 0x000fe200078eb8ff */
[----:B------:R-:W-:-:S05]  /*73e0*/  IMAD.SHL.U32 R0, R3, 0x200000, RZ ;  /* 0x0020000003007824 */ /* 0x000fca00078e00ff */
[----:B------:R-:W-:-:S07]  /*73f0*/  LOP3.LUT R0, R5, R0, R6, 0xfe, !PT ;  /* 0x0000000005007212 */ /* 0x000fce00078efe06 */
.L_x_31674:
[----:B------:R-:W-:Y:S05]  /*7400*/  BSYNC B0 ;  /* 0x0000000000007941 */ /* 0x000fea0003800000 */
.L_x_31673:
[----:B------:R-:W-:-:S04]  /*7410*/  FSETP.NEU.FTZ.AND P0, PT, R0, RZ, PT ;  /* 0x000000ff0000720b */ /* 0x000fc80003f1d000 */
[----:B------:R-:W-:Y:S01]  /*7420*/  P2R R30, PR, RZ, 0x1 ;  /* 0x00000001ff1e7803 */ /* 0x000fe20000000000 */
[----:B------:R-:W-:Y:S08]  /*7430*/  BRA `(.L_x_31654) ;  /* 0x0000000000b47947 */ /* 0x000ff00003800000 */
.L_x_31666:
        /* <DEDUP_REMOVED lines=14> */
.L_x_31680:
[----:B------:R-:W-:Y:S05]  /*7520*/  BSYNC B0 ;  /* 0x0000000000007941 */ /* 0x000fea0003800000 */
.L_x_31679:
[----:B------:R-:W-:-:S04]  /*7530*/  FSETP.NEU.FTZ.AND P0, PT, R0, RZ, PT ;  /* 0x000000ff0000720b */ /* 0x000fc80003f1d000 */
[----:B------:R-:W-:Y:S01]  /*7540*/  P2R R30, PR, RZ, 0x1 ;  /* 0x00000001ff1e7803 */ /* 0x000fe20000000000 */
[----:B------:R-:W-:Y:S08]  /*7550*/  BRA `(.L_x_31654) ;  /* 0x00000000006c7947 */ /* 0x000ff00003800000 */
.L_x_31653:
        /* <DEDUP_REMOVED lines=16> */
.L_x_31681:
[----:B------:R-:W-:-:S04]  /*7660*/  PLOP3.LUT P0, PT, PT, PT, PT, 0x8, 0x0 ;  /* 0x000000000000781c */ /* 0x000fc80003f0e170 */
[----:B------:R-:W-:Y:S01]  /*7670*/  P2R R30, PR, RZ, 0x1 ;  /* 0x00000001ff1e7803 */ /* 0x000fe20000000000 */
[----:B------:R-:W-:Y:S08]  /*7680*/  BRA `(.L_x_31654) ;  /* 0x0000000000207947 */ /* 0x000ff00003800000 */
.L_x_31678:
[----:B------:R-:W2:Y:S02]  /*7690*/  LDG.E.64 R4, desc[UR36][R4.64] ;  /* 0x0000002404047981 */ /* 0x000ea4000c1e1b00 */
[----:B--2---:R-:W-:-:S04]  /*76a0*/  ISETP.NE.U32.AND P0, PT, R4, RZ, PT ;  /* 0x000000ff0400720c */ /* 0x004fc80003f05070 */
[----:B------:R-:W-:-:S04]  /*76b0*/  ISETP.NE.AND.EX P0, PT, R5, RZ, PT, P0 ;  /* 0x000000ff0500720c */ /* 0x000fc80003f05300 */
[----:B------:R-:W-:Y:S01]  /*76c0*/  P2R R30, PR, RZ, 0x1 ;  /* 0x00000001ff1e7803 */ /* 0x000fe20000000000 */
[----:B------:R-:W-:Y:S08]  /*76d0*/  BRA `(.L_x_31654) ;  /* 0x00000000000c7947 */ /* 0x000ff00003800000 */
.L_x_31677:
[----:B------:R-:W2:Y:S02]  /*76e0*/  LDG.E R4, desc[UR36][R4.64] ;  /* 0x0000002404047981 */ /* 0x000ea4000c1e1900 */
[----:B--2---:R-:W-:-:S04]  /*76f0*/  ISETP.NE.AND P0, PT, R4, RZ, PT ;  /* 0x000000ff0400720c */ /* 0x004fc80003f05270 */
[----:B------:R-:W-:-:S09]  /*7700*/  P2R R30, PR, RZ, 0x1 ;  /* 0x00000001ff1e7803 */ /* 0x000fd20000000000 */
.L_x_31654:
        /* <DEDUP_REMOVED lines=16> */
[----:B------:R-:W4:Y:S01]  /*7810*/  LDG.E.S8 R4, desc[UR36][R4.64] ;  /* 0x0000002404047981 */ /* 0x000f22000c1e1300 */
[----:B------:R-:W-:Y:S01]  /*7820*/  CS2R R26, SRZ ;  /* 0x00000000001a7805 */ /* 0x000fe2000001ff00 */
[----:B----4-:R0:W4:Y:S01]  /*7830*/  I2F.F64.S16 R24, R4 ;  /* 0x0000000400187312 */ /* 0x0101220000101c00 */
[----:B------:R-:W-:Y:S05]  /*7840*/  BRA `(.L_x_31687) ;  /* 0x0000000c00d87947 */ /* 0x000fea0003800000 */
.L_x_31685:
[----:B------:R-:W4:Y:S01]  /*7850*/  LDG.E.U8 R4, desc[UR36][R4.64] ;  /* 0x0000002404047981 */ /* 0x000f22000c1e1100 */
[----:B------:R-:W-:Y:S01]  /*7860*/  CS2R R26, SRZ ;  /* 0x00000000001a7805 */ /* 0x000fe2000001ff00 */
[----:B----4-:R0:W4:Y:S01]  /*7870*/  I2F.F64.U16 R24, R4 ;  /* 0x0000000400187312 */ /* 0x0101220000101800 */
[----:B------:R-:W-:Y:S05]  /*7880*/  BRA `(.L_x_31687) ;  /* 0x0000000c00c87947 */ /* 0x000fea0003800000 */
.L_x_31684:
[----:B------:R-:W-:-:S13]  /*7890*/  ISETP.NE.AND P0, PT, R0, 0x2, PT ;  /* 0x000000020000780c */ /* 0x000fda0003f05270 */
[----:B------:R-:W-:Y:S05]  /*78a0*/  @!P0 BRA `(.L_x_31688) ;  /* 0x0000000000308947 */ /* 0x000fea0003800000 */
[----:B------:R-:W-:-:S13]  /*78b0*/  ISETP.NE.AND P0, PT, R0, 0x3, PT ;  /* 0x000000030000780c */ /* 0x000fda0003f05270 */
[----:B------:R-:W-:Y:S05]  /*78c0*/  @!P0 BRA `(.L_x_31689) ;  /* 0x0000000000188947 */ /* 0x000fea0003800000 */
[----:B------:R-:W-:-:S13]  /*78d0*/  ISETP.NE.AND P0, PT, R0, 0x4, PT ;  /* 0x000000040000780c */ /* 0x000fda0003f05270 */
[----:B------:R-:W-:Y:S05]  /*78e0*/  @P0 BRA `(.L_x_31686) ;  /* 0x0000000c00480947 */ /* 0x000fea0003800000 */
[----:B------:R-:W4:Y:S01]  /*78f0*/  LDG.E.64 R24, desc[UR36][R4.64] ;  /* 0x0000002404187981 */ /* 0x000f22000c1e1b00 */
[----:B------:R-:W-:Y:S01]  /*7900*/  CS2R R26, SRZ ;  /* 0x00000000001a7805 */ /* 0x000fe2000001ff00 */
[----:B----4-:R-:W0:Y:S01]  /*7910*/  I2F.F64.S64 R24, R24 ;  /* 0x0000001800187312 */ /* 0x010e220000301c00 */
[----:B------:R-:W-:Y:S05]  /*7920*/  BRA `(.L_x_31687) ;  /* 0x0000000c00a07947 */ /* 0x000fea0003800000 */
.L_x_31689:
[----:B------:R-:W4:Y:S01]  /*7930*/  LDG.E R4, desc[UR36][R4.64] ;  /* 0x0000002404047981 */ /* 0x000f22000c1e1900 */
[----:B------:R-:W-:Y:S01]  /*7940*/  CS2R R26, SRZ ;  /* 0x00000000001a7805 */ /* 0x000fe2000001ff00 */
[----:B----4-:R0:W4:Y:S01]  /*7950*/  I2F.F64 R24, R4 ;  /* 0x0000000400187312 */ /* 0x0101220000201c00 */
[----:B------:R-:W-:Y:S05]  /*7960*/  BRA `(.L_x_31687) ;  /* 0x0000000c00907947 */ /* 0x000fea0003800000 */
.L_x_31688:
[----:B------:R-:W4:Y:S01]  /*7970*/  LDG.E.U16 R4, desc[UR36][R4.64] ;  /* 0x0000002404047981 */ /* 0x000f22000c1e1500 */
[----:B------:R-:W-:Y:S01]  /*7980*/  CS2R R26, SRZ ;  /* 0x00000000001a7805 */ /* 0x000fe2000001ff00 */
[----:B----4-:R0:W4:Y:S01]  /*7990*/  I2F.F64.S16 R24, R4 ;  /* 0x0000000400187312 */ /* 0x0101220000101c00 */
[----:B------:R-:W-:Y:S05]  /*79a0*/  BRA `(.L_x_31687) ;  /* 0x0000000c00807947 */ /* 0x000fea0003800000 */
.L_x_31683:
[----:B------:R-:W-:-:S13]  /*79b0*/  ISETP.GT.AND P0, PT, R0, 0x6, PT ;  /* 0x000000060000780c */ /* 0x000fda0003f04270 */
[----:B------:R-:W-:Y:S05]  /*79c0*/  @P0 BRA `(.L_x_31690) ;  /* 0x00000000003c0947 */ /* 0x000fea0003800000 */
[----:B------:R-:W-:-:S13]  /*79d0*/  ISETP.NE.AND P0, PT, R0, 0x5, PT ;  /* 0x000000050000780c */ /* 0x000fda0003f05270 */
[----:B------:R-:W-:Y:S05]  /*79e0*/  @!P0 BRA `(.L_x_31691) ;  /* 0x00000000001c8947 */ /* 0x000fea0003800000 */
[----:B------:R-:W-:-:S13]  /*79f0*/  ISETP.NE.AND P0, PT, R0, 0x6, PT ;  /* 0x000000060000780c */ /* 0x000fda0003f05270 */
[----:B------:R-:W-:Y:S05]  /*7a00*/  @P0 BRA `(.L_x_31686) ;  /* 0x0000000c00000947 */ /* 0x000fea0003800000 */
[----:B------:R-:W4:Y:S01]  /*7a10*/  LDG.E R24, desc[UR36][R4.64] ;  /* 0x0000002404187981 */ /* 0x000f22000c1e1900 */
[----:B------:R-:W-:Y:S01]  /*7a20*/  CS2R R26, SRZ ;  /* 0x00000000001a7805 */ /* 0x000fe2000001ff00 */
[----:B----4-:R-:W-:-:S06]  /*7a30*/  FMUL.FTZ R24, R24, 1 ;  /* 0x3f80000018187820 */ /* 0x010fcc0000410000 */
[----:B------:R-:W0:Y:S01]  /*7a40*/  F2F.F64.F32 R24, R24 ;  /* 0x0000001800187310 */ /* 0x000e220000201800 */
[----:B------:R-:W-:Y:S05]  /*7a50*/  BRA `(.L_x_31687) ;  /* 0x0000000c00547947 */ /* 0x000fea0003800000 */
.L_x_31691:
[----:B------:R-:W4:Y:S01]  /*7a60*/  LDG.E.U16 R0, desc[UR36][R4.64] ;  /* 0x0000002404007981 */ /* 0x000f22000c1e1500 */
[----:B------:R-:W-:Y:S01]  /*7a70*/  CS2R R26, SRZ ;  /* 0x00000000001a7805 */ /* 0x000fe2000001ff00 */
[----:B----4-:R-:W-:-:S05]  /*7a80*/  HADD2.F32 R0, -RZ, R0.H0_H0 ;  /* 0x20000000ff007230 */ /* 0x010fca0000004100 */
[----:B------:R-:W-:-:S04]  /*7a90*/  FMUL.FTZ R0, R0, 1 ;  /* 0x3f80000000007820 */ /* 0x000fc80000410000 */
[----:B------:R0:W4:Y:S01]  /*7aa0*/  F2F.F64.F32 R24, R0 ;  /* 0x0000000000187310 */ /* 0x0001220000201800 */
[----:B------:R-:W-:Y:S05]  /*7ab0*/  BRA `(.L_x_31687) ;  /* 0x0000000c003c7947 */ /* 0x000fea0003800000 */
.L_x_31690:
[----:B------:R-:W-:-:S13]  /*7ac0*/  ISETP.NE.AND P0, PT, R0, 0x7, PT ;  /* 0x000000070000780c */ /* 0x000fda0003f05270 */
[----:B------:R-:W-:Y:S05]  /*7ad0*/  @!P0 BRA `(.L_x_31692) ;  /* 0x0000000000488947 */ /* 0x000fea0003800000 */
[----:B------:R-:W-:-:S13]  /*7ae0*/  ISETP.NE.AND P0, PT, R0, 0x8, PT ;  /* 0x000000080000780c */ /* 0x000fda0003f05270 */
[----:B------:R-:W-:Y:S05]  /*7af0*/  @!P0 BRA `(.L_x_31693) ;  /* 0x0000000000208947 */ /* 0x000fea0003800000 */
[----:B------:R-:W-:-:S13]  /*7b00*/  ISETP.NE.AND P0, PT, R0, 0x9, PT ;  /* 0x000000090000780c */ /* 0x000fda0003f05270 */
[----:B------:R-:W-:Y:S05]  /*7b10*/  @P0 BRA `(.L_x_31686) ;  /* 0x0000000800bc0947 */ /* 0x000fea0003800000 */
[----:B------:R-:W4:Y:S02]  /*7b20*/  LDG.E.64 R4, desc[UR36][R4.64] ;  /* 0x0000002404047981 */ /* 0x000f24000c1e1b00 */
[----:B----4-:R-:W-:Y:S01]  /*7b30*/  FMUL.FTZ R26, R5, 1 ;  /* 0x3f800000051a7820 */ /* 0x010fe20000410000 */
[----:B------:R-:W-:-:S05]  /*7b40*/  FMUL.FTZ R24, R4, 1 ;  /* 0x3f80000004187820 */ /* 0x000fca0000410000 */
[----:B------:R-:W0:Y:S08]  /*7b50*/  F2F.F64.F32 R26, R26 ;  /* 0x0000001a001a7310 */ /* 0x000e300000201800 */
[----:B------:R-:W4:Y:S01]  /*7b60*/  F2F.F64.F32 R24, R24 ;  /* 0x0000001800187310 */ /* 0x000f220000201800 */
[----:B------:R-:W-:Y:S05]  /*7b70*/  BRA `(.L_x_31687) ;  /* 0x0000000c000c7947 */ /* 0x000fea0003800000 */
.L_x_31693:
[----:B------:R-:W4:Y:S02]  /*7b80*/  LDG.E R0, desc[UR36][R4.64] ;  /* 0x0000002404007981 */ /* 0x000f24000c1e1900 */
[--C-:B----4-:R-:W-:Y:S02]  /*7b90*/  HADD2.F32 R3, -RZ, R0.reuse.H1_H1 ;  /* 0x30000000ff037230 */ /* 0x110fe40000004100 */
[----:B------:R-:W-:-:S03]  /*7ba0*/  HADD2.F32 R0, -RZ, R0.H0_H0 ;  /* 0x20000000ff007230 */ /* 0x000fc60000004100 */
[----:B------:R-:W-:Y:S02]  /*7bb0*/  FMUL.FTZ R3, R3, 1 ;  /* 0x3f80000003037820 */ /* 0x000fe40000410000 */
[----:B------:R-:W-:Y:S02]  /*7bc0*/  FMUL.FTZ R0, R0, 1 ;  /* 0x3f80000000007820 */ /* 0x000fe40000410000 */
[----:B------:R0:W4:Y:S08]  /*7bd0*/  F2F.F64.F32 R26, R3 ;  /* 0x00000003001a7310 */ /* 0x0001300000201800 */
[----:B------:R0:W0:Y:S01]  /*7be0*/  F2F.F64.F32 R24, R0 ;  /* 0x0000000000187310 */ /* 0x0000220000201800 */
[----:B------:R-:W-:Y:S05]  /*7bf0*/  BRA `(.L_x_31687) ;  /* 0x0000000800ec7947 */ /* 0x000fea0003800000 */
.L_x_31692:
[----:B------:R0:W5:Y:S01]  /*7c00*/  LDG.E.64 R24, desc[UR36][R4.64] ;  /* 0x0000002404187981 */ /* 0x000162000c1e1b00 */
[----:B------:R-:W-:Y:S01]  /*7c10*/  CS2R R26, SRZ ;  /* 0x00000000001a7805 */ /* 0x000fe2000001ff00 */
[----:B------:R-:W-:Y:S06]  /*7c20*/  BRA `(.L_x_31687) ;  /* 0x0000000800e07947 */ /* 0x000fec0003800000 */
.L_x_31682:
        /* <DEDUP_REMOVED lines=9> */
[----:B------:R-:W-:Y:S01]  /*7cc0*/  CS2R R26, SRZ ;  /* 0x00000000001a7805 */ /* 0x000fe2000001ff00 */
[----:B------:R-:W-:Y:S01]  /*7cd0*/  IMAD.MOV.U32 R24, RZ, RZ, RZ ;  /* 0x000000ffff187224 */ /* 0x000fe200078e00ff */
[----:B----4-:R-:W-:-:S04]  /*7ce0*/  ISETP.NE.AND P0, PT, R4, RZ, PT ;  /* 0x000000ff0400720c */ /* 0x010fc80003f05270 */
[----:B------:R-:W-:Y:S01]  /*7cf0*/  FSEL R25, RZ, 1.875, !P0 ;  /* 0x3ff00000ff197808 */ /* 0x000fe20004000000 */
[----:B------:R-:W-:Y:S08]  /*7d00*/  BRA `(.L_x_31687) ;  /* 0x0000000800a87947 */ /* 0x000ff00003800000 */
.L_x_31696:
[----:B------:R0:W5:Y:S01]  /*7d10*/  LDG.E.128 R24, desc[UR36][R4.64] ;  /* 0x0000002404187981 */ /* 0x000162000c1e1d00 */
[----:B------:R-:W-:Y:S05]  /*7d20*/  BRA `(.L_x_31687) ;  /* 0x0000000800a07947 */ /* 0x000fea0003800000 */
.L_x_31695:
[----:B------:R-:W-:-:S13]  /*7d30*/  ISETP.NE.AND P0, PT, R0, 0xf, PT ;  /* 0x0000000f0000780c */ /* 0x000fda0003f05270 */
[----:B------:R-:W-:Y:S05]  /*7d40*/  @!P0 BRA `(.L_x_31697) ;  /* 0x0000000000ac8947 */ /* 0x000fea0003800000 */
[----:B------:R-:W-:-:S13]  /*7d50*/  ISETP.NE.AND P0, PT, R0, 0x17, PT ;  /* 0x000000170000780c */ /* 0x000fda0003f05270 */
[----:B------:R-:W-:Y:S05]  /*7d60*/  @!P0 BRA `(.L_x_31698) ;  /* 0x0000000000648947 */ /* 0x000fea0003800000 */
[----:B------:R-:W-:-:S13]  /*7d70*/  ISETP.NE.AND P0, PT, R0, 0x18, PT ;  /* 0x000000180000780c */ /* 0x000fda0003f05270 */
[----:B------:R-:W-:Y:S05]  /*7d80*/  @P0 BRA `(.L_x_31686) ;  /* 0x0000000800200947 */ /* 0x000fea0003800000 */
[----:B------:R-:W4:Y:S01]  /*7d90*/  LDG.E.U8 R0, desc[UR36][R4.64] ;  /* 0x0000002404007981 */ /* 0x000f22000c1e1100 */
[----:B------:R-:W-:Y:S01]  /*7da0*/  IMAD.MOV.U32 R9, RZ, RZ, -0x800000 ;  /* 0xff800000ff097424 */ /* 0x000fe200078e00ff */
[----:B------:R-:W-:Y:S01]  /*7db0*/  CS2R R26, SRZ ;  /* 0x00000000001a7805 */ /* 0x000fe2000001ff00 */
        /* <DEDUP_REMOVED lines=20> */
.L_x_31698:
[----:B------:R-:W4:Y:S01]  /*7f00*/  LDG.E.U8 R4, desc[UR36][R4.64] ;  /* 0x0000002404047981 */ /* 0x000f22000c1e1100 */
[----:B------:R-:W-:Y:S01]  /*7f10*/  CS2R R26, SRZ ;  /* 0x00000000001a7805 */ /* 0x000fe2000001ff00 */
        /* <DEDUP_REMOVED lines=14> */
.L_x_31697:
[----:B------:R-:W4:Y:S01]  /*8000*/  LDG.E.U16 R0, desc[UR36][R4.64] ;  /* 0x0000002404007981 */ /* 0x000f22000c1e1500 */
[----:B------:R-:W-:Y:S01]  /*8010*/  CS2R R26, SRZ ;  /* 0x00000000001a7805 */ /* 0x000fe2000001ff00 */
[----:B----4-:R-:W-:-:S04]  /*8020*/  IMAD.U32 R0, R0, 0x10000, RZ ;  /* 0x0001000000007824 */ /* 0x010fc800078e00ff */
[----:B------:R-:W-:-:S04]  /*8030*/  FMUL.FTZ R0, R0, 1 ;  /* 0x3f80000000007820 */ /* 0x000fc80000410000 */
[----:B------:R0:W4:Y:S01]  /*8040*/  F2F.F64.F32 R24, R0 ;  /* 0x0000000000187310 */ /* 0x0001220000201800 */
[----:B------:R-:W-:Y:S05]  /*8050*/  BRA `(.L_x_31687) ;  /* 0x0000000400d47947 */ /* 0x000fea0003800000 */
.L_x_31694:
        /* <DEDUP_REMOVED lines=8> */
[----:B------:R-:W4:Y:S01]  /*80e0*/  LDG.E.U16 R4, desc[UR36][R4.64] ;  /* 0x0000002404047981 */ /* 0x000f22000c1e1500 */
[----:B------:R-:W-:Y:S01]  /*80f0*/  CS2R R26, SRZ ;  /* 0x00000000001a7805 */ /* 0x000fe2000001ff00 */
[----:B----4-:R0:W4:Y:S01]  /*8100*/  I2F.F64.U16 R24, R4 ;  /* 0x0000000400187312 */ /* 0x0101220000101800 */
[----:B------:R-:W-:Y:S05]  /*8110*/  BRA `(.L_x_31687) ;  /* 0x0000000400a47947 */ /* 0x000fea0003800000 */
.L_x_31701:
        /* <DEDUP_REMOVED lines=21> */
.L_x_31705:
[----:B------:R-:W-:Y:S05]  /*8270*/  BSYNC B1 ;  /* 0x0000000000017941 */ /* 0x000fea0003800000 */
.L_x_31704:
[----:B------:R-:W-:Y:S01]  /*8280*/  LEA R5, R0, 0x3b800000, 0x17 ;  /* 0x3b80000000057811 */ /* 0x000fe200078eb8ff */
[----:B------:R-:W-:-:S05]  /*8290*/  IMAD.SHL.U32 R0, R3, 0x100000, RZ ;  /* 0x0010000003007824 */ /* 0x000fca00078e00ff */
[----:B------:R-:W-:-:S07]  /*82a0*/  LOP3.LUT R0, R5, R0, R6, 0xfe, !PT ;  /* 0x0000000005007212 */ /* 0x000fce00078efe06 */
.L_x_31703:
[----:B------:R-:W-:Y:S05]  /*82b0*/  BSYNC B0 ;  /* 0x0000000000007941 */ /* 0x000fea0003800000 */
.L_x_31702:
[----:B------:R-:W-:Y:S01]  /*82c0*/  FMUL.FTZ R0, R0, 1 ;  /* 0x3f80000000007820 */ /* 0x000fe20000410000 */
[----:B------:R-:W-:-:S03]  /*82d0*/  CS2R R26, SRZ ;  /* 0x00000000001a7805 */ /* 0x000fc6000001ff00 */
[----:B------:R0:W4:Y:S01]  /*82e0*/  F2F.F64.F32 R24, R0 ;  /* 0x0000000000187310 */ /* 0x0001220000201800 */
[----:B------:R-:W-:Y:S05]  /*82f0*/  BRA `(.L_x_31687) ;  /* 0x00000004002c7947 */ /* 0x000fea0003800000 */
.L_x_31700:
        /* <DEDUP_REMOVED lines=21> */
.L_x_31709:
[----:B------:R-:W-:Y:S05]  /*8450*/  BSYNC B1 ;  /* 0x0000000000017941 */ /* 0x000fea0003800000 */
.L_x_31708:
[----:B------:R-:W-:Y:S01]  /*8460*/  LEA R5, R0, 0x37800000, 0x17 ;  /* 0x3780000000057811 */ /* 0x000fe200078eb8ff */
[----:B------:R-:W-:-:S05]  /*8470*/  IMAD.SHL.U32 R0, R3, 0x200000, RZ ;  /* 0x0020000003007824 */ /* 0x000fca00078e00ff */
[----:B------:R-:W-:-:S07]  /*8480*/  LOP3.LUT R0, R5, R0, R6, 0xfe, !PT ;  /* 0x0000000005007212 */ /* 0x000fce00078efe06 */
.L_x_31707:
[----:B------:R-:W-:Y:S05]  /*8490*/  BSYNC B0 ;  /* 0x0000000000007941 */ /* 0x000fea0003800000 */
.L_x_31706:
[----:B------:R-:W-:Y:S01]  /*84a0*/  FMUL.FTZ R0, R0, 1 ;  /* 0x3f80000000007820 */ /* 0x000fe20000410000 */
[----:B------:R-:W-:-:S03]  /*84b0*/  CS2R R26, SRZ ;  /* 0x00000000001a7805 */ /* 0x000fc6000001ff00 */
[----:B------:R0:W4:Y:S01]  /*84c0*/  F2F.F64.F32 R24, R0 ;  /* 0x0000000000187310 */ /* 0x0001220000201800 */
[----:B------:R-:W-:Y:S05]  /*84d0*/  BRA `(.L_x_31687) ;  /* 0x0000000000b47947 */ /* 0x000fea0003800000 */
.L_x_31699:
        /* <DEDUP_REMOVED lines=14> */
.L_x_31713:
[----:B------:R-:W-:Y:S05]  /*85c0*/  BSYNC B0 ;  /* 0x0000000000007941 */ /* 0x000fea0003800000 */
.L_x_31712:
[----:B------:R-:W-:Y:S01]  /*85d0*/  FMUL.FTZ R0, R0, 1 ;  /* 0x3f80000000007820 */ /* 0x000fe20000410000 */
[----:B------:R-:W-:-:S03]  /*85e0*/  CS2R R26, SRZ ;  /* 0x00000000001a7805 */ /* 0x000fc6000001ff00 */
[----:B------:R0:W4:Y:S01]  /*85f0*/  F2F.F64.F32 R24, R0 ;  /* 0x0000000000187310 */ /* 0x0001220000201800 */
[----:B------:R-:W-:Y:S05]  /*8600*/  BRA `(.L_x_31687) ;  /* 0x0000000000687947 */ /* 0x000fea0003800000 */
.L_x_31686:
        /* <DEDUP_REMOVED lines=16> */
.L_x_31714:
[----:B------:R-:W-:Y:S02]  /*8710*/  CS2R R24, SRZ ;  /* 0x0000000000187805 */ /* 0x000fe4000001ff00 */
[----:B------:R-:W-:Y:S01]  /*8720*/  CS2R R26, SRZ ;  /* 0x00000000001a7805 */ /* 0x000fe2000001ff00 */
[----:B------:R-:W-:Y:S06]  /*8730*/  BRA `(.L_x_31687) ;  /* 0x00000000001c7947 */ /* 0x000fec0003800000 */
.L_x_31711:
[----:B------:R-:W4:Y:S01]  /*8740*/  LDG.E.64 R24, desc[UR36][R4.64] ;  /* 0x0000002404187981 */ /* 0x000f22000c1e1b00 */
[----:B------:R-:W-:Y:S01]  /*8750*/  CS2R R26, SRZ ;  /* 0x00000000001a7805 */ /* 0x000fe2000001ff00 */
[----:B----4-:R-:W0:Y:S01]  /*8760*/  I2F.F64.U64 R24, R24 ;  /* 0x0000001800187312 */ /* 0x010e220000301800 */
[----:B------:R-:W-:Y:S05]  /*8770*/  BRA `(.L_x_31687) ;  /* 0x00000000000c7947 */ /* 0x000fea0003800000 */
.L_x_31710:
[----:B------:R-:W4:Y:S01]  /*8780*/  LDG.E R4, desc[UR36][R4.64] ;  /* 0x0000002404047981 */ /* 0x000f22000c1e1900 */
[----:B------:R-:W-:Y:S01]  /*8790*/  CS2R R26, SRZ ;  /* 0x00000000001a7805 */ /* 0x000fe2000001ff00 */
[----:B----4-:R0:W4:Y:S06]  /*87a0*/  I2F.F64.U32 R24, R4 ;  /* 0x0000000400187312 */ /* 0x01012c0000201800 */
.L_x_31687:
        /* <DEDUP_REMOVED lines=20> */
.L_x_31718:
[----:B------:R-:W2:Y:S01]  /*88f0*/  LDG.E.U8 R4, desc[UR36][R4.64] ;  /* 0x0000002404047981 */ /* 0x000ea2000c1e1100 */
[----:B------:R-:W-:Y:S01]  /*8900*/  CS2R R18, SRZ ;  /* 0x0000000000127805 */ /* 0x000fe2000001ff00 */
[----:B--2---:R0:W2:Y:S01]  /*8910*/  I2F.F64.U16 R16, R4 ;  /* 0x0000000400107312 */ /* 0x0040a20000101800 */
[----:B------:R-:W-:Y:S05]  /*8920*/  BRA `(.L_x_31720) ;  /* 0x0000000c00c87947 */ /* 0x000fea0003800000 */
.L_x_31717:
        /* <DEDUP_REMOVED lines=10> */
.L_x_31722:
[----:B------:R-:W2:Y:S01]  /*89d0*/  LDG.E R4, desc[UR36][R4.64] ;  /* 0x0000002404047981 */ /* 0x000ea2000c1e1900 */
[----:B------:R-:W-:Y:S01]  /*89e0*/  CS2R R18, SRZ ;  /* 0x0000000000127805 */ /* 0x000fe2000001ff00 */
[----:B--2---:R0:W2:Y:S01]  /*89f0*/  I2F.F64 R16, R4 ;  /* 0x0000000400107312 */ /* 0x0040a20000201c00 */
[----:B------:R-:W-:Y:S05]  /*8a00*/  BRA `(.L_x_31720) ;  /* 0x0000000c00907947 */ /* 0x000fea0003800000 */
.L_x_31721:
[----:B------:R-:W2:Y:S01]  /*8a10*/  LDG.E.U16 R4, desc[UR36][R4.64] ;  /* 0x0000002404047981 */ /* 0x000ea2000c1e1500 */
[----:B------:R-:W-:Y:S01]  /*8a20*/  CS2R R18, SRZ ;  /* 0x0000000000127805 */ /* 0x000fe2000001ff00 */
[----:B--2---:R0:W2:Y:S01]  /*8a30*/  I2F.F64.S16 R16, R4 ;  /* 0x0000000400107312 */ /* 0x0040a20000101c00 */
[----:B------:R-:W-:Y:S05]  /*8a40*/  BRA `(.L_x_31720) ;  /* 0x0000000c00807947 */ /* 0x000fea0003800000 */
.L_x_31716:
        /* <DEDUP_REMOVED lines=11> */
.L_x_31724:
[----:B------:R-:W2:Y:S01]  /*8b00*/  LDG.E.U16 R0, desc[UR36][R4.64] ;  /* 0x0000002404007981 */ /* 0x000ea2000c1e1500 */
[----:B------:R-:W-:Y:S01]  /*8b10*/  CS2R R18, SRZ ;  /* 0x0000000000127805 */ /* 0x000fe2000001ff00 */
[----:B--2---:R-:W-:-:S05]  /*8b20*/  HADD2.F32 R0, -RZ, R0.H0_H0 ;  /* 0x20000000ff007230 */ /* 0x004fca0000004100 */
[----:B------:R-:W-:-:S04]  /*8b30*/  FMUL.FTZ R0, R0, 1 ;  /* 0x3f80000000007820 */ /* 0x000fc80000410000 */
[----:B------:R0:W2:Y:S01]  /*8b40*/  F2F.F64.F32 R16, R0 ;  /* 0x0000000000107310 */ /* 0x0000a20000201800 */
[----:B------:R-:W-:Y:S05]  /*8b50*/  BRA `(.L_x_31720) ;  /* 0x0000000c003c7947 */ /* 0x000fea0003800000 */
.L_x_31723:
        /* <DEDUP_REMOVED lines=12> */
.L_x_31726:
        /* <DEDUP_REMOVED lines=8> */
.L_x_31725:
[----:B------:R0:W5:Y:S01]  /*8ca0*/  LDG.E.64 R16, desc[UR36][R4.64] ;  /* 0x0000002404107981 */ /* 0x000162000c1e1b00 */
[----:B------:R-:W-:Y:S01]  /*8cb0*/  CS2R R18, SRZ ;  /* 0x0000000000127805 */ /* 0x000fe2000001ff00 */
[----:B------:R-:W-:Y:S06]  /*8cc0*/  BRA `(.L_x_31720) ;  /* 0x0000000800e07947 */ /* 0x000fec0003800000 */
.L_x_31715:
        /* <DEDUP_REMOVED lines=14> */
.L_x_31729:
[----:B------:R0:W5:Y:S01]  /*8db0*/  LDG.E.128 R16, desc[UR36][R4.64] ;  /* 0x0000002404107981 */ /* 0x000162000c1e1d00 */
[----:B------:R-:W-:Y:S05]  /*8dc0*/  BRA `(.L_x_31720) ;  /* 0x0000000800a07947 */ /* 0x000fea0003800000 */
.L_x_31728:
        /* <DEDUP_REMOVED lines=29> */
.L_x_31731:
        /* <DEDUP_REMOVED lines=16> */
.L_x_31730:
[----:B------:R-:W2:Y:S01]  /*90a0*/  LDG.E.U16 R0, desc[UR36][R4.64] ;  /* 0x0000002404007981 */ /* 0x000ea2000c1e1500 */
[----:B------:R-:W-:Y:S01]  /*90b0*/  CS2R R18, SRZ ;  /* 0x0000000000127805 */ /* 0x000fe2000001ff00 */
[----:B--2---:R-:W-:-:S04]  /*90c0*/  IMAD.U32 R0, R0, 0x10000, RZ ;  /* 0x0001000000007824 */ /* 0x004fc800078e00ff */
[----:B------:R-:W-:-:S04]  /*90d0*/  FMUL.FTZ R0, R0, 1 ;  /* 0x3f80000000007820 */ /* 0x000fc80000410000 */
[----:B------:R0:W2:Y:S01]  /*90e0*/  F2F.F64.F32 R16, R0 ;  /* 0x0000000000107310 */ /* 0x0000a20000201800 */
[----:B------:R-:W-:Y:S05]  /*90f0*/  BRA `(.L_x_31720) ;  /* 0x0000000400d47947 */ /* 0x000fea0003800000 */
.L_x_31727:
        /* <DEDUP_REMOVED lines=12> */
.L_x_31734:
        /* <DEDUP_REMOVED lines=21> */
.L_x_31738:
[----:B------:R-:W-:Y:S05]  /*9310*/  BSYNC B1 ;  /* 0x0000000000017941 */ /* 0x000fea0003800000 */
.L_x_31737:
[----:B------:R-:W-:Y:S01]  /*9320*/  LEA R5, R0, 0x3b800000, 0x17 ;  /* 0x3b80000000057811 */ /* 0x000fe200078eb8ff */
[----:B------:R-:W-:-:S05]  /*9330*/  IMAD.SHL.U32 R0, R3, 0x100000, RZ ;  /* 0x0010000003007824 */ /* 0x000fca00078e00ff */
[----:B------:R-:W-:-:S07]  /*9340*/  LOP3.LUT R0, R5, R0, R6, 0xfe, !PT ;  /* 0x0000000005007212 */ /* 0x000fce00078efe06 */
.L_x_31736:
[----:B------:R-:W-:Y:S05]  /*9350*/  BSYNC B0 ;  /* 0x0000000000007941 */ /* 0x000fea0003800000 */
.L_x_31735:
[----:B------:R-:W-:Y:S01]  /*9360*/  FMUL.FTZ R0, R0, 1 ;  /* 0x3f80000000007820 */ /* 0x000fe20000410000 */
[----:B------:R-:W-:-:S03]  /*9370*/  CS2R R18, SRZ ;  /* 0x0000000000127805 */ /* 0x000fc6000001ff00 */
[----:B------:R0:W2:Y:S01]  /*9380*/  F2F.F64.F32 R16, R0 ;  /* 0x0000000000107310 */ /* 0x0000a20000201800 */
[----:B------:R-:W-:Y:S05]  /*9390*/  BRA `(.L_x_31720) ;  /* 0x00000004002c7947 */ /* 0x000fea0003800000 */
.L_x_31733:
        /* <DEDUP_REMOVED lines=21> */
.L_x_31742:
[----:B------:R-:W-:Y:S05]  /*94f0*/  BSYNC B1 ;  /* 0x0000000000017941 */ /* 0x000fea0003800000 */
.L_x_31741:
[----:B------:R-:W-:Y:S01]  /*9500*/  LEA R5, R0, 0x37800000, 0x17 ;  /* 0x3780000000057811 */ /* 0x000fe200078eb8ff */
[----:B------:R-:W-:-:S05]  /*9510*/  IMAD.SHL.U32 R0, R3, 0x200000, RZ ;  /* 0x0020000003007824 */ /* 0x000fca00078e00ff */
[----:B------:R-:W-:-:S07]  /*9520*/  LOP3.LUT R0, R5, R0, R6, 0xfe, !PT ;  /* 0x0000000005007212 */ /* 0x000fce00078efe06 */
.L_x_31740:
[----:B------:R-:W-:Y:S05]  /*9530*/  BSYNC B0 ;  /* 0x0000000000007941 */ /* 0x000fea0003800000 */
.L_x_31739:
[----:B------:R-:W-:Y:S01]  /*9540*/  FMUL.FTZ R0, R0, 1 ;  /* 0x3f80000000007820 */ /* 0x000fe20000410000 */
[----:B------:R-:W-:-:S03]  /*9550*/  CS2R R18, SRZ ;  /* 0x0000000000127805 */ /* 0x000fc6000001ff00 */
[----:B------:R0:W2:Y:S01]  /*9560*/  F2F.F64.F32 R16, R0 ;  /* 0x0000000000107310 */ /* 0x0000a20000201800 */
[----:B------:R-:W-:Y:S05]  /*9570*/  BRA `(.L_x_31720) ;  /* 0x0000000000b47947 */ /* 0x000fea0003800000 */
.L_x_31732:
        /* <DEDUP_REMOVED lines=14> */
.L_x_31746:
[----:B------:R-:W-:Y:S05]  /*9660*/  BSYNC B0 ;  /* 0x0000000000007941 */ /* 0x000fea0003800000 */
.L_x_31745:
[----:B------:R-:W-:Y:S01]  /*9670*/  FMUL.FTZ R0, R0, 1 ;  /* 0x3f80000000007820 */ /* 0x000fe20000410000 */
[----:B------:R-:W-:-:S03]  /*9680*/  CS2R R18, SRZ ;  /* 0x0000000000127805 */ /* 0x000fc6000001ff00 */
[----:B------:R0:W2:Y:S01]  /*9690*/  F2F.F64.F32 R16, R0 ;  /* 0x0000000000107310 */ /* 0x0000a20000201800 */
[----:B------:R-:W-:Y:S05]  /*96a0*/  BRA `(.L_x_31720) ;  /* 0x0000000000687947 */ /* 0x000fea0003800000 */
.L_x_31719:
        /* <DEDUP_REMOVED lines=16> */
.L_x_31747:
[----:B------:R-:W-:Y:S02]  /*97b0*/  CS2R R16, SRZ ;  /* 0x0000000000107805 */ /* 0x000fe4000001ff00 */
[----:B------:R-:W-:Y:S01]  /*97c0*/  CS2R R18, SRZ ;  /* 0x0000000000127805 */ /* 0x000fe2000001ff00 */
[----:B------:R-:W-:Y:S06]  /*97d0*/  BRA `(.L_x_31720) ;  /* 0x00000000001c7947 */ /* 0x000fec0003800000 */
.L_x_31744:
[----:B------:R-:W2:Y:S01]  /*97e0*/  LDG.E.64 R16, desc[UR36][R4.64] ;  /* 0x0000002404107981 */ /* 0x000ea2000c1e1b00 */
[----:B------:R-:W-:Y:S01]  /*97f0*/  CS2R R18, SRZ ;  /* 0x0000000000127805 */ /* 0x000fe2000001ff00 */
[----:B--2---:R-:W0:Y:S01]  /*9800*/  I2F.F64.U64 R16, R16 ;  /* 0x0000001000107312 */ /* 0x004e220000301800 */
[----:B------:R-:W-:Y:S05]  /*9810*/  BRA `(.L_x_31720) ;  /* 0x00000000000c7947 */ /* 0x000fea0003800000 */
.L_x_31743:
[----:B------:R-:W2:Y:S01]  /*9820*/  LDG.E R4, desc[UR36][R4.64] ;  /* 0x0000002404047981 */ /* 0x000ea2000c1e1900 */
[----:B------:R-:W-:Y:S01]  /*9830*/  CS2R R18, SRZ ;  /* 0x0000000000127805 */ /* 0x000fe2000001ff00 */
[----:B--2---:R0:W2:Y:S06]  /*9840*/  I2F.F64.U32 R16, R4 ;  /* 0x0000000400107312 */ /* 0x0040ac0000201800 */
.L_x_31720:
[----:B------:R-:W-:Y:S01]  /*9850*/  ISETP.NE.AND P0, PT, R30, RZ, PT ;  /* 0x000000ff1e00720c */ /* 0x000fe20003f05270 */
[----:B------:R-:W-:-:S03]  /*9860*/  VIADD R55, R55, 0x80 ;  /* 0x0000008037377836 */ /* 0x000fc60000000000 */
[----:B------:R-:W-:-:S09]  /*9870*/  SEL R56, RZ, 0x1, !P0 ;  /* 0x00000001ff387807 */ /* 0x000fd20004000000 */
.L_x_31648:
[----:B------:R-:W-:Y:S05]  /*9880*/  BSYNC B6 ;  /* 0x0000000000067941 */ /* 0x000fea0003800000 */
.L_x_31647:
[----:B------:R-:W-:Y:S01]  /*9890*/  ISETP.GE.AND P0, PT, R55, R52, PT ;  /* 0x000000343700720c */ /* 0x000fe20003f06270 */
[----:B------:R-:W-:Y:S01]  /*98a0*/  BSSY B6, `(.L_x_31748) ;  /* 0x0000327000067945 */ /* 0x000fe20003800000 */
[----:B------:R-:W-:Y:S02]  /*98b0*/  CS2R R34, SRZ ;  /* 0x0000000000227805 */ /* 0x000fe4000001ff00 */
[----:B0---4-:R-:W-:Y:S02]  /*98c0*/  CS2R R28, SRZ ;  /* 0x00000000001c7805 */ /* 0x011fe4000001ff00 */
        /* <DEDUP_REMOVED lines=19> */
[----:B------:R-:W4:Y:S02]  /*9a00*/  LDG.E.U8 R4, desc[UR36][R4.64] ;  /* 0x0000002404047981 */ /* 0x000f24000c1e1100 */
[----:B----4-:R-:W-:-:S04]  /*9a10*/  ISETP.NE.AND P0, PT, R4, RZ, PT ;  /* 0x000000ff0400720c */ /* 0x010fc80003f05270 */
[----:B------:R-:W-:Y:S01]  /*9a20*/  P2R R23, PR, RZ, 0x1 ;  /* 0x00000001ff177803 */ /* 0x000fe20000000000 */
[----:B------:R-:W-:Y:S08]  /*9a30*/  BRA `(.L_x_31755) ;  /* 0x0000000c00d47947 */ /* 0x000ff00003800000 */
.L_x_31753:
[----:B------:R-:W4:Y:S02]  /*9a40*/  LDG.E.U8 R4, desc[UR36][R4.64] ;  /* 0x0000002404047981 */ /* 0x000f24000c1e1100 */
[----:B----4-:R-:W-:-:S04]  /*9a50*/  ISETP.NE.AND P0, PT, R4, RZ, PT ;  /* 0x000000ff0400720c */ /* 0x010fc80003f05270 */
[----:B------:R-:W-:Y:S01]  /*9a60*/  P2R R23, PR, RZ, 0x1 ;  /* 0x00000001ff177803 */ /* 0x000fe20000000000 */
[----:B------:R-:W-:Y:S08]  /*9a70*/  BRA `(.L_x_31755) ;  /* 0x0000000c00c47947 */ /* 0x000ff00003800000 */
.L_x_31752:
[----:B------:R-:W-:-:S13]  /*9a80*/  ISETP.NE.AND P0, PT, R0, 0x2, PT ;  /* 0x000000020000780c */ /* 0x000fda0003f05270 */
[----:B------:R-:W-:Y:S05]  /*9a90*/  @!P0 BRA `(.L_x_31756) ;  /* 0x0000000000348947 */ /* 0x000fea0003800000 */
[----:B------:R-:W-:-:S13]  /*9aa0*/  ISETP.NE.AND P0, PT, R0, 0x3, PT ;  /* 0x000000030000780c */ /* 0x000fda0003f05270 */
[----:B------:R-:W-:Y:S05]  /*9ab0*/  @!P0 BRA `(.L_x_31757) ;  /* 0x00000000001c8947 */ /* 0x000fea0003800000 */
[----:B------:R-:W-:-:S13]  /*9ac0*/  ISETP.NE.AND P0, PT, R0, 0x4, PT ;  /* 0x000000040000780c */ /* 0x000fda0003f05270 */
[----:B------:R-:W-:Y:S05]  /*9ad0*/  @P0 BRA `(.L_x_31754) ;  /* 0x0000000c00400947 */ /* 0x000fea0003800000 */
[----:B------:R-:W4:Y:S02]  /*9ae0*/  LDG.E.64 R4, desc[UR36][R4.64] ;  /* 0x0000002404047981 */ /* 0x000f24000c1e1b00 */
[----:B----4-:R-:W-:-:S04]  /*9af0*/  ISETP.NE.U32.AND P0, PT, R4, RZ, PT ;  /* 0x000000ff0400720c */ /* 0x010fc80003f05070 */
[----:B------:R-:W-:-:S04]  /*9b00*/  ISETP.NE.AND.EX P0, PT, R5, RZ, PT, P0 ;  /* 0x000000ff0500720c */ /* 0x000fc80003f05300 */
[----:B------:R-:W-:Y:S01]  /*9b10*/  P2R R23, PR, RZ, 0x1 ;  /* 0x00000001ff177803 */ /* 0x000fe20000000000 */
[----:B------:R-:W-:Y:S08]  /*9b20*/  BRA `(.L_x_31755) ;  /* 0x0000000c00987947 */ /* 0x000ff00003800000 */
.L_x_31757:
[----:B------:R-:W4:Y:S02]  /*9b30*/  LDG.E R4, desc[UR36][R4.64] ;  /* 0x0000002404047981 */ /* 0x000f24000c1e1900 */
[----:B----4-:R-:W-:-:S04]  /*9b40*/  ISETP.NE.AND P0, PT, R4, RZ, PT ;  /* 0x000000ff0400720c */ /* 0x010fc80003f05270 */
[----:B------:R-:W-:Y:S01]  /*9b50*/  P2R R23, PR, RZ, 0x1 ;  /* 0x00000001ff177803 */ /* 0x000fe20000000000 */
[----:B------:R-:W-:Y:S08]  /*9b60*/  BRA `(.L_x_31755) ;  /* 0x0000000c00887947 */ /* 0x000ff00003800000 */
.L_x_31756:
[----:B------:R-:W4:Y:S02]  /*9b70*/  LDG.E.U16 R4, desc[UR36][R4.64] ;  /* 0x0000002404047981 */ /* 0x000f24000c1e1500 */
[----:B----4-:R-:W-:-:S04]  /*9b80*/  ISETP.NE.AND P0, PT, R4, RZ, PT ;  /* 0x000000ff0400720c */ /* 0x010fc80003f05270 */
[----:B------:R-:W-:Y:S01]  /*9b90*/  P2R R23, PR, RZ, 0x1 ;  /* 0x00000001ff177803 */ /* 0x000fe20000000000 */
[----:B------:R-:W-:Y:S08]  /*9ba0*/  BRA `(.L_x_31755) ;  /* 0x0000000c00787947 */ /* 0x000ff00003800000 */
.L_x_31751:
[----:B------:R-:W-:-:S13]  /*9bb0*/  ISETP.GT.AND P0, PT, R0, 0x6, PT ;  /* 0x000000060000780c */ /* 0x000fda0003f04270 */
[----:B------:R-:W-:Y:S05]  /*9bc0*/  @P0 BRA `(.L_x_31758) ;  /* 0x0000000000340947 */ /* 0x000fea0003800000 */
[----:B------:R-:W-:-:S13]  /*9bd0*/  ISETP.NE.AND P0, PT, R0, 0x5, PT ;  /* 0x000000050000780c */ /* 0x000fda0003f05270 */
[----:B------:R-:W-:Y:S05]  /*9be0*/  @!P0 BRA `(.L_x_31759) ;  /* 0x0000000000188947 */ /* 0x000fea0003800000 */
[----:B------:R-:W-:-:S13]  /*9bf0*/  ISETP.NE.AND P0, PT, R0, 0x6, PT ;  /* 0x000000060000780c */ /* 0x000fda0003f05270 */
[----:B------:R-:W-:Y:S05]  /*9c00*/  @P0 BRA `(.L_x_31754) ;  /* 0x0000000800f40947 */ /* 0x000fea0003800000 */
[----:B------:R-:W4:Y:S02]  /*9c10*/  LDG.E R4, desc[UR36][R4.64] ;  /* 0x0000002404047981 */ /* 0x000f24000c1e1900 */
[----:B----4-:R-:W-:-:S04]  /*9c20*/  FSETP.NEU.FTZ.AND P0, PT, R4, RZ, PT ;  /* 0x000000ff0400720b */ /* 0x010fc80003f1d000 */
[----:B------:R-:W-:Y:S01]  /*9c30*/  P2R R23, PR, RZ, 0x1 ;  /* 0x00000001ff177803 */ /* 0x000fe20000000000 */
[----:B------:R-:W-:Y:S08]  /*9c40*/  BRA `(.L_x_31755) ;  /* 0x0000000c00507947 */ /* 0x000ff00003800000 */
.L_x_31759:
[----:B------:R-:W4:Y:S02]  /*9c50*/  LDG.E.U16 R0, desc[UR36][R4.64] ;  /* 0x0000002404007981 */ /* 0x000f24000c1e1500 */
[----:B----4-:R-:W-:-:S05]  /*9c60*/  HADD2.F32 R0, -RZ, R0.H0_H0 ;  /* 0x20000000ff007230 */ /* 0x010fca0000004100 */
[----:B------:R-:W-:-:S04]  /*9c70*/  FSETP.NEU.FTZ.AND P0, PT, R0, RZ, PT ;  /* 0x000000ff0000720b */ /* 0x000fc80003f1d000 */
[----:B------:R-:W-:Y:S01]  /*9c80*/  P2R R23, PR, RZ, 0x1 ;  /* 0x00000001ff177803 */ /* 0x000fe20000000000 */
[----:B------:R-:W-:Y:S08]  /*9c90*/  BRA `(.L_x_31755) ;  /* 0x0000000c003c7947 */ /* 0x000ff00003800000 */
.L_x_31758:
[----:B------:R-:W-:-:S13]  /*9ca0*/  ISETP.NE.AND P0, PT, R0, 0x7, PT ;  /* 0x000000070000780c */ /* 0x000fda0003f05270 */
[----:B------:R-:W-:Y:S05]  /*9cb0*/  @!P0 BRA `(.L_x_31760) ;  /* 0x0000000000548947 */ /* 0x000fea0003800000 */
[----:B------:R-:W-:-:S13]  /*9cc0*/  ISETP.NE.AND P0, PT, R0, 0x8, PT ;  /* 0x000000080000780c */ /* 0x000fda0003f05270 */
[----:B------:R-:W-:Y:S05]  /*9cd0*/  @!P0 BRA `(.L_x_31761) ;  /* 0x0000000000208947 */ /* 0x000fea0003800000 */
[----:B------:R-:W-:-:S13]  /*9ce0*/  ISETP.NE.AND P0, PT, R0, 0x9, PT ;  /* 0x000000090000780c */ /* 0x000fda0003f05270 */
[----:B------:R-:W-:Y:S05]  /*9cf0*/  @P0 BRA `(.L_x_31754) ;  /* 0x0000000800b80947 */ /* 0x000fea0003800000 */
[----:B------:R-:W4:Y:S02]  /*9d00*/  LDG.E.64 R4, desc[UR36][R4.64] ;  /* 0x0000002404047981 */ /* 0x000f24000c1e1b00 */
[----:B----4-:R-:W-:Y:S02]  /*9d10*/  FSETP.NEU.FTZ.AND P0, PT, R4, RZ, PT ;  /* 0x000000ff0400720b */ /* 0x010fe40003f1d000 */
[----:B------:R-:W-:-:S04]  /*9d20*/  FSETP.NEU.FTZ.AND P1, PT, R5, RZ, PT ;  /* 0x000000ff0500720b */ /* 0x000fc80003f3d000 */
[----:B------:R-:W-:-:S04]  /*9d30*/  PLOP3.LUT P0, PT, P0, P1, PT, 0xa8, 0x0 ;  /* 0x000000000000781c */ /* 0x000fc80000703570 */
[----:B------:R-:W-:Y:S01]  /*9d40*/  P2R R23, PR, RZ, 0x1 ;  /* 0x00000001ff177803 */ /* 0x000fe20000000000 */
[----:B------:R-:W-:Y:S08]  /*9d50*/  BRA `(.L_x_31755) ;  /* 0x0000000c000c7947 */ /* 0x000ff00003800000 */
.L_x_31761:
[----:B------:R-:W4:Y:S02]  /*9d60*/  LDG.E R3, desc[UR36][R4.64] ;  /* 0x0000002404037981 */ /* 0x000f24000c1e1900 */
[----:B----4-:R-:W-:-:S05]  /*9d70*/  HADD2.F32 R0, -RZ, R3.H0_H0 ;  /* 0x20000003ff007230 */ /* 0x010fca0000004100 */
        /* <DEDUP_REMOVED lines=9> */
.L_x_31760:
[----:B------:R-:W4:Y:S02]  /*9e10*/  LDG.E.64 R4, desc[UR36][R4.64] ;  /* 0x0000002404047981 */ /* 0x000f24000c1e1b00 */
[----:B----4-:R-:W-:-:S06]  /*9e20*/  DSETP.NEU.AND P0, PT, R4, RZ, PT ;  /* 0x000000ff0400722a */ /* 0x010fcc0003f0d000 */
[----:B------:R-:W-:Y:S01]  /*9e30*/  P2R R23, PR, RZ, 0x1 ;  /* 0x00000001ff177803 */ /* 0x000fe20000000000 */
[----:B------:R-:W-:Y:S07]  /*9e40*/  BRA `(.L_x_31755) ;  /* 0x0000000800d07947 */ /* 0x000fee0003800000 */
.L_x_31750:
        /* <DEDUP_REMOVED lines=10> */
[----:B------:R-:W-:Y:S01]  /*9ef0*/  P2R R23, PR, RZ, 0x1 ;  /* 0x00000001ff177803 */ /* 0x000fe20000000000 */
[----:B------:R-:W-:Y:S08]  /*9f00*/  BRA `(.L_x_31755) ;  /* 0x0000000800a07947 */ /* 0x000ff00003800000 */
.L_x_31764:
[----:B------:R-:W4:Y:S02]  /*9f10*/  LDG.E.128 R4, desc[UR36][R4.64] ;  /* 0x0000002404047981 */ /* 0x000f24000c1e1d00 */
[----:B----4-:R-:W-:-:S06]  /*9f20*/  DSETP.NEU.AND P0, PT, R6, RZ, PT ;  /* 0x000000ff0600722a */ /* 0x010fcc0003f0d000 */
[----:B------:R-:W-:-:S06]  /*9f30*/  DSETP.NEU.OR P0, PT, R4, RZ, P0 ;  /* 0x000000ff0400722a */ /* 0x000fcc000070d400 */
[----:B------:R-:W-:Y:S01]  /*9f40*/  P2R R23, PR, RZ, 0x1 ;  /* 0x00000001ff177803 */ /* 0x000fe20000000000 */
[----:B------:R-:W-:Y:S07]  /*9f50*/  BRA `(.L_x_31755) ;  /* 0x00000008008c7947 */ /* 0x000fee0003800000 */
.L_x_31763:
        /* <DEDUP_REMOVED lines=28> */
.L_x_31766:
        /* <DEDUP_REMOVED lines=15> */
.L_x_31765:
[----:B------:R-:W4:Y:S02]  /*a210*/  LDG.E.U16 R0, desc[UR36][R4.64] ;  /* 0x0000002404007981 */ /* 0x000f24000c1e1500 */
[----:B----4-:R-:W-:-:S05]  /*a220*/  IMAD.U32 R0, R0, 0x10000, RZ ;  /* 0x0001000000007824 */ /* 0x010fca00078e00ff */
[----:B------:R-:W-:-:S04]  /*a230*/  FSETP.NEU.FTZ.AND P0, PT, R0, RZ, PT ;  /* 0x000000ff0000720b */ /* 0x000fc80003f1d000 */
[----:B------:R-:W-:Y:S01]  /*a240*/  P2R R23, PR, RZ, 0x1 ;  /* 0x00000001ff177803 */ /* 0x000fe20000000000 */
[----:B------:R-:W-:Y:S08]  /*a250*/  BRA `(.L_x_31755) ;  /* 0x0000000400cc7947 */ /* 0x000ff00003800000 */
.L_x_31762:
        /* <DEDUP_REMOVED lines=9> */
[----:B----4-:R-:W-:-:S04]  /*a2f0*/  ISETP.NE.AND P0, PT, R4, RZ, PT ;  /* 0x000000ff0400720c */ /* 0x010fc80003f05270 */
[----:B------:R-:W-:Y:S01]  /*a300*/  P2R R23, PR, RZ, 0x1 ;  /* 0x00000001ff177803 */ /* 0x000fe20000000000 */
[----:B------:R-:W-:Y:S08]  /*a310*/  BRA `(.L_x_31755) ;  /* 0x00000004009c7947 */ /* 0x000ff00003800000 */
.L_x_31769:
        /* <DEDUP_REMOVED lines=21> */
.L_x_31773:
[----:B------:R-:W-:Y:S05]  /*a470*/  BSYNC B1 ;  /* 0x0000000000017941 */ /* 0x000fea0003800000 */
.L_x_31772:
[----:B------:R-:W-:Y:S01]  /*a480*/  LEA R5, R0, 0x3b800000, 0x17 ;  /* 0x3b80000000057811 */ /* 0x000fe200078eb8ff */
[----:B------:R-:W-:-:S05]  /*a490*/  IMAD.SHL.U32 R0, R3, 0x100000, RZ ;  /* 0x0010000003007824 */ /* 0x000fca00078e00ff */
[----:B------:R-:W-:-:S07]  /*a4a0*/  LOP3.LUT R0, R5, R0, R6, 0xfe, !PT ;  /* 0x0000000005007212 */ /* 0x000fce00078efe06 */
.L_x_31771:
[----:B------:R-:W-:Y:S05]  /*a4b0*/  BSYNC B0 ;  /* 0x0000000000007941 */ /* 0x000fea0003800000 */
.L_x_31770:
[----:B------:R-:W-:-:S04]  /*a4c0*/  FSETP.NEU.FTZ.AND P0, PT, R0, RZ, PT ;  /* 0x000000ff0000720b */ /* 0x000fc80003f1d000 */
[----:B------:R-:W-:Y:S01]  /*a4d0*/  P2R R23, PR, RZ, 0x1 ;  /* 0x00000001ff177803 */ /* 0x000fe20000000000 */
[----:B------:R-:W-:Y:S08]  /*a4e0*/  BRA `(.L_x_31755) ;  /* 0x0000000400287947 */ /* 0x000ff00003800000 */
.L_x_31768:
        /* <DEDUP_REMOVED lines=21> */
.L_x_31777:
[----:B------:R-:W-:Y:S05]  /*a640*/  BSYNC B1 ;  /* 0x0000000000017941 */ /* 0x000fea0003800000 */
.L_x_31776:
[----:B------:R-:W-:Y:S01]  /*a650*/  LEA R5, R0, 0x37800000, 0x17 ;  /* 0x3780000000057811 */ /* 0x000fe200078eb8ff */
[----:B------:R-:W-:-:S05]  /*a660*/  IMAD.SHL.U32 R0, R3, 0x200000, RZ ;  /* 0x0020000003007824 */ /* 0x000fca00078e00ff */
[----:B------:R-:W-:-:S07]  /*a670*/  LOP3.LUT R0, R5, R0, R6, 0xfe, !PT ;  /* 0x0000000005007212 */ /* 0x000fce00078efe06 */
.L_x_31775:
[----:B------:R-:W-:Y:S05]  /*a680*/  BSYNC B0 ;  /* 0x0000000000007941 */ /* 0x000fea0003800000 */
.L_x_31774:
[----:B------:R-:W-:-:S04]  /*a690*/  FSETP.NEU.FTZ.AND P0, PT, R0, RZ, PT ;  /* 0x000000ff0000720b */ /* 0x000fc80003f1d000 */
[----:B------:R-:W-:Y:S01]  /*a6a0*/  P2R R23, PR, RZ, 0x1 ;  /* 0x00000001ff177803 */ /* 0x000fe20000000000 */
[----:B------:R-:W-:Y:S08]  /*a6b0*/  BRA `(.L_x_31755) ;  /* 0x0000000000b47947 */ /* 0x000ff00003800000 */
.L_x_31767:
        /* <DEDUP_REMOVED lines=14> */
.L_x_31781:
[----:B------:R-:W-:Y:S05]  /*a7a0*/  BSYNC B0 ;  /* 0x0000000000007941 */ /* 0x000fea0003800000 */
.L_x_31780:
[----:B------:R-:W-:-:S04]  /*a7b0*/  FSETP.NEU.FTZ.AND P0, PT, R0, RZ, PT ;  /* 0x000000ff0000720b */ /* 0x000fc80003f1d000 */
[----:B------:R-:W-:Y:S01]  /*a7c0*/  P2R R23, PR, RZ, 0x1 ;  /* 0x00000001ff177803 */ /* 0x000fe20000000000 */
[----:B------:R-:W-:Y:S08]  /*a7d0*/  BRA `(.L_x_31755) ;  /* 0x00000000006c7947 */ /* 0x000ff00003800000 */
.L_x_31754:
        /* <DEDUP_REMOVED lines=16> */
.L_x_31782:
[----:B------:R-:W-:-:S04]  /*a8e0*/  PLOP3.LUT P0, PT, PT, PT, PT, 0x8, 0x0 ;  /* 0x000000000000781c */ /* 0x000fc80003f0e170 */
[----:B------:R-:W-:Y:S01]  /*a8f0*/  P2R R23, PR, RZ, 0x1 ;  /* 0x00000001ff177803 */ /* 0x000fe20000000000 */
[----:B------:R-:W-:Y:S08]  /*a900*/  BRA `(.L_x_31755) ;  /* 0x0000000000207947 */ /* 0x000ff00003800000 */
.L_x_31779:
[----:B------:R-:W4:Y:S02]  /*a910*/  LDG.E.64 R4, desc[UR36][R4.64] ;  /* 0x0000002404047981 */ /* 0x000f24000c1e1b00 */
[----:B----4-:R-:W-:-:S04]  /*a920*/  ISETP.NE.U32.AND P0, PT, R4, RZ, PT ;  /* 0x000000ff0400720c */ /* 0x010fc80003f05070 */
[----:B------:R-:W-:-:S04]  /*a930*/  ISETP.NE.AND.EX P0, PT, R5, RZ, PT, P0 ;  /* 0x000000ff0500720c */ /* 0x000fc80003f05300 */
[----:B------:R-:W-:Y:S01]  /*a940*/  P2R R23, PR, RZ, 0x1 ;  /* 0x00000001ff177803 */ /* 0x000fe20000000000 */
[----:B------:R-:W-:Y:S08]  /*a950*/  BRA `(.L_x_31755) ;  /* 0x00000000000c7947 */ /* 0x000ff00003800000 */
.L_x_31778:
[----:B------:R-:W4:Y:S02]  /*a960*/  LDG.E R4, desc[UR36][R4.64] ;  /* 0x0000002404047981 */ /* 0x000f24000c1e1900 */
[----:B----4-:R-:W-:-:S04]  /*a970*/  ISETP.NE.AND P0, PT, R4, RZ, PT ;  /* 0x000000ff0400720c */ /* 0x010fc80003f05270 */
[----:B------:R-:W-:-:S09]  /*a980*/  P2R R23, PR, RZ, 0x1 ;  /* 0x00000001ff177803 */ /* 0x000fd20000000000 */
.L_x_31755:
[----:B------:R-:W0:Y:S01]  /*a990*/  LDC.U8 R6, c[0x0][0x245] ;  /* 0x00009140ff067b82 */ /* 0x000e220000000000 */
[----:B------:R-:W-:Y:S02]  /*a9a0*/  ULDC UR4, c[0x0][0x24c] ;  /* 0x0000930000047ab9 */ /* 0x000fe40000000800 */
[----:B------:R-:W-:-:S05]  /*a9b0*/  IMAD R3, R55, UR4, RZ ;  /* 0x0000000437037c24 */ /* 0x000fca000f8e02ff */
[----:B------:R-:W4:Y:S01]  /*a9c0*/  LDC.64 R4, c[0x0][0x230] ;  /* 0x00008c00ff047b82 */ /* 0x000f220000000a00 */
[----:B0-----:R-:W-:-:S04]  /*a9d0*/  PRMT R0, R6, 0x9910, RZ ;  /* 0x0000991006007816 */ /* 0x001fc800000000ff */
[----:B------:R-:W-:Y:S02]  /*a9e0*/  ISETP.GT.AND P1, PT, R0, 0x9, PT ;  /* 0x000000090000780c */ /* 0x000fe40003f24270 */
[----:B----4-:R-:W-:-:S05]  /*a9f0*/  IADD3 R4, P0, R3, R4, RZ ;  /* 0x0000000403047210 */ /* 0x010fca0007f1e0ff */
        /* <DEDUP_REMOVED lines=14> */
.L_x_31786:
[----:B------:R-:W4:Y:S01]  /*aae0*/  LDG.E.U8 R4, desc[UR36][R4.64] ;  /* 0x0000002404047981 */ /* 0x000f22000c1e1100 */
[----:B------:R-:W-:Y:S01]  /*aaf0*/  CS2R R30, SRZ ;  /* 0x00000000001e7805 */ /* 0x000fe2000001ff00 */
[----:B----4-:R0:W4:Y:S01]  /*ab00*/  I2F.F64.U16 R28, R4 ;  /* 0x00000004001c7312 */ /* 0x0101220000101800 */
[----:B------:R-:W-:Y:S05]  /*ab10*/  BRA `(.L_x_31788) ;  /* 0x0000000c00c87947 */ /* 0x000fea0003800000 */
.L_x_31785:
        /* <DEDUP_REMOVED lines=10> */
.L_x_31790:
[----:B------:R-:W4:Y:S01]  /*abc0*/  LDG.E R4, desc[UR36][R4.64] ;  /* 0x0000002404047981 */ /* 0x000f22000c1e1900 */
[----:B------:R-:W-:Y:S01]  /*abd0*/  CS2R R30, SRZ ;  /* 0x00000000001e7805 */ /* 0x000fe2000001ff00 */
[----:B----4-:R0:W4:Y:S01]  /*abe0*/  I2F.F64 R28, R4 ;  /* 0x00000004001c7312 */ /* 0x0101220000201c00 */
[----:B------:R-:W-:Y:S05]  /*abf0*/  BRA `(.L_x_31788) ;  /* 0x0000000c00907947 */ /* 0x000fea0003800000 */
.L_x_31789:
[----:B------:R-:W4:Y:S01]  /*ac00*/  LDG.E.U16 R4, desc[UR36][R4.64] ;  /* 0x0000002404047981 */ /* 0x000f22000c1e1500 */
[----:B------:R-:W-:Y:S01]  /*ac10*/  CS2R R30, SRZ ;  /* 0x00000000001e7805 */ /* 0x000fe2000001ff00 */
[----:B----4-:R0:W4:Y:S01]  /*ac20*/  I2F.F64.S16 R28, R4 ;  /* 0x00000004001c7312 */ /* 0x0101220000101c00 */
[----:B------:R-:W-:Y:S05]  /*ac30*/  BRA `(.L_x_31788) ;  /* 0x0000000c00807947 */ /* 0x000fea0003800000 */
.L_x_31784:
        /* <DEDUP_REMOVED lines=11> */
.L_x_31792:
[----:B------:R-:W4:Y:S01]  /*acf0*/  LDG.E.U16 R0, desc[UR36][R4.64] ;  /* 0x0000002404007981 */ /* 0x000f22000c1e1500 */
[----:B------:R-:W-:Y:S01]  /*ad00*/  CS2R R30, SRZ ;  /* 0x00000000001e7805 */ /* 0x000fe2000001ff00 */
[----:B----4-:R-:W-:-:S05]  /*ad10*/  HADD2.F32 R0, -RZ, R0.H0_H0 ;  /* 0x20000000ff007230 */ /* 0x010fca0000004100 */
[----:B------:R-:W-:-:S04]  /*ad20*/  FMUL.FTZ R0, R0, 1 ;  /* 0x3f80000000007820 */ /* 0x000fc80000410000 */
[----:B------:R0:W4:Y:S01]  /*ad30*/  F2F.F64.F32 R28, R0 ;  /* 0x00000000001c7310 */ /* 0x0001220000201800 */
[----:B------:R-:W-:Y:S05]  /*ad40*/  BRA `(.L_x_31788) ;  /* 0x0000000c003c7947 */ /* 0x000fea0003800000 */
.L_x_31791:
        /* <DEDUP_REMOVED lines=12> */
.L_x_31794:
        /* <DEDUP_REMOVED lines=8> */
.L_x_31793:
[----:B------:R0:W5:Y:S01]  /*ae90*/  LDG.E.64 R28, desc[UR36][R4.64] ;  /* 0x00000024041c7981 */ /* 0x000162000c1e1b00 */
[----:B------:R-:W-:Y:S01]  /*aea0*/  CS2R R30, SRZ ;  /* 0x00000000001e7805 */ /* 0x000fe2000001ff00 */
[----:B------:R-:W-:Y:S06]  /*aeb0*/  BRA `(.L_x_31788) ;  /* 0x0000000800e07947 */ /* 0x000fec0003800000 */
.L_x_31783:
        /* <DEDUP_REMOVED lines=14> */
.L_x_31797:
[----:B------:R0:W5:Y:S01]  /*afa0*/  LDG.E.128 R28, desc[UR36][R4.64] ;  /* 0x00000024041c7981 */ /* 0x000162000c1e1d00 */
[----:B------:R-:W-:Y:S05]  /*afb0*/  BRA `(.L_x_31788) ;  /* 0x0000000800a07947 */ /* 0x000fea0003800000 */
.L_x_31796:
        /* <DEDUP_REMOVED lines=29> */
.L_x_31799:
        /* <DEDUP_REMOVED lines=16> */
.L_x_31798:
[----:B------:R-:W4:Y:S01]  /*b290*/  LDG.E.U16 R0, desc[UR36][R4.64] ;  /* 0x0000002404007981 */ /* 0x000f22000c1e1500 */
[----:B------:R-:W-:Y:S01]  /*b2a0*/  CS2R R30, SRZ ;  /* 0x00000000001e7805 */ /* 0x000fe2000001ff00 */
[----:B----4-:R-:W-:-:S04]  /*b2b0*/  IMAD.U32 R0, R0, 0x10000, RZ ;  /* 0x0001000000007824 */ /* 0x010fc800078e00ff */
[----:B------:R-:W-:-:S04]  /*b2c0*/  FMUL.FTZ R0, R0, 1 ;  /* 0x3f80000000007820 */ /* 0x000fc80000410000 */
[----:B------:R0:W4:Y:S01]  /*b2d0*/  F2F.F64.F32 R28, R0 ;  /* 0x00000000001c7310 */ /* 0x0001220000201800 */
[----:B------:R-:W-:Y:S05]  /*b2e0*/  BRA `(.L_x_31788) ;  /* 0x0000000400d47947 */ /* 0x000fea0003800000 */
.L_x_31795:
        /* <DEDUP_REMOVED lines=12> */
.L_x_31802:
        /* <DEDUP_REMOVED lines=21> */
.L_x_31806:
[----:B------:R-:W-:Y:S05]  /*b500*/  BSYNC B1 ;  /* 0x0000000000017941 */ /* 0x000fea0003800000 */
.L_x_31805:
[----:B------:R-:W-:Y:S01]  /*b510*/  LEA R5, R0, 0x3b800000, 0x17 ;  /* 0x3b80000000057811 */ /* 0x000fe200078eb8ff */
[----:B------:R-:W-:-:S05]  /*b520*/  IMAD.SHL.U32 R0, R3, 0x100000, RZ ;  /* 0x0010000003007824 */ /* 0x000fca00078e00ff */
[----:B------:R-:W-:-:S07]  /*b530*/  LOP3.LUT R0, R5, R0, R6, 0xfe, !PT ;  /* 0x0000000005007212 */ /* 0x000fce00078efe06 */
.L_x_31804:
[----:B------:R-:W-:Y:S05]  /*b540*/  BSYNC B0 ;  /* 0x0000000000007941 */ /* 0x000fea0003800000 */
.L_x_31803:
[----:B------:R-:W-:Y:S01]  /*b550*/  FMUL.FTZ R0, R0, 1 ;  /* 0x3f80000000007820 */ /* 0x000fe20000410000 */
[----:B------:R-:W-:-:S03]  /*b560*/  CS2R R30, SRZ ;  /* 0x00000000001e7805 */ /* 0x000fc6000001ff00 */
[----:B------:R0:W4:Y:S01]  /*b570*/  F2F.F64.F32 R28, R0 ;  /* 0x00000000001c7310 */ /* 0x0001220000201800 */
[----:B------:R-:W-:Y:S05]  /*b580*/  BRA `(.L_x_31788) ;  /* 0x00000004002c7947 */ /* 0x000fea0003800000 */
.L_x_31801:
        /* <DEDUP_REMOVED lines=21> */
.L_x_31810:
[----:B------:R-:W-:Y:S05]  /*b6e0*/  BSYNC B1 ;  /* 0x0000000000017941 */ /* 0x000fea0003800000 */
.L_x_31809:
[----:B------:R-:W-:Y:S01]  /*b6f0*/  LEA R5, R0, 0x37800000, 0x17 ;  /* 0x3780000000057811 */ /* 0x000fe200078eb8ff */
[----:B------:R-:W-:-:S05]  /*b700*/  IMAD.SHL.U32 R0, R3, 0x200000, RZ ;  /* 0x0020000003007824 */ /* 0x000fca00078e00ff */
[----:B------:R-:W-:-:S07]  /*b710*/  LOP3.LUT R0, R5, R0, R6, 0xfe, !PT ;  /* 0x0000000005007212 */ /* 0x000fce00078efe06 */
.L_x_31808:
[----:B------:R-:W-:Y:S05]  /*b720*/  BSYNC B0 ;  /* 0x0000000000007941 */ /* 0x000fea0003800000 */
.L_x_31807:
[----:B------:R-:W-:Y:S01]  /*b730*/  FMUL.FTZ R0, R0, 1 ;  /* 0x3f80000000007820 */ /* 0x000fe20000410000 */
[----:B------:R-:W-:-:S03]  /*b740*/  CS2R R30, SRZ ;  /* 0x00000000001e7805 */ /* 0x000fc6000001ff00 */
[----:B------:R0:W4:Y:S01]  /*b750*/  F2F.F64.F32 R28, R0 ;  /* 0x00000000001c7310 */ /* 0x0001220000201800 */
[----:B------:R-:W-:Y:S05]  /*b760*/  BRA `(.L_x_31788) ;  /* 0x0000000000b47947 */ /* 0x000fea0003800000 */
.L_x_31800:
        /* <DEDUP_REMOVED lines=14> */
.L_x_31814:
[----:B------:R-:W-:Y:S05]  /*b850*/  BSYNC B0 ;  /* 0x0000000000007941 */ /* 0x000fea0003800000 */
.L_x_31813:
[----:B------:R-:W-:Y:S01]  /*b860*/  FMUL.FTZ R0, R0, 1 ;  /* 0x3f80000000007820 */ /* 0x000fe20000410000 */
[----:B------:R-:W-:-:S03]  /*b870*/  CS2R R30, SRZ ;  /* 0x00000000001e7805 */ /* 0x000fc6000001ff00 */
[----:B------:R0:W4:Y:S01]  /*b880*/  F2F.F64.F32 R28, R0 ;  /* 0x00000000001c7310 */ /* 0x0001220000201800 */
[----:B------:R-:W-:Y:S05]  /*b890*/  BRA `(.L_x_31788) ;  /* 0x0000000000687947 */ /* 0x000fea0003800000 */
.L_x_31787:
        /* <DEDUP_REMOVED lines=16> */
.L_x_31815:
[----:B------:R-:W-:Y:S02]  /*b9a0*/  CS2R R28, SRZ ;  /* 0x00000000001c7805 */ /* 0x000fe4000001ff00 */
[----:B------:R-:W-:Y:S01]  /*b9b0*/  CS2R R30, SRZ ;  /* 0x00000000001e7805 */ /* 0x000fe2000001ff00 */
[----:B------:R-:W-:Y:S06]  /*b9c0*/  BRA `(.L_x_31788) ;  /* 0x00000000001c7947 */ /* 0x000fec0003800000 */
.L_x_31812:
[----:B------:R-:W4:Y:S01]  /*b9d0*/  LDG.E.64 R28, desc[UR36][R4.64] ;  /* 0x00000024041c7981 */ /* 0x000f22000c1e1b00 */
[----:B------:R-:W-:Y:S01]  /*b9e0*/  CS2R R30, SRZ ;  /* 0x00000000001e7805 */ /* 0x000fe2000001ff00 */
[----:B----4-:R-:W0:Y:S01]  /*b9f0*/  I2F.F64.U64 R28, R28 ;  /* 0x0000001c001c7312 */ /* 0x010e220000301800 */
[----:B------:R-:W-:Y:S05]  /*ba00*/  BRA `(.L_x_31788) ;  /* 0x00000000000c7947 */ /* 0x000fea0003800000 */
.L_x_31811:
[----:B------:R-:W4:Y:S01]  /*ba10*/  LDG.E R4, desc[UR36][R4.64] ;  /* 0x0000002404047981 */ /* 0x000f22000c1e1900 */
[----:B------:R-:W-:Y:S01]  /*ba20*/  CS2R R30, SRZ ;  /* 0x00000000001e7805 */ /* 0x000fe2000001ff00 */
[----:B----4-:R0:W4:Y:S06]  /*ba30*/  I2F.F64.U32 R28, R4 ;  /* 0x00000004001c7312 */ /* 0x01012c0000201800 */
.L_x_31788:
[----:B0-----:R-:W0:Y:S01]  /*ba40*/  LDC.U8 R3, c[0x0][0x246] ;  /* 0x00009180ff037b82 */ /* 0x001e220000000000 */
        /* <DEDUP_REMOVED lines=20> */
.L_x_31819:
[----:B------:R-:W2:Y:S01]  /*bb90*/  LDG.E.U8 R4, desc[UR36][R4.64] ;  /* 0x0000002404047981 */ /* 0x000ea2000c1e1100 */
[----:B------:R-:W-:Y:S01]  /*bba0*/  CS2R R34, SRZ ;  /* 0x0000000000227805 */ /* 0x000fe2000001ff00 */
[----:B--2---:R2:W0:Y:S01]  /*bbb0*/  I2F.F64.U16 R32, R4 ;  /* 0x0000000400207312 */ /* 0x0044220000101800 */
[----:B------:R-:W-:Y:S05]  /*bbc0*/  BRA `(.L_x_31821) ;  /* 0x0000000c00c87947 */ /* 0x000fea0003800000 */
.L_x_31818:
        /* <DEDUP_REMOVED lines=10> */
.L_x_31823:
[----:B------:R-:W2:Y:S01]  /*bc70*/  LDG.E R4, desc[UR36][R4.64] ;  /* 0x0000002404047981 */ /* 0x000ea2000c1e1900 */
[----:B------:R-:W-:Y:S01]  /*bc80*/  CS2R R34, SRZ ;  /* 0x0000000000227805 */ /* 0x000fe2000001ff00 */
[----:B--2---:R0:W1:Y:S01]  /*bc90*/  I2F.F64 R32, R4 ;  /* 0x0000000400207312 */ /* 0x0040620000201c00 */
[----:B------:R-:W-:Y:S05]  /*bca0*/  BRA `(.L_x_31821) ;  /* 0x0000000c00907947 */ /* 0x000fea0003800000 */
.L_x_31822:
[----:B------:R-:W2:Y:S01]  /*bcb0*/  LDG.E.U16 R4, desc[UR36][R4.64] ;  /* 0x0000002404047981 */ /* 0x000ea2000c1e1500 */
[----:B------:R-:W-:Y:S01]  /*bcc0*/  CS2R R34, SRZ ;  /* 0x0000000000227805 */ /* 0x000fe2000001ff00 */
[----:B--2---:R0:W1:Y:S01]  /*bcd0*/  I2F.F64.S16 R32, R4 ;  /* 0x0000000400207312 */ /* 0x0040620000101c00 */
[----:B------:R-:W-:Y:S05]  /*bce0*/  BRA `(.L_x_31821) ;  /* 0x0000000c00807947 */ /* 0x000fea0003800000 */
.L_x_31817:
        /* <DEDUP_REMOVED lines=11> */
.L_x_31825:
[----:B------:R-:W2:Y:S01]  /*bda0*/  LDG.E.U16 R0, desc[UR36][R4.64] ;  /* 0x0000002404007981 */ /* 0x000ea2000c1e1500 */
[----:B------:R-:W-:Y:S01]  /*bdb0*/  CS2R R34, SRZ ;  /* 0x0000000000227805 */ /* 0x000fe2000001ff00 */
[----:B--2---:R-:W-:-:S05]  /*bdc0*/  HADD2.F32 R0, -RZ, R0.H0_H0 ;  /* 0x20000000ff007230 */ /* 0x004fca0000004100 */
[----:B------:R-:W-:-:S04]  /*bdd0*/  FMUL.FTZ R0, R0, 1 ;  /* 0x3f80000000007820 */ /* 0x000fc80000410000 */
[----:B------:R0:W1:Y:S01]  /*bde0*/  F2F.F64.F32 R32, R0 ;  /* 0x0000000000207310 */ /* 0x0000620000201800 */
[----:B------:R-:W-:Y:S05]  /*bdf0*/  BRA `(.L_x_31821) ;  /* 0x0000000c003c7947 */ /* 0x000fea0003800000 */
.L_x_31824:
        /* <DEDUP_REMOVED lines=12> */
.L_x_31827:
        /* <DEDUP_REMOVED lines=8> */
.L_x_31826:
[----:B------:R0:W5:Y:S01]  /*bf40*/  LDG.E.64 R32, desc[UR36][R4.64] ;  /* 0x0000002404207981 */ /* 0x000162000c1e1b00 */
[----:B------:R-:W-:Y:S01]  /*bf50*/  CS2R R34, SRZ ;  /* 0x0000000000227805 */ /* 0x000fe2000001ff00 */
[----:B------:R-:W-:Y:S06]  /*bf60*/  BRA `(.L_x_31821) ;  /* 0x0000000800e07947 */ /* 0x000fec0003800000 */
.L_x_31816:
        /* <DEDUP_REMOVED lines=14> */
.L_x_31830:
[----:B------:R0:W5:Y:S01]  /*c050*/  LDG.E.128 R32, desc[UR36][R4.64] ;  /* 0x0000002404207981 */ /* 0x000162000c1e1d00 */
[----:B------:R-:W-:Y:S05]  /*c060*/  BRA `(.L_x_31821) ;  /* 0x0000000800a07947 */ /* 0x000fea0003800000 */
.L_x_31829:
        /* <DEDUP_REMOVED lines=29> */
.L_x_31832:
        /* <DEDUP_REMOVED lines=16> */
.L_x_31831:
[----:B------:R-:W2:Y:S01]  /*c340*/  LDG.E.U16 R0, desc[UR36][R4.64] ;  /* 0x0000002404007981 */ /* 0x000ea2000c1e1500 */
[----:B------:R-:W-:Y:S01]  /*c350*/  CS2R R34, SRZ ;  /* 0x0000000000227805 */ /* 0x000fe2000001ff00 */
[----:B--2---:R-:W-:-:S04]  /*c360*/  IMAD.U32 R0, R0, 0x10000, RZ ;  /* 0x0001000000007824 */ /* 0x004fc800078e00ff */
[----:B------:R-:W-:-:S04]  /*c370*/  FMUL.FTZ R0, R0, 1 ;  /* 0x3f80000000007820 */ /* 0x000fc80000410000 */
[----:B------:R0:W1:Y:S01]  /*c380*/  F2F.F64.F32 R32, R0 ;  /* 0x0000000000207310 */ /* 0x0000620000201800 */
[----:B------:R-:W-:Y:S05]  /*c390*/  BRA `(.L_x_31821) ;  /* 0x0000000400d47947 */ /* 0x000fea0003800000 */
.L_x_31828:
        /* <DEDUP_REMOVED lines=12> */
.L_x_31835:
        /* <DEDUP_REMOVED lines=21> */
.L_x_31839:
[----:B------:R-:W-:Y:S05]  /*c5b0*/  BSYNC B1 ;  /* 0x0000000000017941 */ /* 0x000fea0003800000 */
.L_x_31838:
[----:B------:R-:W-:Y:S01]  /*c5c0*/  LEA R5, R0, 0x3b800000, 0x17 ;  /* 0x3b80000000057811 */ /* 0x000fe200078eb8ff */
[----:B------:R-:W-:-:S05]  /*c5d0*/  IMAD.SHL.U32 R0, R3, 0x100000, RZ ;  /* 0x0010000003007824 */ /* 0x000fca00078e00ff */
[----:B------:R-:W-:-:S07]  /*c5e0*/  LOP3.LUT R0, R5, R0, R6, 0xfe, !PT ;  /* 0x0000000005007212 */ /* 0x000fce00078efe06 */
.L_x_31837:
[----:B------:R-:W-:Y:S05]  /*c5f0*/  BSYNC B0 ;  /* 0x0000000000007941 */ /* 0x000fea0003800000 */
.L_x_31836:
[----:B------:R-:W-:Y:S01]  /*c600*/  FMUL.FTZ R0, R0, 1 ;  /* 0x3f80000000007820 */ /* 0x000fe20000410000 */
[----:B------:R-:W-:-:S03]  /*c610*/  CS2R R34, SRZ ;  /* 0x0000000000227805 */ /* 0x000fc6000001ff00 */
[----:B------:R0:W1:Y:S01]  /*c620*/  F2F.F64.F32 R32, R0 ;  /* 0x0000000000207310 */ /* 0x0000620000201800 */
[----:B------:R-:W-:Y:S05]  /*c630*/  BRA `(.L_x_31821) ;  /* 0x00000004002c7947 */ /* 0x000fea0003800000 */
.L_x_31834:
        /* <DEDUP_REMOVED lines=21> */
.L_x_31843:
[----:B------:R-:W-:Y:S05]  /*c790*/  BSYNC B1 ;  /* 0x0000000000017941 */ /* 0x000fea0003800000 */
.L_x_31842:
[----:B------:R-:W-:Y:S01]  /*c7a0*/  LEA R5, R0, 0x37800000, 0x17 ;  /* 0x3780000000057811 */ /* 0x000fe200078eb8ff */
[----:B------:R-:W-:-:S05]  /*c7b0*/  IMAD.SHL.U32 R0, R3, 0x200000, RZ ;  /* 0x0020000003007824 */ /* 0x000fca00078e00ff */
[----:B------:R-:W-:-:S07]  /*c7c0*/  LOP3.LUT R0, R5, R0, R6, 0xfe, !PT ;  /* 0x0000000005007212 */ /* 0x000fce00078efe06 */
.L_x_31841:
[----:B------:R-:W-:Y:S05]  /*c7d0*/  BSYNC B0 ;  /* 0x0000000000007941 */ /* 0x000fea0003800000 */
.L_x_31840:
[----:B------:R-:W-:Y:S01]  /*c7e0*/  FMUL.FTZ R0, R0, 1 ;  /* 0x3f80000000007820 */ /* 0x000fe20000410000 */
[----:B------:R-:W-:-:S03]  /*c7f0*/  CS2R R34, SRZ ;  /* 0x0000000000227805 */ /* 0x000fc6000001ff00 */
[----:B------:R0:W1:Y:S01]  /*c800*/  F2F.F64.F32 R32, R0 ;  /* 0x0000000000207310 */ /* 0x0000620000201800 */
[----:B------:R-:W-:Y:S05]  /*c810*/  BRA `(.L_x_31821) ;  /* 0x0000000000b47947 */ /* 0x000fea0003800000 */
.L_x_31833:
        /* <DEDUP_REMOVED lines=14> */
.L_x_31847:
[----:B------:R-:W-:Y:S05]  /*c900*/  BSYNC B0 ;  /* 0x0000000000007941 */ /* 0x000fea0003800000 */
.L_x_31846:
[----:B------:R-:W-:Y:S01]  /*c910*/  FMUL.FTZ R0, R0, 1 ;  /* 0x3f80000000007820 */ /* 0x000fe20000410000 */
[----:B------:R-:W-:-:S03]  /*c920*/  CS2R R34, SRZ ;  /* 0x0000000000227805 */ /* 0x000fc6000001ff00 */
[----:B------:R0:W1:Y:S01]  /*c930*/  F2F.F64.F32 R32, R0 ;  /* 0x0000000000207310 */ /* 0x0000620000201800 */
[----:B------:R-:W-:Y:S05]  /*c940*/  BRA `(.L_x_31821) ;  /* 0x0000000000687947 */ /* 0x000fea0003800000 */
.L_x_31820:
        /* <DEDUP_REMOVED lines=16> */
.L_x_31848:
[----:B------:R-:W-:Y:S02]  /*ca50*/  CS2R R32, SRZ ;  /* 0x0000000000207805 */ /* 0x000fe4000001ff00 */
[----:B------:R-:W-:Y:S01]  /*ca60*/  CS2R R34, SRZ ;  /* 0x0000000000227805 */ /* 0x000fe2000001ff00 */
[----:B------:R-:W-:Y:S06]  /*ca70*/  BRA `(.L_x_31821) ;  /* 0x00000000001c7947 */ /* 0x000fec0003800000 */
.L_x_31845:
[----:B------:R-:W2:Y:S01]  /*ca80*/  LDG.E.64 R32, desc[UR36][R4.64] ;  /* 0x0000002404207981 */ /* 0x000ea2000c1e1b00 */
[----:B------:R-:W-:Y:S01]  /*ca90*/  CS2R R34, SRZ ;  /* 0x0000000000227805 */ /* 0x000fe2000001ff00 */
[----:B--2---:R-:W0:Y:S01]  /*caa0*/  I2F.F64.U64 R32, R32 ;  /* 0x0000002000207312 */ /* 0x004e220000301800 */
[----:B------:R-:W-:Y:S05]  /*cab0*/  BRA `(.L_x_31821) ;  /* 0x00000000000c7947 */ /* 0x000fea0003800000 */
.L_x_31844:
[----:B------:R-:W2:Y:S01]  /*cac0*/  LDG.E R4, desc[UR36][R4.64] ;  /* 0x0000002404047981 */ /* 0x000ea2000c1e1900 */
[----:B------:R-:W-:Y:S01]  /*cad0*/  CS2R R34, SRZ ;  /* 0x0000000000227805 */ /* 0x000fe2000001ff00 */
[----:B--2---:R0:W1:Y:S06]  /*cae0*/  I2F.F64.U32 R32, R4 ;  /* 0x0000000400207312 */ /* 0x00406c0000201800 */
.L_x_31821:
[----:B------:R-:W-:-:S04]  /*caf0*/  ISETP.NE.AND P0, PT, R23, RZ, PT ;  /* 0x000000ff1700720c */ /* 0x000fc80003f05270 */
[----:B------:R-:W-:-:S09]  /*cb00*/  SEL R53, RZ, 0x1, !P0 ;  /* 0x00000001ff357807 */ /* 0x000fd20004000000 */
.L_x_31749:
[----:B------:R-:W-:Y:S05]  /*cb10*/  BSYNC B6 ;  /* 0x0000000000067941 */ /* 0x000fea0003800000 */
.L_x_31748:
[----:B------:R-:W1:Y:S01]  /*cb20*/  S2R R23, SR_TID.X ;  /* 0x0000000000177919 */ /* 0x000e620000002100 */
[----:B------:R-:W-:Y:S01]  /*cb30*/  BSSY B6, `(.L_x_31849) ;  /* 0x0000169000067945 */ /* 0x000fe20003800000 */
[----:B0-----:R-:W-:Y:S02]  /*cb40*/  CS2R R6, SRZ ;  /* 0x0000000000067805 */ /* 0x001fe4000001ff00 */
[C---:B-1----:R-:W-:Y:S01]  /*cb50*/  ISETP.GE.AND P0, PT, R23.reuse, R52, PT ;  /* 0x000000341700720c */ /* 0x042fe20003f06270 */
[----:B------:R-:W-:-:S05]  /*cb60*/  VIADD R3, R23, 0x100 ;  /* 0x0000010017037836 */ /* 0x000fca0000000000 */
[----:B------:R-:W-:Y:S01]  /*cb70*/  ISETP.GE.AND P2, PT, R3, R52, PT ;  /* 0x000000340300720c */ /* 0x000fe20003f46270 */
[----:B------:R-:W-:-:S05]  /*cb80*/  VIADD R3, R23, 0x180 ;  /* 0x0000018017037836 */ /* 0x000fca0000000000 */
[----:B------:R-:W-:Y:S02]  /*cb90*/  ISETP.GE.AND P1, PT, R3, R52, PT ;  /* 0x000000340300720c */ /* 0x000fe40003f26270 */
[----:B------:R-:W-:Y:S01]  /*cba0*/  @!P0 PRMT R0, R2, 0x9910, RZ ;  /* 0x0000991002008816 */ /* 0x000fe200000000ff */
[----:B------:R-:W-:-:S03]  /*cbb0*/  VIADD R2, R23, 0x80 ;  /* 0x0000008017027836 */ /* 0x000fc60000000000 */
[----:B------:R-:W-:Y:S02]  /*cbc0*/  @!P0 ISETP.NE.AND P5, PT, R0, RZ, PT ;  /* 0x000000ff0000820c */ /* 0x000fe40003fa5270 */
[----:B------:R-:W-:Y:S02]  /*cbd0*/  ISETP.GE.AND P3, PT, R2, R52, PT ;  /* 0x000000340200720c */ /* 0x000fe40003f66270 */
[----:B------:R-:W-:Y:S02]  /*cbe0*/  @!P2 PRMT R56, R56, 0x9910, RZ ;  /* 0x000099103838a816 */ /* 0x000fe400000000ff */
[----:B--23-5:R-:W-:Y:S02]  /*cbf0*/  @!P0 FSEL R0, R44, R48, !P5 ;  /* 0x000000302c008208 */ /* 0x02cfe40006800000 */
[----:B------:R-:W-:Y:S02]  /*cc00*/  @!P1 PRMT R4, R53, 0x9910, RZ ;  /* 0x0000991035049816 */ /* 0x000fe400000000ff */
[----:B------:R-:W-:-:S02]  /*cc10*/  @!P0 FSEL R45, R45, R49, !P5 ;  /* 0x000000312d2d8208 */ /* 0x000fc40006800000 */
[----:B------:R-:W-:Y:S02]  /*cc20*/  @!P0 FSEL R8, R46, R50, !P5 ;  /* 0x000000322e088208 */ /* 0x000fe40006800000 */
[----:B------:R-:W-:Y:S02]  /*cc30*/  @!P0 FSEL R47, R47, R51, !P5 ;  /* 0x000000332f2f8208 */ /* 0x000fe40006800000 */
[----:B------:R-:W-:Y:S01]  /*cc40*/  @!P3 PRMT R3, R54, 0x9910, RZ ;  /* 0x000099103603b816 */ /* 0x000fe200000000ff */
[----:B------:R-:W-:Y:S01]  /*cc50*/  @!P0 IMAD.MOV.U32 R6, RZ, RZ, R8 ;  /* 0x000000ffff068224 */ /* 0x000fe200078e0008 */
[----:B------:R-:W-:Y:S02]  /*cc60*/  @!P1 ISETP.NE.AND P6, PT, R4, RZ, PT ;  /* 0x000000ff0400920c */ /* 0x000fe40003fc5270 */
[----:B------:R-:W-:Y:S02]  /*cc70*/  CS2R R4, SRZ ;  /* 0x0000000000047805 */ /* 0x000fe4000001ff00 */
[----:B------:R-:W-:Y:S01]  /*cc80*/  @!P3 ISETP.NE.AND P4, PT, R3, RZ, PT ;  /* 0x000000ff0300b20c */ /* 0x000fe20003f85270 */
[----:B------:R-:W-:Y:S01]  /*cc90*/  @!P2 IMAD.MOV.U32 R3, RZ, RZ, R56 ;  /* 0x000000ffff03a224 */ /* 0x000fe200078e0038 */
[----:B----4-:R-:W-:Y:S01]  /*cca0*/  @!P1 FSEL R11, R32, R28, !P6 ;  /* 0x0000001c200b9208 */ /* 0x010fe20007000000 */
[----:B------:R-:W-:Y:S01]  /*ccb0*/  @!P0 IMAD.MOV.U32 R4, RZ, RZ, R0 ;  /* 0x000000ffff048224 */ /* 0x000fe200078e0000 */
[----:B------:R-:W-:Y:S01]  /*ccc0*/  @!P3 FSEL R15, R36, R40, !P4 ;  /* 0x00000028240fb208 */ /* 0x000fe20006000000 */
[----:B------:R-:W-:Y:S01]  /*ccd0*/  @!P0 IMAD.MOV.U32 R5, RZ, RZ, R45 ;  /* 0x000000ffff058224 */ /* 0x000fe200078e002d */
[----:B------:R-:W0:Y:S01]  /*cce0*/  LDC.U8 R36, c[0x0][0x254] ;  /* 0x00009500ff247b82 */ /* 0x000e220000000000 */
[----:B------:R-:W-:Y:S01]  /*ccf0*/  @!P2 ISETP.NE.AND P5, PT, R3, RZ, PT ;  /* 0x000000ff0300a20c */ /* 0x000fe20003fa5270 */
[----:B------:R-:W-:Y:S01]  /*cd00*/  @!P0 IMAD.MOV.U32 R7, RZ, RZ, R47 ;  /* 0x000000ffff078224 */ /* 0x000fe200078e002f */
[----:B------:R-:W-:-:S02]  /*cd10*/  @!P3 FSEL R3, R38, R42, !P4 ;  /* 0x0000002a2603b208 */ /* 0x000fc40006000000 */
[----:B------:R-:W-:Y:S02]  /*cd20*/  @!P3 FSEL R40, R37, R41, !P4 ;  /* 0x000000292528b208 */ /* 0x000fe40006000000 */
[----:B------:R-:W-:Y:S02]  /*cd30*/  @!P3 FSEL R38, R39, R43, !P4 ;  /* 0x0000002b2726b208 */ /* 0x000fe40006000000 */
[----:B------:R-:W-:Y:S02]  /*cd40*/  @!P2 FSEL R9, R16, R24, !P5 ;  /* 0x000000181009a208 */ /* 0x000fe40006800000 */
[----:B------:R-:W-:Y:S02]  /*cd50*/  @!P2 FSEL R14, R17, R25, !P5 ;  /* 0x00000019110ea208 */ /* 0x000fe40006800000 */
[----:B------:R-:W-:Y:S02]  /*cd60*/  CS2R R16, SRZ ;  /* 0x0000000000107805 */ /* 0x000fe4000001ff00 */
[----:B------:R-:W-:-:S02]  /*cd70*/  @!P2 FSEL R12, R18, R26, !P5 ;  /* 0x0000001a120ca208 */ /* 0x000fc40006800000 */
[----:B------:R-:W-:Y:S02]  /*cd80*/  CS2R R24, SRZ ;  /* 0x0000000000187805 */ /* 0x000fe4000001ff00 */
[----:B------:R-:W-:Y:S02]  /*cd90*/  @!P2 FSEL R13, R19, R27, !P5 ;  /* 0x0000001b130da208 */ /* 0x000fe40006800000 */
[----:B------:R-:W-:Y:S02]  /*cda0*/  CS2R R18, SRZ ;  /* 0x0000000000127805 */ /* 0x000fe4000001ff00 */
[----:B------:R-:W-:Y:S02]  /*cdb0*/  @!P1 FSEL R32, R33, R29, !P6 ;  /* 0x0000001d21209208 */ /* 0x000fe40007000000 */
[----:B------:R-:W-:Y:S02]  /*cdc0*/  CS2R R26, SRZ ;  /* 0x00000000001a7805 */ /* 0x000fe4000001ff00 */
[----:B------:R-:W-:-:S02]  /*cdd0*/  @!P1 FSEL R10, R34, R30, !P6 ;  /* 0x0000001e220a9208 */ /* 0x000fc40007000000 */
[----:B------:R-:W-:Y:S02]  /*cde0*/  CS2R R28, SRZ ;  /* 0x00000000001c7805 */ /* 0x000fe4000001ff00 */
[----:B------:R-:W-:Y:S02]  /*cdf0*/  @!P1 FSEL R35, R35, R31, !P6 ;  /* 0x0000001f23239208 */ /* 0x000fe40007000000 */
[----:B------:R-:W-:Y:S01]  /*ce00*/  CS2R R30, SRZ ;  /* 0x00000000001e7805 */ /* 0x000fe2000001ff00 */
[----:B------:R-:W-:Y:S02]  /*ce10*/  @!P3 IMAD.MOV.U32 R16, RZ, RZ, R15 ;  /* 0x000000ffff10b224 */ /* 0x000fe400078e000f */
[----:B------:R-:W-:Y:S02]  /*ce20*/  @!P3 IMAD.MOV.U32 R17, RZ, RZ, R40 ;  /* 0x000000ffff11b224 */ /* 0x000fe400078e0028 */
[----:B------:R-:W-:Y:S02]  /*ce30*/  @!P3 IMAD.MOV.U32 R18, RZ, RZ, R3 ;  /* 0x000000ffff12b224 */ /* 0x000fe400078e0003 */
[----:B------:R-:W-:-:S02]  /*ce40*/  @!P3 IMAD.MOV.U32 R19, RZ, RZ, R38 ;  /* 0x000000ffff13b224 */ /* 0x000fc400078e0026 */
[----:B------:R-:W-:Y:S02]  /*ce50*/  @!P2 IMAD.MOV.U32 R24, RZ, RZ, R9 ;  /* 0x000000ffff18a224 */ /* 0x000fe400078e0009 */
[----:B------:R-:W-:Y:S02]  /*ce60*/  @!P2 IMAD.MOV.U32 R25, RZ, RZ, R14 ;  /* 0x000000ffff19a224 */ /* 0x000fe400078e000e */
[----:B------:R-:W-:Y:S02]  /*ce70*/  @!P2 IMAD.MOV.U32 R26, RZ, RZ, R12 ;  /* 0x000000ffff1aa224 */ /* 0x000fe400078e000c */
[----:B------:R-:W-:Y:S02]  /*ce80*/  @!P2 IMAD.MOV.U32 R27, RZ, RZ, R13 ;  /* 0x000000ffff1ba224 */ /* 0x000fe400078e000d */
[----:B------:R-:W-:Y:S02]  /*ce90*/  @!P1 IMAD.MOV.U32 R28, RZ, RZ, R11 ;  /* 0x000000ffff1c9224 */ /* 0x000fe400078e000b */
[----:B------:R-:W-:-:S02]  /*cea0*/  @!P1 IMAD.MOV.U32 R29, RZ, RZ, R32 ;  /* 0x000000ffff1d9224 */ /* 0x000fc400078e0020 */
[----:B------:R-:W-:Y:S02]  /*ceb0*/  @!P1 IMAD.MOV.U32 R30, RZ, RZ, R10 ;  /* 0x000000ffff1e9224 */ /* 0x000fe400078e000a */
[----:B------:R-:W-:Y:S01]  /*cec0*/  @!P1 IMAD.MOV.U32 R31, RZ, RZ, R35 ;  /* 0x000000ffff1f9224 */ /* 0x000fe200078e0023 */
[----:B0-----:R-:W-:Y:S06]  /*ced0*/  @P0 BRA `(.L_x_31850) ;  /* 0x0000001000b80947 */ /* 0x001fec0003800000 */
        /* <DEDUP_REMOVED lines=21> */
.L_x_31854:
[----:B------:R-:W0:Y:S01]  /*d030*/  F2I.S64.F64.TRUNC R4, R4 ;  /* 0x0000000400047311 */ /* 0x000e22000030d900 */
[----:B------:R-:W-:Y:S02]  /*d040*/  IMAD.MOV.U32 R23, RZ, RZ, R2 ;  /* 0x000000ffff177224 */ /* 0x000fe400078e0002 */
[----:B0-----:R-:W-:-:S05]  /*d050*/  IMAD.MOV.U32 R3, RZ, RZ, R4 ;  /* 0x000000ffff037224 */ /* 0x001fca00078e0004 */
[----:B------:R1:W-:Y:S01]  /*d060*/  STG.E.U8 desc[UR36][R8.64], R3 ;  /* 0x0000000308007986 */ /* 0x0003e2000c101124 */
[----:B------:R-:W-:Y:S05]  /*d070*/  BRA `(.L_x_31850) ;  /* 0x0000001000507947 */ /* 0x000fea0003800000 */
.L_x_31853:
        /* <DEDUP_REMOVED lines=10> */
.L_x_31857:
[----:B------:R-:W0:Y:S01]  /*d120*/  F2I.F64.TRUNC R5, R4 ;  /* 0x0000000400057311 */ /* 0x000e22000030d100 */
[----:B------:R-:W-:Y:S01]  /*d130*/  IMAD.MOV.U32 R23, RZ, RZ, R2 ;  /* 0x000000ffff177224 */ /* 0x000fe200078e0002 */
[----:B0-----:R4:W-:Y:S01]  /*d140*/  STG.E desc[UR36][R8.64], R5 ;  /* 0x0000000508007986 */ /* 0x0019e2000c101924 */
[----:B------:R-:W-:Y:S05]  /*d150*/  BRA `(.L_x_31850) ;  /* 0x0000001000187947 */ /* 0x000fea0003800000 */
.L_x_31856:
[----:B------:R-:W0:Y:S01]  /*d160*/  F2I.F64.TRUNC R5, R4 ;  /* 0x0000000400057311 */ /* 0x000e22000030d100 */
[----:B------:R-:W-:Y:S01]  /*d170*/  IMAD.MOV.U32 R23, RZ, RZ, R2 ;  /* 0x000000ffff177224 */ /* 0x000fe200078e0002 */
[----:B0-----:R2:W-:Y:S01]  /*d180*/  STG.E.U16 desc[UR36][R8.64], R5 ;  /* 0x0000000508007986 */ /* 0x0015e2000c101524 */
[----:B------:R-:W-:Y:S05]  /*d190*/  BRA `(.L_x_31850) ;  /* 0x0000001000087947 */ /* 0x000fea0003800000 */
.L_x_31852:
        /* <DEDUP_REMOVED lines=14> */
.L_x_31859:
        /* <DEDUP_REMOVED lines=9> */
.L_x_31858:
        /* <DEDUP_REMOVED lines=10> */
[----:B------:R-:W-:Y:S01]  /*d3b0*/  IMAD.MOV.U32 R23, RZ, RZ, R2 ;  /* 0x000000ffff177224 */ /* 0x000fe200078e0002 */
[----:B------:R-:W-:-:S05]  /*d3c0*/  DSETP.GEU.AND P1, PT, |R4|, UR4, PT ;  /* 0x0000000404007e2a */ /* 0x000fca000bf2e200 */
[----:B------:R-:W1:Y:S07]  /*d3d0*/  F2F.F32.F64 R10, R4 ;  /* 0x00000004000a7310 */ /* 0x000e6e0000301000 */
[----:B0-----:R-:W-:Y:S02]  /*d3e0*/  @!P0 FMUL R11, R11, 1.175494350822287508e-38 ;  /* 0x008000000b0b8820 */ /* 0x001fe40000400000 */
[----:B-1----:R-:W-:-:S05]  /*d3f0*/  @!P1 FMUL R10, R10, 1.175494350822287508e-38 ;  /* 0x008000000a0a9820 */ /* 0x002fca0000400000 */
[----:B------:R0:W-:Y:S01]  /*d400*/  STG.E.64 desc[UR36][R8.64], R10 ;  /* 0x0000000a08007986 */ /* 0x0001e2000c101b24 */
[----:B------:R-:W-:Y:S05]  /*d410*/  BRA `(.L_x_31850) ;  /* 0x0000000c00687947 */ /* 0x000fea0003800000 */
.L_x_31861:
        /* <DEDUP_REMOVED lines=9> */
[----:B------:R-:W-:-:S05]  /*d4b0*/  F2FP.F16.F32.PACK_AB R3, R0, R3 ;  /* 0x000000030003723e */ /* 0x000fca00000000ff */
[----:B------:R0:W-:Y:S01]  /*d4c0*/  STG.E desc[UR36][R8.64], R3 ;  /* 0x0000000308007986 */ /* 0x0001e2000c101924 */
[----:B------:R-:W-:Y:S05]  /*d4d0*/  BRA `(.L_x_31850) ;  /* 0x0000000c00387947 */ /* 0x000fea0003800000 */
.L_x_31860:
[----:B------:R0:W-:Y:S01]  /*d4e0*/  STG.E.64 desc[UR36][R8.64], R4 ;  /* 0x0000000408007986 */ /* 0x0001e2000c101b24 */
[----:B------:R-:W-:Y:S01]  /*d4f0*/  IMAD.MOV.U32 R23, RZ, RZ, R2 ;  /* 0x000000ffff177224 */ /* 0x000fe200078e0002 */
[----:B------:R-:W-:Y:S06]  /*d500*/  BRA `(.L_x_31850) ;  /* 0x0000000c002c7947 */ /* 0x000fec0003800000 */
.L_x_31851:
        /* <DEDUP_REMOVED lines=10> */
[----:B------:R-:W-:-:S06]  /*d5b0*/  DSETP.NEU.OR P0, PT, R4, RZ, P0 ;  /* 0x000000ff0400722a */ /* 0x000fcc000070d400 */
[----:B------:R-:W-:-:S05]  /*d5c0*/  SEL R3, RZ, 0x1, !P0 ;  /* 0x00000001ff037807 */ /* 0x000fca0004000000 */
[----:B------:R0:W-:Y:S01]  /*d5d0*/  STG.E.U8 desc[UR36][R8.64], R3 ;  /* 0x0000000308007986 */ /* 0x0001e2000c101124 */
[----:B------:R-:W-:Y:S05]  /*d5e0*/  BRA `(.L_x_31850) ;  /* 0x0000000800f47947 */ /* 0x000fea0003800000 */
.L_x_31864:
[----:B------:R0:W-:Y:S01]  /*d5f0*/  STG.E.128 desc[UR36][R8.64], R4 ;  /* 0x0000000408007986 */ /* 0x0001e2000c101d24 */
[----:B------:R-:W-:Y:S01]  /*d600*/  IMAD.MOV.U32 R23, RZ, RZ, R2 ;  /* 0x000000ffff177224 */ /* 0x000fe200078e0002 */
[----:B------:R-:W-:Y:S06]  /*d610*/  BRA `(.L_x_31850) ;  /* 0x0000000800e87947 */ /* 0x000fec0003800000 */
.L_x_31863:
        /* <DEDUP_REMOVED lines=25> */
.L_x_31868:
[----:B------:R-:W-:Y:S05]  /*d7b0*/  BSYNC B0 ;  /* 0x0000000000007941 */ /* 0x000fea0003800000 */
.L_x_31867:
[----:B------:R-:W-:Y:S01]  /*d7c0*/  LOP3.LUT R7, R0, R7, RZ, 0xfc, !PT ;  /* 0x0000000700077212 */ /* 0x000fe200078efcff */
[----:B------:R-:W-:-:S04]  /*d7d0*/  IMAD.MOV.U32 R23, RZ, RZ, R2 ;  /* 0x000000ffff177224 */ /* 0x000fc800078e0002 */
[----:B------:R0:W-:Y:S01]  /*d7e0*/  STG.E.U8 desc[UR36][R8.64], R7 ;  /* 0x0000000708007986 */ /* 0x0001e2000c101124 */
[----:B------:R-:W-:Y:S05]  /*d7f0*/  BRA `(.L_x_31850) ;  /* 0x0000000800707947 */ /* 0x000fea0003800000 */
.L_x_31866:
        /* <DEDUP_REMOVED lines=17> */
.L_x_31870:
[----:B------:R-:W-:Y:S01]  /*d910*/  IMAD.MOV.U32 R0, RZ, RZ, 0x7f ;  /* 0x0000007fff007424 */ /* 0x000fe200078e00ff */
[----:B------:R-:W-:-:S04]  /*d920*/  ISETP.GT.U32.AND P0, PT, R3, 0x7f800000, PT ;  /* 0x7f8000000300780c */ /* 0x000fc80003f04070 */
[----:B------:R-:W-:-:S09]  /*d930*/  SEL R0, R0, 0x7c, P0 ;  /* 0x0000007c00007807 */ /* 0x000fd20000000000 */
.L_x_31871:
[----:B------:R-:W-:Y:S05]  /*d940*/  BSYNC B0 ;  /* 0x0000000000007941 */ /* 0x000fea0003800000 */
.L_x_31869:
[----:B------:R-:W-:Y:S01]  /*d950*/  LOP3.LUT R3, R7, 0x80000000, RZ, 0xc0, !PT ;  /* 0x8000000007037812 */ /* 0x000fe200078ec0ff */
[----:B------:R-:W-:-:S03]  /*d960*/  IMAD.MOV.U32 R23, RZ, RZ, R2 ;  /* 0x000000ffff177224 */ /* 0x000fc600078e0002 */
[----:B------:R-:W-:-:S04]  /*d970*/  SHF.R.U32.HI R3, RZ, 0x18, R3 ;  /* 0x00000018ff037819 */ /* 0x000fc80000011603 */
[----:B------:R-:W-:-:S05]  /*d980*/  LOP3.LUT R3, R0, R3, RZ, 0xfc, !PT ;  /* 0x0000000300037212 */ /* 0x000fca00078efcff */
[----:B------:R0:W-:Y:S01]  /*d990*/  STG.E.U8 desc[UR36][R8.64], R3 ;  /* 0x0000000308007986 */ /* 0x0001e2000c101124 */
[----:B------:R-:W-:Y:S05]  /*d9a0*/  BRA `(.L_x_31850) ;  /* 0x0000000800047947 */ /* 0x000fea0003800000 */
.L_x_31865:
        /* <DEDUP_REMOVED lines=9> */
.L_x_31862:
        /* <DEDUP_REMOVED lines=12> */
.L_x_31874:
        /* <DEDUP_REMOVED lines=21> */
.L_x_31877:
[----:B------:R-:W-:-:S04]  /*dc50*/  LOP3.LUT R0, R7, 0x80000000, RZ, 0xc0, !PT ;  /* 0x8000000007007812 */ /* 0x000fc800078ec0ff */
[----:B------:R-:W-:-:S04]  /*dc60*/  SHF.R.U32.HI R0, RZ, 0x18, R0 ;  /* 0x00000018ff007819 */ /* 0x000fc80000011600 */
[----:B------:R-:W-:-:S07]  /*dc70*/  LOP3.LUT R0, R3, R0, RZ, 0xfc, !PT ;  /* 0x0000000003007212 */ /* 0x000fce00078efcff */
.L_x_31876:
[----:B------:R-:W-:Y:S05]  /*dc80*/  BSYNC B0 ;  /* 0x0000000000007941 */ /* 0x000fea0003800000 */
.L_x_31875:
[----:B------:R0:W-:Y:S01]  /*dc90*/  STG.E.U8 desc[UR36][R8.64], R0 ;  /* 0x0000000008007986 */ /* 0x0001e2000c101124 */
[----:B------:R-:W-:Y:S01]  /*dca0*/  IMAD.MOV.U32 R23, RZ, RZ, R2 ;  /* 0x000000ffff177224 */ /* 0x000fe200078e0002 */
[----:B------:R-:W-:Y:S06]  /*dcb0*/  BRA `(.L_x_31850) ;  /* 0x0000000400407947 */ /* 0x000fec0003800000 */
.L_x_31873:
        /* <DEDUP_REMOVED lines=21> */
.L_x_31880:
[----:B------:R-:W-:-:S04]  /*de10*/  LOP3.LUT R0, R7, 0x80000000, RZ, 0xc0, !PT ;  /* 0x8000000007007812 */ /* 0x000fc800078ec0ff */
[----:B------:R-:W-:-:S04]  /*de20*/  SHF.R.U32.HI R0, RZ, 0x18, R0 ;  /* 0x00000018ff007819 */ /* 0x000fc80000011600 */
[----:B------:R-:W-:-:S07]  /*de30*/  LOP3.LUT R0, R3, R0, RZ, 0xfc, !PT ;  /* 0x0000000003007212 */ /* 0x000fce00078efcff */
.L_x_31879:
[----:B------:R-:W-:Y:S05]  /*de40*/  BSYNC B0 ;  /* 0x0000000000007941 */ /* 0x000fea0003800000 */
.L_x_31878:
[----:B------:R0:W-:Y:S01]  /*de50*/  STG.E.U8 desc[UR36][R8.64], R0 ;  /* 0x0000000008007986 */ /* 0x0001e2000c101124 */
[----:B------:R-:W-:Y:S01]  /*de60*/  IMAD.MOV.U32 R23, RZ, RZ, R2 ;  /* 0x000000ffff177224 */ /* 0x000fe200078e0002 */
[----:B------:R-:W-:Y:S06]  /*de70*/  BRA `(.L_x_31850) ;  /* 0x0000000000d07947 */ /* 0x000fec0003800000 */
.L_x_31872:
        /* <DEDUP_REMOVED lines=27> */
.L_x_31855:
        /* <DEDUP_REMOVED lines=16> */
.L_x_31883:
[----:B------:R-:W-:Y:S01]  /*e130*/  IMAD.MOV.U32 R23, RZ, RZ, R2 ;  /* 0x000000ffff177224 */ /* 0x000fe200078e0002 */
[----:B------:R-:W-:Y:S06]  /*e140*/  BRA `(.L_x_31850) ;  /* 0x00000000001c7947 */ /* 0x000fec0003800000 */
.L_x_31882:
[----:B------:R-:W0:Y:S01]  /*e150*/  F2I.U64.F64.TRUNC R4, R4 ;  /* 0x0000000400047311 */ /* 0x000e22000030d800 */
[----:B------:R-:W-:Y:S01]  /*e160*/  IMAD.MOV.U32 R23, RZ, RZ, R2 ;  /* 0x000000ffff177224 */ /* 0x000fe200078e0002 */
[----:B0-----:R0:W-:Y:S01]  /*e170*/  STG.E.64 desc[UR36][R8.64], R4 ;  /* 0x0000000408007986 */ /* 0x0011e2000c101b24 */
[----:B------:R-:W-:Y:S05]  /*e180*/  BRA `(.L_x_31850) ;  /* 0x00000000000c7947 */ /* 0x000fea0003800000 */
.L_x_31881:
[----:B------:R-:W0:Y:S01]  /*e190*/  F2I.U32.F64.TRUNC R5, R4 ;  /* 0x0000000400057311 */ /* 0x000e22000030d000 */
[----:B------:R-:W-:Y:S01]  /*e1a0*/  IMAD.MOV.U32 R23, RZ, RZ, R2 ;  /* 0x000000ffff177224 */ /* 0x000fe200078e0002 */
[----:B0-----:R0:W-:Y:S06]  /*e1b0*/  STG.E desc[UR36][R8.64], R5 ;  /* 0x0000000508007986 */ /* 0x0011ec000c101924 */
.L_x_31850:
[----:B------:R-:W-:Y:S05]  /*e1c0*/  BSYNC B6 ;  /* 0x0000000000067941 */ /* 0x000fea0003800000 */
.L_x_31849:
[----:B------:R-:W-:Y:S01]  /*e1d0*/  ISETP.GE.AND P0, PT, R23, R52, PT ;  /* 0x000000341700720c */ /* 0x000fe20003f06270 */
[----:B------:R-:W-:-:S12]  /*e1e0*/  BSSY B6, `(.L_x_31884) ;  /* 0x000023c000067945 */ /* 0x000fd80003800000 */
[----:B------:R-:W-:Y:S05]  /*e1f0*/  @P0 BRA `(.L_x_31885) ;  /* 0x0000002000e80947 */ /* 0x000fea0003800000 */
[----:B01----:R-:W0:Y:S01]  /*e200*/  LDC.64 R2, c[0x0][0x220] ;  /* 0x00008800ff027b82 */ /* 0x003e220000000a00 */
[----:B------:R-:W-:Y:S01]  /*e210*/  IMAD R0, R22, 0x200, R23 ;  /* 0x0000020016007824 */ /* 0x000fe200078e0217 */
[----:B---3--:R-:W-:Y:S01]  /*e220*/  PRMT R4, R36, 0x9910, RZ ;  /* 0x0000991024047816 */ /* 0x008fe200000000ff */
[----:B------:R-:W-:Y:S02]  /*e230*/  ULDC UR4, c[0x0][0x258] ;  /* 0x0000960000047ab9 */ /* 0x000fe40000000800 */
[----:B--2-4-:R-:W-:Y:S02]  /*e240*/  IMAD R5, R0, UR4, RZ ;  /* 0x0000000400057c24 */ /* 0x014fe4000f8e02ff */
        /* <DEDUP_REMOVED lines=16> */
.L_x_31889:
[----:B------:R-:W0:Y:S02]  /*e350*/  F2I.S64.F64.TRUNC R16, R16 ;  /* 0x0000001000107311 */ /* 0x000e24000030d900 */
[----:B0-----:R-:W-:-:S05]  /*e360*/  IMAD.MOV.U32 R5, RZ, RZ, R16 ;  /* 0x000000ffff057224 */ /* 0x001fca00078e0010 */
[----:B------:R1:W-:Y:S01]  /*e370*/  STG.E.U8 desc[UR36][R2.64], R5 ;  /* 0x0000000502007986 */ /* 0x0003e2000c101124 */
[----:B------:R-:W-:Y:S05]  /*e380*/  BRA `(.L_x_31891) ;  /* 0x0000001000087947 */ /* 0x000fea0003800000 */
.L_x_31888:
        /* <DEDUP_REMOVED lines=9> */
.L_x_31893:
[----:B------:R-:W0:Y:S02]  /*e420*/  F2I.F64.TRUNC R17, R16 ;  /* 0x0000001000117311 */ /* 0x000e24000030d100 */
[----:B0-----:R4:W-:Y:S01]  /*e430*/  STG.E desc[UR36][R2.64], R17 ;  /* 0x0000001102007986 */ /* 0x0019e2000c101924 */
[----:B------:R-:W-:Y:S05]  /*e440*/  BRA `(.L_x_31891) ;  /* 0x0000000c00d87947 */ /* 0x000fea0003800000 */
.L_x_31892:
[----:B------:R-:W0:Y:S02]  /*e450*/  F2I.F64.TRUNC R17, R16 ;  /* 0x0000001000117311 */ /* 0x000e24000030d100 */
[----:B0-----:R2:W-:Y:S01]  /*e460*/  STG.E.U16 desc[UR36][R2.64], R17 ;  /* 0x0000001102007986 */ /* 0x0015e2000c101524 */
[----:B------:R-:W-:Y:S05]  /*e470*/  BRA `(.L_x_31891) ;  /* 0x0000000c00cc7947 */ /* 0x000fea0003800000 */
.L_x_31887:
        /* <DEDUP_REMOVED lines=13> */
.L_x_31895:
        /* <DEDUP_REMOVED lines=8> */
.L_x_31894:
        /* <DEDUP_REMOVED lines=16> */
.L_x_31897:
        /* <DEDUP_REMOVED lines=11> */
.L_x_31896:
[----:B------:R0:W-:Y:S01]  /*e780*/  STG.E.64 desc[UR36][R2.64], R16 ;  /* 0x0000001002007986 */ /* 0x0001e2000c101b24 */
[----:B------:R-:W-:Y:S05]  /*e790*/  BRA `(.L_x_31891) ;  /* 0x0000000c00047947 */ /* 0x000fea0003800000 */
.L_x_31886:
        /* <DEDUP_REMOVED lines=13> */
.L_x_31900:
[----:B------:R0:W-:Y:S01]  /*e870*/  STG.E.128 desc[UR36][R2.64], R16 ;  /* 0x0000001002007986 */ /* 0x0001e2000c101d24 */
[----:B------:R-:W-:Y:S05]  /*e880*/  BRA `(.L_x_31891) ;  /* 0x0000000800c87947 */ /* 0x000fea0003800000 */
.L_x_31899:
        /* <DEDUP_REMOVED lines=25> */
.L_x_31904:
[----:B------:R-:W-:Y:S05]  /*ea20*/  BSYNC B0 ;  /* 0x0000000000007941 */ /* 0x000fea0003800000 */
.L_x_31903:
[----:B------:R-:W-:-:S05]  /*ea30*/  LOP3.LUT R5, R0, R5, RZ, 0xfc, !PT ;  /* 0x0000000500057212 */ /* 0x000fca00078efcff */
[----:B------:R0:W-:Y:S01]  /*ea40*/  STG.E.U8 desc[UR36][R2.64], R5 ;  /* 0x0000000502007986 */ /* 0x0001e2000c101124 */
[----:B------:R-:W-:Y:S05]  /*ea50*/  BRA `(.L_x_31891) ;  /* 0x0000000800547947 */ /* 0x000fea0003800000 */
.L_x_31902:
        /* <DEDUP_REMOVED lines=17> */
.L_x_31906:
[----:B------:R-:W-:Y:S01]  /*eb70*/  IMAD.MOV.U32 R0, RZ, RZ, 0x7f ;  /* 0x0000007fff007424 */ /* 0x000fe200078e00ff */
[----:B------:R-:W-:-:S04]  /*eb80*/  ISETP.GT.U32.AND P0, PT, R4, 0x7f800000, PT ;  /* 0x7f8000000400780c */ /* 0x000fc80003f04070 */
[----:B------:R-:W-:-:S09]  /*eb90*/  SEL R0, R0, 0x7c, P0 ;  /* 0x0000007c00007807 */ /* 0x000fd20000000000 */
.L_x_31907:
[----:B------:R-:W-:Y:S05]  /*eba0*/  BSYNC B0 ;  /* 0x0000000000007941 */ /* 0x000fea0003800000 */
.L_x_31905:
[----:B------:R-:W-:-:S04]  /*ebb0*/  LOP3.LUT R4, R5, 0x80000000, RZ, 0xc0, !PT ;  /* 0x8000000005047812 */ /* 0x000fc800078ec0ff */
[----:B------:R-:W-:-:S04]  /*ebc0*/  SHF.R.U32.HI R5, RZ, 0x18, R4 ;  /* 0x00000018ff057819 */ /* 0x000fc80000011604 */
[----:B------:R-:W-:-:S05]  /*ebd0*/  LOP3.LUT R5, R0, R5, RZ, 0xfc, !PT ;  /* 0x0000000500057212 */ /* 0x000fca00078efcff */
[----:B------:R0:W-:Y:S01]  /*ebe0*/  STG.E.U8 desc[UR36][R2.64], R5 ;  /* 0x0000000502007986 */ /* 0x0001e2000c101124 */
[----:B------:R-:W-:Y:S05]  /*ebf0*/  BRA `(.L_x_31891) ;  /* 0x0000000400ec7947 */ /* 0x000fea0003800000 */
.L_x_31901:
        /* <DEDUP_REMOVED lines=8> */
.L_x_31898:
        /* <DEDUP_REMOVED lines=11> */
.L_x_31910:
        /* <DEDUP_REMOVED lines=21> */
.L_x_31913:
[----:B------:R-:W-:-:S04]  /*ee80*/  LOP3.LUT R0, R7, 0x80000000, RZ, 0xc0, !PT ;  /* 0x8000000007007812 */ /* 0x000fc800078ec0ff */
[----:B------:R-:W-:-:S04]  /*ee90*/  SHF.R.U32.HI R5, RZ, 0x18, R0 ;  /* 0x00000018ff057819 */ /* 0x000fc80000011600 */
[----:B------:R-:W-:-:S04]  /*eea0*/  LOP3.LUT R4, R4, R5, RZ, 0xfc, !PT ;  /* 0x0000000504047212 */ /* 0x000fc800078efcff */
[----:B------:R-:W-:-:S07]  /*eeb0*/  PRMT R0, R4, 0x7610, R0 ;  /* 0x0000761004007816 */ /* 0x000fce0000000000 */
.L_x_31912:
[----:B------:R-:W-:Y:S05]  /*eec0*/  BSYNC B0 ;  /* 0x0000000000007941 */ /* 0x000fea0003800000 */
.L_x_31911:
[----:B------:R0:W-:Y:S01]  /*eed0*/  STG.E.U8 desc[UR36][R2.64], R0 ;  /* 0x0000000002007986 */ /* 0x0001e2000c101124 */
[----:B------:R-:W-:Y:S05]  /*eee0*/  BRA `(.L_x_31891) ;  /* 0x0000000400307947 */ /* 0x000fea0003800000 */
.L_x_31909:
        /* <DEDUP_REMOVED lines=21> */
.L_x_31916:
[----:B------:R-:W-:-:S04]  /*f040*/  LOP3.LUT R0, R7, 0x80000000, RZ, 0xc0, !PT ;  /* 0x8000000007007812 */ /* 0x000fc800078ec0ff */
[----:B------:R-:W-:-:S04]  /*f050*/  SHF.R.U32.HI R5, RZ, 0x18, R0 ;  /* 0x00000018ff057819 */ /* 0x000fc80000011600 */
[----:B------:R-:W-:-:S04]  /*f060*/  LOP3.LUT R4, R4, R5, RZ, 0xfc, !PT ;  /* 0x0000000504047212 */ /* 0x000fc800078efcff */
[----:B------:R-:W-:-:S07]  /*f070*/  PRMT R0, R4, 0x7610, R0 ;  /* 0x0000761004007816 */ /* 0x000fce0000000000 */
.L_x_31915:
[----:B------:R-:W-:Y:S05]  /*f080*/  BSYNC B0 ;  /* 0x0000000000007941 */ /* 0x000fea0003800000 */
.L_x_31914:
[----:B------:R0:W-:Y:S01]  /*f090*/  STG.E.U8 desc[UR36][R2.64], R0 ;  /* 0x0000000002007986 */ /* 0x0001e2000c101124 */
[----:B------:R-:W-:Y:S05]  /*f0a0*/  BRA `(.L_x_31891) ;  /* 0x0000000000c07947 */ /* 0x000fea0003800000 */
.L_x_31908:
        /* <DEDUP_REMOVED lines=26> */
.L_x_31890:
        /* <DEDUP_REMOVED lines=16> */
.L_x_31919:
[----:B------:R-:W-:Y:S05]  /*f350*/  BRA `(.L_x_31891) ;  /* 0x0000000000147947 */ /* 0x000fea0003800000 */
.L_x_31918:
[----:B------:R-:W0:Y:S02]  /*f360*/  F2I.U64.F64.TRUNC R16, R16 ;  /* 0x0000001000107311 */ /* 0x000e24000030d800 */
[----:B0-----:R0:W-:Y:S01]  /*f370*/  STG.E.64 desc[UR36][R2.64], R16 ;  /* 0x0000001002007986 */ /* 0x0011e2000c101b24 */
[----:B------:R-:W-:Y:S05]  /*f380*/  BRA `(.L_x_31891) ;  /* 0x0000000000087947 */ /* 0x000fea0003800000 */
.L_x_31917:
[----:B------:R-:W0:Y:S02]  /*f390*/  F2I.U32.F64.TRUNC R17, R16 ;  /* 0x0000001000117311 */ /* 0x000e24000030d000 */
[----:B0-----:R0:W-:Y:S02]  /*f3a0*/  STG.E desc[UR36][R2.64], R17 ;  /* 0x0000001102007986 */ /* 0x0011e4000c101924 */
.L_x_31891:
        /* <DEDUP_REMOVED lines=24> */
.L_x_31923:
[----:B------:R-:W0:Y:S02]  /*f530*/  F2I.S64.F64.TRUNC R24, R24 ;  /* 0x0000001800187311 */ /* 0x000e24000030d900 */
[----:B0-----:R-:W-:-:S05]  /*f540*/  IMAD.MOV.U32 R5, RZ, RZ, R24 ;  /* 0x000000ffff057224 */ /* 0x001fca00078e0018 */
[----:B------:R1:W-:Y:S01]  /*f550*/  STG.E.U8 desc[UR36][R2.64], R5 ;  /* 0x0000000502007986 */ /* 0x0003e2000c101124 */
[----:B------:R-:W-:Y:S05]  /*f560*/  BRA `(.L_x_31925) ;  /* 0x0000001000087947 */ /* 0x000fea0003800000 */
.L_x_31922:
        /* <DEDUP_REMOVED lines=9> */
.L_x_31927:
[----:B------:R-:W0:Y:S02]  /*f600*/  F2I.F64.TRUNC R25, R24 ;  /* 0x0000001800197311 */ /* 0x000e24000030d100 */
[----:B0-----:R3:W-:Y:S01]  /*f610*/  STG.E desc[UR36][R2.64], R25 ;  /* 0x0000001902007986 */ /* 0x0017e2000c101924 */
[----:B------:R-:W-:Y:S05]  /*f620*/  BRA `(.L_x_31925) ;  /* 0x0000000c00d87947 */ /* 0x000fea0003800000 */
.L_x_31926:
[----:B------:R-:W0:Y:S02]  /*f630*/  F2I.F64.TRUNC R25, R24 ;  /* 0x0000001800197311 */ /* 0x000e24000030d100 */
[----:B0-----:R2:W-:Y:S01]  /*f640*/  STG.E.U16 desc[UR36][R2.64], R25 ;  /* 0x0000001902007986 */ /* 0x0015e2000c101524 */
[----:B------:R-:W-:Y:S05]  /*f650*/  BRA `(.L_x_31925) ;  /* 0x0000000c00cc7947 */ /* 0x000fea0003800000 */
.L_x_31921:
        /* <DEDUP_REMOVED lines=13> */
.L_x_31929:
        /* <DEDUP_REMOVED lines=8> */
.L_x_31928:
        /* <DEDUP_REMOVED lines=16> */
.L_x_31931:
        /* <DEDUP_REMOVED lines=11> */
.L_x_31930:
[----:B------:R0:W-:Y:S01]  /*f960*/  STG.E.64 desc[UR36][R2.64], R24 ;  /* 0x0000001802007986 */ /* 0x0001e2000c101b24 */
[----:B------:R-:W-:Y:S05]  /*f970*/  BRA `(.L_x_31925) ;  /* 0x0000000c00047947 */ /* 0x000fea0003800000 */
.L_x_31920:
        /* <DEDUP_REMOVED lines=13> */
.L_x_31934:
[----:B------:R0:W-:Y:S01]  /*fa50*/  STG.E.128 desc[UR36][R2.64], R24 ;  /* 0x0000001802007986 */ /* 0x0001e2000c101d24 */
[----:B------:R-:W-:Y:S05]  /*fa60*/  BRA `(.L_x_31925) ;  /* 0x0000000800c87947 */ /* 0x000fea0003800000 */
.L_x_31933:
        /* <DEDUP_REMOVED lines=25> */
.L_x_31938:
[----:B------:R-:W-:Y:S05]  /*fc00*/  BSYNC B0 ;  /* 0x0000000000007941 */ /* 0x000fea0003800000 */
.L_x_31937:
[----:B------:R-:W-:-:S05]  /*fc10*/  LOP3.LUT R5, R0, R5, RZ, 0xfc, !PT ;  /* 0x0000000500057212 */ /* 0x000fca00078efcff */
[----:B------:R0:W-:Y:S01]  /*fc20*/  STG.E.U8 desc[UR36][R2.64], R5 ;  /* 0x0000000502007986 */ /* 0x0001e2000c101124 */
[----:B------:R-:W-:Y:S05]  /*fc30*/  BRA `(.L_x_31925) ;  /* 0x0000000800547947 */ /* 0x000fea0003800000 */
.L_x_31936:
        /* <DEDUP_REMOVED lines=17> */
.L_x_31940:
[----:B------:R-:W-:Y:S01]  /*fd50*/  IMAD.MOV.U32 R0, RZ, RZ, 0x7f ;  /* 0x0000007fff007424 */ /* 0x000fe200078e00ff */
[----:B------:R-:W-:-:S04]  /*fd60*/  ISETP.GT.U32.AND P0, PT, R4, 0x7f800000, PT ;  /* 0x7f8000000400780c */ /* 0x000fc80003f04070 */
[----:B------:R-:W-:-:S09]  /*fd70*/  SEL R0, R0, 0x7c, P0 ;  /* 0x0000007c00007807 */ /* 0x000fd20000000000 */
.L_x_31941:
[----:B------:R-:W-:Y:S05]  /*fd80*/  BSYNC B0 ;  /* 0x0000000000007941 */ /* 0x000fea0003800000 */
.L_x_31939:
[----:B------:R-:W-:-:S04]  /*fd90*/  LOP3.LUT R4, R5, 0x80000000, RZ, 0xc0, !PT ;  /* 0x8000000005047812 */ /* 0x000fc800078ec0ff */
[----:B------:R-:W-:-:S04]  /*fda0*/  SHF.R.U32.HI R5, RZ, 0x18, R4 ;  /* 0x00000018ff057819 */ /* 0x000fc80000011604 */
[----:B------:R-:W-:-:S05]  /*fdb0*/  LOP3.LUT R5, R0, R5, RZ, 0xfc, !PT ;  /* 0x0000000500057212 */ /* 0x000fca00078efcff */
[----:B------:R0:W-:Y:S01]  /*fdc0*/  STG.E.U8 desc[UR36][R2.64], R5 ;  /* 0x0000000502007986 */ /* 0x0001e2000c101124 */
[----:B------:R-:W-:Y:S05]  /*fdd0*/  BRA `(.L_x_31925) ;  /* 0x0000000400ec7947 */ /* 0x000fea0003800000 */
.L_x_31935:
        /* <DEDUP_REMOVED lines=8> */
.L_x_31932:
        /* <DEDUP_REMOVED lines=11> */
.L_x_31944:
        /* <DEDUP_REMOVED lines=21> */
.L_x_31947:
[----:B------:R-:W-:-:S04]  /*10060*/  LOP3.LUT R0, R7, 0x80000000, RZ, 0xc0, !PT ;  /* 0x8000000007007812 */ /* 0x000fc800078ec0ff */
[----:B------:R-:W-:-:S04]  /*10070*/  SHF.R.U32.HI R5, RZ, 0x18, R0 ;  /* 0x00000018ff057819 */ /* 0x000fc80000011600 */
[----:B------:R-:W-:-:S04]  /*10080*/  LOP3.LUT R4, R4, R5, RZ, 0xfc, !PT ;  /* 0x0000000504047212 */ /* 0x000fc800078efcff */
[----:B------:R-:W-:-:S07]  /*10090*/  PRMT R0, R4, 0x7610, R0 ;  /* 0x0000761004007816 */ /* 0x000fce0000000000 */
.L_x_31946:
[----:B------:R-:W-:Y:S05]  /*100a0*/  BSYNC B0 ;  /* 0x0000000000007941 */ /* 0x000fea0003800000 */
.L_x_31945:
[----:B------:R0:W-:Y:S01]  /*100b0*/  STG.E.U8 desc[UR36][R2.64], R0 ;  /* 0x0000000002007986 */ /* 0x0001e2000c101124 */
[----:B------:R-:W-:Y:S05]  /*100c0*/  BRA `(.L_x_31925) ;  /* 0x0000000400307947 */ /* 0x000fea0003800000 */
.L_x_31943:
        /* <DEDUP_REMOVED lines=21> */
.L_x_31950:
[----:B------:R-:W-:-:S04]  /*10220*/  LOP3.LUT R0, R7, 0x80000000, RZ, 0xc0, !PT ;  /* 0x8000000007007812 */ /* 0x000fc800078ec0ff */
[----:B------:R-:W-:-:S04]  /*10230*/  SHF.R.U32.HI R5, RZ, 0x18, R0 ;  /* 0x00000018ff057819 */ /* 0x000fc80000011600 */
[----:B------:R-:W-:-:S04]  /*10240*/  LOP3.LUT R4, R4, R5, RZ, 0xfc, !PT ;  /* 0x0000000504047212 */ /* 0x000fc800078efcff */
[----:B------:R-:W-:-:S07]  /*10250*/  PRMT R0, R4, 0x7610, R0 ;  /* 0x0000761004007816 */ /* 0x000fce0000000000 */
.L_x_31949:
[----:B------:R-:W-:Y:S05]  /*10260*/  BSYNC B0 ;  /* 0x0000000000007941 */ /* 0x000fea0003800000 */
.L_x_31948:
[----:B------:R0:W-:Y:S01]  /*10270*/  STG.E.U8 desc[UR36][R2.64], R0 ;  /* 0x0000000002007986 */ /* 0x0001e2000c101124 */
[----:B------:R-:W-:Y:S05]  /*10280*/  BRA `(.L_x_31925) ;  /* 0x0000000000c07947 */ /* 0x000fea0003800000 */
.L_x_31942:
        /* <DEDUP_REMOVED lines=26> */
.L_x_31924:
        /* <DEDUP_REMOVED lines=16> */
.L_x_31953:
[----:B------:R-:W-:Y:S05]  /*10530*/  BRA `(.L_x_31925) ;  /* 0x0000000000147947 */ /* 0x000fea0003800000 */
.L_x_31952:
[----:B------:R-:W0:Y:S02]  /*10540*/  F2I.U64.F64.TRUNC R24, R24 ;  /* 0x0000001800187311 */ /* 0x000e24000030d800 */
[----:B0-----:R0:W-:Y:S01]  /*10550*/  STG.E.64 desc[UR36][R2.64], R24 ;  /* 0x0000001802007986 */ /* 0x0011e2000c101b24 */
[----:B------:R-:W-:Y:S05]  /*10560*/  BRA `(.L_x_31925) ;  /* 0x0000000000087947 */ /* 0x000fea0003800000 */
.L_x_31951:
[----:B------:R-:W0:Y:S02]  /*10570*/  F2I.U32.F64.TRUNC R25, R24 ;  /* 0x0000001800197311 */ /* 0x000e24000030d000 */
[----:B0-----:R0:W-:Y:S02]  /*10580*/  STG.E desc[UR36][R2.64], R25 ;  /* 0x0000001902007986 */ /* 0x0011e4000c101924 */
.L_x_31925:
[----:B------:R-:W-:-:S07]  /*10590*/  VIADD R23, R23, 0x80 ;  /* 0x0000008017177836 */ /* 0x000fce0000000000 */
.L_x_31885:
[----:B------:R-:W-:Y:S05]  /*105a0*/  BSYNC B6 ;  /* 0x0000000000067941 */ /* 0x000fea0003800000 */
.L_x_31884:
        /* <DEDUP_REMOVED lines=22> */
.L_x_31957:
[----:B------:R-:W0:Y:S02]  /*10710*/  F2I.S64.F64.TRUNC R28, R28 ;  /* 0x0000001c001c7311 */ /* 0x000e24000030d900 */
[----:B0-----:R-:W-:-:S05]  /*10720*/  IMAD.MOV.U32 R5, RZ, RZ, R28 ;  /* 0x000000ffff057224 */ /* 0x001fca00078e001c */
[----:B------:R-:W-:Y:S01]  /*10730*/  STG.E.U8 desc[UR36][R2.64], R5 ;  /* 0x0000000502007986 */ /* 0x000fe2000c101124 */
[----:B------:R-:W-:Y:S05]  /*10740*/  EXIT ;  /* 0x000000000000794d */ /* 0x000fea0003800000 */
.L_x_31956:
        /* <DEDUP_REMOVED lines=9> */
.L_x_31960:
[----:B------:R-:W0:Y:S02]  /*107e0*/  F2I.F64.TRUNC R29, R28 ;  /* 0x0000001c001d7311 */ /* 0x000e24000030d100 */
[----:B0-----:R-:W-:Y:S01]  /*107f0*/  STG.E desc[UR36][R2.64], R29 ;  /* 0x0000001d02007986 */ /* 0x001fe2000c101924 */
[----:B------:R-:W-:Y:S05]  /*10800*/  EXIT ;  /* 0x000000000000794d */ /* 0x000fea0003800000 */
.L_x_31959:
[----:B------:R-:W0:Y:S02]  /*10810*/  F2I.F64.TRUNC R29, R28 ;  /* 0x0000001c001d7311 */ /* 0x000e24000030d100 */
[----:B0-----:R-:W-:Y:S01]  /*10820*/  STG.E.U16 desc[UR36][R2.64], R29 ;  /* 0x0000001d02007986 */ /* 0x001fe2000c101524 */
[----:B------:R-:W-:Y:S05]  /*10830*/  EXIT ;  /* 0x000000000000794d */ /* 0x000fea0003800000 */
.L_x_31955:
        /* <DEDUP_REMOVED lines=13> */
.L_x_31962:
        /* <DEDUP_REMOVED lines=8> */
.L_x_31961:
        /* <DEDUP_REMOVED lines=16> */
.L_x_31964:
        /* <DEDUP_REMOVED lines=11> */
.L_x_31963:
[----:B------:R-:W-:Y:S01]  /*10b40*/  STG.E.64 desc[UR36][R2.64], R28 ;  /* 0x0000001c02007986 */ /* 0x000fe2000c101b24 */
[----:B------:R-:W-:Y:S05]  /*10b50*/  EXIT ;  /* 0x000000000000794d */ /* 0x000fea0003800000 */
.L_x_31954:
        /* <DEDUP_REMOVED lines=13> */
.L_x_31967:
[----:B------:R-:W-:Y:S01]  /*10c30*/  STG.E.128 desc[UR36][R2.64], R28 ;  /* 0x0000001c02007986 */ /* 0x000fe2000c101d24 */
[----:B------:R-:W-:Y:S05]  /*10c40*/  EXIT ;  /* 0x000000000000794d */ /* 0x000fea0003800000 */
.L_x_31966:
        /* <DEDUP_REMOVED lines=25> */
.L_x_31971:
[----:B------:R-:W-:Y:S05]  /*10de0*/  BSYNC B0 ;  /* 0x0000000000007941 */ /* 0x000fea0003800000 */
.L_x_31970:
[----:B------:R-:W-:-:S05]  /*10df0*/  LOP3.LUT R5, R0, R5, RZ, 0xfc, !PT ;  /* 0x0000000500057212 */ /* 0x000fca00078efcff */
[----:B------:R-:W-:Y:S01]  /*10e00*/  STG.E.U8 desc[UR36][R2.64], R5 ;  /* 0x0000000502007986 */ /* 0x000fe2000c101124 */
[----:B------:R-:W-:Y:S05]  /*10e10*/  EXIT ;  /* 0x000000000000794d */ /* 0x000fea0003800000 */
.L_x_31969:
        /* <DEDUP_REMOVED lines=17> */
.L_x_31973:
[----:B------:R-:W-:Y:S01]  /*10f30*/  IMAD.MOV.U32 R0, RZ, RZ, 0x7f ;  /* 0x0000007fff007424 */ /* 0x000fe200078e00ff */
[----:B------:R-:W-:-:S04]  /*10f40*/  ISETP.GT.U32.AND P0, PT, R4, 0x7f800000, PT ;  /* 0x7f8000000400780c */ /* 0x000fc80003f04070 */
[----:B------:R-:W-:-:S09]  /*10f50*/  SEL R0, R0, 0x7c, P0 ;  /* 0x0000007c00007807 */ /* 0x000fd20000000000 */
.L_x_31974:
[----:B------:R-:W-:Y:S05]  /*10f60*/  BSYNC B0 ;  /* 0x0000000000007941 */ /* 0x000fea0003800000 */
.L_x_31972:
[----:B------:R-:W-:-:S04]  /*10f70*/  LOP3.LUT R4, R5, 0x80000000, RZ, 0xc0, !PT ;  /* 0x8000000005047812 */ /* 0x000fc800078ec0ff */
[----:B------:R-:W-:-:S04]  /*10f80*/  SHF.R.U32.HI R5, RZ, 0x18, R4 ;  /* 0x00000018ff057819 */ /* 0x000fc80000011604 */
[----:B------:R-:W-:-:S05]  /*10f90*/  LOP3.LUT R5, R0, R5, RZ, 0xfc, !PT ;  /* 0x0000000500057212 */ /* 0x000fca00078efcff */
[----:B------:R-:W-:Y:S01]  /*10fa0*/  STG.E.U8 desc[UR36][R2.64], R5 ;  /* 0x0000000502007986 */ /* 0x000fe2000c101124 */
[----:B------:R-:W-:Y:S05]  /*10fb0*/  EXIT ;  /* 0x000000000000794d */ /* 0x000fea0003800000 */
.L_x_31968:
        /* <DEDUP_REMOVED lines=8> */
.L_x_31965:
        /* <DEDUP_REMOVED lines=11> */
.L_x_31977:
        /* <DEDUP_REMOVED lines=21> */
.L_x_31980:
[----:B------:R-:W-:-:S04]  /*11240*/  LOP3.LUT R0, R7, 0x80000000, RZ, 0xc0, !PT ;  /* 0x8000000007007812 */ /* 0x000fc800078ec0ff */
[----:B------:R-:W-:-:S04]  /*11250*/  SHF.R.U32.HI R5, RZ, 0x18, R0 ;  /* 0x00000018ff057819 */ /* 0x000fc80000011600 */
[----:B------:R-:W-:-:S04]  /*11260*/  LOP3.LUT R4, R4, R5, RZ, 0xfc, !PT ;  /* 0x0000000504047212 */ /* 0x000fc800078efcff */
[----:B------:R-:W-:-:S07]  /*11270*/  PRMT R0, R4, 0x7610, R0 ;  /* 0x0000761004007816 */ /* 0x000fce0000000000 */
.L_x_31979:
[----:B------:R-:W-:Y:S05]  /*11280*/  BSYNC B0 ;  /* 0x0000000000007941 */ /* 0x000fea0003800000 */
.L_x_31978:
[----:B------:R-:W-:Y:S01]  /*11290*/  STG.E.U8 desc[UR36][R2.64], R0 ;  /* 0x0000000002007986 */ /* 0x000fe2000c101124 */
[----:B------:R-:W-:Y:S05]  /*112a0*/  EXIT ;  /* 0x000000000000794d */ /* 0x000fea0003800000 */
.L_x_31976:
        /* <DEDUP_REMOVED lines=21> */
.L_x_31983:
[----:B------:R-:W-:-:S04]  /*11400*/  LOP3.LUT R0, R7, 0x80000000, RZ, 0xc0, !PT ;  /* 0x8000000007007812 */ /* 0x000fc800078ec0ff */
[----:B------:R-:W-:-:S04]  /*11410*/  SHF.R.U32.HI R5, RZ, 0x18, R0 ;  /* 0x00000018ff057819 */ /* 0x000fc80000011600 */
[----:B------:R-:W-:-:S04]  /*11420*/  LOP3.LUT R4, R4, R5, RZ, 0xfc, !PT ;  /* 0x0000000504047212 */ /* 0x000fc800078efcff */
[----:B------:R-:W-:-:S07]  /*11430*/  PRMT R0, R4, 0x7610, R0 ;  /* 0x0000761004007816 */ /* 0x000fce0000000000 */
.L_x_31982:
[----:B------:R-:W-:Y:S05]  /*11440*/  BSYNC B0 ;  /* 0x0000000000007941 */ /* 0x000fea0003800000 */
.L_x_31981:
[----:B------:R-:W-:Y:S01]  /*11450*/  STG.E.U8 desc[UR36][R2.64], R0 ;  /* 0x0000000002007986 */ /* 0x000fe2000c101124 */
[----:B------:R-:W-:Y:S05]  /*11460*/  EXIT ;  /* 0x000000000000794d */ /* 0x000fea0003800000 */
.L_x_31975:
        /* <DEDUP_REMOVED lines=26> */
.L_x_31958:
        /* <DEDUP_REMOVED lines=16> */
.L_x_31986:
[----:B------:R-:W-:Y:S05]  /*11710*/  EXIT ;  /* 0x000000000000794d */ /* 0x000fea0003800000 */
.L_x_31985:
[----:B------:R-:W0:Y:S02]  /*11720*/  F2I.U64.F64.TRUNC R28, R28 ;  /* 0x0000001c001c7311 */ /* 0x000e24000030d800 */
[----:B0-----:R-:W-:Y:S01]  /*11730*/  STG.E.64 desc[UR36][R2.64], R28 ;  /* 0x0000001c02007986 */ /* 0x001fe2000c101b24 */
[----:B------:R-:W-:Y:S05]  /*11740*/  EXIT ;  /* 0x000000000000794d */ /* 0x000fea0003800000 */
.L_x_31984:
[----:B------:R-:W0:Y:S02]  /*11750*/  F2I.U32.F64.TRUNC R29, R28 ;  /* 0x0000001c001d7311 */ /* 0x000e24000030d000 */
[----:B0-----:R-:W-:Y:S01]  /*11760*/  STG.E desc[UR36][R2.64], R29 ;  /* 0x0000001d02007986 */ /* 0x001fe2000c101924 */
[----:B------:R-:W-:Y:S05]  /*11770*/  EXIT ;  /* 0x000000000000794d */ /* 0x000fea0003800000 */
.L_x_31987:
        /* <DEDUP_REMOVED lines=16> */
.L_x_44600:


//--------------------- .text._ZN2at6native18elementwise_kernelILi128ELi2EZNS0_22gpu_kernel_impl_nocastIZZZNS0_49_GLOBAL__N__657f93f7_16_TensorCompare_cu_71e06f4e17where_kernel_implERNS_14TensorIteratorEENKUlvE_clEvENKUlvE10_clEvEUlbN3c107complexIdEESA_E_EEvRNS_18TensorIteratorBaseERKT_EUliE_EEviT1_ --------------------------
	.section	.text._ZN2at6native18elementwise_kernelILi128ELi2EZNS0_22gpu_kernel_impl_nocastIZZZNS0_49_GLOBAL__N__657f93f7_16_TensorCompare_cu_71e06f4e17where_kernel_implERNS_14TensorIteratorEENKUlvE_clEvENKUlvE10_clEvEUlbN3c107complexIdEESA_E_EEvRNS_18TensorIteratorBaseERKT_EUliE_EEviT1_,"ax",@progbits
	.align	128
        .global         _ZN2at6native18elementwise_kernelILi128ELi2EZNS0_22gpu_kernel_impl_nocastIZZZNS0_49_GLOBAL__N__657f93f7_16_TensorCompare_cu_71e06f4e17where_kernel_implERNS_14TensorIteratorEENKUlvE_clEvENKUlvE10_clEvEUlbN3c107complexIdEESA_E_EEvRNS_18TensorIteratorBaseERKT_EUliE_EEviT1_
        .type           _ZN2at6native18elementwise_kernelILi128ELi2EZNS0_22gpu_kernel_impl_nocastIZZZNS0_49_GLOBAL__N__657f93f7_16_TensorCompare_cu_71e06f4e17where_kernel_implERNS_14TensorIteratorEENKUlvE_clEvENKUlvE10_clEvEUlbN3c107complexIdEESA_E_EEvRNS_18TensorIteratorBaseERKT_EUliE_EEviT1_,@function
        .size           _ZN2at6native18elementwise_kernelILi128ELi2EZNS0_22gpu_kernel_impl_nocastIZZZNS0_49_GLOBAL__N__657f93f7_16_TensorCompare_cu_71e06f4e17where_kernel_implERNS_14TensorIteratorEENKUlvE_clEvENKUlvE10_clEvEUlbN3c107complexIdEESA_E_EEvRNS_18TensorIteratorBaseERKT_EUliE_EEviT1_,(.L_x_44601 - _ZN2at6native18elementwise_kernelILi128ELi2EZNS0_22gpu_kernel_impl_nocastIZZZNS0_49_GLOBAL__N__657f93f7_16_TensorCompare_cu_71e06f4e17where_kernel_implERNS_14TensorIteratorEENKUlvE_clEvENKUlvE10_clEvEUlbN3c107complexIdEESA_E_EEvRNS_18TensorIteratorBaseERKT_EUliE_EEviT1_)
        .other          _ZN2at6native18elementwise_kernelILi128ELi2EZNS0_22gpu_kernel_impl_nocastIZZZNS0_49_GLOBAL__N__657f93f7_16_TensorCompare_cu_71e06f4e17where_kernel_implERNS_14TensorIteratorEENKUlvE_clEvENKUlvE10_clEvEUlbN3c107complexIdEESA_E_EEvRNS_18TensorIteratorBaseERKT_EUliE_EEviT1_,@"STO_CUDA_ENTRY STV_DEFAULT"
_ZN2at6native18elementwise_kernelILi128ELi2EZNS0_22gpu_kernel_impl_nocastIZZZNS0_49_GLOBAL__N__657f93f7_16_TensorCompare_cu_71e06f4e17where_kernel_implERNS_14TensorIteratorEENKUlvE_clEvENKUlvE10_clEvEUlbN3c107complexIdEESA_E_EEvRNS_18TensorIteratorBaseERKT_EUliE_EEviT1_:
.text._ZN2at6native18elementwise_kernelILi128ELi2EZNS0_22gpu_kernel_impl_nocastIZZZNS0_49_GLOBAL__N__657f93f7_16_TensorCompare_cu_71e06f4e17where_kernel_implERNS_14TensorIteratorEENKUlvE_clEvENKUlvE10_clEvEUlbN3c107complexIdEESA_E_EEvRNS_18TensorIteratorBaseERKT_EUliE_EEviT1_:
        /* <DEDUP_REMOVED lines=388> */
.L_x_31990:
        /* <DEDUP_REMOVED lines=11> */
[----:B------:R-:W3:Y:S04]  /*18f0*/  LDG.E.128 R4, desc[UR4][R4.64] ;  /* 0x0000000404047981 */ /* 0x000ee8000c1e1d00 */
[----:B------:R-:W3:Y:S01]  /*1900*/  LDG.E.128 R8, desc[UR4][R8.64] ;  /* 0x0000000408087981 */ /* 0x000ee2000c1e1d00 */
[----:B------:R-:W-:-:S04]  /*1910*/  IADD3 R2, P1, R3, UR8, RZ ;  /* 0x0000000803027c10 */ /* 0x000fc8000ff3e0ff */
[----:B------:R-:W-:Y:S02]  /*1920*/  IADD3.X R3, RZ, UR9, RZ, P1, !PT ;  /* 0x00000009ff037c10 */ /* 0x000fe40008ffe4ff */
[----:B--2---:R-:W-:-:S04]  /*1930*/  ISETP.NE.AND P0, PT, R12, RZ, PT ;  /* 0x000000ff0c00720c */ /* 0x004fc80003f05270 */
[----:B---3--:R-:W-:Y:S02]  /*1940*/  FSEL R6, R10, R6, !P0 ;  /* 0x000000060a067208 */ /* 0x008fe40004000000 */
[----:B------:R-:W-:Y:S02]  /*1950*/  FSEL R7, R11, R7, !P0 ;  /* 0x000000070b077208 */ /* 0x000fe40004000000 */
[----:B------:R-:W-:Y:S02]  /*1960*/  FSEL R4, R8, R4, !P0 ;  /* 0x0000000408047208 */ /* 0x000fe40004000000 */
[----:B------:R-:W-:Y:S02]  /*1970*/  FSEL R5, R9, R5, !P0 ;  /* 0x0000000509057208 */ /* 0x000fe40004000000 */
[----:B------:R-:W-:-:S03]  /*1980*/  IADD3 R9, R0, 0x80, RZ ;  /* 0x0000008000097810 */ /* 0x000fc60007ffe0ff */
[----:B------:R0:W-:Y:S04]  /*1990*/  STG.E.128 desc[UR4][R2.64], R4 ;  /* 0x0000000402007986 */ /* 0x0001e8000c101d04 */
.L_x_31989:
[----:B------:R-:W-:Y:S05]  /*19a0*/  BSYNC B0 ;  /* 0x0000000000007941 */ /* 0x000fea0003800000 */
.L_x_31988:
[----:B------:R-:W-:-:S13]  /*19b0*/  ISETP.GE.AND P0, PT, R9, UR6, PT ;  /* 0x0000000609007c0c */ /* 0x000fda000bf06270 */
[----:B------:R-:W-:Y:S05]  /*19c0*/  @P0 EXIT ;  /* 0x000000000000094d */ /* 0x000fea0003800000 */
[----:B0-----:R-:W0:Y:S01]  /*19d0*/  LDC R4, c[0x0][0x218] ;  /* 0x00008600ff047b82 */ /* 0x001e220000000800 */
[----:B------:R-:W-:Y:S01]  /*19e0*/  HFMA2.MMA R0, -RZ, RZ, 0, 0 ;  /* 0x00000000ff007435 */ /* 0x000fe200000001ff */
[----:B------:R-:W-:Y:S02]  /*19f0*/  MOV R5, RZ ;  /* 0x000000ff00057202 */ /* 0x000fe40000000f00 */
[----:B------:R-:W-:Y:S02]  /*1a00*/  CS2R R2, SRZ ;  /* 0x0000000000027805 */ /* 0x000fe4000001ff00 */
[----:B0-----:R-:W-:-:S13]  /*1a10*/  ISETP.NE.AND P0, PT, R4, RZ, PT ;  /* 0x000000ff0400720c */ /* 0x001fda0003f05270 */
        /* <DEDUP_REMOVED lines=374> */
.L_x_31991:
        /* <DEDUP_REMOVED lines=19> */
[----:B------:R-:W-:-:S05]  /*32b0*/  FSEL R5, R9, R5, !P0 ;  /* 0x0000000509057208 */ /* 0x000fca0004000000 */
[----:B------:R-:W-:Y:S01]  /*32c0*/  STG.E.128 desc[UR4][R2.64], R4 ;  /* 0x0000000402007986 */ /* 0x000fe2000c101d04 */
[----:B------:R-:W-:Y:S05]  /*32d0*/  EXIT ;  /* 0x000000000000794d */ /* 0x000fea0003800000 */
.L_x_31992:
        /* <DEDUP_REMOVED lines=10> */
.L_x_44601:


//--------------------- .text._ZN2at6native27unrolled_elementwise_kernelIZZZNS0_49_GLOBAL__N__657f93f7_16_TensorCompare_cu_71e06f4e17where_kernel_implERNS_14TensorIteratorEENKUlvE_clEvENKUlvE10_clEvEUlbN3c107complexIdEES9_E_St5arrayIPcLm4EELi4E23TrivialOffsetCalculatorILi3EjESE_ILi1EjENS0_6memory15LoadWithoutCastENSH_16StoreWithoutCastEEEviT_T0_T2_T3_T4_T5_ --------------------------
	.section	.text._ZN2at6native27unrolled_elementwise_kernelIZZZNS0_49_GLOBAL__N__657f93f7_16_TensorCompare_cu_71e06f4e17where_kernel_implERNS_14TensorIteratorEENKUlvE_clEvENKUlvE10_clEvEUlbN3c107complexIdEES9_E_St5arrayIPcLm4EELi4E23TrivialOffsetCalculatorILi3EjESE_ILi1EjENS0_6memory15LoadWithoutCastENSH_16StoreWithoutCastEEEviT_T0_T2_T3_T4_T5_,"ax",@progbits
	.align	128
        .global         _ZN2at6native27unrolled_elementwise_kernelIZZZNS0_49_GLOBAL__N__657f93f7_16_TensorCompare_cu_71e06f4e17where_kernel_implERNS_14TensorIteratorEENKUlvE_clEvENKUlvE10_clEvEUlbN3c107complexIdEES9_E_St5arrayIPcLm4EELi4E23TrivialOffsetCalculatorILi3EjESE_ILi1EjENS0_6memory15LoadWithoutCastENSH_16StoreWithoutCastEEEviT_T0_T2_T3_T4_T5_
        .type           _ZN2at6native27unrolled_elementwise_kernelIZZZNS0_49_GLOBAL__N__657f93f7_16_TensorCompare_cu_71e06f4e17where_kernel_implERNS_14TensorIteratorEENKUlvE_clEvENKUlvE10_clEvEUlbN3c107complexIdEES9_E_St5arrayIPcLm4EELi4E23TrivialOffsetCalculatorILi3EjESE_ILi1EjENS0_6memory15LoadWithoutCastENSH_16StoreWithoutCastEEEviT_T0_T2_T3_T4_T5_,@function
        .size           _ZN2at6native27unrolled_elementwise_kernelIZZZNS0_49_GLOBAL__N__657f93f7_16_TensorCompare_cu_71e06f4e17where_kernel_implERNS_14TensorIteratorEENKUlvE_clEvENKUlvE10_clEvEUlbN3c107complexIdEES9_E_St5arrayIPcLm4EELi4E23TrivialOffsetCalculatorILi3EjESE_ILi1EjENS0_6memory15LoadWithoutCastENSH_16StoreWithoutCastEEEviT_T0_T2_T3_T4_T5_,(.L_x_44602 - _ZN2at6native27unrolled_elementwise_kernelIZZZNS0_49_GLOBAL__N__657f93f7_16_TensorCompare_cu_71e06f4e17where_kernel_implERNS_14TensorIteratorEENKUlvE_clEvENKUlvE10_clEvEUlbN3c107complexIdEES9_E_St5arrayIPcLm4EELi4E23TrivialOffsetCalculatorILi3EjESE_ILi1EjENS0_6memory15LoadWithoutCastENSH_16StoreWithoutCastEEEviT_T0_T2_T3_T4_T5_)
        .other          _ZN2at6native27unrolled_elementwise_kernelIZZZNS0_49_GLOBAL__N__657f93f7_16_TensorCompare_cu_71e06f4e17where_kernel_implERNS_14TensorIteratorEENKUlvE_clEvENKUlvE10_clEvEUlbN3c107complexIdEES9_E_St5arrayIPcLm4EELi4E23TrivialOffsetCalculatorILi3EjESE_ILi1EjENS0_6memory15LoadWithoutCastENSH_16StoreWithoutCastEEEviT_T0_T2_T3_T4_T5_,@"STO_CUDA_ENTRY STV_DEFAULT"
_ZN2at6native27unrolled_elementwise_kernelIZZZNS0_49_GLOBAL__N__657f93f7_16_TensorCompare_cu_71e06f4e17where_kernel_implERNS_14TensorIteratorEENKUlvE_clEvENKUlvE10_clEvEUlbN3c107complexIdEES9_E_St5arrayIPcLm4EELi4E23TrivialOffsetCalculatorILi3EjESE_ILi1EjENS0_6memory15LoadWithoutCastENSH_16StoreWithoutCastEEEviT_T0_T2_T3_T4_T5_:
.text._ZN2at6native27unrolled_elementwise_kernelIZZZNS0_49_GLOBAL__N__657f93f7_16_TensorCompare_cu_71e06f4e17where_kernel_implERNS_14TensorIteratorEENKUlvE_clEvENKUlvE10_clEvEUlbN3c107complexIdEES9_E_St5arrayIPcLm4EELi4E23TrivialOffsetCalculatorILi3EjESE_ILi1EjENS0_6memory15LoadWithoutCastENSH_16StoreWithoutCastEEEviT_T0_T2_T3_T4_T5_:
        /* <DEDUP_REMOVED lines=12> */
[----:B------:R-:W2:Y:S01]  /*00c0*/  @!P0 LDC.64 R14, c[0x0][0x238] ;  /* 0x00008e00ff0e8b82 */ /* 0x000ea20000000a00 */
[----:B0-----:R-:W-:-:S07]  /*00d0*/  @!P0 IADD3 R16, P1, R5, R16, RZ ;  /* 0x0000001005108210 */ /* 0x001fce0007f3e0ff */
[----:B------:R-:W0:Y:S01]  /*00e0*/  @!P2 LDC.64 R12, c[0x0][0x228] ;  /* 0x00008a00ff0cab82 */ /* 0x000e220000000a00 */
[----:B------:R-:W-:-:S07]  /*00f0*/  @!P0 IMAD.X R17, RZ, RZ, R17, P1 ;  /* 0x000000ffff118224 */ /* 0x000fce00008e0611 */
[----:B------:R-:W3:Y:S01]  /*0100*/  @!P2 LDC.64 R22, c[0x0][0x230] ;  /* 0x00008c00ff16ab82 */ /* 0x000ee20000000a00 */
[----:B------:R-:W4:Y:S01]  /*0110*/  @!P0 LDG.E.U8 R2, desc[UR4][R16.64] ;  /* 0x0000000410028981 */ /* 0x000f22000c1e1100 */
[----:B------:R-:W-:Y:S01]  /*0120*/  @!P2 IMAD R19, R3, 0x200, R20 ;  /* 0x000002000313a824 */ /* 0x000fe200078e0214 */
[----:B------:R-:W-:Y:S01]  /*0130*/  CS2R R6, SRZ ;  /* 0x0000000000067805 */ /* 0x000fe2000001ff00 */
[C---:B-1----:R-:W-:Y:S01]  /*0140*/  @!P0 IMAD.WIDE.U32 R28, R5.reuse, 0x10, R28 ;  /* 0x00000010051c8825 */ /* 0x042fe200078e001c */
[----:B------:R-:W-:Y:S02]  /*0150*/  CS2R R10, SRZ ;  /* 0x00000000000a7805 */ /* 0x000fe4000001ff00 */
[----:B------:R-:W-:Y:S01]  /*0160*/  CS2R R8, SRZ ;  /* 0x0000000000087805 */ /* 0x000fe2000001ff00 */
[----:B------:R-:W1:Y:S01]  /*0170*/  @!P2 LDC.64 R26, c[0x0][0x238] ;  /* 0x00008e00ff1aab82 */ /* 0x000e620000000a00 */
[----:B--2---:R-:W-:Y:S01]  /*0180*/  @!P0 IMAD.WIDE.U32 R14, R5, 0x10, R14 ;  /* 0x00000010050e8825 */ /* 0x004fe200078e000e */
[----:B------:R-:W-:-:S04]  /*0190*/  CS2R R4, SRZ ;  /* 0x0000000000047805 */ /* 0x000fc8000001ff00 */
[----:B------:R2:W4:Y:S01]  /*01a0*/  @!P0 LDG.E.128 R8, desc[UR4][R14.64] ;  /* 0x000000040e088981 */ /* 0x000522000c1e1d00 */
[----:B0-----:R-:W-:-:S03]  /*01b0*/  @!P2 IADD3 R12, P1, R19, R12, RZ ;  /* 0x0000000c130ca210 */ /* 0x001fc60007f3e0ff */
[----:B------:R-:W4:Y:S02]  /*01c0*/  @!P0 LDG.E.128 R4, desc[UR4][R28.64] ;  /* 0x000000041c048981 */ /* 0x000f24000c1e1d00 */
[----:B------:R-:W-:-:S05]  /*01d0*/  @!P2 IMAD.X R13, RZ, RZ, R13, P1 ;  /* 0x000000ffff0da224 */ /* 0x000fca00008e060d */
[----:B------:R0:W4:Y:S01]  /*01e0*/  @!P2 LDG.E.U8 R21, desc[UR4][R12.64] ;  /* 0x000000040c15a981 */ /* 0x000122000c1e1100 */
[C---:B---3--:R-:W-:Y:S01]  /*01f0*/  @!P2 IMAD.WIDE.U32 R22, R19.reuse, 0x10, R22 ;  /* 0x000000101316a825 */ /* 0x048fe200078e0016 */
[----:B--2---:R-:W-:Y:S02]  /*0200*/  CS2R R14, SRZ ;  /* 0x00000000000e7805 */ /* 0x004fe4000001ff00 */
[----:B------:R-:W-:Y:S01]  /*0210*/  CS2R R16, SRZ ;  /* 0x0000000000107805 */ /* 0x000fe2000001ff00 */
[----:B-1----:R-:W-:Y:S01]  /*0220*/  @!P2 IMAD.WIDE.U32 R26, R19, 0x10, R26 ;  /* 0x00000010131aa825 */ /* 0x002fe200078e001a */
[----:B------:R-:W-:Y:S02]  /*0230*/  CS2R R18, SRZ ;  /* 0x0000000000127805 */ /* 0x000fe4000001ff00 */
[----:B0-----:R-:W-:-:S04]  /*0240*/  CS2R R12, SRZ ;  /* 0x00000000000c7805 */ /* 0x001fc8000001ff00 */
[----:B------:R-:W2:Y:S04]  /*0250*/  @!P2 LDG.E.128 R16, desc[UR4][R26.64] ;  /* 0x000000041a10a981 */ /* 0x000ea8000c1e1d00 */
[----:B------:R0:W2:Y:S01]  /*0260*/  @!P2 LDG.E.128 R12, desc[UR4][R22.64] ;  /* 0x00000004160ca981 */ /* 0x0000a2000c1e1d00 */
[----:B------:R-:W1:Y:S01]  /*0270*/  S2R R0, SR_TID.X ;  /* 0x0000000000007919 */ /* 0x000e620000002100 */
[----:B------:R-:W-:Y:S01]  /*0280*/  @!P2 VIADD R20, R20, 0x80 ;  /* 0x000000801414a836 */ /* 0x000fe20000000000 */
[----:B----4-:R-:W-:Y:S02]  /*0290*/  @!P0 ISETP.NE.AND P1, PT, R2, RZ, PT ;  /* 0x000000ff0200820c */ /* 0x010fe40003f25270 */
[----:B------:R-:W-:Y:S02]  /*02a0*/  PRMT R2, RZ, 0x7610, R2 ;  /* 0x00007610ff027816 */ /* 0x000fe40000000002 */
[----:B------:R-:W-:-:S02]  /*02b0*/  @!P0 SEL R2, RZ, 0x1, !P1 ;  /* 0x00000001ff028807 */ /* 0x000fc40004800000 */
[----:B------:R-:W-:Y:S02]  /*02c0*/  ISETP.GE.AND P1, PT, R20, R25, PT ;  /* 0x000000191400720c */ /* 0x000fe40003f26270 */
[----:B------:R-:W-:Y:S01]  /*02d0*/  @!P0 PRMT R24, R2, 0x9910, RZ ;  /* 0x0000991002188816 */ /* 0x000fe200000000ff */
[----:B-1----:R-:W-:-:S03]  /*02e0*/  VIADD R2, R0, 0x80 ;  /* 0x0000008000027836 */ /* 0x002fc60000000000 */
[----:B------:R-:W-:Y:S02]  /*02f0*/  @!P0 ISETP.NE.AND P4, PT, R24, RZ, PT ;  /* 0x000000ff1800820c */ /* 0x000fe40003f85270 */
[----:B------:R-:W-:Y:S02]  /*0300*/  ISETP.GE.AND P3, PT, R2, R25, PT ;  /* 0x000000190200720c */ /* 0x000fe40003f66270 */
[----:B0-----:R-:W-:Y:S02]  /*0310*/  @!P0 FSEL R22, R8, R4, !P4 ;  /* 0x0000000408168208 */ /* 0x001fe40006000000 */
[----:B------:R-:W-:Y:S02]  /*0320*/  @!P0 FSEL R23, R9, R5, !P4 ;  /* 0x0000000509178208 */ /* 0x000fe40006000000 */
[----:B------:R-:W0:Y:S01]  /*0330*/  @!P1 LDC.64 R4, c[0x0][0x228] ;  /* 0x00008a00ff049b82 */ /* 0x000e220000000a00 */
[----:B------:R-:W-:Y:S02]  /*0340*/  PRMT R8, RZ, 0x7610, R8 ;  /* 0x00007610ff087816 */ /* 0x000fe40000000008 */
[----:B------:R-:W-:-:S04]  /*0350*/  @!P2 ISETP.NE.AND P5, PT, R21, RZ, PT ;  /* 0x000000ff1500a20c */ /* 0x000fc80003fa5270 */
[----:B------:R-:W-:-:S04]  /*0360*/  @!P2 SEL R8, RZ, 0x1, !P5 ;  /* 0x00000001ff08a807 */ /* 0x000fc80006800000 */
[----:B------:R-:W-:Y:S02]  /*0370*/  @!P3 PRMT R8, R8, 0x9910, RZ ;  /* 0x000099100808b816 */ /* 0x000fe400000000ff */
[----:B------:R-:W-:Y:S02]  /*0380*/  @!P0 FSEL R24, R10, R6, !P4 ;  /* 0x000000060a188208 */ /* 0x000fe40006000000 */
[----:B------:R-:W-:Y:S02]  /*0390*/  @!P0 FSEL R27, R11, R7, !P4 ;  /* 0x000000070b1b8208 */ /* 0x000fe40006000000 */
[----:B------:R-:W-:Y:S01]  /*03a0*/  @!P3 ISETP.NE.AND P2, PT, R8, RZ, PT ;  /* 0x000000ff0800b20c */ /* 0x000fe20003f45270 */
[----:B------:R-:W1:Y:S01]  /*03b0*/  @!P1 LDC.64 R10, c[0x0][0x230] ;  /* 0x00008c00ff0a9b82 */ /* 0x000e620000000a00 */
[----:B------:R-:W-:Y:S02]  /*03c0*/  @!P1 IMAD R9, R3, 0x200, R20 ;  /* 0x0000020003099824 */ /* 0x000fe400078e0214 */
[----:B--2---:R-:W-:-:S02]  /*03d0*/  @!P3 FSEL R6, R16, R12, !P2 ;  /* 0x0000000c1006b208 */ /* 0x004fc40005000000 */
[----:B------:R-:W-:-:S03]  /*03e0*/  @!P3 FSEL R7, R17, R13, !P2 ;  /* 0x0000000d1107b208 */ /* 0x000fc60005000000 */
[----:B------:R-:W2:Y:S01]  /*03f0*/  @!P1 LDC.64 R12, c[0x0][0x238] ;  /* 0x00008e00ff0c9b82 */ /* 0x000ea20000000a00 */
[----:B0-----:R-:W-:Y:S01]  /*0400*/  @!P1 IADD3 R16, P4, R9, R4, RZ ;  /* 0x0000000409109210 */ /* 0x001fe20007f9e0ff */
[----:B------:R-:W-:Y:S01]  /*0410*/  @!P1 VIADD R20, R20, 0x80 ;  /* 0x0000008014149836 */ /* 0x000fe20000000000 */
[----:B------:R-:W-:-:S03]  /*0420*/  @!P3 FSEL R4, R18, R14, !P2 ;  /* 0x0000000e1204b208 */ /* 0x000fc60005000000 */
[----:B------:R-:W-:Y:S01]  /*0430*/  @!P1 IMAD.X R17, RZ, RZ, R5, P4 ;  /* 0x000000ffff119224 */ /* 0x000fe200020e0605 */
[----:B------:R-:W-:Y:S02]  /*0440*/  @!P3 FSEL R15, R19, R15, !P2 ;  /* 0x0000000f130fb208 */ /* 0x000fe40005000000 */
[----:B------:R-:W-:Y:S02]  /*0450*/  CS2R R18, SRZ ;  /* 0x0000000000127805 */ /* 0x000fe4000001ff00 */
[----:B------:R-:W-:Y:S01]  /*0460*/  ISETP.GE.AND P2, PT, R20, R25, PT ;  /* 0x000000191400720c */ /* 0x000fe20003f46270 */
[----:B------:R0:W3:Y:S01]  /*0470*/  @!P1 LDG.E.U8 R14, desc[UR4][R16.64] ;  /* 0x00000004100e9981 */ /* 0x0000e2000c1e1100 */
[----:B------:R-:W-:Y:S01]  /*0480*/  @!P3 IMAD.MOV.U32 R18, RZ, RZ, R4 ;  /* 0x000000ffff12b224 */ /* 0x000fe200078e0004 */
[----:B------:R-:W-:Y:S01]  /*0490*/  CS2R R4, SRZ ;  /* 0x0000000000047805 */ /* 0x000fe2000001ff00 */
[----:B-1----:R-:W-:Y:S01]  /*04a0*/  @!P1 IMAD.WIDE.U32 R10, R9, 0x10, R10 ;  /* 0x00000010090a9825 */ /* 0x002fe200078e000a */
[----:B0-----:R-:W-:-:S03]  /*04b0*/  CS2R R16, SRZ ;  /* 0x0000000000107805 */ /* 0x001fc6000001ff00 */
[----:B------:R-:W-:Y:S02]  /*04c0*/  @!P3 IMAD.MOV.U32 R16, RZ, RZ, R6 ;  /* 0x000000ffff10b224 */ /* 0x000fe400078e0006 */
[----:B------:R-:W-:Y:S01]  /*04d0*/  @!P3 IMAD.MOV.U32 R17, RZ, RZ, R7 ;  /* 0x000000ffff11b224 */ /* 0x000fe200078e0007 */
[----:B------:R-:W-:Y:S01]  /*04e0*/  CS2R R6, SRZ ;  /* 0x0000000000067805 */ /* 0x000fe2000001ff00 */
[----:B--2---:R-:W-:Y:S01]  /*04f0*/  @!P1 IMAD.WIDE.U32 R28, R9, 0x10, R12 ;  /* 0x00000010091c9825 */ /* 0x004fe200078e000c */
[----:B------:R-:W-:Y:S01]  /*0500*/  CS2R R8, SRZ ;  /* 0x0000000000087805 */ /* 0x000fe2000001ff00 */
[----:B------:R-:W0:Y:S03]  /*0510*/  @!P2 LDC.64 R12, c[0x0][0x228] ;  /* 0x00008a00ff0cab82 */ /* 0x000e260000000a00 */
[----:B------:R1:W2:Y:S02]  /*0520*/  @!P1 LDG.E.128 R4, desc[UR4][R10.64] ;  /* 0x000000040a049981 */ /* 0x0002a4000c1e1d00 */
[----:B-1----:R-:W-:-:S06]  /*0530*/  CS2R R10, SRZ ;  /* 0x00000000000a7805 */ /* 0x002fcc000001ff00 */
[----:B------:R1:W2:Y:S01]  /*0540*/  @!P1 LDG.E.128 R8, desc[UR4][R28.64] ;  /* 0x000000041c089981 */ /* 0x0002a2000c1e1d00 */
[----:B------:R-:W-:Y:S02]  /*0550*/  @!P2 IMAD R21, R3, 0x200, R20 ;  /* 0x000002000315a824 */ /* 0x000fe400078e0214 */
[----:B------:R-:W-:-:S03]  /*0560*/  @!P3 IMAD.MOV.U32 R19, RZ, RZ, R15 ;  /* 0x000000ffff13b224 */ /* 0x000fc600078e000f */
[----:B0-----:R-:W-:Y:S01]  /*0570*/  @!P2 IADD3 R12, P3, R21, R12, RZ ;  /* 0x0000000c150ca210 */ /* 0x001fe20007f7e0ff */
[----:B------:R-:W-:Y:S01]  /*0580*/  VIADD R26, R0, 0x100 ;  /* 0x00000100001a7836 */ /* 0x000fe20000000000 */
[----:B-1----:R-:W0:Y:S03]  /*0590*/  @!P2 LDC.64 R28, c[0x0][0x230] ;  /* 0x00008c00ff1cab82 */ /* 0x002e260000000a00 */
[----:B------:R-:W-:-:S05]  /*05a0*/  @!P2 IMAD.X R13, RZ, RZ, R13, P3 ;  /* 0x000000ffff0da224 */ /* 0x000fca00018e060d */
[----:B------:R1:W4:Y:S01]  /*05b0*/  @!P2 LDG.E.U8 R20, desc[UR4][R12.64] ;  /* 0x000000040c14a981 */ /* 0x000322000c1e1100 */
[----:B------:R-:W-:Y:S02]  /*05c0*/  ISETP.GE.AND P3, PT, R26, R25, PT ;  /* 0x000000191a00720c */ /* 0x000fe40003f66270 */
[----:B-1----:R-:W-:Y:S01]  /*05d0*/  CS2R R12, SRZ ;  /* 0x00000000000c7805 */ /* 0x002fe2000001ff00 */
[----:B0-----:R-:W-:Y:S01]  /*05e0*/  @!P2 IMAD.WIDE.U32 R28, R21, 0x10, R28 ;  /* 0x00000010151ca825 */ /* 0x001fe200078e001c */
[----:B------:R-:W-:Y:S01]  /*05f0*/  BSSY B0, `(.L_x_31993) ;  /* 0x0000031000007945 */ /* 0x000fe20003800000 */
[----:B---3--:R-:W-:Y:S02]  /*0600*/  @!P1 ISETP.NE.AND P4, PT, R14, RZ, PT ;  /* 0x000000ff0e00920c */ /* 0x008fe40003f85270 */
[----:B------:R-:W-:Y:S02]  /*0610*/  PRMT R14, RZ, 0x7610, R14 ;  /* 0x00007610ff0e7816 */ /* 0x000fe4000000000e */
[----:B------:R-:W-:-:S04]  /*0620*/  @!P1 SEL R14, RZ, 0x1, !P4 ;  /* 0x00000001ff0e9807 */ /* 0x000fc80006000000 */
[----:B------:R-:W-:-:S04]  /*0630*/  @!P3 PRMT R14, R14, 0x9910, RZ ;  /* 0x000099100e0eb816 */ /* 0x000fc800000000ff */
[----:B------:R-:W-:Y:S02]  /*0640*/  @!P3 ISETP.NE.AND P1, PT, R14, RZ, PT ;  /* 0x000000ff0e00b20c */ /* 0x000fe40003f25270 */
[----:B------:R-:W-:Y:S02]  /*0650*/  CS2R R14, SRZ ;  /* 0x00000000000e7805 */ /* 0x000fe4000001ff00 */
[----:B--2---:R-:W-:Y:S02]  /*0660*/  @!P3 FSEL R9, R9, R5, !P1 ;  /* 0x000000050909b208 */ /* 0x004fe40004800000 */
[----:B------:R-:W-:Y:S02]  /*0670*/  @!P3 FSEL R4, R8, R4, !P1 ;  /* 0x000000040804b208 */ /* 0x000fe40004800000 */
[----:B------:R-:W-:-:S03]  /*0680*/  @!P3 FSEL R5, R10, R6, !P1 ;  /* 0x000000060a05b208 */ /* 0x000fc60004800000 */
[----:B------:R-:W-:Y:S02]  /*0690*/  @!P3 IMAD.MOV.U32 R12, RZ, RZ, R4 ;  /* 0x000000ffff0cb224 */ /* 0x000fe400078e0004 */
[----:B------:R-:W-:Y:S02]  /*06a0*/  @!P3 IMAD.MOV.U32 R14, RZ, RZ, R5 ;  /* 0x000000ffff0eb224 */ /* 0x000fe400078e0005 */
[----:B------:R-:W0:Y:S01]  /*06b0*/  @!P2 LDC.64 R4, c[0x0][0x238] ;  /* 0x00008e00ff04ab82 */ /* 0x000e220000000a00 */
[----:B------:R-:W-:Y:S01]  /*06c0*/  @!P3 FSEL R6, R11, R7, !P1 ;  /* 0x000000070b06b208 */ /* 0x000fe20004800000 */
[----:B------:R-:W-:Y:S01]  /*06d0*/  @!P3 IMAD.MOV.U32 R13, RZ, RZ, R9 ;  /* 0x000000ffff0db224 */ /* 0x000fe200078e0009 */
[----:B------:R-:W-:Y:S02]  /*06e0*/  CS2R R8, SRZ ;  /* 0x0000000000087805 */ /* 0x000fe4000001ff00 */
[----:B------:R-:W-:Y:S02]  /*06f0*/  CS2R R10, SRZ ;  /* 0x00000000000a7805 */ /* 0x000fe4000001ff00 */
[----:B----4-:R-:W-:-:S04]  /*0700*/  @!P2 ISETP.NE.AND P1, PT, R20, RZ, PT ;  /* 0x000000ff1400a20c */ /* 0x010fc80003f25270 */
[----:B------:R0:W5:Y:S02]  /*0710*/  @!P2 LDG.E.128 R8, desc[UR4][R28.64] ;  /* 0x000000041c08a981 */ /* 0x000164000c1e1d00 */
[----:B0-----:R-:W-:Y:S01]  /*0720*/  @!P2 IMAD.WIDE.U32 R28, R21, 0x10, R4 ;  /* 0x00000010151ca825 */ /* 0x001fe200078e0004 */
[----:B------:R-:W-:-:S03]  /*0730*/  CS2R R20, SRZ ;  /* 0x0000000000147805 */ /* 0x000fc6000001ff00 */
[----:B------:R-:W-:Y:S02]  /*0740*/  @!P0 IMAD.MOV.U32 R20, RZ, RZ, R22 ;  /* 0x000000ffff148224 */ /* 0x000fe400078e0016 */
[----:B------:R-:W-:Y:S01]  /*0750*/  @!P0 IMAD.MOV.U32 R21, RZ, RZ, R23 ;  /* 0x000000ffff158224 */ /* 0x000fe200078e0017 */
[----:B------:R-:W-:Y:S02]  /*0760*/  CS2R R22, SRZ ;  /* 0x0000000000167805 */ /* 0x000fe4000001ff00 */
[----:B------:R-:W-:Y:S02]  /*0770*/  @!P0 IMAD.MOV.U32 R23, RZ, RZ, R27 ;  /* 0x000000ffff178224 */ /* 0x000fe400078e001b */
[----:B------:R-:W0:Y:S01]  /*0780*/  @!P0 LDC.64 R26, c[0x0][0x220] ;  /* 0x00008800ff1a8b82 */ /* 0x000e220000000a00 */
[----:B------:R-:W-:Y:S02]  /*0790*/  @!P0 IMAD.MOV.U32 R22, RZ, RZ, R24 ;  /* 0x000000ffff168224 */ /* 0x000fe400078e0018 */
[----:B------:R-:W-:-:S02]  /*07a0*/  @!P0 IMAD R24, R3, 0x200, R0 ;  /* 0x0000020003188824 */ /* 0x000fc400078e0200 */
[----:B------:R-:W-:Y:S01]  /*07b0*/  @!P3 IMAD.MOV.U32 R15, RZ, RZ, R6 ;  /* 0x000000ffff0fb224 */ /* 0x000fe200078e0006 */
[----:B------:R-:W-:Y:S02]  /*07c0*/  CS2R R4, SRZ ;  /* 0x0000000000047805 */ /* 0x000fe4000001ff00 */
[----:B------:R-:W-:-:S06]  /*07d0*/  CS2R R6, SRZ ;  /* 0x0000000000067805 */ /* 0x000fcc000001ff00 */
[----:B------:R1:W5:Y:S01]  /*07e0*/  @!P2 LDG.E.128 R4, desc[UR4][R28.64] ;  /* 0x000000041c04a981 */ /* 0x000362000c1e1d00 */
[----:B0-----:R-:W-:-:S04]  /*07f0*/  @!P0 IMAD.WIDE.U32 R26, R24, 0x10, R26 ;  /* 0x00000010181a8825 */ /* 0x001fc800078e001a */
[----:B------:R-:W-:Y:S02]  /*0800*/  VIADD R24, R0, 0x180 ;  /* 0x0000018000187836 */ /* 0x000fe40000000000 */
[----:B------:R-:W-:-:S05]  /*0810*/  @!P0 IMAD.MOV.U32 R0, RZ, RZ, R2 ;  /* 0x000000ffff008224 */ /* 0x000fca00078e0002 */
[-C--:B------:R-:W-:Y:S01]  /*0820*/  ISETP.GE.AND P3, PT, R0, R25.reuse, PT ;  /* 0x000000190000720c */ /* 0x080fe20003f66270 */
[----:B------:R1:W-:Y:S01]  /*0830*/  @!P0 STG.E.128 desc[UR4][R26.64], R20 ;  /* 0x000000141a008986 */ /* 0x0003e2000c101d04 */
[----:B------:R-:W-:-:S11]  /*0840*/  ISETP.GE.AND P0, PT, R24, R25, PT ;  /* 0x000000191800720c */ /* 0x000fd60003f06270 */
[----:B------:R-:W-:Y:S05]  /*0850*/  @P3 BRA `(.L_x_31994) ;  /* 0x0000000000283947 */ /* 0x000fea0003800000 */
[----:B-1----:R-:W0:Y:S01]  /*0860*/  LDC.64 R20, c[0x0][0x220] ;  /* 0x00008800ff147b82 */ /* 0x002e220000000a00 */
[----:B------:R-:W-:Y:S02]  /*0870*/  IMAD R23, R3, 0x200, R0 ;  /* 0x0000020003177824 */ /* 0x000fe400078e0200 */
[----:B------:R-:W-:-:S05]  /*0880*/  VIADD R0, R0, 0x80 ;  /* 0x0000008000007836 */ /* 0x000fca0000000000 */
[----:B------:R-:W-:-:S13]  /*0890*/  ISETP.GE.AND P3, PT, R0, R25, PT ;  /* 0x000000190000720c */ /* 0x000fda0003f66270 */
[----:B------:R-:W-:Y:S02]  /*08a0*/  @!P3 IMAD R27, R3, 0x200, R0 ;  /* 0x00000200031bb824 */ /* 0x000fe400078e0200 */
[----:B------:R-:W-:Y:S02]  /*08b0*/  @!P3 VIADD R0, R0, 0x80 ;  /* 0x000000800000b836 */ /* 0x000fe40000000000 */
[----:B0-----:R-:W-:-:S04]  /*08c0*/  IMAD.WIDE.U32 R22, R23, 0x10, R20 ;  /* 0x0000001017167825 */ /* 0x001fc800078e0014 */
[----:B------:R-:W-:Y:S01]  /*08d0*/  @!P3 IMAD.WIDE.U32 R20, R27, 0x10, R20 ;  /* 0x000000101b14b825 */ /* 0x000fe200078e0014 */
[----:B------:R0:W-:Y:S04]  /*08e0*/  STG.E.128 desc[UR4][R22.64], R16 ;  /* 0x0000001016007986 */ /* 0x0001e8000c101d04 */
[----:B------:R0:W-:Y:S02]  /*08f0*/  @!P3 STG.E.128 desc[UR4][R20.64], R12 ;  /* 0x0000000c1400b986 */ /* 0x0001e4000c101d04 */
.L_x_31994:
[----:B------:R-:W-:Y:S05]  /*0900*/  BSYNC B0 ;  /* 0x0000000000007941 */ /* 0x000fea0003800000 */
.L_x_31993:
[----:B------:R-:W-:Y:S02]  /*0910*/  ISETP.GE.AND P3, PT, R0, R25, PT ;  /* 0x000000190000720c */ /* 0x000fe40003f66270 */
[----:B------:R-:W-:-:S11]  /*0920*/  PRMT R2, RZ, 0x7610, R2 ;  /* 0x00007610ff027816 */ /* 0x000fd60000000002 */
[----:B------:R-:W-:Y:S05]  /*0930*/  @P3 EXIT ;  /* 0x000000000000394d */ /* 0x000fea0003800000 */
[----:B0-----:R-:W0:Y:S01]  /*0940*/  LDC.64 R12, c[0x0][0x220] ;  /* 0x00008800ff0c7b82 */ /* 0x001e220000000a00 */
[----:B------:R-:W-:Y:S01]  /*0950*/  @!P2 SEL R2, RZ, 0x1, !P1 ;  /* 0x00000001ff02a807 */ /* 0x000fe20004800000 */
[----:B------:R-:W-:-:S03]  /*0960*/  IMAD R3, R3, 0x200, R0 ;  /* 0x0000020003037824 */ /* 0x000fc600078e0200 */
[----:B------:R-:W-:-:S04]  /*0970*/  @!P0 PRMT R2, R2, 0x9910, RZ ;  /* 0x0000991002028816 */ /* 0x000fc800000000ff */
[----:B------:R-:W-:-:S04]  /*0980*/  @!P0 ISETP.NE.AND P1, PT, R2, RZ, PT ;  /* 0x000000ff0200820c */ /* 0x000fc80003f25270 */
[----:B-----5:R-:W-:Y:S02]  /*0990*/  @!P0 FSEL R2, R4, R8, !P1 ;  /* 0x0000000804028208 */ /* 0x020fe40004800000 */
[----:B------:R-:W-:Y:S02]  /*09a0*/  @!P0 FSEL R9, R5, R9, !P1 ;  /* 0x0000000905098208 */ /* 0x000fe40004800000 */
[----:B------:R-:W-:Y:S02]  /*09b0*/  CS2R R4, SRZ ;  /* 0x0000000000047805 */ /* 0x000fe4000001ff00 */
[----:B------:R-:W-:Y:S01]  /*09c0*/  @!P0 FSEL R0, R6, R10, !P1 ;  /* 0x0000000a06008208 */ /* 0x000fe20004800000 */
[----:B------:R-:W-:Y:S01]  /*09d0*/  @!P0 IMAD.MOV.U32 R4, RZ, RZ, R2 ;  /* 0x000000ffff048224 */ /* 0x000fe200078e0002 */
[----:B------:R-:W-:Y:S02]  /*09e0*/  @!P0 FSEL R11, R7, R11, !P1 ;  /* 0x0000000b070b8208 */ /* 0x000fe40004800000 */
[----:B------:R-:W-:Y:S01]  /*09f0*/  CS2R R6, SRZ ;  /* 0x0000000000067805 */ /* 0x000fe2000001ff00 */
[----:B------:R-:W-:-:S02]  /*0a00*/  @!P0 IMAD.MOV.U32 R5, RZ, RZ, R9 ;  /* 0x000000ffff058224 */ /* 0x000fc400078e0009 */
[----:B------:R-:W-:Y:S02]  /*0a10*/  @!P0 IMAD.MOV.U32 R6, RZ, RZ, R0 ;  /* 0x000000ffff068224 */ /* 0x000fe400078e0000 */
[----:B0-----:R-:W-:-:S04]  /*0a20*/  IMAD.WIDE.U32 R12, R3, 0x10, R12 ;  /* 0x00000010030c7825 */ /* 0x001fc800078e000c */
[----:B------:R-:W-:-:S05]  /*0a30*/  @!P0 IMAD.MOV.U32 R7, RZ, RZ, R11 ;  /* 0x000000ffff078224 */ /* 0x000fca00078e000b */
[----:B------:R-:W-:Y:S01]  /*0a40*/  STG.E.128 desc[UR4][R12.64], R4 ;  /* 0x000000040c007986 */ /* 0x000fe2000c101d04 */
[----:B------:R-:W-:Y:S05]  /*0a50*/  EXIT ;  /* 0x000000000000794d */ /* 0x000fea0003800000 */
.L_x_31995:
        /* <DEDUP_REMOVED lines=10> */
.L_x_44602:


//--------------------- .text._ZN2at6native29vectorized_elementwise_kernelILi2EZZZNS0_49_GLOBAL__N__657f93f7_16_TensorCompare_cu_71e06f4e17where_kernel_implERNS_14TensorIteratorEENKUlvE_clEvENKUlvE10_clEvEUlbN3c107complexIdEES9_E_St5arrayIPcLm4EEEEviT0_T1_ --------------------------
	.section	.text._ZN2at6native29vectorized_elementwise_kernelILi2EZZZNS0_49_GLOBAL__N__657f93f7_16_TensorCompare_cu_71e06f4e17where_kernel_implERNS_14TensorIteratorEENKUlvE_clEvENKUlvE10_clEvEUlbN3c107complexIdEES9_E_St5arrayIPcLm4EEEEviT0_T1_,"ax",@progbits
	.align	128
        .global         _ZN2at6native29vectorized_elementwise_kernelILi2EZZZNS0_49_GLOBAL__N__657f93f7_16_TensorCompare_cu_71e06f4e17where_kernel_implERNS_14TensorIteratorEENKUlvE_clEvENKUlvE10_clEvEUlbN3c107complexIdEES9_E_St5arrayIPcLm4EEEEviT0_T1_
        .type           _ZN2at6native29vectorized_elementwise_kernelILi2EZZZNS0_49_GLOBAL__N__657f93f7_16_TensorCompare_cu_71e06f4e17where_kernel_implERNS_14TensorIteratorEENKUlvE_clEvENKUlvE10_clEvEUlbN3c107complexIdEES9_E_St5arrayIPcLm4EEEEviT0_T1_,@function
        .size           _ZN2at6native29vectorized_elementwise_kernelILi2EZZZNS0_49_GLOBAL__N__657f93f7_16_TensorCompare_cu_71e06f4e17where_kernel_implERNS_14TensorIteratorEENKUlvE_clEvENKUlvE10_clEvEUlbN3c107complexIdEES9_E_St5arrayIPcLm4EEEEviT0_T1_,(.L_x_44603 - _ZN2at6native29vectorized_elementwise_kernelILi2EZZZNS0_49_GLOBAL__N__657f93f7_16_TensorCompare_cu_71e06f4e17where_kernel_implERNS_14TensorIteratorEENKUlvE_clEvENKUlvE10_clEvEUlbN3c107complexIdEES9_E_St5arrayIPcLm4EEEEviT0_T1_)
        .other          _ZN2at6native29vectorized_elementwise_kernelILi2EZZZNS0_49_GLOBAL__N__657f93f7_16_TensorCompare_cu_71e06f4e17where_kernel_implERNS_14TensorIteratorEENKUlvE_clEvENKUlvE10_clEvEUlbN3c107complexIdEES9_E_St5arrayIPcLm4EEEEviT0_T1_,@"STO_CUDA_ENTRY STV_DEFAULT"
_ZN2at6native29vectorized_elementwise_kernelILi2EZZZNS0_49_GLOBAL__N__657f93f7_16_TensorCompare_cu_71e06f4e17where_kernel_implERNS_14TensorIteratorEENKUlvE_clEvENKUlvE10_clEvEUlbN3c107complexIdEES9_E_St5arrayIPcLm4EEEEviT0_T1_:
.text._ZN2at6native29vectorized_elementwise_kernelILi2EZZZNS0_49_GLOBAL__N__657f93f7_16_TensorCompare_cu_71e06f4e17where_kernel_implERNS_14TensorIteratorEENKUlvE_clEvENKUlvE10_clEvEUlbN3c107complexIdEES9_E_St5arrayIPcLm4EEEEviT0_T1_:
        /* <DEDUP_REMOVED lines=12> */
[----:B0-----:R-:W-:-:S07]  /*00c0*/  IADD3 R42, P0, R0, R42, RZ ;  /* 0x0000002a002a7210 */ /* 0x001fce0007f1e0ff */
[----:B------:R-:W0:Y:S01]  /*00d0*/  LDC.64 R58, c[0x0][0x220] ;  /* 0x00008800ff3a7b82 */ /* 0x000e220000000a00 */
[C---:B------:R-:W-:Y:S01]  /*00e0*/  LEA.HI.X.SX32 R43, R0.reuse, R43, 0x1, P0 ;  /* 0x0000002b002b7211 */ /* 0x040fe200000f0eff */
[----:B--2---:R-:W-:-:S04]  /*00f0*/  IMAD.WIDE R40, R0, 0x10, R40 ;  /* 0x0000001000287825 */ /* 0x004fc800078e0228 */
[----:B-1----:R-:W-:-:S04]  /*0100*/  IMAD.WIDE.U32 R42, R2, 0x2, R42 ;  /* 0x00000002022a7825 */ /* 0x002fc800078e002a */
[----:B---3--:R-:W-:Y:S01]  /*0110*/  IMAD.WIDE R44, R0, 0x10, R44 ;  /* 0x00000010002c7825 */ /* 0x008fe200078e022c */
[----:B------:R-:W2:Y:S03]  /*0120*/  LDG.E.U16 R6, desc[UR4][R42.64] ;  /* 0x000000042a067981 */ /* 0x000ea6000c1e1500 */
[C---:B------:R-:W-:Y:S01]  /*0130*/  IMAD.WIDE.U32 R40, R2.reuse, 0x20, R40 ;  /* 0x0000002002287825 */ /* 0x040fe200078e0028 */
[----:B------:R-:W3:Y:S03]  /*0140*/  LDG.E.U16 R3, desc[UR4][R42.64+0x100] ;  /* 0x000100042a037981 */ /* 0x000ee6000c1e1500 */
[----:B------:R-:W-:Y:S01]  /*0150*/  IMAD.WIDE.U32 R44, R2, 0x20, R44 ;  /* 0x00000020022c7825 */ /* 0x000fe200078e002c */
[----:B------:R-:W4:Y:S04]  /*0160*/  LDG.E.128 R24, desc[UR4][R40.64] ;  /* 0x0000000428187981 */ /* 0x000f28000c1e1d00 */
[----:B------:R-:W4:Y:S04]  /*0170*/  LDG.E.128 R16, desc[UR4][R44.64] ;  /* 0x000000042c107981 */ /* 0x000f28000c1e1d00 */
[----:B------:R-:W5:Y:S04]  /*0180*/  LDG.E.128 R20, desc[UR4][R40.64+0x10] ;  /* 0x0000100428147981 */ /* 0x000f68000c1e1d00 */
[----:B------:R-:W5:Y:S04]  /*0190*/  LDG.E.128 R28, desc[UR4][R44.64+0x10] ;  /* 0x000010042c1c7981 */ /* 0x000f68000c1e1d00 */
[----:B------:R-:W5:Y:S04]  /*01a0*/  LDG.E.128 R32, desc[UR4][R40.64+0x1000] ;  /* 0x0010000428207981 */ /* 0x000f68000c1e1d00 */
[----:B------:R-:W5:Y:S04]  /*01b0*/  LDG.E.128 R36, desc[UR4][R44.64+0x1000] ;  /* 0x001000042c247981 */ /* 0x000f68000c1e1d00 */
[----:B------:R-:W5:Y:S04]  /*01c0*/  LDG.E.U16 R5, desc[UR4][R42.64+0x300] ;  /* 0x000300042a057981 */ /* 0x000f68000c1e1500 */
[----:B------:R-:W5:Y:S04]  /*01d0*/  LDG.E.128 R8, desc[UR4][R40.64+0x1010] ;  /* 0x0010100428087981 */ /* 0x000f68000c1e1d00 */
[----:B------:R-:W5:Y:S01]  /*01e0*/  LDG.E.128 R12, desc[UR4][R44.64+0x1010] ;  /* 0x001010042c0c7981 */ /* 0x000f62000c1e1d00 */
[----:B--2---:R-:W-:-:S04]  /*01f0*/  PRMT R4, R6, 0x7770, RZ ;  /* 0x0000777006047816 */ /* 0x004fc800000000ff */
[----:B------:R-:W-:Y:S02]  /*0200*/  ISETP.NE.AND P0, PT, R4, RZ, PT ;  /* 0x000000ff0400720c */ /* 0x000fe40003f05270 */
[----:B------:R-:W2:Y:S01]  /*0210*/  LDG.E.U16 R4, desc[UR4][R42.64+0x200] ;  /* 0x000200042a047981 */ /* 0x000ea2000c1e1500 */
[----:B------:R-:W-:-:S04]  /*0220*/  PRMT R6, R6, 0x7771, RZ ;  /* 0x0000777106067816 */ /* 0x000fc800000000ff */
[----:B------:R-:W-:Y:S02]  /*0230*/  ISETP.NE.AND P1, PT, R6, RZ, PT ;  /* 0x000000ff0600720c */ /* 0x000fe40003f25270 */
[----:B----4-:R-:W-:Y:S02]  /*0240*/  FSEL R6, R18, R26, !P0 ;  /* 0x0000001a12067208 */ /* 0x010fe40004000000 */
[----:B---3--:R-:W-:Y:S02]  /*0250*/  PRMT R18, R3, 0x7770, RZ ;  /* 0x0000777003127816 */ /* 0x008fe400000000ff */
[----:B------:R-:W-:Y:S02]  /*0260*/  FSEL R7, R19, R27, !P0 ;  /* 0x0000001b13077208 */ /* 0x000fe40004000000 */
[----:B------:R-:W-:Y:S02]  /*0270*/  FSEL R48, R16, R24, !P0 ;  /* 0x0000001810307208 */ /* 0x000fe40004000000 */
[----:B------:R-:W-:-:S02]  /*0280*/  FSEL R49, R17, R25, !P0 ;  /* 0x0000001911317208 */ /* 0x000fc40004000000 */
[----:B-----5:R-:W-:Y:S01]  /*0290*/  FSEL R50, R30, R22, !P1 ;  /* 0x000000161e327208 */ /* 0x020fe20004800000 */
[----:B------:R-:W3:Y:S01]  /*02a0*/  LDG.E.128 R24, desc[UR4][R40.64+0x2010] ;  /* 0x0020100428187981 */ /* 0x000ee2000c1e1d00 */
[----:B------:R-:W-:Y:S02]  /*02b0*/  FSEL R51, R31, R23, !P1 ;  /* 0x000000171f337208 */ /* 0x000fe40004800000 */
[----:B------:R-:W-:Y:S02]  /*02c0*/  ISETP.NE.AND P0, PT, R18, RZ, PT ;  /* 0x000000ff1200720c */ /* 0x000fe40003f05270 */
[----:B------:R-:W-:Y:S01]  /*02d0*/  FSEL R52, R28, R20, !P1 ;  /* 0x000000141c347208 */ /* 0x000fe20004800000 */
[----:B------:R-:W4:Y:S01]  /*02e0*/  LDG.E.128 R16, desc[UR4][R40.64+0x2000] ;  /* 0x0020000428107981 */ /* 0x000f22000c1e1d00 */
[----:B------:R-:W-:-:S03]  /*02f0*/  FSEL R53, R29, R21, !P1 ;  /* 0x000000151d357208 */ /* 0x000fc60004800000 */
[----:B------:R-:W4:Y:S04]  /*0300*/  LDG.E.128 R20, desc[UR4][R44.64+0x2000] ;  /* 0x002000042c147981 */ /* 0x000f28000c1e1d00 */
[----:B------:R-:W3:Y:S01]  /*0310*/  LDG.E.128 R28, desc[UR4][R44.64+0x2010] ;  /* 0x002010042c1c7981 */ /* 0x000ee2000c1e1d00 */
[----:B------:R-:W-:Y:S02]  /*0320*/  FSEL R54, R38, R34, !P0 ;  /* 0x0000002226367208 */ /* 0x000fe40004000000 */
[----:B------:R-:W-:Y:S02]  /*0330*/  FSEL R55, R39, R35, !P0 ;  /* 0x0000002327377208 */ /* 0x000fe40004000000 */
[----:B------:R-:W-:Y:S02]  /*0340*/  FSEL R56, R36, R32, !P0 ;  /* 0x0000002024387208 */ /* 0x000fe40004000000 */
[----:B------:R-:W-:-:S02]  /*0350*/  FSEL R57, R37, R33, !P0 ;  /* 0x0000002125397208 */ /* 0x000fc40004000000 */
[----:B------:R-:W5:Y:S04]  /*0360*/  LDG.E.128 R32, desc[UR4][R40.64+0x3000] ;  /* 0x0030000428207981 */ /* 0x000f68000c1e1d00 */
[----:B------:R-:W5:Y:S04]  /*0370*/  LDG.E.128 R36, desc[UR4][R44.64+0x3000] ;  /* 0x003000042c247981 */ /* 0x000f68000c1e1d00 */
[----:B------:R-:W5:Y:S04]  /*0380*/  LDG.E.128 R40, desc[UR4][R40.64+0x3010] ;  /* 0x0030100428287981 */ /* 0x000f68000c1e1d00 */
[----:B------:R-:W5:Y:S01]  /*0390*/  LDG.E.128 R44, desc[UR4][R44.64+0x3010] ;  /* 0x003010042c2c7981 */ /* 0x000f62000c1e1d00 */
[----:B0-----:R-:W-:Y:S01]  /*03a0*/  IMAD.WIDE.U32 R58, R0, 0x10, R58 ;  /* 0x00000010003a7825 */ /* 0x001fe200078e003a */
[----:B------:R-:W-:-:S03]  /*03b0*/  PRMT R3, R3, 0x7771, RZ ;  /* 0x0000777103037816 */ /* 0x000fc600000000ff */
[----:B------:R-:W-:Y:S01]  /*03c0*/  IMAD.WIDE R58, R2, 0x20, R58 ;  /* 0x00000020023a7825 */ /* 0x000fe200078e023a */
[----:B------:R-:W-:-:S04]  /*03d0*/  ISETP.NE.AND P0, PT, R3, RZ, PT ;  /* 0x000000ff0300720c */ /* 0x000fc80003f05270 */
[----:B------:R-:W-:Y:S02]  /*03e0*/  FSEL R0, R14, R10, !P0 ;  /* 0x0000000a0e007208 */ /* 0x000fe40004000000 */
[----:B------:R-:W-:Y:S02]  /*03f0*/  FSEL R11, R15, R11, !P0 ;  /* 0x0000000b0f0b7208 */ /* 0x000fe40004000000 */
[----:B------:R-:W-:Y:S02]  /*0400*/  FSEL R3, R13, R9, !P0 ;  /* 0x000000090d037208 */ /* 0x000fe40004000000 */
[C---:B--2---:R-:W-:Y:S02]  /*0410*/  PRMT R2, R4.reuse, 0x7770, RZ ;  /* 0x0000777004027816 */ /* 0x044fe400000000ff */
[----:B------:R-:W-:Y:S02]  /*0420*/  PRMT R4, R4, 0x7771, RZ ;  /* 0x0000777104047816 */ /* 0x000fe400000000ff */
[----:B------:R-:W-:-:S02]  /*0430*/  ISETP.NE.AND P1, PT, R2, RZ, PT ;  /* 0x000000ff0200720c */ /* 0x000fc40003f25270 */
[C---:B------:R-:W-:Y:S02]  /*0440*/  PRMT R2, R5.reuse, 0x7770, RZ ;  /* 0x0000777005027816 */ /* 0x040fe400000000ff */
[----:B------:R-:W-:Y:S02]  /*0450*/  PRMT R5, R5, 0x7771, RZ ;  /* 0x0000777105057816 */ /* 0x000fe400000000ff */
[----:B------:R-:W-:Y:S01]  /*0460*/  ISETP.NE.AND P2, PT, R4, RZ, PT ;  /* 0x000000ff0400720c */ /* 0x000fe20003f45270 */
[----:B------:R-:W-:Y:S01]  /*0470*/  IMAD.MOV.U32 R4, RZ, RZ, R48 ;  /* 0x000000ffff047224 */ /* 0x000fe200078e0030 */
[----:B------:R-:W-:Y:S01]  /*0480*/  ISETP.NE.AND P4, PT, R5, RZ, PT ;  /* 0x000000ff0500720c */ /* 0x000fe20003f85270 */
[----:B------:R-:W-:Y:S01]  /*0490*/  IMAD.MOV.U32 R5, RZ, RZ, R49 ;  /* 0x000000ffff057224 */ /* 0x000fe200078e0031 */
[----:B------:R-:W-:Y:S02]  /*04a0*/  ISETP.NE.AND P3, PT, R2, RZ, PT ;  /* 0x000000ff0200720c */ /* 0x000fe40003f65270 */
[----:B------:R-:W-:-:S02]  /*04b0*/  FSEL R2, R12, R8, !P0 ;  /* 0x000000080c027208 */ /* 0x000fc40004000000 */
[----:B------:R0:W-:Y:S01]  /*04c0*/  STG.E.128 desc[UR4][R58.64], R4 ;  /* 0x000000043a007986 */ /* 0x0001e2000c101d04 */
[----:B----4-:R-:W-:Y:S02]  /*04d0*/  FSEL R8, R22, R18, !P1 ;  /* 0x0000001216087208 */ /* 0x010fe40004800000 */
[----:B------:R-:W-:Y:S02]  /*04e0*/  FSEL R9, R23, R19, !P1 ;  /* 0x0000001317097208 */ /* 0x000fe40004800000 */
[----:B------:R-:W-:Y:S02]  /*04f0*/  FSEL R10, R20, R16, !P1 ;  /* 0x00000010140a7208 */ /* 0x000fe40004800000 */
[----:B------:R-:W-:Y:S01]  /*0500*/  FSEL R17, R21, R17, !P1 ;  /* 0x0000001115117208 */ /* 0x000fe20004800000 */
[----:B0-----:R-:W-:Y:S02]  /*0510*/  IMAD.MOV.U32 R6, RZ, RZ, R0 ;  /* 0x000000ffff067224 */ /* 0x001fe400078e0000 */
[----:B------:R-:W-:-:S02]  /*0520*/  IMAD.MOV.U32 R7, RZ, RZ, R11 ;  /* 0x000000ffff077224 */ /* 0x000fc400078e000b */
[----:B------:R-:W-:Y:S02]  /*0530*/  IMAD.MOV.U32 R4, RZ, RZ, R2 ;  /* 0x000000ffff047224 */ /* 0x000fe400078e0002 */
[----:B------:R-:W-:Y:S01]  /*0540*/  IMAD.MOV.U32 R5, RZ, RZ, R3 ;  /* 0x000000ffff057224 */ /* 0x000fe200078e0003 */
[----:B---3--:R-:W-:Y:S02]  /*0550*/  FSEL R12, R30, R26, !P2 ;  /* 0x0000001a1e0c7208 */ /* 0x008fe40005000000 */
[----:B------:R-:W-:Y:S02]  /*0560*/  FSEL R13, R31, R27, !P2 ;  /* 0x0000001b1f0d7208 */ /* 0x000fe40005000000 */
[----:B------:R0:W-:Y:S01]  /*0570*/  STG.E.128 desc[UR4][R58.64+0x1010], R4 ;  /* 0x001010043a007986 */ /* 0x0001e2000c101d04 */
[----:B------:R-:W-:Y:S02]  /*0580*/  FSEL R14, R28, R24, !P2 ;  /* 0x000000181c0e7208 */ /* 0x000fe40005000000 */
[----:B------:R-:W-:-:S02]  /*0590*/  FSEL R15, R29, R25, !P2 ;  /* 0x000000191d0f7208 */ /* 0x000fc40005000000 */
[----:B-----5:R-:W-:Y:S02]  /*05a0*/  FSEL R16, R38, R34, !P3 ;  /* 0x0000002226107208 */ /* 0x020fe40005800000 */
[----:B------:R-:W-:Y:S02]  /*05b0*/  FSEL R18, R36, R32, !P3 ;  /* 0x0000002024127208 */ /* 0x000fe40005800000 */
[----:B------:R-:W-:Y:S02]  /*05c0*/  FSEL R19, R37, R33, !P3 ;  /* 0x0000002125137208 */ /* 0x000fe40005800000 */
[----:B------:R-:W-:Y:S01]  /*05d0*/  FSEL R20, R46, R42, !P4 ;  /* 0x0000002a2e147208 */ /* 0x000fe20006000000 */
[----:B0-----:R-:W-:Y:S02]  /*05e0*/  IMAD.MOV.U32 R6, RZ, RZ, R8 ;  /* 0x000000ffff067224 */ /* 0x001fe400078e0008 */
[----:B------:R-:W-:Y:S02]  /*05f0*/  IMAD.MOV.U32 R7, RZ, RZ, R9 ;  /* 0x000000ffff077224 */ /* 0x000fe400078e0009 */
[----:B------:R-:W-:-:S02]  /*0600*/  IMAD.MOV.U32 R4, RZ, RZ, R10 ;  /* 0x000000ffff047224 */ /* 0x000fc400078e000a */
[----:B------:R-:W-:Y:S01]  /*0610*/  IMAD.MOV.U32 R5, RZ, RZ, R17 ;  /* 0x000000ffff057224 */ /* 0x000fe200078e0011 */
[----:B------:R-:W-:Y:S02]  /*0620*/  FSEL R21, R47, R43, !P4 ;  /* 0x0000002b2f157208 */ /* 0x000fe40006000000 */
[----:B------:R-:W-:Y:S02]  /*0630*/  FSEL R22, R44, R40, !P4 ;  /* 0x000000282c167208 */ /* 0x000fe40006000000 */
[----:B------:R0:W-:Y:S01]  /*0640*/  STG.E.128 desc[UR4][R58.64+0x2000], R4 ;  /* 0x002000043a007986 */ /* 0x0001e2000c101d04 */
[----:B------:R-:W-:Y:S01]  /*0650*/  FSEL R23, R45, R41, !P4 ;  /* 0x000000292d177208 */ /* 0x000fe20006000000 */
[----:B------:R-:W-:Y:S01]  /*0660*/  IMAD.MOV.U32 R48, RZ, RZ, R52 ;  /* 0x000000ffff307224 */ /* 0x000fe200078e0034 */
[----:B------:R-:W-:Y:S01]  /*0670*/  FSEL R35, R39, R35, !P3 ;  /* 0x0000002327237208 */ /* 0x000fe20005800000 */
[----:B------:R-:W-:Y:S02]  /*0680*/  IMAD.MOV.U32 R49, RZ, RZ, R53 ;  /* 0x000000ffff317224 */ /* 0x000fe400078e0035 */
[----:B------:R-:W-:-:S02]  /*0690*/  IMAD.MOV.U32 R52, RZ, RZ, R56 ;  /* 0x000000ffff347224 */ /* 0x000fc400078e0038 */
[----:B------:R-:W-:Y:S02]  /*06a0*/  IMAD.MOV.U32 R53, RZ, RZ, R57 ;  /* 0x000000ffff357224 */ /* 0x000fe400078e0039 */
[----:B------:R-:W-:Y:S02]  /*06b0*/  IMAD.MOV.U32 R34, RZ, RZ, R16 ;  /* 0x000000ffff227224 */ /* 0x000fe400078e0010 */
[----:B------:R-:W-:Y:S02]  /*06c0*/  IMAD.MOV.U32 R32, RZ, RZ, R18 ;  /* 0x000000ffff207224 */ /* 0x000fe400078e0012 */
[----:B0-----:R-:W-:Y:S02]  /*06d0*/  IMAD.MOV.U32 R6, RZ, RZ, R12 ;  /* 0x000000ffff067224 */ /* 0x001fe400078e000c */
[----:B------:R-:W-:Y:S02]  /*06e0*/  IMAD.MOV.U32 R7, RZ, RZ, R13 ;  /* 0x000000ffff077224 */ /* 0x000fe400078e000d */
[----:B------:R-:W-:-:S02]  /*06f0*/  IMAD.MOV.U32 R4, RZ, RZ, R14 ;  /* 0x000000ffff047224 */ /* 0x000fc400078e000e */
[----:B------:R-:W-:Y:S02]  /*0700*/  IMAD.MOV.U32 R5, RZ, RZ, R15 ;  /* 0x000000ffff057224 */ /* 0x000fe400078e000f */
[----:B------:R-:W-:-:S03]  /*0710*/  IMAD.MOV.U32 R33, RZ, RZ, R19 ;  /* 0x000000ffff217224 */ /* 0x000fc600078e0013 */
[----:B------:R0:W-:Y:S04]  /*0720*/  STG.E.128 desc[UR4][R58.64+0x2010], R4 ;  /* 0x002010043a007986 */ /* 0x0001e8000c101d04 */
[----:B------:R-:W-:Y:S04]  /*0730*/  STG.E.128 desc[UR4][R58.64+0x10], R48 ;  /* 0x000010303a007986 */ /* 0x000fe8000c101d04 */
        /* <DEDUP_REMOVED lines=8> */
.L_x_31996:
[----:B------:R-:W0:Y:S02]  /*07c0*/  S2R R3, SR_TID.X ;  /* 0x0000000000037919 */ /* 0x000e240000002100 */
[----:B0-----:R-:W-:Y:S01]  /*07d0*/  ISETP.GE.AND P4, PT, R3, R2, PT ;  /* 0x000000020300720c */ /* 0x001fe20003f86270 */
[----:B------:R-:W-:-:S12]  /*07e0*/  IMAD.MOV.U32 R59, RZ, RZ, R3 ;  /* 0x000000ffff3b7224 */ /* 0x000fd800078e0003 */
[----:B------:R-:W0:Y:S01]  /*07f0*/  @!P4 LDC.64 R40, c[0x0][0x228] ;  /* 0x00008a00ff28cb82 */ /* 0x000e220000000a00 */
[----:B------:R-:W-:-:S07]  /*0800*/  @!P4 IMAD.IADD R5, R0, 0x1, R59 ;  /* 0x000000010005c824 */ /* 0x000fce00078e023b */
[----:B------:R-:W1:Y:S08]  /*0810*/  @!P4 LDC.64 R12, c[0x0][0x230] ;  /* 0x00008c00ff0ccb82 */ /* 0x000e700000000a00 */
[----:B------:R-:W2:Y:S01]  /*0820*/  @!P4 LDC.64 R14, c[0x0][0x238] ;  /* 0x00008e00ff0ecb82 */ /* 0x000ea20000000a00 */
[----:B0-----:R-:W-:-:S05]  /*0830*/  @!P4 IADD3 R40, P0, R5, R40, RZ ;  /* 0x000000280528c210 */ /* 0x001fca0007f1e0ff */
[----:B------:R-:W-:-:S05]  /*0840*/  @!P4 IMAD.X R41, RZ, RZ, R41, P0 ;  /* 0x000000ffff29c224 */ /* 0x000fca00000e0629 */
[----:B------:R-:W3:Y:S01]  /*0850*/  @!P4 LDG.E.U8 R40, desc[UR4][R40.64] ;  /* 0x000000042828c981 */ /* 0x000ee2000c1e1100 */
[C---:B-1----:R-:W-:Y:S01]  /*0860*/  @!P4 IMAD.WIDE.U32 R12, R5.reuse, 0x10, R12 ;  /* 0x00000010050cc825 */ /* 0x042fe200078e000c */
[----:B------:R-:W-:Y:S02]  /*0870*/  CS2R R6, SRZ ;  /* 0x0000000000067805 */ /* 0x000fe4000001ff00 */
[----:B------:R-:W-:Y:S02]  /*0880*/  CS2R R10, SRZ ;  /* 0x00000000000a7805 */ /* 0x000fe4000001ff00 */
[----:B------:R-:W-:Y:S01]  /*0890*/  CS2R R8, SRZ ;  /* 0x0000000000087805 */ /* 0x000fe2000001ff00 */
[----:B--2---:R-:W-:Y:S01]  /*08a0*/  @!P4 IMAD.WIDE.U32 R14, R5, 0x10, R14 ;  /* 0x00000010050ec825 */ /* 0x004fe200078e000e */
[----:B------:R-:W-:-:S04]  /*08b0*/  CS2R R4, SRZ ;  /* 0x0000000000047805 */ /* 0x000fc8000001ff00 */
[----:B------:R-:W2:Y:S04]  /*08c0*/  @!P4 LDG.E.128 R8, desc[UR4][R14.64] ;  /* 0x000000040e08c981 */ /* 0x000ea8000c1e1d00 */
[----:B------:R0:W2:Y:S01]  /*08d0*/  @!P4 LDG.E.128 R4, desc[UR4][R12.64] ;  /* 0x000000040c04c981 */ /* 0x0000a2000c1e1d00 */
[----:B------:R-:W-:-:S05]  /*08e0*/  @!P4 VIADD R59, R59, 0x80 ;  /* 0x000000803b3bc836 */ /* 0x000fca0000000000 */
[----:B------:R-:W-:-:S13]  /*08f0*/  ISETP.GE.AND P3, PT, R59, R2, PT ;  /* 0x000000023b00720c */ /* 0x000fda0003f66270 */
[----:B------:R-:W-:Y:S01]  /*0900*/  @!P3 IMAD.IADD R25, R0, 0x1, R59 ;  /* 0x000000010019b824 */ /* 0x000fe200078e023b */
[----:B------:R-:W1:Y:S01]  /*0910*/  @!P3 LDC.64 R52, c[0x0][0x228] ;  /* 0x00008a00ff34bb82 */ /* 0x000e620000000a00 */
[----:B------:R-:W-:-:S05]  /*0920*/  @!P3 VIADD R59, R59, 0x80 ;  /* 0x000000803b3bb836 */ /* 0x000fca0000000000 */
[----:B------:R-:W-:Y:S02]  /*0930*/  ISETP.GE.AND P2, PT, R59, R2, PT ;  /* 0x000000023b00720c */ /* 0x000fe40003f46270 */
[----:B------:R-:W4:Y:S08]  /*0940*/  @!P3 LDC.64 R16, c[0x0][0x230] ;  /* 0x00008c00ff10bb82 */ /* 0x000f300000000a00 */
[----:B0-----:R-:W0:Y:S08]  /*0950*/  @!P3 LDC.64 R12, c[0x0][0x238] ;  /* 0x00008e00ff0cbb82 */ /* 0x001e300000000a00 */
[----:B------:R-:W5:Y:S01]  /*0960*/  @!P2 LDC.64 R54, c[0x0][0x228] ;  /* 0x00008a00ff36ab82 */ /* 0x000f620000000a00 */
[----:B-1----:R-:W-:Y:S01]  /*0970*/  @!P3 IADD3 R52, P0, R25, R52, RZ ;  /* 0x000000341934b210 */ /* 0x002fe20007f1e0ff */
[----:B------:R-:W-:-:S02]  /*0980*/  @!P2 IMAD.IADD R35, R0, 0x1, R59 ;  /* 0x000000010023a824 */ /* 0x000fc400078e023b */
[----:B------:R-:W-:Y:S02]  /*0990*/  @!P2 VIADD R59, R59, 0x80 ;  /* 0x000000803b3ba836 */ /* 0x000fe40000000000 */
[----:B------:R-:W-:Y:S01]  /*09a0*/  @!P3 IMAD.X R53, RZ, RZ, R53, P0 ;  /* 0x000000ffff35b224 */ /* 0x000fe200000e0635 */
[----:B------:R-:W-:Y:S02]  /*09b0*/  CS2R R14, SRZ ;  /* 0x00000000000e7805 */ /* 0x000fe4000001ff00 */
[----:B------:R-:W-:Y:S02]  /*09c0*/  CS2R R18, SRZ ;  /* 0x0000000000127805 */ /* 0x000fe4000001ff00 */
[----:B------:R-:W-:Y:S01]  /*09d0*/  ISETP.GE.AND P1, PT, R59, R2, PT ;  /* 0x000000023b00720c */ /* 0x000fe20003f26270 */
[----:B------:R-:W1:Y:S01]  /*09e0*/  @!P2 LDC.64 R22, c[0x0][0x230] ;  /* 0x00008c00ff16ab82 */ /* 0x000e620000000a00 */
[----:B------:R-:W2:Y:S01]  /*09f0*/  @!P3 LDG.E.U8 R52, desc[UR4][R52.64] ;  /* 0x000000043434b981 */ /* 0x000ea2000c1e1100 */
[----:B----4-:R-:W-:Y:S01]  /*0a00*/  @!P3 IMAD.WIDE.U32 R20, R25, 0x10, R16 ;  /* 0x000000101914b825 */ /* 0x010fe200078e0010 */
[----:B------:R-:W-:-:S03]  /*0a10*/  CS2R R16, SRZ ;  /* 0x0000000000107805 */ /* 0x000fc6000001ff00 */
[----:B0-----:R-:W-:Y:S01]  /*0a20*/  @!P3 IMAD.WIDE.U32 R24, R25, 0x10, R12 ;  /* 0x000000101918b825 */ /* 0x001fe200078e000c */
[----:B------:R-:W-:Y:S01]  /*0a30*/  CS2R R12, SRZ ;  /* 0x00000000000c7805 */ /* 0x000fe2000001ff00 */
[----:B------:R-:W0:Y:S03]  /*0a40*/  @!P2 LDC.64 R26, c[0x0][0x238] ;  /* 0x00008e00ff1aab82 */ /* 0x000e260000000a00 */
[----:B------:R-:W4:Y:S01]  /*0a50*/  @!P3 LDG.E.128 R16, desc[UR4][R24.64] ;  /* 0x000000041810b981 */ /* 0x000f22000c1e1d00 */
[----:B-----5:R-:W-:-:S03]  /*0a60*/  @!P2 IADD3 R54, P0, R35, R54, RZ ;  /* 0x000000362336a210 */ /* 0x020fc60007f1e0ff */
[----:B------:R5:W4:Y:S01]  /*0a70*/  @!P3 LDG.E.128 R12, desc[UR4][R20.64] ;  /* 0x00000004140cb981 */ /* 0x000b22000c1e1d00 */
[----:B------:R-:W0:Y:S01]  /*0a80*/  @!P1 LDC.64 R62, c[0x0][0x228] ;  /* 0x00008a00ff3e9b82 */ /* 0x000e220000000a00 */
[----:B------:R-:W-:Y:S02]  /*0a90*/  @!P2 IMAD.X R55, RZ, RZ, R55, P0 ;  /* 0x000000ffff37a224 */ /* 0x000fe400000e0637 */
[----:B------:R-:W-:-:S03]  /*0aa0*/  @!P1 IMAD.IADD R29, R0, 0x1, R59 ;  /* 0x00000001001d9824 */ /* 0x000fc600078e023b */
[----:B------:R-:W4:Y:S01]  /*0ab0*/  @!P2 LDG.E.U8 R54, desc[UR4][R54.64] ;  /* 0x000000043636a981 */ /* 0x000f22000c1e1100 */
[----:B------:R-:W-:Y:S01]  /*0ac0*/  @!P1 VIADD R59, R59, 0x80 ;  /* 0x000000803b3b9836 */ /* 0x000fe20000000000 */
[----:B------:R-:W0:Y:S04]  /*0ad0*/  @!P1 LDC.64 R46, c[0x0][0x230] ;  /* 0x00008c00ff2e9b82 */ /* 0x000e280000000a00 */
[----:B------:R-:W-:Y:S01]  /*0ae0*/  ISETP.GE.AND P0, PT, R59, R2, PT ;  /* 0x000000023b00720c */ /* 0x000fe20003f06270 */
[----:B-1----:R-:W-:Y:S01]  /*0af0*/  @!P2 IMAD.WIDE.U32 R32, R35, 0x10, R22 ;  /* 0x000000102320a825 */ /* 0x002fe200078e0016 */
[----:B------:R-:W-:Y:S02]  /*0b00*/  CS2R R22, SRZ ;  /* 0x0000000000167805 */ /* 0x000fe4000001ff00 */
[----:B-----5:R-:W-:-:S02]  /*0b10*/  CS2R R20, SRZ ;  /* 0x0000000000147805 */ /* 0x020fc4000001ff00 */
[----:B------:R-:W-:Y:S01]  /*0b20*/  CS2R R24, SRZ ;  /* 0x0000000000187805 */ /* 0x000fe2000001ff00 */
[----:B0-----:R-:W-:Y:S01]  /*0b30*/  @!P2 IMAD.WIDE.U32 R34, R35, 0x10, R26 ;  /* 0x000000102322a825 */ /* 0x001fe200078e001a */
[----:B------:R-:W-:Y:S01]  /*0b40*/  CS2R R26, SRZ ;  /* 0x00000000001a7805 */ /* 0x000fe2000001ff00 */
[----:B------:R-:W0:Y:S01]  /*0b50*/  @!P1 LDC.64 R38, c[0x0][0x238] ;  /* 0x00008e00ff269b82 */ /* 0x000e220000000a00 */
[----:B------:R-:W5:Y:S01]  /*0b60*/  @!P2 LDG.E.128 R20, desc[UR4][R32.64] ;  /* 0x000000042014a981 */ /* 0x000f62000c1e1d00 */
[----:B------:R-:W-:Y:S02]  /*0b70*/  @!P1 IADD3 R62, P5, R29, R62, RZ ;  /* 0x0000003e1d3e9210 */ /* 0x000fe40007fbe0ff */
[----:B------:R-:W-:Y:S01]  /*0b80*/  @!P0 IMAD.IADD R41, R0, 0x1, R59 ;  /* 0x0000000100298824 */ /* 0x000fe200078e023b */
[----:B------:R1:W5:Y:S03]  /*0b90*/  @!P2 LDG.E.128 R24, desc[UR4][R34.64] ;  /* 0x000000042218a981 */ /* 0x000366000c1e1d00 */
[----:B------:R-:W1:Y:S01]  /*0ba0*/  @!P0 LDC.64 R36, c[0x0][0x228] ;  /* 0x00008a00ff248b82 */ /* 0x000e620000000a00 */
[----:B------:R-:W-:-:S02]  /*0bb0*/  @!P0 VIADD R59, R59, 0x80 ;  /* 0x000000803b3b8836 */ /* 0x000fc40000000000 */
[----:B------:R-:W-:-:S03]  /*0bc0*/  @!P1 IMAD.X R63, RZ, RZ, R63, P5 ;  /* 0x000000ffff3f9224 */ /* 0x000fc600028e063f */
[----:B------:R-:W-:Y:S02]  /*0bd0*/  ISETP.GE.AND P5, PT, R59, R2, PT ;  /* 0x000000023b00720c */ /* 0x000fe40003fa6270 */
[----:B------:R-:W5:Y:S01]  /*0be0*/  @!P1 LDG.E.U8 R62, desc[UR4][R62.64] ;  /* 0x000000043e3e9981 */ /* 0x000f62000c1e1100 */
[----:B------:R-:W1:Y:S01]  /*0bf0*/  @!P0 LDC.64 R42, c[0x0][0x230] ;  /* 0x00008c00ff2a8b82 */ /* 0x000e620000000a00 */
[----:B------:R-:W-:Y:S01]  /*0c00*/  @!P1 IMAD.WIDE.U32 R46, R29, 0x10, R46 ;  /* 0x000000101d2e9825 */ /* 0x000fe200078e002e */
[----:B------:R-:W-:-:S06]  /*0c10*/  CS2R R30, SRZ ;  /* 0x00000000001e7805 */ /* 0x000fcc000001ff00 */
[----:B------:R-:W1:Y:S01]  /*0c20*/  @!P0 LDC.64 R48, c[0x0][0x238] ;  /* 0x00008e00ff308b82 */ /* 0x000e620000000a00 */
[----:B0-----:R-:W-:-:S07]  /*0c30*/  @!P1 IMAD.WIDE.U32 R38, R29, 0x10, R38 ;  /* 0x000000101d269825 */ /* 0x001fce00078e0026 */
[----:B------:R-:W0:Y:S01]  /*0c40*/  @!P5 LDC.64 R44, c[0x0][0x228] ;  /* 0x00008a00ff2cdb82 */ /* 0x000e220000000a00 */
[C---:B-1----:R-:W-:Y:S02]  /*0c50*/  @!P0 IADD3 R36, P6, R41.reuse, R36, RZ ;  /* 0x0000002429248210 */ /* 0x042fe40007fde0ff */
[----:B------:R-:W-:Y:S02]  /*0c60*/  CS2R R28, SRZ ;  /* 0x00000000001c7805 */ /* 0x000fe4000001ff00 */
[----:B------:R-:W-:Y:S02]  /*0c70*/  CS2R R34, SRZ ;  /* 0x0000000000227805 */ /* 0x000fe4000001ff00 */
[----:B------:R-:W-:Y:S01]  /*0c80*/  CS2R R32, SRZ ;  /* 0x0000000000207805 */ /* 0x000fe2000001ff00 */
[----:B------:R-:W-:Y:S01]  /*0c90*/  @!P0 IMAD.X R37, RZ, RZ, R37, P6 ;  /* 0x000000ffff258224 */ /* 0x000fe200030e0625 */
[----:B------:R-:W5:Y:S04]  /*0ca0*/  @!P1 LDG.E.128 R28, desc[UR4][R46.64] ;  /* 0x000000042e1c9981 */ /* 0x000f68000c1e1d00 */
[----:B------:R1:W5:Y:S04]  /*0cb0*/  @!P1 LDG.E.128 R32, desc[UR4][R38.64] ;  /* 0x0000000426209981 */ /* 0x000368000c1e1d00 */
[----:B------:R1:W5:Y:S01]  /*0cc0*/  @!P0 LDG.E.U8 R61, desc[UR4][R36.64] ;  /* 0x00000004243d8981 */ /* 0x000362000c1e1100 */
[----:B------:R-:W-:Y:S01]  /*0cd0*/  @!P5 IMAD.IADD R50, R0, 0x1, R59 ;  /* 0x000000010032d824 */ /* 0x000fe200078e023b */
[----:B------:R-:W-:Y:S01]  /*0ce0*/  PRMT R51, RZ, 0x7610, R51 ;  /* 0x00007610ff337816 */ /* 0x000fe20000000033 */
[----:B------:R-:W-:Y:S01]  /*0cf0*/  @!P0 IMAD.WIDE.U32 R42, R41, 0x10, R42 ;  /* 0x00000010292a8825 */ /* 0x000fe200078e002a */
[----:B-1----:R-:W-:-:S02]  /*0d00*/  CS2R R38, SRZ ;  /* 0x0000000000267805 */ /* 0x002fc4000001ff00 */
[----:B------:R-:W-:Y:S01]  /*0d10*/  CS2R R36, SRZ ;  /* 0x0000000000247805 */ /* 0x000fe2000001ff00 */
[----:B------:R-:W-:-:S05]  /*0d20*/  @!P0 IMAD.WIDE.U32 R48, R41, 0x10, R48 ;  /* 0x0000001029308825 */ /* 0x000fca00078e0030 */
[----:B------:R1:W5:Y:S02]  /*0d30*/  @!P0 LDG.E.128 R36, desc[UR4][R42.64] ;  /* 0x000000042a248981 */ /* 0x000364000c1e1d00 */
[----:B-1----:R-:W-:Y:S02]  /*0d40*/  CS2R R42, SRZ ;  /* 0x00000000002a7805 */ /* 0x002fe4000001ff00 */
[----:B---3--:R-:W-:-:S04]  /*0d50*/  @!P4 ISETP.NE.AND P6, PT, R40, RZ, PT ;  /* 0x000000ff2800c20c */ /* 0x008fc80003fc5270 */
[----:B------:R-:W-:Y:S02]  /*0d60*/  @!P4 SEL R51, RZ, 0x1, !P6 ;  /* 0x00000001ff33c807 */ /* 0x000fe40007000000 */
[----:B0-----:R-:W-:Y:S02]  /*0d70*/  @!P5 IADD3 R46, P6, R50, R44, RZ ;  /* 0x0000002c322ed210 */ /* 0x001fe40007fde0ff */
[----:B------:R-:W-:-:S03]  /*0d80*/  CS2R R40, SRZ ;  /* 0x0000000000287805 */ /* 0x000fc6000001ff00 */
[----:B------:R-:W-:Y:S02]  /*0d90*/  @!P5 IMAD.X R47, RZ, RZ, R45, P6 ;  /* 0x000000ffff2fd224 */ /* 0x000fe400030e062d */
[----:B------:R-:W0:Y:S01]  /*0da0*/  @!P5 LDC.64 R44, c[0x0][0x230] ;  /* 0x00008c00ff2cdb82 */ /* 0x000e220000000a00 */
[----:B------:R1:W3:Y:S01]  /*0db0*/  @!P0 LDG.E.128 R40, desc[UR4][R48.64] ;  /* 0x0000000430288981 */ /* 0x0002e2000c1e1d00 */
[----:B------:R-:W-:-:S03]  /*0dc0*/  @!P4 PRMT R51, R51, 0x9910, RZ ;  /* 0x000099103333c816 */ /* 0x000fc600000000ff */
[----:B------:R2:W3:Y:S03]  /*0dd0*/  @!P5 LDG.E.U8 R55, desc[UR4][R46.64] ;  /* 0x000000042e37d981 */ /* 0x0004e6000c1e1100 */
[----:B-1----:R-:W1:Y:S01]  /*0de0*/  @!P5 LDC.64 R48, c[0x0][0x238] ;  /* 0x00008e00ff30db82 */ /* 0x002e620000000a00 */
[----:B------:R-:W-:-:S04]  /*0df0*/  @!P4 ISETP.NE.AND P6, PT, R51, RZ, PT ;  /* 0x000000ff3300c20c */ /* 0x000fc80003fc5270 */
[----:B--2---:R-:W-:Y:S02]  /*0e00*/  @!P4 FSEL R4, R8, R4, !P6 ;  /* 0x000000040804c208 */ /* 0x004fe40007000000 */
[----:B------:R-:W-:Y:S02]  /*0e10*/  @!P4 FSEL R5, R9, R5, !P6 ;  /* 0x000000050905c208 */ /* 0x000fe40007000000 */
[----:B------:R-:W-:Y:S01]  /*0e20*/  CS2R R46, SRZ ;  /* 0x00000000002e7805 */ /* 0x000fe2000001ff00 */
[----:B0-----:R-:W-:Y:S01]  /*0e30*/  @!P5 IMAD.WIDE.U32 R8, R50, 0x10, R44 ;  /* 0x000000103208d825 */ /* 0x001fe200078e002c */
[----:B------:R-:W-:-:S06]  /*0e40*/  CS2R R44, SRZ ;  /* 0x00000000002c7805 */ /* 0x000fcc000001ff00 */
[----:B------:R1:W2:Y:S02]  /*0e50*/  @!P5 LDG.E.128 R44, desc[UR4][R8.64] ;  /* 0x00000004082cd981 */ /* 0x0002a4000c1e1d00 */
[----:B-1----:R-:W-:Y:S01]  /*0e60*/  @!P5 IMAD.WIDE.U32 R8, R50, 0x10, R48 ;  /* 0x000000103208d825 */ /* 0x002fe200078e0030 */
[----:B------:R-:W-:Y:S02]  /*0e70*/  CS2R R50, SRZ ;  /* 0x0000000000327805 */ /* 0x000fe4000001ff00 */
[----:B------:R-:W-:-:S06]  /*0e80*/  CS2R R48, SRZ ;  /* 0x0000000000307805 */ /* 0x000fcc000001ff00 */
[----:B------:R0:W2:Y:S01]  /*0e90*/  @!P5 LDG.E.128 R48, desc[UR4][R8.64] ;  /* 0x000000040830d981 */ /* 0x0000a2000c1e1d00 */
[----:B------:R-:W-:Y:S02]  /*0ea0*/  @!P4 FSEL R6, R10, R6, !P6 ;  /* 0x000000060a06c208 */ /* 0x000fe40007000000 */
[----:B------:R-:W-:Y:S01]  /*0eb0*/  @!P4 FSEL R10, R11, R7, !P6 ;  /* 0x000000070b0ac208 */ /* 0x000fe20007000000 */
[----:B0-----:R-:W-:Y:S01]  /*0ec0*/  VIADD R8, R3, 0x80 ;  /* 0x0000008003087836 */ /* 0x001fe20000000000 */
[----:B------:R-:W-:-:S04]  /*0ed0*/  P2R R9, PR, RZ, 0x10 ;  /* 0x00000010ff097803 */ /* 0x000fc80000000000 */
[----:B------:R-:W-:Y:S02]  /*0ee0*/  ISETP.GE.AND P4, PT, R8, R2, PT ;  /* 0x000000020800720c */ /* 0x000fe40003f86270 */
[----:B------:R-:W-:Y:S02]  /*0ef0*/  @!P3 ISETP.NE.AND P6, PT, R52, RZ, PT ;  /* 0x000000ff3400b20c */ /* 0x000fe40003fc5270 */
[----:B------:R-:W-:Y:S02]  /*0f00*/  PRMT R7, RZ, 0x7610, R7 ;  /* 0x00007610ff077816 */ /* 0x000fe40000000007 */
[----:B------:R-:W-:-:S07]  /*0f10*/  @!P3 SEL R7, RZ, 0x1, !P6 ;  /* 0x00000001ff07b807 */ /* 0x000fce0007000000 */
[----:B------:R-:W-:-:S04]  /*0f20*/  @!P4 PRMT R7, R7, 0x9910, RZ ;  /* 0x000099100707c816 */ /* 0x000fc800000000ff */
[----:B------:R-:W-:-:S04]  /*0f30*/  @!P4 ISETP.NE.AND P3, PT, R7, RZ, PT ;  /* 0x000000ff0700c20c */ /* 0x000fc80003f65270 */
[----:B----4-:R-:W-:Y:S02]  /*0f40*/  @!P4 FSEL R7, R16, R12, !P3 ;  /* 0x0000000c1007c208 */ /* 0x010fe40005800000 */
[----:B------:R-:W-:Y:S01]  /*0f50*/  @!P4 FSEL R11, R17, R13, !P3 ;  /* 0x0000000d110bc208 */ /* 0x000fe20005800000 */
[----:B------:R-:W-:Y:S01]  /*0f60*/  VIADD R13, R3, 0x100 ;  /* 0x00000100030d7836 */ /* 0x000fe20000000000 */
[----:B------:R-:W-:Y:S02]  /*0f70*/  @!P4 FSEL R52, R18, R14, !P3 ;  /* 0x0000000e1234c208 */ /* 0x000fe40005800000 */
[----:B------:R-:W-:Y:S02]  /*0f80*/  @!P4 FSEL R53, R19, R15, !P3 ;  /* 0x0000000f1335c208 */ /* 0x000fe40005800000 */
[----:B------:R-:W-:Y:S02]  /*0f90*/  @!P2 ISETP.NE.AND P3, PT, R54, RZ, PT ;  /* 0x000000ff3600a20c */ /* 0x000fe40003f65270 */
[----:B------:R-:W-:-:S02]  /*0fa0*/  PRMT R12, RZ, 0x7610, R12 ;  /* 0x00007610ff0c7816 */ /* 0x000fc4000000000c */
[----:B------:R-:W-:Y:S02]  /*0fb0*/  @!P2 SEL R12, RZ, 0x1, !P3 ;  /* 0x00000001ff0ca807 */ /* 0x000fe40005800000 */
[----:B------:R-:W-:Y:S01]  /*0fc0*/  ISETP.GE.AND P3, PT, R13, R2, PT ;  /* 0x000000020d00720c */ /* 0x000fe20003f66270 */
[----:B------:R-:W-:-:S12]  /*0fd0*/  VIADD R13, R3, 0x180 ;  /* 0x00000180030d7836 */ /* 0x000fd80000000000 */
[----:B------:R-:W-:-:S04]  /*0fe0*/  @!P3 PRMT R12, R12, 0x9910, RZ ;  /* 0x000099100c0cb816 */ /* 0x000fc800000000ff */
[----:B------:R-:W-:-:S04]  /*0ff0*/  @!P3 ISETP.NE.AND P2, PT, R12, RZ, PT ;  /* 0x000000ff0c00b20c */ /* 0x000fc80003f45270 */
[----:B-----5:R-:W-:Y:S02]  /*1000*/  @!P3 FSEL R54, R24, R20, !P2 ;  /* 0x000000141836b208 */ /* 0x020fe40005000000 */
[----:B------:R-:W-:Y:S02]  /*1010*/  @!P3 FSEL R56, R25, R21, !P2 ;  /* 0x000000151938b208 */ /* 0x000fe40005000000 */
        /* <DEDUP_REMOVED lines=9> */
[----:B------:R-:W-:Y:S02]  /*10b0*/  @!P2 FSEL R28, R32, R28, !P1 ;  /* 0x0000001c201ca208 */ /* 0x000fe40004800000 */
        /* <DEDUP_REMOVED lines=9> */
[----:B------:R-:W-:Y:S02]  /*1150*/  @!P1 ISETP.NE.AND P0, PT, R12, RZ, PT ;  /* 0x000000ff0c00920c */ /* 0x000fe40003f05270 */
[----:B------:R-:W-:Y:S01]  /*1160*/  PRMT R12, RZ, 0x7610, R12 ;  /* 0x00007610ff0c7816 */ /* 0x000fe2000000000c */
[----:B------:R-:W-:Y:S01]  /*1170*/  @!P5 VIADD R59, R59, 0x80 ;  /* 0x000000803b3bd836 */ /* 0x000fe20000000000 */
[----:B------:R-:W-:Y:S02]  /*1180*/  P2R R60, PR, RZ, 0x10 ;  /* 0x00000010ff3c7803 */ /* 0x000fe40000000000 */
[----:B---3--:R-:W-:Y:S02]  /*1190*/  @!P1 FSEL R32, R40, R36, !P0 ;  /* 0x0000002428209208 */ /* 0x008fe40004000000 */
[----:B------:R-:W-:Y:S02]  /*11a0*/  @!P1 FSEL R33, R42, R38, !P0 ;  /* 0x000000262a219208 */ /* 0x000fe40004000000 */
[----:B------:R-:W-:-:S02]  /*11b0*/  @!P1 FSEL R36, R41, R37, !P0 ;  /* 0x0000002529249208 */ /* 0x000fc40004000000 */
[----:B------:R-:W-:Y:S02]  /*11c0*/  @!P1 FSEL R38, R43, R39, !P0 ;  /* 0x000000272b269208 */ /* 0x000fe40004000000 */
[----:B------:R-:W-:-:S04]  /*11d0*/  @!P5 ISETP.NE.AND P0, PT, R55, RZ, PT ;  /* 0x000000ff3700d20c */ /* 0x000fc80003f05270 */
[----:B------:R-:W-:Y:S02]  /*11e0*/  @!P5 SEL R12, RZ, 0x1, !P0 ;  /* 0x00000001ff0cd807 */ /* 0x000fe40004000000 */
[----:B------:R-:W-:-:S13]  /*11f0*/  ISETP.GE.AND P0, PT, R13, R2, PT ;  /* 0x000000020d00720c */ /* 0x000fda0003f06270 */
[----:B------:R-:W-:-:S04]  /*1200*/  @!P0 PRMT R12, R12, 0x9910, RZ ;  /* 0x000099100c0c8816 */ /* 0x000fc800000000ff */
[----:B------:R-:W-:-:S04]  /*1210*/  @!P0 ISETP.NE.AND P5, PT, R12, RZ, PT ;  /* 0x000000ff0c00820c */ /* 0x000fc80003fa5270 */
[----:B--2---:R-:W-:Y:S02]  /*1220*/  @!P0 FSEL R34, R48, R44, !P5 ;  /* 0x0000002c30228208 */ /* 0x004fe40006800000 */
[----:B------:R-:W-:Y:S02]  /*1230*/  @!P0 FSEL R35, R50, R46, !P5 ;  /* 0x0000002e32238208 */ /* 0x000fe40006800000 */
[----:B------:R-:W-:Y:S02]  /*1240*/  @!P0 FSEL R44, R49, R45, !P5 ;  /* 0x0000002d312c8208 */ /* 0x000fe40006800000 */
[----:B------:R-:W-:Y:S02]  /*1250*/  @!P0 FSEL R46, R51, R47, !P5 ;  /* 0x0000002f332e8208 */ /* 0x000fe40006800000 */
[----:B------:R-:W-:-:S13]  /*1260*/  ISETP.GE.AND P5, PT, R59, R2, PT ;  /* 0x000000023b00720c */ /* 0x000fda0003fa6270 */
[----:B------:R-:W0:Y:S01]  /*1270*/  @!P5 LDC.64 R12, c[0x0][0x228] ;  /* 0x00008a00ff0cdb82 */ /* 0x000e220000000a00 */
[----:B------:R-:W-:Y:S02]  /*1280*/  @!P5 IMAD.IADD R17, R0, 0x1, R59 ;  /* 0x000000010011d824 */ /* 0x000fe400078e023b */
[----:B------:R-:W-:-:S05]  /*1290*/  @!P5 VIADD R59, R59, 0x80 ;  /* 0x000000803b3bd836 */ /* 0x000fca0000000000 */
[----:B------:R-:W1:Y:S08]  /*12a0*/  @!P5 LDC.64 R24, c[0x0][0x230] ;  /* 0x00008c00ff18db82 */ /* 0x000e700000000a00 */
[----:B------:R-:W2:Y:S01]  /*12b0*/  @!P5 LDC.64 R22, c[0x0][0x238] ;  /* 0x00008e00ff16db82 */ /* 0x000ea20000000a00 */
[----:B0-----:R-:W-:-:S05]  /*12c0*/  @!P5 IADD3 R14, P6, R17, R12, RZ ;  /* 0x0000000c110ed210 */ /* 0x001fca0007fde0ff */
[----:B------:R-:W-:Y:S01]  /*12d0*/  @!P5 IMAD.X R15, RZ, RZ, R13, P6 ;  /* 0x000000ffff0fd224 */ /* 0x000fe200030e060d */
[----:B------:R-:W-:-:S04]  /*12e0*/  ISETP.GE.AND P6, PT, R59, R2, PT ;  /* 0x000000023b00720c */ /* 0x000fc80003fc6270 */
[----:B------:R-:W3:Y:S09]  /*12f0*/  @!P5 LDG.E.U8 R14, desc[UR4][R14.64] ;  /* 0x000000040e0ed981 */ /* 0x000ef2000c1e1100 */
[----:B------:R-:W0:Y:S01]  /*1300*/  @!P6 LDC.64 R12, c[0x0][0x228] ;  /* 0x00008a00ff0ceb82 */ /* 0x000e220000000a00 */
[----:B------:R-:W-:Y:S01]  /*1310*/  @!P6 IMAD.IADD R27, R0, 0x1, R59 ;  /* 0x00000001001be824 */ /* 0x000fe200078e023b */
[----:B------:R-:W-:Y:S01]  /*1320*/  CS2R R18, SRZ ;  /* 0x0000000000127805 */ /* 0x000fe2000001ff00 */
[----:B-1----:R-:W-:-:S04]  /*1330*/  @!P5 IMAD.WIDE.U32 R24, R17, 0x10, R24 ;  /* 0x000000101118d825 */ /* 0x002fc800078e0018 */
[----:B--2---:R-:W-:Y:S01]  /*1340*/  @!P5 IMAD.WIDE.U32 R22, R17, 0x10, R22 ;  /* 0x000000101116d825 */ /* 0x004fe200078e0016 */
[----:B------:R-:W1:Y:S08]  /*1350*/  @!P6 LDC.64 R42, c[0x0][0x230] ;  /* 0x00008c00ff2aeb82 */ /* 0x000e700000000a00 */
[----:B------:R-:W2:Y:S01]  /*1360*/  @!P6 LDC.64 R40, c[0x0][0x238] ;  /* 0x00008e00ff28eb82 */ /* 0x000ea20000000a00 */
[----:B0-----:R-:W-:-:S05]  /*1370*/  @!P6 IADD3 R20, P4, R27, R12, RZ ;  /* 0x0000000c1b14e210 */ /* 0x001fca0007f9e0ff */
[----:B------:R-:W-:-:S05]  /*1380*/  @!P6 IMAD.X R21, RZ, RZ, R13, P4 ;  /* 0x000000ffff15e224 */ /* 0x000fca00020e060d */
[----:B------:R-:W4:Y:S01]  /*1390*/  @!P6 LDG.E.U8 R20, desc[UR4][R20.64] ;  /* 0x000000041414e981 */ /* 0x000f22000c1e1100 */
[----:B------:R-:W-:Y:S02]  /*13a0*/  CS2R R12, SRZ ;  /* 0x00000000000c7805 */ /* 0x000fe4000001ff00 */
[----:B------:R-:W-:-:S06]  /*13b0*/  CS2R R16, SRZ ;  /* 0x0000000000107805 */ /* 0x000fcc000001ff00 */
[----:B------:R0:W5:Y:S01]  /*13c0*/  @!P5 LDG.E.128 R16, desc[UR4][R22.64] ;  /* 0x000000041610d981 */ /* 0x000162000c1e1d00 */
[----:B------:R-:W-:Y:S01]  /*13d0*/  PRMT R37, RZ, 0x7610, R37 ;  /* 0x00007610ff257816 */ /* 0x000fe20000000025 */
[----:B-1----:R-:W-:-:S04]  /*13e0*/  @!P6 IMAD.WIDE.U32 R42, R27, 0x10, R42 ;  /* 0x000000101b2ae825 */ /* 0x002fc800078e002a */
[----:B--2---:R-:W-:Y:S01]  /*13f0*/  @!P6 IMAD.WIDE.U32 R40, R27, 0x10, R40 ;  /* 0x000000101b28e825 */ /* 0x004fe200078e0028 */
[----:B------:R-:W-:Y:S02]  /*1400*/  CS2R R26, SRZ ;  /* 0x00000000001a7805 */ /* 0x000fe4000001ff00 */
[----:B0-----:R-:W-:Y:S02]  /*1410*/  CS2R R22, SRZ ;  /* 0x0000000000167805 */ /* 0x001fe4000001ff00 */
[----:B---3--:R-:W-:Y:S02]  /*1420*/  @!P5 ISETP.NE.AND P4, PT, R14, RZ, PT ;  /* 0x000000ff0e00d20c */ /* 0x008fe40003f85270 */
[----:B------:R-:W-:-:S06]  /*1430*/  CS2R R14, SRZ ;  /* 0x00000000000e7805 */ /* 0x000fcc000001ff00 */
[----:B------:R0:W5:Y:S01]  /*1440*/  @!P5 LDG.E.128 R12, desc[UR4][R24.64] ;  /* 0x00000004180cd981 */ /* 0x000162000c1e1d00 */
[----:B------:R-:W-:Y:S02]  /*1450*/  @!P5 SEL R37, RZ, 0x1, !P4 ;  /* 0x00000001ff25d807 */ /* 0x000fe40006000000 */
[----:B0-----:R-:W-:-:S06]  /*1460*/  CS2R R24, SRZ ;  /* 0x0000000000187805 */ /* 0x001fcc000001ff00 */
[----:B------:R0:W2:Y:S01]  /*1470*/  @!P6 LDG.E.128 R24, desc[UR4][R40.64] ;  /* 0x000000042818e981 */ /* 0x0000a2000c1e1d00 */
[----:B----4-:R-:W-:Y:S02]  /*1480*/  @!P6 ISETP.NE.AND P5, PT, R20, RZ, PT ;  /* 0x000000ff1400e20c */ /* 0x010fe40003fa5270 */
[----:B------:R-:W-:-:S06]  /*1490*/  CS2R R20, SRZ ;  /* 0x0000000000147805 */ /* 0x000fcc000001ff00 */
[----:B------:R-:W2:Y:S01]  /*14a0*/  @!P6 LDG.E.128 R20, desc[UR4][R42.64] ;  /* 0x000000042a14e981 */ /* 0x000ea2000c1e1d00 */
[----:B------:R-:W-:Y:S01]  /*14b0*/  VIADD R39, R3, 0x300 ;  /* 0x0000030003277836 */ /* 0x000fe20000000000 */
[----:B------:R-:W-:Y:S02]  /*14c0*/  PRMT R45, RZ, 0x7610, R45 ;  /* 0x00007610ff2d7816 */ /* 0x000fe4000000002d */
[----:B------:R-:W-:Y:S02]  /*14d0*/  @!P6 SEL R45, RZ, 0x1, !P5 ;  /* 0x00000001ff2de807 */ /* 0x000fe40006800000 */
[----:B------:R-:W-:-:S13]  /*14e0*/  ISETP.GE.AND P5, PT, R39, R2, PT ;  /* 0x000000022700720c */ /* 0x000fda0003fa6270 */
[----:B------:R-:W-:-:S04]  /*14f0*/  @!P5 PRMT R37, R37, 0x9910, RZ ;  /* 0x000099102525d816 */ /* 0x000fc800000000ff */
[----:B------:R-:W-:Y:S01]  /*1500*/  @!P5 ISETP.NE.AND P6, PT, R37, RZ, PT ;  /* 0x000000ff2500d20c */ /* 0x000fe20003fc5270 */
[----:B------:R-:W-:Y:S04]  /*1510*/  BSSY B0, `(.L_x_31997) ;  /* 0x0000070000007945 */ /* 0x000fe80003800000 */
[----:B------:R-:W-:Y:S01]  /*1520*/  BSSY B1, `(.L_x_31998) ;  /* 0x0000068000017945 */ /* 0x000fe20003800000 */
[----:B-----5:R-:W-:Y:S01]  /*1530*/  @!P5 FSEL R39, R17, R13, !P6 ;  /* 0x0000000d1127d208 */ /* 0x020fe20007000000 */
[----:B------:R-:W-:Y:S01]  /*1540*/  VIADD R13, R3, 0x380 ;  /* 0x00000380030d7836 */ /* 0x000fe20000000000 */
[----:B------:R-:W-:Y:S02]  /*1550*/  @!P5 FSEL R37, R16, R12, !P6 ;  /* 0x0000000c1025d208 */ /* 0x000fe40007000000 */
[----:B0-----:R-:W-:-:S02]  /*1560*/  @!P5 FSEL R40, R18, R14, !P6 ;  /* 0x0000000e1228d208 */ /* 0x001fc40007000000 */
[----:B------:R-:W-:Y:S02]  /*1570*/  @!P5 FSEL R41, R19, R15, !P6 ;  /* 0x0000000f1329d208 */ /* 0x000fe40007000000 */
[----:B------:R-:W-:-:S13]  /*1580*/  ISETP.GE.AND P6, PT, R13, R2, PT ;  /* 0x000000020d00720c */ /* 0x000fda0003fc6270 */
[----:B------:R-:W-:-:S04]  /*1590*/  @!P6 PRMT R12, R45, 0x9910, RZ ;  /* 0x000099102d0ce816 */ /* 0x000fc800000000ff */
[----:B------:R-:W-:Y:S02]  /*15a0*/  @!P6 ISETP.NE.AND P4, PT, R12, RZ, PT ;  /* 0x000000ff0c00e20c */ /* 0x000fe40003f85270 */
[----:B------:R-:W-:Y:S02]  /*15b0*/  CS2R R12, SRZ ;  /* 0x00000000000c7805 */ /* 0x000fe4000001ff00 */
[----:B------:R-:W-:Y:S02]  /*15c0*/  CS2R R14, SRZ ;  /* 0x00000000000e7805 */ /* 0x000fe4000001ff00 */
[----:B--2---:R-:W-:Y:S02]  /*15d0*/  @!P6 FSEL R42, R24, R20, !P4 ;  /* 0x00000014182ae208 */ /* 0x004fe40006000000 */
[----:B------:R-:W-:Y:S02]  /*15e0*/  @!P6 FSEL R43, R25, R21, !P4 ;  /* 0x00000015192be208 */ /* 0x000fe40006000000 */
[----:B------:R-:W-:-:S02]  /*15f0*/  @!P6 FSEL R45, R26, R22, !P4 ;  /* 0x000000161a2de208 */ /* 0x000fc40006000000 */
[----:B------:R-:W-:Y:S02]  /*1600*/  @!P6 FSEL R47, R27, R23, !P4 ;  /* 0x000000171b2fe208 */ /* 0x000fe40006000000 */
[----:B------:R-:W-:-:S13]  /*1610*/  ISETP.NE.AND P4, PT, R60, RZ, PT ;  /* 0x000000ff3c00720c */ /* 0x000fda0003f85270 */
[----:B------:R-:W-:Y:S02]  /*1620*/  @!P4 IMAD.MOV.U32 R12, RZ, RZ, R7 ;  /* 0x000000ffff0cc224 */ /* 0x000fe400078e0007 */
[----:B------:R-:W-:Y:S02]  /*1630*/  @!P4 IMAD.MOV.U32 R13, RZ, RZ, R11 ;  /* 0x000000ffff0dc224 */ /* 0x000fe400078e000b */
[----:B------:R-:W-:Y:S02]  /*1640*/  @!P4 IMAD.MOV.U32 R14, RZ, RZ, R52 ;  /* 0x000000ffff0ec224 */ /* 0x000fe400078e0034 */
[----:B------:R-:W-:Y:S01]  /*1650*/  @!P4 IMAD.MOV.U32 R15, RZ, RZ, R53 ;  /* 0x000000ffff0fc224 */ /* 0x000fe200078e0035 */
[----:B------:R-:W-:-:S13]  /*1660*/  ISETP.NE.AND P4, PT, R9, RZ, PT ;  /* 0x000000ff0900720c */ /* 0x000fda0003f85270 */
[----:B------:R-:W0:Y:S01]  /*1670*/  @!P4 LDC.64 R24, c[0x0][0x220] ;  /* 0x00008800ff18cb82 */ /* 0x000e220000000a00 */
[----:B------:R-:W-:Y:S01]  /*1680*/  @!P4 IMAD.IADD R7, R0, 0x1, R3 ;  /* 0x000000010007c824 */ /* 0x000fe200078e0203 */
[----:B------:R-:W-:Y:S02]  /*1690*/  CS2R R18, SRZ ;  /* 0x0000000000127805 */ /* 0x000fe4000001ff00 */
[----:B------:R-:W-:Y:S01]  /*16a0*/  CS2R R16, SRZ ;  /* 0x0000000000107805 */ /* 0x000fe2000001ff00 */
[----:B------:R-:W-:Y:S02]  /*16b0*/  @!P4 IMAD.MOV.U32 R18, RZ, RZ, R6 ;  /* 0x000000ffff12c224 */ /* 0x000fe400078e0006 */
[----:B------:R-:W-:Y:S02]  /*16c0*/  @!P4 IMAD.MOV.U32 R19, RZ, RZ, R10 ;  /* 0x000000ffff13c224 */ /* 0x000fe400078e000a */
[----:B------:R-:W-:Y:S02]  /*16d0*/  @!P4 IMAD.MOV.U32 R16, RZ, RZ, R4 ;  /* 0x000000ffff10c224 */ /* 0x000fe400078e0004 */
[----:B------:R-:W-:-:S02]  /*16e0*/  @!P4 IMAD.MOV.U32 R17, RZ, RZ, R5 ;  /* 0x000000ffff11c224 */ /* 0x000fc400078e0005 */
[----:B------:R-:W-:Y:S02]  /*16f0*/  @!P4 IMAD.MOV.U32 R3, RZ, RZ, R8 ;  /* 0x000000ffff03c224 */ /* 0x000fe400078e0008 */
[----:B0-----:R-:W-:-:S05]  /*1700*/  @!P4 IMAD.WIDE.U32 R24, R7, 0x10, R24 ;  /* 0x000000100718c825 */ /* 0x001fca00078e0018 */
[----:B------:R0:W-:Y:S01]  /*1710*/  @!P4 STG.E.128 desc[UR4][R24.64], R16 ;  /* 0x000000101800c986 */ /* 0x0001e2000c101d04 */
[----:B------:R-:W-:Y:S02]  /*1720*/  CS2R R4, SRZ ;  /* 0x0000000000047805 */ /* 0x000fe4000001ff00 */
[----:B------:R-:W-:Y:S01]  /*1730*/  CS2R R6, SRZ ;  /* 0x0000000000067805 */ /* 0x000fe2000001ff00 */
[----:B------:R-:W-:Y:S01]  /*1740*/  @!P2 IMAD.MOV.U32 R4, RZ, RZ, R28 ;  /* 0x000000ffff04a224 */ /* 0x000fe200078e001c */
[----:B0-----:R-:W-:Y:S02]  /*1750*/  CS2R R16, SRZ ;  /* 0x0000000000107805 */ /* 0x001fe4000001ff00 */
[----:B------:R-:W-:Y:S01]  /*1760*/  CS2R R18, SRZ ;  /* 0x0000000000127805 */ /* 0x000fe2000001ff00 */
[----:B------:R-:W-:Y:S02]  /*1770*/  @!P1 IMAD.MOV.U32 R16, RZ, RZ, R32 ;  /* 0x000000ffff109224 */ /* 0x000fe400078e0020 */
[----:B------:R-:W-:-:S02]  /*1780*/  @!P1 IMAD.MOV.U32 R17, RZ, RZ, R36 ;  /* 0x000000ffff119224 */ /* 0x000fc400078e0024 */
[----:B------:R-:W-:Y:S02]  /*1790*/  @!P1 IMAD.MOV.U32 R18, RZ, RZ, R33 ;  /* 0x000000ffff129224 */ /* 0x000fe400078e0021 */
[----:B------:R-:W-:Y:S01]  /*17a0*/  @!P1 IMAD.MOV.U32 R19, RZ, RZ, R38 ;  /* 0x000000ffff139224 */ /* 0x000fe200078e0026 */
[----:B------:R-:W-:Y:S01]  /*17b0*/  ISETP.GE.AND P1, PT, R3, R2, PT ;  /* 0x000000020300720c */ /* 0x000fe20003f26270 */
[----:B------:R-:W-:Y:S01]  /*17c0*/  @!P2 IMAD.MOV.U32 R5, RZ, RZ, R29 ;  /* 0x000000ffff05a224 */ /* 0x000fe200078e001d */
[----:B------:R-:W-:Y:S01]  /*17d0*/  CS2R R20, SRZ ;  /* 0x0000000000147805 */ /* 0x000fe2000001ff00 */
[----:B------:R-:W-:Y:S01]  /*17e0*/  @!P2 IMAD.MOV.U32 R6, RZ, RZ, R30 ;  /* 0x000000ffff06a224 */ /* 0x000fe200078e001e */
[----:B------:R-:W-:Y:S01]  /*17f0*/  CS2R R22, SRZ ;  /* 0x0000000000167805 */ /* 0x000fe2000001ff00 */
[----:B------:R-:W-:Y:S01]  /*1800*/  @!P2 IMAD.MOV.U32 R7, RZ, RZ, R31 ;  /* 0x000000ffff07a224 */ /* 0x000fe200078e001f */
[----:B------:R-:W-:Y:S02]  /*1810*/  CS2R R8, SRZ ;  /* 0x0000000000087805 */ /* 0x000fe4000001ff00 */
[----:B------:R-:W-:-:S02]  /*1820*/  CS2R R10, SRZ ;  /* 0x00000000000a7805 */ /* 0x000fc4000001ff00 */
[----:B------:R-:W-:Y:S02]  /*1830*/  CS2R R28, SRZ ;  /* 0x00000000001c7805 */ /* 0x000fe4000001ff00 */
[----:B------:R-:W-:Y:S02]  /*1840*/  CS2R R30, SRZ ;  /* 0x00000000001e7805 */ /* 0x000fe4000001ff00 */
[----:B------:R-:W-:Y:S02]  /*1850*/  CS2R R24, SRZ ;  /* 0x0000000000187805 */ /* 0x000fe4000001ff00 */
[----:B------:R-:W-:Y:S01]  /*1860*/  CS2R R26, SRZ ;  /* 0x00000000001a7805 */ /* 0x000fe2000001ff00 */
        /* <DEDUP_REMOVED lines=15> */
[----:B------:R-:W-:Y:S01]  /*1960*/  @!P6 IMAD.MOV.U32 R27, RZ, RZ, R47 ;  /* 0x000000ffff1be224 */ /* 0x000fe200078e002f */
[----:B------:R-:W-:Y:S06]  /*1970*/  @P1 BRA `(.L_x_31999) ;  /* 0x0000000000301947 */ /* 0x000fec0003800000 */
[----:B------:R-:W0:Y:S01]  /*1980*/  LDC.64 R32, c[0x0][0x220] ;  /* 0x00008800ff207b82 */ /* 0x000e220000000a00 */
[----:B------:R-:W-:Y:S02]  /*1990*/  IMAD.IADD R35, R0, 0x1, R3 ;  /* 0x0000000100237824 */ /* 0x000fe400078e0203 */
[----:B------:R-:W-:-:S05]  /*19a0*/  VIADD R3, R3, 0x80 ;  /* 0x0000008003037836 */ /* 0x000fca0000000000 */
[----:B------:R-:W-:Y:S01]  /*19b0*/  ISETP.GE.AND P0, PT, R3, R2, PT ;  /* 0x000000020300720c */ /* 0x000fe20003f06270 */
[----:B0-----:R-:W-:-:S05]  /*19c0*/  IMAD.WIDE.U32 R32, R35, 0x10, R32 ;  /* 0x0000001023207825 */ /* 0x001fca00078e0020 */
[----:B------:R0:W-:Y:S07]  /*19d0*/  STG.E.128 desc[UR4][R32.64], R12 ;  /* 0x0000000c20007986 */ /* 0x0001ee000c101d04 */
[----:B------:R-:W-:Y:S05]  /*19e0*/  @P0 BRA `(.L_x_32000) ;  /* 0x0000000000300947 */ /* 0x000fea0003800000 */
[----:B0-----:R-:W0:Y:S01]  /*19f0*/  LDC.64 R12, c[0x0][0x220] ;  /* 0x00008800ff0c7b82 */ /* 0x001e220000000a00 */
[----:B------:R-:W-:Y:S02]  /*1a00*/  IMAD.IADD R15, R0, 0x1, R3 ;  /* 0x00000001000f7824 */ /* 0x000fe400078e0203 */
[----:B------:R-:W-:Y:S02]  /*1a10*/  VIADD R3, R3, 0x80 ;  /* 0x0000008003037836 */ /* 0x000fe40000000000 */
[----:B0-----:R-:W-:-:S05]  /*1a20*/  IMAD.WIDE.U32 R12, R15, 0x10, R12 ;  /* 0x000000100f0c7825 */ /* 0x001fca00078e000c */
[----:B------:R0:W-:Y:S02]  /*1a30*/  STG.E.128 desc[UR4][R12.64], R20 ;  /* 0x000000140c007986 */ /* 0x0001e4000c101d04 */
.L_x_31999:
[----:B------:R-:W-:-:S13]  /*1a40*/  ISETP.GE.AND P0, PT, R3, R2, PT ;  /* 0x000000020300720c */ /* 0x000fda0003f06270 */
[----:B------:R-:W-:Y:S05]  /*1a50*/  @P0 BRA `(.L_x_32001) ;  /* 0x0000000000300947 */ /* 0x000fea0003800000 */
[----:B0-----:R-:W0:Y:S01]  /*1a60*/  LDC.64 R12, c[0x0][0x220] ;  /* 0x00008800ff0c7b82 */ /* 0x001e220000000a00 */
[----:B------:R-:W-:Y:S02]  /*1a70*/  IMAD.IADD R15, R0, 0x1, R3 ;  /* 0x00000001000f7824 */ /* 0x000fe400078e0203 */
[----:B------:R-:W-:Y:S02]  /*1a80*/  VIADD R3, R3, 0x80 ;  /* 0x0000008003037836 */ /* 0x000fe40000000000 */
[----:B0-----:R-:W-:-:S05]  /*1a90*/  IMAD.WIDE.U32 R12, R15, 0x10, R12 ;  /* 0x000000100f0c7825 */ /* 0x001fca00078e000c */
[----:B------:R1:W-:Y:S02]  /*1aa0*/  STG.E.128 desc[UR4][R12.64], R4 ;  /* 0x000000040c007986 */ /* 0x0003e4000c101d04 */
.L_x_32000:
[----:B------:R-:W-:-:S13]  /*1ab0*/  ISETP.GE.AND P0, PT, R3, R2, PT ;  /* 0x000000020300720c */ /* 0x000fda0003f06270 */
[----:B------:R-:W-:Y:S05]  /*1ac0*/  @P0 BRA `(.L_x_32002) ;  /* 0x0000000000340947 */ /* 0x000fea0003800000 */
[----:B-1----:R-:W1:Y:S01]  /*1ad0*/  LDC.64 R4, c[0x0][0x220] ;  /* 0x00008800ff047b82 */ /* 0x002e620000000a00 */
[----:B------:R-:W-:Y:S02]  /*1ae0*/  IMAD.IADD R7, R0, 0x1, R3 ;  /* 0x0000000100077824 */ /* 0x000fe400078e0203 */
[----:B------:R-:W-:Y:S02]  /*1af0*/  VIADD R3, R3, 0x80 ;  /* 0x0000008003037836 */ /* 0x000fe40000000000 */
[----:B-1----:R-:W-:-:S05]  /*1b00*/  IMAD.WIDE.U32 R4, R7, 0x10, R4 ;  /* 0x0000001007047825 */ /* 0x002fca00078e0004 */
[----:B------:R1:W-:Y:S02]  /*1b10*/  STG.E.128 desc[UR4][R4.64], R16 ;  /* 0x0000001004007986 */ /* 0x0003e4000c101d04 */
.L_x_32001:
[----:B------:R-:W-:-:S13]  /*1b20*/  ISETP.GE.AND P0, PT, R3, R2, PT ;  /* 0x000000020300720c */ /* 0x000fda0003f06270 */
[----:B------:R-:W-:Y:S05]  /*1b30*/  @P0 BREAK B1 ;  /* 0x0000000000010942 */ /* 0x000fea0003800000 */
[----:B------:R-:W-:Y:S05]  /*1b40*/  @P0 BRA `(.L_x_32003) ;  /* 0x0000000000300947 */ /* 0x000fea0003800000 */
[----:B-1----:R-:W1:Y:S01]  /*1b50*/  LDC.64 R4, c[0x0][0x220] ;  /* 0x00008800ff047b82 */ /* 0x002e620000000a00 */
[----:B------:R-:W-:Y:S02]  /*1b60*/  IMAD.IADD R7, R0, 0x1, R3 ;  /* 0x0000000100077824 */ /* 0x000fe400078e0203 */
[----:B------:R-:W-:Y:S02]  /*1b70*/  VIADD R3, R3, 0x80 ;  /* 0x0000008003037836 */ /* 0x000fe40000000000 */
[----:B-1----:R-:W-:-:S05]  /*1b80*/  IMAD.WIDE.U32 R4, R7, 0x10, R4 ;  /* 0x0000001007047825 */ /* 0x002fca00078e0004 */
[----:B------:R2:W-:Y:S02]  /*1b90*/  STG.E.128 desc[UR4][R4.64], R8 ;  /* 0x0000000804007986 */ /* 0x0005e4000c101d04 */
.L_x_32002:
[----:B------:R-:W-:Y:S05]  /*1ba0*/  BSYNC B1 ;  /* 0x0000000000017941 */ /* 0x000fea0003800000 */
.L_x_31998:
[----:B------:R-:W-:-:S13]  /*1bb0*/  ISETP.GE.AND P0, PT, R3, R2, PT ;  /* 0x000000020300720c */ /* 0x000fda0003f06270 */
[----:B-12---:R-:W1:Y:S01]  /*1bc0*/  @!P0 LDC.64 R4, c[0x0][0x220] ;  /* 0x00008800ff048b82 */ /* 0x006e620000000a00 */
[----:B------:R-:W-:Y:S02]  /*1bd0*/  @!P0 IMAD.IADD R7, R0, 0x1, R3 ;  /* 0x0000000100078824 */ /* 0x000fe400078e0203 */
[----:B------:R-:W-:Y:S02]  /*1be0*/  @!P0 VIADD R3, R3, 0x80 ;  /* 0x0000008003038836 */ /* 0x000fe40000000000 */
[----:B-1----:R-:W-:-:S05]  /*1bf0*/  @!P0 IMAD.WIDE.U32 R4, R7, 0x10, R4 ;  /* 0x0000001007048825 */ /* 0x002fca00078e0004 */
[----:B------:R2:W-:Y:S02]  /*1c00*/  @!P0 STG.E.128 desc[UR4][R4.64], R28 ;  /* 0x0000001c04008986 */ /* 0x0005e4000c101d04 */
.L_x_32003:
[----:B------:R-:W-:Y:S05]  /*1c10*/  BSYNC B0 ;  /* 0x0000000000007941 */ /* 0x000fea0003800000 */
.L_x_31997:
[----:B------:R-:W-:Y:S05]  /*1c20*/  WARPSYNC.ALL ;  /* 0x0000000000007948 */ /* 0x000fea0003800000 */
[----:B------:R-:W-:-:S13]  /*1c30*/  ISETP.GE.AND P0, PT, R3, R2, PT ;  /* 0x000000020300720c */ /* 0x000fda0003f06270 */
[----:B------:R-:W-:Y:S05]  /*1c40*/  @P0 EXIT ;  /* 0x000000000000094d */ /* 0x000fea0003800000 */
[----:B-12---:R-:W1:Y:S01]  /*1c50*/  LDC.64 R4, c[0x0][0x220] ;  /* 0x00008800ff047b82 */ /* 0x006e620000000a00 */
[----:B------:R-:W-:-:S04]  /*1c60*/  IMAD.IADD R3, R0, 0x1, R3 ;  /* 0x0000000100037824 */ /* 0x000fc800078e0203 */
[----:B-1----:R-:W-:-:S05]  /*1c70*/  IMAD.WIDE.U32 R2, R3, 0x10, R4 ;  /* 0x0000001003027825 */ /* 0x002fca00078e0004 */
[----:B------:R-:W-:Y:S01]  /*1c80*/  STG.E.128 desc[UR4][R2.64], R24 ;  /* 0x0000001802007986 */ /* 0x000fe2000c101d04 */
[----:B------:R-:W-:Y:S05]  /*1c90*/  EXIT ;  /* 0x000000000000794d */ /* 0x000fea0003800000 */
.L_x_32004:
        /* <DEDUP_REMOVED lines=14> */
.L_x_44603:


//--------------------- .text._ZN2at6native29vectorized_elementwise_kernelILi4EZZZNS0_49_GLOBAL__N__657f93f7_16_TensorCompare_cu_71e06f4e17where_kernel_implERNS_14TensorIteratorEENKUlvE_clEvENKUlvE10_clEvEUlbN3c107complexIdEES9_E_St5arrayIPcLm4EEEEviT0_T1_ --------------------------
	.section	.text._ZN2at6native29vectorized_elementwise_kernelILi4EZZZNS0_49_GLOBAL__N__657f93f7_16_TensorCompare_cu_71e06f4e17where_kernel_implERNS_14TensorIteratorEENKUlvE_clEvENKUlvE10_clEvEUlbN3c107complexIdEES9_E_St5arrayIPcLm4EEEEviT0_T1_,"ax",@progbits
	.align	128
        .global         _ZN2at6native29vectorized_elementwise_kernelILi4EZZZNS0_49_GLOBAL__N__657f93f7_16_TensorCompare_cu_71e06f4e17where_kernel_implERNS_14TensorIteratorEENKUlvE_clEvENKUlvE10_clEvEUlbN3c107complexIdEES9_E_St5arrayIPcLm4EEEEviT0_T1_
        .type           _ZN2at6native29vectorized_elementwise_kernelILi4EZZZNS0_49_GLOBAL__N__657f93f7_16_TensorCompare_cu_71e06f4e17where_kernel_implERNS_14TensorIteratorEENKUlvE_clEvENKUlvE10_clEvEUlbN3c107complexIdEES9_E_St5arrayIPcLm4EEEEviT0_T1_,@function
        .size           _ZN2at6native29vectorized_elementwise_kernelILi4EZZZNS0_49_GLOBAL__N__657f93f7_16_TensorCompare_cu_71e06f4e17where_kernel_implERNS_14TensorIteratorEENKUlvE_clEvENKUlvE10_clEvEUlbN3c107complexIdEES9_E_St5arrayIPcLm4EEEEviT0_T1_,(.L_x_44604 - _ZN2at6native29vectorized_elementwise_kernelILi4EZZZNS0_49_GLOBAL__N__657f93f7_16_TensorCompare_cu_71e06f4e17where_kernel_implERNS_14TensorIteratorEENKUlvE_clEvENKUlvE10_clEvEUlbN3c107complexIdEES9_E_St5arrayIPcLm4EEEEviT0_T1_)
        .other          _ZN2at6native29vectorized_elementwise_kernelILi4EZZZNS0_49_GLOBAL__N__657f93f7_16_TensorCompare_cu_71e06f4e17where_kernel_implERNS_14TensorIteratorEENKUlvE_clEvENKUlvE10_clEvEUlbN3c107complexIdEES9_E_St5arrayIPcLm4EEEEviT0_T1_,@"STO_CUDA_ENTRY STV_DEFAULT"
_ZN2at6native29vectorized_elementwise_kernelILi4EZZZNS0_49_GLOBAL__N__657f93f7_16_TensorCompare_cu_71e06f4e17where_kernel_implERNS_14TensorIteratorEENKUlvE_clEvENKUlvE10_clEvEUlbN3c107complexIdEES9_E_St5arrayIPcLm4EEEEviT0_T1_:
.text._ZN2at6native29vectorized_elementwise_kernelILi4EZZZNS0_49_GLOBAL__N__657f93f7_16_TensorCompare_cu_71e06f4e17where_kernel_implERNS_14TensorIteratorEENKUlvE_clEvENKUlvE10_clEvEUlbN3c107complexIdEES9_E_St5arrayIPcLm4EEEEviT0_T1_:
        /* <DEDUP_REMOVED lines=13> */
[C---:B------:R-:W-:Y:S01]  /*00d0*/  LEA.HI.X.SX32 R29, R0.reuse, R29, 0x1, P0 ;  /* 0x0000001d001d7211 */ /* 0x040fe200000f0eff */
[----:B--2---:R-:W-:-:S04]  /*00e0*/  IMAD.WIDE R58, R0, 0x10, R58 ;  /* 0x00000010003a7825 */ /* 0x004fc800078e023a */
[----:B-1----:R-:W-:-:S04]  /*00f0*/  IMAD.WIDE.U32 R28, R3, 0x4, R28 ;  /* 0x00000004031c7825 */ /* 0x002fc800078e001c */
[----:B---3--:R-:W-:Y:S01]  /*0100*/  IMAD.WIDE R54, R0, 0x10, R54 ;  /* 0x0000001000367825 */ /* 0x008fe200078e0236 */
[----:B------:R-:W2:Y:S03]  /*0110*/  LDG.E R2, desc[UR4][R28.64] ;  /* 0x000000041c027981 */ /* 0x000ea6000c1e1900 */
[C---:B------:R-:W-:Y:S01]  /*0120*/  IMAD.WIDE.U32 R58, R3.reuse, 0x40, R58 ;  /* 0x00000040033a7825 */ /* 0x040fe200078e003a */
[----:B------:R-:W3:Y:S03]  /*0130*/  LDG.E R4, desc[UR4][R28.64+0x200] ;  /* 0x000200041c047981 */ /* 0x000ee6000c1e1900 */
[----:B------:R-:W-:Y:S01]  /*0140*/  IMAD.WIDE.U32 R54, R3, 0x40, R54 ;  /* 0x0000004003367825 */ /* 0x000fe200078e0036 */
[----:B------:R-:W4:Y:S04]  /*0150*/  LDG.E.128 R12, desc[UR4][R58.64+0x10] ;  /* 0x000010043a0c7981 */ /* 0x000f28000c1e1d00 */
[----:B------:R-:W4:Y:S04]  /*0160*/  LDG.E.128 R16, desc[UR4][R54.64+0x10] ;  /* 0x0000100436107981 */ /* 0x000f28000c1e1d00 */
[----:B------:R-:W5:Y:S04]  /*0170*/  LDG.E.128 R24, desc[UR4][R58.64] ;  /* 0x000000043a187981 */ /* 0x000f68000c1e1d00 */
[----:B------:R-:W5:Y:S04]  /*0180*/  LDG.E.128 R20, desc[UR4][R54.64] ;  /* 0x0000000436147981 */ /* 0x000f68000c1e1d00 */
[----:B------:R-:W3:Y:S04]  /*0190*/  LDG.E.128 R44, desc[UR4][R58.64+0x20] ;  /* 0x000020043a2c7981 */ /* 0x000ee8000c1e1d00 */
[----:B------:R-:W3:Y:S04]  /*01a0*/  LDG.E.128 R40, desc[UR4][R54.64+0x20] ;  /* 0x0000200436287981 */ /* 0x000ee8000c1e1d00 */
[----:B------:R-:W3:Y:S04]  /*01b0*/  LDG.E.128 R36, desc[UR4][R58.64+0x30] ;  /* 0x000030043a247981 */ /* 0x000ee8000c1e1d00 */
[----:B------:R-:W3:Y:S04]  /*01c0*/  LDG.E.128 R8, desc[UR4][R54.64+0x30] ;  /* 0x0000300436087981 */ /* 0x000ee8000c1e1d00 */
[----:B------:R-:W3:Y:S04]  /*01d0*/  LDG.E.128 R28, desc[UR4][R58.64+0x2000] ;  /* 0x002000043a1c7981 */ /* 0x000ee8000c1e1d00 */
[----:B------:R-:W3:Y:S01]  /*01e0*/  LDG.E.128 R32, desc[UR4][R54.64+0x2000] ;  /* 0x0020000436207981 */ /* 0x000ee2000c1e1d00 */
[----:B--2---:R-:W-:-:S04]  /*01f0*/  PRMT R6, R2, 0x7771, RZ ;  /* 0x0000777102067816 */ /* 0x004fc800000000ff */
[----:B------:R-:W-:Y:S02]  /*0200*/  ISETP.NE.AND P1, PT, R6, RZ, PT ;  /* 0x000000ff0600720c */ /* 0x000fe40003f25270 */
[C---:B------:R-:W-:Y:S02]  /*0210*/  PRMT R5, R2.reuse, 0x7770, RZ ;  /* 0x0000777002057816 */ /* 0x040fe400000000ff */
[----:B------:R-:W-:Y:S02]  /*0220*/  PRMT R7, R2, 0x7772, RZ ;  /* 0x0000777202077816 */ /* 0x000fe400000000ff */
[----:B----4-:R-:W-:Y:S02]  /*0230*/  FSEL R49, R18, R14, !P1 ;  /* 0x0000000e12317208 */ /* 0x010fe40004800000 */
[----:B------:R-:W-:Y:S02]  /*0240*/  FSEL R50, R19, R15, !P1 ;  /* 0x0000000f13327208 */ /* 0x000fe40004800000 */
[----:B------:R-:W-:-:S02]  /*0250*/  FSEL R51, R16, R12, !P1 ;  /* 0x0000000c10337208 */ /* 0x000fc40004800000 */
[----:B------:R-:W-:Y:S02]  /*0260*/  FSEL R52, R17, R13, !P1 ;  /* 0x0000000d11347208 */ /* 0x000fe40004800000 */
[----:B------:R-:W2:Y:S01]  /*0270*/  LDG.E.128 R12, desc[UR4][R58.64+0x2020] ;  /* 0x002020043a0c7981 */ /* 0x000ea2000c1e1d00 */
[----:B------:R-:W-:-:S03]  /*0280*/  ISETP.NE.AND P0, PT, R5, RZ, PT ;  /* 0x000000ff0500720c */ /* 0x000fc60003f05270 */
[----:B------:R-:W2:Y:S01]  /*0290*/  LDG.E.128 R16, desc[UR4][R54.64+0x2020] ;  /* 0x0020200436107981 */ /* 0x000ea2000c1e1d00 */
[----:B------:R-:W-:Y:S02]  /*02a0*/  ISETP.NE.AND P2, PT, R7, RZ, PT ;  /* 0x000000ff0700720c */ /* 0x000fe40003f45270 */
[----:B-----5:R-:W-:Y:S02]  /*02b0*/  FSEL R5, R22, R26, !P0 ;  /* 0x0000001a16057208 */ /* 0x020fe40004000000 */
[----:B------:R-:W-:Y:S02]  /*02c0*/  FSEL R6, R23, R27, !P0 ;  /* 0x0000001b17067208 */ /* 0x000fe40004000000 */
[----:B------:R-:W-:Y:S02]  /*02d0*/  FSEL R7, R20, R24, !P0 ;  /* 0x0000001814077208 */ /* 0x000fe40004000000 */
[----:B------:R-:W-:Y:S02]  /*02e0*/  FSEL R48, R21, R25, !P0 ;  /* 0x0000001915307208 */ /* 0x000fe40004000000 */
[----:B------:R-:W4:Y:S01]  /*02f0*/  LDG.E.128 R20, desc[UR4][R58.64+0x2010] ;  /* 0x002010043a147981 */ /* 0x000f22000c1e1d00 */
[----:B---3--:R-:W-:-:S02]  /*0300*/  FSEL R53, R42, R46, !P2 ;  /* 0x0000002e2a357208 */ /* 0x008fc40005000000 */
[----:B------:R-:W-:Y:S01]  /*0310*/  FSEL R56, R43, R47, !P2 ;  /* 0x0000002f2b387208 */ /* 0x000fe20005000000 */
[----:B------:R-:W4:Y:S01]  /*0320*/  LDG.E.128 R24, desc[UR4][R54.64+0x2010] ;  /* 0x0020100436187981 */ /* 0x000f22000c1e1d00 */
[----:B------:R-:W-:Y:S02]  /*0330*/  FSEL R57, R40, R44, !P2 ;  /* 0x0000002c28397208 */ /* 0x000fe40005000000 */
[----:B------:R-:W-:Y:S02]  /*0340*/  FSEL R60, R41, R45, !P2 ;  /* 0x0000002d293c7208 */ /* 0x000fe40005000000 */
[----:B------:R-:W3:Y:S04]  /*0350*/  LDG.E.128 R40, desc[UR4][R58.64+0x2030] ;  /* 0x002030043a287981 */ /* 0x000ee8000c1e1d00 */
[----:B------:R0:W3:Y:S02]  /*0360*/  LDG.E.128 R44, desc[UR4][R54.64+0x2030] ;  /* 0x00203004362c7981 */ /* 0x0000e4000c1e1d00 */
[----:B0-----:R-:W0:Y:S01]  /*0370*/  LDC.64 R54, c[0x0][0x220] ;  /* 0x00008800ff367b82 */ /* 0x001e220000000a00 */
[----:B------:R-:W-:-:S04]  /*0380*/  PRMT R2, R2, 0x7773, RZ ;  /* 0x0000777302027816 */ /* 0x000fc800000000ff */
[----:B------:R-:W-:-:S04]  /*0390*/  ISETP.NE.AND P0, PT, R2, RZ, PT ;  /* 0x000000ff0200720c */ /* 0x000fc80003f05270 */
[----:B------:R-:W-:Y:S02]  /*03a0*/  FSEL R2, R10, R38, !P0 ;  /* 0x000000260a027208 */ /* 0x000fe40004000000 */
[----:B------:R-:W-:-:S04]  /*03b0*/  PRMT R10, R4, 0x7770, RZ ;  /* 0x00007770040a7816 */ /* 0x000fc800000000ff */
[----:B------:R-:W-:Y:S02]  /*03c0*/  ISETP.NE.AND P1, PT, R10, RZ, PT ;  /* 0x000000ff0a00720c */ /* 0x000fe40003f25270 */
[----:B------:R-:W-:Y:S01]  /*03d0*/  PRMT R10, R4, 0x7771, RZ ;  /* 0x00007771040a7816 */ /* 0x000fe200000000ff */
[----:B0-----:R-:W-:Y:S01]  /*03e0*/  IMAD.WIDE.U32 R54, R0, 0x10, R54 ;  /* 0x0000001000367825 */ /* 0x001fe200078e0036 */
[C---:B------:R-:W-:Y:S02]  /*03f0*/  PRMT R0, R4.reuse, 0x7772, RZ ;  /* 0x0000777204007816 */ /* 0x040fe400000000ff */
[----:B------:R-:W-:Y:S02]  /*0400*/  PRMT R4, R4, 0x7773, RZ ;  /* 0x0000777304047816 */ /* 0x000fe400000000ff */
[----:B------:R-:W-:Y:S01]  /*0410*/  ISETP.NE.AND P3, PT, R0, RZ, PT ;  /* 0x000000ff0000720c */ /* 0x000fe20003f65270 */
[----:B------:R-:W-:Y:S01]  /*0420*/  IMAD.WIDE R54, R3, 0x40, R54 ;  /* 0x0000004003367825 */ /* 0x000fe200078e0236 */
[----:B------:R-:W-:-:S02]  /*0430*/  ISETP.NE.AND P4, PT, R4, RZ, PT ;  /* 0x000000ff0400720c */ /* 0x000fc40003f85270 */
[----:B------:R-:W-:Y:S01]  /*0440*/  FSEL R11, R11, R39, !P0 ;  /* 0x000000270b0b7208 */ /* 0x000fe20004000000 */
[----:B------:R-:W-:Y:S01]  /*0450*/  IMAD.MOV.U32 R4, RZ, RZ, R51 ;  /* 0x000000ffff047224 */ /* 0x000fe200078e0033 */
[----:B------:R-:W-:Y:S02]  /*0460*/  FSEL R0, R8, R36, !P0 ;  /* 0x0000002408007208 */ /* 0x000fe40004000000 */
[----:B------:R-:W-:Y:S02]  /*0470*/  FSEL R9, R9, R37, !P0 ;  /* 0x0000002509097208 */ /* 0x000fe40004000000 */
[----:B------:R-:W-:Y:S02]  /*0480*/  ISETP.NE.AND P2, PT, R10, RZ, PT ;  /* 0x000000ff0a00720c */ /* 0x000fe40003f45270 */
[----:B------:R-:W-:Y:S02]  /*0490*/  FSEL R8, R34, R30, !P1 ;  /* 0x0000001e22087208 */ /* 0x000fe40004800000 */
[----:B------:R-:W-:Y:S01]  /*04a0*/  FSEL R10, R32, R28, !P1 ;  /* 0x0000001c200a7208 */ /* 0x000fe20004800000 */
[----:B------:R-:W-:Y:S01]  /*04b0*/  IMAD.MOV.U32 R61, RZ, RZ, R60 ;  /* 0x000000ffff3d7224 */ /* 0x000fe200078e003c */
[----:B------:R-:W-:Y:S01]  /*04c0*/  FSEL R31, R35, R31, !P1 ;  /* 0x0000001f231f7208 */ /* 0x000fe20004800000 */
[----:B------:R-:W-:Y:S01]  /*04d0*/  IMAD.MOV.U32 R62, RZ, RZ, R53 ;  /* 0x000000ffff3e7224 */ /* 0x000fe200078e0035 */
[----:B------:R-:W-:Y:S01]  /*04e0*/  FSEL R29, R33, R29, !P1 ;  /* 0x0000001d211d7208 */ /* 0x000fe20004800000 */
[----:B------:R-:W-:-:S02]  /*04f0*/  IMAD.MOV.U32 R63, RZ, RZ, R56 ;  /* 0x000000ffff3f7224 */ /* 0x000fc400078e0038 */
[----:B------:R-:W-:Y:S02]  /*0500*/  IMAD.MOV.U32 R60, RZ, RZ, R57 ;  /* 0x000000ffff3c7224 */ /* 0x000fe400078e0039 */
[----:B------:R-:W-:Y:S02]  /*0510*/  IMAD.MOV.U32 R30, RZ, RZ, R8 ;  /* 0x000000ffff1e7224 */ /* 0x000fe400078e0008 */
[----:B------:R-:W-:Y:S01]  /*0520*/  IMAD.MOV.U32 R28, RZ, RZ, R10 ;  /* 0x000000ffff1c7224 */ /* 0x000fe200078e000a */
[----:B------:R-:W-:Y:S04]  /*0530*/  STG.E.128 desc[UR4][R54.64+0x20], R60 ;  /* 0x0000203c36007986 */ /* 0x000fe8000c101d04 */
[----:B------:R-:W-:Y:S01]  /*0540*/  STG.E.128 desc[UR4][R54.64+0x2000], R28 ;  /* 0x0020001c36007986 */ /* 0x000fe2000c101d04 */
[----:B--2---:R-:W-:Y:S01]  /*0550*/  FSEL R18, R18, R14, !P3 ;  /* 0x0000000e12127208 */ /* 0x004fe20005800000 */
        /* <DEDUP_REMOVED lines=8> */
[----:B----4-:R-:W-:-:S04]  /*05e0*/  FSEL R22, R26, R22, !P2 ;  /* 0x000000161a167208 */ /* 0x010fc80005000000 */
[----:B------:R0:W-:Y:S01]  /*05f0*/  STG.E.128 desc[UR4][R54.64+0x10], R4 ;  /* 0x0000100436007986 */ /* 0x0001e2000c101d04 */
[----:B------:R-:W-:Y:S02]  /*0600*/  FSEL R23, R27, R23, !P2 ;  /* 0x000000171b177208 */ /* 0x000fe40005000000 */
[----:B------:R-:W-:Y:S02]  /*0610*/  FSEL R20, R24, R20, !P2 ;  /* 0x0000001418147208 */ /* 0x000fe40005000000 */
[----:B------:R-:W-:Y:S02]  /*0620*/  FSEL R21, R25, R21, !P2 ;  /* 0x0000001519157208 */ /* 0x000fe40005000000 */
[----:B---3--:R-:W-:Y:S02]  /*0630*/  FSEL R24, R46, R42, !P4 ;  /* 0x0000002a2e187208 */ /* 0x008fe40006000000 */
[----:B------:R-:W-:Y:S02]  /*0640*/  FSEL R25, R47, R43, !P4 ;  /* 0x0000002b2f197208 */ /* 0x000fe40006000000 */
[----:B------:R-:W-:-:S02]  /*0650*/  FSEL R26, R44, R40, !P4 ;  /* 0x000000282c1a7208 */ /* 0x000fc40006000000 */
[----:B------:R-:W-:Y:S01]  /*0660*/  FSEL R27, R45, R41, !P4 ;  /* 0x000000292d1b7208 */ /* 0x000fe20006000000 */
[----:B0-----:R-:W-:Y:S02]  /*0670*/  IMAD.MOV.U32 R6, RZ, RZ, R2 ;  /* 0x000000ffff067224 */ /* 0x001fe400078e0002 */
[----:B------:R-:W-:Y:S02]  /*0680*/  IMAD.MOV.U32 R7, RZ, RZ, R11 ;  /* 0x000000ffff077224 */ /* 0x000fe400078e000b */
[----:B------:R-:W-:Y:S02]  /*0690*/  IMAD.MOV.U32 R4, RZ, RZ, R0 ;  /* 0x000000ffff047224 */ /* 0x000fe400078e0000 */
[----:B------:R-:W-:Y:S01]  /*06a0*/  IMAD.MOV.U32 R5, RZ, RZ, R9 ;  /* 0x000000ffff057224 */ /* 0x000fe200078e0009 */
[----:B------:R-:W-:Y:S01]  /*06b0*/  FSEL R17, R17, R13, !P3 ;  /* 0x0000000d11117208 */ /* 0x000fe20005800000 */
        /* <DEDUP_REMOVED lines=11> */
.L_x_32005:
        /* <DEDUP_REMOVED lines=296> */
.L_x_32008:
[----:B------:R-:W-:-:S13]  /*19f0*/  ISETP.GE.AND P0, PT, R3, R2, PT ;  /* 0x000000020300720c */ /* 0x000fda0003f06270 */
[----:B------:R-:W-:Y:S05]  /*1a00*/  @P0 BRA `(.L_x_32010) ;  /* 0x0000000000300947 */ /* 0x000fea0003800000 */
[----:B0-----:R-:W0:Y:S01]  /*1a10*/  LDC.64 R12, c[0x0][0x220] ;  /* 0x00008800ff0c7b82 */ /* 0x001e220000000a00 */
[----:B------:R-:W-:Y:S02]  /*1a20*/  IMAD.IADD R15, R0, 0x1, R3 ;  /* 0x00000001000f7824 */ /* 0x000fe400078e0203 */
[----:B------:R-:W-:Y:S02]  /*1a30*/  VIADD R3, R3, 0x80 ;  /* 0x0000008003037836 */ /* 0x000fe40000000000 */
[----:B0-----:R-:W-:-:S05]  /*1a40*/  IMAD.WIDE.U32 R12, R15, 0x10, R12 ;  /* 0x000000100f0c7825 */ /* 0x001fca00078e000c */
[----:B------:R1:W-:Y:S02]  /*1a50*/  STG.E.128 desc[UR4][R12.64], R4 ;  /* 0x000000040c007986 */ /* 0x0003e4000c101d04 */
.L_x_32009:
[----:B------:R-:W-:-:S13]  /*1a60*/  ISETP.GE.AND P0, PT, R3, R2, PT ;  /* 0x000000020300720c */ /* 0x000fda0003f06270 */
[----:B------:R-:W-:Y:S05]  /*1a70*/  @P0 BRA `(.L_x_32011) ;  /* 0x0000000000340947 */ /* 0x000fea0003800000 */
[----:B-1----:R-:W1:Y:S01]  /*1a80*/  LDC.64 R4, c[0x0][0x220] ;  /* 0x00008800ff047b82 */ /* 0x002e620000000a00 */
[----:B------:R-:W-:Y:S02]  /*1a90*/  IMAD.IADD R7, R0, 0x1, R3 ;  /* 0x0000000100077824 */ /* 0x000fe400078e0203 */
[----:B------:R-:W-:Y:S02]  /*1aa0*/  VIADD R3, R3, 0x80 ;  /* 0x0000008003037836 */ /* 0x000fe40000000000 */
[----:B-1----:R-:W-:-:S05]  /*1ab0*/  IMAD.WIDE.U32 R4, R7, 0x10, R4 ;  /* 0x0000001007047825 */ /* 0x002fca00078e0004 */
[----:B------:R1:W-:Y:S02]  /*1ac0*/  STG.E.128 desc[UR4][R4.64], R16 ;  /* 0x0000001004007986 */ /* 0x0003e4000c101d04 */
.L_x_32010:
        /* <DEDUP_REMOVED lines=8> */
.L_x_32011:
[----:B------:R-:W-:Y:S05]  /*1b50*/  BSYNC B1 ;  /* 0x0000000000017941 */ /* 0x000fea0003800000 */
.L_x_32007:
[----:B------:R-:W-:-:S13]  /*1b60*/  ISETP.GE.AND P0, PT, R3, R2, PT ;  /* 0x000000020300720c */ /* 0x000fda0003f06270 */
[----:B-12---:R-:W1:Y:S01]  /*1b70*/  @!P0 LDC.64 R4, c[0x0][0x220] ;  /* 0x00008800ff048b82 */ /* 0x006e620000000a00 */
[----:B------:R-:W-:Y:S02]  /*1b80*/  @!P0 IMAD.IADD R7, R0, 0x1, R3 ;  /* 0x0000000100078824 */ /* 0x000fe400078e0203 */
[----:B------:R-:W-:Y:S02]  /*1b90*/  @!P0 VIADD R3, R3, 0x80 ;  /* 0x0000008003038836 */ /* 0x000fe40000000000 */
[----:B-1----:R-:W-:-:S05]  /*1ba0*/  @!P0 IMAD.WIDE.U32 R4, R7, 0x10, R4 ;  /* 0x0000001007048825 */ /* 0x002fca00078e0004 */
[----:B------:R2:W-:Y:S02]  /*1bb0*/  @!P0 STG.E.128 desc[UR4][R4.64], R28 ;  /* 0x0000001c04008986 */ /* 0x0005e4000c101d04 */
.L_x_32012:
[----:B------:R-:W-:Y:S05]  /*1bc0*/  BSYNC B0 ;  /* 0x0000000000007941 */ /* 0x000fea0003800000 */
.L_x_32006:
        /* <DEDUP_REMOVED lines=8> */
.L_x_32013:
        /* <DEDUP_REMOVED lines=11> */
.L_x_44604:


//--------------------- .text._ZN2at6native29vectorized_elementwise_kernelILi8EZZZNS0_49_GLOBAL__N__657f93f7_16_TensorCompare_cu_71e06f4e17where_kernel_implERNS_14TensorIteratorEENKUlvE_clEvENKUlvE10_clEvEUlbN3c107complexIdEES9_E_St5arrayIPcLm4EEEEviT0_T1_ --------------------------
	.section	.text._ZN2at6native29vectorized_elementwise_kernelILi8EZZZNS0_49_GLOBAL__N__657f93f7_16_TensorCompare_cu_71e06f4e17where_kernel_implERNS_14TensorIteratorEENKUlvE_clEvENKUlvE10_clEvEUlbN3c107complexIdEES9_E_St5arrayIPcLm4EEEEviT0_T1_,"ax",@progbits
	.align	128
        .global         _ZN2at6native29vectorized_elementwise_kernelILi8EZZZNS0_49_GLOBAL__N__657f93f7_16_TensorCompare_cu_71e06f4e17where_kernel_implERNS_14TensorIteratorEENKUlvE_clEvENKUlvE10_clEvEUlbN3c107complexIdEES9_E_St5arrayIPcLm4EEEEviT0_T1_
        .type           _ZN2at6native29vectorized_elementwise_kernelILi8EZZZNS0_49_GLOBAL__N__657f93f7_16_TensorCompare_cu_71e06f4e17where_kernel_implERNS_14TensorIteratorEENKUlvE_clEvENKUlvE10_clEvEUlbN3c107complexIdEES9_E_St5arrayIPcLm4EEEEviT0_T1_,@function
        .size           _ZN2at6native29vectorized_elementwise_kernelILi8EZZZNS0_49_GLOBAL__N__657f93f7_16_TensorCompare_cu_71e06f4e17where_kernel_implERNS_14TensorIteratorEENKUlvE_clEvENKUlvE10_clEvEUlbN3c107complexIdEES9_E_St5arrayIPcLm4EEEEviT0_T1_,(.L_x_44605 - _ZN2at6native29vectorized_elementwise_kernelILi8EZZZNS0_49_GLOBAL__N__657f93f7_16_TensorCompare_cu_71e06f4e17where_kernel_implERNS_14TensorIteratorEENKUlvE_clEvENKUlvE10_clEvEUlbN3c107complexIdEES9_E_St5arrayIPcLm4EEEEviT0_T1_)
        .other          _ZN2at6native29vectorized_elementwise_kernelILi8EZZZNS0_49_GLOBAL__N__657f93f7_16_TensorCompare_cu_71e06f4e17where_kernel_implERNS_14TensorIteratorEENKUlvE_clEvENKUlvE10_clEvEUlbN3c107complexIdEES9_E_St5arrayIPcLm4EEEEviT0_T1_,@"STO_CUDA_ENTRY STV_DEFAULT"
_ZN2at6native29vectorized_elementwise_kernelILi8EZZZNS0_49_GLOBAL__N__657f93f7_16_TensorCompare_cu_71e06f4e17where_kernel_implERNS_14TensorIteratorEENKUlvE_clEvENKUlvE10_clEvEUlbN3c107complexIdEES9_E_St5arrayIPcLm4EEEEviT0_T1_:
.text._ZN2at6native29vectorized_elementwise_kernelILi8EZZZNS0_49_GLOBAL__N__657f93f7_16_TensorCompare_cu_71e06f4e17where_kernel_implERNS_14TensorIteratorEENKUlvE_clEvENKUlvE10_clEvEUlbN3c107complexIdEES9_E_St5arrayIPcLm4EEEEviT0_T1_:
        /* <DEDUP_REMOVED lines=26> */
[----:B------:R-:W5:Y:S04]  /*01a0*/  LDG.E.128 R8, desc[UR4][R60.64+0x70] ;  /* 0x000070043c087981 */ /* 0x000f68000c1e1d00 */
[----:B------:R-:W5:Y:S04]  /*01b0*/  LDG.E.128 R36, desc[UR4][R58.64+0x70] ;  /* 0x000070043a247981 */ /* 0x000f68000c1e1d00 */
[----:B------:R-:W5:Y:S04]  /*01c0*/  LDG.E.128 R32, desc[UR4][R60.64+0x40] ;  /* 0x000040043c207981 */ /* 0x000f68000c1e1d00 */
[----:B------:R-:W5:Y:S01]  /*01d0*/  LDG.E.128 R28, desc[UR4][R58.64+0x40] ;  /* 0x000040043a1c7981 */ /* 0x000f62000c1e1d00 */
[----:B----4-:R-:W-:-:S02]  /*01e0*/  PRMT R3, R6, 0x7732, RZ ;  /* 0x0000773206037816 */ /* 0x010fc400000000ff */
[----:B------:R-:W-:Y:S02]  /*01f0*/  LOP3.LUT R2, R6, 0xffff, RZ, 0xc0, !PT ;  /* 0x0000ffff06027812 */ /* 0x000fe400078ec0ff */
[----:B------:R-:W-:Y:S02]  /*0200*/  SHF.R.U32.HI R3, RZ, 0x8, R3 ;  /* 0x00000008ff037819 */ /* 0x000fe40000011603 */
[----:B------:R-:W-:Y:S02]  /*0210*/  SHF.R.U32.HI R2, RZ, 0x8, R2 ;  /* 0x00000008ff027819 */ /* 0x000fe40000011602 */
[----:B------:R-:W-:Y:S02]  /*0220*/  PRMT R4, R3, 0x9910, RZ ;  /* 0x0000991003047816 */ /* 0x000fe400000000ff */
[----:B------:R-:W-:Y:S02]  /*0230*/  PRMT R3, R2, 0x9910, RZ ;  /* 0x0000991002037816 */ /* 0x000fe400000000ff */
[----:B------:R-:W-:-:S02]  /*0240*/  PRMT R2, R6, 0x7632, R2 ;  /* 0x0000763206027816 */ /* 0x000fc40000000002 */
[----:B------:R-:W-:Y:S02]  /*0250*/  ISETP.NE.AND P0, PT, R3, RZ, PT ;  /* 0x000000ff0300720c */ /* 0x000fe40003f05270 */
[----:B------:R-:W-:Y:S02]  /*0260*/  LOP3.LUT P1, RZ, R2, 0xff, RZ, 0xc0, !PT ;  /* 0x000000ff02ff7812 */ /* 0x000fe4000782c0ff */
[----:B------:R-:W-:Y:S02]  /*0270*/  ISETP.NE.AND P2, PT, R4, RZ, PT ;  /* 0x000000ff0400720c */ /* 0x000fe40003f45270 */
[----:B--2---:R-:W-:Y:S02]  /*0280*/  FSEL R5, R18, R14, !P1 ;  /* 0x0000000e12057208 */ /* 0x004fe40004800000 */
[----:B------:R-:W-:Y:S02]  /*0290*/  FSEL R50, R19, R15, !P1 ;  /* 0x0000000f13327208 */ /* 0x000fe40004800000 */
[----:B------:R-:W-:-:S02]  /*02a0*/  FSEL R51, R16, R12, !P1 ;  /* 0x0000000c10337208 */ /* 0x000fc40004800000 */
[----:B------:R-:W-:Y:S02]  /*02b0*/  FSEL R53, R17, R13, !P1 ;  /* 0x0000000d11357208 */ /* 0x000fe40004800000 */
[----:B------:R-:W2:Y:S01]  /*02c0*/  LDG.E.128 R12, desc[UR4][R60.64+0x50] ;  /* 0x000050043c0c7981 */ /* 0x000ea2000c1e1d00 */
[----:B---3--:R-:W-:Y:S02]  /*02d0*/  FSEL R52, R42, R46, !P0 ;  /* 0x0000002e2a347208 */ /* 0x008fe40004000000 */
[----:B------:R-:W-:Y:S01]  /*02e0*/  FSEL R55, R43, R47, !P0 ;  /* 0x0000002f2b377208 */ /* 0x000fe20004000000 */
[----:B------:R-:W2:Y:S01]  /*02f0*/  LDG.E.128 R16, desc[UR4][R58.64+0x50] ;  /* 0x000050043a107981 */ /* 0x000ea2000c1e1d00 */
[----:B------:R-:W-:Y:S02]  /*0300*/  FSEL R54, R40, R44, !P0 ;  /* 0x0000002c28367208 */ /* 0x000fe40004000000 */
[----:B------:R-:W-:Y:S02]  /*0310*/  FSEL R56, R41, R45, !P0 ;  /* 0x0000002d29387208 */ /* 0x000fe40004000000 */
[----:B------:R-:W3:Y:S01]  /*0320*/  LDG.E.128 R40, desc[UR4][R60.64] ;  /* 0x000000043c287981 */ /* 0x000ee2000c1e1d00 */
[----:B-----5:R-:W-:-:S03]  /*0330*/  FSEL R2, R26, R22, !P2 ;  /* 0x000000161a027208 */ /* 0x020fc60005000000 */
[----:B------:R-:W3:Y:S01]  /*0340*/  LDG.E.128 R44, desc[UR4][R58.64] ;  /* 0x000000043a2c7981 */ /* 0x000ee2000c1e1d00 */
[----:B------:R-:W-:Y:S02]  /*0350*/  FSEL R3, R27, R23, !P2 ;  /* 0x000000171b037208 */ /* 0x000fe40005000000 */
[----:B------:R-:W-:Y:S02]  /*0360*/  FSEL R48, R24, R20, !P2 ;  /* 0x0000001418307208 */ /* 0x000fe40005000000 */
[----:B------:R-:W-:Y:S02]  /*0370*/  FSEL R4, R25, R21, !P2 ;  /* 0x0000001519047208 */ /* 0x000fe40005000000 */
[----:B------:R-:W4:Y:S04]  /*0380*/  LDG.E.128 R20, desc[UR4][R60.64+0x60] ;  /* 0x000060043c147981 */ /* 0x000f28000c1e1d00 */
[----:B------:R0:W4:Y:S02]  /*0390*/  LDG.E.128 R24, desc[UR4][R58.64+0x60] ;  /* 0x000060043a187981 */ /* 0x000124000c1e1d00 */
[----:B0-----:R-:W0:Y:S01]  /*03a0*/  LDC.64 R58, c[0x0][0x220] ;  /* 0x00008800ff3a7b82 */ /* 0x001e220000000a00 */
[----:B------:R-:W-:-:S02]  /*03b0*/  LOP3.LUT P0, RZ, R6, 0xff, RZ, 0xc0, !PT ;  /* 0x000000ff06ff7812 */ /* 0x000fc4000780c0ff */
[----:B------:R-:W-:-:S04]  /*03c0*/  PRMT R6, R7, 0x7732, RZ ;  /* 0x0000773207067816 */ /* 0x000fc800000000ff */
[----:B------:R-:W-:-:S04]  /*03d0*/  SHF.R.U32.HI R6, RZ, 0x8, R6 ;  /* 0x00000008ff067819 */ /* 0x000fc80000011606 */
[----:B------:R-:W-:-:S04]  /*03e0*/  PRMT R6, R6, 0x9910, RZ ;  /* 0x0000991006067816 */ /* 0x000fc800000000ff */
[----:B------:R-:W-:Y:S01]  /*03f0*/  ISETP.NE.AND P4, PT, R6, RZ, PT ;  /* 0x000000ff0600720c */ /* 0x000fe20003f85270 */
[----:B0-----:R-:W-:Y:S01]  /*0400*/  IMAD.WIDE.U32 R58, R0, 0x10, R58 ;  /* 0x00000010003a7825 */ /* 0x001fe200078e003a */
[----:B------:R-:W-:-:S04]  /*0410*/  LOP3.LUT R0, R7, 0xffff, RZ, 0xc0, !PT ;  /* 0x0000ffff07007812 */ /* 0x000fc800078ec0ff */
[----:B------:R-:W-:Y:S02]  /*0420*/  SHF.R.U32.HI R0, RZ, 0x8, R0 ;  /* 0x00000008ff007819 */ /* 0x000fe40000011600 */
[----:B------:R-:W-:Y:S02]  /*0430*/  FSEL R6, R38, R10, !P4 ;  /* 0x0000000a26067208 */ /* 0x000fe40006000000 */
[----:B------:R-:W-:Y:S02]  /*0440*/  PRMT R0, R0, 0x9910, RZ ;  /* 0x0000991000007816 */ /* 0x000fe400000000ff */
[C---:B------:R-:W-:Y:S02]  /*0450*/  PRMT R10, R7.reuse, 0x7632, R10 ;  /* 0x00007632070a7816 */ /* 0x040fe4000000000a */
[----:B------:R-:W-:Y:S02]  /*0460*/  LOP3.LUT P1, RZ, R7, 0xff, RZ, 0xc0, !PT ;  /* 0x000000ff07ff7812 */ /* 0x000fe4000782c0ff */
[----:B------:R-:W-:-:S02]  /*0470*/  ISETP.NE.AND P2, PT, R0, RZ, PT ;  /* 0x000000ff0000720c */ /* 0x000fc40003f45270 */
[----:B------:R-:W-:Y:S01]  /*0480*/  FSEL R0, R36, R8, !P4 ;  /* 0x0000000824007208 */ /* 0x000fe20006000000 */
[----:B------:R-:W-:Y:S01]  /*0490*/  IMAD.WIDE R60, R49, 0x80, R58 ;  /* 0x00000080313c7825 */ /* 0x000fe200078e023a */
[----:B------:R-:W-:Y:S02]  /*04a0*/  FSEL R38, R39, R11, !P4 ;  /* 0x0000000b27267208 */ /* 0x000fe40006000000 */
[----:B------:R-:W-:Y:S02]  /*04b0*/  LOP3.LUT P3, RZ, R10, 0xff, RZ, 0xc0, !PT ;  /* 0x000000ff0aff7812 */ /* 0x000fe4000786c0ff */
[----:B------:R-:W-:Y:S02]  /*04c0*/  FSEL R36, R37, R9, !P4 ;  /* 0x0000000925247208 */ /* 0x000fe40006000000 */
[----:B------:R-:W-:Y:S02]  /*04d0*/  FSEL R10, R30, R34, !P1 ;  /* 0x000000221e0a7208 */ /* 0x000fe40004800000 */
[----:B------:R-:W-:-:S02]  /*04e0*/  FSEL R11, R31, R35, !P1 ;  /* 0x000000231f0b7208 */ /* 0x000fc40004800000 */
[----:B------:R-:W-:Y:S02]  /*04f0*/  FSEL R8, R28, R32, !P1 ;  /* 0x000000201c087208 */ /* 0x000fe40004800000 */
[----:B------:R-:W-:-:S05]  /*0500*/  FSEL R9, R29, R33, !P1 ;  /* 0x000000211d097208 */ /* 0x000fca0004800000 */
[----:B------:R0:W-:Y:S01]  /*0510*/  STG.E.128 desc[UR4][R60.64+0x40], R8 ;  /* 0x000040083c007986 */ /* 0x0001e2000c101d04 */
[----:B------:R-:W-:Y:S02]  /*0520*/  IMAD.MOV.U32 R57, RZ, RZ, R56 ;  /* 0x000000ffff397224 */ /* 0x000fe400078e0038 */
[----:B------:R-:W-:Y:S02]  /*0530*/  IMAD.MOV.U32 R49, RZ, RZ, R4 ;  /* 0x000000ffff317224 */ /* 0x000fe400078e0004 */
[----:B------:R-:W-:Y:S02]  /*0540*/  IMAD.MOV.U32 R58, RZ, RZ, R52 ;  /* 0x000000ffff3a7224 */ /* 0x000fe400078e0034 */
[----:B------:R-:W-:Y:S02]  /*0550*/  IMAD.MOV.U32 R59, RZ, RZ, R55 ;  /* 0x000000ffff3b7224 */ /* 0x000fe400078e0037 */
[----:B------:R-:W-:Y:S02]  /*0560*/  IMAD.MOV.U32 R56, RZ, RZ, R54 ;  /* 0x000000ffff387224 */ /* 0x000fe400078e0036 */
[----:B------:R-:W-:-:S03]  /*0570*/  IMAD.MOV.U32 R4, RZ, RZ, R0 ;  /* 0x000000ffff047224 */ /* 0x000fc600078e0000 */
[----:B------:R-:W-:Y:S01]  /*0580*/  STG.E.128 desc[UR4][R60.64+0x10], R56 ;  /* 0x000010383c007986 */ /* 0x000fe2000c101d04 */
[----:B--2---:R-:W-:Y:S02]  /*0590*/  FSEL R14, R18, R14, !P2 ;  /* 0x0000000e120e7208 */ /* 0x004fe40005000000 */
[----:B------:R-:W-:Y:S02]  /*05a0*/  FSEL R15, R19, R15, !P2 ;  /* 0x0000000f130f7208 */ /* 0x000fe40005000000 */
[----:B------:R-:W-:Y:S02]  /*05b0*/  FSEL R12, R16, R12, !P2 ;  /* 0x0000000c100c7208 */ /* 0x000fe40005000000 */
[----:B------:R-:W-:Y:S02]  /*05c0*/  FSEL R13, R17, R13, !P2 ;  /* 0x0000000d110d7208 */ /* 0x000fe40005000000 */
[----:B---3--:R-:W-:Y:S02]  /*05d0*/  FSEL R18, R46, R42, !P0 ;  /* 0x0000002a2e127208 */ /* 0x008fe40004000000 */
[----:B------:R-:W-:-:S02]  /*05e0*/  FSEL R19, R47, R43, !P0 ;  /* 0x0000002b2f137208 */ /* 0x000fc40004000000 */
[----:B------:R-:W-:Y:S02]  /*05f0*/  FSEL R16, R44, R40, !P0 ;  /* 0x000000282c107208 */ /* 0x000fe40004000000 */
[----:B------:R-:W-:Y:S01]  /*0600*/  FSEL R17, R45, R41, !P0 ;  /* 0x000000292d117208 */ /* 0x000fe20004000000 */
[----:B0-----:R-:W-:Y:S02]  /*0610*/  IMAD.MOV.U32 R10, RZ, RZ, R18 ;  /* 0x000000ffff0a7224 */ /* 0x001fe400078e0012 */
[----:B------:R-:W-:Y:S01]  /*0620*/  IMAD.MOV.U32 R11, RZ, RZ, R19 ;  /* 0x000000ffff0b7224 */ /* 0x000fe200078e0013 */
[----:B----4-:R-:W-:Y:S01]  /*0630*/  FSEL R7, R26, R22, !P3 ;  /* 0x000000161a077208 */ /* 0x010fe20005800000 */
[----:B------:R-:W-:Y:S01]  /*0640*/  IMAD.MOV.U32 R8, RZ, RZ, R16 ;  /* 0x000000ffff087224 */ /* 0x000fe200078e0010 */
[----:B------:R-:W-:Y:S01]  /*0650*/  FSEL R22, R27, R23, !P3 ;  /* 0x000000171b167208 */ /* 0x000fe20005800000 */
[----:B------:R-:W-:Y:S01]  /*0660*/  IMAD.MOV.U32 R9, RZ, RZ, R17 ;  /* 0x000000ffff097224 */ /* 0x000fe200078e0011 */
[----:B------:R-:W-:-:S03]  /*0670*/  FSEL R20, R24, R20, !P3 ;  /* 0x0000001418147208 */ /* 0x000fc60005800000 */
[----:B------:R-:W-:Y:S01]  /*0680*/  IMAD.MOV.U32 R23, RZ, RZ, R22 ;  /* 0x000000ffff177224 */ /* 0x000fe200078e0016 */
[----:B------:R0:W-:Y:S01]  /*0690*/  STG.E.128 desc[UR4][R60.64], R8 ;  /* 0x000000083c007986 */ /* 0x0001e2000c101d04 */
[----:B------:R-:W-:Y:S01]  /*06a0*/  IMAD.MOV.U32 R22, RZ, RZ, R7 ;  /* 0x000000ffff167224 */ /* 0x000fe200078e0007 */
[----:B------:R-:W-:Y:S01]  /*06b0*/  FSEL R21, R25, R21, !P3 ;  /* 0x0000001519157208 */ /* 0x000fe20005800000 */
[----:B------:R-:W-:Y:S01]  /*06c0*/  IMAD.MOV.U32 R7, RZ, RZ, R38 ;  /* 0x000000ffff077224 */ /* 0x000fe200078e0026 */
[----:B------:R-:W-:Y:S04]  /*06d0*/  STG.E.128 desc[UR4][R60.64+0x50], R12 ;  /* 0x0000500c3c007986 */ /* 0x000fe8000c101d04 */
[----:B------:R-:W-:Y:S01]  /*06e0*/  STG.E.128 desc[UR4][R60.64+0x60], R20 ;  /* 0x000060143c007986 */ /* 0x000fe2000c101d04 */
[----:B0-----:R-:W-:-:S02]  /*06f0*/  IMAD.MOV.U32 R10, RZ, RZ, R5 ;  /* 0x000000ffff0a7224 */ /* 0x001fc400078e0005 */
[----:B------:R-:W-:Y:S02]  /*0700*/  IMAD.MOV.U32 R11, RZ, RZ, R50 ;  /* 0x000000ffff0b7224 */ /* 0x000fe400078e0032 */
[----:B------:R-:W-:Y:S02]  /*0710*/  IMAD.MOV.U32 R8, RZ, RZ, R51 ;  /* 0x000000ffff087224 */ /* 0x000fe400078e0033 */
[----:B------:R-:W-:Y:S02]  /*0720*/  IMAD.MOV.U32 R9, RZ, RZ, R53 ;  /* 0x000000ffff097224 */ /* 0x000fe400078e0035 */
[----:B------:R-:W-:Y:S02]  /*0730*/  IMAD.MOV.U32 R50, RZ, RZ, R2 ;  /* 0x000000ffff327224 */ /* 0x000fe400078e0002 */
[----:B------:R-:W-:Y:S02]  /*0740*/  IMAD.MOV.U32 R51, RZ, RZ, R3 ;  /* 0x000000ffff337224 */ /* 0x000fe400078e0003 */
[----:B------:R-:W-:Y:S01]  /*0750*/  IMAD.MOV.U32 R5, RZ, RZ, R36 ;  /* 0x000000ffff057224 */ /* 0x000fe200078e0024 */
[----:B------:R-:W-:Y:S04]  /*0760*/  STG.E.128 desc[UR4][R60.64+0x20], R8 ;  /* 0x000020083c007986 */ /* 0x000fe8000c101d04 */
[----:B------:R-:W-:Y:S04]  /*0770*/  STG.E.128 desc[UR4][R60.64+0x30], R48 ;  /* 0x000030303c007986 */ /* 0x000fe8000c101d04 */
[----:B------:R-:W-:Y:S01]  /*0780*/  STG.E.128 desc[UR4][R60.64+0x70], R4 ;  /* 0x000070043c007986 */ /* 0x000fe2000c101d04 */
[----:B------:R-:W-:Y:S05]  /*0790*/  EXIT ;  /* 0x000000000000794d */ /* 0x000fea0003800000 */
.L_x_32014:
        /* <DEDUP_REMOVED lines=296> */
.L_x_32017:
[----:B------:R-:W-:-:S13]  /*1a20*/  ISETP.GE.AND P0, PT, R3, R2, PT ;  /* 0x000000020300720c */ /* 0x000fda0003f06270 */
[----:B------:R-:W-:Y:S05]  /*1a30*/  @P0 BRA `(.L_x_32019) ;  /* 0x0000000000300947 */ /* 0x000fea0003800000 */
[----:B0-----:R-:W0:Y:S01]  /*1a40*/  LDC.64 R12, c[0x0][0x220] ;  /* 0x00008800ff0c7b82 */ /* 0x001e220000000a00 */
[----:B------:R-:W-:Y:S02]  /*1a50*/  IMAD.IADD R15, R0, 0x1, R3 ;  /* 0x00000001000f7824 */ /* 0x000fe400078e0203 */
[----:B------:R-:W-:Y:S02]  /*1a60*/  VIADD R3, R3, 0x80 ;  /* 0x0000008003037836 */ /* 0x000fe40000000000 */
[----:B0-----:R-:W-:-:S05]  /*1a70*/  IMAD.WIDE.U32 R12, R15, 0x10, R12 ;  /* 0x000000100f0c7825 */ /* 0x001fca00078e000c */
[----:B------:R1:W-:Y:S02]  /*1a80*/  STG.E.128 desc[UR4][R12.64], R4 ;  /* 0x000000040c007986 */ /* 0x0003e4000c101d04 */
.L_x_32018:
[----:B------:R-:W-:-:S13]  /*1a90*/  ISETP.GE.AND P0, PT, R3, R2, PT ;  /* 0x000000020300720c */ /* 0x000fda0003f06270 */
[----:B------:R-:W-:Y:S05]  /*1aa0*/  @P0 BRA `(.L_x_32020) ;  /* 0x0000000000340947 */ /* 0x000fea0003800000 */
[----:B-1----:R-:W1:Y:S01]  /*1ab0*/  LDC.64 R4, c[0x0][0x220] ;  /* 0x00008800ff047b82 */ /* 0x002e620000000a00 */
[----:B------:R-:W-:Y:S02]  /*1ac0*/  IMAD.IADD R7, R0, 0x1, R3 ;  /* 0x0000000100077824 */ /* 0x000fe400078e0203 */
[----:B------:R-:W-:Y:S02]  /*1ad0*/  VIADD R3, R3, 0x80 ;  /* 0x0000008003037836 */ /* 0x000fe40000000000 */
[----:B-1----:R-:W-:-:S05]  /*1ae0*/  IMAD.WIDE.U32 R4, R7, 0x10, R4 ;  /* 0x0000001007047825 */ /* 0x002fca00078e0004 */
[----:B------:R1:W-:Y:S02]  /*1af0*/  STG.E.128 desc[UR4][R4.64], R16 ;  /* 0x0000001004007986 */ /* 0x0003e4000c101d04 */
.L_x_32019:
        /* <DEDUP_REMOVED lines=8> */
.L_x_32020:
[----:B------:R-:W-:Y:S05]  /*1b80*/  BSYNC B1 ;  /* 0x0000000000017941 */ /* 0x000fea0003800000 */
.L_x_32016:
[----:B------:R-:W-:-:S13]  /*1b90*/  ISETP.GE.AND P0, PT, R3, R2, PT ;  /* 0x000000020300720c */ /* 0x000fda0003f06270 */
[----:B-12---:R-:W1:Y:S01]  /*1ba0*/  @!P0 LDC.64 R4, c[0x0][0x220] ;  /* 0x00008800ff048b82 */ /* 0x006e620000000a00 */
[----:B------:R-:W-:Y:S02]  /*1bb0*/  @!P0 IMAD.IADD R7, R0, 0x1, R3 ;  /* 0x0000000100078824 */ /* 0x000fe400078e0203 */
[----:B------:R-:W-:Y:S02]  /*1bc0*/  @!P0 VIADD R3, R3, 0x80 ;  /* 0x0000008003038836 */ /* 0x000fe40000000000 */
[----:B-1----:R-:W-:-:S05]  /*1bd0*/  @!P0 IMAD.WIDE.U32 R4, R7, 0x10, R4 ;  /* 0x0000001007048825 */ /* 0x002fca00078e0004 */
[----:B------:R2:W-:Y:S02]  /*1be0*/  @!P0 STG.E.128 desc[UR4][R4.64], R28 ;  /* 0x0000001c04008986 */ /* 0x0005e4000c101d04 */
.L_x_32021:
[----:B------:R-:W-:Y:S05]  /*1bf0*/  BSYNC B0 ;  /* 0x0000000000007941 */ /* 0x000fea0003800000 */
.L_x_32015:
        /* <DEDUP_REMOVED lines=8> */
.L_x_32022:
        /* <DEDUP_REMOVED lines=16> */
.L_x_44605:


//--------------------- .text._ZN2at6native18elementwise_kernelILi128ELi4EZNS0_15gpu_kernel_implIZZZNS0_49_GLOBAL__N__657f93f7_16_TensorCompare_cu_71e06f4e17where_kernel_implERNS_14TensorIteratorEENKUlvE_clEvENKUlvE9_clEvEUlbffE_EEvRNS_18TensorIteratorBaseERKT_EUliE_EEviT1_ --------------------------
	.section	.text._ZN2at6native18elementwise_kernelILi128ELi4EZNS0_15gpu_kernel_implIZZZNS0_49_GLOBAL__N__657f93f7_16_TensorCompare_cu_71e06f4e17where_kernel_implERNS_14TensorIteratorEENKUlvE_clEvENKUlvE9_clEvEUlbffE_EEvRNS_18TensorIteratorBaseERKT_EUliE_EEviT1_,"ax",@progbits
	.align	128
        .global         _ZN2at6native18elementwise_kernelILi128ELi4EZNS0_15gpu_kernel_implIZZZNS0_49_GLOBAL__N__657f93f7_16_TensorCompare_cu_71e06f4e17where_kernel_implERNS_14TensorIteratorEENKUlvE_clEvENKUlvE9_clEvEUlbffE_EEvRNS_18TensorIteratorBaseERKT_EUliE_EEviT1_
        .type           _ZN2at6native18elementwise_kernelILi128ELi4EZNS0_15gpu_kernel_implIZZZNS0_49_GLOBAL__N__657f93f7_16_TensorCompare_cu_71e06f4e17where_kernel_implERNS_14TensorIteratorEENKUlvE_clEvENKUlvE9_clEvEUlbffE_EEvRNS_18TensorIteratorBaseERKT_EUliE_EEviT1_,@function
        .size           _ZN2at6native18elementwise_kernelILi128ELi4EZNS0_15gpu_kernel_implIZZZNS0_49_GLOBAL__N__657f93f7_16_TensorCompare_cu_71e06f4e17where_kernel_implERNS_14TensorIteratorEENKUlvE_clEvENKUlvE9_clEvEUlbffE_EEvRNS_18TensorIteratorBaseERKT_EUliE_EEviT1_,(.L_x_44606 - _ZN2at6native18elementwise_kernelILi128ELi4EZNS0_15gpu_kernel_implIZZZNS0_49_GLOBAL__N__657f93f7_16_TensorCompare_cu_71e06f4e17where_kernel_implERNS_14TensorIteratorEENKUlvE_clEvENKUlvE9_clEvEUlbffE_EEvRNS_18TensorIteratorBaseERKT_EUliE_EEviT1_)
        .other          _ZN2at6native18elementwise_kernelILi128ELi4EZNS0_15gpu_kernel_implIZZZNS0_49_GLOBAL__N__657f93f7_16_TensorCompare_cu_71e06f4e17where_kernel_implERNS_14TensorIteratorEENKUlvE_clEvENKUlvE9_clEvEUlbffE_EEvRNS_18TensorIteratorBaseERKT_EUliE_EEviT1_,@"STO_CUDA_ENTRY STV_DEFAULT"
_ZN2at6native18elementwise_kernelILi128ELi4EZNS0_15gpu_kernel_implIZZZNS0_49_GLOBAL__N__657f93f7_16_TensorCompare_cu_71e06f4e17where_kernel_implERNS_14TensorIteratorEENKUlvE_clEvENKUlvE9_clEvEUlbffE_EEvRNS_18TensorIteratorBaseERKT_EUliE_EEviT1_:
.text._ZN2at6native18elementwise_kernelILi128ELi4EZNS0_15gpu_kernel_implIZZZNS0_49_GLOBAL__N__657f93f7_16_TensorCompare_cu_71e06f4e17where_kernel_implERNS_14TensorIteratorEENKUlvE_clEvENKUlvE9_clEvEUlbffE_EEvRNS_18TensorIteratorBaseERKT_EUliE_EEviT1_:
        /* <DEDUP_REMOVED lines=391> */
.L_x_32025:
        /* <DEDUP_REMOVED lines=22> */
.L_x_32029:
[----:B------:R-:W2:Y:S02]  /*19d0*/  LDG.E.U8 R2, desc[UR36][R2.64] ;  /* 0x0000002402027981 */ /* 0x000ea4000c1e1100 */
[----:B--2---:R-:W-:-:S04]  /*19e0*/  ISETP.NE.AND P0, PT, R2, RZ, PT ;  /* 0x000000ff0200720c */ /* 0x004fc80003f05270 */
[----:B------:R-:W-:Y:S01]  /*19f0*/  P2R R19, PR, RZ, 0x1 ;  /* 0x00000001ff137803 */ /* 0x000fe20000000000 */
[----:B------:R-:W-:Y:S08]  /*1a00*/  BRA `(.L_x_32031) ;  /* 0x0000000c00c47947 */ /* 0x000ff00003800000 */
.L_x_32028:
        /* <DEDUP_REMOVED lines=11> */
.L_x_32033:
[----:B------:R-:W2:Y:S02]  /*1ac0*/  LDG.E R2, desc[UR36][R2.64] ;  /* 0x0000002402027981 */ /* 0x000ea4000c1e1900 */
[----:B--2---:R-:W-:-:S04]  /*1ad0*/  ISETP.NE.AND P0, PT, R2, RZ, PT ;  /* 0x000000ff0200720c */ /* 0x004fc80003f05270 */
[----:B------:R-:W-:Y:S01]  /*1ae0*/  P2R R19, PR, RZ, 0x1 ;  /* 0x00000001ff137803 */ /* 0x000fe20000000000 */
[----:B------:R-:W-:Y:S08]  /*1af0*/  BRA `(.L_x_32031) ;  /* 0x0000000c00887947 */ /* 0x000ff00003800000 */
.L_x_32032:
[----:B------:R-:W2:Y:S02]  /*1b00*/  LDG.E.U16 R2, desc[UR36][R2.64] ;  /* 0x0000002402027981 */ /* 0x000ea4000c1e1500 */
[----:B--2---:R-:W-:-:S04]  /*1b10*/  ISETP.NE.AND P0, PT, R2, RZ, PT ;  /* 0x000000ff0200720c */ /* 0x004fc80003f05270 */
[----:B------:R-:W-:Y:S01]  /*1b20*/  P2R R19, PR, RZ, 0x1 ;  /* 0x00000001ff137803 */ /* 0x000fe20000000000 */
[----:B------:R-:W-:Y:S08]  /*1b30*/  BRA `(.L_x_32031) ;  /* 0x0000000c00787947 */ /* 0x000ff00003800000 */
.L_x_32027:
        /* <DEDUP_REMOVED lines=10> */
.L_x_32035:
[----:B------:R-:W2:Y:S02]  /*1be0*/  LDG.E.U16 R0, desc[UR36][R2.64] ;  /* 0x0000002402007981 */ /* 0x000ea4000c1e1500 */
[----:B--2---:R-:W-:-:S05]  /*1bf0*/  HADD2.F32 R0, -RZ, R0.H0_H0 ;  /* 0x20000000ff007230 */ /* 0x004fca0000004100 */
[----:B------:R-:W-:-:S04]  /*1c00*/  FSETP.NEU.FTZ.AND P0, PT, R0, RZ, PT ;  /* 0x000000ff0000720b */ /* 0x000fc80003f1d000 */
[----:B------:R-:W-:Y:S01]  /*1c10*/  P2R R19, PR, RZ, 0x1 ;  /* 0x00000001ff137803 */ /* 0x000fe20000000000 */
[----:B------:R-:W-:Y:S08]  /*1c20*/  BRA `(.L_x_32031) ;  /* 0x0000000c003c7947 */ /* 0x000ff00003800000 */
.L_x_32034:
        /* <DEDUP_REMOVED lines=12> */
.L_x_32037:
        /* <DEDUP_REMOVED lines=11> */
.L_x_32036:
[----:B------:R-:W2:Y:S02]  /*1da0*/  LDG.E.64 R2, desc[UR36][R2.64] ;  /* 0x0000002402027981 */ /* 0x000ea4000c1e1b00 */
[----:B--2---:R-:W-:-:S06]  /*1db0*/  DSETP.NEU.AND P0, PT, R2, RZ, PT ;  /* 0x000000ff0200722a */ /* 0x004fcc0003f0d000 */
[----:B------:R-:W-:Y:S01]  /*1dc0*/  P2R R19, PR, RZ, 0x1 ;  /* 0x00000001ff137803 */ /* 0x000fe20000000000 */
[----:B------:R-:W-:Y:S07]  /*1dd0*/  BRA `(.L_x_32031) ;  /* 0x0000000800d07947 */ /* 0x000fee0003800000 */
.L_x_32026:
        /* <DEDUP_REMOVED lines=12> */
.L_x_32040:
[----:B------:R-:W2:Y:S02]  /*1ea0*/  LDG.E.128 R4, desc[UR36][R2.64] ;  /* 0x0000002402047981 */ /* 0x000ea4000c1e1d00 */
[----:B--2---:R-:W-:-:S06]  /*1eb0*/  DSETP.NEU.AND P0, PT, R6, RZ, PT ;  /* 0x000000ff0600722a */ /* 0x004fcc0003f0d000 */
[----:B------:R-:W-:-:S06]  /*1ec0*/  DSETP.NEU.OR P0, PT, R4, RZ, P0 ;  /* 0x000000ff0400722a */ /* 0x000fcc000070d400 */
[----:B------:R-:W-:Y:S01]  /*1ed0*/  P2R R19, PR, RZ, 0x1 ;  /* 0x00000001ff137803 */ /* 0x000fe20000000000 */
[----:B------:R-:W-:Y:S07]  /*1ee0*/  BRA `(.L_x_32031) ;  /* 0x00000008008c7947 */ /* 0x000fee0003800000 */
.L_x_32039:
        /* <DEDUP_REMOVED lines=28> */
.L_x_32042:
        /* <DEDUP_REMOVED lines=15> */
.L_x_32041:
[----:B------:R-:W2:Y:S02]  /*21a0*/  LDG.E.U16 R0, desc[UR36][R2.64] ;  /* 0x0000002402007981 */ /* 0x000ea4000c1e1500 */
[----:B--2---:R-:W-:-:S05]  /*21b0*/  IMAD.U32 R0, R0, 0x10000, RZ ;  /* 0x0001000000007824 */ /* 0x004fca00078e00ff */
[----:B------:R-:W-:-:S04]  /*21c0*/  FSETP.NEU.FTZ.AND P0, PT, R0, RZ, PT ;  /* 0x000000ff0000720b */ /* 0x000fc80003f1d000 */
[----:B------:R-:W-:Y:S01]  /*21d0*/  P2R R19, PR, RZ, 0x1 ;  /* 0x00000001ff137803 */ /* 0x000fe20000000000 */
[----:B------:R-:W-:Y:S08]  /*21e0*/  BRA `(.L_x_32031) ;  /* 0x0000000400cc7947 */ /* 0x000ff00003800000 */
.L_x_32038:
        /* <DEDUP_REMOVED lines=12> */
.L_x_32045:
        /* <DEDUP_REMOVED lines=21> */
.L_x_32049:
[----:B------:R-:W-:Y:S05]  /*2400*/  BSYNC B1 ;  /* 0x0000000000017941 */ /* 0x000fea0003800000 */
.L_x_32048:
[----:B------:R-:W-:Y:S01]  /*2410*/  LEA R3, R0, 0x3b800000, 0x17 ;  /* 0x3b80000000037811 */ /* 0x000fe200078eb8ff */
[----:B------:R-:W-:-:S05]  /*2420*/  IMAD.SHL.U32 R0, R2, 0x100000, RZ ;  /* 0x0010000002007824 */ /* 0x000fca00078e00ff */
[----:B------:R-:W-:-:S07]  /*2430*/  LOP3.LUT R0, R3, R0, R4, 0xfe, !PT ;  /* 0x0000000003007212 */ /* 0x000fce00078efe04 */
.L_x_32047:
[----:B------:R-:W-:Y:S05]  /*2440*/  BSYNC B0 ;  /* 0x0000000000007941 */ /* 0x000fea0003800000 */
.L_x_32046:
[----:B------:R-:W-:-:S04]  /*2450*/  FSETP.NEU.FTZ.AND P0, PT, R0, RZ, PT ;  /* 0x000000ff0000720b */ /* 0x000fc80003f1d000 */
[----:B------:R-:W-:Y:S01]  /*2460*/  P2R R19, PR, RZ, 0x1 ;  /* 0x00000001ff137803 */ /* 0x000fe20000000000 */
[----:B------:R-:W-:Y:S08]  /*2470*/  BRA `(.L_x_32031) ;  /* 0x0000000400287947 */ /* 0x000ff00003800000 */
.L_x_32044:
        /* <DEDUP_REMOVED lines=21> */
.L_x_32053:
[----:B------:R-:W-:Y:S05]  /*25d0*/  BSYNC B1 ;  /* 0x0000000000017941 */ /* 0x000fea0003800000 */
.L_x_32052:
[----:B------:R-:W-:Y:S01]  /*25e0*/  LEA R3, R0, 0x37800000, 0x17 ;  /* 0x3780000000037811 */ /* 0x000fe200078eb8ff */
[----:B------:R-:W-:-:S05]  /*25f0*/  IMAD.SHL.U32 R0, R2, 0x200000, RZ ;  /* 0x0020000002007824 */ /* 0x000fca00078e00ff */
[----:B------:R-:W-:-:S07]  /*2600*/  LOP3.LUT R0, R3, R0, R4, 0xfe, !PT ;  /* 0x0000000003007212 */ /* 0x000fce00078efe04 */
.L_x_32051:
[----:B------:R-:W-:Y:S05]  /*2610*/  BSYNC B0 ;  /* 0x0000000000007941 */ /* 0x000fea0003800000 */
.L_x_32050:
[----:B------:R-:W-:-:S04]  /*2620*/  FSETP.NEU.FTZ.AND P0, PT, R0, RZ, PT ;  /* 0x000000ff0000720b */ /* 0x000fc80003f1d000 */
[----:B------:R-:W-:Y:S01]  /*2630*/  P2R R19, PR, RZ, 0x1 ;  /* 0x00000001ff137803 */ /* 0x000fe20000000000 */
[----:B------:R-:W-:Y:S08]  /*2640*/  BRA `(.L_x_32031) ;  /* 0x0000000000b47947 */ /* 0x000ff00003800000 */
.L_x_32043:
        /* <DEDUP_REMOVED lines=14> */
.L_x_32057:
[----:B------:R-:W-:Y:S05]  /*2730*/  BSYNC B0 ;  /* 0x0000000000007941 */ /* 0x000fea0003800000 */
.L_x_32056:
[----:B------:R-:W-:-:S04]  /*2740*/  FSETP.NEU.FTZ.AND P0, PT, R0, RZ, PT ;  /* 0x000000ff0000720b */ /* 0x000fc80003f1d000 */
[----:B------:R-:W-:Y:S01]  /*2750*/  P2R R19, PR, RZ, 0x1 ;  /* 0x00000001ff137803 */ /* 0x000fe20000000000 */
[----:B------:R-:W-:Y:S08]  /*2760*/  BRA `(.L_x_32031) ;  /* 0x00000000006c7947 */ /* 0x000ff00003800000 */
.L_x_32030:
        /* <DEDUP_REMOVED lines=16> */
.L_x_32058:
[----:B------:R-:W-:-:S04]  /*2870*/  PLOP3.LUT P0, PT, PT, PT, PT, 0x8, 0x0 ;  /* 0x000000000000781c */ /* 0x000fc80003f0e170 */
[----:B------:R-:W-:Y:S01]  /*2880*/  P2R R19, PR, RZ, 0x1 ;  /* 0x00000001ff137803 */ /* 0x000fe20000000000 */
[----:B------:R-:W-:Y:S08]  /*2890*/  BRA `(.L_x_32031) ;  /* 0x0000000000207947 */ /* 0x000ff00003800000 */
.L_x_32055:
[----:B------:R-:W2:Y:S02]  /*28a0*/  LDG.E.64 R2, desc[UR36][R2.64] ;  /* 0x0000002402027981 */ /* 0x000ea4000c1e1b00 */
[----:B--2---:R-:W-:-:S04]  /*28b0*/  ISETP.NE.U32.AND P0, PT, R2, RZ, PT ;  /* 0x000000ff0200720c */ /* 0x004fc80003f05070 */
[----:B------:R-:W-:-:S04]  /*28c0*/  ISETP.NE.AND.EX P0, PT, R3, RZ, PT, P0 ;  /* 0x000000ff0300720c */ /* 0x000fc80003f05300 */
[----:B------:R-:W-:Y:S01]  /*28d0*/  P2R R19, PR, RZ, 0x1 ;  /* 0x00000001ff137803 */ /* 0x000fe20000000000 */
[----:B------:R-:W-:Y:S08]  /*28e0*/  BRA `(.L_x_32031) ;  /* 0x00000000000c7947 */ /* 0x000ff00003800000 */
.L_x_32054:
[----:B------:R-:W2:Y:S02]  /*28f0*/  LDG.E R2, desc[UR36][R2.64] ;  /* 0x0000002402027981 */ /* 0x000ea4000c1e1900 */
[----:B--2---:R-:W-:-:S04]  /*2900*/  ISETP.NE.AND P0, PT, R2, RZ, PT ;  /* 0x000000ff0200720c */ /* 0x004fc80003f05270 */
[----:B------:R-:W-:-:S09]  /*2910*/  P2R R19, PR, RZ, 0x1 ;  /* 0x00000001ff137803 */ /* 0x000fd20000000000 */
.L_x_32031:
        /* <DEDUP_REMOVED lines=19> */
.L_x_32063:
[----:B------:R-:W2:Y:S02]  /*2a50*/  LDG.E.U8 R2, desc[UR36][R2.64] ;  /* 0x0000002402027981 */ /* 0x000ea4000c1e1100 */
[----:B--2---:R-:W-:Y:S01]  /*2a60*/  I2FP.F32.U32 R24, R2 ;  /* 0x0000000200187245 */ /* 0x004fe20000201000 */
[----:B------:R-:W-:Y:S06]  /*2a70*/  BRA `(.L_x_32065) ;  /* 0x0000000c002c7947 */ /* 0x000fec0003800000 */
.L_x_32062:
        /* <DEDUP_REMOVED lines=9> */
.L_x_32067:
[----:B------:R-:W2:Y:S02]  /*2b10*/  LDG.E R2, desc[UR36][R2.64] ;  /* 0x0000002402027981 */ /* 0x000ea4000c1e1900 */
[----:B--2---:R-:W-:Y:S01]  /*2b20*/  I2FP.F32.S32 R24, R2 ;  /* 0x0000000200187245 */ /* 0x004fe20000201400 */
[----:B------:R-:W-:Y:S06]  /*2b30*/  BRA `(.L_x_32065) ;  /* 0x0000000800fc7947 */ /* 0x000fec0003800000 */
.L_x_32066:
[----:B------:R-:W2:Y:S02]  /*2b40*/  LDG.E.U16 R2, desc[UR36][R2.64] ;  /* 0x0000002402027981 */ /* 0x000ea4000c1e1500 */
[----:B--2---:R2:W3:Y:S01]  /*2b50*/  I2F.S16 R24, R2 ;  /* 0x0000000200187306 */ /* 0x0044e20000101400 */
[----:B------:R-:W-:Y:S05]  /*2b60*/  BRA `(.L_x_32065) ;  /* 0x0000000800f07947 */ /* 0x000fea0003800000 */
.L_x_32061:
        /* <DEDUP_REMOVED lines=8> */
.L_x_32069:
[----:B------:R-:W2:Y:S02]  /*2bf0*/  LDG.E.U16 R2, desc[UR36][R2.64] ;  /* 0x0000002402027981 */ /* 0x000ea4000c1e1500 */
[----:B--2---:R-:W-:Y:S01]  /*2c00*/  HADD2.F32 R24, -RZ, R2.H0_H0 ;  /* 0x20000002ff187230 */ /* 0x004fe20000004100 */
[----:B------:R-:W-:Y:S06]  /*2c10*/  BRA `(.L_x_32065) ;  /* 0x0000000800c47947 */ /* 0x000fec0003800000 */
.L_x_32068:
        /* <DEDUP_REMOVED lines=8> */
.L_x_32071:
[----:B------:R-:W2:Y:S02]  /*2ca0*/  LDG.E.U16 R2, desc[UR36][R2.64] ;  /* 0x0000002402027981 */ /* 0x000ea4000c1e1500 */
[----:B--2---:R-:W-:Y:S01]  /*2cb0*/  HADD2.F32 R24, -RZ, R2.H0_H0 ;  /* 0x20000002ff187230 */ /* 0x004fe20000004100 */
[----:B------:R-:W-:Y:S06]  /*2cc0*/  BRA `(.L_x_32065) ;  /* 0x0000000800987947 */ /* 0x000fec0003800000 */
.L_x_32070:
[----:B------:R-:W2:Y:S01]  /*2cd0*/  LDG.E.64 R2, desc[UR36][R2.64] ;  /* 0x0000002402027981 */ /* 0x000ea2000c1e1b00 */
[----:B------:R-:W-:Y:S01]  /*2ce0*/  UMOV UR4, 0xf0000000 ;  /* 0xf000000000047882 */ /* 0x000fe20000000000 */
[----:B------:R-:W-:Y:S01]  /*2cf0*/  UMOV UR5, 0x380fffff ;  /* 0x380fffff00057882 */ /* 0x000fe20000000000 */
[----:B--2---:R-:W0:Y:S01]  /*2d00*/  F2F.F32.F64 R24, R2 ;  /* 0x0000000200187310 */ /* 0x004e220000301000 */
[----:B------:R-:W-:-:S14]  /*2d10*/  DSETP.GEU.AND P0, PT, |R2|, UR4, PT ;  /* 0x0000000402007e2a */ /* 0x000fdc000bf0e200 */
[----:B0-----:R-:W-:Y:S01]  /*2d20*/  @!P0 FMUL R24, R24, 1.175494350822287508e-38 ;  /* 0x0080000018188820 */ /* 0x001fe20000400000 */
[----:B------:R-:W-:Y:S06]  /*2d30*/  BRA `(.L_x_32065) ;  /* 0x00000008007c7947 */ /* 0x000fec0003800000 */
.L_x_32060:
        /* <DEDUP_REMOVED lines=12> */
.L_x_32074:
[----:B------:R-:W2:Y:S01]  /*2e00*/  LDG.E.64 R2, desc[UR36][R2.64] ;  /* 0x0000002402027981 */ /* 0x000ea2000c1e1b00 */
[----:B------:R-:W-:Y:S01]  /*2e10*/  UMOV UR4, 0xf0000000 ;  /* 0xf000000000047882 */ /* 0x000fe20000000000 */
[----:B------:R-:W-:Y:S01]  /*2e20*/  UMOV UR5, 0x380fffff ;  /* 0x380fffff00057882 */ /* 0x000fe20000000000 */
[----:B--2---:R-:W0:Y:S01]  /*2e30*/  F2F.F32.F64 R24, R2 ;  /* 0x0000000200187310 */ /* 0x004e220000301000 */
[----:B------:R-:W-:-:S14]  /*2e40*/  DSETP.GEU.AND P0, PT, |R2|, UR4, PT ;  /* 0x0000000402007e2a */ /* 0x000fdc000bf0e200 */
[----:B0-----:R-:W-:Y:S01]  /*2e50*/  @!P0 FMUL R24, R24, 1.175494350822287508e-38 ;  /* 0x0080000018188820 */ /* 0x001fe20000400000 */
[----:B------:R-:W-:Y:S06]  /*2e60*/  BRA `(.L_x_32065) ;  /* 0x0000000800307947 */ /* 0x000fec0003800000 */
.L_x_32073:
        /* <DEDUP_REMOVED lines=26> */
.L_x_32076:
        /* <DEDUP_REMOVED lines=13> */
.L_x_32075:
[----:B------:R-:W2:Y:S02]  /*30e0*/  LDG.E.U16 R2, desc[UR36][R2.64] ;  /* 0x0000002402027981 */ /* 0x000ea4000c1e1500 */
[----:B--2---:R-:W-:Y:S01]  /*30f0*/  IMAD.U32 R24, R2, 0x10000, RZ ;  /* 0x0001000002187824 */ /* 0x004fe200078e00ff */
[----:B------:R-:W-:Y:S06]  /*3100*/  BRA `(.L_x_32065) ;  /* 0x0000000400887947 */ /* 0x000fec0003800000 */
.L_x_32072:
        /* <DEDUP_REMOVED lines=11> */
.L_x_32079:
        /* <DEDUP_REMOVED lines=20> */
.L_x_32081:
[----:B------:R-:W-:Y:S05]  /*3300*/  BSYNC B0 ;  /* 0x0000000000007941 */ /* 0x000fea0003800000 */
.L_x_32080:
[----:B------:R-:W-:Y:S01]  /*3310*/  IMAD.SHL.U32 R2, R2, 0x100000, RZ ;  /* 0x0010000002027824 */ /* 0x000fe200078e00ff */
[----:B------:R-:W-:-:S04]  /*3320*/  LEA R3, R0, 0x3b800000, 0x17 ;  /* 0x3b80000000037811 */ /* 0x000fc800078eb8ff */
[----:B------:R-:W-:Y:S01]  /*3330*/  LOP3.LUT R24, R3, R2, R24, 0xfe, !PT ;  /* 0x0000000203187212 */ /* 0x000fe200078efe18 */
[----:B------:R-:W-:Y:S06]  /*3340*/  BRA `(.L_x_32065) ;  /* 0x0000000000f87947 */ /* 0x000fec0003800000 */
.L_x_32078:
        /* <DEDUP_REMOVED lines=20> */
.L_x_32083:
[----:B------:R-:W-:Y:S05]  /*3490*/  BSYNC B0 ;  /* 0x0000000000007941 */ /* 0x000fea0003800000 */
.L_x_32082:
[----:B------:R-:W-:Y:S01]  /*34a0*/  IMAD.SHL.U32 R2, R2, 0x200000, RZ ;  /* 0x0020000002027824 */ /* 0x000fe200078e00ff */
[----:B------:R-:W-:-:S04]  /*34b0*/  LEA R3, R0, 0x37800000, 0x17 ;  /* 0x3780000000037811 */ /* 0x000fc800078eb8ff */
[----:B------:R-:W-:Y:S01]  /*34c0*/  LOP3.LUT R24, R3, R2, R24, 0xfe, !PT ;  /* 0x0000000203187212 */ /* 0x000fe200078efe18 */
[----:B------:R-:W-:Y:S06]  /*34d0*/  BRA `(.L_x_32065) ;  /* 0x0000000000947947 */ /* 0x000fec0003800000 */
.L_x_32077:
        /* <DEDUP_REMOVED lines=14> */
.L_x_32064:
        /* <DEDUP_REMOVED lines=16> */
.L_x_32086:
[----:B------:R-:W-:Y:S01]  /*36c0*/  IMAD.MOV.U32 R24, RZ, RZ, RZ ;  /* 0x000000ffff187224 */ /* 0x000fe200078e00ff */
[----:B------:R-:W-:Y:S06]  /*36d0*/  BRA `(.L_x_32065) ;  /* 0x0000000000147947 */ /* 0x000fec0003800000 */
.L_x_32085:
[----:B------:R-:W2:Y:S02]  /*36e0*/  LDG.E.64 R24, desc[UR36][R2.64] ;  /* 0x0000002402187981 */ /* 0x000ea4000c1e1b00 */
[----:B--2---:R0:W1:Y:S01]  /*36f0*/  I2F.U64 R24, R24 ;  /* 0x0000001800187312 */ /* 0x0040620000301000 */
[----:B------:R-:W-:Y:S05]  /*3700*/  BRA `(.L_x_32065) ;  /* 0x0000000000087947 */ /* 0x000fea0003800000 */
.L_x_32084:
[----:B------:R-:W2:Y:S02]  /*3710*/  LDG.E R2, desc[UR36][R2.64] ;  /* 0x0000002402027981 */ /* 0x000ea4000c1e1900 */
[----:B--2---:R-:W-:-:S07]  /*3720*/  I2FP.F32.U32 R24, R2 ;  /* 0x0000000200187245 */ /* 0x004fce0000201000 */
.L_x_32065:
[----:B------:R-:W-:Y:S05]  /*3730*/  BSYNC B6 ;  /* 0x0000000000067941 */ /* 0x000fea0003800000 */
.L_x_32059:
        /* <DEDUP_REMOVED lines=19> */
.L_x_32091:
[----:B------:R-:W2:Y:S02]  /*3870*/  LDG.E.U8 R2, desc[UR36][R2.64] ;  /* 0x0000002402027981 */ /* 0x000ea4000c1e1100 */
[----:B--2---:R-:W-:Y:S01]  /*3880*/  I2FP.F32.U32 R5, R2 ;  /* 0x0000000200057245 */ /* 0x004fe20000201000 */
[----:B------:R-:W-:Y:S06]  /*3890*/  BRA `(.L_x_32093) ;  /* 0x0000000c002c7947 */ /* 0x000fec0003800000 */
.L_x_32090:
        /* <DEDUP_REMOVED lines=9> */
.L_x_32095:
[----:B------:R-:W2:Y:S02]  /*3930*/  LDG.E R2, desc[UR36][R2.64] ;  /* 0x0000002402027981 */ /* 0x000ea4000c1e1900 */
[----:B--2---:R-:W-:Y:S01]  /*3940*/  I2FP.F32.S32 R5, R2 ;  /* 0x0000000200057245 */ /* 0x004fe20000201400 */
[----:B------:R-:W-:Y:S06]  /*3950*/  BRA `(.L_x_32093) ;  /* 0x0000000800fc7947 */ /* 0x000fec0003800000 */
.L_x_32094:
[----:B------:R-:W2:Y:S02]  /*3960*/  LDG.E.U16 R2, desc[UR36][R2.64] ;  /* 0x0000002402027981 */ /* 0x000ea4000c1e1500 */
[----:B--2---:R0:W1:Y:S01]  /*3970*/  I2F.S16 R5, R2 ;  /* 0x0000000200057306 */ /* 0x0040620000101400 */
[----:B------:R-:W-:Y:S05]  /*3980*/  BRA `(.L_x_32093) ;  /* 0x0000000800f07947 */ /* 0x000fea0003800000 */
.L_x_32089:
        /* <DEDUP_REMOVED lines=8> */
.L_x_32097:
[----:B------:R-:W2:Y:S02]  /*3a10*/  LDG.E.U16 R2, desc[UR36][R2.64] ;  /* 0x0000002402027981 */ /* 0x000ea4000c1e1500 */
[----:B--2---:R-:W-:Y:S01]  /*3a20*/  HADD2.F32 R5, -RZ, R2.H0_H0 ;  /* 0x20000002ff057230 */ /* 0x004fe20000004100 */
[----:B------:R-:W-:Y:S06]  /*3a30*/  BRA `(.L_x_32093) ;  /* 0x0000000800c47947 */ /* 0x000fec0003800000 */
.L_x_32096:
        /* <DEDUP_REMOVED lines=8> */
.L_x_32099:
[----:B------:R-:W2:Y:S02]  /*3ac0*/  LDG.E.U16 R2, desc[UR36][R2.64] ;  /* 0x0000002402027981 */ /* 0x000ea4000c1e1500 */
[----:B--2---:R-:W-:Y:S01]  /*3ad0*/  HADD2.F32 R5, -RZ, R2.H0_H0 ;  /* 0x20000002ff057230 */ /* 0x004fe20000004100 */
[----:B------:R-:W-:Y:S06]  /*3ae0*/  BRA `(.L_x_32093) ;  /* 0x0000000800987947 */ /* 0x000fec0003800000 */
.L_x_32098:
[----:B------:R-:W2:Y:S01]  /*3af0*/  LDG.E.64 R2, desc[UR36][R2.64] ;  /* 0x0000002402027981 */ /* 0x000ea2000c1e1b00 */
[----:B------:R-:W-:Y:S01]  /*3b00*/  UMOV UR4, 0xf0000000 ;  /* 0xf000000000047882 */ /* 0x000fe20000000000 */
[----:B------:R-:W-:Y:S01]  /*3b10*/  UMOV UR5, 0x380fffff ;  /* 0x380fffff00057882 */ /* 0x000fe20000000000 */
[----:B--2---:R-:W0:Y:S01]  /*3b20*/  F2F.F32.F64 R5, R2 ;  /* 0x0000000200057310 */ /* 0x004e220000301000 */
[----:B------:R-:W-:-:S14]  /*3b30*/  DSETP.GEU.AND P0, PT, |R2|, UR4, PT ;  /* 0x0000000402007e2a */ /* 0x000fdc000bf0e200 */
[----:B0-----:R-:W-:Y:S01]  /*3b40*/  @!P0 FMUL R5, R5, 1.175494350822287508e-38 ;  /* 0x0080000005058820 */ /* 0x001fe20000400000 */
[----:B------:R-:W-:Y:S06]  /*3b50*/  BRA `(.L_x_32093) ;  /* 0x00000008007c7947 */ /* 0x000fec0003800000 */
.L_x_32088:
        /* <DEDUP_REMOVED lines=12> */
.L_x_32102:
[----:B------:R-:W2:Y:S01]  /*3c20*/  LDG.E.64 R2, desc[UR36][R2.64] ;  /* 0x0000002402027981 */ /* 0x000ea2000c1e1b00 */
[----:B------:R-:W-:Y:S01]  /*3c30*/  UMOV UR4, 0xf0000000 ;  /* 0xf000000000047882 */ /* 0x000fe20000000000 */
[----:B------:R-:W-:Y:S01]  /*3c40*/  UMOV UR5, 0x380fffff ;  /* 0x380fffff00057882 */ /* 0x000fe20000000000 */
[----:B--2---:R-:W0:Y:S01]  /*3c50*/  F2F.F32.F64 R5, R2 ;  /* 0x0000000200057310 */ /* 0x004e220000301000 */
[----:B------:R-:W-:-:S14]  /*3c60*/  DSETP.GEU.AND P0, PT, |R2|, UR4, PT ;  /* 0x0000000402007e2a */ /* 0x000fdc000bf0e200 */
[----:B0-----:R-:W-:Y:S01]  /*3c70*/  @!P0 FMUL R5, R5, 1.175494350822287508e-38 ;  /* 0x0080000005058820 */ /* 0x001fe20000400000 */
[----:B------:R-:W-:Y:S06]  /*3c80*/  BRA `(.L_x_32093) ;  /* 0x0000000800307947 */ /* 0x000fec0003800000 */
.L_x_32101:
        /* <DEDUP_REMOVED lines=26> */
.L_x_32104:
        /* <DEDUP_REMOVED lines=13> */
.L_x_32103:
[----:B------:R-:W2:Y:S02]  /*3f00*/  LDG.E.U16 R2, desc[UR36][R2.64] ;  /* 0x0000002402027981 */ /* 0x000ea4000c1e1500 */
[----:B--2---:R-:W-:Y:S01]  /*3f10*/  IMAD.U32 R5, R2, 0x10000, RZ ;  /* 0x0001000002057824 */ /* 0x004fe200078e00ff */
[----:B------:R-:W-:Y:S06]  /*3f20*/  BRA `(.L_x_32093) ;  /* 0x0000000400887947 */ /* 0x000fec0003800000 */
.L_x_32100:
        /* <DEDUP_REMOVED lines=11> */
.L_x_32107:
        /* <DEDUP_REMOVED lines=20> */
.L_x_32109:
[----:B------:R-:W-:Y:S05]  /*4120*/  BSYNC B0 ;  /* 0x0000000000007941 */ /* 0x000fea0003800000 */
.L_x_32108:
[----:B------:R-:W-:Y:S01]  /*4130*/  IMAD.SHL.U32 R2, R2, 0x100000, RZ ;  /* 0x0010000002027824 */ /* 0x000fe200078e00ff */
[----:B------:R-:W-:-:S04]  /*4140*/  LEA R5, R0, 0x3b800000, 0x17 ;  /* 0x3b80000000057811 */ /* 0x000fc800078eb8ff */
[----:B------:R-:W-:Y:S01]  /*4150*/  LOP3.LUT R5, R5, R2, R4, 0xfe, !PT ;  /* 0x0000000205057212 */ /* 0x000fe200078efe04 */
[----:B------:R-:W-:Y:S06]  /*4160*/  BRA `(.L_x_32093) ;  /* 0x0000000000f87947 */ /* 0x000fec0003800000 */
.L_x_32106:
        /* <DEDUP_REMOVED lines=20> */
.L_x_32111:
[----:B------:R-:W-:Y:S05]  /*42b0*/  BSYNC B0 ;  /* 0x0000000000007941 */ /* 0x000fea0003800000 */
.L_x_32110:
[----:B------:R-:W-:Y:S01]  /*42c0*/  IMAD.SHL.U32 R2, R2, 0x200000, RZ ;  /* 0x0020000002027824 */ /* 0x000fe200078e00ff */
[----:B------:R-:W-:-:S04]  /*42d0*/  LEA R5, R0, 0x37800000, 0x17 ;  /* 0x3780000000057811 */ /* 0x000fc800078eb8ff */
[----:B------:R-:W-:Y:S01]  /*42e0*/  LOP3.LUT R5, R5, R2, R4, 0xfe, !PT ;  /* 0x0000000205057212 */ /* 0x000fe200078efe04 */
[----:B------:R-:W-:Y:S06]  /*42f0*/  BRA `(.L_x_32093) ;  /* 0x0000000000947947 */ /* 0x000fec0003800000 */
.L_x_32105:
        /* <DEDUP_REMOVED lines=14> */
.L_x_32092:
        /* <DEDUP_REMOVED lines=16> */
.L_x_32114:
[----:B------:R-:W-:Y:S01]  /*44e0*/  IMAD.MOV.U32 R5, RZ, RZ, RZ ;  /* 0x000000ffff057224 */ /* 0x000fe200078e00ff */
[----:B------:R-:W-:Y:S06]  /*44f0*/  BRA `(.L_x_32093) ;  /* 0x0000000000147947 */ /* 0x000fec0003800000 */
.L_x_32113:
[----:B------:R-:W2:Y:S02]  /*4500*/  LDG.E.64 R2, desc[UR36][R2.64] ;  /* 0x0000002402027981 */ /* 0x000ea4000c1e1b00 */
[----:B--2---:R0:W1:Y:S01]  /*4510*/  I2F.U64 R5, R2 ;  /* 0x0000000200057312 */ /* 0x0040620000301000 */
[----:B------:R-:W-:Y:S05]  /*4520*/  BRA `(.L_x_32093) ;  /* 0x0000000000087947 */ /* 0x000fea0003800000 */
.L_x_32112:
[----:B------:R-:W2:Y:S02]  /*4530*/  LDG.E R2, desc[UR36][R2.64] ;  /* 0x0000002402027981 */ /* 0x000ea4000c1e1900 */
[----:B--2---:R-:W-:-:S07]  /*4540*/  I2FP.F32.U32 R5, R2 ;  /* 0x0000000200057245 */ /* 0x004fce0000201000 */
.L_x_32093:
[----:B------:R-:W-:Y:S05]  /*4550*/  BSYNC B6 ;  /* 0x0000000000067941 */ /* 0x000fea0003800000 */
.L_x_32087:
[----:B0-2-4-:R-:W0:Y:S01]  /*4560*/  LDC.U8 R2, c[0x0][0x500] ;  /* 0x00014000ff027b82 */ /* 0x015e220000000000 */
[----:B------:R-:W-:-:S04]  /*4570*/  ISETP.NE.AND P1, PT, R19, RZ, PT ;  /* 0x000000ff1300720c */ /* 0x000fc80003f25270 */
[----:B-1-3-5:R-:W-:Y:S02]  /*4580*/  FSEL R24, R24, R5, P1 ;  /* 0x0000000518187208 */ /* 0x02afe40000800000 */
        /* <DEDUP_REMOVED lines=14> */
.L_x_32118:
[----:B------:R-:W0:Y:S02]  /*4670*/  F2I.S64.TRUNC R24, R24 ;  /* 0x0000001800187311 */ /* 0x000e24000020d900 */
[----:B0-----:R-:W-:-:S05]  /*4680*/  IMAD.MOV.U32 R3, RZ, RZ, R24 ;  /* 0x000000ffff037224 */ /* 0x001fca00078e0018 */
[----:B------:R0:W-:Y:S01]  /*4690*/  STG.E.U8 desc[UR36][R16.64], R3 ;  /* 0x0000000310007986 */ /* 0x0001e2000c101124 */
[----:B------:R-:W-:Y:S05]  /*46a0*/  BRA `(.L_x_32120) ;  /* 0x0000000c00407947 */ /* 0x000fea0003800000 */
.L_x_32117:
        /* <DEDUP_REMOVED lines=9> */
.L_x_32122:
[----:B------:R-:W0:Y:S02]  /*4740*/  F2I.FTZ.TRUNC.NTZ R3, R24 ;  /* 0x0000001800037305 */ /* 0x000e24000021f100 */
[----:B0-----:R0:W-:Y:S01]  /*4750*/  STG.E desc[UR36][R16.64], R3 ;  /* 0x0000000310007986 */ /* 0x0011e2000c101924 */
[----:B------:R-:W-:Y:S05]  /*4760*/  BRA `(.L_x_32120) ;  /* 0x0000000c00107947 */ /* 0x000fea0003800000 */
.L_x_32121:
[----:B------:R-:W0:Y:S02]  /*4770*/  F2I.FTZ.TRUNC.NTZ R3, R24 ;  /* 0x0000001800037305 */ /* 0x000e24000021f100 */
[----:B0-----:R0:W-:Y:S01]  /*4780*/  STG.E.U16 desc[UR36][R16.64], R3 ;  /* 0x0000000310007986 */ /* 0x0011e2000c101524 */
[----:B------:R-:W-:Y:S05]  /*4790*/  BRA `(.L_x_32120) ;  /* 0x0000000c00047947 */ /* 0x000fea0003800000 */
.L_x_32116:
        /* <DEDUP_REMOVED lines=8> */
.L_x_32124:
[----:B------:R-:W-:-:S05]  /*4820*/  F2FP.F16.F32.PACK_AB R24, RZ, R24 ;  /* 0x00000018ff18723e */ /* 0x000fca00000000ff */
[----:B------:R0:W-:Y:S01]  /*4830*/  STG.E.U16 desc[UR36][R16.64], R24 ;  /* 0x0000001810007986 */ /* 0x0001e2000c101524 */
[----:B------:R-:W-:Y:S05]  /*4840*/  BRA `(.L_x_32120) ;  /* 0x0000000800d87947 */ /* 0x000fea0003800000 */
.L_x_32123:
        /* <DEDUP_REMOVED lines=9> */
.L_x_32126:
[----:B------:R-:W-:-:S04]  /*48e0*/  F2FP.F16.F32.PACK_AB R3, RZ, R24 ;  /* 0x00000018ff03723e */ /* 0x000fc800000000ff */
[----:B------:R-:W-:-:S05]  /*48f0*/  PRMT R3, R3, 0x5410, RZ ;  /* 0x0000541003037816 */ /* 0x000fca00000000ff */
[----:B------:R0:W-:Y:S01]  /*4900*/  STG.E desc[UR36][R16.64], R3 ;  /* 0x0000000310007986 */ /* 0x0001e2000c101924 */
[----:B------:R-:W-:Y:S05]  /*4910*/  BRA `(.L_x_32120) ;  /* 0x0000000800a47947 */ /* 0x000fea0003800000 */
.L_x_32125:
[----:B------:R-:W-:-:S06]  /*4920*/  FMUL.FTZ R2, R24, 1 ;  /* 0x3f80000018027820 */ /* 0x000fcc0000410000 */
[----:B------:R-:W0:Y:S02]  /*4930*/  F2F.F64.F32 R2, R2 ;  /* 0x0000000200027310 */ /* 0x000e240000201800 */
[----:B0-----:R0:W-:Y:S01]  /*4940*/  STG.E.64 desc[UR36][R16.64], R2 ;  /* 0x0000000210007986 */ /* 0x0011e2000c101b24 */
[----:B------:R-:W-:Y:S05]  /*4950*/  BRA `(.L_x_32120) ;  /* 0x0000000800947947 */ /* 0x000fea0003800000 */
.L_x_32115:
        /* <DEDUP_REMOVED lines=12> */
.L_x_32129:
[----:B------:R-:W-:Y:S01]  /*4a20*/  FMUL.FTZ R4, R24, 1 ;  /* 0x3f80000018047820 */ /* 0x000fe20000410000 */
[----:B------:R-:W-:-:S05]  /*4a30*/  CS2R R6, SRZ ;  /* 0x0000000000067805 */ /* 0x000fca000001ff00 */
[----:B------:R-:W0:Y:S02]  /*4a40*/  F2F.F64.F32 R4, R4 ;  /* 0x0000000400047310 */ /* 0x000e240000201800 */
[----:B0-----:R4:W-:Y:S01]  /*4a50*/  STG.E.128 desc[UR36][R16.64], R4 ;  /* 0x0000000410007986 */ /* 0x0019e2000c101d24 */
[----:B------:R-:W-:Y:S05]  /*4a60*/  BRA `(.L_x_32120) ;  /* 0x0000000800507947 */ /* 0x000fea0003800000 */
.L_x_32128:
        /* <DEDUP_REMOVED lines=20> */
.L_x_32133:
[----:B------:R-:W-:Y:S05]  /*4bb0*/  BSYNC B0 ;  /* 0x0000000000007941 */ /* 0x000fea0003800000 */
.L_x_32132:
[----:B------:R-:W-:-:S05]  /*4bc0*/  LOP3.LUT R5, R0, R5, RZ, 0xfc, !PT ;  /* 0x0000000500057212 */ /* 0x000fca00078efcff */
[----:B------:R1:W-:Y:S01]  /*4bd0*/  STG.E.U8 desc[UR36][R16.64], R5 ;  /* 0x0000000510007986 */ /* 0x0003e2000c101124 */
[----:B------:R-:W-:Y:S05]  /*4be0*/  BRA `(.L_x_32120) ;  /* 0x0000000400f07947 */ /* 0x000fea0003800000 */
.L_x_32131:
        /* <DEDUP_REMOVED lines=12> */
.L_x_32135:
[----:B------:R-:W-:Y:S01]  /*4cb0*/  IMAD.MOV.U32 R0, RZ, RZ, 0x7f ;  /* 0x0000007fff007424 */ /* 0x000fe200078e00ff */
[----:B------:R-:W-:-:S04]  /*4cc0*/  ISETP.GT.U32.AND P0, PT, R2, 0x7f800000, PT ;  /* 0x7f8000000200780c */ /* 0x000fc80003f04070 */
[----:B------:R-:W-:-:S09]  /*4cd0*/  SEL R0, R0, 0x7c, P0 ;  /* 0x0000007c00007807 */ /* 0x000fd20000000000 */
.L_x_32136:
[----:B------:R-:W-:Y:S05]  /*4ce0*/  BSYNC B0 ;  /* 0x0000000000007941 */ /* 0x000fea0003800000 */
.L_x_32134:
[----:B------:R-:W-:-:S04]  /*4cf0*/  LOP3.LUT R24, R24, 0x80000000, RZ, 0xc0, !PT ;  /* 0x8000000018187812 */ /* 0x000fc800078ec0ff */
[----:B------:R-:W-:-:S04]  /*4d00*/  SHF.R.U32.HI R3, RZ, 0x18, R24 ;  /* 0x00000018ff037819 */ /* 0x000fc80000011618 */
[----:B------:R-:W-:-:S05]  /*4d10*/  LOP3.LUT R3, R0, R3, RZ, 0xfc, !PT ;  /* 0x0000000300037212 */ /* 0x000fca00078efcff */
[----:B------:R0:W-:Y:S01]  /*4d20*/  STG.E.U8 desc[UR36][R16.64], R3 ;  /* 0x0000000310007986 */ /* 0x0001e2000c101124 */
[----:B------:R-:W-:Y:S05]  /*4d30*/  BRA `(.L_x_32120) ;  /* 0x00000004009c7947 */ /* 0x000fea0003800000 */
.L_x_32130:
[----:B------:R-:W-:-:S05]  /*4d40*/  F2FP.BF16.F32.PACK_AB R24, RZ, R24 ;  /* 0x00000018ff18723e */ /* 0x000fca00000010ff */
[----:B------:R2:W-:Y:S01]  /*4d50*/  STG.E.U16 desc[UR36][R16.64], R24 ;  /* 0x0000001810007986 */ /* 0x0005e2000c101524 */
[----:B------:R-:W-:Y:S05]  /*4d60*/  BRA `(.L_x_32120) ;  /* 0x0000000400907947 */ /* 0x000fea0003800000 */
.L_x_32127:
        /* <DEDUP_REMOVED lines=11> */
.L_x_32139:
        /* <DEDUP_REMOVED lines=16> */
.L_x_32142:
[----:B------:R-:W-:-:S04]  /*4f20*/  LOP3.LUT R24, R24, 0x80000000, RZ, 0xc0, !PT ;  /* 0x8000000018187812 */ /* 0x000fc800078ec0ff */
[----:B------:R-:W-:-:S04]  /*4f30*/  SHF.R.U32.HI R3, RZ, 0x18, R24 ;  /* 0x00000018ff037819 */ /* 0x000fc80000011618 */
[----:B------:R-:W-:-:S04]  /*4f40*/  LOP3.LUT R0, R0, R3, RZ, 0xfc, !PT ;  /* 0x0000000300007212 */ /* 0x000fc800078efcff */
[----:B------:R-:W-:-:S07]  /*4f50*/  PRMT R8, R0, 0x7610, R8 ;  /* 0x0000761000087816 */ /* 0x000fce0000000008 */
.L_x_32141:
[----:B------:R-:W-:Y:S05]  /*4f60*/  BSYNC B0 ;  /* 0x0000000000007941 */ /* 0x000fea0003800000 */
.L_x_32140:
[----:B------:R0:W-:Y:S01]  /*4f70*/  STG.E.U8 desc[UR36][R16.64], R8 ;  /* 0x0000000810007986 */ /* 0x0001e2000c101124 */
[----:B------:R-:W-:Y:S05]  /*4f80*/  BRA `(.L_x_32120) ;  /* 0x0000000400087947 */ /* 0x000fea0003800000 */
.L_x_32138:
        /* <DEDUP_REMOVED lines=16> */
.L_x_32145:
[----:B------:R-:W-:-:S04]  /*5090*/  LOP3.LUT R24, R24, 0x80000000, RZ, 0xc0, !PT ;  /* 0x8000000018187812 */ /* 0x000fc800078ec0ff */
[----:B------:R-:W-:-:S04]  /*50a0*/  SHF.R.U32.HI R3, RZ, 0x18, R24 ;  /* 0x00000018ff037819 */ /* 0x000fc80000011618 */
[----:B------:R-:W-:-:S04]  /*50b0*/  LOP3.LUT R0, R0, R3, RZ, 0xfc, !PT ;  /* 0x0000000300007212 */ /* 0x000fc800078efcff */
[----:B------:R-:W-:-:S07]  /*50c0*/  PRMT R8, R0, 0x7610, R8 ;  /* 0x0000761000087816 */ /* 0x000fce0000000008 */
.L_x_32144:
[----:B------:R-:W-:Y:S05]  /*50d0*/  BSYNC B0 ;  /* 0x0000000000007941 */ /* 0x000fea0003800000 */
.L_x_32143:
[----:B------:R0:W-:Y:S01]  /*50e0*/  STG.E.U8 desc[UR36][R16.64], R8 ;  /* 0x0000000810007986 */ /* 0x0001e2000c101124 */
[----:B------:R-:W-:Y:S05]  /*50f0*/  BRA `(.L_x_32120) ;  /* 0x0000000000ac7947 */ /* 0x000fea0003800000 */
.L_x_32137:
        /* <DEDUP_REMOVED lines=21> */
.L_x_32119:
        /* <DEDUP_REMOVED lines=16> */
.L_x_32148:
[----:B------:R-:W-:Y:S05]  /*5350*/  BRA `(.L_x_32120) ;  /* 0x0000000000147947 */ /* 0x000fea0003800000 */
.L_x_32147:
[----:B------:R-:W0:Y:S02]  /*5360*/  F2I.U64.TRUNC R24, R24 ;  /* 0x0000001800187311 */ /* 0x000e24000020d800 */
[----:B0-----:R0:W-:Y:S01]  /*5370*/  STG.E.64 desc[UR36][R16.64], R24 ;  /* 0x0000001810007986 */ /* 0x0011e2000c101b24 */
[----:B------:R-:W-:Y:S05]  /*5380*/  BRA `(.L_x_32120) ;  /* 0x0000000000087947 */ /* 0x000fea0003800000 */
.L_x_32146:
[----:B------:R-:W0:Y:S02]  /*5390*/  F2I.FTZ.U32.TRUNC.NTZ R3, R24 ;  /* 0x0000001800037305 */ /* 0x000e24000021f000 */
[----:B0-----:R0:W-:Y:S02]  /*53a0*/  STG.E desc[UR36][R16.64], R3 ;  /* 0x0000000310007986 */ /* 0x0011e4000c101924 */
.L_x_32120:
[----:B------:R-:W-:-:S04]  /*53b0*/  IMAD R18, R23, 0x200, R18 ;  /* 0x0000020017127824 */ /* 0x000fc800078e0212 */
[----:B------:R-:W-:-:S07]  /*53c0*/  VIADD R19, R18, 0x80 ;  /* 0x0000008012137836 */ /* 0x000fce0000000000 */
.L_x_32024:
[----:B------:R-:W-:Y:S05]  /*53d0*/  BSYNC B7 ;  /* 0x0000000000077941 */ /* 0x000fea0003800000 */
.L_x_32023:
[----:B------:R-:W-:Y:S01]  /*53e0*/  ULDC UR4, c[0x0][0x210] ;  /* 0x0000840000047ab9 */ /* 0x000fe20000000800 */
[----:B------:R-:W-:Y:S01]  /*53f0*/  BSSY B7, `(.L_x_32149) ;  /* 0x0000534000077945 */ /* 0x000fe20003800000 */
[----:B------:R-:W-:-:S13]  /*5400*/  ISETP.GE.AND P0, PT, R19, UR4, PT ;  /* 0x0000000413007c0c */ /* 0x000fda000bf06270 */
[----:B------:R-:W-:Y:S05]  /*5410*/  @P0 BRA `(.L_x_32150) ;  /* 0x0000005000c40947 */ /* 0x000fea0003800000 */
[----:B----4-:R-:W4:Y:S01]  /*5420*/  LDC R6, c[0x0][0x218] ;  /* 0x00008600ff067b82 */ /* 0x010f220000000800 */
[----:B------:R-:W-:Y:S02]  /*5430*/  IMAD.MOV.U32 R18, RZ, RZ, RZ ;  /* 0x000000ffff127224 */ /* 0x000fe400078e00ff */
[----:B------:R-:W-:Y:S02]  /*5440*/  IMAD.MOV.U32 R23, RZ, RZ, RZ ;  /* 0x000000ffff177224 */ /* 0x000fe400078e00ff */
[----:B------:R-:W-:Y:S02]  /*5450*/  IMAD.MOV.U32 R0, RZ, RZ, RZ ;  /* 0x000000ffff007224 */ /* 0x000fe400078e00ff */
[----:B0123--:R-:W-:Y:S01]  /*5460*/  IMAD.MOV.U32 R16, RZ, RZ, RZ ;  /* 0x000000ffff107224 */ /* 0x00ffe200078e00ff */
[----:B----4-:R-:W-:-:S13]  /*5470*/  ISETP.NE.AND P0, PT, R6, RZ, PT ;  /* 0x000000ff0600720c */ /* 0x010fda0003f05270 */
        /* <DEDUP_REMOVED lines=374> */
.L_x_32151:
        /* <DEDUP_REMOVED lines=22> */
.L_x_32155:
[----:B------:R-:W2:Y:S02]  /*6d40*/  LDG.E.U8 R2, desc[UR36][R2.64] ;  /* 0x0000002402027981 */ /* 0x000ea4000c1e1100 */
[----:B--2---:R-:W-:-:S04]  /*6d50*/  ISETP.NE.AND P0, PT, R2, RZ, PT ;  /* 0x000000ff0200720c */ /* 0x004fc80003f05270 */
[----:B------:R-:W-:Y:S01]  /*6d60*/  P2R R22, PR, RZ, 0x1 ;  /* 0x00000001ff167803 */ /* 0x000fe20000000000 */
[----:B------:R-:W-:Y:S08]  /*6d70*/  BRA `(.L_x_32157) ;  /* 0x0000000c00c47947 */ /* 0x000ff00003800000 */
.L_x_32154:
        /* <DEDUP_REMOVED lines=11> */
.L_x_32159:
[----:B------:R-:W2:Y:S02]  /*6e30*/  LDG.E R2, desc[UR36][R2.64] ;  /* 0x0000002402027981 */ /* 0x000ea4000c1e1900 */
[----:B--2---:R-:W-:-:S04]  /*6e40*/  ISETP.NE.AND P0, PT, R2, RZ, PT ;  /* 0x000000ff0200720c */ /* 0x004fc80003f05270 */
[----:B------:R-:W-:Y:S01]  /*6e50*/  P2R R22, PR, RZ, 0x1 ;  /* 0x00000001ff167803 */ /* 0x000fe20000000000 */
[----:B------:R-:W-:Y:S08]  /*6e60*/  BRA `(.L_x_32157) ;  /* 0x0000000c00887947 */ /* 0x000ff00003800000 */
.L_x_32158:
[----:B------:R-:W2:Y:S02]  /*6e70*/  LDG.E.U16 R2, desc[UR36][R2.64] ;  /* 0x0000002402027981 */ /* 0x000ea4000c1e1500 */
[----:B--2---:R-:W-:-:S04]  /*6e80*/  ISETP.NE.AND P0, PT, R2, RZ, PT ;  /* 0x000000ff0200720c */ /* 0x004fc80003f05270 */
[----:B------:R-:W-:Y:S01]  /*6e90*/  P2R R22, PR, RZ, 0x1 ;  /* 0x00000001ff167803 */ /* 0x000fe20000000000 */
[----:B------:R-:W-:Y:S08]  /*6ea0*/  BRA `(.L_x_32157) ;  /* 0x0000000c00787947 */ /* 0x000ff00003800000 */
.L_x_32153:
        /* <DEDUP_REMOVED lines=10> */
.L_x_32161:
[----:B------:R-:W2:Y:S02]  /*6f50*/  LDG.E.U16 R0, desc[UR36][R2.64] ;  /* 0x0000002402007981 */ /* 0x000ea4000c1e1500 */
[----:B--2---:R-:W-:-:S05]  /*6f60*/  HADD2.F32 R0, -RZ, R0.H0_H0 ;  /* 0x20000000ff007230 */ /* 0x004fca0000004100 */
[----:B------:R-:W-:-:S04]  /*6f70*/  FSETP.NEU.FTZ.AND P0, PT, R0, RZ, PT ;  /* 0x000000ff0000720b */ /* 0x000fc80003f1d000 */
[----:B------:R-:W-:Y:S01]  /*6f80*/  P2R R22, PR, RZ, 0x1 ;  /* 0x00000001ff167803 */ /* 0x000fe20000000000 */
[----:B------:R-:W-:Y:S08]  /*6f90*/  BRA `(.L_x_32157) ;  /* 0x0000000c003c7947 */ /* 0x000ff00003800000 */
.L_x_32160:
        /* <DEDUP_REMOVED lines=12> */
.L_x_32163:
        /* <DEDUP_REMOVED lines=11> */
.L_x_32162:
[----:B------:R-:W2:Y:S02]  /*7110*/  LDG.E.64 R2, desc[UR36][R2.64] ;  /* 0x0000002402027981 */ /* 0x000ea4000c1e1b00 */
[----:B--2---:R-:W-:-:S06]  /*7120*/  DSETP.NEU.AND P0, PT, R2, RZ, PT ;  /* 0x000000ff0200722a */ /* 0x004fcc0003f0d000 */
[----:B------:R-:W-:Y:S01]  /*7130*/  P2R R22, PR, RZ, 0x1 ;  /* 0x00000001ff167803 */ /* 0x000fe20000000000 */
[----:B------:R-:W-:Y:S07]  /*7140*/  BRA `(.L_x_32157) ;  /* 0x0000000800d07947 */ /* 0x000fee0003800000 */
.L_x_32152:
        /* <DEDUP_REMOVED lines=12> */
.L_x_32166:
[----:B------:R-:W2:Y:S02]  /*7210*/  LDG.E.128 R4, desc[UR36][R2.64] ;  /* 0x0000002402047981 */ /* 0x000ea4000c1e1d00 */
[----:B--2---:R-:W-:-:S06]  /*7220*/  DSETP.NEU.AND P0, PT, R6, RZ, PT ;  /* 0x000000ff0600722a */ /* 0x004fcc0003f0d000 */
[----:B------:R-:W-:-:S06]  /*7230*/  DSETP.NEU.OR P0, PT, R4, RZ, P0 ;  /* 0x000000ff0400722a */ /* 0x000fcc000070d400 */
[----:B------:R-:W-:Y:S01]  /*7240*/  P2R R22, PR, RZ, 0x1 ;  /* 0x00000001ff167803 */ /* 0x000fe20000000000 */
[----:B------:R-:W-:Y:S07]  /*7250*/  BRA `(.L_x_32157) ;  /* 0x00000008008c7947 */ /* 0x000fee0003800000 */
.L_x_32165:
        /* <DEDUP_REMOVED lines=28> */
.L_x_32168:
        /* <DEDUP_REMOVED lines=15> */
.L_x_32167:
[----:B------:R-:W2:Y:S02]  /*7510*/  LDG.E.U16 R0, desc[UR36][R2.64] ;  /* 0x0000002402007981 */ /* 0x000ea4000c1e1500 */
[----:B--2---:R-:W-:-:S05]  /*7520*/  IMAD.U32 R0, R0, 0x10000, RZ ;  /* 0x0001000000007824 */ /* 0x004fca00078e00ff */
[----:B------:R-:W-:-:S04]  /*7530*/  FSETP.NEU.FTZ.AND P0, PT, R0, RZ, PT ;  /* 0x000000ff0000720b */ /* 0x000fc80003f1d000 */
[----:B------:R-:W-:Y:S01]  /*7540*/  P2R R22, PR, RZ, 0x1 ;  /* 0x00000001ff167803 */ /* 0x000fe20000000000 */
[----:B------:R-:W-:Y:S08]  /*7550*/  BRA `(.L_x_32157) ;  /* 0x0000000400cc7947 */ /* 0x000ff00003800000 */
.L_x_32164:
        /* <DEDUP_REMOVED lines=12> */
.L_x_32171:
        /* <DEDUP_REMOVED lines=21> */
.L_x_32175:
[----:B------:R-:W-:Y:S05]  /*7770*/  BSYNC B1 ;  /* 0x0000000000017941 */ /* 0x000fea0003800000 */
.L_x_32174:
[----:B------:R-:W-:Y:S01]  /*7780*/  LEA R3, R0, 0x3b800000, 0x17 ;  /* 0x3b80000000037811 */ /* 0x000fe200078eb8ff */
[----:B------:R-:W-:-:S05]  /*7790*/  IMAD.SHL.U32 R0, R2, 0x100000, RZ ;  /* 0x0010000002007824 */ /* 0x000fca00078e00ff */
[----:B------:R-:W-:-:S07]  /*77a0*/  LOP3.LUT R0, R3, R0, R4, 0xfe, !PT ;  /* 0x0000000003007212 */ /* 0x000fce00078efe04 */
.L_x_32173:
[----:B------:R-:W-:Y:S05]  /*77b0*/  BSYNC B0 ;  /* 0x0000000000007941 */ /* 0x000fea0003800000 */
.L_x_32172:
[----:B------:R-:W-:-:S04]  /*77c0*/  FSETP.NEU.FTZ.AND P0, PT, R0, RZ, PT ;  /* 0x000000ff0000720b */ /* 0x000fc80003f1d000 */
[----:B------:R-:W-:Y:S01]  /*77d0*/  P2R R22, PR, RZ, 0x1 ;  /* 0x00000001ff167803 */ /* 0x000fe20000000000 */
[----:B------:R-:W-:Y:S08]  /*77e0*/  BRA `(.L_x_32157) ;  /* 0x0000000400287947 */ /* 0x000ff00003800000 */
.L_x_32170:
        /* <DEDUP_REMOVED lines=21> */
.L_x_32179:
[----:B------:R-:W-:Y:S05]  /*7940*/  BSYNC B1 ;  /* 0x0000000000017941 */ /* 0x000fea0003800000 */
.L_x_32178:
[----:B------:R-:W-:Y:S01]  /*7950*/  LEA R3, R0, 0x37800000, 0x17 ;  /* 0x3780000000037811 */ /* 0x000fe200078eb8ff */
[----:B------:R-:W-:-:S05]  /*7960*/  IMAD.SHL.U32 R0, R2, 0x200000, RZ ;  /* 0x0020000002007824 */ /* 0x000fca00078e00ff */
[----:B------:R-:W-:-:S07]  /*7970*/  LOP3.LUT R0, R3, R0, R4, 0xfe, !PT ;  /* 0x0000000003007212 */ /* 0x000fce00078efe04 */
.L_x_32177:
[----:B------:R-:W-:Y:S05]  /*7980*/  BSYNC B0 ;  /* 0x0000000000007941 */ /* 0x000fea0003800000 */
.L_x_32176:
[----:B------:R-:W-:-:S04]  /*7990*/  FSETP.NEU.FTZ.AND P0, PT, R0, RZ, PT ;  /* 0x000000ff0000720b */ /* 0x000fc80003f1d000 */
[----:B------:R-:W-:Y:S01]  /*79a0*/  P2R R22, PR, RZ, 0x1 ;  /* 0x00000001ff167803 */ /* 0x000fe20000000000 */
[----:B------:R-:W-:Y:S08]  /*79b0*/  BRA `(.L_x_32157) ;  /* 0x0000000000b47947 */ /* 0x000ff00003800000 */
.L_x_32169:
        /* <DEDUP_REMOVED lines=14> */
.L_x_32183:
[----:B------:R-:W-:Y:S05]  /*7aa0*/  BSYNC B0 ;  /* 0x0000000000007941 */ /* 0x000fea0003800000 */
.L_x_32182:
[----:B------:R-:W-:-:S04]  /*7ab0*/  FSETP.NEU.FTZ.AND P0, PT, R0, RZ, PT ;  /* 0x000000ff0000720b */ /* 0x000fc80003f1d000 */
[----:B------:R-:W-:Y:S01]  /*7ac0*/  P2R R22, PR, RZ, 0x1 ;  /* 0x00000001ff167803 */ /* 0x000fe20000000000 */
[----:B------:R-:W-:Y:S08]  /*7ad0*/  BRA `(.L_x_32157) ;  /* 0x00000000006c7947 */ /* 0x000ff00003800000 */
.L_x_32156:
        /* <DEDUP_REMOVED lines=16> */
.L_x_32184:
[----:B------:R-:W-:-:S04]  /*7be0*/  PLOP3.LUT P0, PT, PT, PT, PT, 0x8, 0x0 ;  /* 0x000000000000781c */ /* 0x000fc80003f0e170 */
[----:B------:R-:W-:Y:S01]  /*7bf0*/  P2R R22, PR, RZ, 0x1 ;  /* 0x00000001ff167803 */ /* 0x000fe20000000000 */
[----:B------:R-:W-:Y:S08]  /*7c00*/  BRA `(.L_x_32157) ;  /* 0x0000000000207947 */ /* 0x000ff00003800000 */
.L_x_32181:
[----:B------:R-:W2:Y:S02]  /*7c10*/  LDG.E.64 R2, desc[UR36][R2.64] ;  /* 0x0000002402027981 */ /* 0x000ea4000c1e1b00 */
[----:B--2---:R-:W-:-:S04]  /*7c20*/  ISETP.NE.U32.AND P0, PT, R2, RZ, PT ;  /* 0x000000ff0200720c */ /* 0x004fc80003f05070 */
[----:B------:R-:W-:-:S04]  /*7c30*/  ISETP.NE.AND.EX P0, PT, R3, RZ, PT, P0 ;  /* 0x000000ff0300720c */ /* 0x000fc80003f05300 */
[----:B------:R-:W-:Y:S01]  /*7c40*/  P2R R22, PR, RZ, 0x1 ;  /* 0x00000001ff167803 */ /* 0x000fe20000000000 */
[----:B------:R-:W-:Y:S08]  /*7c50*/  BRA `(.L_x_32157) ;  /* 0x00000000000c7947 */ /* 0x000ff00003800000 */
.L_x_32180:
[----:B------:R-:W2:Y:S02]  /*7c60*/  LDG.E R2, desc[UR36][R2.64] ;  /* 0x0000002402027981 */ /* 0x000ea4000c1e1900 */
[----:B--2---:R-:W-:-:S04]  /*7c70*/  ISETP.NE.AND P0, PT, R2, RZ, PT ;  /* 0x000000ff0200720c */ /* 0x004fc80003f05270 */
[----:B------:R-:W-:-:S09]  /*7c80*/  P2R R22, PR, RZ, 0x1 ;  /* 0x00000001ff167803 */ /* 0x000fd20000000000 */
.L_x_32157:
        /* <DEDUP_REMOVED lines=19> */
.L_x_32189:
[----:B------:R-:W2:Y:S02]  /*7dc0*/  LDG.E.U8 R2, desc[UR36][R2.64] ;  /* 0x0000002402027981 */ /* 0x000ea4000c1e1100 */
[----:B--2---:R-:W-:Y:S01]  /*7dd0*/  I2FP.F32.U32 R23, R2 ;  /* 0x0000000200177245 */ /* 0x004fe20000201000 */
[----:B------:R-:W-:Y:S06]  /*7de0*/  BRA `(.L_x_32191) ;  /* 0x0000000c002c7947 */ /* 0x000fec0003800000 */
.L_x_32188:
        /* <DEDUP_REMOVED lines=9> */
.L_x_32193:
[----:B------:R-:W2:Y:S02]  /*7e80*/  LDG.E R2, desc[UR36][R2.64] ;  /* 0x0000002402027981 */ /* 0x000ea4000c1e1900 */
[----:B--2---:R-:W-:Y:S01]  /*7e90*/  I2FP.F32.S32 R23, R2 ;  /* 0x0000000200177245 */ /* 0x004fe20000201400 */
[----:B------:R-:W-:Y:S06]  /*7ea0*/  BRA `(.L_x_32191) ;  /* 0x0000000800fc7947 */ /* 0x000fec0003800000 */
.L_x_32192:
[----:B------:R-:W2:Y:S02]  /*7eb0*/  LDG.E.U16 R2, desc[UR36][R2.64] ;  /* 0x0000002402027981 */ /* 0x000ea4000c1e1500 */
[----:B--2---:R0:W1:Y:S01]  /*7ec0*/  I2F.S16 R23, R2 ;  /* 0x0000000200177306 */ /* 0x0040620000101400 */
[----:B------:R-:W-:Y:S05]  /*7ed0*/  BRA `(.L_x_32191) ;  /* 0x0000000800f07947 */ /* 0x000fea0003800000 */
.L_x_32187:
        /* <DEDUP_REMOVED lines=8> */
.L_x_32195:
[----:B------:R-:W2:Y:S02]  /*7f60*/  LDG.E.U16 R2, desc[UR36][R2.64] ;  /* 0x0000002402027981 */ /* 0x000ea4000c1e1500 */
[----:B--2---:R-:W-:Y:S01]  /*7f70*/  HADD2.F32 R23, -RZ, R2.H0_H0 ;  /* 0x20000002ff177230 */ /* 0x004fe20000004100 */
[----:B------:R-:W-:Y:S06]  /*7f80*/  BRA `(.L_x_32191) ;  /* 0x0000000800c47947 */ /* 0x000fec0003800000 */
.L_x_32194:
        /* <DEDUP_REMOVED lines=8> */
.L_x_32197:
[----:B------:R-:W2:Y:S02]  /*8010*/  LDG.E.U16 R2, desc[UR36][R2.64] ;  /* 0x0000002402027981 */ /* 0x000ea4000c1e1500 */
[----:B--2---:R-:W-:Y:S01]  /*8020*/  HADD2.F32 R23, -RZ, R2.H0_H0 ;  /* 0x20000002ff177230 */ /* 0x004fe20000004100 */
[----:B------:R-:W-:Y:S06]  /*8030*/  BRA `(.L_x_32191) ;  /* 0x0000000800987947 */ /* 0x000fec0003800000 */
.L_x_32196:
[----:B------:R-:W2:Y:S01]  /*8040*/  LDG.E.64 R2, desc[UR36][R2.64] ;  /* 0x0000002402027981 */ /* 0x000ea2000c1e1b00 */
[----:B------:R-:W-:Y:S01]  /*8050*/  UMOV UR4, 0xf0000000 ;  /* 0xf000000000047882 */ /* 0x000fe20000000000 */
[----:B------:R-:W-:Y:S01]  /*8060*/  UMOV UR5, 0x380fffff ;  /* 0x380fffff00057882 */ /* 0x000fe20000000000 */
[----:B--2---:R-:W0:Y:S01]  /*8070*/  F2F.F32.F64 R23, R2 ;  /* 0x0000000200177310 */ /* 0x004e220000301000 */
[----:B------:R-:W-:-:S14]  /*8080*/  DSETP.GEU.AND P0, PT, |R2|, UR4, PT ;  /* 0x0000000402007e2a */ /* 0x000fdc000bf0e200 */
[----:B0-----:R-:W-:Y:S01]  /*8090*/  @!P0 FMUL R23, R23, 1.175494350822287508e-38 ;  /* 0x0080000017178820 */ /* 0x001fe20000400000 */
[----:B------:R-:W-:Y:S06]  /*80a0*/  BRA `(.L_x_32191) ;  /* 0x00000008007c7947 */ /* 0x000fec0003800000 */
.L_x_32186:
        /* <DEDUP_REMOVED lines=12> */
.L_x_32200:
[----:B------:R-:W2:Y:S01]  /*8170*/  LDG.E.64 R2, desc[UR36][R2.64] ;  /* 0x0000002402027981 */ /* 0x000ea2000c1e1b00 */
[----:B------:R-:W-:Y:S01]  /*8180*/  UMOV UR4, 0xf0000000 ;  /* 0xf000000000047882 */ /* 0x000fe20000000000 */
[----:B------:R-:W-:Y:S01]  /*8190*/  UMOV UR5, 0x380fffff ;  /* 0x380fffff00057882 */ /* 0x000fe20000000000 */
[----:B--2---:R-:W0:Y:S01]  /*81a0*/  F2F.F32.F64 R23, R2 ;  /* 0x0000000200177310 */ /* 0x004e220000301000 */
[----:B------:R-:W-:-:S14]  /*81b0*/  DSETP.GEU.AND P0, PT, |R2|, UR4, PT ;  /* 0x0000000402007e2a */ /* 0x000fdc000bf0e200 */
[----:B0-----:R-:W-:Y:S01]  /*81c0*/  @!P0 FMUL R23, R23, 1.175494350822287508e-38 ;  /* 0x0080000017178820 */ /* 0x001fe20000400000 */
[----:B------:R-:W-:Y:S06]  /*81d0*/  BRA `(.L_x_32191) ;  /* 0x0000000800307947 */ /* 0x000fec0003800000 */
.L_x_32199:
        /* <DEDUP_REMOVED lines=26> */
.L_x_32202:
        /* <DEDUP_REMOVED lines=13> */
.L_x_32201:
[----:B------:R-:W2:Y:S02]  /*8450*/  LDG.E.U16 R2, desc[UR36][R2.64] ;  /* 0x0000002402027981 */ /* 0x000ea4000c1e1500 */
[----:B--2---:R-:W-:Y:S01]  /*8460*/  IMAD.U32 R23, R2, 0x10000, RZ ;  /* 0x0001000002177824 */ /* 0x004fe200078e00ff */
[----:B------:R-:W-:Y:S06]  /*8470*/  BRA `(.L_x_32191) ;  /* 0x0000000400887947 */ /* 0x000fec0003800000 */
.L_x_32198:
        /* <DEDUP_REMOVED lines=11> */
.L_x_32205:
        /* <DEDUP_REMOVED lines=20> */
.L_x_32207:
[----:B------:R-:W-:Y:S05]  /*8670*/  BSYNC B0 ;  /* 0x0000000000007941 */ /* 0x000fea0003800000 */
.L_x_32206:
[----:B------:R-:W-:Y:S01]  /*8680*/  IMAD.SHL.U32 R2, R2, 0x100000, RZ ;  /* 0x0010000002027824 */ /* 0x000fe200078e00ff */
[----:B------:R-:W-:-:S04]  /*8690*/  LEA R0, R0, 0x3b800000, 0x17 ;  /* 0x3b80000000007811 */ /* 0x000fc800078eb8ff */
[----:B------:R-:W-:Y:S01]  /*86a0*/  LOP3.LUT R23, R0, R2, R23, 0xfe, !PT ;  /* 0x0000000200177212 */ /* 0x000fe200078efe17 */
[----:B------:R-:W-:Y:S06]  /*86b0*/  BRA `(.L_x_32191) ;  /* 0x0000000000f87947 */ /* 0x000fec0003800000 */
.L_x_32204:
        /* <DEDUP_REMOVED lines=20> */
.L_x_32209:
[----:B------:R-:W-:Y:S05]  /*8800*/  BSYNC B0 ;  /* 0x0000000000007941 */ /* 0x000fea0003800000 */
.L_x_32208:
[----:B------:R-:W-:Y:S01]  /*8810*/  IMAD.SHL.U32 R2, R2, 0x200000, RZ ;  /* 0x0020000002027824 */ /* 0x000fe200078e00ff */
[----:B------:R-:W-:-:S04]  /*8820*/  LEA R0, R0, 0x37800000, 0x17 ;  /* 0x3780000000007811 */ /* 0x000fc800078eb8ff */
[----:B------:R-:W-:Y:S01]  /*8830*/  LOP3.LUT R23, R0, R2, R23, 0xfe, !PT ;  /* 0x0000000200177212 */ /* 0x000fe200078efe17 */
[----:B------:R-:W-:Y:S06]  /*8840*/  BRA `(.L_x_32191) ;  /* 0x0000000000947947 */ /* 0x000fec0003800000 */
.L_x_32203:
        /* <DEDUP_REMOVED lines=14> */
.L_x_32190:
        /* <DEDUP_REMOVED lines=16> */
.L_x_32212:
[----:B------:R-:W-:Y:S01]  /*8a30*/  IMAD.MOV.U32 R23, RZ, RZ, RZ ;  /* 0x000000ffff177224 */ /* 0x000fe200078e00ff */
[----:B------:R-:W-:Y:S06]  /*8a40*/  BRA `(.L_x_32191) ;  /* 0x0000000000147947 */ /* 0x000fec0003800000 */
.L_x_32211:
[----:B------:R-:W2:Y:S02]  /*8a50*/  LDG.E.64 R2, desc[UR36][R2.64] ;  /* 0x0000002402027981 */ /* 0x000ea4000c1e1b00 */
[----:B--2---:R0:W1:Y:S01]  /*8a60*/  I2F.U64 R23, R2 ;  /* 0x0000000200177312 */ /* 0x0040620000301000 */
[----:B------:R-:W-:Y:S05]  /*8a70*/  BRA `(.L_x_32191) ;  /* 0x0000000000087947 */ /* 0x000fea0003800000 */
.L_x_32210:
[----:B------:R-:W2:Y:S02]  /*8a80*/  LDG.E R2, desc[UR36][R2.64] ;  /* 0x0000002402027981 */ /* 0x000ea4000c1e1900 */
[----:B--2---:R-:W-:-:S07]  /*8a90*/  I2FP.F32.U32 R23, R2 ;  /* 0x0000000200177245 */ /* 0x004fce0000201000 */
.L_x_32191:
[----:B------:R-:W-:Y:S05]  /*8aa0*/  BSYNC B6 ;  /* 0x0000000000067941 */ /* 0x000fea0003800000 */
.L_x_32185:
        /* <DEDUP_REMOVED lines=19> */
.L_x_32217:
[----:B------:R-:W2:Y:S02]  /*8be0*/  LDG.E.U8 R0, desc[UR36][R2.64] ;  /* 0x0000002402007981 */ /* 0x000ea4000c1e1100 */
[----:B--2---:R-:W-:Y:S01]  /*8bf0*/  I2FP.F32.U32 R0, R0 ;  /* 0x0000000000007245 */ /* 0x004fe20000201000 */
[----:B------:R-:W-:Y:S06]  /*8c00*/  BRA `(.L_x_32219) ;  /* 0x0000000c002c7947 */ /* 0x000fec0003800000 */
.L_x_32216:
        /* <DEDUP_REMOVED lines=9> */
.L_x_32221:
[----:B------:R-:W2:Y:S02]  /*8ca0*/  LDG.E R0, desc[UR36][R2.64] ;  /* 0x0000002402007981 */ /* 0x000ea4000c1e1900 */
[----:B--2---:R-:W-:Y:S01]  /*8cb0*/  I2FP.F32.S32 R0, R0 ;  /* 0x0000000000007245 */ /* 0x004fe20000201400 */
[----:B------:R-:W-:Y:S06]  /*8cc0*/  BRA `(.L_x_32219) ;  /* 0x0000000800fc7947 */ /* 0x000fec0003800000 */
.L_x_32220:
[----:B------:R-:W2:Y:S02]  /*8cd0*/  LDG.E.U16 R0, desc[UR36][R2.64] ;  /* 0x0000002402007981 */ /* 0x000ea4000c1e1500 */
[----:B--2---:R-:W2:Y:S01]  /*8ce0*/  I2F.S16 R0, R0 ;  /* 0x0000000000007306 */ /* 0x004ea20000101400 */
[----:B------:R-:W-:Y:S05]  /*8cf0*/  BRA `(.L_x_32219) ;  /* 0x0000000800f07947 */ /* 0x000fea0003800000 */
.L_x_32215:
        /* <DEDUP_REMOVED lines=8> */
.L_x_32223:
[----:B------:R-:W2:Y:S02]  /*8d80*/  LDG.E.U16 R0, desc[UR36][R2.64] ;  /* 0x0000002402007981 */ /* 0x000ea4000c1e1500 */
[----:B--2---:R-:W-:Y:S01]  /*8d90*/  HADD2.F32 R0, -RZ, R0.H0_H0 ;  /* 0x20000000ff007230 */ /* 0x004fe20000004100 */
[----:B------:R-:W-:Y:S06]  /*8da0*/  BRA `(.L_x_32219) ;  /* 0x0000000800c47947 */ /* 0x000fec0003800000 */
.L_x_32222:
        /* <DEDUP_REMOVED lines=8> */
.L_x_32225:
[----:B------:R-:W2:Y:S02]  /*8e30*/  LDG.E.U16 R0, desc[UR36][R2.64] ;  /* 0x0000002402007981 */ /* 0x000ea4000c1e1500 */
[----:B--2---:R-:W-:Y:S01]  /*8e40*/  HADD2.F32 R0, -RZ, R0.H0_H0 ;  /* 0x20000000ff007230 */ /* 0x004fe20000004100 */
[----:B------:R-:W-:Y:S06]  /*8e50*/  BRA `(.L_x_32219) ;  /* 0x0000000800987947 */ /* 0x000fec0003800000 */
.L_x_32224:
[----:B------:R-:W2:Y:S01]  /*8e60*/  LDG.E.64 R2, desc[UR36][R2.64] ;  /* 0x0000002402027981 */ /* 0x000ea2000c1e1b00 */
[----:B------:R-:W-:Y:S01]  /*8e70*/  UMOV UR4, 0xf0000000 ;  /* 0xf000000000047882 */ /* 0x000fe20000000000 */
[----:B------:R-:W-:Y:S01]  /*8e80*/  UMOV UR5, 0x380fffff ;  /* 0x380fffff00057882 */ /* 0x000fe20000000000 */
[----:B--2---:R-:W0:Y:S01]  /*8e90*/  F2F.F32.F64 R0, R2 ;  /* 0x0000000200007310 */ /* 0x004e220000301000 */
[----:B------:R-:W-:-:S14]  /*8ea0*/  DSETP.GEU.AND P0, PT, |R2|, UR4, PT ;  /* 0x0000000402007e2a */ /* 0x000fdc000bf0e200 */
[----:B0-----:R-:W-:Y:S01]  /*8eb0*/  @!P0 FMUL R0, R0, 1.175494350822287508e-38 ;  /* 0x0080000000008820 */ /* 0x001fe20000400000 */
[----:B------:R-:W-:Y:S06]  /*8ec0*/  BRA `(.L_x_32219) ;  /* 0x00000008007c7947 */ /* 0x000fec0003800000 */
.L_x_32214:
        /* <DEDUP_REMOVED lines=12> */
.L_x_32228:
[----:B------:R-:W2:Y:S01]  /*8f90*/  LDG.E.64 R2, desc[UR36][R2.64] ;  /* 0x0000002402027981 */ /* 0x000ea2000c1e1b00 */
[----:B------:R-:W-:Y:S01]  /*8fa0*/  UMOV UR4, 0xf0000000 ;  /* 0xf000000000047882 */ /* 0x000fe20000000000 */
[----:B------:R-:W-:Y:S01]  /*8fb0*/  UMOV UR5, 0x380fffff ;  /* 0x380fffff00057882 */ /* 0x000fe20000000000 */
[----:B--2---:R-:W0:Y:S01]  /*8fc0*/  F2F.F32.F64 R0, R2 ;  /* 0x0000000200007310 */ /* 0x004e220000301000 */
[----:B------:R-:W-:-:S14]  /*8fd0*/  DSETP.GEU.AND P0, PT, |R2|, UR4, PT ;  /* 0x0000000402007e2a */ /* 0x000fdc000bf0e200 */
[----:B0-----:R-:W-:Y:S01]  /*8fe0*/  @!P0 FMUL R0, R0, 1.175494350822287508e-38 ;  /* 0x0080000000008820 */ /* 0x001fe20000400000 */
[----:B------:R-:W-:Y:S06]  /*8ff0*/  BRA `(.L_x_32219) ;  /* 0x0000000800307947 */ /* 0x000fec0003800000 */
.L_x_32227:
        /* <DEDUP_REMOVED lines=26> */
.L_x_32230:
        /* <DEDUP_REMOVED lines=13> */
.L_x_32229:
[----:B------:R-:W2:Y:S02]  /*9270*/  LDG.E.U16 R0, desc[UR36][R2.64] ;  /* 0x0000002402007981 */ /* 0x000ea4000c1e1500 */
[----:B--2---:R-:W-:Y:S01]  /*9280*/  IMAD.U32 R0, R0, 0x10000, RZ ;  /* 0x0001000000007824 */ /* 0x004fe200078e00ff */
[----:B------:R-:W-:Y:S06]  /*9290*/  BRA `(.L_x_32219) ;  /* 0x0000000400887947 */ /* 0x000fec0003800000 */
.L_x_32226:
        /* <DEDUP_REMOVED lines=11> */
.L_x_32233:
        /* <DEDUP_REMOVED lines=20> */
.L_x_32235:
[----:B------:R-:W-:Y:S05]  /*9490*/  BSYNC B0 ;  /* 0x0000000000007941 */ /* 0x000fea0003800000 */
.L_x_32234:
[----:B------:R-:W-:Y:S01]  /*94a0*/  LEA R3, R0, 0x3b800000, 0x17 ;  /* 0x3b80000000037811 */ /* 0x000fe200078eb8ff */
[----:B------:R-:W-:-:S05]  /*94b0*/  IMAD.SHL.U32 R0, R2, 0x100000, RZ ;  /* 0x0010000002007824 */ /* 0x000fca00078e00ff */
[----:B------:R-:W-:Y:S01]  /*94c0*/  LOP3.LUT R0, R3, R0, R4, 0xfe, !PT ;  /* 0x0000000003007212 */ /* 0x000fe200078efe04 */
[----:B------:R-:W-:Y:S06]  /*94d0*/  BRA `(.L_x_32219) ;  /* 0x0000000000f87947 */ /* 0x000fec0003800000 */
.L_x_32232:
        /* <DEDUP_REMOVED lines=20> */
.L_x_32237:
[----:B------:R-:W-:Y:S05]  /*9620*/  BSYNC B0 ;  /* 0x0000000000007941 */ /* 0x000fea0003800000 */
.L_x_32236:
[----:B------:R-:W-:Y:S01]  /*9630*/  LEA R3, R0, 0x37800000, 0x17 ;  /* 0x3780000000037811 */ /* 0x000fe200078eb8ff */
[----:B------:R-:W-:-:S05]  /*9640*/  IMAD.SHL.U32 R0, R2, 0x200000, RZ ;  /* 0x0020000002007824 */ /* 0x000fca00078e00ff */
[----:B------:R-:W-:Y:S01]  /*9650*/  LOP3.LUT R0, R3, R0, R4, 0xfe, !PT ;  /* 0x0000000003007212 */ /* 0x000fe200078efe04 */
[----:B------:R-:W-:Y:S06]  /*9660*/  BRA `(.L_x_32219) ;  /* 0x0000000000947947 */ /* 0x000fec0003800000 */
.L_x_32231:
        /* <DEDUP_REMOVED lines=14> */
.L_x_32218:
        /* <DEDUP_REMOVED lines=16> */
.L_x_32240:
[----:B------:R-:W-:Y:S01]  /*9850*/  IMAD.MOV.U32 R0, RZ, RZ, RZ ;  /* 0x000000ffff007224 */ /* 0x000fe200078e00ff */
[----:B------:R-:W-:Y:S06]  /*9860*/  BRA `(.L_x_32219) ;  /* 0x0000000000147947 */ /* 0x000fec0003800000 */
.L_x_32239:
[----:B------:R-:W2:Y:S02]  /*9870*/  LDG.E.64 R2, desc[UR36][R2.64] ;  /* 0x0000002402027981 */ /* 0x000ea4000c1e1b00 */
[----:B--2---:R0:W1:Y:S01]  /*9880*/  I2F.U64 R0, R2 ;  /* 0x0000000200007312 */ /* 0x0040620000301000 */
[----:B------:R-:W-:Y:S05]  /*9890*/  BRA `(.L_x_32219) ;  /* 0x0000000000087947 */ /* 0x000fea0003800000 */
.L_x_32238:
[----:B------:R-:W2:Y:S02]  /*98a0*/  LDG.E R0, desc[UR36][R2.64] ;  /* 0x0000002402007981 */ /* 0x000ea4000c1e1900 */
[----:B--2---:R-:W-:-:S07]  /*98b0*/  I2FP.F32.U32 R0, R0 ;  /* 0x0000000000007245 */ /* 0x004fce0000201000 */
.L_x_32219:
[----:B------:R-:W-:Y:S05]  /*98c0*/  BSYNC B6 ;  /* 0x0000000000067941 */ /* 0x000fea0003800000 */
.L_x_32213:
[----:B------:R-:W0:Y:S01]  /*98d0*/  LDC.U8 R4, c[0x0][0x500] ;  /* 0x00014000ff047b82 */ /* 0x000e220000000000 */
[----:B------:R-:W-:-:S04]  /*98e0*/  ISETP.NE.AND P1, PT, R22, RZ, PT ;  /* 0x000000ff1600720c */ /* 0x000fc80003f25270 */
[----:B012345:R-:W-:Y:S02]  /*98f0*/  FSEL R2, R23, R0, P1 ;  /* 0x0000000017027208 */ /* 0x03ffe40000800000 */
        /* <DEDUP_REMOVED lines=14> */
.L_x_32244:
[----:B------:R-:W0:Y:S02]  /*99e0*/  F2I.S64.TRUNC R2, R2 ;  /* 0x0000000200027311 */ /* 0x000e24000020d900 */
[----:B0-----:R-:W-:-:S05]  /*99f0*/  IMAD.MOV.U32 R5, RZ, RZ, R2 ;  /* 0x000000ffff057224 */ /* 0x001fca00078e0002 */
[----:B------:R4:W-:Y:S01]  /*9a00*/  STG.E.U8 desc[UR36][R16.64], R5 ;  /* 0x0000000510007986 */ /* 0x0009e2000c101124 */
[----:B------:R-:W-:Y:S05]  /*9a10*/  BRA `(.L_x_32246) ;  /* 0x0000000c00407947 */ /* 0x000fea0003800000 */
.L_x_32243:
        /* <DEDUP_REMOVED lines=9> */
.L_x_32248:
[----:B------:R-:W0:Y:S02]  /*9ab0*/  F2I.FTZ.TRUNC.NTZ R3, R2 ;  /* 0x0000000200037305 */ /* 0x000e24000021f100 */
[----:B0-----:R2:W-:Y:S01]  /*9ac0*/  STG.E desc[UR36][R16.64], R3 ;  /* 0x0000000310007986 */ /* 0x0015e2000c101924 */
[----:B------:R-:W-:Y:S05]  /*9ad0*/  BRA `(.L_x_32246) ;  /* 0x0000000c00107947 */ /* 0x000fea0003800000 */
.L_x_32247:
[----:B------:R-:W0:Y:S02]  /*9ae0*/  F2I.FTZ.TRUNC.NTZ R3, R2 ;  /* 0x0000000200037305 */ /* 0x000e24000021f100 */
[----:B0-----:R0:W-:Y:S01]  /*9af0*/  STG.E.U16 desc[UR36][R16.64], R3 ;  /* 0x0000000310007986 */ /* 0x0011e2000c101524 */
[----:B------:R-:W-:Y:S05]  /*9b00*/  BRA `(.L_x_32246) ;  /* 0x0000000c00047947 */ /* 0x000fea0003800000 */
.L_x_32242:
        /* <DEDUP_REMOVED lines=8> */
.L_x_32250:
[----:B------:R-:W-:-:S05]  /*9b90*/  F2FP.F16.F32.PACK_AB R2, RZ, R2 ;  /* 0x00000002ff02723e */ /* 0x000fca00000000ff */
[----:B------:R0:W-:Y:S01]  /*9ba0*/  STG.E.U16 desc[UR36][R16.64], R2 ;  /* 0x0000000210007986 */ /* 0x0001e2000c101524 */
[----:B------:R-:W-:Y:S05]  /*9bb0*/  BRA `(.L_x_32246) ;  /* 0x0000000800d87947 */ /* 0x000fea0003800000 */
.L_x_32249:
        /* <DEDUP_REMOVED lines=9> */
.L_x_32252:
[----:B------:R-:W-:-:S04]  /*9c50*/  F2FP.F16.F32.PACK_AB R3, RZ, R2 ;  /* 0x00000002ff03723e */ /* 0x000fc800000000ff */
[----:B------:R-:W-:-:S05]  /*9c60*/  PRMT R3, R3, 0x5410, RZ ;  /* 0x0000541003037816 */ /* 0x000fca00000000ff */
[----:B------:R0:W-:Y:S01]  /*9c70*/  STG.E desc[UR36][R16.64], R3 ;  /* 0x0000000310007986 */ /* 0x0001e2000c101924 */
[----:B------:R-:W-:Y:S05]  /*9c80*/  BRA `(.L_x_32246) ;  /* 0x0000000800a47947 */ /* 0x000fea0003800000 */
.L_x_32251:
[----:B------:R-:W-:-:S06]  /*9c90*/  FMUL.FTZ R2, R2, 1 ;  /* 0x3f80000002027820 */ /* 0x000fcc0000410000 */
[----:B------:R-:W0:Y:S02]  /*9ca0*/  F2F.F64.F32 R2, R2 ;  /* 0x0000000200027310 */ /* 0x000e240000201800 */
[----:B0-----:R0:W-:Y:S01]  /*9cb0*/  STG.E.64 desc[UR36][R16.64], R2 ;  /* 0x0000000210007986 */ /* 0x0011e2000c101b24 */
[----:B------:R-:W-:Y:S05]  /*9cc0*/  BRA `(.L_x_32246) ;  /* 0x0000000800947947 */ /* 0x000fea0003800000 */
.L_x_32241:
        /* <DEDUP_REMOVED lines=12> */
.L_x_32255:
[----:B------:R-:W-:Y:S01]  /*9d90*/  FMUL.FTZ R4, R2, 1 ;  /* 0x3f80000002047820 */ /* 0x000fe20000410000 */
[----:B------:R-:W-:-:S05]  /*9da0*/  CS2R R6, SRZ ;  /* 0x0000000000067805 */ /* 0x000fca000001ff00 */
[----:B------:R-:W0:Y:S02]  /*9db0*/  F2F.F64.F32 R4, R4 ;  /* 0x0000000400047310 */ /* 0x000e240000201800 */
[----:B0-----:R0:W-:Y:S01]  /*9dc0*/  STG.E.128 desc[UR36][R16.64], R4 ;  /* 0x0000000410007986 */ /* 0x0011e2000c101d24 */
[----:B------:R-:W-:Y:S05]  /*9dd0*/  BRA `(.L_x_32246) ;  /* 0x0000000800507947 */ /* 0x000fea0003800000 */
.L_x_32254:
        /* <DEDUP_REMOVED lines=20> */
.L_x_32259:
[----:B------:R-:W-:Y:S05]  /*9f20*/  BSYNC B0 ;  /* 0x0000000000007941 */ /* 0x000fea0003800000 */
.L_x_32258:
[----:B------:R-:W-:-:S05]  /*9f30*/  LOP3.LUT R5, R0, R5, RZ, 0xfc, !PT ;  /* 0x0000000500057212 */ /* 0x000fca00078efcff */
[----:B------:R0:W-:Y:S01]  /*9f40*/  STG.E.U8 desc[UR36][R16.64], R5 ;  /* 0x0000000510007986 */ /* 0x0001e2000c101124 */
[----:B------:R-:W-:Y:S05]  /*9f50*/  BRA `(.L_x_32246) ;  /* 0x0000000400f07947 */ /* 0x000fea0003800000 */
.L_x_32257:
        /* <DEDUP_REMOVED lines=12> */
.L_x_32261:
[----:B------:R-:W-:Y:S01]  /*a020*/  IMAD.MOV.U32 R0, RZ, RZ, 0x7f ;  /* 0x0000007fff007424 */ /* 0x000fe200078e00ff */
[----:B------:R-:W-:-:S04]  /*a030*/  ISETP.GT.U32.AND P0, PT, R4, 0x7f800000, PT ;  /* 0x7f8000000400780c */ /* 0x000fc80003f04070 */
[----:B------:R-:W-:-:S09]  /*a040*/  SEL R0, R0, 0x7c, P0 ;  /* 0x0000007c00007807 */ /* 0x000fd20000000000 */
.L_x_32262:
[----:B------:R-:W-:Y:S05]  /*a050*/  BSYNC B0 ;  /* 0x0000000000007941 */ /* 0x000fea0003800000 */
.L_x_32260:
[----:B------:R-:W-:-:S04]  /*a060*/  LOP3.LUT R2, R2, 0x80000000, RZ, 0xc0, !PT ;  /* 0x8000000002027812 */ /* 0x000fc800078ec0ff */
[----:B------:R-:W-:-:S04]  /*a070*/  SHF.R.U32.HI R3, RZ, 0x18, R2 ;  /* 0x00000018ff037819 */ /* 0x000fc80000011602 */
[----:B------:R-:W-:-:S05]  /*a080*/  LOP3.LUT R3, R0, R3, RZ, 0xfc, !PT ;  /* 0x0000000300037212 */ /* 0x000fca00078efcff */
[----:B------:R0:W-:Y:S01]  /*a090*/  STG.E.U8 desc[UR36][R16.64], R3 ;  /* 0x0000000310007986 */ /* 0x0001e2000c101124 */
[----:B------:R-:W-:Y:S05]  /*a0a0*/  BRA `(.L_x_32246) ;  /* 0x00000004009c7947 */ /* 0x000fea0003800000 */
.L_x_32256:
[----:B------:R-:W-:-:S05]  /*a0b0*/  F2FP.BF16.F32.PACK_AB R2, RZ, R2 ;  /* 0x00000002ff02723e */ /* 0x000fca00000010ff */
[----:B------:R0:W-:Y:S01]  /*a0c0*/  STG.E.U16 desc[UR36][R16.64], R2 ;  /* 0x0000000210007986 */ /* 0x0001e2000c101524 */
[----:B------:R-:W-:Y:S05]  /*a0d0*/  BRA `(.L_x_32246) ;  /* 0x0000000400907947 */ /* 0x000fea0003800000 */
.L_x_32253:
        /* <DEDUP_REMOVED lines=11> */
.L_x_32265:
        /* <DEDUP_REMOVED lines=16> */
.L_x_32268:
[----:B------:R-:W-:-:S04]  /*a290*/  LOP3.LUT R2, R2, 0x80000000, RZ, 0xc0, !PT ;  /* 0x8000000002027812 */ /* 0x000fc800078ec0ff */
[----:B------:R-:W-:-:S04]  /*a2a0*/  SHF.R.U32.HI R3, RZ, 0x18, R2 ;  /* 0x00000018ff037819 */ /* 0x000fc80000011602 */
[----:B------:R-:W-:-:S04]  /*a2b0*/  LOP3.LUT R0, R0, R3, RZ, 0xfc, !PT ;  /* 0x0000000300007212 */ /* 0x000fc800078efcff */
[----:B------:R-:W-:-:S07]  /*a2c0*/  PRMT R8, R0, 0x7610, R8 ;  /* 0x0000761000087816 */ /* 0x000fce0000000008 */
.L_x_32267:
[----:B------:R-:W-:Y:S05]  /*a2d0*/  BSYNC B0 ;  /* 0x0000000000007941 */ /* 0x000fea0003800000 */
.L_x_32266:
[----:B------:R0:W-:Y:S01]  /*a2e0*/  STG.E.U8 desc[UR36][R16.64], R8 ;  /* 0x0000000810007986 */ /* 0x0001e2000c101124 */
[----:B------:R-:W-:Y:S05]  /*a2f0*/  BRA `(.L_x_32246) ;  /* 0x0000000400087947 */ /* 0x000fea0003800000 */
.L_x_32264:
        /* <DEDUP_REMOVED lines=16> */
.L_x_32271:
[----:B------:R-:W-:-:S04]  /*a400*/  LOP3.LUT R2, R2, 0x80000000, RZ, 0xc0, !PT ;  /* 0x8000000002027812 */ /* 0x000fc800078ec0ff */
[----:B------:R-:W-:-:S04]  /*a410*/  SHF.R.U32.HI R3, RZ, 0x18, R2 ;  /* 0x00000018ff037819 */ /* 0x000fc80000011602 */
[----:B------:R-:W-:-:S04]  /*a420*/  LOP3.LUT R0, R0, R3, RZ, 0xfc, !PT ;  /* 0x0000000300007212 */ /* 0x000fc800078efcff */
[----:B------:R-:W-:-:S07]  /*a430*/  PRMT R8, R0, 0x7610, R8 ;  /* 0x0000761000087816 */ /* 0x000fce0000000008 */
.L_x_32270:
[----:B------:R-:W-:Y:S05]  /*a440*/  BSYNC B0 ;  /* 0x0000000000007941 */ /* 0x000fea0003800000 */
.L_x_32269:
[----:B------:R0:W-:Y:S01]  /*a450*/  STG.E.U8 desc[UR36][R16.64], R8 ;  /* 0x0000000810007986 */ /* 0x0001e2000c101124 */
[----:B------:R-:W-:Y:S05]  /*a460*/  BRA `(.L_x_32246) ;  /* 0x0000000000ac7947 */ /* 0x000fea0003800000 */
.L_x_32263:
        /* <DEDUP_REMOVED lines=21> */
.L_x_32245:
        /* <DEDUP_REMOVED lines=16> */
.L_x_32274:
[----:B------:R-:W-:Y:S05]  /*a6c0*/  BRA `(.L_x_32246) ;  /* 0x0000000000147947 */ /* 0x000fea0003800000 */
.L_x_32273:
[----:B------:R-:W0:Y:S02]  /*a6d0*/  F2I.U64.TRUNC R2, R2 ;  /* 0x0000000200027311 */ /* 0x000e24000020d800 */
[----:B0-----:R0:W-:Y:S01]  /*a6e0*/  STG.E.64 desc[UR36][R16.64], R2 ;  /* 0x0000000210007986 */ /* 0x0011e2000c101b24 */
[----:B------:R-:W-:Y:S05]  /*a6f0*/  BRA `(.L_x_32246) ;  /* 0x0000000000087947 */ /* 0x000fea0003800000 */
.L_x_32272:
[----:B------:R-:W0:Y:S02]  /*a700*/  F2I.FTZ.U32.TRUNC.NTZ R3, R2 ;  /* 0x0000000200037305 */ /* 0x000e24000021f000 */
[----:B0-----:R0:W-:Y:S02]  /*a710*/  STG.E desc[UR36][R16.64], R3 ;  /* 0x0000000310007986 */ /* 0x0011e4000c101924 */
.L_x_32246:
[----:B------:R-:W-:-:S07]  /*a720*/  VIADD R19, R19, 0x80 ;  /* 0x0000008013137836 */ /* 0x000fce0000000000 */
.L_x_32150:
[----:B------:R-:W-:Y:S05]  /*a730*/  BSYNC B7 ;  /* 0x0000000000077941 */ /* 0x000fea0003800000 */
.L_x_32149:
[----:B------:R-:W-:Y:S01]  /*a740*/  ULDC UR4, c[0x0][0x210] ;  /* 0x0000840000047ab9 */ /* 0x000fe20000000800 */
[----:B------:R-:W-:Y:S01]  /*a750*/  BSSY B7, `(.L_x_32275) ;  /* 0x0000534000077945 */ /* 0x000fe20003800000 */
[----:B------:R-:W-:-:S13]  /*a760*/  ISETP.GE.AND P0, PT, R19, UR4, PT ;  /* 0x0000000413007c0c */ /* 0x000fda000bf06270 */
[----:B------:R-:W-:Y:S05]  /*a770*/  @P0 BRA `(.L_x_32276) ;  /* 0x0000005000c40947 */ /* 0x000fea0003800000 */
        /* <DEDUP_REMOVED lines=380> */
.L_x_32277:
        /* <DEDUP_REMOVED lines=22> */
.L_x_32281:
[----:B------:R-:W2:Y:S02]  /*c0a0*/  LDG.E.U8 R2, desc[UR36][R2.64] ;  /* 0x0000002402027981 */ /* 0x000ea4000c1e1100 */
[----:B--2---:R-:W-:-:S04]  /*c0b0*/  ISETP.NE.AND P0, PT, R2, RZ, PT ;  /* 0x000000ff0200720c */ /* 0x004fc80003f05270 */
[----:B------:R-:W-:Y:S01]  /*c0c0*/  P2R R22, PR, RZ, 0x1 ;  /* 0x00000001ff167803 */ /* 0x000fe20000000000 */
[----:B------:R-:W-:Y:S08]  /*c0d0*/  BRA `(.L_x_32283) ;  /* 0x0000000c00c47947 */ /* 0x000ff00003800000 */
.L_x_32280:
        /* <DEDUP_REMOVED lines=11> */
.L_x_32285:
[----:B------:R-:W2:Y:S02]  /*c190*/  LDG.E R2, desc[UR36][R2.64] ;  /* 0x0000002402027981 */ /* 0x000ea4000c1e1900 */
[----:B--2---:R-:W-:-:S04]  /*c1a0*/  ISETP.NE.AND P0, PT, R2, RZ, PT ;  /* 0x000000ff0200720c */ /* 0x004fc80003f05270 */
[----:B------:R-:W-:Y:S01]  /*c1b0*/  P2R R22, PR, RZ, 0x1 ;  /* 0x00000001ff167803 */ /* 0x000fe20000000000 */
[----:B------:R-:W-:Y:S08]  /*c1c0*/  BRA `(.L_x_32283) ;  /* 0x0000000c00887947 */ /* 0x000ff00003800000 */
.L_x_32284:
[----:B------:R-:W2:Y:S02]  /*c1d0*/  LDG.E.U16 R2, desc[UR36][R2.64] ;  /* 0x0000002402027981 */ /* 0x000ea4000c1e1500 */
[----:B--2---:R-:W-:-:S04]  /*c1e0*/  ISETP.NE.AND P0, PT, R2, RZ, PT ;  /* 0x000000ff0200720c */ /* 0x004fc80003f05270 */
[----:B------:R-:W-:Y:S01]  /*c1f0*/  P2R R22, PR, RZ, 0x1 ;  /* 0x00000001ff167803 */ /* 0x000fe20000000000 */
[----:B------:R-:W-:Y:S08]  /*c200*/  BRA `(.L_x_32283) ;  /* 0x0000000c00787947 */ /* 0x000ff00003800000 */
.L_x_32279:
        /* <DEDUP_REMOVED lines=10> */
.L_x_32287:
[----:B------:R-:W2:Y:S02]  /*c2b0*/  LDG.E.U16 R0, desc[UR36][R2.64] ;  /* 0x0000002402007981 */ /* 0x000ea4000c1e1500 */
[----:B--2---:R-:W-:-:S05]  /*c2c0*/  HADD2.F32 R0, -RZ, R0.H0_H0 ;  /* 0x20000000ff007230 */ /* 0x004fca0000004100 */
[----:B------:R-:W-:-:S04]  /*c2d0*/  FSETP.NEU.FTZ.AND P0, PT, R0, RZ, PT ;  /* 0x000000ff0000720b */ /* 0x000fc80003f1d000 */
[----:B------:R-:W-:Y:S01]  /*c2e0*/  P2R R22, PR, RZ, 0x1 ;  /* 0x00000001ff167803 */ /* 0x000fe20000000000 */
[----:B------:R-:W-:Y:S08]  /*c2f0*/  BRA `(.L_x_32283) ;  /* 0x0000000c003c7947 */ /* 0x000ff00003800000 */
.L_x_32286:
        /* <DEDUP_REMOVED lines=12> */
.L_x_32289:
        /* <DEDUP_REMOVED lines=11> */
.L_x_32288:
[----:B------:R-:W2:Y:S02]  /*c470*/  LDG.E.64 R2, desc[UR36][R2.64] ;  /* 0x0000002402027981 */ /* 0x000ea4000c1e1b00 */
[----:B--2---:R-:W-:-:S06]  /*c480*/  DSETP.NEU.AND P0, PT, R2, RZ, PT ;  /* 0x000000ff0200722a */ /* 0x004fcc0003f0d000 */
[----:B------:R-:W-:Y:S01]  /*c490*/  P2R R22, PR, RZ, 0x1 ;  /* 0x00000001ff167803 */ /* 0x000fe20000000000 */
[----:B------:R-:W-:Y:S07]  /*c4a0*/  BRA `(.L_x_32283) ;  /* 0x0000000800d07947 */ /* 0x000fee0003800000 */
.L_x_32278:
        /* <DEDUP_REMOVED lines=12> */
.L_x_32292:
[----:B------:R-:W2:Y:S02]  /*c570*/  LDG.E.128 R4, desc[UR36][R2.64] ;  /* 0x0000002402047981 */ /* 0x000ea4000c1e1d00 */
[----:B--2---:R-:W-:-:S06]  /*c580*/  DSETP.NEU.AND P0, PT, R6, RZ, PT ;  /* 0x000000ff0600722a */ /* 0x004fcc0003f0d000 */
[----:B------:R-:W-:-:S06]  /*c590*/  DSETP.NEU.OR P0, PT, R4, RZ, P0 ;  /* 0x000000ff0400722a */ /* 0x000fcc000070d400 */
[----:B------:R-:W-:Y:S01]  /*c5a0*/  P2R R22, PR, RZ, 0x1 ;  /* 0x00000001ff167803 */ /* 0x000fe20000000000 */
[----:B------:R-:W-:Y:S07]  /*c5b0*/  BRA `(.L_x_32283) ;  /* 0x00000008008c7947 */ /* 0x000fee0003800000 */
.L_x_32291:
        /* <DEDUP_REMOVED lines=28> */
.L_x_32294:
        /* <DEDUP_REMOVED lines=15> */
.L_x_32293:
[----:B------:R-:W2:Y:S02]  /*c870*/  LDG.E.U16 R0, desc[UR36][R2.64] ;  /* 0x0000002402007981 */ /* 0x000ea4000c1e1500 */
[----:B--2---:R-:W-:-:S05]  /*c880*/  IMAD.U32 R0, R0, 0x10000, RZ ;  /* 0x0001000000007824 */ /* 0x004fca00078e00ff */
[----:B------:R-:W-:-:S04]  /*c890*/  FSETP.NEU.FTZ.AND P0, PT, R0, RZ, PT ;  /* 0x000000ff0000720b */ /* 0x000fc80003f1d000 */
[----:B------:R-:W-:Y:S01]  /*c8a0*/  P2R R22, PR, RZ, 0x1 ;  /* 0x00000001ff167803 */ /* 0x000fe20000000000 */
[----:B------:R-:W-:Y:S08]  /*c8b0*/  BRA `(.L_x_32283) ;  /* 0x0000000400cc7947 */ /* 0x000ff00003800000 */
.L_x_32290:
        /* <DEDUP_REMOVED lines=12> */
.L_x_32297:
        /* <DEDUP_REMOVED lines=21> */
.L_x_32301:
[----:B------:R-:W-:Y:S05]  /*cad0*/  BSYNC B1 ;  /* 0x0000000000017941 */ /* 0x000fea0003800000 */
.L_x_32300:
[----:B------:R-:W-:Y:S01]  /*cae0*/  LEA R3, R0, 0x3b800000, 0x17 ;  /* 0x3b80000000037811 */ /* 0x000fe200078eb8ff */
[----:B------:R-:W-:-:S05]  /*caf0*/  IMAD.SHL.U32 R0, R2, 0x100000, RZ ;  /* 0x0010000002007824 */ /* 0x000fca00078e00ff */
[----:B------:R-:W-:-:S07]  /*cb00*/  LOP3.LUT R0, R3, R0, R4, 0xfe, !PT ;  /* 0x0000000003007212 */ /* 0x000fce00078efe04 */
.L_x_32299:
[----:B------:R-:W-:Y:S05]  /*cb10*/  BSYNC B0 ;  /* 0x0000000000007941 */ /* 0x000fea0003800000 */
.L_x_32298:
[----:B------:R-:W-:-:S04]  /*cb20*/  FSETP.NEU.FTZ.AND P0, PT, R0, RZ, PT ;  /* 0x000000ff0000720b */ /* 0x000fc80003f1d000 */
[----:B------:R-:W-:Y:S01]  /*cb30*/  P2R R22, PR, RZ, 0x1 ;  /* 0x00000001ff167803 */ /* 0x000fe20000000000 */
[----:B------:R-:W-:Y:S08]  /*cb40*/  BRA `(.L_x_32283) ;  /* 0x0000000400287947 */ /* 0x000ff00003800000 */
.L_x_32296:
        /* <DEDUP_REMOVED lines=21> */
.L_x_32305:
[----:B------:R-:W-:Y:S05]  /*cca0*/  BSYNC B1 ;  /* 0x0000000000017941 */ /* 0x000fea0003800000 */
.L_x_32304:
[----:B------:R-:W-:Y:S01]  /*ccb0*/  LEA R3, R0, 0x37800000, 0x17 ;  /* 0x3780000000037811 */ /* 0x000fe200078eb8ff */
[----:B------:R-:W-:-:S05]  /*ccc0*/  IMAD.SHL.U32 R0, R2, 0x200000, RZ ;  /* 0x0020000002007824 */ /* 0x000fca00078e00ff */
[----:B------:R-:W-:-:S07]  /*ccd0*/  LOP3.LUT R0, R3, R0, R4, 0xfe, !PT ;  /* 0x0000000003007212 */ /* 0x000fce00078efe04 */
.L_x_32303:
[----:B------:R-:W-:Y:S05]  /*cce0*/  BSYNC B0 ;  /* 0x0000000000007941 */ /* 0x000fea0003800000 */
.L_x_32302:
[----:B------:R-:W-:-:S04]  /*ccf0*/  FSETP.NEU.FTZ.AND P0, PT, R0, RZ, PT ;  /* 0x000000ff0000720b */ /* 0x000fc80003f1d000 */
[----:B------:R-:W-:Y:S01]  /*cd00*/  P2R R22, PR, RZ, 0x1 ;  /* 0x00000001ff167803 */ /* 0x000fe20000000000 */
[----:B------:R-:W-:Y:S08]  /*cd10*/  BRA `(.L_x_32283) ;  /* 0x0000000000b47947 */ /* 0x000ff00003800000 */
.L_x_32295:
        /* <DEDUP_REMOVED lines=14> */
.L_x_32309:
[----:B------:R-:W-:Y:S05]  /*ce00*/  BSYNC B0 ;  /* 0x0000000000007941 */ /* 0x000fea0003800000 */
.L_x_32308:
[----:B------:R-:W-:-:S04]  /*ce10*/  FSETP.NEU.FTZ.AND P0, PT, R0, RZ, PT ;  /* 0x000000ff0000720b */ /* 0x000fc80003f1d000 */
[----:B------:R-:W-:Y:S01]  /*ce20*/  P2R R22, PR, RZ, 0x1 ;  /* 0x00000001ff167803 */ /* 0x000fe20000000000 */
[----:B------:R-:W-:Y:S08]  /*ce30*/  BRA `(.L_x_32283) ;  /* 0x00000000006c7947 */ /* 0x000ff00003800000 */
.L_x_32282:
        /* <DEDUP_REMOVED lines=16> */
.L_x_32310:
[----:B------:R-:W-:-:S04]  /*cf40*/  PLOP3.LUT P0, PT, PT, PT, PT, 0x8, 0x0 ;  /* 0x000000000000781c */ /* 0x000fc80003f0e170 */
[----:B------:R-:W-:Y:S01]  /*cf50*/  P2R R22, PR, RZ, 0x1 ;  /* 0x00000001ff167803 */ /* 0x000fe20000000000 */
[----:B------:R-:W-:Y:S08]  /*cf60*/  BRA `(.L_x_32283) ;  /* 0x0000000000207947 */ /* 0x000ff00003800000 */
.L_x_32307:
[----:B------:R-:W2:Y:S02]  /*cf70*/  LDG.E.64 R2, desc[UR36][R2.64] ;  /* 0x0000002402027981 */ /* 0x000ea4000c1e1b00 */
[----:B--2---:R-:W-:-:S04]  /*cf80*/  ISETP.NE.U32.AND P0, PT, R2, RZ, PT ;  /* 0x000000ff0200720c */ /* 0x004fc80003f05070 */
[----:B------:R-:W-:-:S04]  /*cf90*/  ISETP.NE.AND.EX P0, PT, R3, RZ, PT, P0 ;  /* 0x000000ff0300720c */ /* 0x000fc80003f05300 */
[----:B------:R-:W-:Y:S01]  /*cfa0*/  P2R R22, PR, RZ, 0x1 ;  /* 0x00000001ff167803 */ /* 0x000fe20000000000 */
[----:B------:R-:W-:Y:S08]  /*cfb0*/  BRA `(.L_x_32283) ;  /* 0x00000000000c7947 */ /* 0x000ff00003800000 */
.L_x_32306:
[----:B------:R-:W2:Y:S02]  /*cfc0*/  LDG.E R2, desc[UR36][R2.64] ;  /* 0x0000002402027981 */ /* 0x000ea4000c1e1900 */
[----:B--2---:R-:W-:-:S04]  /*cfd0*/  ISETP.NE.AND P0, PT, R2, RZ, PT ;  /* 0x000000ff0200720c */ /* 0x004fc80003f05270 */
[----:B------:R-:W-:-:S09]  /*cfe0*/  P2R R22, PR, RZ, 0x1 ;  /* 0x00000001ff167803 */ /* 0x000fd20000000000 */
.L_x_32283:
        /* <DEDUP_REMOVED lines=17> */
[----:B--2---:R2:W3:Y:S01]  /*d100*/  I2F.S16 R23, R2 ;  /* 0x0000000200177306 */ /* 0x0044e20000101400 */
[----:B------:R-:W-:Y:S05]  /*d110*/  BRA `(.L_x_32317) ;  /* 0x0000000c00387947 */ /* 0x000fea0003800000 */
.L_x_32315:
[----:B------:R-:W2:Y:S02]  /*d120*/  LDG.E.U8 R2, desc[UR36][R2.64] ;  /* 0x0000002402027981 */ /* 0x000ea4000c1e1100 */
[----:B--2---:R-:W-:Y:S01]  /*d130*/  I2FP.F32.U32 R23, R2 ;  /* 0x0000000200177245 */ /* 0x004fe20000201000 */
[----:B------:R-:W-:Y:S06]  /*d140*/  BRA `(.L_x_32317) ;  /* 0x0000000c002c7947 */ /* 0x000fec0003800000 */
.L_x_32314:
        /* <DEDUP_REMOVED lines=9> */
.L_x_32319:
[----:B------:R-:W2:Y:S02]  /*d1e0*/  LDG.E R2, desc[UR36][R2.64] ;  /* 0x0000002402027981 */ /* 0x000ea4000c1e1900 */
[----:B--2---:R-:W-:Y:S01]  /*d1f0*/  I2FP.F32.S32 R23, R2 ;  /* 0x0000000200177245 */ /* 0x004fe20000201400 */
[----:B------:R-:W-:Y:S06]  /*d200*/  BRA `(.L_x_32317) ;  /* 0x0000000800fc7947 */ /* 0x000fec0003800000 */
.L_x_32318:
[----:B------:R-:W2:Y:S02]  /*d210*/  LDG.E.U16 R2, desc[UR36][R2.64] ;  /* 0x0000002402027981 */ /* 0x000ea4000c1e1500 */
[----:B--2---:R0:W1:Y:S01]  /*d220*/  I2F.S16 R23, R2 ;  /* 0x0000000200177306 */ /* 0x0040620000101400 */
[----:B------:R-:W-:Y:S05]  /*d230*/  BRA `(.L_x_32317) ;  /* 0x0000000800f07947 */ /* 0x000fea0003800000 */
.L_x_32313:
        /* <DEDUP_REMOVED lines=8> */
.L_x_32321:
[----:B------:R-:W2:Y:S02]  /*d2c0*/  LDG.E.U16 R2, desc[UR36][R2.64] ;  /* 0x0000002402027981 */ /* 0x000ea4000c1e1500 */
[----:B--2---:R-:W-:Y:S01]  /*d2d0*/  HADD2.F32 R23, -RZ, R2.H0_H0 ;  /* 0x20000002ff177230 */ /* 0x004fe20000004100 */
[----:B------:R-:W-:Y:S06]  /*d2e0*/  BRA `(.L_x_32317) ;  /* 0x0000000800c47947 */ /* 0x000fec0003800000 */
.L_x_32320:
        /* <DEDUP_REMOVED lines=8> */
.L_x_32323:
[----:B------:R-:W2:Y:S02]  /*d370*/  LDG.E.U16 R2, desc[UR36][R2.64] ;  /* 0x0000002402027981 */ /* 0x000ea4000c1e1500 */
[----:B--2---:R-:W-:Y:S01]  /*d380*/  HADD2.F32 R23, -RZ, R2.H0_H0 ;  /* 0x20000002ff177230 */ /* 0x004fe20000004100 */
[----:B------:R-:W-:Y:S06]  /*d390*/  BRA `(.L_x_32317) ;  /* 0x0000000800987947 */ /* 0x000fec0003800000 */
.L_x_32322:
[----:B------:R-:W2:Y:S01]  /*d3a0*/  LDG.E.64 R2, desc[UR36][R2.64] ;  /* 0x0000002402027981 */ /* 0x000ea2000c1e1b00 */
[----:B------:R-:W-:Y:S01]  /*d3b0*/  UMOV UR4, 0xf0000000 ;  /* 0xf000000000047882 */ /* 0x000fe20000000000 */
[----:B------:R-:W-:Y:S01]  /*d3c0*/  UMOV UR5, 0x380fffff ;  /* 0x380fffff00057882 */ /* 0x000fe20000000000 */
[----:B--2---:R-:W0:Y:S01]  /*d3d0*/  F2F.F32.F64 R23, R2 ;  /* 0x0000000200177310 */ /* 0x004e220000301000 */
[----:B------:R-:W-:-:S14]  /*d3e0*/  DSETP.GEU.AND P0, PT, |R2|, UR4, PT ;  /* 0x0000000402007e2a */ /* 0x000fdc000bf0e200 */
[----:B0-----:R-:W-:Y:S01]  /*d3f0*/  @!P0 FMUL R23, R23, 1.175494350822287508e-38 ;  /* 0x0080000017178820 */ /* 0x001fe20000400000 */
[----:B------:R-:W-:Y:S06]  /*d400*/  BRA `(.L_x_32317) ;  /* 0x00000008007c7947 */ /* 0x000fec0003800000 */
.L_x_32312:
        /* <DEDUP_REMOVED lines=12> */
.L_x_32326:
[----:B------:R-:W2:Y:S01]  /*d4d0*/  LDG.E.64 R2, desc[UR36][R2.64] ;  /* 0x0000002402027981 */ /* 0x000ea2000c1e1b00 */
[----:B------:R-:W-:Y:S01]  /*d4e0*/  UMOV UR4, 0xf0000000 ;  /* 0xf000000000047882 */ /* 0x000fe20000000000 */
[----:B------:R-:W-:Y:S01]  /*d4f0*/  UMOV UR5, 0x380fffff ;  /* 0x380fffff00057882 */ /* 0x000fe20000000000 */
[----:B--2---:R-:W0:Y:S01]  /*d500*/  F2F.F32.F64 R23, R2 ;  /* 0x0000000200177310 */ /* 0x004e220000301000 */
[----:B------:R-:W-:-:S14]  /*d510*/  DSETP.GEU.AND P0, PT, |R2|, UR4, PT ;  /* 0x0000000402007e2a */ /* 0x000fdc000bf0e200 */
[----:B0-----:R-:W-:Y:S01]  /*d520*/  @!P0 FMUL R23, R23, 1.175494350822287508e-38 ;  /* 0x0080000017178820 */ /* 0x001fe20000400000 */
[----:B------:R-:W-:Y:S06]  /*d530*/  BRA `(.L_x_32317) ;  /* 0x0000000800307947 */ /* 0x000fec0003800000 */
.L_x_32325:
        /* <DEDUP_REMOVED lines=26> */
.L_x_32328:
        /* <DEDUP_REMOVED lines=13> */
.L_x_32327:
[----:B------:R-:W2:Y:S02]  /*d7b0*/  LDG.E.U16 R2, desc[UR36][R2.64] ;  /* 0x0000002402027981 */ /* 0x000ea4000c1e1500 */
[----:B--2---:R-:W-:Y:S01]  /*d7c0*/  IMAD.U32 R23, R2, 0x10000, RZ ;  /* 0x0001000002177824 */ /* 0x004fe200078e00ff */
[----:B------:R-:W-:Y:S06]  /*d7d0*/  BRA `(.L_x_32317) ;  /* 0x0000000400887947 */ /* 0x000fec0003800000 */
.L_x_32324:
        /* <DEDUP_REMOVED lines=11> */
.L_x_32331:
        /* <DEDUP_REMOVED lines=20> */
.L_x_32333:
[----:B------:R-:W-:Y:S05]  /*d9d0*/  BSYNC B0 ;  /* 0x0000000000007941 */ /* 0x000fea0003800000 */
.L_x_32332:
[----:B------:R-:W-:Y:S01]  /*d9e0*/  IMAD.SHL.U32 R2, R2, 0x100000, RZ ;  /* 0x0010000002027824 */ /* 0x000fe200078e00ff */
[----:B------:R-:W-:-:S04]  /*d9f0*/  LEA R0, R0, 0x3b800000, 0x17 ;  /* 0x3b80000000007811 */ /* 0x000fc800078eb8ff */
[----:B------:R-:W-:Y:S01]  /*da00*/  LOP3.LUT R23, R0, R2, R23, 0xfe, !PT ;  /* 0x0000000200177212 */ /* 0x000fe200078efe17 */
[----:B------:R-:W-:Y:S06]  /*da10*/  BRA `(.L_x_32317) ;  /* 0x0000000000f87947 */ /* 0x000fec0003800000 */
.L_x_32330:
        /* <DEDUP_REMOVED lines=20> */
.L_x_32335:
[----:B------:R-:W-:Y:S05]  /*db60*/  BSYNC B0 ;  /* 0x0000000000007941 */ /* 0x000fea0003800000 */
.L_x_32334:
[----:B------:R-:W-:Y:S01]  /*db70*/  IMAD.SHL.U32 R2, R2, 0x200000, RZ ;  /* 0x0020000002027824 */ /* 0x000fe200078e00ff */
[----:B------:R-:W-:-:S04]  /*db80*/  LEA R0, R0, 0x37800000, 0x17 ;  /* 0x3780000000007811 */ /* 0x000fc800078eb8ff */
[----:B------:R-:W-:Y:S01]  /*db90*/  LOP3.LUT R23, R0, R2, R23, 0xfe, !PT ;  /* 0x0000000200177212 */ /* 0x000fe200078efe17 */
[----:B------:R-:W-:Y:S06]  /*dba0*/  BRA `(.L_x_32317) ;  /* 0x0000000000947947 */ /* 0x000fec0003800000 */
.L_x_32329:
        /* <DEDUP_REMOVED lines=14> */
.L_x_32316:
        /* <DEDUP_REMOVED lines=16> */
.L_x_32338:
[----:B------:R-:W-:Y:S01]  /*dd90*/  IMAD.MOV.U32 R23, RZ, RZ, RZ ;  /* 0x000000ffff177224 */ /* 0x000fe200078e00ff */
[----:B------:R-:W-:Y:S06]  /*dda0*/  BRA `(.L_x_32317) ;  /* 0x0000000000147947 */ /* 0x000fec0003800000 */
.L_x_32337:
[----:B------:R-:W2:Y:S02]  /*ddb0*/  LDG.E.64 R2, desc[UR36][R2.64] ;  /* 0x0000002402027981 */ /* 0x000ea4000c1e1b00 */
[----:B--2---:R0:W1:Y:S01]  /*ddc0*/  I2F.U64 R23, R2 ;  /* 0x0000000200177312 */ /* 0x0040620000301000 */
[----:B------:R-:W-:Y:S05]  /*ddd0*/  BRA `(.L_x_32317) ;  /* 0x0000000000087947 */ /* 0x000fea0003800000 */
.L_x_32336:
[----:B------:R-:W2:Y:S02]  /*dde0*/  LDG.E R2, desc[UR36][R2.64] ;  /* 0x0000002402027981 */ /* 0x000ea4000c1e1900 */
[----:B--2---:R-:W-:-:S07]  /*ddf0*/  I2FP.F32.U32 R23, R2 ;  /* 0x0000000200177245 */ /* 0x004fce0000201000 */
.L_x_32317:
[----:B------:R-:W-:Y:S05]  /*de00*/  BSYNC B6 ;  /* 0x0000000000067941 */ /* 0x000fea0003800000 */
.L_x_32311:
[----:B------:R-:W3:Y:S01]  /*de10*/  LDC.U8 R4, c[0x0][0x503] ;  /* 0x000140c0ff047b82 */ /* 0x000ee20000000000 */
[----:B------:R-:W-:Y:S01]  /*de20*/  ULDC.64 UR4, c[0x0][0x4f0] ;  /* 0x00013c0000047ab9 */ /* 0x000fe20000000a00 */
[----:B------:R-:W-:Y:S01]  /*de30*/  BSSY B6, `(.L_x_32339) ;  /* 0x00000df000067945 */ /* 0x000fe20003800000 */
        /* <DEDUP_REMOVED lines=16> */
.L_x_32343:
[----:B------:R-:W2:Y:S02]  /*df40*/  LDG.E.U8 R0, desc[UR36][R2.64] ;  /* 0x0000002402007981 */ /* 0x000ea4000c1e1100 */
[----:B--2---:R-:W-:Y:S01]  /*df50*/  I2FP.F32.U32 R0, R0 ;  /* 0x0000000000007245 */ /* 0x004fe20000201000 */
[----:B------:R-:W-:Y:S06]  /*df60*/  BRA `(.L_x_32345) ;  /* 0x0000000c002c7947 */ /* 0x000fec0003800000 */
.L_x_32342:
        /* <DEDUP_REMOVED lines=9> */
.L_x_32347:
[----:B------:R-:W2:Y:S02]  /*e000*/  LDG.E R0, desc[UR36][R2.64] ;  /* 0x0000002402007981 */ /* 0x000ea4000c1e1900 */
[----:B--2---:R-:W-:Y:S01]  /*e010*/  I2FP.F32.S32 R0, R0 ;  /* 0x0000000000007245 */ /* 0x004fe20000201400 */
[----:B------:R-:W-:Y:S06]  /*e020*/  BRA `(.L_x_32345) ;  /* 0x0000000800fc7947 */ /* 0x000fec0003800000 */
.L_x_32346:
[----:B------:R-:W2:Y:S02]  /*e030*/  LDG.E.U16 R0, desc[UR36][R2.64] ;  /* 0x0000002402007981 */ /* 0x000ea4000c1e1500 */
[----:B--2---:R-:W4:Y:S01]  /*e040*/  I2F.S16 R0, R0 ;  /* 0x0000000000007306 */ /* 0x004f220000101400 */
[----:B------:R-:W-:Y:S05]  /*e050*/  BRA `(.L_x_32345) ;  /* 0x0000000800f07947 */ /* 0x000fea0003800000 */
.L_x_32341:
        /* <DEDUP_REMOVED lines=8> */
.L_x_32349:
[----:B------:R-:W2:Y:S02]  /*e0e0*/  LDG.E.U16 R0, desc[UR36][R2.64] ;  /* 0x0000002402007981 */ /* 0x000ea4000c1e1500 */
[----:B--2---:R-:W-:Y:S01]  /*e0f0*/  HADD2.F32 R0, -RZ, R0.H0_H0 ;  /* 0x20000000ff007230 */ /* 0x004fe20000004100 */
[----:B------:R-:W-:Y:S06]  /*e100*/  BRA `(.L_x_32345) ;  /* 0x0000000800c47947 */ /* 0x000fec0003800000 */
.L_x_32348:
        /* <DEDUP_REMOVED lines=8> */
.L_x_32351:
[----:B------:R-:W2:Y:S02]  /*e190*/  LDG.E.U16 R0, desc[UR36][R2.64] ;  /* 0x0000002402007981 */ /* 0x000ea4000c1e1500 */
[----:B--2---:R-:W-:Y:S01]  /*e1a0*/  HADD2.F32 R0, -RZ, R0.H0_H0 ;  /* 0x20000000ff007230 */ /* 0x004fe20000004100 */
[----:B------:R-:W-:Y:S06]  /*e1b0*/  BRA `(.L_x_32345) ;  /* 0x0000000800987947 */ /* 0x000fec0003800000 */
.L_x_32350:
[----:B------:R-:W2:Y:S01]  /*e1c0*/  LDG.E.64 R2, desc[UR36][R2.64] ;  /* 0x0000002402027981 */ /* 0x000ea2000c1e1b00 */
[----:B------:R-:W-:Y:S01]  /*e1d0*/  UMOV UR4, 0xf0000000 ;  /* 0xf000000000047882 */ /* 0x000fe20000000000 */
[----:B------:R-:W-:Y:S01]  /*e1e0*/  UMOV UR5, 0x380fffff ;  /* 0x380fffff00057882 */ /* 0x000fe20000000000 */
[----:B--2---:R-:W0:Y:S01]  /*e1f0*/  F2F.F32.F64 R0, R2 ;  /* 0x0000000200007310 */ /* 0x004e220000301000 */
[----:B------:R-:W-:-:S14]  /*e200*/  DSETP.GEU.AND P0, PT, |R2|, UR4, PT ;  /* 0x0000000402007e2a */ /* 0x000fdc000bf0e200 */
[----:B0-----:R-:W-:Y:S01]  /*e210*/  @!P0 FMUL R0, R0, 1.175494350822287508e-38 ;  /* 0x0080000000008820 */ /* 0x001fe20000400000 */
[----:B------:R-:W-:Y:S06]  /*e220*/  BRA `(.L_x_32345) ;  /* 0x00000008007c7947 */ /* 0x000fec0003800000 */
.L_x_32340:
        /* <DEDUP_REMOVED lines=12> */
.L_x_32354:
[----:B------:R-:W2:Y:S01]  /*e2f0*/  LDG.E.64 R2, desc[UR36][R2.64] ;  /* 0x0000002402027981 */ /* 0x000ea2000c1e1b00 */
[----:B------:R-:W-:Y:S01]  /*e300*/  UMOV UR4, 0xf0000000 ;  /* 0xf000000000047882 */ /* 0x000fe20000000000 */
[----:B------:R-:W-:Y:S01]  /*e310*/  UMOV UR5, 0x380fffff ;  /* 0x380fffff00057882 */ /* 0x000fe20000000000 */
[----:B--2---:R-:W0:Y:S01]  /*e320*/  F2F.F32.F64 R0, R2 ;  /* 0x0000000200007310 */ /* 0x004e220000301000 */
[----:B------:R-:W-:-:S14]  /*e330*/  DSETP.GEU.AND P0, PT, |R2|, UR4, PT ;  /* 0x0000000402007e2a */ /* 0x000fdc000bf0e200 */
[----:B0-----:R-:W-:Y:S01]  /*e340*/  @!P0 FMUL R0, R0, 1.175494350822287508e-38 ;  /* 0x0080000000008820 */ /* 0x001fe20000400000 */
[----:B------:R-:W-:Y:S06]  /*e350*/  BRA `(.L_x_32345) ;  /* 0x0000000800307947 */ /* 0x000fec0003800000 */
.L_x_32353:
        /* <DEDUP_REMOVED lines=26> */
.L_x_32356:
        /* <DEDUP_REMOVED lines=13> */
.L_x_32355:
[----:B------:R-:W2:Y:S02]  /*e5d0*/  LDG.E.U16 R0, desc[UR36][R2.64] ;  /* 0x0000002402007981 */ /* 0x000ea4000c1e1500 */
[----:B--2---:R-:W-:Y:S01]  /*e5e0*/  IMAD.U32 R0, R0, 0x10000, RZ ;  /* 0x0001000000007824 */ /* 0x004fe200078e00ff */
[----:B------:R-:W-:Y:S06]  /*e5f0*/  BRA `(.L_x_32345) ;  /* 0x0000000400887947 */ /* 0x000fec0003800000 */
.L_x_32352:
        /* <DEDUP_REMOVED lines=11> */
.L_x_32359:
        /* <DEDUP_REMOVED lines=20> */
.L_x_32361:
[----:B------:R-:W-:Y:S05]  /*e7f0*/  BSYNC B0 ;  /* 0x0000000000007941 */ /* 0x000fea0003800000 */
.L_x_32360:
[----:B------:R-:W-:Y:S01]  /*e800*/  LEA R3, R0, 0x3b800000, 0x17 ;  /* 0x3b80000000037811 */ /* 0x000fe200078eb8ff */
[----:B------:R-:W-:-:S05]  /*e810*/  IMAD.SHL.U32 R0, R2, 0x100000, RZ ;  /* 0x0010000002007824 */ /* 0x000fca00078e00ff */
[----:B------:R-:W-:Y:S01]  /*e820*/  LOP3.LUT R0, R3, R0, R4, 0xfe, !PT ;  /* 0x0000000003007212 */ /* 0x000fe200078efe04 */
[----:B------:R-:W-:Y:S06]  /*e830*/  BRA `(.L_x_32345) ;  /* 0x0000000000f87947 */ /* 0x000fec0003800000 */
.L_x_32358:
        /* <DEDUP_REMOVED lines=20> */
.L_x_32363:
[----:B------:R-:W-:Y:S05]  /*e980*/  BSYNC B0 ;  /* 0x0000000000007941 */ /* 0x000fea0003800000 */
.L_x_32362:
[----:B------:R-:W-:Y:S01]  /*e990*/  LEA R3, R0, 0x37800000, 0x17 ;  /* 0x3780000000037811 */ /* 0x000fe200078eb8ff */
[----:B------:R-:W-:-:S05]  /*e9a0*/  IMAD.SHL.U32 R0, R2, 0x200000, RZ ;  /* 0x0020000002007824 */ /* 0x000fca00078e00ff */
[----:B------:R-:W-:Y:S01]  /*e9b0*/  LOP3.LUT R0, R3, R0, R4, 0xfe, !PT ;  /* 0x0000000003007212 */ /* 0x000fe200078efe04 */
[----:B------:R-:W-:Y:S06]  /*e9c0*/  BRA `(.L_x_32345) ;  /* 0x0000000000947947 */ /* 0x000fec0003800000 */
.L_x_32357:
        /* <DEDUP_REMOVED lines=14> */
.L_x_32344:
        /* <DEDUP_REMOVED lines=16> */
.L_x_32366:
[----:B------:R-:W-:Y:S01]  /*ebb0*/  IMAD.MOV.U32 R0, RZ, RZ, RZ ;  /* 0x000000ffff007224 */ /* 0x000fe200078e00ff */
[----:B------:R-:W-:Y:S06]  /*ebc0*/  BRA `(.L_x_32345) ;  /* 0x0000000000147947 */ /* 0x000fec0003800000 */
.L_x_32365:
[----:B------:R-:W2:Y:S02]  /*ebd0*/  LDG.E.64 R2, desc[UR36][R2.64] ;  /* 0x0000002402027981 */ /* 0x000ea4000c1e1b00 */
[----:B--2---:R0:W1:Y:S01]  /*ebe0*/  I2F.U64 R0, R2 ;  /* 0x0000000200007312 */ /* 0x0040620000301000 */
[----:B------:R-:W-:Y:S05]  /*ebf0*/  BRA `(.L_x_32345) ;  /* 0x0000000000087947 */ /* 0x000fea0003800000 */
.L_x_32364:
[----:B------:R-:W2:Y:S02]  /*ec00*/  LDG.E R0, desc[UR36][R2.64] ;  /* 0x0000002402007981 */ /* 0x000ea4000c1e1900 */
[----:B--2---:R-:W-:-:S07]  /*ec10*/  I2FP.F32.U32 R0, R0 ;  /* 0x0000000000007245 */ /* 0x004fce0000201000 */
.L_x_32345:
[----:B------:R-:W-:Y:S05]  /*ec20*/  BSYNC B6 ;  /* 0x0000000000067941 */ /* 0x000fea0003800000 */
.L_x_32339:
        /* <DEDUP_REMOVED lines=17> */
.L_x_32370:
[----:B------:R-:W0:Y:S02]  /*ed40*/  F2I.S64.TRUNC R2, R2 ;  /* 0x0000000200027311 */ /* 0x000e24000020d900 */
[----:B0-----:R-:W-:-:S05]  /*ed50*/  IMAD.MOV.U32 R5, RZ, RZ, R2 ;  /* 0x000000ffff057224 */ /* 0x001fca00078e0002 */
[----:B------:R0:W-:Y:S01]  /*ed60*/  STG.E.U8 desc[UR36][R16.64], R5 ;  /* 0x0000000510007986 */ /* 0x0001e2000c101124 */
[----:B------:R-:W-:Y:S05]  /*ed70*/  BRA `(.L_x_32372) ;  /* 0x0000000c00407947 */ /* 0x000fea0003800000 */
.L_x_32369:
        /* <DEDUP_REMOVED lines=9> */
.L_x_32374:
[----:B------:R-:W0:Y:S02]  /*ee10*/  F2I.FTZ.TRUNC.NTZ R3, R2 ;  /* 0x0000000200037305 */ /* 0x000e24000021f100 */
[----:B0-----:R0:W-:Y:S01]  /*ee20*/  STG.E desc[UR36][R16.64], R3 ;  /* 0x0000000310007986 */ /* 0x0011e2000c101924 */
[----:B------:R-:W-:Y:S05]  /*ee30*/  BRA `(.L_x_32372) ;  /* 0x0000000c00107947 */ /* 0x000fea0003800000 */
.L_x_32373:
[----:B------:R-:W0:Y:S02]  /*ee40*/  F2I.FTZ.TRUNC.NTZ R3, R2 ;  /* 0x0000000200037305 */ /* 0x000e24000021f100 */
[----:B0-----:R0:W-:Y:S01]  /*ee50*/  STG.E.U16 desc[UR36][R16.64], R3 ;  /* 0x0000000310007986 */ /* 0x0011e2000c101524 */
[----:B------:R-:W-:Y:S05]  /*ee60*/  BRA `(.L_x_32372) ;  /* 0x0000000c00047947 */ /* 0x000fea0003800000 */
.L_x_32368:
        /* <DEDUP_REMOVED lines=8> */
.L_x_32376:
[----:B------:R-:W-:-:S05]  /*eef0*/  F2FP.F16.F32.PACK_AB R2, RZ, R2 ;  /* 0x00000002ff02723e */ /* 0x000fca00000000ff */
[----:B------:R0:W-:Y:S01]  /*ef00*/  STG.E.U16 desc[UR36][R16.64], R2 ;  /* 0x0000000210007986 */ /* 0x0001e2000c101524 */
[----:B------:R-:W-:Y:S05]  /*ef10*/  BRA `(.L_x_32372) ;  /* 0x0000000800d87947 */ /* 0x000fea0003800000 */
.L_x_32375:
        /* <DEDUP_REMOVED lines=9> */
.L_x_32378:
[----:B------:R-:W-:-:S04]  /*efb0*/  F2FP.F16.F32.PACK_AB R3, RZ, R2 ;  /* 0x00000002ff03723e */ /* 0x000fc800000000ff */
[----:B------:R-:W-:-:S05]  /*efc0*/  PRMT R3, R3, 0x5410, RZ ;  /* 0x0000541003037816 */ /* 0x000fca00000000ff */
[----:B------:R0:W-:Y:S01]  /*efd0*/  STG.E desc[UR36][R16.64], R3 ;  /* 0x0000000310007986 */ /* 0x0001e2000c101924 */
[----:B------:R-:W-:Y:S05]  /*efe0*/  BRA `(.L_x_32372) ;  /* 0x0000000800a47947 */ /* 0x000fea0003800000 */
.L_x_32377:
[----:B------:R-:W-:-:S06]  /*eff0*/  FMUL.FTZ R2, R2, 1 ;  /* 0x3f80000002027820 */ /* 0x000fcc0000410000 */
[----:B------:R-:W0:Y:S02]  /*f000*/  F2F.F64.F32 R2, R2 ;  /* 0x0000000200027310 */ /* 0x000e240000201800 */
[----:B0-----:R0:W-:Y:S01]  /*f010*/  STG.E.64 desc[UR36][R16.64], R2 ;  /* 0x0000000210007986 */ /* 0x0011e2000c101b24 */
[----:B------:R-:W-:Y:S05]  /*f020*/  BRA `(.L_x_32372) ;  /* 0x0000000800947947 */ /* 0x000fea0003800000 */
.L_x_32367:
        /* <DEDUP_REMOVED lines=12> */
.L_x_32381:
[----:B------:R-:W-:Y:S01]  /*f0f0*/  FMUL.FTZ R4, R2, 1 ;  /* 0x3f80000002047820 */ /* 0x000fe20000410000 */
[----:B------:R-:W-:-:S05]  /*f100*/  CS2R R6, SRZ ;  /* 0x0000000000067805 */ /* 0x000fca000001ff00 */
[----:B------:R-:W0:Y:S02]  /*f110*/  F2F.F64.F32 R4, R4 ;  /* 0x0000000400047310 */ /* 0x000e240000201800 */
[----:B0-----:R3:W-:Y:S01]  /*f120*/  STG.E.128 desc[UR36][R16.64], R4 ;  /* 0x0000000410007986 */ /* 0x0017e2000c101d24 */
[----:B------:R-:W-:Y:S05]  /*f130*/  BRA `(.L_x_32372) ;  /* 0x0000000800507947 */ /* 0x000fea0003800000 */
.L_x_32380:
        /* <DEDUP_REMOVED lines=20> */
.L_x_32385:
[----:B------:R-:W-:Y:S05]  /*f280*/  BSYNC B0 ;  /* 0x0000000000007941 */ /* 0x000fea0003800000 */
.L_x_32384:
[----:B------:R-:W-:-:S05]  /*f290*/  LOP3.LUT R5, R0, R5, RZ, 0xfc, !PT ;  /* 0x0000000500057212 */ /* 0x000fca00078efcff */
[----:B------:R1:W-:Y:S01]  /*f2a0*/  STG.E.U8 desc[UR36][R16.64], R5 ;  /* 0x0000000510007986 */ /* 0x0003e2000c101124 */
[----:B------:R-:W-:Y:S05]  /*f2b0*/  BRA `(.L_x_32372) ;  /* 0x0000000400f07947 */ /* 0x000fea0003800000 */
.L_x_32383:
        /* <DEDUP_REMOVED lines=12> */
.L_x_32387:
[----:B------:R-:W-:Y:S01]  /*f380*/  IMAD.MOV.U32 R0, RZ, RZ, 0x7f ;  /* 0x0000007fff007424 */ /* 0x000fe200078e00ff */
[----:B------:R-:W-:-:S04]  /*f390*/  ISETP.GT.U32.AND P0, PT, R4, 0x7f800000, PT ;  /* 0x7f8000000400780c */ /* 0x000fc80003f04070 */
[----:B------:R-:W-:-:S09]  /*f3a0*/  SEL R0, R0, 0x7c, P0 ;  /* 0x0000007c00007807 */ /* 0x000fd20000000000 */
.L_x_32388:
[----:B------:R-:W-:Y:S05]  /*f3b0*/  BSYNC B0 ;  /* 0x0000000000007941 */ /* 0x000fea0003800000 */
.L_x_32386:
[----:B------:R-:W-:-:S04]  /*f3c0*/  LOP3.LUT R2, R2, 0x80000000, RZ, 0xc0, !PT ;  /* 0x8000000002027812 */ /* 0x000fc800078ec0ff */
[----:B------:R-:W-:-:S04]  /*f3d0*/  SHF.R.U32.HI R3, RZ, 0x18, R2 ;  /* 0x00000018ff037819 */ /* 0x000fc80000011602 */
[----:B------:R-:W-:-:S05]  /*f3e0*/  LOP3.LUT R3, R0, R3, RZ, 0xfc, !PT ;  /* 0x0000000300037212 */ /* 0x000fca00078efcff */
[----:B------:R0:W-:Y:S01]  /*f3f0*/  STG.E.U8 desc[UR36][R16.64], R3 ;  /* 0x0000000310007986 */ /* 0x0001e2000c101124 */
[----:B------:R-:W-:Y:S05]  /*f400*/  BRA `(.L_x_32372) ;  /* 0x00000004009c7947 */ /* 0x000fea0003800000 */
.L_x_32382:
[----:B------:R-:W-:-:S05]  /*f410*/  F2FP.BF16.F32.PACK_AB R2, RZ, R2 ;  /* 0x00000002ff02723e */ /* 0x000fca00000010ff */
[----:B------:R2:W-:Y:S01]  /*f420*/  STG.E.U16 desc[UR36][R16.64], R2 ;  /* 0x0000000210007986 */ /* 0x0005e2000c101524 */
[----:B------:R-:W-:Y:S05]  /*f430*/  BRA `(.L_x_32372) ;  /* 0x0000000400907947 */ /* 0x000fea0003800000 */
.L_x_32379:
        /* <DEDUP_REMOVED lines=11> */
.L_x_32391:
        /* <DEDUP_REMOVED lines=16> */
.L_x_32394:
[----:B------:R-:W-:-:S04]  /*f5f0*/  LOP3.LUT R2, R2, 0x80000000, RZ, 0xc0, !PT ;  /* 0x8000000002027812 */ /* 0x000fc800078ec0ff */
[----:B------:R-:W-:-:S04]  /*f600*/  SHF.R.U32.HI R3, RZ, 0x18, R2 ;  /* 0x00000018ff037819 */ /* 0x000fc80000011602 */
[----:B------:R-:W-:-:S04]  /*f610*/  LOP3.LUT R0, R0, R3, RZ, 0xfc, !PT ;  /* 0x0000000300007212 */ /* 0x000fc800078efcff */
[----:B------:R-:W-:-:S07]  /*f620*/  PRMT R8, R0, 0x7610, R8 ;  /* 0x0000761000087816 */ /* 0x000fce0000000008 */
.L_x_32393:
[----:B------:R-:W-:Y:S05]  /*f630*/  BSYNC B0 ;  /* 0x0000000000007941 */ /* 0x000fea0003800000 */
.L_x_32392:
[----:B------:R0:W-:Y:S01]  /*f640*/  STG.E.U8 desc[UR36][R16.64], R8 ;  /* 0x0000000810007986 */ /* 0x0001e2000c101124 */
[----:B------:R-:W-:Y:S05]  /*f650*/  BRA `(.L_x_32372) ;  /* 0x0000000400087947 */ /* 0x000fea0003800000 */
.L_x_32390:
        /* <DEDUP_REMOVED lines=16> */
.L_x_32397:
[----:B------:R-:W-:-:S04]  /*f760*/  LOP3.LUT R2, R2, 0x80000000, RZ, 0xc0, !PT ;  /* 0x8000000002027812 */ /* 0x000fc800078ec0ff */
[----:B------:R-:W-:-:S04]  /*f770*/  SHF.R.U32.HI R3, RZ, 0x18, R2 ;  /* 0x00000018ff037819 */ /* 0x000fc80000011602 */
[----:B------:R-:W-:-:S04]  /*f780*/  LOP3.LUT R0, R0, R3, RZ, 0xfc, !PT ;  /* 0x0000000300007212 */ /* 0x000fc800078efcff */
[----:B------:R-:W-:-:S07]  /*f790*/  PRMT R8, R0, 0x7610, R8 ;  /* 0x0000761000087816 */ /* 0x000fce0000000008 */
.L_x_32396:
[----:B------:R-:W-:Y:S05]  /*f7a0*/  BSYNC B0 ;  /* 0x0000000000007941 */ /* 0x000fea0003800000 */
.L_x_32395:
[----:B------:R0:W-:Y:S01]  /*f7b0*/  STG.E.U8 desc[UR36][R16.64], R8 ;  /* 0x0000000810007986 */ /* 0x0001e2000c101124 */
[----:B------:R-:W-:Y:S05]  /*f7c0*/  BRA `(.L_x_32372) ;  /* 0x0000000000ac7947 */ /* 0x000fea0003800000 */
.L_x_32389:
        /* <DEDUP_REMOVED lines=21> */
.L_x_32371:
        /* <DEDUP_REMOVED lines=16> */
.L_x_32400:
[----:B------:R-:W-:Y:S05]  /*fa20*/  BRA `(.L_x_32372) ;  /* 0x0000000000147947 */ /* 0x000fea0003800000 */
.L_x_32399:
[----:B------:R-:W0:Y:S02]  /*fa30*/  F2I.U64.TRUNC R2, R2 ;  /* 0x0000000200027311 */ /* 0x000e24000020d800 */
[----:B0-----:R0:W-:Y:S01]  /*fa40*/  STG.E.64 desc[UR36][R16.64], R2 ;  /* 0x0000000210007986 */ /* 0x0011e2000c101b24 */
[----:B------:R-:W-:Y:S05]  /*fa50*/  BRA `(.L_x_32372) ;  /* 0x0000000000087947 */ /* 0x000fea0003800000 */
.L_x_32398:
[----:B------:R-:W0:Y:S02]  /*fa60*/  F2I.FTZ.U32.TRUNC.NTZ R3, R2 ;  /* 0x0000000200037305 */ /* 0x000e24000021f000 */
[----:B0-----:R0:W-:Y:S02]  /*fa70*/  STG.E desc[UR36][R16.64], R3 ;  /* 0x0000000310007986 */ /* 0x0011e4000c101924 */
.L_x_32372:
[----:B------:R-:W-:-:S07]  /*fa80*/  VIADD R19, R19, 0x80 ;  /* 0x0000008013137836 */ /* 0x000fce0000000000 */
.L_x_32276:
[----:B------:R-:W-:Y:S05]  /*fa90*/  BSYNC B7 ;  /* 0x0000000000077941 */ /* 0x000fea0003800000 */
.L_x_32275:
[----:B------:R-:W-:Y:S02]  /*faa0*/  ULDC UR4, c[0x0][0x210] ;  /* 0x0000840000047ab9 */ /* 0x000fe40000000800 */
[----:B------:R-:W-:-:S13]  /*fab0*/  ISETP.GE.AND P0, PT, R19, UR4, PT ;  /* 0x0000000413007c0c */ /* 0x000fda000bf06270 */
[----:B------:R-:W-:Y:S05]  /*fac0*/  @P0 EXIT ;  /* 0x000000000000094d */ /* 0x000fea0003800000 */
[----:B0--34-:R-:W0:Y:S01]  /*fad0*/  LDC R6, c[0x0][0x218] ;  /* 0x00008600ff067b82 */ /* 0x019e220000000800 */
[----:B------:R-:W-:Y:S02]  /*fae0*/  IMAD.MOV.U32 R18, RZ, RZ, RZ ;  /* 0x000000ffff127224 */ /* 0x000fe400078e00ff */
[----:B------:R-:W-:Y:S02]  /*faf0*/  IMAD.MOV.U32 R22, RZ, RZ, RZ ;  /* 0x000000ffff167224 */ /* 0x000fe400078e00ff */
[----:B------:R-:W-:Y:S02]  /*fb00*/  IMAD.MOV.U32 R0, RZ, RZ, RZ ;  /* 0x000000ffff007224 */ /* 0x000fe400078e00ff */
[----:B-12---:R-:W-:Y:S01]  /*fb10*/  IMAD.MOV.U32 R16, RZ, RZ, RZ ;  /* 0x000000ffff107224 */ /* 0x006fe200078e00ff */
        /* <DEDUP_REMOVED lines=375> */
.L_x_32401:
        /* <DEDUP_REMOVED lines=22> */
.L_x_32405:
[----:B------:R-:W2:Y:S02]  /*113f0*/  LDG.E.U8 R2, desc[UR36][R2.64] ;  /* 0x0000002402027981 */ /* 0x000ea4000c1e1100 */
[----:B--2---:R-:W-:-:S04]  /*11400*/  ISETP.NE.AND P0, PT, R2, RZ, PT ;  /* 0x000000ff0200720c */ /* 0x004fc80003f05270 */
[----:B------:R-:W-:Y:S01]  /*11410*/  P2R R19, PR, RZ, 0x1 ;  /* 0x00000001ff137803 */ /* 0x000fe20000000000 */
[----:B------:R-:W-:Y:S08]  /*11420*/  BRA `(.L_x_32407) ;  /* 0x0000000c00c47947 */ /* 0x000ff00003800000 */
.L_x_32404:
        /* <DEDUP_REMOVED lines=11> */
.L_x_32409:
[----:B------:R-:W2:Y:S02]  /*114e0*/  LDG.E R2, desc[UR36][R2.64] ;  /* 0x0000002402027981 */ /* 0x000ea4000c1e1900 */
[----:B--2---:R-:W-:-:S04]  /*114f0*/  ISETP.NE.AND P0, PT, R2, RZ, PT ;  /* 0x000000ff0200720c */ /* 0x004fc80003f05270 */
[----:B------:R-:W-:Y:S01]  /*11500*/  P2R R19, PR, RZ, 0x1 ;  /* 0x00000001ff137803 */ /* 0x000fe20000000000 */
[----:B------:R-:W-:Y:S08]  /*11510*/  BRA `(.L_x_32407) ;  /* 0x0000000c00887947 */ /* 0x000ff00003800000 */
.L_x_32408:
[----:B------:R-:W2:Y:S02]  /*11520*/  LDG.E.U16 R2, desc[UR36][R2.64] ;  /* 0x0000002402027981 */ /* 0x000ea4000c1e1500 */
[----:B--2---:R-:W-:-:S04]  /*11530*/  ISETP.NE.AND P0, PT, R2, RZ, PT ;  /* 0x000000ff0200720c */ /* 0x004fc80003f05270 */
[----:B------:R-:W-:Y:S01]  /*11540*/  P2R R19, PR, RZ, 0x1 ;  /* 0x00000001ff137803 */ /* 0x000fe20000000000 */
[----:B------:R-:W-:Y:S08]  /*11550*/  BRA `(.L_x_32407) ;  /* 0x0000000c00787947 */ /* 0x000ff00003800000 */
.L_x_32403:
        /* <DEDUP_REMOVED lines=10> */
.L_x_32411:
[----:B------:R-:W2:Y:S02]  /*11600*/  LDG.E.U16 R0, desc[UR36][R2.64] ;  /* 0x0000002402007981 */ /* 0x000ea4000c1e1500 */
[----:B--2---:R-:W-:-:S05]  /*11610*/  HADD2.F32 R0, -RZ, R0.H0_H0 ;  /* 0x20000000ff007230 */ /* 0x004fca0000004100 */
[----:B------:R-:W-:-:S04]  /*11620*/  FSETP.NEU.FTZ.AND P0, PT, R0, RZ, PT ;  /* 0x000000ff0000720b */ /* 0x000fc80003f1d000 */
[----:B------:R-:W-:Y:S01]  /*11630*/  P2R R19, PR, RZ, 0x1 ;  /* 0x00000001ff137803 */ /* 0x000fe20000000000 */
[----:B------:R-:W-:Y:S08]  /*11640*/  BRA `(.L_x_32407) ;  /* 0x0000000c003c7947 */ /* 0x000ff00003800000 */
.L_x_32410:
        /* <DEDUP_REMOVED lines=12> */
.L_x_32413:
        /* <DEDUP_REMOVED lines=11> */
.L_x_32412:
[----:B------:R-:W2:Y:S02]  /*117c0*/  LDG.E.64 R2, desc[UR36][R2.64] ;  /* 0x0000002402027981 */ /* 0x000ea4000c1e1b00 */
[----:B--2---:R-:W-:-:S06]  /*117d0*/  DSETP.NEU.AND P0, PT, R2, RZ, PT ;  /* 0x000000ff0200722a */ /* 0x004fcc0003f0d000 */
[----:B------:R-:W-:Y:S01]  /*117e0*/  P2R R19, PR, RZ, 0x1 ;  /* 0x00000001ff137803 */ /* 0x000fe20000000000 */
[----:B------:R-:W-:Y:S07]  /*117f0*/  BRA `(.L_x_32407) ;  /* 0x0000000800d07947 */ /* 0x000fee0003800000 */
.L_x_32402:
        /* <DEDUP_REMOVED lines=12> */
.L_x_32416:
[----:B------:R-:W2:Y:S02]  /*118c0*/  LDG.E.128 R4, desc[UR36][R2.64] ;  /* 0x0000002402047981 */ /* 0x000ea4000c1e1d00 */
[----:B--2---:R-:W-:-:S06]  /*118d0*/  DSETP.NEU.AND P0, PT, R6, RZ, PT ;  /* 0x000000ff0600722a */ /* 0x004fcc0003f0d000 */
[----:B------:R-:W-:-:S06]  /*118e0*/  DSETP.NEU.OR P0, PT, R4, RZ, P0 ;  /* 0x000000ff0400722a */ /* 0x000fcc000070d400 */
[----:B------:R-:W-:Y:S01]  /*118f0*/  P2R R19, PR, RZ, 0x1 ;  /* 0x00000001ff137803 */ /* 0x000fe20000000000 */
[----:B------:R-:W-:Y:S07]  /*11900*/  BRA `(.L_x_32407) ;  /* 0x00000008008c7947 */ /* 0x000fee0003800000 */
.L_x_32415:
        /* <DEDUP_REMOVED lines=28> */
.L_x_32418:
        /* <DEDUP_REMOVED lines=15> */
.L_x_32417:
[----:B------:R-:W2:Y:S02]  /*11bc0*/  LDG.E.U16 R0, desc[UR36][R2.64] ;  /* 0x0000002402007981 */ /* 0x000ea4000c1e1500 */
[----:B--2---:R-:W-:-:S05]  /*11bd0*/  IMAD.U32 R0, R0, 0x10000, RZ ;  /* 0x0001000000007824 */ /* 0x004fca00078e00ff */
[----:B------:R-:W-:-:S04]  /*11be0*/  FSETP.NEU.FTZ.AND P0, PT, R0, RZ, PT ;  /* 0x000000ff0000720b */ /* 0x000fc80003f1d000 */
[----:B------:R-:W-:Y:S01]  /*11bf0*/  P2R R19, PR, RZ, 0x1 ;  /* 0x00000001ff137803 */ /* 0x000fe20000000000 */
[----:B------:R-:W-:Y:S08]  /*11c00*/  BRA `(.L_x_32407) ;  /* 0x0000000400cc7947 */ /* 0x000ff00003800000 */
.L_x_32414:
        /* <DEDUP_REMOVED lines=12> */
.L_x_32421:
        /* <DEDUP_REMOVED lines=21> */
.L_x_32425:
[----:B------:R-:W-:Y:S05]  /*11e20*/  BSYNC B1 ;  /* 0x0000000000017941 */ /* 0x000fea0003800000 */
.L_x_32424:
[----:B------:R-:W-:Y:S01]  /*11e30*/  LEA R3, R0, 0x3b800000, 0x17 ;  /* 0x3b80000000037811 */ /* 0x000fe200078eb8ff */
[----:B------:R-:W-:-:S05]  /*11e40*/  IMAD.SHL.U32 R0, R2, 0x100000, RZ ;  /* 0x0010000002007824 */ /* 0x000fca00078e00ff */
[----:B------:R-:W-:-:S07]  /*11e50*/  LOP3.LUT R0, R3, R0, R4, 0xfe, !PT ;  /* 0x0000000003007212 */ /* 0x000fce00078efe04 */
.L_x_32423:
[----:B------:R-:W-:Y:S05]  /*11e60*/  BSYNC B0 ;  /* 0x0000000000007941 */ /* 0x000fea0003800000 */
.L_x_32422:
[----:B------:R-:W-:-:S04]  /*11e70*/  FSETP.NEU.FTZ.AND P0, PT, R0, RZ, PT ;  /* 0x000000ff0000720b */ /* 0x000fc80003f1d000 */
[----:B------:R-:W-:Y:S01]  /*11e80*/  P2R R19, PR, RZ, 0x1 ;  /* 0x00000001ff137803 */ /* 0x000fe20000000000 */
[----:B------:R-:W-:Y:S08]  /*11e90*/  BRA `(.L_x_32407) ;  /* 0x0000000400287947 */ /* 0x000ff00003800000 */
.L_x_32420:
        /* <DEDUP_REMOVED lines=21> */
.L_x_32429:
[----:B------:R-:W-:Y:S05]  /*11ff0*/  BSYNC B1 ;  /* 0x0000000000017941 */ /* 0x000fea0003800000 */
.L_x_32428:
[----:B------:R-:W-:Y:S01]  /*12000*/  LEA R3, R0, 0x37800000, 0x17 ;  /* 0x3780000000037811 */ /* 0x000fe200078eb8ff */
[----:B------:R-:W-:-:S05]  /*12010*/  IMAD.SHL.U32 R0, R2, 0x200000, RZ ;  /* 0x0020000002007824 */ /* 0x000fca00078e00ff */
[----:B------:R-:W-:-:S07]  /*12020*/  LOP3.LUT R0, R3, R0, R4, 0xfe, !PT ;  /* 0x0000000003007212 */ /* 0x000fce00078efe04 */
.L_x_32427:
[----:B------:R-:W-:Y:S05]  /*12030*/  BSYNC B0 ;  /* 0x0000000000007941 */ /* 0x000fea0003800000 */
.L_x_32426:
[----:B------:R-:W-:-:S04]  /*12040*/  FSETP.NEU.FTZ.AND P0, PT, R0, RZ, PT ;  /* 0x000000ff0000720b */ /* 0x000fc80003f1d000 */
[----:B------:R-:W-:Y:S01]  /*12050*/  P2R R19, PR, RZ, 0x1 ;  /* 0x00000001ff137803 */ /* 0x000fe20000000000 */
[----:B------:R-:W-:Y:S08]  /*12060*/  BRA `(.L_x_32407) ;  /* 0x0000000000b47947 */ /* 0x000ff00003800000 */
.L_x_32419:
        /* <DEDUP_REMOVED lines=14> */
.L_x_32433:
[----:B------:R-:W-:Y:S05]  /*12150*/  BSYNC B0 ;  /* 0x0000000000007941 */ /* 0x000fea0003800000 */
.L_x_32432:
[----:B------:R-:W-:-:S04]  /*12160*/  FSETP.NEU.FTZ.AND P0, PT, R0, RZ, PT ;  /* 0x000000ff0000720b */ /* 0x000fc80003f1d000 */
[----:B------:R-:W-:Y:S01]  /*12170*/  P2R R19, PR, RZ, 0x1 ;  /* 0x00000001ff137803 */ /* 0x000fe20000000000 */
[----:B------:R-:W-:Y:S08]  /*12180*/  BRA `(.L_x_32407) ;  /* 0x00000000006c7947 */ /* 0x000ff00003800000 */
.L_x_32406:
        /* <DEDUP_REMOVED lines=16> */
.L_x_32434:
[----:B------:R-:W-:-:S04]  /*12290*/  PLOP3.LUT P0, PT, PT, PT, PT, 0x8, 0x0 ;  /* 0x000000000000781c */ /* 0x000fc80003f0e170 */
[----:B------:R-:W-:Y:S01]  /*122a0*/  P2R R19, PR, RZ, 0x1 ;  /* 0x00000001ff137803 */ /* 0x000fe20000000000 */
[----:B------:R-:W-:Y:S08]  /*122b0*/  BRA `(.L_x_32407) ;  /* 0x0000000000207947 */ /* 0x000ff00003800000 */
.L_x_32431:
[----:B------:R-:W2:Y:S02]  /*122c0*/  LDG.E.64 R2, desc[UR36][R2.64] ;  /* 0x0000002402027981 */ /* 0x000ea4000c1e1b00 */
[----:B--2---:R-:W-:-:S04]  /*122d0*/  ISETP.NE.U32.AND P0, PT, R2, RZ, PT ;  /* 0x000000ff0200720c */ /* 0x004fc80003f05070 */
[----:B------:R-:W-:-:S04]  /*122e0*/  ISETP.NE.AND.EX P0, PT, R3, RZ, PT, P0 ;  /* 0x000000ff0300720c */ /* 0x000fc80003f05300 */
[----:B------:R-:W-:Y:S01]  /*122f0*/  P2R R19, PR, RZ, 0x1 ;  /* 0x00000001ff137803 */ /* 0x000fe20000000000 */
[----:B------:R-:W-:Y:S08]  /*12300*/  BRA `(.L_x_32407) ;  /* 0x00000000000c7947 */ /* 0x000ff00003800000 */
.L_x_32430:
[----:B------:R-:W2:Y:S02]  /*12310*/  LDG.E R2, desc[UR36][R2.64] ;  /* 0x0000002402027981 */ /* 0x000ea4000c1e1900 */
[----:B--2---:R-:W-:-:S04]  /*12320*/  ISETP.NE.AND P0, PT, R2, RZ, PT ;  /* 0x000000ff0200720c */ /* 0x004fc80003f05270 */
[----:B------:R-:W-:-:S09]  /*12330*/  P2R R19, PR, RZ, 0x1 ;  /* 0x00000001ff137803 */ /* 0x000fd20000000000 */
.L_x_32407:
        /* <DEDUP_REMOVED lines=19> */
.L_x_32439:
[----:B------:R-:W2:Y:S02]  /*12470*/  LDG.E.U8 R2, desc[UR36][R2.64] ;  /* 0x0000002402027981 */ /* 0x000ea4000c1e1100 */
[----:B--2---:R-:W-:Y:S01]  /*12480*/  I2FP.F32.U32 R22, R2 ;  /* 0x0000000200167245 */ /* 0x004fe20000201000 */
[----:B------:R-:W-:Y:S06]  /*12490*/  BRA `(.L_x_32441) ;  /* 0x0000000c002c7947 */ /* 0x000fec0003800000 */
.L_x_32438:
        /* <DEDUP_REMOVED lines=9> */
.L_x_32443:
[----:B------:R-:W2:Y:S02]  /*12530*/  LDG.E R2, desc[UR36][R2.64] ;  /* 0x0000002402027981 */ /* 0x000ea4000c1e1900 */
[----:B--2---:R-:W-:Y:S01]  /*12540*/  I2FP.F32.S32 R22, R2 ;  /* 0x0000000200167245 */ /* 0x004fe20000201400 */
[----:B------:R-:W-:Y:S06]  /*12550*/  BRA `(.L_x_32441) ;  /* 0x0000000800fc7947 */ /* 0x000fec0003800000 */
.L_x_32442:
[----:B------:R-:W2:Y:S02]  /*12560*/  LDG.E.U16 R2, desc[UR36][R2.64] ;  /* 0x0000002402027981 */ /* 0x000ea4000c1e1500 */
[----:B--2---:R2:W3:Y:S01]  /*12570*/  I2F.S16 R22, R2 ;  /* 0x0000000200167306 */ /* 0x0044e20000101400 */
[----:B------:R-:W-:Y:S05]  /*12580*/  BRA `(.L_x_32441) ;  /* 0x0000000800f07947 */ /* 0x000fea0003800000 */
.L_x_32437:
        /* <DEDUP_REMOVED lines=8> */
.L_x_32445:
[----:B------:R-:W2:Y:S02]  /*12610*/  LDG.E.U16 R2, desc[UR36][R2.64] ;  /* 0x0000002402027981 */ /* 0x000ea4000c1e1500 */
[----:B--2---:R-:W-:Y:S01]  /*12620*/  HADD2.F32 R22, -RZ, R2.H0_H0 ;  /* 0x20000002ff167230 */ /* 0x004fe20000004100 */
[----:B------:R-:W-:Y:S06]  /*12630*/  BRA `(.L_x_32441) ;  /* 0x0000000800c47947 */ /* 0x000fec0003800000 */
.L_x_32444:
        /* <DEDUP_REMOVED lines=8> */
.L_x_32447:
[----:B------:R-:W2:Y:S02]  /*126c0*/  LDG.E.U16 R2, desc[UR36][R2.64] ;  /* 0x0000002402027981 */ /* 0x000ea4000c1e1500 */
[----:B--2---:R-:W-:Y:S01]  /*126d0*/  HADD2.F32 R22, -RZ, R2.H0_H0 ;  /* 0x20000002ff167230 */ /* 0x004fe20000004100 */
[----:B------:R-:W-:Y:S06]  /*126e0*/  BRA `(.L_x_32441) ;  /* 0x0000000800987947 */ /* 0x000fec0003800000 */
.L_x_32446:
[----:B------:R-:W2:Y:S01]  /*126f0*/  LDG.E.64 R2, desc[UR36][R2.64] ;  /* 0x0000002402027981 */ /* 0x000ea2000c1e1b00 */
[----:B------:R-:W-:Y:S01]  /*12700*/  UMOV UR4, 0xf0000000 ;  /* 0xf000000000047882 */ /* 0x000fe20000000000 */
[----:B------:R-:W-:Y:S01]  /*12710*/  UMOV UR5, 0x380fffff ;  /* 0x380fffff00057882 */ /* 0x000fe20000000000 */
[----:B--2---:R-:W0:Y:S01]  /*12720*/  F2F.F32.F64 R22, R2 ;  /* 0x0000000200167310 */ /* 0x004e220000301000 */
[----:B------:R-:W-:-:S14]  /*12730*/  DSETP.GEU.AND P0, PT, |R2|, UR4, PT ;  /* 0x0000000402007e2a */ /* 0x000fdc000bf0e200 */
[----:B0-----:R-:W-:Y:S01]  /*12740*/  @!P0 FMUL R22, R22, 1.175494350822287508e-38 ;  /* 0x0080000016168820 */ /* 0x001fe20000400000 */
[----:B------:R-:W-:Y:S06]  /*12750*/  BRA `(.L_x_32441) ;  /* 0x00000008007c7947 */ /* 0x000fec0003800000 */
.L_x_32436:
        /* <DEDUP_REMOVED lines=12> */
.L_x_32450:
[----:B------:R-:W2:Y:S01]  /*12820*/  LDG.E.64 R2, desc[UR36][R2.64] ;  /* 0x0000002402027981 */ /* 0x000ea2000c1e1b00 */
[----:B------:R-:W-:Y:S01]  /*12830*/  UMOV UR4, 0xf0000000 ;  /* 0xf000000000047882 */ /* 0x000fe20000000000 */
[----:B------:R-:W-:Y:S01]  /*12840*/  UMOV UR5, 0x380fffff ;  /* 0x380fffff00057882 */ /* 0x000fe20000000000 */
[----:B--2---:R-:W0:Y:S01]  /*12850*/  F2F.F32.F64 R22, R2 ;  /* 0x0000000200167310 */ /* 0x004e220000301000 */
[----:B------:R-:W-:-:S14]  /*12860*/  DSETP.GEU.AND P0, PT, |R2|, UR4, PT ;  /* 0x0000000402007e2a */ /* 0x000fdc000bf0e200 */
[----:B0-----:R-:W-:Y:S01]  /*12870*/  @!P0 FMUL R22, R22, 1.175494350822287508e-38 ;  /* 0x0080000016168820 */ /* 0x001fe20000400000 */
[----:B------:R-:W-:Y:S06]  /*12880*/  BRA `(.L_x_32441) ;  /* 0x0000000800307947 */ /* 0x000fec0003800000 */
.L_x_32449:
        /* <DEDUP_REMOVED lines=26> */
.L_x_32452:
        /* <DEDUP_REMOVED lines=13> */
.L_x_32451:
[----:B------:R-:W2:Y:S02]  /*12b00*/  LDG.E.U16 R2, desc[UR36][R2.64] ;  /* 0x0000002402027981 */ /* 0x000ea4000c1e1500 */
[----:B--2---:R-:W-:Y:S01]  /*12b10*/  IMAD.U32 R22, R2, 0x10000, RZ ;  /* 0x0001000002167824 */ /* 0x004fe200078e00ff */
[----:B------:R-:W-:Y:S06]  /*12b20*/  BRA `(.L_x_32441) ;  /* 0x0000000400887947 */ /* 0x000fec0003800000 */
.L_x_32448:
        /* <DEDUP_REMOVED lines=11> */
.L_x_32455:
        /* <DEDUP_REMOVED lines=20> */
.L_x_32457:
[----:B------:R-:W-:Y:S05]  /*12d20*/  BSYNC B0 ;  /* 0x0000000000007941 */ /* 0x000fea0003800000 */
.L_x_32456:
[----:B------:R-:W-:Y:S01]  /*12d30*/  IMAD.SHL.U32 R2, R2, 0x100000, RZ ;  /* 0x0010000002027824 */ /* 0x000fe200078e00ff */
[----:B------:R-:W-:-:S04]  /*12d40*/  LEA R3, R0, 0x3b800000, 0x17 ;  /* 0x3b80000000037811 */ /* 0x000fc800078eb8ff */
[----:B------:R-:W-:Y:S01]  /*12d50*/  LOP3.LUT R22, R3, R2, R22, 0xfe, !PT ;  /* 0x0000000203167212 */ /* 0x000fe200078efe16 */
[----:B------:R-:W-:Y:S06]  /*12d60*/  BRA `(.L_x_32441) ;  /* 0x0000000000f87947 */ /* 0x000fec0003800000 */
.L_x_32454:
        /* <DEDUP_REMOVED lines=20> */
.L_x_32459:
[----:B------:R-:W-:Y:S05]  /*12eb0*/  BSYNC B0 ;  /* 0x0000000000007941 */ /* 0x000fea0003800000 */
.L_x_32458:
[----:B------:R-:W-:Y:S01]  /*12ec0*/  IMAD.SHL.U32 R2, R2, 0x200000, RZ ;  /* 0x0020000002027824 */ /* 0x000fe200078e00ff */
[----:B------:R-:W-:-:S04]  /*12ed0*/  LEA R3, R0, 0x37800000, 0x17 ;  /* 0x3780000000037811 */ /* 0x000fc800078eb8ff */
[----:B------:R-:W-:Y:S01]  /*12ee0*/  LOP3.LUT R22, R3, R2, R22, 0xfe, !PT ;  /* 0x0000000203167212 */ /* 0x000fe200078efe16 */
[----:B------:R-:W-:Y:S06]  /*12ef0*/  BRA `(.L_x_32441) ;  /* 0x0000000000947947 */ /* 0x000fec0003800000 */
.L_x_32453:
        /* <DEDUP_REMOVED lines=14> */
.L_x_32440:
        /* <DEDUP_REMOVED lines=16> */
.L_x_32462:
[----:B------:R-:W-:Y:S01]  /*130e0*/  IMAD.MOV.U32 R22, RZ, RZ, RZ ;  /* 0x000000ffff167224 */ /* 0x000fe200078e00ff */
[----:B------:R-:W-:Y:S06]  /*130f0*/  BRA `(.L_x_32441) ;  /* 0x0000000000147947 */ /* 0x000fec0003800000 */
.L_x_32461:
[----:B------:R-:W2:Y:S02]  /*13100*/  LDG.E.64 R22, desc[UR36][R2.64] ;  /* 0x0000002402167981 */ /* 0x000ea4000c1e1b00 */
[----:B--2---:R0:W1:Y:S01]  /*13110*/  I2F.U64 R22, R22 ;  /* 0x0000001600167312 */ /* 0x0040620000301000 */
[----:B------:R-:W-:Y:S05]  /*13120*/  BRA `(.L_x_32441) ;  /* 0x0000000000087947 */ /* 0x000fea0003800000 */
.L_x_32460:
[----:B------:R-:W2:Y:S02]  /*13130*/  LDG.E R2, desc[UR36][R2.64] ;  /* 0x0000002402027981 */ /* 0x000ea4000c1e1900 */
[----:B--2---:R-:W-:-:S07]  /*13140*/  I2FP.F32.U32 R22, R2 ;  /* 0x0000000200167245 */ /* 0x004fce0000201000 */
.L_x_32441:
[----:B------:R-:W-:Y:S05]  /*13150*/  BSYNC B6 ;  /* 0x0000000000067941 */ /* 0x000fea0003800000 */
.L_x_32435:
[----:B------:R-:W4:Y:S01]  /*13160*/  LDC.U8 R4, c[0x0][0x503] ;  /* 0x000140c0ff047b82 */ /* 0x000f220000000000 */
[----:B------:R-:W-:Y:S01]  /*13170*/  ULDC.64 UR4, c[0x0][0x4f0] ;  /* 0x00013c0000047ab9 */ /* 0x000fe20000000a00 */
[----:B------:R-:W-:Y:S01]  /*13180*/  BSSY B6, `(.L_x_32463) ;  /* 0x00000df000067945 */ /* 0x000fe20003800000 */
[----:B012---:R-:W-:-:S05]  /*13190*/  IADD3 R2, P0, R18, UR4, RZ ;  /* 0x0000000412027c10 */ /* 0x007fca000ff1e0ff */
        /* <DEDUP_REMOVED lines=15> */
.L_x_32467:
[----:B------:R-:W2:Y:S02]  /*13290*/  LDG.E.U8 R2, desc[UR36][R2.64] ;  /* 0x0000002402027981 */ /* 0x000ea4000c1e1100 */
[----:B--2---:R-:W-:Y:S01]  /*132a0*/  I2FP.F32.U32 R5, R2 ;  /* 0x0000000200057245 */ /* 0x004fe20000201000 */
[----:B------:R-:W-:Y:S06]  /*132b0*/  BRA `(.L_x_32469) ;  /* 0x0000000c002c7947 */ /* 0x000fec0003800000 */
.L_x_32466:
        /* <DEDUP_REMOVED lines=9> */
.L_x_32471:
[----:B------:R-:W2:Y:S02]  /*13350*/  LDG.E R2, desc[UR36][R2.64] ;  /* 0x0000002402027981 */ /* 0x000ea4000c1e1900 */
[----:B--2---:R-:W-:Y:S01]  /*13360*/  I2FP.F32.S32 R5, R2 ;  /* 0x0000000200057245 */ /* 0x004fe20000201400 */
[----:B------:R-:W-:Y:S06]  /*13370*/  BRA `(.L_x_32469) ;  /* 0x0000000800fc7947 */ /* 0x000fec0003800000 */
.L_x_32470:
[----:B------:R-:W2:Y:S02]  /*13380*/  LDG.E.U16 R2, desc[UR36][R2.64] ;  /* 0x0000002402027981 */ /* 0x000ea4000c1e1500 */
[----:B--2---:R2:W4:Y:S01]  /*13390*/  I2F.S16 R5, R2 ;  /* 0x0000000200057306 */ /* 0x0045220000101400 */
[----:B------:R-:W-:Y:S05]  /*133a0*/  BRA `(.L_x_32469) ;  /* 0x0000000800f07947 */ /* 0x000fea0003800000 */
.L_x_32465:
        /* <DEDUP_REMOVED lines=8> */
.L_x_32473:
[----:B------:R-:W2:Y:S02]  /*13430*/  LDG.E.U16 R2, desc[UR36][R2.64] ;  /* 0x0000002402027981 */ /* 0x000ea4000c1e1500 */
[----:B--2---:R-:W-:Y:S01]  /*13440*/  HADD2.F32 R5, -RZ, R2.H0_H0 ;  /* 0x20000002ff057230 */ /* 0x004fe20000004100 */
[----:B------:R-:W-:Y:S06]  /*13450*/  BRA `(.L_x_32469) ;  /* 0x0000000800c47947 */ /* 0x000fec0003800000 */
.L_x_32472:
        /* <DEDUP_REMOVED lines=8> */
.L_x_32475:
[----:B------:R-:W2:Y:S02]  /*134e0*/  LDG.E.U16 R2, desc[UR36][R2.64] ;  /* 0x0000002402027981 */ /* 0x000ea4000c1e1500 */
[----:B--2---:R-:W-:Y:S01]  /*134f0*/  HADD2.F32 R5, -RZ, R2.H0_H0 ;  /* 0x20000002ff057230 */ /* 0x004fe20000004100 */
[----:B------:R-:W-:Y:S06]  /*13500*/  BRA `(.L_x_32469) ;  /* 0x0000000800987947 */ /* 0x000fec0003800000 */
.L_x_32474:
[----:B------:R-:W2:Y:S01]  /*13510*/  LDG.E.64 R2, desc[UR36][R2.64] ;  /* 0x0000002402027981 */ /* 0x000ea2000c1e1b00 */
[----:B------:R-:W-:Y:S01]  /*13520*/  UMOV UR4, 0xf0000000 ;  /* 0xf000000000047882 */ /* 0x000fe20000000000 */
[----:B------:R-:W-:Y:S01]  /*13530*/  UMOV UR5, 0x380fffff ;  /* 0x380fffff00057882 */ /* 0x000fe20000000000 */
[----:B--2---:R-:W0:Y:S01]  /*13540*/  F2F.F32.F64 R5, R2 ;  /* 0x0000000200057310 */ /* 0x004e220000301000 */
[----:B------:R-:W-:-:S14]  /*13550*/  DSETP.GEU.AND P0, PT, |R2|, UR4, PT ;  /* 0x0000000402007e2a */ /* 0x000fdc000bf0e200 */
[----:B0-----:R-:W-:Y:S01]  /*13560*/  @!P0 FMUL R5, R5, 1.175494350822287508e-38 ;  /* 0x0080000005058820 */ /* 0x001fe20000400000 */
[----:B------:R-:W-:Y:S06]  /*13570*/  BRA `(.L_x_32469) ;  /* 0x00000008007c7947 */ /* 0x000fec0003800000 */
.L_x_32464:
        /* <DEDUP_REMOVED lines=12> */
.L_x_32478:
[----:B------:R-:W2:Y:S01]  /*13640*/  LDG.E.64 R2, desc[UR36][R2.64] ;  /* 0x0000002402027981 */ /* 0x000ea2000c1e1b00 */
[----:B------:R-:W-:Y:S01]  /*13650*/  UMOV UR4, 0xf0000000 ;  /* 0xf000000000047882 */ /* 0x000fe20000000000 */
[----:B------:R-:W-:Y:S01]  /*13660*/  UMOV UR5, 0x380fffff ;  /* 0x380fffff00057882 */ /* 0x000fe20000000000 */
[----:B--2---:R-:W0:Y:S01]  /*13670*/  F2F.F32.F64 R5, R2 ;  /* 0x0000000200057310 */ /* 0x004e220000301000 */
[----:B------:R-:W-:-:S14]  /*13680*/  DSETP.GEU.AND P0, PT, |R2|, UR4, PT ;  /* 0x0000000402007e2a */ /* 0x000fdc000bf0e200 */
[----:B0-----:R-:W-:Y:S01]  /*13690*/  @!P0 FMUL R5, R5, 1.175494350822287508e-38 ;  /* 0x0080000005058820 */ /* 0x001fe20000400000 */
[----:B------:R-:W-:Y:S06]  /*136a0*/  BRA `(.L_x_32469) ;  /* 0x0000000800307947 */ /* 0x000fec0003800000 */
.L_x_32477:
        /* <DEDUP_REMOVED lines=26> */
.L_x_32480:
        /* <DEDUP_REMOVED lines=13> */
.L_x_32479:
[----:B------:R-:W2:Y:S02]  /*13920*/  LDG.E.U16 R2, desc[UR36][R2.64] ;  /* 0x0000002402027981 */ /* 0x000ea4000c1e1500 */
[----:B--2---:R-:W-:Y:S01]  /*13930*/  IMAD.U32 R5, R2, 0x10000, RZ ;  /* 0x0001000002057824 */ /* 0x004fe200078e00ff */
[----:B------:R-:W-:Y:S06]  /*13940*/  BRA `(.L_x_32469) ;  /* 0x0000000400887947 */ /* 0x000fec0003800000 */
.L_x_32476:
        /* <DEDUP_REMOVED lines=11> */
.L_x_32483:
        /* <DEDUP_REMOVED lines=20> */
.L_x_32485:
[----:B------:R-:W-:Y:S05]  /*13b40*/  BSYNC B0 ;  /* 0x0000000000007941 */ /* 0x000fea0003800000 */
.L_x_32484:
[----:B------:R-:W-:Y:S01]  /*13b50*/  IMAD.SHL.U32 R2, R2, 0x100000, RZ ;  /* 0x0010000002027824 */ /* 0x000fe200078e00ff */
[----:B------:R-:W-:-:S04]  /*13b60*/  LEA R5, R0, 0x3b800000, 0x17 ;  /* 0x3b80000000057811 */ /* 0x000fc800078eb8ff */
[----:B------:R-:W-:Y:S01]  /*13b70*/  LOP3.LUT R5, R5, R2, R4, 0xfe, !PT ;  /* 0x0000000205057212 */ /* 0x000fe200078efe04 */
[----:B------:R-:W-:Y:S06]  /*13b80*/  BRA `(.L_x_32469) ;  /* 0x0000000000f87947 */ /* 0x000fec0003800000 */
.L_x_32482:
        /* <DEDUP_REMOVED lines=20> */
.L_x_32487:
[----:B------:R-:W-:Y:S05]  /*13cd0*/  BSYNC B0 ;  /* 0x0000000000007941 */ /* 0x000fea0003800000 */
.L_x_32486:
[----:B------:R-:W-:Y:S01]  /*13ce0*/  IMAD.SHL.U32 R2, R2, 0x200000, RZ ;  /* 0x0020000002027824 */ /* 0x000fe200078e00ff */
[----:B------:R-:W-:-:S04]  /*13cf0*/  LEA R5, R0, 0x37800000, 0x17 ;  /* 0x3780000000057811 */ /* 0x000fc800078eb8ff */
[----:B------:R-:W-:Y:S01]  /*13d00*/  LOP3.LUT R5, R5, R2, R4, 0xfe, !PT ;  /* 0x0000000205057212 */ /* 0x000fe200078efe04 */
[----:B------:R-:W-:Y:S06]  /*13d10*/  BRA `(.L_x_32469) ;  /* 0x0000000000947947 */ /* 0x000fec0003800000 */
.L_x_32481:
        /* <DEDUP_REMOVED lines=14> */
.L_x_32468:
        /* <DEDUP_REMOVED lines=16> */
.L_x_32490:
[----:B------:R-:W-:Y:S01]  /*13f00*/  IMAD.MOV.U32 R5, RZ, RZ, RZ ;  /* 0x000000ffff057224 */ /* 0x000fe200078e00ff */
[----:B------:R-:W-:Y:S06]  /*13f10*/  BRA `(.L_x_32469) ;  /* 0x0000000000147947 */ /* 0x000fec0003800000 */
.L_x_32489:
[----:B------:R-:W2:Y:S02]  /*13f20*/  LDG.E.64 R2, desc[UR36][R2.64] ;  /* 0x0000002402027981 */ /* 0x000ea4000c1e1b00 */
[----:B--2---:R0:W1:Y:S01]  /*13f30*/  I2F.U64 R5, R2 ;  /* 0x0000000200057312 */ /* 0x0040620000301000 */
[----:B------:R-:W-:Y:S05]  /*13f40*/  BRA `(.L_x_32469) ;  /* 0x0000000000087947 */ /* 0x000fea0003800000 */
.L_x_32488:
[----:B------:R-:W2:Y:S02]  /*13f50*/  LDG.E R2, desc[UR36][R2.64] ;  /* 0x0000002402027981 */ /* 0x000ea4000c1e1900 */
[----:B--2---:R-:W-:-:S07]  /*13f60*/  I2FP.F32.U32 R5, R2 ;  /* 0x0000000200057245 */ /* 0x004fce0000201000 */
.L_x_32469:
[----:B------:R-:W-:Y:S05]  /*13f70*/  BSYNC B6 ;  /* 0x0000000000067941 */ /* 0x000fea0003800000 */
.L_x_32463:
[----:B0-2---:R-:W0:Y:S01]  /*13f80*/  LDC.U8 R2, c[0x0][0x500] ;  /* 0x00014000ff027b82 */ /* 0x005e220000000000 */
[----:B------:R-:W-:-:S04]  /*13f90*/  ISETP.NE.AND P1, PT, R19, RZ, PT ;  /* 0x000000ff1300720c */ /* 0x000fc80003f25270 */
[----:B-1-345:R-:W-:Y:S02]  /*13fa0*/  FSEL R22, R22, R5, P1 ;  /* 0x0000000516167208 */ /* 0x03afe40000800000 */
        /* <DEDUP_REMOVED lines=14> */
.L_x_32494:
[----:B------:R-:W0:Y:S02]  /*14090*/  F2I.S64.TRUNC R22, R22 ;  /* 0x0000001600167311 */ /* 0x000e24000020d900 */
[----:B0-----:R-:W-:-:S05]  /*140a0*/  IMAD.MOV.U32 R3, RZ, RZ, R22 ;  /* 0x000000ffff037224 */ /* 0x001fca00078e0016 */
[----:B------:R-:W-:Y:S01]  /*140b0*/  STG.E.U8 desc[UR36][R16.64], R3 ;  /* 0x0000000310007986 */ /* 0x000fe2000c101124 */
[----:B------:R-:W-:Y:S05]  /*140c0*/  EXIT ;  /* 0x000000000000794d */ /* 0x000fea0003800000 */
.L_x_32493:
        /* <DEDUP_REMOVED lines=9> */
.L_x_32497:
[----:B------:R-:W0:Y:S02]  /*14160*/  F2I.FTZ.TRUNC.NTZ R3, R22 ;  /* 0x0000001600037305 */ /* 0x000e24000021f100 */
[----:B0-----:R-:W-:Y:S01]  /*14170*/  STG.E desc[UR36][R16.64], R3 ;  /* 0x0000000310007986 */ /* 0x001fe2000c101924 */
[----:B------:R-:W-:Y:S05]  /*14180*/  EXIT ;  /* 0x000000000000794d */ /* 0x000fea0003800000 */
.L_x_32496:
[----:B------:R-:W0:Y:S02]  /*14190*/  F2I.FTZ.TRUNC.NTZ R3, R22 ;  /* 0x0000001600037305 */ /* 0x000e24000021f100 */
[----:B0-----:R-:W-:Y:S01]  /*141a0*/  STG.E.U16 desc[UR36][R16.64], R3 ;  /* 0x0000000310007986 */ /* 0x001fe2000c101524 */
[----:B------:R-:W-:Y:S05]  /*141b0*/  EXIT ;  /* 0x000000000000794d */ /* 0x000fea0003800000 */
.L_x_32492:
        /* <DEDUP_REMOVED lines=8> */
.L_x_32499:
[----:B------:R-:W-:-:S05]  /*14240*/  F2FP.F16.F32.PACK_AB R22, RZ, R22 ;  /* 0x00000016ff16723e */ /* 0x000fca00000000ff */
[----:B------:R-:W-:Y:S01]  /*14250*/  STG.E.U16 desc[UR36][R16.64], R22 ;  /* 0x0000001610007986 */ /* 0x000fe2000c101524 */
[----:B------:R-:W-:Y:S05]  /*14260*/  EXIT ;  /* 0x000000000000794d */ /* 0x000fea0003800000 */
.L_x_32498:
        /* <DEDUP_REMOVED lines=9> */
.L_x_32501:
[----:B------:R-:W-:-:S04]  /*14300*/  F2FP.F16.F32.PACK_AB R3, RZ, R22 ;  /* 0x00000016ff03723e */ /* 0x000fc800000000ff */
[----:B------:R-:W-:-:S05]  /*14310*/  PRMT R3, R3, 0x5410, RZ ;  /* 0x0000541003037816 */ /* 0x000fca00000000ff */
[----:B------:R-:W-:Y:S01]  /*14320*/  STG.E desc[UR36][R16.64], R3 ;  /* 0x0000000310007986 */ /* 0x000fe2000c101924 */
[----:B------:R-:W-:Y:S05]  /*14330*/  EXIT ;  /* 0x000000000000794d */ /* 0x000fea0003800000 */
.L_x_32500:
[----:B------:R-:W-:-:S06]  /*14340*/  FMUL.FTZ R2, R22, 1 ;  /* 0x3f80000016027820 */ /* 0x000fcc0000410000 */
[----:B------:R-:W0:Y:S02]  /*14350*/  F2F.F64.F32 R2, R2 ;  /* 0x0000000200027310 */ /* 0x000e240000201800 */
[----:B0-----:R-:W-:Y:S01]  /*14360*/  STG.E.64 desc[UR36][R16.64], R2 ;  /* 0x0000000210007986 */ /* 0x001fe2000c101b24 */
[----:B------:R-:W-:Y:S05]  /*14370*/  EXIT ;  /* 0x000000000000794d */ /* 0x000fea0003800000 */
.L_x_32491:
        /* <DEDUP_REMOVED lines=12> */
.L_x_32504:
[----:B------:R-:W-:Y:S01]  /*14440*/  FMUL.FTZ R4, R22, 1 ;  /* 0x3f80000016047820 */ /* 0x000fe20000410000 */
[----:B------:R-:W-:-:S05]  /*14450*/  CS2R R6, SRZ ;  /* 0x0000000000067805 */ /* 0x000fca000001ff00 */
[----:B------:R-:W0:Y:S02]  /*14460*/  F2F.F64.F32 R4, R4 ;  /* 0x0000000400047310 */ /* 0x000e240000201800 */
[----:B0-----:R-:W-:Y:S01]  /*14470*/  STG.E.128 desc[UR36][R16.64], R4 ;  /* 0x0000000410007986 */ /* 0x001fe2000c101d24 */
[----:B------:R-:W-:Y:S05]  /*14480*/  EXIT ;  /* 0x000000000000794d */ /* 0x000fea0003800000 */
.L_x_32503:
        /* <DEDUP_REMOVED lines=20> */
.L_x_32508:
[----:B------:R-:W-:Y:S05]  /*145d0*/  BSYNC B0 ;  /* 0x0000000000007941 */ /* 0x000fea0003800000 */
.L_x_32507:
[----:B------:R-:W-:-:S05]  /*145e0*/  LOP3.LUT R5, R0, R5, RZ, 0xfc, !PT ;  /* 0x0000000500057212 */ /* 0x000fca00078efcff */
[----:B------:R-:W-:Y:S01]  /*145f0*/  STG.E.U8 desc[UR36][R16.64], R5 ;  /* 0x0000000510007986 */ /* 0x000fe2000c101124 */
[----:B------:R-:W-:Y:S05]  /*14600*/  EXIT ;  /* 0x000000000000794d */ /* 0x000fea0003800000 */
.L_x_32506:
        /* <DEDUP_REMOVED lines=12> */
.L_x_32510:
[----:B------:R-:W-:Y:S01]  /*146d0*/  IMAD.MOV.U32 R0, RZ, RZ, 0x7f ;  /* 0x0000007fff007424 */ /* 0x000fe200078e00ff */
[----:B------:R-:W-:-:S04]  /*146e0*/  ISETP.GT.U32.AND P0, PT, R2, 0x7f800000, PT ;  /* 0x7f8000000200780c */ /* 0x000fc80003f04070 */
[----:B------:R-:W-:-:S09]  /*146f0*/  SEL R0, R0, 0x7c, P0 ;  /* 0x0000007c00007807 */ /* 0x000fd20000000000 */
.L_x_32511:
[----:B------:R-:W-:Y:S05]  /*14700*/  BSYNC B0 ;  /* 0x0000000000007941 */ /* 0x000fea0003800000 */
.L_x_32509:
[----:B------:R-:W-:-:S04]  /*14710*/  LOP3.LUT R22, R22, 0x80000000, RZ, 0xc0, !PT ;  /* 0x8000000016167812 */ /* 0x000fc800078ec0ff */
[----:B------:R-:W-:-:S04]  /*14720*/  SHF.R.U32.HI R3, RZ, 0x18, R22 ;  /* 0x00000018ff037819 */ /* 0x000fc80000011616 */
[----:B------:R-:W-:-:S05]  /*14730*/  LOP3.LUT R3, R0, R3, RZ, 0xfc, !PT ;  /* 0x0000000300037212 */ /* 0x000fca00078efcff */
[----:B------:R-:W-:Y:S01]  /*14740*/  STG.E.U8 desc[UR36][R16.64], R3 ;  /* 0x0000000310007986 */ /* 0x000fe2000c101124 */
[----:B------:R-:W-:Y:S05]  /*14750*/  EXIT ;  /* 0x000000000000794d */ /* 0x000fea0003800000 */
.L_x_32505:
[----:B------:R-:W-:-:S05]  /*14760*/  F2FP.BF16.F32.PACK_AB R22, RZ, R22 ;  /* 0x00000016ff16723e */ /* 0x000fca00000010ff */
[----:B------:R-:W-:Y:S01]  /*14770*/  STG.E.U16 desc[UR36][R16.64], R22 ;  /* 0x0000001610007986 */ /* 0x000fe2000c101524 */
[----:B------:R-:W-:Y:S05]  /*14780*/  EXIT ;  /* 0x000000000000794d */ /* 0x000fea0003800000 */
.L_x_32502:
        /* <DEDUP_REMOVED lines=11> */
.L_x_32514:
        /* <DEDUP_REMOVED lines=16> */
.L_x_32517:
[----:B------:R-:W-:-:S04]  /*14940*/  LOP3.LUT R22, R22, 0x80000000, RZ, 0xc0, !PT ;  /* 0x8000000016167812 */ /* 0x000fc800078ec0ff */
[----:B------:R-:W-:-:S04]  /*14950*/  SHF.R.U32.HI R3, RZ, 0x18, R22 ;  /* 0x00000018ff037819 */ /* 0x000fc80000011616 */
[----:B------:R-:W-:-:S04]  /*14960*/  LOP3.LUT R0, R0, R3, RZ, 0xfc, !PT ;  /* 0x0000000300007212 */ /* 0x000fc800078efcff */
[----:B------:R-:W-:-:S07]  /*14970*/  PRMT R8, R0, 0x7610, R8 ;  /* 0x0000761000087816 */ /* 0x000fce0000000008 */
.L_x_32516:
[----:B------:R-:W-:Y:S05]  /*14980*/  BSYNC B0 ;  /* 0x0000000000007941 */ /* 0x000fea0003800000 */
.L_x_32515:
[----:B------:R-:W-:Y:S01]  /*14990*/  STG.E.U8 desc[UR36][R16.64], R8 ;  /* 0x0000000810007986 */ /* 0x000fe2000c101124 */
[----:B------:R-:W-:Y:S05]  /*149a0*/  EXIT ;  /* 0x000000000000794d */ /* 0x000fea0003800000 */
.L_x_32513:
        /* <DEDUP_REMOVED lines=16> */
.L_x_32520:
[----:B------:R-:W-:-:S04]  /*14ab0*/  LOP3.LUT R22, R22, 0x80000000, RZ, 0xc0, !PT ;  /* 0x8000000016167812 */ /* 0x000fc800078ec0ff */
[----:B------:R-:W-:-:S04]  /*14ac0*/  SHF.R.U32.HI R3, RZ, 0x18, R22 ;  /* 0x00000018ff037819 */ /* 0x000fc80000011616 */
[----:B------:R-:W-:-:S04]  /*14ad0*/  LOP3.LUT R0, R0, R3, RZ, 0xfc, !PT ;  /* 0x0000000300007212 */ /* 0x000fc800078efcff */
[----:B------:R-:W-:-:S07]  /*14ae0*/  PRMT R8, R0, 0x7610, R8 ;  /* 0x0000761000087816 */ /* 0x000fce0000000008 */
.L_x_32519:
[----:B------:R-:W-:Y:S05]  /*14af0*/  BSYNC B0 ;  /* 0x0000000000007941 */ /* 0x000fea0003800000 */
.L_x_32518:
[----:B------:R-:W-:Y:S01]  /*14b00*/  STG.E.U8 desc[UR36][R16.64], R8 ;  /* 0x0000000810007986 */ /* 0x000fe2000c101124 */
[----:B------:R-:W-:Y:S05]  /*14b10*/  EXIT ;  /* 0x000000000000794d */ /* 0x000fea0003800000 */
.L_x_32512:
        /* <DEDUP_REMOVED lines=21> */
.L_x_32495:
        /* <DEDUP_REMOVED lines=16> */
.L_x_32523:
[----:B------:R-:W-:Y:S05]  /*14d70*/  EXIT ;  /* 0x000000000000794d */ /* 0x000fea0003800000 */
.L_x_32522:
[----:B------:R-:W0:Y:S02]  /*14d80*/  F2I.U64.TRUNC R22, R22 ;  /* 0x0000001600167311 */ /* 0x000e24000020d800 */
[----:B0-----:R-:W-:Y:S01]  /*14d90*/  STG.E.64 desc[UR36][R16.64], R22 ;  /* 0x0000001610007986 */ /* 0x001fe2000c101b24 */
[----:B------:R-:W-:Y:S05]  /*14da0*/  EXIT ;  /* 0x000000000000794d */ /* 0x000fea0003800000 */
.L_x_32521:
[----:B------:R-:W0:Y:S02]  /*14db0*/  F2I.FTZ.U32.TRUNC.NTZ R3, R22 ;  /* 0x0000001600037305 */ /* 0x000e24000021f000 */
[----:B0-----:R-:W-:Y:S01]  /*14dc0*/  STG.E desc[UR36][R16.64], R3 ;  /* 0x0000000310007986 */ /* 0x001fe2000c101924 */
[----:B------:R-:W-:Y:S05]  /*14dd0*/  EXIT ;  /* 0x000000000000794d */ /* 0x000fea0003800000 */
.L_x_32524:
        /* <DEDUP_REMOVED lines=10> */
.L_x_44606:


//--------------------- .text._ZN2at6native27unrolled_elementwise_kernelIZZZNS0_49_GLOBAL__N__657f93f7_16_TensorCompare_cu_71e06f4e17where_kernel_implERNS_14TensorIteratorEENKUlvE_clEvENKUlvE9_clEvEUlbffE_St5arrayIPcLm4EELi4E23TrivialOffsetCalculatorILi3EjESB_ILi1EjENS0_6memory12LoadWithCastILi3EEENSE_13StoreWithCastILi1EEEEEviT_T0_T2_T3_T4_T5_ --------------------------
	.section	.text._ZN2at6native27unrolled_elementwise_kernelIZZZNS0_49_GLOBAL__N__657f93f7_16_TensorCompare_cu_71e06f4e17where_kernel_implERNS_14TensorIteratorEENKUlvE_clEvENKUlvE9_clEvEUlbffE_St5arrayIPcLm4EELi4E23TrivialOffsetCalculatorILi3EjESB_ILi1EjENS0_6memory12LoadWithCastILi3EEENSE_13StoreWithCastILi1EEEEEviT_T0_T2_T3_T4_T5_,"ax",@progbits
	.align	128
        .global         _ZN2at6native27unrolled_elementwise_kernelIZZZNS0_49_GLOBAL__N__657f93f7_16_TensorCompare_cu_71e06f4e17where_kernel_implERNS_14TensorIteratorEENKUlvE_clEvENKUlvE9_clEvEUlbffE_St5arrayIPcLm4EELi4E23TrivialOffsetCalculatorILi3EjESB_ILi1EjENS0_6memory12LoadWithCastILi3EEENSE_13StoreWithCastILi1EEEEEviT_T0_T2_T3_T4_T5_
        .type           _ZN2at6native27unrolled_elementwise_kernelIZZZNS0_49_GLOBAL__N__657f93f7_16_TensorCompare_cu_71e06f4e17where_kernel_implERNS_14TensorIteratorEENKUlvE_clEvENKUlvE9_clEvEUlbffE_St5arrayIPcLm4EELi4E23TrivialOffsetCalculatorILi3EjESB_ILi1EjENS0_6memory12LoadWithCastILi3EEENSE_13StoreWithCastILi1EEEEEviT_T0_T2_T3_T4_T5_,@function
        .size           _ZN2at6native27unrolled_elementwise_kernelIZZZNS0_49_GLOBAL__N__657f93f7_16_TensorCompare_cu_71e06f4e17where_kernel_implERNS_14TensorIteratorEENKUlvE_clEvENKUlvE9_clEvEUlbffE_St5arrayIPcLm4EELi4E23TrivialOffsetCalculatorILi3EjESB_ILi1EjENS0_6memory12LoadWithCastILi3EEENSE_13StoreWithCastILi1EEEEEviT_T0_T2_T3_T4_T5_,(.L_x_44607 - _ZN2at6native27unrolled_elementwise_kernelIZZZNS0_49_GLOBAL__N__657f93f7_16_TensorCompare_cu_71e06f4e17where_kernel_implERNS_14TensorIteratorEENKUlvE_clEvENKUlvE9_clEvEUlbffE_St5arrayIPcLm4EELi4E23TrivialOffsetCalculatorILi3EjESB_ILi1EjENS0_6memory12LoadWithCastILi3EEENSE_13StoreWithCastILi1EEEEEviT_T0_T2_T3_T4_T5_)
        .other          _ZN2at6native27unrolled_elementwise_kernelIZZZNS0_49_GLOBAL__N__657f93f7_16_TensorCompare_cu_71e06f4e17where_kernel_implERNS_14TensorIteratorEENKUlvE_clEvENKUlvE9_clEvEUlbffE_St5arrayIPcLm4EELi4E23TrivialOffsetCalculatorILi3EjESB_ILi1EjENS0_6memory12LoadWithCastILi3EEENSE_13StoreWithCastILi1EEEEEviT_T0_T2_T3_T4_T5_,@"STO_CUDA_ENTRY STV_DEFAULT"
_ZN2at6native27unrolled_elementwise_kernelIZZZNS0_49_GLOBAL__N__657f93f7_16_TensorCompare_cu_71e06f4e17where_kernel_implERNS_14TensorIteratorEENKUlvE_clEvENKUlvE9_clEvEUlbffE_St5arrayIPcLm4EELi4E23TrivialOffsetCalculatorILi3EjESB_ILi1EjENS0_6memory12LoadWithCastILi3EEENSE_13StoreWithCastILi1EEEEEviT_T0_T2_T3_T4_T5_:
.text._ZN2at6native27unrolled_elementwise_kernelIZZZNS0_49_GLOBAL__N__657f93f7_16_TensorCompare_cu_71e06f4e17where_kernel_implERNS_14TensorIteratorEENKUlvE_clEvENKUlvE9_clEvEUlbffE_St5arrayIPcLm4EELi4E23TrivialOffsetCalculatorILi3EjESB_ILi1EjENS0_6memory12LoadWithCastILi3EEENSE_13StoreWithCastILi1EEEEEviT_T0_T2_T3_T4_T5_:
[----:B------:R-:W0:Y:S01]  /*0000*/  LDC R1, c[0x0][0x28] ;  /* 0x00000a00ff017b82 */ /* 0x000e220000000800 */
[----:B------:R-:W1:Y:S07]  /*0010*/  S2R R27, SR_CTAID.X ;  /* 0x00000000001b7919 */ /* 0x000e6e0000002500 */
[----:B------:R-:W1:Y:S01]  /*0020*/  LDC R0, c[0x0][0x210] ;  /* 0x00008400ff007b82 */ /* 0x000e620000000800 */
[----:B0-----:R-:W-:Y:S01]  /*0030*/  VIADD R1, R1, 0xfffffff8 ;  /* 0xfffffff801017836 */ /* 0x001fe20000000000 */
[----:B------:R-:W-:Y:S01]  /*0040*/  ULDC.64 UR36, c[0x0][0x208] ;  /* 0x0000820000247ab9 */ /* 0x000fe20000000a00 */
[----:B------:R-:W0:Y:S01]  /*0050*/  S2R R26, SR_TID.X ;  /* 0x00000000001a7919 */ /* 0x000e220000002100 */
[----:B------:R-:W-:Y:S01]  /*0060*/  BSSY B7, `(.L_x_32525) ;  /* 0x00002e0000077945 */ /* 0x000fe20003800000 */
[----:B------:R-:W-:Y:S01]  /*0070*/  IMAD.MOV.U32 R24, RZ, RZ, RZ ;  /* 0x000000ffff187224 */ /* 0x000fe200078e00ff */
[----:B------:R-:W-:Y:S01]  /*0080*/  PRMT R29, RZ, 0x7610, R29 ;  /* 0x00007610ff1d7816 */ /* 0x000fe2000000001d */
[----:B------:R-:W-:Y:S01]  /*0090*/  IMAD.MOV.U32 R22, RZ, RZ, RZ ;  /* 0x000000ffff167224 */ /* 0x000fe200078e00ff */
[----:B------:R-:W2:Y:S01]  /*00a0*/  LDC.U8 R23, c[0x0][0x244] ;  /* 0x00009100ff177b82 */ /* 0x000ea20000000000 */
[----:B------:R-:W-:-:S07]  /*00b0*/  IMAD.MOV.U32 R17, RZ, RZ, RZ ;  /* 0x000000ffff117224 */ /* 0x000fce00078e00ff */
        /* <DEDUP_REMOVED lines=28> */
.L_x_32530:
[----:B------:R-:W2:Y:S02]  /*0280*/  LDG.E.U8 R2, desc[UR36][R2.64] ;  /* 0x0000002402027981 */ /* 0x000ea4000c1e1100 */
[----:B--2---:R-:W-:-:S04]  /*0290*/  ISETP.NE.AND P0, PT, R2, RZ, PT ;  /* 0x000000ff0200720c */ /* 0x004fc80003f05270 */
[----:B------:R-:W-:Y:S01]  /*02a0*/  P2R R16, PR, RZ, 0x1 ;  /* 0x00000001ff107803 */ /* 0x000fe20000000000 */
[----:B------:R-:W-:Y:S08]  /*02b0*/  BRA `(.L_x_32532) ;  /* 0x0000000c00c47947 */ /* 0x000ff00003800000 */
.L_x_32529:
        /* <DEDUP_REMOVED lines=11> */
.L_x_32534:
[----:B------:R-:W2:Y:S02]  /*0370*/  LDG.E R2, desc[UR36][R2.64] ;  /* 0x0000002402027981 */ /* 0x000ea4000c1e1900 */
[----:B--2---:R-:W-:-:S04]  /*0380*/  ISETP.NE.AND P0, PT, R2, RZ, PT ;  /* 0x000000ff0200720c */ /* 0x004fc80003f05270 */
[----:B------:R-:W-:Y:S01]  /*0390*/  P2R R16, PR, RZ, 0x1 ;  /* 0x00000001ff107803 */ /* 0x000fe20000000000 */
[----:B------:R-:W-:Y:S08]  /*03a0*/  BRA `(.L_x_32532) ;  /* 0x0000000c00887947 */ /* 0x000ff00003800000 */
.L_x_32533:
[----:B------:R-:W2:Y:S02]  /*03b0*/  LDG.E.U16 R2, desc[UR36][R2.64] ;  /* 0x0000002402027981 */ /* 0x000ea4000c1e1500 */
[----:B--2---:R-:W-:-:S04]  /*03c0*/  ISETP.NE.AND P0, PT, R2, RZ, PT ;  /* 0x000000ff0200720c */ /* 0x004fc80003f05270 */
[----:B------:R-:W-:Y:S01]  /*03d0*/  P2R R16, PR, RZ, 0x1 ;  /* 0x00000001ff107803 */ /* 0x000fe20000000000 */
[----:B------:R-:W-:Y:S08]  /*03e0*/  BRA `(.L_x_32532) ;  /* 0x0000000c00787947 */ /* 0x000ff00003800000 */
.L_x_32528:
        /* <DEDUP_REMOVED lines=10> */
.L_x_32536:
[----:B------:R-:W2:Y:S02]  /*0490*/  LDG.E.U16 R0, desc[UR36][R2.64] ;  /* 0x0000002402007981 */ /* 0x000ea4000c1e1500 */
[----:B--2---:R-:W-:-:S05]  /*04a0*/  HADD2.F32 R0, -RZ, R0.H0_H0 ;  /* 0x20000000ff007230 */ /* 0x004fca0000004100 */
[----:B------:R-:W-:-:S04]  /*04b0*/  FSETP.NEU.FTZ.AND P0, PT, R0, RZ, PT ;  /* 0x000000ff0000720b */ /* 0x000fc80003f1d000 */
[----:B------:R-:W-:Y:S01]  /*04c0*/  P2R R16, PR, RZ, 0x1 ;  /* 0x00000001ff107803 */ /* 0x000fe20000000000 */
[----:B------:R-:W-:Y:S08]  /*04d0*/  BRA `(.L_x_32532) ;  /* 0x0000000c003c7947 */ /* 0x000ff00003800000 */
.L_x_32535:
        /* <DEDUP_REMOVED lines=12> */
.L_x_32538:
        /* <DEDUP_REMOVED lines=11> */
.L_x_32537:
[----:B------:R-:W2:Y:S02]  /*0650*/  LDG.E.64 R2, desc[UR36][R2.64] ;  /* 0x0000002402027981 */ /* 0x000ea4000c1e1b00 */
[----:B--2---:R-:W-:-:S06]  /*0660*/  DSETP.NEU.AND P0, PT, R2, RZ, PT ;  /* 0x000000ff0200722a */ /* 0x004fcc0003f0d000 */
[----:B------:R-:W-:Y:S01]  /*0670*/  P2R R16, PR, RZ, 0x1 ;  /* 0x00000001ff107803 */ /* 0x000fe20000000000 */
[----:B------:R-:W-:Y:S07]  /*0680*/  BRA `(.L_x_32532) ;  /* 0x0000000800d07947 */ /* 0x000fee0003800000 */
.L_x_32527:
        /* <DEDUP_REMOVED lines=12> */
.L_x_32541:
[----:B------:R-:W2:Y:S02]  /*0750*/  LDG.E.128 R4, desc[UR36][R2.64] ;  /* 0x0000002402047981 */ /* 0x000ea4000c1e1d00 */
[----:B--2---:R-:W-:-:S06]  /*0760*/  DSETP.NEU.AND P0, PT, R6, RZ, PT ;  /* 0x000000ff0600722a */ /* 0x004fcc0003f0d000 */
[----:B------:R-:W-:-:S06]  /*0770*/  DSETP.NEU.OR P0, PT, R4, RZ, P0 ;  /* 0x000000ff0400722a */ /* 0x000fcc000070d400 */
[----:B------:R-:W-:Y:S01]  /*0780*/  P2R R16, PR, RZ, 0x1 ;  /* 0x00000001ff107803 */ /* 0x000fe20000000000 */
[----:B------:R-:W-:Y:S07]  /*0790*/  BRA `(.L_x_32532) ;  /* 0x00000008008c7947 */ /* 0x000fee0003800000 */
.L_x_32540:
        /* <DEDUP_REMOVED lines=28> */
.L_x_32543:
        /* <DEDUP_REMOVED lines=15> */
.L_x_32542:
[----:B------:R-:W2:Y:S02]  /*0a50*/  LDG.E.U16 R0, desc[UR36][R2.64] ;  /* 0x0000002402007981 */ /* 0x000ea4000c1e1500 */
[----:B--2---:R-:W-:-:S05]  /*0a60*/  IMAD.U32 R0, R0, 0x10000, RZ ;  /* 0x0001000000007824 */ /* 0x004fca00078e00ff */
[----:B------:R-:W-:-:S04]  /*0a70*/  FSETP.NEU.FTZ.AND P0, PT, R0, RZ, PT ;  /* 0x000000ff0000720b */ /* 0x000fc80003f1d000 */
[----:B------:R-:W-:Y:S01]  /*0a80*/  P2R R16, PR, RZ, 0x1 ;  /* 0x00000001ff107803 */ /* 0x000fe20000000000 */
[----:B------:R-:W-:Y:S08]  /*0a90*/  BRA `(.L_x_32532) ;  /* 0x0000000400cc7947 */ /* 0x000ff00003800000 */
.L_x_32539:
        /* <DEDUP_REMOVED lines=12> */
.L_x_32546:
        /* <DEDUP_REMOVED lines=21> */
.L_x_32550:
[----:B------:R-:W-:Y:S05]  /*0cb0*/  BSYNC B1 ;  /* 0x0000000000017941 */ /* 0x000fea0003800000 */
.L_x_32549:
[----:B------:R-:W-:Y:S01]  /*0cc0*/  LEA R3, R0, 0x3b800000, 0x17 ;  /* 0x3b80000000037811 */ /* 0x000fe200078eb8ff */
[----:B------:R-:W-:-:S05]  /*0cd0*/  IMAD.SHL.U32 R0, R2, 0x100000, RZ ;  /* 0x0010000002007824 */ /* 0x000fca00078e00ff */
[----:B------:R-:W-:-:S07]  /*0ce0*/  LOP3.LUT R0, R3, R0, R4, 0xfe, !PT ;  /* 0x0000000003007212 */ /* 0x000fce00078efe04 */
.L_x_32548:
[----:B------:R-:W-:Y:S05]  /*0cf0*/  BSYNC B0 ;  /* 0x0000000000007941 */ /* 0x000fea0003800000 */
.L_x_32547:
[----:B------:R-:W-:-:S04]  /*0d00*/  FSETP.NEU.FTZ.AND P0, PT, R0, RZ, PT ;  /* 0x000000ff0000720b */ /* 0x000fc80003f1d000 */
[----:B------:R-:W-:Y:S01]  /*0d10*/  P2R R16, PR, RZ, 0x1 ;  /* 0x00000001ff107803 */ /* 0x000fe20000000000 */
[----:B------:R-:W-:Y:S08]  /*0d20*/  BRA `(.L_x_32532) ;  /* 0x0000000400287947 */ /* 0x000ff00003800000 */
.L_x_32545:
        /* <DEDUP_REMOVED lines=21> */
.L_x_32554:
[----:B------:R-:W-:Y:S05]  /*0e80*/  BSYNC B1 ;  /* 0x0000000000017941 */ /* 0x000fea0003800000 */
.L_x_32553:
[----:B------:R-:W-:Y:S01]  /*0e90*/  LEA R3, R0, 0x37800000, 0x17 ;  /* 0x3780000000037811 */ /* 0x000fe200078eb8ff */
[----:B------:R-:W-:-:S05]  /*0ea0*/  IMAD.SHL.U32 R0, R2, 0x200000, RZ ;  /* 0x0020000002007824 */ /* 0x000fca00078e00ff */
[----:B------:R-:W-:-:S07]  /*0eb0*/  LOP3.LUT R0, R3, R0, R4, 0xfe, !PT ;  /* 0x0000000003007212 */ /* 0x000fce00078efe04 */
.L_x_32552:
[----:B------:R-:W-:Y:S05]  /*0ec0*/  BSYNC B0 ;  /* 0x0000000000007941 */ /* 0x000fea0003800000 */
.L_x_32551:
[----:B------:R-:W-:-:S04]  /*0ed0*/  FSETP.NEU.FTZ.AND P0, PT, R0, RZ, PT ;  /* 0x000000ff0000720b */ /* 0x000fc80003f1d000 */
[----:B------:R-:W-:Y:S01]  /*0ee0*/  P2R R16, PR, RZ, 0x1 ;  /* 0x00000001ff107803 */ /* 0x000fe20000000000 */
[----:B------:R-:W-:Y:S08]  /*0ef0*/  BRA `(.L_x_32532) ;  /* 0x0000000000b47947 */ /* 0x000ff00003800000 */
.L_x_32544:
        /* <DEDUP_REMOVED lines=14> */
.L_x_32558:
[----:B------:R-:W-:Y:S05]  /*0fe0*/  BSYNC B0 ;  /* 0x0000000000007941 */ /* 0x000fea0003800000 */
.L_x_32557:
[----:B------:R-:W-:-:S04]  /*0ff0*/  FSETP.NEU.FTZ.AND P0, PT, R0, RZ, PT ;  /* 0x000000ff0000720b */ /* 0x000fc80003f1d000 */
[----:B------:R-:W-:Y:S01]  /*1000*/  P2R R16, PR, RZ, 0x1 ;  /* 0x00000001ff107803 */ /* 0x000fe20000000000 */
[----:B------:R-:W-:Y:S08]  /*1010*/  BRA `(.L_x_32532) ;  /* 0x00000000006c7947 */ /* 0x000ff00003800000 */
.L_x_32531:
        /* <DEDUP_REMOVED lines=16> */
.L_x_32559:
[----:B------:R-:W-:-:S04]  /*1120*/  PLOP3.LUT P0, PT, PT, PT, PT, 0x8, 0x0 ;  /* 0x000000000000781c */ /* 0x000fc80003f0e170 */
[----:B------:R-:W-:Y:S01]  /*1130*/  P2R R16, PR, RZ, 0x1 ;  /* 0x00000001ff107803 */ /* 0x000fe20000000000 */
[----:B------:R-:W-:Y:S08]  /*1140*/  BRA `(.L_x_32532) ;  /* 0x0000000000207947 */ /* 0x000ff00003800000 */
.L_x_32556:
[----:B------:R-:W2:Y:S02]  /*1150*/  LDG.E.64 R2, desc[UR36][R2.64] ;  /* 0x0000002402027981 */ /* 0x000ea4000c1e1b00 */
[----:B--2---:R-:W-:-:S04]  /*1160*/  ISETP.NE.U32.AND P0, PT, R2, RZ, PT ;  /* 0x000000ff0200720c */ /* 0x004fc80003f05070 */
[----:B------:R-:W-:-:S04]  /*1170*/  ISETP.NE.AND.EX P0, PT, R3, RZ, PT, P0 ;  /* 0x000000ff0300720c */ /* 0x000fc80003f05300 */
[----:B------:R-:W-:Y:S01]  /*1180*/  P2R R16, PR, RZ, 0x1 ;  /* 0x00000001ff107803 */ /* 0x000fe20000000000 */
[----:B------:R-:W-:Y:S08]  /*1190*/  BRA `(.L_x_32532) ;  /* 0x00000000000c7947 */ /* 0x000ff00003800000 */
.L_x_32555:
[----:B------:R-:W2:Y:S02]  /*11a0*/  LDG.E R2, desc[UR36][R2.64] ;  /* 0x0000002402027981 */ /* 0x000ea4000c1e1900 */
[----:B--2---:R-:W-:-:S04]  /*11b0*/  ISETP.NE.AND P0, PT, R2, RZ, PT ;  /* 0x000000ff0200720c */ /* 0x004fc80003f05270 */
[----:B------:R-:W-:-:S09]  /*11c0*/  P2R R16, PR, RZ, 0x1 ;  /* 0x00000001ff107803 */ /* 0x000fd20000000000 */
.L_x_32532:
        /* <DEDUP_REMOVED lines=20> */
.L_x_32564:
[----:B------:R-:W2:Y:S02]  /*1310*/  LDG.E.U8 R2, desc[UR36][R2.64] ;  /* 0x0000002402027981 */ /* 0x000ea4000c1e1100 */
[----:B--2---:R-:W-:Y:S01]  /*1320*/  I2FP.F32.U32 R22, R2 ;  /* 0x0000000200167245 */ /* 0x004fe20000201000 */
[----:B------:R-:W-:Y:S06]  /*1330*/  BRA `(.L_x_32566) ;  /* 0x0000000c002c7947 */ /* 0x000fec0003800000 */
.L_x_32563:
        /* <DEDUP_REMOVED lines=9> */
.L_x_32568:
[----:B------:R-:W2:Y:S02]  /*13d0*/  LDG.E R2, desc[UR36][R2.64] ;  /* 0x0000002402027981 */ /* 0x000ea4000c1e1900 */
[----:B--2---:R-:W-:Y:S01]  /*13e0*/  I2FP.F32.S32 R22, R2 ;  /* 0x0000000200167245 */ /* 0x004fe20000201400 */
[----:B------:R-:W-:Y:S06]  /*13f0*/  BRA `(.L_x_32566) ;  /* 0x0000000800fc7947 */ /* 0x000fec0003800000 */
.L_x_32567:
[----:B------:R-:W2:Y:S02]  /*1400*/  LDG.E.U16 R2, desc[UR36][R2.64] ;  /* 0x0000002402027981 */ /* 0x000ea4000c1e1500 */
[----:B--2---:R2:W3:Y:S01]  /*1410*/  I2F.S16 R22, R2 ;  /* 0x0000000200167306 */ /* 0x0044e20000101400 */
[----:B------:R-:W-:Y:S05]  /*1420*/  BRA `(.L_x_32566) ;  /* 0x0000000800f07947 */ /* 0x000fea0003800000 */
.L_x_32562:
        /* <DEDUP_REMOVED lines=8> */
.L_x_32570:
[----:B------:R-:W2:Y:S02]  /*14b0*/  LDG.E.U16 R2, desc[UR36][R2.64] ;  /* 0x0000002402027981 */ /* 0x000ea4000c1e1500 */
[----:B--2---:R-:W-:Y:S01]  /*14c0*/  HADD2.F32 R22, -RZ, R2.H0_H0 ;  /* 0x20000002ff167230 */ /* 0x004fe20000004100 */
[----:B------:R-:W-:Y:S06]  /*14d0*/  BRA `(.L_x_32566) ;  /* 0x0000000800c47947 */ /* 0x000fec0003800000 */
.L_x_32569:
        /* <DEDUP_REMOVED lines=8> */
.L_x_32572:
[----:B------:R-:W2:Y:S02]  /*1560*/  LDG.E.U16 R2, desc[UR36][R2.64] ;  /* 0x0000002402027981 */ /* 0x000ea4000c1e1500 */
[----:B--2---:R-:W-:Y:S01]  /*1570*/  HADD2.F32 R22, -RZ, R2.H0_H0 ;  /* 0x20000002ff167230 */ /* 0x004fe20000004100 */
[----:B------:R-:W-:Y:S06]  /*1580*/  BRA `(.L_x_32566) ;  /* 0x0000000800987947 */ /* 0x000fec0003800000 */
.L_x_32571:
[----:B------:R-:W2:Y:S01]  /*1590*/  LDG.E.64 R2, desc[UR36][R2.64] ;  /* 0x0000002402027981 */ /* 0x000ea2000c1e1b00 */
[----:B------:R-:W-:Y:S01]  /*15a0*/  UMOV UR4, 0xf0000000 ;  /* 0xf000000000047882 */ /* 0x000fe20000000000 */
[----:B------:R-:W-:Y:S01]  /*15b0*/  UMOV UR5, 0x380fffff ;  /* 0x380fffff00057882 */ /* 0x000fe20000000000 */
[----:B--2---:R-:W0:Y:S01]  /*15c0*/  F2F.F32.F64 R22, R2 ;  /* 0x0000000200167310 */ /* 0x004e220000301000 */
[----:B------:R-:W-:-:S14]  /*15d0*/  DSETP.GEU.AND P0, PT, |R2|, UR4, PT ;  /* 0x0000000402007e2a */ /* 0x000fdc000bf0e200 */
[----:B0-----:R-:W-:Y:S01]  /*15e0*/  @!P0 FMUL R22, R22, 1.175494350822287508e-38 ;  /* 0x0080000016168820 */ /* 0x001fe20000400000 */
[----:B------:R-:W-:Y:S06]  /*15f0*/  BRA `(.L_x_32566) ;  /* 0x00000008007c7947 */ /* 0x000fec0003800000 */
.L_x_32561:
        /* <DEDUP_REMOVED lines=12> */
.L_x_32575:
[----:B------:R-:W2:Y:S01]  /*16c0*/  LDG.E.64 R2, desc[UR36][R2.64] ;  /* 0x0000002402027981 */ /* 0x000ea2000c1e1b00 */
[----:B------:R-:W-:Y:S01]  /*16d0*/  UMOV UR4, 0xf0000000 ;  /* 0xf000000000047882 */ /* 0x000fe20000000000 */
[----:B------:R-:W-:Y:S01]  /*16e0*/  UMOV UR5, 0x380fffff ;  /* 0x380fffff00057882 */ /* 0x000fe20000000000 */
[----:B--2---:R-:W0:Y:S01]  /*16f0*/  F2F.F32.F64 R22, R2 ;  /* 0x0000000200167310 */ /* 0x004e220000301000 */
[----:B------:R-:W-:-:S14]  /*1700*/  DSETP.GEU.AND P0, PT, |R2|, UR4, PT ;  /* 0x0000000402007e2a */ /* 0x000fdc000bf0e200 */
[----:B0-----:R-:W-:Y:S01]  /*1710*/  @!P0 FMUL R22, R22, 1.175494350822287508e-38 ;  /* 0x0080000016168820 */ /* 0x001fe20000400000 */
[----:B------:R-:W-:Y:S06]  /*1720*/  BRA `(.L_x_32566) ;  /* 0x0000000800307947 */ /* 0x000fec0003800000 */
.L_x_32574:
        /* <DEDUP_REMOVED lines=26> */
.L_x_32577:
        /* <DEDUP_REMOVED lines=13> */
.L_x_32576:
[----:B------:R-:W2:Y:S02]  /*19a0*/  LDG.E.U16 R2, desc[UR36][R2.64] ;  /* 0x0000002402027981 */ /* 0x000ea4000c1e1500 */
[----:B--2---:R-:W-:Y:S01]  /*19b0*/  IMAD.U32 R22, R2, 0x10000, RZ ;  /* 0x0001000002167824 */ /* 0x004fe200078e00ff */
[----:B------:R-:W-:Y:S06]  /*19c0*/  BRA `(.L_x_32566) ;  /* 0x0000000400887947 */ /* 0x000fec0003800000 */
.L_x_32573:
        /* <DEDUP_REMOVED lines=11> */
.L_x_32580:
        /* <DEDUP_REMOVED lines=20> */
.L_x_32582:
[----:B------:R-:W-:Y:S05]  /*1bc0*/  BSYNC B0 ;  /* 0x0000000000007941 */ /* 0x000fea0003800000 */
.L_x_32581:
[----:B------:R-:W-:Y:S01]  /*1bd0*/  IMAD.SHL.U32 R2, R2, 0x100000, RZ ;  /* 0x0010000002027824 */ /* 0x000fe200078e00ff */
[----:B------:R-:W-:-:S04]  /*1be0*/  LEA R3, R0, 0x3b800000, 0x17 ;  /* 0x3b80000000037811 */ /* 0x000fc800078eb8ff */
[----:B------:R-:W-:Y:S01]  /*1bf0*/  LOP3.LUT R22, R3, R2, R22, 0xfe, !PT ;  /* 0x0000000203167212 */ /* 0x000fe200078efe16 */
[----:B------:R-:W-:Y:S06]  /*1c00*/  BRA `(.L_x_32566) ;  /* 0x0000000000f87947 */ /* 0x000fec0003800000 */
.L_x_32579:
        /* <DEDUP_REMOVED lines=20> */
.L_x_32584:
[----:B------:R-:W-:Y:S05]  /*1d50*/  BSYNC B0 ;  /* 0x0000000000007941 */ /* 0x000fea0003800000 */
.L_x_32583:
[----:B------:R-:W-:Y:S01]  /*1d60*/  IMAD.SHL.U32 R2, R2, 0x200000, RZ ;  /* 0x0020000002027824 */ /* 0x000fe200078e00ff */
[----:B------:R-:W-:-:S04]  /*1d70*/  LEA R3, R0, 0x37800000, 0x17 ;  /* 0x3780000000037811 */ /* 0x000fc800078eb8ff */
[----:B------:R-:W-:Y:S01]  /*1d80*/  LOP3.LUT R22, R3, R2, R22, 0xfe, !PT ;  /* 0x0000000203167212 */ /* 0x000fe200078efe16 */
[----:B------:R-:W-:Y:S06]  /*1d90*/  BRA `(.L_x_32566) ;  /* 0x0000000000947947 */ /* 0x000fec0003800000 */
.L_x_32578:
        /* <DEDUP_REMOVED lines=14> */
.L_x_32565:
        /* <DEDUP_REMOVED lines=16> */
.L_x_32587:
[----:B------:R-:W-:Y:S01]  /*1f80*/  IMAD.MOV.U32 R22, RZ, RZ, RZ ;  /* 0x000000ffff167224 */ /* 0x000fe200078e00ff */
[----:B------:R-:W-:Y:S06]  /*1f90*/  BRA `(.L_x_32566) ;  /* 0x0000000000147947 */ /* 0x000fec0003800000 */
.L_x_32586:
[----:B------:R-:W2:Y:S02]  /*1fa0*/  LDG.E.64 R2, desc[UR36][R2.64] ;  /* 0x0000002402027981 */ /* 0x000ea4000c1e1b00 */
[----:B--2---:R0:W1:Y:S01]  /*1fb0*/  I2F.U64 R22, R2 ;  /* 0x0000000200167312 */ /* 0x0040620000301000 */
[----:B------:R-:W-:Y:S05]  /*1fc0*/  BRA `(.L_x_32566) ;  /* 0x0000000000087947 */ /* 0x000fea0003800000 */
.L_x_32585:
[----:B------:R-:W2:Y:S02]  /*1fd0*/  LDG.E R2, desc[UR36][R2.64] ;  /* 0x0000002402027981 */ /* 0x000ea4000c1e1900 */
[----:B--2---:R-:W-:-:S07]  /*1fe0*/  I2FP.F32.U32 R22, R2 ;  /* 0x0000000200167245 */ /* 0x004fce0000201000 */
.L_x_32566:
[----:B------:R-:W-:Y:S05]  /*1ff0*/  BSYNC B6 ;  /* 0x0000000000067941 */ /* 0x000fea0003800000 */
.L_x_32560:
        /* <DEDUP_REMOVED lines=20> */
.L_x_32592:
[----:B------:R-:W2:Y:S02]  /*2140*/  LDG.E.U8 R2, desc[UR36][R2.64] ;  /* 0x0000002402027981 */ /* 0x000ea4000c1e1100 */
[----:B--2---:R-:W-:Y:S01]  /*2150*/  I2FP.F32.U32 R17, R2 ;  /* 0x0000000200117245 */ /* 0x004fe20000201000 */
[----:B------:R-:W-:Y:S06]  /*2160*/  BRA `(.L_x_32594) ;  /* 0x0000000c002c7947 */ /* 0x000fec0003800000 */
.L_x_32591:
        /* <DEDUP_REMOVED lines=9> */
.L_x_32596:
[----:B------:R-:W2:Y:S02]  /*2200*/  LDG.E R2, desc[UR36][R2.64] ;  /* 0x0000002402027981 */ /* 0x000ea4000c1e1900 */
[----:B--2---:R-:W-:Y:S01]  /*2210*/  I2FP.F32.S32 R17, R2 ;  /* 0x0000000200117245 */ /* 0x004fe20000201400 */
[----:B------:R-:W-:Y:S06]  /*2220*/  BRA `(.L_x_32594) ;  /* 0x0000000800fc7947 */ /* 0x000fec0003800000 */
.L_x_32595:
[----:B------:R-:W2:Y:S02]  /*2230*/  LDG.E.U16 R2, desc[UR36][R2.64] ;  /* 0x0000002402027981 */ /* 0x000ea4000c1e1500 */
[----:B--2---:R0:W2:Y:S01]  /*2240*/  I2F.S16 R17, R2 ;  /* 0x0000000200117306 */ /* 0x0040a20000101400 */
[----:B------:R-:W-:Y:S05]  /*2250*/  BRA `(.L_x_32594) ;  /* 0x0000000800f07947 */ /* 0x000fea0003800000 */
.L_x_32590:
        /* <DEDUP_REMOVED lines=8> */
.L_x_32598:
[----:B------:R-:W2:Y:S02]  /*22e0*/  LDG.E.U16 R2, desc[UR36][R2.64] ;  /* 0x0000002402027981 */ /* 0x000ea4000c1e1500 */
[----:B--2---:R-:W-:Y:S01]  /*22f0*/  HADD2.F32 R17, -RZ, R2.H0_H0 ;  /* 0x20000002ff117230 */ /* 0x004fe20000004100 */
[----:B------:R-:W-:Y:S06]  /*2300*/  BRA `(.L_x_32594) ;  /* 0x0000000800c47947 */ /* 0x000fec0003800000 */
.L_x_32597:
        /* <DEDUP_REMOVED lines=8> */
.L_x_32600:
[----:B------:R-:W2:Y:S02]  /*2390*/  LDG.E.U16 R2, desc[UR36][R2.64] ;  /* 0x0000002402027981 */ /* 0x000ea4000c1e1500 */
[----:B--2---:R-:W-:Y:S01]  /*23a0*/  HADD2.F32 R17, -RZ, R2.H0_H0 ;  /* 0x20000002ff117230 */ /* 0x004fe20000004100 */
[----:B------:R-:W-:Y:S06]  /*23b0*/  BRA `(.L_x_32594) ;  /* 0x0000000800987947 */ /* 0x000fec0003800000 */
.L_x_32599:
[----:B------:R-:W2:Y:S01]  /*23c0*/  LDG.E.64 R2, desc[UR36][R2.64] ;  /* 0x0000002402027981 */ /* 0x000ea2000c1e1b00 */
[----:B------:R-:W-:Y:S01]  /*23d0*/  UMOV UR4, 0xf0000000 ;  /* 0xf000000000047882 */ /* 0x000fe20000000000 */
[----:B------:R-:W-:Y:S01]  /*23e0*/  UMOV UR5, 0x380fffff ;  /* 0x380fffff00057882 */ /* 0x000fe20000000000 */
[----:B--2---:R-:W0:Y:S01]  /*23f0*/  F2F.F32.F64 R17, R2 ;  /* 0x0000000200117310 */ /* 0x004e220000301000 */
[----:B------:R-:W-:-:S14]  /*2400*/  DSETP.GEU.AND P0, PT, |R2|, UR4, PT ;  /* 0x0000000402007e2a */ /* 0x000fdc000bf0e200 */
[----:B0-----:R-:W-:Y:S01]  /*2410*/  @!P0 FMUL R17, R17, 1.175494350822287508e-38 ;  /* 0x0080000011118820 */ /* 0x001fe20000400000 */
[----:B------:R-:W-:Y:S06]  /*2420*/  BRA `(.L_x_32594) ;  /* 0x00000008007c7947 */ /* 0x000fec0003800000 */
.L_x_32589:
        /* <DEDUP_REMOVED lines=12> */
.L_x_32603:
[----:B------:R-:W2:Y:S01]  /*24f0*/  LDG.E.64 R2, desc[UR36][R2.64] ;  /* 0x0000002402027981 */ /* 0x000ea2000c1e1b00 */
[----:B------:R-:W-:Y:S01]  /*2500*/  UMOV UR4, 0xf0000000 ;  /* 0xf000000000047882 */ /* 0x000fe20000000000 */
[----:B------:R-:W-:Y:S01]  /*2510*/  UMOV UR5, 0x380fffff ;  /* 0x380fffff00057882 */ /* 0x000fe20000000000 */
[----:B--2---:R-:W0:Y:S01]  /*2520*/  F2F.F32.F64 R17, R2 ;  /* 0x0000000200117310 */ /* 0x004e220000301000 */
[----:B------:R-:W-:-:S14]  /*2530*/  DSETP.GEU.AND P0, PT, |R2|, UR4, PT ;  /* 0x0000000402007e2a */ /* 0x000fdc000bf0e200 */
[----:B0-----:R-:W-:Y:S01]  /*2540*/  @!P0 FMUL R17, R17, 1.175494350822287508e-38 ;  /* 0x0080000011118820 */ /* 0x001fe20000400000 */
[----:B------:R-:W-:Y:S06]  /*2550*/  BRA `(.L_x_32594) ;  /* 0x0000000800307947 */ /* 0x000fec0003800000 */
.L_x_32602:
        /* <DEDUP_REMOVED lines=26> */
.L_x_32605:
        /* <DEDUP_REMOVED lines=13> */
.L_x_32604:
[----:B------:R-:W2:Y:S02]  /*27d0*/  LDG.E.U16 R2, desc[UR36][R2.64] ;  /* 0x0000002402027981 */ /* 0x000ea4000c1e1500 */
[----:B--2---:R-:W-:Y:S01]  /*27e0*/  IMAD.U32 R17, R2, 0x10000, RZ ;  /* 0x0001000002117824 */ /* 0x004fe200078e00ff */
[----:B------:R-:W-:Y:S06]  /*27f0*/  BRA `(.L_x_32594) ;  /* 0x0000000400887947 */ /* 0x000fec0003800000 */
.L_x_32601:
        /* <DEDUP_REMOVED lines=11> */
.L_x_32608:
        /* <DEDUP_REMOVED lines=20> */
.L_x_32610:
[----:B------:R-:W-:Y:S05]  /*29f0*/  BSYNC B0 ;  /* 0x0000000000007941 */ /* 0x000fea0003800000 */
.L_x_32609:
[----:B------:R-:W-:Y:S01]  /*2a00*/  IMAD.SHL.U32 R2, R2, 0x100000, RZ ;  /* 0x0010000002027824 */ /* 0x000fe200078e00ff */
[----:B------:R-:W-:-:S04]  /*2a10*/  LEA R0, R0, 0x3b800000, 0x17 ;  /* 0x3b80000000007811 */ /* 0x000fc800078eb8ff */
[----:B------:R-:W-:Y:S01]  /*2a20*/  LOP3.LUT R17, R0, R2, R17, 0xfe, !PT ;  /* 0x0000000200117212 */ /* 0x000fe200078efe11 */
[----:B------:R-:W-:Y:S06]  /*2a30*/  BRA `(.L_x_32594) ;  /* 0x0000000000f87947 */ /* 0x000fec0003800000 */
.L_x_32607:
        /* <DEDUP_REMOVED lines=20> */
.L_x_32612:
[----:B------:R-:W-:Y:S05]  /*2b80*/  BSYNC B0 ;  /* 0x0000000000007941 */ /* 0x000fea0003800000 */
.L_x_32611:
[----:B------:R-:W-:Y:S01]  /*2b90*/  IMAD.SHL.U32 R2, R2, 0x200000, RZ ;  /* 0x0020000002027824 */ /* 0x000fe200078e00ff */
[----:B------:R-:W-:-:S04]  /*2ba0*/  LEA R0, R0, 0x37800000, 0x17 ;  /* 0x3780000000007811 */ /* 0x000fc800078eb8ff */
[----:B------:R-:W-:Y:S01]  /*2bb0*/  LOP3.LUT R17, R0, R2, R17, 0xfe, !PT ;  /* 0x0000000200117212 */ /* 0x000fe200078efe11 */
[----:B------:R-:W-:Y:S06]  /*2bc0*/  BRA `(.L_x_32594) ;  /* 0x0000000000947947 */ /* 0x000fec0003800000 */
.L_x_32606:
        /* <DEDUP_REMOVED lines=14> */
.L_x_32593:
        /* <DEDUP_REMOVED lines=16> */
.L_x_32615:
[----:B------:R-:W-:Y:S01]  /*2db0*/  IMAD.MOV.U32 R17, RZ, RZ, RZ ;  /* 0x000000ffff117224 */ /* 0x000fe200078e00ff */
[----:B------:R-:W-:Y:S06]  /*2dc0*/  BRA `(.L_x_32594) ;  /* 0x0000000000147947 */ /* 0x000fec0003800000 */
.L_x_32614:
[----:B------:R-:W2:Y:S02]  /*2dd0*/  LDG.E.64 R2, desc[UR36][R2.64] ;  /* 0x0000002402027981 */ /* 0x000ea4000c1e1b00 */
[----:B--2---:R0:W2:Y:S01]  /*2de0*/  I2F.U64 R17, R2 ;  /* 0x0000000200117312 */ /* 0x0040a20000301000 */
[----:B------:R-:W-:Y:S05]  /*2df0*/  BRA `(.L_x_32594) ;  /* 0x0000000000087947 */ /* 0x000fea0003800000 */
.L_x_32613:
[----:B------:R-:W2:Y:S02]  /*2e00*/  LDG.E R2, desc[UR36][R2.64] ;  /* 0x0000002402027981 */ /* 0x000ea4000c1e1900 */
[----:B--2---:R-:W-:-:S07]  /*2e10*/  I2FP.F32.U32 R17, R2 ;  /* 0x0000000200117245 */ /* 0x004fce0000201000 */
.L_x_32594:
[----:B------:R-:W-:Y:S05]  /*2e20*/  BSYNC B6 ;  /* 0x0000000000067941 */ /* 0x000fea0003800000 */
.L_x_32588:
[----:B------:R-:W-:Y:S01]  /*2e30*/  ISETP.NE.AND P0, PT, R16, RZ, PT ;  /* 0x000000ff1000720c */ /* 0x000fe20003f05270 */
[----:B------:R-:W-:-:S03]  /*2e40*/  VIADD R26, R26, 0x80 ;  /* 0x000000801a1a7836 */ /* 0x000fc60000000000 */
[----:B------:R-:W-:-:S09]  /*2e50*/  SEL R29, RZ, 0x1, !P0 ;  /* 0x00000001ff1d7807 */ /* 0x000fd20004000000 */
.L_x_32526:
[----:B------:R-:W-:Y:S05]  /*2e60*/  BSYNC B7 ;  /* 0x0000000000077941 */ /* 0x000fea0003800000 */
.L_x_32525:
[----:B------:R-:W-:Y:S01]  /*2e70*/  ISETP.GE.AND P0, PT, R26, R18, PT ;  /* 0x000000121a00720c */ /* 0x000fe20003f06270 */
[----:B------:R-:W-:Y:S01]  /*2e80*/  BSSY B7, `(.L_x_32616) ;  /* 0x00002d7000077945 */ /* 0x000fe20003800000 */
[----:B------:R-:W-:-:S11]  /*2e90*/  IMAD.MOV.U32 R18, RZ, RZ, RZ ;  /* 0x000000ffff127224 */ /* 0x000fd600078e00ff */
        /* <DEDUP_REMOVED lines=22> */
.L_x_32621:
[----:B------:R-:W2:Y:S02]  /*3000*/  LDG.E.U8 R2, desc[UR36][R2.64] ;  /* 0x0000002402027981 */ /* 0x000ea4000c1e1100 */
[----:B--2---:R-:W-:-:S04]  /*3010*/  ISETP.NE.AND P0, PT, R2, RZ, PT ;  /* 0x000000ff0200720c */ /* 0x004fc80003f05270 */
[----:B------:R-:W-:Y:S01]  /*3020*/  P2R R16, PR, RZ, 0x1 ;  /* 0x00000001ff107803 */ /* 0x000fe20000000000 */
[----:B------:R-:W-:Y:S08]  /*3030*/  BRA `(.L_x_32623) ;  /* 0x0000000c00c47947 */ /* 0x000ff00003800000 */
.L_x_32620:
        /* <DEDUP_REMOVED lines=11> */
.L_x_32625:
[----:B------:R-:W2:Y:S02]  /*30f0*/  LDG.E R2, desc[UR36][R2.64] ;  /* 0x0000002402027981 */ /* 0x000ea4000c1e1900 */
[----:B--2---:R-:W-:-:S04]  /*3100*/  ISETP.NE.AND P0, PT, R2, RZ, PT ;  /* 0x000000ff0200720c */ /* 0x004fc80003f05270 */
[----:B------:R-:W-:Y:S01]  /*3110*/  P2R R16, PR, RZ, 0x1 ;  /* 0x00000001ff107803 */ /* 0x000fe20000000000 */
[----:B------:R-:W-:Y:S08]  /*3120*/  BRA `(.L_x_32623) ;  /* 0x0000000c00887947 */ /* 0x000ff00003800000 */
.L_x_32624:
[----:B------:R-:W2:Y:S02]  /*3130*/  LDG.E.U16 R2, desc[UR36][R2.64] ;  /* 0x0000002402027981 */ /* 0x000ea4000c1e1500 */
[----:B--2---:R-:W-:-:S04]  /*3140*/  ISETP.NE.AND P0, PT, R2, RZ, PT ;  /* 0x000000ff0200720c */ /* 0x004fc80003f05270 */
[----:B------:R-:W-:Y:S01]  /*3150*/  P2R R16, PR, RZ, 0x1 ;  /* 0x00000001ff107803 */ /* 0x000fe20000000000 */
[----:B------:R-:W-:Y:S08]  /*3160*/  BRA `(.L_x_32623) ;  /* 0x0000000c00787947 */ /* 0x000ff00003800000 */
.L_x_32619:
        /* <DEDUP_REMOVED lines=10> */
.L_x_32627:
[----:B------:R-:W2:Y:S02]  /*3210*/  LDG.E.U16 R0, desc[UR36][R2.64] ;  /* 0x0000002402007981 */ /* 0x000ea4000c1e1500 */
[----:B--2---:R-:W-:-:S05]  /*3220*/  HADD2.F32 R0, -RZ, R0.H0_H0 ;  /* 0x20000000ff007230 */ /* 0x004fca0000004100 */
[----:B------:R-:W-:-:S04]  /*3230*/  FSETP.NEU.FTZ.AND P0, PT, R0, RZ, PT ;  /* 0x000000ff0000720b */ /* 0x000fc80003f1d000 */
[----:B------:R-:W-:Y:S01]  /*3240*/  P2R R16, PR, RZ, 0x1 ;  /* 0x00000001ff107803 */ /* 0x000fe20000000000 */
[----:B------:R-:W-:Y:S08]  /*3250*/  BRA `(.L_x_32623) ;  /* 0x0000000c003c7947 */ /* 0x000ff00003800000 */
.L_x_32626:
        /* <DEDUP_REMOVED lines=12> */
.L_x_32629:
        /* <DEDUP_REMOVED lines=11> */
.L_x_32628:
[----:B------:R-:W2:Y:S02]  /*33d0*/  LDG.E.64 R2, desc[UR36][R2.64] ;  /* 0x0000002402027981 */ /* 0x000ea4000c1e1b00 */
[----:B--2---:R-:W-:-:S06]  /*33e0*/  DSETP.NEU.AND P0, PT, R2, RZ, PT ;  /* 0x000000ff0200722a */ /* 0x004fcc0003f0d000 */
[----:B------:R-:W-:Y:S01]  /*33f0*/  P2R R16, PR, RZ, 0x1 ;  /* 0x00000001ff107803 */ /* 0x000fe20000000000 */
[----:B------:R-:W-:Y:S07]  /*3400*/  BRA `(.L_x_32623) ;  /* 0x0000000800d07947 */ /* 0x000fee0003800000 */
.L_x_32618:
        /* <DEDUP_REMOVED lines=12> */
.L_x_32632:
[----:B------:R-:W2:Y:S02]  /*34d0*/  LDG.E.128 R4, desc[UR36][R2.64] ;  /* 0x0000002402047981 */ /* 0x000ea4000c1e1d00 */
[----:B--2---:R-:W-:-:S06]  /*34e0*/  DSETP.NEU.AND P0, PT, R6, RZ, PT ;  /* 0x000000ff0600722a */ /* 0x004fcc0003f0d000 */
[----:B------:R-:W-:-:S06]  /*34f0*/  DSETP.NEU.OR P0, PT, R4, RZ, P0 ;  /* 0x000000ff0400722a */ /* 0x000fcc000070d400 */
[----:B------:R-:W-:Y:S01]  /*3500*/  P2R R16, PR, RZ, 0x1 ;  /* 0x00000001ff107803 */ /* 0x000fe20000000000 */
[----:B------:R-:W-:Y:S07]  /*3510*/  BRA `(.L_x_32623) ;  /* 0x00000008008c7947 */ /* 0x000fee0003800000 */
.L_x_32631:
        /* <DEDUP_REMOVED lines=28> */
.L_x_32634:
        /* <DEDUP_REMOVED lines=15> */
.L_x_32633:
[----:B------:R-:W2:Y:S02]  /*37d0*/  LDG.E.U16 R0, desc[UR36][R2.64] ;  /* 0x0000002402007981 */ /* 0x000ea4000c1e1500 */
[----:B--2---:R-:W-:-:S05]  /*37e0*/  IMAD.U32 R0, R0, 0x10000, RZ ;  /* 0x0001000000007824 */ /* 0x004fca00078e00ff */
[----:B------:R-:W-:-:S04]  /*37f0*/  FSETP.NEU.FTZ.AND P0, PT, R0, RZ, PT ;  /* 0x000000ff0000720b */ /* 0x000fc80003f1d000 */
[----:B------:R-:W-:Y:S01]  /*3800*/  P2R R16, PR, RZ, 0x1 ;  /* 0x00000001ff107803 */ /* 0x000fe20000000000 */
[----:B------:R-:W-:Y:S08]  /*3810*/  BRA `(.L_x_32623) ;  /* 0x0000000400cc7947 */ /* 0x000ff00003800000 */
.L_x_32630:
        /* <DEDUP_REMOVED lines=12> */
.L_x_32637:
        /* <DEDUP_REMOVED lines=21> */
.L_x_32641:
[----:B------:R-:W-:Y:S05]  /*3a30*/  BSYNC B1 ;  /* 0x0000000000017941 */ /* 0x000fea0003800000 */
.L_x_32640:
[----:B------:R-:W-:Y:S01]  /*3a40*/  LEA R3, R0, 0x3b800000, 0x17 ;  /* 0x3b80000000037811 */ /* 0x000fe200078eb8ff */
[----:B------:R-:W-:-:S05]  /*3a50*/  IMAD.SHL.U32 R0, R2, 0x100000, RZ ;  /* 0x0010000002007824 */ /* 0x000fca00078e00ff */
[----:B------:R-:W-:-:S07]  /*3a60*/  LOP3.LUT R0, R3, R0, R4, 0xfe, !PT ;  /* 0x0000000003007212 */ /* 0x000fce00078efe04 */
.L_x_32639:
[----:B------:R-:W-:Y:S05]  /*3a70*/  BSYNC B0 ;  /* 0x0000000000007941 */ /* 0x000fea0003800000 */
.L_x_32638:
[----:B------:R-:W-:-:S04]  /*3a80*/  FSETP.NEU.FTZ.AND P0, PT, R0, RZ, PT ;  /* 0x000000ff0000720b */ /* 0x000fc80003f1d000 */
[----:B------:R-:W-:Y:S01]  /*3a90*/  P2R R16, PR, RZ, 0x1 ;  /* 0x00000001ff107803 */ /* 0x000fe20000000000 */
[----:B------:R-:W-:Y:S08]  /*3aa0*/  BRA `(.L_x_32623) ;  /* 0x0000000400287947 */ /* 0x000ff00003800000 */
.L_x_32636:
        /* <DEDUP_REMOVED lines=21> */
.L_x_32645:
[----:B------:R-:W-:Y:S05]  /*3c00*/  BSYNC B1 ;  /* 0x0000000000017941 */ /* 0x000fea0003800000 */
.L_x_32644:
[----:B------:R-:W-:Y:S01]  /*3c10*/  LEA R3, R0, 0x37800000, 0x17 ;  /* 0x3780000000037811 */ /* 0x000fe200078eb8ff */
[----:B------:R-:W-:-:S05]  /*3c20*/  IMAD.SHL.U32 R0, R2, 0x200000, RZ ;  /* 0x0020000002007824 */ /* 0x000fca00078e00ff */
[----:B------:R-:W-:-:S07]  /*3c30*/  LOP3.LUT R0, R3, R0, R4, 0xfe, !PT ;  /* 0x0000000003007212 */ /* 0x000fce00078efe04 */
.L_x_32643:
[----:B------:R-:W-:Y:S05]  /*3c40*/  BSYNC B0 ;  /* 0x0000000000007941 */ /* 0x000fea0003800000 */
.L_x_32642:
[----:B------:R-:W-:-:S04]  /*3c50*/  FSETP.NEU.FTZ.AND P0, PT, R0, RZ, PT ;  /* 0x000000ff0000720b */ /* 0x000fc80003f1d000 */
[----:B------:R-:W-:Y:S01]  /*3c60*/  P2R R16, PR, RZ, 0x1 ;  /* 0x00000001ff107803 */ /* 0x000fe20000000000 */
[----:B------:R-:W-:Y:S08]  /*3c70*/  BRA `(.L_x_32623) ;  /* 0x0000000000b47947 */ /* 0x000ff00003800000 */
.L_x_32635:
        /* <DEDUP_REMOVED lines=14> */
.L_x_32649:
[----:B------:R-:W-:Y:S05]  /*3d60*/  BSYNC B0 ;  /* 0x0000000000007941 */ /* 0x000fea0003800000 */
.L_x_32648:
[----:B------:R-:W-:-:S04]  /*3d70*/  FSETP.NEU.FTZ.AND P0, PT, R0, RZ, PT ;  /* 0x000000ff0000720b */ /* 0x000fc80003f1d000 */
[----:B------:R-:W-:Y:S01]  /*3d80*/  P2R R16, PR, RZ, 0x1 ;  /* 0x00000001ff107803 */ /* 0x000fe20000000000 */
[----:B------:R-:W-:Y:S08]  /*3d90*/  BRA `(.L_x_32623) ;  /* 0x00000000006c7947 */ /* 0x000ff00003800000 */
.L_x_32622:
        /* <DEDUP_REMOVED lines=16> */
.L_x_32650:
[----:B------:R-:W-:-:S04]  /*3ea0*/  PLOP3.LUT P0, PT, PT, PT, PT, 0x8, 0x0 ;  /* 0x000000000000781c */ /* 0x000fc80003f0e170 */
[----:B------:R-:W-:Y:S01]  /*3eb0*/  P2R R16, PR, RZ, 0x1 ;  /* 0x00000001ff107803 */ /* 0x000fe20000000000 */
[----:B------:R-:W-:Y:S08]  /*3ec0*/  BRA `(.L_x_32623) ;  /* 0x0000000000207947 */ /* 0x000ff00003800000 */
.L_x_32647:
[----:B------:R-:W2:Y:S02]  /*3ed0*/  LDG.E.64 R2, desc[UR36][R2.64] ;  /* 0x0000002402027981 */ /* 0x000ea4000c1e1b00 */
[----:B--2---:R-:W-:-:S04]  /*3ee0*/  ISETP.NE.U32.AND P0, PT, R2, RZ, PT ;  /* 0x000000ff0200720c */ /* 0x004fc80003f05070 */
[----:B------:R-:W-:-:S04]  /*3ef0*/  ISETP.NE.AND.EX P0, PT, R3, RZ, PT, P0 ;  /* 0x000000ff0300720c */ /* 0x000fc80003f05300 */
[----:B------:R-:W-:Y:S01]  /*3f00*/  P2R R16, PR, RZ, 0x1 ;  /* 0x00000001ff107803 */ /* 0x000fe20000000000 */
[----:B------:R-:W-:Y:S08]  /*3f10*/  BRA `(.L_x_32623) ;  /* 0x00000000000c7947 */ /* 0x000ff00003800000 */
.L_x_32646:
[----:B------:R-:W2:Y:S02]  /*3f20*/  LDG.E R2, desc[UR36][R2.64] ;  /* 0x0000002402027981 */ /* 0x000ea4000c1e1900 */
[----:B--2---:R-:W-:-:S04]  /*3f30*/  ISETP.NE.AND P0, PT, R2, RZ, PT ;  /* 0x000000ff0200720c */ /* 0x004fc80003f05270 */
[----:B------:R-:W-:-:S09]  /*3f40*/  P2R R16, PR, RZ, 0x1 ;  /* 0x00000001ff107803 */ /* 0x000fd20000000000 */
.L_x_32623:
        /* <DEDUP_REMOVED lines=20> */
.L_x_32655:
[----:B------:R-:W2:Y:S02]  /*4090*/  LDG.E.U8 R2, desc[UR36][R2.64] ;  /* 0x0000002402027981 */ /* 0x000ea4000c1e1100 */
[----:B--2---:R-:W-:Y:S01]  /*40a0*/  I2FP.F32.U32 R24, R2 ;  /* 0x0000000200187245 */ /* 0x004fe20000201000 */
[----:B------:R-:W-:Y:S06]  /*40b0*/  BRA `(.L_x_32657) ;  /* 0x0000000c002c7947 */ /* 0x000fec0003800000 */
.L_x_32654:
        /* <DEDUP_REMOVED lines=9> */
.L_x_32659:
[----:B------:R-:W2:Y:S02]  /*4150*/  LDG.E R2, desc[UR36][R2.64] ;  /* 0x0000002402027981 */ /* 0x000ea4000c1e1900 */
[----:B--2---:R-:W-:Y:S01]  /*4160*/  I2FP.F32.S32 R24, R2 ;  /* 0x0000000200187245 */ /* 0x004fe20000201400 */
[----:B------:R-:W-:Y:S06]  /*4170*/  BRA `(.L_x_32657) ;  /* 0x0000000800fc7947 */ /* 0x000fec0003800000 */
.L_x_32658:
[----:B------:R-:W2:Y:S02]  /*4180*/  LDG.E.U16 R2, desc[UR36][R2.64] ;  /* 0x0000002402027981 */ /* 0x000ea4000c1e1500 */
[----:B--2---:R0:W2:Y:S01]  /*4190*/  I2F.S16 R24, R2 ;  /* 0x0000000200187306 */ /* 0x0040a20000101400 */
[----:B------:R-:W-:Y:S05]  /*41a0*/  BRA `(.L_x_32657) ;  /* 0x0000000800f07947 */ /* 0x000fea0003800000 */
.L_x_32653:
        /* <DEDUP_REMOVED lines=8> */
.L_x_32661:
[----:B------:R-:W2:Y:S02]  /*4230*/  LDG.E.U16 R2, desc[UR36][R2.64] ;  /* 0x0000002402027981 */ /* 0x000ea4000c1e1500 */
[----:B--2---:R-:W-:Y:S01]  /*4240*/  HADD2.F32 R24, -RZ, R2.H0_H0 ;  /* 0x20000002ff187230 */ /* 0x004fe20000004100 */
[----:B------:R-:W-:Y:S06]  /*4250*/  BRA `(.L_x_32657) ;  /* 0x0000000800c47947 */ /* 0x000fec0003800000 */
.L_x_32660:
        /* <DEDUP_REMOVED lines=8> */
.L_x_32663:
[----:B------:R-:W2:Y:S02]  /*42e0*/  LDG.E.U16 R2, desc[UR36][R2.64] ;  /* 0x0000002402027981 */ /* 0x000ea4000c1e1500 */
[----:B--2---:R-:W-:Y:S01]  /*42f0*/  HADD2.F32 R24, -RZ, R2.H0_H0 ;  /* 0x20000002ff187230 */ /* 0x004fe20000004100 */
[----:B------:R-:W-:Y:S06]  /*4300*/  BRA `(.L_x_32657) ;  /* 0x0000000800987947 */ /* 0x000fec0003800000 */
.L_x_32662:
[----:B------:R-:W2:Y:S01]  /*4310*/  LDG.E.64 R2, desc[UR36][R2.64] ;  /* 0x0000002402027981 */ /* 0x000ea2000c1e1b00 */
[----:B------:R-:W-:Y:S01]  /*4320*/  UMOV UR4, 0xf0000000 ;  /* 0xf000000000047882 */ /* 0x000fe20000000000 */
[----:B------:R-:W-:Y:S01]  /*4330*/  UMOV UR5, 0x380fffff ;  /* 0x380fffff00057882 */ /* 0x000fe20000000000 */
[----:B--2---:R-:W0:Y:S01]  /*4340*/  F2F.F32.F64 R24, R2 ;  /* 0x0000000200187310 */ /* 0x004e220000301000 */
[----:B------:R-:W-:-:S14]  /*4350*/  DSETP.GEU.AND P0, PT, |R2|, UR4, PT ;  /* 0x0000000402007e2a */ /* 0x000fdc000bf0e200 */
[----:B0-----:R-:W-:Y:S01]  /*4360*/  @!P0 FMUL R24, R24, 1.175494350822287508e-38 ;  /* 0x0080000018188820 */ /* 0x001fe20000400000 */
[----:B------:R-:W-:Y:S06]  /*4370*/  BRA `(.L_x_32657) ;  /* 0x00000008007c7947 */ /* 0x000fec0003800000 */
.L_x_32652:
        /* <DEDUP_REMOVED lines=12> */
.L_x_32666:
[----:B------:R-:W2:Y:S01]  /*4440*/  LDG.E.64 R2, desc[UR36][R2.64] ;  /* 0x0000002402027981 */ /* 0x000ea2000c1e1b00 */
[----:B------:R-:W-:Y:S01]  /*4450*/  UMOV UR4, 0xf0000000 ;  /* 0xf000000000047882 */ /* 0x000fe20000000000 */
[----:B------:R-:W-:Y:S01]  /*4460*/  UMOV UR5, 0x380fffff ;  /* 0x380fffff00057882 */ /* 0x000fe20000000000 */
[----:B--2---:R-:W0:Y:S01]  /*4470*/  F2F.F32.F64 R24, R2 ;  /* 0x0000000200187310 */ /* 0x004e220000301000 */
[----:B------:R-:W-:-:S14]  /*4480*/  DSETP.GEU.AND P0, PT, |R2|, UR4, PT ;  /* 0x0000000402007e2a */ /* 0x000fdc000bf0e200 */
[----:B0-----:R-:W-:Y:S01]  /*4490*/  @!P0 FMUL R24, R24, 1.175494350822287508e-38 ;  /* 0x0080000018188820 */ /* 0x001fe20000400000 */
[----:B------:R-:W-:Y:S06]  /*44a0*/  BRA `(.L_x_32657) ;  /* 0x0000000800307947 */ /* 0x000fec0003800000 */
.L_x_32665:
        /* <DEDUP_REMOVED lines=26> */
.L_x_32668:
        /* <DEDUP_REMOVED lines=13> */
.L_x_32667:
[----:B------:R-:W2:Y:S02]  /*4720*/  LDG.E.U16 R2, desc[UR36][R2.64] ;  /* 0x0000002402027981 */ /* 0x000ea4000c1e1500 */
[----:B--2---:R-:W-:Y:S01]  /*4730*/  IMAD.U32 R24, R2, 0x10000, RZ ;  /* 0x0001000002187824 */ /* 0x004fe200078e00ff */
[----:B------:R-:W-:Y:S06]  /*4740*/  BRA `(.L_x_32657) ;  /* 0x0000000400887947 */ /* 0x000fec0003800000 */
.L_x_32664:
        /* <DEDUP_REMOVED lines=11> */
.L_x_32671:
        /* <DEDUP_REMOVED lines=20> */
.L_x_32673:
[----:B------:R-:W-:Y:S05]  /*4940*/  BSYNC B0 ;  /* 0x0000000000007941 */ /* 0x000fea0003800000 */
.L_x_32672:
[----:B------:R-:W-:Y:S01]  /*4950*/  IMAD.SHL.U32 R2, R2, 0x100000, RZ ;  /* 0x0010000002027824 */ /* 0x000fe200078e00ff */
[----:B------:R-:W-:-:S04]  /*4960*/  LEA R3, R0, 0x3b800000, 0x17 ;  /* 0x3b80000000037811 */ /* 0x000fc800078eb8ff */
[----:B------:R-:W-:Y:S01]  /*4970*/  LOP3.LUT R24, R3, R2, R24, 0xfe, !PT ;  /* 0x0000000203187212 */ /* 0x000fe200078efe18 */
[----:B------:R-:W-:Y:S06]  /*4980*/  BRA `(.L_x_32657) ;  /* 0x0000000000f87947 */ /* 0x000fec0003800000 */
.L_x_32670:
        /* <DEDUP_REMOVED lines=20> */
.L_x_32675:
[----:B------:R-:W-:Y:S05]  /*4ad0*/  BSYNC B0 ;  /* 0x0000000000007941 */ /* 0x000fea0003800000 */
.L_x_32674:
[----:B------:R-:W-:Y:S01]  /*4ae0*/  IMAD.SHL.U32 R2, R2, 0x200000, RZ ;  /* 0x0020000002027824 */ /* 0x000fe200078e00ff */
[----:B------:R-:W-:-:S04]  /*4af0*/  LEA R3, R0, 0x37800000, 0x17 ;  /* 0x3780000000037811 */ /* 0x000fc800078eb8ff */
[----:B------:R-:W-:Y:S01]  /*4b00*/  LOP3.LUT R24, R3, R2, R24, 0xfe, !PT ;  /* 0x0000000203187212 */ /* 0x000fe200078efe18 */
[----:B------:R-:W-:Y:S06]  /*4b10*/  BRA `(.L_x_32657) ;  /* 0x0000000000947947 */ /* 0x000fec0003800000 */
.L_x_32669:
        /* <DEDUP_REMOVED lines=14> */
.L_x_32656:
        /* <DEDUP_REMOVED lines=16> */
.L_x_32678:
[----:B------:R-:W-:Y:S01]  /*4d00*/  IMAD.MOV.U32 R24, RZ, RZ, RZ ;  /* 0x000000ffff187224 */ /* 0x000fe200078e00ff */
[----:B------:R-:W-:Y:S06]  /*4d10*/  BRA `(.L_x_32657) ;  /* 0x0000000000147947 */ /* 0x000fec0003800000 */
.L_x_32677:
[----:B------:R-:W2:Y:S02]  /*4d20*/  LDG.E.64 R2, desc[UR36][R2.64] ;  /* 0x0000002402027981 */ /* 0x000ea4000c1e1b00 */
[----:B--2---:R0:W2:Y:S01]  /*4d30*/  I2F.U64 R24, R2 ;  /* 0x0000000200187312 */ /* 0x0040a20000301000 */
[----:B------:R-:W-:Y:S05]  /*4d40*/  BRA `(.L_x_32657) ;  /* 0x0000000000087947 */ /* 0x000fea0003800000 */
.L_x_32676:
[----:B------:R-:W2:Y:S02]  /*4d50*/  LDG.E R2, desc[UR36][R2.64] ;  /* 0x0000002402027981 */ /* 0x000ea4000c1e1900 */
[----:B--2---:R-:W-:-:S07]  /*4d60*/  I2FP.F32.U32 R24, R2 ;  /* 0x0000000200187245 */ /* 0x004fce0000201000 */
.L_x_32657:
[----:B------:R-:W-:Y:S05]  /*4d70*/  BSYNC B6 ;  /* 0x0000000000067941 */ /* 0x000fea0003800000 */
.L_x_32651:
        /* <DEDUP_REMOVED lines=20> */
.L_x_32683:
[----:B------:R-:W3:Y:S02]  /*4ec0*/  LDG.E.U8 R2, desc[UR36][R2.64] ;  /* 0x0000002402027981 */ /* 0x000ee4000c1e1100 */
[----:B---3--:R-:W-:Y:S01]  /*4ed0*/  I2FP.F32.U32 R18, R2 ;  /* 0x0000000200127245 */ /* 0x008fe20000201000 */
[----:B------:R-:W-:Y:S06]  /*4ee0*/  BRA `(.L_x_32685) ;  /* 0x0000000c002c7947 */ /* 0x000fec0003800000 */
.L_x_32682:
        /* <DEDUP_REMOVED lines=9> */
.L_x_32687:
[----:B------:R-:W3:Y:S02]  /*4f80*/  LDG.E R2, desc[UR36][R2.64] ;  /* 0x0000002402027981 */ /* 0x000ee4000c1e1900 */
[----:B---3--:R-:W-:Y:S01]  /*4f90*/  I2FP.F32.S32 R18, R2 ;  /* 0x0000000200127245 */ /* 0x008fe20000201400 */
[----:B------:R-:W-:Y:S06]  /*4fa0*/  BRA `(.L_x_32685) ;  /* 0x0000000800fc7947 */ /* 0x000fec0003800000 */
.L_x_32686:
[----:B------:R-:W3:Y:S02]  /*4fb0*/  LDG.E.U16 R2, desc[UR36][R2.64] ;  /* 0x0000002402027981 */ /* 0x000ee4000c1e1500 */
[----:B---3--:R0:W3:Y:S01]  /*4fc0*/  I2F.S16 R18, R2 ;  /* 0x0000000200127306 */ /* 0x0080e20000101400 */
[----:B------:R-:W-:Y:S05]  /*4fd0*/  BRA `(.L_x_32685) ;  /* 0x0000000800f07947 */ /* 0x000fea0003800000 */
.L_x_32681:
        /* <DEDUP_REMOVED lines=8> */
.L_x_32689:
[----:B------:R-:W3:Y:S02]  /*5060*/  LDG.E.U16 R2, desc[UR36][R2.64] ;  /* 0x0000002402027981 */ /* 0x000ee4000c1e1500 */
[----:B---3--:R-:W-:Y:S01]  /*5070*/  HADD2.F32 R18, -RZ, R2.H0_H0 ;  /* 0x20000002ff127230 */ /* 0x008fe20000004100 */
[----:B------:R-:W-:Y:S06]  /*5080*/  BRA `(.L_x_32685) ;  /* 0x0000000800c47947 */ /* 0x000fec0003800000 */
.L_x_32688:
        /* <DEDUP_REMOVED lines=8> */
.L_x_32691:
[----:B------:R-:W3:Y:S02]  /*5110*/  LDG.E.U16 R2, desc[UR36][R2.64] ;  /* 0x0000002402027981 */ /* 0x000ee4000c1e1500 */
[----:B---3--:R-:W-:Y:S01]  /*5120*/  HADD2.F32 R18, -RZ, R2.H0_H0 ;  /* 0x20000002ff127230 */ /* 0x008fe20000004100 */
[----:B------:R-:W-:Y:S06]  /*5130*/  BRA `(.L_x_32685) ;  /* 0x0000000800987947 */ /* 0x000fec0003800000 */
.L_x_32690:
[----:B------:R-:W3:Y:S01]  /*5140*/  LDG.E.64 R2, desc[UR36][R2.64] ;  /* 0x0000002402027981 */ /* 0x000ee2000c1e1b00 */
[----:B------:R-:W-:Y:S01]  /*5150*/  UMOV UR4, 0xf0000000 ;  /* 0xf000000000047882 */ /* 0x000fe20000000000 */
[----:B------:R-:W-:Y:S01]  /*5160*/  UMOV UR5, 0x380fffff ;  /* 0x380fffff00057882 */ /* 0x000fe20000000000 */
[----:B---3--:R-:W0:Y:S01]  /*5170*/  F2F.F32.F64 R18, R2 ;  /* 0x0000000200127310 */ /* 0x008e220000301000 */
[----:B------:R-:W-:-:S14]  /*5180*/  DSETP.GEU.AND P0, PT, |R2|, UR4, PT ;  /* 0x0000000402007e2a */ /* 0x000fdc000bf0e200 */
[----:B0-----:R-:W-:Y:S01]  /*5190*/  @!P0 FMUL R18, R18, 1.175494350822287508e-38 ;  /* 0x0080000012128820 */ /* 0x001fe20000400000 */
[----:B------:R-:W-:Y:S06]  /*51a0*/  BRA `(.L_x_32685) ;  /* 0x00000008007c7947 */ /* 0x000fec0003800000 */
.L_x_32680:
        /* <DEDUP_REMOVED lines=12> */
.L_x_32694:
[----:B------:R-:W3:Y:S01]  /*5270*/  LDG.E.64 R2, desc[UR36][R2.64] ;  /* 0x0000002402027981 */ /* 0x000ee2000c1e1b00 */
[----:B------:R-:W-:Y:S01]  /*5280*/  UMOV UR4, 0xf0000000 ;  /* 0xf000000000047882 */ /* 0x000fe20000000000 */
[----:B------:R-:W-:Y:S01]  /*5290*/  UMOV UR5, 0x380fffff ;  /* 0x380fffff00057882 */ /* 0x000fe20000000000 */
[----:B---3--:R-:W0:Y:S01]  /*52a0*/  F2F.F32.F64 R18, R2 ;  /* 0x0000000200127310 */ /* 0x008e220000301000 */
[----:B------:R-:W-:-:S14]  /*52b0*/  DSETP.GEU.AND P0, PT, |R2|, UR4, PT ;  /* 0x0000000402007e2a */ /* 0x000fdc000bf0e200 */
[----:B0-----:R-:W-:Y:S01]  /*52c0*/  @!P0 FMUL R18, R18, 1.175494350822287508e-38 ;  /* 0x0080000012128820 */ /* 0x001fe20000400000 */
[----:B------:R-:W-:Y:S06]  /*52d0*/  BRA `(.L_x_32685) ;  /* 0x0000000800307947 */ /* 0x000fec0003800000 */
.L_x_32693:
        /* <DEDUP_REMOVED lines=26> */
.L_x_32696:
        /* <DEDUP_REMOVED lines=13> */
.L_x_32695:
[----:B------:R-:W3:Y:S02]  /*5550*/  LDG.E.U16 R2, desc[UR36][R2.64] ;  /* 0x0000002402027981 */ /* 0x000ee4000c1e1500 */
[----:B---3--:R-:W-:Y:S01]  /*5560*/  IMAD.U32 R18, R2, 0x10000, RZ ;  /* 0x0001000002127824 */ /* 0x008fe200078e00ff */
[----:B------:R-:W-:Y:S06]  /*5570*/  BRA `(.L_x_32685) ;  /* 0x0000000400887947 */ /* 0x000fec0003800000 */
.L_x_32692:
        /* <DEDUP_REMOVED lines=11> */
.L_x_32699:
        /* <DEDUP_REMOVED lines=20> */
.L_x_32701:
[----:B------:R-:W-:Y:S05]  /*5770*/  BSYNC B0 ;  /* 0x0000000000007941 */ /* 0x000fea0003800000 */
.L_x_32700:
[----:B------:R-:W-:Y:S01]  /*5780*/  IMAD.SHL.U32 R2, R2, 0x100000, RZ ;  /* 0x0010000002027824 */ /* 0x000fe200078e00ff */
[----:B------:R-:W-:-:S04]  /*5790*/  LEA R3, R0, 0x3b800000, 0x17 ;  /* 0x3b80000000037811 */ /* 0x000fc800078eb8ff */
[----:B------:R-:W-:Y:S01]  /*57a0*/  LOP3.LUT R18, R3, R2, R18, 0xfe, !PT ;  /* 0x0000000203127212 */ /* 0x000fe200078efe12 */
[----:B------:R-:W-:Y:S06]  /*57b0*/  BRA `(.L_x_32685) ;  /* 0x0000000000f87947 */ /* 0x000fec0003800000 */
.L_x_32698:
        /* <DEDUP_REMOVED lines=20> */
.L_x_32703:
[----:B------:R-:W-:Y:S05]  /*5900*/  BSYNC B0 ;  /* 0x0000000000007941 */ /* 0x000fea0003800000 */
.L_x_32702:
[----:B------:R-:W-:Y:S01]  /*5910*/  IMAD.SHL.U32 R2, R2, 0x200000, RZ ;  /* 0x0020000002027824 */ /* 0x000fe200078e00ff */
[----:B------:R-:W-:-:S04]  /*5920*/  LEA R3, R0, 0x37800000, 0x17 ;  /* 0x3780000000037811 */ /* 0x000fc800078eb8ff */
[----:B------:R-:W-:Y:S01]  /*5930*/  LOP3.LUT R18, R3, R2, R18, 0xfe, !PT ;  /* 0x0000000203127212 */ /* 0x000fe200078efe12 */
[----:B------:R-:W-:Y:S06]  /*5940*/  BRA `(.L_x_32685) ;  /* 0x0000000000947947 */ /* 0x000fec0003800000 */
.L_x_32697:
        /* <DEDUP_REMOVED lines=14> */
.L_x_32684:
        /* <DEDUP_REMOVED lines=16> */
.L_x_32706:
[----:B------:R-:W-:Y:S01]  /*5b30*/  IMAD.MOV.U32 R18, RZ, RZ, RZ ;  /* 0x000000ffff127224 */ /* 0x000fe200078e00ff */
[----:B------:R-:W-:Y:S06]  /*5b40*/  BRA `(.L_x_32685) ;  /* 0x0000000000147947 */ /* 0x000fec0003800000 */
.L_x_32705:
[----:B------:R-:W3:Y:S02]  /*5b50*/  LDG.E.64 R18, desc[UR36][R2.64] ;  /* 0x0000002402127981 */ /* 0x000ee4000c1e1b00 */
[----:B---3--:R0:W3:Y:S01]  /*5b60*/  I2F.U64 R18, R18 ;  /* 0x0000001200127312 */ /* 0x0080e20000301000 */
[----:B------:R-:W-:Y:S05]  /*5b70*/  BRA `(.L_x_32685) ;  /* 0x0000000000087947 */ /* 0x000fea0003800000 */
.L_x_32704:
[----:B------:R-:W3:Y:S02]  /*5b80*/  LDG.E R2, desc[UR36][R2.64] ;  /* 0x0000002402027981 */ /* 0x000ee4000c1e1900 */
[----:B---3--:R-:W-:-:S07]  /*5b90*/  I2FP.F32.U32 R18, R2 ;  /* 0x0000000200127245 */ /* 0x008fce0000201000 */
.L_x_32685:
[----:B------:R-:W-:Y:S05]  /*5ba0*/  BSYNC B6 ;  /* 0x0000000000067941 */ /* 0x000fea0003800000 */
.L_x_32679:
[----:B------:R-:W-:Y:S01]  /*5bb0*/  ISETP.NE.AND P0, PT, R16, RZ, PT ;  /* 0x000000ff1000720c */ /* 0x000fe20003f05270 */
[----:B------:R-:W-:-:S03]  /*5bc0*/  VIADD R26, R26, 0x80 ;  /* 0x000000801a1a7836 */ /* 0x000fc60000000000 */
[----:B------:R-:W-:-:S05]  /*5bd0*/  SEL R0, RZ, 0x1, !P0 ;  /* 0x00000001ff007807 */ /* 0x000fca0004000000 */
[----:B------:R0:W-:Y:S04]  /*5be0*/  STL.S16 [R1], R0 ;  /* 0x0000000001007387 */ /* 0x0001e80000100600 */
.L_x_32617:
[----:B------:R-:W-:Y:S05]  /*5bf0*/  BSYNC B7 ;  /* 0x0000000000077941 */ /* 0x000fea0003800000 */
.L_x_32616:
[----:B0---4-:R-:W0:Y:S01]  /*5c00*/  S2R R2, SR_CTAID.X ;  /* 0x0000000000027919 */ /* 0x011e220000002500 */
[----:B------:R-:W0:Y:S01]  /*5c10*/  LDC R0, c[0x0][0x210] ;  /* 0x00008400ff007b82 */ /* 0x000e220000000800 */
[----:B------:R-:W-:Y:S01]  /*5c20*/  BSSY B7, `(.L_x_32707) ;  /* 0x00002df000077945 */ /* 0x000fe20003800000 */
[----:B------:R-:W-:Y:S01]  /*5c30*/  IMAD.MOV.U32 R25, RZ, RZ, RZ ;  /* 0x000000ffff197224 */ /* 0x000fe200078e00ff */
[----:B------:R-:W-:Y:S01]  /*5c40*/  PRMT R27, RZ, 0x7610, R27 ;  /* 0x00007610ff1b7816 */ /* 0x000fe2000000001b */
[----:B---3--:R-:W-:Y:S01]  /*5c50*/  IMAD.MOV.U32 R19, RZ, RZ, RZ ;  /* 0x000000ffff137224 */ /* 0x008fe200078e00ff */
[----:B------:R-:W-:Y:S01]  /*5c60*/  PRMT R28, RZ, 0x7610, R28 ;  /* 0x00007610ff1c7816 */ /* 0x000fe2000000001c */
[----:B------:R-:W-:Y:S02]  /*5c70*/  IMAD.MOV.U32 R16, RZ, RZ, RZ ;  /* 0x000000ffff107224 */ /* 0x000fe400078e00ff */
[----:B0-----:R-:W-:-:S05]  /*5c80*/  IMAD R0, R2, -0x200, R0 ;  /* 0xfffffe0002007824 */ /* 0x001fca00078e0200 */
[----:B------:R-:W-:-:S13]  /*5c90*/  ISETP.GE.AND P0, PT, R26, R0, PT ;  /* 0x000000001a00720c */ /* 0x000fda0003f06270 */
[----:B------:R-:W-:Y:S05]  /*5ca0*/  @P0 BRA `(.L_x_32708) ;  /* 0x0000002c00580947 */ /* 0x000fea0003800000 */
[----:B------:R-:W0:Y:S01]  /*5cb0*/  S2R R0, SR_CTAID.X ;  /* 0x0000000000007919 */ /* 0x000e220000002500 */
[----:B------:R-:W3:Y:S01]  /*5cc0*/  LDC.64 R4, c[0x0][0x228] ;  /* 0x00008a00ff047b82 */ /* 0x000ee20000000a00 */
[----:B------:R-:W-:Y:S01]  /*5cd0*/  ULDC UR4, c[0x0][0x248] ;  /* 0x0000920000047ab9 */ /* 0x000fe20000000800 */
        /* <DEDUP_REMOVED lines=19> */
.L_x_32712:
[----:B------:R-:W2:Y:S02]  /*5e10*/  LDG.E.U8 R4, desc[UR36][R4.64] ;  /* 0x0000002404047981 */ /* 0x000ea4000c1e1100 */
[----:B--2---:R-:W-:-:S04]  /*5e20*/  ISETP.NE.AND P0, PT, R4, RZ, PT ;  /* 0x000000ff0400720c */ /* 0x004fc80003f05270 */
[----:B------:R-:W-:Y:S01]  /*5e30*/  P2R R23, PR, RZ, 0x1 ;  /* 0x00000001ff177803 */ /* 0x000fe20000000000 */
[----:B------:R-:W-:Y:S08]  /*5e40*/  BRA `(.L_x_32714) ;  /* 0x0000000c00c47947 */ /* 0x000ff00003800000 */
.L_x_32711:
        /* <DEDUP_REMOVED lines=11> */
.L_x_32716:
[----:B------:R-:W2:Y:S02]  /*5f00*/  LDG.E R4, desc[UR36][R4.64] ;  /* 0x0000002404047981 */ /* 0x000ea4000c1e1900 */
[----:B--2---:R-:W-:-:S04]  /*5f10*/  ISETP.NE.AND P0, PT, R4, RZ, PT ;  /* 0x000000ff0400720c */ /* 0x004fc80003f05270 */
[----:B------:R-:W-:Y:S01]  /*5f20*/  P2R R23, PR, RZ, 0x1 ;  /* 0x00000001ff177803 */ /* 0x000fe20000000000 */
[----:B------:R-:W-:Y:S08]  /*5f30*/  BRA `(.L_x_32714) ;  /* 0x0000000c00887947 */ /* 0x000ff00003800000 */
.L_x_32715:
[----:B------:R-:W2:Y:S02]  /*5f40*/  LDG.E.U16 R4, desc[UR36][R4.64] ;  /* 0x0000002404047981 */ /* 0x000ea4000c1e1500 */
[----:B--2---:R-:W-:-:S04]  /*5f50*/  ISETP.NE.AND P0, PT, R4, RZ, PT ;  /* 0x000000ff0400720c */ /* 0x004fc80003f05270 */
[----:B------:R-:W-:Y:S01]  /*5f60*/  P2R R23, PR, RZ, 0x1 ;  /* 0x00000001ff177803 */ /* 0x000fe20000000000 */
[----:B------:R-:W-:Y:S08]  /*5f70*/  BRA `(.L_x_32714) ;  /* 0x0000000c00787947 */ /* 0x000ff00003800000 */
.L_x_32710:
        /* <DEDUP_REMOVED lines=10> */
.L_x_32718:
[----:B------:R-:W2:Y:S02]  /*6020*/  LDG.E.U16 R0, desc[UR36][R4.64] ;  /* 0x0000002404007981 */ /* 0x000ea4000c1e1500 */
[----:B--2---:R-:W-:-:S05]  /*6030*/  HADD2.F32 R0, -RZ, R0.H0_H0 ;  /* 0x20000000ff007230 */ /* 0x004fca0000004100 */
[----:B------:R-:W-:-:S04]  /*6040*/  FSETP.NEU.FTZ.AND P0, PT, R0, RZ, PT ;  /* 0x000000ff0000720b */ /* 0x000fc80003f1d000 */
[----:B------:R-:W-:Y:S01]  /*6050*/  P2R R23, PR, RZ, 0x1 ;  /* 0x00000001ff177803 */ /* 0x000fe20000000000 */
[----:B------:R-:W-:Y:S08]  /*6060*/  BRA `(.L_x_32714) ;  /* 0x0000000c003c7947 */ /* 0x000ff00003800000 */
.L_x_32717:
        /* <DEDUP_REMOVED lines=12> */
.L_x_32720:
        /* <DEDUP_REMOVED lines=11> */
.L_x_32719:
[----:B------:R-:W2:Y:S02]  /*61e0*/  LDG.E.64 R4, desc[UR36][R4.64] ;  /* 0x0000002404047981 */ /* 0x000ea4000c1e1b00 */
[----:B--2---:R-:W-:-:S06]  /*61f0*/  DSETP.NEU.AND P0, PT, R4, RZ, PT ;  /* 0x000000ff0400722a */ /* 0x004fcc0003f0d000 */
[----:B------:R-:W-:Y:S01]  /*6200*/  P2R R23, PR, RZ, 0x1 ;  /* 0x00000001ff177803 */ /* 0x000fe20000000000 */
[----:B------:R-:W-:Y:S07]  /*6210*/  BRA `(.L_x_32714) ;  /* 0x0000000800d07947 */ /* 0x000fee0003800000 */
.L_x_32709:
        /* <DEDUP_REMOVED lines=12> */
.L_x_32723:
[----:B------:R-:W2:Y:S02]  /*62e0*/  LDG.E.128 R4, desc[UR36][R4.64] ;  /* 0x0000002404047981 */ /* 0x000ea4000c1e1d00 */
[----:B--2---:R-:W-:-:S06]  /*62f0*/  DSETP.NEU.AND P0, PT, R6, RZ, PT ;  /* 0x000000ff0600722a */ /* 0x004fcc0003f0d000 */
[----:B------:R-:W-:-:S06]  /*6300*/  DSETP.NEU.OR P0, PT, R4, RZ, P0 ;  /* 0x000000ff0400722a */ /* 0x000fcc000070d400 */
[----:B------:R-:W-:Y:S01]  /*6310*/  P2R R23, PR, RZ, 0x1 ;  /* 0x00000001ff177803 */ /* 0x000fe20000000000 */
[----:B------:R-:W-:Y:S07]  /*6320*/  BRA `(.L_x_32714) ;  /* 0x00000008008c7947 */ /* 0x000fee0003800000 */
.L_x_32722:
        /* <DEDUP_REMOVED lines=25> */
[----:B------:R-:W-:-:S04]  /*64c0*/  FSETP.NEU.FTZ.AND P0, PT, R3, RZ, PT ;  /* 0x000000ff0300720b */ /* 0x000fc80003f1d000 */
[----:B------:R-:W-:Y:S01]  /*64d0*/  P2R R23, PR, RZ, 0x1 ;  /* 0x00000001ff177803 */ /* 0x000fe20000000000 */
[----:B------:R-:W-:Y:S08]  /*64e0*/  BRA `(.L_x_32714) ;  /* 0x00000008001c7947 */ /* 0x000ff00003800000 */
.L_x_32725:
        /* <DEDUP_REMOVED lines=15> */
.L_x_32724:
[----:B------:R-:W2:Y:S02]  /*65e0*/  LDG.E.U16 R0, desc[UR36][R4.64] ;  /* 0x0000002404007981 */ /* 0x000ea4000c1e1500 */
[----:B--2---:R-:W-:-:S05]  /*65f0*/  IMAD.U32 R0, R0, 0x10000, RZ ;  /* 0x0001000000007824 */ /* 0x004fca00078e00ff */
[----:B------:R-:W-:-:S04]  /*6600*/  FSETP.NEU.FTZ.AND P0, PT, R0, RZ, PT ;  /* 0x000000ff0000720b */ /* 0x000fc80003f1d000 */
[----:B------:R-:W-:Y:S01]  /*6610*/  P2R R23, PR, RZ, 0x1 ;  /* 0x00000001ff177803 */ /* 0x000fe20000000000 */
[----:B------:R-:W-:Y:S08]  /*6620*/  BRA `(.L_x_32714) ;  /* 0x0000000400cc7947 */ /* 0x000ff00003800000 */
.L_x_32721:
        /* <DEDUP_REMOVED lines=12> */
.L_x_32728:
        /* <DEDUP_REMOVED lines=21> */
.L_x_32732:
[----:B------:R-:W-:Y:S05]  /*6840*/  BSYNC B1 ;  /* 0x0000000000017941 */ /* 0x000fea0003800000 */
.L_x_32731:
[----:B------:R-:W-:Y:S01]  /*6850*/  LEA R3, R0, 0x3b800000, 0x17 ;  /* 0x3b80000000037811 */ /* 0x000fe200078eb8ff */
[----:B------:R-:W-:-:S05]  /*6860*/  IMAD.SHL.U32 R0, R2, 0x100000, RZ ;  /* 0x0010000002007824 */ /* 0x000fca00078e00ff */
[----:B------:R-:W-:-:S07]  /*6870*/  LOP3.LUT R0, R3, R0, R4, 0xfe, !PT ;  /* 0x0000000003007212 */ /* 0x000fce00078efe04 */
.L_x_32730:
[----:B------:R-:W-:Y:S05]  /*6880*/  BSYNC B0 ;  /* 0x0000000000007941 */ /* 0x000fea0003800000 */
.L_x_32729:
[----:B------:R-:W-:-:S04]  /*6890*/  FSETP.NEU.FTZ.AND P0, PT, R0, RZ, PT ;  /* 0x000000ff0000720b */ /* 0x000fc80003f1d000 */
[----:B------:R-:W-:Y:S01]  /*68a0*/  P2R R23, PR, RZ, 0x1 ;  /* 0x00000001ff177803 */ /* 0x000fe20000000000 */
[----:B------:R-:W-:Y:S08]  /*68b0*/  BRA `(.L_x_32714) ;  /* 0x0000000400287947 */ /* 0x000ff00003800000 */
.L_x_32727:
        /* <DEDUP_REMOVED lines=21> */
.L_x_32736:
[----:B------:R-:W-:Y:S05]  /*6a10*/  BSYNC B1 ;  /* 0x0000000000017941 */ /* 0x000fea0003800000 */
.L_x_32735:
[----:B------:R-:W-:Y:S01]  /*6a20*/  LEA R3, R0, 0x37800000, 0x17 ;  /* 0x3780000000037811 */ /* 0x000fe200078eb8ff */
[----:B------:R-:W-:-:S05]  /*6a30*/  IMAD.SHL.U32 R0, R2, 0x200000, RZ ;  /* 0x0020000002007824 */ /* 0x000fca00078e00ff */
[----:B------:R-:W-:-:S07]  /*6a40*/  LOP3.LUT R0, R3, R0, R4, 0xfe, !PT ;  /* 0x0000000003007212 */ /* 0x000fce00078efe04 */
.L_x_32734:
[----:B------:R-:W-:Y:S05]  /*6a50*/  BSYNC B0 ;  /* 0x0000000000007941 */ /* 0x000fea0003800000 */
.L_x_32733:
[----:B------:R-:W-:-:S04]  /*6a60*/  FSETP.NEU.FTZ.AND P0, PT, R0, RZ, PT ;  /* 0x000000ff0000720b */ /* 0x000fc80003f1d000 */
[----:B------:R-:W-:Y:S01]  /*6a70*/  P2R R23, PR, RZ, 0x1 ;  /* 0x00000001ff177803 */ /* 0x000fe20000000000 */
[----:B------:R-:W-:Y:S08]  /*6a80*/  BRA `(.L_x_32714) ;  /* 0x0000000000b47947 */ /* 0x000ff00003800000 */
.L_x_32726:
        /* <DEDUP_REMOVED lines=14> */
.L_x_32740:
[----:B------:R-:W-:Y:S05]  /*6b70*/  BSYNC B0 ;  /* 0x0000000000007941 */ /* 0x000fea0003800000 */
.L_x_32739:
[----:B------:R-:W-:-:S04]  /*6b80*/  FSETP.NEU.FTZ.AND P0, PT, R0, RZ, PT ;  /* 0x000000ff0000720b */ /* 0x000fc80003f1d000 */
[----:B------:R-:W-:Y:S01]  /*6b90*/  P2R R23, PR, RZ, 0x1 ;  /* 0x00000001ff177803 */ /* 0x000fe20000000000 */
[----:B------:R-:W-:Y:S08]  /*6ba0*/  BRA `(.L_x_32714) ;  /* 0x00000000006c7947 */ /* 0x000ff00003800000 */
.L_x_32713:
        /* <DEDUP_REMOVED lines=16> */
.L_x_32741:
[----:B------:R-:W-:-:S04]  /*6cb0*/  PLOP3.LUT P0, PT, PT, PT, PT, 0x8, 0x0 ;  /* 0x000000000000781c */ /* 0x000fc80003f0e170 */
[----:B------:R-:W-:Y:S01]  /*6cc0*/  P2R R23, PR, RZ, 0x1 ;  /* 0x00000001ff177803 */ /* 0x000fe20000000000 */
[----:B------:R-:W-:Y:S08]  /*6cd0*/  BRA `(.L_x_32714) ;  /* 0x0000000000207947 */ /* 0x000ff00003800000 */
.L_x_32738:
[----:B------:R-:W2:Y:S02]  /*6ce0*/  LDG.E.64 R4, desc[UR36][R4.64] ;  /* 0x0000002404047981 */ /* 0x000ea4000c1e1b00 */
[----:B--2---:R-:W-:-:S04]  /*6cf0*/  ISETP.NE.U32.AND P0, PT, R4, RZ, PT ;  /* 0x000000ff0400720c */ /* 0x004fc80003f05070 */
[----:B------:R-:W-:-:S04]  /*6d00*/  ISETP.NE.AND.EX P0, PT, R5, RZ, PT, P0 ;  /* 0x000000ff0500720c */ /* 0x000fc80003f05300 */
[----:B------:R-:W-:Y:S01]  /*6d10*/  P2R R23, PR, RZ, 0x1 ;  /* 0x00000001ff177803 */ /* 0x000fe20000000000 */
[----:B------:R-:W-:Y:S08]  /*6d20*/  BRA `(.L_x_32714) ;  /* 0x00000000000c7947 */ /* 0x000ff00003800000 */
.L_x_32737:
[----:B------:R-:W2:Y:S02]  /*6d30*/  LDG.E R4, desc[UR36][R4.64] ;  /* 0x0000002404047981 */ /* 0x000ea4000c1e1900 */
[----:B--2---:R-:W-:-:S04]  /*6d40*/  ISETP.NE.AND P0, PT, R4, RZ, PT ;  /* 0x000000ff0400720c */ /* 0x004fc80003f05270 */
[----:B------:R-:W-:-:S09]  /*6d50*/  P2R R23, PR, RZ, 0x1 ;  /* 0x00000001ff177803 */ /* 0x000fd20000000000 */
.L_x_32714:
        /* <DEDUP_REMOVED lines=21> */
.L_x_32746:
[----:B------:R-:W2:Y:S02]  /*6eb0*/  LDG.E.U8 R2, desc[UR36][R2.64] ;  /* 0x0000002402027981 */ /* 0x000ea4000c1e1100 */
[----:B--2---:R-:W-:Y:S01]  /*6ec0*/  I2FP.F32.U32 R19, R2 ;  /* 0x0000000200137245 */ /* 0x004fe20000201000 */
[----:B------:R-:W-:Y:S06]  /*6ed0*/  BRA `(.L_x_32748) ;  /* 0x0000000c002c7947 */ /* 0x000fec0003800000 */
.L_x_32745:
        /* <DEDUP_REMOVED lines=9> */
.L_x_32750:
[----:B------:R-:W2:Y:S02]  /*6f70*/  LDG.E R2, desc[UR36][R2.64] ;  /* 0x0000002402027981 */ /* 0x000ea4000c1e1900 */
[----:B--2---:R-:W-:Y:S01]  /*6f80*/  I2FP.F32.S32 R19, R2 ;  /* 0x0000000200137245 */ /* 0x004fe20000201400 */
[----:B------:R-:W-:Y:S06]  /*6f90*/  BRA `(.L_x_32748) ;  /* 0x0000000800fc7947 */ /* 0x000fec0003800000 */
.L_x_32749:
[----:B------:R-:W2:Y:S02]  /*6fa0*/  LDG.E.U16 R2, desc[UR36][R2.64] ;  /* 0x0000002402027981 */ /* 0x000ea4000c1e1500 */
[----:B--2---:R3:W4:Y:S01]  /*6fb0*/  I2F.S16 R19, R2 ;  /* 0x0000000200137306 */ /* 0x0047220000101400 */
[----:B------:R-:W-:Y:S05]  /*6fc0*/  BRA `(.L_x_32748) ;  /* 0x0000000800f07947 */ /* 0x000fea0003800000 */
.L_x_32744:
        /* <DEDUP_REMOVED lines=8> */
.L_x_32752:
[----:B------:R-:W2:Y:S02]  /*7050*/  LDG.E.U16 R2, desc[UR36][R2.64] ;  /* 0x0000002402027981 */ /* 0x000ea4000c1e1500 */
[----:B--2---:R-:W-:Y:S01]  /*7060*/  HADD2.F32 R19, -RZ, R2.H0_H0 ;  /* 0x20000002ff137230 */ /* 0x004fe20000004100 */
[----:B------:R-:W-:Y:S06]  /*7070*/  BRA `(.L_x_32748) ;  /* 0x0000000800c47947 */ /* 0x000fec0003800000 */
.L_x_32751:
        /* <DEDUP_REMOVED lines=8> */
.L_x_32754:
[----:B------:R-:W2:Y:S02]  /*7100*/  LDG.E.U16 R2, desc[UR36][R2.64] ;  /* 0x0000002402027981 */ /* 0x000ea4000c1e1500 */
[----:B--2---:R-:W-:Y:S01]  /*7110*/  HADD2.F32 R19, -RZ, R2.H0_H0 ;  /* 0x20000002ff137230 */ /* 0x004fe20000004100 */
[----:B------:R-:W-:Y:S06]  /*7120*/  BRA `(.L_x_32748) ;  /* 0x0000000800987947 */ /* 0x000fec0003800000 */
.L_x_32753:
[----:B------:R-:W2:Y:S01]  /*7130*/  LDG.E.64 R2, desc[UR36][R2.64] ;  /* 0x0000002402027981 */ /* 0x000ea2000c1e1b00 */
[----:B------:R-:W-:Y:S01]  /*7140*/  UMOV UR4, 0xf0000000 ;  /* 0xf000000000047882 */ /* 0x000fe20000000000 */
[----:B------:R-:W-:Y:S01]  /*7150*/  UMOV UR5, 0x380fffff ;  /* 0x380fffff00057882 */ /* 0x000fe20000000000 */
[----:B--2---:R-:W0:Y:S01]  /*7160*/  F2F.F32.F64 R19, R2 ;  /* 0x0000000200137310 */ /* 0x004e220000301000 */
[----:B------:R-:W-:-:S14]  /*7170*/  DSETP.GEU.AND P0, PT, |R2|, UR4, PT ;  /* 0x0000000402007e2a */ /* 0x000fdc000bf0e200 */
[----:B0-----:R-:W-:Y:S01]  /*7180*/  @!P0 FMUL R19, R19, 1.175494350822287508e-38 ;  /* 0x0080000013138820 */ /* 0x001fe20000400000 */
[----:B------:R-:W-:Y:S06]  /*7190*/  BRA `(.L_x_32748) ;  /* 0x00000008007c7947 */ /* 0x000fec0003800000 */
.L_x_32743:
        /* <DEDUP_REMOVED lines=12> */
.L_x_32757:
[----:B------:R-:W2:Y:S01]  /*7260*/  LDG.E.64 R2, desc[UR36][R2.64] ;  /* 0x0000002402027981 */ /* 0x000ea2000c1e1b00 */
[----:B------:R-:W-:Y:S01]  /*7270*/  UMOV UR4, 0xf0000000 ;  /* 0xf000000000047882 */ /* 0x000fe20000000000 */
[----:B------:R-:W-:Y:S01]  /*7280*/  UMOV UR5, 0x380fffff ;  /* 0x380fffff00057882 */ /* 0x000fe20000000000 */
[----:B--2---:R-:W0:Y:S01]  /*7290*/  F2F.F32.F64 R19, R2 ;  /* 0x0000000200137310 */ /* 0x004e220000301000 */
[----:B------:R-:W-:-:S14]  /*72a0*/  DSETP.GEU.AND P0, PT, |R2|, UR4, PT ;  /* 0x0000000402007e2a */ /* 0x000fdc000bf0e200 */
[----:B0-----:R-:W-:Y:S01]  /*72b0*/  @!P0 FMUL R19, R19, 1.175494350822287508e-38 ;  /* 0x0080000013138820 */ /* 0x001fe20000400000 */
[----:B------:R-:W-:Y:S06]  /*72c0*/  BRA `(.L_x_32748) ;  /* 0x0000000800307947 */ /* 0x000fec0003800000 */
.L_x_32756:
        /* <DEDUP_REMOVED lines=26> */
.L_x_32759:
        /* <DEDUP_REMOVED lines=13> */
.L_x_32758:
[----:B------:R-:W2:Y:S02]  /*7540*/  LDG.E.U16 R2, desc[UR36][R2.64] ;  /* 0x0000002402027981 */ /* 0x000ea4000c1e1500 */
[----:B--2---:R-:W-:Y:S01]  /*7550*/  IMAD.U32 R19, R2, 0x10000, RZ ;  /* 0x0001000002137824 */ /* 0x004fe200078e00ff */
[----:B------:R-:W-:Y:S06]  /*7560*/  BRA `(.L_x_32748) ;  /* 0x0000000400887947 */ /* 0x000fec0003800000 */
.L_x_32755:
        /* <DEDUP_REMOVED lines=11> */
.L_x_32762:
        /* <DEDUP_REMOVED lines=20> */
.L_x_32764:
[----:B------:R-:W-:Y:S05]  /*7760*/  BSYNC B0 ;  /* 0x0000000000007941 */ /* 0x000fea0003800000 */
.L_x_32763:
[----:B------:R-:W-:Y:S01]  /*7770*/  IMAD.SHL.U32 R2, R2, 0x100000, RZ ;  /* 0x0010000002027824 */ /* 0x000fe200078e00ff */
[----:B------:R-:W-:-:S04]  /*7780*/  LEA R0, R0, 0x3b800000, 0x17 ;  /* 0x3b80000000007811 */ /* 0x000fc800078eb8ff */
[----:B------:R-:W-:Y:S01]  /*7790*/  LOP3.LUT R19, R0, R2, R19, 0xfe, !PT ;  /* 0x0000000200137212 */ /* 0x000fe200078efe13 */
[----:B------:R-:W-:Y:S06]  /*77a0*/  BRA `(.L_x_32748) ;  /* 0x0000000000f87947 */ /* 0x000fec0003800000 */
.L_x_32761:
        /* <DEDUP_REMOVED lines=20> */
.L_x_32766:
[----:B------:R-:W-:Y:S05]  /*78f0*/  BSYNC B0 ;  /* 0x0000000000007941 */ /* 0x000fea0003800000 */
.L_x_32765:
[----:B------:R-:W-:Y:S01]  /*7900*/  IMAD.SHL.U32 R2, R2, 0x200000, RZ ;  /* 0x0020000002027824 */ /* 0x000fe200078e00ff */
[----:B------:R-:W-:-:S04]  /*7910*/  LEA R0, R0, 0x37800000, 0x17 ;  /* 0x3780000000007811 */ /* 0x000fc800078eb8ff */
[----:B------:R-:W-:Y:S01]  /*7920*/  LOP3.LUT R19, R0, R2, R19, 0xfe, !PT ;  /* 0x0000000200137212 */ /* 0x000fe200078efe13 */
[----:B------:R-:W-:Y:S06]  /*7930*/  BRA `(.L_x_32748) ;  /* 0x0000000000947947 */ /* 0x000fec0003800000 */
.L_x_32760:
        /* <DEDUP_REMOVED lines=14> */
.L_x_32747:
        /* <DEDUP_REMOVED lines=16> */
.L_x_32769:
[----:B------:R-:W-:Y:S01]  /*7b20*/  IMAD.MOV.U32 R19, RZ, RZ, RZ ;  /* 0x000000ffff137224 */ /* 0x000fe200078e00ff */
[----:B------:R-:W-:Y:S06]  /*7b30*/  BRA `(.L_x_32748) ;  /* 0x0000000000147947 */ /* 0x000fec0003800000 */
.L_x_32768:
[----:B------:R-:W2:Y:S02]  /*7b40*/  LDG.E.64 R2, desc[UR36][R2.64] ;  /* 0x0000002402027981 */ /* 0x000ea4000c1e1b00 */
[----:B--2---:R0:W2:Y:S01]  /*7b50*/  I2F.U64 R19, R2 ;  /* 0x0000000200137312 */ /* 0x0040a20000301000 */
[----:B------:R-:W-:Y:S05]  /*7b60*/  BRA `(.L_x_32748) ;  /* 0x0000000000087947 */ /* 0x000fea0003800000 */
.L_x_32767:
[----:B------:R-:W2:Y:S02]  /*7b70*/  LDG.E R2, desc[UR36][R2.64] ;  /* 0x0000002402027981 */ /* 0x000ea4000c1e1900 */
[----:B--2---:R-:W-:-:S07]  /*7b80*/  I2FP.F32.U32 R19, R2 ;  /* 0x0000000200137245 */ /* 0x004fce0000201000 */
.L_x_32748:
[----:B------:R-:W-:Y:S05]  /*7b90*/  BSYNC B6 ;  /* 0x0000000000067941 */ /* 0x000fea0003800000 */
.L_x_32742:
[----:B------:R-:W1:Y:S01]  /*7ba0*/  LDC.U8 R4, c[0x0][0x246] ;  /* 0x00009180ff047b82 */ /* 0x000e620000000000 */
[----:B------:R-:W-:Y:S01]  /*7bb0*/  ULDC UR4, c[0x0][0x250] ;  /* 0x0000940000047ab9 */ /* 0x000fe20000000800 */
[----:B------:R-:W-:Y:S01]  /*7bc0*/  BSSY B6, `(.L_x_32770) ;  /* 0x00000e1000067945 */ /* 0x000fe20003800000 */
[----:B------:R-:W-:-:S05]  /*7bd0*/  IMAD R5, R16, UR4, RZ ;  /* 0x0000000410057c24 */ /* 0x000fca000f8e02ff */
[----:B0--3--:R-:W0:Y:S01]  /*7be0*/  LDC.64 R2, c[0x0][0x238] ;  /* 0x00008e00ff027b82 */ /* 0x009e220000000a00 */
        /* <DEDUP_REMOVED lines=14> */
[----:B---3--:R0:W1:Y:S01]  /*7cd0*/  I2F.S16 R16, R2 ;  /* 0x0000000200107306 */ /* 0x0080620000101400 */
[----:B------:R-:W-:Y:S05]  /*7ce0*/  BRA `(.L_x_32776) ;  /* 0x0000000c00387947 */ /* 0x000fea0003800000 */
.L_x_32774:
[----:B------:R-:W3:Y:S02]  /*7cf0*/  LDG.E.U8 R2, desc[UR36][R2.64] ;  /* 0x0000002402027981 */ /* 0x000ee4000c1e1100 */
[----:B---3--:R-:W-:Y:S01]  /*7d00*/  I2FP.F32.U32 R16, R2 ;  /* 0x0000000200107245 */ /* 0x008fe20000201000 */
[----:B------:R-:W-:Y:S06]  /*7d10*/  BRA `(.L_x_32776) ;  /* 0x0000000c002c7947 */ /* 0x000fec0003800000 */
.L_x_32773:
[----:B------:R-:W-:-:S13]  /*7d20*/  ISETP.NE.AND P0, PT, R0, 0x2, PT ;  /* 0x000000020000780c */ /* 0x000fda0003f05270 */
[----:B------:R-:W-:Y:S05]  /*7d30*/  @!P0 BRA `(.L_x_32777) ;  /* 0x0000000000288947 */ /* 0x000fea0003800000 */
[----:B------:R-:W-:-:S13]  /*7d40*/  ISETP.NE.AND P0, PT, R0, 0x3, PT ;  /* 0x000000030000780c */ /* 0x000fda0003f05270 */
[----:B------:R-:W-:Y:S05]  /*7d50*/  @!P0 BRA `(.L_x_32778) ;  /* 0x0000000000148947 */ /* 0x000fea0003800000 */
[----:B------:R-:W-:-:S13]  /*7d60*/  ISETP.NE.AND P0, PT, R0, 0x4, PT ;  /* 0x000000040000780c */ /* 0x000fda0003f05270 */
[----:B------:R-:W-:Y:S05]  /*7d70*/  @P0 BRA `(.L_x_32775) ;  /* 0x0000000800b80947 */ /* 0x000fea0003800000 */
[----:B------:R-:W3:Y:S02]  /*7d80*/  LDG.E.64 R2, desc[UR36][R2.64] ;  /* 0x0000002402027981 */ /* 0x000ee4000c1e1b00 */
[----:B---3--:R3:W0:Y:S01]  /*7d90*/  I2F.S64 R16, R2 ;  /* 0x0000000200107312 */ /* 0x0086220000301400 */
[----:B------:R-:W-:Y:S05]  /*7da0*/  BRA `(.L_x_32776) ;  /* 0x0000000c00087947 */ /* 0x000fea0003800000 */
.L_x_32778:
[----:B------:R-:W3:Y:S02]  /*7db0*/  LDG.E R2, desc[UR36][R2.64] ;  /* 0x0000002402027981 */ /* 0x000ee4000c1e1900 */
[----:B---3--:R-:W-:Y:S01]  /*7dc0*/  I2FP.F32.S32 R16, R2 ;  /* 0x0000000200107245 */ /* 0x008fe20000201400 */
[----:B------:R-:W-:Y:S06]  /*7dd0*/  BRA `(.L_x_32776) ;  /* 0x0000000800fc7947 */ /* 0x000fec0003800000 */
.L_x_32777:
[----:B------:R-:W3:Y:S02]  /*7de0*/  LDG.E.U16 R2, desc[UR36][R2.64] ;  /* 0x0000002402027981 */ /* 0x000ee4000c1e1500 */
[----:B---3--:R0:W1:Y:S01]  /*7df0*/  I2F.S16 R16, R2 ;  /* 0x0000000200107306 */ /* 0x0080620000101400 */
[----:B------:R-:W-:Y:S05]  /*7e00*/  BRA `(.L_x_32776) ;  /* 0x0000000800f07947 */ /* 0x000fea0003800000 */
.L_x_32772:
        /* <DEDUP_REMOVED lines=8> */
.L_x_32780:
[----:B------:R-:W3:Y:S02]  /*7e90*/  LDG.E.U16 R2, desc[UR36][R2.64] ;  /* 0x0000002402027981 */ /* 0x000ee4000c1e1500 */
[----:B---3--:R-:W-:Y:S01]  /*7ea0*/  HADD2.F32 R16, -RZ, R2.H0_H0 ;  /* 0x20000002ff107230 */ /* 0x008fe20000004100 */
[----:B------:R-:W-:Y:S06]  /*7eb0*/  BRA `(.L_x_32776) ;  /* 0x0000000800c47947 */ /* 0x000fec0003800000 */
.L_x_32779:
        /* <DEDUP_REMOVED lines=8> */
.L_x_32782:
[----:B------:R-:W3:Y:S02]  /*7f40*/  LDG.E.U16 R2, desc[UR36][R2.64] ;  /* 0x0000002402027981 */ /* 0x000ee4000c1e1500 */
[----:B---3--:R-:W-:Y:S01]  /*7f50*/  HADD2.F32 R16, -RZ, R2.H0_H0 ;  /* 0x20000002ff107230 */ /* 0x008fe20000004100 */
[----:B------:R-:W-:Y:S06]  /*7f60*/  BRA `(.L_x_32776) ;  /* 0x0000000800987947 */ /* 0x000fec0003800000 */
.L_x_32781:
[----:B------:R-:W3:Y:S01]  /*7f70*/  LDG.E.64 R2, desc[UR36][R2.64] ;  /* 0x0000002402027981 */ /* 0x000ee2000c1e1b00 */
[----:B------:R-:W-:Y:S01]  /*7f80*/  UMOV UR4, 0xf0000000 ;  /* 0xf000000000047882 */ /* 0x000fe20000000000 */
[----:B------:R-:W-:Y:S01]  /*7f90*/  UMOV UR5, 0x380fffff ;  /* 0x380fffff00057882 */ /* 0x000fe20000000000 */
[----:B---3--:R-:W0:Y:S01]  /*7fa0*/  F2F.F32.F64 R16, R2 ;  /* 0x0000000200107310 */ /* 0x008e220000301000 */
[----:B------:R-:W-:-:S14]  /*7fb0*/  DSETP.GEU.AND P0, PT, |R2|, UR4, PT ;  /* 0x0000000402007e2a */ /* 0x000fdc000bf0e200 */
[----:B0-----:R-:W-:Y:S01]  /*7fc0*/  @!P0 FMUL R16, R16, 1.175494350822287508e-38 ;  /* 0x0080000010108820 */ /* 0x001fe20000400000 */
[----:B------:R-:W-:Y:S06]  /*7fd0*/  BRA `(.L_x_32776) ;  /* 0x00000008007c7947 */ /* 0x000fec0003800000 */
.L_x_32771:
        /* <DEDUP_REMOVED lines=12> */
.L_x_32785:
[----:B------:R-:W3:Y:S01]  /*80a0*/  LDG.E.64 R2, desc[UR36][R2.64] ;  /* 0x0000002402027981 */ /* 0x000ee2000c1e1b00 */
[----:B------:R-:W-:Y:S01]  /*80b0*/  UMOV UR4, 0xf0000000 ;  /* 0xf000000000047882 */ /* 0x000fe20000000000 */
[----:B------:R-:W-:Y:S01]  /*80c0*/  UMOV UR5, 0x380fffff ;  /* 0x380fffff00057882 */ /* 0x000fe20000000000 */
[----:B---3--:R-:W0:Y:S01]  /*80d0*/  F2F.F32.F64 R16, R2 ;  /* 0x0000000200107310 */ /* 0x008e220000301000 */
[----:B------:R-:W-:-:S14]  /*80e0*/  DSETP.GEU.AND P0, PT, |R2|, UR4, PT ;  /* 0x0000000402007e2a */ /* 0x000fdc000bf0e200 */
[----:B0-----:R-:W-:Y:S01]  /*80f0*/  @!P0 FMUL R16, R16, 1.175494350822287508e-38 ;  /* 0x0080000010108820 */ /* 0x001fe20000400000 */
[----:B------:R-:W-:Y:S06]  /*8100*/  BRA `(.L_x_32776) ;  /* 0x0000000800307947 */ /* 0x000fec0003800000 */
.L_x_32784:
        /* <DEDUP_REMOVED lines=26> */
.L_x_32787:
        /* <DEDUP_REMOVED lines=13> */
.L_x_32786:
[----:B------:R-:W3:Y:S02]  /*8380*/  LDG.E.U16 R2, desc[UR36][R2.64] ;  /* 0x0000002402027981 */ /* 0x000ee4000c1e1500 */
[----:B---3--:R-:W-:Y:S01]  /*8390*/  IMAD.U32 R16, R2, 0x10000, RZ ;  /* 0x0001000002107824 */ /* 0x008fe200078e00ff */
[----:B------:R-:W-:Y:S06]  /*83a0*/  BRA `(.L_x_32776) ;  /* 0x0000000400887947 */ /* 0x000fec0003800000 */
.L_x_32783:
        /* <DEDUP_REMOVED lines=11> */
.L_x_32790:
        /* <DEDUP_REMOVED lines=20> */
.L_x_32792:
[----:B------:R-:W-:Y:S05]  /*85a0*/  BSYNC B0 ;  /* 0x0000000000007941 */ /* 0x000fea0003800000 */
.L_x_32791:
[----:B------:R-:W-:Y:S01]  /*85b0*/  IMAD.SHL.U32 R2, R2, 0x100000, RZ ;  /* 0x0010000002027824 */ /* 0x000fe200078e00ff */
[----:B------:R-:W-:-:S04]  /*85c0*/  LEA R3, R0, 0x3b800000, 0x17 ;  /* 0x3b80000000037811 */ /* 0x000fc800078eb8ff */
[----:B------:R-:W-:Y:S01]  /*85d0*/  LOP3.LUT R16, R3, R2, R16, 0xfe, !PT ;  /* 0x0000000203107212 */ /* 0x000fe200078efe10 */
[----:B------:R-:W-:Y:S06]  /*85e0*/  BRA `(.L_x_32776) ;  /* 0x0000000000f87947 */ /* 0x000fec0003800000 */
.L_x_32789:
        /* <DEDUP_REMOVED lines=20> */
.L_x_32794:
[----:B------:R-:W-:Y:S05]  /*8730*/  BSYNC B0 ;  /* 0x0000000000007941 */ /* 0x000fea0003800000 */
.L_x_32793:
[----:B------:R-:W-:Y:S01]  /*8740*/  IMAD.SHL.U32 R2, R2, 0x200000, RZ ;  /* 0x0020000002027824 */ /* 0x000fe200078e00ff */
[----:B------:R-:W-:-:S04]  /*8750*/  LEA R3, R0, 0x37800000, 0x17 ;  /* 0x3780000000037811 */ /* 0x000fc800078eb8ff */
[----:B------:R-:W-:Y:S01]  /*8760*/  LOP3.LUT R16, R3, R2, R16, 0xfe, !PT ;  /* 0x0000000203107212 */ /* 0x000fe200078efe10 */
[----:B------:R-:W-:Y:S06]  /*8770*/  BRA `(.L_x_32776) ;  /* 0x0000000000947947 */ /* 0x000fec0003800000 */
.L_x_32788:
        /* <DEDUP_REMOVED lines=14> */
.L_x_32775:
        /* <DEDUP_REMOVED lines=16> */
.L_x_32797:
[----:B------:R-:W-:Y:S01]  /*8960*/  IMAD.MOV.U32 R16, RZ, RZ, RZ ;  /* 0x000000ffff107224 */ /* 0x000fe200078e00ff */
[----:B------:R-:W-:Y:S06]  /*8970*/  BRA `(.L_x_32776) ;  /* 0x0000000000147947 */ /* 0x000fec0003800000 */
.L_x_32796:
[----:B------:R-:W3:Y:S02]  /*8980*/  LDG.E.64 R2, desc[UR36][R2.64] ;  /* 0x0000002402027981 */ /* 0x000ee4000c1e1b00 */
[----:B---3--:R0:W1:Y:S01]  /*8990*/  I2F.U64 R16, R2 ;  /* 0x0000000200107312 */ /* 0x0080620000301000 */
[----:B------:R-:W-:Y:S05]  /*89a0*/  BRA `(.L_x_32776) ;  /* 0x0000000000087947 */ /* 0x000fea0003800000 */
.L_x_32795:
[----:B------:R-:W3:Y:S02]  /*89b0*/  LDG.E R2, desc[UR36][R2.64] ;  /* 0x0000002402027981 */ /* 0x000ee4000c1e1900 */
[----:B---3--:R-:W-:-:S07]  /*89c0*/  I2FP.F32.U32 R16, R2 ;  /* 0x0000000200107245 */ /* 0x008fce0000201000 */
.L_x_32776:
[----:B------:R-:W-:Y:S05]  /*89d0*/  BSYNC B6 ;  /* 0x0000000000067941 */ /* 0x000fea0003800000 */
.L_x_32770:
[----:B------:R-:W-:Y:S01]  /*89e0*/  ISETP.NE.AND P0, PT, R23, RZ, PT ;  /* 0x000000ff1700720c */ /* 0x000fe20003f05270 */
[----:B------:R-:W-:-:S03]  /*89f0*/  VIADD R26, R26, 0x80 ;  /* 0x000000801a1a7836 */ /* 0x000fc60000000000 */
[----:B------:R-:W-:-:S09]  /*8a00*/  SEL R28, RZ, 0x1, !P0 ;  /* 0x00000001ff1c7807 */ /* 0x000fd20004000000 */
.L_x_32708:
[----:B------:R-:W-:Y:S05]  /*8a10*/  BSYNC B7 ;  /* 0x0000000000077941 */ /* 0x000fea0003800000 */
.L_x_32707:
[----:B0--3--:R-:W0:Y:S01]  /*8a20*/  S2R R2, SR_CTAID.X ;  /* 0x0000000000027919 */ /* 0x009e220000002500 */
[----:B------:R-:W0:Y:S01]  /*8a30*/  LDC R0, c[0x0][0x210] ;  /* 0x00008400ff007b82 */ /* 0x000e220000000800 */
[----:B------:R-:W-:Y:S01]  /*8a40*/  BSSY B7, `(.L_x_32798) ;  /* 0x00002d6000077945 */ /* 0x000fe20003800000 */
[----:B--2---:R-:W-:Y:S02]  /*8a50*/  IMAD.MOV.U32 R23, RZ, RZ, RZ ;  /* 0x000000ffff177224 */ /* 0x004fe400078e00ff */
[----:B0-----:R-:W-:-:S05]  /*8a60*/  IMAD R0, R2, -0x200, R0 ;  /* 0xfffffe0002007824 */ /* 0x001fca00078e0200 */
[----:B------:R-:W-:-:S13]  /*8a70*/  ISETP.GE.AND P0, PT, R26, R0, PT ;  /* 0x000000001a00720c */ /* 0x000fda0003f06270 */
[----:B------:R-:W-:Y:S05]  /*8a80*/  @P0 BRA `(.L_x_32799) ;  /* 0x0000002c00440947 */ /* 0x000fea0003800000 */
[----:B------:R-:W0:Y:S01]  /*8a90*/  S2R R0, SR_CTAID.X ;  /* 0x0000000000007919 */ /* 0x000e220000002500 */
        /* <DEDUP_REMOVED lines=22> */
.L_x_32803:
[----:B------:R-:W2:Y:S02]  /*8c00*/  LDG.E.U8 R2, desc[UR36][R2.64] ;  /* 0x0000002402027981 */ /* 0x000ea4000c1e1100 */
[----:B--2---:R-:W-:-:S04]  /*8c10*/  ISETP.NE.AND P0, PT, R2, RZ, PT ;  /* 0x000000ff0200720c */ /* 0x004fc80003f05270 */
[----:B------:R-:W-:Y:S01]  /*8c20*/  P2R R26, PR, RZ, 0x1 ;  /* 0x00000001ff1a7803 */ /* 0x000fe20000000000 */
[----:B------:R-:W-:Y:S08]  /*8c30*/  BRA `(.L_x_32805) ;  /* 0x0000000c00c47947 */ /* 0x000ff00003800000 */
.L_x_32802:
        /* <DEDUP_REMOVED lines=11> */
.L_x_32807:
[----:B------:R-:W2:Y:S02]  /*8cf0*/  LDG.E R2, desc[UR36][R2.64] ;  /* 0x0000002402027981 */ /* 0x000ea4000c1e1900 */
[----:B--2---:R-:W-:-:S04]  /*8d00*/  ISETP.NE.AND P0, PT, R2, RZ, PT ;  /* 0x000000ff0200720c */ /* 0x004fc80003f05270 */
[----:B------:R-:W-:Y:S01]  /*8d10*/  P2R R26, PR, RZ, 0x1 ;  /* 0x00000001ff1a7803 */ /* 0x000fe20000000000 */
[----:B------:R-:W-:Y:S08]  /*8d20*/  BRA `(.L_x_32805) ;  /* 0x0000000c00887947 */ /* 0x000ff00003800000 */
.L_x_32806:
[----:B------:R-:W2:Y:S02]  /*8d30*/  LDG.E.U16 R2, desc[UR36][R2.64] ;  /* 0x0000002402027981 */ /* 0x000ea4000c1e1500 */
[----:B--2---:R-:W-:-:S04]  /*8d40*/  ISETP.NE.AND P0, PT, R2, RZ, PT ;  /* 0x000000ff0200720c */ /* 0x004fc80003f05270 */
[----:B------:R-:W-:Y:S01]  /*8d50*/  P2R R26, PR, RZ, 0x1 ;  /* 0x00000001ff1a7803 */ /* 0x000fe20000000000 */
[----:B------:R-:W-:Y:S08]  /*8d60*/  BRA `(.L_x_32805) ;  /* 0x0000000c00787947 */ /* 0x000ff00003800000 */
.L_x_32801:
        /* <DEDUP_REMOVED lines=10> */
.L_x_32809:
[----:B------:R-:W2:Y:S02]  /*8e10*/  LDG.E.U16 R0, desc[UR36][R2.64] ;  /* 0x0000002402007981 */ /* 0x000ea4000c1e1500 */
[----:B--2---:R-:W-:-:S05]  /*8e20*/  HADD2.F32 R0, -RZ, R0.H0_H0 ;  /* 0x20000000ff007230 */ /* 0x004fca0000004100 */
[----:B------:R-:W-:-:S04]  /*8e30*/  FSETP.NEU.FTZ.AND P0, PT, R0, RZ, PT ;  /* 0x000000ff0000720b */ /* 0x000fc80003f1d000 */
[----:B------:R-:W-:Y:S01]  /*8e40*/  P2R R26, PR, RZ, 0x1 ;  /* 0x00000001ff1a7803 */ /* 0x000fe20000000000 */
[----:B------:R-:W-:Y:S08]  /*8e50*/  BRA `(.L_x_32805) ;  /* 0x0000000c003c7947 */ /* 0x000ff00003800000 */
.L_x_32808:
        /* <DEDUP_REMOVED lines=12> */
.L_x_32811:
        /* <DEDUP_REMOVED lines=11> */
.L_x_32810:
[----:B------:R-:W2:Y:S02]  /*8fd0*/  LDG.E.64 R2, desc[UR36][R2.64] ;  /* 0x0000002402027981 */ /* 0x000ea4000c1e1b00 */
[----:B--2---:R-:W-:-:S06]  /*8fe0*/  DSETP.NEU.AND P0, PT, R2, RZ, PT ;  /* 0x000000ff0200722a */ /* 0x004fcc0003f0d000 */
[----:B------:R-:W-:Y:S01]  /*8ff0*/  P2R R26, PR, RZ, 0x1 ;  /* 0x00000001ff1a7803 */ /* 0x000fe20000000000 */
[----:B------:R-:W-:Y:S07]  /*9000*/  BRA `(.L_x_32805) ;  /* 0x0000000800d07947 */ /* 0x000fee0003800000 */
.L_x_32800:
        /* <DEDUP_REMOVED lines=12> */
.L_x_32814:
[----:B------:R-:W2:Y:S02]  /*90d0*/  LDG.E.128 R4, desc[UR36][R2.64] ;  /* 0x0000002402047981 */ /* 0x000ea4000c1e1d00 */
[----:B--2---:R-:W-:-:S06]  /*90e0*/  DSETP.NEU.AND P0, PT, R6, RZ, PT ;  /* 0x000000ff0600722a */ /* 0x004fcc0003f0d000 */
[----:B------:R-:W-:-:S06]  /*90f0*/  DSETP.NEU.OR P0, PT, R4, RZ, P0 ;  /* 0x000000ff0400722a */ /* 0x000fcc000070d400 */
[----:B------:R-:W-:Y:S01]  /*9100*/  P2R R26, PR, RZ, 0x1 ;  /* 0x00000001ff1a7803 */ /* 0x000fe20000000000 */
[----:B------:R-:W-:Y:S07]  /*9110*/  BRA `(.L_x_32805) ;  /* 0x00000008008c7947 */ /* 0x000fee0003800000 */
.L_x_32813:
        /* <DEDUP_REMOVED lines=28> */
.L_x_32816:
        /* <DEDUP_REMOVED lines=15> */
.L_x_32815:
[----:B------:R-:W2:Y:S02]  /*93d0*/  LDG.E.U16 R0, desc[UR36][R2.64] ;  /* 0x0000002402007981 */ /* 0x000ea4000c1e1500 */
[----:B--2---:R-:W-:-:S05]  /*93e0*/  IMAD.U32 R0, R0, 0x10000, RZ ;  /* 0x0001000000007824 */ /* 0x004fca00078e00ff */
[----:B------:R-:W-:-:S04]  /*93f0*/  FSETP.NEU.FTZ.AND P0, PT, R0, RZ, PT ;  /* 0x000000ff0000720b */ /* 0x000fc80003f1d000 */
[----:B------:R-:W-:Y:S01]  /*9400*/  P2R R26, PR, RZ, 0x1 ;  /* 0x00000001ff1a7803 */ /* 0x000fe20000000000 */
[----:B------:R-:W-:Y:S08]  /*9410*/  BRA `(.L_x_32805) ;  /* 0x0000000400cc7947 */ /* 0x000ff00003800000 */
.L_x_32812:
        /* <DEDUP_REMOVED lines=12> */
.L_x_32819:
        /* <DEDUP_REMOVED lines=21> */
.L_x_32823:
[----:B------:R-:W-:Y:S05]  /*9630*/  BSYNC B1 ;  /* 0x0000000000017941 */ /* 0x000fea0003800000 */
.L_x_32822:
[----:B------:R-:W-:Y:S01]  /*9640*/  LEA R3, R0, 0x3b800000, 0x17 ;  /* 0x3b80000000037811 */ /* 0x000fe200078eb8ff */
[----:B------:R-:W-:-:S05]  /*9650*/  IMAD.SHL.U32 R0, R2, 0x100000, RZ ;  /* 0x0010000002007824 */ /* 0x000fca00078e00ff */
[----:B------:R-:W-:-:S07]  /*9660*/  LOP3.LUT R0, R3, R0, R4, 0xfe, !PT ;  /* 0x0000000003007212 */ /* 0x000fce00078efe04 */
.L_x_32821:
[----:B------:R-:W-:Y:S05]  /*9670*/  BSYNC B0 ;  /* 0x0000000000007941 */ /* 0x000fea0003800000 */
.L_x_32820:
[----:B------:R-:W-:-:S04]  /*9680*/  FSETP.NEU.FTZ.AND P0, PT, R0, RZ, PT ;  /* 0x000000ff0000720b */ /* 0x000fc80003f1d000 */
[----:B------:R-:W-:Y:S01]  /*9690*/  P2R R26, PR, RZ, 0x1 ;  /* 0x00000001ff1a7803 */ /* 0x000fe20000000000 */
[----:B------:R-:W-:Y:S08]  /*96a0*/  BRA `(.L_x_32805) ;  /* 0x0000000400287947 */ /* 0x000ff00003800000 */
.L_x_32818:
        /* <DEDUP_REMOVED lines=21> */
.L_x_32827:
[----:B------:R-:W-:Y:S05]  /*9800*/  BSYNC B1 ;  /* 0x0000000000017941 */ /* 0x000fea0003800000 */
.L_x_32826:
[----:B------:R-:W-:Y:S01]  /*9810*/  LEA R3, R0, 0x37800000, 0x17 ;  /* 0x3780000000037811 */ /* 0x000fe200078eb8ff */
[----:B------:R-:W-:-:S05]  /*9820*/  IMAD.SHL.U32 R0, R2, 0x200000, RZ ;  /* 0x0020000002007824 */ /* 0x000fca00078e00ff */
[----:B------:R-:W-:-:S07]  /*9830*/  LOP3.LUT R0, R3, R0, R4, 0xfe, !PT ;  /* 0x0000000003007212 */ /* 0x000fce00078efe04 */
.L_x_32825:
[----:B------:R-:W-:Y:S05]  /*9840*/  BSYNC B0 ;  /* 0x0000000000007941 */ /* 0x000fea0003800000 */
.L_x_32824:
[----:B------:R-:W-:-:S04]  /*9850*/  FSETP.NEU.FTZ.AND P0, PT, R0, RZ, PT ;  /* 0x000000ff0000720b */ /* 0x000fc80003f1d000 */
[----:B------:R-:W-:Y:S01]  /*9860*/  P2R R26, PR, RZ, 0x1 ;  /* 0x00000001ff1a7803 */ /* 0x000fe20000000000 */
[----:B------:R-:W-:Y:S08]  /*9870*/  BRA `(.L_x_32805) ;  /* 0x0000000000b47947 */ /* 0x000ff00003800000 */
.L_x_32817:
        /* <DEDUP_REMOVED lines=14> */
.L_x_32831:
[----:B------:R-:W-:Y:S05]  /*9960*/  BSYNC B0 ;  /* 0x0000000000007941 */ /* 0x000fea0003800000 */
.L_x_32830:
[----:B------:R-:W-:-:S04]  /*9970*/  FSETP.NEU.FTZ.AND P0, PT, R0, RZ, PT ;  /* 0x000000ff0000720b */ /* 0x000fc80003f1d000 */
[----:B------:R-:W-:Y:S01]  /*9980*/  P2R R26, PR, RZ, 0x1 ;  /* 0x00000001ff1a7803 */ /* 0x000fe20000000000 */
[----:B------:R-:W-:Y:S08]  /*9990*/  BRA `(.L_x_32805) ;  /* 0x00000000006c7947 */ /* 0x000ff00003800000 */
.L_x_32804:
        /* <DEDUP_REMOVED lines=16> */
.L_x_32832:
[----:B------:R-:W-:-:S04]  /*9aa0*/  PLOP3.LUT P0, PT, PT, PT, PT, 0x8, 0x0 ;  /* 0x000000000000781c */ /* 0x000fc80003f0e170 */
[----:B------:R-:W-:Y:S01]  /*9ab0*/  P2R R26, PR, RZ, 0x1 ;  /* 0x00000001ff1a7803 */ /* 0x000fe20000000000 */
[----:B------:R-:W-:Y:S08]  /*9ac0*/  BRA `(.L_x_32805) ;  /* 0x0000000000207947 */ /* 0x000ff00003800000 */
.L_x_32829:
[----:B------:R-:W2:Y:S02]  /*9ad0*/  LDG.E.64 R2, desc[UR36][R2.64] ;  /* 0x0000002402027981 */ /* 0x000ea4000c1e1b00 */
[----:B--2---:R-:W-:-:S04]  /*9ae0*/  ISETP.NE.U32.AND P0, PT, R2, RZ, PT ;  /* 0x000000ff0200720c */ /* 0x004fc80003f05070 */
[----:B------:R-:W-:-:S04]  /*9af0*/  ISETP.NE.AND.EX P0, PT, R3, RZ, PT, P0 ;  /* 0x000000ff0300720c */ /* 0x000fc80003f05300 */
[----:B------:R-:W-:Y:S01]  /*9b00*/  P2R R26, PR, RZ, 0x1 ;  /* 0x00000001ff1a7803 */ /* 0x000fe20000000000 */
[----:B------:R-:W-:Y:S08]  /*9b10*/  BRA `(.L_x_32805) ;  /* 0x00000000000c7947 */ /* 0x000ff00003800000 */
.L_x_32828:
[----:B------:R-:W2:Y:S02]  /*9b20*/  LDG.E R2, desc[UR36][R2.64] ;  /* 0x0000002402027981 */ /* 0x000ea4000c1e1900 */
[----:B--2---:R-:W-:-:S04]  /*9b30*/  ISETP.NE.AND P0, PT, R2, RZ, PT ;  /* 0x000000ff0200720c */ /* 0x004fc80003f05270 */
[----:B------:R-:W-:-:S09]  /*9b40*/  P2R R26, PR, RZ, 0x1 ;  /* 0x00000001ff1a7803 */ /* 0x000fd20000000000 */
.L_x_32805:
        /* <DEDUP_REMOVED lines=21> */
.L_x_32837:
[----:B------:R-:W2:Y:S02]  /*9ca0*/  LDG.E.U8 R2, desc[UR36][R2.64] ;  /* 0x0000002402027981 */ /* 0x000ea4000c1e1100 */
[----:B--2---:R-:W-:Y:S01]  /*9cb0*/  I2FP.F32.U32 R23, R2 ;  /* 0x0000000200177245 */ /* 0x004fe20000201000 */
[----:B------:R-:W-:Y:S06]  /*9cc0*/  BRA `(.L_x_32839) ;  /* 0x0000000c002c7947 */ /* 0x000fec0003800000 */
.L_x_32836:
        /* <DEDUP_REMOVED lines=9> */
.L_x_32841:
[----:B------:R-:W2:Y:S02]  /*9d60*/  LDG.E R2, desc[UR36][R2.64] ;  /* 0x0000002402027981 */ /* 0x000ea4000c1e1900 */
[----:B--2---:R-:W-:Y:S01]  /*9d70*/  I2FP.F32.S32 R23, R2 ;  /* 0x0000000200177245 */ /* 0x004fe20000201400 */
[----:B------:R-:W-:Y:S06]  /*9d80*/  BRA `(.L_x_32839) ;  /* 0x0000000800fc7947 */ /* 0x000fec0003800000 */
.L_x_32840:
[----:B------:R-:W2:Y:S02]  /*9d90*/  LDG.E.U16 R2, desc[UR36][R2.64] ;  /* 0x0000002402027981 */ /* 0x000ea4000c1e1500 */
[----:B--2---:R0:W2:Y:S01]  /*9da0*/  I2F.S16 R23, R2 ;  /* 0x0000000200177306 */ /* 0x0040a20000101400 */
[----:B------:R-:W-:Y:S05]  /*9db0*/  BRA `(.L_x_32839) ;  /* 0x0000000800f07947 */ /* 0x000fea0003800000 */
.L_x_32835:
        /* <DEDUP_REMOVED lines=8> */
.L_x_32843:
[----:B------:R-:W2:Y:S02]  /*9e40*/  LDG.E.U16 R2, desc[UR36][R2.64] ;  /* 0x0000002402027981 */ /* 0x000ea4000c1e1500 */
[----:B--2---:R-:W-:Y:S01]  /*9e50*/  HADD2.F32 R23, -RZ, R2.H0_H0 ;  /* 0x20000002ff177230 */ /* 0x004fe20000004100 */
[----:B------:R-:W-:Y:S06]  /*9e60*/  BRA `(.L_x_32839) ;  /* 0x0000000800c47947 */ /* 0x000fec0003800000 */
.L_x_32842:
        /* <DEDUP_REMOVED lines=8> */
.L_x_32845:
[----:B------:R-:W2:Y:S02]  /*9ef0*/  LDG.E.U16 R2, desc[UR36][R2.64] ;  /* 0x0000002402027981 */ /* 0x000ea4000c1e1500 */
[----:B--2---:R-:W-:Y:S01]  /*9f00*/  HADD2.F32 R23, -RZ, R2.H0_H0 ;  /* 0x20000002ff177230 */ /* 0x004fe20000004100 */
[----:B------:R-:W-:Y:S06]  /*9f10*/  BRA `(.L_x_32839) ;  /* 0x0000000800987947 */ /* 0x000fec0003800000 */
.L_x_32844:
[----:B------:R-:W2:Y:S01]  /*9f20*/  LDG.E.64 R2, desc[UR36][R2.64] ;  /* 0x0000002402027981 */ /* 0x000ea2000c1e1b00 */
[----:B------:R-:W-:Y:S01]  /*9f30*/  UMOV UR4, 0xf0000000 ;  /* 0xf000000000047882 */ /* 0x000fe20000000000 */
[----:B------:R-:W-:Y:S01]  /*9f40*/  UMOV UR5, 0x380fffff ;  /* 0x380fffff00057882 */ /* 0x000fe20000000000 */
[----:B--2---:R-:W0:Y:S01]  /*9f50*/  F2F.F32.F64 R23, R2 ;  /* 0x0000000200177310 */ /* 0x004e220000301000 */
[----:B------:R-:W-:-:S14]  /*9f60*/  DSETP.GEU.AND P0, PT, |R2|, UR4, PT ;  /* 0x0000000402007e2a */ /* 0x000fdc000bf0e200 */
[----:B0-----:R-:W-:Y:S01]  /*9f70*/  @!P0 FMUL R23, R23, 1.175494350822287508e-38 ;  /* 0x0080000017178820 */ /* 0x001fe20000400000 */
[----:B------:R-:W-:Y:S06]  /*9f80*/  BRA `(.L_x_32839) ;  /* 0x00000008007c7947 */ /* 0x000fec0003800000 */
.L_x_32834:
        /* <DEDUP_REMOVED lines=12> */
.L_x_32848:
[----:B------:R-:W2:Y:S01]  /*a050*/  LDG.E.64 R2, desc[UR36][R2.64] ;  /* 0x0000002402027981 */ /* 0x000ea2000c1e1b00 */
[----:B------:R-:W-:Y:S01]  /*a060*/  UMOV UR4, 0xf0000000 ;  /* 0xf000000000047882 */ /* 0x000fe20000000000 */
[----:B------:R-:W-:Y:S01]  /*a070*/  UMOV UR5, 0x380fffff ;  /* 0x380fffff00057882 */ /* 0x000fe20000000000 */
[----:B--2---:R-:W0:Y:S01]  /*a080*/  F2F.F32.F64 R23, R2 ;  /* 0x0000000200177310 */ /* 0x004e220000301000 */
[----:B------:R-:W-:-:S14]  /*a090*/  DSETP.GEU.AND P0, PT, |R2|, UR4, PT ;  /* 0x0000000402007e2a */ /* 0x000fdc000bf0e200 */
[----:B0-----:R-:W-:Y:S01]  /*a0a0*/  @!P0 FMUL R23, R23, 1.175494350822287508e-38 ;  /* 0x0080000017178820 */ /* 0x001fe20000400000 */
[----:B------:R-:W-:Y:S06]  /*a0b0*/  BRA `(.L_x_32839) ;  /* 0x0000000800307947 */ /* 0x000fec0003800000 */
.L_x_32847:
        /* <DEDUP_REMOVED lines=26> */
.L_x_32850:
        /* <DEDUP_REMOVED lines=13> */
.L_x_32849:
[----:B------:R-:W2:Y:S02]  /*a330*/  LDG.E.U16 R2, desc[UR36][R2.64] ;  /* 0x0000002402027981 */ /* 0x000ea4000c1e1500 */
[----:B--2---:R-:W-:Y:S01]  /*a340*/  IMAD.U32 R23, R2, 0x10000, RZ ;  /* 0x0001000002177824 */ /* 0x004fe200078e00ff */
[----:B------:R-:W-:Y:S06]  /*a350*/  BRA `(.L_x_32839) ;  /* 0x0000000400887947 */ /* 0x000fec0003800000 */
.L_x_32846:
        /* <DEDUP_REMOVED lines=11> */
.L_x_32853:
        /* <DEDUP_REMOVED lines=20> */
.L_x_32855:
[----:B------:R-:W-:Y:S05]  /*a550*/  BSYNC B0 ;  /* 0x0000000000007941 */ /* 0x000fea0003800000 */
.L_x_32854:
[----:B------:R-:W-:Y:S01]  /*a560*/  IMAD.SHL.U32 R2, R2, 0x100000, RZ ;  /* 0x0010000002027824 */ /* 0x000fe200078e00ff */
[----:B------:R-:W-:-:S04]  /*a570*/  LEA R0, R0, 0x3b800000, 0x17 ;  /* 0x3b80000000007811 */ /* 0x000fc800078eb8ff */
[----:B------:R-:W-:Y:S01]  /*a580*/  LOP3.LUT R23, R0, R2, R23, 0xfe, !PT ;  /* 0x0000000200177212 */ /* 0x000fe200078efe17 */
[----:B------:R-:W-:Y:S06]  /*a590*/  BRA `(.L_x_32839) ;  /* 0x0000000000f87947 */ /* 0x000fec0003800000 */
.L_x_32852:
        /* <DEDUP_REMOVED lines=20> */
.L_x_32857:
[----:B------:R-:W-:Y:S05]  /*a6e0*/  BSYNC B0 ;  /* 0x0000000000007941 */ /* 0x000fea0003800000 */
.L_x_32856:
[----:B------:R-:W-:Y:S01]  /*a6f0*/  IMAD.SHL.U32 R2, R2, 0x200000, RZ ;  /* 0x0020000002027824 */ /* 0x000fe200078e00ff */
[----:B------:R-:W-:-:S04]  /*a700*/  LEA R0, R0, 0x37800000, 0x17 ;  /* 0x3780000000007811 */ /* 0x000fc800078eb8ff */
[----:B------:R-:W-:Y:S01]  /*a710*/  LOP3.LUT R23, R0, R2, R23, 0xfe, !PT ;  /* 0x0000000200177212 */ /* 0x000fe200078efe17 */
[----:B------:R-:W-:Y:S06]  /*a720*/  BRA `(.L_x_32839) ;  /* 0x0000000000947947 */ /* 0x000fec0003800000 */
.L_x_32851:
        /* <DEDUP_REMOVED lines=14> */
.L_x_32838:
        /* <DEDUP_REMOVED lines=16> */
.L_x_32860:
[----:B------:R-:W-:Y:S01]  /*a910*/  IMAD.MOV.U32 R23, RZ, RZ, RZ ;  /* 0x000000ffff177224 */ /* 0x000fe200078e00ff */
[----:B------:R-:W-:Y:S06]  /*a920*/  BRA `(.L_x_32839) ;  /* 0x0000000000147947 */ /* 0x000fec0003800000 */
.L_x_32859:
[----:B------:R-:W2:Y:S02]  /*a930*/  LDG.E.64 R2, desc[UR36][R2.64] ;  /* 0x0000002402027981 */ /* 0x000ea4000c1e1b00 */
[----:B--2---:R0:W2:Y:S01]  /*a940*/  I2F.U64 R23, R2 ;  /* 0x0000000200177312 */ /* 0x0040a20000301000 */
[----:B------:R-:W-:Y:S05]  /*a950*/  BRA `(.L_x_32839) ;  /* 0x0000000000087947 */ /* 0x000fea0003800000 */
.L_x_32858:
[----:B------:R-:W2:Y:S02]  /*a960*/  LDG.E R2, desc[UR36][R2.64] ;  /* 0x0000002402027981 */ /* 0x000ea4000c1e1900 */
[----:B--2---:R-:W-:-:S07]  /*a970*/  I2FP.F32.U32 R23, R2 ;  /* 0x0000000200177245 */ /* 0x004fce0000201000 */
.L_x_32839:
[----:B------:R-:W-:Y:S05]  /*a980*/  BSYNC B6 ;  /* 0x0000000000067941 */ /* 0x000fea0003800000 */
.L_x_32833:
[----:B------:R-:W1:Y:S01]  /*a990*/  LDC.U8 R4, c[0x0][0x246] ;  /* 0x00009180ff047b82 */ /* 0x000e620000000000 */
[----:B------:R-:W-:Y:S01]  /*a9a0*/  ULDC UR4, c[0x0][0x250] ;  /* 0x0000940000047ab9 */ /* 0x000fe20000000800 */
[----:B------:R-:W-:Y:S01]  /*a9b0*/  ISETP.NE.AND P2, PT, R26, RZ, PT ;  /* 0x000000ff1a00720c */ /* 0x000fe20003f45270 */
[----:B------:R-:W-:-:S05]  /*a9c0*/  IMAD R27, R27, UR4, RZ ;  /* 0x000000041b1b7c24 */ /* 0x000fca000f8e02ff */
[----:B0--3--:R-:W0:Y:S01]  /*a9d0*/  LDC.64 R2, c[0x0][0x238] ;  /* 0x00008e00ff027b82 */ /* 0x009e220000000a00 */
[----:B-1----:R-:W-:-:S04]  /*a9e0*/  PRMT R0, R4, 0x9910, RZ ;  /* 0x0000991004007816 */ /* 0x002fc800000000ff */
[----:B------:R-:W-:Y:S02]  /*a9f0*/  ISETP.GT.AND P1, PT, R0, 0x9, PT ;  /* 0x000000090000780c */ /* 0x000fe40003f24270 */
[----:B0-----:R-:W-:Y:S02]  /*aa00*/  IADD3 R2, P0, R27, R2, RZ ;  /* 0x000000021b027210 */ /* 0x001fe40007f1e0ff */
[----:B------:R-:W-:-:S03]  /*aa10*/  SEL R27, RZ, 0x1, !P2 ;  /* 0x00000001ff1b7807 */ /* 0x000fc60005000000 */
        /* <DEDUP_REMOVED lines=13> */
.L_x_32864:
[----:B------:R-:W3:Y:S02]  /*aaf0*/  LDG.E.U8 R2, desc[UR36][R2.64] ;  /* 0x0000002402027981 */ /* 0x000ee4000c1e1100 */
[----:B---3--:R-:W-:Y:S01]  /*ab00*/  I2FP.F32.U32 R25, R2 ;  /* 0x0000000200197245 */ /* 0x008fe20000201000 */
[----:B------:R-:W-:Y:S06]  /*ab10*/  BRA `(.L_x_32799) ;  /* 0x0000000c00207947 */ /* 0x000fec0003800000 */
.L_x_32863:
[----:B------:R-:W-:-:S13]  /*ab20*/  ISETP.NE.AND P0, PT, R0, 0x2, PT ;  /* 0x000000020000780c */ /* 0x000fda0003f05270 */
[----:B------:R-:W-:Y:S05]  /*ab30*/  @!P0 BRA `(.L_x_32866) ;  /* 0x0000000000288947 */ /* 0x000fea0003800000 */
[----:B------:R-:W-:-:S13]  /*ab40*/  ISETP.NE.AND P0, PT, R0, 0x3, PT ;  /* 0x000000030000780c */ /* 0x000fda0003f05270 */
[----:B------:R-:W-:Y:S05]  /*ab50*/  @!P0 BRA `(.L_x_32867) ;  /* 0x0000000000148947 */ /* 0x000fea0003800000 */
[----:B------:R-:W-:-:S13]  /*ab60*/  ISETP.NE.AND P0, PT, R0, 0x4, PT ;  /* 0x000000040000780c */ /* 0x000fda0003f05270 */
[----:B------:R-:W-:Y:S05]  /*ab70*/  @P0 BRA `(.L_x_32865) ;  /* 0x0000000800b00947 */ /* 0x000fea0003800000 */
[----:B------:R-:W3:Y:S02]  /*ab80*/  LDG.E.64 R2, desc[UR36][R2.64] ;  /* 0x0000002402027981 */ /* 0x000ee4000c1e1b00 */
[----:B---3--:R0:W1:Y:S01]  /*ab90*/  I2F.S64 R25, R2 ;  /* 0x0000000200197312 */ /* 0x0080620000301400 */
[----:B------:R-:W-:Y:S05]  /*aba0*/  BRA `(.L_x_32799) ;  /* 0x0000000800fc7947 */ /* 0x000fea0003800000 */
.L_x_32867:
[----:B------:R-:W3:Y:S02]  /*abb0*/  LDG.E R2, desc[UR36][R2.64] ;  /* 0x0000002402027981 */ /* 0x000ee4000c1e1900 */
[----:B---3--:R-:W-:Y:S01]  /*abc0*/  I2FP.F32.S32 R25, R2 ;  /* 0x0000000200197245 */ /* 0x008fe20000201400 */
[----:B------:R-:W-:Y:S06]  /*abd0*/  BRA `(.L_x_32799) ;  /* 0x0000000800f07947 */ /* 0x000fec0003800000 */
.L_x_32866:
[----:B------:R-:W3:Y:S02]  /*abe0*/  LDG.E.U16 R2, desc[UR36][R2.64] ;  /* 0x0000002402027981 */ /* 0x000ee4000c1e1500 */
[----:B---3--:R0:W1:Y:S01]  /*abf0*/  I2F.S16 R25, R2 ;  /* 0x0000000200197306 */ /* 0x0080620000101400 */
[----:B------:R-:W-:Y:S05]  /*ac00*/  BRA `(.L_x_32799) ;  /* 0x0000000800e47947 */ /* 0x000fea0003800000 */
.L_x_32862:
        /* <DEDUP_REMOVED lines=8> */
.L_x_32869:
[----:B------:R-:W3:Y:S02]  /*ac90*/  LDG.E.U16 R2, desc[UR36][R2.64] ;  /* 0x0000002402027981 */ /* 0x000ee4000c1e1500 */
[----:B---3--:R-:W-:Y:S01]  /*aca0*/  HADD2.F32 R25, -RZ, R2.H0_H0 ;  /* 0x20000002ff197230 */ /* 0x008fe20000004100 */
[----:B------:R-:W-:Y:S06]  /*acb0*/  BRA `(.L_x_32799) ;  /* 0x0000000800b87947 */ /* 0x000fec0003800000 */
.L_x_32868:
        /* <DEDUP_REMOVED lines=8> */
.L_x_32871:
[----:B------:R-:W3:Y:S02]  /*ad40*/  LDG.E.U16 R2, desc[UR36][R2.64] ;  /* 0x0000002402027981 */ /* 0x000ee4000c1e1500 */
[----:B---3--:R-:W-:Y:S01]  /*ad50*/  HADD2.F32 R25, -RZ, R2.H0_H0 ;  /* 0x20000002ff197230 */ /* 0x008fe20000004100 */
[----:B------:R-:W-:Y:S06]  /*ad60*/  BRA `(.L_x_32799) ;  /* 0x00000008008c7947 */ /* 0x000fec0003800000 */
.L_x_32870:
[----:B------:R-:W3:Y:S01]  /*ad70*/  LDG.E.64 R2, desc[UR36][R2.64] ;  /* 0x0000002402027981 */ /* 0x000ee2000c1e1b00 */
[----:B------:R-:W-:Y:S01]  /*ad80*/  UMOV UR4, 0xf0000000 ;  /* 0xf000000000047882 */ /* 0x000fe20000000000 */
[----:B------:R-:W-:Y:S01]  /*ad90*/  UMOV UR5, 0x380fffff ;  /* 0x380fffff00057882 */ /* 0x000fe20000000000 */
[----:B---3--:R-:W0:Y:S01]  /*ada0*/  F2F.F32.F64 R25, R2 ;  /* 0x0000000200197310 */ /* 0x008e220000301000 */
[----:B------:R-:W-:-:S14]  /*adb0*/  DSETP.GEU.AND P0, PT, |R2|, UR4, PT ;  /* 0x0000000402007e2a */ /* 0x000fdc000bf0e200 */
[----:B0-----:R-:W-:Y:S01]  /*adc0*/  @!P0 FMUL R25, R25, 1.175494350822287508e-38 ;  /* 0x0080000019198820 */ /* 0x001fe20000400000 */
[----:B------:R-:W-:Y:S06]  /*add0*/  BRA `(.L_x_32799) ;  /* 0x0000000800707947 */ /* 0x000fec0003800000 */
.L_x_32861:
        /* <DEDUP_REMOVED lines=12> */
.L_x_32874:
[----:B------:R-:W3:Y:S01]  /*aea0*/  LDG.E.64 R2, desc[UR36][R2.64] ;  /* 0x0000002402027981 */ /* 0x000ee2000c1e1b00 */
[----:B------:R-:W-:Y:S01]  /*aeb0*/  UMOV UR4, 0xf0000000 ;  /* 0xf000000000047882 */ /* 0x000fe20000000000 */
[----:B------:R-:W-:Y:S01]  /*aec0*/  UMOV UR5, 0x380fffff ;  /* 0x380fffff00057882 */ /* 0x000fe20000000000 */
[----:B---3--:R-:W0:Y:S01]  /*aed0*/  F2F.F32.F64 R25, R2 ;  /* 0x0000000200197310 */ /* 0x008e220000301000 */
[----:B------:R-:W-:-:S14]  /*aee0*/  DSETP.GEU.AND P0, PT, |R2|, UR4, PT ;  /* 0x0000000402007e2a */ /* 0x000fdc000bf0e200 */
[----:B0-----:R-:W-:Y:S01]  /*aef0*/  @!P0 FMUL R25, R25, 1.175494350822287508e-38 ;  /* 0x0080000019198820 */ /* 0x001fe20000400000 */
[----:B------:R-:W-:Y:S06]  /*af00*/  BRA `(.L_x_32799) ;  /* 0x0000000800247947 */ /* 0x000fec0003800000 */
.L_x_32873:
        /* <DEDUP_REMOVED lines=26> */
.L_x_32876:
        /* <DEDUP_REMOVED lines=13> */
.L_x_32875:
[----:B------:R-:W3:Y:S02]  /*b180*/  LDG.E.U16 R2, desc[UR36][R2.64] ;  /* 0x0000002402027981 */ /* 0x000ee4000c1e1500 */
[----:B---3--:R-:W-:Y:S01]  /*b190*/  IMAD.U32 R25, R2, 0x10000, RZ ;  /* 0x0001000002197824 */ /* 0x008fe200078e00ff */
[----:B------:R-:W-:Y:S06]  /*b1a0*/  BRA `(.L_x_32799) ;  /* 0x00000004007c7947 */ /* 0x000fec0003800000 */
.L_x_32872:
        /* <DEDUP_REMOVED lines=11> */
.L_x_32879:
[----:B------:R-:W3:Y:S02]  /*b260*/  LDG.E.U8 R2, desc[UR36][R2.64] ;  /* 0x0000002402027981 */ /* 0x000ee4000c1e1100 */
        /* <DEDUP_REMOVED lines=18> */
.L_x_32881:
[----:B------:R-:W-:Y:S05]  /*b390*/  BSYNC B0 ;  /* 0x0000000000007941 */ /* 0x000fea0003800000 */
.L_x_32880:
[----:B------:R-:W-:Y:S01]  /*b3a0*/  IMAD.SHL.U32 R2, R2, 0x100000, RZ ;  /* 0x0010000002027824 */ /* 0x000fe200078e00ff */
[----:B------:R-:W-:-:S04]  /*b3b0*/  LEA R0, R0, 0x3b800000, 0x17 ;  /* 0x3b80000000007811 */ /* 0x000fc800078eb8ff */
[----:B------:R-:W-:Y:S01]  /*b3c0*/  LOP3.LUT R25, R0, R2, R25, 0xfe, !PT ;  /* 0x0000000200197212 */ /* 0x000fe200078efe19 */
[----:B------:R-:W-:Y:S06]  /*b3d0*/  BRA `(.L_x_32799) ;  /* 0x0000000000f07947 */ /* 0x000fec0003800000 */
.L_x_32878:
        /* <DEDUP_REMOVED lines=19> */
.L_x_32883:
[----:B------:R-:W-:Y:S05]  /*b510*/  BSYNC B0 ;  /* 0x0000000000007941 */ /* 0x000fea0003800000 */
.L_x_32882:
[----:B------:R-:W-:Y:S01]  /*b520*/  IMAD.SHL.U32 R2, R2, 0x200000, RZ ;  /* 0x0020000002027824 */ /* 0x000fe200078e00ff */
[----:B------:R-:W-:-:S04]  /*b530*/  LEA R0, R0, 0x37800000, 0x17 ;  /* 0x3780000000007811 */ /* 0x000fc800078eb8ff */
[----:B------:R-:W-:Y:S01]  /*b540*/  LOP3.LUT R25, R0, R2, R25, 0xfe, !PT ;  /* 0x0000000200197212 */ /* 0x000fe200078efe19 */
[----:B------:R-:W-:Y:S06]  /*b550*/  BRA `(.L_x_32799) ;  /* 0x0000000000907947 */ /* 0x000fec0003800000 */
.L_x_32877:
        /* <DEDUP_REMOVED lines=14> */
.L_x_32865:
        /* <DEDUP_REMOVED lines=16> */
.L_x_32886:
[----:B------:R-:W-:Y:S05]  /*b740*/  BRA `(.L_x_32799) ;  /* 0x0000000000147947 */ /* 0x000fea0003800000 */
.L_x_32885:
[----:B------:R-:W3:Y:S02]  /*b750*/  LDG.E.64 R2, desc[UR36][R2.64] ;  /* 0x0000002402027981 */ /* 0x000ee4000c1e1b00 */
[----:B---3--:R0:W3:Y:S01]  /*b760*/  I2F.U64 R25, R2 ;  /* 0x0000000200197312 */ /* 0x0080e20000301000 */
[----:B------:R-:W-:Y:S05]  /*b770*/  BRA `(.L_x_32799) ;  /* 0x0000000000087947 */ /* 0x000fea0003800000 */
.L_x_32884:
[----:B------:R-:W3:Y:S02]  /*b780*/  LDG.E R2, desc[UR36][R2.64] ;  /* 0x0000002402027981 */ /* 0x000ee4000c1e1900 */
[----:B---3--:R-:W-:-:S07]  /*b790*/  I2FP.F32.U32 R25, R2 ;  /* 0x0000000200197245 */ /* 0x008fce0000201000 */
.L_x_32799:
[----:B------:R-:W-:Y:S05]  /*b7a0*/  BSYNC B7 ;  /* 0x0000000000077941 */ /* 0x000fea0003800000 */
.L_x_32798:
[----:B0-----:R-:W2:Y:S01]  /*b7b0*/  LDL.LU R3, [R1] ;  /* 0x0000000001037983 */ /* 0x001ea20000300800 */
[----:B------:R-:W-:Y:S01]  /*b7c0*/  PRMT R0, R29, 0x9910, RZ ;  /* 0x000099101d007816 */ /* 0x000fe200000000ff */
[----:B------:R-:W0:Y:S01]  /*b7d0*/  LDC R26, c[0x0][0x210] ;  /* 0x00008400ff1a7b82 */ /* 0x000e220000000800 */
[----:B------:R-:W-:Y:S01]  /*b7e0*/  PRMT R4, R28, 0x9910, RZ ;  /* 0x000099101c047816 */ /* 0x000fe200000000ff */
[----:B------:R-:W0:Y:S01]  /*b7f0*/  S2R R29, SR_CTAID.X ;  /* 0x00000000001d7919 */ /* 0x000e220000002500 */
[----:B------:R-:W-:Y:S01]  /*b800*/  PRMT R5, R27, 0x9910, RZ ;  /* 0x000099101b057816 */ /* 0x000fe200000000ff */
[----:B------:R-:W-:Y:S01]  /*b810*/  BSSY B6, `(.L_x_32887) ;  /* 0x000010f000067945 */ /* 0x000fe20003800000 */
[----:B------:R-:W-:Y:S01]  /*b820*/  ISETP.NE.AND P0, PT, R0, RZ, PT ;  /* 0x000000ff0000720c */ /* 0x000fe20003f05270 */
[----:B------:R-:W3:Y:S01]  /*b830*/  S2R R2, SR_TID.X ;  /* 0x0000000000027919 */ /* 0x000ee20000002100 */
[----:B------:R-:W-:Y:S01]  /*b840*/  ISETP.NE.AND P2, PT, R4, RZ, PT ;  /* 0x000000ff0400720c */ /* 0x000fe20003f45270 */
[----:B------:R-:W2:Y:S01]  /*b850*/  LDC.U8 R28, c[0x0][0x254] ;  /* 0x00009500ff1c7b82 */ /* 0x000ea20000000000 */
[----:B------:R-:W-:-:S02]  /*b860*/  ISETP.NE.AND P3, PT, R5, RZ, PT ;  /* 0x000000ff0500720c */ /* 0x000fc40003f65270 */
[----:B-1---5:R-:W-:Y:S02]  /*b870*/  FSEL R4, R17, R22, !P0 ;  /* 0x0000001611047208 */ /* 0x022fe40004000000 */
[----:B----4-:R-:W-:Y:S01]  /*b880*/  FSEL R16, R16, R19, !P2 ;  /* 0x0000001310107208 */ /* 0x010fe20005000000 */
[----:B0-----:R-:W-:-:S05]  /*b890*/  IMAD R26, R29, -0x200, R26 ;  /* 0xfffffe001d1a7824 */ /* 0x001fca00078e021a */
[----:B---3--:R-:W-:Y:S02]  /*b8a0*/  ISETP.GE.AND P4, PT, R2, R26, PT ;  /* 0x0000001a0200720c */ /* 0x008fe40003f86270 */
[----:B--2---:R-:W-:-:S04]  /*b8b0*/  PRMT R3, R3, 0x9910, RZ ;  /* 0x0000991003037816 */ /* 0x004fc800000000ff */
[----:B------:R-:W-:-:S04]  /*b8c0*/  ISETP.NE.AND P1, PT, R3, RZ, PT ;  /* 0x000000ff0300720c */ /* 0x000fc80003f25270 */
[----:B------:R-:W-:Y:S02]  /*b8d0*/  FSEL R22, R18, R24, !P1 ;  /* 0x0000001812167208 */ /* 0x000fe40004800000 */
[----:B------:R-:W-:Y:S01]  /*b8e0*/  FSEL R18, R25, R23, !P3 ;  /* 0x0000001719127208 */ /* 0x000fe20005800000 */
[----:B------:R-:W-:Y:S06]  /*b8f0*/  @P4 BRA `(.L_x_32888) ;  /* 0x0000001000004947 */ /* 0x000fec0003800000 */
        /* <DEDUP_REMOVED lines=23> */
.L_x_32892:
[----:B------:R-:W0:Y:S01]  /*ba70*/  F2I.S64.TRUNC R4, R4 ;  /* 0x0000000400047311 */ /* 0x000e22000020d900 */
[----:B------:R-:W-:Y:S02]  /*ba80*/  IMAD.MOV.U32 R2, RZ, RZ, R17 ;  /* 0x000000ffff027224 */ /* 0x000fe400078e0011 */
[----:B0-----:R-:W-:-:S05]  /*ba90*/  IMAD.MOV.U32 R3, RZ, RZ, R4 ;  /* 0x000000ffff037224 */ /* 0x001fca00078e0004 */
[----:B------:R0:W-:Y:S01]  /*baa0*/  STG.E.U8 desc[UR36][R8.64], R3 ;  /* 0x0000000308007986 */ /* 0x0001e2000c101124 */
[----:B------:R-:W-:Y:S05]  /*bab0*/  BRA `(.L_x_32888) ;  /* 0x0000000c00907947 */ /* 0x000fea0003800000 */
.L_x_32891:
        /* <DEDUP_REMOVED lines=10> */
.L_x_32895:
[----:B------:R-:W0:Y:S01]  /*bb60*/  F2I.FTZ.TRUNC.NTZ R3, R4 ;  /* 0x0000000400037305 */ /* 0x000e22000021f100 */
[----:B------:R-:W-:Y:S01]  /*bb70*/  IMAD.MOV.U32 R2, RZ, RZ, R17 ;  /* 0x000000ffff027224 */ /* 0x000fe200078e0011 */
[----:B0-----:R0:W-:Y:S01]  /*bb80*/  STG.E desc[UR36][R8.64], R3 ;  /* 0x0000000308007986 */ /* 0x0011e2000c101924 */
[----:B------:R-:W-:Y:S05]  /*bb90*/  BRA `(.L_x_32888) ;  /* 0x0000000c00587947 */ /* 0x000fea0003800000 */
.L_x_32894:
[----:B------:R-:W0:Y:S01]  /*bba0*/  F2I.FTZ.TRUNC.NTZ R3, R4 ;  /* 0x0000000400037305 */ /* 0x000e22000021f100 */
[----:B------:R-:W-:Y:S01]  /*bbb0*/  IMAD.MOV.U32 R2, RZ, RZ, R17 ;  /* 0x000000ffff027224 */ /* 0x000fe200078e0011 */
[----:B0-----:R0:W-:Y:S01]  /*bbc0*/  STG.E.U16 desc[UR36][R8.64], R3 ;  /* 0x0000000308007986 */ /* 0x0011e2000c101524 */
[----:B------:R-:W-:Y:S05]  /*bbd0*/  BRA `(.L_x_32888) ;  /* 0x0000000c00487947 */ /* 0x000fea0003800000 */
.L_x_32890:
        /* <DEDUP_REMOVED lines=9> */
.L_x_32897:
[----:B------:R-:W-:Y:S01]  /*bc70*/  F2FP.F16.F32.PACK_AB R4, RZ, R4 ;  /* 0x00000004ff04723e */ /* 0x000fe200000000ff */
[----:B------:R-:W-:-:S04]  /*bc80*/  IMAD.MOV.U32 R2, RZ, RZ, R17 ;  /* 0x000000ffff027224 */ /* 0x000fc800078e0011 */
[----:B------:R0:W-:Y:S01]  /*bc90*/  STG.E.U16 desc[UR36][R8.64], R4 ;  /* 0x0000000408007986 */ /* 0x0001e2000c101524 */
[----:B------:R-:W-:Y:S05]  /*bca0*/  BRA `(.L_x_32888) ;  /* 0x0000000c00147947 */ /* 0x000fea0003800000 */
.L_x_32896:
        /* <DEDUP_REMOVED lines=10> */
.L_x_32899:
[----:B------:R-:W-:Y:S01]  /*bd50*/  F2FP.F16.F32.PACK_AB R3, RZ, R4 ;  /* 0x00000004ff03723e */ /* 0x000fe200000000ff */
[----:B------:R-:W-:-:S03]  /*bd60*/  IMAD.MOV.U32 R2, RZ, RZ, R17 ;  /* 0x000000ffff027224 */ /* 0x000fc600078e0011 */
[----:B------:R-:W-:-:S05]  /*bd70*/  PRMT R3, R3, 0x5410, RZ ;  /* 0x0000541003037816 */ /* 0x000fca00000000ff */
[----:B------:R0:W-:Y:S01]  /*bd80*/  STG.E desc[UR36][R8.64], R3 ;  /* 0x0000000308007986 */ /* 0x0001e2000c101924 */
[----:B------:R-:W-:Y:S05]  /*bd90*/  BRA `(.L_x_32888) ;  /* 0x0000000800d87947 */ /* 0x000fea0003800000 */
.L_x_32898:
[----:B------:R-:W-:Y:S01]  /*bda0*/  FMUL.FTZ R4, R4, 1 ;  /* 0x3f80000004047820 */ /* 0x000fe20000410000 */
[----:B------:R-:W-:-:S05]  /*bdb0*/  IMAD.MOV.U32 R2, RZ, RZ, R17 ;  /* 0x000000ffff027224 */ /* 0x000fca00078e0011 */
[----:B------:R-:W0:Y:S02]  /*bdc0*/  F2F.F64.F32 R4, R4 ;  /* 0x0000000400047310 */ /* 0x000e240000201800 */
[----:B0-----:R0:W-:Y:S01]  /*bdd0*/  STG.E.64 desc[UR36][R8.64], R4 ;  /* 0x0000000408007986 */ /* 0x0011e2000c101b24 */
[----:B------:R-:W-:Y:S05]  /*bde0*/  BRA `(.L_x_32888) ;  /* 0x0000000800c47947 */ /* 0x000fea0003800000 */
.L_x_32889:
        /* <DEDUP_REMOVED lines=13> */
.L_x_32902:
[----:B------:R-:W-:Y:S01]  /*bec0*/  FMUL.FTZ R4, R4, 1 ;  /* 0x3f80000004047820 */ /* 0x000fe20000410000 */
[----:B------:R-:W-:Y:S01]  /*bed0*/  CS2R R6, SRZ ;  /* 0x0000000000067805 */ /* 0x000fe2000001ff00 */
[----:B------:R-:W-:-:S04]  /*bee0*/  IMAD.MOV.U32 R2, RZ, RZ, R17 ;  /* 0x000000ffff027224 */ /* 0x000fc800078e0011 */
[----:B------:R-:W0:Y:S02]  /*bef0*/  F2F.F64.F32 R4, R4 ;  /* 0x0000000400047310 */ /* 0x000e240000201800 */
[----:B0-----:R0:W-:Y:S01]  /*bf00*/  STG.E.128 desc[UR36][R8.64], R4 ;  /* 0x0000000408007986 */ /* 0x0011e2000c101d24 */
[----:B------:R-:W-:Y:S05]  /*bf10*/  BRA `(.L_x_32888) ;  /* 0x0000000800787947 */ /* 0x000fea0003800000 */
.L_x_32901:
        /* <DEDUP_REMOVED lines=20> */
.L_x_32906:
[----:B------:R-:W-:Y:S05]  /*c060*/  BSYNC B0 ;  /* 0x0000000000007941 */ /* 0x000fea0003800000 */
.L_x_32905:
[----:B------:R-:W-:Y:S01]  /*c070*/  LOP3.LUT R5, R0, R5, RZ, 0xfc, !PT ;  /* 0x0000000500057212 */ /* 0x000fe200078efcff */
[----:B------:R-:W-:-:S04]  /*c080*/  IMAD.MOV.U32 R2, RZ, RZ, R17 ;  /* 0x000000ffff027224 */ /* 0x000fc800078e0011 */
[----:B------:R0:W-:Y:S01]  /*c090*/  STG.E.U8 desc[UR36][R8.64], R5 ;  /* 0x0000000508007986 */ /* 0x0001e2000c101124 */
[----:B------:R-:W-:Y:S05]  /*c0a0*/  BRA `(.L_x_32888) ;  /* 0x0000000800147947 */ /* 0x000fea0003800000 */
.L_x_32904:
        /* <DEDUP_REMOVED lines=12> */
.L_x_32908:
[----:B------:R-:W-:Y:S01]  /*c170*/  IMAD.MOV.U32 R0, RZ, RZ, 0x7f ;  /* 0x0000007fff007424 */ /* 0x000fe200078e00ff */
[----:B------:R-:W-:-:S04]  /*c180*/  ISETP.GT.U32.AND P0, PT, R2, 0x7f800000, PT ;  /* 0x7f8000000200780c */ /* 0x000fc80003f04070 */
[----:B------:R-:W-:-:S09]  /*c190*/  SEL R0, R0, 0x7c, P0 ;  /* 0x0000007c00007807 */ /* 0x000fd20000000000 */
.L_x_32909:
[----:B------:R-:W-:Y:S05]  /*c1a0*/  BSYNC B0 ;  /* 0x0000000000007941 */ /* 0x000fea0003800000 */
.L_x_32907:
[----:B------:R-:W-:Y:S01]  /*c1b0*/  LOP3.LUT R4, R4, 0x80000000, RZ, 0xc0, !PT ;  /* 0x8000000004047812 */ /* 0x000fe200078ec0ff */
[----:B------:R-:W-:-:S03]  /*c1c0*/  IMAD.MOV.U32 R2, RZ, RZ, R17 ;  /* 0x000000ffff027224 */ /* 0x000fc600078e0011 */
[----:B------:R-:W-:-:S04]  /*c1d0*/  SHF.R.U32.HI R3, RZ, 0x18, R4 ;  /* 0x00000018ff037819 */ /* 0x000fc80000011604 */
[----:B------:R-:W-:-:S05]  /*c1e0*/  LOP3.LUT R3, R0, R3, RZ, 0xfc, !PT ;  /* 0x0000000300037212 */ /* 0x000fca00078efcff */
[----:B------:R0:W-:Y:S01]  /*c1f0*/  STG.E.U8 desc[UR36][R8.64], R3 ;  /* 0x0000000308007986 */ /* 0x0001e2000c101124 */
[----:B------:R-:W-:Y:S05]  /*c200*/  BRA `(.L_x_32888) ;  /* 0x0000000400bc7947 */ /* 0x000fea0003800000 */
.L_x_32903:
[----:B------:R-:W-:Y:S01]  /*c210*/  F2FP.BF16.F32.PACK_AB R4, RZ, R4 ;  /* 0x00000004ff04723e */ /* 0x000fe200000010ff */
[----:B------:R-:W-:-:S04]  /*c220*/  IMAD.MOV.U32 R2, RZ, RZ, R17 ;  /* 0x000000ffff027224 */ /* 0x000fc800078e0011 */
[----:B------:R0:W-:Y:S01]  /*c230*/  STG.E.U16 desc[UR36][R8.64], R4 ;  /* 0x0000000408007986 */ /* 0x0001e2000c101524 */
[----:B------:R-:W-:Y:S05]  /*c240*/  BRA `(.L_x_32888) ;  /* 0x0000000400ac7947 */ /* 0x000fea0003800000 */
.L_x_32900:
        /* <DEDUP_REMOVED lines=12> */
.L_x_32912:
        /* <DEDUP_REMOVED lines=16> */
.L_x_32915:
[----:B------:R-:W-:-:S04]  /*c410*/  LOP3.LUT R4, R4, 0x80000000, RZ, 0xc0, !PT ;  /* 0x8000000004047812 */ /* 0x000fc800078ec0ff */
[----:B------:R-:W-:-:S04]  /*c420*/  SHF.R.U32.HI R3, RZ, 0x18, R4 ;  /* 0x00000018ff037819 */ /* 0x000fc80000011604 */
[----:B------:R-:W-:-:S04]  /*c430*/  LOP3.LUT R2, R2, R3, RZ, 0xfc, !PT ;  /* 0x0000000302027212 */ /* 0x000fc800078efcff */
[----:B------:R-:W-:-:S07]  /*c440*/  PRMT R0, R2, 0x7610, R0 ;  /* 0x0000761002007816 */ /* 0x000fce0000000000 */
.L_x_32914:
[----:B------:R-:W-:Y:S05]  /*c450*/  BSYNC B0 ;  /* 0x0000000000007941 */ /* 0x000fea0003800000 */
.L_x_32913:
[----:B------:R0:W-:Y:S01]  /*c460*/  STG.E.U8 desc[UR36][R8.64], R0 ;  /* 0x0000000008007986 */ /* 0x0001e2000c101124 */
[----:B------:R-:W-:Y:S01]  /*c470*/  IMAD.MOV.U32 R2, RZ, RZ, R17 ;  /* 0x000000ffff027224 */ /* 0x000fe200078e0011 */
[----:B------:R-:W-:Y:S06]  /*c480*/  BRA `(.L_x_32888) ;  /* 0x00000004001c7947 */ /* 0x000fec0003800000 */
.L_x_32911:
        /* <DEDUP_REMOVED lines=16> */
.L_x_32918:
[----:B------:R-:W-:-:S04]  /*c590*/  LOP3.LUT R4, R4, 0x80000000, RZ, 0xc0, !PT ;  /* 0x8000000004047812 */ /* 0x000fc800078ec0ff */
[----:B------:R-:W-:-:S04]  /*c5a0*/  SHF.R.U32.HI R3, RZ, 0x18, R4 ;  /* 0x00000018ff037819 */ /* 0x000fc80000011604 */
[----:B------:R-:W-:-:S04]  /*c5b0*/  LOP3.LUT R2, R2, R3, RZ, 0xfc, !PT ;  /* 0x0000000302027212 */ /* 0x000fc800078efcff */
[----:B------:R-:W-:-:S07]  /*c5c0*/  PRMT R0, R2, 0x7610, R0 ;  /* 0x0000761002007816 */ /* 0x000fce0000000000 */
.L_x_32917:
[----:B------:R-:W-:Y:S05]  /*c5d0*/  BSYNC B0 ;  /* 0x0000000000007941 */ /* 0x000fea0003800000 */
.L_x_32916:
[----:B------:R3:W-:Y:S01]  /*c5e0*/  STG.E.U8 desc[UR36][R8.64], R0 ;  /* 0x0000000008007986 */ /* 0x0007e2000c101124 */
[----:B------:R-:W-:Y:S01]  /*c5f0*/  IMAD.MOV.U32 R2, RZ, RZ, R17 ;  /* 0x000000ffff027224 */ /* 0x000fe200078e0011 */
[----:B------:R-:W-:Y:S06]  /*c600*/  BRA `(.L_x_32888) ;  /* 0x0000000000bc7947 */ /* 0x000fec0003800000 */
.L_x_32910:
        /* <DEDUP_REMOVED lines=22> */
.L_x_32893:
        /* <DEDUP_REMOVED lines=16> */
.L_x_32921:
[----:B------:R-:W-:Y:S01]  /*c870*/  IMAD.MOV.U32 R2, RZ, RZ, R17 ;  /* 0x000000ffff027224 */ /* 0x000fe200078e0011 */
[----:B------:R-:W-:Y:S06]  /*c880*/  BRA `(.L_x_32888) ;  /* 0x00000000001c7947 */ /* 0x000fec0003800000 */
.L_x_32920:
[----:B------:R-:W0:Y:S01]  /*c890*/  F2I.U64.TRUNC R4, R4 ;  /* 0x0000000400047311 */ /* 0x000e22000020d800 */
[----:B------:R-:W-:Y:S01]  /*c8a0*/  IMAD.MOV.U32 R2, RZ, RZ, R17 ;  /* 0x000000ffff027224 */ /* 0x000fe200078e0011 */
[----:B0-----:R1:W-:Y:S01]  /*c8b0*/  STG.E.64 desc[UR36][R8.64], R4 ;  /* 0x0000000408007986 */ /* 0x0013e2000c101b24 */
[----:B------:R-:W-:Y:S05]  /*c8c0*/  BRA `(.L_x_32888) ;  /* 0x00000000000c7947 */ /* 0x000fea0003800000 */
.L_x_32919:
[----:B------:R-:W0:Y:S01]  /*c8d0*/  F2I.FTZ.U32.TRUNC.NTZ R3, R4 ;  /* 0x0000000400037305 */ /* 0x000e22000021f000 */
[----:B------:R-:W-:Y:S01]  /*c8e0*/  IMAD.MOV.U32 R2, RZ, RZ, R17 ;  /* 0x000000ffff027224 */ /* 0x000fe200078e0011 */
[----:B0-----:R0:W-:Y:S06]  /*c8f0*/  STG.E desc[UR36][R8.64], R3 ;  /* 0x0000000308007986 */ /* 0x0011ec000c101924 */
.L_x_32888:
[----:B------:R-:W-:Y:S05]  /*c900*/  BSYNC B6 ;  /* 0x0000000000067941 */ /* 0x000fea0003800000 */
.L_x_32887:
        /* <DEDUP_REMOVED lines=24> */
.L_x_32927:
[----:B------:R-:W0:Y:S02]  /*ca90*/  F2I.S64.TRUNC R22, R22 ;  /* 0x0000001600167311 */ /* 0x000e24000020d900 */
[----:B0-----:R-:W-:-:S05]  /*caa0*/  IMAD.MOV.U32 R3, RZ, RZ, R22 ;  /* 0x000000ffff037224 */ /* 0x001fca00078e0016 */
[----:B------:R0:W-:Y:S01]  /*cab0*/  STG.E.U8 desc[UR36][R8.64], R3 ;  /* 0x0000000308007986 */ /* 0x0001e2000c101124 */
[----:B------:R-:W-:Y:S05]  /*cac0*/  BRA `(.L_x_32929) ;  /* 0x0000000c00407947 */ /* 0x000fea0003800000 */
.L_x_32926:
        /* <DEDUP_REMOVED lines=9> */
.L_x_32931:
[----:B------:R-:W0:Y:S02]  /*cb60*/  F2I.FTZ.TRUNC.NTZ R3, R22 ;  /* 0x0000001600037305 */ /* 0x000e24000021f100 */
[----:B0-----:R0:W-:Y:S01]  /*cb70*/  STG.E desc[UR36][R8.64], R3 ;  /* 0x0000000308007986 */ /* 0x0011e2000c101924 */
[----:B------:R-:W-:Y:S05]  /*cb80*/  BRA `(.L_x_32929) ;  /* 0x0000000c00107947 */ /* 0x000fea0003800000 */
.L_x_32930:
[----:B------:R-:W0:Y:S02]  /*cb90*/  F2I.FTZ.TRUNC.NTZ R3, R22 ;  /* 0x0000001600037305 */ /* 0x000e24000021f100 */
[----:B0-----:R0:W-:Y:S01]  /*cba0*/  STG.E.U16 desc[UR36][R8.64], R3 ;  /* 0x0000000308007986 */ /* 0x0011e2000c101524 */
[----:B------:R-:W-:Y:S05]  /*cbb0*/  BRA `(.L_x_32929) ;  /* 0x0000000c00047947 */ /* 0x000fea0003800000 */
.L_x_32925:
        /* <DEDUP_REMOVED lines=8> */
.L_x_32933:
[----:B------:R-:W-:-:S05]  /*cc40*/  F2FP.F16.F32.PACK_AB R22, RZ, R22 ;  /* 0x00000016ff16723e */ /* 0x000fca00000000ff */
[----:B------:R0:W-:Y:S01]  /*cc50*/  STG.E.U16 desc[UR36][R8.64], R22 ;  /* 0x0000001608007986 */ /* 0x0001e2000c101524 */
[----:B------:R-:W-:Y:S05]  /*cc60*/  BRA `(.L_x_32929) ;  /* 0x0000000800d87947 */ /* 0x000fea0003800000 */
.L_x_32932:
        /* <DEDUP_REMOVED lines=9> */
.L_x_32935:
[----:B------:R-:W-:-:S04]  /*cd00*/  F2FP.F16.F32.PACK_AB R3, RZ, R22 ;  /* 0x00000016ff03723e */ /* 0x000fc800000000ff */
[----:B------:R-:W-:-:S05]  /*cd10*/  PRMT R3, R3, 0x5410, RZ ;  /* 0x0000541003037816 */ /* 0x000fca00000000ff */
[----:B------:R0:W-:Y:S01]  /*cd20*/  STG.E desc[UR36][R8.64], R3 ;  /* 0x0000000308007986 */ /* 0x0001e2000c101924 */
[----:B------:R-:W-:Y:S05]  /*cd30*/  BRA `(.L_x_32929) ;  /* 0x0000000800a47947 */ /* 0x000fea0003800000 */
.L_x_32934:
[----:B------:R-:W-:-:S06]  /*cd40*/  FMUL.FTZ R4, R22, 1 ;  /* 0x3f80000016047820 */ /* 0x000fcc0000410000 */
[----:B------:R-:W0:Y:S02]  /*cd50*/  F2F.F64.F32 R4, R4 ;  /* 0x0000000400047310 */ /* 0x000e240000201800 */
[----:B0-----:R0:W-:Y:S01]  /*cd60*/  STG.E.64 desc[UR36][R8.64], R4 ;  /* 0x0000000408007986 */ /* 0x0011e2000c101b24 */
[----:B------:R-:W-:Y:S05]  /*cd70*/  BRA `(.L_x_32929) ;  /* 0x0000000800947947 */ /* 0x000fea0003800000 */
.L_x_32924:
        /* <DEDUP_REMOVED lines=12> */
.L_x_32938:
[----:B------:R-:W-:Y:S01]  /*ce40*/  FMUL.FTZ R4, R22, 1 ;  /* 0x3f80000016047820 */ /* 0x000fe20000410000 */
[----:B------:R-:W-:-:S05]  /*ce50*/  CS2R R6, SRZ ;  /* 0x0000000000067805 */ /* 0x000fca000001ff00 */
[----:B------:R-:W0:Y:S02]  /*ce60*/  F2F.F64.F32 R4, R4 ;  /* 0x0000000400047310 */ /* 0x000e240000201800 */
[----:B0-----:R0:W-:Y:S01]  /*ce70*/  STG.E.128 desc[UR36][R8.64], R4 ;  /* 0x0000000408007986 */ /* 0x0011e2000c101d24 */
[----:B------:R-:W-:Y:S05]  /*ce80*/  BRA `(.L_x_32929) ;  /* 0x0000000800507947 */ /* 0x000fea0003800000 */
.L_x_32937:
        /* <DEDUP_REMOVED lines=20> */
.L_x_32942:
[----:B------:R-:W-:Y:S05]  /*cfd0*/  BSYNC B0 ;  /* 0x0000000000007941 */ /* 0x000fea0003800000 */
.L_x_32941:
[----:B------:R-:W-:-:S05]  /*cfe0*/  LOP3.LUT R5, R0, R5, RZ, 0xfc, !PT ;  /* 0x0000000500057212 */ /* 0x000fca00078efcff */
[----:B------:R0:W-:Y:S01]  /*cff0*/  STG.E.U8 desc[UR36][R8.64], R5 ;  /* 0x0000000508007986 */ /* 0x0001e2000c101124 */
[----:B------:R-:W-:Y:S05]  /*d000*/  BRA `(.L_x_32929) ;  /* 0x0000000400f07947 */ /* 0x000fea0003800000 */
.L_x_32940:
        /* <DEDUP_REMOVED lines=12> */
.L_x_32944:
[----:B------:R-:W-:Y:S01]  /*d0d0*/  IMAD.MOV.U32 R0, RZ, RZ, 0x7f ;  /* 0x0000007fff007424 */ /* 0x000fe200078e00ff */
[----:B------:R-:W-:-:S04]  /*d0e0*/  ISETP.GT.U32.AND P0, PT, R4, 0x7f800000, PT ;  /* 0x7f8000000400780c */ /* 0x000fc80003f04070 */
[----:B------:R-:W-:-:S09]  /*d0f0*/  SEL R0, R0, 0x7c, P0 ;  /* 0x0000007c00007807 */ /* 0x000fd20000000000 */
.L_x_32945:
[----:B------:R-:W-:Y:S05]  /*d100*/  BSYNC B0 ;  /* 0x0000000000007941 */ /* 0x000fea0003800000 */
.L_x_32943:
[----:B------:R-:W-:-:S04]  /*d110*/  LOP3.LUT R22, R22, 0x80000000, RZ, 0xc0, !PT ;  /* 0x8000000016167812 */ /* 0x000fc800078ec0ff */
[----:B------:R-:W-:-:S04]  /*d120*/  SHF.R.U32.HI R3, RZ, 0x18, R22 ;  /* 0x00000018ff037819 */ /* 0x000fc80000011616 */
[----:B------:R-:W-:-:S05]  /*d130*/  LOP3.LUT R3, R0, R3, RZ, 0xfc, !PT ;  /* 0x0000000300037212 */ /* 0x000fca00078efcff */
[----:B------:R0:W-:Y:S01]  /*d140*/  STG.E.U8 desc[UR36][R8.64], R3 ;  /* 0x0000000308007986 */ /* 0x0001e2000c101124 */
[----:B------:R-:W-:Y:S05]  /*d150*/  BRA `(.L_x_32929) ;  /* 0x00000004009c7947 */ /* 0x000fea0003800000 */
.L_x_32939:
[----:B------:R-:W-:-:S05]  /*d160*/  F2FP.BF16.F32.PACK_AB R22, RZ, R22 ;  /* 0x00000016ff16723e */ /* 0x000fca00000010ff */
[----:B------:R0:W-:Y:S01]  /*d170*/  STG.E.U16 desc[UR36][R8.64], R22 ;  /* 0x0000001608007986 */ /* 0x0001e2000c101524 */
[----:B------:R-:W-:Y:S05]  /*d180*/  BRA `(.L_x_32929) ;  /* 0x0000000400907947 */ /* 0x000fea0003800000 */
.L_x_32936:
        /* <DEDUP_REMOVED lines=11> */
.L_x_32948:
        /* <DEDUP_REMOVED lines=16> */
.L_x_32951:
[----:B------:R-:W-:-:S04]  /*d340*/  LOP3.LUT R22, R22, 0x80000000, RZ, 0xc0, !PT ;  /* 0x8000000016167812 */ /* 0x000fc800078ec0ff */
[----:B------:R-:W-:-:S04]  /*d350*/  SHF.R.U32.HI R3, RZ, 0x18, R22 ;  /* 0x00000018ff037819 */ /* 0x000fc80000011616 */
[----:B------:R-:W-:-:S04]  /*d360*/  LOP3.LUT R0, R0, R3, RZ, 0xfc, !PT ;  /* 0x0000000300007212 */ /* 0x000fc800078efcff */
[----:B------:R-:W-:-:S07]  /*d370*/  PRMT R4, R0, 0x7610, R4 ;  /* 0x0000761000047816 */ /* 0x000fce0000000004 */
.L_x_32950:
[----:B------:R-:W-:Y:S05]  /*d380*/  BSYNC B0 ;  /* 0x0000000000007941 */ /* 0x000fea0003800000 */
.L_x_32949:
[----:B------:R0:W-:Y:S01]  /*d390*/  STG.E.U8 desc[UR36][R8.64], R4 ;  /* 0x0000000408007986 */ /* 0x0001e2000c101124 */
[----:B------:R-:W-:Y:S05]  /*d3a0*/  BRA `(.L_x_32929) ;  /* 0x0000000400087947 */ /* 0x000fea0003800000 */
.L_x_32947:
        /* <DEDUP_REMOVED lines=16> */
.L_x_32954:
[----:B------:R-:W-:-:S04]  /*d4b0*/  LOP3.LUT R22, R22, 0x80000000, RZ, 0xc0, !PT ;  /* 0x8000000016167812 */ /* 0x000fc800078ec0ff */
[----:B------:R-:W-:-:S04]  /*d4c0*/  SHF.R.U32.HI R3, RZ, 0x18, R22 ;  /* 0x00000018ff037819 */ /* 0x000fc80000011616 */
[----:B------:R-:W-:-:S04]  /*d4d0*/  LOP3.LUT R0, R0, R3, RZ, 0xfc, !PT ;  /* 0x0000000300007212 */ /* 0x000fc800078efcff */
[----:B------:R-:W-:-:S07]  /*d4e0*/  PRMT R4, R0, 0x7610, R4 ;  /* 0x0000761000047816 */ /* 0x000fce0000000004 */
.L_x_32953:
[----:B------:R-:W-:Y:S05]  /*d4f0*/  BSYNC B0 ;  /* 0x0000000000007941 */ /* 0x000fea0003800000 */
.L_x_32952:
[----:B------:R3:W-:Y:S01]  /*d500*/  STG.E.U8 desc[UR36][R8.64], R4 ;  /* 0x0000000408007986 */ /* 0x0007e2000c101124 */
[----:B------:R-:W-:Y:S05]  /*d510*/  BRA `(.L_x_32929) ;  /* 0x0000000000ac7947 */ /* 0x000fea0003800000 */
.L_x_32946:
        /* <DEDUP_REMOVED lines=21> */
.L_x_32928:
        /* <DEDUP_REMOVED lines=16> */
.L_x_32957:
[----:B------:R-:W-:Y:S05]  /*d770*/  BRA `(.L_x_32929) ;  /* 0x0000000000147947 */ /* 0x000fea0003800000 */
.L_x_32956:
[----:B------:R-:W0:Y:S02]  /*d780*/  F2I.U64.TRUNC R22, R22 ;  /* 0x0000001600167311 */ /* 0x000e24000020d800 */
[----:B0-----:R1:W-:Y:S01]  /*d790*/  STG.E.64 desc[UR36][R8.64], R22 ;  /* 0x0000001608007986 */ /* 0x0013e2000c101b24 */
[----:B------:R-:W-:Y:S05]  /*d7a0*/  BRA `(.L_x_32929) ;  /* 0x0000000000087947 */ /* 0x000fea0003800000 */
.L_x_32955:
[----:B------:R-:W0:Y:S02]  /*d7b0*/  F2I.FTZ.U32.TRUNC.NTZ R3, R22 ;  /* 0x0000001600037305 */ /* 0x000e24000021f000 */
[----:B0-----:R0:W-:Y:S02]  /*d7c0*/  STG.E desc[UR36][R8.64], R3 ;  /* 0x0000000308007986 */ /* 0x0011e4000c101924 */
.L_x_32929:
        /* <DEDUP_REMOVED lines=24> */
.L_x_32961:
[----:B------:R-:W0:Y:S02]  /*d950*/  F2I.S64.TRUNC R16, R16 ;  /* 0x0000001000107311 */ /* 0x000e24000020d900 */
[----:B0-----:R-:W-:-:S05]  /*d960*/  IMAD.MOV.U32 R3, RZ, RZ, R16 ;  /* 0x000000ffff037224 */ /* 0x001fca00078e0010 */
[----:B------:R0:W-:Y:S01]  /*d970*/  STG.E.U8 desc[UR36][R8.64], R3 ;  /* 0x0000000308007986 */ /* 0x0001e2000c101124 */
[----:B------:R-:W-:Y:S05]  /*d980*/  BRA `(.L_x_32963) ;  /* 0x0000000c00407947 */ /* 0x000fea0003800000 */
.L_x_32960:
        /* <DEDUP_REMOVED lines=9> */
.L_x_32965:
[----:B------:R-:W0:Y:S02]  /*da20*/  F2I.FTZ.TRUNC.NTZ R3, R16 ;  /* 0x0000001000037305 */ /* 0x000e24000021f100 */
[----:B0-----:R0:W-:Y:S01]  /*da30*/  STG.E desc[UR36][R8.64], R3 ;  /* 0x0000000308007986 */ /* 0x0011e2000c101924 */
[----:B------:R-:W-:Y:S05]  /*da40*/  BRA `(.L_x_32963) ;  /* 0x0000000c00107947 */ /* 0x000fea0003800000 */
.L_x_32964:
[----:B------:R-:W0:Y:S02]  /*da50*/  F2I.FTZ.TRUNC.NTZ R3, R16 ;  /* 0x0000001000037305 */ /* 0x000e24000021f100 */
[----:B0-----:R0:W-:Y:S01]  /*da60*/  STG.E.U16 desc[UR36][R8.64], R3 ;  /* 0x0000000308007986 */ /* 0x0011e2000c101524 */
[----:B------:R-:W-:Y:S05]  /*da70*/  BRA `(.L_x_32963) ;  /* 0x0000000c00047947 */ /* 0x000fea0003800000 */
.L_x_32959:
        /* <DEDUP_REMOVED lines=8> */
.L_x_32967:
[----:B------:R-:W-:-:S05]  /*db00*/  F2FP.F16.F32.PACK_AB R16, RZ, R16 ;  /* 0x00000010ff10723e */ /* 0x000fca00000000ff */
[----:B------:R1:W-:Y:S01]  /*db10*/  STG.E.U16 desc[UR36][R8.64], R16 ;  /* 0x0000001008007986 */ /* 0x0003e2000c101524 */
[----:B------:R-:W-:Y:S05]  /*db20*/  BRA `(.L_x_32963) ;  /* 0x0000000800d87947 */ /* 0x000fea0003800000 */
.L_x_32966:
        /* <DEDUP_REMOVED lines=9> */
.L_x_32969:
[----:B------:R-:W-:-:S04]  /*dbc0*/  F2FP.F16.F32.PACK_AB R3, RZ, R16 ;  /* 0x00000010ff03723e */ /* 0x000fc800000000ff */
[----:B------:R-:W-:-:S05]  /*dbd0*/  PRMT R3, R3, 0x5410, RZ ;  /* 0x0000541003037816 */ /* 0x000fca00000000ff */
[----:B------:R4:W-:Y:S01]  /*dbe0*/  STG.E desc[UR36][R8.64], R3 ;  /* 0x0000000308007986 */ /* 0x0009e2000c101924 */
[----:B------:R-:W-:Y:S05]  /*dbf0*/  BRA `(.L_x_32963) ;  /* 0x0000000800a47947 */ /* 0x000fea0003800000 */
.L_x_32968:
[----:B------:R-:W-:-:S06]  /*dc00*/  FMUL.FTZ R4, R16, 1 ;  /* 0x3f80000010047820 */ /* 0x000fcc0000410000 */
[----:B------:R-:W0:Y:S02]  /*dc10*/  F2F.F64.F32 R4, R4 ;  /* 0x0000000400047310 */ /* 0x000e240000201800 */
[----:B0-----:R2:W-:Y:S01]  /*dc20*/  STG.E.64 desc[UR36][R8.64], R4 ;  /* 0x0000000408007986 */ /* 0x0015e2000c101b24 */
[----:B------:R-:W-:Y:S05]  /*dc30*/  BRA `(.L_x_32963) ;  /* 0x0000000800947947 */ /* 0x000fea0003800000 */
.L_x_32958:
        /* <DEDUP_REMOVED lines=12> */
.L_x_32972:
[----:B------:R-:W-:Y:S01]  /*dd00*/  FMUL.FTZ R4, R16, 1 ;  /* 0x3f80000010047820 */ /* 0x000fe20000410000 */
[----:B------:R-:W-:-:S05]  /*dd10*/  CS2R R6, SRZ ;  /* 0x0000000000067805 */ /* 0x000fca000001ff00 */
[----:B------:R-:W0:Y:S02]  /*dd20*/  F2F.F64.F32 R4, R4 ;  /* 0x0000000400047310 */ /* 0x000e240000201800 */
[----:B0-----:R0:W-:Y:S01]  /*dd30*/  STG.E.128 desc[UR36][R8.64], R4 ;  /* 0x0000000408007986 */ /* 0x0011e2000c101d24 */
[----:B------:R-:W-:Y:S05]  /*dd40*/  BRA `(.L_x_32963) ;  /* 0x0000000800507947 */ /* 0x000fea0003800000 */
.L_x_32971:
        /* <DEDUP_REMOVED lines=20> */
.L_x_32976:
[----:B------:R-:W-:Y:S05]  /*de90*/  BSYNC B0 ;  /* 0x0000000000007941 */ /* 0x000fea0003800000 */
.L_x_32975:
[----:B------:R-:W-:-:S05]  /*dea0*/  LOP3.LUT R5, R0, R5, RZ, 0xfc, !PT ;  /* 0x0000000500057212 */ /* 0x000fca00078efcff */
[----:B------:R0:W-:Y:S01]  /*deb0*/  STG.E.U8 desc[UR36][R8.64], R5 ;  /* 0x0000000508007986 */ /* 0x0001e2000c101124 */
[----:B------:R-:W-:Y:S05]  /*dec0*/  BRA `(.L_x_32963) ;  /* 0x0000000400f07947 */ /* 0x000fea0003800000 */
.L_x_32974:
        /* <DEDUP_REMOVED lines=12> */
.L_x_32978:
[----:B------:R-:W-:Y:S01]  /*df90*/  IMAD.MOV.U32 R0, RZ, RZ, 0x7f ;  /* 0x0000007fff007424 */ /* 0x000fe200078e00ff */
[----:B------:R-:W-:-:S04]  /*dfa0*/  ISETP.GT.U32.AND P0, PT, R4, 0x7f800000, PT ;  /* 0x7f8000000400780c */ /* 0x000fc80003f04070 */
[----:B------:R-:W-:-:S09]  /*dfb0*/  SEL R0, R0, 0x7c, P0 ;  /* 0x0000007c00007807 */ /* 0x000fd20000000000 */
.L_x_32979:
[----:B------:R-:W-:Y:S05]  /*dfc0*/  BSYNC B0 ;  /* 0x0000000000007941 */ /* 0x000fea0003800000 */
.L_x_32977:
[----:B------:R-:W-:-:S04]  /*dfd0*/  LOP3.LUT R16, R16, 0x80000000, RZ, 0xc0, !PT ;  /* 0x8000000010107812 */ /* 0x000fc800078ec0ff */
[----:B------:R-:W-:-:S04]  /*dfe0*/  SHF.R.U32.HI R3, RZ, 0x18, R16 ;  /* 0x00000018ff037819 */ /* 0x000fc80000011610 */
[----:B------:R-:W-:-:S05]  /*dff0*/  LOP3.LUT R3, R0, R3, RZ, 0xfc, !PT ;  /* 0x0000000300037212 */ /* 0x000fca00078efcff */
[----:B------:R0:W-:Y:S01]  /*e000*/  STG.E.U8 desc[UR36][R8.64], R3 ;  /* 0x0000000308007986 */ /* 0x0001e2000c101124 */
[----:B------:R-:W-:Y:S05]  /*e010*/  BRA `(.L_x_32963) ;  /* 0x00000004009c7947 */ /* 0x000fea0003800000 */
.L_x_32973:
[----:B------:R-:W-:-:S05]  /*e020*/  F2FP.BF16.F32.PACK_AB R16, RZ, R16 ;  /* 0x00000010ff10723e */ /* 0x000fca00000010ff */
[----:B------:R0:W-:Y:S01]  /*e030*/  STG.E.U16 desc[UR36][R8.64], R16 ;  /* 0x0000001008007986 */ /* 0x0001e2000c101524 */
[----:B------:R-:W-:Y:S05]  /*e040*/  BRA `(.L_x_32963) ;  /* 0x0000000400907947 */ /* 0x000fea0003800000 */
.L_x_32970:
        /* <DEDUP_REMOVED lines=11> */
.L_x_32982:
        /* <DEDUP_REMOVED lines=16> */
.L_x_32985:
[----:B------:R-:W-:-:S04]  /*e200*/  LOP3.LUT R16, R16, 0x80000000, RZ, 0xc0, !PT ;  /* 0x8000000010107812 */ /* 0x000fc800078ec0ff */
[----:B------:R-:W-:-:S04]  /*e210*/  SHF.R.U32.HI R3, RZ, 0x18, R16 ;  /* 0x00000018ff037819 */ /* 0x000fc80000011610 */
[----:B------:R-:W-:-:S04]  /*e220*/  LOP3.LUT R0, R0, R3, RZ, 0xfc, !PT ;  /* 0x0000000300007212 */ /* 0x000fc800078efcff */
[----:B------:R-:W-:-:S07]  /*e230*/  PRMT R4, R0, 0x7610, R4 ;  /* 0x0000761000047816 */ /* 0x000fce0000000004 */
.L_x_32984:
[----:B------:R-:W-:Y:S05]  /*e240*/  BSYNC B0 ;  /* 0x0000000000007941 */ /* 0x000fea0003800000 */
.L_x_32983:
[----:B------:R0:W-:Y:S01]  /*e250*/  STG.E.U8 desc[UR36][R8.64], R4 ;  /* 0x0000000408007986 */ /* 0x0001e2000c101124 */
[----:B------:R-:W-:Y:S05]  /*e260*/  BRA `(.L_x_32963) ;  /* 0x0000000400087947 */ /* 0x000fea0003800000 */
.L_x_32981:
        /* <DEDUP_REMOVED lines=16> */
.L_x_32988:
[----:B------:R-:W-:-:S04]  /*e370*/  LOP3.LUT R16, R16, 0x80000000, RZ, 0xc0, !PT ;  /* 0x8000000010107812 */ /* 0x000fc800078ec0ff */
[----:B------:R-:W-:-:S04]  /*e380*/  SHF.R.U32.HI R3, RZ, 0x18, R16 ;  /* 0x00000018ff037819 */ /* 0x000fc80000011610 */
[----:B------:R-:W-:-:S04]  /*e390*/  LOP3.LUT R0, R0, R3, RZ, 0xfc, !PT ;  /* 0x0000000300007212 */ /* 0x000fc800078efcff */
[----:B------:R-:W-:-:S07]  /*e3a0*/  PRMT R4, R0, 0x7610, R4 ;  /* 0x0000761000047816 */ /* 0x000fce0000000004 */
.L_x_32987:
[----:B------:R-:W-:Y:S05]  /*e3b0*/  BSYNC B0 ;  /* 0x0000000000007941 */ /* 0x000fea0003800000 */
.L_x_32986:
[----:B------:R0:W-:Y:S01]  /*e3c0*/  STG.E.U8 desc[UR36][R8.64], R4 ;  /* 0x0000000408007986 */ /* 0x0001e2000c101124 */
[----:B------:R-:W-:Y:S05]  /*e3d0*/  BRA `(.L_x_32963) ;  /* 0x0000000000ac7947 */ /* 0x000fea0003800000 */
.L_x_32980:
        /* <DEDUP_REMOVED lines=21> */
.L_x_32962:
        /* <DEDUP_REMOVED lines=16> */
.L_x_32991:
[----:B------:R-:W-:Y:S05]  /*e630*/  BRA `(.L_x_32963) ;  /* 0x0000000000147947 */ /* 0x000fea0003800000 */
.L_x_32990:
[----:B------:R-:W0:Y:S02]  /*e640*/  F2I.U64.TRUNC R16, R16 ;  /* 0x0000001000107311 */ /* 0x000e24000020d800 */
[----:B0-----:R0:W-:Y:S01]  /*e650*/  STG.E.64 desc[UR36][R8.64], R16 ;  /* 0x0000001008007986 */ /* 0x0011e2000c101b24 */
[----:B------:R-:W-:Y:S05]  /*e660*/  BRA `(.L_x_32963) ;  /* 0x0000000000087947 */ /* 0x000fea0003800000 */
.L_x_32989:
[----:B------:R-:W0:Y:S02]  /*e670*/  F2I.FTZ.U32.TRUNC.NTZ R3, R16 ;  /* 0x0000001000037305 */ /* 0x000e24000021f000 */
[----:B0-----:R0:W-:Y:S02]  /*e680*/  STG.E desc[UR36][R8.64], R3 ;  /* 0x0000000308007986 */ /* 0x0011e4000c101924 */
.L_x_32963:
[----:B------:R-:W-:-:S07]  /*e690*/  VIADD R2, R2, 0x80 ;  /* 0x0000008002027836 */ /* 0x000fce0000000000 */
.L_x_32923:
[----:B------:R-:W-:Y:S05]  /*e6a0*/  BSYNC B6 ;  /* 0x0000000000067941 */ /* 0x000fea0003800000 */
.L_x_32922:
        /* <DEDUP_REMOVED lines=22> */
.L_x_32995:
[----:B------:R-:W0:Y:S02]  /*e810*/  F2I.S64.TRUNC R18, R18 ;  /* 0x0000001200127311 */ /* 0x000e24000020d900 */
[----:B0-----:R-:W-:-:S05]  /*e820*/  IMAD.MOV.U32 R5, RZ, RZ, R18 ;  /* 0x000000ffff057224 */ /* 0x001fca00078e0012 */
[----:B------:R-:W-:Y:S01]  /*e830*/  STG.E.U8 desc[UR36][R2.64], R5 ;  /* 0x0000000502007986 */ /* 0x000fe2000c101124 */
[----:B------:R-:W-:Y:S05]  /*e840*/  EXIT ;  /* 0x000000000000794d */ /* 0x000fea0003800000 */
.L_x_32994:
        /* <DEDUP_REMOVED lines=9> */
.L_x_32998:
[----:B------:R-:W0:Y:S02]  /*e8e0*/  F2I.FTZ.TRUNC.NTZ R5, R18 ;  /* 0x0000001200057305 */ /* 0x000e24000021f100 */
[----:B0-----:R-:W-:Y:S01]  /*e8f0*/  STG.E desc[UR36][R2.64], R5 ;  /* 0x0000000502007986 */ /* 0x001fe2000c101924 */
[----:B------:R-:W-:Y:S05]  /*e900*/  EXIT ;  /* 0x000000000000794d */ /* 0x000fea0003800000 */
.L_x_32997:
[----:B------:R-:W0:Y:S02]  /*e910*/  F2I.FTZ.TRUNC.NTZ R5, R18 ;  /* 0x0000001200057305 */ /* 0x000e24000021f100 */
[----:B0-----:R-:W-:Y:S01]  /*e920*/  STG.E.U16 desc[UR36][R2.64], R5 ;  /* 0x0000000502007986 */ /* 0x001fe2000c101524 */
[----:B------:R-:W-:Y:S05]  /*e930*/  EXIT ;  /* 0x000000000000794d */ /* 0x000fea0003800000 */
.L_x_32993:
        /* <DEDUP_REMOVED lines=8> */
.L_x_33000:
[----:B------:R-:W-:-:S05]  /*e9c0*/  F2FP.F16.F32.PACK_AB R18, RZ, R18 ;  /* 0x00000012ff12723e */ /* 0x000fca00000000ff */
[----:B------:R-:W-:Y:S01]  /*e9d0*/  STG.E.U16 desc[UR36][R2.64], R18 ;  /* 0x0000001202007986 */ /* 0x000fe2000c101524 */
[----:B------:R-:W-:Y:S05]  /*e9e0*/  EXIT ;  /* 0x000000000000794d */ /* 0x000fea0003800000 */
.L_x_32999:
        /* <DEDUP_REMOVED lines=9> */
.L_x_33002:
[----:B------:R-:W-:-:S04]  /*ea80*/  F2FP.F16.F32.PACK_AB R5, RZ, R18 ;  /* 0x00000012ff05723e */ /* 0x000fc800000000ff */
[----:B------:R-:W-:-:S05]  /*ea90*/  PRMT R5, R5, 0x5410, RZ ;  /* 0x0000541005057816 */ /* 0x000fca00000000ff */
[----:B------:R-:W-:Y:S01]  /*eaa0*/  STG.E desc[UR36][R2.64], R5 ;  /* 0x0000000502007986 */ /* 0x000fe2000c101924 */
[----:B------:R-:W-:Y:S05]  /*eab0*/  EXIT ;  /* 0x000000000000794d */ /* 0x000fea0003800000 */
.L_x_33001:
[----:B------:R-:W-:-:S06]  /*eac0*/  FMUL.FTZ R4, R18, 1 ;  /* 0x3f80000012047820 */ /* 0x000fcc0000410000 */
[----:B------:R-:W0:Y:S02]  /*ead0*/  F2F.F64.F32 R4, R4 ;  /* 0x0000000400047310 */ /* 0x000e240000201800 */
[----:B0-----:R-:W-:Y:S01]  /*eae0*/  STG.E.64 desc[UR36][R2.64], R4 ;  /* 0x0000000402007986 */ /* 0x001fe2000c101b24 */
[----:B------:R-:W-:Y:S05]  /*eaf0*/  EXIT ;  /* 0x000000000000794d */ /* 0x000fea0003800000 */
.L_x_32992:
        /* <DEDUP_REMOVED lines=12> */
.L_x_33005:
[----:B------:R-:W-:Y:S01]  /*ebc0*/  FMUL.FTZ R4, R18, 1 ;  /* 0x3f80000012047820 */ /* 0x000fe20000410000 */
[----:B------:R-:W-:-:S05]  /*ebd0*/  CS2R R6, SRZ ;  /* 0x0000000000067805 */ /* 0x000fca000001ff00 */
[----:B------:R-:W0:Y:S02]  /*ebe0*/  F2F.F64.F32 R4, R4 ;  /* 0x0000000400047310 */ /* 0x000e240000201800 */
[----:B0-----:R-:W-:Y:S01]  /*ebf0*/  STG.E.128 desc[UR36][R2.64], R4 ;  /* 0x0000000402007986 */ /* 0x001fe2000c101d24 */
[----:B------:R-:W-:Y:S05]  /*ec00*/  EXIT ;  /* 0x000000000000794d */ /* 0x000fea0003800000 */
.L_x_33004:
        /* <DEDUP_REMOVED lines=20> */
.L_x_33009:
[----:B------:R-:W-:Y:S05]  /*ed50*/  BSYNC B0 ;  /* 0x0000000000007941 */ /* 0x000fea0003800000 */
.L_x_33008:
[----:B------:R-:W-:-:S05]  /*ed60*/  LOP3.LUT R7, R0, R7, RZ, 0xfc, !PT ;  /* 0x0000000700077212 */ /* 0x000fca00078efcff */
[----:B------:R-:W-:Y:S01]  /*ed70*/  STG.E.U8 desc[UR36][R2.64], R7 ;  /* 0x0000000702007986 */ /* 0x000fe2000c101124 */
[----:B------:R-:W-:Y:S05]  /*ed80*/  EXIT ;  /* 0x000000000000794d */ /* 0x000fea0003800000 */
.L_x_33007:
        /* <DEDUP_REMOVED lines=12> */
.L_x_33011:
[----:B------:R-:W-:Y:S01]  /*ee50*/  IMAD.MOV.U32 R0, RZ, RZ, 0x7f ;  /* 0x0000007fff007424 */ /* 0x000fe200078e00ff */
[----:B------:R-:W-:-:S04]  /*ee60*/  ISETP.GT.U32.AND P0, PT, R4, 0x7f800000, PT ;  /* 0x7f8000000400780c */ /* 0x000fc80003f04070 */
[----:B------:R-:W-:-:S09]  /*ee70*/  SEL R0, R0, 0x7c, P0 ;  /* 0x0000007c00007807 */ /* 0x000fd20000000000 */
.L_x_33012:
[----:B------:R-:W-:Y:S05]  /*ee80*/  BSYNC B0 ;  /* 0x0000000000007941 */ /* 0x000fea0003800000 */
.L_x_33010:
[----:B------:R-:W-:-:S04]  /*ee90*/  LOP3.LUT R18, R18, 0x80000000, RZ, 0xc0, !PT ;  /* 0x8000000012127812 */ /* 0x000fc800078ec0ff */
[----:B------:R-:W-:-:S04]  /*eea0*/  SHF.R.U32.HI R5, RZ, 0x18, R18 ;  /* 0x00000018ff057819 */ /* 0x000fc80000011612 */
[----:B------:R-:W-:-:S05]  /*eeb0*/  LOP3.LUT R5, R0, R5, RZ, 0xfc, !PT ;  /* 0x0000000500057212 */ /* 0x000fca00078efcff */
[----:B------:R-:W-:Y:S01]  /*eec0*/  STG.E.U8 desc[UR36][R2.64], R5 ;  /* 0x0000000502007986 */ /* 0x000fe2000c101124 */
[----:B------:R-:W-:Y:S05]  /*eed0*/  EXIT ;  /* 0x000000000000794d */ /* 0x000fea0003800000 */
.L_x_33006:
[----:B------:R-:W-:-:S05]  /*eee0*/  F2FP.BF16.F32.PACK_AB R18, RZ, R18 ;  /* 0x00000012ff12723e */ /* 0x000fca00000010ff */
[----:B------:R-:W-:Y:S01]  /*eef0*/  STG.E.U16 desc[UR36][R2.64], R18 ;  /* 0x0000001202007986 */ /* 0x000fe2000c101524 */
[----:B------:R-:W-:Y:S05]  /*ef00*/  EXIT ;  /* 0x000000000000794d */ /* 0x000fea0003800000 */
.L_x_33003:
        /* <DEDUP_REMOVED lines=11> */
.L_x_33015:
        /* <DEDUP_REMOVED lines=16> */
.L_x_33018:
[----:B------:R-:W-:-:S04]  /*f0c0*/  LOP3.LUT R18, R18, 0x80000000, RZ, 0xc0, !PT ;  /* 0x8000000012127812 */ /* 0x000fc800078ec0ff */
[----:B------:R-:W-:-:S04]  /*f0d0*/  SHF.R.U32.HI R5, RZ, 0x18, R18 ;  /* 0x00000018ff057819 */ /* 0x000fc80000011612 */
[----:B------:R-:W-:-:S04]  /*f0e0*/  LOP3.LUT R4, R4, R5, RZ, 0xfc, !PT ;  /* 0x0000000504047212 */ /* 0x000fc800078efcff */
[----:B------:R-:W-:-:S07]  /*f0f0*/  PRMT R0, R4, 0x7610, R0 ;  /* 0x0000761004007816 */ /* 0x000fce0000000000 */
.L_x_33017:
[----:B------:R-:W-:Y:S05]  /*f100*/  BSYNC B0 ;  /* 0x0000000000007941 */ /* 0x000fea0003800000 */
.L_x_33016:
[----:B------:R-:W-:Y:S01]  /*f110*/  STG.E.U8 desc[UR36][R2.64], R0 ;  /* 0x0000000002007986 */ /* 0x000fe2000c101124 */
[----:B------:R-:W-:Y:S05]  /*f120*/  EXIT ;  /* 0x000000000000794d */ /* 0x000fea0003800000 */
.L_x_33014:
        /* <DEDUP_REMOVED lines=16> */
.L_x_33021:
[----:B------:R-:W-:-:S04]  /*f230*/  LOP3.LUT R18, R18, 0x80000000, RZ, 0xc0, !PT ;  /* 0x8000000012127812 */ /* 0x000fc800078ec0ff */
[----:B------:R-:W-:-:S04]  /*f240*/  SHF.R.U32.HI R5, RZ, 0x18, R18 ;  /* 0x00000018ff057819 */ /* 0x000fc80000011612 */
[----:B------:R-:W-:-:S04]  /*f250*/  LOP3.LUT R4, R4, R5, RZ, 0xfc, !PT ;  /* 0x0000000504047212 */ /* 0x000fc800078efcff */
[----:B------:R-:W-:-:S07]  /*f260*/  PRMT R0, R4, 0x7610, R0 ;  /* 0x0000761004007816 */ /* 0x000fce0000000000 */
.L_x_33020:
[----:B------:R-:W-:Y:S05]  /*f270*/  BSYNC B0 ;  /* 0x0000000000007941 */ /* 0x000fea0003800000 */
.L_x_33019:
[----:B------:R-:W-:Y:S01]  /*f280*/  STG.E.U8 desc[UR36][R2.64], R0 ;  /* 0x0000000002007986 */ /* 0x000fe2000c101124 */
[----:B------:R-:W-:Y:S05]  /*f290*/  EXIT ;  /* 0x000000000000794d */ /* 0x000fea0003800000 */
.L_x_33013:
        /* <DEDUP_REMOVED lines=21> */
.L_x_32996:
        /* <DEDUP_REMOVED lines=16> */
.L_x_33024:
[----:B------:R-:W-:Y:S05]  /*f4f0*/  EXIT ;  /* 0x000000000000794d */ /* 0x000fea0003800000 */
.L_x_33023:
[----:B------:R-:W0:Y:S02]  /*f500*/  F2I.U64.TRUNC R18, R18 ;  /* 0x0000001200127311 */ /* 0x000e24000020d800 */
[----:B0-----:R-:W-:Y:S01]  /*f510*/  STG.E.64 desc[UR36][R2.64], R18 ;  /* 0x0000001202007986 */ /* 0x001fe2000c101b24 */
[----:B------:R-:W-:Y:S05]  /*f520*/  EXIT ;  /* 0x000000000000794d */ /* 0x000fea0003800000 */
.L_x_33022:
[----:B------:R-:W0:Y:S02]  /*f530*/  F2I.FTZ.U32.TRUNC.NTZ R5, R18 ;  /* 0x0000001200057305 */ /* 0x000e24000021f000 */
[----:B0-----:R-:W-:Y:S01]  /*f540*/  STG.E desc[UR36][R2.64], R5 ;  /* 0x0000000502007986 */ /* 0x001fe2000c101924 */
[----:B------:R-:W-:Y:S05]  /*f550*/  EXIT ;  /* 0x000000000000794d */ /* 0x000fea0003800000 */
.L_x_33025:
        /* <DEDUP_REMOVED lines=10> */
.L_x_44607:


//--------------------- .text._ZN2at6native18elementwise_kernelILi128ELi2EZNS0_22gpu_kernel_impl_nocastIZZZNS0_49_GLOBAL__N__657f93f7_16_TensorCompare_cu_71e06f4e17where_kernel_implERNS_14TensorIteratorEENKUlvE_clEvENKUlvE9_clEvEUlbffE_EEvRNS_18TensorIteratorBaseERKT_EUliE_EEviT1_ --------------------------
	.section	.text._ZN2at6native18elementwise_kernelILi128ELi2EZNS0_22gpu_kernel_impl_nocastIZZZNS0_49_GLOBAL__N__657f93f7_16_TensorCompare_cu_71e06f4e17where_kernel_implERNS_14TensorIteratorEENKUlvE_clEvENKUlvE9_clEvEUlbffE_EEvRNS_18TensorIteratorBaseERKT_EUliE_EEviT1_,"ax",@progbits
	.align	128
        .global         _ZN2at6native18elementwise_kernelILi128ELi2EZNS0_22gpu_kernel_impl_nocastIZZZNS0_49_GLOBAL__N__657f93f7_16_TensorCompare_cu_71e06f4e17where_kernel_implERNS_14TensorIteratorEENKUlvE_clEvENKUlvE9_clEvEUlbffE_EEvRNS_18TensorIteratorBaseERKT_EUliE_EEviT1_
        .type           _ZN2at6native18elementwise_kernelILi128ELi2EZNS0_22gpu_kernel_impl_nocastIZZZNS0_49_GLOBAL__N__657f93f7_16_TensorCompare_cu_71e06f4e17where_kernel_implERNS_14TensorIteratorEENKUlvE_clEvENKUlvE9_clEvEUlbffE_EEvRNS_18TensorIteratorBaseERKT_EUliE_EEviT1_,@function
        .size           _ZN2at6native18elementwise_kernelILi128ELi2EZNS0_22gpu_kernel_impl_nocastIZZZNS0_49_GLOBAL__N__657f93f7_16_TensorCompare_cu_71e06f4e17where_kernel_implERNS_14TensorIteratorEENKUlvE_clEvENKUlvE9_clEvEUlbffE_EEvRNS_18TensorIteratorBaseERKT_EUliE_EEviT1_,(.L_x_44608 - _ZN2at6native18elementwise_kernelILi128ELi2EZNS0_22gpu_kernel_impl_nocastIZZZNS0_49_GLOBAL__N__657f93f7_16_TensorCompare_cu_71e06f4e17where_kernel_implERNS_14TensorIteratorEENKUlvE_clEvENKUlvE9_clEvEUlbffE_EEvRNS_18TensorIteratorBaseERKT_EUliE_EEviT1_)
        .other          _ZN2at6native18elementwise_kernelILi128ELi2EZNS0_22gpu_kernel_impl_nocastIZZZNS0_49_GLOBAL__N__657f93f7_16_TensorCompare_cu_71e06f4e17where_kernel_implERNS_14TensorIteratorEENKUlvE_clEvENKUlvE9_clEvEUlbffE_EEvRNS_18TensorIteratorBaseERKT_EUliE_EEviT1_,@"STO_CUDA_ENTRY STV_DEFAULT"
_ZN2at6native18elementwise_kernelILi128ELi2EZNS0_22gpu_kernel_impl_nocastIZZZNS0_49_GLOBAL__N__657f93f7_16_TensorCompare_cu_71e06f4e17where_kernel_implERNS_14TensorIteratorEENKUlvE_clEvENKUlvE9_clEvEUlbffE_EEvRNS_18TensorIteratorBaseERKT_EUliE_EEviT1_:
.text._ZN2at6native18elementwise_kernelILi128ELi2EZNS0_22gpu_kernel_impl_nocastIZZZNS0_49_GLOBAL__N__657f93f7_16_TensorCompare_cu_71e06f4e17where_kernel_implERNS_14TensorIteratorEENKUlvE_clEvENKUlvE9_clEvEUlbffE_EEvRNS_18TensorIteratorBaseERKT_EUliE_EEviT1_:
        /* <DEDUP_REMOVED lines=388> */
.L_x_33028:
        /* <DEDUP_REMOVED lines=8> */
[----:B------:R0:W3:Y:S01]  /*18c0*/  LDG.E R13, desc[UR4][R8.64] ;  /* 0x00000004080d7981 */ /* 0x0000e2000c1e1900 */
[----:B------:R-:W-:-:S04]  /*18d0*/  IADD3 R4, P1, R5, UR8, RZ ;  /* 0x0000000805047c10 */ /* 0x000fc8000ff3e0ff */
[----:B------:R-:W-:Y:S01]  /*18e0*/  IADD3.X R5, RZ, UR9, RZ, P1, !PT ;  /* 0x00000009ff057c10 */ /* 0x000fe20008ffe4ff */
[----:B------:R-:W-:Y:S01]  /*18f0*/  ULDC.64 UR8, c[0x0][0x4d8] ;  /* 0x0001360000087ab9 */ /* 0x000fe20000000a00 */
[----:B--2---:R-:W-:-:S13]  /*1900*/  ISETP.NE.AND P0, PT, R6, RZ, PT ;  /* 0x000000ff0600720c */ /* 0x004fda0003f05270 */
[----:B---3--:R-:W2:Y:S01]  /*1910*/  @P0 LDG.E R13, desc[UR4][R4.64] ;  /* 0x00000004040d0981 */ /* 0x008ea2000c1e1900 */
[----:B------:R-:W-:Y:S02]  /*1920*/  IADD3 R2, P0, R3, UR8, RZ ;  /* 0x0000000803027c10 */ /* 0x000fe4000ff1e0ff */
[----:B------:R-:W-:Y:S02]  /*1930*/  IADD3 R11, R0, 0x80, RZ ;  /* 0x00000080000b7810 */ /* 0x000fe40007ffe0ff */
[----:B------:R-:W-:-:S05]  /*1940*/  IADD3.X R3, RZ, UR9, RZ, P0, !PT ;  /* 0x00000009ff037c10 */ /* 0x000fca00087fe4ff */
[----:B--2---:R0:W-:Y:S04]  /*1950*/  STG.E desc[UR4][R2.64], R13 ;  /* 0x0000000d02007986 */ /* 0x0041e8000c101904 */
.L_x_33027:
[----:B------:R-:W-:Y:S05]  /*1960*/  BSYNC B0 ;  /* 0x0000000000007941 */ /* 0x000fea0003800000 */
.L_x_33026:
        /* <DEDUP_REMOVED lines=381> */
.L_x_33029:
        /* <DEDUP_REMOVED lines=8> */
[----:B------:R-:W3:Y:S01]  /*31c0*/  LDG.E R11, desc[UR4][R8.64] ;  /* 0x00000004080b7981 */ /* 0x000ee2000c1e1900 */
[----:B------:R-:W-:-:S04]  /*31d0*/  IADD3 R4, P1, R5, UR6, RZ ;  /* 0x0000000605047c10 */ /* 0x000fc8000ff3e0ff */
[----:B------:R-:W-:Y:S01]  /*31e0*/  IADD3.X R5, RZ, UR7, RZ, P1, !PT ;  /* 0x00000007ff057c10 */ /* 0x000fe20008ffe4ff */
[----:B------:R-:W-:Y:S01]  /*31f0*/  ULDC.64 UR6, c[0x0][0x4d8] ;  /* 0x0001360000067ab9 */ /* 0x000fe20000000a00 */
[----:B--2---:R-:W-:-:S13]  /*3200*/  ISETP.NE.AND P0, PT, R6, RZ, PT ;  /* 0x000000ff0600720c */ /* 0x004fda0003f05270 */
[----:B---3--:R-:W2:Y:S01]  /*3210*/  @P0 LDG.E R11, desc[UR4][R4.64] ;  /* 0x00000004040b0981 */ /* 0x008ea2000c1e1900 */
[----:B------:R-:W-:-:S04]  /*3220*/  IADD3 R2, P0, R3, UR6, RZ ;  /* 0x0000000603027c10 */ /* 0x000fc8000ff1e0ff */
[----:B------:R-:W-:-:S05]  /*3230*/  IADD3.X R3, RZ, UR7, RZ, P0, !PT ;  /* 0x00000007ff037c10 */ /* 0x000fca00087fe4ff */
[----:B--2---:R-:W-:Y:S01]  /*3240*/  STG.E desc[UR4][R2.64], R11 ;  /* 0x0000000b02007986 */ /* 0x004fe2000c101904 */
[----:B------:R-:W-:Y:S05]  /*3250*/  EXIT ;  /* 0x000000000000794d */ /* 0x000fea0003800000 */
.L_x_33030:
        /* <DEDUP_REMOVED lines=10> */
.L_x_44608:


//--------------------- .text._ZN2at6native27unrolled_elementwise_kernelIZZZNS0_49_GLOBAL__N__657f93f7_16_TensorCompare_cu_71e06f4e17where_kernel_implERNS_14TensorIteratorEENKUlvE_clEvENKUlvE9_clEvEUlbffE_St5arrayIPcLm4EELi4E23TrivialOffsetCalculatorILi3EjESB_ILi1EjENS0_6memory15LoadWithoutCastENSE_16StoreWithoutCastEEEviT_T0_T2_T3_T4_T5_ --------------------------
	.section	.text._ZN2at6native27unrolled_elementwise_kernelIZZZNS0_49_GLOBAL__N__657f93f7_16_TensorCompare_cu_71e06f4e17where_kernel_implERNS_14TensorIteratorEENKUlvE_clEvENKUlvE9_clEvEUlbffE_St5arrayIPcLm4EELi4E23TrivialOffsetCalculatorILi3EjESB_ILi1EjENS0_6memory15LoadWithoutCastENSE_16StoreWithoutCastEEEviT_T0_T2_T3_T4_T5_,"ax",@progbits
	.align	128
        .global         _ZN2at6native27unrolled_elementwise_kernelIZZZNS0_49_GLOBAL__N__657f93f7_16_TensorCompare_cu_71e06f4e17where_kernel_implERNS_14TensorIteratorEENKUlvE_clEvENKUlvE9_clEvEUlbffE_St5arrayIPcLm4EELi4E23TrivialOffsetCalculatorILi3EjESB_ILi1EjENS0_6memory15LoadWithoutCastENSE_16StoreWithoutCastEEEviT_T0_T2_T3_T4_T5_
        .type           _ZN2at6native27unrolled_elementwise_kernelIZZZNS0_49_GLOBAL__N__657f93f7_16_TensorCompare_cu_71e06f4e17where_kernel_implERNS_14TensorIteratorEENKUlvE_clEvENKUlvE9_clEvEUlbffE_St5arrayIPcLm4EELi4E23TrivialOffsetCalculatorILi3EjESB_ILi1EjENS0_6memory15LoadWithoutCastENSE_16StoreWithoutCastEEEviT_T0_T2_T3_T4_T5_,@function
        .size           _ZN2at6native27unrolled_elementwise_kernelIZZZNS0_49_GLOBAL__N__657f93f7_16_TensorCompare_cu_71e06f4e17where_kernel_implERNS_14TensorIteratorEENKUlvE_clEvENKUlvE9_clEvEUlbffE_St5arrayIPcLm4EELi4E23TrivialOffsetCalculatorILi3EjESB_ILi1EjENS0_6memory15LoadWithoutCastENSE_16StoreWithoutCastEEEviT_T0_T2_T3_T4_T5_,(.L_x_44609 - _ZN2at6native27unrolled_elementwise_kernelIZZZNS0_49_GLOBAL__N__657f93f7_16_TensorCompare_cu_71e06f4e17where_kernel_implERNS_14TensorIteratorEENKUlvE_clEvENKUlvE9_clEvEUlbffE_St5arrayIPcLm4EELi4E23TrivialOffsetCalculatorILi3EjESB_ILi1EjENS0_6memory15LoadWithoutCastENSE_16StoreWithoutCastEEEviT_T0_T2_T3_T4_T5_)
        .other          _ZN2at6native27unrolled_elementwise_kernelIZZZNS0_49_GLOBAL__N__657f93f7_16_TensorCompare_cu_71e06f4e17where_kernel_implERNS_14TensorIteratorEENKUlvE_clEvENKUlvE9_clEvEUlbffE_St5arrayIPcLm4EELi4E23TrivialOffsetCalculatorILi3EjESB_ILi1EjENS0_6memory15LoadWithoutCastENSE_16StoreWithoutCastEEEviT_T0_T2_T3_T4_T5_,@"STO_CUDA_ENTRY STV_DEFAULT"
_ZN2at6native27unrolled_elementwise_kernelIZZZNS0_49_GLOBAL__N__657f93f7_16_TensorCompare_cu_71e06f4e17where_kernel_implERNS_14TensorIteratorEENKUlvE_clEvENKUlvE9_clEvEUlbffE_St5arrayIPcLm4EELi4E23TrivialOffsetCalculatorILi3EjESB_ILi1EjENS0_6memory15LoadWithoutCastENSE_16StoreWithoutCastEEEviT_T0_T2_T3_T4_T5_:
.text._ZN2at6native27unrolled_elementwise_kernelIZZZNS0_49_GLOBAL__N__657f93f7_16_TensorCompare_cu_71e06f4e17where_kernel_implERNS_14TensorIteratorEENKUlvE_clEvENKUlvE9_clEvEUlbffE_St5arrayIPcLm4EELi4E23TrivialOffsetCalculatorILi3EjESB_ILi1EjENS0_6memory15LoadWithoutCastENSE_16StoreWithoutCastEEEviT_T0_T2_T3_T4_T5_:
        /* <DEDUP_REMOVED lines=11> */
[CC--:B------:R-:W-:Y:S02]  /*00b0*/  ISETP.GE.AND P2, PT, R5.reuse, R2.reuse, PT ;  /* 0x000000020500720c */ /* 0x0c0fe40003f46270 */
[----:B------:R-:W1:Y:S11]  /*00c0*/  @!P1 LDC.64 R12, c[0x0][0x230] ;  /* 0x00008c00ff0c9b82 */ /* 0x000e760000000a00 */
[----:B------:R-:W-:Y:S01]  /*00d0*/  @!P2 IMAD R27, R0, 0x200, R5 ;  /* 0x00000200001ba824 */ /* 0x000fe200078e0205 */
[----:B------:R-:W-:Y:S01]  /*00e0*/  @!P2 IADD3 R5, R5, 0x80, RZ ;  /* 0x000000800505a810 */ /* 0x000fe20007ffe0ff */
[----:B------:R-:W2:Y:S03]  /*00f0*/  @!P2 LDC.64 R14, c[0x0][0x228] ;  /* 0x00008a00ff0eab82 */ /* 0x000ea60000000a00 */
[----:B------:R-:W-:-:S13]  /*0100*/  ISETP.GE.AND P3, PT, R5, R2, PT ;  /* 0x000000020500720c */ /* 0x000fda0003f66270 */
[----:B------:R-:W-:Y:S01]  /*0110*/  @!P3 IMAD R25, R0, 0x200, R5 ;  /* 0x000002000019b824 */ /* 0x000fe200078e0205 */
[----:B------:R-:W3:Y:S01]  /*0120*/  @!P3 LDC.64 R10, c[0x0][0x228] ;  /* 0x00008a00ff0abb82 */ /* 0x000ee20000000a00 */
[----:B------:R-:W-:-:S05]  /*0130*/  @!P3 VIADD R5, R5, 0x80 ;  /* 0x000000800505b836 */ /* 0x000fca0000000000 */
[----:B------:R-:W-:Y:S02]  /*0140*/  ISETP.GE.AND P0, PT, R5, R2, PT ;  /* 0x000000020500720c */ /* 0x000fe40003f06270 */
[----:B--2---:R-:W-:Y:S01]  /*0150*/  @!P2 IADD3 R14, P5, R27, R14, RZ ;  /* 0x0000000e1b0ea210 */ /* 0x004fe20007fbe0ff */
[----:B-1----:R-:W-:Y:S01]  /*0160*/  @!P1 IMAD.WIDE.U32 R12, R29, 0x4, R12 ;  /* 0x000000041d0c9825 */ /* 0x002fe200078e000c */
[----:B------:R-:W1:Y:S03]  /*0170*/  @!P3 LDC.64 R18, c[0x0][0x230] ;  /* 0x00008c00ff12bb82 */ /* 0x000e660000000a00 */
[----:B------:R-:W-:-:S05]  /*0180*/  IMAD.MOV.U32 R22, RZ, RZ, RZ ;  /* 0x000000ffff167224 */ /* 0x000fca00078e00ff */
[----:B------:R-:W2:Y:S01]  /*0190*/  @!P3 LDC.64 R20, c[0x0][0x238] ;  /* 0x00008e00ff14bb82 */ /* 0x000ea20000000a00 */
[----:B------:R-:W-:-:S07]  /*01a0*/  @!P0 IMAD R23, R0, 0x200, R5 ;  /* 0x0000020000178824 */ /* 0x000fce00078e0205 */
[----:B------:R-:W4:Y:S08]  /*01b0*/  @!P0 LDC.64 R8, c[0x0][0x228] ;  /* 0x00008a00ff088b82 */ /* 0x000f300000000a00 */
[----:B------:R-:W3:Y:S01]  /*01c0*/  @!P0 LDC.64 R16, c[0x0][0x238] ;  /* 0x00008e00ff108b82 */ /* 0x000ee20000000a00 */
[----:B----4-:R-:W-:-:S04]  /*01d0*/  @!P0 IADD3 R8, P4, R23, R8, RZ ;  /* 0x0000000817088210 */ /* 0x010fc80007f9e0ff */
[----:B------:R-:W-:-:S05]  /*01e0*/  @!P0 IADD3.X R9, RZ, R9, RZ, P4, !PT ;  /* 0x00000009ff098210 */ /* 0x000fca00027fe4ff */
[----:B------:R4:W2:Y:S01]  /*01f0*/  @!P0 LDG.E.U8 R5, desc[UR4][R8.64] ;  /* 0x0000000408058981 */ /* 0x0008a2000c1e1100 */
[----:B0-----:R-:W-:Y:S01]  /*0200*/  @!P1 IADD3 R6, P4, R29, R6, RZ ;  /* 0x000000061d069210 */ /* 0x001fe20007f9e0ff */
[----:B---3--:R-:W-:Y:S01]  /*0210*/  @!P0 IMAD.WIDE.U32 R16, R23, 0x4, R16 ;  /* 0x0000000417108825 */ /* 0x008fe200078e0010 */
[----:B----4-:R-:W0:Y:S03]  /*0220*/  @!P1 LDC.64 R8, c[0x0][0x238] ;  /* 0x00008e00ff089b82 */ /* 0x010e260000000a00 */
[----:B------:R-:W-:Y:S01]  /*0230*/  @!P1 IMAD.X R7, RZ, RZ, R7, P4 ;  /* 0x000000ffff079224 */ /* 0x000fe200020e0607 */
[----:B------:R3:W4:Y:S01]  /*0240*/  @!P0 LDG.E R4, desc[UR4][R16.64] ;  /* 0x0000000410048981 */ /* 0x000722000c1e1900 */
[----:B------:R-:W-:-:S04]  /*0250*/  @!P2 IMAD.X R15, RZ, RZ, R15, P5 ;  /* 0x000000ffff0fa224 */ /* 0x000fc800028e060f */
[----:B------:R-:W4:Y:S01]  /*0260*/  @!P1 LDG.E.U8 R7, desc[UR4][R6.64] ;  /* 0x0000000406079981 */ /* 0x000f22000c1e1100 */
[----:B------:R-:W-:Y:S01]  /*0270*/  @!P3 IADD3 R10, P4, R25, R10, RZ ;  /* 0x0000000a190ab210 */ /* 0x000fe20007f9e0ff */
[----:B---3--:R-:W3:Y:S02]  /*0280*/  @!P2 LDC.64 R16, c[0x0][0x238] ;  /* 0x00008e00ff10ab82 */ /* 0x008ee40000000a00 */
[----:B------:R1:W4:Y:S02]  /*0290*/  @!P2 LDG.E.U8 R6, desc[UR4][R14.64] ;  /* 0x000000040e06a981 */ /* 0x000324000c1e1100 */
[----:B------:R-:W-:-:S05]  /*02a0*/  @!P3 IMAD.X R11, RZ, RZ, R11, P4 ;  /* 0x000000ffff0bb224 */ /* 0x000fca00020e060b */
[----:B------:R-:W4:Y:S01]  /*02b0*/  @!P3 LDG.E.U8 R10, desc[UR4][R10.64] ;  /* 0x000000040a0ab981 */ /* 0x000f22000c1e1100 */
[----:B0-----:R-:W-:Y:S01]  /*02c0*/  @!P1 IMAD.WIDE.U32 R8, R29, 0x4, R8 ;  /* 0x000000041d089825 */ /* 0x001fe200078e0008 */
[----:B------:R-:W-:Y:S01]  /*02d0*/  HFMA2.MMA R29, -RZ, RZ, 0, 0 ;  /* 0x00000000ff1d7435 */ /* 0x000fe200000001ff */
[----:B-1----:R-:W0:Y:S03]  /*02e0*/  @!P2 LDC.64 R14, c[0x0][0x230] ;  /* 0x00008c00ff0eab82 */ /* 0x002e260000000a00 */
[----:B------:R1:W4:Y:S06]  /*02f0*/  @!P1 LDG.E R22, desc[UR4][R8.64] ;  /* 0x0000000408169981 */ /* 0x00032c000c1e1900 */
[----:B------:R0:W4:Y:S01]  /*0300*/  @!P1 LDG.E R29, desc[UR4][R12.64] ;  /* 0x000000040c1d9981 */ /* 0x000122000c1e1900 */
[C---:B------:R-:W-:Y:S01]  /*0310*/  @!P3 IMAD.WIDE.U32 R18, R25.reuse, 0x4, R18 ;  /* 0x000000041912b825 */ /* 0x040fe200078e0012 */
[----:B-1----:R-:W1:Y:S03]  /*0320*/  @!P0 LDC.64 R8, c[0x0][0x230] ;  /* 0x00008c00ff088b82 */ /* 0x002e660000000a00 */
[----:B--2---:R-:W-:Y:S01]  /*0330*/  @!P3 IMAD.WIDE.U32 R20, R25, 0x4, R20 ;  /* 0x000000041914b825 */ /* 0x004fe200078e0014 */
[----:B------:R-:W-:-:S03]  /*0340*/  CS2R R24, SRZ ;  /* 0x0000000000187805 */ /* 0x000fc6000001ff00 */
[----:B------:R-:W-:Y:S02]  /*0350*/  IMAD.MOV.U32 R26, RZ, RZ, RZ ;  /* 0x000000ffff1a7224 */ /* 0x000fe400078e00ff */
[----:B------:R-:W-:Y:S01]  /*0360*/  IMAD.MOV.U32 R11, RZ, RZ, RZ ;  /* 0x000000ffff0b7224 */ /* 0x000fe200078e00ff */
[----:B------:R-:W2:Y:S01]  /*0370*/  @!P3 LDG.E R24, desc[UR4][R20.64] ;  /* 0x000000041418b981 */ /* 0x000ea2000c1e1900 */
[----:B---3--:R-:W-:-:S04]  /*0380*/  @!P2 IMAD.WIDE.U32 R16, R27, 0x4, R16 ;  /* 0x000000041b10a825 */ /* 0x008fc800078e0010 */
[----:B0-----:R-:W-:Y:S01]  /*0390*/  @!P2 IMAD.WIDE.U32 R14, R27, 0x4, R14 ;  /* 0x000000041b0ea825 */ /* 0x001fe200078e000e */
[----:B------:R-:W3:Y:S04]  /*03a0*/  @!P2 LDG.E R25, desc[UR4][R16.64] ;  /* 0x000000041019a981 */ /* 0x000ee8000c1e1900 */
[----:B------:R-:W3:Y:S04]  /*03b0*/  @!P2 LDG.E R26, desc[UR4][R14.64] ;  /* 0x000000040e1aa981 */ /* 0x000ee8000c1e1900 */
[----:B------:R-:W2:Y:S01]  /*03c0*/  @!P3 LDG.E R11, desc[UR4][R18.64] ;  /* 0x00000004120bb981 */ /* 0x000ea2000c1e1900 */
[----:B-1----:R-:W-:-:S02]  /*03d0*/  @!P0 IMAD.WIDE.U32 R12, R23, 0x4, R8 ;  /* 0x00000004170c8825 */ /* 0x002fc400078e0008 */
[----:B------:R-:W0:Y:S01]  /*03e0*/  @!P1 LDC.64 R8, c[0x0][0x220] ;  /* 0x00008800ff089b82 */ /* 0x000e220000000a00 */
[----:B------:R-:W-:Y:S01]  /*03f0*/  BSSY B0, `(.L_x_33031) ;  /* 0x0000027000007945 */ /* 0x000fe20003800000 */
[----:B------:R-:W-:Y:S02]  /*0400*/  ISETP.NE.AND P4, PT, R5, RZ, !P0 ;  /* 0x000000ff0500720c */ /* 0x000fe40004785270 */
[----:B------:R-:W-:-:S11]  /*0410*/  PRMT R5, RZ, 0x7610, R5 ;  /* 0x00007610ff057816 */ /* 0x000fd60000000005 */
[----:B----4-:R1:W5:Y:S01]  /*0420*/  @P4 LDG.E R4, desc[UR4][R12.64] ;  /* 0x000000040c044981 */ /* 0x010362000c1e1900 */
[----:B------:R-:W-:-:S04]  /*0430*/  @!P1 ISETP.NE.AND P4, PT, R7, RZ, PT ;  /* 0x000000ff0700920c */ /* 0x000fc80003f85270 */
[----:B------:R-:W-:-:S04]  /*0440*/  @!P1 SEL R5, RZ, 0x1, !P4 ;  /* 0x00000001ff059807 */ /* 0x000fc80006000000 */
[----:B------:R-:W-:Y:S02]  /*0450*/  PRMT R7, R5, 0x9910, RZ ;  /* 0x0000991005077816 */ /* 0x000fe400000000ff */
[----:B------:R-:W-:Y:S02]  /*0460*/  @!P2 ISETP.NE.AND P4, PT, R6, RZ, PT ;  /* 0x000000ff0600a20c */ /* 0x000fe40003f85270 */
[----:B------:R-:W-:Y:S02]  /*0470*/  PRMT R5, RZ, 0x7610, R5 ;  /* 0x00007610ff057816 */ /* 0x000fe40000000005 */
[----:B------:R-:W-:Y:S02]  /*0480*/  @!P2 SEL R5, RZ, 0x1, !P4 ;  /* 0x00000001ff05a807 */ /* 0x000fe40006000000 */
[----:B------:R-:W-:Y:S02]  /*0490*/  ISETP.NE.AND P2, PT, R7, RZ, PT ;  /* 0x000000ff0700720c */ /* 0x000fe40003f45270 */
[----:B------:R-:W-:-:S02]  /*04a0*/  PRMT R7, R5, 0x9910, RZ ;  /* 0x0000991005077816 */ /* 0x000fc400000000ff */
[----:B------:R-:W-:Y:S02]  /*04b0*/  @!P1 LEA R5, R0, R3, 0x9 ;  /* 0x0000000300059211 */ /* 0x000fe400078e48ff */
[----:B------:R-:W-:-:S03]  /*04c0*/  @!P3 ISETP.NE.AND P5, PT, R10, RZ, PT ;  /* 0x000000ff0a00b20c */ /* 0x000fc60003fa5270 */
[----:B0-----:R-:W-:Y:S01]  /*04d0*/  @!P1 IMAD.WIDE.U32 R8, R5, 0x4, R8 ;  /* 0x0000000405089825 */ /* 0x001fe200078e0008 */
[----:B------:R-:W-:-:S03]  /*04e0*/  FSEL R29, R22, R29, !P2 ;  /* 0x0000001d161d7208 */ /* 0x000fc60005000000 */
[----:B------:R-:W-:Y:S01]  /*04f0*/  @!P1 VIADD R3, R3, 0x80 ;  /* 0x0000008003039836 */ /* 0x000fe20000000000 */
[----:B------:R-:W-:Y:S01]  /*0500*/  PRMT R6, RZ, 0x7610, R6 ;  /* 0x00007610ff067816 */ /* 0x000fe20000000006 */
[----:B------:R1:W-:Y:S01]  /*0510*/  @!P1 STG.E desc[UR4][R8.64], R29 ;  /* 0x0000001d08009986 */ /* 0x0003e2000c101904 */
[----:B------:R-:W-:Y:S02]  /*0520*/  @!P3 SEL R6, RZ, 0x1, !P5 ;  /* 0x00000001ff06b807 */ /* 0x000fe40006800000 */
[----:B------:R-:W-:Y:S02]  /*0530*/  ISETP.GE.AND P4, PT, R3, R2, PT ;  /* 0x000000020300720c */ /* 0x000fe40003f86270 */
[----:B------:R-:W-:Y:S01]  /*0540*/  PRMT R10, R6, 0x9910, RZ ;  /* 0x00009910060a7816 */ /* 0x000fe200000000ff */
[----:B------:R-:W-:-:S04]  /*0550*/  IMAD.MOV.U32 R6, RZ, RZ, R7 ;  /* 0x000000ffff067224 */ /* 0x000fc800078e0007 */
[----:B------:R-:W-:Y:S01]  /*0560*/  IMAD.MOV.U32 R7, RZ, RZ, R10 ;  /* 0x000000ffff077224 */ /* 0x000fe200078e000a */
[----:B------:R-:W-:-:S04]  /*0570*/  ISETP.NE.AND P2, PT, R6, RZ, PT ;  /* 0x000000ff0600720c */ /* 0x000fc80003f45270 */
[----:B------:R-:W-:Y:S02]  /*0580*/  ISETP.NE.AND P3, PT, R7, RZ, PT ;  /* 0x000000ff0700720c */ /* 0x000fe40003f65270 */
[----:B---3--:R-:W-:Y:S02]  /*0590*/  FSEL R25, R25, R26, !P2 ;  /* 0x0000001a19197208 */ /* 0x008fe40005000000 */
[----:B--2---:R-:W-:Y:S01]  /*05a0*/  FSEL R11, R24, R11, !P3 ;  /* 0x0000000b180b7208 */ /* 0x004fe20005800000 */
[----:B-1----:R-:W-:Y:S08]  /*05b0*/  @P4 BRA `(.L_x_33032) ;  /* 0x0000000000284947 */ /* 0x002ff00003800000 */
[----:B------:R-:W0:Y:S01]  /*05c0*/  LDC.64 R6, c[0x0][0x220] ;  /* 0x00008800ff067b82 */ /* 0x000e220000000a00 */
[----:B------:R-:W-:Y:S01]  /*05d0*/  LEA R9, R0, R3, 0x9 ;  /* 0x0000000300097211 */ /* 0x000fe200078e48ff */
        /* <DEDUP_REMOVED lines=8> */
.L_x_33032:
[----:B------:R-:W-:Y:S05]  /*0660*/  BSYNC B0 ;  /* 0x0000000000007941 */ /* 0x000fea0003800000 */
.L_x_33031:
[----:B------:R-:W-:-:S13]  /*0670*/  ISETP.GE.AND P1, PT, R3, R2, PT ;  /* 0x000000020300720c */ /* 0x000fda0003f26270 */
[----:B------:R-:W-:Y:S05]  /*0680*/  @P1 EXIT ;  /* 0x000000000000194d */ /* 0x000fea0003800000 */
[----:B0-----:R-:W0:Y:S01]  /*0690*/  LDC.64 R6, c[0x0][0x220] ;  /* 0x00008800ff067b82 */ /* 0x001e220000000a00 */
[----:B------:R-:W-:Y:S01]  /*06a0*/  IMAD R3, R0, 0x200, R3 ;  /* 0x0000020000037824 */ /* 0x000fe200078e0203 */
[----:B------:R-:W-:Y:S01]  /*06b0*/  MOV R5, RZ ;  /* 0x000000ff00057202 */ /* 0x000fe20000000f00 */
[----:B-----5:R-:W-:Y:S02]  /*06c0*/  @!P0 IMAD.MOV.U32 R5, RZ, RZ, R4 ;  /* 0x000000ffff058224 */ /* 0x020fe400078e0004 */
[----:B0-----:R-:W-:-:S05]  /*06d0*/  IMAD.WIDE.U32 R2, R3, 0x4, R6 ;  /* 0x0000000403027825 */ /* 0x001fca00078e0006 */
[----:B------:R-:W-:Y:S01]  /*06e0*/  STG.E desc[UR4][R2.64], R5 ;  /* 0x0000000502007986 */ /* 0x000fe2000c101904 */
[----:B------:R-:W-:Y:S05]  /*06f0*/  EXIT ;  /* 0x000000000000794d */ /* 0x000fea0003800000 */
.L_x_33033:
        /* <DEDUP_REMOVED lines=16> */
.L_x_44609:


//--------------------- .text._ZN2at6native29vectorized_elementwise_kernelILi2EZZZNS0_49_GLOBAL__N__657f93f7_16_TensorCompare_cu_71e06f4e17where_kernel_implERNS_14TensorIteratorEENKUlvE_clEvENKUlvE9_clEvEUlbffE_St5arrayIPcLm4EEEEviT0_T1_ --------------------------
	.section	.text._ZN2at6native29vectorized_elementwise_kernelILi2EZZZNS0_49_GLOBAL__N__657f93f7_16_TensorCompare_cu_71e06f4e17where_kernel_implERNS_14TensorIteratorEENKUlvE_clEvENKUlvE9_clEvEUlbffE_St5arrayIPcLm4EEEEviT0_T1_,"ax",@progbits
	.align	128
        .global         _ZN2at6native29vectorized_elementwise_kernelILi2EZZZNS0_49_GLOBAL__N__657f93f7_16_TensorCompare_cu_71e06f4e17where_kernel_implERNS_14TensorIteratorEENKUlvE_clEvENKUlvE9_clEvEUlbffE_St5arrayIPcLm4EEEEviT0_T1_
        .type           _ZN2at6native29vectorized_elementwise_kernelILi2EZZZNS0_49_GLOBAL__N__657f93f7_16_TensorCompare_cu_71e06f4e17where_kernel_implERNS_14TensorIteratorEENKUlvE_clEvENKUlvE9_clEvEUlbffE_St5arrayIPcLm4EEEEviT0_T1_,@function
        .size           _ZN2at6native29vectorized_elementwise_kernelILi2EZZZNS0_49_GLOBAL__N__657f93f7_16_TensorCompare_cu_71e06f4e17where_kernel_implERNS_14TensorIteratorEENKUlvE_clEvENKUlvE9_clEvEUlbffE_St5arrayIPcLm4EEEEviT0_T1_,(.L_x_44610 - _ZN2at6native29vectorized_elementwise_kernelILi2EZZZNS0_49_GLOBAL__N__657f93f7_16_TensorCompare_cu_71e06f4e17where_kernel_implERNS_14TensorIteratorEENKUlvE_clEvENKUlvE9_clEvEUlbffE_St5arrayIPcLm4EEEEviT0_T1_)
        .other          _ZN2at6native29vectorized_elementwise_kernelILi2EZZZNS0_49_GLOBAL__N__657f93f7_16_TensorCompare_cu_71e06f4e17where_kernel_implERNS_14TensorIteratorEENKUlvE_clEvENKUlvE9_clEvEUlbffE_St5arrayIPcLm4EEEEviT0_T1_,@"STO_CUDA_ENTRY STV_DEFAULT"
_ZN2at6native29vectorized_elementwise_kernelILi2EZZZNS0_49_GLOBAL__N__657f93f7_16_TensorCompare_cu_71e06f4e17where_kernel_implERNS_14TensorIteratorEENKUlvE_clEvENKUlvE9_clEvEUlbffE_St5arrayIPcLm4EEEEviT0_T1_:
.text._ZN2at6native29vectorized_elementwise_kernelILi2EZZZNS0_49_GLOBAL__N__657f93f7_16_TensorCompare_cu_71e06f4e17where_kernel_implERNS_14TensorIteratorEENKUlvE_clEvENKUlvE9_clEvEUlbffE_St5arrayIPcLm4EEEEviT0_T1_:
        /* <DEDUP_REMOVED lines=16> */
[C---:B---3--:R-:W-:Y:S01]  /*0100*/  IMAD.WIDE R18, R3.reuse, 0x4, R18 ;  /* 0x0000000403127825 */ /* 0x048fe200078e0212 */
[----:B------:R-:W2:Y:S03]  /*0110*/  LDG.E.U16 R25, desc[UR4][R22.64] ;  /* 0x0000000416197981 */ /* 0x000ea6000c1e1500 */
[C---:B------:R-:W-:Y:S01]  /*0120*/  IMAD.WIDE.U32 R26, R0.reuse, 0x8, R26 ;  /* 0x00000008001a7825 */ /* 0x040fe200078e001a */
[----:B------:R-:W3:Y:S03]  /*0130*/  LDG.E.U16 R28, desc[UR4][R22.64+0x100] ;  /* 0x00010004161c7981 */ /* 0x000ee6000c1e1500 */
[----:B------:R-:W-:Y:S01]  /*0140*/  IMAD.WIDE.U32 R18, R0, 0x8, R18 ;  /* 0x0000000800127825 */ /* 0x000fe200078e0012 */
[----:B------:R-:W4:Y:S04]  /*0150*/  LDG.E.64 R4, desc[UR4][R26.64] ;  /* 0x000000041a047981 */ /* 0x000f28000c1e1b00 */
[----:B------:R-:W4:Y:S04]  /*0160*/  LDG.E.64 R6, desc[UR4][R18.64] ;  /* 0x0000000412067981 */ /* 0x000f28000c1e1b00 */
[----:B------:R-:W5:Y:S04]  /*0170*/  LDG.E.U16 R24, desc[UR4][R22.64+0x200] ;  /* 0x0002000416187981 */ /* 0x000f68000c1e1500 */
[----:B------:R0:W5:Y:S04]  /*0180*/  LDG.E.U16 R2, desc[UR4][R22.64+0x300] ;  /* 0x0003000416027981 */ /* 0x000168000c1e1500 */
[----:B------:R-:W5:Y:S04]  /*0190*/  LDG.E.64 R8, desc[UR4][R26.64+0x400] ;  /* 0x000400041a087981 */ /* 0x000f68000c1e1b00 */
[----:B------:R-:W5:Y:S01]  /*01a0*/  LDG.E.64 R10, desc[UR4][R18.64+0x400] ;  /* 0x00040004120a7981 */ /* 0x000f62000c1e1b00 */
[----:B0-----:R-:W0:Y:S03]  /*01b0*/  LDC.64 R22, c[0x0][0x220] ;  /* 0x00008800ff167b82 */ /* 0x001e260000000a00 */
[----:B------:R-:W5:Y:S04]  /*01c0*/  LDG.E.64 R12, desc[UR4][R26.64+0x800] ;  /* 0x000800041a0c7981 */ /* 0x000f68000c1e1b00 */
[----:B------:R-:W5:Y:S04]  /*01d0*/  LDG.E.64 R14, desc[UR4][R18.64+0x800] ;  /* 0x00080004120e7981 */ /* 0x000f68000c1e1b00 */
[----:B------:R-:W5:Y:S04]  /*01e0*/  LDG.E.64 R16, desc[UR4][R26.64+0xc00] ;  /* 0x000c00041a107981 */ /* 0x000f68000c1e1b00 */
[----:B------:R-:W5:Y:S01]  /*01f0*/  LDG.E.64 R20, desc[UR4][R18.64+0xc00] ;  /* 0x000c000412147981 */ /* 0x000f62000c1e1b00 */
[----:B0-----:R-:W-:-:S04]  /*0200*/  IMAD.WIDE.U32 R22, R3, 0x4, R22 ;  /* 0x0000000403167825 */ /* 0x001fc800078e0016 */
[----:B------:R-:W-:Y:S01]  /*0210*/  IMAD.WIDE R22, R0, 0x8, R22 ;  /* 0x0000000800167825 */ /* 0x000fe200078e0216 */
[C---:B--2---:R-:W-:Y:S02]  /*0220*/  PRMT R29, R25.reuse, 0x7771, RZ ;  /* 0x00007771191d7816 */ /* 0x044fe400000000ff */
[----:B------:R-:W-:Y:S02]  /*0230*/  PRMT R25, R25, 0x7770, RZ ;  /* 0x0000777019197816 */ /* 0x000fe400000000ff */
[----:B------:R-:W-:Y:S02]  /*0240*/  ISETP.NE.AND P1, PT, R29, RZ, PT ;  /* 0x000000ff1d00720c */ /* 0x000fe40003f25270 */
[C---:B---3--:R-:W-:Y:S02]  /*0250*/  PRMT R29, R28.reuse, 0x7771, RZ ;  /* 0x000077711c1d7816 */ /* 0x048fe400000000ff */
[----:B------:R-:W-:Y:S02]  /*0260*/  ISETP.NE.AND P0, PT, R25, RZ, PT ;  /* 0x000000ff1900720c */ /* 0x000fe40003f05270 */
[----:B------:R-:W-:-:S02]  /*0270*/  PRMT R28, R28, 0x7770, RZ ;  /* 0x000077701c1c7816 */ /* 0x000fc400000000ff */
[----:B----4-:R-:W-:Y:S02]  /*0280*/  FSEL R4, R6, R4, !P0 ;  /* 0x0000000406047208 */ /* 0x010fe40004000000 */
[----:B------:R-:W-:Y:S02]  /*0290*/  ISETP.NE.AND P3, PT, R29, RZ, PT ;  /* 0x000000ff1d00720c */ /* 0x000fe40003f65270 */
[----:B------:R-:W-:Y:S02]  /*02a0*/  ISETP.NE.AND P2, PT, R28, RZ, PT ;  /* 0x000000ff1c00720c */ /* 0x000fe40003f45270 */
[----:B-----5:R-:W-:Y:S02]  /*02b0*/  PRMT R3, R24, 0x7770, RZ ;  /* 0x0000777018037816 */ /* 0x020fe400000000ff */
[----:B------:R-:W-:Y:S02]  /*02c0*/  PRMT R6, R2, 0x7770, RZ ;  /* 0x0000777002067816 */ /* 0x000fe400000000ff */
[----:B------:R-:W-:-:S02]  /*02d0*/  PRMT R24, R24, 0x7771, RZ ;  /* 0x0000777118187816 */ /* 0x000fc400000000ff */
[----:B------:R-:W-:Y:S02]  /*02e0*/  PRMT R2, R2, 0x7771, RZ ;  /* 0x0000777102027816 */ /* 0x000fe400000000ff */
[----:B------:R-:W-:Y:S02]  /*02f0*/  FSEL R5, R7, R5, !P1 ;  /* 0x0000000507057208 */ /* 0x000fe40004800000 */
[----:B------:R-:W-:Y:S02]  /*0300*/  FSEL R9, R11, R9, !P3 ;  /* 0x000000090b097208 */ /* 0x000fe40005800000 */
[----:B------:R-:W-:Y:S02]  /*0310*/  FSEL R8, R10, R8, !P2 ;  /* 0x000000080a087208 */ /* 0x000fe40005000000 */
[----:B------:R-:W-:Y:S02]  /*0320*/  ISETP.NE.AND P0, PT, R3, RZ, PT ;  /* 0x000000ff0300720c */ /* 0x000fe40003f05270 */
[----:B------:R-:W-:-:S02]  /*0330*/  ISETP.NE.AND P1, PT, R24, RZ, PT ;  /* 0x000000ff1800720c */ /* 0x000fc40003f25270 */
[----:B------:R-:W-:Y:S02]  /*0340*/  ISETP.NE.AND P2, PT, R6, RZ, PT ;  /* 0x000000ff0600720c */ /* 0x000fe40003f45270 */
[----:B------:R-:W-:Y:S02]  /*0350*/  ISETP.NE.AND P3, PT, R2, RZ, PT ;  /* 0x000000ff0200720c */ /* 0x000fe40003f65270 */
[----:B------:R-:W-:Y:S02]  /*0360*/  FSEL R13, R15, R13, !P1 ;  /* 0x0000000d0f0d7208 */ /* 0x000fe40004800000 */
[----:B------:R-:W-:Y:S02]  /*0370*/  FSEL R12, R14, R12, !P0 ;  /* 0x0000000c0e0c7208 */ /* 0x000fe40004000000 */
[----:B------:R-:W-:Y:S02]  /*0380*/  FSEL R17, R21, R17, !P3 ;  /* 0x0000001115117208 */ /* 0x000fe40005800000 */
[----:B------:R-:W-:Y:S01]  /*0390*/  FSEL R16, R20, R16, !P2 ;  /* 0x0000001014107208 */ /* 0x000fe20005000000 */
[----:B------:R-:W-:Y:S04]  /*03a0*/  STG.E.64 desc[UR4][R22.64], R4 ;  /* 0x0000000416007986 */ /* 0x000fe8000c101b04 */
[----:B------:R-:W-:Y:S04]  /*03b0*/  STG.E.64 desc[UR4][R22.64+0x400], R8 ;  /* 0x0004000816007986 */ /* 0x000fe8000c101b04 */
[----:B------:R-:W-:Y:S04]  /*03c0*/  STG.E.64 desc[UR4][R22.64+0x800], R12 ;  /* 0x0008000c16007986 */ /* 0x000fe8000c101b04 */
[----:B------:R-:W-:Y:S01]  /*03d0*/  STG.E.64 desc[UR4][R22.64+0xc00], R16 ;  /* 0x000c001016007986 */ /* 0x000fe2000c101b04 */
[----:B------:R-:W-:Y:S05]  /*03e0*/  EXIT ;  /* 0x000000000000794d */ /* 0x000fea0003800000 */
.L_x_33034:
[----:B------:R-:W0:Y:S02]  /*03f0*/  S2R R0, SR_TID.X ;  /* 0x0000000000007919 */ /* 0x000e240000002100 */
[----:B0-----:R-:W-:-:S13]  /*0400*/  ISETP.GE.AND P0, PT, R0, R5, PT ;  /* 0x000000050000720c */ /* 0x001fda0003f06270 */
[----:B------:R-:W0:Y:S01]  /*0410*/  @!P0 LDC.64 R10, c[0x0][0x228] ;  /* 0x00008a00ff0a8b82 */ /* 0x000e220000000a00 */
[----:B------:R-:W-:Y:S02]  /*0420*/  @!P0 IMAD.IADD R13, R3, 0x1, R0 ;  /* 0x00000001030d8824 */ /* 0x000fe400078e0200 */
[----:B------:R-:W-:-:S05]  /*0430*/  @!P0 VIADD R0, R0, 0x80 ;  /* 0x0000008000008836 */ /* 0x000fca0000000000 */
[----:B------:R-:W-:Y:S01]  /*0440*/  ISETP.GE.AND P4, PT, R0, R5, PT ;  /* 0x000000050000720c */ /* 0x000fe20003f86270 */
[----:B------:R-:W1:Y:S08]  /*0450*/  @!P0 LDC.64 R6, c[0x0][0x230] ;  /* 0x00008c00ff068b82 */ /* 0x000e700000000a00 */
[----:B------:R-:W2:Y:S01]  /*0460*/  @!P0 LDC.64 R8, c[0x0][0x238] ;  /* 0x00008e00ff088b82 */ /* 0x000ea20000000a00 */
[----:B0-----:R-:W-:-:S07]  /*0470*/  @!P0 IADD3 R10, P1, R13, R10, RZ ;  /* 0x0000000a0d0a8210 */ /* 0x001fce0007f3e0ff */
[----:B------:R-:W0:Y:S01]  /*0480*/  @!P4 LDC.64 R14, c[0x0][0x228] ;  /* 0x00008a00ff0ecb82 */ /* 0x000e220000000a00 */
[----:B------:R-:W-:Y:S02]  /*0490*/  @!P0 IMAD.X R11, RZ, RZ, R11, P1 ;  /* 0x000000ffff0b8224 */ /* 0x000fe400008e060b */
[----:B------:R-:W-:Y:S02]  /*04a0*/  IMAD.MOV.U32 R18, RZ, RZ, RZ ;  /* 0x000000ffff127224 */ /* 0x000fe400078e00ff */
[----:B------:R-:W-:Y:S01]  /*04b0*/  IMAD.MOV.U32 R17, RZ, RZ, RZ ;  /* 0x000000ffff117224 */ /* 0x000fe200078e00ff */
[----:B------:R3:W4:Y:S01]  /*04c0*/  @!P0 LDG.E.U8 R10, desc[UR4][R10.64] ;  /* 0x000000040a0a8981 */ /* 0x000722000c1e1100 */
[----:B------:R-:W-:Y:S01]  /*04d0*/  @!P4 IMAD.IADD R19, R3, 0x1, R0 ;  /* 0x000000010313c824 */ /* 0x000fe200078e0200 */
[----:B------:R-:W-:Y:S01]  /*04e0*/  PRMT R4, RZ, 0x7610, R4 ;  /* 0x00007610ff047816 */ /* 0x000fe20000000004 */
[----:B------:R-:W-:Y:S01]  /*04f0*/  @!P4 VIADD R0, R0, 0x80 ;  /* 0x000000800000c836 */ /* 0x000fe20000000000 */
[----:B------:R-:W5:Y:S01]  /*0500*/  @!P4 LDC.64 R28, c[0x0][0x238] ;  /* 0x00008e00ff1ccb82 */ /* 0x000f620000000a00 */
[----:B-1----:R-:W-:-:S03]  /*0510*/  @!P0 IMAD.WIDE.U32 R6, R13, 0x4, R6 ;  /* 0x000000040d068825 */ /* 0x002fc600078e0006 */
[----:B------:R-:W-:Y:S01]  /*0520*/  ISETP.GE.AND P5, PT, R0, R5, PT ;  /* 0x000000050000720c */ /* 0x000fe20003fa6270 */
[----:B--2---:R-:W-:Y:S01]  /*0530*/  @!P0 IMAD.WIDE.U32 R8, R13, 0x4, R8 ;  /* 0x000000040d088825 */ /* 0x004fe200078e0008 */
[----:B------:R-:W2:Y:S04]  /*0540*/  @!P0 LDG.E R18, desc[UR4][R6.64] ;  /* 0x0000000406128981 */ /* 0x000ea8000c1e1900 */
[----:B------:R1:W2:Y:S01]  /*0550*/  @!P0 LDG.E R17, desc[UR4][R8.64] ;  /* 0x0000000408118981 */ /* 0x0002a2000c1e1900 */
[----:B0-----:R-:W-:-:S05]  /*0560*/  @!P4 IADD3 R12, P1, R19, R14, RZ ;  /* 0x0000000e130cc210 */ /* 0x001fca0007f3e0ff */
[----:B------:R-:W-:Y:S01]  /*0570*/  @!P4 IMAD.X R13, RZ, RZ, R15, P1 ;  /* 0x000000ffff0dc224 */ /* 0x000fe200008e060f */
[----:B------:R-:W0:Y:S04]  /*0580*/  @!P5 LDC.64 R24, c[0x0][0x230] ;  /* 0x00008c00ff18db82 */ /* 0x000e280000000a00 */
[----:B------:R5:W2:Y:S01]  /*0590*/  @!P4 LDG.E.U8 R2, desc[UR4][R12.64] ;  /* 0x000000040c02c981 */ /* 0x000aa2000c1e1100 */
[----:B---3--:R-:W-:-:S03]  /*05a0*/  @!P5 IMAD.IADD R11, R3, 0x1, R0 ;  /* 0x00000001030bd824 */ /* 0x008fc600078e0200 */
[----:B------:R-:W3:Y:S08]  /*05b0*/  @!P5 LDC.64 R14, c[0x0][0x228] ;  /* 0x00008a00ff0edb82 */ /* 0x000ef00000000a00 */
[----:B-1----:R-:W1:Y:S08]  /*05c0*/  @!P4 LDC.64 R8, c[0x0][0x230] ;  /* 0x00008c00ff08cb82 */ /* 0x002e700000000a00 */
[----:B------:R-:W0:Y:S01]  /*05d0*/  @!P5 LDC.64 R6, c[0x0][0x238] ;  /* 0x00008e00ff06db82 */ /* 0x000e220000000a00 */
[----:B---3--:R-:W-:-:S05]  /*05e0*/  @!P5 IADD3 R14, P1, R11, R14, RZ ;  /* 0x0000000e0b0ed210 */ /* 0x008fca0007f3e0ff */
[----:B------:R-:W-:-:S05]  /*05f0*/  @!P5 IMAD.X R15, RZ, RZ, R15, P1 ;  /* 0x000000ffff0fd224 */ /* 0x000fca00008e060f */
[----:B------:R-:W3:Y:S01]  /*0600*/  @!P5 LDG.E.U8 R16, desc[UR4][R14.64] ;  /* 0x000000040e10d981 */ /* 0x000ee2000c1e1100 */
[----:B------:R-:W-:Y:S02]  /*0610*/  @!P5 VIADD R0, R0, 0x80 ;  /* 0x000000800000d836 */ /* 0x000fe40000000000 */
[----:B-1----:R-:W-:-:S03]  /*0620*/  @!P4 IMAD.WIDE.U32 R8, R19, 0x4, R8 ;  /* 0x000000041308c825 */ /* 0x002fc600078e0008 */
[----:B------:R-:W-:-:S13]  /*0630*/  ISETP.GE.AND P1, PT, R0, R5, PT ;  /* 0x000000050000720c */ /* 0x000fda0003f26270 */
[----:B------:R-:W-:Y:S01]  /*0640*/  @!P1 IMAD.IADD R21, R3, 0x1, R0 ;  /* 0x0000000103159824 */ /* 0x000fe200078e0200 */
[----:B-----5:R-:W1:Y:S01]  /*0650*/  @!P1 LDC.64 R12, c[0x0][0x230] ;  /* 0x00008c00ff0c9b82 */ /* 0x020e620000000a00 */
[----:B------:R-:W-:-:S07]  /*0660*/  @!P1 VIADD R0, R0, 0x80 ;  /* 0x0000008000009836 */ /* 0x000fce0000000000 */
[----:B------:R-:W5:Y:S01]  /*0670*/  @!P1 LDC.64 R22, c[0x0][0x238] ;  /* 0x00008e00ff169b82 */ /* 0x000f620000000a00 */
[----:B------:R-:W-:-:S04]  /*0680*/  @!P4 IMAD.WIDE.U32 R28, R19, 0x4, R28 ;  /* 0x00000004131cc825 */ /* 0x000fc800078e001c */
[----:B------:R-:W-:Y:S02]  /*0690*/  IMAD.MOV.U32 R19, RZ, RZ, RZ ;  /* 0x000000ffff137224 */ /* 0x000fe400078e00ff */
[----:B0-----:R-:W-:-:S04]  /*06a0*/  @!P5 IMAD.WIDE.U32 R24, R11, 0x4, R24 ;  /* 0x000000040b18d825 */ /* 0x001fc800078e0018 */
[----:B------:R-:W-:Y:S01]  /*06b0*/  @!P5 IMAD.WIDE.U32 R6, R11, 0x4, R6 ;  /* 0x000000040b06d825 */ /* 0x000fe200078e0006 */
[----:B------:R-:W3:Y:S03]  /*06c0*/  @!P4 LDG.E R19, desc[UR4][R28.64] ;  /* 0x000000041c13c981 */ /* 0x000ee6000c1e1900 */
[----:B-1----:R-:W-:-:S04]  /*06d0*/  @!P1 IMAD.WIDE.U32 R12, R21, 0x4, R12 ;  /* 0x00000004150c9825 */ /* 0x002fc800078e000c */
[----:B------:R-:W-:Y:S02]  /*06e0*/  IMAD.MOV.U32 R11, RZ, RZ, RZ ;  /* 0x000000ffff0b7224 */ /* 0x000fe400078e00ff */
[----:B------:R-:W-:Y:S02]  /*06f0*/  IMAD.MOV.U32 R20, RZ, RZ, RZ ;  /* 0x000000ffff147224 */ /* 0x000fe400078e00ff */
[----:B-----5:R-:W-:Y:S02]  /*0700*/  @!P1 IMAD.WIDE.U32 R22, R21, 0x4, R22 ;  /* 0x0000000415169825 */ /* 0x020fe400078e0016 */
[----:B------:R-:W5:Y:S04]  /*0710*/  @!P5 LDG.E R11, desc[UR4][R24.64] ;  /* 0x00000004180bd981 */ /* 0x000f68000c1e1900 */
[----:B------:R0:W5:Y:S02]  /*0720*/  @!P5 LDG.E R20, desc[UR4][R6.64] ;  /* 0x000000040614d981 */ /* 0x000164000c1e1900 */
[----:B0-----:R-:W-:-:S02]  /*0730*/  CS2R R6, SRZ ;  /* 0x0000000000067805 */ /* 0x001fc4000001ff00 */
[----:B----4-:R-:W-:Y:S01]  /*0740*/  @!P0 ISETP.NE.AND P2, PT, R10, RZ, PT ;  /* 0x000000ff0a00820c */ /* 0x010fe20003f45270 */
[----:B------:R-:W-:-:S03]  /*0750*/  IMAD.MOV.U32 R10, RZ, RZ, RZ ;  /* 0x000000ffff0a7224 */ /* 0x000fc600078e00ff */
[----:B------:R-:W-:Y:S02]  /*0760*/  @!P0 SEL R4, RZ, 0x1, !P2 ;  /* 0x00000001ff048807 */ /* 0x000fe40005000000 */
[----:B------:R-:W-:Y:S01]  /*0770*/  ISETP.GE.AND P2, PT, R0, R5, PT ;  /* 0x000000050000720c */ /* 0x000fe20003f46270 */
[----:B------:R0:W4:Y:S01]  /*0780*/  @!P4 LDG.E R10, desc[UR4][R8.64] ;  /* 0x00000004080ac981 */ /* 0x000122000c1e1900 */
[----:B------:R-:W-:-:S04]  /*0790*/  PRMT R4, R4, 0x9910, RZ ;  /* 0x0000991004047816 */ /* 0x000fc800000000ff */
[----:B------:R-:W-:-:S04]  /*07a0*/  ISETP.NE.AND P3, PT, R4, RZ, PT ;  /* 0x000000ff0400720c */ /* 0x000fc80003f65270 */
[----:B--2---:R-:W-:-:S03]  /*07b0*/  FSEL R18, R17, R18, !P3 ;  /* 0x0000001211127208 */ /* 0x004fc60005800000 */
[----:B------:R-:W1:Y:S01]  /*07c0*/  @!P2 LDC.64 R14, c[0x0][0x230] ;  /* 0x00008c00ff0eab82 */ /* 0x000e620000000a00 */
[----:B------:R-:W-:Y:S02]  /*07d0*/  @!P2 IMAD.IADD R27, R3, 0x1, R0 ;  /* 0x00000001031ba824 */ /* 0x000fe400078e0200 */
[----:B------:R-:W-:Y:S01]  /*07e0*/  @!P2 VIADD R0, R0, 0x80 ;  /* 0x000000800000a836 */ /* 0x000fe20000000000 */
[----:B0-----:R-:W-:-:S04]  /*07f0*/  CS2R R8, SRZ ;  /* 0x0000000000087805 */ /* 0x001fc8000001ff00 */
[----:B------:R-:W-:Y:S01]  /*0800*/  ISETP.GE.AND P3, PT, R0, R5, PT ;  /* 0x000000050000720c */ /* 0x000fe20003f66270 */
[----:B------:R-:W0:Y:S01]  /*0810*/  @!P2 LDC.64 R28, c[0x0][0x238] ;  /* 0x00008e00ff1cab82 */ /* 0x000e220000000a00 */
[----:B------:R2:W5:Y:S04]  /*0820*/  @!P1 LDG.E R9, desc[UR4][R12.64] ;  /* 0x000000040c099981 */ /* 0x000568000c1e1900 */
[----:B------:R1:W5:Y:S03]  /*0830*/  @!P1 LDG.E R8, desc[UR4][R22.64] ;  /* 0x0000000416089981 */ /* 0x000366000c1e1900 */
[----:B--2---:R-:W2:Y:S01]  /*0840*/  @!P1 LDC.64 R12, c[0x0][0x228] ;  /* 0x00008a00ff0c9b82 */ /* 0x004ea20000000a00 */
[----:B-1----:R-:W-:-:S07]  /*0850*/  @!P2 IMAD.WIDE.U32 R14, R27, 0x4, R14 ;  /* 0x000000041b0ea825 */ /* 0x002fce00078e000e */
[----:B------:R-:W1:Y:S01]  /*0860*/  @!P3 LDC.64 R24, c[0x0][0x230] ;  /* 0x00008c00ff18bb82 */ /* 0x000e620000000a00 */
[----:B------:R0:W5:Y:S01]  /*0870*/  @!P2 LDG.E R7, desc[UR4][R14.64] ;  /* 0x000000040e07a981 */ /* 0x000162000c1e1900 */
[----:B------:R-:W-:-:S06]  /*0880*/  @!P3 IMAD.IADD R17, R3, 0x1, R0 ;  /* 0x000000010311b824 */ /* 0x000fcc00078e0200 */
[----:B------:R-:W3:Y:S01]  /*0890*/  @!P3 LDC.64 R22, c[0x0][0x238] ;  /* 0x00008e00ff16bb82 */ /* 0x000ee20000000a00 */
[----:B------:R-:W-:Y:S01]  /*08a0*/  @!P4 ISETP.NE.AND P6, PT, R2, RZ, PT ;  /* 0x000000ff0200c20c */ /* 0x000fe20003fc5270 */
[----:B------:R-:W-:Y:S01]  /*08b0*/  @!P3 VIADD R0, R0, 0x80 ;  /* 0x000000800000b836 */ /* 0x000fe20000000000 */
[----:B------:R-:W-:-:S05]  /*08c0*/  PRMT R2, RZ, 0x7610, R2 ;  /* 0x00007610ff027816 */ /* 0x000fca0000000002 */
[----:B0-----:R-:W0:Y:S01]  /*08d0*/  @!P2 LDC.64 R14, c[0x0][0x228] ;  /* 0x00008a00ff0eab82 */ /* 0x001e220000000a00 */
[----:B------:R-:W-:Y:S02]  /*08e0*/  @!P4 SEL R2, RZ, 0x1, !P6 ;  /* 0x00000001ff02c807 */ /* 0x000fe40007000000 */
[----:B------:R-:W-:Y:S01]  /*08f0*/  ISETP.GE.AND P4, PT, R0, R5, PT ;  /* 0x000000050000720c */ /* 0x000fe20003f86270 */
[----:B------:R-:W-:Y:S01]  /*0900*/  IMAD.MOV.U32 R4, RZ, RZ, RZ ;  /* 0x000000ffff047224 */ /* 0x000fe200078e00ff */
[----:B--2---:R-:W-:Y:S01]  /*0910*/  @!P1 IADD3 R12, P6, R21, R12, RZ ;  /* 0x0000000c150c9210 */ /* 0x004fe20007fde0ff */
[----:B------:R-:W-:-:S04]  /*0920*/  @!P2 IMAD.WIDE.U32 R28, R27, 0x4, R28 ;  /* 0x000000041b1ca825 */ /* 0x000fc800078e001c */
[C---:B-1----:R-:W-:Y:S01]  /*0930*/  @!P3 IMAD.WIDE.U32 R24, R17.reuse, 0x4, R24 ;  /* 0x000000041118b825 */ /* 0x042fe200078e0018 */
[----:B------:R1:W2:Y:S03]  /*0940*/  @!P2 LDG.E R4, desc[UR4][R28.64] ;  /* 0x000000041c04a981 */ /* 0x0002a6000c1e1900 */
[----:B------:R-:W-:Y:S01]  /*0950*/  IMAD.MOV.U32 R21, RZ, RZ, RZ ;  /* 0x000000ffff157224 */ /* 0x000fe200078e00ff */
[----:B------:R0:W2:Y:S01]  /*0960*/  @!P3 LDG.E R6, desc[UR4][R24.64] ;  /* 0x000000041806b981 */ /* 0x0000a2000c1e1900 */
[----:B---3--:R-:W-:-:S04]  /*0970*/  @!P3 IMAD.WIDE.U32 R22, R17, 0x4, R22 ;  /* 0x000000041116b825 */ /* 0x008fc800078e0016 */
[----:B------:R-:W-:Y:S01]  /*0980*/  @!P1 IMAD.X R13, RZ, RZ, R13, P6 ;  /* 0x000000ffff0d9224 */ /* 0x000fe200030e060d */
[----:B-1----:R-:W1:Y:S01]  /*0990*/  @!P4 LDC.64 R28, c[0x0][0x230] ;  /* 0x00008c00ff1ccb82 */ /* 0x002e620000000a00 */
[----:B------:R-:W-:Y:S01]  /*09a0*/  @!P5 ISETP.NE.AND P6, PT, R16, RZ, PT ;  /* 0x000000ff1000d20c */ /* 0x000fe20003fc5270 */
[----:B------:R-:W3:Y:S01]  /*09b0*/  @!P3 LDG.E R21, desc[UR4][R22.64] ;  /* 0x000000041615b981 */ /* 0x000ee2000c1e1900 */
[----:B0-----:R-:W-:Y:S02]  /*09c0*/  PRMT R24, RZ, 0x7610, R24 ;  /* 0x00007610ff187816 */ /* 0x001fe40000000018 */
[----:B------:R-:W-:Y:S02]  /*09d0*/  @!P5 SEL R24, RZ, 0x1, !P6 ;  /* 0x00000001ff18d807 */ /* 0x000fe40007000000 */
[----:B------:R-:W-:Y:S02]  /*09e0*/  @!P2 IADD3 R14, P6, R27, R14, RZ ;  /* 0x0000000e1b0ea210 */ /* 0x000fe40007fde0ff */
[----:B------:R-:W0:Y:S01]  /*09f0*/  @!P4 LDC.64 R26, c[0x0][0x238] ;  /* 0x00008e00ff1acb82 */ /* 0x000e220000000a00 */
[----:B------:R1:W5:Y:S07]  /*0a00*/  @!P1 LDG.E.U8 R22, desc[UR4][R12.64] ;  /* 0x000000040c169981 */ /* 0x00036e000c1e1100 */
[----:B-1----:R-:W1:Y:S01]  /*0a10*/  @!P3 LDC.64 R12, c[0x0][0x228] ;  /* 0x00008a00ff0cbb82 */ /* 0x002e620000000a00 */
[----:B------:R-:W-:-:S02]  /*0a20*/  @!P4 IMAD.IADD R23, R3, 0x1, R0 ;  /* 0x000000010317c824 */ /* 0x000fc400078e0200 */
[----:B------:R-:W-:Y:S02]  /*0a30*/  @!P4 VIADD R0, R0, 0x80 ;  /* 0x000000800000c836 */ /* 0x000fe40000000000 */
[----:B------:R-:W-:Y:S02]  /*0a40*/  IMAD.MOV.U32 R25, RZ, RZ, RZ ;  /* 0x000000ffff197224 */ /* 0x000fe400078e00ff */
[----:B------:R-:W-:Y:S01]  /*0a50*/  @!P4 IMAD.WIDE.U32 R28, R23, 0x4, R28 ;  /* 0x00000004171cc825 */ /* 0x000fe200078e001c */
[----:B------:R-:W-:-:S03]  /*0a60*/  ISETP.GE.AND P5, PT, R0, R5, PT ;  /* 0x000000050000720c */ /* 0x000fc60003fa6270 */
[----:B------:R-:W-:Y:S01]  /*0a70*/  @!P2 IMAD.X R15, RZ, RZ, R15, P6 ;  /* 0x000000ffff0fa224 */ /* 0x000fe200030e060f */
[----:B------:R1:W3:Y:S04]  /*0a80*/  @!P4 LDG.E R25, desc[UR4][R28.64] ;  /* 0x000000041c19c981 */ /* 0x0002e8000c1e1900 */
[----:B------:R-:W2:Y:S01]  /*0a90*/  @!P2 LDG.E.U8 R14, desc[UR4][R14.64] ;  /* 0x000000040e0ea981 */ /* 0x000ea2000c1e1100 */
[----:B-1----:R-:W-:Y:S01]  /*0aa0*/  @!P3 IADD3 R28, P6, R17, R12, RZ ;  /* 0x0000000c111cb210 */ /* 0x002fe20007fde0ff */
[----:B0-----:R-:W-:-:S04]  /*0ab0*/  @!P4 IMAD.WIDE.U32 R16, R23, 0x4, R26 ;  /* 0x000000041710c825 */ /* 0x001fc800078e001a */
[----:B------:R-:W-:-:S06]  /*0ac0*/  IMAD.MOV.U32 R26, RZ, RZ, RZ ;  /* 0x000000ffff1a7224 */ /* 0x000fcc00078e00ff */
[----:B------:R0:W3:Y:S02]  /*0ad0*/  @!P4 LDG.E R26, desc[UR4][R16.64] ;  /* 0x00000004101ac981 */ /* 0x0000e4000c1e1900 */
[----:B0-----:R-:W0:Y:S01]  /*0ae0*/  @!P5 LDC.64 R16, c[0x0][0x228] ;  /* 0x00008a00ff10db82 */ /* 0x001e220000000a00 */
[----:B------:R-:W-:Y:S02]  /*0af0*/  @!P5 IMAD.IADD R27, R3, 0x1, R0 ;  /* 0x00000001031bd824 */ /* 0x000fe400078e0200 */
[----:B------:R-:W-:-:S05]  /*0b00*/  @!P3 IMAD.X R29, RZ, RZ, R13, P6 ;  /* 0x000000ffff1db224 */ /* 0x000fca00030e060d */
[----:B------:R-:W1:Y:S01]  /*0b10*/  @!P4 LDC.64 R12, c[0x0][0x228] ;  /* 0x00008a00ff0ccb82 */ /* 0x000e620000000a00 */
[----:B------:R-:W3:Y:S01]  /*0b20*/  @!P3 LDG.E.U8 R28, desc[UR4][R28.64] ;  /* 0x000000041c1cb981 */ /* 0x000ee2000c1e1100 */
[----:B0-----:R-:W-:-:S05]  /*0b30*/  @!P5 IADD3 R16, P6, R27, R16, RZ ;  /* 0x000000101b10d210 */ /* 0x001fca0007fde0ff */
[----:B------:R-:W-:-:S05]  /*0b40*/  @!P5 IMAD.X R17, RZ, RZ, R17, P6 ;  /* 0x000000ffff11d224 */ /* 0x000fca00030e0611 */
[----:B------:R0:W4:Y:S02]  /*0b50*/  @!P5 LDG.E.U8 R0, desc[UR4][R16.64] ;  /* 0x000000041000d981 */ /* 0x000124000c1e1100 */
[----:B0-----:R-:W0:Y:S01]  /*0b60*/  @!P5 LDC.64 R16, c[0x0][0x238] ;  /* 0x00008e00ff10db82 */ /* 0x001e220000000a00 */
[----:B-1----:R-:W-:Y:S01]  /*0b70*/  @!P4 IADD3 R12, P6, R23, R12, RZ ;  /* 0x0000000c170cc210 */ /* 0x002fe20007fde0ff */
[----:B0-----:R-:W-:-:S05]  /*0b80*/  @!P5 IMAD.WIDE.U32 R16, R27, 0x4, R16 ;  /* 0x000000041b10d825 */ /* 0x001fca00078e0010 */
[----:B------:R0:W5:Y:S01]  /*0b90*/  @!P5 LDG.E R23, desc[UR4][R16.64] ;  /* 0x000000041017d981 */ /* 0x000162000c1e1900 */
[----:B------:R-:W-:-:S05]  /*0ba0*/  @!P4 IMAD.X R13, RZ, RZ, R13, P6 ;  /* 0x000000ffff0dc224 */ /* 0x000fca00030e060d */
[----:B------:R1:W3:Y:S01]  /*0bb0*/  @!P4 LDG.E.U8 R15, desc[UR4][R12.64] ;  /* 0x000000040c0fc981 */ /* 0x0002e2000c1e1100 */
[----:B------:R-:W-:Y:S01]  /*0bc0*/  PRMT R2, R2, 0x9910, RZ ;  /* 0x0000991002027816 */ /* 0x000fe200000000ff */
[----:B0-----:R-:W0:Y:S08]  /*0bd0*/  @!P0 LDC.64 R16, c[0x0][0x220] ;  /* 0x00008800ff108b82 */ /* 0x001e300000000a00 */
[----:B-1----:R-:W1:Y:S02]  /*0be0*/  @!P5 LDC.64 R12, c[0x0][0x230] ;  /* 0x00008c00ff0cdb82 */ /* 0x002e640000000a00 */
[----:B-1----:R-:W-:Y:S01]  /*0bf0*/  @!P5 IMAD.WIDE.U32 R12, R27, 0x4, R12 ;  /* 0x000000041b0cd825 */ /* 0x002fe200078e000c */
[----:B----4-:R-:W-:-:S13]  /*0c00*/  ISETP.NE.AND P6, PT, R0, RZ, !P5 ;  /* 0x000000ff0000720c */ /* 0x010fda0006fc5270 */
[----:B-----5:R1:W4:Y:S01]  /*0c10*/  @P6 LDG.E R23, desc[UR4][R12.64] ;  /* 0x000000040c176981 */ /* 0x020322000c1e1900 */
[----:B------:R-:W5:Y:S01]  /*0c20*/  S2R R0, SR_TID.X ;  /* 0x0000000000007919 */ /* 0x000f620000002100 */
[----:B------:R-:W-:Y:S02]  /*0c30*/  ISETP.NE.AND P6, PT, R2, RZ, PT ;  /* 0x000000ff0200720c */ /* 0x000fe40003fc5270 */
[----:B------:R-:W-:Y:S02]  /*0c40*/  PRMT R24, R24, 0x9910, RZ ;  /* 0x0000991018187816 */ /* 0x000fe400000000ff */
[----:B------:R-:W-:Y:S02]  /*0c50*/  FSEL R10, R19, R10, !P6 ;  /* 0x0000000a130a7208 */ /* 0x000fe40007000000 */
[----:B------:R-:W-:Y:S01]  /*0c60*/  @!P1 ISETP.NE.AND P6, PT, R22, RZ, PT ;  /* 0x000000ff1600920c */ /* 0x000fe20003fc5270 */
[----:B------:R-:W-:Y:S01]  /*0c70*/  IMAD.MOV.U32 R19, RZ, RZ, R24 ;  /* 0x000000ffff137224 */ /* 0x000fe200078e0018 */
[----:B------:R-:W-:-:S02]  /*0c80*/  PRMT R2, RZ, 0x7610, R2 ;  /* 0x00007610ff027816 */ /* 0x000fc40000000002 */
[----:B------:R-:W-:Y:S02]  /*0c90*/  @!P1 SEL R2, RZ, 0x1, !P6 ;  /* 0x00000001ff029807 */ /* 0x000fe40007000000 */
[----:B------:R-:W-:Y:S02]  /*0ca0*/  ISETP.NE.AND P6, PT, R19, RZ, PT ;  /* 0x000000ff1300720c */ /* 0x000fe40003fc5270 */
[----:B--2---:R-:W-:Y:S02]  /*0cb0*/  @!P2 ISETP.NE.AND P1, PT, R14, RZ, PT ;  /* 0x000000ff0e00a20c */ /* 0x004fe40003f25270 */
[----:B-1----:R-:W-:Y:S02]  /*0cc0*/  PRMT R12, RZ, 0x7610, R12 ;  /* 0x00007610ff0c7816 */ /* 0x002fe4000000000c */
[----:B------:R-:W-:Y:S02]  /*0cd0*/  FSEL R11, R20, R11, !P6 ;  /* 0x0000000b140b7208 */ /* 0x000fe40007000000 */
[----:B---3--:R-:W-:-:S02]  /*0ce0*/  @!P3 ISETP.NE.AND P6, PT, R28, RZ, PT ;  /* 0x000000ff1c00b20c */ /* 0x008fc40003fc5270 */
[----:B------:R-:W-:Y:S02]  /*0cf0*/  @!P2 SEL R12, RZ, 0x1, !P1 ;  /* 0x00000001ff0ca807 */ /* 0x000fe40004800000 */
[----:B------:R-:W-:Y:S01]  /*0d00*/  @!P4 ISETP.NE.AND P1, PT, R15, RZ, PT ;  /* 0x000000ff0f00c20c */ /* 0x000fe20003f25270 */
[----:B-----5:R-:W-:Y:S01]  /*0d10*/  @!P0 IMAD.IADD R13, R3, 0x1, R0 ;  /* 0x00000001030d8824 */ /* 0x020fe200078e0200 */
[----:B------:R-:W-:Y:S01]  /*0d20*/  PRMT R14, RZ, 0x7610, R14 ;  /* 0x00007610ff0e7816 */ /* 0x000fe2000000000e */
[----:B------:R-:W-:Y:S02]  /*0d30*/  @!P0 VIADD R0, R0, 0x80 ;  /* 0x0000008000008836 */ /* 0x000fe40000000000 */
[----:B0-----:R-:W-:Y:S01]  /*0d40*/  @!P0 IMAD.WIDE.U32 R16, R13, 0x4, R16 ;  /* 0x000000040d108825 */ /* 0x001fe200078e0010 */
[----:B------:R-:W-:Y:S02]  /*0d50*/  PRMT R13, RZ, 0x7610, R13 ;  /* 0x00007610ff0d7816 */ /* 0x000fe4000000000d */
[----:B------:R-:W-:-:S02]  /*0d60*/  @!P3 SEL R13, RZ, 0x1, !P6 ;  /* 0x00000001ff0db807 */ /* 0x000fc40007000000 */
[----:B------:R-:W-:Y:S02]  /*0d70*/  @!P4 SEL R14, RZ, 0x1, !P1 ;  /* 0x00000001ff0ec807 */ /* 0x000fe40004800000 */
[----:B------:R-:W-:Y:S02]  /*0d80*/  PRMT R2, R2, 0x9910, RZ ;  /* 0x0000991002027816 */ /* 0x000fe400000000ff */
[----:B------:R-:W-:Y:S02]  /*0d90*/  PRMT R12, R12, 0x9910, RZ ;  /* 0x000099100c0c7816 */ /* 0x000fe400000000ff */
[----:B------:R-:W-:Y:S02]  /*0da0*/  PRMT R13, R13, 0x9910, RZ ;  /* 0x000099100d0d7816 */ /* 0x000fe400000000ff */
[----:B------:R-:W-:Y:S02]  /*0db0*/  ISETP.GE.AND P4, PT, R0, R5, PT ;  /* 0x000000050000720c */ /* 0x000fe40003f86270 */
[----:B------:R-:W-:-:S02]  /*0dc0*/  PRMT R14, R14, 0x9910, RZ ;  /* 0x000099100e0e7816 */ /* 0x000fc400000000ff */
[----:B------:R-:W-:Y:S01]  /*0dd0*/  ISETP.NE.AND P1, PT, R2, RZ, PT ;  /* 0x000000ff0200720c */ /* 0x000fe20003f25270 */
[----:B------:R-:W-:Y:S02]  /*0de0*/  IMAD.MOV.U32 R2, RZ, RZ, R12 ;  /* 0x000000ffff027224 */ /* 0x000fe400078e000c */
[----:B------:R-:W-:Y:S02]  /*0df0*/  IMAD.MOV.U32 R12, RZ, RZ, R13 ;  /* 0x000000ffff0c7224 */ /* 0x000fe400078e000d */
[----:B------:R-:W-:Y:S01]  /*0e00*/  IMAD.MOV.U32 R13, RZ, RZ, R14 ;  /* 0x000000ffff0d7224 */ /* 0x000fe200078e000e */
[----:B------:R0:W-:Y:S01]  /*0e10*/  @!P0 STG.E desc[UR4][R16.64], R18 ;  /* 0x0000001210008986 */ /* 0x0001e2000c101904 */
[----:B------:R-:W-:Y:S01]  /*0e20*/  ISETP.NE.AND P0, PT, R2, RZ, PT ;  /* 0x000000ff0200720c */ /* 0x000fe20003f05270 */
[----:B------:R-:W-:Y:S01]  /*0e30*/  BSSY B0, `(.L_x_33035) ;  /* 0x0000034000007945 */ /* 0x000fe20003800000 */
[----:B------:R-:W-:-:S03]  /*0e40*/  ISETP.NE.AND P2, PT, R12, RZ, PT ;  /* 0x000000ff0c00720c */ /* 0x000fc60003f45270 */
[----:B------:R-:W-:Y:S01]  /*0e50*/  BSSY B1, `(.L_x_33036) ;  /* 0x000002b000017945 */ /* 0x000fe20003800000 */
[----:B------:R-:W-:Y:S01]  /*0e60*/  ISETP.NE.AND P3, PT, R13, RZ, PT ;  /* 0x000000ff0d00720c */ /* 0x000fe20003f65270 */
[----:B------:R-:W-:Y:S01]  /*0e70*/  IMAD.MOV.U32 R2, RZ, RZ, RZ ;  /* 0x000000ffff027224 */ /* 0x000fe200078e00ff */
[----:B------:R-:W-:Y:S02]  /*0e80*/  FSEL R8, R8, R9, !P1 ;  /* 0x0000000908087208 */ /* 0x000fe40004800000 */
[----:B------:R-:W-:Y:S02]  /*0e90*/  FSEL R4, R4, R7, !P0 ;  /* 0x0000000704047208 */ /* 0x000fe40004000000 */
[----:B------:R-:W-:Y:S02]  /*0ea0*/  FSEL R6, R21, R6, !P2 ;  /* 0x0000000615067208 */ /* 0x000fe40005000000 */
[----:B------:R-:W-:Y:S01]  /*0eb0*/  FSEL R25, R26, R25, !P3 ;  /* 0x000000191a197208 */ /* 0x000fe20005800000 */
[----:B----4-:R-:W-:Y:S01]  /*0ec0*/  @!P5 IMAD.MOV.U32 R2, RZ, RZ, R23 ;  /* 0x000000ffff02d224 */ /* 0x010fe200078e0017 */
[----:B0-----:R-:W-:Y:S06]  /*0ed0*/  @P4 BRA `(.L_x_33037) ;  /* 0x0000000000304947 */ /* 0x001fec0003800000 */
        /* <DEDUP_REMOVED lines=12> */
.L_x_33037:
[----:B------:R-:W-:-:S13]  /*0fa0*/  ISETP.GE.AND P0, PT, R0, R5, PT ;  /* 0x000000050000720c */ /* 0x000fda0003f06270 */
[----:B------:R-:W-:Y:S05]  /*0fb0*/  @P0 BRA `(.L_x_33039) ;  /* 0x0000000000300947 */ /* 0x000fea0003800000 */
[----:B0-----:R-:W0:Y:S01]  /*0fc0*/  LDC.64 R10, c[0x0][0x220] ;  /* 0x00008800ff0a7b82 */ /* 0x001e220000000a00 */
[----:B------:R-:W-:Y:S02]  /*0fd0*/  IMAD.IADD R7, R3, 0x1, R0 ;  /* 0x0000000103077824 */ /* 0x000fe400078e0200 */
[----:B------:R-:W-:Y:S02]  /*0fe0*/  VIADD R0, R0, 0x80 ;  /* 0x0000008000007836 */ /* 0x000fe40000000000 */
[----:B0-----:R-:W-:-:S05]  /*0ff0*/  IMAD.WIDE.U32 R10, R7, 0x4, R10 ;  /* 0x00000004070a7825 */ /* 0x001fca00078e000a */
[----:B------:R1:W-:Y:S02]  /*1000*/  STG.E desc[UR4][R10.64], R8 ;  /* 0x000000080a007986 */ /* 0x0003e4000c101904 */
.L_x_33038:
[----:B------:R-:W-:-:S13]  /*1010*/  ISETP.GE.AND P0, PT, R0, R5, PT ;  /* 0x000000050000720c */ /* 0x000fda0003f06270 */
[----:B------:R-:W-:Y:S05]  /*1020*/  @P0 BRA `(.L_x_33040) ;  /* 0x0000000000340947 */ /* 0x000fea0003800000 */
[----:B-1----:R-:W1:Y:S01]  /*1030*/  LDC.64 R8, c[0x0][0x220] ;  /* 0x00008800ff087b82 */ /* 0x002e620000000a00 */
[----:B------:R-:W-:Y:S02]  /*1040*/  IMAD.IADD R7, R3, 0x1, R0 ;  /* 0x0000000103077824 */ /* 0x000fe400078e0200 */
[----:B------:R-:W-:Y:S02]  /*1050*/  VIADD R0, R0, 0x80 ;  /* 0x0000008000007836 */ /* 0x000fe40000000000 */
[----:B-1----:R-:W-:-:S05]  /*1060*/  IMAD.WIDE.U32 R8, R7, 0x4, R8 ;  /* 0x0000000407087825 */ /* 0x002fca00078e0008 */
[----:B------:R1:W-:Y:S02]  /*1070*/  STG.E desc[UR4][R8.64], R4 ;  /* 0x0000000408007986 */ /* 0x0003e4000c101904 */
.L_x_33039:
[----:B------:R-:W-:-:S13]  /*1080*/  ISETP.GE.AND P0, PT, R0, R5, PT ;  /* 0x000000050000720c */ /* 0x000fda0003f06270 */
[----:B------:R-:W-:Y:S05]  /*1090*/  @P0 BREAK B1 ;  /* 0x0000000000010942 */ /* 0x000fea0003800000 */
[----:B------:R-:W-:Y:S05]  /*10a0*/  @P0 BRA `(.L_x_33041) ;  /* 0x0000000000300947 */ /* 0x000fea0003800000 */
[----:B-1----:R-:W1:Y:S01]  /*10b0*/  LDC.64 R8, c[0x0][0x220] ;  /* 0x00008800ff087b82 */ /* 0x002e620000000a00 */
[----:B------:R-:W-:Y:S02]  /*10c0*/  IMAD.IADD R7, R3, 0x1, R0 ;  /* 0x0000000103077824 */ /* 0x000fe400078e0200 */
[----:B------:R-:W-:Y:S02]  /*10d0*/  VIADD R0, R0, 0x80 ;  /* 0x0000008000007836 */ /* 0x000fe40000000000 */
[----:B-1----:R-:W-:-:S05]  /*10e0*/  IMAD.WIDE.U32 R8, R7, 0x4, R8 ;  /* 0x0000000407087825 */ /* 0x002fca00078e0008 */
[----:B------:R2:W-:Y:S02]  /*10f0*/  STG.E desc[UR4][R8.64], R6 ;  /* 0x0000000608007986 */ /* 0x0005e4000c101904 */
.L_x_33040:
[----:B------:R-:W-:Y:S05]  /*1100*/  BSYNC B1 ;  /* 0x0000000000017941 */ /* 0x000fea0003800000 */
.L_x_33036:
[----:B------:R-:W-:-:S13]  /*1110*/  ISETP.GE.AND P0, PT, R0, R5, PT ;  /* 0x000000050000720c */ /* 0x000fda0003f06270 */
[----:B--2---:R-:W2:Y:S01]  /*1120*/  @!P0 LDC.64 R6, c[0x0][0x220] ;  /* 0x00008800ff068b82 */ /* 0x004ea20000000a00 */
[----:B------:R-:W-:Y:S02]  /*1130*/  @!P0 IMAD.IADD R9, R3, 0x1, R0 ;  /* 0x0000000103098824 */ /* 0x000fe400078e0200 */
[----:B------:R-:W-:Y:S02]  /*1140*/  @!P0 VIADD R0, R0, 0x80 ;  /* 0x0000008000008836 */ /* 0x000fe40000000000 */
[----:B--2---:R-:W-:-:S05]  /*1150*/  @!P0 IMAD.WIDE.U32 R6, R9, 0x4, R6 ;  /* 0x0000000409068825 */ /* 0x004fca00078e0006 */
[----:B------:R2:W-:Y:S02]  /*1160*/  @!P0 STG.E desc[UR4][R6.64], R25 ;  /* 0x0000001906008986 */ /* 0x0005e4000c101904 */
.L_x_33041:
[----:B------:R-:W-:Y:S05]  /*1170*/  BSYNC B0 ;  /* 0x0000000000007941 */ /* 0x000fea0003800000 */
.L_x_33035:
[----:B------:R-:W-:Y:S05]  /*1180*/  WARPSYNC.ALL ;  /* 0x0000000000007948 */ /* 0x000fea0003800000 */
[----:B------:R-:W-:-:S13]  /*1190*/  ISETP.GE.AND P0, PT, R0, R5, PT ;  /* 0x000000050000720c */ /* 0x000fda0003f06270 */
[----:B------:R-:W-:Y:S05]  /*11a0*/  @P0 EXIT ;  /* 0x000000000000094d */ /* 0x000fea0003800000 */
[----:B-1----:R-:W1:Y:S01]  /*11b0*/  LDC.64 R4, c[0x0][0x220] ;  /* 0x00008800ff047b82 */ /* 0x002e620000000a00 */
[----:B------:R-:W-:-:S04]  /*11c0*/  IMAD.IADD R3, R3, 0x1, R0 ;  /* 0x0000000103037824 */ /* 0x000fc800078e0200 */
[----:B-1----:R-:W-:-:S05]  /*11d0*/  IMAD.WIDE.U32 R4, R3, 0x4, R4 ;  /* 0x0000000403047825 */ /* 0x002fca00078e0004 */
[----:B------:R-:W-:Y:S01]  /*11e0*/  STG.E desc[UR4][R4.64], R2 ;  /* 0x0000000204007986 */ /* 0x000fe2000c101904 */
[----:B------:R-:W-:Y:S05]  /*11f0*/  EXIT ;  /* 0x000000000000794d */ /* 0x000fea0003800000 */
.L_x_33042:
        /* <DEDUP_REMOVED lines=16> */
.L_x_44610:


//--------------------- .text._ZN2at6native29vectorized_elementwise_kernelILi4EZZZNS0_49_GLOBAL__N__657f93f7_16_TensorCompare_cu_71e06f4e17where_kernel_implERNS_14TensorIteratorEENKUlvE_clEvENKUlvE9_clEvEUlbffE_St5arrayIPcLm4EEEEviT0_T1_ --------------------------
	.section	.text._ZN2at6native29vectorized_elementwise_kernelILi4EZZZNS0_49_GLOBAL__N__657f93f7_16_TensorCompare_cu_71e06f4e17where_kernel_implERNS_14TensorIteratorEENKUlvE_clEvENKUlvE9_clEvEUlbffE_St5arrayIPcLm4EEEEviT0_T1_,"ax",@progbits
	.align	128
        .global         _ZN2at6native29vectorized_elementwise_kernelILi4EZZZNS0_49_GLOBAL__N__657f93f7_16_TensorCompare_cu_71e06f4e17where_kernel_implERNS_14TensorIteratorEENKUlvE_clEvENKUlvE9_clEvEUlbffE_St5arrayIPcLm4EEEEviT0_T1_
        .type           _ZN2at6native29vectorized_elementwise_kernelILi4EZZZNS0_49_GLOBAL__N__657f93f7_16_TensorCompare_cu_71e06f4e17where_kernel_implERNS_14TensorIteratorEENKUlvE_clEvENKUlvE9_clEvEUlbffE_St5arrayIPcLm4EEEEviT0_T1_,@function
        .size           _ZN2at6native29vectorized_elementwise_kernelILi4EZZZNS0_49_GLOBAL__N__657f93f7_16_TensorCompare_cu_71e06f4e17where_kernel_implERNS_14TensorIteratorEENKUlvE_clEvENKUlvE9_clEvEUlbffE_St5arrayIPcLm4EEEEviT0_T1_,(.L_x_44611 - _ZN2at6native29vectorized_elementwise_kernelILi4EZZZNS0_49_GLOBAL__N__657f93f7_16_TensorCompare_cu_71e06f4e17where_kernel_implERNS_14TensorIteratorEENKUlvE_clEvENKUlvE9_clEvEUlbffE_St5arrayIPcLm4EEEEviT0_T1_)
        .other          _ZN2at6native29vectorized_elementwise_kernelILi4EZZZNS0_49_GLOBAL__N__657f93f7_16_TensorCompare_cu_71e06f4e17where_kernel_implERNS_14TensorIteratorEENKUlvE_clEvENKUlvE9_clEvEUlbffE_St5arrayIPcLm4EEEEviT0_T1_,@"STO_CUDA_ENTRY STV_DEFAULT"
_ZN2at6native29vectorized_elementwise_kernelILi4EZZZNS0_49_GLOBAL__N__657f93f7_16_TensorCompare_cu_71e06f4e17where_kernel_implERNS_14TensorIteratorEENKUlvE_clEvENKUlvE9_clEvEUlbffE_St5arrayIPcLm4EEEEviT0_T1_:
.text._ZN2at6native29vectorized_elementwise_kernelILi4EZZZNS0_49_GLOBAL__N__657f93f7_16_TensorCompare_cu_71e06f4e17where_kernel_implERNS_14TensorIteratorEENKUlvE_clEvENKUlvE9_clEvEUlbffE_St5arrayIPcLm4EEEEviT0_T1_:
        /* <DEDUP_REMOVED lines=14> */
[----:B------:R-:W-:-:S03]  /*00e0*/  LEA.HI.X.SX32 R25, R3, R25, 0x1, P0 ;  /* 0x0000001903197211 */ /* 0x000fc600000f0eff */
[----:B-1----:R-:W-:-:S04]  /*00f0*/  IMAD.WIDE.U32 R24, R0, 0x4, R24 ;  /* 0x0000000400187825 */ /* 0x002fc800078e0018 */
[C---:B--2---:R-:W-:Y:S01]  /*0100*/  IMAD.WIDE R4, R3.reuse, 0x4, R4 ;  /* 0x0000000403047825 */ /* 0x044fe200078e0204 */
[----:B------:R-:W2:Y:S03]  /*0110*/  LDG.E R2, desc[UR4][R24.64] ;  /* 0x0000000418027981 */ /* 0x000ea6000c1e1900 */
[----:B---3--:R-:W-:Y:S01]  /*0120*/  IMAD.WIDE R6, R3, 0x4, R6 ;  /* 0x0000000403067825 */ /* 0x008fe200078e0206 */
[----:B------:R1:W3:Y:S03]  /*0130*/  LDG.E R20, desc[UR4][R24.64+0x200] ;  /* 0x0002000418147981 */ /* 0x0002e6000c1e1900 */
[----:B------:R-:W-:-:S04]  /*0140*/  IMAD.WIDE.U32 R26, R0, 0x10, R4 ;  /* 0x00000010001a7825 */ /* 0x000fc800078e0004 */
[----:B------:R-:W-:Y:S01]  /*0150*/  IMAD.WIDE.U32 R28, R0, 0x10, R6 ;  /* 0x00000010001c7825 */ /* 0x000fe200078e0006 */
[----:B------:R-:W4:Y:S04]  /*0160*/  LDG.E.128 R12, desc[UR4][R26.64+0x800] ;  /* 0x000800041a0c7981 */ /* 0x000f28000c1e1d00 */
[----:B------:R-:W5:Y:S04]  /*0170*/  LDG.E.128 R4, desc[UR4][R26.64] ;  /* 0x000000041a047981 */ /* 0x000f68000c1e1d00 */
[----:B------:R-:W5:Y:S04]  /*0180*/  LDG.E.128 R8, desc[UR4][R28.64] ;  /* 0x000000041c087981 */ /* 0x000f68000c1e1d00 */
[----:B------:R-:W4:Y:S01]  /*0190*/  LDG.E.128 R16, desc[UR4][R28.64+0x800] ;  /* 0x000800041c107981 */ /* 0x000f22000c1e1d00 */
[----:B0-----:R-:W-:-:S04]  /*01a0*/  IMAD.WIDE.U32 R22, R3, 0x4, R22 ;  /* 0x0000000403167825 */ /* 0x001fc800078e0016 */
[----:B------:R-:W-:Y:S01]  /*01b0*/  IMAD.WIDE R22, R0, 0x10, R22 ;  /* 0x0000001000167825 */ /* 0x000fe200078e0216 */
[C---:B--2---:R-:W-:Y:S02]  /*01c0*/  PRMT R21, R2.reuse, 0x7770, RZ ;  /* 0x0000777002157816 */ /* 0x044fe400000000ff */
[C---:B-1----:R-:W-:Y:S02]  /*01d0*/  PRMT R24, R2.reuse, 0x7771, RZ ;  /* 0x0000777102187816 */ /* 0x042fe400000000ff */
[C---:B------:R-:W-:Y:S02]  /*01e0*/  PRMT R25, R2.reuse, 0x7772, RZ ;  /* 0x0000777202197816 */ /* 0x040fe400000000ff */
[----:B------:R-:W-:Y:S02]  /*01f0*/  PRMT R2, R2, 0x7773, RZ ;  /* 0x0000777302027816 */ /* 0x000fe400000000ff */
[----:B------:R-:W-:Y:S02]  /*0200*/  ISETP.NE.AND P3, PT, R21, RZ, PT ;  /* 0x000000ff1500720c */ /* 0x000fe40003f65270 */
[----:B------:R-:W-:-:S02]  /*0210*/  ISETP.NE.AND P4, PT, R24, RZ, PT ;  /* 0x000000ff1800720c */ /* 0x000fc40003f85270 */
[----:B------:R-:W-:Y:S02]  /*0220*/  ISETP.NE.AND P6, PT, R2, RZ, PT ;  /* 0x000000ff0200720c */ /* 0x000fe40003fc5270 */
[C---:B---3--:R-:W-:Y:S02]  /*0230*/  PRMT R21, R20.reuse, 0x7770, RZ ;  /* 0x0000777014157816 */ /* 0x048fe400000000ff */
[C---:B------:R-:W-:Y:S02]  /*0240*/  PRMT R24, R20.reuse, 0x7771, RZ ;  /* 0x0000777114187816 */ /* 0x040fe400000000ff */
[C---:B------:R-:W-:Y:S02]  /*0250*/  PRMT R2, R20.reuse, 0x7772, RZ ;  /* 0x0000777214027816 */ /* 0x040fe400000000ff */
[----:B------:R-:W-:Y:S02]  /*0260*/  PRMT R20, R20, 0x7773, RZ ;  /* 0x0000777314147816 */ /* 0x000fe400000000ff */
[----:B-----5:R-:W-:-:S02]  /*0270*/  FSEL R7, R11, R7, !P6 ;  /* 0x000000070b077208 */ /* 0x020fc40007000000 */
[----:B------:R-:W-:Y:S02]  /*0280*/  ISETP.NE.AND P5, PT, R25, RZ, PT ;  /* 0x000000ff1900720c */ /* 0x000fe40003fa5270 */
[----:B------:R-:W-:Y:S02]  /*0290*/  ISETP.NE.AND P0, PT, R21, RZ, PT ;  /* 0x000000ff1500720c */ /* 0x000fe40003f05270 */
[----:B------:R-:W-:Y:S02]  /*02a0*/  ISETP.NE.AND P1, PT, R24, RZ, PT ;  /* 0x000000ff1800720c */ /* 0x000fe40003f25270 */
[----:B------:R-:W-:Y:S02]  /*02b0*/  ISETP.NE.AND P2, PT, R2, RZ, PT ;  /* 0x000000ff0200720c */ /* 0x000fe40003f45270 */
[----:B------:R-:W-:Y:S02]  /*02c0*/  ISETP.NE.AND P6, PT, R20, RZ, PT ;  /* 0x000000ff1400720c */ /* 0x000fe40003fc5270 */
[----:B------:R-:W-:-:S02]  /*02d0*/  FSEL R6, R10, R6, !P5 ;  /* 0x000000060a067208 */ /* 0x000fc40006800000 */
[----:B------:R-:W-:Y:S02]  /*02e0*/  FSEL R5, R9, R5, !P4 ;  /* 0x0000000509057208 */ /* 0x000fe40006000000 */
[----:B------:R-:W-:Y:S02]  /*02f0*/  FSEL R4, R8, R4, !P3 ;  /* 0x0000000408047208 */ /* 0x000fe40005800000 */
[----:B----4-:R-:W-:Y:S02]  /*0300*/  FSEL R15, R19, R15, !P6 ;  /* 0x0000000f130f7208 */ /* 0x010fe40007000000 */
[----:B------:R-:W-:Y:S02]  /*0310*/  FSEL R14, R18, R14, !P2 ;  /* 0x0000000e120e7208 */ /* 0x000fe40005000000 */
[----:B------:R-:W-:Y:S02]  /*0320*/  FSEL R13, R17, R13, !P1 ;  /* 0x0000000d110d7208 */ /* 0x000fe40004800000 */
[----:B------:R-:W-:Y:S01]  /*0330*/  FSEL R12, R16, R12, !P0 ;  /* 0x0000000c100c7208 */ /* 0x000fe20004000000 */
[----:B------:R-:W-:Y:S04]  /*0340*/  STG.E.128 desc[UR4][R22.64], R4 ;  /* 0x0000000416007986 */ /* 0x000fe8000c101d04 */
[----:B------:R-:W-:Y:S01]  /*0350*/  STG.E.128 desc[UR4][R22.64+0x800], R12 ;  /* 0x0008000c16007986 */ /* 0x000fe2000c101d04 */
[----:B------:R-:W-:Y:S05]  /*0360*/  EXIT ;  /* 0x000000000000794d */ /* 0x000fea0003800000 */
.L_x_33043:
        /* <DEDUP_REMOVED lines=187> */
.L_x_33046:
[----:B------:R-:W-:-:S13]  /*0f20*/  ISETP.GE.AND P0, PT, R0, R5, PT ;  /* 0x000000050000720c */ /* 0x000fda0003f06270 */
[----:B------:R-:W-:Y:S05]  /*0f30*/  @P0 BRA `(.L_x_33048) ;  /* 0x0000000000300947 */ /* 0x000fea0003800000 */
[----:B0-----:R-:W0:Y:S01]  /*0f40*/  LDC.64 R10, c[0x0][0x220] ;  /* 0x00008800ff0a7b82 */ /* 0x001e220000000a00 */
[----:B------:R-:W-:Y:S02]  /*0f50*/  IMAD.IADD R7, R3, 0x1, R0 ;  /* 0x0000000103077824 */ /* 0x000fe400078e0200 */
[----:B------:R-:W-:Y:S02]  /*0f60*/  VIADD R0, R0, 0x80 ;  /* 0x0000008000007836 */ /* 0x000fe40000000000 */
[----:B0-----:R-:W-:-:S05]  /*0f70*/  IMAD.WIDE.U32 R10, R7, 0x4, R10 ;  /* 0x00000004070a7825 */ /* 0x001fca00078e000a */
[----:B------:R1:W-:Y:S02]  /*0f80*/  STG.E desc[UR4][R10.64], R8 ;  /* 0x000000080a007986 */ /* 0x0003e4000c101904 */
.L_x_33047:
[----:B------:R-:W-:-:S13]  /*0f90*/  ISETP.GE.AND P0, PT, R0, R5, PT ;  /* 0x000000050000720c */ /* 0x000fda0003f06270 */
[----:B------:R-:W-:Y:S05]  /*0fa0*/  @P0 BRA `(.L_x_33049) ;  /* 0x0000000000340947 */ /* 0x000fea0003800000 */
[----:B-1----:R-:W1:Y:S01]  /*0fb0*/  LDC.64 R8, c[0x0][0x220] ;  /* 0x00008800ff087b82 */ /* 0x002e620000000a00 */
[----:B------:R-:W-:Y:S02]  /*0fc0*/  IMAD.IADD R7, R3, 0x1, R0 ;  /* 0x0000000103077824 */ /* 0x000fe400078e0200 */
[----:B------:R-:W-:Y:S02]  /*0fd0*/  VIADD R0, R0, 0x80 ;  /* 0x0000008000007836 */ /* 0x000fe40000000000 */
[----:B-1----:R-:W-:-:S05]  /*0fe0*/  IMAD.WIDE.U32 R8, R7, 0x4, R8 ;  /* 0x0000000407087825 */ /* 0x002fca00078e0008 */
[----:B------:R1:W-:Y:S02]  /*0ff0*/  STG.E desc[UR4][R8.64], R4 ;  /* 0x0000000408007986 */ /* 0x0003e4000c101904 */
.L_x_33048:
        /* <DEDUP_REMOVED lines=8> */
.L_x_33049:
[----:B------:R-:W-:Y:S05]  /*1080*/  BSYNC B1 ;  /* 0x0000000000017941 */ /* 0x000fea0003800000 */
.L_x_33045:
[----:B------:R-:W-:-:S13]  /*1090*/  ISETP.GE.AND P0, PT, R0, R5, PT ;  /* 0x000000050000720c */ /* 0x000fda0003f06270 */
[----:B--2---:R-:W2:Y:S01]  /*10a0*/  @!P0 LDC.64 R6, c[0x0][0x220] ;  /* 0x00008800ff068b82 */ /* 0x004ea20000000a00 */
[----:B------:R-:W-:Y:S02]  /*10b0*/  @!P0 IMAD.IADD R9, R3, 0x1, R0 ;  /* 0x0000000103098824 */ /* 0x000fe400078e0200 */
[----:B------:R-:W-:Y:S02]  /*10c0*/  @!P0 VIADD R0, R0, 0x80 ;  /* 0x0000008000008836 */ /* 0x000fe40000000000 */
[----:B--2---:R-:W-:-:S05]  /*10d0*/  @!P0 IMAD.WIDE.U32 R6, R9, 0x4, R6 ;  /* 0x0000000409068825 */ /* 0x004fca00078e0006 */
[----:B------:R2:W-:Y:S02]  /*10e0*/  @!P0 STG.E desc[UR4][R6.64], R25 ;  /* 0x0000001906008986 */ /* 0x0005e4000c101904 */
.L_x_33050:
[----:B------:R-:W-:Y:S05]  /*10f0*/  BSYNC B0 ;  /* 0x0000000000007941 */ /* 0x000fea0003800000 */
.L_x_33044:
        /* <DEDUP_REMOVED lines=8> */
.L_x_33051:
        /* <DEDUP_REMOVED lines=16> */
.L_x_44611:


//--------------------- .text._ZN2at6native29vectorized_elementwise_kernelILi8EZZZNS0_49_GLOBAL__N__657f93f7_16_TensorCompare_cu_71e06f4e17where_kernel_implERNS_14TensorIteratorEENKUlvE_clEvENKUlvE9_clEvEUlbffE_St5arrayIPcLm4EEEEviT0_T1_ --------------------------
	.section	.text._ZN2at6native29vectorized_elementwise_kernelILi8EZZZNS0_49_GLOBAL__N__657f93f7_16_TensorCompare_cu_71e06f4e17where_kernel_implERNS_14TensorIteratorEENKUlvE_clEvENKUlvE9_clEvEUlbffE_St5arrayIPcLm4EEEEviT0_T1_,"ax",@progbits
	.align	128
        .global         _ZN2at6native29vectorized_elementwise_kernelILi8EZZZNS0_49_GLOBAL__N__657f93f7_16_TensorCompare_cu_71e06f4e17where_kernel_implERNS_14TensorIteratorEENKUlvE_clEvENKUlvE9_clEvEUlbffE_St5arrayIPcLm4EEEEviT0_T1_
        .type           _ZN2at6native29vectorized_elementwise_kernelILi8EZZZNS0_49_GLOBAL__N__657f93f7_16_TensorCompare_cu_71e06f4e17where_kernel_implERNS_14TensorIteratorEENKUlvE_clEvENKUlvE9_clEvEUlbffE_St5arrayIPcLm4EEEEviT0_T1_,@function
        .size           _ZN2at6native29vectorized_elementwise_kernelILi8EZZZNS0_49_GLOBAL__N__657f93f7_16_TensorCompare_cu_71e06f4e17where_kernel_implERNS_14TensorIteratorEENKUlvE_clEvENKUlvE9_clEvEUlbffE_St5arrayIPcLm4EEEEviT0_T1_,(.L_x_44612 - _ZN2at6native29vectorized_elementwise_kernelILi8EZZZNS0_49_GLOBAL__N__657f93f7_16_TensorCompare_cu_71e06f4e17where_kernel_implERNS_14TensorIteratorEENKUlvE_clEvENKUlvE9_clEvEUlbffE_St5arrayIPcLm4EEEEviT0_T1_)
        .other          _ZN2at6native29vectorized_elementwise_kernelILi8EZZZNS0_49_GLOBAL__N__657f93f7_16_TensorCompare_cu_71e06f4e17where_kernel_implERNS_14TensorIteratorEENKUlvE_clEvENKUlvE9_clEvEUlbffE_St5arrayIPcLm4EEEEviT0_T1_,@"STO_CUDA_ENTRY STV_DEFAULT"
_ZN2at6native29vectorized_elementwise_kernelILi8EZZZNS0_49_GLOBAL__N__657f93f7_16_TensorCompare_cu_71e06f4e17where_kernel_implERNS_14TensorIteratorEENKUlvE_clEvENKUlvE9_clEvEUlbffE_St5arrayIPcLm4EEEEviT0_T1_:
.text._ZN2at6native29vectorized_elementwise_kernelILi8EZZZNS0_49_GLOBAL__N__657f93f7_16_TensorCompare_cu_71e06f4e17where_kernel_implERNS_14TensorIteratorEENKUlvE_clEvENKUlvE9_clEvEUlbffE_St5arrayIPcLm4EEEEviT0_T1_:
        /* <DEDUP_REMOVED lines=21> */
[----:B------:R0:W3:Y:S04]  /*0150*/  LDG.E.128 R4, desc[UR4][R24.64] ;  /* 0x0000000418047981 */ /* 0x0000e8000c1e1d00 */
[----:B------:R-:W3:Y:S04]  /*0160*/  LDG.E.128 R8, desc[UR4][R26.64] ;  /* 0x000000041a087981 */ /* 0x000ee8000c1e1d00 */
[----:B------:R-:W2:Y:S01]  /*0170*/  LDG.E.128 R16, desc[UR4][R26.64+0x10] ;  /* 0x000010041a107981 */ /* 0x000ea2000c1e1d00 */
[----:B----4-:R-:W-:-:S02]  /*0180*/  PRMT R22, R21, 0x7632, R22 ;  /* 0x0000763215167816 */ /* 0x010fc40000000016 */
[----:B------:R-:W-:Y:S02]  /*0190*/  PRMT R2, R20, 0x7632, R2 ;  /* 0x0000763214027816 */ /* 0x000fe40000000002 */
[----:B------:R-:W-:Y:S02]  /*01a0*/  LOP3.LUT P1, RZ, R22, 0xff, RZ, 0xc0, !PT ;  /* 0x000000ff16ff7812 */ /* 0x000fe4000782c0ff */
[----:B------:R-:W1:Y:S01]  /*01b0*/  LDC.64 R22, c[0x0][0x220] ;  /* 0x00008800ff167b82 */ /* 0x000e620000000a00 */
[----:B------:R-:W-:Y:S02]  /*01c0*/  PRMT R28, R20, 0x7732, RZ ;  /* 0x00007732141c7816 */ /* 0x000fe400000000ff */
[----:B------:R-:W-:Y:S02]  /*01d0*/  LOP3.LUT P6, RZ, R2, 0xff, RZ, 0xc0, !PT ;  /* 0x000000ff02ff7812 */ /* 0x000fe400078cc0ff */
[----:B------:R-:W-:Y:S02]  /*01e0*/  LOP3.LUT R2, R20, 0xffff, RZ, 0xc0, !PT ;  /* 0x0000ffff14027812 */ /* 0x000fe400078ec0ff */
[----:B0-----:R-:W-:-:S02]  /*01f0*/  LOP3.LUT R24, R21, 0xffff, RZ, 0xc0, !PT ;  /* 0x0000ffff15187812 */ /* 0x001fc400078ec0ff */
[C---:B------:R-:W-:Y:S02]  /*0200*/  PRMT R25, R21.reuse, 0x7732, RZ ;  /* 0x0000773215197816 */ /* 0x040fe400000000ff */
[----:B------:R-:W-:Y:S01]  /*0210*/  LOP3.LUT P5, RZ, R20, 0xff, RZ, 0xc0, !PT ;  /* 0x000000ff14ff7812 */ /* 0x000fe200078ac0ff */
[----:B------:R-:W-:Y:S01]  /*0220*/  IMAD.MOV.U32 R20, RZ, RZ, R28 ;  /* 0x000000ffff147224 */ /* 0x000fe200078e001c */
[----:B------:R-:W-:Y:S02]  /*0230*/  LOP3.LUT P2, RZ, R21, 0xff, RZ, 0xc0, !PT ;  /* 0x000000ff15ff7812 */ /* 0x000fe4000784c0ff */
[----:B------:R-:W-:Y:S02]  /*0240*/  SHF.R.U32.HI R2, RZ, 0x8, R2 ;  /* 0x00000008ff027819 */ /* 0x000fe40000011602 */
[----:B------:R-:W-:Y:S01]  /*0250*/  SHF.R.U32.HI R21, RZ, 0x8, R24 ;  /* 0x00000008ff157819 */ /* 0x000fe20000011618 */
[----:B------:R-:W-:Y:S01]  /*0260*/  IMAD.MOV.U32 R24, RZ, RZ, R25 ;  /* 0x000000ffff187224 */ /* 0x000fe200078e0019 */
[----:B------:R-:W-:-:S02]  /*0270*/  SHF.R.U32.HI R20, RZ, 0x8, R20 ;  /* 0x00000008ff147819 */ /* 0x000fc40000011614 */
[----:B------:R-:W-:Y:S02]  /*0280*/  PRMT R25, R2, 0x9910, RZ ;  /* 0x0000991002197816 */ /* 0x000fe400000000ff */
[----:B------:R-:W-:Y:S02]  /*0290*/  SHF.R.U32.HI R2, RZ, 0x8, R24 ;  /* 0x00000008ff027819 */ /* 0x000fe40000011618 */
[----:B------:R-:W-:Y:S01]  /*02a0*/  PRMT R24, R20, 0x9910, RZ ;  /* 0x0000991014187816 */ /* 0x000fe200000000ff */
[----:B------:R-:W-:Y:S01]  /*02b0*/  IMAD.MOV.U32 R20, RZ, RZ, R25 ;  /* 0x000000ffff147224 */ /* 0x000fe200078e0019 */
[----:B------:R-:W-:Y:S02]  /*02c0*/  PRMT R25, R2, 0x9910, RZ ;  /* 0x0000991002197816 */ /* 0x000fe400000000ff */
[----:B------:R-:W-:Y:S01]  /*02d0*/  PRMT R21, R21, 0x9910, RZ ;  /* 0x0000991015157816 */ /* 0x000fe200000000ff */
[----:B------:R-:W-:Y:S01]  /*02e0*/  IMAD.MOV.U32 R2, RZ, RZ, R24 ;  /* 0x000000ffff027224 */ /* 0x000fe200078e0018 */
[----:B------:R-:W-:Y:S01]  /*02f0*/  ISETP.NE.AND P4, PT, R20, RZ, PT ;  /* 0x000000ff1400720c */ /* 0x000fe20003f85270 */
[----:B------:R-:W-:Y:S01]  /*0300*/  IMAD.MOV.U32 R20, RZ, RZ, R25 ;  /* 0x000000ffff147224 */ /* 0x000fe200078e0019 */
[----:B---3--:R-:W-:Y:S01]  /*0310*/  FSEL R6, R10, R6, !P6 ;  /* 0x000000060a067208 */ /* 0x008fe20007000000 */
[----:B-1----:R-:W-:Y:S01]  /*0320*/  IMAD.WIDE.U32 R22, R3, 0x4, R22 ;  /* 0x0000000403167825 */ /* 0x002fe200078e0016 */
[----:B------:R-:W-:-:S02]  /*0330*/  ISETP.NE.AND P0, PT, R21, RZ, PT ;  /* 0x000000ff1500720c */ /* 0x000fc40003f05270 */
[----:B------:R-:W-:Y:S02]  /*0340*/  ISETP.NE.AND P3, PT, R2, RZ, PT ;  /* 0x000000ff0200720c */ /* 0x000fe40003f65270 */
[----:B------:R-:W-:Y:S01]  /*0350*/  ISETP.NE.AND P6, PT, R20, RZ, PT ;  /* 0x000000ff1400720c */ /* 0x000fe20003fc5270 */
[----:B------:R-:W-:Y:S01]  /*0360*/  IMAD.WIDE R22, R0, 0x20, R22 ;  /* 0x0000002000167825 */ /* 0x000fe200078e0216 */
[----:B------:R-:W-:Y:S02]  /*0370*/  FSEL R4, R8, R4, !P5 ;  /* 0x0000000408047208 */ /* 0x000fe40006800000 */
[----:B------:R-:W-:Y:S02]  /*0380*/  FSEL R5, R9, R5, !P4 ;  /* 0x0000000509057208 */ /* 0x000fe40006000000 */
[----:B------:R-:W-:Y:S02]  /*0390*/  FSEL R7, R11, R7, !P3 ;  /* 0x000000070b077208 */ /* 0x000fe40005800000 */
[----:B--2---:R-:W-:-:S02]  /*03a0*/  FSEL R12, R16, R12, !P2 ;  /* 0x0000000c100c7208 */ /* 0x004fc40005000000 */
[----:B------:R-:W-:Y:S02]  /*03b0*/  FSEL R14, R18, R14, !P1 ;  /* 0x0000000e120e7208 */ /* 0x000fe40004800000 */
[----:B------:R-:W-:Y:S02]  /*03c0*/  FSEL R13, R17, R13, !P0 ;  /* 0x0000000d110d7208 */ /* 0x000fe40004000000 */
[----:B------:R-:W-:Y:S01]  /*03d0*/  FSEL R15, R19, R15, !P6 ;  /* 0x0000000f130f7208 */ /* 0x000fe20007000000 */
[----:B------:R-:W-:Y:S04]  /*03e0*/  STG.E.128 desc[UR4][R22.64], R4 ;  /* 0x0000000416007986 */ /* 0x000fe8000c101d04 */
[----:B------:R-:W-:Y:S01]  /*03f0*/  STG.E.128 desc[UR4][R22.64+0x10], R12 ;  /* 0x0000100c16007986 */ /* 0x000fe2000c101d04 */
[----:B------:R-:W-:Y:S05]  /*0400*/  EXIT ;  /* 0x000000000000794d */ /* 0x000fea0003800000 */
.L_x_33052:
        /* <DEDUP_REMOVED lines=187> */
.L_x_33055:
[----:B------:R-:W-:-:S13]  /*0fc0*/  ISETP.GE.AND P0, PT, R0, R5, PT ;  /* 0x000000050000720c */ /* 0x000fda0003f06270 */
[----:B------:R-:W-:Y:S05]  /*0fd0*/  @P0 BRA `(.L_x_33057) ;  /* 0x0000000000300947 */ /* 0x000fea0003800000 */
[----:B0-----:R-:W0:Y:S01]  /*0fe0*/  LDC.64 R10, c[0x0][0x220] ;  /* 0x00008800ff0a7b82 */ /* 0x001e220000000a00 */
[----:B------:R-:W-:Y:S02]  /*0ff0*/  IMAD.IADD R7, R3, 0x1, R0 ;  /* 0x0000000103077824 */ /* 0x000fe400078e0200 */
[----:B------:R-:W-:Y:S02]  /*1000*/  VIADD R0, R0, 0x80 ;  /* 0x0000008000007836 */ /* 0x000fe40000000000 */
[----:B0-----:R-:W-:-:S05]  /*1010*/  IMAD.WIDE.U32 R10, R7, 0x4, R10 ;  /* 0x00000004070a7825 */ /* 0x001fca00078e000a */
[----:B------:R1:W-:Y:S02]  /*1020*/  STG.E desc[UR4][R10.64], R8 ;  /* 0x000000080a007986 */ /* 0x0003e4000c101904 */
.L_x_33056:
[----:B------:R-:W-:-:S13]  /*1030*/  ISETP.GE.AND P0, PT, R0, R5, PT ;  /* 0x000000050000720c */ /* 0x000fda0003f06270 */
[----:B------:R-:W-:Y:S05]  /*1040*/  @P0 BRA `(.L_x_33058) ;  /* 0x0000000000340947 */ /* 0x000fea0003800000 */
[----:B-1----:R-:W1:Y:S01]  /*1050*/  LDC.64 R8, c[0x0][0x220] ;  /* 0x00008800ff087b82 */ /* 0x002e620000000a00 */
[----:B------:R-:W-:Y:S02]  /*1060*/  IMAD.IADD R7, R3, 0x1, R0 ;  /* 0x0000000103077824 */ /* 0x000fe400078e0200 */
[----:B------:R-:W-:Y:S02]  /*1070*/  VIADD R0, R0, 0x80 ;  /* 0x0000008000007836 */ /* 0x000fe40000000000 */
[----:B-1----:R-:W-:-:S05]  /*1080*/  IMAD.WIDE.U32 R8, R7, 0x4, R8 ;  /* 0x0000000407087825 */ /* 0x002fca00078e0008 */
[----:B------:R1:W-:Y:S02]  /*1090*/  STG.E desc[UR4][R8.64], R4 ;  /* 0x0000000408007986 */ /* 0x0003e4000c101904 */
.L_x_33057:
        /* <DEDUP_REMOVED lines=8> */
.L_x_33058:
[----:B------:R-:W-:Y:S05]  /*1120*/  BSYNC B1 ;  /* 0x0000000000017941 */ /* 0x000fea0003800000 */
.L_x_33054:
[----:B------:R-:W-:-:S13]  /*1130*/  ISETP.GE.AND P0, PT, R0, R5, PT ;  /* 0x000000050000720c */ /* 0x000fda0003f06270 */
[----:B--2---:R-:W2:Y:S01]  /*1140*/  @!P0 LDC.64 R6, c[0x0][0x220] ;  /* 0x00008800ff068b82 */ /* 0x004ea20000000a00 */
[----:B------:R-:W-:Y:S02]  /*1150*/  @!P0 IMAD.IADD R9, R3, 0x1, R0 ;  /* 0x0000000103098824 */ /* 0x000fe400078e0200 */
[----:B------:R-:W-:Y:S02]  /*1160*/  @!P0 VIADD R0, R0, 0x80 ;  /* 0x0000008000008836 */ /* 0x000fe40000000000 */
[----:B--2---:R-:W-:-:S05]  /*1170*/  @!P0 IMAD.WIDE.U32 R6, R9, 0x4, R6 ;  /* 0x0000000409068825 */ /* 0x004fca00078e0006 */
[----:B------:R2:W-:Y:S02]  /*1180*/  @!P0 STG.E desc[UR4][R6.64], R25 ;  /* 0x0000001906008986 */ /* 0x0005e4000c101904 */
.L_x_33059:
[----:B------:R-:W-:Y:S05]  /*1190*/  BSYNC B0 ;  /* 0x0000000000007941 */ /* 0x000fea0003800000 */
.L_x_33053:
        /* <DEDUP_REMOVED lines=8> */
.L_x_33060:
        /* <DEDUP_REMOVED lines=14> */
.L_x_44612:


//--------------------- .text._ZN2at6native18elementwise_kernelILi128ELi4EZNS0_15gpu_kernel_implIZZZNS0_49_GLOBAL__N__657f93f7_16_TensorCompare_cu_71e06f4e17where_kernel_implERNS_14TensorIteratorEENKUlvE_clEvENKUlvE8_clEvEUlbddE_EEvRNS_18TensorIteratorBaseERKT_EUliE_EEviT1_ --------------------------
	.section	.text._ZN2at6native18elementwise_kernelILi128ELi4EZNS0_15gpu_kernel_implIZZZNS0_49_GLOBAL__N__657f93f7_16_TensorCompare_cu_71e06f4e17where_kernel_implERNS_14TensorIteratorEENKUlvE_clEvENKUlvE8_clEvEUlbddE_EEvRNS_18TensorIteratorBaseERKT_EUliE_EEviT1_,"ax",@progbits
	.align	128
        .global         _ZN2at6native18elementwise_kernelILi128ELi4EZNS0_15gpu_kernel_implIZZZNS0_49_GLOBAL__N__657f93f7_16_TensorCompare_cu_71e06f4e17where_kernel_implERNS_14TensorIteratorEENKUlvE_clEvENKUlvE8_clEvEUlbddE_EEvRNS_18TensorIteratorBaseERKT_EUliE_EEviT1_
        .type           _ZN2at6native18elementwise_kernelILi128ELi4EZNS0_15gpu_kernel_implIZZZNS0_49_GLOBAL__N__657f93f7_16_TensorCompare_cu_71e06f4e17where_kernel_implERNS_14TensorIteratorEENKUlvE_clEvENKUlvE8_clEvEUlbddE_EEvRNS_18TensorIteratorBaseERKT_EUliE_EEviT1_,@function
        .size           _ZN2at6native18elementwise_kernelILi128ELi4EZNS0_15gpu_kernel_implIZZZNS0_49_GLOBAL__N__657f93f7_16_TensorCompare_cu_71e06f4e17where_kernel_implERNS_14TensorIteratorEENKUlvE_clEvENKUlvE8_clEvEUlbddE_EEvRNS_18TensorIteratorBaseERKT_EUliE_EEviT1_,(.L_x_44613 - _ZN2at6native18elementwise_kernelILi128ELi4EZNS0_15gpu_kernel_implIZZZNS0_49_GLOBAL__N__657f93f7_16_TensorCompare_cu_71e06f4e17where_kernel_implERNS_14TensorIteratorEENKUlvE_clEvENKUlvE8_clEvEUlbddE_EEvRNS_18TensorIteratorBaseERKT_EUliE_EEviT1_)
        .other          _ZN2at6native18elementwise_kernelILi128ELi4EZNS0_15gpu_kernel_implIZZZNS0_49_GLOBAL__N__657f93f7_16_TensorCompare_cu_71e06f4e17where_kernel_implERNS_14TensorIteratorEENKUlvE_clEvENKUlvE8_clEvEUlbddE_EEvRNS_18TensorIteratorBaseERKT_EUliE_EEviT1_,@"STO_CUDA_ENTRY STV_DEFAULT"
_ZN2at6native18elementwise_kernelILi128ELi4EZNS0_15gpu_kernel_implIZZZNS0_49_GLOBAL__N__657f93f7_16_TensorCompare_cu_71e06f4e17where_kernel_implERNS_14TensorIteratorEENKUlvE_clEvENKUlvE8_clEvEUlbddE_EEvRNS_18TensorIteratorBaseERKT_EUliE_EEviT1_:
.text._ZN2at6native18elementwise_kernelILi128ELi4EZNS0_15gpu_kernel_implIZZZNS0_49_GLOBAL__N__657f93f7_16_TensorCompare_cu_71e06f4e17where_kernel_implERNS_14TensorIteratorEENKUlvE_clEvENKUlvE8_clEvEUlbddE_EEvRNS_18TensorIteratorBaseERKT_EUliE_EEviT1_:
        /* <DEDUP_REMOVED lines=390> */
.L_x_33063:
        /* <DEDUP_REMOVED lines=22> */
.L_x_33067:
[----:B------:R-:W2:Y:S02]  /*19c0*/  LDG.E.U8 R2, desc[UR36][R2.64] ;  /* 0x0000002402027981 */ /* 0x000ea4000c1e1100 */
[----:B--2---:R-:W-:-:S04]  /*19d0*/  ISETP.NE.AND P0, PT, R2, RZ, PT ;  /* 0x000000ff0200720c */ /* 0x004fc80003f05270 */
[----:B------:R-:W-:Y:S01]  /*19e0*/  P2R R24, PR, RZ, 0x1 ;  /* 0x00000001ff187803 */ /* 0x000fe20000000000 */
[----:B------:R-:W-:Y:S08]  /*19f0*/  BRA `(.L_x_33069) ;  /* 0x0000000c00c47947 */ /* 0x000ff00003800000 */
.L_x_33066:
        /* <DEDUP_REMOVED lines=11> */
.L_x_33071:
[----:B------:R-:W2:Y:S02]  /*1ab0*/  LDG.E R2, desc[UR36][R2.64] ;  /* 0x0000002402027981 */ /* 0x000ea4000c1e1900 */
[----:B--2---:R-:W-:-:S04]  /*1ac0*/  ISETP.NE.AND P0, PT, R2, RZ, PT ;  /* 0x000000ff0200720c */ /* 0x004fc80003f05270 */
[----:B------:R-:W-:Y:S01]  /*1ad0*/  P2R R24, PR, RZ, 0x1 ;  /* 0x00000001ff187803 */ /* 0x000fe20000000000 */
[----:B------:R-:W-:Y:S08]  /*1ae0*/  BRA `(.L_x_33069) ;  /* 0x0000000c00887947 */ /* 0x000ff00003800000 */
.L_x_33070:
[----:B------:R-:W2:Y:S02]  /*1af0*/  LDG.E.U16 R2, desc[UR36][R2.64] ;  /* 0x0000002402027981 */ /* 0x000ea4000c1e1500 */
[----:B--2---:R-:W-:-:S04]  /*1b00*/  ISETP.NE.AND P0, PT, R2, RZ, PT ;  /* 0x000000ff0200720c */ /* 0x004fc80003f05270 */
[----:B------:R-:W-:Y:S01]  /*1b10*/  P2R R24, PR, RZ, 0x1 ;  /* 0x00000001ff187803 */ /* 0x000fe20000000000 */
[----:B------:R-:W-:Y:S08]  /*1b20*/  BRA `(.L_x_33069) ;  /* 0x0000000c00787947 */ /* 0x000ff00003800000 */
.L_x_33065:
        /* <DEDUP_REMOVED lines=10> */
.L_x_33073:
[----:B------:R-:W2:Y:S02]  /*1bd0*/  LDG.E.U16 R0, desc[UR36][R2.64] ;  /* 0x0000002402007981 */ /* 0x000ea4000c1e1500 */
[----:B--2---:R-:W-:-:S05]  /*1be0*/  HADD2.F32 R0, -RZ, R0.H0_H0 ;  /* 0x20000000ff007230 */ /* 0x004fca0000004100 */
[----:B------:R-:W-:-:S04]  /*1bf0*/  FSETP.NEU.FTZ.AND P0, PT, R0, RZ, PT ;  /* 0x000000ff0000720b */ /* 0x000fc80003f1d000 */
[----:B------:R-:W-:Y:S01]  /*1c00*/  P2R R24, PR, RZ, 0x1 ;  /* 0x00000001ff187803 */ /* 0x000fe20000000000 */
[----:B------:R-:W-:Y:S08]  /*1c10*/  BRA `(.L_x_33069) ;  /* 0x0000000c003c7947 */ /* 0x000ff00003800000 */
.L_x_33072:
        /* <DEDUP_REMOVED lines=12> */
.L_x_33075:
        /* <DEDUP_REMOVED lines=11> */
.L_x_33074:
[----:B------:R-:W2:Y:S02]  /*1d90*/  LDG.E.64 R2, desc[UR36][R2.64] ;  /* 0x0000002402027981 */ /* 0x000ea4000c1e1b00 */
[----:B--2---:R-:W-:-:S06]  /*1da0*/  DSETP.NEU.AND P0, PT, R2, RZ, PT ;  /* 0x000000ff0200722a */ /* 0x004fcc0003f0d000 */
[----:B------:R-:W-:Y:S01]  /*1db0*/  P2R R24, PR, RZ, 0x1 ;  /* 0x00000001ff187803 */ /* 0x000fe20000000000 */
[----:B------:R-:W-:Y:S07]  /*1dc0*/  BRA `(.L_x_33069) ;  /* 0x0000000800d07947 */ /* 0x000fee0003800000 */
.L_x_33064:
        /* <DEDUP_REMOVED lines=12> */
.L_x_33078:
[----:B------:R-:W2:Y:S02]  /*1e90*/  LDG.E.128 R4, desc[UR36][R2.64] ;  /* 0x0000002402047981 */ /* 0x000ea4000c1e1d00 */
[----:B--2---:R-:W-:-:S06]  /*1ea0*/  DSETP.NEU.AND P0, PT, R6, RZ, PT ;  /* 0x000000ff0600722a */ /* 0x004fcc0003f0d000 */
[----:B------:R-:W-:-:S06]  /*1eb0*/  DSETP.NEU.OR P0, PT, R4, RZ, P0 ;  /* 0x000000ff0400722a */ /* 0x000fcc000070d400 */
[----:B------:R-:W-:Y:S01]  /*1ec0*/  P2R R24, PR, RZ, 0x1 ;  /* 0x00000001ff187803 */ /* 0x000fe20000000000 */
[----:B------:R-:W-:Y:S07]  /*1ed0*/  BRA `(.L_x_33069) ;  /* 0x00000008008c7947 */ /* 0x000fee0003800000 */
.L_x_33077:
        /* <DEDUP_REMOVED lines=28> */
.L_x_33080:
        /* <DEDUP_REMOVED lines=15> */
.L_x_33079:
[----:B------:R-:W2:Y:S02]  /*2190*/  LDG.E.U16 R0, desc[UR36][R2.64] ;  /* 0x0000002402007981 */ /* 0x000ea4000c1e1500 */
[----:B--2---:R-:W-:-:S05]  /*21a0*/  IMAD.U32 R0, R0, 0x10000, RZ ;  /* 0x0001000000007824 */ /* 0x004fca00078e00ff */
[----:B------:R-:W-:-:S04]  /*21b0*/  FSETP.NEU.FTZ.AND P0, PT, R0, RZ, PT ;  /* 0x000000ff0000720b */ /* 0x000fc80003f1d000 */
[----:B------:R-:W-:Y:S01]  /*21c0*/  P2R R24, PR, RZ, 0x1 ;  /* 0x00000001ff187803 */ /* 0x000fe20000000000 */
[----:B------:R-:W-:Y:S08]  /*21d0*/  BRA `(.L_x_33069) ;  /* 0x0000000400cc7947 */ /* 0x000ff00003800000 */
.L_x_33076:
        /* <DEDUP_REMOVED lines=12> */
.L_x_33083:
        /* <DEDUP_REMOVED lines=21> */
.L_x_33087:
[----:B------:R-:W-:Y:S05]  /*23f0*/  BSYNC B1 ;  /* 0x0000000000017941 */ /* 0x000fea0003800000 */
.L_x_33086:
[----:B------:R-:W-:Y:S01]  /*2400*/  LEA R3, R0, 0x3b800000, 0x17 ;  /* 0x3b80000000037811 */ /* 0x000fe200078eb8ff */
[----:B------:R-:W-:-:S05]  /*2410*/  IMAD.SHL.U32 R0, R2, 0x100000, RZ ;  /* 0x0010000002007824 */ /* 0x000fca00078e00ff */
[----:B------:R-:W-:-:S07]  /*2420*/  LOP3.LUT R0, R3, R0, R4, 0xfe, !PT ;  /* 0x0000000003007212 */ /* 0x000fce00078efe04 */
.L_x_33085:
[----:B------:R-:W-:Y:S05]  /*2430*/  BSYNC B0 ;  /* 0x0000000000007941 */ /* 0x000fea0003800000 */
.L_x_33084:
[----:B------:R-:W-:-:S04]  /*2440*/  FSETP.NEU.FTZ.AND P0, PT, R0, RZ, PT ;  /* 0x000000ff0000720b */ /* 0x000fc80003f1d000 */
[----:B------:R-:W-:Y:S01]  /*2450*/  P2R R24, PR, RZ, 0x1 ;  /* 0x00000001ff187803 */ /* 0x000fe20000000000 */
[----:B------:R-:W-:Y:S08]  /*2460*/  BRA `(.L_x_33069) ;  /* 0x0000000400287947 */ /* 0x000ff00003800000 */
.L_x_33082:
        /* <DEDUP_REMOVED lines=21> */
.L_x_33091:
[----:B------:R-:W-:Y:S05]  /*25c0*/  BSYNC B1 ;  /* 0x0000000000017941 */ /* 0x000fea0003800000 */
.L_x_33090:
[----:B------:R-:W-:Y:S01]  /*25d0*/  LEA R3, R0, 0x37800000, 0x17 ;  /* 0x3780000000037811 */ /* 0x000fe200078eb8ff */
[----:B------:R-:W-:-:S05]  /*25e0*/  IMAD.SHL.U32 R0, R2, 0x200000, RZ ;  /* 0x0020000002007824 */ /* 0x000fca00078e00ff */
[----:B------:R-:W-:-:S07]  /*25f0*/  LOP3.LUT R0, R3, R0, R4, 0xfe, !PT ;  /* 0x0000000003007212 */ /* 0x000fce00078efe04 */
.L_x_33089:
[----:B------:R-:W-:Y:S05]  /*2600*/  BSYNC B0 ;  /* 0x0000000000007941 */ /* 0x000fea0003800000 */
.L_x_33088:
[----:B------:R-:W-:-:S04]  /*2610*/  FSETP.NEU.FTZ.AND P0, PT, R0, RZ, PT ;  /* 0x000000ff0000720b */ /* 0x000fc80003f1d000 */
[----:B------:R-:W-:Y:S01]  /*2620*/  P2R R24, PR, RZ, 0x1 ;  /* 0x00000001ff187803 */ /* 0x000fe20000000000 */
[----:B------:R-:W-:Y:S08]  /*2630*/  BRA `(.L_x_33069) ;  /* 0x0000000000b47947 */ /* 0x000ff00003800000 */
.L_x_33081:
        /* <DEDUP_REMOVED lines=14> */
.L_x_33095:
[----:B------:R-:W-:Y:S05]  /*2720*/  BSYNC B0 ;  /* 0x0000000000007941 */ /* 0x000fea0003800000 */
.L_x_33094:
[----:B------:R-:W-:-:S04]  /*2730*/  FSETP.NEU.FTZ.AND P0, PT, R0, RZ, PT ;  /* 0x000000ff0000720b */ /* 0x000fc80003f1d000 */
[----:B------:R-:W-:Y:S01]  /*2740*/  P2R R24, PR, RZ, 0x1 ;  /* 0x00000001ff187803 */ /* 0x000fe20000000000 */
[----:B------:R-:W-:Y:S08]  /*2750*/  BRA `(.L_x_33069) ;  /* 0x00000000006c7947 */ /* 0x000ff00003800000 */
.L_x_33068:
        /* <DEDUP_REMOVED lines=16> */
.L_x_33096:
[----:B------:R-:W-:-:S04]  /*2860*/  PLOP3.LUT P0, PT, PT, PT, PT, 0x8, 0x0 ;  /* 0x000000000000781c */ /* 0x000fc80003f0e170 */
[----:B------:R-:W-:Y:S01]  /*2870*/  P2R R24, PR, RZ, 0x1 ;  /* 0x00000001ff187803 */ /* 0x000fe20000000000 */
[----:B------:R-:W-:Y:S08]  /*2880*/  BRA `(.L_x_33069) ;  /* 0x0000000000207947 */ /* 0x000ff00003800000 */
.L_x_33093:
[----:B------:R-:W2:Y:S02]  /*2890*/  LDG.E.64 R2, desc[UR36][R2.64] ;  /* 0x0000002402027981 */ /* 0x000ea4000c1e1b00 */
[----:B--2---:R-:W-:-:S04]  /*28a0*/  ISETP.NE.U32.AND P0, PT, R2, RZ, PT ;  /* 0x000000ff0200720c */ /* 0x004fc80003f05070 */
[----:B------:R-:W-:-:S04]  /*28b0*/  ISETP.NE.AND.EX P0, PT, R3, RZ, PT, P0 ;  /* 0x000000ff0300720c */ /* 0x000fc80003f05300 */
[----:B------:R-:W-:Y:S01]  /*28c0*/  P2R R24, PR, RZ, 0x1 ;  /* 0x00000001ff187803 */ /* 0x000fe20000000000 */
[----:B------:R-:W-:Y:S08]  /*28d0*/  BRA `(.L_x_33069) ;  /* 0x00000000000c7947 */ /* 0x000ff00003800000 */
.L_x_33092:
[----:B------:R-:W2:Y:S02]  /*28e0*/  LDG.E R2, desc[UR36][R2.64] ;  /* 0x0000002402027981 */ /* 0x000ea4000c1e1900 */
[----:B--2---:R-:W-:-:S04]  /*28f0*/  ISETP.NE.AND P0, PT, R2, RZ, PT ;  /* 0x000000ff0200720c */ /* 0x004fc80003f05270 */
[----:B------:R-:W-:-:S09]  /*2900*/  P2R R24, PR, RZ, 0x1 ;  /* 0x00000001ff187803 */ /* 0x000fd20000000000 */
.L_x_33069:
        /* <DEDUP_REMOVED lines=18> */
.L_x_33100:
[----:B------:R-:W2:Y:S02]  /*2a30*/  LDG.E.U8 R2, desc[UR36][R2.64] ;  /* 0x0000002402027981 */ /* 0x000ea4000c1e1100 */
[----:B--2---:R0:W1:Y:S01]  /*2a40*/  I2F.F64.U16 R18, R2 ;  /* 0x0000000200127312 */ /* 0x0040620000101800 */
[----:B------:R-:W-:Y:S05]  /*2a50*/  BRA `(.L_x_33102) ;  /* 0x0000000c00707947 */ /* 0x000fea0003800000 */
.L_x_33099:
        /* <DEDUP_REMOVED lines=9> */
.L_x_33104:
[----:B------:R-:W2:Y:S02]  /*2af0*/  LDG.E R2, desc[UR36][R2.64] ;  /* 0x0000002402027981 */ /* 0x000ea4000c1e1900 */
[----:B--2---:R1:W2:Y:S01]  /*2b00*/  I2F.F64 R18, R2 ;  /* 0x0000000200127312 */ /* 0x0042a20000201c00 */
[----:B------:R-:W-:Y:S05]  /*2b10*/  BRA `(.L_x_33102) ;  /* 0x0000000c00407947 */ /* 0x000fea0003800000 */
.L_x_33103:
[----:B------:R-:W2:Y:S02]  /*2b20*/  LDG.E.U16 R2, desc[UR36][R2.64] ;  /* 0x0000002402027981 */ /* 0x000ea4000c1e1500 */
[----:B--2---:R3:W4:Y:S01]  /*2b30*/  I2F.F64.S16 R18, R2 ;  /* 0x0000000200127312 */ /* 0x0047220000101c00 */
[----:B------:R-:W-:Y:S05]  /*2b40*/  BRA `(.L_x_33102) ;  /* 0x0000000c00347947 */ /* 0x000fea0003800000 */
.L_x_33098:
        /* <DEDUP_REMOVED lines=10> */
.L_x_33106:
[----:B------:R-:W2:Y:S02]  /*2bf0*/  LDG.E.U16 R0, desc[UR36][R2.64] ;  /* 0x0000002402007981 */ /* 0x000ea4000c1e1500 */
[----:B--2---:R-:W-:-:S05]  /*2c00*/  HADD2.F32 R0, -RZ, R0.H0_H0 ;  /* 0x20000000ff007230 */ /* 0x004fca0000004100 */
[----:B------:R-:W-:-:S04]  /*2c10*/  FMUL.FTZ R0, R0, 1 ;  /* 0x3f80000000007820 */ /* 0x000fc80000410000 */
[----:B------:R0:W1:Y:S01]  /*2c20*/  F2F.F64.F32 R18, R0 ;  /* 0x0000000000127310 */ /* 0x0000620000201800 */
[----:B------:R-:W-:Y:S05]  /*2c30*/  BRA `(.L_x_33102) ;  /* 0x0000000800f87947 */ /* 0x000fea0003800000 */
.L_x_33105:
        /* <DEDUP_REMOVED lines=10> */
.L_x_33108:
[----:B------:R-:W2:Y:S02]  /*2ce0*/  LDG.E.U16 R2, desc[UR36][R2.64] ;  /* 0x0000002402027981 */ /* 0x000ea4000c1e1500 */
[----:B--2---:R-:W-:-:S05]  /*2cf0*/  HADD2.F32 R0, -RZ, R2.H0_H0 ;  /* 0x20000002ff007230 */ /* 0x004fca0000004100 */
[----:B------:R-:W-:-:S04]  /*2d00*/  FMUL.FTZ R0, R0, 1 ;  /* 0x3f80000000007820 */ /* 0x000fc80000410000 */
[----:B------:R0:W1:Y:S01]  /*2d10*/  F2F.F64.F32 R18, R0 ;  /* 0x0000000000127310 */ /* 0x0000620000201800 */
[----:B------:R-:W-:Y:S05]  /*2d20*/  BRA `(.L_x_33102) ;  /* 0x0000000800bc7947 */ /* 0x000fea0003800000 */
.L_x_33107:
[----:B------:R0:W5:Y:S01]  /*2d30*/  LDG.E.64 R18, desc[UR36][R2.64] ;  /* 0x0000002402127981 */ /* 0x000162000c1e1b00 */
[----:B------:R-:W-:Y:S05]  /*2d40*/  BRA `(.L_x_33102) ;  /* 0x0000000800b47947 */ /* 0x000fea0003800000 */
.L_x_33097:
        /* <DEDUP_REMOVED lines=13> */
.L_x_33111:
[----:B------:R0:W5:Y:S01]  /*2e20*/  LDG.E.64 R18, desc[UR36][R2.64] ;  /* 0x0000002402127981 */ /* 0x000162000c1e1b00 */
[----:B------:R-:W-:Y:S05]  /*2e30*/  BRA `(.L_x_33102) ;  /* 0x0000000800787947 */ /* 0x000fea0003800000 */
.L_x_33110:
        /* <DEDUP_REMOVED lines=28> */
.L_x_33113:
        /* <DEDUP_REMOVED lines=15> */
.L_x_33112:
[----:B------:R-:W2:Y:S02]  /*30f0*/  LDG.E.U16 R0, desc[UR36][R2.64] ;  /* 0x0000002402007981 */ /* 0x000ea4000c1e1500 */
[----:B--2---:R-:W-:-:S04]  /*3100*/  IMAD.U32 R0, R0, 0x10000, RZ ;  /* 0x0001000000007824 */ /* 0x004fc800078e00ff */
[----:B------:R-:W-:-:S04]  /*3110*/  FMUL.FTZ R0, R0, 1 ;  /* 0x3f80000000007820 */ /* 0x000fc80000410000 */
[----:B------:R0:W1:Y:S01]  /*3120*/  F2F.F64.F32 R18, R0 ;  /* 0x0000000000127310 */ /* 0x0000620000201800 */
[----:B------:R-:W-:Y:S05]  /*3130*/  BRA `(.L_x_33102) ;  /* 0x0000000400b87947 */ /* 0x000fea0003800000 */
.L_x_33109:
        /* <DEDUP_REMOVED lines=11> */
.L_x_33116:
        /* <DEDUP_REMOVED lines=21> */
.L_x_33120:
[----:B------:R-:W-:Y:S05]  /*3340*/  BSYNC B1 ;  /* 0x0000000000017941 */ /* 0x000fea0003800000 */
.L_x_33119:
[----:B------:R-:W-:Y:S01]  /*3350*/  LEA R3, R0, 0x3b800000, 0x17 ;  /* 0x3b80000000037811 */ /* 0x000fe200078eb8ff */
[----:B------:R-:W-:-:S05]  /*3360*/  IMAD.SHL.U32 R0, R2, 0x100000, RZ ;  /* 0x0010000002007824 */ /* 0x000fca00078e00ff */
[----:B------:R-:W-:-:S07]  /*3370*/  LOP3.LUT R0, R3, R0, R4, 0xfe, !PT ;  /* 0x0000000003007212 */ /* 0x000fce00078efe04 */
.L_x_33118:
[----:B------:R-:W-:Y:S05]  /*3380*/  BSYNC B0 ;  /* 0x0000000000007941 */ /* 0x000fea0003800000 */
.L_x_33117:
[----:B------:R-:W-:-:S04]  /*3390*/  FMUL.FTZ R0, R0, 1 ;  /* 0x3f80000000007820 */ /* 0x000fc80000410000 */
[----:B------:R0:W1:Y:S01]  /*33a0*/  F2F.F64.F32 R18, R0 ;  /* 0x0000000000127310 */ /* 0x0000620000201800 */
[----:B------:R-:W-:Y:S05]  /*33b0*/  BRA `(.L_x_33102) ;  /* 0x0000000400187947 */ /* 0x000fea0003800000 */
.L_x_33115:
        /* <DEDUP_REMOVED lines=21> */
.L_x_33124:
[----:B------:R-:W-:Y:S05]  /*3510*/  BSYNC B1 ;  /* 0x0000000000017941 */ /* 0x000fea0003800000 */
.L_x_33123:
[----:B------:R-:W-:Y:S01]  /*3520*/  LEA R3, R0, 0x37800000, 0x17 ;  /* 0x3780000000037811 */ /* 0x000fe200078eb8ff */
[----:B------:R-:W-:-:S05]  /*3530*/  IMAD.SHL.U32 R0, R2, 0x200000, RZ ;  /* 0x0020000002007824 */ /* 0x000fca00078e00ff */
[----:B------:R-:W-:-:S07]  /*3540*/  LOP3.LUT R0, R3, R0, R4, 0xfe, !PT ;  /* 0x0000000003007212 */ /* 0x000fce00078efe04 */
.L_x_33122:
[----:B------:R-:W-:Y:S05]  /*3550*/  BSYNC B0 ;  /* 0x0000000000007941 */ /* 0x000fea0003800000 */
.L_x_33121:
[----:B------:R-:W-:-:S04]  /*3560*/  FMUL.FTZ R0, R0, 1 ;  /* 0x3f80000000007820 */ /* 0x000fc80000410000 */
[----:B------:R0:W1:Y:S01]  /*3570*/  F2F.F64.F32 R18, R0 ;  /* 0x0000000000127310 */ /* 0x0000620000201800 */
[----:B------:R-:W-:Y:S05]  /*3580*/  BRA `(.L_x_33102) ;  /* 0x0000000000a47947 */ /* 0x000fea0003800000 */
.L_x_33114:
        /* <DEDUP_REMOVED lines=14> */
.L_x_33128:
[----:B------:R-:W-:Y:S05]  /*3670*/  BSYNC B0 ;  /* 0x0000000000007941 */ /* 0x000fea0003800000 */
.L_x_33127:
[----:B------:R-:W-:-:S04]  /*3680*/  FMUL.FTZ R0, R0, 1 ;  /* 0x3f80000000007820 */ /* 0x000fc80000410000 */
[----:B------:R0:W1:Y:S01]  /*3690*/  F2F.F64.F32 R18, R0 ;  /* 0x0000000000127310 */ /* 0x0000620000201800 */
[----:B------:R-:W-:Y:S05]  /*36a0*/  BRA `(.L_x_33102) ;  /* 0x00000000005c7947 */ /* 0x000fea0003800000 */
.L_x_33101:
        /* <DEDUP_REMOVED lines=16> */
.L_x_33129:
[----:B------:R-:W-:Y:S01]  /*37b0*/  CS2R R18, SRZ ;  /* 0x0000000000127805 */ /* 0x000fe2000001ff00 */
[----:B------:R-:W-:Y:S06]  /*37c0*/  BRA `(.L_x_33102) ;  /* 0x0000000000147947 */ /* 0x000fec0003800000 */
.L_x_33126:
[----:B------:R-:W2:Y:S02]  /*37d0*/  LDG.E.64 R18, desc[UR36][R2.64] ;  /* 0x0000002402127981 */ /* 0x000ea4000c1e1b00 */
[----:B--2---:R-:W0:Y:S01]  /*37e0*/  I2F.F64.U64 R18, R18 ;  /* 0x0000001200127312 */ /* 0x004e220000301800 */
[----:B------:R-:W-:Y:S05]  /*37f0*/  BRA `(.L_x_33102) ;  /* 0x0000000000087947 */ /* 0x000fea0003800000 */
.L_x_33125:
[----:B------:R-:W2:Y:S02]  /*3800*/  LDG.E R2, desc[UR36][R2.64] ;  /* 0x0000002402027981 */ /* 0x000ea4000c1e1900 */
[----:B--2---:R0:W1:Y:S02]  /*3810*/  I2F.F64.U32 R18, R2 ;  /* 0x0000000200127312 */ /* 0x0040640000201800 */
.L_x_33102:
        /* <DEDUP_REMOVED lines=18> */
.L_x_33133:
[----:B------:R-:W3:Y:S02]  /*3940*/  LDG.E.U8 R2, desc[UR36][R26.64] ;  /* 0x000000241a027981 */ /* 0x000ee4000c1e1100 */
[----:B---3--:R-:W1:Y:S01]  /*3950*/  I2F.F64.U16 R2, R2 ;  /* 0x0000000200027312 */ /* 0x008e620000101800 */
[----:B------:R-:W-:Y:S05]  /*3960*/  BRA `(.L_x_33135) ;  /* 0x0000000c00707947 */ /* 0x000fea0003800000 */
.L_x_33132:
        /* <DEDUP_REMOVED lines=9> */
.L_x_33137:
[----:B------:R-:W3:Y:S02]  /*3a00*/  LDG.E R2, desc[UR36][R26.64] ;  /* 0x000000241a027981 */ /* 0x000ee4000c1e1900 */
[----:B---3--:R-:W0:Y:S01]  /*3a10*/  I2F.F64 R2, R2 ;  /* 0x0000000200027312 */ /* 0x008e220000201c00 */
[----:B------:R-:W-:Y:S05]  /*3a20*/  BRA `(.L_x_33135) ;  /* 0x0000000c00407947 */ /* 0x000fea0003800000 */
.L_x_33136:
[----:B------:R-:W3:Y:S02]  /*3a30*/  LDG.E.U16 R2, desc[UR36][R26.64] ;  /* 0x000000241a027981 */ /* 0x000ee4000c1e1500 */
[----:B---3--:R-:W3:Y:S01]  /*3a40*/  I2F.F64.S16 R2, R2 ;  /* 0x0000000200027312 */ /* 0x008ee20000101c00 */
[----:B------:R-:W-:Y:S05]  /*3a50*/  BRA `(.L_x_33135) ;  /* 0x0000000c00347947 */ /* 0x000fea0003800000 */
.L_x_33131:
        /* <DEDUP_REMOVED lines=10> */
.L_x_33139:
[----:B------:R-:W3:Y:S02]  /*3b00*/  LDG.E.U16 R0, desc[UR36][R26.64] ;  /* 0x000000241a007981 */ /* 0x000ee4000c1e1500 */
[----:B---3--:R-:W-:-:S05]  /*3b10*/  HADD2.F32 R0, -RZ, R0.H0_H0 ;  /* 0x20000000ff007230 */ /* 0x008fca0000004100 */
[----:B------:R-:W-:-:S04]  /*3b20*/  FMUL.FTZ R0, R0, 1 ;  /* 0x3f80000000007820 */ /* 0x000fc80000410000 */
[----:B------:R0:W1:Y:S01]  /*3b30*/  F2F.F64.F32 R2, R0 ;  /* 0x0000000000027310 */ /* 0x0000620000201800 */
[----:B------:R-:W-:Y:S05]  /*3b40*/  BRA `(.L_x_33135) ;  /* 0x0000000800f87947 */ /* 0x000fea0003800000 */
.L_x_33138:
        /* <DEDUP_REMOVED lines=10> */
.L_x_33141:
[----:B------:R-:W3:Y:S02]  /*3bf0*/  LDG.E.U16 R26, desc[UR36][R26.64] ;  /* 0x000000241a1a7981 */ /* 0x000ee4000c1e1500 */
[----:B---3--:R-:W-:-:S05]  /*3c00*/  HADD2.F32 R0, -RZ, R26.H0_H0 ;  /* 0x2000001aff007230 */ /* 0x008fca0000004100 */
[----:B------:R-:W-:-:S04]  /*3c10*/  FMUL.FTZ R0, R0, 1 ;  /* 0x3f80000000007820 */ /* 0x000fc80000410000 */
[----:B------:R0:W1:Y:S01]  /*3c20*/  F2F.F64.F32 R2, R0 ;  /* 0x0000000000027310 */ /* 0x0000620000201800 */
[----:B------:R-:W-:Y:S05]  /*3c30*/  BRA `(.L_x_33135) ;  /* 0x0000000800bc7947 */ /* 0x000fea0003800000 */
.L_x_33140:
[----:B------:R0:W5:Y:S01]  /*3c40*/  LDG.E.64 R2, desc[UR36][R26.64] ;  /* 0x000000241a027981 */ /* 0x000162000c1e1b00 */
[----:B------:R-:W-:Y:S05]  /*3c50*/  BRA `(.L_x_33135) ;  /* 0x0000000800b47947 */ /* 0x000fea0003800000 */
.L_x_33130:
        /* <DEDUP_REMOVED lines=13> */
.L_x_33144:
[----:B------:R0:W5:Y:S01]  /*3d30*/  LDG.E.64 R2, desc[UR36][R26.64] ;  /* 0x000000241a027981 */ /* 0x000162000c1e1b00 */
[----:B------:R-:W-:Y:S05]  /*3d40*/  BRA `(.L_x_33135) ;  /* 0x0000000800787947 */ /* 0x000fea0003800000 */
.L_x_33143:
        /* <DEDUP_REMOVED lines=28> */
.L_x_33146:
        /* <DEDUP_REMOVED lines=15> */
.L_x_33145:
[----:B------:R-:W3:Y:S02]  /*4000*/  LDG.E.U16 R0, desc[UR36][R26.64] ;  /* 0x000000241a007981 */ /* 0x000ee4000c1e1500 */
[----:B---3--:R-:W-:-:S04]  /*4010*/  IMAD.U32 R0, R0, 0x10000, RZ ;  /* 0x0001000000007824 */ /* 0x008fc800078e00ff */
[----:B------:R-:W-:-:S04]  /*4020*/  FMUL.FTZ R0, R0, 1 ;  /* 0x3f80000000007820 */ /* 0x000fc80000410000 */
[----:B------:R0:W1:Y:S01]  /*4030*/  F2F.F64.F32 R2, R0 ;  /* 0x0000000000027310 */ /* 0x0000620000201800 */
[----:B------:R-:W-:Y:S05]  /*4040*/  BRA `(.L_x_33135) ;  /* 0x0000000400b87947 */ /* 0x000fea0003800000 */
.L_x_33142:
        /* <DEDUP_REMOVED lines=11> */
.L_x_33149:
        /* <DEDUP_REMOVED lines=21> */
.L_x_33153:
[----:B------:R-:W-:Y:S05]  /*4250*/  BSYNC B1 ;  /* 0x0000000000017941 */ /* 0x000fea0003800000 */
.L_x_33152:
[----:B------:R-:W-:Y:S01]  /*4260*/  LEA R3, R0, 0x3b800000, 0x17 ;  /* 0x3b80000000037811 */ /* 0x000fe200078eb8ff */
[----:B------:R-:W-:-:S05]  /*4270*/  IMAD.SHL.U32 R0, R2, 0x100000, RZ ;  /* 0x0010000002007824 */ /* 0x000fca00078e00ff */
[----:B------:R-:W-:-:S07]  /*4280*/  LOP3.LUT R0, R3, R0, R4, 0xfe, !PT ;  /* 0x0000000003007212 */ /* 0x000fce00078efe04 */
.L_x_33151:
[----:B------:R-:W-:Y:S05]  /*4290*/  BSYNC B0 ;  /* 0x0000000000007941 */ /* 0x000fea0003800000 */
.L_x_33150:
[----:B------:R-:W-:-:S04]  /*42a0*/  FMUL.FTZ R0, R0, 1 ;  /* 0x3f80000000007820 */ /* 0x000fc80000410000 */
[----:B------:R0:W1:Y:S01]  /*42b0*/  F2F.F64.F32 R2, R0 ;  /* 0x0000000000027310 */ /* 0x0000620000201800 */
[----:B------:R-:W-:Y:S05]  /*42c0*/  BRA `(.L_x_33135) ;  /* 0x0000000400187947 */ /* 0x000fea0003800000 */
.L_x_33148:
        /* <DEDUP_REMOVED lines=21> */
.L_x_33157:
[----:B------:R-:W-:Y:S05]  /*4420*/  BSYNC B1 ;  /* 0x0000000000017941 */ /* 0x000fea0003800000 */
.L_x_33156:
[----:B------:R-:W-:Y:S01]  /*4430*/  LEA R3, R0, 0x37800000, 0x17 ;  /* 0x3780000000037811 */ /* 0x000fe200078eb8ff */
[----:B------:R-:W-:-:S05]  /*4440*/  IMAD.SHL.U32 R0, R2, 0x200000, RZ ;  /* 0x0020000002007824 */ /* 0x000fca00078e00ff */
[----:B------:R-:W-:-:S07]  /*4450*/  LOP3.LUT R0, R3, R0, R4, 0xfe, !PT ;  /* 0x0000000003007212 */ /* 0x000fce00078efe04 */
.L_x_33155:
[----:B------:R-:W-:Y:S05]  /*4460*/  BSYNC B0 ;  /* 0x0000000000007941 */ /* 0x000fea0003800000 */
.L_x_33154:
[----:B------:R-:W-:-:S04]  /*4470*/  FMUL.FTZ R0, R0, 1 ;  /* 0x3f80000000007820 */ /* 0x000fc80000410000 */
[----:B------:R0:W1:Y:S01]  /*4480*/  F2F.F64.F32 R2, R0 ;  /* 0x0000000000027310 */ /* 0x0000620000201800 */
[----:B------:R-:W-:Y:S05]  /*4490*/  BRA `(.L_x_33135) ;  /* 0x0000000000a47947 */ /* 0x000fea0003800000 */
.L_x_33147:
        /* <DEDUP_REMOVED lines=14> */
.L_x_33161:
[----:B------:R-:W-:Y:S05]  /*4580*/  BSYNC B0 ;  /* 0x0000000000007941 */ /* 0x000fea0003800000 */
.L_x_33160:
[----:B------:R-:W-:-:S04]  /*4590*/  FMUL.FTZ R0, R0, 1 ;  /* 0x3f80000000007820 */ /* 0x000fc80000410000 */
[----:B------:R0:W1:Y:S01]  /*45a0*/  F2F.F64.F32 R2, R0 ;  /* 0x0000000000027310 */ /* 0x0000620000201800 */
[----:B------:R-:W-:Y:S05]  /*45b0*/  BRA `(.L_x_33135) ;  /* 0x00000000005c7947 */ /* 0x000fea0003800000 */
.L_x_33134:
        /* <DEDUP_REMOVED lines=16> */
.L_x_33162:
[----:B------:R-:W-:Y:S01]  /*46c0*/  CS2R R2, SRZ ;  /* 0x0000000000027805 */ /* 0x000fe2000001ff00 */
[----:B------:R-:W-:Y:S06]  /*46d0*/  BRA `(.L_x_33135) ;  /* 0x0000000000147947 */ /* 0x000fec0003800000 */
.L_x_33159:
[----:B------:R-:W3:Y:S02]  /*46e0*/  LDG.E.64 R2, desc[UR36][R26.64] ;  /* 0x000000241a027981 */ /* 0x000ee4000c1e1b00 */
[----:B---3--:R-:W0:Y:S01]  /*46f0*/  I2F.F64.U64 R2, R2 ;  /* 0x0000000200027312 */ /* 0x008e220000301800 */
[----:B------:R-:W-:Y:S05]  /*4700*/  BRA `(.L_x_33135) ;  /* 0x0000000000087947 */ /* 0x000fea0003800000 */
.L_x_33158:
[----:B------:R-:W3:Y:S02]  /*4710*/  LDG.E R2, desc[UR36][R26.64] ;  /* 0x000000241a027981 */ /* 0x000ee4000c1e1900 */
[----:B---3--:R-:W0:Y:S02]  /*4720*/  I2F.F64.U32 R2, R2 ;  /* 0x0000000200027312 */ /* 0x008e240000201800 */
.L_x_33135:
[----:B------:R-:W0:Y:S01]  /*4730*/  LDC.U8 R6, c[0x0][0x500] ;  /* 0x00014000ff067b82 */ /* 0x000e220000000000 */
[----:B------:R-:W-:-:S04]  /*4740*/  ISETP.NE.AND P1, PT, R24, RZ, PT ;  /* 0x000000ff1800720c */ /* 0x000fc80003f25270 */
[----:B012345:R-:W-:Y:S02]  /*4750*/  FSEL R4, R18, R2, P1 ;  /* 0x0000000212047208 */ /* 0x03ffe40000800000 */
[----:B------:R-:W-:Y:S02]  /*4760*/  FSEL R5, R19, R3, P1 ;  /* 0x0000000313057208 */ /* 0x000fe40000800000 */
        /* <DEDUP_REMOVED lines=14> */
.L_x_33166:
[----:B------:R-:W0:Y:S02]  /*4850*/  F2I.S64.F64.TRUNC R4, R4 ;  /* 0x0000000400047311 */ /* 0x000e24000030d900 */
[----:B0-----:R-:W-:-:S05]  /*4860*/  IMAD.MOV.U32 R3, RZ, RZ, R4 ;  /* 0x000000ffff037224 */ /* 0x001fca00078e0004 */
[----:B------:R0:W-:Y:S01]  /*4870*/  STG.E.U8 desc[UR36][R16.64], R3 ;  /* 0x0000000310007986 */ /* 0x0001e2000c101124 */
[----:B------:R-:W-:Y:S05]  /*4880*/  BRA `(.L_x_33168) ;  /* 0x0000000c00f87947 */ /* 0x000fea0003800000 */
.L_x_33165:
        /* <DEDUP_REMOVED lines=9> */
.L_x_33170:
[----:B------:R-:W0:Y:S02]  /*4920*/  F2I.F64.TRUNC R5, R4 ;  /* 0x0000000400057311 */ /* 0x000e24000030d100 */
[----:B0-----:R0:W-:Y:S01]  /*4930*/  STG.E desc[UR36][R16.64], R5 ;  /* 0x0000000510007986 */ /* 0x0011e2000c101924 */
[----:B------:R-:W-:Y:S05]  /*4940*/  BRA `(.L_x_33168) ;  /* 0x0000000c00c87947 */ /* 0x000fea0003800000 */
.L_x_33169:
[----:B------:R-:W0:Y:S02]  /*4950*/  F2I.F64.TRUNC R5, R4 ;  /* 0x0000000400057311 */ /* 0x000e24000030d100 */
[----:B0-----:R0:W-:Y:S01]  /*4960*/  STG.E.U16 desc[UR36][R16.64], R5 ;  /* 0x0000000510007986 */ /* 0x0011e2000c101524 */
[----:B------:R-:W-:Y:S05]  /*4970*/  BRA `(.L_x_33168) ;  /* 0x0000000c00bc7947 */ /* 0x000fea0003800000 */
.L_x_33164:
        /* <DEDUP_REMOVED lines=13> */
.L_x_33172:
        /* <DEDUP_REMOVED lines=8> */
.L_x_33171:
        /* <DEDUP_REMOVED lines=14> */
.L_x_33174:
        /* <DEDUP_REMOVED lines=9> */
.L_x_33173:
[----:B------:R0:W-:Y:S01]  /*4c40*/  STG.E.64 desc[UR36][R16.64], R4 ;  /* 0x0000000410007986 */ /* 0x0001e2000c101b24 */
[----:B------:R-:W-:Y:S05]  /*4c50*/  BRA `(.L_x_33168) ;  /* 0x0000000c00047947 */ /* 0x000fea0003800000 */
.L_x_33163:
        /* <DEDUP_REMOVED lines=12> */
.L_x_33177:
[----:B------:R-:W-:-:S05]  /*4d20*/  CS2R R6, SRZ ;  /* 0x0000000000067805 */ /* 0x000fca000001ff00 */
[----:B------:R0:W-:Y:S01]  /*4d30*/  STG.E.128 desc[UR36][R16.64], R4 ;  /* 0x0000000410007986 */ /* 0x0001e2000c101d24 */
[----:B------:R-:W-:Y:S05]  /*4d40*/  BRA `(.L_x_33168) ;  /* 0x0000000800c87947 */ /* 0x000fea0003800000 */
.L_x_33176:
        /* <DEDUP_REMOVED lines=25> */
.L_x_33181:
[----:B------:R-:W-:Y:S05]  /*4ee0*/  BSYNC B0 ;  /* 0x0000000000007941 */ /* 0x000fea0003800000 */
.L_x_33180:
[----:B------:R-:W-:-:S05]  /*4ef0*/  LOP3.LUT R3, R0, R3, RZ, 0xfc, !PT ;  /* 0x0000000300037212 */ /* 0x000fca00078efcff */
[----:B------:R0:W-:Y:S01]  /*4f00*/  STG.E.U8 desc[UR36][R16.64], R3 ;  /* 0x0000000310007986 */ /* 0x0001e2000c101124 */
[----:B------:R-:W-:Y:S05]  /*4f10*/  BRA `(.L_x_33168) ;  /* 0x0000000800547947 */ /* 0x000fea0003800000 */
.L_x_33179:
        /* <DEDUP_REMOVED lines=17> */
.L_x_33183:
[----:B------:R-:W-:Y:S01]  /*5030*/  IMAD.MOV.U32 R0, RZ, RZ, 0x7f ;  /* 0x0000007fff007424 */ /* 0x000fe200078e00ff */
[----:B------:R-:W-:-:S04]  /*5040*/  ISETP.GT.U32.AND P0, PT, R2, 0x7f800000, PT ;  /* 0x7f8000000200780c */ /* 0x000fc80003f04070 */
[----:B------:R-:W-:-:S09]  /*5050*/  SEL R0, R0, 0x7c, P0 ;  /* 0x0000007c00007807 */ /* 0x000fd20000000000 */
.L_x_33184:
[----:B------:R-:W-:Y:S05]  /*5060*/  BSYNC B0 ;  /* 0x0000000000007941 */ /* 0x000fea0003800000 */
.L_x_33182:
[----:B------:R-:W-:-:S04]  /*5070*/  LOP3.LUT R2, R3, 0x80000000, RZ, 0xc0, !PT ;  /* 0x8000000003027812 */ /* 0x000fc800078ec0ff */
[----:B------:R-:W-:-:S04]  /*5080*/  SHF.R.U32.HI R3, RZ, 0x18, R2 ;  /* 0x00000018ff037819 */ /* 0x000fc80000011602 */
[----:B------:R-:W-:-:S05]  /*5090*/  LOP3.LUT R3, R0, R3, RZ, 0xfc, !PT ;  /* 0x0000000300037212 */ /* 0x000fca00078efcff */
[----:B------:R0:W-:Y:S01]  /*50a0*/  STG.E.U8 desc[UR36][R16.64], R3 ;  /* 0x0000000310007986 */ /* 0x0001e2000c101124 */
[----:B------:R-:W-:Y:S05]  /*50b0*/  BRA `(.L_x_33168) ;  /* 0x0000000400ec7947 */ /* 0x000fea0003800000 */
.L_x_33178:
        /* <DEDUP_REMOVED lines=8> */
.L_x_33175:
        /* <DEDUP_REMOVED lines=11> */
.L_x_33187:
        /* <DEDUP_REMOVED lines=21> */
.L_x_33190:
[----:B------:R-:W-:-:S04]  /*5340*/  LOP3.LUT R2, R3, 0x80000000, RZ, 0xc0, !PT ;  /* 0x8000000003027812 */ /* 0x000fc800078ec0ff */
[----:B------:R-:W-:-:S04]  /*5350*/  SHF.R.U32.HI R3, RZ, 0x18, R2 ;  /* 0x00000018ff037819 */ /* 0x000fc80000011602 */
[----:B------:R-:W-:-:S04]  /*5360*/  LOP3.LUT R0, R0, R3, RZ, 0xfc, !PT ;  /* 0x0000000300007212 */ /* 0x000fc800078efcff */
[----:B------:R-:W-:-:S07]  /*5370*/  PRMT R8, R0, 0x7610, R8 ;  /* 0x0000761000087816 */ /* 0x000fce0000000008 */
.L_x_33189:
[----:B------:R-:W-:Y:S05]  /*5380*/  BSYNC B0 ;  /* 0x0000000000007941 */ /* 0x000fea0003800000 */
.L_x_33188:
[----:B------:R3:W-:Y:S01]  /*5390*/  STG.E.U8 desc[UR36][R16.64], R8 ;  /* 0x0000000810007986 */ /* 0x0007e2000c101124 */
[----:B------:R-:W-:Y:S05]  /*53a0*/  BRA `(.L_x_33168) ;  /* 0x0000000400307947 */ /* 0x000fea0003800000 */
.L_x_33186:
        /* <DEDUP_REMOVED lines=21> */
.L_x_33193:
[----:B------:R-:W-:-:S04]  /*5500*/  LOP3.LUT R2, R3, 0x80000000, RZ, 0xc0, !PT ;  /* 0x8000000003027812 */ /* 0x000fc800078ec0ff */
[----:B------:R-:W-:-:S04]  /*5510*/  SHF.R.U32.HI R3, RZ, 0x18, R2 ;  /* 0x00000018ff037819 */ /* 0x000fc80000011602 */
[----:B------:R-:W-:-:S04]  /*5520*/  LOP3.LUT R0, R0, R3, RZ, 0xfc, !PT ;  /* 0x0000000300007212 */ /* 0x000fc800078efcff */
[----:B------:R-:W-:-:S07]  /*5530*/  PRMT R8, R0, 0x7610, R8 ;  /* 0x0000761000087816 */ /* 0x000fce0000000008 */
.L_x_33192:
[----:B------:R-:W-:Y:S05]  /*5540*/  BSYNC B0 ;  /* 0x0000000000007941 */ /* 0x000fea0003800000 */
.L_x_33191:
[----:B------:R0:W-:Y:S01]  /*5550*/  STG.E.U8 desc[UR36][R16.64], R8 ;  /* 0x0000000810007986 */ /* 0x0001e2000c101124 */
[----:B------:R-:W-:Y:S05]  /*5560*/  BRA `(.L_x_33168) ;  /* 0x0000000000c07947 */ /* 0x000fea0003800000 */
.L_x_33185:
        /* <DEDUP_REMOVED lines=26> */
.L_x_33167:
        /* <DEDUP_REMOVED lines=16> */
.L_x_33196:
[----:B------:R-:W-:Y:S05]  /*5810*/  BRA `(.L_x_33168) ;  /* 0x0000000000147947 */ /* 0x000fea0003800000 */
.L_x_33195:
[----:B------:R-:W0:Y:S02]  /*5820*/  F2I.U64.F64.TRUNC R4, R4 ;  /* 0x0000000400047311 */ /* 0x000e24000030d800 */
[----:B0-----:R1:W-:Y:S01]  /*5830*/  STG.E.64 desc[UR36][R16.64], R4 ;  /* 0x0000000410007986 */ /* 0x0013e2000c101b24 */
[----:B------:R-:W-:Y:S05]  /*5840*/  BRA `(.L_x_33168) ;  /* 0x0000000000087947 */ /* 0x000fea0003800000 */
.L_x_33194:
[----:B------:R-:W0:Y:S02]  /*5850*/  F2I.U32.F64.TRUNC R5, R4 ;  /* 0x0000000400057311 */ /* 0x000e24000030d000 */
[----:B0-----:R0:W-:Y:S02]  /*5860*/  STG.E desc[UR36][R16.64], R5 ;  /* 0x0000000510007986 */ /* 0x0011e4000c101924 */
.L_x_33168:
[----:B------:R-:W-:-:S04]  /*5870*/  IMAD R22, R23, 0x200, R22 ;  /* 0x0000020017167824 */ /* 0x000fc800078e0216 */
[----:B------:R-:W-:-:S07]  /*5880*/  VIADD R25, R22, 0x80 ;  /* 0x0000008016197836 */ /* 0x000fce0000000000 */
.L_x_33062:
[----:B------:R-:W-:Y:S05]  /*5890*/  BSYNC B6 ;  /* 0x0000000000067941 */ /* 0x000fea0003800000 */
.L_x_33061:
        /* <DEDUP_REMOVED lines=384> */
.L_x_33199:
        /* <DEDUP_REMOVED lines=22> */
.L_x_33203:
[----:B------:R-:W2:Y:S02]  /*7200*/  LDG.E.U8 R2, desc[UR36][R2.64] ;  /* 0x0000002402027981 */ /* 0x000ea4000c1e1100 */
[----:B--2---:R-:W-:-:S04]  /*7210*/  ISETP.NE.AND P0, PT, R2, RZ, PT ;  /* 0x000000ff0200720c */ /* 0x004fc80003f05270 */
[----:B------:R-:W-:Y:S01]  /*7220*/  P2R R23, PR, RZ, 0x1 ;  /* 0x00000001ff177803 */ /* 0x000fe20000000000 */
[----:B------:R-:W-:Y:S08]  /*7230*/  BRA `(.L_x_33205) ;  /* 0x0000000c00c47947 */ /* 0x000ff00003800000 */
.L_x_33202:
        /* <DEDUP_REMOVED lines=11> */
.L_x_33207:
[----:B------:R-:W2:Y:S02]  /*72f0*/  LDG.E R2, desc[UR36][R2.64] ;  /* 0x0000002402027981 */ /* 0x000ea4000c1e1900 */
[----:B--2---:R-:W-:-:S04]  /*7300*/  ISETP.NE.AND P0, PT, R2, RZ, PT ;  /* 0x000000ff0200720c */ /* 0x004fc80003f05270 */
[----:B------:R-:W-:Y:S01]  /*7310*/  P2R R23, PR, RZ, 0x1 ;  /* 0x00000001ff177803 */ /* 0x000fe20000000000 */
[----:B------:R-:W-:Y:S08]  /*7320*/  BRA `(.L_x_33205) ;  /* 0x0000000c00887947 */ /* 0x000ff00003800000 */
.L_x_33206:
[----:B------:R-:W2:Y:S02]  /*7330*/  LDG.E.U16 R2, desc[UR36][R2.64] ;  /* 0x0000002402027981 */ /* 0x000ea4000c1e1500 */
[----:B--2---:R-:W-:-:S04]  /*7340*/  ISETP.NE.AND P0, PT, R2, RZ, PT ;  /* 0x000000ff0200720c */ /* 0x004fc80003f05270 */
[----:B------:R-:W-:Y:S01]  /*7350*/  P2R R23, PR, RZ, 0x1 ;  /* 0x00000001ff177803 */ /* 0x000fe20000000000 */
[----:B------:R-:W-:Y:S08]  /*7360*/  BRA `(.L_x_33205) ;  /* 0x0000000c00787947 */ /* 0x000ff00003800000 */
.L_x_33201:
        /* <DEDUP_REMOVED lines=10> */
.L_x_33209:
[----:B------:R-:W2:Y:S02]  /*7410*/  LDG.E.U16 R0, desc[UR36][R2.64] ;  /* 0x0000002402007981 */ /* 0x000ea4000c1e1500 */
[----:B--2---:R-:W-:-:S05]  /*7420*/  HADD2.F32 R0, -RZ, R0.H0_H0 ;  /* 0x20000000ff007230 */ /* 0x004fca0000004100 */
[----:B------:R-:W-:-:S04]  /*7430*/  FSETP.NEU.FTZ.AND P0, PT, R0, RZ, PT ;  /* 0x000000ff0000720b */ /* 0x000fc80003f1d000 */
[----:B------:R-:W-:Y:S01]  /*7440*/  P2R R23, PR, RZ, 0x1 ;  /* 0x00000001ff177803 */ /* 0x000fe20000000000 */
[----:B------:R-:W-:Y:S08]  /*7450*/  BRA `(.L_x_33205) ;  /* 0x0000000c003c7947 */ /* 0x000ff00003800000 */
.L_x_33208:
        /* <DEDUP_REMOVED lines=12> */
.L_x_33211:
        /* <DEDUP_REMOVED lines=11> */
.L_x_33210:
[----:B------:R-:W2:Y:S02]  /*75d0*/  LDG.E.64 R2, desc[UR36][R2.64] ;  /* 0x0000002402027981 */ /* 0x000ea4000c1e1b00 */
[----:B--2---:R-:W-:-:S06]  /*75e0*/  DSETP.NEU.AND P0, PT, R2, RZ, PT ;  /* 0x000000ff0200722a */ /* 0x004fcc0003f0d000 */
[----:B------:R-:W-:Y:S01]  /*75f0*/  P2R R23, PR, RZ, 0x1 ;  /* 0x00000001ff177803 */ /* 0x000fe20000000000 */
[----:B------:R-:W-:Y:S07]  /*7600*/  BRA `(.L_x_33205) ;  /* 0x0000000800d07947 */ /* 0x000fee0003800000 */
.L_x_33200:
        /* <DEDUP_REMOVED lines=12> */
.L_x_33214:
[----:B------:R-:W2:Y:S02]  /*76d0*/  LDG.E.128 R4, desc[UR36][R2.64] ;  /* 0x0000002402047981 */ /* 0x000ea4000c1e1d00 */
[----:B--2---:R-:W-:-:S06]  /*76e0*/  DSETP.NEU.AND P0, PT, R6, RZ, PT ;  /* 0x000000ff0600722a */ /* 0x004fcc0003f0d000 */
[----:B------:R-:W-:-:S06]  /*76f0*/  DSETP.NEU.OR P0, PT, R4, RZ, P0 ;  /* 0x000000ff0400722a */ /* 0x000fcc000070d400 */
[----:B------:R-:W-:Y:S01]  /*7700*/  P2R R23, PR, RZ, 0x1 ;  /* 0x00000001ff177803 */ /* 0x000fe20000000000 */
[----:B------:R-:W-:Y:S07]  /*7710*/  BRA `(.L_x_33205) ;  /* 0x00000008008c7947 */ /* 0x000fee0003800000 */
.L_x_33213:
        /* <DEDUP_REMOVED lines=28> */
.L_x_33216:
        /* <DEDUP_REMOVED lines=15> */
.L_x_33215:
[----:B------:R-:W2:Y:S02]  /*79d0*/  LDG.E.U16 R0, desc[UR36][R2.64] ;  /* 0x0000002402007981 */ /* 0x000ea4000c1e1500 */
[----:B--2---:R-:W-:-:S05]  /*79e0*/  IMAD.U32 R0, R0, 0x10000, RZ ;  /* 0x0001000000007824 */ /* 0x004fca00078e00ff */
[----:B------:R-:W-:-:S04]  /*79f0*/  FSETP.NEU.FTZ.AND P0, PT, R0, RZ, PT ;  /* 0x000000ff0000720b */ /* 0x000fc80003f1d000 */
[----:B------:R-:W-:Y:S01]  /*7a00*/  P2R R23, PR, RZ, 0x1 ;  /* 0x00000001ff177803 */ /* 0x000fe20000000000 */
[----:B------:R-:W-:Y:S08]  /*7a10*/  BRA `(.L_x_33205) ;  /* 0x0000000400cc7947 */ /* 0x000ff00003800000 */
.L_x_33212:
        /* <DEDUP_REMOVED lines=12> */
.L_x_33219:
        /* <DEDUP_REMOVED lines=21> */
.L_x_33223:
[----:B------:R-:W-:Y:S05]  /*7c30*/  BSYNC B1 ;  /* 0x0000000000017941 */ /* 0x000fea0003800000 */
.L_x_33222:
[----:B------:R-:W-:Y:S01]  /*7c40*/  LEA R3, R0, 0x3b800000, 0x17 ;  /* 0x3b80000000037811 */ /* 0x000fe200078eb8ff */
[----:B------:R-:W-:-:S05]  /*7c50*/  IMAD.SHL.U32 R0, R2, 0x100000, RZ ;  /* 0x0010000002007824 */ /* 0x000fca00078e00ff */
[----:B------:R-:W-:-:S07]  /*7c60*/  LOP3.LUT R0, R3, R0, R4, 0xfe, !PT ;  /* 0x0000000003007212 */ /* 0x000fce00078efe04 */
.L_x_33221:
[----:B------:R-:W-:Y:S05]  /*7c70*/  BSYNC B0 ;  /* 0x0000000000007941 */ /* 0x000fea0003800000 */
.L_x_33220:
[----:B------:R-:W-:-:S04]  /*7c80*/  FSETP.NEU.FTZ.AND P0, PT, R0, RZ, PT ;  /* 0x000000ff0000720b */ /* 0x000fc80003f1d000 */
[----:B------:R-:W-:Y:S01]  /*7c90*/  P2R R23, PR, RZ, 0x1 ;  /* 0x00000001ff177803 */ /* 0x000fe20000000000 */
[----:B------:R-:W-:Y:S08]  /*7ca0*/  BRA `(.L_x_33205) ;  /* 0x0000000400287947 */ /* 0x000ff00003800000 */
.L_x_33218:
        /* <DEDUP_REMOVED lines=21> */
.L_x_33227:
[----:B------:R-:W-:Y:S05]  /*7e00*/  BSYNC B1 ;  /* 0x0000000000017941 */ /* 0x000fea0003800000 */
.L_x_33226:
[----:B------:R-:W-:Y:S01]  /*7e10*/  LEA R3, R0, 0x37800000, 0x17 ;  /* 0x3780000000037811 */ /* 0x000fe200078eb8ff */
[----:B------:R-:W-:-:S05]  /*7e20*/  IMAD.SHL.U32 R0, R2, 0x200000, RZ ;  /* 0x0020000002007824 */ /* 0x000fca00078e00ff */
[----:B------:R-:W-:-:S07]  /*7e30*/  LOP3.LUT R0, R3, R0, R4, 0xfe, !PT ;  /* 0x0000000003007212 */ /* 0x000fce00078efe04 */
.L_x_33225:
[----:B------:R-:W-:Y:S05]  /*7e40*/  BSYNC B0 ;  /* 0x0000000000007941 */ /* 0x000fea0003800000 */
.L_x_33224:
[----:B------:R-:W-:-:S04]  /*7e50*/  FSETP.NEU.FTZ.AND P0, PT, R0, RZ, PT ;  /* 0x000000ff0000720b */ /* 0x000fc80003f1d000 */
[----:B------:R-:W-:Y:S01]  /*7e60*/  P2R R23, PR, RZ, 0x1 ;  /* 0x00000001ff177803 */ /* 0x000fe20000000000 */
[----:B------:R-:W-:Y:S08]  /*7e70*/  BRA `(.L_x_33205) ;  /* 0x0000000000b47947 */ /* 0x000ff00003800000 */
.L_x_33217:
        /* <DEDUP_REMOVED lines=14> */
.L_x_33231:
[----:B------:R-:W-:Y:S05]  /*7f60*/  BSYNC B0 ;  /* 0x0000000000007941 */ /* 0x000fea0003800000 */
.L_x_33230:
[----:B------:R-:W-:-:S04]  /*7f70*/  FSETP.NEU.FTZ.AND P0, PT, R0, RZ, PT ;  /* 0x000000ff0000720b */ /* 0x000fc80003f1d000 */
[----:B------:R-:W-:Y:S01]  /*7f80*/  P2R R23, PR, RZ, 0x1 ;  /* 0x00000001ff177803 */ /* 0x000fe20000000000 */
[----:B------:R-:W-:Y:S08]  /*7f90*/  BRA `(.L_x_33205) ;  /* 0x00000000006c7947 */ /* 0x000ff00003800000 */
.L_x_33204:
        /* <DEDUP_REMOVED lines=16> */
.L_x_33232:
[----:B------:R-:W-:-:S04]  /*80a0*/  PLOP3.LUT P0, PT, PT, PT, PT, 0x8, 0x0 ;  /* 0x000000000000781c */ /* 0x000fc80003f0e170 */
[----:B------:R-:W-:Y:S01]  /*80b0*/  P2R R23, PR, RZ, 0x1 ;  /* 0x00000001ff177803 */ /* 0x000fe20000000000 */
[----:B------:R-:W-:Y:S08]  /*80c0*/  BRA `(.L_x_33205) ;  /* 0x0000000000207947 */ /* 0x000ff00003800000 */
.L_x_33229:
[----:B------:R-:W2:Y:S02]  /*80d0*/  LDG.E.64 R2, desc[UR36][R2.64] ;  /* 0x0000002402027981 */ /* 0x000ea4000c1e1b00 */
[----:B--2---:R-:W-:-:S04]  /*80e0*/  ISETP.NE.U32.AND P0, PT, R2, RZ, PT ;  /* 0x000000ff0200720c */ /* 0x004fc80003f05070 */
[----:B------:R-:W-:-:S04]  /*80f0*/  ISETP.NE.AND.EX P0, PT, R3, RZ, PT, P0 ;  /* 0x000000ff0300720c */ /* 0x000fc80003f05300 */
[----:B------:R-:W-:Y:S01]  /*8100*/  P2R R23, PR, RZ, 0x1 ;  /* 0x00000001ff177803 */ /* 0x000fe20000000000 */
[----:B------:R-:W-:Y:S08]  /*8110*/  BRA `(.L_x_33205) ;  /* 0x00000000000c7947 */ /* 0x000ff00003800000 */
.L_x_33228:
[----:B------:R-:W2:Y:S02]  /*8120*/  LDG.E R2, desc[UR36][R2.64] ;  /* 0x0000002402027981 */ /* 0x000ea4000c1e1900 */
[----:B--2---:R-:W-:-:S04]  /*8130*/  ISETP.NE.AND P0, PT, R2, RZ, PT ;  /* 0x000000ff0200720c */ /* 0x004fc80003f05270 */
[----:B------:R-:W-:-:S09]  /*8140*/  P2R R23, PR, RZ, 0x1 ;  /* 0x00000001ff177803 */ /* 0x000fd20000000000 */
.L_x_33205:
        /* <DEDUP_REMOVED lines=16> */
[----:B--2---:R2:W3:Y:S01]  /*8250*/  I2F.F64.S16 R18, R2 ;  /* 0x0000000200127312 */ /* 0x0044e20000101c00 */
[----:B------:R-:W-:Y:S05]  /*8260*/  BRA `(.L_x_33238) ;  /* 0x0000000c007c7947 */ /* 0x000fea0003800000 */
.L_x_33236:
[----:B------:R-:W2:Y:S02]  /*8270*/  LDG.E.U8 R2, desc[UR36][R2.64] ;  /* 0x0000002402027981 */ /* 0x000ea4000c1e1100 */
[----:B--2---:R0:W1:Y:S01]  /*8280*/  I2F.F64.U16 R18, R2 ;  /* 0x0000000200127312 */ /* 0x0040620000101800 */
[----:B------:R-:W-:Y:S05]  /*8290*/  BRA `(.L_x_33238) ;  /* 0x0000000c00707947 */ /* 0x000fea0003800000 */
.L_x_33235:
        /* <DEDUP_REMOVED lines=9> */
.L_x_33240:
[----:B------:R-:W2:Y:S02]  /*8330*/  LDG.E R2, desc[UR36][R2.64] ;  /* 0x0000002402027981 */ /* 0x000ea4000c1e1900 */
[----:B--2---:R0:W1:Y:S01]  /*8340*/  I2F.F64 R18, R2 ;  /* 0x0000000200127312 */ /* 0x0040620000201c00 */
[----:B------:R-:W-:Y:S05]  /*8350*/  BRA `(.L_x_33238) ;  /* 0x0000000c00407947 */ /* 0x000fea0003800000 */
.L_x_33239:
[----:B------:R-:W2:Y:S02]  /*8360*/  LDG.E.U16 R2, desc[UR36][R2.64] ;  /* 0x0000002402027981 */ /* 0x000ea4000c1e1500 */
[----:B--2---:R4:W0:Y:S01]  /*8370*/  I2F.F64.S16 R18, R2 ;  /* 0x0000000200127312 */ /* 0x0048220000101c00 */
[----:B------:R-:W-:Y:S05]  /*8380*/  BRA `(.L_x_33238) ;  /* 0x0000000c00347947 */ /* 0x000fea0003800000 */
.L_x_33234:
        /* <DEDUP_REMOVED lines=10> */
.L_x_33242:
[----:B------:R-:W2:Y:S02]  /*8430*/  LDG.E.U16 R0, desc[UR36][R2.64] ;  /* 0x0000002402007981 */ /* 0x000ea4000c1e1500 */
[----:B--2---:R-:W-:-:S05]  /*8440*/  HADD2.F32 R0, -RZ, R0.H0_H0 ;  /* 0x20000000ff007230 */ /* 0x004fca0000004100 */
[----:B------:R-:W-:-:S04]  /*8450*/  FMUL.FTZ R0, R0, 1 ;  /* 0x3f80000000007820 */ /* 0x000fc80000410000 */
[----:B------:R0:W1:Y:S01]  /*8460*/  F2F.F64.F32 R18, R0 ;  /* 0x0000000000127310 */ /* 0x0000620000201800 */
[----:B------:R-:W-:Y:S05]  /*8470*/  BRA `(.L_x_33238) ;  /* 0x0000000800f87947 */ /* 0x000fea0003800000 */
.L_x_33241:
        /* <DEDUP_REMOVED lines=10> */
.L_x_33244:
[----:B------:R-:W2:Y:S02]  /*8520*/  LDG.E.U16 R2, desc[UR36][R2.64] ;  /* 0x0000002402027981 */ /* 0x000ea4000c1e1500 */
[----:B--2---:R-:W-:-:S05]  /*8530*/  HADD2.F32 R0, -RZ, R2.H0_H0 ;  /* 0x20000002ff007230 */ /* 0x004fca0000004100 */
[----:B------:R-:W-:-:S04]  /*8540*/  FMUL.FTZ R0, R0, 1 ;  /* 0x3f80000000007820 */ /* 0x000fc80000410000 */
[----:B------:R0:W1:Y:S01]  /*8550*/  F2F.F64.F32 R18, R0 ;  /* 0x0000000000127310 */ /* 0x0000620000201800 */
[----:B------:R-:W-:Y:S05]  /*8560*/  BRA `(.L_x_33238) ;  /* 0x0000000800bc7947 */ /* 0x000fea0003800000 */
.L_x_33243:
[----:B------:R0:W5:Y:S01]  /*8570*/  LDG.E.64 R18, desc[UR36][R2.64] ;  /* 0x0000002402127981 */ /* 0x000162000c1e1b00 */
[----:B------:R-:W-:Y:S05]  /*8580*/  BRA `(.L_x_33238) ;  /* 0x0000000800b47947 */ /* 0x000fea0003800000 */
.L_x_33233:
        /* <DEDUP_REMOVED lines=13> */
.L_x_33247:
[----:B------:R0:W5:Y:S01]  /*8660*/  LDG.E.64 R18, desc[UR36][R2.64] ;  /* 0x0000002402127981 */ /* 0x000162000c1e1b00 */
[----:B------:R-:W-:Y:S05]  /*8670*/  BRA `(.L_x_33238) ;  /* 0x0000000800787947 */ /* 0x000fea0003800000 */
.L_x_33246:
        /* <DEDUP_REMOVED lines=28> */
.L_x_33249:
        /* <DEDUP_REMOVED lines=15> */
.L_x_33248:
[----:B------:R-:W2:Y:S02]  /*8930*/  LDG.E.U16 R0, desc[UR36][R2.64] ;  /* 0x0000002402007981 */ /* 0x000ea4000c1e1500 */
[----:B--2---:R-:W-:-:S04]  /*8940*/  IMAD.U32 R0, R0, 0x10000, RZ ;  /* 0x0001000000007824 */ /* 0x004fc800078e00ff */
[----:B------:R-:W-:-:S04]  /*8950*/  FMUL.FTZ R0, R0, 1 ;  /* 0x3f80000000007820 */ /* 0x000fc80000410000 */
[----:B------:R0:W1:Y:S01]  /*8960*/  F2F.F64.F32 R18, R0 ;  /* 0x0000000000127310 */ /* 0x0000620000201800 */
[----:B------:R-:W-:Y:S05]  /*8970*/  BRA `(.L_x_33238) ;  /* 0x0000000400b87947 */ /* 0x000fea0003800000 */
.L_x_33245:
        /* <DEDUP_REMOVED lines=11> */
.L_x_33252:
        /* <DEDUP_REMOVED lines=21> */
.L_x_33256:
[----:B------:R-:W-:Y:S05]  /*8b80*/  BSYNC B1 ;  /* 0x0000000000017941 */ /* 0x000fea0003800000 */
.L_x_33255:
[----:B------:R-:W-:Y:S01]  /*8b90*/  LEA R3, R0, 0x3b800000, 0x17 ;  /* 0x3b80000000037811 */ /* 0x000fe200078eb8ff */
[----:B------:R-:W-:-:S05]  /*8ba0*/  IMAD.SHL.U32 R0, R2, 0x100000, RZ ;  /* 0x0010000002007824 */ /* 0x000fca00078e00ff */
[----:B------:R-:W-:-:S07]  /*8bb0*/  LOP3.LUT R0, R3, R0, R4, 0xfe, !PT ;  /* 0x0000000003007212 */ /* 0x000fce00078efe04 */
.L_x_33254:
[----:B------:R-:W-:Y:S05]  /*8bc0*/  BSYNC B0 ;  /* 0x0000000000007941 */ /* 0x000fea0003800000 */
.L_x_33253:
[----:B------:R-:W-:-:S04]  /*8bd0*/  FMUL.FTZ R0, R0, 1 ;  /* 0x3f80000000007820 */ /* 0x000fc80000410000 */
[----:B------:R0:W1:Y:S01]  /*8be0*/  F2F.F64.F32 R18, R0 ;  /* 0x0000000000127310 */ /* 0x0000620000201800 */
[----:B------:R-:W-:Y:S05]  /*8bf0*/  BRA `(.L_x_33238) ;  /* 0x0000000400187947 */ /* 0x000fea0003800000 */
.L_x_33251:
        /* <DEDUP_REMOVED lines=21> */
.L_x_33260:
[----:B------:R-:W-:Y:S05]  /*8d50*/  BSYNC B1 ;  /* 0x0000000000017941 */ /* 0x000fea0003800000 */
.L_x_33259:
[----:B------:R-:W-:Y:S01]  /*8d60*/  LEA R3, R0, 0x37800000, 0x17 ;  /* 0x3780000000037811 */ /* 0x000fe200078eb8ff */
[----:B------:R-:W-:-:S05]  /*8d70*/  IMAD.SHL.U32 R0, R2, 0x200000, RZ ;  /* 0x0020000002007824 */ /* 0x000fca00078e00ff */
[----:B------:R-:W-:-:S07]  /*8d80*/  LOP3.LUT R0, R3, R0, R4, 0xfe, !PT ;  /* 0x0000000003007212 */ /* 0x000fce00078efe04 */
.L_x_33258:
[----:B------:R-:W-:Y:S05]  /*8d90*/  BSYNC B0 ;  /* 0x0000000000007941 */ /* 0x000fea0003800000 */
.L_x_33257:
[----:B------:R-:W-:-:S04]  /*8da0*/  FMUL.FTZ R0, R0, 1 ;  /* 0x3f80000000007820 */ /* 0x000fc80000410000 */
[----:B------:R0:W1:Y:S01]  /*8db0*/  F2F.F64.F32 R18, R0 ;  /* 0x0000000000127310 */ /* 0x0000620000201800 */
[----:B------:R-:W-:Y:S05]  /*8dc0*/  BRA `(.L_x_33238) ;  /* 0x0000000000a47947 */ /* 0x000fea0003800000 */
.L_x_33250:
        /* <DEDUP_REMOVED lines=14> */
.L_x_33264:
[----:B------:R-:W-:Y:S05]  /*8eb0*/  BSYNC B0 ;  /* 0x0000000000007941 */ /* 0x000fea0003800000 */
.L_x_33263:
[----:B------:R-:W-:-:S04]  /*8ec0*/  FMUL.FTZ R0, R0, 1 ;  /* 0x3f80000000007820 */ /* 0x000fc80000410000 */
[----:B------:R0:W1:Y:S01]  /*8ed0*/  F2F.F64.F32 R18, R0 ;  /* 0x0000000000127310 */ /* 0x0000620000201800 */
[----:B------:R-:W-:Y:S05]  /*8ee0*/  BRA `(.L_x_33238) ;  /* 0x00000000005c7947 */ /* 0x000fea0003800000 */
.L_x_33237:
        /* <DEDUP_REMOVED lines=16> */
.L_x_33265:
[----:B------:R-:W-:Y:S01]  /*8ff0*/  CS2R R18, SRZ ;  /* 0x0000000000127805 */ /* 0x000fe2000001ff00 */
[----:B------:R-:W-:Y:S06]  /*9000*/  BRA `(.L_x_33238) ;  /* 0x0000000000147947 */ /* 0x000fec0003800000 */
.L_x_33262:
[----:B------:R-:W2:Y:S02]  /*9010*/  LDG.E.64 R18, desc[UR36][R2.64] ;  /* 0x0000002402127981 */ /* 0x000ea4000c1e1b00 */
[----:B--2---:R-:W0:Y:S01]  /*9020*/  I2F.F64.U64 R18, R18 ;  /* 0x0000001200127312 */ /* 0x004e220000301800 */
[----:B------:R-:W-:Y:S05]  /*9030*/  BRA `(.L_x_33238) ;  /* 0x0000000000087947 */ /* 0x000fea0003800000 */
.L_x_33261:
[----:B------:R-:W2:Y:S02]  /*9040*/  LDG.E R2, desc[UR36][R2.64] ;  /* 0x0000002402027981 */ /* 0x000ea4000c1e1900 */
[----:B--2---:R0:W1:Y:S02]  /*9050*/  I2F.F64.U32 R18, R2 ;  /* 0x0000000200127312 */ /* 0x0040640000201800 */
.L_x_33238:
        /* <DEDUP_REMOVED lines=18> */
.L_x_33269:
[----:B------:R-:W2:Y:S02]  /*9180*/  LDG.E.U8 R2, desc[UR36][R4.64] ;  /* 0x0000002404027981 */ /* 0x000ea4000c1e1100 */
[----:B--2---:R-:W0:Y:S01]  /*9190*/  I2F.F64.U16 R2, R2 ;  /* 0x0000000200027312 */ /* 0x004e220000101800 */
[----:B------:R-:W-:Y:S05]  /*91a0*/  BRA `(.L_x_33271) ;  /* 0x0000000c00707947 */ /* 0x000fea0003800000 */
.L_x_33268:
        /* <DEDUP_REMOVED lines=9> */
.L_x_33273:
[----:B------:R-:W2:Y:S02]  /*9240*/  LDG.E R2, desc[UR36][R4.64] ;  /* 0x0000002404027981 */ /* 0x000ea4000c1e1900 */
[----:B--2---:R-:W0:Y:S01]  /*9250*/  I2F.F64 R2, R2 ;  /* 0x0000000200027312 */ /* 0x004e220000201c00 */
[----:B------:R-:W-:Y:S05]  /*9260*/  BRA `(.L_x_33271) ;  /* 0x0000000c00407947 */ /* 0x000fea0003800000 */
.L_x_33272:
[----:B------:R-:W2:Y:S02]  /*9270*/  LDG.E.U16 R2, desc[UR36][R4.64] ;  /* 0x0000002404027981 */ /* 0x000ea4000c1e1500 */
[----:B--2---:R-:W0:Y:S01]  /*9280*/  I2F.F64.S16 R2, R2 ;  /* 0x0000000200027312 */ /* 0x004e220000101c00 */
[----:B------:R-:W-:Y:S05]  /*9290*/  BRA `(.L_x_33271) ;  /* 0x0000000c00347947 */ /* 0x000fea0003800000 */
.L_x_33267:
        /* <DEDUP_REMOVED lines=10> */
.L_x_33275:
[----:B------:R-:W2:Y:S02]  /*9340*/  LDG.E.U16 R0, desc[UR36][R4.64] ;  /* 0x0000002404007981 */ /* 0x000ea4000c1e1500 */
[----:B--2---:R-:W-:-:S05]  /*9350*/  HADD2.F32 R0, -RZ, R0.H0_H0 ;  /* 0x20000000ff007230 */ /* 0x004fca0000004100 */
[----:B------:R-:W-:-:S04]  /*9360*/  FMUL.FTZ R0, R0, 1 ;  /* 0x3f80000000007820 */ /* 0x000fc80000410000 */
[----:B------:R0:W2:Y:S01]  /*9370*/  F2F.F64.F32 R2, R0 ;  /* 0x0000000000027310 */ /* 0x0000a20000201800 */
[----:B------:R-:W-:Y:S05]  /*9380*/  BRA `(.L_x_33271) ;  /* 0x0000000800f87947 */ /* 0x000fea0003800000 */
.L_x_33274:
        /* <DEDUP_REMOVED lines=10> */
.L_x_33277:
[----:B------:R-:W2:Y:S02]  /*9430*/  LDG.E.U16 R4, desc[UR36][R4.64] ;  /* 0x0000002404047981 */ /* 0x000ea4000c1e1500 */
[----:B--2---:R-:W-:-:S05]  /*9440*/  HADD2.F32 R0, -RZ, R4.H0_H0 ;  /* 0x20000004ff007230 */ /* 0x004fca0000004100 */
[----:B------:R-:W-:-:S04]  /*9450*/  FMUL.FTZ R0, R0, 1 ;  /* 0x3f80000000007820 */ /* 0x000fc80000410000 */
[----:B------:R0:W2:Y:S01]  /*9460*/  F2F.F64.F32 R2, R0 ;  /* 0x0000000000027310 */ /* 0x0000a20000201800 */
[----:B------:R-:W-:Y:S05]  /*9470*/  BRA `(.L_x_33271) ;  /* 0x0000000800bc7947 */ /* 0x000fea0003800000 */
.L_x_33276:
[----:B------:R0:W5:Y:S01]  /*9480*/  LDG.E.64 R2, desc[UR36][R4.64] ;  /* 0x0000002404027981 */ /* 0x000162000c1e1b00 */
[----:B------:R-:W-:Y:S05]  /*9490*/  BRA `(.L_x_33271) ;  /* 0x0000000800b47947 */ /* 0x000fea0003800000 */
.L_x_33266:
        /* <DEDUP_REMOVED lines=13> */
.L_x_33280:
[----:B------:R0:W5:Y:S01]  /*9570*/  LDG.E.64 R2, desc[UR36][R4.64] ;  /* 0x0000002404027981 */ /* 0x000162000c1e1b00 */
[----:B------:R-:W-:Y:S05]  /*9580*/  BRA `(.L_x_33271) ;  /* 0x0000000800787947 */ /* 0x000fea0003800000 */
.L_x_33279:
        /* <DEDUP_REMOVED lines=28> */
.L_x_33282:
        /* <DEDUP_REMOVED lines=15> */
.L_x_33281:
[----:B------:R-:W2:Y:S02]  /*9840*/  LDG.E.U16 R0, desc[UR36][R4.64] ;  /* 0x0000002404007981 */ /* 0x000ea4000c1e1500 */
[----:B--2---:R-:W-:-:S04]  /*9850*/  IMAD.U32 R0, R0, 0x10000, RZ ;  /* 0x0001000000007824 */ /* 0x004fc800078e00ff */
[----:B------:R-:W-:-:S04]  /*9860*/  FMUL.FTZ R0, R0, 1 ;  /* 0x3f80000000007820 */ /* 0x000fc80000410000 */
[----:B------:R0:W2:Y:S01]  /*9870*/  F2F.F64.F32 R2, R0 ;  /* 0x0000000000027310 */ /* 0x0000a20000201800 */
[----:B------:R-:W-:Y:S05]  /*9880*/  BRA `(.L_x_33271) ;  /* 0x0000000400b87947 */ /* 0x000fea0003800000 */
.L_x_33278:
        /* <DEDUP_REMOVED lines=11> */
.L_x_33285:
        /* <DEDUP_REMOVED lines=21> */
.L_x_33289:
[----:B------:R-:W-:Y:S05]  /*9a90*/  BSYNC B1 ;  /* 0x0000000000017941 */ /* 0x000fea0003800000 */
.L_x_33288:
[----:B------:R-:W-:Y:S01]  /*9aa0*/  LEA R3, R0, 0x3b800000, 0x17 ;  /* 0x3b80000000037811 */ /* 0x000fe200078eb8ff */
[----:B------:R-:W-:-:S05]  /*9ab0*/  IMAD.SHL.U32 R0, R2, 0x100000, RZ ;  /* 0x0010000002007824 */ /* 0x000fca00078e00ff */
[----:B------:R-:W-:-:S07]  /*9ac0*/  LOP3.LUT R0, R3, R0, R4, 0xfe, !PT ;  /* 0x0000000003007212 */ /* 0x000fce00078efe04 */
.L_x_33287:
[----:B------:R-:W-:Y:S05]  /*9ad0*/  BSYNC B0 ;  /* 0x0000000000007941 */ /* 0x000fea0003800000 */
.L_x_33286:
[----:B------:R-:W-:-:S04]  /*9ae0*/  FMUL.FTZ R0, R0, 1 ;  /* 0x3f80000000007820 */ /* 0x000fc80000410000 */
[----:B------:R0:W2:Y:S01]  /*9af0*/  F2F.F64.F32 R2, R0 ;  /* 0x0000000000027310 */ /* 0x0000a20000201800 */
[----:B------:R-:W-:Y:S05]  /*9b00*/  BRA `(.L_x_33271) ;  /* 0x0000000400187947 */ /* 0x000fea0003800000 */
.L_x_33284:
        /* <DEDUP_REMOVED lines=21> */
.L_x_33293:
[----:B------:R-:W-:Y:S05]  /*9c60*/  BSYNC B1 ;  /* 0x0000000000017941 */ /* 0x000fea0003800000 */
.L_x_33292:
[----:B------:R-:W-:Y:S01]  /*9c70*/  LEA R3, R0, 0x37800000, 0x17 ;  /* 0x3780000000037811 */ /* 0x000fe200078eb8ff */
[----:B------:R-:W-:-:S05]  /*9c80*/  IMAD.SHL.U32 R0, R2, 0x200000, RZ ;  /* 0x0020000002007824 */ /* 0x000fca00078e00ff */
[----:B------:R-:W-:-:S07]  /*9c90*/  LOP3.LUT R0, R3, R0, R4, 0xfe, !PT ;  /* 0x0000000003007212 */ /* 0x000fce00078efe04 */
.L_x_33291:
[----:B------:R-:W-:Y:S05]  /*9ca0*/  BSYNC B0 ;  /* 0x0000000000007941 */ /* 0x000fea0003800000 */
.L_x_33290:
[----:B------:R-:W-:-:S04]  /*9cb0*/  FMUL.FTZ R0, R0, 1 ;  /* 0x3f80000000007820 */ /* 0x000fc80000410000 */
[----:B------:R0:W2:Y:S01]  /*9cc0*/  F2F.F64.F32 R2, R0 ;  /* 0x0000000000027310 */ /* 0x0000a20000201800 */
[----:B------:R-:W-:Y:S05]  /*9cd0*/  BRA `(.L_x_33271) ;  /* 0x0000000000a47947 */ /* 0x000fea0003800000 */
.L_x_33283:
        /* <DEDUP_REMOVED lines=14> */
.L_x_33297:
[----:B------:R-:W-:Y:S05]  /*9dc0*/  BSYNC B0 ;  /* 0x0000000000007941 */ /* 0x000fea0003800000 */
.L_x_33296:
[----:B------:R-:W-:-:S04]  /*9dd0*/  FMUL.FTZ R0, R0, 1 ;  /* 0x3f80000000007820 */ /* 0x000fc80000410000 */
[----:B------:R4:W0:Y:S01]  /*9de0*/  F2F.F64.F32 R2, R0 ;  /* 0x0000000000027310 */ /* 0x0008220000201800 */
[----:B------:R-:W-:Y:S05]  /*9df0*/  BRA `(.L_x_33271) ;  /* 0x00000000005c7947 */ /* 0x000fea0003800000 */
.L_x_33270:
        /* <DEDUP_REMOVED lines=16> */
.L_x_33298:
[----:B------:R-:W-:Y:S01]  /*9f00*/  CS2R R2, SRZ ;  /* 0x0000000000027805 */ /* 0x000fe2000001ff00 */
[----:B------:R-:W-:Y:S06]  /*9f10*/  BRA `(.L_x_33271) ;  /* 0x0000000000147947 */ /* 0x000fec0003800000 */
.L_x_33295:
[----:B------:R-:W2:Y:S02]  /*9f20*/  LDG.E.64 R2, desc[UR36][R4.64] ;  /* 0x0000002404027981 */ /* 0x000ea4000c1e1b00 */
[----:B--2---:R-:W2:Y:S01]  /*9f30*/  I2F.F64.U64 R2, R2 ;  /* 0x0000000200027312 */ /* 0x004ea20000301800 */
[----:B------:R-:W-:Y:S05]  /*9f40*/  BRA `(.L_x_33271) ;  /* 0x0000000000087947 */ /* 0x000fea0003800000 */
.L_x_33294:
[----:B------:R-:W2:Y:S02]  /*9f50*/  LDG.E R2, desc[UR36][R4.64] ;  /* 0x0000002404027981 */ /* 0x000ea4000c1e1900 */
[----:B--2---:R-:W0:Y:S02]  /*9f60*/  I2F.F64.U32 R2, R2 ;  /* 0x0000000200027312 */ /* 0x004e240000201800 */
.L_x_33271:
[----:B------:R-:W4:Y:S01]  /*9f70*/  LDC.U8 R6, c[0x0][0x500] ;  /* 0x00014000ff067b82 */ /* 0x000f220000000000 */
[----:B------:R-:W-:-:S04]  /*9f80*/  ISETP.NE.AND P1, PT, R23, RZ, PT ;  /* 0x000000ff1700720c */ /* 0x000fc80003f25270 */
[----:B0123-5:R-:W-:Y:S02]  /*9f90*/  FSEL R4, R18, R2, P1 ;  /* 0x0000000212047208 */ /* 0x02ffe40000800000 */
[----:B------:R-:W-:Y:S02]  /*9fa0*/  FSEL R5, R19, R3, P1 ;  /* 0x0000000313057208 */ /* 0x000fe40000800000 */
        /* <DEDUP_REMOVED lines=14> */
.L_x_33302:
[----:B------:R-:W0:Y:S02]  /*a090*/  F2I.S64.F64.TRUNC R4, R4 ;  /* 0x0000000400047311 */ /* 0x000e24000030d900 */
[----:B0-----:R-:W-:-:S05]  /*a0a0*/  IMAD.MOV.U32 R3, RZ, RZ, R4 ;  /* 0x000000ffff037224 */ /* 0x001fca00078e0004 */
[----:B------:R0:W-:Y:S01]  /*a0b0*/  STG.E.U8 desc[UR36][R16.64], R3 ;  /* 0x0000000310007986 */ /* 0x0001e2000c101124 */
[----:B------:R-:W-:Y:S05]  /*a0c0*/  BRA `(.L_x_33304) ;  /* 0x0000000c00f87947 */ /* 0x000fea0003800000 */
.L_x_33301:
        /* <DEDUP_REMOVED lines=9> */
.L_x_33306:
[----:B------:R-:W0:Y:S02]  /*a160*/  F2I.F64.TRUNC R5, R4 ;  /* 0x0000000400057311 */ /* 0x000e24000030d100 */
[----:B0-----:R0:W-:Y:S01]  /*a170*/  STG.E desc[UR36][R16.64], R5 ;  /* 0x0000000510007986 */ /* 0x0011e2000c101924 */
[----:B------:R-:W-:Y:S05]  /*a180*/  BRA `(.L_x_33304) ;  /* 0x0000000c00c87947 */ /* 0x000fea0003800000 */
.L_x_33305:
[----:B------:R-:W0:Y:S02]  /*a190*/  F2I.F64.TRUNC R5, R4 ;  /* 0x0000000400057311 */ /* 0x000e24000030d100 */
[----:B0-----:R0:W-:Y:S01]  /*a1a0*/  STG.E.U16 desc[UR36][R16.64], R5 ;  /* 0x0000000510007986 */ /* 0x0011e2000c101524 */
[----:B------:R-:W-:Y:S05]  /*a1b0*/  BRA `(.L_x_33304) ;  /* 0x0000000c00bc7947 */ /* 0x000fea0003800000 */
.L_x_33300:
        /* <DEDUP_REMOVED lines=13> */
.L_x_33308:
        /* <DEDUP_REMOVED lines=8> */
.L_x_33307:
        /* <DEDUP_REMOVED lines=14> */
.L_x_33310:
        /* <DEDUP_REMOVED lines=9> */
.L_x_33309:
[----:B------:R0:W-:Y:S01]  /*a480*/  STG.E.64 desc[UR36][R16.64], R4 ;  /* 0x0000000410007986 */ /* 0x0001e2000c101b24 */
[----:B------:R-:W-:Y:S05]  /*a490*/  BRA `(.L_x_33304) ;  /* 0x0000000c00047947 */ /* 0x000fea0003800000 */
.L_x_33299:
        /* <DEDUP_REMOVED lines=12> */
.L_x_33313:
[----:B------:R-:W-:-:S05]  /*a560*/  CS2R R6, SRZ ;  /* 0x0000000000067805 */ /* 0x000fca000001ff00 */
[----:B------:R0:W-:Y:S01]  /*a570*/  STG.E.128 desc[UR36][R16.64], R4 ;  /* 0x0000000410007986 */ /* 0x0001e2000c101d24 */
[----:B------:R-:W-:Y:S05]  /*a580*/  BRA `(.L_x_33304) ;  /* 0x0000000800c87947 */ /* 0x000fea0003800000 */
.L_x_33312:
        /* <DEDUP_REMOVED lines=25> */
.L_x_33317:
[----:B------:R-:W-:Y:S05]  /*a720*/  BSYNC B0 ;  /* 0x0000000000007941 */ /* 0x000fea0003800000 */
.L_x_33316:
[----:B------:R-:W-:-:S05]  /*a730*/  LOP3.LUT R3, R0, R3, RZ, 0xfc, !PT ;  /* 0x0000000300037212 */ /* 0x000fca00078efcff */
[----:B------:R0:W-:Y:S01]  /*a740*/  STG.E.U8 desc[UR36][R16.64], R3 ;  /* 0x0000000310007986 */ /* 0x0001e2000c101124 */
[----:B------:R-:W-:Y:S05]  /*a750*/  BRA `(.L_x_33304) ;  /* 0x0000000800547947 */ /* 0x000fea0003800000 */
.L_x_33315:
        /* <DEDUP_REMOVED lines=17> */
.L_x_33319:
[----:B------:R-:W-:Y:S01]  /*a870*/  IMAD.MOV.U32 R0, RZ, RZ, 0x7f ;  /* 0x0000007fff007424 */ /* 0x000fe200078e00ff */
[----:B------:R-:W-:-:S04]  /*a880*/  ISETP.GT.U32.AND P0, PT, R2, 0x7f800000, PT ;  /* 0x7f8000000200780c */ /* 0x000fc80003f04070 */
[----:B------:R-:W-:-:S09]  /*a890*/  SEL R0, R0, 0x7c, P0 ;  /* 0x0000007c00007807 */ /* 0x000fd20000000000 */
.L_x_33320:
[----:B------:R-:W-:Y:S05]  /*a8a0*/  BSYNC B0 ;  /* 0x0000000000007941 */ /* 0x000fea0003800000 */
.L_x_33318:
[----:B------:R-:W-:-:S04]  /*a8b0*/  LOP3.LUT R2, R3, 0x80000000, RZ, 0xc0, !PT ;  /* 0x8000000003027812 */ /* 0x000fc800078ec0ff */
[----:B------:R-:W-:-:S04]  /*a8c0*/  SHF.R.U32.HI R3, RZ, 0x18, R2 ;  /* 0x00000018ff037819 */ /* 0x000fc80000011602 */
[----:B------:R-:W-:-:S05]  /*a8d0*/  LOP3.LUT R3, R0, R3, RZ, 0xfc, !PT ;  /* 0x0000000300037212 */ /* 0x000fca00078efcff */
[----:B------:R0:W-:Y:S01]  /*a8e0*/  STG.E.U8 desc[UR36][R16.64], R3 ;  /* 0x0000000310007986 */ /* 0x0001e2000c101124 */
[----:B------:R-:W-:Y:S05]  /*a8f0*/  BRA `(.L_x_33304) ;  /* 0x0000000400ec7947 */ /* 0x000fea0003800000 */
.L_x_33314:
        /* <DEDUP_REMOVED lines=8> */
.L_x_33311:
        /* <DEDUP_REMOVED lines=11> */
.L_x_33323:
        /* <DEDUP_REMOVED lines=21> */
.L_x_33326:
[----:B------:R-:W-:-:S04]  /*ab80*/  LOP3.LUT R2, R3, 0x80000000, RZ, 0xc0, !PT ;  /* 0x8000000003027812 */ /* 0x000fc800078ec0ff */
[----:B------:R-:W-:-:S04]  /*ab90*/  SHF.R.U32.HI R3, RZ, 0x18, R2 ;  /* 0x00000018ff037819 */ /* 0x000fc80000011602 */
[----:B------:R-:W-:-:S04]  /*aba0*/  LOP3.LUT R0, R0, R3, RZ, 0xfc, !PT ;  /* 0x0000000300007212 */ /* 0x000fc800078efcff */
[----:B------:R-:W-:-:S07]  /*abb0*/  PRMT R8, R0, 0x7610, R8 ;  /* 0x0000761000087816 */ /* 0x000fce0000000008 */
.L_x_33325:
[----:B------:R-:W-:Y:S05]  /*abc0*/  BSYNC B0 ;  /* 0x0000000000007941 */ /* 0x000fea0003800000 */
.L_x_33324:
[----:B------:R0:W-:Y:S01]  /*abd0*/  STG.E.U8 desc[UR36][R16.64], R8 ;  /* 0x0000000810007986 */ /* 0x0001e2000c101124 */
[----:B------:R-:W-:Y:S05]  /*abe0*/  BRA `(.L_x_33304) ;  /* 0x0000000400307947 */ /* 0x000fea0003800000 */
.L_x_33322:
        /* <DEDUP_REMOVED lines=21> */
.L_x_33329:
[----:B------:R-:W-:-:S04]  /*ad40*/  LOP3.LUT R2, R3, 0x80000000, RZ, 0xc0, !PT ;  /* 0x8000000003027812 */ /* 0x000fc800078ec0ff */
[----:B------:R-:W-:-:S04]  /*ad50*/  SHF.R.U32.HI R3, RZ, 0x18, R2 ;  /* 0x00000018ff037819 */ /* 0x000fc80000011602 */
[----:B------:R-:W-:-:S04]  /*ad60*/  LOP3.LUT R0, R0, R3, RZ, 0xfc, !PT ;  /* 0x0000000300007212 */ /* 0x000fc800078efcff */
[----:B------:R-:W-:-:S07]  /*ad70*/  PRMT R8, R0, 0x7610, R8 ;  /* 0x0000761000087816 */ /* 0x000fce0000000008 */
.L_x_33328:
[----:B------:R-:W-:Y:S05]  /*ad80*/  BSYNC B0 ;  /* 0x0000000000007941 */ /* 0x000fea0003800000 */
.L_x_33327:
[----:B------:R3:W-:Y:S01]  /*ad90*/  STG.E.U8 desc[UR36][R16.64], R8 ;  /* 0x0000000810007986 */ /* 0x0007e2000c101124 */
[----:B------:R-:W-:Y:S05]  /*ada0*/  BRA `(.L_x_33304) ;  /* 0x0000000000c07947 */ /* 0x000fea0003800000 */
.L_x_33321:
        /* <DEDUP_REMOVED lines=26> */
.L_x_33303:
        /* <DEDUP_REMOVED lines=16> */
.L_x_33332:
[----:B------:R-:W-:Y:S05]  /*b050*/  BRA `(.L_x_33304) ;  /* 0x0000000000147947 */ /* 0x000fea0003800000 */
.L_x_33331:
[----:B------:R-:W0:Y:S02]  /*b060*/  F2I.U64.F64.TRUNC R4, R4 ;  /* 0x0000000400047311 */ /* 0x000e24000030d800 */
[----:B0-----:R2:W-:Y:S01]  /*b070*/  STG.E.64 desc[UR36][R16.64], R4 ;  /* 0x0000000410007986 */ /* 0x0015e2000c101b24 */
[----:B------:R-:W-:Y:S05]  /*b080*/  BRA `(.L_x_33304) ;  /* 0x0000000000087947 */ /* 0x000fea0003800000 */
.L_x_33330:
[----:B------:R-:W0:Y:S02]  /*b090*/  F2I.U32.F64.TRUNC R5, R4 ;  /* 0x0000000400057311 */ /* 0x000e24000030d000 */
[----:B0-----:R0:W-:Y:S02]  /*b0a0*/  STG.E desc[UR36][R16.64], R5 ;  /* 0x0000000510007986 */ /* 0x0011e4000c101924 */
.L_x_33304:
[----:B------:R-:W-:-:S07]  /*b0b0*/  VIADD R25, R25, 0x80 ;  /* 0x0000008019197836 */ /* 0x000fce0000000000 */
.L_x_33198:
[----:B------:R-:W-:Y:S05]  /*b0c0*/  BSYNC B6 ;  /* 0x0000000000067941 */ /* 0x000fea0003800000 */
.L_x_33197:
        /* <DEDUP_REMOVED lines=384> */
.L_x_33335:
        /* <DEDUP_REMOVED lines=22> */
.L_x_33339:
[----:B------:R-:W2:Y:S02]  /*ca30*/  LDG.E.U8 R2, desc[UR36][R2.64] ;  /* 0x0000002402027981 */ /* 0x000ea4000c1e1100 */
[----:B--2---:R-:W-:-:S04]  /*ca40*/  ISETP.NE.AND P0, PT, R2, RZ, PT ;  /* 0x000000ff0200720c */ /* 0x004fc80003f05270 */
[----:B------:R-:W-:Y:S01]  /*ca50*/  P2R R23, PR, RZ, 0x1 ;  /* 0x00000001ff177803 */ /* 0x000fe20000000000 */
[----:B------:R-:W-:Y:S08]  /*ca60*/  BRA `(.L_x_33341) ;  /* 0x0000000c00c47947 */ /* 0x000ff00003800000 */
.L_x_33338:
        /* <DEDUP_REMOVED lines=11> */
.L_x_33343:
[----:B------:R-:W2:Y:S02]  /*cb20*/  LDG.E R2, desc[UR36][R2.64] ;  /* 0x0000002402027981 */ /* 0x000ea4000c1e1900 */
[----:B--2---:R-:W-:-:S04]  /*cb30*/  ISETP.NE.AND P0, PT, R2, RZ, PT ;  /* 0x000000ff0200720c */ /* 0x004fc80003f05270 */
[----:B------:R-:W-:Y:S01]  /*cb40*/  P2R R23, PR, RZ, 0x1 ;  /* 0x00000001ff177803 */ /* 0x000fe20000000000 */
[----:B------:R-:W-:Y:S08]  /*cb50*/  BRA `(.L_x_33341) ;  /* 0x0000000c00887947 */ /* 0x000ff00003800000 */
.L_x_33342:
[----:B------:R-:W2:Y:S02]  /*cb60*/  LDG.E.U16 R2, desc[UR36][R2.64] ;  /* 0x0000002402027981 */ /* 0x000ea4000c1e1500 */
[----:B--2---:R-:W-:-:S04]  /*cb70*/  ISETP.NE.AND P0, PT, R2, RZ, PT ;  /* 0x000000ff0200720c */ /* 0x004fc80003f05270 */
[----:B------:R-:W-:Y:S01]  /*cb80*/  P2R R23, PR, RZ, 0x1 ;  /* 0x00000001ff177803 */ /* 0x000fe20000000000 */
[----:B------:R-:W-:Y:S08]  /*cb90*/  BRA `(.L_x_33341) ;  /* 0x0000000c00787947 */ /* 0x000ff00003800000 */
.L_x_33337:
        /* <DEDUP_REMOVED lines=10> */
.L_x_33345:
[----:B------:R-:W2:Y:S02]  /*cc40*/  LDG.E.U16 R0, desc[UR36][R2.64] ;  /* 0x0000002402007981 */ /* 0x000ea4000c1e1500 */
[----:B--2---:R-:W-:-:S05]  /*cc50*/  HADD2.F32 R0, -RZ, R0.H0_H0 ;  /* 0x20000000ff007230 */ /* 0x004fca0000004100 */
[----:B------:R-:W-:-:S04]  /*cc60*/  FSETP.NEU.FTZ.AND P0, PT, R0, RZ, PT ;  /* 0x000000ff0000720b */ /* 0x000fc80003f1d000 */
[----:B------:R-:W-:Y:S01]  /*cc70*/  P2R R23, PR, RZ, 0x1 ;  /* 0x00000001ff177803 */ /* 0x000fe20000000000 */
[----:B------:R-:W-:Y:S08]  /*cc80*/  BRA `(.L_x_33341) ;  /* 0x0000000c003c7947 */ /* 0x000ff00003800000 */
.L_x_33344:
        /* <DEDUP_REMOVED lines=12> */
.L_x_33347:
        /* <DEDUP_REMOVED lines=11> */
.L_x_33346:
[----:B------:R-:W2:Y:S02]  /*ce00*/  LDG.E.64 R2, desc[UR36][R2.64] ;  /* 0x0000002402027981 */ /* 0x000ea4000c1e1b00 */
[----:B--2---:R-:W-:-:S06]  /*ce10*/  DSETP.NEU.AND P0, PT, R2, RZ, PT ;  /* 0x000000ff0200722a */ /* 0x004fcc0003f0d000 */
[----:B------:R-:W-:Y:S01]  /*ce20*/  P2R R23, PR, RZ, 0x1 ;  /* 0x00000001ff177803 */ /* 0x000fe20000000000 */
[----:B------:R-:W-:Y:S07]  /*ce30*/  BRA `(.L_x_33341) ;  /* 0x0000000800d07947 */ /* 0x000fee0003800000 */
.L_x_33336:
        /* <DEDUP_REMOVED lines=12> */
.L_x_33350:
[----:B------:R-:W2:Y:S02]  /*cf00*/  LDG.E.128 R4, desc[UR36][R2.64] ;  /* 0x0000002402047981 */ /* 0x000ea4000c1e1d00 */
[----:B--2---:R-:W-:-:S06]  /*cf10*/  DSETP.NEU.AND P0, PT, R6, RZ, PT ;  /* 0x000000ff0600722a */ /* 0x004fcc0003f0d000 */
[----:B------:R-:W-:-:S06]  /*cf20*/  DSETP.NEU.OR P0, PT, R4, RZ, P0 ;  /* 0x000000ff0400722a */ /* 0x000fcc000070d400 */
[----:B------:R-:W-:Y:S01]  /*cf30*/  P2R R23, PR, RZ, 0x1 ;  /* 0x00000001ff177803 */ /* 0x000fe20000000000 */
[----:B------:R-:W-:Y:S07]  /*cf40*/  BRA `(.L_x_33341) ;  /* 0x00000008008c7947 */ /* 0x000fee0003800000 */
.L_x_33349:
        /* <DEDUP_REMOVED lines=28> */
.L_x_33352:
        /* <DEDUP_REMOVED lines=15> */
.L_x_33351:
[----:B------:R-:W2:Y:S02]  /*d200*/  LDG.E.U16 R0, desc[UR36][R2.64] ;  /* 0x0000002402007981 */ /* 0x000ea4000c1e1500 */
[----:B--2---:R-:W-:-:S05]  /*d210*/  IMAD.U32 R0, R0, 0x10000, RZ ;  /* 0x0001000000007824 */ /* 0x004fca00078e00ff */
[----:B------:R-:W-:-:S04]  /*d220*/  FSETP.NEU.FTZ.AND P0, PT, R0, RZ, PT ;  /* 0x000000ff0000720b */ /* 0x000fc80003f1d000 */
[----:B------:R-:W-:Y:S01]  /*d230*/  P2R R23, PR, RZ, 0x1 ;  /* 0x00000001ff177803 */ /* 0x000fe20000000000 */
[----:B------:R-:W-:Y:S08]  /*d240*/  BRA `(.L_x_33341) ;  /* 0x0000000400cc7947 */ /* 0x000ff00003800000 */
.L_x_33348:
        /* <DEDUP_REMOVED lines=12> */
.L_x_33355:
        /* <DEDUP_REMOVED lines=21> */
.L_x_33359:
[----:B------:R-:W-:Y:S05]  /*d460*/  BSYNC B1 ;  /* 0x0000000000017941 */ /* 0x000fea0003800000 */
.L_x_33358:
[----:B------:R-:W-:Y:S01]  /*d470*/  LEA R3, R0, 0x3b800000, 0x17 ;  /* 0x3b80000000037811 */ /* 0x000fe200078eb8ff */
[----:B------:R-:W-:-:S05]  /*d480*/  IMAD.SHL.U32 R0, R2, 0x100000, RZ ;  /* 0x0010000002007824 */ /* 0x000fca00078e00ff */
[----:B------:R-:W-:-:S07]  /*d490*/  LOP3.LUT R0, R3, R0, R4, 0xfe, !PT ;  /* 0x0000000003007212 */ /* 0x000fce00078efe04 */
.L_x_33357:
[----:B------:R-:W-:Y:S05]  /*d4a0*/  BSYNC B0 ;  /* 0x0000000000007941 */ /* 0x000fea0003800000 */
.L_x_33356:
[----:B------:R-:W-:-:S04]  /*d4b0*/  FSETP.NEU.FTZ.AND P0, PT, R0, RZ, PT ;  /* 0x000000ff0000720b */ /* 0x000fc80003f1d000 */
[----:B------:R-:W-:Y:S01]  /*d4c0*/  P2R R23, PR, RZ, 0x1 ;  /* 0x00000001ff177803 */ /* 0x000fe20000000000 */
[----:B------:R-:W-:Y:S08]  /*d4d0*/  BRA `(.L_x_33341) ;  /* 0x0000000400287947 */ /* 0x000ff00003800000 */
.L_x_33354:
        /* <DEDUP_REMOVED lines=21> */
.L_x_33363:
[----:B------:R-:W-:Y:S05]  /*d630*/  BSYNC B1 ;  /* 0x0000000000017941 */ /* 0x000fea0003800000 */
.L_x_33362:
[----:B------:R-:W-:Y:S01]  /*d640*/  LEA R3, R0, 0x37800000, 0x17 ;  /* 0x3780000000037811 */ /* 0x000fe200078eb8ff */
[----:B------:R-:W-:-:S05]  /*d650*/  IMAD.SHL.U32 R0, R2, 0x200000, RZ ;  /* 0x0020000002007824 */ /* 0x000fca00078e00ff */
[----:B------:R-:W-:-:S07]  /*d660*/  LOP3.LUT R0, R3, R0, R4, 0xfe, !PT ;  /* 0x0000000003007212 */ /* 0x000fce00078efe04 */
.L_x_33361:
[----:B------:R-:W-:Y:S05]  /*d670*/  BSYNC B0 ;  /* 0x0000000000007941 */ /* 0x000fea0003800000 */
.L_x_33360:
[----:B------:R-:W-:-:S04]  /*d680*/  FSETP.NEU.FTZ.AND P0, PT, R0, RZ, PT ;  /* 0x000000ff0000720b */ /* 0x000fc80003f1d000 */
[----:B------:R-:W-:Y:S01]  /*d690*/  P2R R23, PR, RZ, 0x1 ;  /* 0x00000001ff177803 */ /* 0x000fe20000000000 */
[----:B------:R-:W-:Y:S08]  /*d6a0*/  BRA `(.L_x_33341) ;  /* 0x0000000000b47947 */ /* 0x000ff00003800000 */
.L_x_33353:
        /* <DEDUP_REMOVED lines=14> */
.L_x_33367:
[----:B------:R-:W-:Y:S05]  /*d790*/  BSYNC B0 ;  /* 0x0000000000007941 */ /* 0x000fea0003800000 */
.L_x_33366:
[----:B------:R-:W-:-:S04]  /*d7a0*/  FSETP.NEU.FTZ.AND P0, PT, R0, RZ, PT ;  /* 0x000000ff0000720b */ /* 0x000fc80003f1d000 */
[----:B------:R-:W-:Y:S01]  /*d7b0*/  P2R R23, PR, RZ, 0x1 ;  /* 0x00000001ff177803 */ /* 0x000fe20000000000 */
[----:B------:R-:W-:Y:S08]  /*d7c0*/  BRA `(.L_x_33341) ;  /* 0x00000000006c7947 */ /* 0x000ff00003800000 */
.L_x_33340:
        /* <DEDUP_REMOVED lines=16> */
.L_x_33368:
[----:B------:R-:W-:-:S04]  /*d8d0*/  PLOP3.LUT P0, PT, PT, PT, PT, 0x8, 0x0 ;  /* 0x000000000000781c */ /* 0x000fc80003f0e170 */
[----:B------:R-:W-:Y:S01]  /*d8e0*/  P2R R23, PR, RZ, 0x1 ;  /* 0x00000001ff177803 */ /* 0x000fe20000000000 */
[----:B------:R-:W-:Y:S08]  /*d8f0*/  BRA `(.L_x_33341) ;  /* 0x0000000000207947 */ /* 0x000ff00003800000 */
.L_x_33365:
[----:B------:R-:W2:Y:S02]  /*d900*/  LDG.E.64 R2, desc[UR36][R2.64] ;  /* 0x0000002402027981 */ /* 0x000ea4000c1e1b00 */
[----:B--2---:R-:W-:-:S04]  /*d910*/  ISETP.NE.U32.AND P0, PT, R2, RZ, PT ;  /* 0x000000ff0200720c */ /* 0x004fc80003f05070 */
[----:B------:R-:W-:-:S04]  /*d920*/  ISETP.NE.AND.EX P0, PT, R3, RZ, PT, P0 ;  /* 0x000000ff0300720c */ /* 0x000fc80003f05300 */
[----:B------:R-:W-:Y:S01]  /*d930*/  P2R R23, PR, RZ, 0x1 ;  /* 0x00000001ff177803 */ /* 0x000fe20000000000 */
[----:B------:R-:W-:Y:S08]  /*d940*/  BRA `(.L_x_33341) ;  /* 0x00000000000c7947 */ /* 0x000ff00003800000 */
.L_x_33364:
[----:B------:R-:W2:Y:S02]  /*d950*/  LDG.E R2, desc[UR36][R2.64] ;  /* 0x0000002402027981 */ /* 0x000ea4000c1e1900 */
[----:B--2---:R-:W-:-:S04]  /*d960*/  ISETP.NE.AND P0, PT, R2, RZ, PT ;  /* 0x000000ff0200720c */ /* 0x004fc80003f05270 */
[----:B------:R-:W-:-:S09]  /*d970*/  P2R R23, PR, RZ, 0x1 ;  /* 0x00000001ff177803 */ /* 0x000fd20000000000 */
.L_x_33341:
        /* <DEDUP_REMOVED lines=18> */
.L_x_33372:
[----:B------:R-:W2:Y:S02]  /*daa0*/  LDG.E.U8 R2, desc[UR36][R2.64] ;  /* 0x0000002402027981 */ /* 0x000ea4000c1e1100 */
[----:B--2---:R0:W1:Y:S01]  /*dab0*/  I2F.F64.U16 R18, R2 ;  /* 0x0000000200127312 */ /* 0x0040620000101800 */
[----:B------:R-:W-:Y:S05]  /*dac0*/  BRA `(.L_x_33374) ;  /* 0x0000000c00707947 */ /* 0x000fea0003800000 */
.L_x_33371:
        /* <DEDUP_REMOVED lines=9> */
.L_x_33376:
[----:B------:R-:W2:Y:S02]  /*db60*/  LDG.E R2, desc[UR36][R2.64] ;  /* 0x0000002402027981 */ /* 0x000ea4000c1e1900 */
[----:B--2---:R0:W1:Y:S01]  /*db70*/  I2F.F64 R18, R2 ;  /* 0x0000000200127312 */ /* 0x0040620000201c00 */
[----:B------:R-:W-:Y:S05]  /*db80*/  BRA `(.L_x_33374) ;  /* 0x0000000c00407947 */ /* 0x000fea0003800000 */
.L_x_33375:
[----:B------:R-:W2:Y:S02]  /*db90*/  LDG.E.U16 R2, desc[UR36][R2.64] ;  /* 0x0000002402027981 */ /* 0x000ea4000c1e1500 */
[----:B--2---:R0:W1:Y:S01]  /*dba0*/  I2F.F64.S16 R18, R2 ;  /* 0x0000000200127312 */ /* 0x0040620000101c00 */
[----:B------:R-:W-:Y:S05]  /*dbb0*/  BRA `(.L_x_33374) ;  /* 0x0000000c00347947 */ /* 0x000fea0003800000 */
.L_x_33370:
        /* <DEDUP_REMOVED lines=10> */
.L_x_33378:
[----:B------:R-:W2:Y:S02]  /*dc60*/  LDG.E.U16 R0, desc[UR36][R2.64] ;  /* 0x0000002402007981 */ /* 0x000ea4000c1e1500 */
[----:B--2---:R-:W-:-:S05]  /*dc70*/  HADD2.F32 R0, -RZ, R0.H0_H0 ;  /* 0x20000000ff007230 */ /* 0x004fca0000004100 */
[----:B------:R-:W-:-:S04]  /*dc80*/  FMUL.FTZ R0, R0, 1 ;  /* 0x3f80000000007820 */ /* 0x000fc80000410000 */
[----:B------:R0:W1:Y:S01]  /*dc90*/  F2F.F64.F32 R18, R0 ;  /* 0x0000000000127310 */ /* 0x0000620000201800 */
[----:B------:R-:W-:Y:S05]  /*dca0*/  BRA `(.L_x_33374) ;  /* 0x0000000800f87947 */ /* 0x000fea0003800000 */
.L_x_33377:
        /* <DEDUP_REMOVED lines=10> */
.L_x_33380:
[----:B------:R-:W2:Y:S02]  /*dd50*/  LDG.E.U16 R2, desc[UR36][R2.64] ;  /* 0x0000002402027981 */ /* 0x000ea4000c1e1500 */
[----:B--2---:R-:W-:-:S05]  /*dd60*/  HADD2.F32 R0, -RZ, R2.H0_H0 ;  /* 0x20000002ff007230 */ /* 0x004fca0000004100 */
[----:B------:R-:W-:-:S04]  /*dd70*/  FMUL.FTZ R0, R0, 1 ;  /* 0x3f80000000007820 */ /* 0x000fc80000410000 */
[----:B------:R2:W3:Y:S01]  /*dd80*/  F2F.F64.F32 R18, R0 ;  /* 0x0000000000127310 */ /* 0x0004e20000201800 */
[----:B------:R-:W-:Y:S05]  /*dd90*/  BRA `(.L_x_33374) ;  /* 0x0000000800bc7947 */ /* 0x000fea0003800000 */
.L_x_33379:
[----:B------:R0:W5:Y:S01]  /*dda0*/  LDG.E.64 R18, desc[UR36][R2.64] ;  /* 0x0000002402127981 */ /* 0x000162000c1e1b00 */
[----:B------:R-:W-:Y:S05]  /*ddb0*/  BRA `(.L_x_33374) ;  /* 0x0000000800b47947 */ /* 0x000fea0003800000 */
.L_x_33369:
        /* <DEDUP_REMOVED lines=13> */
.L_x_33383:
[----:B------:R0:W5:Y:S01]  /*de90*/  LDG.E.64 R18, desc[UR36][R2.64] ;  /* 0x0000002402127981 */ /* 0x000162000c1e1b00 */
[----:B------:R-:W-:Y:S05]  /*dea0*/  BRA `(.L_x_33374) ;  /* 0x0000000800787947 */ /* 0x000fea0003800000 */
.L_x_33382:
        /* <DEDUP_REMOVED lines=28> */
.L_x_33385:
        /* <DEDUP_REMOVED lines=15> */
.L_x_33384:
[----:B------:R-:W2:Y:S02]  /*e160*/  LDG.E.U16 R0, desc[UR36][R2.64] ;  /* 0x0000002402007981 */ /* 0x000ea4000c1e1500 */
[----:B--2---:R-:W-:-:S04]  /*e170*/  IMAD.U32 R0, R0, 0x10000, RZ ;  /* 0x0001000000007824 */ /* 0x004fc800078e00ff */
[----:B------:R-:W-:-:S04]  /*e180*/  FMUL.FTZ R0, R0, 1 ;  /* 0x3f80000000007820 */ /* 0x000fc80000410000 */
[----:B------:R0:W1:Y:S01]  /*e190*/  F2F.F64.F32 R18, R0 ;  /* 0x0000000000127310 */ /* 0x0000620000201800 */
[----:B------:R-:W-:Y:S05]  /*e1a0*/  BRA `(.L_x_33374) ;  /* 0x0000000400b87947 */ /* 0x000fea0003800000 */
.L_x_33381:
        /* <DEDUP_REMOVED lines=11> */
.L_x_33388:
        /* <DEDUP_REMOVED lines=21> */
.L_x_33392:
[----:B------:R-:W-:Y:S05]  /*e3b0*/  BSYNC B1 ;  /* 0x0000000000017941 */ /* 0x000fea0003800000 */
.L_x_33391:
[----:B------:R-:W-:Y:S01]  /*e3c0*/  LEA R3, R0, 0x3b800000, 0x17 ;  /* 0x3b80000000037811 */ /* 0x000fe200078eb8ff */
[----:B------:R-:W-:-:S05]  /*e3d0*/  IMAD.SHL.U32 R0, R2, 0x100000, RZ ;  /* 0x0010000002007824 */ /* 0x000fca00078e00ff */
[----:B------:R-:W-:-:S07]  /*e3e0*/  LOP3.LUT R0, R3, R0, R4, 0xfe, !PT ;  /* 0x0000000003007212 */ /* 0x000fce00078efe04 */
.L_x_33390:
[----:B------:R-:W-:Y:S05]  /*e3f0*/  BSYNC B0 ;  /* 0x0000000000007941 */ /* 0x000fea0003800000 */
.L_x_33389:
[----:B------:R-:W-:-:S04]  /*e400*/  FMUL.FTZ R0, R0, 1 ;  /* 0x3f80000000007820 */ /* 0x000fc80000410000 */
[----:B------:R0:W1:Y:S01]  /*e410*/  F2F.F64.F32 R18, R0 ;  /* 0x0000000000127310 */ /* 0x0000620000201800 */
[----:B------:R-:W-:Y:S05]  /*e420*/  BRA `(.L_x_33374) ;  /* 0x0000000400187947 */ /* 0x000fea0003800000 */
.L_x_33387:
        /* <DEDUP_REMOVED lines=21> */
.L_x_33396:
[----:B------:R-:W-:Y:S05]  /*e580*/  BSYNC B1 ;  /* 0x0000000000017941 */ /* 0x000fea0003800000 */
.L_x_33395:
[----:B------:R-:W-:Y:S01]  /*e590*/  LEA R3, R0, 0x37800000, 0x17 ;  /* 0x3780000000037811 */ /* 0x000fe200078eb8ff */
[----:B------:R-:W-:-:S05]  /*e5a0*/  IMAD.SHL.U32 R0, R2, 0x200000, RZ ;  /* 0x0020000002007824 */ /* 0x000fca00078e00ff */
[----:B------:R-:W-:-:S07]  /*e5b0*/  LOP3.LUT R0, R3, R0, R4, 0xfe, !PT ;  /* 0x0000000003007212 */ /* 0x000fce00078efe04 */
.L_x_33394:
[----:B------:R-:W-:Y:S05]  /*e5c0*/  BSYNC B0 ;  /* 0x0000000000007941 */ /* 0x000fea0003800000 */
.L_x_33393:
[----:B------:R-:W-:-:S04]  /*e5d0*/  FMUL.FTZ R0, R0, 1 ;  /* 0x3f80000000007820 */ /* 0x000fc80000410000 */
[----:B------:R0:W1:Y:S01]  /*e5e0*/  F2F.F64.F32 R18, R0 ;  /* 0x0000000000127310 */ /* 0x0000620000201800 */
[----:B------:R-:W-:Y:S05]  /*e5f0*/  BRA `(.L_x_33374) ;  /* 0x0000000000a47947 */ /* 0x000fea0003800000 */
.L_x_33386:
        /* <DEDUP_REMOVED lines=14> */
.L_x_33400:
[----:B------:R-:W-:Y:S05]  /*e6e0*/  BSYNC B0 ;  /* 0x0000000000007941 */ /* 0x000fea0003800000 */
.L_x_33399:
[----:B------:R-:W-:-:S04]  /*e6f0*/  FMUL.FTZ R0, R0, 1 ;  /* 0x3f80000000007820 */ /* 0x000fc80000410000 */
[----:B------:R0:W1:Y:S01]  /*e700*/  F2F.F64.F32 R18, R0 ;  /* 0x0000000000127310 */ /* 0x0000620000201800 */
[----:B------:R-:W-:Y:S05]  /*e710*/  BRA `(.L_x_33374) ;  /* 0x00000000005c7947 */ /* 0x000fea0003800000 */
.L_x_33373:
        /* <DEDUP_REMOVED lines=16> */
.L_x_33401:
[----:B------:R-:W-:Y:S01]  /*e820*/  CS2R R18, SRZ ;  /* 0x0000000000127805 */ /* 0x000fe2000001ff00 */
[----:B------:R-:W-:Y:S06]  /*e830*/  BRA `(.L_x_33374) ;  /* 0x0000000000147947 */ /* 0x000fec0003800000 */
.L_x_33398:
[----:B------:R-:W2:Y:S02]  /*e840*/  LDG.E.64 R18, desc[UR36][R2.64] ;  /* 0x0000002402127981 */ /* 0x000ea4000c1e1b00 */
[----:B--2---:R-:W0:Y:S01]  /*e850*/  I2F.F64.U64 R18, R18 ;  /* 0x0000001200127312 */ /* 0x004e220000301800 */
[----:B------:R-:W-:Y:S05]  /*e860*/  BRA `(.L_x_33374) ;  /* 0x0000000000087947 */ /* 0x000fea0003800000 */
.L_x_33397:
[----:B------:R-:W2:Y:S02]  /*e870*/  LDG.E R2, desc[UR36][R2.64] ;  /* 0x0000002402027981 */ /* 0x000ea4000c1e1900 */
[----:B--2---:R0:W1:Y:S02]  /*e880*/  I2F.F64.U32 R18, R2 ;  /* 0x0000000200127312 */ /* 0x0040640000201800 */
.L_x_33374:
[----:B0-----:R-:W2:Y:S01]  /*e890*/  LDC.U8 R2, c[0x0][0x503] ;  /* 0x000140c0ff027b82 */ /* 0x001ea20000000000 */
[----:B------:R-:W-:Y:S02]  /*e8a0*/  ULDC.64 UR4, c[0x0][0x4f0] ;  /* 0x00013c0000047ab9 */ /* 0x000fe40000000a00 */
[----:B------:R-:W-:-:S05]  /*e8b0*/  IADD3 R4, P0, R22, UR4, RZ ;  /* 0x0000000416047c10 */ /* 0x000fca000ff1e0ff */
        /* <DEDUP_REMOVED lines=15> */
.L_x_33405:
[----:B------:R-:W2:Y:S02]  /*e9b0*/  LDG.E.U8 R2, desc[UR36][R4.64] ;  /* 0x0000002404027981 */ /* 0x000ea4000c1e1100 */
[----:B--2---:R-:W0:Y:S01]  /*e9c0*/  I2F.F64.U16 R2, R2 ;  /* 0x0000000200027312 */ /* 0x004e220000101800 */
[----:B------:R-:W-:Y:S05]  /*e9d0*/  BRA `(.L_x_33407) ;  /* 0x0000000c00707947 */ /* 0x000fea0003800000 */
.L_x_33404:
        /* <DEDUP_REMOVED lines=9> */
.L_x_33409:
[----:B------:R-:W2:Y:S02]  /*ea70*/  LDG.E R2, desc[UR36][R4.64] ;  /* 0x0000002404027981 */ /* 0x000ea4000c1e1900 */
[----:B--2---:R-:W0:Y:S01]  /*ea80*/  I2F.F64 R2, R2 ;  /* 0x0000000200027312 */ /* 0x004e220000201c00 */
[----:B------:R-:W-:Y:S05]  /*ea90*/  BRA `(.L_x_33407) ;  /* 0x0000000c00407947 */ /* 0x000fea0003800000 */
.L_x_33408:
[----:B------:R-:W2:Y:S02]  /*eaa0*/  LDG.E.U16 R2, desc[UR36][R4.64] ;  /* 0x0000002404027981 */ /* 0x000ea4000c1e1500 */
[----:B--2---:R-:W0:Y:S01]  /*eab0*/  I2F.F64.S16 R2, R2 ;  /* 0x0000000200027312 */ /* 0x004e220000101c00 */
[----:B------:R-:W-:Y:S05]  /*eac0*/  BRA `(.L_x_33407) ;  /* 0x0000000c00347947 */ /* 0x000fea0003800000 */
.L_x_33403:
        /* <DEDUP_REMOVED lines=10> */
.L_x_33411:
[----:B------:R-:W2:Y:S02]  /*eb70*/  LDG.E.U16 R0, desc[UR36][R4.64] ;  /* 0x0000002404007981 */ /* 0x000ea4000c1e1500 */
[----:B--2---:R-:W-:-:S05]  /*eb80*/  HADD2.F32 R0, -RZ, R0.H0_H0 ;  /* 0x20000000ff007230 */ /* 0x004fca0000004100 */
[----:B------:R-:W-:-:S04]  /*eb90*/  FMUL.FTZ R0, R0, 1 ;  /* 0x3f80000000007820 */ /* 0x000fc80000410000 */
[----:B------:R0:W2:Y:S01]  /*eba0*/  F2F.F64.F32 R2, R0 ;  /* 0x0000000000027310 */ /* 0x0000a20000201800 */
[----:B------:R-:W-:Y:S05]  /*ebb0*/  BRA `(.L_x_33407) ;  /* 0x0000000800f87947 */ /* 0x000fea0003800000 */
.L_x_33410:
        /* <DEDUP_REMOVED lines=10> */
.L_x_33413:
[----:B------:R-:W2:Y:S02]  /*ec60*/  LDG.E.U16 R4, desc[UR36][R4.64] ;  /* 0x0000002404047981 */ /* 0x000ea4000c1e1500 */
[----:B--2---:R-:W-:-:S05]  /*ec70*/  HADD2.F32 R0, -RZ, R4.H0_H0 ;  /* 0x20000004ff007230 */ /* 0x004fca0000004100 */
[----:B------:R-:W-:-:S04]  /*ec80*/  FMUL.FTZ R0, R0, 1 ;  /* 0x3f80000000007820 */ /* 0x000fc80000410000 */
[----:B------:R0:W2:Y:S01]  /*ec90*/  F2F.F64.F32 R2, R0 ;  /* 0x0000000000027310 */ /* 0x0000a20000201800 */
[----:B------:R-:W-:Y:S05]  /*eca0*/  BRA `(.L_x_33407) ;  /* 0x0000000800bc7947 */ /* 0x000fea0003800000 */
.L_x_33412:
[----:B------:R0:W5:Y:S01]  /*ecb0*/  LDG.E.64 R2, desc[UR36][R4.64] ;  /* 0x0000002404027981 */ /* 0x000162000c1e1b00 */
[----:B------:R-:W-:Y:S05]  /*ecc0*/  BRA `(.L_x_33407) ;  /* 0x0000000800b47947 */ /* 0x000fea0003800000 */
.L_x_33402:
        /* <DEDUP_REMOVED lines=13> */
.L_x_33416:
[----:B------:R0:W5:Y:S01]  /*eda0*/  LDG.E.64 R2, desc[UR36][R4.64] ;  /* 0x0000002404027981 */ /* 0x000162000c1e1b00 */
[----:B------:R-:W-:Y:S05]  /*edb0*/  BRA `(.L_x_33407) ;  /* 0x0000000800787947 */ /* 0x000fea0003800000 */
.L_x_33415:
        /* <DEDUP_REMOVED lines=28> */
.L_x_33418:
        /* <DEDUP_REMOVED lines=13> */
[----:B------:R-:W2:Y:S01]  /*f050*/  F2F.F64.F32 R2, R2 ;  /* 0x0000000200027310 */ /* 0x000ea20000201800 */
[----:B------:R-:W-:Y:S05]  /*f060*/  BRA `(.L_x_33407) ;  /* 0x0000000400cc7947 */ /* 0x000fea0003800000 */
.L_x_33417:
[----:B------:R-:W2:Y:S02]  /*f070*/  LDG.E.U16 R0, desc[UR36][R4.64] ;  /* 0x0000002404007981 */ /* 0x000ea4000c1e1500 */
[----:B--2---:R-:W-:-:S04]  /*f080*/  IMAD.U32 R0, R0, 0x10000, RZ ;  /* 0x0001000000007824 */ /* 0x004fc800078e00ff */
[----:B------:R-:W-:-:S04]  /*f090*/  FMUL.FTZ R0, R0, 1 ;  /* 0x3f80000000007820 */ /* 0x000fc80000410000 */
[----:B------:R0:W2:Y:S01]  /*f0a0*/  F2F.F64.F32 R2, R0 ;  /* 0x0000000000027310 */ /* 0x0000a20000201800 */
[----:B------:R-:W-:Y:S05]  /*f0b0*/  BRA `(.L_x_33407) ;  /* 0x0000000400b87947 */ /* 0x000fea0003800000 */
.L_x_33414:
        /* <DEDUP_REMOVED lines=11> */
.L_x_33421:
        /* <DEDUP_REMOVED lines=21> */
.L_x_33425:
[----:B------:R-:W-:Y:S05]  /*f2c0*/  BSYNC B1 ;  /* 0x0000000000017941 */ /* 0x000fea0003800000 */
.L_x_33424:
[----:B------:R-:W-:Y:S01]  /*f2d0*/  LEA R3, R0, 0x3b800000, 0x17 ;  /* 0x3b80000000037811 */ /* 0x000fe200078eb8ff */
[----:B------:R-:W-:-:S05]  /*f2e0*/  IMAD.SHL.U32 R0, R2, 0x100000, RZ ;  /* 0x0010000002007824 */ /* 0x000fca00078e00ff */
[----:B------:R-:W-:-:S07]  /*f2f0*/  LOP3.LUT R0, R3, R0, R4, 0xfe, !PT ;  /* 0x0000000003007212 */ /* 0x000fce00078efe04 */
.L_x_33423:
[----:B------:R-:W-:Y:S05]  /*f300*/  BSYNC B0 ;  /* 0x0000000000007941 */ /* 0x000fea0003800000 */
.L_x_33422:
[----:B------:R-:W-:-:S04]  /*f310*/  FMUL.FTZ R0, R0, 1 ;  /* 0x3f80000000007820 */ /* 0x000fc80000410000 */
[----:B------:R0:W2:Y:S01]  /*f320*/  F2F.F64.F32 R2, R0 ;  /* 0x0000000000027310 */ /* 0x0000a20000201800 */
[----:B------:R-:W-:Y:S05]  /*f330*/  BRA `(.L_x_33407) ;  /* 0x0000000400187947 */ /* 0x000fea0003800000 */
.L_x_33420:
        /* <DEDUP_REMOVED lines=21> */
.L_x_33429:
[----:B------:R-:W-:Y:S05]  /*f490*/  BSYNC B1 ;  /* 0x0000000000017941 */ /* 0x000fea0003800000 */
.L_x_33428:
[----:B------:R-:W-:Y:S01]  /*f4a0*/  LEA R3, R0, 0x37800000, 0x17 ;  /* 0x3780000000037811 */ /* 0x000fe200078eb8ff */
[----:B------:R-:W-:-:S05]  /*f4b0*/  IMAD.SHL.U32 R0, R2, 0x200000, RZ ;  /* 0x0020000002007824 */ /* 0x000fca00078e00ff */
[----:B------:R-:W-:-:S07]  /*f4c0*/  LOP3.LUT R0, R3, R0, R4, 0xfe, !PT ;  /* 0x0000000003007212 */ /* 0x000fce00078efe04 */
.L_x_33427:
[----:B------:R-:W-:Y:S05]  /*f4d0*/  BSYNC B0 ;  /* 0x0000000000007941 */ /* 0x000fea0003800000 */
.L_x_33426:
[----:B------:R-:W-:-:S04]  /*f4e0*/  FMUL.FTZ R0, R0, 1 ;  /* 0x3f80000000007820 */ /* 0x000fc80000410000 */
[----:B------:R0:W2:Y:S01]  /*f4f0*/  F2F.F64.F32 R2, R0 ;  /* 0x0000000000027310 */ /* 0x0000a20000201800 */
[----:B------:R-:W-:Y:S05]  /*f500*/  BRA `(.L_x_33407) ;  /* 0x0000000000a47947 */ /* 0x000fea0003800000 */
.L_x_33419:
        /* <DEDUP_REMOVED lines=14> */
.L_x_33433:
[----:B------:R-:W-:Y:S05]  /*f5f0*/  BSYNC B0 ;  /* 0x0000000000007941 */ /* 0x000fea0003800000 */
.L_x_33432:
[----:B------:R-:W-:-:S04]  /*f600*/  FMUL.FTZ R0, R0, 1 ;  /* 0x3f80000000007820 */ /* 0x000fc80000410000 */
[----:B------:R0:W2:Y:S01]  /*f610*/  F2F.F64.F32 R2, R0 ;  /* 0x0000000000027310 */ /* 0x0000a20000201800 */
[----:B------:R-:W-:Y:S05]  /*f620*/  BRA `(.L_x_33407) ;  /* 0x00000000005c7947 */ /* 0x000fea0003800000 */
.L_x_33406:
        /* <DEDUP_REMOVED lines=16> */
.L_x_33434:
[----:B------:R-:W-:Y:S01]  /*f730*/  CS2R R2, SRZ ;  /* 0x0000000000027805 */ /* 0x000fe2000001ff00 */
[----:B------:R-:W-:Y:S06]  /*f740*/  BRA `(.L_x_33407) ;  /* 0x0000000000147947 */ /* 0x000fec0003800000 */
.L_x_33431:
[----:B------:R-:W2:Y:S02]  /*f750*/  LDG.E.64 R2, desc[UR36][R4.64] ;  /* 0x0000002404027981 */ /* 0x000ea4000c1e1b00 */
[----:B--2---:R-:W0:Y:S01]  /*f760*/  I2F.F64.U64 R2, R2 ;  /* 0x0000000200027312 */ /* 0x004e220000301800 */
[----:B------:R-:W-:Y:S05]  /*f770*/  BRA `(.L_x_33407) ;  /* 0x0000000000087947 */ /* 0x000fea0003800000 */
.L_x_33430:
[----:B------:R-:W2:Y:S02]  /*f780*/  LDG.E R2, desc[UR36][R4.64] ;  /* 0x0000002404027981 */ /* 0x000ea4000c1e1900 */
[----:B--2---:R-:W0:Y:S02]  /*f790*/  I2F.F64.U32 R2, R2 ;  /* 0x0000000200027312 */ /* 0x004e240000201800 */
.L_x_33407:
        /* <DEDUP_REMOVED lines=18> */
.L_x_33438:
[----:B------:R-:W0:Y:S02]  /*f8c0*/  F2I.S64.F64.TRUNC R4, R4 ;  /* 0x0000000400047311 */ /* 0x000e24000030d900 */
[----:B0-----:R-:W-:-:S05]  /*f8d0*/  IMAD.MOV.U32 R3, RZ, RZ, R4 ;  /* 0x000000ffff037224 */ /* 0x001fca00078e0004 */
[----:B------:R0:W-:Y:S01]  /*f8e0*/  STG.E.U8 desc[UR36][R16.64], R3 ;  /* 0x0000000310007986 */ /* 0x0001e2000c101124 */
[----:B------:R-:W-:Y:S05]  /*f8f0*/  BRA `(.L_x_33440) ;  /* 0x0000000c00f87947 */ /* 0x000fea0003800000 */
.L_x_33437:
        /* <DEDUP_REMOVED lines=9> */
.L_x_33442:
[----:B------:R-:W0:Y:S02]  /*f990*/  F2I.F64.TRUNC R5, R4 ;  /* 0x0000000400057311 */ /* 0x000e24000030d100 */
[----:B0-----:R0:W-:Y:S01]  /*f9a0*/  STG.E desc[UR36][R16.64], R5 ;  /* 0x0000000510007986 */ /* 0x0011e2000c101924 */
[----:B------:R-:W-:Y:S05]  /*f9b0*/  BRA `(.L_x_33440) ;  /* 0x0000000c00c87947 */ /* 0x000fea0003800000 */
.L_x_33441:
[----:B------:R-:W0:Y:S02]  /*f9c0*/  F2I.F64.TRUNC R5, R4 ;  /* 0x0000000400057311 */ /* 0x000e24000030d100 */
[----:B0-----:R0:W-:Y:S01]  /*f9d0*/  STG.E.U16 desc[UR36][R16.64], R5 ;  /* 0x0000000510007986 */ /* 0x0011e2000c101524 */
[----:B------:R-:W-:Y:S05]  /*f9e0*/  BRA `(.L_x_33440) ;  /* 0x0000000c00bc7947 */ /* 0x000fea0003800000 */
.L_x_33436:
        /* <DEDUP_REMOVED lines=13> */
.L_x_33444:
        /* <DEDUP_REMOVED lines=8> */
.L_x_33443:
        /* <DEDUP_REMOVED lines=14> */
.L_x_33446:
        /* <DEDUP_REMOVED lines=9> */
.L_x_33445:
[----:B------:R0:W-:Y:S01]  /*fcb0*/  STG.E.64 desc[UR36][R16.64], R4 ;  /* 0x0000000410007986 */ /* 0x0001e2000c101b24 */
[----:B------:R-:W-:Y:S05]  /*fcc0*/  BRA `(.L_x_33440) ;  /* 0x0000000c00047947 */ /* 0x000fea0003800000 */
.L_x_33435:
        /* <DEDUP_REMOVED lines=12> */
.L_x_33449:
[----:B------:R-:W-:-:S05]  /*fd90*/  CS2R R6, SRZ ;  /* 0x0000000000067805 */ /* 0x000fca000001ff00 */
[----:B------:R1:W-:Y:S01]  /*fda0*/  STG.E.128 desc[UR36][R16.64], R4 ;  /* 0x0000000410007986 */ /* 0x0003e2000c101d24 */
[----:B------:R-:W-:Y:S05]  /*fdb0*/  BRA `(.L_x_33440) ;  /* 0x0000000800c87947 */ /* 0x000fea0003800000 */
.L_x_33448:
        /* <DEDUP_REMOVED lines=25> */
.L_x_33453:
[----:B------:R-:W-:Y:S05]  /*ff50*/  BSYNC B0 ;  /* 0x0000000000007941 */ /* 0x000fea0003800000 */
.L_x_33452:
[----:B------:R-:W-:-:S05]  /*ff60*/  LOP3.LUT R3, R0, R3, RZ, 0xfc, !PT ;  /* 0x0000000300037212 */ /* 0x000fca00078efcff */
[----:B------:R2:W-:Y:S01]  /*ff70*/  STG.E.U8 desc[UR36][R16.64], R3 ;  /* 0x0000000310007986 */ /* 0x0005e2000c101124 */
[----:B------:R-:W-:Y:S05]  /*ff80*/  BRA `(.L_x_33440) ;  /* 0x0000000800547947 */ /* 0x000fea0003800000 */
.L_x_33451:
        /* <DEDUP_REMOVED lines=17> */
.L_x_33455:
[----:B------:R-:W-:Y:S01]  /*100a0*/  IMAD.MOV.U32 R0, RZ, RZ, 0x7f ;  /* 0x0000007fff007424 */ /* 0x000fe200078e00ff */
[----:B------:R-:W-:-:S04]  /*100b0*/  ISETP.GT.U32.AND P0, PT, R2, 0x7f800000, PT ;  /* 0x7f8000000200780c */ /* 0x000fc80003f04070 */
[----:B------:R-:W-:-:S09]  /*100c0*/  SEL R0, R0, 0x7c, P0 ;  /* 0x0000007c00007807 */ /* 0x000fd20000000000 */
.L_x_33456:
[----:B------:R-:W-:Y:S05]  /*100d0*/  BSYNC B0 ;  /* 0x0000000000007941 */ /* 0x000fea0003800000 */
.L_x_33454:
[----:B------:R-:W-:-:S04]  /*100e0*/  LOP3.LUT R2, R3, 0x80000000, RZ, 0xc0, !PT ;  /* 0x8000000003027812 */ /* 0x000fc800078ec0ff */
[----:B------:R-:W-:-:S04]  /*100f0*/  SHF.R.U32.HI R3, RZ, 0x18, R2 ;  /* 0x00000018ff037819 */ /* 0x000fc80000011602 */
[----:B------:R-:W-:-:S05]  /*10100*/  LOP3.LUT R3, R0, R3, RZ, 0xfc, !PT ;  /* 0x0000000300037212 */ /* 0x000fca00078efcff */
[----:B------:R3:W-:Y:S01]  /*10110*/  STG.E.U8 desc[UR36][R16.64], R3 ;  /* 0x0000000310007986 */ /* 0x0007e2000c101124 */
[----:B------:R-:W-:Y:S05]  /*10120*/  BRA `(.L_x_33440) ;  /* 0x0000000400ec7947 */ /* 0x000fea0003800000 */
.L_x_33450:
        /* <DEDUP_REMOVED lines=8> */
.L_x_33447:
        /* <DEDUP_REMOVED lines=11> */
.L_x_33459:
        /* <DEDUP_REMOVED lines=21> */
.L_x_33462:
[----:B------:R-:W-:-:S04]  /*103b0*/  LOP3.LUT R2, R3, 0x80000000, RZ, 0xc0, !PT ;  /* 0x8000000003027812 */ /* 0x000fc800078ec0ff */
[----:B------:R-:W-:-:S04]  /*103c0*/  SHF.R.U32.HI R3, RZ, 0x18, R2 ;  /* 0x00000018ff037819 */ /* 0x000fc80000011602 */
[----:B------:R-:W-:-:S04]  /*103d0*/  LOP3.LUT R0, R0, R3, RZ, 0xfc, !PT ;  /* 0x0000000300007212 */ /* 0x000fc800078efcff */
[----:B------:R-:W-:-:S07]  /*103e0*/  PRMT R8, R0, 0x7610, R8 ;  /* 0x0000761000087816 */ /* 0x000fce0000000008 */
.L_x_33461:
[----:B------:R-:W-:Y:S05]  /*103f0*/  BSYNC B0 ;  /* 0x0000000000007941 */ /* 0x000fea0003800000 */
.L_x_33460:
[----:B------:R0:W-:Y:S01]  /*10400*/  STG.E.U8 desc[UR36][R16.64], R8 ;  /* 0x0000000810007986 */ /* 0x0001e2000c101124 */
[----:B------:R-:W-:Y:S05]  /*10410*/  BRA `(.L_x_33440) ;  /* 0x0000000400307947 */ /* 0x000fea0003800000 */
.L_x_33458:
        /* <DEDUP_REMOVED lines=21> */
.L_x_33465:
[----:B------:R-:W-:-:S04]  /*10570*/  LOP3.LUT R2, R3, 0x80000000, RZ, 0xc0, !PT ;  /* 0x8000000003027812 */ /* 0x000fc800078ec0ff */
[----:B------:R-:W-:-:S04]  /*10580*/  SHF.R.U32.HI R3, RZ, 0x18, R2 ;  /* 0x00000018ff037819 */ /* 0x000fc80000011602 */
[----:B------:R-:W-:-:S04]  /*10590*/  LOP3.LUT R0, R0, R3, RZ, 0xfc, !PT ;  /* 0x0000000300007212 */ /* 0x000fc800078efcff */
[----:B------:R-:W-:-:S07]  /*105a0*/  PRMT R8, R0, 0x7610, R8 ;  /* 0x0000761000087816 */ /* 0x000fce0000000008 */
.L_x_33464:
[----:B------:R-:W-:Y:S05]  /*105b0*/  BSYNC B0 ;  /* 0x0000000000007941 */ /* 0x000fea0003800000 */
.L_x_33463:
[----:B------:R0:W-:Y:S01]  /*105c0*/  STG.E.U8 desc[UR36][R16.64], R8 ;  /* 0x0000000810007986 */ /* 0x0001e2000c101124 */
[----:B------:R-:W-:Y:S05]  /*105d0*/  BRA `(.L_x_33440) ;  /* 0x0000000000c07947 */ /* 0x000fea0003800000 */
.L_x_33457:
        /* <DEDUP_REMOVED lines=26> */
.L_x_33439:
        /* <DEDUP_REMOVED lines=16> */
.L_x_33468:
[----:B------:R-:W-:Y:S05]  /*10880*/  BRA `(.L_x_33440) ;  /* 0x0000000000147947 */ /* 0x000fea0003800000 */
.L_x_33467:
[----:B------:R-:W0:Y:S02]  /*10890*/  F2I.U64.F64.TRUNC R4, R4 ;  /* 0x0000000400047311 */ /* 0x000e24000030d800 */
[----:B0-----:R0:W-:Y:S01]  /*108a0*/  STG.E.64 desc[UR36][R16.64], R4 ;  /* 0x0000000410007986 */ /* 0x0011e2000c101b24 */
[----:B------:R-:W-:Y:S05]  /*108b0*/  BRA `(.L_x_33440) ;  /* 0x0000000000087947 */ /* 0x000fea0003800000 */
.L_x_33466:
[----:B------:R-:W0:Y:S02]  /*108c0*/  F2I.U32.F64.TRUNC R5, R4 ;  /* 0x0000000400057311 */ /* 0x000e24000030d000 */
[----:B0-----:R0:W-:Y:S02]  /*108d0*/  STG.E desc[UR36][R16.64], R5 ;  /* 0x0000000510007986 */ /* 0x0011e4000c101924 */
.L_x_33440:
[----:B------:R-:W-:-:S07]  /*108e0*/  VIADD R25, R25, 0x80 ;  /* 0x0000008019197836 */ /* 0x000fce0000000000 */
.L_x_33334:
[----:B------:R-:W-:Y:S05]  /*108f0*/  BSYNC B6 ;  /* 0x0000000000067941 */ /* 0x000fea0003800000 */
.L_x_33333:
        /* <DEDUP_REMOVED lines=383> */
.L_x_33469:
        /* <DEDUP_REMOVED lines=22> */
.L_x_33473:
[----:B------:R-:W2:Y:S02]  /*12250*/  LDG.E.U8 R2, desc[UR36][R2.64] ;  /* 0x0000002402027981 */ /* 0x000ea4000c1e1100 */
[----:B--2---:R-:W-:-:S04]  /*12260*/  ISETP.NE.AND P0, PT, R2, RZ, PT ;  /* 0x000000ff0200720c */ /* 0x004fc80003f05270 */
[----:B------:R-:W-:Y:S01]  /*12270*/  P2R R23, PR, RZ, 0x1 ;  /* 0x00000001ff177803 */ /* 0x000fe20000000000 */
[----:B------:R-:W-:Y:S08]  /*12280*/  BRA `(.L_x_33475) ;  /* 0x0000000c00c47947 */ /* 0x000ff00003800000 */
.L_x_33472:
        /* <DEDUP_REMOVED lines=11> */
.L_x_33477:
[----:B------:R-:W2:Y:S02]  /*12340*/  LDG.E R2, desc[UR36][R2.64] ;  /* 0x0000002402027981 */ /* 0x000ea4000c1e1900 */
[----:B--2---:R-:W-:-:S04]  /*12350*/  ISETP.NE.AND P0, PT, R2, RZ, PT ;  /* 0x000000ff0200720c */ /* 0x004fc80003f05270 */
[----:B------:R-:W-:Y:S01]  /*12360*/  P2R R23, PR, RZ, 0x1 ;  /* 0x00000001ff177803 */ /* 0x000fe20000000000 */
[----:B------:R-:W-:Y:S08]  /*12370*/  BRA `(.L_x_33475) ;  /* 0x0000000c00887947 */ /* 0x000ff00003800000 */
.L_x_33476:
[----:B------:R-:W2:Y:S02]  /*12380*/  LDG.E.U16 R2, desc[UR36][R2.64] ;  /* 0x0000002402027981 */ /* 0x000ea4000c1e1500 */
[----:B--2---:R-:W-:-:S04]  /*12390*/  ISETP.NE.AND P0, PT, R2, RZ, PT ;  /* 0x000000ff0200720c */ /* 0x004fc80003f05270 */
[----:B------:R-:W-:Y:S01]  /*123a0*/  P2R R23, PR, RZ, 0x1 ;  /* 0x00000001ff177803 */ /* 0x000fe20000000000 */
[----:B------:R-:W-:Y:S08]  /*123b0*/  BRA `(.L_x_33475) ;  /* 0x0000000c00787947 */ /* 0x000ff00003800000 */
.L_x_33471:
        /* <DEDUP_REMOVED lines=10> */
.L_x_33479:
[----:B------:R-:W2:Y:S02]  /*12460*/  LDG.E.U16 R0, desc[UR36][R2.64] ;  /* 0x0000002402007981 */ /* 0x000ea4000c1e1500 */
[----:B--2---:R-:W-:-:S05]  /*12470*/  HADD2.F32 R0, -RZ, R0.H0_H0 ;  /* 0x20000000ff007230 */ /* 0x004fca0000004100 */
[----:B------:R-:W-:-:S04]  /*12480*/  FSETP.NEU.FTZ.AND P0, PT, R0, RZ, PT ;  /* 0x000000ff0000720b */ /* 0x000fc80003f1d000 */
[----:B------:R-:W-:Y:S01]  /*12490*/  P2R R23, PR, RZ, 0x1 ;  /* 0x00000001ff177803 */ /* 0x000fe20000000000 */
[----:B------:R-:W-:Y:S08]  /*124a0*/  BRA `(.L_x_33475) ;  /* 0x0000000c003c7947 */ /* 0x000ff00003800000 */
.L_x_33478:
        /* <DEDUP_REMOVED lines=12> */
.L_x_33481:
        /* <DEDUP_REMOVED lines=11> */
.L_x_33480:
[----:B------:R-:W2:Y:S02]  /*12620*/  LDG.E.64 R2, desc[UR36][R2.64] ;  /* 0x0000002402027981 */ /* 0x000ea4000c1e1b00 */
[----:B--2---:R-:W-:-:S06]  /*12630*/  DSETP.NEU.AND P0, PT, R2, RZ, PT ;  /* 0x000000ff0200722a */ /* 0x004fcc0003f0d000 */
[----:B------:R-:W-:Y:S01]  /*12640*/  P2R R23, PR, RZ, 0x1 ;  /* 0x00000001ff177803 */ /* 0x000fe20000000000 */
[----:B------:R-:W-:Y:S07]  /*12650*/  BRA `(.L_x_33475) ;  /* 0x0000000800d07947 */ /* 0x000fee0003800000 */
.L_x_33470:
        /* <DEDUP_REMOVED lines=12> */
.L_x_33484:
[----:B------:R-:W2:Y:S02]  /*12720*/  LDG.E.128 R4, desc[UR36][R2.64] ;  /* 0x0000002402047981 */ /* 0x000ea4000c1e1d00 */
[----:B--2---:R-:W-:-:S06]  /*12730*/  DSETP.NEU.AND P0, PT, R6, RZ, PT ;  /* 0x000000ff0600722a */ /* 0x004fcc0003f0d000 */
[----:B------:R-:W-:-:S06]  /*12740*/  DSETP.NEU.OR P0, PT, R4, RZ, P0 ;  /* 0x000000ff0400722a */ /* 0x000fcc000070d400 */
[----:B------:R-:W-:Y:S01]  /*12750*/  P2R R23, PR, RZ, 0x1 ;  /* 0x00000001ff177803 */ /* 0x000fe20000000000 */
[----:B------:R-:W-:Y:S07]  /*12760*/  BRA `(.L_x_33475) ;  /* 0x00000008008c7947 */ /* 0x000fee0003800000 */
.L_x_33483:
        /* <DEDUP_REMOVED lines=28> */
.L_x_33486:
        /* <DEDUP_REMOVED lines=15> */
.L_x_33485:
[----:B------:R-:W2:Y:S02]  /*12a20*/  LDG.E.U16 R0, desc[UR36][R2.64] ;  /* 0x0000002402007981 */ /* 0x000ea4000c1e1500 */
[----:B--2---:R-:W-:-:S05]  /*12a30*/  IMAD.U32 R0, R0, 0x10000, RZ ;  /* 0x0001000000007824 */ /* 0x004fca00078e00ff */
[----:B------:R-:W-:-:S04]  /*12a40*/  FSETP.NEU.FTZ.AND P0, PT, R0, RZ, PT ;  /* 0x000000ff0000720b */ /* 0x000fc80003f1d000 */
[----:B------:R-:W-:Y:S01]  /*12a50*/  P2R R23, PR, RZ, 0x1 ;  /* 0x00000001ff177803 */ /* 0x000fe20000000000 */
[----:B------:R-:W-:Y:S08]  /*12a60*/  BRA `(.L_x_33475) ;  /* 0x0000000400cc7947 */ /* 0x000ff00003800000 */
.L_x_33482:
        /* <DEDUP_REMOVED lines=12> */
.L_x_33489:
        /* <DEDUP_REMOVED lines=21> */
.L_x_33493:
[----:B------:R-:W-:Y:S05]  /*12c80*/  BSYNC B1 ;  /* 0x0000000000017941 */ /* 0x000fea0003800000 */
.L_x_33492:
[----:B------:R-:W-:Y:S01]  /*12c90*/  LEA R3, R0, 0x3b800000, 0x17 ;  /* 0x3b80000000037811 */ /* 0x000fe200078eb8ff */
[----:B------:R-:W-:-:S05]  /*12ca0*/  IMAD.SHL.U32 R0, R2, 0x100000, RZ ;  /* 0x0010000002007824 */ /* 0x000fca00078e00ff */
[----:B------:R-:W-:-:S07]  /*12cb0*/  LOP3.LUT R0, R3, R0, R4, 0xfe, !PT ;  /* 0x0000000003007212 */ /* 0x000fce00078efe04 */
.L_x_33491:
[----:B------:R-:W-:Y:S05]  /*12cc0*/  BSYNC B0 ;  /* 0x0000000000007941 */ /* 0x000fea0003800000 */
.L_x_33490:
[----:B------:R-:W-:-:S04]  /*12cd0*/  FSETP.NEU.FTZ.AND P0, PT, R0, RZ, PT ;  /* 0x000000ff0000720b */ /* 0x000fc80003f1d000 */
[----:B------:R-:W-:Y:S01]  /*12ce0*/  P2R R23, PR, RZ, 0x1 ;  /* 0x00000001ff177803 */ /* 0x000fe20000000000 */
[----:B------:R-:W-:Y:S08]  /*12cf0*/  BRA `(.L_x_33475) ;  /* 0x0000000400287947 */ /* 0x000ff00003800000 */
.L_x_33488:
        /* <DEDUP_REMOVED lines=21> */
.L_x_33497:
[----:B------:R-:W-:Y:S05]  /*12e50*/  BSYNC B1 ;  /* 0x0000000000017941 */ /* 0x000fea0003800000 */
.L_x_33496:
[----:B------:R-:W-:Y:S01]  /*12e60*/  LEA R3, R0, 0x37800000, 0x17 ;  /* 0x3780000000037811 */ /* 0x000fe200078eb8ff */
[----:B------:R-:W-:-:S05]  /*12e70*/  IMAD.SHL.U32 R0, R2, 0x200000, RZ ;  /* 0x0020000002007824 */ /* 0x000fca00078e00ff */
[----:B------:R-:W-:-:S07]  /*12e80*/  LOP3.LUT R0, R3, R0, R4, 0xfe, !PT ;  /* 0x0000000003007212 */ /* 0x000fce00078efe04 */
.L_x_33495:
[----:B------:R-:W-:Y:S05]  /*12e90*/  BSYNC B0 ;  /* 0x0000000000007941 */ /* 0x000fea0003800000 */
.L_x_33494:
[----:B------:R-:W-:-:S04]  /*12ea0*/  FSETP.NEU.FTZ.AND P0, PT, R0, RZ, PT ;  /* 0x000000ff0000720b */ /* 0x000fc80003f1d000 */
[----:B------:R-:W-:Y:S01]  /*12eb0*/  P2R R23, PR, RZ, 0x1 ;  /* 0x00000001ff177803 */ /* 0x000fe20000000000 */
[----:B------:R-:W-:Y:S08]  /*12ec0*/  BRA `(.L_x_33475) ;  /* 0x0000000000b47947 */ /* 0x000ff00003800000 */
.L_x_33487:
        /* <DEDUP_REMOVED lines=14> */
.L_x_33501:
[----:B------:R-:W-:Y:S05]  /*12fb0*/  BSYNC B0 ;  /* 0x0000000000007941 */ /* 0x000fea0003800000 */
.L_x_33500:
[----:B------:R-:W-:-:S04]  /*12fc0*/  FSETP.NEU.FTZ.AND P0, PT, R0, RZ, PT ;  /* 0x000000ff0000720b */ /* 0x000fc80003f1d000 */
[----:B------:R-:W-:Y:S01]  /*12fd0*/  P2R R23, PR, RZ, 0x1 ;  /* 0x00000001ff177803 */ /* 0x000fe20000000000 */
[----:B------:R-:W-:Y:S08]  /*12fe0*/  BRA `(.L_x_33475) ;  /* 0x00000000006c7947 */ /* 0x000ff00003800000 */
.L_x_33474:
        /* <DEDUP_REMOVED lines=16> */
.L_x_33502:
[----:B------:R-:W-:-:S04]  /*130f0*/  PLOP3.LUT P0, PT, PT, PT, PT, 0x8, 0x0 ;  /* 0x000000000000781c */ /* 0x000fc80003f0e170 */
[----:B------:R-:W-:Y:S01]  /*13100*/  P2R R23, PR, RZ, 0x1 ;  /* 0x00000001ff177803 */ /* 0x000fe20000000000 */
[----:B------:R-:W-:Y:S08]  /*13110*/  BRA `(.L_x_33475) ;  /* 0x0000000000207947 */ /* 0x000ff00003800000 */
.L_x_33499:
[----:B------:R-:W2:Y:S02]  /*13120*/  LDG.E.64 R2, desc[UR36][R2.64] ;  /* 0x0000002402027981 */ /* 0x000ea4000c1e1b00 */
[----:B--2---:R-:W-:-:S04]  /*13130*/  ISETP.NE.U32.AND P0, PT, R2, RZ, PT ;  /* 0x000000ff0200720c */ /* 0x004fc80003f05070 */
[----:B------:R-:W-:-:S04]  /*13140*/  ISETP.NE.AND.EX P0, PT, R3, RZ, PT, P0 ;  /* 0x000000ff0300720c */ /* 0x000fc80003f05300 */
[----:B------:R-:W-:Y:S01]  /*13150*/  P2R R23, PR, RZ, 0x1 ;  /* 0x00000001ff177803 */ /* 0x000fe20000000000 */
[----:B------:R-:W-:Y:S08]  /*13160*/  BRA `(.L_x_33475) ;  /* 0x00000000000c7947 */ /* 0x000ff00003800000 */
.L_x_33498:
[----:B------:R-:W2:Y:S02]  /*13170*/  LDG.E R2, desc[UR36][R2.64] ;  /* 0x0000002402027981 */ /* 0x000ea4000c1e1900 */
[----:B--2---:R-:W-:-:S04]  /*13180*/  ISETP.NE.AND P0, PT, R2, RZ, PT ;  /* 0x000000ff0200720c */ /* 0x004fc80003f05270 */
[----:B------:R-:W-:-:S09]  /*13190*/  P2R R23, PR, RZ, 0x1 ;  /* 0x00000001ff177803 */ /* 0x000fd20000000000 */
.L_x_33475:
        /* <DEDUP_REMOVED lines=18> */
.L_x_33506:
[----:B------:R-:W2:Y:S02]  /*132c0*/  LDG.E.U8 R2, desc[UR36][R2.64] ;  /* 0x0000002402027981 */ /* 0x000ea4000c1e1100 */
[----:B--2---:R0:W1:Y:S01]  /*132d0*/  I2F.F64.U16 R18, R2 ;  /* 0x0000000200127312 */ /* 0x0040620000101800 */
[----:B------:R-:W-:Y:S05]  /*132e0*/  BRA `(.L_x_33508) ;  /* 0x0000000c00707947 */ /* 0x000fea0003800000 */
.L_x_33505:
        /* <DEDUP_REMOVED lines=9> */
.L_x_33510:
[----:B------:R-:W2:Y:S02]  /*13380*/  LDG.E R2, desc[UR36][R2.64] ;  /* 0x0000002402027981 */ /* 0x000ea4000c1e1900 */
[----:B--2---:R0:W1:Y:S01]  /*13390*/  I2F.F64 R18, R2 ;  /* 0x0000000200127312 */ /* 0x0040620000201c00 */
[----:B------:R-:W-:Y:S05]  /*133a0*/  BRA `(.L_x_33508) ;  /* 0x0000000c00407947 */ /* 0x000fea0003800000 */
.L_x_33509:
[----:B------:R-:W2:Y:S02]  /*133b0*/  LDG.E.U16 R2, desc[UR36][R2.64] ;  /* 0x0000002402027981 */ /* 0x000ea4000c1e1500 */
[----:B--2---:R0:W1:Y:S01]  /*133c0*/  I2F.F64.S16 R18, R2 ;  /* 0x0000000200127312 */ /* 0x0040620000101c00 */
[----:B------:R-:W-:Y:S05]  /*133d0*/  BRA `(.L_x_33508) ;  /* 0x0000000c00347947 */ /* 0x000fea0003800000 */
.L_x_33504:
        /* <DEDUP_REMOVED lines=10> */
.L_x_33512:
[----:B------:R-:W2:Y:S02]  /*13480*/  LDG.E.U16 R0, desc[UR36][R2.64] ;  /* 0x0000002402007981 */ /* 0x000ea4000c1e1500 */
[----:B--2---:R-:W-:-:S05]  /*13490*/  HADD2.F32 R0, -RZ, R0.H0_H0 ;  /* 0x20000000ff007230 */ /* 0x004fca0000004100 */
[----:B------:R-:W-:-:S04]  /*134a0*/  FMUL.FTZ R0, R0, 1 ;  /* 0x3f80000000007820 */ /* 0x000fc80000410000 */
[----:B------:R0:W1:Y:S01]  /*134b0*/  F2F.F64.F32 R18, R0 ;  /* 0x0000000000127310 */ /* 0x0000620000201800 */
[----:B------:R-:W-:Y:S05]  /*134c0*/  BRA `(.L_x_33508) ;  /* 0x0000000800f87947 */ /* 0x000fea0003800000 */
.L_x_33511:
        /* <DEDUP_REMOVED lines=10> */
.L_x_33514:
[----:B------:R-:W2:Y:S02]  /*13570*/  LDG.E.U16 R2, desc[UR36][R2.64] ;  /* 0x0000002402027981 */ /* 0x000ea4000c1e1500 */
[----:B--2---:R-:W-:-:S05]  /*13580*/  HADD2.F32 R0, -RZ, R2.H0_H0 ;  /* 0x20000002ff007230 */ /* 0x004fca0000004100 */
[----:B------:R-:W-:-:S04]  /*13590*/  FMUL.FTZ R0, R0, 1 ;  /* 0x3f80000000007820 */ /* 0x000fc80000410000 */
[----:B------:R0:W1:Y:S01]  /*135a0*/  F2F.F64.F32 R18, R0 ;  /* 0x0000000000127310 */ /* 0x0000620000201800 */
[----:B------:R-:W-:Y:S05]  /*135b0*/  BRA `(.L_x_33508) ;  /* 0x0000000800bc7947 */ /* 0x000fea0003800000 */
.L_x_33513:
[----:B------:R0:W5:Y:S01]  /*135c0*/  LDG.E.64 R18, desc[UR36][R2.64] ;  /* 0x0000002402127981 */ /* 0x000162000c1e1b00 */
[----:B------:R-:W-:Y:S05]  /*135d0*/  BRA `(.L_x_33508) ;  /* 0x0000000800b47947 */ /* 0x000fea0003800000 */
.L_x_33503:
        /* <DEDUP_REMOVED lines=13> */
.L_x_33517:
[----:B------:R0:W5:Y:S01]  /*136b0*/  LDG.E.64 R18, desc[UR36][R2.64] ;  /* 0x0000002402127981 */ /* 0x000162000c1e1b00 */
[----:B------:R-:W-:Y:S05]  /*136c0*/  BRA `(.L_x_33508) ;  /* 0x0000000800787947 */ /* 0x000fea0003800000 */
.L_x_33516:
        /* <DEDUP_REMOVED lines=28> */
.L_x_33519:
        /* <DEDUP_REMOVED lines=15> */
.L_x_33518:
[----:B------:R-:W2:Y:S02]  /*13980*/  LDG.E.U16 R0, desc[UR36][R2.64] ;  /* 0x0000002402007981 */ /* 0x000ea4000c1e1500 */
[----:B--2---:R-:W-:-:S04]  /*13990*/  IMAD.U32 R0, R0, 0x10000, RZ ;  /* 0x0001000000007824 */ /* 0x004fc800078e00ff */
[----:B------:R-:W-:-:S04]  /*139a0*/  FMUL.FTZ R0, R0, 1 ;  /* 0x3f80000000007820 */ /* 0x000fc80000410000 */
[----:B------:R0:W1:Y:S01]  /*139b0*/  F2F.F64.F32 R18, R0 ;  /* 0x0000000000127310 */ /* 0x0000620000201800 */
[----:B------:R-:W-:Y:S05]  /*139c0*/  BRA `(.L_x_33508) ;  /* 0x0000000400b87947 */ /* 0x000fea0003800000 */
.L_x_33515:
        /* <DEDUP_REMOVED lines=11> */
.L_x_33522:
        /* <DEDUP_REMOVED lines=21> */
.L_x_33526:
[----:B------:R-:W-:Y:S05]  /*13bd0*/  BSYNC B1 ;  /* 0x0000000000017941 */ /* 0x000fea0003800000 */
.L_x_33525:
[----:B------:R-:W-:Y:S01]  /*13be0*/  LEA R3, R0, 0x3b800000, 0x17 ;  /* 0x3b80000000037811 */ /* 0x000fe200078eb8ff */
[----:B------:R-:W-:-:S05]  /*13bf0*/  IMAD.SHL.U32 R0, R2, 0x100000, RZ ;  /* 0x0010000002007824 */ /* 0x000fca00078e00ff */
[----:B------:R-:W-:-:S07]  /*13c00*/  LOP3.LUT R0, R3, R0, R4, 0xfe, !PT ;  /* 0x0000000003007212 */ /* 0x000fce00078efe04 */
.L_x_33524:
[----:B------:R-:W-:Y:S05]  /*13c10*/  BSYNC B0 ;  /* 0x0000000000007941 */ /* 0x000fea0003800000 */
.L_x_33523:
[----:B------:R-:W-:-:S04]  /*13c20*/  FMUL.FTZ R0, R0, 1 ;  /* 0x3f80000000007820 */ /* 0x000fc80000410000 */
[----:B------:R2:W3:Y:S01]  /*13c30*/  F2F.F64.F32 R18, R0 ;  /* 0x0000000000127310 */ /* 0x0004e20000201800 */
[----:B------:R-:W-:Y:S05]  /*13c40*/  BRA `(.L_x_33508) ;  /* 0x0000000400187947 */ /* 0x000fea0003800000 */
.L_x_33521:
        /* <DEDUP_REMOVED lines=21> */
.L_x_33530:
[----:B------:R-:W-:Y:S05]  /*13da0*/  BSYNC B1 ;  /* 0x0000000000017941 */ /* 0x000fea0003800000 */
.L_x_33529:
[----:B------:R-:W-:Y:S01]  /*13db0*/  LEA R3, R0, 0x37800000, 0x17 ;  /* 0x3780000000037811 */ /* 0x000fe200078eb8ff */
[----:B------:R-:W-:-:S05]  /*13dc0*/  IMAD.SHL.U32 R0, R2, 0x200000, RZ ;  /* 0x0020000002007824 */ /* 0x000fca00078e00ff */
[----:B------:R-:W-:-:S07]  /*13dd0*/  LOP3.LUT R0, R3, R0, R4, 0xfe, !PT ;  /* 0x0000000003007212 */ /* 0x000fce00078efe04 */
.L_x_33528:
[----:B------:R-:W-:Y:S05]  /*13de0*/  BSYNC B0 ;  /* 0x0000000000007941 */ /* 0x000fea0003800000 */
.L_x_33527:
[----:B------:R-:W-:-:S04]  /*13df0*/  FMUL.FTZ R0, R0, 1 ;  /* 0x3f80000000007820 */ /* 0x000fc80000410000 */
[----:B------:R4:W0:Y:S01]  /*13e00*/  F2F.F64.F32 R18, R0 ;  /* 0x0000000000127310 */ /* 0x0008220000201800 */
[----:B------:R-:W-:Y:S05]  /*13e10*/  BRA `(.L_x_33508) ;  /* 0x0000000000a47947 */ /* 0x000fea0003800000 */
.L_x_33520:
        /* <DEDUP_REMOVED lines=14> */
.L_x_33534:
[----:B------:R-:W-:Y:S05]  /*13f00*/  BSYNC B0 ;  /* 0x0000000000007941 */ /* 0x000fea0003800000 */
.L_x_33533:
[----:B------:R-:W-:-:S04]  /*13f10*/  FMUL.FTZ R0, R0, 1 ;  /* 0x3f80000000007820 */ /* 0x000fc80000410000 */
[----:B------:R0:W1:Y:S01]  /*13f20*/  F2F.F64.F32 R18, R0 ;  /* 0x0000000000127310 */ /* 0x0000620000201800 */
[----:B------:R-:W-:Y:S05]  /*13f30*/  BRA `(.L_x_33508) ;  /* 0x00000000005c7947 */ /* 0x000fea0003800000 */
.L_x_33507:
        /* <DEDUP_REMOVED lines=16> */
.L_x_33535:
[----:B------:R-:W-:Y:S01]  /*14040*/  CS2R R18, SRZ ;  /* 0x0000000000127805 */ /* 0x000fe2000001ff00 */
[----:B------:R-:W-:Y:S06]  /*14050*/  BRA `(.L_x_33508) ;  /* 0x0000000000147947 */ /* 0x000fec0003800000 */
.L_x_33532:
[----:B------:R-:W2:Y:S02]  /*14060*/  LDG.E.64 R18, desc[UR36][R2.64] ;  /* 0x0000002402127981 */ /* 0x000ea4000c1e1b00 */
[----:B--2---:R-:W0:Y:S01]  /*14070*/  I2F.F64.U64 R18, R18 ;  /* 0x0000001200127312 */ /* 0x004e220000301800 */
[----:B------:R-:W-:Y:S05]  /*14080*/  BRA `(.L_x_33508) ;  /* 0x0000000000087947 */ /* 0x000fea0003800000 */
.L_x_33531:
[----:B------:R-:W2:Y:S02]  /*14090*/  LDG.E R2, desc[UR36][R2.64] ;  /* 0x0000002402027981 */ /* 0x000ea4000c1e1900 */
[----:B--2---:R0:W1:Y:S02]  /*140a0*/  I2F.F64.U32 R18, R2 ;  /* 0x0000000200127312 */ /* 0x0040640000201800 */
.L_x_33508:
        /* <DEDUP_REMOVED lines=18> */
.L_x_33539:
[----:B------:R-:W2:Y:S02]  /*141d0*/  LDG.E.U8 R2, desc[UR36][R4.64] ;  /* 0x0000002404027981 */ /* 0x000ea4000c1e1100 */
[----:B--2---:R-:W0:Y:S01]  /*141e0*/  I2F.F64.U16 R2, R2 ;  /* 0x0000000200027312 */ /* 0x004e220000101800 */
[----:B------:R-:W-:Y:S05]  /*141f0*/  BRA `(.L_x_33541) ;  /* 0x0000000c00707947 */ /* 0x000fea0003800000 */
.L_x_33538:
        /* <DEDUP_REMOVED lines=9> */
.L_x_33543:
[----:B------:R-:W2:Y:S02]  /*14290*/  LDG.E R2, desc[UR36][R4.64] ;  /* 0x0000002404027981 */ /* 0x000ea4000c1e1900 */
[----:B--2---:R-:W0:Y:S01]  /*142a0*/  I2F.F64 R2, R2 ;  /* 0x0000000200027312 */ /* 0x004e220000201c00 */
[----:B------:R-:W-:Y:S05]  /*142b0*/  BRA `(.L_x_33541) ;  /* 0x0000000c00407947 */ /* 0x000fea0003800000 */
.L_x_33542:
[----:B------:R-:W2:Y:S02]  /*142c0*/  LDG.E.U16 R2, desc[UR36][R4.64] ;  /* 0x0000002404027981 */ /* 0x000ea4000c1e1500 */
[----:B--2---:R-:W0:Y:S01]  /*142d0*/  I2F.F64.S16 R2, R2 ;  /* 0x0000000200027312 */ /* 0x004e220000101c00 */
[----:B------:R-:W-:Y:S05]  /*142e0*/  BRA `(.L_x_33541) ;  /* 0x0000000c00347947 */ /* 0x000fea0003800000 */
.L_x_33537:
        /* <DEDUP_REMOVED lines=10> */
.L_x_33545:
[----:B------:R-:W2:Y:S02]  /*14390*/  LDG.E.U16 R0, desc[UR36][R4.64] ;  /* 0x0000002404007981 */ /* 0x000ea4000c1e1500 */
[----:B--2---:R-:W-:-:S05]  /*143a0*/  HADD2.F32 R0, -RZ, R0.H0_H0 ;  /* 0x20000000ff007230 */ /* 0x004fca0000004100 */
[----:B------:R-:W-:-:S04]  /*143b0*/  FMUL.FTZ R0, R0, 1 ;  /* 0x3f80000000007820 */ /* 0x000fc80000410000 */
[----:B------:R0:W2:Y:S01]  /*143c0*/  F2F.F64.F32 R2, R0 ;  /* 0x0000000000027310 */ /* 0x0000a20000201800 */
[----:B------:R-:W-:Y:S05]  /*143d0*/  BRA `(.L_x_33541) ;  /* 0x0000000800f87947 */ /* 0x000fea0003800000 */
.L_x_33544:
        /* <DEDUP_REMOVED lines=10> */
.L_x_33547:
[----:B------:R-:W2:Y:S02]  /*14480*/  LDG.E.U16 R4, desc[UR36][R4.64] ;  /* 0x0000002404047981 */ /* 0x000ea4000c1e1500 */
[----:B--2---:R-:W-:-:S05]  /*14490*/  HADD2.F32 R0, -RZ, R4.H0_H0 ;  /* 0x20000004ff007230 */ /* 0x004fca0000004100 */
[----:B------:R-:W-:-:S04]  /*144a0*/  FMUL.FTZ R0, R0, 1 ;  /* 0x3f80000000007820 */ /* 0x000fc80000410000 */
[----:B------:R0:W2:Y:S01]  /*144b0*/  F2F.F64.F32 R2, R0 ;  /* 0x0000000000027310 */ /* 0x0000a20000201800 */
[----:B------:R-:W-:Y:S05]  /*144c0*/  BRA `(.L_x_33541) ;  /* 0x0000000800bc7947 */ /* 0x000fea0003800000 */
.L_x_33546:
[----:B------:R0:W5:Y:S01]  /*144d0*/  LDG.E.64 R2, desc[UR36][R4.64] ;  /* 0x0000002404027981 */ /* 0x000162000c1e1b00 */
[----:B------:R-:W-:Y:S05]  /*144e0*/  BRA `(.L_x_33541) ;  /* 0x0000000800b47947 */ /* 0x000fea0003800000 */
.L_x_33536:
        /* <DEDUP_REMOVED lines=13> */
.L_x_33550:
[----:B------:R0:W5:Y:S01]  /*145c0*/  LDG.E.64 R2, desc[UR36][R4.64] ;  /* 0x0000002404027981 */ /* 0x000162000c1e1b00 */
[----:B------:R-:W-:Y:S05]  /*145d0*/  BRA `(.L_x_33541) ;  /* 0x0000000800787947 */ /* 0x000fea0003800000 */
.L_x_33549:
        /* <DEDUP_REMOVED lines=28> */
.L_x_33552:
        /* <DEDUP_REMOVED lines=15> */
.L_x_33551:
[----:B------:R-:W2:Y:S02]  /*14890*/  LDG.E.U16 R0, desc[UR36][R4.64] ;  /* 0x0000002404007981 */ /* 0x000ea4000c1e1500 */
[----:B--2---:R-:W-:-:S04]  /*148a0*/  IMAD.U32 R0, R0, 0x10000, RZ ;  /* 0x0001000000007824 */ /* 0x004fc800078e00ff */
[----:B------:R-:W-:-:S04]  /*148b0*/  FMUL.FTZ R0, R0, 1 ;  /* 0x3f80000000007820 */ /* 0x000fc80000410000 */
[----:B------:R4:W0:Y:S01]  /*148c0*/  F2F.F64.F32 R2, R0 ;  /* 0x0000000000027310 */ /* 0x0008220000201800 */
[----:B------:R-:W-:Y:S05]  /*148d0*/  BRA `(.L_x_33541) ;  /* 0x0000000400b87947 */ /* 0x000fea0003800000 */
.L_x_33548:
        /* <DEDUP_REMOVED lines=11> */
.L_x_33555:
        /* <DEDUP_REMOVED lines=21> */
.L_x_33559:
[----:B------:R-:W-:Y:S05]  /*14ae0*/  BSYNC B1 ;  /* 0x0000000000017941 */ /* 0x000fea0003800000 */
.L_x_33558:
[----:B------:R-:W-:Y:S01]  /*14af0*/  LEA R3, R0, 0x3b800000, 0x17 ;  /* 0x3b80000000037811 */ /* 0x000fe200078eb8ff */
[----:B------:R-:W-:-:S05]  /*14b00*/  IMAD.SHL.U32 R0, R2, 0x100000, RZ ;  /* 0x0010000002007824 */ /* 0x000fca00078e00ff */
[----:B------:R-:W-:-:S07]  /*14b10*/  LOP3.LUT R0, R3, R0, R4, 0xfe, !PT ;  /* 0x0000000003007212 */ /* 0x000fce00078efe04 */
.L_x_33557:
[----:B------:R-:W-:Y:S05]  /*14b20*/  BSYNC B0 ;  /* 0x0000000000007941 */ /* 0x000fea0003800000 */
.L_x_33556:
[----:B------:R-:W-:-:S04]  /*14b30*/  FMUL.FTZ R0, R0, 1 ;  /* 0x3f80000000007820 */ /* 0x000fc80000410000 */
[----:B------:R0:W2:Y:S01]  /*14b40*/  F2F.F64.F32 R2, R0 ;  /* 0x0000000000027310 */ /* 0x0000a20000201800 */
[----:B------:R-:W-:Y:S05]  /*14b50*/  BRA `(.L_x_33541) ;  /* 0x0000000400187947 */ /* 0x000fea0003800000 */
.L_x_33554:
        /* <DEDUP_REMOVED lines=21> */
.L_x_33563:
[----:B------:R-:W-:Y:S05]  /*14cb0*/  BSYNC B1 ;  /* 0x0000000000017941 */ /* 0x000fea0003800000 */
.L_x_33562:
[----:B------:R-:W-:Y:S01]  /*14cc0*/  LEA R3, R0, 0x37800000, 0x17 ;  /* 0x3780000000037811 */ /* 0x000fe200078eb8ff */
[----:B------:R-:W-:-:S05]  /*14cd0*/  IMAD.SHL.U32 R0, R2, 0x200000, RZ ;  /* 0x0020000002007824 */ /* 0x000fca00078e00ff */
[----:B------:R-:W-:-:S07]  /*14ce0*/  LOP3.LUT R0, R3, R0, R4, 0xfe, !PT ;  /* 0x0000000003007212 */ /* 0x000fce00078efe04 */
.L_x_33561:
[----:B------:R-:W-:Y:S05]  /*14cf0*/  BSYNC B0 ;  /* 0x0000000000007941 */ /* 0x000fea0003800000 */
.L_x_33560:
[----:B------:R-:W-:-:S04]  /*14d00*/  FMUL.FTZ R0, R0, 1 ;  /* 0x3f80000000007820 */ /* 0x000fc80000410000 */
[----:B------:R0:W2:Y:S01]  /*14d10*/  F2F.F64.F32 R2, R0 ;  /* 0x0000000000027310 */ /* 0x0000a20000201800 */
[----:B------:R-:W-:Y:S05]  /*14d20*/  BRA `(.L_x_33541) ;  /* 0x0000000000a47947 */ /* 0x000fea0003800000 */
.L_x_33553:
        /* <DEDUP_REMOVED lines=14> */
.L_x_33567:
[----:B------:R-:W-:Y:S05]  /*14e10*/  BSYNC B0 ;  /* 0x0000000000007941 */ /* 0x000fea0003800000 */
.L_x_33566:
[----:B------:R-:W-:-:S04]  /*14e20*/  FMUL.FTZ R0, R0, 1 ;  /* 0x3f80000000007820 */ /* 0x000fc80000410000 */
[----:B------:R0:W2:Y:S01]  /*14e30*/  F2F.F64.F32 R2, R0 ;  /* 0x0000000000027310 */ /* 0x0000a20000201800 */
[----:B------:R-:W-:Y:S05]  /*14e40*/  BRA `(.L_x_33541) ;  /* 0x00000000005c7947 */ /* 0x000fea0003800000 */
.L_x_33540:
        /* <DEDUP_REMOVED lines=16> */
.L_x_33568:
[----:B------:R-:W-:Y:S01]  /*14f50*/  CS2R R2, SRZ ;  /* 0x0000000000027805 */ /* 0x000fe2000001ff00 */
[----:B------:R-:W-:Y:S06]  /*14f60*/  BRA `(.L_x_33541) ;  /* 0x0000000000147947 */ /* 0x000fec0003800000 */
.L_x_33565:
[----:B------:R-:W2:Y:S02]  /*14f70*/  LDG.E.64 R2, desc[UR36][R4.64] ;  /* 0x0000002404027981 */ /* 0x000ea4000c1e1b00 */
[----:B--2---:R-:W0:Y:S01]  /*14f80*/  I2F.F64.U64 R2, R2 ;  /* 0x0000000200027312 */ /* 0x004e220000301800 */
[----:B------:R-:W-:Y:S05]  /*14f90*/  BRA `(.L_x_33541) ;  /* 0x0000000000087947 */ /* 0x000fea0003800000 */
.L_x_33564:
[----:B------:R-:W2:Y:S02]  /*14fa0*/  LDG.E R2, desc[UR36][R4.64] ;  /* 0x0000002404027981 */ /* 0x000ea4000c1e1900 */
[----:B--2---:R-:W0:Y:S02]  /*14fb0*/  I2F.F64.U32 R2, R2 ;  /* 0x0000000200027312 */ /* 0x004e240000201800 */
.L_x_33541:
        /* <DEDUP_REMOVED lines=18> */
.L_x_33572:
[----:B------:R-:W0:Y:S02]  /*150e0*/  F2I.S64.F64.TRUNC R4, R4 ;  /* 0x0000000400047311 */ /* 0x000e24000030d900 */
[----:B0-----:R-:W-:-:S05]  /*150f0*/  IMAD.MOV.U32 R3, RZ, RZ, R4 ;  /* 0x000000ffff037224 */ /* 0x001fca00078e0004 */
[----:B------:R-:W-:Y:S01]  /*15100*/  STG.E.U8 desc[UR36][R16.64], R3 ;  /* 0x0000000310007986 */ /* 0x000fe2000c101124 */
[----:B------:R-:W-:Y:S05]  /*15110*/  EXIT ;  /* 0x000000000000794d */ /* 0x000fea0003800000 */
.L_x_33571:
        /* <DEDUP_REMOVED lines=9> */
.L_x_33575:
[----:B------:R-:W0:Y:S02]  /*151b0*/  F2I.F64.TRUNC R5, R4 ;  /* 0x0000000400057311 */ /* 0x000e24000030d100 */
[----:B0-----:R-:W-:Y:S01]  /*151c0*/  STG.E desc[UR36][R16.64], R5 ;  /* 0x0000000510007986 */ /* 0x001fe2000c101924 */
[----:B------:R-:W-:Y:S05]  /*151d0*/  EXIT ;  /* 0x000000000000794d */ /* 0x000fea0003800000 */
.L_x_33574:
[----:B------:R-:W0:Y:S02]  /*151e0*/  F2I.F64.TRUNC R5, R4 ;  /* 0x0000000400057311 */ /* 0x000e24000030d100 */
[----:B0-----:R-:W-:Y:S01]  /*151f0*/  STG.E.U16 desc[UR36][R16.64], R5 ;  /* 0x0000000510007986 */ /* 0x001fe2000c101524 */
[----:B------:R-:W-:Y:S05]  /*15200*/  EXIT ;  /* 0x000000000000794d */ /* 0x000fea0003800000 */
.L_x_33570:
        /* <DEDUP_REMOVED lines=13> */
.L_x_33577:
        /* <DEDUP_REMOVED lines=8> */
.L_x_33576:
        /* <DEDUP_REMOVED lines=14> */
.L_x_33579:
        /* <DEDUP_REMOVED lines=9> */
.L_x_33578:
[----:B------:R-:W-:Y:S01]  /*154d0*/  STG.E.64 desc[UR36][R16.64], R4 ;  /* 0x0000000410007986 */ /* 0x000fe2000c101b24 */
[----:B------:R-:W-:Y:S05]  /*154e0*/  EXIT ;  /* 0x000000000000794d */ /* 0x000fea0003800000 */
.L_x_33569:
        /* <DEDUP_REMOVED lines=12> */
.L_x_33582:
[----:B------:R-:W-:-:S05]  /*155b0*/  CS2R R6, SRZ ;  /* 0x0000000000067805 */ /* 0x000fca000001ff00 */
[----:B------:R-:W-:Y:S01]  /*155c0*/  STG.E.128 desc[UR36][R16.64], R4 ;  /* 0x0000000410007986 */ /* 0x000fe2000c101d24 */
[----:B------:R-:W-:Y:S05]  /*155d0*/  EXIT ;  /* 0x000000000000794d */ /* 0x000fea0003800000 */
.L_x_33581:
        /* <DEDUP_REMOVED lines=25> */
.L_x_33586:
[----:B------:R-:W-:Y:S05]  /*15770*/  BSYNC B0 ;  /* 0x0000000000007941 */ /* 0x000fea0003800000 */
.L_x_33585:
[----:B------:R-:W-:-:S05]  /*15780*/  LOP3.LUT R3, R0, R3, RZ, 0xfc, !PT ;  /* 0x0000000300037212 */ /* 0x000fca00078efcff */
[----:B------:R-:W-:Y:S01]  /*15790*/  STG.E.U8 desc[UR36][R16.64], R3 ;  /* 0x0000000310007986 */ /* 0x000fe2000c101124 */
[----:B------:R-:W-:Y:S05]  /*157a0*/  EXIT ;  /* 0x000000000000794d */ /* 0x000fea0003800000 */
.L_x_33584:
        /* <DEDUP_REMOVED lines=17> */
.L_x_33588:
[----:B------:R-:W-:Y:S01]  /*158c0*/  IMAD.MOV.U32 R0, RZ, RZ, 0x7f ;  /* 0x0000007fff007424 */ /* 0x000fe200078e00ff */
[----:B------:R-:W-:-:S04]  /*158d0*/  ISETP.GT.U32.AND P0, PT, R2, 0x7f800000, PT ;  /* 0x7f8000000200780c */ /* 0x000fc80003f04070 */
[----:B------:R-:W-:-:S09]  /*158e0*/  SEL R0, R0, 0x7c, P0 ;  /* 0x0000007c00007807 */ /* 0x000fd20000000000 */
.L_x_33589:
[----:B------:R-:W-:Y:S05]  /*158f0*/  BSYNC B0 ;  /* 0x0000000000007941 */ /* 0x000fea0003800000 */
.L_x_33587:
[----:B------:R-:W-:-:S04]  /*15900*/  LOP3.LUT R2, R3, 0x80000000, RZ, 0xc0, !PT ;  /* 0x8000000003027812 */ /* 0x000fc800078ec0ff */
[----:B------:R-:W-:-:S04]  /*15910*/  SHF.R.U32.HI R3, RZ, 0x18, R2 ;  /* 0x00000018ff037819 */ /* 0x000fc80000011602 */
[----:B------:R-:W-:-:S05]  /*15920*/  LOP3.LUT R3, R0, R3, RZ, 0xfc, !PT ;  /* 0x0000000300037212 */ /* 0x000fca00078efcff */
[----:B------:R-:W-:Y:S01]  /*15930*/  STG.E.U8 desc[UR36][R16.64], R3 ;  /* 0x0000000310007986 */ /* 0x000fe2000c101124 */
[----:B------:R-:W-:Y:S05]  /*15940*/  EXIT ;  /* 0x000000000000794d */ /* 0x000fea0003800000 */
.L_x_33583:
        /* <DEDUP_REMOVED lines=8> */
.L_x_33580:
        /* <DEDUP_REMOVED lines=11> */
.L_x_33592:
        /* <DEDUP_REMOVED lines=21> */
.L_x_33595:
[----:B------:R-:W-:-:S04]  /*15bd0*/  LOP3.LUT R2, R3, 0x80000000, RZ, 0xc0, !PT ;  /* 0x8000000003027812 */ /* 0x000fc800078ec0ff */
[----:B------:R-:W-:-:S04]  /*15be0*/  SHF.R.U32.HI R3, RZ, 0x18, R2 ;  /* 0x00000018ff037819 */ /* 0x000fc80000011602 */
[----:B------:R-:W-:-:S04]  /*15bf0*/  LOP3.LUT R0, R0, R3, RZ, 0xfc, !PT ;  /* 0x0000000300007212 */ /* 0x000fc800078efcff */
[----:B------:R-:W-:-:S07]  /*15c00*/  PRMT R8, R0, 0x7610, R8 ;  /* 0x0000761000087816 */ /* 0x000fce0000000008 */
.L_x_33594:
[----:B------:R-:W-:Y:S05]  /*15c10*/  BSYNC B0 ;  /* 0x0000000000007941 */ /* 0x000fea0003800000 */
.L_x_33593:
[----:B------:R-:W-:Y:S01]  /*15c20*/  STG.E.U8 desc[UR36][R16.64], R8 ;  /* 0x0000000810007986 */ /* 0x000fe2000c101124 */
[----:B------:R-:W-:Y:S05]  /*15c30*/  EXIT ;  /* 0x000000000000794d */ /* 0x000fea0003800000 */
.L_x_33591:
        /* <DEDUP_REMOVED lines=21> */
.L_x_33598:
[----:B------:R-:W-:-:S04]  /*15d90*/  LOP3.LUT R2, R3, 0x80000000, RZ, 0xc0, !PT ;  /* 0x8000000003027812 */ /* 0x000fc800078ec0ff */
[----:B------:R-:W-:-:S04]  /*15da0*/  SHF.R.U32.HI R3, RZ, 0x18, R2 ;  /* 0x00000018ff037819 */ /* 0x000fc80000011602 */
[----:B------:R-:W-:-:S04]  /*15db0*/  LOP3.LUT R0, R0, R3, RZ, 0xfc, !PT ;  /* 0x0000000300007212 */ /* 0x000fc800078efcff */
[----:B------:R-:W-:-:S07]  /*15dc0*/  PRMT R8, R0, 0x7610, R8 ;  /* 0x0000761000087816 */ /* 0x000fce0000000008 */
.L_x_33597:
[----:B------:R-:W-:Y:S05]  /*15dd0*/  BSYNC B0 ;  /* 0x0000000000007941 */ /* 0x000fea0003800000 */
.L_x_33596:
[----:B------:R-:W-:Y:S01]  /*15de0*/  STG.E.U8 desc[UR36][R16.64], R8 ;  /* 0x0000000810007986 */ /* 0x000fe2000c101124 */
[----:B------:R-:W-:Y:S05]  /*15df0*/  EXIT ;  /* 0x000000000000794d */ /* 0x000fea0003800000 */
.L_x_33590:
        /* <DEDUP_REMOVED lines=26> */
.L_x_33573:
        /* <DEDUP_REMOVED lines=16> */
.L_x_33601:
[----:B------:R-:W-:Y:S05]  /*160a0*/  EXIT ;  /* 0x000000000000794d */ /* 0x000fea0003800000 */
.L_x_33600:
[----:B------:R-:W0:Y:S02]  /*160b0*/  F2I.U64.F64.TRUNC R4, R4 ;  /* 0x0000000400047311 */ /* 0x000e24000030d800 */
[----:B0-----:R-:W-:Y:S01]  /*160c0*/  STG.E.64 desc[UR36][R16.64], R4 ;  /* 0x0000000410007986 */ /* 0x001fe2000c101b24 */
[----:B------:R-:W-:Y:S05]  /*160d0*/  EXIT ;  /* 0x000000000000794d */ /* 0x000fea0003800000 */
.L_x_33599:
[----:B------:R-:W0:Y:S02]  /*160e0*/  F2I.U32.F64.TRUNC R5, R4 ;  /* 0x0000000400057311 */ /* 0x000e24000030d000 */
[----:B0-----:R-:W-:Y:S01]  /*160f0*/  STG.E desc[UR36][R16.64], R5 ;  /* 0x0000000510007986 */ /* 0x001fe2000c101924 */
[----:B------:R-:W-:Y:S05]  /*16100*/  EXIT ;  /* 0x000000000000794d */ /* 0x000fea0003800000 */
.L_x_33602:
        /* <DEDUP_REMOVED lines=15> */
.L_x_44613:


//--------------------- .text._ZN2at6native27unrolled_elementwise_kernelIZZZNS0_49_GLOBAL__N__657f93f7_16_TensorCompare_cu_71e06f4e17where_kernel_implERNS_14TensorIteratorEENKUlvE_clEvENKUlvE8_clEvEUlbddE_St5arrayIPcLm4EELi4E23TrivialOffsetCalculatorILi3EjESB_ILi1EjENS0_6memory12LoadWithCastILi3EEENSE_13StoreWithCastILi1EEEEEviT_T0_T2_T3_T4_T5_ --------------------------
	.section	.text._ZN2at6native27unrolled_elementwise_kernelIZZZNS0_49_GLOBAL__N__657f93f7_16_TensorCompare_cu_71e06f4e17where_kernel_implERNS_14TensorIteratorEENKUlvE_clEvENKUlvE8_clEvEUlbddE_St5arrayIPcLm4EELi4E23TrivialOffsetCalculatorILi3EjESB_ILi1EjENS0_6memory12LoadWithCastILi3EEENSE_13StoreWithCastILi1EEEEEviT_T0_T2_T3_T4_T5_,"ax",@progbits
	.align	128
        .global         _ZN2at6native27unrolled_elementwise_kernelIZZZNS0_49_GLOBAL__N__657f93f7_16_TensorCompare_cu_71e06f4e17where_kernel_implERNS_14TensorIteratorEENKUlvE_clEvENKUlvE8_clEvEUlbddE_St5arrayIPcLm4EELi4E23TrivialOffsetCalculatorILi3EjESB_ILi1EjENS0_6memory12LoadWithCastILi3EEENSE_13StoreWithCastILi1EEEEEviT_T0_T2_T3_T4_T5_
        .type           _ZN2at6native27unrolled_elementwise_kernelIZZZNS0_49_GLOBAL__N__657f93f7_16_TensorCompare_cu_71e06f4e17where_kernel_implERNS_14TensorIteratorEENKUlvE_clEvENKUlvE8_clEvEUlbddE_St5arrayIPcLm4EELi4E23TrivialOffsetCalculatorILi3EjESB_ILi1EjENS0_6memory12LoadWithCastILi3EEENSE_13StoreWithCastILi1EEEEEviT_T0_T2_T3_T4_T5_,@function
        .size           _ZN2at6native27unrolled_elementwise_kernelIZZZNS0_49_GLOBAL__N__657f93f7_16_TensorCompare_cu_71e06f4e17where_kernel_implERNS_14TensorIteratorEENKUlvE_clEvENKUlvE8_clEvEUlbddE_St5arrayIPcLm4EELi4E23TrivialOffsetCalculatorILi3EjESB_ILi1EjENS0_6memory12LoadWithCastILi3EEENSE_13StoreWithCastILi1EEEEEviT_T0_T2_T3_T4_T5_,(.L_x_44614 - _ZN2at6native27unrolled_elementwise_kernelIZZZNS0_49_GLOBAL__N__657f93f7_16_TensorCompare_cu_71e06f4e17where_kernel_implERNS_14TensorIteratorEENKUlvE_clEvENKUlvE8_clEvEUlbddE_St5arrayIPcLm4EELi4E23TrivialOffsetCalculatorILi3EjESB_ILi1EjENS0_6memory12LoadWithCastILi3EEENSE_13StoreWithCastILi1EEEEEviT_T0_T2_T3_T4_T5_)
        .other          _ZN2at6native27unrolled_elementwise_kernelIZZZNS0_49_GLOBAL__N__657f93f7_16_TensorCompare_cu_71e06f4e17where_kernel_implERNS_14TensorIteratorEENKUlvE_clEvENKUlvE8_clEvEUlbddE_St5arrayIPcLm4EELi4E23TrivialOffsetCalculatorILi3EjESB_ILi1EjENS0_6memory12LoadWithCastILi3EEENSE_13StoreWithCastILi1EEEEEviT_T0_T2_T3_T4_T5_,@"STO_CUDA_ENTRY STV_DEFAULT"
_ZN2at6native27unrolled_elementwise_kernelIZZZNS0_49_GLOBAL__N__657f93f7_16_TensorCompare_cu_71e06f4e17where_kernel_implERNS_14TensorIteratorEENKUlvE_clEvENKUlvE8_clEvEUlbddE_St5arrayIPcLm4EELi4E23TrivialOffsetCalculatorILi3EjESB_ILi1EjENS0_6memory12LoadWithCastILi3EEENSE_13StoreWithCastILi1EEEEEviT_T0_T2_T3_T4_T5_:
.text._ZN2at6native27unrolled_elementwise_kernelIZZZNS0_49_GLOBAL__N__657f93f7_16_TensorCompare_cu_71e06f4e17where_kernel_implERNS_14TensorIteratorEENKUlvE_clEvENKUlvE8_clEvEUlbddE_St5arrayIPcLm4EELi4E23TrivialOffsetCalculatorILi3EjESB_ILi1EjENS0_6memory12LoadWithCastILi3EEENSE_13StoreWithCastILi1EEEEEviT_T0_T2_T3_T4_T5_:
[----:B------:R-:W0:Y:S01]  /*0000*/  LDC R1, c[0x0][0x28] ;  /* 0x00000a00ff017b82 */ /* 0x000e220000000800 */
[----:B------:R-:W1:Y:S07]  /*0010*/  S2R R32, SR_CTAID.X ;  /* 0x0000000000207919 */ /* 0x000e6e0000002500 */
[----:B------:R-:W1:Y:S01]  /*0020*/  LDC R0, c[0x0][0x210] ;  /* 0x00008400ff007b82 */ /* 0x000e620000000800 */
[----:B0-----:R-:W-:Y:S01]  /*0030*/  VIADD R1, R1, 0xfffffff8 ;  /* 0xfffffff801017836 */ /* 0x001fe20000000000 */
[----:B------:R-:W-:Y:S01]  /*0040*/  ULDC.64 UR36, c[0x0][0x208] ;  /* 0x0000820000247ab9 */ /* 0x000fe20000000a00 */
[----:B------:R-:W0:Y:S01]  /*0050*/  S2R R34, SR_TID.X ;  /* 0x0000000000227919 */ /* 0x000e220000002100 */
[----:B------:R-:W-:Y:S01]  /*0060*/  BSSY B6, `(.L_x_33603) ;  /* 0x00002fe000067945 */ /* 0x000fe20003800000 */
[----:B------:R-:W-:-:S02]  /*0070*/  PRMT R37, RZ, 0x7610, R37 ;  /* 0x00007610ff257816 */ /* 0x000fc40000000025 */
[----:B------:R-:W-:Y:S02]  /*0080*/  CS2R R30, SRZ ;  /* 0x00000000001e7805 */ /* 0x000fe4000001ff00 */
        /* <DEDUP_REMOVED lines=31> */
.L_x_33608:
[----:B------:R-:W2:Y:S02]  /*0280*/  LDG.E.U8 R2, desc[UR36][R2.64] ;  /* 0x0000002402027981 */ /* 0x000ea4000c1e1100 */
[----:B--2---:R-:W-:-:S04]  /*0290*/  ISETP.NE.AND P0, PT, R2, RZ, PT ;  /* 0x000000ff0200720c */ /* 0x004fc80003f05270 */
[----:B------:R-:W-:Y:S01]  /*02a0*/  P2R R16, PR, RZ, 0x1 ;  /* 0x00000001ff107803 */ /* 0x000fe20000000000 */
[----:B------:R-:W-:Y:S08]  /*02b0*/  BRA `(.L_x_33610) ;  /* 0x0000000c00c47947 */ /* 0x000ff00003800000 */
.L_x_33607:
        /* <DEDUP_REMOVED lines=11> */
.L_x_33612:
[----:B------:R-:W2:Y:S02]  /*0370*/  LDG.E R2, desc[UR36][R2.64] ;  /* 0x0000002402027981 */ /* 0x000ea4000c1e1900 */
[----:B--2---:R-:W-:-:S04]  /*0380*/  ISETP.NE.AND P0, PT, R2, RZ, PT ;  /* 0x000000ff0200720c */ /* 0x004fc80003f05270 */
[----:B------:R-:W-:Y:S01]  /*0390*/  P2R R16, PR, RZ, 0x1 ;  /* 0x00000001ff107803 */ /* 0x000fe20000000000 */
[----:B------:R-:W-:Y:S08]  /*03a0*/  BRA `(.L_x_33610) ;  /* 0x0000000c00887947 */ /* 0x000ff00003800000 */
.L_x_33611:
[----:B------:R-:W2:Y:S02]  /*03b0*/  LDG.E.U16 R2, desc[UR36][R2.64] ;  /* 0x0000002402027981 */ /* 0x000ea4000c1e1500 */
[----:B--2---:R-:W-:-:S04]  /*03c0*/  ISETP.NE.AND P0, PT, R2, RZ, PT ;  /* 0x000000ff0200720c */ /* 0x004fc80003f05270 */
[----:B------:R-:W-:Y:S01]  /*03d0*/  P2R R16, PR, RZ, 0x1 ;  /* 0x00000001ff107803 */ /* 0x000fe20000000000 */
[----:B------:R-:W-:Y:S08]  /*03e0*/  BRA `(.L_x_33610) ;  /* 0x0000000c00787947 */ /* 0x000ff00003800000 */
.L_x_33606:
        /* <DEDUP_REMOVED lines=10> */
.L_x_33614:
[----:B------:R-:W2:Y:S02]  /*0490*/  LDG.E.U16 R0, desc[UR36][R2.64] ;  /* 0x0000002402007981 */ /* 0x000ea4000c1e1500 */
[----:B--2---:R-:W-:-:S05]  /*04a0*/  HADD2.F32 R0, -RZ, R0.H0_H0 ;  /* 0x20000000ff007230 */ /* 0x004fca0000004100 */
[----:B------:R-:W-:-:S04]  /*04b0*/  FSETP.NEU.FTZ.AND P0, PT, R0, RZ, PT ;  /* 0x000000ff0000720b */ /* 0x000fc80003f1d000 */
[----:B------:R-:W-:Y:S01]  /*04c0*/  P2R R16, PR, RZ, 0x1 ;  /* 0x00000001ff107803 */ /* 0x000fe20000000000 */
[----:B------:R-:W-:Y:S08]  /*04d0*/  BRA `(.L_x_33610) ;  /* 0x0000000c003c7947 */ /* 0x000ff00003800000 */
.L_x_33613:
        /* <DEDUP_REMOVED lines=12> */
.L_x_33616:
        /* <DEDUP_REMOVED lines=11> */
.L_x_33615:
[----:B------:R-:W2:Y:S02]  /*0650*/  LDG.E.64 R2, desc[UR36][R2.64] ;  /* 0x0000002402027981 */ /* 0x000ea4000c1e1b00 */
[----:B--2---:R-:W-:-:S06]  /*0660*/  DSETP.NEU.AND P0, PT, R2, RZ, PT ;  /* 0x000000ff0200722a */ /* 0x004fcc0003f0d000 */
[----:B------:R-:W-:Y:S01]  /*0670*/  P2R R16, PR, RZ, 0x1 ;  /* 0x00000001ff107803 */ /* 0x000fe20000000000 */
[----:B------:R-:W-:Y:S07]  /*0680*/  BRA `(.L_x_33610) ;  /* 0x0000000800d07947 */ /* 0x000fee0003800000 */
.L_x_33605:
        /* <DEDUP_REMOVED lines=12> */
.L_x_33619:
[----:B------:R-:W2:Y:S02]  /*0750*/  LDG.E.128 R4, desc[UR36][R2.64] ;  /* 0x0000002402047981 */ /* 0x000ea4000c1e1d00 */
[----:B--2---:R-:W-:-:S06]  /*0760*/  DSETP.NEU.AND P0, PT, R6, RZ, PT ;  /* 0x000000ff0600722a */ /* 0x004fcc0003f0d000 */
[----:B------:R-:W-:-:S06]  /*0770*/  DSETP.NEU.OR P0, PT, R4, RZ, P0 ;  /* 0x000000ff0400722a */ /* 0x000fcc000070d400 */
[----:B------:R-:W-:Y:S01]  /*0780*/  P2R R16, PR, RZ, 0x1 ;  /* 0x00000001ff107803 */ /* 0x000fe20000000000 */
[----:B------:R-:W-:Y:S07]  /*0790*/  BRA `(.L_x_33610) ;  /* 0x00000008008c7947 */ /* 0x000fee0003800000 */
.L_x_33618:
        /* <DEDUP_REMOVED lines=28> */
.L_x_33621:
        /* <DEDUP_REMOVED lines=15> */
.L_x_33620:
[----:B------:R-:W2:Y:S02]  /*0a50*/  LDG.E.U16 R0, desc[UR36][R2.64] ;  /* 0x0000002402007981 */ /* 0x000ea4000c1e1500 */
[----:B--2---:R-:W-:-:S05]  /*0a60*/  IMAD.U32 R0, R0, 0x10000, RZ ;  /* 0x0001000000007824 */ /* 0x004fca00078e00ff */
[----:B------:R-:W-:-:S04]  /*0a70*/  FSETP.NEU.FTZ.AND P0, PT, R0, RZ, PT ;  /* 0x000000ff0000720b */ /* 0x000fc80003f1d000 */
[----:B------:R-:W-:Y:S01]  /*0a80*/  P2R R16, PR, RZ, 0x1 ;  /* 0x00000001ff107803 */ /* 0x000fe20000000000 */
[----:B------:R-:W-:Y:S08]  /*0a90*/  BRA `(.L_x_33610) ;  /* 0x0000000400cc7947 */ /* 0x000ff00003800000 */
.L_x_33617:
        /* <DEDUP_REMOVED lines=12> */
.L_x_33624:
        /* <DEDUP_REMOVED lines=21> */
.L_x_33628:
[----:B------:R-:W-:Y:S05]  /*0cb0*/  BSYNC B1 ;  /* 0x0000000000017941 */ /* 0x000fea0003800000 */
.L_x_33627:
[----:B------:R-:W-:Y:S01]  /*0cc0*/  LEA R3, R0, 0x3b800000, 0x17 ;  /* 0x3b80000000037811 */ /* 0x000fe200078eb8ff */
[----:B------:R-:W-:-:S05]  /*0cd0*/  IMAD.SHL.U32 R0, R2, 0x100000, RZ ;  /* 0x0010000002007824 */ /* 0x000fca00078e00ff */
[----:B------:R-:W-:-:S07]  /*0ce0*/  LOP3.LUT R0, R3, R0, R4, 0xfe, !PT ;  /* 0x0000000003007212 */ /* 0x000fce00078efe04 */
.L_x_33626:
[----:B------:R-:W-:Y:S05]  /*0cf0*/  BSYNC B0 ;  /* 0x0000000000007941 */ /* 0x000fea0003800000 */
.L_x_33625:
[----:B------:R-:W-:-:S04]  /*0d00*/  FSETP.NEU.FTZ.AND P0, PT, R0, RZ, PT ;  /* 0x000000ff0000720b */ /* 0x000fc80003f1d000 */
[----:B------:R-:W-:Y:S01]  /*0d10*/  P2R R16, PR, RZ, 0x1 ;  /* 0x00000001ff107803 */ /* 0x000fe20000000000 */
[----:B------:R-:W-:Y:S08]  /*0d20*/  BRA `(.L_x_33610) ;  /* 0x0000000400287947 */ /* 0x000ff00003800000 */
.L_x_33623:
        /* <DEDUP_REMOVED lines=21> */
.L_x_33632:
[----:B------:R-:W-:Y:S05]  /*0e80*/  BSYNC B1 ;  /* 0x0000000000017941 */ /* 0x000fea0003800000 */
.L_x_33631:
[----:B------:R-:W-:Y:S01]  /*0e90*/  LEA R3, R0, 0x37800000, 0x17 ;  /* 0x3780000000037811 */ /* 0x000fe200078eb8ff */
[----:B------:R-:W-:-:S05]  /*0ea0*/  IMAD.SHL.U32 R0, R2, 0x200000, RZ ;  /* 0x0020000002007824 */ /* 0x000fca00078e00ff */
[----:B------:R-:W-:-:S07]  /*0eb0*/  LOP3.LUT R0, R3, R0, R4, 0xfe, !PT ;  /* 0x0000000003007212 */ /* 0x000fce00078efe04 */
.L_x_33630:
[----:B------:R-:W-:Y:S05]  /*0ec0*/  BSYNC B0 ;  /* 0x0000000000007941 */ /* 0x000fea0003800000 */
.L_x_33629:
[----:B------:R-:W-:-:S04]  /*0ed0*/  FSETP.NEU.FTZ.AND P0, PT, R0, RZ, PT ;  /* 0x000000ff0000720b */ /* 0x000fc80003f1d000 */
[----:B------:R-:W-:Y:S01]  /*0ee0*/  P2R R16, PR, RZ, 0x1 ;  /* 0x00000001ff107803 */ /* 0x000fe20000000000 */
[----:B------:R-:W-:Y:S08]  /*0ef0*/  BRA `(.L_x_33610) ;  /* 0x0000000000b47947 */ /* 0x000ff00003800000 */
.L_x_33622:
        /* <DEDUP_REMOVED lines=14> */
.L_x_33636:
[----:B------:R-:W-:Y:S05]  /*0fe0*/  BSYNC B0 ;  /* 0x0000000000007941 */ /* 0x000fea0003800000 */
.L_x_33635:
[----:B------:R-:W-:-:S04]  /*0ff0*/  FSETP.NEU.FTZ.AND P0, PT, R0, RZ, PT ;  /* 0x000000ff0000720b */ /* 0x000fc80003f1d000 */
[----:B------:R-:W-:Y:S01]  /*1000*/  P2R R16, PR, RZ, 0x1 ;  /* 0x00000001ff107803 */ /* 0x000fe20000000000 */
[----:B------:R-:W-:Y:S08]  /*1010*/  BRA `(.L_x_33610) ;  /* 0x00000000006c7947 */ /* 0x000ff00003800000 */
.L_x_33609:
        /* <DEDUP_REMOVED lines=16> */
.L_x_33637:
[----:B------:R-:W-:-:S04]  /*1120*/  PLOP3.LUT P0, PT, PT, PT, PT, 0x8, 0x0 ;  /* 0x000000000000781c */ /* 0x000fc80003f0e170 */
[----:B------:R-:W-:Y:S01]  /*1130*/  P2R R16, PR, RZ, 0x1 ;  /* 0x00000001ff107803 */ /* 0x000fe20000000000 */
[----:B------:R-:W-:Y:S08]  /*1140*/  BRA `(.L_x_33610) ;  /* 0x0000000000207947 */ /* 0x000ff00003800000 */
.L_x_33634:
[----:B------:R-:W2:Y:S02]  /*1150*/  LDG.E.64 R2, desc[UR36][R2.64] ;  /* 0x0000002402027981 */ /* 0x000ea4000c1e1b00 */
[----:B--2---:R-:W-:-:S04]  /*1160*/  ISETP.NE.U32.AND P0, PT, R2, RZ, PT ;  /* 0x000000ff0200720c */ /* 0x004fc80003f05070 */
[----:B------:R-:W-:-:S04]  /*1170*/  ISETP.NE.AND.EX P0, PT, R3, RZ, PT, P0 ;  /* 0x000000ff0300720c */ /* 0x000fc80003f05300 */
[----:B------:R-:W-:Y:S01]  /*1180*/  P2R R16, PR, RZ, 0x1 ;  /* 0x00000001ff107803 */ /* 0x000fe20000000000 */
[----:B------:R-:W-:Y:S08]  /*1190*/  BRA `(.L_x_33610) ;  /* 0x00000000000c7947 */ /* 0x000ff00003800000 */
.L_x_33633:
[----:B------:R-:W2:Y:S02]  /*11a0*/  LDG.E R2, desc[UR36][R2.64] ;  /* 0x0000002402027981 */ /* 0x000ea4000c1e1900 */
[----:B--2---:R-:W-:-:S04]  /*11b0*/  ISETP.NE.AND P0, PT, R2, RZ, PT ;  /* 0x000000ff0200720c */ /* 0x004fc80003f05270 */
[----:B------:R-:W-:-:S09]  /*11c0*/  P2R R16, PR, RZ, 0x1 ;  /* 0x00000001ff107803 */ /* 0x000fd20000000000 */
.L_x_33610:
[----:B------:R-:W0:Y:S01]  /*11d0*/  LDC.64 R2, c[0x0][0x230] ;  /* 0x00008c00ff027b82 */ /* 0x000e220000000a00 */
[----:B---3--:R-:W-:Y:S01]  /*11e0*/  PRMT R0, R22, 0x9910, RZ ;  /* 0x0000991016007816 */ /* 0x008fe200000000ff */
        /* <DEDUP_REMOVED lines=17> */
.L_x_33641:
[----:B------:R-:W2:Y:S02]  /*1300*/  LDG.E.U8 R2, desc[UR36][R2.64] ;  /* 0x0000002402027981 */ /* 0x000ea4000c1e1100 */
[----:B--2---:R2:W3:Y:S01]  /*1310*/  I2F.F64.U16 R28, R2 ;  /* 0x00000002001c7312 */ /* 0x0044e20000101800 */
[----:B------:R-:W-:Y:S05]  /*1320*/  BRA `(.L_x_33643) ;  /* 0x0000000c00707947 */ /* 0x000fea0003800000 */
.L_x_33640:
        /* <DEDUP_REMOVED lines=9> */
.L_x_33645:
[----:B------:R-:W2:Y:S02]  /*13c0*/  LDG.E R2, desc[UR36][R2.64] ;  /* 0x0000002402027981 */ /* 0x000ea4000c1e1900 */
[----:B--2---:R0:W1:Y:S01]  /*13d0*/  I2F.F64 R28, R2 ;  /* 0x00000002001c7312 */ /* 0x0040620000201c00 */
[----:B------:R-:W-:Y:S05]  /*13e0*/  BRA `(.L_x_33643) ;  /* 0x0000000c00407947 */ /* 0x000fea0003800000 */
.L_x_33644:
[----:B------:R-:W2:Y:S02]  /*13f0*/  LDG.E.U16 R2, desc[UR36][R2.64] ;  /* 0x0000002402027981 */ /* 0x000ea4000c1e1500 */
[----:B--2---:R0:W1:Y:S01]  /*1400*/  I2F.F64.S16 R28, R2 ;  /* 0x00000002001c7312 */ /* 0x0040620000101c00 */
[----:B------:R-:W-:Y:S05]  /*1410*/  BRA `(.L_x_33643) ;  /* 0x0000000c00347947 */ /* 0x000fea0003800000 */
.L_x_33639:
        /* <DEDUP_REMOVED lines=10> */
.L_x_33647:
[----:B------:R-:W2:Y:S02]  /*14c0*/  LDG.E.U16 R0, desc[UR36][R2.64] ;  /* 0x0000002402007981 */ /* 0x000ea4000c1e1500 */
[----:B--2---:R-:W-:-:S05]  /*14d0*/  HADD2.F32 R0, -RZ, R0.H0_H0 ;  /* 0x20000000ff007230 */ /* 0x004fca0000004100 */
[----:B------:R-:W-:-:S04]  /*14e0*/  FMUL.FTZ R0, R0, 1 ;  /* 0x3f80000000007820 */ /* 0x000fc80000410000 */
[----:B------:R0:W1:Y:S01]  /*14f0*/  F2F.F64.F32 R28, R0 ;  /* 0x00000000001c7310 */ /* 0x0000620000201800 */
[----:B------:R-:W-:Y:S05]  /*1500*/  BRA `(.L_x_33643) ;  /* 0x0000000800f87947 */ /* 0x000fea0003800000 */
.L_x_33646:
        /* <DEDUP_REMOVED lines=10> */
.L_x_33649:
[----:B------:R-:W2:Y:S02]  /*15b0*/  LDG.E.U16 R2, desc[UR36][R2.64] ;  /* 0x0000002402027981 */ /* 0x000ea4000c1e1500 */
[----:B--2---:R-:W-:-:S05]  /*15c0*/  HADD2.F32 R0, -RZ, R2.H0_H0 ;  /* 0x20000002ff007230 */ /* 0x004fca0000004100 */
[----:B------:R-:W-:-:S04]  /*15d0*/  FMUL.FTZ R0, R0, 1 ;  /* 0x3f80000000007820 */ /* 0x000fc80000410000 */
[----:B------:R0:W1:Y:S01]  /*15e0*/  F2F.F64.F32 R28, R0 ;  /* 0x00000000001c7310 */ /* 0x0000620000201800 */
[----:B------:R-:W-:Y:S05]  /*15f0*/  BRA `(.L_x_33643) ;  /* 0x0000000800bc7947 */ /* 0x000fea0003800000 */
.L_x_33648:
[----:B------:R0:W5:Y:S01]  /*1600*/  LDG.E.64 R28, desc[UR36][R2.64] ;  /* 0x00000024021c7981 */ /* 0x000162000c1e1b00 */
[----:B------:R-:W-:Y:S05]  /*1610*/  BRA `(.L_x_33643) ;  /* 0x0000000800b47947 */ /* 0x000fea0003800000 */
.L_x_33638:
        /* <DEDUP_REMOVED lines=13> */
.L_x_33652:
[----:B------:R0:W5:Y:S01]  /*16f0*/  LDG.E.64 R28, desc[UR36][R2.64] ;  /* 0x00000024021c7981 */ /* 0x000162000c1e1b00 */
[----:B------:R-:W-:Y:S05]  /*1700*/  BRA `(.L_x_33643) ;  /* 0x0000000800787947 */ /* 0x000fea0003800000 */
.L_x_33651:
        /* <DEDUP_REMOVED lines=28> */
.L_x_33654:
        /* <DEDUP_REMOVED lines=15> */
.L_x_33653:
[----:B------:R-:W2:Y:S02]  /*19c0*/  LDG.E.U16 R0, desc[UR36][R2.64] ;  /* 0x0000002402007981 */ /* 0x000ea4000c1e1500 */
[----:B--2---:R-:W-:-:S04]  /*19d0*/  IMAD.U32 R0, R0, 0x10000, RZ ;  /* 0x0001000000007824 */ /* 0x004fc800078e00ff */
[----:B------:R-:W-:-:S04]  /*19e0*/  FMUL.FTZ R0, R0, 1 ;  /* 0x3f80000000007820 */ /* 0x000fc80000410000 */
[----:B------:R0:W1:Y:S01]  /*19f0*/  F2F.F64.F32 R28, R0 ;  /* 0x00000000001c7310 */ /* 0x0000620000201800 */
[----:B------:R-:W-:Y:S05]  /*1a00*/  BRA `(.L_x_33643) ;  /* 0x0000000400b87947 */ /* 0x000fea0003800000 */
.L_x_33650:
        /* <DEDUP_REMOVED lines=11> */
.L_x_33657:
        /* <DEDUP_REMOVED lines=21> */
.L_x_33661:
[----:B------:R-:W-:Y:S05]  /*1c10*/  BSYNC B1 ;  /* 0x0000000000017941 */ /* 0x000fea0003800000 */
.L_x_33660:
[----:B------:R-:W-:Y:S01]  /*1c20*/  LEA R3, R0, 0x3b800000, 0x17 ;  /* 0x3b80000000037811 */ /* 0x000fe200078eb8ff */
[----:B------:R-:W-:-:S05]  /*1c30*/  IMAD.SHL.U32 R0, R2, 0x100000, RZ ;  /* 0x0010000002007824 */ /* 0x000fca00078e00ff */
[----:B------:R-:W-:-:S07]  /*1c40*/  LOP3.LUT R0, R3, R0, R4, 0xfe, !PT ;  /* 0x0000000003007212 */ /* 0x000fce00078efe04 */
.L_x_33659:
[----:B------:R-:W-:Y:S05]  /*1c50*/  BSYNC B0 ;  /* 0x0000000000007941 */ /* 0x000fea0003800000 */
.L_x_33658:
[----:B------:R-:W-:-:S04]  /*1c60*/  FMUL.FTZ R0, R0, 1 ;  /* 0x3f80000000007820 */ /* 0x000fc80000410000 */
[----:B------:R0:W1:Y:S01]  /*1c70*/  F2F.F64.F32 R28, R0 ;  /* 0x00000000001c7310 */ /* 0x0000620000201800 */
[----:B------:R-:W-:Y:S05]  /*1c80*/  BRA `(.L_x_33643) ;  /* 0x0000000400187947 */ /* 0x000fea0003800000 */
.L_x_33656:
        /* <DEDUP_REMOVED lines=21> */
.L_x_33665:
[----:B------:R-:W-:Y:S05]  /*1de0*/  BSYNC B1 ;  /* 0x0000000000017941 */ /* 0x000fea0003800000 */
.L_x_33664:
[----:B------:R-:W-:Y:S01]  /*1df0*/  LEA R3, R0, 0x37800000, 0x17 ;  /* 0x3780000000037811 */ /* 0x000fe200078eb8ff */
[----:B------:R-:W-:-:S05]  /*1e00*/  IMAD.SHL.U32 R0, R2, 0x200000, RZ ;  /* 0x0020000002007824 */ /* 0x000fca00078e00ff */
[----:B------:R-:W-:-:S07]  /*1e10*/  LOP3.LUT R0, R3, R0, R4, 0xfe, !PT ;  /* 0x0000000003007212 */ /* 0x000fce00078efe04 */
.L_x_33663:
[----:B------:R-:W-:Y:S05]  /*1e20*/  BSYNC B0 ;  /* 0x0000000000007941 */ /* 0x000fea0003800000 */
.L_x_33662:
[----:B------:R-:W-:-:S04]  /*1e30*/  FMUL.FTZ R0, R0, 1 ;  /* 0x3f80000000007820 */ /* 0x000fc80000410000 */
[----:B------:R0:W1:Y:S01]  /*1e40*/  F2F.F64.F32 R28, R0 ;  /* 0x00000000001c7310 */ /* 0x0000620000201800 */
[----:B------:R-:W-:Y:S05]  /*1e50*/  BRA `(.L_x_33643) ;  /* 0x0000000000a47947 */ /* 0x000fea0003800000 */
.L_x_33655:
        /* <DEDUP_REMOVED lines=14> */
.L_x_33669:
[----:B------:R-:W-:Y:S05]  /*1f40*/  BSYNC B0 ;  /* 0x0000000000007941 */ /* 0x000fea0003800000 */
.L_x_33668:
[----:B------:R-:W-:-:S04]  /*1f50*/  FMUL.FTZ R0, R0, 1 ;  /* 0x3f80000000007820 */ /* 0x000fc80000410000 */
[----:B------:R0:W1:Y:S01]  /*1f60*/  F2F.F64.F32 R28, R0 ;  /* 0x00000000001c7310 */ /* 0x0000620000201800 */
[----:B------:R-:W-:Y:S05]  /*1f70*/  BRA `(.L_x_33643) ;  /* 0x00000000005c7947 */ /* 0x000fea0003800000 */
.L_x_33642:
        /* <DEDUP_REMOVED lines=16> */
.L_x_33670:
[----:B------:R-:W-:Y:S01]  /*2080*/  CS2R R28, SRZ ;  /* 0x00000000001c7805 */ /* 0x000fe2000001ff00 */
[----:B------:R-:W-:Y:S06]  /*2090*/  BRA `(.L_x_33643) ;  /* 0x0000000000147947 */ /* 0x000fec0003800000 */
.L_x_33667:
[----:B------:R-:W2:Y:S02]  /*20a0*/  LDG.E.64 R28, desc[UR36][R2.64] ;  /* 0x00000024021c7981 */ /* 0x000ea4000c1e1b00 */
[----:B--2---:R-:W0:Y:S01]  /*20b0*/  I2F.F64.U64 R28, R28 ;  /* 0x0000001c001c7312 */ /* 0x004e220000301800 */
[----:B------:R-:W-:Y:S05]  /*20c0*/  BRA `(.L_x_33643) ;  /* 0x0000000000087947 */ /* 0x000fea0003800000 */
.L_x_33666:
[----:B------:R-:W2:Y:S02]  /*20d0*/  LDG.E R2, desc[UR36][R2.64] ;  /* 0x0000002402027981 */ /* 0x000ea4000c1e1900 */
[----:B--2---:R0:W1:Y:S02]  /*20e0*/  I2F.F64.U32 R28, R2 ;  /* 0x00000002001c7312 */ /* 0x0040640000201800 */
.L_x_33643:
[----:B0-2---:R-:W0:Y:S01]  /*20f0*/  LDC.64 R2, c[0x0][0x238] ;  /* 0x00008e00ff027b82 */ /* 0x005e220000000a00 */
        /* <DEDUP_REMOVED lines=18> */
.L_x_33674:
[----:B------:R-:W2:Y:S02]  /*2220*/  LDG.E.U8 R2, desc[UR36][R2.64] ;  /* 0x0000002402027981 */ /* 0x000ea4000c1e1100 */
[----:B--2---:R0:W2:Y:S01]  /*2230*/  I2F.F64.U16 R26, R2 ;  /* 0x00000002001a7312 */ /* 0x0040a20000101800 */
[----:B------:R-:W-:Y:S05]  /*2240*/  BRA `(.L_x_33676) ;  /* 0x0000000c00707947 */ /* 0x000fea0003800000 */
.L_x_33673:
        /* <DEDUP_REMOVED lines=9> */
.L_x_33678:
[----:B------:R-:W2:Y:S02]  /*22e0*/  LDG.E R2, desc[UR36][R2.64] ;  /* 0x0000002402027981 */ /* 0x000ea4000c1e1900 */
[----:B--2---:R0:W2:Y:S01]  /*22f0*/  I2F.F64 R26, R2 ;  /* 0x00000002001a7312 */ /* 0x0040a20000201c00 */
[----:B------:R-:W-:Y:S05]  /*2300*/  BRA `(.L_x_33676) ;  /* 0x0000000c00407947 */ /* 0x000fea0003800000 */
.L_x_33677:
[----:B------:R-:W2:Y:S02]  /*2310*/  LDG.E.U16 R2, desc[UR36][R2.64] ;  /* 0x0000002402027981 */ /* 0x000ea4000c1e1500 */
[----:B--2---:R0:W2:Y:S01]  /*2320*/  I2F.F64.S16 R26, R2 ;  /* 0x00000002001a7312 */ /* 0x0040a20000101c00 */
[----:B------:R-:W-:Y:S05]  /*2330*/  BRA `(.L_x_33676) ;  /* 0x0000000c00347947 */ /* 0x000fea0003800000 */
.L_x_33672:
        /* <DEDUP_REMOVED lines=10> */
.L_x_33680:
[----:B------:R-:W2:Y:S02]  /*23e0*/  LDG.E.U16 R0, desc[UR36][R2.64] ;  /* 0x0000002402007981 */ /* 0x000ea4000c1e1500 */
[----:B--2---:R-:W-:-:S05]  /*23f0*/  HADD2.F32 R0, -RZ, R0.H0_H0 ;  /* 0x20000000ff007230 */ /* 0x004fca0000004100 */
[----:B------:R-:W-:-:S04]  /*2400*/  FMUL.FTZ R0, R0, 1 ;  /* 0x3f80000000007820 */ /* 0x000fc80000410000 */
[----:B------:R0:W2:Y:S01]  /*2410*/  F2F.F64.F32 R26, R0 ;  /* 0x00000000001a7310 */ /* 0x0000a20000201800 */
[----:B------:R-:W-:Y:S05]  /*2420*/  BRA `(.L_x_33676) ;  /* 0x0000000800f87947 */ /* 0x000fea0003800000 */
.L_x_33679:
        /* <DEDUP_REMOVED lines=10> */
.L_x_33682:
[----:B------:R-:W2:Y:S02]  /*24d0*/  LDG.E.U16 R2, desc[UR36][R2.64] ;  /* 0x0000002402027981 */ /* 0x000ea4000c1e1500 */
[----:B--2---:R-:W-:-:S05]  /*24e0*/  HADD2.F32 R0, -RZ, R2.H0_H0 ;  /* 0x20000002ff007230 */ /* 0x004fca0000004100 */
[----:B------:R-:W-:-:S04]  /*24f0*/  FMUL.FTZ R0, R0, 1 ;  /* 0x3f80000000007820 */ /* 0x000fc80000410000 */
[----:B------:R0:W2:Y:S01]  /*2500*/  F2F.F64.F32 R26, R0 ;  /* 0x00000000001a7310 */ /* 0x0000a20000201800 */
[----:B------:R-:W-:Y:S05]  /*2510*/  BRA `(.L_x_33676) ;  /* 0x0000000800bc7947 */ /* 0x000fea0003800000 */
.L_x_33681:
[----:B------:R0:W5:Y:S01]  /*2520*/  LDG.E.64 R26, desc[UR36][R2.64] ;  /* 0x00000024021a7981 */ /* 0x000162000c1e1b00 */
[----:B------:R-:W-:Y:S05]  /*2530*/  BRA `(.L_x_33676) ;  /* 0x0000000800b47947 */ /* 0x000fea0003800000 */
.L_x_33671:
        /* <DEDUP_REMOVED lines=13> */
.L_x_33685:
[----:B------:R0:W5:Y:S01]  /*2610*/  LDG.E.64 R26, desc[UR36][R2.64] ;  /* 0x00000024021a7981 */ /* 0x000162000c1e1b00 */
[----:B------:R-:W-:Y:S05]  /*2620*/  BRA `(.L_x_33676) ;  /* 0x0000000800787947 */ /* 0x000fea0003800000 */
.L_x_33684:
        /* <DEDUP_REMOVED lines=28> */
.L_x_33687:
        /* <DEDUP_REMOVED lines=15> */
.L_x_33686:
[----:B------:R-:W2:Y:S02]  /*28e0*/  LDG.E.U16 R0, desc[UR36][R2.64] ;  /* 0x0000002402007981 */ /* 0x000ea4000c1e1500 */
[----:B--2---:R-:W-:-:S04]  /*28f0*/  IMAD.U32 R0, R0, 0x10000, RZ ;  /* 0x0001000000007824 */ /* 0x004fc800078e00ff */
[----:B------:R-:W-:-:S04]  /*2900*/  FMUL.FTZ R0, R0, 1 ;  /* 0x3f80000000007820 */ /* 0x000fc80000410000 */
[----:B------:R0:W2:Y:S01]  /*2910*/  F2F.F64.F32 R26, R0 ;  /* 0x00000000001a7310 */ /* 0x0000a20000201800 */
[----:B------:R-:W-:Y:S05]  /*2920*/  BRA `(.L_x_33676) ;  /* 0x0000000400b87947 */ /* 0x000fea0003800000 */
.L_x_33683:
        /* <DEDUP_REMOVED lines=11> */
.L_x_33690:
        /* <DEDUP_REMOVED lines=21> */
.L_x_33694:
[----:B------:R-:W-:Y:S05]  /*2b30*/  BSYNC B1 ;  /* 0x0000000000017941 */ /* 0x000fea0003800000 */
.L_x_33693:
[----:B------:R-:W-:Y:S01]  /*2b40*/  LEA R3, R0, 0x3b800000, 0x17 ;  /* 0x3b80000000037811 */ /* 0x000fe200078eb8ff */
[----:B------:R-:W-:-:S05]  /*2b50*/  IMAD.SHL.U32 R0, R2, 0x100000, RZ ;  /* 0x0010000002007824 */ /* 0x000fca00078e00ff */
[----:B------:R-:W-:-:S07]  /*2b60*/  LOP3.LUT R0, R3, R0, R4, 0xfe, !PT ;  /* 0x0000000003007212 */ /* 0x000fce00078efe04 */
.L_x_33692:
[----:B------:R-:W-:Y:S05]  /*2b70*/  BSYNC B0 ;  /* 0x0000000000007941 */ /* 0x000fea0003800000 */
.L_x_33691:
[----:B------:R-:W-:-:S04]  /*2b80*/  FMUL.FTZ R0, R0, 1 ;  /* 0x3f80000000007820 */ /* 0x000fc80000410000 */
[----:B------:R0:W2:Y:S01]  /*2b90*/  F2F.F64.F32 R26, R0 ;  /* 0x00000000001a7310 */ /* 0x0000a20000201800 */
[----:B------:R-:W-:Y:S05]  /*2ba0*/  BRA `(.L_x_33676) ;  /* 0x0000000400187947 */ /* 0x000fea0003800000 */
.L_x_33689:
        /* <DEDUP_REMOVED lines=21> */
.L_x_33698:
[----:B------:R-:W-:Y:S05]  /*2d00*/  BSYNC B1 ;  /* 0x0000000000017941 */ /* 0x000fea0003800000 */
.L_x_33697:
[----:B------:R-:W-:Y:S01]  /*2d10*/  LEA R3, R0, 0x37800000, 0x17 ;  /* 0x3780000000037811 */ /* 0x000fe200078eb8ff */
[----:B------:R-:W-:-:S05]  /*2d20*/  IMAD.SHL.U32 R0, R2, 0x200000, RZ ;  /* 0x0020000002007824 */ /* 0x000fca00078e00ff */
[----:B------:R-:W-:-:S07]  /*2d30*/  LOP3.LUT R0, R3, R0, R4, 0xfe, !PT ;  /* 0x0000000003007212 */ /* 0x000fce00078efe04 */
.L_x_33696:
[----:B------:R-:W-:Y:S05]  /*2d40*/  BSYNC B0 ;  /* 0x0000000000007941 */ /* 0x000fea0003800000 */
.L_x_33695:
[----:B------:R-:W-:-:S04]  /*2d50*/  FMUL.FTZ R0, R0, 1 ;  /* 0x3f80000000007820 */ /* 0x000fc80000410000 */
[----:B------:R0:W2:Y:S01]  /*2d60*/  F2F.F64.F32 R26, R0 ;  /* 0x00000000001a7310 */ /* 0x0000a20000201800 */
[----:B------:R-:W-:Y:S05]  /*2d70*/  BRA `(.L_x_33676) ;  /* 0x0000000000a47947 */ /* 0x000fea0003800000 */
.L_x_33688:
        /* <DEDUP_REMOVED lines=14> */
.L_x_33702:
[----:B------:R-:W-:Y:S05]  /*2e60*/  BSYNC B0 ;  /* 0x0000000000007941 */ /* 0x000fea0003800000 */
.L_x_33701:
[----:B------:R-:W-:-:S04]  /*2e70*/  FMUL.FTZ R0, R0, 1 ;  /* 0x3f80000000007820 */ /* 0x000fc80000410000 */
[----:B------:R0:W2:Y:S01]  /*2e80*/  F2F.F64.F32 R26, R0 ;  /* 0x00000000001a7310 */ /* 0x0000a20000201800 */
[----:B------:R-:W-:Y:S05]  /*2e90*/  BRA `(.L_x_33676) ;  /* 0x00000000005c7947 */ /* 0x000fea0003800000 */
.L_x_33675:
        /* <DEDUP_REMOVED lines=16> */
.L_x_33703:
[----:B------:R-:W-:Y:S01]  /*2fa0*/  CS2R R26, SRZ ;  /* 0x00000000001a7805 */ /* 0x000fe2000001ff00 */
[----:B------:R-:W-:Y:S06]  /*2fb0*/  BRA `(.L_x_33676) ;  /* 0x0000000000147947 */ /* 0x000fec0003800000 */
.L_x_33700:
[----:B------:R-:W2:Y:S02]  /*2fc0*/  LDG.E.64 R26, desc[UR36][R2.64] ;  /* 0x00000024021a7981 */ /* 0x000ea4000c1e1b00 */
[----:B--2---:R-:W0:Y:S01]  /*2fd0*/  I2F.F64.U64 R26, R26 ;  /* 0x0000001a001a7312 */ /* 0x004e220000301800 */
[----:B------:R-:W-:Y:S05]  /*2fe0*/  BRA `(.L_x_33676) ;  /* 0x0000000000087947 */ /* 0x000fea0003800000 */
.L_x_33699:
[----:B------:R-:W2:Y:S02]  /*2ff0*/  LDG.E R2, desc[UR36][R2.64] ;  /* 0x0000002402027981 */ /* 0x000ea4000c1e1900 */
[----:B--2---:R0:W2:Y:S02]  /*3000*/  I2F.F64.U32 R26, R2 ;  /* 0x00000002001a7312 */ /* 0x0040a40000201800 */
.L_x_33676:
[----:B------:R-:W-:Y:S01]  /*3010*/  ISETP.NE.AND P0, PT, R16, RZ, PT ;  /* 0x000000ff1000720c */ /* 0x000fe20003f05270 */
[----:B------:R-:W-:-:S03]  /*3020*/  VIADD R34, R34, 0x80 ;  /* 0x0000008022227836 */ /* 0x000fc60000000000 */
[----:B------:R-:W-:-:S09]  /*3030*/  SEL R37, RZ, 0x1, !P0 ;  /* 0x00000001ff257807 */ /* 0x000fd20004000000 */
.L_x_33604:
[----:B------:R-:W-:Y:S05]  /*3040*/  BSYNC B6 ;  /* 0x0000000000067941 */ /* 0x000fea0003800000 */
.L_x_33603:
[----:B------:R-:W-:Y:S01]  /*3050*/  ISETP.GE.AND P0, PT, R34, R18, PT ;  /* 0x000000122200720c */ /* 0x000fe20003f06270 */
[----:B------:R-:W-:Y:S01]  /*3060*/  BSSY B6, `(.L_x_33704) ;  /* 0x00002f5000067945 */ /* 0x000fe20003800000 */
[----:B------:R-:W-:-:S11]  /*3070*/  CS2R R24, SRZ ;  /* 0x0000000000187805 */ /* 0x000fd6000001ff00 */
[----:B------:R-:W-:Y:S05]  /*3080*/  @P0 BRA `(.L_x_33705) ;  /* 0x0000002c00c80947 */ /* 0x000fea0003800000 */
[----:B0-----:R-:W0:Y:S01]  /*3090*/  LDC.64 R2, c[0x0][0x228] ;  /* 0x00008a00ff027b82 */ /* 0x001e220000000a00 */
        /* <DEDUP_REMOVED lines=20> */
.L_x_33709:
[----:B------:R-:W2:Y:S02]  /*31e0*/  LDG.E.U8 R2, desc[UR36][R2.64] ;  /* 0x0000002402027981 */ /* 0x000ea4000c1e1100 */
[----:B--2---:R-:W-:-:S04]  /*31f0*/  ISETP.NE.AND P0, PT, R2, RZ, PT ;  /* 0x000000ff0200720c */ /* 0x004fc80003f05270 */
[----:B------:R-:W-:Y:S01]  /*3200*/  P2R R17, PR, RZ, 0x1 ;  /* 0x00000001ff117803 */ /* 0x000fe20000000000 */
[----:B------:R-:W-:Y:S08]  /*3210*/  BRA `(.L_x_33711) ;  /* 0x0000000c00c47947 */ /* 0x000ff00003800000 */
.L_x_33708:
        /* <DEDUP_REMOVED lines=11> */
.L_x_33713:
[----:B------:R-:W2:Y:S02]  /*32d0*/  LDG.E R2, desc[UR36][R2.64] ;  /* 0x0000002402027981 */ /* 0x000ea4000c1e1900 */
[----:B--2---:R-:W-:-:S04]  /*32e0*/  ISETP.NE.AND P0, PT, R2, RZ, PT ;  /* 0x000000ff0200720c */ /* 0x004fc80003f05270 */
[----:B------:R-:W-:Y:S01]  /*32f0*/  P2R R17, PR, RZ, 0x1 ;  /* 0x00000001ff117803 */ /* 0x000fe20000000000 */
[----:B------:R-:W-:Y:S08]  /*3300*/  BRA `(.L_x_33711) ;  /* 0x0000000c00887947 */ /* 0x000ff00003800000 */
.L_x_33712:
[----:B------:R-:W2:Y:S02]  /*3310*/  LDG.E.U16 R2, desc[UR36][R2.64] ;  /* 0x0000002402027981 */ /* 0x000ea4000c1e1500 */
[----:B--2---:R-:W-:-:S04]  /*3320*/  ISETP.NE.AND P0, PT, R2, RZ, PT ;  /* 0x000000ff0200720c */ /* 0x004fc80003f05270 */
[----:B------:R-:W-:Y:S01]  /*3330*/  P2R R17, PR, RZ, 0x1 ;  /* 0x00000001ff117803 */ /* 0x000fe20000000000 */
[----:B------:R-:W-:Y:S08]  /*3340*/  BRA `(.L_x_33711) ;  /* 0x0000000c00787947 */ /* 0x000ff00003800000 */
.L_x_33707:
        /* <DEDUP_REMOVED lines=10> */
.L_x_33715:
[----:B------:R-:W2:Y:S02]  /*33f0*/  LDG.E.U16 R0, desc[UR36][R2.64] ;  /* 0x0000002402007981 */ /* 0x000ea4000c1e1500 */
[----:B--2---:R-:W-:-:S05]  /*3400*/  HADD2.F32 R0, -RZ, R0.H0_H0 ;  /* 0x20000000ff007230 */ /* 0x004fca0000004100 */
[----:B------:R-:W-:-:S04]  /*3410*/  FSETP.NEU.FTZ.AND P0, PT, R0, RZ, PT ;  /* 0x000000ff0000720b */ /* 0x000fc80003f1d000 */
[----:B------:R-:W-:Y:S01]  /*3420*/  P2R R17, PR, RZ, 0x1 ;  /* 0x00000001ff117803 */ /* 0x000fe20000000000 */
[----:B------:R-:W-:Y:S08]  /*3430*/  BRA `(.L_x_33711) ;  /* 0x0000000c003c7947 */ /* 0x000ff00003800000 */
.L_x_33714:
        /* <DEDUP_REMOVED lines=12> */
.L_x_33717:
        /* <DEDUP_REMOVED lines=11> */
.L_x_33716:
[----:B------:R-:W2:Y:S02]  /*35b0*/  LDG.E.64 R2, desc[UR36][R2.64] ;  /* 0x0000002402027981 */ /* 0x000ea4000c1e1b00 */
[----:B--2---:R-:W-:-:S06]  /*35c0*/  DSETP.NEU.AND P0, PT, R2, RZ, PT ;  /* 0x000000ff0200722a */ /* 0x004fcc0003f0d000 */
[----:B------:R-:W-:Y:S01]  /*35d0*/  P2R R17, PR, RZ, 0x1 ;  /* 0x00000001ff117803 */ /* 0x000fe20000000000 */
[----:B------:R-:W-:Y:S07]  /*35e0*/  BRA `(.L_x_33711) ;  /* 0x0000000800d07947 */ /* 0x000fee0003800000 */
.L_x_33706:
        /* <DEDUP_REMOVED lines=12> */
.L_x_33720:
[----:B------:R-:W2:Y:S02]  /*36b0*/  LDG.E.128 R4, desc[UR36][R2.64] ;  /* 0x0000002402047981 */ /* 0x000ea4000c1e1d00 */
[----:B--2---:R-:W-:-:S06]  /*36c0*/  DSETP.NEU.AND P0, PT, R6, RZ, PT ;  /* 0x000000ff0600722a */ /* 0x004fcc0003f0d000 */
[----:B------:R-:W-:-:S06]  /*36d0*/  DSETP.NEU.OR P0, PT, R4, RZ, P0 ;  /* 0x000000ff0400722a */ /* 0x000fcc000070d400 */
[----:B------:R-:W-:Y:S01]  /*36e0*/  P2R R17, PR, RZ, 0x1 ;  /* 0x00000001ff117803 */ /* 0x000fe20000000000 */
[----:B------:R-:W-:Y:S07]  /*36f0*/  BRA `(.L_x_33711) ;  /* 0x00000008008c7947 */ /* 0x000fee0003800000 */
.L_x_33719:
        /* <DEDUP_REMOVED lines=28> */
.L_x_33722:
        /* <DEDUP_REMOVED lines=15> */
.L_x_33721:
[----:B------:R-:W2:Y:S02]  /*39b0*/  LDG.E.U16 R0, desc[UR36][R2.64] ;  /* 0x0000002402007981 */ /* 0x000ea4000c1e1500 */
[----:B--2---:R-:W-:-:S05]  /*39c0*/  IMAD.U32 R0, R0, 0x10000, RZ ;  /* 0x0001000000007824 */ /* 0x004fca00078e00ff */
[----:B------:R-:W-:-:S04]  /*39d0*/  FSETP.NEU.FTZ.AND P0, PT, R0, RZ, PT ;  /* 0x000000ff0000720b */ /* 0x000fc80003f1d000 */
[----:B------:R-:W-:Y:S01]  /*39e0*/  P2R R17, PR, RZ, 0x1 ;  /* 0x00000001ff117803 */ /* 0x000fe20000000000 */
[----:B------:R-:W-:Y:S08]  /*39f0*/  BRA `(.L_x_33711) ;  /* 0x0000000400cc7947 */ /* 0x000ff00003800000 */
.L_x_33718:
        /* <DEDUP_REMOVED lines=12> */
.L_x_33725:
        /* <DEDUP_REMOVED lines=21> */
.L_x_33729:
[----:B------:R-:W-:Y:S05]  /*3c10*/  BSYNC B1 ;  /* 0x0000000000017941 */ /* 0x000fea0003800000 */
.L_x_33728:
[----:B------:R-:W-:Y:S01]  /*3c20*/  LEA R3, R0, 0x3b800000, 0x17 ;  /* 0x3b80000000037811 */ /* 0x000fe200078eb8ff */
[----:B------:R-:W-:-:S05]  /*3c30*/  IMAD.SHL.U32 R0, R2, 0x100000, RZ ;  /* 0x0010000002007824 */ /* 0x000fca00078e00ff */
[----:B------:R-:W-:-:S07]  /*3c40*/  LOP3.LUT R0, R3, R0, R4, 0xfe, !PT ;  /* 0x0000000003007212 */ /* 0x000fce00078efe04 */
.L_x_33727:
[----:B------:R-:W-:Y:S05]  /*3c50*/  BSYNC B0 ;  /* 0x0000000000007941 */ /* 0x000fea0003800000 */
.L_x_33726:
[----:B------:R-:W-:-:S04]  /*3c60*/  FSETP.NEU.FTZ.AND P0, PT, R0, RZ, PT ;  /* 0x000000ff0000720b */ /* 0x000fc80003f1d000 */
[----:B------:R-:W-:Y:S01]  /*3c70*/  P2R R17, PR, RZ, 0x1 ;  /* 0x00000001ff117803 */ /* 0x000fe20000000000 */
[----:B------:R-:W-:Y:S08]  /*3c80*/  BRA `(.L_x_33711) ;  /* 0x0000000400287947 */ /* 0x000ff00003800000 */
.L_x_33724:
        /* <DEDUP_REMOVED lines=21> */
.L_x_33733:
[----:B------:R-:W-:Y:S05]  /*3de0*/  BSYNC B1 ;  /* 0x0000000000017941 */ /* 0x000fea0003800000 */
.L_x_33732:
[----:B------:R-:W-:Y:S01]  /*3df0*/  LEA R3, R0, 0x37800000, 0x17 ;  /* 0x3780000000037811 */ /* 0x000fe200078eb8ff */
[----:B------:R-:W-:-:S05]  /*3e00*/  IMAD.SHL.U32 R0, R2, 0x200000, RZ ;  /* 0x0020000002007824 */ /* 0x000fca00078e00ff */
[----:B------:R-:W-:-:S07]  /*3e10*/  LOP3.LUT R0, R3, R0, R4, 0xfe, !PT ;  /* 0x0000000003007212 */ /* 0x000fce00078efe04 */
.L_x_33731:
[----:B------:R-:W-:Y:S05]  /*3e20*/  BSYNC B0 ;  /* 0x0000000000007941 */ /* 0x000fea0003800000 */
.L_x_33730:
[----:B------:R-:W-:-:S04]  /*3e30*/  FSETP.NEU.FTZ.AND P0, PT, R0, RZ, PT ;  /* 0x000000ff0000720b */ /* 0x000fc80003f1d000 */
[----:B------:R-:W-:Y:S01]  /*3e40*/  P2R R17, PR, RZ, 0x1 ;  /* 0x00000001ff117803 */ /* 0x000fe20000000000 */
[----:B------:R-:W-:Y:S08]  /*3e50*/  BRA `(.L_x_33711) ;  /* 0x0000000000b47947 */ /* 0x000ff00003800000 */
.L_x_33723:
        /* <DEDUP_REMOVED lines=14> */
.L_x_33737:
[----:B------:R-:W-:Y:S05]  /*3f40*/  BSYNC B0 ;  /* 0x0000000000007941 */ /* 0x000fea0003800000 */
.L_x_33736:
[----:B------:R-:W-:-:S04]  /*3f50*/  FSETP.NEU.FTZ.AND P0, PT, R0, RZ, PT ;  /* 0x000000ff0000720b */ /* 0x000fc80003f1d000 */
[----:B------:R-:W-:Y:S01]  /*3f60*/  P2R R17, PR, RZ, 0x1 ;  /* 0x00000001ff117803 */ /* 0x000fe20000000000 */
[----:B------:R-:W-:Y:S08]  /*3f70*/  BRA `(.L_x_33711) ;  /* 0x00000000006c7947 */ /* 0x000ff00003800000 */
.L_x_33710:
        /* <DEDUP_REMOVED lines=16> */
.L_x_33738:
[----:B------:R-:W-:-:S04]  /*4080*/  PLOP3.LUT P0, PT, PT, PT, PT, 0x8, 0x0 ;  /* 0x000000000000781c */ /* 0x000fc80003f0e170 */
[----:B------:R-:W-:Y:S01]  /*4090*/  P2R R17, PR, RZ, 0x1 ;  /* 0x00000001ff117803 */ /* 0x000fe20000000000 */
[----:B------:R-:W-:Y:S08]  /*40a0*/  BRA `(.L_x_33711) ;  /* 0x0000000000207947 */ /* 0x000ff00003800000 */
.L_x_33735:
[----:B------:R-:W2:Y:S02]  /*40b0*/  LDG.E.64 R2, desc[UR36][R2.64] ;  /* 0x0000002402027981 */ /* 0x000ea4000c1e1b00 */
[----:B--2---:R-:W-:-:S04]  /*40c0*/  ISETP.NE.U32.AND P0, PT, R2, RZ, PT ;  /* 0x000000ff0200720c */ /* 0x004fc80003f05070 */
[----:B------:R-:W-:-:S04]  /*40d0*/  ISETP.NE.AND.EX P0, PT, R3, RZ, PT, P0 ;  /* 0x000000ff0300720c */ /* 0x000fc80003f05300 */
[----:B------:R-:W-:Y:S01]  /*40e0*/  P2R R17, PR, RZ, 0x1 ;  /* 0x00000001ff117803 */ /* 0x000fe20000000000 */
[----:B------:R-:W-:Y:S08]  /*40f0*/  BRA `(.L_x_33711) ;  /* 0x00000000000c7947 */ /* 0x000ff00003800000 */
.L_x_33734:
[----:B------:R-:W2:Y:S02]  /*4100*/  LDG.E R2, desc[UR36][R2.64] ;  /* 0x0000002402027981 */ /* 0x000ea4000c1e1900 */
[----:B--2---:R-:W-:-:S04]  /*4110*/  ISETP.NE.AND P0, PT, R2, RZ, PT ;  /* 0x000000ff0200720c */ /* 0x004fc80003f05270 */
[----:B------:R-:W-:-:S09]  /*4120*/  P2R R17, PR, RZ, 0x1 ;  /* 0x00000001ff117803 */ /* 0x000fd20000000000 */
.L_x_33711:
        /* <DEDUP_REMOVED lines=19> */
.L_x_33742:
[----:B------:R-:W2:Y:S02]  /*4260*/  LDG.E.U8 R2, desc[UR36][R2.64] ;  /* 0x0000002402027981 */ /* 0x000ea4000c1e1100 */
[----:B--2---:R0:W2:Y:S01]  /*4270*/  I2F.F64.U16 R30, R2 ;  /* 0x00000002001e7312 */ /* 0x0040a20000101800 */
[----:B------:R-:W-:Y:S05]  /*4280*/  BRA `(.L_x_33744) ;  /* 0x0000000c00707947 */ /* 0x000fea0003800000 */
.L_x_33741:
        /* <DEDUP_REMOVED lines=9> */
.L_x_33746:
[----:B------:R-:W2:Y:S02]  /*4320*/  LDG.E R2, desc[UR36][R2.64] ;  /* 0x0000002402027981 */ /* 0x000ea4000c1e1900 */
[----:B--2---:R0:W2:Y:S01]  /*4330*/  I2F.F64 R30, R2 ;  /* 0x00000002001e7312 */ /* 0x0040a20000201c00 */
[----:B------:R-:W-:Y:S05]  /*4340*/  BRA `(.L_x_33744) ;  /* 0x0000000c00407947 */ /* 0x000fea0003800000 */
.L_x_33745:
[----:B------:R-:W2:Y:S02]  /*4350*/  LDG.E.U16 R2, desc[UR36][R2.64] ;  /* 0x0000002402027981 */ /* 0x000ea4000c1e1500 */
[----:B--2---:R0:W2:Y:S01]  /*4360*/  I2F.F64.S16 R30, R2 ;  /* 0x00000002001e7312 */ /* 0x0040a20000101c00 */
[----:B------:R-:W-:Y:S05]  /*4370*/  BRA `(.L_x_33744) ;  /* 0x0000000c00347947 */ /* 0x000fea0003800000 */
.L_x_33740:
        /* <DEDUP_REMOVED lines=10> */
.L_x_33748:
[----:B------:R-:W2:Y:S02]  /*4420*/  LDG.E.U16 R0, desc[UR36][R2.64] ;  /* 0x0000002402007981 */ /* 0x000ea4000c1e1500 */
[----:B--2---:R-:W-:-:S05]  /*4430*/  HADD2.F32 R0, -RZ, R0.H0_H0 ;  /* 0x20000000ff007230 */ /* 0x004fca0000004100 */
[----:B------:R-:W-:-:S04]  /*4440*/  FMUL.FTZ R0, R0, 1 ;  /* 0x3f80000000007820 */ /* 0x000fc80000410000 */
[----:B------:R0:W2:Y:S01]  /*4450*/  F2F.F64.F32 R30, R0 ;  /* 0x00000000001e7310 */ /* 0x0000a20000201800 */
[----:B------:R-:W-:Y:S05]  /*4460*/  BRA `(.L_x_33744) ;  /* 0x0000000800f87947 */ /* 0x000fea0003800000 */
.L_x_33747:
        /* <DEDUP_REMOVED lines=10> */
.L_x_33750:
[----:B------:R-:W2:Y:S02]  /*4510*/  LDG.E.U16 R2, desc[UR36][R2.64] ;  /* 0x0000002402027981 */ /* 0x000ea4000c1e1500 */
[----:B--2---:R-:W-:-:S05]  /*4520*/  HADD2.F32 R0, -RZ, R2.H0_H0 ;  /* 0x20000002ff007230 */ /* 0x004fca0000004100 */
[----:B------:R-:W-:-:S04]  /*4530*/  FMUL.FTZ R0, R0, 1 ;  /* 0x3f80000000007820 */ /* 0x000fc80000410000 */
[----:B------:R0:W2:Y:S01]  /*4540*/  F2F.F64.F32 R30, R0 ;  /* 0x00000000001e7310 */ /* 0x0000a20000201800 */
[----:B------:R-:W-:Y:S05]  /*4550*/  BRA `(.L_x_33744) ;  /* 0x0000000800bc7947 */ /* 0x000fea0003800000 */
.L_x_33749:
[----:B------:R0:W5:Y:S01]  /*4560*/  LDG.E.64 R30, desc[UR36][R2.64] ;  /* 0x00000024021e7981 */ /* 0x000162000c1e1b00 */
[----:B------:R-:W-:Y:S05]  /*4570*/  BRA `(.L_x_33744) ;  /* 0x0000000800b47947 */ /* 0x000fea0003800000 */
.L_x_33739:
        /* <DEDUP_REMOVED lines=13> */
.L_x_33753:
[----:B------:R0:W5:Y:S01]  /*4650*/  LDG.E.64 R30, desc[UR36][R2.64] ;  /* 0x00000024021e7981 */ /* 0x000162000c1e1b00 */
[----:B------:R-:W-:Y:S05]  /*4660*/  BRA `(.L_x_33744) ;  /* 0x0000000800787947 */ /* 0x000fea0003800000 */
.L_x_33752:
        /* <DEDUP_REMOVED lines=28> */
.L_x_33755:
        /* <DEDUP_REMOVED lines=15> */
.L_x_33754:
[----:B------:R-:W2:Y:S02]  /*4920*/  LDG.E.U16 R0, desc[UR36][R2.64] ;  /* 0x0000002402007981 */ /* 0x000ea4000c1e1500 */
[----:B--2---:R-:W-:-:S04]  /*4930*/  IMAD.U32 R0, R0, 0x10000, RZ ;  /* 0x0001000000007824 */ /* 0x004fc800078e00ff */
[----:B------:R-:W-:-:S04]  /*4940*/  FMUL.FTZ R0, R0, 1 ;  /* 0x3f80000000007820 */ /* 0x000fc80000410000 */
[----:B------:R0:W2:Y:S01]  /*4950*/  F2F.F64.F32 R30, R0 ;  /* 0x00000000001e7310 */ /* 0x0000a20000201800 */
[----:B------:R-:W-:Y:S05]  /*4960*/  BRA `(.L_x_33744) ;  /* 0x0000000400b87947 */ /* 0x000fea0003800000 */
.L_x_33751:
        /* <DEDUP_REMOVED lines=11> */
.L_x_33758:
        /* <DEDUP_REMOVED lines=21> */
.L_x_33762:
[----:B------:R-:W-:Y:S05]  /*4b70*/  BSYNC B1 ;  /* 0x0000000000017941 */ /* 0x000fea0003800000 */
.L_x_33761:
[----:B------:R-:W-:Y:S01]  /*4b80*/  LEA R3, R0, 0x3b800000, 0x17 ;  /* 0x3b80000000037811 */ /* 0x000fe200078eb8ff */
[----:B------:R-:W-:-:S05]  /*4b90*/  IMAD.SHL.U32 R0, R2, 0x100000, RZ ;  /* 0x0010000002007824 */ /* 0x000fca00078e00ff */
[----:B------:R-:W-:-:S07]  /*4ba0*/  LOP3.LUT R0, R3, R0, R4, 0xfe, !PT ;  /* 0x0000000003007212 */ /* 0x000fce00078efe04 */
.L_x_33760:
[----:B------:R-:W-:Y:S05]  /*4bb0*/  BSYNC B0 ;  /* 0x0000000000007941 */ /* 0x000fea0003800000 */
.L_x_33759:
[----:B------:R-:W-:-:S04]  /*4bc0*/  FMUL.FTZ R0, R0, 1 ;  /* 0x3f80000000007820 */ /* 0x000fc80000410000 */
[----:B------:R0:W2:Y:S01]  /*4bd0*/  F2F.F64.F32 R30, R0 ;  /* 0x00000000001e7310 */ /* 0x0000a20000201800 */
[----:B------:R-:W-:Y:S05]  /*4be0*/  BRA `(.L_x_33744) ;  /* 0x0000000400187947 */ /* 0x000fea0003800000 */
.L_x_33757:
        /* <DEDUP_REMOVED lines=21> */
.L_x_33766:
[----:B------:R-:W-:Y:S05]  /*4d40*/  BSYNC B1 ;  /* 0x0000000000017941 */ /* 0x000fea0003800000 */
.L_x_33765:
[----:B------:R-:W-:Y:S01]  /*4d50*/  LEA R3, R0, 0x37800000, 0x17 ;  /* 0x3780000000037811 */ /* 0x000fe200078eb8ff */
[----:B------:R-:W-:-:S05]  /*4d60*/  IMAD.SHL.U32 R0, R2, 0x200000, RZ ;  /* 0x0020000002007824 */ /* 0x000fca00078e00ff */
[----:B------:R-:W-:-:S07]  /*4d70*/  LOP3.LUT R0, R3, R0, R4, 0xfe, !PT ;  /* 0x0000000003007212 */ /* 0x000fce00078efe04 */
.L_x_33764:
[----:B------:R-:W-:Y:S05]  /*4d80*/  BSYNC B0 ;  /* 0x0000000000007941 */ /* 0x000fea0003800000 */
.L_x_33763:
[----:B------:R-:W-:-:S04]  /*4d90*/  FMUL.FTZ R0, R0, 1 ;  /* 0x3f80000000007820 */ /* 0x000fc80000410000 */
[----:B------:R0:W2:Y:S01]  /*4da0*/  F2F.F64.F32 R30, R0 ;  /* 0x00000000001e7310 */ /* 0x0000a20000201800 */
[----:B------:R-:W-:Y:S05]  /*4db0*/  BRA `(.L_x_33744) ;  /* 0x0000000000a47947 */ /* 0x000fea0003800000 */
.L_x_33756:
        /* <DEDUP_REMOVED lines=14> */
.L_x_33770:
[----:B------:R-:W-:Y:S05]  /*4ea0*/  BSYNC B0 ;  /* 0x0000000000007941 */ /* 0x000fea0003800000 */
.L_x_33769:
[----:B------:R-:W-:-:S04]  /*4eb0*/  FMUL.FTZ R0, R0, 1 ;  /* 0x3f80000000007820 */ /* 0x000fc80000410000 */
[----:B------:R0:W2:Y:S01]  /*4ec0*/  F2F.F64.F32 R30, R0 ;  /* 0x00000000001e7310 */ /* 0x0000a20000201800 */
[----:B------:R-:W-:Y:S05]  /*4ed0*/  BRA `(.L_x_33744) ;  /* 0x00000000005c7947 */ /* 0x000fea0003800000 */
.L_x_33743:
        /* <DEDUP_REMOVED lines=16> */
.L_x_33771:
[----:B------:R-:W-:Y:S01]  /*4fe0*/  CS2R R30, SRZ ;  /* 0x00000000001e7805 */ /* 0x000fe2000001ff00 */
[----:B------:R-:W-:Y:S06]  /*4ff0*/  BRA `(.L_x_33744) ;  /* 0x0000000000147947 */ /* 0x000fec0003800000 */
.L_x_33768:
[----:B------:R-:W2:Y:S02]  /*5000*/  LDG.E.64 R30, desc[UR36][R2.64] ;  /* 0x00000024021e7981 */ /* 0x000ea4000c1e1b00 */
[----:B--2---:R-:W0:Y:S01]  /*5010*/  I2F.F64.U64 R30, R30 ;  /* 0x0000001e001e7312 */ /* 0x004e220000301800 */
[----:B------:R-:W-:Y:S05]  /*5020*/  BRA `(.L_x_33744) ;  /* 0x0000000000087947 */ /* 0x000fea0003800000 */
.L_x_33767:
[----:B------:R-:W2:Y:S02]  /*5030*/  LDG.E R2, desc[UR36][R2.64] ;  /* 0x0000002402027981 */ /* 0x000ea4000c1e1900 */
[----:B--2---:R0:W2:Y:S02]  /*5040*/  I2F.F64.U32 R30, R2 ;  /* 0x00000002001e7312 */ /* 0x0040a40000201800 */
.L_x_33744:
[----:B0-----:R-:W0:Y:S01]  /*5050*/  LDC.64 R2, c[0x0][0x238] ;  /* 0x00008e00ff027b82 */ /* 0x001e220000000a00 */
[----:B----4-:R-:W-:Y:S01]  /*5060*/  PRMT R0, R19, 0x9910, RZ ;  /* 0x0000991013007816 */ /* 0x010fe200000000ff */
[----:B------:R-:W-:Y:S02]  /*5070*/  ULDC UR4, c[0x0][0x250] ;  /* 0x0000940000047ab9 */ /* 0x000fe40000000800 */
[----:B---3--:R-:W-:Y:S01]  /*5080*/  IMAD R5, R16, UR4, RZ ;  /* 0x0000000410057c24 */ /* 0x008fe2000f8e02ff */
        /* <DEDUP_REMOVED lines=15> */
.L_x_33775:
[----:B------:R-:W3:Y:S02]  /*5180*/  LDG.E.U8 R2, desc[UR36][R2.64] ;  /* 0x0000002402027981 */ /* 0x000ee4000c1e1100 */
[----:B---3--:R0:W3:Y:S01]  /*5190*/  I2F.F64.U16 R24, R2 ;  /* 0x0000000200187312 */ /* 0x0080e20000101800 */
[----:B------:R-:W-:Y:S05]  /*51a0*/  BRA `(.L_x_33777) ;  /* 0x0000000c00707947 */ /* 0x000fea0003800000 */
.L_x_33774:
        /* <DEDUP_REMOVED lines=9> */
.L_x_33779:
[----:B------:R-:W3:Y:S02]  /*5240*/  LDG.E R2, desc[UR36][R2.64] ;  /* 0x0000002402027981 */ /* 0x000ee4000c1e1900 */
[----:B---3--:R0:W3:Y:S01]  /*5250*/  I2F.F64 R24, R2 ;  /* 0x0000000200187312 */ /* 0x0080e20000201c00 */
[----:B------:R-:W-:Y:S05]  /*5260*/  BRA `(.L_x_33777) ;  /* 0x0000000c00407947 */ /* 0x000fea0003800000 */
.L_x_33778:
[----:B------:R-:W3:Y:S02]  /*5270*/  LDG.E.U16 R2, desc[UR36][R2.64] ;  /* 0x0000002402027981 */ /* 0x000ee4000c1e1500 */
[----:B---3--:R0:W3:Y:S01]  /*5280*/  I2F.F64.S16 R24, R2 ;  /* 0x0000000200187312 */ /* 0x0080e20000101c00 */
[----:B------:R-:W-:Y:S05]  /*5290*/  BRA `(.L_x_33777) ;  /* 0x0000000c00347947 */ /* 0x000fea0003800000 */
.L_x_33773:
        /* <DEDUP_REMOVED lines=10> */
.L_x_33781:
[----:B------:R-:W3:Y:S02]  /*5340*/  LDG.E.U16 R0, desc[UR36][R2.64] ;  /* 0x0000002402007981 */ /* 0x000ee4000c1e1500 */
[----:B---3--:R-:W-:-:S05]  /*5350*/  HADD2.F32 R0, -RZ, R0.H0_H0 ;  /* 0x20000000ff007230 */ /* 0x008fca0000004100 */
[----:B------:R-:W-:-:S04]  /*5360*/  FMUL.FTZ R0, R0, 1 ;  /* 0x3f80000000007820 */ /* 0x000fc80000410000 */
[----:B------:R0:W3:Y:S01]  /*5370*/  F2F.F64.F32 R24, R0 ;  /* 0x0000000000187310 */ /* 0x0000e20000201800 */
[----:B------:R-:W-:Y:S05]  /*5380*/  BRA `(.L_x_33777) ;  /* 0x0000000800f87947 */ /* 0x000fea0003800000 */
.L_x_33780:
        /* <DEDUP_REMOVED lines=10> */
.L_x_33783:
[----:B------:R-:W3:Y:S02]  /*5430*/  LDG.E.U16 R2, desc[UR36][R2.64] ;  /* 0x0000002402027981 */ /* 0x000ee4000c1e1500 */
[----:B---3--:R-:W-:-:S05]  /*5440*/  HADD2.F32 R0, -RZ, R2.H0_H0 ;  /* 0x20000002ff007230 */ /* 0x008fca0000004100 */
[----:B------:R-:W-:-:S04]  /*5450*/  FMUL.FTZ R0, R0, 1 ;  /* 0x3f80000000007820 */ /* 0x000fc80000410000 */
[----:B------:R0:W3:Y:S01]  /*5460*/  F2F.F64.F32 R24, R0 ;  /* 0x0000000000187310 */ /* 0x0000e20000201800 */
[----:B------:R-:W-:Y:S05]  /*5470*/  BRA `(.L_x_33777) ;  /* 0x0000000800bc7947 */ /* 0x000fea0003800000 */
.L_x_33782:
[----:B------:R0:W5:Y:S01]  /*5480*/  LDG.E.64 R24, desc[UR36][R2.64] ;  /* 0x0000002402187981 */ /* 0x000162000c1e1b00 */
[----:B------:R-:W-:Y:S05]  /*5490*/  BRA `(.L_x_33777) ;  /* 0x0000000800b47947 */ /* 0x000fea0003800000 */
.L_x_33772:
        /* <DEDUP_REMOVED lines=13> */
.L_x_33786:
[----:B------:R0:W5:Y:S01]  /*5570*/  LDG.E.64 R24, desc[UR36][R2.64] ;  /* 0x0000002402187981 */ /* 0x000162000c1e1b00 */
[----:B------:R-:W-:Y:S05]  /*5580*/  BRA `(.L_x_33777) ;  /* 0x0000000800787947 */ /* 0x000fea0003800000 */
.L_x_33785:
        /* <DEDUP_REMOVED lines=28> */
.L_x_33788:
        /* <DEDUP_REMOVED lines=13> */
[----:B------:R3:W4:Y:S01]  /*5820*/  F2F.F64.F32 R24, R4 ;  /* 0x0000000400187310 */ /* 0x0007220000201800 */
[----:B------:R-:W-:Y:S05]  /*5830*/  BRA `(.L_x_33777) ;  /* 0x0000000400cc7947 */ /* 0x000fea0003800000 */
.L_x_33787:
[----:B------:R-:W3:Y:S02]  /*5840*/  LDG.E.U16 R0, desc[UR36][R2.64] ;  /* 0x0000002402007981 */ /* 0x000ee4000c1e1500 */
[----:B---3--:R-:W-:-:S04]  /*5850*/  IMAD.U32 R0, R0, 0x10000, RZ ;  /* 0x0001000000007824 */ /* 0x008fc800078e00ff */
[----:B------:R-:W-:-:S04]  /*5860*/  FMUL.FTZ R0, R0, 1 ;  /* 0x3f80000000007820 */ /* 0x000fc80000410000 */
[----:B------:R0:W3:Y:S01]  /*5870*/  F2F.F64.F32 R24, R0 ;  /* 0x0000000000187310 */ /* 0x0000e20000201800 */
[----:B------:R-:W-:Y:S05]  /*5880*/  BRA `(.L_x_33777) ;  /* 0x0000000400b87947 */ /* 0x000fea0003800000 */
.L_x_33784:
        /* <DEDUP_REMOVED lines=11> */
.L_x_33791:
        /* <DEDUP_REMOVED lines=21> */
.L_x_33795:
[----:B------:R-:W-:Y:S05]  /*5a90*/  BSYNC B1 ;  /* 0x0000000000017941 */ /* 0x000fea0003800000 */
.L_x_33794:
[----:B------:R-:W-:Y:S01]  /*5aa0*/  LEA R3, R0, 0x3b800000, 0x17 ;  /* 0x3b80000000037811 */ /* 0x000fe200078eb8ff */
[----:B------:R-:W-:-:S05]  /*5ab0*/  IMAD.SHL.U32 R0, R2, 0x100000, RZ ;  /* 0x0010000002007824 */ /* 0x000fca00078e00ff */
[----:B------:R-:W-:-:S07]  /*5ac0*/  LOP3.LUT R0, R3, R0, R4, 0xfe, !PT ;  /* 0x0000000003007212 */ /* 0x000fce00078efe04 */
.L_x_33793:
[----:B------:R-:W-:Y:S05]  /*5ad0*/  BSYNC B0 ;  /* 0x0000000000007941 */ /* 0x000fea0003800000 */
.L_x_33792:
[----:B------:R-:W-:-:S04]  /*5ae0*/  FMUL.FTZ R0, R0, 1 ;  /* 0x3f80000000007820 */ /* 0x000fc80000410000 */
[----:B------:R0:W3:Y:S01]  /*5af0*/  F2F.F64.F32 R24, R0 ;  /* 0x0000000000187310 */ /* 0x0000e20000201800 */
[----:B------:R-:W-:Y:S05]  /*5b00*/  BRA `(.L_x_33777) ;  /* 0x0000000400187947 */ /* 0x000fea0003800000 */
.L_x_33790:
        /* <DEDUP_REMOVED lines=21> */
.L_x_33799:
[----:B------:R-:W-:Y:S05]  /*5c60*/  BSYNC B1 ;  /* 0x0000000000017941 */ /* 0x000fea0003800000 */
.L_x_33798:
[----:B------:R-:W-:Y:S01]  /*5c70*/  LEA R3, R0, 0x37800000, 0x17 ;  /* 0x3780000000037811 */ /* 0x000fe200078eb8ff */
[----:B------:R-:W-:-:S05]  /*5c80*/  IMAD.SHL.U32 R0, R2, 0x200000, RZ ;  /* 0x0020000002007824 */ /* 0x000fca00078e00ff */
[----:B------:R-:W-:-:S07]  /*5c90*/  LOP3.LUT R0, R3, R0, R4, 0xfe, !PT ;  /* 0x0000000003007212 */ /* 0x000fce00078efe04 */
.L_x_33797:
[----:B------:R-:W-:Y:S05]  /*5ca0*/  BSYNC B0 ;  /* 0x0000000000007941 */ /* 0x000fea0003800000 */
.L_x_33796:
[----:B------:R-:W-:-:S04]  /*5cb0*/  FMUL.FTZ R0, R0, 1 ;  /* 0x3f80000000007820 */ /* 0x000fc80000410000 */
[----:B------:R0:W3:Y:S01]  /*5cc0*/  F2F.F64.F32 R24, R0 ;  /* 0x0000000000187310 */ /* 0x0000e20000201800 */
[----:B------:R-:W-:Y:S05]  /*5cd0*/  BRA `(.L_x_33777) ;  /* 0x0000000000a47947 */ /* 0x000fea0003800000 */
.L_x_33789:
        /* <DEDUP_REMOVED lines=14> */
.L_x_33803:
[----:B------:R-:W-:Y:S05]  /*5dc0*/  BSYNC B0 ;  /* 0x0000000000007941 */ /* 0x000fea0003800000 */
.L_x_33802:
[----:B------:R-:W-:-:S04]  /*5dd0*/  FMUL.FTZ R0, R0, 1 ;  /* 0x3f80000000007820 */ /* 0x000fc80000410000 */
[----:B------:R0:W3:Y:S01]  /*5de0*/  F2F.F64.F32 R24, R0 ;  /* 0x0000000000187310 */ /* 0x0000e20000201800 */
[----:B------:R-:W-:Y:S05]  /*5df0*/  BRA `(.L_x_33777) ;  /* 0x00000000005c7947 */ /* 0x000fea0003800000 */
.L_x_33776:
        /* <DEDUP_REMOVED lines=16> */
.L_x_33804:
[----:B------:R-:W-:Y:S01]  /*5f00*/  CS2R R24, SRZ ;  /* 0x0000000000187805 */ /* 0x000fe2000001ff00 */
[----:B------:R-:W-:Y:S06]  /*5f10*/  BRA `(.L_x_33777) ;  /* 0x0000000000147947 */ /* 0x000fec0003800000 */
.L_x_33801:
[----:B------:R-:W3:Y:S02]  /*5f20*/  LDG.E.64 R24, desc[UR36][R2.64] ;  /* 0x0000002402187981 */ /* 0x000ee4000c1e1b00 */
[----:B---3--:R-:W0:Y:S01]  /*5f30*/  I2F.F64.U64 R24, R24 ;  /* 0x0000001800187312 */ /* 0x008e220000301800 */
[----:B------:R-:W-:Y:S05]  /*5f40*/  BRA `(.L_x_33777) ;  /* 0x0000000000087947 */ /* 0x000fea0003800000 */
.L_x_33800:
[----:B------:R-:W3:Y:S02]  /*5f50*/  LDG.E R2, desc[UR36][R2.64] ;  /* 0x0000002402027981 */ /* 0x000ee4000c1e1900 */
[----:B---3--:R0:W3:Y:S02]  /*5f60*/  I2F.F64.U32 R24, R2 ;  /* 0x0000000200187312 */ /* 0x0080e40000201800 */
.L_x_33777:
[----:B------:R-:W-:Y:S01]  /*5f70*/  ISETP.NE.AND P0, PT, R17, RZ, PT ;  /* 0x000000ff1100720c */ /* 0x000fe20003f05270 */
[----:B------:R-:W-:-:S03]  /*5f80*/  VIADD R34, R34, 0x80 ;  /* 0x0000008022227836 */ /* 0x000fc60000000000 */
[----:B0-----:R-:W-:-:S05]  /*5f90*/  SEL R0, RZ, 0x1, !P0 ;  /* 0x00000001ff007807 */ /* 0x001fca0004000000 */
[----:B------:R0:W-:Y:S04]  /*5fa0*/  STL.S16 [R1], R0 ;  /* 0x0000000001007387 */ /* 0x0001e80000100600 */
.L_x_33705:
[----:B------:R-:W-:Y:S05]  /*5fb0*/  BSYNC B6 ;  /* 0x0000000000067941 */ /* 0x000fea0003800000 */
.L_x_33704:
[----:B------:R-:W-:Y:S01]  /*5fc0*/  ISETP.GE.AND P0, PT, R34, R18, PT ;  /* 0x000000122200720c */ /* 0x000fe20003f06270 */
[----:B------:R-:W-:Y:S01]  /*5fd0*/  BSSY B6, `(.L_x_33805) ;  /* 0x00002fc000067945 */ /* 0x000fe20003800000 */
[----:B------:R-:W-:Y:S02]  /*5fe0*/  PRMT R35, RZ, 0x7610, R35 ;  /* 0x00007610ff237816 */ /* 0x000fe40000000023 */
[----:B------:R-:W-:Y:S02]  /*5ff0*/  CS2R R32, SRZ ;  /* 0x0000000000207805 */ /* 0x000fe4000001ff00 */
[----:B------:R-:W-:Y:S02]  /*6000*/  PRMT R36, RZ, 0x7610, R36 ;  /* 0x00007610ff247816 */ /* 0x000fe40000000024 */
[----:B--23--:R-:W-:Y:S02]  /*6010*/  CS2R R22, SRZ ;  /* 0x0000000000167805 */ /* 0x00cfe4000001ff00 */
[----:B----4-:R-:W-:-:S03]  /*6020*/  CS2R R18, SRZ ;  /* 0x0000000000127805 */ /* 0x010fc6000001ff00 */
        /* <DEDUP_REMOVED lines=24> */
.L_x_33810:
[----:B------:R-:W2:Y:S02]  /*61b0*/  LDG.E.U8 R2, desc[UR36][R2.64] ;  /* 0x0000002402027981 */ /* 0x000ea4000c1e1100 */
[----:B--2---:R-:W-:-:S04]  /*61c0*/  ISETP.NE.AND P0, PT, R2, RZ, PT ;  /* 0x000000ff0200720c */ /* 0x004fc80003f05270 */
[----:B------:R-:W-:Y:S01]  /*61d0*/  P2R R16, PR, RZ, 0x1 ;  /* 0x00000001ff107803 */ /* 0x000fe20000000000 */
[----:B------:R-:W-:Y:S08]  /*61e0*/  BRA `(.L_x_33812) ;  /* 0x0000000c00c47947 */ /* 0x000ff00003800000 */
.L_x_33809:
        /* <DEDUP_REMOVED lines=11> */
.L_x_33814:
[----:B------:R-:W2:Y:S02]  /*62a0*/  LDG.E R2, desc[UR36][R2.64] ;  /* 0x0000002402027981 */ /* 0x000ea4000c1e1900 */
[----:B--2---:R-:W-:-:S04]  /*62b0*/  ISETP.NE.AND P0, PT, R2, RZ, PT ;  /* 0x000000ff0200720c */ /* 0x004fc80003f05270 */
[----:B------:R-:W-:Y:S01]  /*62c0*/  P2R R16, PR, RZ, 0x1 ;  /* 0x00000001ff107803 */ /* 0x000fe20000000000 */
[----:B------:R-:W-:Y:S08]  /*62d0*/  BRA `(.L_x_33812) ;  /* 0x0000000c00887947 */ /* 0x000ff00003800000 */
.L_x_33813:
[----:B------:R-:W2:Y:S02]  /*62e0*/  LDG.E.U16 R2, desc[UR36][R2.64] ;  /* 0x0000002402027981 */ /* 0x000ea4000c1e1500 */
[----:B--2---:R-:W-:-:S04]  /*62f0*/  ISETP.NE.AND P0, PT, R2, RZ, PT ;  /* 0x000000ff0200720c */ /* 0x004fc80003f05270 */
[----:B------:R-:W-:Y:S01]  /*6300*/  P2R R16, PR, RZ, 0x1 ;  /* 0x00000001ff107803 */ /* 0x000fe20000000000 */
[----:B------:R-:W-:Y:S08]  /*6310*/  BRA `(.L_x_33812) ;  /* 0x0000000c00787947 */ /* 0x000ff00003800000 */
.L_x_33808:
        /* <DEDUP_REMOVED lines=10> */
.L_x_33816:
[----:B------:R-:W2:Y:S02]  /*63c0*/  LDG.E.U16 R0, desc[UR36][R2.64] ;  /* 0x0000002402007981 */ /* 0x000ea4000c1e1500 */
[----:B--2---:R-:W-:-:S05]  /*63d0*/  HADD2.F32 R0, -RZ, R0.H0_H0 ;  /* 0x20000000ff007230 */ /* 0x004fca0000004100 */
[----:B------:R-:W-:-:S04]  /*63e0*/  FSETP.NEU.FTZ.AND P0, PT, R0, RZ, PT ;  /* 0x000000ff0000720b */ /* 0x000fc80003f1d000 */
[----:B------:R-:W-:Y:S01]  /*63f0*/  P2R R16, PR, RZ, 0x1 ;  /* 0x00000001ff107803 */ /* 0x000fe20000000000 */
[----:B------:R-:W-:Y:S08]  /*6400*/  BRA `(.L_x_33812) ;  /* 0x0000000c003c7947 */ /* 0x000ff00003800000 */
.L_x_33815:
        /* <DEDUP_REMOVED lines=12> */
.L_x_33818:
        /* <DEDUP_REMOVED lines=11> */
.L_x_33817:
[----:B------:R-:W2:Y:S02]  /*6580*/  LDG.E.64 R2, desc[UR36][R2.64] ;  /* 0x0000002402027981 */ /* 0x000ea4000c1e1b00 */
[----:B--2---:R-:W-:-:S06]  /*6590*/  DSETP.NEU.AND P0, PT, R2, RZ, PT ;  /* 0x000000ff0200722a */ /* 0x004fcc0003f0d000 */
[----:B------:R-:W-:Y:S01]  /*65a0*/  P2R R16, PR, RZ, 0x1 ;  /* 0x00000001ff107803 */ /* 0x000fe20000000000 */
[----:B------:R-:W-:Y:S07]  /*65b0*/  BRA `(.L_x_33812) ;  /* 0x0000000800d07947 */ /* 0x000fee0003800000 */
.L_x_33807:
        /* <DEDUP_REMOVED lines=12> */
.L_x_33821:
[----:B------:R-:W2:Y:S02]  /*6680*/  LDG.E.128 R4, desc[UR36][R2.64] ;  /* 0x0000002402047981 */ /* 0x000ea4000c1e1d00 */
[----:B--2---:R-:W-:-:S06]  /*6690*/  DSETP.NEU.AND P0, PT, R6, RZ, PT ;  /* 0x000000ff0600722a */ /* 0x004fcc0003f0d000 */
[----:B------:R-:W-:-:S06]  /*66a0*/  DSETP.NEU.OR P0, PT, R4, RZ, P0 ;  /* 0x000000ff0400722a */ /* 0x000fcc000070d400 */
[----:B------:R-:W-:Y:S01]  /*66b0*/  P2R R16, PR, RZ, 0x1 ;  /* 0x00000001ff107803 */ /* 0x000fe20000000000 */
[----:B------:R-:W-:Y:S07]  /*66c0*/  BRA `(.L_x_33812) ;  /* 0x00000008008c7947 */ /* 0x000fee0003800000 */
.L_x_33820:
        /* <DEDUP_REMOVED lines=28> */
.L_x_33823:
        /* <DEDUP_REMOVED lines=15> */
.L_x_33822:
[----:B------:R-:W2:Y:S02]  /*6980*/  LDG.E.U16 R0, desc[UR36][R2.64] ;  /* 0x0000002402007981 */ /* 0x000ea4000c1e1500 */
[----:B--2---:R-:W-:-:S05]  /*6990*/  IMAD.U32 R0, R0, 0x10000, RZ ;  /* 0x0001000000007824 */ /* 0x004fca00078e00ff */
[----:B------:R-:W-:-:S04]  /*69a0*/  FSETP.NEU.FTZ.AND P0, PT, R0, RZ, PT ;  /* 0x000000ff0000720b */ /* 0x000fc80003f1d000 */
[----:B------:R-:W-:Y:S01]  /*69b0*/  P2R R16, PR, RZ, 0x1 ;  /* 0x00000001ff107803 */ /* 0x000fe20000000000 */
[----:B------:R-:W-:Y:S08]  /*69c0*/  BRA `(.L_x_33812) ;  /* 0x0000000400cc7947 */ /* 0x000ff00003800000 */
.L_x_33819:
        /* <DEDUP_REMOVED lines=12> */
.L_x_33826:
        /* <DEDUP_REMOVED lines=21> */
.L_x_33830:
[----:B------:R-:W-:Y:S05]  /*6be0*/  BSYNC B1 ;  /* 0x0000000000017941 */ /* 0x000fea0003800000 */
.L_x_33829:
[----:B------:R-:W-:Y:S01]  /*6bf0*/  LEA R3, R0, 0x3b800000, 0x17 ;  /* 0x3b80000000037811 */ /* 0x000fe200078eb8ff */
[----:B------:R-:W-:-:S05]  /*6c00*/  IMAD.SHL.U32 R0, R2, 0x100000, RZ ;  /* 0x0010000002007824 */ /* 0x000fca00078e00ff */
[----:B------:R-:W-:-:S07]  /*6c10*/  LOP3.LUT R0, R3, R0, R4, 0xfe, !PT ;  /* 0x0000000003007212 */ /* 0x000fce00078efe04 */
.L_x_33828:
[----:B------:R-:W-:Y:S05]  /*6c20*/  BSYNC B0 ;  /* 0x0000000000007941 */ /* 0x000fea0003800000 */
.L_x_33827:
[----:B------:R-:W-:-:S04]  /*6c30*/  FSETP.NEU.FTZ.AND P0, PT, R0, RZ, PT ;  /* 0x000000ff0000720b */ /* 0x000fc80003f1d000 */
[----:B------:R-:W-:Y:S01]  /*6c40*/  P2R R16, PR, RZ, 0x1 ;  /* 0x00000001ff107803 */ /* 0x000fe20000000000 */
[----:B------:R-:W-:Y:S08]  /*6c50*/  BRA `(.L_x_33812) ;  /* 0x0000000400287947 */ /* 0x000ff00003800000 */
.L_x_33825:
        /* <DEDUP_REMOVED lines=21> */
.L_x_33834:
[----:B------:R-:W-:Y:S05]  /*6db0*/  BSYNC B1 ;  /* 0x0000000000017941 */ /* 0x000fea0003800000 */
.L_x_33833:
[----:B------:R-:W-:Y:S01]  /*6dc0*/  LEA R3, R0, 0x37800000, 0x17 ;  /* 0x3780000000037811 */ /* 0x000fe200078eb8ff */
[----:B------:R-:W-:-:S05]  /*6dd0*/  IMAD.SHL.U32 R0, R2, 0x200000, RZ ;  /* 0x0020000002007824 */ /* 0x000fca00078e00ff */
[----:B------:R-:W-:-:S07]  /*6de0*/  LOP3.LUT R0, R3, R0, R4, 0xfe, !PT ;  /* 0x0000000003007212 */ /* 0x000fce00078efe04 */
.L_x_33832:
[----:B------:R-:W-:Y:S05]  /*6df0*/  BSYNC B0 ;  /* 0x0000000000007941 */ /* 0x000fea0003800000 */
.L_x_33831:
[----:B------:R-:W-:-:S04]  /*6e00*/  FSETP.NEU.FTZ.AND P0, PT, R0, RZ, PT ;  /* 0x000000ff0000720b */ /* 0x000fc80003f1d000 */
[----:B------:R-:W-:Y:S01]  /*6e10*/  P2R R16, PR, RZ, 0x1 ;  /* 0x00000001ff107803 */ /* 0x000fe20000000000 */
[----:B------:R-:W-:Y:S08]  /*6e20*/  BRA `(.L_x_33812) ;  /* 0x0000000000b47947 */ /* 0x000ff00003800000 */
.L_x_33824:
        /* <DEDUP_REMOVED lines=14> */
.L_x_33838:
[----:B------:R-:W-:Y:S05]  /*6f10*/  BSYNC B0 ;  /* 0x0000000000007941 */ /* 0x000fea0003800000 */
.L_x_33837:
[----:B------:R-:W-:-:S04]  /*6f20*/  FSETP.NEU.FTZ.AND P0, PT, R0, RZ, PT ;  /* 0x000000ff0000720b */ /* 0x000fc80003f1d000 */
[----:B------:R-:W-:Y:S01]  /*6f30*/  P2R R16, PR, RZ, 0x1 ;  /* 0x00000001ff107803 */ /* 0x000fe20000000000 */
[----:B------:R-:W-:Y:S08]  /*6f40*/  BRA `(.L_x_33812) ;  /* 0x00000000006c7947 */ /* 0x000ff00003800000 */
.L_x_33811:
        /* <DEDUP_REMOVED lines=16> */
.L_x_33839:
[----:B------:R-:W-:-:S04]  /*7050*/  PLOP3.LUT P0, PT, PT, PT, PT, 0x8, 0x0 ;  /* 0x000000000000781c */ /* 0x000fc80003f0e170 */
[----:B------:R-:W-:Y:S01]  /*7060*/  P2R R16, PR, RZ, 0x1 ;  /* 0x00000001ff107803 */ /* 0x000fe20000000000 */
[----:B------:R-:W-:Y:S08]  /*7070*/  BRA `(.L_x_33812) ;  /* 0x0000000000207947 */ /* 0x000ff00003800000 */
.L_x_33836:
[----:B------:R-:W2:Y:S02]  /*7080*/  LDG.E.64 R2, desc[UR36][R2.64] ;  /* 0x0000002402027981 */ /* 0x000ea4000c1e1b00 */
[----:B--2---:R-:W-:-:S04]  /*7090*/  ISETP.NE.U32.AND P0, PT, R2, RZ, PT ;  /* 0x000000ff0200720c */ /* 0x004fc80003f05070 */
[----:B------:R-:W-:-:S04]  /*70a0*/  ISETP.NE.AND.EX P0, PT, R3, RZ, PT, P0 ;  /* 0x000000ff0300720c */ /* 0x000fc80003f05300 */
[----:B------:R-:W-:Y:S01]  /*70b0*/  P2R R16, PR, RZ, 0x1 ;  /* 0x00000001ff107803 */ /* 0x000fe20000000000 */
[----:B------:R-:W-:Y:S08]  /*70c0*/  BRA `(.L_x_33812) ;  /* 0x00000000000c7947 */ /* 0x000ff00003800000 */
.L_x_33835:
[----:B------:R-:W2:Y:S02]  /*70d0*/  LDG.E R2, desc[UR36][R2.64] ;  /* 0x0000002402027981 */ /* 0x000ea4000c1e1900 */
[----:B--2---:R-:W-:-:S04]  /*70e0*/  ISETP.NE.AND P0, PT, R2, RZ, PT ;  /* 0x000000ff0200720c */ /* 0x004fc80003f05270 */
[----:B------:R-:W-:-:S09]  /*70f0*/  P2R R16, PR, RZ, 0x1 ;  /* 0x00000001ff107803 */ /* 0x000fd20000000000 */
.L_x_33812:
[----:B------:R-:W0:Y:S01]  /*7100*/  LDC.U8 R4, c[0x0][0x245] ;  /* 0x00009140ff047b82 */ /* 0x000e220000000000 */
[----:B------:R-:W-:Y:S02]  /*7110*/  ULDC UR4, c[0x0][0x24c] ;  /* 0x0000930000047ab9 */ /* 0x000fe40000000800 */
        /* <DEDUP_REMOVED lines=16> */
[----:B--2---:R3:W4:Y:S01]  /*7220*/  I2F.F64.S16 R18, R2 ;  /* 0x0000000200127312 */ /* 0x0047220000101c00 */
[----:B------:R-:W-:Y:S05]  /*7230*/  BRA `(.L_x_33845) ;  /* 0x0000000c007c7947 */ /* 0x000fea0003800000 */
.L_x_33843:
[----:B------:R-:W2:Y:S02]  /*7240*/  LDG.E.U8 R2, desc[UR36][R2.64] ;  /* 0x0000002402027981 */ /* 0x000ea4000c1e1100 */
[----:B--2---:R0:W2:Y:S01]  /*7250*/  I2F.F64.U16 R18, R2 ;  /* 0x0000000200127312 */ /* 0x0040a20000101800 */
[----:B------:R-:W-:Y:S05]  /*7260*/  BRA `(.L_x_33845) ;  /* 0x0000000c00707947 */ /* 0x000fea0003800000 */
.L_x_33842:
[----:B------:R-:W-:-:S13]  /*7270*/  ISETP.NE.AND P0, PT, R0, 0x2, PT ;  /* 0x000000020000780c */ /* 0x000fda0003f05270 */
[----:B------:R-:W-:Y:S05]  /*7280*/  @!P0 BRA `(.L_x_33846) ;  /* 0x0000000000288947 */ /* 0x000fea0003800000 */
[----:B------:R-:W-:-:S13]  /*7290*/  ISETP.NE.AND P0, PT, R0, 0x3, PT ;  /* 0x000000030000780c */ /* 0x000fda0003f05270 */
[----:B------:R-:W-:Y:S05]  /*72a0*/  @!P0 BRA `(.L_x_33847) ;  /* 0x0000000000148947 */ /* 0x000fea0003800000 */
[----:B------:R-:W-:-:S13]  /*72b0*/  ISETP.NE.AND P0, PT, R0, 0x4, PT ;  /* 0x000000040000780c */ /* 0x000fda0003f05270 */
[----:B------:R-:W-:Y:S05]  /*72c0*/  @P0 BRA `(.L_x_33844) ;  /* 0x0000000800fc0947 */ /* 0x000fea0003800000 */
[----:B------:R-:W2:Y:S02]  /*72d0*/  LDG.E.64 R2, desc[UR36][R2.64] ;  /* 0x0000002402027981 */ /* 0x000ea4000c1e1b00 */
[----:B--2---:R0:W2:Y:S01]  /*72e0*/  I2F.F64.S64 R18, R2 ;  /* 0x0000000200127312 */ /* 0x0040a20000301c00 */
[----:B------:R-:W-:Y:S05]  /*72f0*/  BRA `(.L_x_33845) ;  /* 0x0000000c004c7947 */ /* 0x000fea0003800000 */
.L_x_33847:
[----:B------:R-:W2:Y:S02]  /*7300*/  LDG.E R2, desc[UR36][R2.64] ;  /* 0x0000002402027981 */ /* 0x000ea4000c1e1900 */
[----:B--2---:R0:W2:Y:S01]  /*7310*/  I2F.F64 R18, R2 ;  /* 0x0000000200127312 */ /* 0x0040a20000201c00 */
[----:B------:R-:W-:Y:S05]  /*7320*/  BRA `(.L_x_33845) ;  /* 0x0000000c00407947 */ /* 0x000fea0003800000 */
.L_x_33846:
[----:B------:R-:W2:Y:S02]  /*7330*/  LDG.E.U16 R2, desc[UR36][R2.64] ;  /* 0x0000002402027981 */ /* 0x000ea4000c1e1500 */
[----:B--2---:R0:W2:Y:S01]  /*7340*/  I2F.F64.S16 R18, R2 ;  /* 0x0000000200127312 */ /* 0x0040a20000101c00 */
[----:B------:R-:W-:Y:S05]  /*7350*/  BRA `(.L_x_33845) ;  /* 0x0000000c00347947 */ /* 0x000fea0003800000 */
.L_x_33841:
        /* <DEDUP_REMOVED lines=10> */
.L_x_33849:
[----:B------:R-:W2:Y:S02]  /*7400*/  LDG.E.U16 R0, desc[UR36][R2.64] ;  /* 0x0000002402007981 */ /* 0x000ea4000c1e1500 */
[----:B--2---:R-:W-:-:S05]  /*7410*/  HADD2.F32 R0, -RZ, R0.H0_H0 ;  /* 0x20000000ff007230 */ /* 0x004fca0000004100 */
[----:B------:R-:W-:-:S04]  /*7420*/  FMUL.FTZ R0, R0, 1 ;  /* 0x3f80000000007820 */ /* 0x000fc80000410000 */
[----:B------:R0:W2:Y:S01]  /*7430*/  F2F.F64.F32 R18, R0 ;  /* 0x0000000000127310 */ /* 0x0000a20000201800 */
[----:B------:R-:W-:Y:S05]  /*7440*/  BRA `(.L_x_33845) ;  /* 0x0000000800f87947 */ /* 0x000fea0003800000 */
.L_x_33848:
        /* <DEDUP_REMOVED lines=10> */
.L_x_33851:
[----:B------:R-:W2:Y:S02]  /*74f0*/  LDG.E.U16 R2, desc[UR36][R2.64] ;  /* 0x0000002402027981 */ /* 0x000ea4000c1e1500 */
[----:B--2---:R-:W-:-:S05]  /*7500*/  HADD2.F32 R0, -RZ, R2.H0_H0 ;  /* 0x20000002ff007230 */ /* 0x004fca0000004100 */
[----:B------:R-:W-:-:S04]  /*7510*/  FMUL.FTZ R0, R0, 1 ;  /* 0x3f80000000007820 */ /* 0x000fc80000410000 */
[----:B------:R0:W2:Y:S01]  /*7520*/  F2F.F64.F32 R18, R0 ;  /* 0x0000000000127310 */ /* 0x0000a20000201800 */
[----:B------:R-:W-:Y:S05]  /*7530*/  BRA `(.L_x_33845) ;  /* 0x0000000800bc7947 */ /* 0x000fea0003800000 */
.L_x_33850:
[----:B------:R0:W5:Y:S01]  /*7540*/  LDG.E.64 R18, desc[UR36][R2.64] ;  /* 0x0000002402127981 */ /* 0x000162000c1e1b00 */
[----:B------:R-:W-:Y:S05]  /*7550*/  BRA `(.L_x_33845) ;  /* 0x0000000800b47947 */ /* 0x000fea0003800000 */
.L_x_33840:
        /* <DEDUP_REMOVED lines=13> */
.L_x_33854:
[----:B------:R0:W5:Y:S01]  /*7630*/  LDG.E.64 R18, desc[UR36][R2.64] ;  /* 0x0000002402127981 */ /* 0x000162000c1e1b00 */
[----:B------:R-:W-:Y:S05]  /*7640*/  BRA `(.L_x_33845) ;  /* 0x0000000800787947 */ /* 0x000fea0003800000 */
.L_x_33853:
        /* <DEDUP_REMOVED lines=28> */
.L_x_33856:
        /* <DEDUP_REMOVED lines=15> */
.L_x_33855:
[----:B------:R-:W2:Y:S02]  /*7900*/  LDG.E.U16 R0, desc[UR36][R2.64] ;  /* 0x0000002402007981 */ /* 0x000ea4000c1e1500 */
[----:B--2---:R-:W-:-:S04]  /*7910*/  IMAD.U32 R0, R0, 0x10000, RZ ;  /* 0x0001000000007824 */ /* 0x004fc800078e00ff */
[----:B------:R-:W-:-:S04]  /*7920*/  FMUL.FTZ R0, R0, 1 ;  /* 0x3f80000000007820 */ /* 0x000fc80000410000 */
[----:B------:R0:W2:Y:S01]  /*7930*/  F2F.F64.F32 R18, R0 ;  /* 0x0000000000127310 */ /* 0x0000a20000201800 */
[----:B------:R-:W-:Y:S05]  /*7940*/  BRA `(.L_x_33845) ;  /* 0x0000000400b87947 */ /* 0x000fea0003800000 */
.L_x_33852:
        /* <DEDUP_REMOVED lines=11> */
.L_x_33859:
        /* <DEDUP_REMOVED lines=21> */
.L_x_33863:
[----:B------:R-:W-:Y:S05]  /*7b50*/  BSYNC B1 ;  /* 0x0000000000017941 */ /* 0x000fea0003800000 */
.L_x_33862:
[----:B------:R-:W-:Y:S01]  /*7b60*/  LEA R3, R0, 0x3b800000, 0x17 ;  /* 0x3b80000000037811 */ /* 0x000fe200078eb8ff */
[----:B------:R-:W-:-:S05]  /*7b70*/  IMAD.SHL.U32 R0, R2, 0x100000, RZ ;  /* 0x0010000002007824 */ /* 0x000fca00078e00ff */
[----:B------:R-:W-:-:S07]  /*7b80*/  LOP3.LUT R0, R3, R0, R4, 0xfe, !PT ;  /* 0x0000000003007212 */ /* 0x000fce00078efe04 */
.L_x_33861:
[----:B------:R-:W-:Y:S05]  /*7b90*/  BSYNC B0 ;  /* 0x0000000000007941 */ /* 0x000fea0003800000 */
.L_x_33860:
[----:B------:R-:W-:-:S04]  /*7ba0*/  FMUL.FTZ R0, R0, 1 ;  /* 0x3f80000000007820 */ /* 0x000fc80000410000 */
[----:B------:R0:W2:Y:S01]  /*7bb0*/  F2F.F64.F32 R18, R0 ;  /* 0x0000000000127310 */ /* 0x0000a20000201800 */
[----:B------:R-:W-:Y:S05]  /*7bc0*/  BRA `(.L_x_33845) ;  /* 0x0000000400187947 */ /* 0x000fea0003800000 */
.L_x_33858:
        /* <DEDUP_REMOVED lines=21> */
.L_x_33867:
[----:B------:R-:W-:Y:S05]  /*7d20*/  BSYNC B1 ;  /* 0x0000000000017941 */ /* 0x000fea0003800000 */
.L_x_33866:
[----:B------:R-:W-:Y:S01]  /*7d30*/  LEA R3, R0, 0x37800000, 0x17 ;  /* 0x3780000000037811 */ /* 0x000fe200078eb8ff */
[----:B------:R-:W-:-:S05]  /*7d40*/  IMAD.SHL.U32 R0, R2, 0x200000, RZ ;  /* 0x0020000002007824 */ /* 0x000fca00078e00ff */
[----:B------:R-:W-:-:S07]  /*7d50*/  LOP3.LUT R0, R3, R0, R4, 0xfe, !PT ;  /* 0x0000000003007212 */ /* 0x000fce00078efe04 */
.L_x_33865:
[----:B------:R-:W-:Y:S05]  /*7d60*/  BSYNC B0 ;  /* 0x0000000000007941 */ /* 0x000fea0003800000 */
.L_x_33864:
[----:B------:R-:W-:-:S04]  /*7d70*/  FMUL.FTZ R0, R0, 1 ;  /* 0x3f80000000007820 */ /* 0x000fc80000410000 */
[----:B------:R0:W2:Y:S01]  /*7d80*/  F2F.F64.F32 R18, R0 ;  /* 0x0000000000127310 */ /* 0x0000a20000201800 */
[----:B------:R-:W-:Y:S05]  /*7d90*/  BRA `(.L_x_33845) ;  /* 0x0000000000a47947 */ /* 0x000fea0003800000 */
.L_x_33857:
        /* <DEDUP_REMOVED lines=14> */
.L_x_33871:
[----:B------:R-:W-:Y:S05]  /*7e80*/  BSYNC B0 ;  /* 0x0000000000007941 */ /* 0x000fea0003800000 */
.L_x_33870:
[----:B------:R-:W-:-:S04]  /*7e90*/  FMUL.FTZ R0, R0, 1 ;  /* 0x3f80000000007820 */ /* 0x000fc80000410000 */
[----:B------:R0:W2:Y:S01]  /*7ea0*/  F2F.F64.F32 R18, R0 ;  /* 0x0000000000127310 */ /* 0x0000a20000201800 */
[----:B------:R-:W-:Y:S05]  /*7eb0*/  BRA `(.L_x_33845) ;  /* 0x00000000005c7947 */ /* 0x000fea0003800000 */
.L_x_33844:
        /* <DEDUP_REMOVED lines=16> */
.L_x_33872:
[----:B------:R-:W-:Y:S01]  /*7fc0*/  CS2R R18, SRZ ;  /* 0x0000000000127805 */ /* 0x000fe2000001ff00 */
[----:B------:R-:W-:Y:S06]  /*7fd0*/  BRA `(.L_x_33845) ;  /* 0x0000000000147947 */ /* 0x000fec0003800000 */
.L_x_33869:
[----:B------:R-:W2:Y:S02]  /*7fe0*/  LDG.E.64 R2, desc[UR36][R2.64] ;  /* 0x0000002402027981 */ /* 0x000ea4000c1e1b00 */
[----:B--2---:R0:W2:Y:S01]  /*7ff0*/  I2F.F64.U64 R18, R2 ;  /* 0x0000000200127312 */ /* 0x0040a20000301800 */
[----:B------:R-:W-:Y:S05]  /*8000*/  BRA `(.L_x_33845) ;  /* 0x0000000000087947 */ /* 0x000fea0003800000 */
.L_x_33868:
[----:B------:R-:W2:Y:S02]  /*8010*/  LDG.E R2, desc[UR36][R2.64] ;  /* 0x0000002402027981 */ /* 0x000ea4000c1e1900 */
[----:B--2---:R0:W2:Y:S02]  /*8020*/  I2F.F64.U32 R18, R2 ;  /* 0x0000000200127312 */ /* 0x0040a40000201800 */
.L_x_33845:
[----:B0-----:R-:W0:Y:S01]  /*8030*/  LDC.U8 R4, c[0x0][0x246] ;  /* 0x00009180ff047b82 */ /* 0x001e220000000000 */
[----:B------:R-:W-:Y:S02]  /*8040*/  ULDC UR4, c[0x0][0x250] ;  /* 0x0000940000047ab9 */ /* 0x000fe40000000800 */
[----:B------:R-:W-:-:S05]  /*8050*/  IMAD R17, R17, UR4, RZ ;  /* 0x0000000411117c24 */ /* 0x000fca000f8e02ff */
[----:B---3--:R-:W3:Y:S01]  /*8060*/  LDC.64 R2, c[0x0][0x238] ;  /* 0x00008e00ff027b82 */ /* 0x008ee20000000a00 */
        /* <DEDUP_REMOVED lines=16> */
.L_x_33876:
[----:B------:R-:W3:Y:S02]  /*8170*/  LDG.E.U8 R2, desc[UR36][R2.64] ;  /* 0x0000002402027981 */ /* 0x000ee4000c1e1100 */
[----:B---3--:R0:W3:Y:S01]  /*8180*/  I2F.F64.U16 R22, R2 ;  /* 0x0000000200167312 */ /* 0x0080e20000101800 */
[----:B------:R-:W-:Y:S05]  /*8190*/  BRA `(.L_x_33878) ;  /* 0x0000000c00707947 */ /* 0x000fea0003800000 */
.L_x_33875:
        /* <DEDUP_REMOVED lines=9> */
.L_x_33880:
[----:B------:R-:W3:Y:S02]  /*8230*/  LDG.E R2, desc[UR36][R2.64] ;  /* 0x0000002402027981 */ /* 0x000ee4000c1e1900 */
[----:B---3--:R0:W3:Y:S01]  /*8240*/  I2F.F64 R22, R2 ;  /* 0x0000000200167312 */ /* 0x0080e20000201c00 */
[----:B------:R-:W-:Y:S05]  /*8250*/  BRA `(.L_x_33878) ;  /* 0x0000000c00407947 */ /* 0x000fea0003800000 */
.L_x_33879:
[----:B------:R-:W3:Y:S02]  /*8260*/  LDG.E.U16 R2, desc[UR36][R2.64] ;  /* 0x0000002402027981 */ /* 0x000ee4000c1e1500 */
[----:B---3--:R0:W3:Y:S01]  /*8270*/  I2F.F64.S16 R22, R2 ;  /* 0x0000000200167312 */ /* 0x0080e20000101c00 */
[----:B------:R-:W-:Y:S05]  /*8280*/  BRA `(.L_x_33878) ;  /* 0x0000000c00347947 */ /* 0x000fea0003800000 */
.L_x_33874:
        /* <DEDUP_REMOVED lines=10> */
.L_x_33882:
[----:B------:R-:W3:Y:S02]  /*8330*/  LDG.E.U16 R0, desc[UR36][R2.64] ;  /* 0x0000002402007981 */ /* 0x000ee4000c1e1500 */
[----:B---3--:R-:W-:-:S05]  /*8340*/  HADD2.F32 R0, -RZ, R0.H0_H0 ;  /* 0x20000000ff007230 */ /* 0x008fca0000004100 */
[----:B------:R-:W-:-:S04]  /*8350*/  FMUL.FTZ R0, R0, 1 ;  /* 0x3f80000000007820 */ /* 0x000fc80000410000 */
[----:B------:R0:W3:Y:S01]  /*8360*/  F2F.F64.F32 R22, R0 ;  /* 0x0000000000167310 */ /* 0x0000e20000201800 */
[----:B------:R-:W-:Y:S05]  /*8370*/  BRA `(.L_x_33878) ;  /* 0x0000000800f87947 */ /* 0x000fea0003800000 */
.L_x_33881:
        /* <DEDUP_REMOVED lines=10> */
.L_x_33884:
[----:B------:R-:W3:Y:S02]  /*8420*/  LDG.E.U16 R2, desc[UR36][R2.64] ;  /* 0x0000002402027981 */ /* 0x000ee4000c1e1500 */
[----:B---3--:R-:W-:-:S05]  /*8430*/  HADD2.F32 R0, -RZ, R2.H0_H0 ;  /* 0x20000002ff007230 */ /* 0x008fca0000004100 */
[----:B------:R-:W-:-:S04]  /*8440*/  FMUL.FTZ R0, R0, 1 ;  /* 0x3f80000000007820 */ /* 0x000fc80000410000 */
[----:B------:R0:W3:Y:S01]  /*8450*/  F2F.F64.F32 R22, R0 ;  /* 0x0000000000167310 */ /* 0x0000e20000201800 */
[----:B------:R-:W-:Y:S05]  /*8460*/  BRA `(.L_x_33878) ;  /* 0x0000000800bc7947 */ /* 0x000fea0003800000 */
.L_x_33883:
[----:B------:R0:W5:Y:S01]  /*8470*/  LDG.E.64 R22, desc[UR36][R2.64] ;  /* 0x0000002402167981 */ /* 0x000162000c1e1b00 */
[----:B------:R-:W-:Y:S05]  /*8480*/  BRA `(.L_x_33878) ;  /* 0x0000000800b47947 */ /* 0x000fea0003800000 */
.L_x_33873:
        /* <DEDUP_REMOVED lines=13> */
.L_x_33887:
[----:B------:R0:W5:Y:S01]  /*8560*/  LDG.E.64 R22, desc[UR36][R2.64] ;  /* 0x0000002402167981 */ /* 0x000162000c1e1b00 */
[----:B------:R-:W-:Y:S05]  /*8570*/  BRA `(.L_x_33878) ;  /* 0x0000000800787947 */ /* 0x000fea0003800000 */
.L_x_33886:
        /* <DEDUP_REMOVED lines=28> */
.L_x_33889:
        /* <DEDUP_REMOVED lines=15> */
.L_x_33888:
[----:B------:R-:W3:Y:S02]  /*8830*/  LDG.E.U16 R0, desc[UR36][R2.64] ;  /* 0x0000002402007981 */ /* 0x000ee4000c1e1500 */
[----:B---3--:R-:W-:-:S04]  /*8840*/  IMAD.U32 R0, R0, 0x10000, RZ ;  /* 0x0001000000007824 */ /* 0x008fc800078e00ff */
[----:B------:R-:W-:-:S04]  /*8850*/  FMUL.FTZ R0, R0, 1 ;  /* 0x3f80000000007820 */ /* 0x000fc80000410000 */
[----:B------:R0:W3:Y:S01]  /*8860*/  F2F.F64.F32 R22, R0 ;  /* 0x0000000000167310 */ /* 0x0000e20000201800 */
[----:B------:R-:W-:Y:S05]  /*8870*/  BRA `(.L_x_33878) ;  /* 0x0000000400b87947 */ /* 0x000fea0003800000 */
.L_x_33885:
        /* <DEDUP_REMOVED lines=11> */
.L_x_33892:
        /* <DEDUP_REMOVED lines=21> */
.L_x_33896:
[----:B------:R-:W-:Y:S05]  /*8a80*/  BSYNC B1 ;  /* 0x0000000000017941 */ /* 0x000fea0003800000 */
.L_x_33895:
[----:B------:R-:W-:Y:S01]  /*8a90*/  LEA R3, R0, 0x3b800000, 0x17 ;  /* 0x3b80000000037811 */ /* 0x000fe200078eb8ff */
[----:B------:R-:W-:-:S05]  /*8aa0*/  IMAD.SHL.U32 R0, R2, 0x100000, RZ ;  /* 0x0010000002007824 */ /* 0x000fca00078e00ff */
[----:B------:R-:W-:-:S07]  /*8ab0*/  LOP3.LUT R0, R3, R0, R4, 0xfe, !PT ;  /* 0x0000000003007212 */ /* 0x000fce00078efe04 */
.L_x_33894:
[----:B------:R-:W-:Y:S05]  /*8ac0*/  BSYNC B0 ;  /* 0x0000000000007941 */ /* 0x000fea0003800000 */
.L_x_33893:
[----:B------:R-:W-:-:S04]  /*8ad0*/  FMUL.FTZ R0, R0, 1 ;  /* 0x3f80000000007820 */ /* 0x000fc80000410000 */
[----:B------:R0:W3:Y:S01]  /*8ae0*/  F2F.F64.F32 R22, R0 ;  /* 0x0000000000167310 */ /* 0x0000e20000201800 */
[----:B------:R-:W-:Y:S05]  /*8af0*/  BRA `(.L_x_33878) ;  /* 0x0000000400187947 */ /* 0x000fea0003800000 */
.L_x_33891:
        /* <DEDUP_REMOVED lines=21> */
.L_x_33900:
[----:B------:R-:W-:Y:S05]  /*8c50*/  BSYNC B1 ;  /* 0x0000000000017941 */ /* 0x000fea0003800000 */
.L_x_33899:
[----:B------:R-:W-:Y:S01]  /*8c60*/  LEA R3, R0, 0x37800000, 0x17 ;  /* 0x3780000000037811 */ /* 0x000fe200078eb8ff */
[----:B------:R-:W-:-:S05]  /*8c70*/  IMAD.SHL.U32 R0, R2, 0x200000, RZ ;  /* 0x0020000002007824 */ /* 0x000fca00078e00ff */
[----:B------:R-:W-:-:S07]  /*8c80*/  LOP3.LUT R0, R3, R0, R4, 0xfe, !PT ;  /* 0x0000000003007212 */ /* 0x000fce00078efe04 */
.L_x_33898:
[----:B------:R-:W-:Y:S05]  /*8c90*/  BSYNC B0 ;  /* 0x0000000000007941 */ /* 0x000fea0003800000 */
.L_x_33897:
[----:B------:R-:W-:-:S04]  /*8ca0*/  FMUL.FTZ R0, R0, 1 ;  /* 0x3f80000000007820 */ /* 0x000fc80000410000 */
[----:B------:R0:W3:Y:S01]  /*8cb0*/  F2F.F64.F32 R22, R0 ;  /* 0x0000000000167310 */ /* 0x0000e20000201800 */
[----:B------:R-:W-:Y:S05]  /*8cc0*/  BRA `(.L_x_33878) ;  /* 0x0000000000a47947 */ /* 0x000fea0003800000 */
.L_x_33890:
        /* <DEDUP_REMOVED lines=14> */
.L_x_33904:
[----:B------:R-:W-:Y:S05]  /*8db0*/  BSYNC B0 ;  /* 0x0000000000007941 */ /* 0x000fea0003800000 */
.L_x_33903:
[----:B------:R-:W-:-:S04]  /*8dc0*/  FMUL.FTZ R0, R0, 1 ;  /* 0x3f80000000007820 */ /* 0x000fc80000410000 */
[----:B------:R0:W3:Y:S01]  /*8dd0*/  F2F.F64.F32 R22, R0 ;  /* 0x0000000000167310 */ /* 0x0000e20000201800 */
[----:B------:R-:W-:Y:S05]  /*8de0*/  BRA `(.L_x_33878) ;  /* 0x00000000005c7947 */ /* 0x000fea0003800000 */
.L_x_33877:
        /* <DEDUP_REMOVED lines=16> */
.L_x_33905:
[----:B------:R-:W-:Y:S01]  /*8ef0*/  CS2R R22, SRZ ;  /* 0x0000000000167805 */ /* 0x000fe2000001ff00 */
[----:B------:R-:W-:Y:S06]  /*8f00*/  BRA `(.L_x_33878) ;  /* 0x0000000000147947 */ /* 0x000fec0003800000 */
.L_x_33902:
[----:B------:R-:W3:Y:S02]  /*8f10*/  LDG.E.64 R22, desc[UR36][R2.64] ;  /* 0x0000002402167981 */ /* 0x000ee4000c1e1b00 */
[----:B---3--:R-:W0:Y:S01]  /*8f20*/  I2F.F64.U64 R22, R22 ;  /* 0x0000001600167312 */ /* 0x008e220000301800 */
[----:B------:R-:W-:Y:S05]  /*8f30*/  BRA `(.L_x_33878) ;  /* 0x0000000000087947 */ /* 0x000fea0003800000 */
.L_x_33901:
[----:B------:R-:W3:Y:S02]  /*8f40*/  LDG.E R2, desc[UR36][R2.64] ;  /* 0x0000002402027981 */ /* 0x000ee4000c1e1900 */
[----:B---3--:R0:W3:Y:S02]  /*8f50*/  I2F.F64.U32 R22, R2 ;  /* 0x0000000200167312 */ /* 0x0080e40000201800 */
.L_x_33878:
[----:B------:R-:W-:Y:S01]  /*8f60*/  ISETP.NE.AND P0, PT, R16, RZ, PT ;  /* 0x000000ff1000720c */ /* 0x000fe20003f05270 */
[----:B------:R-:W-:-:S03]  /*8f70*/  VIADD R34, R34, 0x80 ;  /* 0x0000008022227836 */ /* 0x000fc60000000000 */
[----:B------:R-:W-:-:S09]  /*8f80*/  SEL R36, RZ, 0x1, !P0 ;  /* 0x00000001ff247807 */ /* 0x000fd20004000000 */
.L_x_33806:
[----:B------:R-:W-:Y:S05]  /*8f90*/  BSYNC B6 ;  /* 0x0000000000067941 */ /* 0x000fea0003800000 */
.L_x_33805:
[----:B0-----:R-:W0:Y:S01]  /*8fa0*/  S2R R2, SR_CTAID.X ;  /* 0x0000000000027919 */ /* 0x001e220000002500 */
[----:B------:R-:W0:Y:S01]  /*8fb0*/  LDC R0, c[0x0][0x210] ;  /* 0x00008400ff007b82 */ /* 0x000e220000000800 */
[----:B------:R-:W-:Y:S01]  /*8fc0*/  BSSY B6, `(.L_x_33906) ;  /* 0x00002f8000067945 */ /* 0x000fe20003800000 */
[----:B------:R-:W-:Y:S01]  /*8fd0*/  CS2R R16, SRZ ;  /* 0x0000000000107805 */ /* 0x000fe2000001ff00 */
[----:B0-----:R-:W-:-:S05]  /*8fe0*/  IMAD R0, R2, -0x200, R0 ;  /* 0xfffffe0002007824 */ /* 0x001fca00078e0200 */
        /* <DEDUP_REMOVED lines=25> */
.L_x_33911:
[----:B------:R-:W2:Y:S02]  /*9180*/  LDG.E.U8 R2, desc[UR36][R2.64] ;  /* 0x0000002402027981 */ /* 0x000ea4000c1e1100 */
[----:B--2---:R-:W-:-:S04]  /*9190*/  ISETP.NE.AND P0, PT, R2, RZ, PT ;  /* 0x000000ff0200720c */ /* 0x004fc80003f05270 */
[----:B------:R-:W-:Y:S01]  /*91a0*/  P2R R34, PR, RZ, 0x1 ;  /* 0x00000001ff227803 */ /* 0x000fe20000000000 */
[----:B------:R-:W-:Y:S08]  /*91b0*/  BRA `(.L_x_33913) ;  /* 0x0000000c00c47947 */ /* 0x000ff00003800000 */
.L_x_33910:
        /* <DEDUP_REMOVED lines=11> */
.L_x_33915:
[----:B------:R-:W2:Y:S02]  /*9270*/  LDG.E R2, desc[UR36][R2.64] ;  /* 0x0000002402027981 */ /* 0x000ea4000c1e1900 */
[----:B--2---:R-:W-:-:S04]  /*9280*/  ISETP.NE.AND P0, PT, R2, RZ, PT ;  /* 0x000000ff0200720c */ /* 0x004fc80003f05270 */
[----:B------:R-:W-:Y:S01]  /*9290*/  P2R R34, PR, RZ, 0x1 ;  /* 0x00000001ff227803 */ /* 0x000fe20000000000 */
[----:B------:R-:W-:Y:S08]  /*92a0*/  BRA `(.L_x_33913) ;  /* 0x0000000c00887947 */ /* 0x000ff00003800000 */
.L_x_33914:
[----:B------:R-:W2:Y:S02]  /*92b0*/  LDG.E.U16 R2, desc[UR36][R2.64] ;  /* 0x0000002402027981 */ /* 0x000ea4000c1e1500 */
[----:B--2---:R-:W-:-:S04]  /*92c0*/  ISETP.NE.AND P0, PT, R2, RZ, PT ;  /* 0x000000ff0200720c */ /* 0x004fc80003f05270 */
[----:B------:R-:W-:Y:S01]  /*92d0*/  P2R R34, PR, RZ, 0x1 ;  /* 0x00000001ff227803 */ /* 0x000fe20000000000 */
[----:B------:R-:W-:Y:S08]  /*92e0*/  BRA `(.L_x_33913) ;  /* 0x0000000c00787947 */ /* 0x000ff00003800000 */
.L_x_33909:
        /* <DEDUP_REMOVED lines=10> */
.L_x_33917:
[----:B------:R-:W2:Y:S02]  /*9390*/  LDG.E.U16 R0, desc[UR36][R2.64] ;  /* 0x0000002402007981 */ /* 0x000ea4000c1e1500 */
[----:B--2---:R-:W-:-:S05]  /*93a0*/  HADD2.F32 R0, -RZ, R0.H0_H0 ;  /* 0x20000000ff007230 */ /* 0x004fca0000004100 */
[----:B------:R-:W-:-:S04]  /*93b0*/  FSETP.NEU.FTZ.AND P0, PT, R0, RZ, PT ;  /* 0x000000ff0000720b */ /* 0x000fc80003f1d000 */
[----:B------:R-:W-:Y:S01]  /*93c0*/  P2R R34, PR, RZ, 0x1 ;  /* 0x00000001ff227803 */ /* 0x000fe20000000000 */
[----:B------:R-:W-:Y:S08]  /*93d0*/  BRA `(.L_x_33913) ;  /* 0x0000000c003c7947 */ /* 0x000ff00003800000 */
.L_x_33916:
        /* <DEDUP_REMOVED lines=12> */
.L_x_33919:
        /* <DEDUP_REMOVED lines=11> */
.L_x_33918:
[----:B------:R-:W2:Y:S02]  /*9550*/  LDG.E.64 R2, desc[UR36][R2.64] ;  /* 0x0000002402027981 */ /* 0x000ea4000c1e1b00 */
[----:B--2---:R-:W-:-:S06]  /*9560*/  DSETP.NEU.AND P0, PT, R2, RZ, PT ;  /* 0x000000ff0200722a */ /* 0x004fcc0003f0d000 */
[----:B------:R-:W-:Y:S01]  /*9570*/  P2R R34, PR, RZ, 0x1 ;  /* 0x00000001ff227803 */ /* 0x000fe20000000000 */
[----:B------:R-:W-:Y:S07]  /*9580*/  BRA `(.L_x_33913) ;  /* 0x0000000800d07947 */ /* 0x000fee0003800000 */
.L_x_33908:
        /* <DEDUP_REMOVED lines=12> */
.L_x_33922:
[----:B------:R-:W2:Y:S02]  /*9650*/  LDG.E.128 R4, desc[UR36][R2.64] ;  /* 0x0000002402047981 */ /* 0x000ea4000c1e1d00 */
[----:B--2---:R-:W-:-:S06]  /*9660*/  DSETP.NEU.AND P0, PT, R6, RZ, PT ;  /* 0x000000ff0600722a */ /* 0x004fcc0003f0d000 */
[----:B------:R-:W-:-:S06]  /*9670*/  DSETP.NEU.OR P0, PT, R4, RZ, P0 ;  /* 0x000000ff0400722a */ /* 0x000fcc000070d400 */
[----:B------:R-:W-:Y:S01]  /*9680*/  P2R R34, PR, RZ, 0x1 ;  /* 0x00000001ff227803 */ /* 0x000fe20000000000 */
[----:B------:R-:W-:Y:S07]  /*9690*/  BRA `(.L_x_33913) ;  /* 0x00000008008c7947 */ /* 0x000fee0003800000 */
.L_x_33921:
        /* <DEDUP_REMOVED lines=28> */
.L_x_33924:
        /* <DEDUP_REMOVED lines=15> */
.L_x_33923:
[----:B------:R-:W2:Y:S02]  /*9950*/  LDG.E.U16 R0, desc[UR36][R2.64] ;  /* 0x0000002402007981 */ /* 0x000ea4000c1e1500 */
[----:B--2---:R-:W-:-:S05]  /*9960*/  IMAD.U32 R0, R0, 0x10000, RZ ;  /* 0x0001000000007824 */ /* 0x004fca00078e00ff */
[----:B------:R-:W-:-:S04]  /*9970*/  FSETP.NEU.FTZ.AND P0, PT, R0, RZ, PT ;  /* 0x000000ff0000720b */ /* 0x000fc80003f1d000 */
[----:B------:R-:W-:Y:S01]  /*9980*/  P2R R34, PR, RZ, 0x1 ;  /* 0x00000001ff227803 */ /* 0x000fe20000000000 */
[----:B------:R-:W-:Y:S08]  /*9990*/  BRA `(.L_x_33913) ;  /* 0x0000000400cc7947 */ /* 0x000ff00003800000 */
.L_x_33920:
        /* <DEDUP_REMOVED lines=12> */
.L_x_33927:
        /* <DEDUP_REMOVED lines=21> */
.L_x_33931:
[----:B------:R-:W-:Y:S05]  /*9bb0*/  BSYNC B1 ;  /* 0x0000000000017941 */ /* 0x000fea0003800000 */
.L_x_33930:
[----:B------:R-:W-:Y:S01]  /*9bc0*/  LEA R3, R0, 0x3b800000, 0x17 ;  /* 0x3b80000000037811 */ /* 0x000fe200078eb8ff */
[----:B------:R-:W-:-:S05]  /*9bd0*/  IMAD.SHL.U32 R0, R2, 0x100000, RZ ;  /* 0x0010000002007824 */ /* 0x000fca00078e00ff */
[----:B------:R-:W-:-:S07]  /*9be0*/  LOP3.LUT R0, R3, R0, R4, 0xfe, !PT ;  /* 0x0000000003007212 */ /* 0x000fce00078efe04 */
.L_x_33929:
[----:B------:R-:W-:Y:S05]  /*9bf0*/  BSYNC B0 ;  /* 0x0000000000007941 */ /* 0x000fea0003800000 */
.L_x_33928:
[----:B------:R-:W-:-:S04]  /*9c00*/  FSETP.NEU.FTZ.AND P0, PT, R0, RZ, PT ;  /* 0x000000ff0000720b */ /* 0x000fc80003f1d000 */
[----:B------:R-:W-:Y:S01]  /*9c10*/  P2R R34, PR, RZ, 0x1 ;  /* 0x00000001ff227803 */ /* 0x000fe20000000000 */
[----:B------:R-:W-:Y:S08]  /*9c20*/  BRA `(.L_x_33913) ;  /* 0x0000000400287947 */ /* 0x000ff00003800000 */
.L_x_33926:
        /* <DEDUP_REMOVED lines=21> */
.L_x_33935:
[----:B------:R-:W-:Y:S05]  /*9d80*/  BSYNC B1 ;  /* 0x0000000000017941 */ /* 0x000fea0003800000 */
.L_x_33934:
[----:B------:R-:W-:Y:S01]  /*9d90*/  LEA R3, R0, 0x37800000, 0x17 ;  /* 0x3780000000037811 */ /* 0x000fe200078eb8ff */
[----:B------:R-:W-:-:S05]  /*9da0*/  IMAD.SHL.U32 R0, R2, 0x200000, RZ ;  /* 0x0020000002007824 */ /* 0x000fca00078e00ff */
[----:B------:R-:W-:-:S07]  /*9db0*/  LOP3.LUT R0, R3, R0, R4, 0xfe, !PT ;  /* 0x0000000003007212 */ /* 0x000fce00078efe04 */
.L_x_33933:
[----:B------:R-:W-:Y:S05]  /*9dc0*/  BSYNC B0 ;  /* 0x0000000000007941 */ /* 0x000fea0003800000 */
.L_x_33932:
[----:B------:R-:W-:-:S04]  /*9dd0*/  FSETP.NEU.FTZ.AND P0, PT, R0, RZ, PT ;  /* 0x000000ff0000720b */ /* 0x000fc80003f1d000 */
[----:B------:R-:W-:Y:S01]  /*9de0*/  P2R R34, PR, RZ, 0x1 ;  /* 0x00000001ff227803 */ /* 0x000fe20000000000 */
[----:B------:R-:W-:Y:S08]  /*9df0*/  BRA `(.L_x_33913) ;  /* 0x0000000000b47947 */ /* 0x000ff00003800000 */
.L_x_33925:
        /* <DEDUP_REMOVED lines=14> */
.L_x_33939:
[----:B------:R-:W-:Y:S05]  /*9ee0*/  BSYNC B0 ;  /* 0x0000000000007941 */ /* 0x000fea0003800000 */
.L_x_33938:
[----:B------:R-:W-:-:S04]  /*9ef0*/  FSETP.NEU.FTZ.AND P0, PT, R0, RZ, PT ;  /* 0x000000ff0000720b */ /* 0x000fc80003f1d000 */
[----:B------:R-:W-:Y:S01]  /*9f00*/  P2R R34, PR, RZ, 0x1 ;  /* 0x00000001ff227803 */ /* 0x000fe20000000000 */
[----:B------:R-:W-:Y:S08]  /*9f10*/  BRA `(.L_x_33913) ;  /* 0x00000000006c7947 */ /* 0x000ff00003800000 */
.L_x_33912:
        /* <DEDUP_REMOVED lines=16> */
.L_x_33940:
[----:B------:R-:W-:-:S04]  /*a020*/  PLOP3.LUT P0, PT, PT, PT, PT, 0x8, 0x0 ;  /* 0x000000000000781c */ /* 0x000fc80003f0e170 */
[----:B------:R-:W-:Y:S01]  /*a030*/  P2R R34, PR, RZ, 0x1 ;  /* 0x00000001ff227803 */ /* 0x000fe20000000000 */
[----:B------:R-:W-:Y:S08]  /*a040*/  BRA `(.L_x_33913) ;  /* 0x0000000000207947 */ /* 0x000ff00003800000 */
.L_x_33937:
[----:B------:R-:W2:Y:S02]  /*a050*/  LDG.E.64 R2, desc[UR36][R2.64] ;  /* 0x0000002402027981 */ /* 0x000ea4000c1e1b00 */
[----:B--2---:R-:W-:-:S04]  /*a060*/  ISETP.NE.U32.AND P0, PT, R2, RZ, PT ;  /* 0x000000ff0200720c */ /* 0x004fc80003f05070 */
[----:B------:R-:W-:-:S04]  /*a070*/  ISETP.NE.AND.EX P0, PT, R3, RZ, PT, P0 ;  /* 0x000000ff0300720c */ /* 0x000fc80003f05300 */
[----:B------:R-:W-:Y:S01]  /*a080*/  P2R R34, PR, RZ, 0x1 ;  /* 0x00000001ff227803 */ /* 0x000fe20000000000 */
[----:B------:R-:W-:Y:S08]  /*a090*/  BRA `(.L_x_33913) ;  /* 0x00000000000c7947 */ /* 0x000ff00003800000 */
.L_x_33936:
[----:B------:R-:W2:Y:S02]  /*a0a0*/  LDG.E R2, desc[UR36][R2.64] ;  /* 0x0000002402027981 */ /* 0x000ea4000c1e1900 */
[----:B--2---:R-:W-:-:S04]  /*a0b0*/  ISETP.NE.AND P0, PT, R2, RZ, PT ;  /* 0x000000ff0200720c */ /* 0x004fc80003f05270 */
[----:B------:R-:W-:-:S09]  /*a0c0*/  P2R R34, PR, RZ, 0x1 ;  /* 0x00000001ff227803 */ /* 0x000fd20000000000 */
.L_x_33913:
        /* <DEDUP_REMOVED lines=20> */
.L_x_33944:
[----:B------:R-:W2:Y:S02]  /*a210*/  LDG.E.U8 R2, desc[UR36][R2.64] ;  /* 0x0000002402027981 */ /* 0x000ea4000c1e1100 */
[----:B--2---:R0:W1:Y:S01]  /*a220*/  I2F.F64.U16 R16, R2 ;  /* 0x0000000200107312 */ /* 0x0040620000101800 */
[----:B------:R-:W-:Y:S05]  /*a230*/  BRA `(.L_x_33946) ;  /* 0x0000000c00707947 */ /* 0x000fea0003800000 */
.L_x_33943:
        /* <DEDUP_REMOVED lines=9> */
.L_x_33948:
[----:B------:R-:W2:Y:S02]  /*a2d0*/  LDG.E R2, desc[UR36][R2.64] ;  /* 0x0000002402027981 */ /* 0x000ea4000c1e1900 */
[----:B--2---:R0:W1:Y:S01]  /*a2e0*/  I2F.F64 R16, R2 ;  /* 0x0000000200107312 */ /* 0x0040620000201c00 */
[----:B------:R-:W-:Y:S05]  /*a2f0*/  BRA `(.L_x_33946) ;  /* 0x0000000c00407947 */ /* 0x000fea0003800000 */
.L_x_33947:
[----:B------:R-:W2:Y:S02]  /*a300*/  LDG.E.U16 R2, desc[UR36][R2.64] ;  /* 0x0000002402027981 */ /* 0x000ea4000c1e1500 */
[----:B--2---:R0:W1:Y:S01]  /*a310*/  I2F.F64.S16 R16, R2 ;  /* 0x0000000200107312 */ /* 0x0040620000101c00 */
[----:B------:R-:W-:Y:S05]  /*a320*/  BRA `(.L_x_33946) ;  /* 0x0000000c00347947 */ /* 0x000fea0003800000 */
.L_x_33942:
        /* <DEDUP_REMOVED lines=10> */
.L_x_33950:
[----:B------:R-:W2:Y:S02]  /*a3d0*/  LDG.E.U16 R0, desc[UR36][R2.64] ;  /* 0x0000002402007981 */ /* 0x000ea4000c1e1500 */
[----:B--2---:R-:W-:-:S05]  /*a3e0*/  HADD2.F32 R0, -RZ, R0.H0_H0 ;  /* 0x20000000ff007230 */ /* 0x004fca0000004100 */
[----:B------:R-:W-:-:S04]  /*a3f0*/  FMUL.FTZ R0, R0, 1 ;  /* 0x3f80000000007820 */ /* 0x000fc80000410000 */
[----:B------:R0:W1:Y:S01]  /*a400*/  F2F.F64.F32 R16, R0 ;  /* 0x0000000000107310 */ /* 0x0000620000201800 */
[----:B------:R-:W-:Y:S05]  /*a410*/  BRA `(.L_x_33946) ;  /* 0x0000000800f87947 */ /* 0x000fea0003800000 */
.L_x_33949:
        /* <DEDUP_REMOVED lines=10> */
.L_x_33952:
[----:B------:R-:W2:Y:S02]  /*a4c0*/  LDG.E.U16 R2, desc[UR36][R2.64] ;  /* 0x0000002402027981 */ /* 0x000ea4000c1e1500 */
[----:B--2---:R-:W-:-:S05]  /*a4d0*/  HADD2.F32 R0, -RZ, R2.H0_H0 ;  /* 0x20000002ff007230 */ /* 0x004fca0000004100 */
[----:B------:R-:W-:-:S04]  /*a4e0*/  FMUL.FTZ R0, R0, 1 ;  /* 0x3f80000000007820 */ /* 0x000fc80000410000 */
[----:B------:R0:W1:Y:S01]  /*a4f0*/  F2F.F64.F32 R16, R0 ;  /* 0x0000000000107310 */ /* 0x0000620000201800 */
[----:B------:R-:W-:Y:S05]  /*a500*/  BRA `(.L_x_33946) ;  /* 0x0000000800bc7947 */ /* 0x000fea0003800000 */
.L_x_33951:
[----:B------:R0:W5:Y:S01]  /*a510*/  LDG.E.64 R16, desc[UR36][R2.64] ;  /* 0x0000002402107981 */ /* 0x000162000c1e1b00 */
[----:B------:R-:W-:Y:S05]  /*a520*/  BRA `(.L_x_33946) ;  /* 0x0000000800b47947 */ /* 0x000fea0003800000 */
.L_x_33941:
        /* <DEDUP_REMOVED lines=13> */
.L_x_33955:
[----:B------:R0:W5:Y:S01]  /*a600*/  LDG.E.64 R16, desc[UR36][R2.64] ;  /* 0x0000002402107981 */ /* 0x000162000c1e1b00 */
[----:B------:R-:W-:Y:S05]  /*a610*/  BRA `(.L_x_33946) ;  /* 0x0000000800787947 */ /* 0x000fea0003800000 */
.L_x_33954:
        /* <DEDUP_REMOVED lines=28> */
.L_x_33957:
        /* <DEDUP_REMOVED lines=15> */
.L_x_33956:
[----:B------:R-:W2:Y:S02]  /*a8d0*/  LDG.E.U16 R0, desc[UR36][R2.64] ;  /* 0x0000002402007981 */ /* 0x000ea4000c1e1500 */
[----:B--2---:R-:W-:-:S04]  /*a8e0*/  IMAD.U32 R0, R0, 0x10000, RZ ;  /* 0x0001000000007824 */ /* 0x004fc800078e00ff */
[----:B------:R-:W-:-:S04]  /*a8f0*/  FMUL.FTZ R0, R0, 1 ;  /* 0x3f80000000007820 */ /* 0x000fc80000410000 */
[----:B------:R0:W1:Y:S01]  /*a900*/  F2F.F64.F32 R16, R0 ;  /* 0x0000000000107310 */ /* 0x0000620000201800 */
[----:B------:R-:W-:Y:S05]  /*a910*/  BRA `(.L_x_33946) ;  /* 0x0000000400b87947 */ /* 0x000fea0003800000 */
.L_x_33953:
        /* <DEDUP_REMOVED lines=11> */
.L_x_33960:
        /* <DEDUP_REMOVED lines=21> */
.L_x_33964:
[----:B------:R-:W-:Y:S05]  /*ab20*/  BSYNC B1 ;  /* 0x0000000000017941 */ /* 0x000fea0003800000 */
.L_x_33963:
[----:B------:R-:W-:Y:S01]  /*ab30*/  LEA R3, R0, 0x3b800000, 0x17 ;  /* 0x3b80000000037811 */ /* 0x000fe200078eb8ff */
[----:B------:R-:W-:-:S05]  /*ab40*/  IMAD.SHL.U32 R0, R2, 0x100000, RZ ;  /* 0x0010000002007824 */ /* 0x000fca00078e00ff */
[----:B------:R-:W-:-:S07]  /*ab50*/  LOP3.LUT R0, R3, R0, R4, 0xfe, !PT ;  /* 0x0000000003007212 */ /* 0x000fce00078efe04 */
.L_x_33962:
[----:B------:R-:W-:Y:S05]  /*ab60*/  BSYNC B0 ;  /* 0x0000000000007941 */ /* 0x000fea0003800000 */
.L_x_33961:
[----:B------:R-:W-:-:S04]  /*ab70*/  FMUL.FTZ R0, R0, 1 ;  /* 0x3f80000000007820 */ /* 0x000fc80000410000 */
[----:B------:R0:W1:Y:S01]  /*ab80*/  F2F.F64.F32 R16, R0 ;  /* 0x0000000000107310 */ /* 0x0000620000201800 */
[----:B------:R-:W-:Y:S05]  /*ab90*/  BRA `(.L_x_33946) ;  /* 0x0000000400187947 */ /* 0x000fea0003800000 */
.L_x_33959:
        /* <DEDUP_REMOVED lines=21> */
.L_x_33968:
[----:B------:R-:W-:Y:S05]  /*acf0*/  BSYNC B1 ;  /* 0x0000000000017941 */ /* 0x000fea0003800000 */
.L_x_33967:
[----:B------:R-:W-:Y:S01]  /*ad00*/  LEA R3, R0, 0x37800000, 0x17 ;  /* 0x3780000000037811 */ /* 0x000fe200078eb8ff */
[----:B------:R-:W-:-:S05]  /*ad10*/  IMAD.SHL.U32 R0, R2, 0x200000, RZ ;  /* 0x0020000002007824 */ /* 0x000fca00078e00ff */
[----:B------:R-:W-:-:S07]  /*ad20*/  LOP3.LUT R0, R3, R0, R4, 0xfe, !PT ;  /* 0x0000000003007212 */ /* 0x000fce00078efe04 */
.L_x_33966:
[----:B------:R-:W-:Y:S05]  /*ad30*/  BSYNC B0 ;  /* 0x0000000000007941 */ /* 0x000fea0003800000 */
.L_x_33965:
[----:B------:R-:W-:-:S04]  /*ad40*/  FMUL.FTZ R0, R0, 1 ;  /* 0x3f80000000007820 */ /* 0x000fc80000410000 */
[----:B------:R0:W1:Y:S01]  /*ad50*/  F2F.F64.F32 R16, R0 ;  /* 0x0000000000107310 */ /* 0x0000620000201800 */
[----:B------:R-:W-:Y:S05]  /*ad60*/  BRA `(.L_x_33946) ;  /* 0x0000000000a47947 */ /* 0x000fea0003800000 */
.L_x_33958:
        /* <DEDUP_REMOVED lines=14> */
.L_x_33972:
[----:B------:R-:W-:Y:S05]  /*ae50*/  BSYNC B0 ;  /* 0x0000000000007941 */ /* 0x000fea0003800000 */
.L_x_33971:
[----:B------:R-:W-:-:S04]  /*ae60*/  FMUL.FTZ R0, R0, 1 ;  /* 0x3f80000000007820 */ /* 0x000fc80000410000 */
[----:B------:R0:W1:Y:S01]  /*ae70*/  F2F.F64.F32 R16, R0 ;  /* 0x0000000000107310 */ /* 0x0000620000201800 */
[----:B------:R-:W-:Y:S05]  /*ae80*/  BRA `(.L_x_33946) ;  /* 0x00000000005c7947 */ /* 0x000fea0003800000 */
.L_x_33945:
        /* <DEDUP_REMOVED lines=16> */
.L_x_33973:
[----:B------:R-:W-:Y:S01]  /*af90*/  CS2R R16, SRZ ;  /* 0x0000000000107805 */ /* 0x000fe2000001ff00 */
[----:B------:R-:W-:Y:S06]  /*afa0*/  BRA `(.L_x_33946) ;  /* 0x0000000000147947 */ /* 0x000fec0003800000 */
.L_x_33970:
[----:B------:R-:W2:Y:S02]  /*afb0*/  LDG.E.64 R16, desc[UR36][R2.64] ;  /* 0x0000002402107981 */ /* 0x000ea4000c1e1b00 */
[----:B--2---:R-:W0:Y:S01]  /*afc0*/  I2F.F64.U64 R16, R16 ;  /* 0x0000001000107312 */ /* 0x004e220000301800 */
[----:B------:R-:W-:Y:S05]  /*afd0*/  BRA `(.L_x_33946) ;  /* 0x0000000000087947 */ /* 0x000fea0003800000 */
.L_x_33969:
[----:B------:R-:W2:Y:S02]  /*afe0*/  LDG.E R2, desc[UR36][R2.64] ;  /* 0x0000002402027981 */ /* 0x000ea4000c1e1900 */
[----:B--2---:R0:W1:Y:S02]  /*aff0*/  I2F.F64.U32 R16, R2 ;  /* 0x0000000200107312 */ /* 0x0040640000201800 */
.L_x_33946:
[----:B0-----:R-:W0:Y:S01]  /*b000*/  LDC.U8 R4, c[0x0][0x246] ;  /* 0x00009180ff047b82 */ /* 0x001e220000000000 */
[----:B------:R-:W-:Y:S01]  /*b010*/  ULDC UR4, c[0x0][0x250] ;  /* 0x0000940000047ab9 */ /* 0x000fe20000000800 */
[----:B------:R-:W-:Y:S01]  /*b020*/  ISETP.NE.AND P2, PT, R34, RZ, PT ;  /* 0x000000ff2200720c */ /* 0x000fe20003f45270 */
[----:B------:R-:W-:-:S05]  /*b030*/  IMAD R35, R35, UR4, RZ ;  /* 0x0000000423237c24 */ /* 0x000fca000f8e02ff */
[----:B------:R-:W3:Y:S01]  /*b040*/  LDC.64 R2, c[0x0][0x238] ;  /* 0x00008e00ff027b82 */ /* 0x000ee20000000a00 */
[----:B0-----:R-:W-:-:S04]  /*b050*/  PRMT R0, R4, 0x9910, RZ ;  /* 0x0000991004007816 */ /* 0x001fc800000000ff */
[----:B------:R-:W-:Y:S02]  /*b060*/  ISETP.GT.AND P1, PT, R0, 0x9, PT ;  /* 0x000000090000780c */ /* 0x000fe40003f24270 */
[----:B---3--:R-:W-:Y:S02]  /*b070*/  IADD3 R2, P0, R35, R2, RZ ;  /* 0x0000000223027210 */ /* 0x008fe40007f1e0ff */
        /* <DEDUP_REMOVED lines=14> */
.L_x_33977:
[----:B------:R-:W3:Y:S02]  /*b160*/  LDG.E.U8 R2, desc[UR36][R2.64] ;  /* 0x0000002402027981 */ /* 0x000ee4000c1e1100 */
[----:B---3--:R0:W3:Y:S01]  /*b170*/  I2F.F64.U16 R32, R2 ;  /* 0x0000000200207312 */ /* 0x0080e20000101800 */
[----:B------:R-:W-:Y:S05]  /*b180*/  BRA `(.L_x_33907) ;  /* 0x0000000c006c7947 */ /* 0x000fea0003800000 */
.L_x_33976:
[----:B------:R-:W-:-:S13]  /*b190*/  ISETP.NE.AND P0, PT, R0, 0x2, PT ;  /* 0x000000020000780c */ /* 0x000fda0003f05270 */
[----:B------:R-:W-:Y:S05]  /*b1a0*/  @!P0 BRA `(.L_x_33979) ;  /* 0x0000000000288947 */ /* 0x000fea0003800000 */
[----:B------:R-:W-:-:S13]  /*b1b0*/  ISETP.NE.AND P0, PT, R0, 0x3, PT ;  /* 0x000000030000780c */ /* 0x000fda0003f05270 */
[----:B------:R-:W-:Y:S05]  /*b1c0*/  @!P0 BRA `(.L_x_33980) ;  /* 0x0000000000148947 */ /* 0x000fea0003800000 */
[----:B------:R-:W-:-:S13]  /*b1d0*/  ISETP.NE.AND P0, PT, R0, 0x4, PT ;  /* 0x000000040000780c */ /* 0x000fda0003f05270 */
[----:B------:R-:W-:Y:S05]  /*b1e0*/  @P0 BRA `(.L_x_33978) ;  /* 0x0000000800fc0947 */ /* 0x000fea0003800000 */
[----:B------:R-:W3:Y:S02]  /*b1f0*/  LDG.E.64 R2, desc[UR36][R2.64] ;  /* 0x0000002402027981 */ /* 0x000ee4000c1e1b00 */
[----:B---3--:R0:W3:Y:S01]  /*b200*/  I2F.F64.S64 R32, R2 ;  /* 0x0000000200207312 */ /* 0x0080e20000301c00 */
[----:B------:R-:W-:Y:S05]  /*b210*/  BRA `(.L_x_33907) ;  /* 0x0000000c00487947 */ /* 0x000fea0003800000 */
.L_x_33980:
[----:B------:R-:W3:Y:S02]  /*b220*/  LDG.E R2, desc[UR36][R2.64] ;  /* 0x0000002402027981 */ /* 0x000ee4000c1e1900 */
[----:B---3--:R0:W3:Y:S01]  /*b230*/  I2F.F64 R32, R2 ;  /* 0x0000000200207312 */ /* 0x0080e20000201c00 */
[----:B------:R-:W-:Y:S05]  /*b240*/  BRA `(.L_x_33907) ;  /* 0x0000000c003c7947 */ /* 0x000fea0003800000 */
.L_x_33979:
[----:B------:R-:W3:Y:S02]  /*b250*/  LDG.E.U16 R2, desc[UR36][R2.64] ;  /* 0x0000002402027981 */ /* 0x000ee4000c1e1500 */
[----:B---3--:R0:W3:Y:S01]  /*b260*/  I2F.F64.S16 R32, R2 ;  /* 0x0000000200207312 */ /* 0x0080e20000101c00 */
[----:B------:R-:W-:Y:S05]  /*b270*/  BRA `(.L_x_33907) ;  /* 0x0000000c00307947 */ /* 0x000fea0003800000 */
.L_x_33975:
        /* <DEDUP_REMOVED lines=10> */
.L_x_33982:
[----:B------:R-:W3:Y:S02]  /*b320*/  LDG.E.U16 R0, desc[UR36][R2.64] ;  /* 0x0000002402007981 */ /* 0x000ee4000c1e1500 */
[----:B---3--:R-:W-:-:S05]  /*b330*/  HADD2.F32 R0, -RZ, R0.H0_H0 ;  /* 0x20000000ff007230 */ /* 0x008fca0000004100 */
[----:B------:R-:W-:-:S04]  /*b340*/  FMUL.FTZ R0, R0, 1 ;  /* 0x3f80000000007820 */ /* 0x000fc80000410000 */
[----:B------:R0:W3:Y:S01]  /*b350*/  F2F.F64.F32 R32, R0 ;  /* 0x0000000000207310 */ /* 0x0000e20000201800 */
[----:B------:R-:W-:Y:S05]  /*b360*/  BRA `(.L_x_33907) ;  /* 0x0000000800f47947 */ /* 0x000fea0003800000 */
.L_x_33981:
        /* <DEDUP_REMOVED lines=10> */
.L_x_33984:
[----:B------:R-:W3:Y:S02]  /*b410*/  LDG.E.U16 R2, desc[UR36][R2.64] ;  /* 0x0000002402027981 */ /* 0x000ee4000c1e1500 */
[----:B---3--:R-:W-:-:S05]  /*b420*/  HADD2.F32 R0, -RZ, R2.H0_H0 ;  /* 0x20000002ff007230 */ /* 0x008fca0000004100 */
[----:B------:R-:W-:-:S04]  /*b430*/  FMUL.FTZ R0, R0, 1 ;  /* 0x3f80000000007820 */ /* 0x000fc80000410000 */
[----:B------:R0:W3:Y:S01]  /*b440*/  F2F.F64.F32 R32, R0 ;  /* 0x0000000000207310 */ /* 0x0000e20000201800 */
[----:B------:R-:W-:Y:S05]  /*b450*/  BRA `(.L_x_33907) ;  /* 0x0000000800b87947 */ /* 0x000fea0003800000 */
.L_x_33983:
[----:B------:R0:W5:Y:S01]  /*b460*/  LDG.E.64 R32, desc[UR36][R2.64] ;  /* 0x0000002402207981 */ /* 0x000162000c1e1b00 */
[----:B------:R-:W-:Y:S05]  /*b470*/  BRA `(.L_x_33907) ;  /* 0x0000000800b07947 */ /* 0x000fea0003800000 */
.L_x_33974:
        /* <DEDUP_REMOVED lines=13> */
.L_x_33987:
[----:B------:R0:W5:Y:S01]  /*b550*/  LDG.E.64 R32, desc[UR36][R2.64] ;  /* 0x0000002402207981 */ /* 0x000162000c1e1b00 */
[----:B------:R-:W-:Y:S05]  /*b560*/  BRA `(.L_x_33907) ;  /* 0x0000000800747947 */ /* 0x000fea0003800000 */
.L_x_33986:
        /* <DEDUP_REMOVED lines=28> */
.L_x_33989:
        /* <DEDUP_REMOVED lines=15> */
.L_x_33988:
[----:B------:R-:W3:Y:S02]  /*b820*/  LDG.E.U16 R0, desc[UR36][R2.64] ;  /* 0x0000002402007981 */ /* 0x000ee4000c1e1500 */
[----:B---3--:R-:W-:-:S04]  /*b830*/  IMAD.U32 R0, R0, 0x10000, RZ ;  /* 0x0001000000007824 */ /* 0x008fc800078e00ff */
[----:B------:R-:W-:-:S04]  /*b840*/  FMUL.FTZ R0, R0, 1 ;  /* 0x3f80000000007820 */ /* 0x000fc80000410000 */
[----:B------:R0:W3:Y:S01]  /*b850*/  F2F.F64.F32 R32, R0 ;  /* 0x0000000000207310 */ /* 0x0000e20000201800 */
[----:B------:R-:W-:Y:S05]  /*b860*/  BRA `(.L_x_33907) ;  /* 0x0000000400b47947 */ /* 0x000fea0003800000 */
.L_x_33985:
        /* <DEDUP_REMOVED lines=11> */
.L_x_33992:
        /* <DEDUP_REMOVED lines=21> */
.L_x_33996:
[----:B------:R-:W-:Y:S05]  /*ba70*/  BSYNC B1 ;  /* 0x0000000000017941 */ /* 0x000fea0003800000 */
.L_x_33995:
[----:B------:R-:W-:Y:S01]  /*ba80*/  LEA R3, R0, 0x3b800000, 0x17 ;  /* 0x3b80000000037811 */ /* 0x000fe200078eb8ff */
[----:B------:R-:W-:-:S05]  /*ba90*/  IMAD.SHL.U32 R0, R2, 0x100000, RZ ;  /* 0x0010000002007824 */ /* 0x000fca00078e00ff */
[----:B------:R-:W-:-:S07]  /*baa0*/  LOP3.LUT R0, R3, R0, R4, 0xfe, !PT ;  /* 0x0000000003007212 */ /* 0x000fce00078efe04 */
.L_x_33994:
[----:B------:R-:W-:Y:S05]  /*bab0*/  BSYNC B0 ;  /* 0x0000000000007941 */ /* 0x000fea0003800000 */
.L_x_33993:
[----:B------:R-:W-:-:S04]  /*bac0*/  FMUL.FTZ R0, R0, 1 ;  /* 0x3f80000000007820 */ /* 0x000fc80000410000 */
[----:B------:R0:W3:Y:S01]  /*bad0*/  F2F.F64.F32 R32, R0 ;  /* 0x0000000000207310 */ /* 0x0000e20000201800 */
[----:B------:R-:W-:Y:S05]  /*bae0*/  BRA `(.L_x_33907) ;  /* 0x0000000400147947 */ /* 0x000fea0003800000 */
.L_x_33991:
        /* <DEDUP_REMOVED lines=21> */
.L_x_34000:
[----:B------:R-:W-:Y:S05]  /*bc40*/  BSYNC B1 ;  /* 0x0000000000017941 */ /* 0x000fea0003800000 */
.L_x_33999:
[----:B------:R-:W-:Y:S01]  /*bc50*/  LEA R3, R0, 0x37800000, 0x17 ;  /* 0x3780000000037811 */ /* 0x000fe200078eb8ff */
[----:B------:R-:W-:-:S05]  /*bc60*/  IMAD.SHL.U32 R0, R2, 0x200000, RZ ;  /* 0x0020000002007824 */ /* 0x000fca00078e00ff */
[----:B------:R-:W-:-:S07]  /*bc70*/  LOP3.LUT R0, R3, R0, R4, 0xfe, !PT ;  /* 0x0000000003007212 */ /* 0x000fce00078efe04 */
.L_x_33998:
[----:B------:R-:W-:Y:S05]  /*bc80*/  BSYNC B0 ;  /* 0x0000000000007941 */ /* 0x000fea0003800000 */
.L_x_33997:
[----:B------:R-:W-:-:S04]  /*bc90*/  FMUL.FTZ R0, R0, 1 ;  /* 0x3f80000000007820 */ /* 0x000fc80000410000 */
[----:B------:R0:W3:Y:S01]  /*bca0*/  F2F.F64.F32 R32, R0 ;  /* 0x0000000000207310 */ /* 0x0000e20000201800 */
[----:B------:R-:W-:Y:S05]  /*bcb0*/  BRA `(.L_x_33907) ;  /* 0x0000000000a07947 */ /* 0x000fea0003800000 */
.L_x_33990:
        /* <DEDUP_REMOVED lines=14> */
.L_x_34004:
[----:B------:R-:W-:Y:S05]  /*bda0*/  BSYNC B0 ;  /* 0x0000000000007941 */ /* 0x000fea0003800000 */
.L_x_34003:
[----:B------:R-:W-:-:S04]  /*bdb0*/  FMUL.FTZ R0, R0, 1 ;  /* 0x3f80000000007820 */ /* 0x000fc80000410000 */
[----:B------:R0:W3:Y:S01]  /*bdc0*/  F2F.F64.F32 R32, R0 ;  /* 0x0000000000207310 */ /* 0x0000e20000201800 */
[----:B------:R-:W-:Y:S05]  /*bdd0*/  BRA `(.L_x_33907) ;  /* 0x0000000000587947 */ /* 0x000fea0003800000 */
.L_x_33978:
        /* <DEDUP_REMOVED lines=16> */
.L_x_34005:
[----:B------:R-:W-:Y:S05]  /*bee0*/  BRA `(.L_x_33907) ;  /* 0x0000000000147947 */ /* 0x000fea0003800000 */
.L_x_34002:
[----:B------:R-:W3:Y:S02]  /*bef0*/  LDG.E.64 R2, desc[UR36][R2.64] ;  /* 0x0000002402027981 */ /* 0x000ee4000c1e1b00 */
[----:B---3--:R0:W3:Y:S01]  /*bf00*/  I2F.F64.U64 R32, R2 ;  /* 0x0000000200207312 */ /* 0x0080e20000301800 */
[----:B------:R-:W-:Y:S05]  /*bf10*/  BRA `(.L_x_33907) ;  /* 0x0000000000087947 */ /* 0x000fea0003800000 */
.L_x_34001:
[----:B------:R-:W3:Y:S02]  /*bf20*/  LDG.E R2, desc[UR36][R2.64] ;  /* 0x0000002402027981 */ /* 0x000ee4000c1e1900 */
[----:B---3--:R0:W3:Y:S02]  /*bf30*/  I2F.F64.U32 R32, R2 ;  /* 0x0000000200207312 */ /* 0x0080e40000201800 */
.L_x_33907:
[----:B------:R-:W-:Y:S05]  /*bf40*/  BSYNC B6 ;  /* 0x0000000000067941 */ /* 0x000fea0003800000 */
.L_x_33906:
[----:B0-----:R-:W4:Y:S01]  /*bf50*/  LDL.LU R3, [R1] ;  /* 0x0000000001037983 */ /* 0x001f220000300800 */
[----:B------:R-:W-:Y:S01]  /*bf60*/  PRMT R4, R36, 0x9910, RZ ;  /* 0x0000991024047816 */ /* 0x000fe200000000ff */
[----:B------:R-:W0:Y:S01]  /*bf70*/  LDC.U8 R34, c[0x0][0x254] ;  /* 0x00009500ff227b82 */ /* 0x000e220000000000 */
[----:B------:R-:W-:Y:S01]  /*bf80*/  PRMT R0, R37, 0x9910, RZ ;  /* 0x0000991025007816 */ /* 0x000fe200000000ff */
[----:B------:R-:W0:Y:S01]  /*bf90*/  S2R R36, SR_CTAID.X ;  /* 0x0000000000247919 */ /* 0x000e220000002500 */
[----:B------:R-:W-:Y:S01]  /*bfa0*/  PRMT R5, R35, 0x9910, RZ ;  /* 0x0000991023057816 */ /* 0x000fe200000000ff */
[----:B------:R-:W-:Y:S01]  /*bfb0*/  BSSY B6, `(.L_x_34006) ;  /* 0x0000141000067945 */ /* 0x000fe20003800000 */
[----:B------:R-:W-:Y:S01]  /*bfc0*/  ISETP.NE.AND P2, PT, R0, RZ, PT ;  /* 0x000000ff0000720c */ /* 0x000fe20003f45270 */
[----:B------:R-:W0:Y:S01]  /*bfd0*/  S2R R2, SR_TID.X ;  /* 0x0000000000027919 */ /* 0x000e220000002100 */
[----:B------:R-:W-:Y:S01]  /*bfe0*/  ISETP.NE.AND P1, PT, R4, RZ, PT ;  /* 0x000000ff0400720c */ /* 0x000fe20003f25270 */
[----:B------:R-:W0:Y:S01]  /*bff0*/  LDC R37, c[0x0][0x210] ;  /* 0x00008400ff257b82 */ /* 0x000e220000000800 */
[----:B------:R-:W-:-:S02]  /*c000*/  ISETP.NE.AND P0, PT, R5, RZ, PT ;  /* 0x000000ff0500720c */ /* 0x000fc40003f05270 */
[----:B-1---5:R-:W-:Y:S02]  /*c010*/  FSEL R4, R26, R28, !P2 ;  /* 0x0000001c1a047208 */ /* 0x022fe40005000000 */
[----:B------:R-:W-:Y:S02]  /*c020*/  FSEL R5, R27, R29, !P2 ;  /* 0x0000001d1b057208 */ /* 0x000fe40005000000 */
[----:B--23--:R-:W-:Y:S02]  /*c030*/  FSEL R16, R32, R16, !P0 ;  /* 0x0000001020107208 */ /* 0x00cfe40004000000 */
[----:B------:R-:W-:Y:S01]  /*c040*/  FSEL R17, R33, R17, !P0 ;  /* 0x0000001121117208 */ /* 0x000fe20004000000 */
[----:B0-----:R-:W-:-:S05]  /*c050*/  IMAD R37, R36, -0x200, R37 ;  /* 0xfffffe0024257824 */ /* 0x001fca00078e0225 */
[----:B------:R-:W-:Y:S02]  /*c060*/  ISETP.GE.AND P2, PT, R2, R37, PT ;  /* 0x000000250200720c */ /* 0x000fe40003f46270 */
[----:B----4-:R-:W-:-:S04]  /*c070*/  PRMT R3, R3, 0x9910, RZ ;  /* 0x0000991003037816 */ /* 0x010fc800000000ff */
[----:B------:R-:W-:-:S04]  /*c080*/  ISETP.NE.AND P3, PT, R3, RZ, PT ;  /* 0x000000ff0300720c */ /* 0x000fc80003f65270 */
[----:B------:R-:W-:Y:S02]  /*c090*/  FSEL R28, R24, R30, !P3 ;  /* 0x0000001e181c7208 */ /* 0x000fe40005800000 */
[----:B------:R-:W-:Y:S02]  /*c0a0*/  FSEL R29, R25, R31, !P3 ;  /* 0x0000001f191d7208 */ /* 0x000fe40005800000 */
        /* <DEDUP_REMOVED lines=26> */
.L_x_34011:
[----:B------:R-:W0:Y:S01]  /*c250*/  F2I.S64.F64.TRUNC R4, R4 ;  /* 0x0000000400047311 */ /* 0x000e22000030d900 */
[----:B------:R-:W-:Y:S02]  /*c260*/  IMAD.MOV.U32 R2, RZ, RZ, R18 ;  /* 0x000000ffff027224 */ /* 0x000fe400078e0012 */
[----:B0-----:R-:W-:-:S05]  /*c270*/  IMAD.MOV.U32 R3, RZ, RZ, R4 ;  /* 0x000000ffff037224 */ /* 0x001fca00078e0004 */
[----:B------:R1:W-:Y:S01]  /*c280*/  STG.E.U8 desc[UR36][R8.64], R3 ;  /* 0x0000000308007986 */ /* 0x0003e2000c101124 */
[----:B------:R-:W-:Y:S05]  /*c290*/  BRA `(.L_x_34007) ;  /* 0x0000001000487947 */ /* 0x000fea0003800000 */
.L_x_34010:
        /* <DEDUP_REMOVED lines=10> */
.L_x_34014:
[----:B------:R-:W0:Y:S01]  /*c340*/  F2I.F64.TRUNC R5, R4 ;  /* 0x0000000400057311 */ /* 0x000e22000030d100 */
[----:B------:R-:W-:Y:S01]  /*c350*/  IMAD.MOV.U32 R2, RZ, RZ, R18 ;  /* 0x000000ffff027224 */ /* 0x000fe200078e0012 */
[----:B0-----:R3:W-:Y:S01]  /*c360*/  STG.E desc[UR36][R8.64], R5 ;  /* 0x0000000508007986 */ /* 0x0017e2000c101924 */
[----:B------:R-:W-:Y:S05]  /*c370*/  BRA `(.L_x_34007) ;  /* 0x0000001000107947 */ /* 0x000fea0003800000 */
.L_x_34013:
[----:B------:R-:W0:Y:S01]  /*c380*/  F2I.F64.TRUNC R5, R4 ;  /* 0x0000000400057311 */ /* 0x000e22000030d100 */
[----:B------:R-:W-:Y:S01]  /*c390*/  IMAD.MOV.U32 R2, RZ, RZ, R18 ;  /* 0x000000ffff027224 */ /* 0x000fe200078e0012 */
[----:B0-----:R2:W-:Y:S01]  /*c3a0*/  STG.E.U16 desc[UR36][R8.64], R5 ;  /* 0x0000000508007986 */ /* 0x0015e2000c101524 */
[----:B------:R-:W-:Y:S05]  /*c3b0*/  BRA `(.L_x_34007) ;  /* 0x0000001000007947 */ /* 0x000fea0003800000 */
.L_x_34009:
        /* <DEDUP_REMOVED lines=14> */
.L_x_34016:
        /* <DEDUP_REMOVED lines=9> */
.L_x_34015:
        /* <DEDUP_REMOVED lines=15> */
.L_x_34018:
        /* <DEDUP_REMOVED lines=10> */
.L_x_34017:
[----:B------:R0:W-:Y:S01]  /*c6c0*/  STG.E.64 desc[UR36][R8.64], R4 ;  /* 0x0000000408007986 */ /* 0x0001e2000c101b24 */
[----:B------:R-:W-:Y:S01]  /*c6d0*/  IMAD.MOV.U32 R2, RZ, RZ, R18 ;  /* 0x000000ffff027224 */ /* 0x000fe200078e0012 */
[----:B------:R-:W-:Y:S06]  /*c6e0*/  BRA `(.L_x_34007) ;  /* 0x0000000c00347947 */ /* 0x000fec0003800000 */
.L_x_34008:
        /* <DEDUP_REMOVED lines=13> */
.L_x_34021:
[----:B------:R-:W-:Y:S01]  /*c7c0*/  CS2R R6, SRZ ;  /* 0x0000000000067805 */ /* 0x000fe2000001ff00 */
[----:B------:R-:W-:-:S04]  /*c7d0*/  IMAD.MOV.U32 R2, RZ, RZ, R18 ;  /* 0x000000ffff027224 */ /* 0x000fc800078e0012 */
[----:B------:R0:W-:Y:S01]  /*c7e0*/  STG.E.128 desc[UR36][R8.64], R4 ;  /* 0x0000000408007986 */ /* 0x0001e2000c101d24 */
[----:B------:R-:W-:Y:S05]  /*c7f0*/  BRA `(.L_x_34007) ;  /* 0x0000000800f07947 */ /* 0x000fea0003800000 */
.L_x_34020:
        /* <DEDUP_REMOVED lines=25> */
.L_x_34025:
[----:B------:R-:W-:Y:S05]  /*c990*/  BSYNC B0 ;  /* 0x0000000000007941 */ /* 0x000fea0003800000 */
.L_x_34024:
[----:B------:R-:W-:Y:S01]  /*c9a0*/  LOP3.LUT R3, R0, R3, RZ, 0xfc, !PT ;  /* 0x0000000300037212 */ /* 0x000fe200078efcff */
[----:B------:R-:W-:-:S04]  /*c9b0*/  IMAD.MOV.U32 R2, RZ, RZ, R18 ;  /* 0x000000ffff027224 */ /* 0x000fc800078e0012 */
[----:B------:R0:W-:Y:S01]  /*c9c0*/  STG.E.U8 desc[UR36][R8.64], R3 ;  /* 0x0000000308007986 */ /* 0x0001e2000c101124 */
[----:B------:R-:W-:Y:S05]  /*c9d0*/  BRA `(.L_x_34007) ;  /* 0x0000000800787947 */ /* 0x000fea0003800000 */
.L_x_34023:
        /* <DEDUP_REMOVED lines=17> */
.L_x_34027:
[----:B------:R-:W-:Y:S01]  /*caf0*/  IMAD.MOV.U32 R0, RZ, RZ, 0x7f ;  /* 0x0000007fff007424 */ /* 0x000fe200078e00ff */
[----:B------:R-:W-:-:S04]  /*cb00*/  ISETP.GT.U32.AND P0, PT, R2, 0x7f800000, PT ;  /* 0x7f8000000200780c */ /* 0x000fc80003f04070 */
[----:B------:R-:W-:-:S09]  /*cb10*/  SEL R0, R0, 0x7c, P0 ;  /* 0x0000007c00007807 */ /* 0x000fd20000000000 */
.L_x_34028:
[----:B------:R-:W-:Y:S05]  /*cb20*/  BSYNC B0 ;  /* 0x0000000000007941 */ /* 0x000fea0003800000 */
.L_x_34026:
[----:B------:R-:W-:-:S04]  /*cb30*/  LOP3.LUT R2, R3, 0x80000000, RZ, 0xc0, !PT ;  /* 0x8000000003027812 */ /* 0x000fc800078ec0ff */
[----:B------:R-:W-:Y:S01]  /*cb40*/  SHF.R.U32.HI R3, RZ, 0x18, R2 ;  /* 0x00000018ff037819 */ /* 0x000fe20000011602 */
[----:B------:R-:W-:-:S03]  /*cb50*/  IMAD.MOV.U32 R2, RZ, RZ, R18 ;  /* 0x000000ffff027224 */ /* 0x000fc600078e0012 */
[----:B------:R-:W-:-:S05]  /*cb60*/  LOP3.LUT R3, R0, R3, RZ, 0xfc, !PT ;  /* 0x0000000300037212 */ /* 0x000fca00078efcff */
[----:B------:R0:W-:Y:S01]  /*cb70*/  STG.E.U8 desc[UR36][R8.64], R3 ;  /* 0x0000000308007986 */ /* 0x0001e2000c101124 */
[----:B------:R-:W-:Y:S05]  /*cb80*/  BRA `(.L_x_34007) ;  /* 0x00000008000c7947 */ /* 0x000fea0003800000 */
.L_x_34022:
        /* <DEDUP_REMOVED lines=9> */
.L_x_34019:
        /* <DEDUP_REMOVED lines=12> */
.L_x_34031:
        /* <DEDUP_REMOVED lines=21> */
.L_x_34034:
[----:B------:R-:W-:-:S04]  /*ce30*/  LOP3.LUT R0, R7, 0x80000000, RZ, 0xc0, !PT ;  /* 0x8000000007007812 */ /* 0x000fc800078ec0ff */
[----:B------:R-:W-:-:S04]  /*ce40*/  SHF.R.U32.HI R3, RZ, 0x18, R0 ;  /* 0x00000018ff037819 */ /* 0x000fc80000011600 */
[----:B------:R-:W-:-:S04]  /*ce50*/  LOP3.LUT R2, R2, R3, RZ, 0xfc, !PT ;  /* 0x0000000302027212 */ /* 0x000fc800078efcff */
[----:B------:R-:W-:-:S07]  /*ce60*/  PRMT R0, R2, 0x7610, R0 ;  /* 0x0000761002007816 */ /* 0x000fce0000000000 */
.L_x_34033:
[----:B------:R-:W-:Y:S05]  /*ce70*/  BSYNC B0 ;  /* 0x0000000000007941 */ /* 0x000fea0003800000 */
.L_x_34032:
[----:B------:R0:W-:Y:S01]  /*ce80*/  STG.E.U8 desc[UR36][R8.64], R0 ;  /* 0x0000000008007986 */ /* 0x0001e2000c101124 */
[----:B------:R-:W-:Y:S01]  /*ce90*/  IMAD.MOV.U32 R2, RZ, RZ, R18 ;  /* 0x000000ffff027224 */ /* 0x000fe200078e0012 */
[----:B------:R-:W-:Y:S06]  /*cea0*/  BRA `(.L_x_34007) ;  /* 0x0000000400447947 */ /* 0x000fec0003800000 */
.L_x_34030:
        /* <DEDUP_REMOVED lines=21> */
.L_x_34037:
[----:B------:R-:W-:-:S04]  /*d000*/  LOP3.LUT R0, R7, 0x80000000, RZ, 0xc0, !PT ;  /* 0x8000000007007812 */ /* 0x000fc800078ec0ff */
[----:B------:R-:W-:-:S04]  /*d010*/  SHF.R.U32.HI R3, RZ, 0x18, R0 ;  /* 0x00000018ff037819 */ /* 0x000fc80000011600 */
[----:B------:R-:W-:-:S04]  /*d020*/  LOP3.LUT R2, R2, R3, RZ, 0xfc, !PT ;  /* 0x0000000302027212 */ /* 0x000fc800078efcff */
[----:B------:R-:W-:-:S07]  /*d030*/  PRMT R0, R2, 0x7610, R0 ;  /* 0x0000761002007816 */ /* 0x000fce0000000000 */
.L_x_34036:
[----:B------:R-:W-:Y:S05]  /*d040*/  BSYNC B0 ;  /* 0x0000000000007941 */ /* 0x000fea0003800000 */
.L_x_34035:
[----:B------:R0:W-:Y:S01]  /*d050*/  STG.E.U8 desc[UR36][R8.64], R0 ;  /* 0x0000000008007986 */ /* 0x0001e2000c101124 */
[----:B------:R-:W-:Y:S01]  /*d060*/  IMAD.MOV.U32 R2, RZ, RZ, R18 ;  /* 0x000000ffff027224 */ /* 0x000fe200078e0012 */
[----:B------:R-:W-:Y:S06]  /*d070*/  BRA `(.L_x_34007) ;  /* 0x0000000000d07947 */ /* 0x000fec0003800000 */
.L_x_34029:
        /* <DEDUP_REMOVED lines=27> */
.L_x_34012:
        /* <DEDUP_REMOVED lines=16> */
.L_x_34040:
[----:B------:R-:W-:Y:S01]  /*d330*/  IMAD.MOV.U32 R2, RZ, RZ, R18 ;  /* 0x000000ffff027224 */ /* 0x000fe200078e0012 */
[----:B------:R-:W-:Y:S06]  /*d340*/  BRA `(.L_x_34007) ;  /* 0x00000000001c7947 */ /* 0x000fec0003800000 */
.L_x_34039:
[----:B------:R-:W0:Y:S01]  /*d350*/  F2I.U64.F64.TRUNC R4, R4 ;  /* 0x0000000400047311 */ /* 0x000e22000030d800 */
[----:B------:R-:W-:Y:S01]  /*d360*/  IMAD.MOV.U32 R2, RZ, RZ, R18 ;  /* 0x000000ffff027224 */ /* 0x000fe200078e0012 */
[----:B0-----:R0:W-:Y:S01]  /*d370*/  STG.E.64 desc[UR36][R8.64], R4 ;  /* 0x0000000408007986 */ /* 0x0011e2000c101b24 */
[----:B------:R-:W-:Y:S05]  /*d380*/  BRA `(.L_x_34007) ;  /* 0x00000000000c7947 */ /* 0x000fea0003800000 */
.L_x_34038:
[----:B------:R-:W0:Y:S01]  /*d390*/  F2I.U32.F64.TRUNC R5, R4 ;  /* 0x0000000400057311 */ /* 0x000e22000030d000 */
[----:B------:R-:W-:Y:S01]  /*d3a0*/  IMAD.MOV.U32 R2, RZ, RZ, R18 ;  /* 0x000000ffff027224 */ /* 0x000fe200078e0012 */
[----:B0-----:R0:W-:Y:S06]  /*d3b0*/  STG.E desc[UR36][R8.64], R5 ;  /* 0x0000000508007986 */ /* 0x0011ec000c101924 */
.L_x_34007:
[----:B------:R-:W-:Y:S05]  /*d3c0*/  BSYNC B6 ;  /* 0x0000000000067941 */ /* 0x000fea0003800000 */
.L_x_34006:
[----:B------:R-:W-:Y:S01]  /*d3d0*/  ISETP.GE.AND P0, PT, R2, R37, PT ;  /* 0x000000250200720c */ /* 0x000fe20003f06270 */
[----:B------:R-:W-:-:S12]  /*d3e0*/  BSSY B6, `(.L_x_34041) ;  /* 0x0000230000067945 */ /* 0x000fd80003800000 */
[----:B------:R-:W-:Y:S05]  /*d3f0*/  @P0 BRA `(.L_x_34042) ;  /* 0x0000002000b80947 */ /* 0x000fea0003800000 */
[----:B0-234-:R-:W0:Y:S01]  /*d400*/  LDC.64 R4, c[0x0][0x220] ;  /* 0x00008800ff047b82 */ /* 0x01de220000000a00 */
[----:B------:R-:W-:Y:S01]  /*d410*/  IMAD R0, R36, 0x200, R2 ;  /* 0x0000020024007824 */ /* 0x000fe200078e0202 */
[----:B------:R-:W-:Y:S01]  /*d420*/  PRMT R6, R34, 0x9910, RZ ;  /* 0x0000991022067816 */ /* 0x000fe200000000ff */
[----:B------:R-:W-:Y:S02]  /*d430*/  ULDC UR4, c[0x0][0x258] ;  /* 0x0000960000047ab9 */ /* 0x000fe40000000800 */
[----:B-1----:R-:W-:Y:S02]  /*d440*/  IMAD R3, R0, UR4, RZ ;  /* 0x0000000400037c24 */ /* 0x002fe4000f8e02ff */
        /* <DEDUP_REMOVED lines=16> */
.L_x_34046:
[----:B------:R-:W0:Y:S02]  /*d550*/  F2I.S64.F64.TRUNC R28, R28 ;  /* 0x0000001c001c7311 */ /* 0x000e24000030d900 */
[----:B0-----:R-:W-:-:S05]  /*d560*/  IMAD.MOV.U32 R3, RZ, RZ, R28 ;  /* 0x000000ffff037224 */ /* 0x001fca00078e001c */
[----:B------:R1:W-:Y:S01]  /*d570*/  STG.E.U8 desc[UR36][R4.64], R3 ;  /* 0x0000000304007986 */ /* 0x0003e2000c101124 */
[----:B------:R-:W-:Y:S05]  /*d580*/  BRA `(.L_x_34048) ;  /* 0x0000000c00f07947 */ /* 0x000fea0003800000 */
.L_x_34045:
        /* <DEDUP_REMOVED lines=9> */
.L_x_34050:
[----:B------:R-:W0:Y:S02]  /*d620*/  F2I.F64.TRUNC R29, R28 ;  /* 0x0000001c001d7311 */ /* 0x000e24000030d100 */
[----:B0-----:R3:W-:Y:S01]  /*d630*/  STG.E desc[UR36][R4.64], R29 ;  /* 0x0000001d04007986 */ /* 0x0017e2000c101924 */
[----:B------:R-:W-:Y:S05]  /*d640*/  BRA `(.L_x_34048) ;  /* 0x0000000c00c07947 */ /* 0x000fea0003800000 */
.L_x_34049:
[----:B------:R-:W0:Y:S02]  /*d650*/  F2I.F64.TRUNC R29, R28 ;  /* 0x0000001c001d7311 */ /* 0x000e24000030d100 */
[----:B0-----:R2:W-:Y:S01]  /*d660*/  STG.E.U16 desc[UR36][R4.64], R29 ;  /* 0x0000001d04007986 */ /* 0x0015e2000c101524 */
[----:B------:R-:W-:Y:S05]  /*d670*/  BRA `(.L_x_34048) ;  /* 0x0000000c00b47947 */ /* 0x000fea0003800000 */
.L_x_34044:
        /* <DEDUP_REMOVED lines=13> */
.L_x_34052:
        /* <DEDUP_REMOVED lines=8> */
.L_x_34051:
        /* <DEDUP_REMOVED lines=14> */
.L_x_34054:
        /* <DEDUP_REMOVED lines=9> */
.L_x_34053:
[----:B------:R0:W-:Y:S01]  /*d940*/  STG.E.64 desc[UR36][R4.64], R28 ;  /* 0x0000001c04007986 */ /* 0x0001e2000c101b24 */
[----:B------:R-:W-:Y:S05]  /*d950*/  BRA `(.L_x_34048) ;  /* 0x0000000800fc7947 */ /* 0x000fea0003800000 */
.L_x_34043:
        /* <DEDUP_REMOVED lines=12> */
.L_x_34057:
[----:B------:R-:W-:-:S05]  /*da20*/  CS2R R30, SRZ ;  /* 0x00000000001e7805 */ /* 0x000fca000001ff00 */
[----:B------:R0:W-:Y:S01]  /*da30*/  STG.E.128 desc[UR36][R4.64], R28 ;  /* 0x0000001c04007986 */ /* 0x0001e2000c101d24 */
[----:B------:R-:W-:Y:S05]  /*da40*/  BRA `(.L_x_34048) ;  /* 0x0000000800c07947 */ /* 0x000fea0003800000 */
.L_x_34056:
        /* <DEDUP_REMOVED lines=25> */
.L_x_34061:
[----:B------:R-:W-:Y:S05]  /*dbe0*/  BSYNC B0 ;  /* 0x0000000000007941 */ /* 0x000fea0003800000 */
.L_x_34060:
[----:B------:R-:W-:-:S05]  /*dbf0*/  LOP3.LUT R7, R0, R7, RZ, 0xfc, !PT ;  /* 0x0000000700077212 */ /* 0x000fca00078efcff */
[----:B------:R0:W-:Y:S01]  /*dc00*/  STG.E.U8 desc[UR36][R4.64], R7 ;  /* 0x0000000704007986 */ /* 0x0001e2000c101124 */
[----:B------:R-:W-:Y:S05]  /*dc10*/  BRA `(.L_x_34048) ;  /* 0x00000008004c7947 */ /* 0x000fea0003800000 */
.L_x_34059:
        /* <DEDUP_REMOVED lines=17> */
.L_x_34063:
[----:B------:R-:W-:Y:S01]  /*dd30*/  IMAD.MOV.U32 R0, RZ, RZ, 0x7f ;  /* 0x0000007fff007424 */ /* 0x000fe200078e00ff */
[----:B------:R-:W-:-:S04]  /*dd40*/  ISETP.GT.U32.AND P0, PT, R3, 0x7f800000, PT ;  /* 0x7f8000000300780c */ /* 0x000fc80003f04070 */
[----:B------:R-:W-:-:S09]  /*dd50*/  SEL R0, R0, 0x7c, P0 ;  /* 0x0000007c00007807 */ /* 0x000fd20000000000 */
.L_x_34064:
[----:B------:R-:W-:Y:S05]  /*dd60*/  BSYNC B0 ;  /* 0x0000000000007941 */ /* 0x000fea0003800000 */
.L_x_34062:
[----:B------:R-:W-:-:S04]  /*dd70*/  LOP3.LUT R3, R7, 0x80000000, RZ, 0xc0, !PT ;  /* 0x8000000007037812 */ /* 0x000fc800078ec0ff */
[----:B------:R-:W-:-:S04]  /*dd80*/  SHF.R.U32.HI R3, RZ, 0x18, R3 ;  /* 0x00000018ff037819 */ /* 0x000fc80000011603 */
[----:B------:R-:W-:-:S05]  /*dd90*/  LOP3.LUT R3, R0, R3, RZ, 0xfc, !PT ;  /* 0x0000000300037212 */ /* 0x000fca00078efcff */
[----:B------:R0:W-:Y:S01]  /*dda0*/  STG.E.U8 desc[UR36][R4.64], R3 ;  /* 0x0000000304007986 */ /* 0x0001e2000c101124 */
[----:B------:R-:W-:Y:S05]  /*ddb0*/  BRA `(.L_x_34048) ;  /* 0x0000000400e47947 */ /* 0x000fea0003800000 */
.L_x_34058:
        /* <DEDUP_REMOVED lines=8> */
.L_x_34055:
        /* <DEDUP_REMOVED lines=11> */
.L_x_34067:
        /* <DEDUP_REMOVED lines=21> */
.L_x_34070:
[----:B------:R-:W-:-:S04]  /*e040*/  LOP3.LUT R0, R7, 0x80000000, RZ, 0xc0, !PT ;  /* 0x8000000007007812 */ /* 0x000fc800078ec0ff */
[----:B------:R-:W-:-:S04]  /*e050*/  SHF.R.U32.HI R0, RZ, 0x18, R0 ;  /* 0x00000018ff007819 */ /* 0x000fc80000011600 */
[----:B------:R-:W-:-:S07]  /*e060*/  LOP3.LUT R0, R3, R0, RZ, 0xfc, !PT ;  /* 0x0000000003007212 */ /* 0x000fce00078efcff */
.L_x_34069:
[----:B------:R-:W-:Y:S05]  /*e070*/  BSYNC B0 ;  /* 0x0000000000007941 */ /* 0x000fea0003800000 */
.L_x_34068:
[----:B------:R0:W-:Y:S01]  /*e080*/  STG.E.U8 desc[UR36][R4.64], R0 ;  /* 0x0000000004007986 */ /* 0x0001e2000c101124 */
[----:B------:R-:W-:Y:S05]  /*e090*/  BRA `(.L_x_34048) ;  /* 0x00000004002c7947 */ /* 0x000fea0003800000 */
.L_x_34066:
        /* <DEDUP_REMOVED lines=21> */
.L_x_34073:
[----:B------:R-:W-:-:S04]  /*e1f0*/  LOP3.LUT R0, R7, 0x80000000, RZ, 0xc0, !PT ;  /* 0x8000000007007812 */ /* 0x000fc800078ec0ff */
[----:B------:R-:W-:-:S04]  /*e200*/  SHF.R.U32.HI R0, RZ, 0x18, R0 ;  /* 0x00000018ff007819 */ /* 0x000fc80000011600 */
[----:B------:R-:W-:-:S07]  /*e210*/  LOP3.LUT R0, R3, R0, RZ, 0xfc, !PT ;  /* 0x0000000003007212 */ /* 0x000fce00078efcff */
.L_x_34072:
[----:B------:R-:W-:Y:S05]  /*e220*/  BSYNC B0 ;  /* 0x0000000000007941 */ /* 0x000fea0003800000 */
.L_x_34071:
[----:B------:R0:W-:Y:S01]  /*e230*/  STG.E.U8 desc[UR36][R4.64], R0 ;  /* 0x0000000004007986 */ /* 0x0001e2000c101124 */
[----:B------:R-:W-:Y:S05]  /*e240*/  BRA `(.L_x_34048) ;  /* 0x0000000000c07947 */ /* 0x000fea0003800000 */
.L_x_34065:
        /* <DEDUP_REMOVED lines=26> */
.L_x_34047:
        /* <DEDUP_REMOVED lines=16> */
.L_x_34076:
[----:B------:R-:W-:Y:S05]  /*e4f0*/  BRA `(.L_x_34048) ;  /* 0x0000000000147947 */ /* 0x000fea0003800000 */
.L_x_34075:
[----:B------:R-:W0:Y:S02]  /*e500*/  F2I.U64.F64.TRUNC R28, R28 ;  /* 0x0000001c001c7311 */ /* 0x000e24000030d800 */
[----:B0-----:R0:W-:Y:S01]  /*e510*/  STG.E.64 desc[UR36][R4.64], R28 ;  /* 0x0000001c04007986 */ /* 0x0011e2000c101b24 */
[----:B------:R-:W-:Y:S05]  /*e520*/  BRA `(.L_x_34048) ;  /* 0x0000000000087947 */ /* 0x000fea0003800000 */
.L_x_34074:
[----:B------:R-:W0:Y:S02]  /*e530*/  F2I.U32.F64.TRUNC R29, R28 ;  /* 0x0000001c001d7311 */ /* 0x000e24000030d000 */
[----:B0-----:R0:W-:Y:S02]  /*e540*/  STG.E desc[UR36][R4.64], R29 ;  /* 0x0000001d04007986 */ /* 0x0011e4000c101924 */
.L_x_34048:
        /* <DEDUP_REMOVED lines=24> */
.L_x_34080:
[----:B------:R-:W0:Y:S02]  /*e6d0*/  F2I.S64.F64.TRUNC R24, R24 ;  /* 0x0000001800187311 */ /* 0x000e24000030d900 */
[----:B0-----:R-:W-:-:S05]  /*e6e0*/  IMAD.MOV.U32 R3, RZ, RZ, R24 ;  /* 0x000000ffff037224 */ /* 0x001fca00078e0018 */
[----:B------:R0:W-:Y:S01]  /*e6f0*/  STG.E.U8 desc[UR36][R4.64], R3 ;  /* 0x0000000304007986 */ /* 0x0001e2000c101124 */
[----:B------:R-:W-:Y:S05]  /*e700*/  BRA `(.L_x_34082) ;  /* 0x0000000c00f07947 */ /* 0x000fea0003800000 */
.L_x_34079:
        /* <DEDUP_REMOVED lines=9> */
.L_x_34084:
[----:B------:R-:W0:Y:S02]  /*e7a0*/  F2I.F64.TRUNC R25, R24 ;  /* 0x0000001800197311 */ /* 0x000e24000030d100 */
[----:B0-----:R0:W-:Y:S01]  /*e7b0*/  STG.E desc[UR36][R4.64], R25 ;  /* 0x0000001904007986 */ /* 0x0011e2000c101924 */
[----:B------:R-:W-:Y:S05]  /*e7c0*/  BRA `(.L_x_34082) ;  /* 0x0000000c00c07947 */ /* 0x000fea0003800000 */
.L_x_34083:
[----:B------:R-:W0:Y:S02]  /*e7d0*/  F2I.F64.TRUNC R25, R24 ;  /* 0x0000001800197311 */ /* 0x000e24000030d100 */
[----:B0-----:R0:W-:Y:S01]  /*e7e0*/  STG.E.U16 desc[UR36][R4.64], R25 ;  /* 0x0000001904007986 */ /* 0x0011e2000c101524 */
[----:B------:R-:W-:Y:S05]  /*e7f0*/  BRA `(.L_x_34082) ;  /* 0x0000000c00b47947 */ /* 0x000fea0003800000 */
.L_x_34078:
        /* <DEDUP_REMOVED lines=13> */
.L_x_34086:
        /* <DEDUP_REMOVED lines=8> */
.L_x_34085:
        /* <DEDUP_REMOVED lines=14> */
.L_x_34088:
        /* <DEDUP_REMOVED lines=9> */
.L_x_34087:
[----:B------:R0:W-:Y:S01]  /*eac0*/  STG.E.64 desc[UR36][R4.64], R24 ;  /* 0x0000001804007986 */ /* 0x0001e2000c101b24 */
[----:B------:R-:W-:Y:S05]  /*ead0*/  BRA `(.L_x_34082) ;  /* 0x0000000800fc7947 */ /* 0x000fea0003800000 */
.L_x_34077:
        /* <DEDUP_REMOVED lines=12> */
.L_x_34091:
[----:B------:R-:W-:-:S05]  /*eba0*/  CS2R R26, SRZ ;  /* 0x00000000001a7805 */ /* 0x000fca000001ff00 */
[----:B------:R0:W-:Y:S01]  /*ebb0*/  STG.E.128 desc[UR36][R4.64], R24 ;  /* 0x0000001804007986 */ /* 0x0001e2000c101d24 */
[----:B------:R-:W-:Y:S05]  /*ebc0*/  BRA `(.L_x_34082) ;  /* 0x0000000800c07947 */ /* 0x000fea0003800000 */
.L_x_34090:
        /* <DEDUP_REMOVED lines=25> */
.L_x_34095:
[----:B------:R-:W-:Y:S05]  /*ed60*/  BSYNC B0 ;  /* 0x0000000000007941 */ /* 0x000fea0003800000 */
.L_x_34094:
[----:B------:R-:W-:-:S05]  /*ed70*/  LOP3.LUT R7, R0, R7, RZ, 0xfc, !PT ;  /* 0x0000000700077212 */ /* 0x000fca00078efcff */
[----:B------:R0:W-:Y:S01]  /*ed80*/  STG.E.U8 desc[UR36][R4.64], R7 ;  /* 0x0000000704007986 */ /* 0x0001e2000c101124 */
[----:B------:R-:W-:Y:S05]  /*ed90*/  BRA `(.L_x_34082) ;  /* 0x00000008004c7947 */ /* 0x000fea0003800000 */
.L_x_34093:
        /* <DEDUP_REMOVED lines=17> */
.L_x_34097:
[----:B------:R-:W-:Y:S01]  /*eeb0*/  IMAD.MOV.U32 R0, RZ, RZ, 0x7f ;  /* 0x0000007fff007424 */ /* 0x000fe200078e00ff */
[----:B------:R-:W-:-:S04]  /*eec0*/  ISETP.GT.U32.AND P0, PT, R3, 0x7f800000, PT ;  /* 0x7f8000000300780c */ /* 0x000fc80003f04070 */
[----:B------:R-:W-:-:S09]  /*eed0*/  SEL R0, R0, 0x7c, P0 ;  /* 0x0000007c00007807 */ /* 0x000fd20000000000 */
.L_x_34098:
[----:B------:R-:W-:Y:S05]  /*eee0*/  BSYNC B0 ;  /* 0x0000000000007941 */ /* 0x000fea0003800000 */
.L_x_34096:
[----:B------:R-:W-:-:S04]  /*eef0*/  LOP3.LUT R3, R7, 0x80000000, RZ, 0xc0, !PT ;  /* 0x8000000007037812 */ /* 0x000fc800078ec0ff */
[----:B------:R-:W-:-:S04]  /*ef00*/  SHF.R.U32.HI R3, RZ, 0x18, R3 ;  /* 0x00000018ff037819 */ /* 0x000fc80000011603 */
[----:B------:R-:W-:-:S05]  /*ef10*/  LOP3.LUT R3, R0, R3, RZ, 0xfc, !PT ;  /* 0x0000000300037212 */ /* 0x000fca00078efcff */
[----:B------:R0:W-:Y:S01]  /*ef20*/  STG.E.U8 desc[UR36][R4.64], R3 ;  /* 0x0000000304007986 */ /* 0x0001e2000c101124 */
[----:B------:R-:W-:Y:S05]  /*ef30*/  BRA `(.L_x_34082) ;  /* 0x0000000400e47947 */ /* 0x000fea0003800000 */
.L_x_34092:
        /* <DEDUP_REMOVED lines=8> */
.L_x_34089:
        /* <DEDUP_REMOVED lines=11> */
.L_x_34101:
        /* <DEDUP_REMOVED lines=21> */
.L_x_34104:
[----:B------:R-:W-:-:S04]  /*f1c0*/  LOP3.LUT R0, R7, 0x80000000, RZ, 0xc0, !PT ;  /* 0x8000000007007812 */ /* 0x000fc800078ec0ff */
[----:B------:R-:W-:-:S04]  /*f1d0*/  SHF.R.U32.HI R0, RZ, 0x18, R0 ;  /* 0x00000018ff007819 */ /* 0x000fc80000011600 */
[----:B------:R-:W-:-:S07]  /*f1e0*/  LOP3.LUT R0, R3, R0, RZ, 0xfc, !PT ;  /* 0x0000000003007212 */ /* 0x000fce00078efcff */
.L_x_34103:
[----:B------:R-:W-:Y:S05]  /*f1f0*/  BSYNC B0 ;  /* 0x0000000000007941 */ /* 0x000fea0003800000 */
.L_x_34102:
[----:B------:R3:W-:Y:S01]  /*f200*/  STG.E.U8 desc[UR36][R4.64], R0 ;  /* 0x0000000004007986 */ /* 0x0007e2000c101124 */
[----:B------:R-:W-:Y:S05]  /*f210*/  BRA `(.L_x_34082) ;  /* 0x00000004002c7947 */ /* 0x000fea0003800000 */
.L_x_34100:
        /* <DEDUP_REMOVED lines=21> */
.L_x_34107:
[----:B------:R-:W-:-:S04]  /*f370*/  LOP3.LUT R0, R7, 0x80000000, RZ, 0xc0, !PT ;  /* 0x8000000007007812 */ /* 0x000fc800078ec0ff */
[----:B------:R-:W-:-:S04]  /*f380*/  SHF.R.U32.HI R0, RZ, 0x18, R0 ;  /* 0x00000018ff007819 */ /* 0x000fc80000011600 */
[----:B------:R-:W-:-:S07]  /*f390*/  LOP3.LUT R0, R3, R0, RZ, 0xfc, !PT ;  /* 0x0000000003007212 */ /* 0x000fce00078efcff */
.L_x_34106:
[----:B------:R-:W-:Y:S05]  /*f3a0*/  BSYNC B0 ;  /* 0x0000000000007941 */ /* 0x000fea0003800000 */
.L_x_34105:
[----:B------:R0:W-:Y:S01]  /*f3b0*/  STG.E.U8 desc[UR36][R4.64], R0 ;  /* 0x0000000004007986 */ /* 0x0001e2000c101124 */
[----:B------:R-:W-:Y:S05]  /*f3c0*/  BRA `(.L_x_34082) ;  /* 0x0000000000c07947 */ /* 0x000fea0003800000 */
.L_x_34099:
        /* <DEDUP_REMOVED lines=26> */
.L_x_34081:
        /* <DEDUP_REMOVED lines=16> */
.L_x_34110:
[----:B------:R-:W-:Y:S05]  /*f670*/  BRA `(.L_x_34082) ;  /* 0x0000000000147947 */ /* 0x000fea0003800000 */
.L_x_34109:
[----:B------:R-:W0:Y:S02]  /*f680*/  F2I.U64.F64.TRUNC R24, R24 ;  /* 0x0000001800187311 */ /* 0x000e24000030d800 */
[----:B0-----:R1:W-:Y:S01]  /*f690*/  STG.E.64 desc[UR36][R4.64], R24 ;  /* 0x0000001804007986 */ /* 0x0013e2000c101b24 */
[----:B------:R-:W-:Y:S05]  /*f6a0*/  BRA `(.L_x_34082) ;  /* 0x0000000000087947 */ /* 0x000fea0003800000 */
.L_x_34108:
[----:B------:R-:W0:Y:S02]  /*f6b0*/  F2I.U32.F64.TRUNC R25, R24 ;  /* 0x0000001800197311 */ /* 0x000e24000030d000 */
[----:B0-----:R0:W-:Y:S02]  /*f6c0*/  STG.E desc[UR36][R4.64], R25 ;  /* 0x0000001904007986 */ /* 0x0011e4000c101924 */
.L_x_34082:
[----:B------:R-:W-:-:S07]  /*f6d0*/  VIADD R2, R2, 0x80 ;  /* 0x0000008002027836 */ /* 0x000fce0000000000 */
.L_x_34042:
[----:B------:R-:W-:Y:S05]  /*f6e0*/  BSYNC B6 ;  /* 0x0000000000067941 */ /* 0x000fea0003800000 */
.L_x_34041:
        /* <DEDUP_REMOVED lines=23> */
.L_x_34114:
[----:B------:R-:W0:Y:S02]  /*f860*/  F2I.S64.F64.TRUNC R16, R16 ;  /* 0x0000001000107311 */ /* 0x000e24000030d900 */
[----:B0-----:R-:W-:-:S05]  /*f870*/  IMAD.MOV.U32 R5, RZ, RZ, R16 ;  /* 0x000000ffff057224 */ /* 0x001fca00078e0010 */
[----:B------:R-:W-:Y:S01]  /*f880*/  STG.E.U8 desc[UR36][R2.64], R5 ;  /* 0x0000000502007986 */ /* 0x000fe2000c101124 */
[----:B------:R-:W-:Y:S05]  /*f890*/  EXIT ;  /* 0x000000000000794d */ /* 0x000fea0003800000 */
.L_x_34113:
        /* <DEDUP_REMOVED lines=9> */
.L_x_34117:
[----:B------:R-:W0:Y:S02]  /*f930*/  F2I.F64.TRUNC R17, R16 ;  /* 0x0000001000117311 */ /* 0x000e24000030d100 */
[----:B0-----:R-:W-:Y:S01]  /*f940*/  STG.E desc[UR36][R2.64], R17 ;  /* 0x0000001102007986 */ /* 0x001fe2000c101924 */
[----:B------:R-:W-:Y:S05]  /*f950*/  EXIT ;  /* 0x000000000000794d */ /* 0x000fea0003800000 */
.L_x_34116:
[----:B------:R-:W0:Y:S02]  /*f960*/  F2I.F64.TRUNC R17, R16 ;  /* 0x0000001000117311 */ /* 0x000e24000030d100 */
[----:B0-----:R-:W-:Y:S01]  /*f970*/  STG.E.U16 desc[UR36][R2.64], R17 ;  /* 0x0000001102007986 */ /* 0x001fe2000c101524 */
[----:B------:R-:W-:Y:S05]  /*f980*/  EXIT ;  /* 0x000000000000794d */ /* 0x000fea0003800000 */
.L_x_34112:
        /* <DEDUP_REMOVED lines=13> */
.L_x_34119:
        /* <DEDUP_REMOVED lines=8> */
.L_x_34118:
        /* <DEDUP_REMOVED lines=14> */
.L_x_34121:
        /* <DEDUP_REMOVED lines=9> */
.L_x_34120:
[----:B------:R-:W-:Y:S01]  /*fc50*/  STG.E.64 desc[UR36][R2.64], R16 ;  /* 0x0000001002007986 */ /* 0x000fe2000c101b24 */
[----:B------:R-:W-:Y:S05]  /*fc60*/  EXIT ;  /* 0x000000000000794d */ /* 0x000fea0003800000 */
.L_x_34111:
        /* <DEDUP_REMOVED lines=12> */
.L_x_34124:
[----:B------:R-:W-:-:S05]  /*fd30*/  CS2R R18, SRZ ;  /* 0x0000000000127805 */ /* 0x000fca000001ff00 */
[----:B------:R-:W-:Y:S01]  /*fd40*/  STG.E.128 desc[UR36][R2.64], R16 ;  /* 0x0000001002007986 */ /* 0x000fe2000c101d24 */
[----:B------:R-:W-:Y:S05]  /*fd50*/  EXIT ;  /* 0x000000000000794d */ /* 0x000fea0003800000 */
.L_x_34123:
        /* <DEDUP_REMOVED lines=25> */
.L_x_34128:
[----:B------:R-:W-:Y:S05]  /*fef0*/  BSYNC B0 ;  /* 0x0000000000007941 */ /* 0x000fea0003800000 */
.L_x_34127:
[----:B------:R-:W-:-:S05]  /*ff00*/  LOP3.LUT R5, R0, R5, RZ, 0xfc, !PT ;  /* 0x0000000500057212 */ /* 0x000fca00078efcff */
[----:B------:R-:W-:Y:S01]  /*ff10*/  STG.E.U8 desc[UR36][R2.64], R5 ;  /* 0x0000000502007986 */ /* 0x000fe2000c101124 */
[----:B------:R-:W-:Y:S05]  /*ff20*/  EXIT ;  /* 0x000000000000794d */ /* 0x000fea0003800000 */
.L_x_34126:
        /* <DEDUP_REMOVED lines=17> */
.L_x_34130:
[----:B------:R-:W-:Y:S01]  /*10040*/  IMAD.MOV.U32 R0, RZ, RZ, 0x7f ;  /* 0x0000007fff007424 */ /* 0x000fe200078e00ff */
[----:B------:R-:W-:-:S04]  /*10050*/  ISETP.GT.U32.AND P0, PT, R4, 0x7f800000, PT ;  /* 0x7f8000000400780c */ /* 0x000fc80003f04070 */
[----:B------:R-:W-:-:S09]  /*10060*/  SEL R0, R0, 0x7c, P0 ;  /* 0x0000007c00007807 */ /* 0x000fd20000000000 */
.L_x_34131:
[----:B------:R-:W-:Y:S05]  /*10070*/  BSYNC B0 ;  /* 0x0000000000007941 */ /* 0x000fea0003800000 */
.L_x_34129:
[----:B------:R-:W-:-:S04]  /*10080*/  LOP3.LUT R4, R5, 0x80000000, RZ, 0xc0, !PT ;  /* 0x8000000005047812 */ /* 0x000fc800078ec0ff */
[----:B------:R-:W-:-:S04]  /*10090*/  SHF.R.U32.HI R5, RZ, 0x18, R4 ;  /* 0x00000018ff057819 */ /* 0x000fc80000011604 */
[----:B------:R-:W-:-:S05]  /*100a0*/  LOP3.LUT R5, R0, R5, RZ, 0xfc, !PT ;  /* 0x0000000500057212 */ /* 0x000fca00078efcff */
[----:B------:R-:W-:Y:S01]  /*100b0*/  STG.E.U8 desc[UR36][R2.64], R5 ;  /* 0x0000000502007986 */ /* 0x000fe2000c101124 */
[----:B------:R-:W-:Y:S05]  /*100c0*/  EXIT ;  /* 0x000000000000794d */ /* 0x000fea0003800000 */
.L_x_34125:
        /* <DEDUP_REMOVED lines=8> */
.L_x_34122:
        /* <DEDUP_REMOVED lines=11> */
.L_x_34134:
        /* <DEDUP_REMOVED lines=21> */
.L_x_34137:
[----:B------:R-:W-:-:S04]  /*10350*/  LOP3.LUT R0, R7, 0x80000000, RZ, 0xc0, !PT ;  /* 0x8000000007007812 */ /* 0x000fc800078ec0ff */
[----:B------:R-:W-:-:S04]  /*10360*/  SHF.R.U32.HI R5, RZ, 0x18, R0 ;  /* 0x00000018ff057819 */ /* 0x000fc80000011600 */
[----:B------:R-:W-:-:S04]  /*10370*/  LOP3.LUT R4, R4, R5, RZ, 0xfc, !PT ;  /* 0x0000000504047212 */ /* 0x000fc800078efcff */
[----:B------:R-:W-:-:S07]  /*10380*/  PRMT R0, R4, 0x7610, R0 ;  /* 0x0000761004007816 */ /* 0x000fce0000000000 */
.L_x_34136:
[----:B------:R-:W-:Y:S05]  /*10390*/  BSYNC B0 ;  /* 0x0000000000007941 */ /* 0x000fea0003800000 */
.L_x_34135:
[----:B------:R-:W-:Y:S01]  /*103a0*/  STG.E.U8 desc[UR36][R2.64], R0 ;  /* 0x0000000002007986 */ /* 0x000fe2000c101124 */
[----:B------:R-:W-:Y:S05]  /*103b0*/  EXIT ;  /* 0x000000000000794d */ /* 0x000fea0003800000 */
.L_x_34133:
        /* <DEDUP_REMOVED lines=21> */
.L_x_34140:
[----:B------:R-:W-:-:S04]  /*10510*/  LOP3.LUT R0, R7, 0x80000000, RZ, 0xc0, !PT ;  /* 0x8000000007007812 */ /* 0x000fc800078ec0ff */
[----:B------:R-:W-:-:S04]  /*10520*/  SHF.R.U32.HI R5, RZ, 0x18, R0 ;  /* 0x00000018ff057819 */ /* 0x000fc80000011600 */
[----:B------:R-:W-:-:S04]  /*10530*/  LOP3.LUT R4, R4, R5, RZ, 0xfc, !PT ;  /* 0x0000000504047212 */ /* 0x000fc800078efcff */
[----:B------:R-:W-:-:S07]  /*10540*/  PRMT R0, R4, 0x7610, R0 ;  /* 0x0000761004007816 */ /* 0x000fce0000000000 */
.L_x_34139:
[----:B------:R-:W-:Y:S05]  /*10550*/  BSYNC B0 ;  /* 0x0000000000007941 */ /* 0x000fea0003800000 */
.L_x_34138:
[----:B------:R-:W-:Y:S01]  /*10560*/  STG.E.U8 desc[UR36][R2.64], R0 ;  /* 0x0000000002007986 */ /* 0x000fe2000c101124 */
[----:B------:R-:W-:Y:S05]  /*10570*/  EXIT ;  /* 0x000000000000794d */ /* 0x000fea0003800000 */
.L_x_34132:
        /* <DEDUP_REMOVED lines=26> */
.L_x_34115:
        /* <DEDUP_REMOVED lines=16> */
.L_x_34143:
[----:B------:R-:W-:Y:S05]  /*10820*/  EXIT ;  /* 0x000000000000794d */ /* 0x000fea0003800000 */
.L_x_34142:
[----:B------:R-:W0:Y:S02]  /*10830*/  F2I.U64.F64.TRUNC R16, R16 ;  /* 0x0000001000107311 */ /* 0x000e24000030d800 */
[----:B0-----:R-:W-:Y:S01]  /*10840*/  STG.E.64 desc[UR36][R2.64], R16 ;  /* 0x0000001002007986 */ /* 0x001fe2000c101b24 */
[----:B------:R-:W-:Y:S05]  /*10850*/  EXIT ;  /* 0x000000000000794d */ /* 0x000fea0003800000 */
.L_x_34141:
[----:B------:R-:W0:Y:S02]  /*10860*/  F2I.U32.F64.TRUNC R17, R16 ;  /* 0x0000001000117311 */ /* 0x000e24000030d000 */
[----:B0-----:R-:W-:Y:S01]  /*10870*/  STG.E desc[UR36][R2.64], R17 ;  /* 0x0000001102007986 */ /* 0x001fe2000c101924 */
[----:B------:R-:W-:Y:S05]  /*10880*/  EXIT ;  /* 0x000000000000794d */ /* 0x000fea0003800000 */
.L_x_34144:
        /* <DEDUP_REMOVED lines=15> */
.L_x_44614:


//--------------------- .text._ZN2at6native18elementwise_kernelILi128ELi2EZNS0_22gpu_kernel_impl_nocastIZZZNS0_49_GLOBAL__N__657f93f7_16_TensorCompare_cu_71e06f4e17where_kernel_implERNS_14TensorIteratorEENKUlvE_clEvENKUlvE8_clEvEUlbddE_EEvRNS_18TensorIteratorBaseERKT_EUliE_EEviT1_ --------------------------
	.section	.text._ZN2at6native18elementwise_kernelILi128ELi2EZNS0_22gpu_kernel_impl_nocastIZZZNS0_49_GLOBAL__N__657f93f7_16_TensorCompare_cu_71e06f4e17where_kernel_implERNS_14TensorIteratorEENKUlvE_clEvENKUlvE8_clEvEUlbddE_EEvRNS_18TensorIteratorBaseERKT_EUliE_EEviT1_,"ax",@progbits
	.align	128
        .global         _ZN2at6native18elementwise_kernelILi128ELi2EZNS0_22gpu_kernel_impl_nocastIZZZNS0_49_GLOBAL__N__657f93f7_16_TensorCompare_cu_71e06f4e17where_kernel_implERNS_14TensorIteratorEENKUlvE_clEvENKUlvE8_clEvEUlbddE_EEvRNS_18TensorIteratorBaseERKT_EUliE_EEviT1_
        .type           _ZN2at6native18elementwise_kernelILi128ELi2EZNS0_22gpu_kernel_impl_nocastIZZZNS0_49_GLOBAL__N__657f93f7_16_TensorCompare_cu_71e06f4e17where_kernel_implERNS_14TensorIteratorEENKUlvE_clEvENKUlvE8_clEvEUlbddE_EEvRNS_18TensorIteratorBaseERKT_EUliE_EEviT1_,@function
        .size           _ZN2at6native18elementwise_kernelILi128ELi2EZNS0_22gpu_kernel_impl_nocastIZZZNS0_49_GLOBAL__N__657f93f7_16_TensorCompare_cu_71e06f4e17where_kernel_implERNS_14TensorIteratorEENKUlvE_clEvENKUlvE8_clEvEUlbddE_EEvRNS_18TensorIteratorBaseERKT_EUliE_EEviT1_,(.L_x_44615 - _ZN2at6native18elementwise_kernelILi128ELi2EZNS0_22gpu_kernel_impl_nocastIZZZNS0_49_GLOBAL__N__657f93f7_16_TensorCompare_cu_71e06f4e17where_kernel_implERNS_14TensorIteratorEENKUlvE_clEvENKUlvE8_clEvEUlbddE_EEvRNS_18TensorIteratorBaseERKT_EUliE_EEviT1_)
        .other          _ZN2at6native18elementwise_kernelILi128ELi2EZNS0_22gpu_kernel_impl_nocastIZZZNS0_49_GLOBAL__N__657f93f7_16_TensorCompare_cu_71e06f4e17where_kernel_implERNS_14TensorIteratorEENKUlvE_clEvENKUlvE8_clEvEUlbddE_EEvRNS_18TensorIteratorBaseERKT_EUliE_EEviT1_,@"STO_CUDA_ENTRY STV_DEFAULT"
_ZN2at6native18elementwise_kernelILi128ELi2EZNS0_22gpu_kernel_impl_nocastIZZZNS0_49_GLOBAL__N__657f93f7_16_TensorCompare_cu_71e06f4e17where_kernel_implERNS_14TensorIteratorEENKUlvE_clEvENKUlvE8_clEvEUlbddE_EEvRNS_18TensorIteratorBaseERKT_EUliE_EEviT1_:
.text._ZN2at6native18elementwise_kernelILi128ELi2EZNS0_22gpu_kernel_impl_nocastIZZZNS0_49_GLOBAL__N__657f93f7_16_TensorCompare_cu_71e06f4e17where_kernel_implERNS_14TensorIteratorEENKUlvE_clEvENKUlvE8_clEvEUlbddE_EEvRNS_18TensorIteratorBaseERKT_EUliE_EEviT1_:
        /* <DEDUP_REMOVED lines=388> */
.L_x_34147:
        /* <DEDUP_REMOVED lines=20> */
.L_x_34146:
[----:B------:R-:W-:Y:S05]  /*1980*/  BSYNC B0 ;  /* 0x0000000000007941 */ /* 0x000fea0003800000 */
.L_x_34145:
        /* <DEDUP_REMOVED lines=381> */
.L_x_34148:
        /* <DEDUP_REMOVED lines=20> */
.L_x_34149:
        /* <DEDUP_REMOVED lines=14> */
.L_x_44615:


//--------------------- .text._ZN2at6native27unrolled_elementwise_kernelIZZZNS0_49_GLOBAL__N__657f93f7_16_TensorCompare_cu_71e06f4e17where_kernel_implERNS_14TensorIteratorEENKUlvE_clEvENKUlvE8_clEvEUlbddE_St5arrayIPcLm4EELi4E23TrivialOffsetCalculatorILi3EjESB_ILi1EjENS0_6memory15LoadWithoutCastENSE_16StoreWithoutCastEEEviT_T0_T2_T3_T4_T5_ --------------------------
	.section	.text._ZN2at6native27unrolled_elementwise_kernelIZZZNS0_49_GLOBAL__N__657f93f7_16_TensorCompare_cu_71e06f4e17where_kernel_implERNS_14TensorIteratorEENKUlvE_clEvENKUlvE8_clEvEUlbddE_St5arrayIPcLm4EELi4E23TrivialOffsetCalculatorILi3EjESB_ILi1EjENS0_6memory15LoadWithoutCastENSE_16StoreWithoutCastEEEviT_T0_T2_T3_T4_T5_,"ax",@progbits
	.align	128
        .global         _ZN2at6native27unrolled_elementwise_kernelIZZZNS0_49_GLOBAL__N__657f93f7_16_TensorCompare_cu_71e06f4e17where_kernel_implERNS_14TensorIteratorEENKUlvE_clEvENKUlvE8_clEvEUlbddE_St5arrayIPcLm4EELi4E23TrivialOffsetCalculatorILi3EjESB_ILi1EjENS0_6memory15LoadWithoutCastENSE_16StoreWithoutCastEEEviT_T0_T2_T3_T4_T5_
        .type           _ZN2at6native27unrolled_elementwise_kernelIZZZNS0_49_GLOBAL__N__657f93f7_16_TensorCompare_cu_71e06f4e17where_kernel_implERNS_14TensorIteratorEENKUlvE_clEvENKUlvE8_clEvEUlbddE_St5arrayIPcLm4EELi4E23TrivialOffsetCalculatorILi3EjESB_ILi1EjENS0_6memory15LoadWithoutCastENSE_16StoreWithoutCastEEEviT_T0_T2_T3_T4_T5_,@function
        .size           _ZN2at6native27unrolled_elementwise_kernelIZZZNS0_49_GLOBAL__N__657f93f7_16_TensorCompare_cu_71e06f4e17where_kernel_implERNS_14TensorIteratorEENKUlvE_clEvENKUlvE8_clEvEUlbddE_St5arrayIPcLm4EELi4E23TrivialOffsetCalculatorILi3EjESB_ILi1EjENS0_6memory15LoadWithoutCastENSE_16StoreWithoutCastEEEviT_T0_T2_T3_T4_T5_,(.L_x_44616 - _ZN2at6native27unrolled_elementwise_kernelIZZZNS0_49_GLOBAL__N__657f93f7_16_TensorCompare_cu_71e06f4e17where_kernel_implERNS_14TensorIteratorEENKUlvE_clEvENKUlvE8_clEvEUlbddE_St5arrayIPcLm4EELi4E23TrivialOffsetCalculatorILi3EjESB_ILi1EjENS0_6memory15LoadWithoutCastENSE_16StoreWithoutCastEEEviT_T0_T2_T3_T4_T5_)
        .other          _ZN2at6native27unrolled_elementwise_kernelIZZZNS0_49_GLOBAL__N__657f93f7_16_TensorCompare_cu_71e06f4e17where_kernel_implERNS_14TensorIteratorEENKUlvE_clEvENKUlvE8_clEvEUlbddE_St5arrayIPcLm4EELi4E23TrivialOffsetCalculatorILi3EjESB_ILi1EjENS0_6memory15LoadWithoutCastENSE_16StoreWithoutCastEEEviT_T0_T2_T3_T4_T5_,@"STO_CUDA_ENTRY STV_DEFAULT"
_ZN2at6native27unrolled_elementwise_kernelIZZZNS0_49_GLOBAL__N__657f93f7_16_TensorCompare_cu_71e06f4e17where_kernel_implERNS_14TensorIteratorEENKUlvE_clEvENKUlvE8_clEvEUlbddE_St5arrayIPcLm4EELi4E23TrivialOffsetCalculatorILi3EjESB_ILi1EjENS0_6memory15LoadWithoutCastENSE_16StoreWithoutCastEEEviT_T0_T2_T3_T4_T5_:
.text._ZN2at6native27unrolled_elementwise_kernelIZZZNS0_49_GLOBAL__N__657f93f7_16_TensorCompare_cu_71e06f4e17where_kernel_implERNS_14TensorIteratorEENKUlvE_clEvENKUlvE8_clEvEUlbddE_St5arrayIPcLm4EELi4E23TrivialOffsetCalculatorILi3EjESB_ILi1EjENS0_6memory15LoadWithoutCastENSE_16StoreWithoutCastEEEviT_T0_T2_T3_T4_T5_:
        /* <DEDUP_REMOVED lines=20> */
[----:B------:R-:W-:Y:S01]  /*0140*/  CS2R R8, SRZ ;  /* 0x0000000000087805 */ /* 0x000fe2000001ff00 */
[----:B------:R-:W0:Y:S03]  /*0150*/  @!P3 LDC.64 R12, c[0x0][0x238] ;  /* 0x00008e00ff0cbb82 */ /* 0x000e260000000a00 */
[----:B------:R4:W4:Y:S05]  /*0160*/  @!P1 LDG.E.U8 R22, desc[UR4][R10.64] ;  /* 0x000000040a169981 */ /* 0x00092a000c1e1100 */
[----:B------:R-:W0:Y:S01]  /*0170*/  @!P2 LDC.64 R6, c[0x0][0x228] ;  /* 0x00008a00ff06ab82 */ /* 0x000e220000000a00 */
[----:B-1----:R-:W-:-:S04]  /*0180*/  @!P1 IMAD.WIDE.U32 R28, R21, 0x8, R28 ;  /* 0x00000008151c9825 */ /* 0x002fc800078e001c */
[----:B--2---:R-:W-:Y:S01]  /*0190*/  @!P1 IMAD.WIDE.U32 R18, R21, 0x8, R18 ;  /* 0x0000000815129825 */ /* 0x004fe200078e0012 */
[----:B------:R-:W-:Y:S01]  /*01a0*/  CS2R R20, SRZ ;  /* 0x0000000000147805 */ /* 0x000fe2000001ff00 */
[----:B------:R1:W2:Y:S01]  /*01b0*/  @!P1 LDG.E.64 R8, desc[UR4][R28.64] ;  /* 0x000000041c089981 */ /* 0x0002a2000c1e1b00 */
[----:B------:R-:W1:Y:S01]  /*01c0*/  @!P2 LDC.64 R14, c[0x0][0x230] ;  /* 0x00008c00ff0eab82 */ /* 0x000e620000000a00 */
[----:B------:R-:W-:Y:S01]  /*01d0*/  @!P2 IMAD R27, R3, 0x200, R2 ;  /* 0x00000200031ba824 */ /* 0x000fe200078e0202 */
[----:B---3--:R-:W-:Y:S02]  /*01e0*/  @!P3 IADD3 R4, P0, R25, R4, RZ ;  /* 0x000000041904b210 */ /* 0x008fe40007f1e0ff */
[----:B------:R3:W2:Y:S04]  /*01f0*/  @!P1 LDG.E.64 R20, desc[UR4][R18.64] ;  /* 0x0000000412149981 */ /* 0x0006a8000c1e1b00 */
[----:B----4-:R-:W3:Y:S01]  /*0200*/  @!P3 LDC.64 R10, c[0x0][0x230] ;  /* 0x00008c00ff0abb82 */ /* 0x010ee20000000a00 */
[----:B------:R-:W-:-:S05]  /*0210*/  @!P3 IMAD.X R5, RZ, RZ, R5, P0 ;  /* 0x000000ffff05b224 */ /* 0x000fca00000e0605 */
[----:B------:R-:W4:Y:S02]  /*0220*/  @!P3 LDG.E.U8 R4, desc[UR4][R4.64] ;  /* 0x000000040404b981 */ /* 0x000f24000c1e1100 */
[----:B------:R-:W3:Y:S01]  /*0230*/  @!P2 LDC.64 R16, c[0x0][0x238] ;  /* 0x00008e00ff10ab82 */ /* 0x000ee20000000a00 */
[----:B0-----:R-:W-:-:S05]  /*0240*/  @!P2 IADD3 R6, P4, R27, R6, RZ ;  /* 0x000000061b06a210 */ /* 0x001fca0007f9e0ff */
[----:B------:R-:W-:-:S05]  /*0250*/  @!P2 IMAD.X R7, RZ, RZ, R7, P4 ;  /* 0x000000ffff07a224 */ /* 0x000fca00020e0607 */
[----:B------:R-:W4:Y:S01]  /*0260*/  @!P2 LDG.E.U8 R6, desc[UR4][R6.64] ;  /* 0x000000040606a981 */ /* 0x000f22000c1e1100 */
[----:B-1----:R-:W-:Y:S01]  /*0270*/  @!P2 IMAD.WIDE.U32 R14, R27, 0x8, R14 ;  /* 0x000000081b0ea825 */ /* 0x002fe200078e000e */
[----:B------:R-:W-:-:S03]  /*0280*/  CS2R R28, SRZ ;  /* 0x00000000001c7805 */ /* 0x000fc6000001ff00 */
[----:B---3--:R-:W-:Y:S01]  /*0290*/  @!P3 IMAD.WIDE.U32 R18, R25, 0x8, R10 ;  /* 0x000000081912b825 */ /* 0x008fe200078e000a */
[----:B------:R-:W-:-:S03]  /*02a0*/  CS2R R10, SRZ ;  /* 0x00000000000a7805 */ /* 0x000fc6000001ff00 */
[----:B------:R-:W-:Y:S01]  /*02b0*/  @!P3 IMAD.WIDE.U32 R12, R25, 0x8, R12 ;  /* 0x00000008190cb825 */ /* 0x000fe200078e000c */
[----:B------:R-:W-:Y:S01]  /*02c0*/  CS2R R24, SRZ ;  /* 0x0000000000187805 */ /* 0x000fe2000001ff00 */
[----:B------:R-:W3:Y:S02]  /*02d0*/  @!P3 LDG.E.64 R28, desc[UR4][R18.64] ;  /* 0x00000004121cb981 */ /* 0x000ee4000c1e1b00 */
[----:B------:R-:W-:Y:S01]  /*02e0*/  @!P2 IMAD.WIDE.U32 R26, R27, 0x8, R16 ;  /* 0x000000081b1aa825 */ /* 0x000fe200078e0010 */
[----:B------:R-:W-:Y:S01]  /*02f0*/  CS2R R16, SRZ ;  /* 0x0000000000107805 */ /* 0x000fe2000001ff00 */
[----:B------:R0:W3:Y:S04]  /*0300*/  @!P2 LDG.E.64 R10, desc[UR4][R14.64] ;  /* 0x000000040e0aa981 */ /* 0x0000e8000c1e1b00 */
[----:B------:R1:W3:Y:S04]  /*0310*/  @!P3 LDG.E.64 R24, desc[UR4][R12.64] ;  /* 0x000000040c18b981 */ /* 0x0002e8000c1e1b00 */
[----:B------:R1:W3:Y:S01]  /*0320*/  @!P2 LDG.E.64 R16, desc[UR4][R26.64] ;  /* 0x000000041a10a981 */ /* 0x0002e2000c1e1b00 */
[----:B------:R-:W-:Y:S01]  /*0330*/  @!P2 VIADD R2, R2, 0x80 ;  /* 0x000000800202a836 */ /* 0x000fe20000000000 */
[----:B0-----:R-:W0:Y:S04]  /*0340*/  @!P1 LDC.64 R14, c[0x0][0x220] ;  /* 0x00008800ff0e9b82 */ /* 0x001e280000000a00 */
[----:B------:R-:W-:-:S13]  /*0350*/  ISETP.GE.AND P0, PT, R2, R23, PT ;  /* 0x000000170200720c */ /* 0x000fda0003f06270 */
[----:B------:R-:W0:Y:S01]  /*0360*/  @!P0 LDC.64 R18, c[0x0][0x228] ;  /* 0x00008a00ff128b82 */ /* 0x000e220000000a00 */
[----:B------:R-:W-:-:S07]  /*0370*/  @!P0 IMAD R5, R3, 0x200, R2 ;  /* 0x0000020003058824 */ /* 0x000fce00078e0202 */
[----:B-1----:R-:W1:Y:S08]  /*0380*/  @!P0 LDC.64 R12, c[0x0][0x230] ;  /* 0x00008c00ff0c8b82 */ /* 0x002e700000000a00 */
[----:B------:R-:W1:Y:S01]  /*0390*/  @!P0 LDC.64 R26, c[0x0][0x238] ;  /* 0x00008e00ff1a8b82 */ /* 0x000e620000000a00 */
[----:B0-----:R-:W-:-:S05]  /*03a0*/  @!P0 IADD3 R18, P4, R5, R18, RZ ;  /* 0x0000001205128210 */ /* 0x001fca0007f9e0ff */
[----:B------:R-:W-:Y:S01]  /*03b0*/  @!P0 IMAD.X R19, RZ, RZ, R19, P4 ;  /* 0x000000ffff138224 */ /* 0x000fe200020e0613 */
[----:B------:R-:W-:Y:S01]  /*03c0*/  PRMT R2, RZ, 0x7610, R2 ;  /* 0x00007610ff027816 */ /* 0x000fe20000000002 */
[----:B-1----:R-:W-:-:S03]  /*03d0*/  @!P0 IMAD.WIDE.U32 R12, R5, 0x8, R12 ;  /* 0x00000008050c8825 */ /* 0x002fc600078e000c */
[----:B------:R0:W5:Y:S04]  /*03e0*/  @!P0 LDG.E.U8 R18, desc[UR4][R18.64] ;  /* 0x0000000412128981 */ /* 0x000168000c1e1100 */
[----:B------:R-:W5:Y:S01]  /*03f0*/  @!P0 LDG.E.64 R12, desc[UR4][R12.64] ;  /* 0x000000040c0c8981 */ /* 0x000f62000c1e1b00 */
[----:B------:R-:W-:-:S04]  /*0400*/  @!P0 IMAD.WIDE.U32 R26, R5, 0x8, R26 ;  /* 0x00000008051a8825 */ /* 0x000fc800078e001a */
[----:B------:R-:W-:Y:S02]  /*0410*/  @!P1 IMAD R5, R3, 0x200, R0 ;  /* 0x0000020003059824 */ /* 0x000fe400078e0200 */
[----:B------:R-:W5:Y:S02]  /*0420*/  @!P0 LDG.E.64 R26, desc[UR4][R26.64] ;  /* 0x000000041a1a8981 */ /* 0x000f64000c1e1b00 */
[----:B------:R-:W-:-:S04]  /*0430*/  @!P1 IMAD.WIDE.U32 R14, R5, 0x8, R14 ;  /* 0x00000008050e9825 */ /* 0x000fc800078e000e */
[----:B------:R-:W-:Y:S01]  /*0440*/  @!P1 VIADD R0, R0, 0x80 ;  /* 0x0000008000009836 */ /* 0x000fe20000000000 */
[----:B------:R-:W-:Y:S01]  /*0450*/  BSSY B0, `(.L_x_34150) ;  /* 0x0000022000007945 */ /* 0x000fe20003800000 */
[----:B------:R-:W-:-:S04]  /*0460*/  @!P1 ISETP.NE.AND P4, PT, R22, RZ, PT ;  /* 0x000000ff1600920c */ /* 0x000fc80003f85270 */
[----:B------:R-:W-:-:S04]  /*0470*/  @!P1 SEL R2, RZ, 0x1, !P4 ;  /* 0x00000001ff029807 */ /* 0x000fc80006000000 */
[----:B------:R-:W-:-:S04]  /*0480*/  PRMT R2, R2, 0x9910, RZ ;  /* 0x0000991002027816 */ /* 0x000fc800000000ff */
[----:B------:R-:W-:-:S04]  /*0490*/  ISETP.NE.AND P4, PT, R2, RZ, PT ;  /* 0x000000ff0200720c */ /* 0x000fc80003f85270 */
[----:B--2---:R-:W-:Y:S02]  /*04a0*/  FSEL R8, R20, R8, !P4 ;  /* 0x0000000814087208 */ /* 0x004fe40006000000 */
[----:B------:R-:W-:Y:S02]  /*04b0*/  FSEL R9, R21, R9, !P4 ;  /* 0x0000000915097208 */ /* 0x000fe40006000000 */
[----:B------:R-:W-:-:S03]  /*04c0*/  PRMT R2, RZ, 0x7610, R2 ;  /* 0x00007610ff027816 */ /* 0x000fc60000000002 */
[----:B------:R0:W-:Y:S01]  /*04d0*/  @!P1 STG.E.64 desc[UR4][R14.64], R8 ;  /* 0x000000080e009986 */ /* 0x0001e2000c101b04 */
[----:B----4-:R-:W-:-:S04]  /*04e0*/  @!P3 ISETP.NE.AND P4, PT, R4, RZ, PT ;  /* 0x000000ff0400b20c */ /* 0x010fc80003f85270 */
[----:B------:R-:W-:Y:S02]  /*04f0*/  @!P3 SEL R2, RZ, 0x1, !P4 ;  /* 0x00000001ff02b807 */ /* 0x000fe40006000000 */
[----:B------:R-:W-:Y:S02]  /*0500*/  ISETP.GE.AND P4, PT, R0, R23, PT ;  /* 0x000000170000720c */ /* 0x000fe40003f86270 */
[----:B------:R-:W-:Y:S02]  /*0510*/  PRMT R4, RZ, 0x7610, R4 ;  /* 0x00007610ff047816 */ /* 0x000fe40000000004 */
[----:B------:R-:W-:-:S04]  /*0520*/  @!P2 ISETP.NE.AND P5, PT, R6, RZ, PT ;  /* 0x000000ff0600a20c */ /* 0x000fc80003fa5270 */
[----:B------:R-:W-:Y:S02]  /*0530*/  @!P2 SEL R4, RZ, 0x1, !P5 ;  /* 0x00000001ff04a807 */ /* 0x000fe40006800000 */
[----:B------:R-:W-:Y:S02]  /*0540*/  PRMT R2, R2, 0x9910, RZ ;  /* 0x0000991002027816 */ /* 0x000fe400000000ff */
[----:B------:R-:W-:Y:S02]  /*0550*/  PRMT R4, R4, 0x9910, RZ ;  /* 0x0000991004047816 */ /* 0x000fe400000000ff */
[----:B------:R-:W-:Y:S02]  /*0560*/  ISETP.NE.AND P2, PT, R2, RZ, PT ;  /* 0x000000ff0200720c */ /* 0x000fe40003f45270 */
[----:B------:R-:W-:Y:S02]  /*0570*/  ISETP.NE.AND P3, PT, R4, RZ, PT ;  /* 0x000000ff0400720c */ /* 0x000fe40003f65270 */
[----:B---3--:R-:W-:-:S02]  /*0580*/  FSEL R4, R24, R28, !P2 ;  /* 0x0000001c18047208 */ /* 0x008fc40005000000 */
[----:B------:R-:W-:Y:S02]  /*0590*/  FSEL R5, R25, R29, !P2 ;  /* 0x0000001d19057208 */ /* 0x000fe40005000000 */
[----:B------:R-:W-:Y:S02]  /*05a0*/  FSEL R6, R16, R10, !P3 ;  /* 0x0000000a10067208 */ /* 0x000fe40005800000 */
[----:B------:R-:W-:Y:S01]  /*05b0*/  FSEL R7, R17, R11, !P3 ;  /* 0x0000000b11077208 */ /* 0x000fe20005800000 */
        /* <DEDUP_REMOVED lines=11> */
.L_x_34151:
[----:B------:R-:W-:Y:S05]  /*0670*/  BSYNC B0 ;  /* 0x0000000000007941 */ /* 0x000fea0003800000 */
.L_x_34150:
[----:B------:R-:W-:-:S13]  /*0680*/  ISETP.GE.AND P1, PT, R0, R23, PT ;  /* 0x000000170000720c */ /* 0x000fda0003f26270 */
[----:B------:R-:W-:Y:S05]  /*0690*/  @P1 EXIT ;  /* 0x000000000000194d */ /* 0x000fea0003800000 */
[----:B0-----:R-:W0:Y:S01]  /*06a0*/  LDC.64 R4, c[0x0][0x220] ;  /* 0x00008800ff047b82 */ /* 0x001e220000000a00 */
[----:B-----5:R-:W-:Y:S01]  /*06b0*/  @!P0 ISETP.NE.AND P1, PT, R18, RZ, PT ;  /* 0x000000ff1200820c */ /* 0x020fe20003f25270 */
[----:B------:R-:W-:Y:S01]  /*06c0*/  IMAD R7, R3, 0x200, R0 ;  /* 0x0000020003077824 */ /* 0x000fe200078e0200 */
[----:B------:R-:W-:Y:S02]  /*06d0*/  CS2R R2, SRZ ;  /* 0x0000000000027805 */ /* 0x000fe4000001ff00 */
[----:B------:R-:W-:Y:S02]  /*06e0*/  @!P0 FSEL R0, R26, R12, !P1 ;  /* 0x0000000c1a008208 */ /* 0x000fe40004800000 */
[----:B------:R-:W-:-:S03]  /*06f0*/  @!P0 FSEL R13, R27, R13, !P1 ;  /* 0x0000000d1b0d8208 */ /* 0x000fc60004800000 */
[----:B------:R-:W-:Y:S02]  /*0700*/  @!P0 IMAD.MOV.U32 R2, RZ, RZ, R0 ;  /* 0x000000ffff028224 */ /* 0x000fe400078e0000 */
[----:B------:R-:W-:Y:S02]  /*0710*/  @!P0 IMAD.MOV.U32 R3, RZ, RZ, R13 ;  /* 0x000000ffff038224 */ /* 0x000fe400078e000d */
[----:B0-----:R-:W-:-:S05]  /*0720*/  IMAD.WIDE.U32 R4, R7, 0x8, R4 ;  /* 0x0000000807047825 */ /* 0x001fca00078e0004 */
[----:B------:R-:W-:Y:S01]  /*0730*/  STG.E.64 desc[UR4][R4.64], R2 ;  /* 0x0000000204007986 */ /* 0x000fe2000c101b04 */
[----:B------:R-:W-:Y:S05]  /*0740*/  EXIT ;  /* 0x000000000000794d */ /* 0x000fea0003800000 */
.L_x_34152:
        /* <DEDUP_REMOVED lines=11> */
.L_x_44616:


//--------------------- .text._ZN2at6native29vectorized_elementwise_kernelILi2EZZZNS0_49_GLOBAL__N__657f93f7_16_TensorCompare_cu_71e06f4e17where_kernel_implERNS_14TensorIteratorEENKUlvE_clEvENKUlvE8_clEvEUlbddE_St5arrayIPcLm4EEEEviT0_T1_ --------------------------
	.section	.text._ZN2at6native29vectorized_elementwise_kernelILi2EZZZNS0_49_GLOBAL__N__657f93f7_16_TensorCompare_cu_71e06f4e17where_kernel_implERNS_14TensorIteratorEENKUlvE_clEvENKUlvE8_clEvEUlbddE_St5arrayIPcLm4EEEEviT0_T1_,"ax",@progbits
	.align	128
        .global         _ZN2at6native29vectorized_elementwise_kernelILi2EZZZNS0_49_GLOBAL__N__657f93f7_16_TensorCompare_cu_71e06f4e17where_kernel_implERNS_14TensorIteratorEENKUlvE_clEvENKUlvE8_clEvEUlbddE_St5arrayIPcLm4EEEEviT0_T1_
        .type           _ZN2at6native29vectorized_elementwise_kernelILi2EZZZNS0_49_GLOBAL__N__657f93f7_16_TensorCompare_cu_71e06f4e17where_kernel_implERNS_14TensorIteratorEENKUlvE_clEvENKUlvE8_clEvEUlbddE_St5arrayIPcLm4EEEEviT0_T1_,@function
        .size           _ZN2at6native29vectorized_elementwise_kernelILi2EZZZNS0_49_GLOBAL__N__657f93f7_16_TensorCompare_cu_71e06f4e17where_kernel_implERNS_14TensorIteratorEENKUlvE_clEvENKUlvE8_clEvEUlbddE_St5arrayIPcLm4EEEEviT0_T1_,(.L_x_44617 - _ZN2at6native29vectorized_elementwise_kernelILi2EZZZNS0_49_GLOBAL__N__657f93f7_16_TensorCompare_cu_71e06f4e17where_kernel_implERNS_14TensorIteratorEENKUlvE_clEvENKUlvE8_clEvEUlbddE_St5arrayIPcLm4EEEEviT0_T1_)
        .other          _ZN2at6native29vectorized_elementwise_kernelILi2EZZZNS0_49_GLOBAL__N__657f93f7_16_TensorCompare_cu_71e06f4e17where_kernel_implERNS_14TensorIteratorEENKUlvE_clEvENKUlvE8_clEvEUlbddE_St5arrayIPcLm4EEEEviT0_T1_,@"STO_CUDA_ENTRY STV_DEFAULT"
_ZN2at6native29vectorized_elementwise_kernelILi2EZZZNS0_49_GLOBAL__N__657f93f7_16_TensorCompare_cu_71e06f4e17where_kernel_implERNS_14TensorIteratorEENKUlvE_clEvENKUlvE8_clEvEUlbddE_St5arrayIPcLm4EEEEviT0_T1_:
.text._ZN2at6native29vectorized_elementwise_kernelILi2EZZZNS0_49_GLOBAL__N__657f93f7_16_TensorCompare_cu_71e06f4e17where_kernel_implERNS_14TensorIteratorEENKUlvE_clEvENKUlvE8_clEvEUlbddE_St5arrayIPcLm4EEEEviT0_T1_:
        /* <DEDUP_REMOVED lines=25> */
[----:B------:R-:W5:Y:S04]  /*0190*/  LDG.E.U16 R36, desc[UR4][R44.64+0x200] ;  /* 0x000200042c247981 */ /* 0x000f68000c1e1500 */
[----:B------:R-:W5:Y:S04]  /*01a0*/  LDG.E.U16 R37, desc[UR4][R44.64+0x300] ;  /* 0x000300042c257981 */ /* 0x000f68000c1e1500 */
[----:B------:R-:W5:Y:S04]  /*01b0*/  LDG.E.128 R20, desc[UR4][R2.64+0x1000] ;  /* 0x0010000402147981 */ /* 0x000f68000c1e1d00 */
[----:B------:R-:W5:Y:S04]  /*01c0*/  LDG.E.128 R24, desc[UR4][R42.64+0x1000] ;  /* 0x001000042a187981 */ /* 0x000f68000c1e1d00 */
[----:B------:R0:W5:Y:S04]  /*01d0*/  LDG.E.128 R28, desc[UR4][R2.64+0x1800] ;  /* 0x00180004021c7981 */ /* 0x000168000c1e1d00 */
[----:B------:R-:W5:Y:S01]  /*01e0*/  LDG.E.128 R32, desc[UR4][R42.64+0x1800] ;  /* 0x001800042a207981 */ /* 0x000f62000c1e1d00 */
[----:B0-----:R-:W0:Y:S02]  /*01f0*/  LDC.64 R2, c[0x0][0x220] ;  /* 0x00008800ff027b82 */ /* 0x001e240000000a00 */
[----:B0-----:R-:W-:-:S04]  /*0200*/  IMAD.WIDE.U32 R2, R0, 0x8, R2 ;  /* 0x0000000800027825 */ /* 0x001fc800078e0002 */
[----:B------:R-:W-:Y:S01]  /*0210*/  IMAD.WIDE R2, R38, 0x10, R2 ;  /* 0x0000001026027825 */ /* 0x000fe200078e0202 */
[----:B--2---:R-:W-:-:S04]  /*0220*/  PRMT R41, R39, 0x7771, RZ ;  /* 0x0000777127297816 */ /* 0x004fc800000000ff */
[----:B------:R-:W-:Y:S02]  /*0230*/  ISETP.NE.AND P0, PT, R41, RZ, PT ;  /* 0x000000ff2900720c */ /* 0x000fe40003f05270 */
[----:B------:R-:W-:Y:S02]  /*0240*/  PRMT R39, R39, 0x7770, RZ ;  /* 0x0000777027277816 */ /* 0x000fe400000000ff */
[----:B----4-:R-:W-:Y:S02]  /*0250*/  FSEL R6, R6, R18, !P0 ;  /* 0x0000001206067208 */ /* 0x010fe40004000000 */
[C---:B---3--:R-:W-:Y:S02]  /*0260*/  PRMT R18, R40.reuse, 0x7770, RZ ;  /* 0x0000777028127816 */ /* 0x048fe400000000ff */
[----:B------:R-:W-:Y:S02]  /*0270*/  PRMT R40, R40, 0x7771, RZ ;  /* 0x0000777128287816 */ /* 0x000fe400000000ff */
[----:B------:R-:W-:-:S02]  /*0280*/  FSEL R7, R7, R19, !P0 ;  /* 0x0000001307077208 */ /* 0x000fc40004000000 */
[----:B------:R-:W-:Y:S02]  /*0290*/  ISETP.NE.AND P0, PT, R39, RZ, PT ;  /* 0x000000ff2700720c */ /* 0x000fe40003f05270 */
[----:B------:R-:W-:Y:S02]  /*02a0*/  ISETP.NE.AND P2, PT, R40, RZ, PT ;  /* 0x000000ff2800720c */ /* 0x000fe40003f45270 */
[----:B------:R-:W-:Y:S02]  /*02b0*/  FSEL R0, R4, R16, !P0 ;  /* 0x0000001004007208 */ /* 0x000fe40004000000 */
[----:B-----5:R-:W-:Y:S02]  /*02c0*/  FSEL R4, R14, R10, !P2 ;  /* 0x0000000a0e047208 */ /* 0x020fe40005000000 */
[----:B------:R-:W-:Y:S02]  /*02d0*/  ISETP.NE.AND P1, PT, R18, RZ, PT ;  /* 0x000000ff1200720c */ /* 0x000fe40003f25270 */
[----:B------:R-:W-:-:S02]  /*02e0*/  PRMT R10, R36, 0x7771, RZ ;  /* 0x00007771240a7816 */ /* 0x000fc400000000ff */
[----:B------:R-:W-:Y:S02]  /*02f0*/  PRMT R36, R36, 0x7770, RZ ;  /* 0x0000777024247816 */ /* 0x000fe400000000ff */
[----:B------:R-:W-:Y:S02]  /*0300*/  FSEL R5, R5, R17, !P0 ;  /* 0x0000001105057208 */ /* 0x000fe40004000000 */
[----:B------:R-:W-:Y:S02]  /*0310*/  FSEL R8, R12, R8, !P1 ;  /* 0x000000080c087208 */ /* 0x000fe40004800000 */
[----:B------:R-:W-:Y:S02]  /*0320*/  FSEL R9, R13, R9, !P1 ;  /* 0x000000090d097208 */ /* 0x000fe40004800000 */
[----:B------:R-:W-:Y:S02]  /*0330*/  ISETP.NE.AND P1, PT, R10, RZ, PT ;  /* 0x000000ff0a00720c */ /* 0x000fe40003f25270 */
[----:B------:R-:W-:-:S02]  /*0340*/  ISETP.NE.AND P0, PT, R36, RZ, PT ;  /* 0x000000ff2400720c */ /* 0x000fc40003f05270 */
[C---:B------:R-:W-:Y:S02]  /*0350*/  PRMT R12, R37.reuse, 0x7770, RZ ;  /* 0x00007770250c7816 */ /* 0x040fe400000000ff */
[----:B------:R-:W-:Y:S02]  /*0360*/  PRMT R37, R37, 0x7771, RZ ;  /* 0x0000777125257816 */ /* 0x000fe400000000ff */
[----:B------:R-:W-:Y:S02]  /*0370*/  FSEL R22, R26, R22, !P1 ;  /* 0x000000161a167208 */ /* 0x000fe40004800000 */
[----:B------:R-:W-:Y:S02]  /*0380*/  FSEL R23, R27, R23, !P1 ;  /* 0x000000171b177208 */ /* 0x000fe40004800000 */
[----:B------:R-:W-:Y:S02]  /*0390*/  FSEL R20, R24, R20, !P0 ;  /* 0x0000001418147208 */ /* 0x000fe40004000000 */
[----:B------:R-:W-:-:S02]  /*03a0*/  FSEL R21, R25, R21, !P0 ;  /* 0x0000001519157208 */ /* 0x000fc40004000000 */
[----:B------:R-:W-:Y:S02]  /*03b0*/  FSEL R11, R15, R11, !P2 ;  /* 0x0000000b0f0b7208 */ /* 0x000fe40005000000 */
[----:B------:R-:W-:Y:S02]  /*03c0*/  ISETP.NE.AND P2, PT, R12, RZ, PT ;  /* 0x000000ff0c00720c */ /* 0x000fe40003f45270 */
[----:B------:R-:W-:Y:S01]  /*03d0*/  ISETP.NE.AND P3, PT, R37, RZ, PT ;  /* 0x000000ff2500720c */ /* 0x000fe20003f65270 */
[----:B------:R-:W-:Y:S02]  /*03e0*/  IMAD.MOV.U32 R14, RZ, RZ, R6 ;  /* 0x000000ffff0e7224 */ /* 0x000fe400078e0006 */
[----:B------:R-:W-:Y:S02]  /*03f0*/  IMAD.MOV.U32 R15, RZ, RZ, R7 ;  /* 0x000000ffff0f7224 */ /* 0x000fe400078e0007 */
[----:B------:R-:W-:Y:S02]  /*0400*/  IMAD.MOV.U32 R13, RZ, RZ, R5 ;  /* 0x000000ffff0d7224 */ /* 0x000fe400078e0005 */
[----:B------:R-:W-:Y:S01]  /*0410*/  IMAD.MOV.U32 R10, RZ, RZ, R4 ;  /* 0x000000ffff0a7224 */ /* 0x000fe200078e0004 */
[----:B------:R-:W-:Y:S01]  /*0420*/  FSEL R18, R34, R30, !P3 ;  /* 0x0000001e22127208 */ /* 0x000fe20005800000 */
[----:B------:R-:W-:Y:S01]  /*0430*/  IMAD.MOV.U32 R6, RZ, RZ, R22 ;  /* 0x000000ffff067224 */ /* 0x000fe200078e0016 */
[----:B------:R-:W-:Y:S01]  /*0440*/  FSEL R19, R35, R31, !P3 ;  /* 0x0000001f23137208 */ /* 0x000fe20005800000 */
[----:B------:R-:W-:Y:S01]  /*0450*/  IMAD.MOV.U32 R7, RZ, RZ, R23 ;  /* 0x000000ffff077224 */ /* 0x000fe200078e0017 */
[----:B------:R-:W-:Y:S01]  /*0460*/  FSEL R16, R32, R28, !P2 ;  /* 0x0000001c20107208 */ /* 0x000fe20005000000 */
[----:B------:R-:W-:Y:S01]  /*0470*/  IMAD.MOV.U32 R4, RZ, RZ, R20 ;  /* 0x000000ffff047224 */ /* 0x000fe200078e0014 */
[----:B------:R-:W-:Y:S01]  /*0480*/  FSEL R17, R33, R29, !P2 ;  /* 0x0000001d21117208 */ /* 0x000fe20005000000 */
[----:B------:R-:W-:-:S02]  /*0490*/  IMAD.MOV.U32 R5, RZ, RZ, R21 ;  /* 0x000000ffff057224 */ /* 0x000fc400078e0015 */
[----:B------:R-:W-:-:S03]  /*04a0*/  IMAD.MOV.U32 R12, RZ, RZ, R0 ;  /* 0x000000ffff0c7224 */ /* 0x000fc600078e0000 */
[----:B------:R0:W-:Y:S04]  /*04b0*/  STG.E.128 desc[UR4][R2.64+0x1000], R4 ;  /* 0x0010000402007986 */ /* 0x0001e8000c101d04 */
[----:B------:R-:W-:Y:S04]  /*04c0*/  STG.E.128 desc[UR4][R2.64], R12 ;  /* 0x0000000c02007986 */ /* 0x000fe8000c101d04 */
[----:B------:R-:W-:Y:S01]  /*04d0*/  STG.E.128 desc[UR4][R2.64+0x800], R8 ;  /* 0x0008000802007986 */ /* 0x000fe2000c101d04 */
[----:B0-----:R-:W-:Y:S02]  /*04e0*/  IMAD.MOV.U32 R6, RZ, RZ, R18 ;  /* 0x000000ffff067224 */ /* 0x001fe400078e0012 */
[----:B------:R-:W-:-:S02]  /*04f0*/  IMAD.MOV.U32 R7, RZ, RZ, R19 ;  /* 0x000000ffff077224 */ /* 0x000fc400078e0013 */
[----:B------:R-:W-:Y:S02]  /*0500*/  IMAD.MOV.U32 R4, RZ, RZ, R16 ;  /* 0x000000ffff047224 */ /* 0x000fe400078e0010 */
[----:B------:R-:W-:-:S05]  /*0510*/  IMAD.MOV.U32 R5, RZ, RZ, R17 ;  /* 0x000000ffff057224 */ /* 0x000fca00078e0011 */
[----:B------:R-:W-:Y:S01]  /*0520*/  STG.E.128 desc[UR4][R2.64+0x1800], R4 ;  /* 0x0018000402007986 */ /* 0x000fe2000c101d04 */
[----:B------:R-:W-:Y:S05]  /*0530*/  EXIT ;  /* 0x000000000000794d */ /* 0x000fea0003800000 */
.L_x_34153:
[----:B------:R-:W0:Y:S02]  /*0540*/  S2R R3, SR_TID.X ;  /* 0x0000000000037919 */ /* 0x000e240000002100 */
[----:B0-----:R-:W-:Y:S01]  /*0550*/  ISETP.GE.AND P0, PT, R3, R2, PT ;  /* 0x000000020300720c */ /* 0x001fe20003f06270 */
[----:B------:R-:W-:-:S12]  /*0560*/  IMAD.MOV.U32 R5, RZ, RZ, R3 ;  /* 0x000000ffff057224 */ /* 0x000fd800078e0003 */
        /* <DEDUP_REMOVED lines=8> */
[----:B------:R-:W-:Y:S01]  /*05f0*/  @!P0 IMAD.X R15, RZ, RZ, R15, P1 ;  /* 0x000000ffff0f8224 */ /* 0x000fe200008e060f */
[----:B------:R-:W-:Y:S02]  /*0600*/  CS2R R8, SRZ ;  /* 0x0000000000087805 */ /* 0x000fe4000001ff00 */
[----:B------:R-:W-:-:S04]  /*0610*/  PRMT R4, RZ, 0x7610, R4 ;  /* 0x00007610ff047816 */ /* 0x000fc80000000004 */
[----:B------:R-:W3:Y:S01]  /*0620*/  @!P6 LDC.64 R20, c[0x0][0x230] ;  /* 0x00008c00ff14eb82 */ /* 0x000ee20000000a00 */
[----:B------:R-:W4:Y:S01]  /*0630*/  @!P0 LDG.E.U8 R14, desc[UR4][R14.64] ;  /* 0x000000040e0e8981 */ /* 0x000f22000c1e1100 */
[----:B------:R-:W-:Y:S02]  /*0640*/  @!P6 IMAD.IADD R17, R0, 0x1, R5 ;  /* 0x000000010011e824 */ /* 0x000fe400078e0205 */
[----:B-1----:R-:W-:-:S04]  /*0650*/  @!P0 IMAD.WIDE.U32 R10, R7, 0x8, R10 ;  /* 0x00000008070a8825 */ /* 0x002fc800078e000a */
[----:B--2---:R-:W-:Y:S01]  /*0660*/  @!P0 IMAD.WIDE.U32 R12, R7, 0x8, R12 ;  /* 0x00000008070c8825 */ /* 0x004fe200078e000c */
[----:B------:R-:W-:-:S04]  /*0670*/  CS2R R6, SRZ ;  /* 0x0000000000067805 */ /* 0x000fc8000001ff00 */
[----:B------:R-:W2:Y:S01]  /*0680*/  @!P0 LDG.E.64 R8, desc[UR4][R12.64] ;  /* 0x000000040c088981 */ /* 0x000ea2000c1e1b00 */
[----:B0-----:R-:W-:-:S03]  /*0690*/  @!P6 IADD3 R18, P1, R17, R18, RZ ;  /* 0x000000121112e210 */ /* 0x001fc60007f3e0ff */
[----:B------:R0:W2:Y:S02]  /*06a0*/  @!P0 LDG.E.64 R6, desc[UR4][R10.64] ;  /* 0x000000040a068981 */ /* 0x0000a4000c1e1b00 */
[----:B------:R-:W-:-:S05]  /*06b0*/  @!P6 IMAD.X R19, RZ, RZ, R19, P1 ;  /* 0x000000ffff13e224 */ /* 0x000fca00008e0613 */
[----:B------:R1:W5:Y:S01]  /*06c0*/  @!P6 LDG.E.U8 R16, desc[UR4][R18.64] ;  /* 0x000000041210e981 */ /* 0x000362000c1e1100 */
[----:B------:R-:W-:Y:S01]  /*06d0*/  @!P6 VIADD R5, R5, 0x80 ;  /* 0x000000800505e836 */ /* 0x000fe20000000000 */
[----:B0-----:R-:W0:Y:S04]  /*06e0*/  @!P6 LDC.64 R10, c[0x0][0x238] ;  /* 0x00008e00ff0aeb82 */ /* 0x001e280000000a00 */
[----:B------:R-:W-:-:S13]  /*06f0*/  ISETP.GE.AND P5, PT, R5, R2, PT ;  /* 0x000000020500720c */ /* 0x000fda0003fa6270 */
[----:B------:R-:W3:Y:S01]  /*0700*/  @!P5 LDC.64 R38, c[0x0][0x228] ;  /* 0x00008a00ff26db82 */ /* 0x000ee20000000a00 */
[----:B------:R-:W-:-:S07]  /*0710*/  @!P5 IMAD.IADD R15, R0, 0x1, R5 ;  /* 0x00000001000fd824 */ /* 0x000fce00078e0205 */
[----:B------:R-:W0:Y:S08]  /*0720*/  @!P5 LDC.64 R30, c[0x0][0x230] ;  /* 0x00008c00ff1edb82 */ /* 0x000e300000000a00 */
[----:B-1----:R-:W1:Y:S01]  /*0730*/  @!P5 LDC.64 R18, c[0x0][0x238] ;  /* 0x00008e00ff12db82 */ /* 0x002e620000000a00 */
[----:B---3--:R-:W-:-:S05]  /*0740*/  @!P5 IADD3 R38, P1, R15, R38, RZ ;  /* 0x000000260f26d210 */ /* 0x008fca0007f3e0ff */
[----:B------:R-:W-:-:S05]  /*0750*/  @!P5 IMAD.X R39, RZ, RZ, R39, P1 ;  /* 0x000000ffff27d224 */ /* 0x000fca00008e0627 */
[----:B------:R-:W3:Y:S01]  /*0760*/  @!P5 LDG.E.U8 R38, desc[UR4][R38.64] ;  /* 0x000000042626d981 */ /* 0x000ee2000c1e1100 */
[----:B------:R-:W-:-:S05]  /*0770*/  @!P5 VIADD R5, R5, 0x80 ;  /* 0x000000800505d836 */ /* 0x000fca0000000000 */
[----:B------:R-:W-:-:S13]  /*0780*/  ISETP.GE.AND P1, PT, R5, R2, PT ;  /* 0x000000020500720c */ /* 0x000fda0003f26270 */
[----:B------:R-:W-:Y:S01]  /*0790*/  @!P1 IMAD.IADD R37, R0, 0x1, R5 ;  /* 0x0000000100259824 */ /* 0x000fe200078e0205 */
[----:B------:R-:W1:Y:S01]  /*07a0*/  @!P1 LDC.64 R24, c[0x0][0x230] ;  /* 0x00008c00ff189b82 */ /* 0x000e620000000a00 */
[----:B------:R-:W-:-:S05]  /*07b0*/  @!P1 VIADD R5, R5, 0x80 ;  /* 0x0000008005059836 */ /* 0x000fca0000000000 */
[----:B------:R-:W-:Y:S02]  /*07c0*/  ISETP.GE.AND P2, PT, R5, R2, PT ;  /* 0x000000020500720c */ /* 0x000fe40003f46270 */
[----:B------:R-:W1:Y:S01]  /*07d0*/  @!P1 LDC.64 R22, c[0x0][0x238] ;  /* 0x00008e00ff169b82 */ /* 0x000e620000000a00 */
[----:B------:R-:W-:Y:S01]  /*07e0*/  CS2R R12, SRZ ;  /* 0x00000000000c7805 */ /* 0x000fe2000001ff00 */
[----:B0-----:R-:W-:-:S04]  /*07f0*/  @!P5 IMAD.WIDE.U32 R30, R15, 0x8, R30 ;  /* 0x000000080f1ed825 */ /* 0x001fc800078e001e */
[----:B------:R-:W-:Y:S01]  /*0800*/  @!P6 IMAD.WIDE.U32 R20, R17, 0x8, R20 ;  /* 0x000000081114e825 */ /* 0x000fe200078e0014 */
[----:B------:R0:W3:Y:S01]  /*0810*/  @!P5 LDG.E.64 R12, desc[UR4][R30.64] ;  /* 0x000000041e0cd981 */ /* 0x0000e2000c1e1b00 */
[----:B------:R-:W0:Y:S03]  /*0820*/  @!P1 LDC.64 R34, c[0x0][0x228] ;  /* 0x00008a00ff229b82 */ /* 0x000e260000000a00 */
[----:B------:R-:W-:Y:S02]  /*0830*/  @!P2 IMAD.IADD R45, R0, 0x1, R5 ;  /* 0x00000001002da824 */ /* 0x000fe400078e0205 */
[----:B------:R-:W-:-:S03]  /*0840*/  @!P2 VIADD R5, R5, 0x80 ;  /* 0x000000800505a836 */ /* 0x000fc60000000000 */
[----:B------:R-:W0:Y:S01]  /*0850*/  @!P2 LDC.64 R40, c[0x0][0x238] ;  /* 0x00008e00ff28ab82 */ /* 0x000e220000000a00 */
[----:B-1----:R-:W-:-:S07]  /*0860*/  @!P5 IMAD.WIDE.U32 R18, R15, 0x8, R18 ;  /* 0x000000080f12d825 */ /* 0x002fce00078e0012 */
[----:B------:R-:W1:Y:S01]  /*0870*/  @!P2 LDC.64 R28, c[0x0][0x230] ;  /* 0x00008c00ff1cab82 */ /* 0x000e620000000a00 */
[----:B------:R-:W-:-:S04]  /*0880*/  @!P1 IMAD.WIDE.U32 R24, R37, 0x8, R24 ;  /* 0x0000000825189825 */ /* 0x000fc800078e0018 */
[----:B------:R-:W-:-:S04]  /*0890*/  @!P1 IMAD.WIDE.U32 R22, R37, 0x8, R22 ;  /* 0x0000000825169825 */ /* 0x000fc800078e0016 */
[----:B0-----:R-:W-:-:S04]  /*08a0*/  @!P2 IMAD.WIDE.U32 R40, R45, 0x8, R40 ;  /* 0x000000082d28a825 */ /* 0x001fc800078e0028 */
[----:B-1----:R-:W-:Y:S01]  /*08b0*/  @!P2 IMAD.WIDE.U32 R28, R45, 0x8, R28 ;  /* 0x000000082d1ca825 */ /* 0x002fe200078e001c */
[----:B----4-:R-:W-:-:S04]  /*08c0*/  @!P0 ISETP.NE.AND P3, PT, R14, RZ, PT ;  /* 0x000000ff0e00820c */ /* 0x010fc80003f65270 */
[----:B------:R-:W-:Y:S02]  /*08d0*/  @!P0 SEL R4, RZ, 0x1, !P3 ;  /* 0x00000001ff048807 */ /* 0x000fe40005800000 */
[----:B------:R-:W-:Y:S02]  /*08e0*/  ISETP.GE.AND P3, PT, R5, R2, PT ;  /* 0x000000020500720c */ /* 0x000fe40003f66270 */
[----:B------:R-:W-:-:S04]  /*08f0*/  PRMT R4, R4, 0x9910, RZ ;  /* 0x0000991004047816 */ /* 0x000fc800000000ff */
[----:B------:R-:W-:-:S04]  /*0900*/  ISETP.NE.AND P4, PT, R4, RZ, PT ;  /* 0x000000ff0400720c */ /* 0x000fc80003f85270 */
[----:B--2---:R-:W-:Y:S02]  /*0910*/  FSEL R6, R8, R6, !P4 ;  /* 0x0000000608067208 */ /* 0x004fe40006000000 */
[----:B------:R-:W-:Y:S01]  /*0920*/  FSEL R7, R9, R7, !P4 ;  /* 0x0000000709077208 */ /* 0x000fe20006000000 */
[----:B------:R-:W-:Y:S01]  /*0930*/  @!P3 IMAD.IADD R43, R0, 0x1, R5 ;  /* 0x00000001002bb824 */ /* 0x000fe200078e0205 */
[----:B------:R-:W0:Y:S01]  /*0940*/  @!P3 LDC.64 R26, c[0x0][0x230] ;  /* 0x00008c00ff1abb82 */ /* 0x000e220000000a00 */
[----:B------:R-:W-:Y:S01]  /*0950*/  @!P3 VIADD R5, R5, 0x80 ;  /* 0x000000800505b836 */ /* 0x000fe20000000000 */
[----:B------:R-:W-:Y:S02]  /*0960*/  PRMT R4, RZ, 0x7610, R4 ;  /* 0x00007610ff047816 */ /* 0x000fe40000000004 */
[----:B-----5:R-:W-:-:S04]  /*0970*/  @!P6 ISETP.NE.AND P4, PT, R16, RZ, PT ;  /* 0x000000ff1000e20c */ /* 0x020fc80003f85270 */
[----:B------:R-:W1:Y:S01]  /*0980*/  @!P3 LDC.64 R30, c[0x0][0x238] ;  /* 0x00008e00ff1ebb82 */ /* 0x000e620000000a00 */
[----:B------:R-:W-:Y:S02]  /*0990*/  @!P6 SEL R4, RZ, 0x1, !P4 ;  /* 0x00000001ff04e807 */ /* 0x000fe40006000000 */
[----:B------:R-:W-:Y:S01]  /*09a0*/  ISETP.GE.AND P4, PT, R5, R2, PT ;  /* 0x000000020500720c */ /* 0x000fe20003f86270 */
[----:B------:R-:W-:Y:S01]  /*09b0*/  @!P6 IMAD.WIDE.U32 R16, R17, 0x8, R10 ;  /* 0x000000081110e825 */ /* 0x000fe200078e000a */
[----:B------:R-:W-:Y:S02]  /*09c0*/  CS2R R10, SRZ ;  /* 0x00000000000a7805 */ /* 0x000fe4000001ff00 */
[----:B------:R-:W-:-:S04]  /*09d0*/  CS2R R14, SRZ ;  /* 0x00000000000e7805 */ /* 0x000fc8000001ff00 */
[----:B------:R2:W4:Y:S04]  /*09e0*/  @!P6 LDG.E.64 R10, desc[UR4][R16.64] ;  /* 0x00000004100ae981 */ /* 0x000528000c1e1b00 */
[----:B------:R5:W4:Y:S01]  /*09f0*/  @!P5 LDG.E.64 R14, desc[UR4][R18.64] ;  /* 0x00000004120ed981 */ /* 0x000b22000c1e1b00 */
[----:B------:R-:W1:Y:S01]  /*0a00*/  @!P4 LDC.64 R32, c[0x0][0x230] ;  /* 0x00008c00ff20cb82 */ /* 0x000e620000000a00 */
[----:B--2---:R-:W-:Y:S02]  /*0a10*/  CS2R R16, SRZ ;  /* 0x0000000000107805 */ /* 0x004fe4000001ff00 */
[----:B------:R-:W-:Y:S02]  /*0a20*/  CS2R R8, SRZ ;  /* 0x0000000000087805 */ /* 0x000fe4000001ff00 */
[----:B-----5:R-:W-:-:S02]  /*0a30*/  CS2R R18, SRZ ;  /* 0x0000000000127805 */ /* 0x020fc4000001ff00 */
[----:B------:R2:W5:Y:S01]  /*0a40*/  @!P1 LDG.E.64 R16, desc[UR4][R24.64] ;  /* 0x0000000418109981 */ /* 0x000562000c1e1b00 */
[----:B0-----:R-:W-:-:S03]  /*0a50*/  @!P3 IMAD.WIDE.U32 R26, R43, 0x8, R26 ;  /* 0x000000082b1ab825 */ /* 0x001fc600078e001a */
[----:B------:R0:W5:Y:S01]  /*0a60*/  @!P1 LDG.E.64 R18, desc[UR4][R22.64] ;  /* 0x0000000416129981 */ /* 0x000162000c1e1b00 */
[----:B-1----:R-:W-:-:S03]  /*0a70*/  @!P3 IMAD.WIDE.U32 R30, R43, 0x8, R30 ;  /* 0x000000082b1eb825 */ /* 0x002fc600078e001e */
[----:B------:R1:W4:Y:S01]  /*0a80*/  @!P6 LDG.E.64 R8, desc[UR4][R20.64] ;  /* 0x000000041408e981 */ /* 0x000322000c1e1b00 */
[----:B--2---:R-:W-:Y:S02]  /*0a90*/  CS2R R24, SRZ ;  /* 0x0000000000187805 */ /* 0x004fe4000001ff00 */
[----:B0-----:R-:W-:-:S04]  /*0aa0*/  CS2R R22, SRZ ;  /* 0x0000000000167805 */ /* 0x001fc8000001ff00 */
[----:B------:R0:W2:Y:S01]  /*0ab0*/  @!P3 LDG.E.64 R24, desc[UR4][R26.64] ;  /* 0x000000041a18b981 */ /* 0x0000a2000c1e1b00 */
[----:B-1----:R-:W-:-:S03]  /*0ac0*/  CS2R R20, SRZ ;  /* 0x0000000000147805 */ /* 0x002fc6000001ff00 */
[----:B------:R1:W2:Y:S01]  /*0ad0*/  @!P2 LDG.E.64 R22, desc[UR4][R40.64] ;  /* 0x000000042816a981 */ /* 0x0002a2000c1e1b00 */
[----:B------:R-:W-:-:S03]  /*0ae0*/  @!P1 IADD3 R36, P6, R37, R34, RZ ;  /* 0x0000002225249210 */ /* 0x000fc60007fde0ff */
[----:B------:R1:W2:Y:S01]  /*0af0*/  @!P2 LDG.E.64 R20, desc[UR4][R28.64] ;  /* 0x000000041c14a981 */ /* 0x0002a2000c1e1b00 */
[----:B0-----:R-:W-:Y:S01]  /*0b00*/  CS2R R26, SRZ ;  /* 0x00000000001a7805 */ /* 0x001fe2000001ff00 */
[----:B-1----:R-:W-:-:S05]  /*0b10*/  @!P4 IMAD.IADD R41, R0, 0x1, R5 ;  /* 0x000000010029c824 */ /* 0x002fca00078e0205 */
[----:B------:R0:W2:Y:S01]  /*0b20*/  @!P3 LDG.E.64 R26, desc[UR4][R30.64] ;  /* 0x000000041e1ab981 */ /* 0x0000a2000c1e1b00 */
[----:B------:R-:W-:Y:S01]  /*0b30*/  CS2R R28, SRZ ;  /* 0x00000000001c7805 */ /* 0x000fe2000001ff00 */
[----:B------:R-:W-:-:S04]  /*0b40*/  @!P4 IMAD.WIDE.U32 R32, R41, 0x8, R32 ;  /* 0x000000082920c825 */ /* 0x000fc800078e0020 */
[----:B------:R-:W-:Y:S01]  /*0b50*/  @!P1 IMAD.X R37, RZ, RZ, R35, P6 ;  /* 0x000000ffff259224 */ /* 0x000fe200030e0623 */
[----:B------:R1:W2:Y:S01]  /*0b60*/  @!P4 LDG.E.64 R28, desc[UR4][R32.64] ;  /* 0x00000004201cc981 */ /* 0x0002a2000c1e1b00 */
[----:B------:R-:W3:Y:S03]  /*0b70*/  @!P4 LDC.64 R34, c[0x0][0x238] ;  /* 0x00008e00ff22cb82 */ /* 0x000ee60000000a00 */
[----:B------:R3:W5:Y:S05]  /*0b80*/  @!P1 LDG.E.U8 R39, desc[UR4][R36.64] ;  /* 0x0000000424279981 */ /* 0x00076a000c1e1100 */
[----:B0-----:R-:W0:Y:S08]  /*0b90*/  @!P2 LDC.64 R30, c[0x0][0x228] ;  /* 0x00008a00ff1eab82 */ /* 0x001e300000000a00 */
[----:B-1----:R-:W1:Y:S01]  /*0ba0*/  @!P3 LDC.64 R32, c[0x0][0x228] ;  /* 0x00008a00ff20bb82 */ /* 0x002e620000000a00 */
[----:B---3--:R-:W-:-:S07]  /*0bb0*/  @!P5 ISETP.NE.AND P6, PT, R38, RZ, PT ;  /* 0x000000ff2600d20c */ /* 0x008fce0003fc5270 */
[----:B------:R-:W3:Y:S01]  /*0bc0*/  @!P4 LDC.64 R36, c[0x0][0x228] ;  /* 0x00008a00ff24cb82 */ /* 0x000ee20000000a00 */
[----:B------:R-:W-:Y:S02]  /*0bd0*/  PRMT R38, RZ, 0x7610, R38 ;  /* 0x00007610ff267816 */ /* 0x000fe40000000026 */
[----:B------:R-:W-:Y:S01]  /*0be0*/  @!P5 SEL R38, RZ, 0x1, !P6 ;  /* 0x00000001ff26d807 */ /* 0x000fe20007000000 */
[----:B------:R-:W-:Y:S01]  /*0bf0*/  @!P4 VIADD R5, R5, 0x80 ;  /* 0x000000800505c836 */ /* 0x000fe20000000000 */
[----:B0-----:R-:W-:-:S05]  /*0c00*/  @!P2 IADD3 R30, P5, R45, R30, RZ ;  /* 0x0000001e2d1ea210 */ /* 0x001fca0007fbe0ff */
[----:B------:R-:W-:Y:S01]  /*0c10*/  @!P2 IMAD.X R31, RZ, RZ, R31, P5 ;  /* 0x000000ffff1fa224 */ /* 0x000fe200028e061f */
[----:B------:R-:W-:Y:S02]  /*0c20*/  ISETP.GE.AND P5, PT, R5, R2, PT ;  /* 0x000000020500720c */ /* 0x000fe40003fa6270 */
[----:B-1----:R-:W-:-:S05]  /*0c30*/  @!P3 IADD3 R32, P6, R43, R32, RZ ;  /* 0x000000202b20b210 */ /* 0x002fca0007fde0ff */
[----:B------:R-:W-:Y:S01]  /*0c40*/  @!P3 IMAD.X R33, RZ, RZ, R33, P6 ;  /* 0x000000ffff21b224 */ /* 0x000fe200030e0621 */
[C---:B---3--:R-:W-:Y:S01]  /*0c50*/  @!P4 IADD3 R40, P6, R41.reuse, R36, RZ ;  /* 0x000000242928c210 */ /* 0x048fe20007fde0ff */
[----:B------:R-:W-:Y:S01]  /*0c60*/  @!P4 IMAD.WIDE.U32 R34, R41, 0x8, R34 ;  /* 0x000000082922c825 */ /* 0x000fe200078e0022 */
[----:B------:R-:W-:-:S03]  /*0c70*/  CS2R R42, SRZ ;  /* 0x00000000002a7805 */ /* 0x000fc6000001ff00 */
[----:B------:R-:W0:Y:S01]  /*0c80*/  @!P5 LDC.64 R44, c[0x0][0x238] ;  /* 0x00008e00ff2cdb82 */ /* 0x000e220000000a00 */
[----:B------:R-:W3:Y:S01]  /*0c90*/  @!P3 LDG.E.U8 R32, desc[UR4][R32.64] ;  /* 0x000000042020b981 */ /* 0x000ee2000c1e1100 */
[----:B------:R-:W-:-:S03]  /*0ca0*/  @!P4 IMAD.X R41, RZ, RZ, R37, P6 ;  /* 0x000000ffff29c224 */ /* 0x000fc600030e0625 */
[----:B------:R-:W2:Y:S03]  /*0cb0*/  @!P4 LDG.E.64 R42, desc[UR4][R34.64] ;  /* 0x00000004222ac981 */ /* 0x000ea6000c1e1b00 */
[----:B------:R-:W1:Y:S01]  /*0cc0*/  @!P5 LDC.64 R36, c[0x0][0x228] ;  /* 0x00008a00ff24db82 */ /* 0x000e620000000a00 */
[----:B------:R-:W-:Y:S01]  /*0cd0*/  @!P5 IMAD.IADD R5, R0, 0x1, R5 ;  /* 0x000000010005d824 */ /* 0x000fe200078e0205 */
[----:B------:R-:W2:Y:S04]  /*0ce0*/  @!P4 LDG.E.U8 R40, desc[UR4][R40.64] ;  /* 0x000000042828c981 */ /* 0x000ea8000c1e1100 */
[----:B------:R0:W3:Y:S02]  /*0cf0*/  @!P2 LDG.E.U8 R34, desc[UR4][R30.64] ;  /* 0x000000041e22a981 */ /* 0x0000e4000c1e1100 */
[----:B0-----:R-:W0:Y:S01]  /*0d00*/  @!P5 LDC.64 R30, c[0x0][0x230] ;  /* 0x00008c00ff1edb82 */ /* 0x001e220000000a00 */
[C---:B-1----:R-:W-:Y:S01]  /*0d10*/  @!P5 IADD3 R36, P6, R5.reuse, R36, RZ ;  /* 0x000000240524d210 */ /* 0x042fe20007fde0ff */
[----:B------:R-:W-:-:S04]  /*0d20*/  @!P5 IMAD.WIDE.U32 R44, R5, 0x8, R44 ;  /* 0x00000008052cd825 */ /* 0x000fc800078e002c */
[----:B------:R-:W-:Y:S02]  /*0d30*/  @!P5 IMAD.X R37, RZ, RZ, R37, P6 ;  /* 0x000000ffff25d224 */ /* 0x000fe400030e0625 */
[----:B------:R-:W2:Y:S04]  /*0d40*/  @!P5 LDG.E.64 R44, desc[UR4][R44.64] ;  /* 0x000000042c2cd981 */ /* 0x000ea8000c1e1b00 */
[----:B------:R-:W2:Y:S01]  /*0d50*/  @!P5 LDG.E.U8 R36, desc[UR4][R36.64] ;  /* 0x000000042424d981 */ /* 0x000ea2000c1e1100 */
[----:B0-----:R-:W-:-:S06]  /*0d60*/  @!P5 IMAD.WIDE.U32 R30, R5, 0x8, R30 ;  /* 0x00000008051ed825 */ /* 0x001fcc00078e001e */
[----:B------:R-:W2:Y:S01]  /*0d70*/  @!P5 LDG.E.64 R30, desc[UR4][R30.64] ;  /* 0x000000041e1ed981 */ /* 0x000ea2000c1e1b00 */
[----:B------:R-:W-:-:S04]  /*0d80*/  PRMT R4, R4, 0x9910, RZ ;  /* 0x0000991004047816 */ /* 0x000fc800000000ff */
[----:B------:R-:W-:Y:S02]  /*0d90*/  ISETP.NE.AND P6, PT, R4, RZ, PT ;  /* 0x000000ff0400720c */ /* 0x000fe40003fc5270 */
[----:B------:R-:W-:Y:S02]  /*0da0*/  PRMT R38, R38, 0x9910, RZ ;  /* 0x0000991026267816 */ /* 0x000fe400000000ff */
[----:B------:R-:W-:Y:S01]  /*0db0*/  PRMT R33, RZ, 0x7610, R33 ;  /* 0x00007610ff217816 */ /* 0x000fe20000000021 */
[----:B------:R-:W-:Y:S04]  /*0dc0*/  BSSY B0, `(.L_x_34154) ;  /* 0x0000059000007945 */ /* 0x000fe80003800000 */
[----:B------:R-:W-:Y:S01]  /*0dd0*/  BSSY B1, `(.L_x_34155) ;  /* 0x0000051000017945 */ /* 0x000fe20003800000 */
[----:B----4-:R-:W-:-:S02]  /*0de0*/  FSEL R4, R10, R8, !P6 ;  /* 0x000000080a047208 */ /* 0x010fc40007000000 */
[----:B------:R-:W-:Y:S02]  /*0df0*/  FSEL R5, R11, R9, !P6 ;  /* 0x000000090b057208 */ /* 0x000fe40007000000 */
[----:B------:R-:W0:Y:S01]  /*0e00*/  @!P0 LDC.64 R8, c[0x0][0x220] ;  /* 0x00008800ff088b82 */ /* 0x000e220000000a00 */
[----:B------:R-:W-:Y:S02]  /*0e10*/  PRMT R10, RZ, 0x7610, R10 ;  /* 0x00007610ff0a7816 */ /* 0x000fe4000000000a */
[----:B-----5:R-:W-:-:S04]  /*0e20*/  @!P1 ISETP.NE.AND P6, PT, R39, RZ, PT ;  /* 0x000000ff2700920c */ /* 0x020fc80003fc5270 */
[----:B------:R-:W-:-:S04]  /*0e30*/  @!P1 SEL R10, RZ, 0x1, !P6 ;  /* 0x00000001ff0a9807 */ /* 0x000fc80007000000 */
[----:B------:R-:W-:Y:S01]  /*0e40*/  PRMT R11, R10, 0x9910, RZ ;  /* 0x000099100a0b7816 */ /* 0x000fe200000000ff */
[----:B------:R-:W-:-:S05]  /*0e50*/  IMAD.MOV.U32 R10, RZ, RZ, R38 ;  /* 0x000000ffff0a7224 */ /* 0x000fca00078e0026 */
[----:B------:R-:W-:-:S04]  /*0e60*/  ISETP.NE.AND P1, PT, R10, RZ, PT ;  /* 0x000000ff0a00720c */ /* 0x000fc80003f25270 */
[----:B------:R-:W-:Y:S02]  /*0e70*/  FSEL R10, R14, R12, !P1 ;  /* 0x0000000c0e0a7208 */ /* 0x000fe40004800000 */
[----:B---3--:R-:W-:-:S04]  /*0e80*/  @!P2 ISETP.NE.AND P6, PT, R34, RZ, PT ;  /* 0x000000ff2200a20c */ /* 0x008fc80003fc5270 */
[----:B------:R-:W-:Y:S02]  /*0e90*/  @!P2 SEL R33, RZ, 0x1, !P6 ;  /* 0x00000001ff21a807 */ /* 0x000fe40007000000 */
[----:B------:R-:W-:Y:S02]  /*0ea0*/  ISETP.NE.AND P2, PT, R11, RZ, PT ;  /* 0x000000ff0b00720c */ /* 0x000fe40003f45270 */
[----:B------:R-:W-:Y:S01]  /*0eb0*/  FSEL R11, R15, R13, !P1 ;  /* 0x0000000d0f0b7208 */ /* 0x000fe20004800000 */
[----:B------:R-:W-:Y:S01]  /*0ec0*/  @!P0 IMAD.IADD R15, R0, 0x1, R3 ;  /* 0x00000001000f8824 */ /* 0x000fe200078e0203 */
[----:B------:R-:W-:Y:S01]  /*0ed0*/  FSEL R12, R18, R16, !P2 ;  /* 0x00000010120c7208 */ /* 0x000fe20005000000 */
[----:B------:R-:W-:Y:S01]  /*0ee0*/  @!P0 VIADD R3, R3, 0x80 ;  /* 0x0000008003038836 */ /* 0x000fe20000000000 */
[----:B------:R-:W-:Y:S02]  /*0ef0*/  FSEL R13, R19, R17, !P2 ;  /* 0x00000011130d7208 */ /* 0x000fe40005000000 */
[----:B------:R-:W-:-:S02]  /*0f00*/  @!P3 ISETP.NE.AND P2, PT, R32, RZ, PT ;  /* 0x000000ff2000b20c */ /* 0x000fc40003f45270 */
[----:B------:R-:W-:Y:S01]  /*0f10*/  PRMT R16, RZ, 0x7610, R16 ;  /* 0x00007610ff107816 */ /* 0x000fe20000000010 */
[----:B0-----:R-:W-:Y:S01]  /*0f20*/  @!P0 IMAD.WIDE.U32 R14, R15, 0x8, R8 ;  /* 0x000000080f0e8825 */ /* 0x001fe200078e0008 */
[----:B--2---:R-:W-:Y:S02]  /*0f30*/  @!P4 ISETP.NE.AND P6, PT, R40, RZ, PT ;  /* 0x000000ff2800c20c */ /* 0x004fe40003fc5270 */
[----:B------:R-:W-:Y:S02]  /*0f40*/  @!P3 SEL R16, RZ, 0x1, !P2 ;  /* 0x00000001ff10b807 */ /* 0x000fe40005000000 */
[----:B------:R-:W-:Y:S02]  /*0f50*/  ISETP.GE.AND P3, PT, R3, R2, PT ;  /* 0x000000020300720c */ /* 0x000fe40003f66270 */
[----:B------:R-:W-:Y:S02]  /*0f60*/  PRMT R18, R33, 0x9910, RZ ;  /* 0x0000991021127816 */ /* 0x000fe400000000ff */
[----:B------:R-:W-:-:S02]  /*0f70*/  PRMT R17, RZ, 0x7610, R17 ;  /* 0x00007610ff117816 */ /* 0x000fc40000000011 */
[----:B------:R-:W-:Y:S01]  /*0f80*/  @!P4 SEL R17, RZ, 0x1, !P6 ;  /* 0x00000001ff11c807 */ /* 0x000fe20007000000 */
[----:B------:R0:W-:Y:S01]  /*0f90*/  @!P0 STG.E.64 desc[UR4][R14.64], R6 ;  /* 0x000000060e008986 */ /* 0x0001e2000c101b04 */
[----:B------:R-:W-:Y:S02]  /*0fa0*/  ISETP.NE.AND P1, PT, R18, RZ, PT ;  /* 0x000000ff1200720c */ /* 0x000fe40003f25270 */
[----:B------:R-:W-:Y:S02]  /*0fb0*/  @!P5 ISETP.NE.AND P0, PT, R36, RZ, PT ;  /* 0x000000ff2400d20c */ /* 0x000fe40003f05270 */
[----:B------:R-:W-:Y:S02]  /*0fc0*/  PRMT R16, R16, 0x9910, RZ ;  /* 0x0000991010107816 */ /* 0x000fe400000000ff */
[----:B------:R-:W-:Y:S02]  /*0fd0*/  PRMT R17, R17, 0x9910, RZ ;  /* 0x0000991011117816 */ /* 0x000fe400000000ff */
[----:B------:R-:W-:-:S02]  /*0fe0*/  FSEL R8, R22, R20, !P1 ;  /* 0x0000001416087208 */ /* 0x000fc40004800000 */
[----:B------:R-:W-:Y:S02]  /*0ff0*/  FSEL R9, R23, R21, !P1 ;  /* 0x0000001517097208 */ /* 0x000fe40004800000 */
[----:B------:R-:W-:Y:S02]  /*1000*/  @!P5 FSEL R18, R44, R30, !P0 ;  /* 0x0000001e2c12d208 */ /* 0x000fe40004000000 */
[----:B------:R-:W-:Y:S02]  /*1010*/  @!P5 FSEL R31, R45, R31, !P0 ;  /* 0x0000001f2d1fd208 */ /* 0x000fe40004000000 */
[----:B------:R-:W-:Y:S02]  /*1020*/  ISETP.NE.AND P1, PT, R16, RZ, PT ;  /* 0x000000ff1000720c */ /* 0x000fe40003f25270 */
[----:B------:R-:W-:Y:S02]  /*1030*/  ISETP.NE.AND P2, PT, R17, RZ, PT ;  /* 0x000000ff1100720c */ /* 0x000fe40003f45270 */
[----:B0-----:R-:W-:-:S02]  /*1040*/  CS2R R6, SRZ ;  /* 0x0000000000067805 */ /* 0x001fc4000001ff00 */
[----:B------:R-:W-:Y:S01]  /*1050*/  FSEL R16, R26, R24, !P1 ;  /* 0x000000181a107208 */ /* 0x000fe20004800000 */
[----:B------:R-:W-:Y:S01]  /*1060*/  @!P5 IMAD.MOV.U32 R6, RZ, RZ, R18 ;  /* 0x000000ffff06d224 */ /* 0x000fe200078e0012 */
[----:B------:R-:W-:Y:S01]  /*1070*/  FSEL R17, R27, R25, !P1 ;  /* 0x000000191b117208 */ /* 0x000fe20004800000 */
[----:B------:R-:W-:Y:S01]  /*1080*/  @!P5 IMAD.MOV.U32 R7, RZ, RZ, R31 ;  /* 0x000000ffff07d224 */ /* 0x000fe200078e001f */
[----:B------:R-:W-:Y:S02]  /*1090*/  FSEL R14, R42, R28, !P2 ;  /* 0x0000001c2a0e7208 */ /* 0x000fe40005000000 */
[----:B------:R-:W-:Y:S01]  /*10a0*/  FSEL R15, R43, R29, !P2 ;  /* 0x0000001d2b0f7208 */ /* 0x000fe20005000000 */
        /* <DEDUP_REMOVED lines=13> */
.L_x_34156:
[----:B------:R-:W-:-:S13]  /*1180*/  ISETP.GE.AND P0, PT, R3, R2, PT ;  /* 0x000000020300720c */ /* 0x000fda0003f06270 */
[----:B------:R-:W-:Y:S05]  /*1190*/  @P0 BRA `(.L_x_34158) ;  /* 0x0000000000300947 */ /* 0x000fea0003800000 */
[----:B0-----:R-:W0:Y:S01]  /*11a0*/  LDC.64 R4, c[0x0][0x220] ;  /* 0x00008800ff047b82 */ /* 0x001e220000000a00 */
[----:B------:R-:W-:Y:S02]  /*11b0*/  IMAD.IADD R11, R0, 0x1, R3 ;  /* 0x00000001000b7824 */ /* 0x000fe400078e0203 */
[----:B------:R-:W-:Y:S02]  /*11c0*/  VIADD R3, R3, 0x80 ;  /* 0x0000008003037836 */ /* 0x000fe40000000000 */
[----:B0-----:R-:W-:-:S05]  /*11d0*/  IMAD.WIDE.U32 R4, R11, 0x8, R4 ;  /* 0x000000080b047825 */ /* 0x001fca00078e0004 */
[----:B------:R1:W-:Y:S02]  /*11e0*/  STG.E.64 desc[UR4][R4.64], R12 ;  /* 0x0000000c04007986 */ /* 0x0003e4000c101b04 */
.L_x_34157:
[----:B------:R-:W-:-:S13]  /*11f0*/  ISETP.GE.AND P0, PT, R3, R2, PT ;  /* 0x000000020300720c */ /* 0x000fda0003f06270 */
[----:B------:R-:W-:Y:S05]  /*1200*/  @P0 BRA `(.L_x_34159) ;  /* 0x0000000000340947 */ /* 0x000fea0003800000 */
[----:B01----:R-:W0:Y:S01]  /*1210*/  LDC.64 R4, c[0x0][0x220] ;  /* 0x00008800ff047b82 */ /* 0x003e220000000a00 */
[----:B------:R-:W-:Y:S02]  /*1220*/  IMAD.IADD R11, R0, 0x1, R3 ;  /* 0x00000001000b7824 */ /* 0x000fe400078e0203 */
[----:B------:R-:W-:Y:S02]  /*1230*/  VIADD R3, R3, 0x80 ;  /* 0x0000008003037836 */ /* 0x000fe40000000000 */
[----:B0-----:R-:W-:-:S05]  /*1240*/  IMAD.WIDE.U32 R4, R11, 0x8, R4 ;  /* 0x000000080b047825 */ /* 0x001fca00078e0004 */
[----:B------:R1:W-:Y:S02]  /*1250*/  STG.E.64 desc[UR4][R4.64], R8 ;  /* 0x0000000804007986 */ /* 0x0003e4000c101b04 */
.L_x_34158:
        /* <DEDUP_REMOVED lines=8> */
.L_x_34159:
[----:B------:R-:W-:Y:S05]  /*12e0*/  BSYNC B1 ;  /* 0x0000000000017941 */ /* 0x000fea0003800000 */
.L_x_34155:
[----:B------:R-:W-:-:S13]  /*12f0*/  ISETP.GE.AND P0, PT, R3, R2, PT ;  /* 0x000000020300720c */ /* 0x000fda0003f06270 */
[----:B012---:R-:W0:Y:S01]  /*1300*/  @!P0 LDC.64 R4, c[0x0][0x220] ;  /* 0x00008800ff048b82 */ /* 0x007e220000000a00 */
[----:B------:R-:W-:Y:S02]  /*1310*/  @!P0 IMAD.IADD R9, R0, 0x1, R3 ;  /* 0x0000000100098824 */ /* 0x000fe400078e0203 */
[----:B------:R-:W-:Y:S02]  /*1320*/  @!P0 VIADD R3, R3, 0x80 ;  /* 0x0000008003038836 */ /* 0x000fe40000000000 */
[----:B0-----:R-:W-:-:S05]  /*1330*/  @!P0 IMAD.WIDE.U32 R4, R9, 0x8, R4 ;  /* 0x0000000809048825 */ /* 0x001fca00078e0004 */
[----:B------:R2:W-:Y:S02]  /*1340*/  @!P0 STG.E.64 desc[UR4][R4.64], R14 ;  /* 0x0000000e04008986 */ /* 0x0005e4000c101b04 */
.L_x_34160:
[----:B------:R-:W-:Y:S05]  /*1350*/  BSYNC B0 ;  /* 0x0000000000007941 */ /* 0x000fea0003800000 */
.L_x_34154:
[----:B------:R-:W-:Y:S05]  /*1360*/  WARPSYNC.ALL ;  /* 0x0000000000007948 */ /* 0x000fea0003800000 */
[----:B------:R-:W-:-:S13]  /*1370*/  ISETP.GE.AND P0, PT, R3, R2, PT ;  /* 0x000000020300720c */ /* 0x000fda0003f06270 */
[----:B------:R-:W-:Y:S05]  /*1380*/  @P0 EXIT ;  /* 0x000000000000094d */ /* 0x000fea0003800000 */
[----:B012---:R-:W0:Y:S01]  /*1390*/  LDC.64 R4, c[0x0][0x220] ;  /* 0x00008800ff047b82 */ /* 0x007e220000000a00 */
[----:B------:R-:W-:-:S04]  /*13a0*/  IMAD.IADD R3, R0, 0x1, R3 ;  /* 0x0000000100037824 */ /* 0x000fc800078e0203 */
[----:B0-----:R-:W-:-:S05]  /*13b0*/  IMAD.WIDE.U32 R2, R3, 0x8, R4 ;  /* 0x0000000803027825 */ /* 0x001fca00078e0004 */
[----:B------:R-:W-:Y:S01]  /*13c0*/  STG.E.64 desc[UR4][R2.64], R6 ;  /* 0x0000000602007986 */ /* 0x000fe2000c101b04 */
[----:B------:R-:W-:Y:S05]  /*13d0*/  EXIT ;  /* 0x000000000000794d */ /* 0x000fea0003800000 */
.L_x_34161:
        /* <DEDUP_REMOVED lines=10> */
.L_x_44617:


//--------------------- .text._ZN2at6native29vectorized_elementwise_kernelILi4EZZZNS0_49_GLOBAL__N__657f93f7_16_TensorCompare_cu_71e06f4e17where_kernel_implERNS_14TensorIteratorEENKUlvE_clEvENKUlvE8_clEvEUlbddE_St5arrayIPcLm4EEEEviT0_T1_ --------------------------
	.section	.text._ZN2at6native29vectorized_elementwise_kernelILi4EZZZNS0_49_GLOBAL__N__657f93f7_16_TensorCompare_cu_71e06f4e17where_kernel_implERNS_14TensorIteratorEENKUlvE_clEvENKUlvE8_clEvEUlbddE_St5arrayIPcLm4EEEEviT0_T1_,"ax",@progbits
	.align	128
        .global         _ZN2at6native29vectorized_elementwise_kernelILi4EZZZNS0_49_GLOBAL__N__657f93f7_16_TensorCompare_cu_71e06f4e17where_kernel_implERNS_14TensorIteratorEENKUlvE_clEvENKUlvE8_clEvEUlbddE_St5arrayIPcLm4EEEEviT0_T1_
        .type           _ZN2at6native29vectorized_elementwise_kernelILi4EZZZNS0_49_GLOBAL__N__657f93f7_16_TensorCompare_cu_71e06f4e17where_kernel_implERNS_14TensorIteratorEENKUlvE_clEvENKUlvE8_clEvEUlbddE_St5arrayIPcLm4EEEEviT0_T1_,@function
        .size           _ZN2at6native29vectorized_elementwise_kernelILi4EZZZNS0_49_GLOBAL__N__657f93f7_16_TensorCompare_cu_71e06f4e17where_kernel_implERNS_14TensorIteratorEENKUlvE_clEvENKUlvE8_clEvEUlbddE_St5arrayIPcLm4EEEEviT0_T1_,(.L_x_44618 - _ZN2at6native29vectorized_elementwise_kernelILi4EZZZNS0_49_GLOBAL__N__657f93f7_16_TensorCompare_cu_71e06f4e17where_kernel_implERNS_14TensorIteratorEENKUlvE_clEvENKUlvE8_clEvEUlbddE_St5arrayIPcLm4EEEEviT0_T1_)
        .other          _ZN2at6native29vectorized_elementwise_kernelILi4EZZZNS0_49_GLOBAL__N__657f93f7_16_TensorCompare_cu_71e06f4e17where_kernel_implERNS_14TensorIteratorEENKUlvE_clEvENKUlvE8_clEvEUlbddE_St5arrayIPcLm4EEEEviT0_T1_,@"STO_CUDA_ENTRY STV_DEFAULT"
_ZN2at6native29vectorized_elementwise_kernelILi4EZZZNS0_49_GLOBAL__N__657f93f7_16_TensorCompare_cu_71e06f4e17where_kernel_implERNS_14TensorIteratorEENKUlvE_clEvENKUlvE8_clEvEUlbddE_St5arrayIPcLm4EEEEviT0_T1_:
.text._ZN2at6native29vectorized_elementwise_kernelILi4EZZZNS0_49_GLOBAL__N__657f93f7_16_TensorCompare_cu_71e06f4e17where_kernel_implERNS_14TensorIteratorEENKUlvE_clEvENKUlvE8_clEvEUlbddE_St5arrayIPcLm4EEEEviT0_T1_:
        /* <DEDUP_REMOVED lines=30> */
[----:B----4-:R-:W-:-:S02]  /*01e0*/  PRMT R39, R37, 0x7771, RZ ;  /* 0x0000777125277816 */ /* 0x010fc400000000ff */
[----:B------:R-:W-:Y:S02]  /*01f0*/  PRMT R44, R37, 0x7772, RZ ;  /* 0x00007772252c7816 */ /* 0x000fe400000000ff */
[----:B------:R-:W-:Y:S02]  /*0200*/  ISETP.NE.AND P6, PT, R39, RZ, PT ;  /* 0x000000ff2700720c */ /* 0x000fe40003fc5270 */
[C---:B------:R-:W-:Y:S02]  /*0210*/  PRMT R39, R37.reuse, 0x7770, RZ ;  /* 0x0000777025277816 */ /* 0x040fe400000000ff */
[----:B------:R-:W-:Y:S02]  /*0220*/  PRMT R37, R37, 0x7773, RZ ;  /* 0x0000777325257816 */ /* 0x000fe400000000ff */
[----:B------:R-:W-:Y:S02]  /*0230*/  ISETP.NE.AND P5, PT, R39, RZ, PT ;  /* 0x000000ff2700720c */ /* 0x000fe40003fa5270 */
[----:B------:R-:W-:-:S02]  /*0240*/  ISETP.NE.AND P4, PT, R37, RZ, PT ;  /* 0x000000ff2500720c */ /* 0x000fc40003f85270 */
[----:B------:R-:W-:Y:S02]  /*0250*/  ISETP.NE.AND P3, PT, R44, RZ, PT ;  /* 0x000000ff2c00720c */ /* 0x000fe40003f65270 */
[C---:B--2---:R-:W-:Y:S02]  /*0260*/  PRMT R37, R38.reuse, 0x7771, RZ ;  /* 0x0000777126257816 */ /* 0x044fe400000000ff */
[C---:B------:R-:W-:Y:S02]  /*0270*/  PRMT R39, R38.reuse, 0x7770, RZ ;  /* 0x0000777026277816 */ /* 0x040fe400000000ff */
[C---:B-1----:R-:W-:Y:S02]  /*0280*/  PRMT R40, R38.reuse, 0x7772, RZ ;  /* 0x0000777226287816 */ /* 0x042fe400000000ff */
[----:B------:R-:W-:Y:S02]  /*0290*/  PRMT R38, R38, 0x7773, RZ ;  /* 0x0000777326267816 */ /* 0x000fe400000000ff */
[----:B---3--:R-:W-:-:S02]  /*02a0*/  FSEL R30, R30, R34, !P6 ;  /* 0x000000221e1e7208 */ /* 0x008fc40007000000 */
[----:B------:R-:W-:Y:S01]  /*02b0*/  FSEL R31, R31, R35, !P6 ;  /* 0x000000231f1f7208 */ /* 0x000fe20007000000 */
[----:B0-----:R-:W-:Y:S01]  /*02c0*/  IMAD.WIDE.U32 R34, R0, 0x8, R2 ;  /* 0x0000000800227825 */ /* 0x001fe200078e0002 */
[----:B-----5:R-:W-:Y:S02]  /*02d0*/  FSEL R3, R24, R20, !P3 ;  /* 0x0000001418037208 */ /* 0x020fe40005800000 */
[----:B------:R-:W-:Y:S02]  /*02e0*/  ISETP.NE.AND P0, PT, R40, RZ, PT ;  /* 0x000000ff2800720c */ /* 0x000fe40003f05270 */
[----:B------:R-:W-:Y:S02]  /*02f0*/  ISETP.NE.AND P6, PT, R38, RZ, PT ;  /* 0x000000ff2600720c */ /* 0x000fe40003fc5270 */
[----:B------:R-:W-:Y:S02]  /*0300*/  FSEL R2, R26, R22, !P4 ;  /* 0x000000161a027208 */ /* 0x000fe40006000000 */
[----:B------:R-:W-:-:S02]  /*0310*/  FSEL R23, R27, R23, !P4 ;  /* 0x000000171b177208 */ /* 0x000fc40006000000 */
[----:B------:R-:W-:Y:S02]  /*0320*/  FSEL R20, R25, R21, !P3 ;  /* 0x0000001519147208 */ /* 0x000fe40005800000 */
[----:B------:R-:W-:Y:S02]  /*0330*/  ISETP.NE.AND P2, PT, R37, RZ, PT ;  /* 0x000000ff2500720c */ /* 0x000fe40003f45270 */
[----:B------:R-:W-:Y:S01]  /*0340*/  ISETP.NE.AND P1, PT, R39, RZ, PT ;  /* 0x000000ff2700720c */ /* 0x000fe20003f25270 */
[----:B------:R-:W-:Y:S01]  /*0350*/  IMAD.WIDE R36, R36, 0x20, R34 ;  /* 0x0000002024247825 */ /* 0x000fe200078e0222 */
        /* <DEDUP_REMOVED lines=8> */
[----:B------:R-:W-:Y:S01]  /*03e0*/  IMAD.MOV.U32 R5, RZ, RZ, R20 ;  /* 0x000000ffff057224 */ /* 0x000fe200078e0014 */
[----:B------:R-:W-:-:S02]  /*03f0*/  FSEL R15, R19, R15, !P2 ;  /* 0x0000000f130f7208 */ /* 0x000fc40005000000 */
[----:B------:R-:W-:Y:S02]  /*0400*/  FSEL R12, R16, R12, !P1 ;  /* 0x0000000c100c7208 */ /* 0x000fe40004800000 */
[----:B------:R-:W-:Y:S01]  /*0410*/  FSEL R13, R17, R13, !P1 ;  /* 0x0000000d110d7208 */ /* 0x000fe20004800000 */
[----:B------:R0:W-:Y:S01]  /*0420*/  STG.E.128 desc[UR4][R36.64+0x10], R4 ;  /* 0x0000100424007986 */ /* 0x0001e2000c101d04 */
[----:B------:R-:W-:Y:S02]  /*0430*/  FSEL R0, R28, R32, !P5 ;  /* 0x000000201c007208 */ /* 0x000fe40006800000 */
[----:B------:R-:W-:-:S03]  /*0440*/  FSEL R29, R29, R33, !P5 ;  /* 0x000000211d1d7208 */ /* 0x000fc60006800000 */
[----:B------:R-:W-:Y:S02]  /*0450*/  IMAD.MOV.U32 R28, RZ, RZ, R0 ;  /* 0x000000ffff1c7224 */ /* 0x000fe400078e0000 */
[----:B0-----:R-:W-:Y:S02]  /*0460*/  IMAD.MOV.U32 R6, RZ, RZ, R14 ;  /* 0x000000ffff067224 */ /* 0x001fe400078e000e */
[----:B------:R-:W-:Y:S02]  /*0470*/  IMAD.MOV.U32 R7, RZ, RZ, R15 ;  /* 0x000000ffff077224 */ /* 0x000fe400078e000f */
[----:B------:R-:W-:Y:S02]  /*0480*/  IMAD.MOV.U32 R4, RZ, RZ, R12 ;  /* 0x000000ffff047224 */ /* 0x000fe400078e000c */
[----:B------:R-:W-:-:S05]  /*0490*/  IMAD.MOV.U32 R5, RZ, RZ, R13 ;  /* 0x000000ffff057224 */ /* 0x000fca00078e000d */
[----:B------:R0:W-:Y:S04]  /*04a0*/  STG.E.128 desc[UR4][R36.64+0x1000], R4 ;  /* 0x0010000424007986 */ /* 0x0001e8000c101d04 */
[----:B------:R-:W-:Y:S01]  /*04b0*/  STG.E.128 desc[UR4][R36.64], R28 ;  /* 0x0000001c24007986 */ /* 0x000fe2000c101d04 */
[----:B0-----:R-:W-:Y:S02]  /*04c0*/  IMAD.MOV.U32 R4, RZ, RZ, R8 ;  /* 0x000000ffff047224 */ /* 0x001fe400078e0008 */
[----:B------:R-:W-:Y:S02]  /*04d0*/  IMAD.MOV.U32 R5, RZ, RZ, R9 ;  /* 0x000000ffff057224 */ /* 0x000fe400078e0009 */
[----:B------:R-:W-:Y:S02]  /*04e0*/  IMAD.MOV.U32 R6, RZ, RZ, R10 ;  /* 0x000000ffff067224 */ /* 0x000fe400078e000a */
[----:B------:R-:W-:-:S05]  /*04f0*/  IMAD.MOV.U32 R7, RZ, RZ, R11 ;  /* 0x000000ffff077224 */ /* 0x000fca00078e000b */
[----:B------:R-:W-:Y:S01]  /*0500*/  STG.E.128 desc[UR4][R36.64+0x1010], R4 ;  /* 0x0010100424007986 */ /* 0x000fe2000c101d04 */
[----:B------:R-:W-:Y:S05]  /*0510*/  EXIT ;  /* 0x000000000000794d */ /* 0x000fea0003800000 */
.L_x_34162:
        /* <DEDUP_REMOVED lines=196> */
.L_x_34165:
[----:B------:R-:W-:-:S13]  /*1160*/  ISETP.GE.AND P0, PT, R3, R2, PT ;  /* 0x000000020300720c */ /* 0x000fda0003f06270 */
[----:B------:R-:W-:Y:S05]  /*1170*/  @P0 BRA `(.L_x_34167) ;  /* 0x0000000000300947 */ /* 0x000fea0003800000 */
[----:B0-----:R-:W0:Y:S01]  /*1180*/  LDC.64 R4, c[0x0][0x220] ;  /* 0x00008800ff047b82 */ /* 0x001e220000000a00 */
[----:B------:R-:W-:Y:S02]  /*1190*/  IMAD.IADD R11, R0, 0x1, R3 ;  /* 0x00000001000b7824 */ /* 0x000fe400078e0203 */
[----:B------:R-:W-:Y:S02]  /*11a0*/  VIADD R3, R3, 0x80 ;  /* 0x0000008003037836 */ /* 0x000fe40000000000 */
[----:B0-----:R-:W-:-:S05]  /*11b0*/  IMAD.WIDE.U32 R4, R11, 0x8, R4 ;  /* 0x000000080b047825 */ /* 0x001fca00078e0004 */
[----:B------:R1:W-:Y:S02]  /*11c0*/  STG.E.64 desc[UR4][R4.64], R12 ;  /* 0x0000000c04007986 */ /* 0x0003e4000c101b04 */
.L_x_34166:
[----:B------:R-:W-:-:S13]  /*11d0*/  ISETP.GE.AND P0, PT, R3, R2, PT ;  /* 0x000000020300720c */ /* 0x000fda0003f06270 */
[----:B------:R-:W-:Y:S05]  /*11e0*/  @P0 BRA `(.L_x_34168) ;  /* 0x0000000000340947 */ /* 0x000fea0003800000 */
[----:B01----:R-:W0:Y:S01]  /*11f0*/  LDC.64 R4, c[0x0][0x220] ;  /* 0x00008800ff047b82 */ /* 0x003e220000000a00 */
[----:B------:R-:W-:Y:S02]  /*1200*/  IMAD.IADD R11, R0, 0x1, R3 ;  /* 0x00000001000b7824 */ /* 0x000fe400078e0203 */
[----:B------:R-:W-:Y:S02]  /*1210*/  VIADD R3, R3, 0x80 ;  /* 0x0000008003037836 */ /* 0x000fe40000000000 */
[----:B0-----:R-:W-:-:S05]  /*1220*/  IMAD.WIDE.U32 R4, R11, 0x8, R4 ;  /* 0x000000080b047825 */ /* 0x001fca00078e0004 */
[----:B------:R1:W-:Y:S02]  /*1230*/  STG.E.64 desc[UR4][R4.64], R8 ;  /* 0x0000000804007986 */ /* 0x0003e4000c101b04 */
.L_x_34167:
        /* <DEDUP_REMOVED lines=8> */
.L_x_34168:
[----:B------:R-:W-:Y:S05]  /*12c0*/  BSYNC B1 ;  /* 0x0000000000017941 */ /* 0x000fea0003800000 */
.L_x_34164:
[----:B------:R-:W-:-:S13]  /*12d0*/  ISETP.GE.AND P0, PT, R3, R2, PT ;  /* 0x000000020300720c */ /* 0x000fda0003f06270 */
[----:B012---:R-:W0:Y:S01]  /*12e0*/  @!P0 LDC.64 R4, c[0x0][0x220] ;  /* 0x00008800ff048b82 */ /* 0x007e220000000a00 */
[----:B------:R-:W-:Y:S02]  /*12f0*/  @!P0 IMAD.IADD R9, R0, 0x1, R3 ;  /* 0x0000000100098824 */ /* 0x000fe400078e0203 */
[----:B------:R-:W-:Y:S02]  /*1300*/  @!P0 VIADD R3, R3, 0x80 ;  /* 0x0000008003038836 */ /* 0x000fe40000000000 */
[----:B0-----:R-:W-:-:S05]  /*1310*/  @!P0 IMAD.WIDE.U32 R4, R9, 0x8, R4 ;  /* 0x0000000809048825 */ /* 0x001fca00078e0004 */
[----:B------:R2:W-:Y:S02]  /*1320*/  @!P0 STG.E.64 desc[UR4][R4.64], R14 ;  /* 0x0000000e04008986 */ /* 0x0005e4000c101b04 */
.L_x_34169:
[----:B------:R-:W-:Y:S05]  /*1330*/  BSYNC B0 ;  /* 0x0000000000007941 */ /* 0x000fea0003800000 */
.L_x_34163:
        /* <DEDUP_REMOVED lines=8> */
.L_x_34170:
        /* <DEDUP_REMOVED lines=12> */
.L_x_44618:


//--------------------- .text._ZN2at6native29vectorized_elementwise_kernelILi8EZZZNS0_49_GLOBAL__N__657f93f7_16_TensorCompare_cu_71e06f4e17where_kernel_implERNS_14TensorIteratorEENKUlvE_clEvENKUlvE8_clEvEUlbddE_St5arrayIPcLm4EEEEviT0_T1_ --------------------------
	.section	.text._ZN2at6native29vectorized_elementwise_kernelILi8EZZZNS0_49_GLOBAL__N__657f93f7_16_TensorCompare_cu_71e06f4e17where_kernel_implERNS_14TensorIteratorEENKUlvE_clEvENKUlvE8_clEvEUlbddE_St5arrayIPcLm4EEEEviT0_T1_,"ax",@progbits
	.align	128
        .global         _ZN2at6native29vectorized_elementwise_kernelILi8EZZZNS0_49_GLOBAL__N__657f93f7_16_TensorCompare_cu_71e06f4e17where_kernel_implERNS_14TensorIteratorEENKUlvE_clEvENKUlvE8_clEvEUlbddE_St5arrayIPcLm4EEEEviT0_T1_
        .type           _ZN2at6native29vectorized_elementwise_kernelILi8EZZZNS0_49_GLOBAL__N__657f93f7_16_TensorCompare_cu_71e06f4e17where_kernel_implERNS_14TensorIteratorEENKUlvE_clEvENKUlvE8_clEvEUlbddE_St5arrayIPcLm4EEEEviT0_T1_,@function
        .size           _ZN2at6native29vectorized_elementwise_kernelILi8EZZZNS0_49_GLOBAL__N__657f93f7_16_TensorCompare_cu_71e06f4e17where_kernel_implERNS_14TensorIteratorEENKUlvE_clEvENKUlvE8_clEvEUlbddE_St5arrayIPcLm4EEEEviT0_T1_,(.L_x_44619 - _ZN2at6native29vectorized_elementwise_kernelILi8EZZZNS0_49_GLOBAL__N__657f93f7_16_TensorCompare_cu_71e06f4e17where_kernel_implERNS_14TensorIteratorEENKUlvE_clEvENKUlvE8_clEvEUlbddE_St5arrayIPcLm4EEEEviT0_T1_)
        .other          _ZN2at6native29vectorized_elementwise_kernelILi8EZZZNS0_49_GLOBAL__N__657f93f7_16_TensorCompare_cu_71e06f4e17where_kernel_implERNS_14TensorIteratorEENKUlvE_clEvENKUlvE8_clEvEUlbddE_St5arrayIPcLm4EEEEviT0_T1_,@"STO_CUDA_ENTRY STV_DEFAULT"
_ZN2at6native29vectorized_elementwise_kernelILi8EZZZNS0_49_GLOBAL__N__657f93f7_16_TensorCompare_cu_71e06f4e17where_kernel_implERNS_14TensorIteratorEENKUlvE_clEvENKUlvE8_clEvEUlbddE_St5arrayIPcLm4EEEEviT0_T1_:
.text._ZN2at6native29vectorized_elementwise_kernelILi8EZZZNS0_49_GLOBAL__N__657f93f7_16_TensorCompare_cu_71e06f4e17where_kernel_implERNS_14TensorIteratorEENKUlvE_clEvENKUlvE8_clEvEUlbddE_St5arrayIPcLm4EEEEviT0_T1_:
        /* <DEDUP_REMOVED lines=21> */
[----:B------:R-:W3:Y:S04]  /*0150*/  LDG.E.128 R4, desc[UR4][R38.64] ;  /* 0x0000000426047981 */ /* 0x000ee8000c1e1d00 */
[----:B------:R-:W3:Y:S04]  /*0160*/  LDG.E.128 R8, desc[UR4][R40.64] ;  /* 0x0000000428087981 */ /* 0x000ee8000c1e1d00 */
[----:B------:R-:W2:Y:S04]  /*0170*/  LDG.E.128 R16, desc[UR4][R40.64+0x10] ;  /* 0x0000100428107981 */ /* 0x000ea8000c1e1d00 */
[----:B------:R-:W5:Y:S04]  /*0180*/  LDG.E.128 R20, desc[UR4][R38.64+0x20] ;  /* 0x0000200426147981 */ /* 0x000f68000c1e1d00 */
[----:B------:R-:W5:Y:S04]  /*0190*/  LDG.E.128 R24, desc[UR4][R40.64+0x20] ;  /* 0x0000200428187981 */ /* 0x000f68000c1e1d00 */
[----:B------:R0:W5:Y:S04]  /*01a0*/  LDG.E.128 R28, desc[UR4][R38.64+0x30] ;  /* 0x00003004261c7981 */ /* 0x000168000c1e1d00 */
[----:B------:R1:W5:Y:S01]  /*01b0*/  LDG.E.128 R32, desc[UR4][R40.64+0x30] ;  /* 0x0000300428207981 */ /* 0x000362000c1e1d00 */
[----:B0-----:R-:W0:Y:S01]  /*01c0*/  LDC.64 R38, c[0x0][0x220] ;  /* 0x00008800ff267b82 */ /* 0x001e220000000a00 */
[----:B----4-:R-:W-:-:S04]  /*01d0*/  LOP3.LUT R2, R36, 0xffff, RZ, 0xc0, !PT ;  /* 0x0000ffff24027812 */ /* 0x010fc800078ec0ff */
[----:B------:R-:W-:-:S04]  /*01e0*/  SHF.R.U32.HI R2, RZ, 0x8, R2 ;  /* 0x00000008ff027819 */ /* 0x000fc80000011602 */
[----:B------:R-:W-:Y:S02]  /*01f0*/  PRMT R43, R2, 0x9910, RZ ;  /* 0x00009910022b7816 */ /* 0x000fe400000000ff */
[C---:B------:R-:W-:Y:S02]  /*0200*/  PRMT R2, R36.reuse, 0x7632, R2 ;  /* 0x0000763224027816 */ /* 0x040fe40000000002 */
[----:B------:R-:W-:Y:S02]  /*0210*/  LOP3.LUT P5, RZ, R36, 0xff, RZ, 0xc0, !PT ;  /* 0x000000ff24ff7812 */ /* 0x000fe400078ac0ff */
[----:B------:R-:W-:Y:S02]  /*0220*/  LOP3.LUT P4, RZ, R2, 0xff, RZ, 0xc0, !PT ;  /* 0x000000ff02ff7812 */ /* 0x000fe4000788c0ff */
[----:B------:R-:W-:Y:S02]  /*0230*/  PRMT R2, R36, 0x7732, RZ ;  /* 0x0000773224027816 */ /* 0x000fe400000000ff */
[----:B------:R-:W-:-:S02]  /*0240*/  LOP3.LUT R36, R37, 0xffff, RZ, 0xc0, !PT ;  /* 0x0000ffff25247812 */ /* 0x000fc400078ec0ff */
[----:B------:R-:W-:Y:S02]  /*0250*/  SHF.R.U32.HI R2, RZ, 0x8, R2 ;  /* 0x00000008ff027819 */ /* 0x000fe40000011602 */
[----:B------:R-:W-:Y:S02]  /*0260*/  SHF.R.U32.HI R36, RZ, 0x8, R36 ;  /* 0x00000008ff247819 */ /* 0x000fe40000011624 */
[C---:B------:R-:W-:Y:S02]  /*0270*/  PRMT R42, R37.reuse, 0x7632, R42 ;  /* 0x00007632252a7816 */ /* 0x040fe4000000002a */
[C---:B------:R-:W-:Y:S02]  /*0280*/  LOP3.LUT P2, RZ, R37.reuse, 0xff, RZ, 0xc0, !PT ;  /* 0x000000ff25ff7812 */ /* 0x040fe4000784c0ff */
[----:B------:R-:W-:Y:S02]  /*0290*/  PRMT R37, R37, 0x7732, RZ ;  /* 0x0000773225257816 */ /* 0x000fe400000000ff */
[----:B-1----:R-:W-:-:S02]  /*02a0*/  PRMT R40, R36, 0x9910, RZ ;  /* 0x0000991024287816 */ /* 0x002fc400000000ff */
[----:B------:R-:W-:Y:S02]  /*02b0*/  PRMT R2, R2, 0x9910, RZ ;  /* 0x0000991002027816 */ /* 0x000fe400000000ff */
[----:B------:R-:W-:Y:S02]  /*02c0*/  ISETP.NE.AND P6, PT, R43, RZ, PT ;  /* 0x000000ff2b00720c */ /* 0x000fe40003fc5270 */
[----:B------:R-:W-:Y:S01]  /*02d0*/  SHF.R.U32.HI R36, RZ, 0x8, R37 ;  /* 0x00000008ff247819 */ /* 0x000fe20000011625 */
[----:B------:R-:W-:Y:S01]  /*02e0*/  IMAD.MOV.U32 R37, RZ, RZ, R40 ;  /* 0x000000ffff257224 */ /* 0x000fe200078e0028 */
[----:B------:R-:W-:Y:S02]  /*02f0*/  ISETP.NE.AND P3, PT, R2, RZ, PT ;  /* 0x000000ff0200720c */ /* 0x000fe40003f65270 */
[----:B---3--:R-:W-:Y:S02]  /*0300*/  FSEL R2, R10, R6, !P6 ;  /* 0x000000060a027208 */ /* 0x008fe40007000000 */
[----:B------:R-:W-:Y:S01]  /*0310*/  FSEL R11, R11, R7, !P6 ;  /* 0x000000070b0b7208 */ /* 0x000fe20007000000 */
[----:B0-----:R-:W-:Y:S01]  /*0320*/  IMAD.WIDE.U32 R6, R0, 0x8, R38 ;  /* 0x0000000800067825 */ /* 0x001fe200078e0026 */
[----:B------:R-:W-:-:S02]  /*0330*/  ISETP.NE.AND P1, PT, R37, RZ, PT ;  /* 0x000000ff2500720c */ /* 0x000fc40003f25270 */
[----:B------:R-:W-:Y:S01]  /*0340*/  PRMT R36, R36, 0x9910, RZ ;  /* 0x0000991024247816 */ /* 0x000fe200000000ff */
[----:B------:R-:W-:Y:S01]  /*0350*/  IMAD.MOV.U32 R10, RZ, RZ, R2 ;  /* 0x000000ffff0a7224 */ /* 0x000fe200078e0002 */
[----:B------:R-:W-:Y:S01]  /*0360*/  FSEL R8, R8, R4, !P5 ;  /* 0x0000000408087208 */ /* 0x000fe20006800000 */
[----:B------:R-:W-:Y:S01]  /*0370*/  IMAD.WIDE R6, R3, 0x40, R6 ;  /* 0x0000004003067825 */ /* 0x000fe200078e0206 */
[----:B------:R-:W-:Y:S02]  /*0380*/  FSEL R9, R9, R5, !P5 ;  /* 0x0000000509097208 */ /* 0x000fe40006800000 */
[----:B--2---:R-:W-:Y:S02]  /*0390*/  FSEL R0, R16, R12, !P4 ;  /* 0x0000000c10007208 */ /* 0x004fe40006000000 */
[----:B------:R-:W-:Y:S02]  /*03a0*/  FSEL R4, R18, R14, !P3 ;  /* 0x0000000e12047208 */ /* 0x000fe40005800000 */
[----:B------:R-:W-:-:S02]  /*03b0*/  FSEL R5, R19, R15, !P3 ;  /* 0x0000000f13057208 */ /* 0x000fc40005800000 */
[----:B-----5:R-:W-:Y:S02]  /*03c0*/  FSEL R12, R24, R20, !P2 ;  /* 0x00000014180c7208 */ /* 0x020fe40005000000 */
[----:B------:R-:W-:Y:S02]  /*03d0*/  FSEL R21, R25, R21, !P2 ;  /* 0x0000001519157208 */ /* 0x000fe40005000000 */
[----:B------:R-:W-:Y:S02]  /*03e0*/  FSEL R14, R26, R22, !P1 ;  /* 0x000000161a0e7208 */ /* 0x000fe40004800000 */
[----:B------:R-:W-:Y:S02]  /*03f0*/  FSEL R15, R27, R23, !P1 ;  /* 0x000000171b0f7208 */ /* 0x000fe40004800000 */
[----:B------:R-:W-:Y:S02]  /*0400*/  LOP3.LUT P0, RZ, R42, 0xff, RZ, 0xc0, !PT ;  /* 0x000000ff2aff7812 */ /* 0x000fe4000780c0ff */
[----:B------:R-:W-:Y:S01]  /*0410*/  ISETP.NE.AND P6, PT, R36, RZ, PT ;  /* 0x000000ff2400720c */ /* 0x000fe20003fc5270 */
[----:B------:R0:W-:Y:S01]  /*0420*/  STG.E.128 desc[UR4][R6.64], R8 ;  /* 0x0000000806007986 */ /* 0x0001e2000c101d04 */
[----:B------:R-:W-:-:S02]  /*0430*/  FSEL R13, R17, R13, !P4 ;  /* 0x0000000d110d7208 */ /* 0x000fc40006000000 */
[----:B------:R-:W-:Y:S02]  /*0440*/  FSEL R3, R32, R28, !P0 ;  /* 0x0000001c20037208 */ /* 0x000fe40004000000 */
[----:B------:R-:W-:Y:S02]  /*0450*/  FSEL R28, R33, R29, !P0 ;  /* 0x0000001d211c7208 */ /* 0x000fe40004000000 */
[----:B------:R-:W-:Y:S02]  /*0460*/  FSEL R16, R34, R30, !P6 ;  /* 0x0000001e22107208 */ /* 0x000fe40007000000 */
[----:B------:R-:W-:Y:S01]  /*0470*/  FSEL R17, R35, R31, !P6 ;  /* 0x0000001f23117208 */ /* 0x000fe20007000000 */
[----:B0-----:R-:W-:Y:S02]  /*0480*/  IMAD.MOV.U32 R8, RZ, RZ, R12 ;  /* 0x000000ffff087224 */ /* 0x001fe400078e000c */
[----:B------:R-:W-:Y:S02]  /*0490*/  IMAD.MOV.U32 R9, RZ, RZ, R21 ;  /* 0x000000ffff097224 */ /* 0x000fe400078e0015 */
[----:B------:R-:W-:-:S02]  /*04a0*/  IMAD.MOV.U32 R10, RZ, RZ, R14 ;  /* 0x000000ffff0a7224 */ /* 0x000fc400078e000e */
[----:B------:R-:W-:Y:S02]  /*04b0*/  IMAD.MOV.U32 R11, RZ, RZ, R15 ;  /* 0x000000ffff0b7224 */ /* 0x000fe400078e000f */
[----:B------:R-:W-:Y:S02]  /*04c0*/  IMAD.MOV.U32 R12, RZ, RZ, R0 ;  /* 0x000000ffff0c7224 */ /* 0x000fe400078e0000 */
[----:B------:R-:W-:Y:S01]  /*04d0*/  IMAD.MOV.U32 R14, RZ, RZ, R4 ;  /* 0x000000ffff0e7224 */ /* 0x000fe200078e0004 */
[----:B------:R0:W-:Y:S01]  /*04e0*/  STG.E.128 desc[UR4][R6.64+0x20], R8 ;  /* 0x0000200806007986 */ /* 0x0001e2000c101d04 */
[----:B------:R-:W-:-:S05]  /*04f0*/  IMAD.MOV.U32 R15, RZ, RZ, R5 ;  /* 0x000000ffff0f7224 */ /* 0x000fca00078e0005 */
[----:B------:R-:W-:Y:S01]  /*0500*/  STG.E.128 desc[UR4][R6.64+0x10], R12 ;  /* 0x0000100c06007986 */ /* 0x000fe2000c101d04 */
[----:B0-----:R-:W-:Y:S02]  /*0510*/  IMAD.MOV.U32 R8, RZ, RZ, R3 ;  /* 0x000000ffff087224 */ /* 0x001fe400078e0003 */
[----:B------:R-:W-:Y:S02]  /*0520*/  IMAD.MOV.U32 R9, RZ, RZ, R28 ;  /* 0x000000ffff097224 */ /* 0x000fe400078e001c */
[----:B------:R-:W-:Y:S02]  /*0530*/  IMAD.MOV.U32 R10, RZ, RZ, R16 ;  /* 0x000000ffff0a7224 */ /* 0x000fe400078e0010 */
[----:B------:R-:W-:-:S05]  /*0540*/  IMAD.MOV.U32 R11, RZ, RZ, R17 ;  /* 0x000000ffff0b7224 */ /* 0x000fca00078e0011 */
[----:B------:R-:W-:Y:S01]  /*0550*/  STG.E.128 desc[UR4][R6.64+0x30], R8 ;  /* 0x0000300806007986 */ /* 0x000fe2000c101d04 */
[----:B------:R-:W-:Y:S05]  /*0560*/  EXIT ;  /* 0x000000000000794d */ /* 0x000fea0003800000 */
.L_x_34171:
        /* <DEDUP_REMOVED lines=196> */
.L_x_34174:
[----:B------:R-:W-:-:S13]  /*11b0*/  ISETP.GE.AND P0, PT, R3, R2, PT ;  /* 0x000000020300720c */ /* 0x000fda0003f06270 */
[----:B------:R-:W-:Y:S05]  /*11c0*/  @P0 BRA `(.L_x_34176) ;  /* 0x0000000000300947 */ /* 0x000fea0003800000 */
[----:B0-----:R-:W0:Y:S01]  /*11d0*/  LDC.64 R4, c[0x0][0x220] ;  /* 0x00008800ff047b82 */ /* 0x001e220000000a00 */
[----:B------:R-:W-:Y:S02]  /*11e0*/  IMAD.IADD R11, R0, 0x1, R3 ;  /* 0x00000001000b7824 */ /* 0x000fe400078e0203 */
[----:B------:R-:W-:Y:S02]  /*11f0*/  VIADD R3, R3, 0x80 ;  /* 0x0000008003037836 */ /* 0x000fe40000000000 */
[----:B0-----:R-:W-:-:S05]  /*1200*/  IMAD.WIDE.U32 R4, R11, 0x8, R4 ;  /* 0x000000080b047825 */ /* 0x001fca00078e0004 */
[----:B------:R1:W-:Y:S02]  /*1210*/  STG.E.64 desc[UR4][R4.64], R12 ;  /* 0x0000000c04007986 */ /* 0x0003e4000c101b04 */
.L_x_34175:
[----:B------:R-:W-:-:S13]  /*1220*/  ISETP.GE.AND P0, PT, R3, R2, PT ;  /* 0x000000020300720c */ /* 0x000fda0003f06270 */
[----:B------:R-:W-:Y:S05]  /*1230*/  @P0 BRA `(.L_x_34177) ;  /* 0x0000000000340947 */ /* 0x000fea0003800000 */
[----:B01----:R-:W0:Y:S01]  /*1240*/  LDC.64 R4, c[0x0][0x220] ;  /* 0x00008800ff047b82 */ /* 0x003e220000000a00 */
[----:B------:R-:W-:Y:S02]  /*1250*/  IMAD.IADD R11, R0, 0x1, R3 ;  /* 0x00000001000b7824 */ /* 0x000fe400078e0203 */
[----:B------:R-:W-:Y:S02]  /*1260*/  VIADD R3, R3, 0x80 ;  /* 0x0000008003037836 */ /* 0x000fe40000000000 */
[----:B0-----:R-:W-:-:S05]  /*1270*/  IMAD.WIDE.U32 R4, R11, 0x8, R4 ;  /* 0x000000080b047825 */ /* 0x001fca00078e0004 */
[----:B------:R1:W-:Y:S02]  /*1280*/  STG.E.64 desc[UR4][R4.64], R8 ;  /* 0x0000000804007986 */ /* 0x0003e4000c101b04 */
.L_x_34176:
        /* <DEDUP_REMOVED lines=8> */
.L_x_34177:
[----:B------:R-:W-:Y:S05]  /*1310*/  BSYNC B1 ;  /* 0x0000000000017941 */ /* 0x000fea0003800000 */
.L_x_34173:
[----:B------:R-:W-:-:S13]  /*1320*/  ISETP.GE.AND P0, PT, R3, R2, PT ;  /* 0x000000020300720c */ /* 0x000fda0003f06270 */
[----:B012---:R-:W0:Y:S01]  /*1330*/  @!P0 LDC.64 R4, c[0x0][0x220] ;  /* 0x00008800ff048b82 */ /* 0x007e220000000a00 */
[----:B------:R-:W-:Y:S02]  /*1340*/  @!P0 IMAD.IADD R9, R0, 0x1, R3 ;  /* 0x0000000100098824 */ /* 0x000fe400078e0203 */
[----:B------:R-:W-:Y:S02]  /*1350*/  @!P0 VIADD R3, R3, 0x80 ;  /* 0x0000008003038836 */ /* 0x000fe40000000000 */
[----:B0-----:R-:W-:-:S05]  /*1360*/  @!P0 IMAD.WIDE.U32 R4, R9, 0x8, R4 ;  /* 0x0000000809048825 */ /* 0x001fca00078e0004 */
[----:B------:R2:W-:Y:S02]  /*1370*/  @!P0 STG.E.64 desc[UR4][R4.64], R14 ;  /* 0x0000000e04008986 */ /* 0x0005e4000c101b04 */
.L_x_34178:
[----:B------:R-:W-:Y:S05]  /*1380*/  BSYNC B0 ;  /* 0x0000000000007941 */ /* 0x000fea0003800000 */
.L_x_34172:
        /* <DEDUP_REMOVED lines=8> */
.L_x_34179:
        /* <DEDUP_REMOVED lines=15> */
.L_x_44619:


//--------------------- .text._ZN2at6native18elementwise_kernelILi128ELi4EZNS0_15gpu_kernel_implIZZZNS0_49_GLOBAL__N__657f93f7_16_TensorCompare_cu_71e06f4e17where_kernel_implERNS_14TensorIteratorEENKUlvE_clEvENKUlvE7_clEvEUlbssE_EEvRNS_18TensorIteratorBaseERKT_EUliE_EEviT1_ --------------------------
	.section	.text._ZN2at6native18elementwise_kernelILi128ELi4EZNS0_15gpu_kernel_implIZZZNS0_49_GLOBAL__N__657f93f7_16_TensorCompare_cu_71e06f4e17where_kernel_implERNS_14TensorIteratorEENKUlvE_clEvENKUlvE7_clEvEUlbssE_EEvRNS_18TensorIteratorBaseERKT_EUliE_EEviT1_,"ax",@progbits
	.align	128
        .global         _ZN2at6native18elementwise_kernelILi128ELi4EZNS0_15gpu_kernel_implIZZZNS0_49_GLOBAL__N__657f93f7_16_TensorCompare_cu_71e06f4e17where_kernel_implERNS_14TensorIteratorEENKUlvE_clEvENKUlvE7_clEvEUlbssE_EEvRNS_18TensorIteratorBaseERKT_EUliE_EEviT1_
        .type           _ZN2at6native18elementwise_kernelILi128ELi4EZNS0_15gpu_kernel_implIZZZNS0_49_GLOBAL__N__657f93f7_16_TensorCompare_cu_71e06f4e17where_kernel_implERNS_14TensorIteratorEENKUlvE_clEvENKUlvE7_clEvEUlbssE_EEvRNS_18TensorIteratorBaseERKT_EUliE_EEviT1_,@function
        .size           _ZN2at6native18elementwise_kernelILi128ELi4EZNS0_15gpu_kernel_implIZZZNS0_49_GLOBAL__N__657f93f7_16_TensorCompare_cu_71e06f4e17where_kernel_implERNS_14TensorIteratorEENKUlvE_clEvENKUlvE7_clEvEUlbssE_EEvRNS_18TensorIteratorBaseERKT_EUliE_EEviT1_,(.L_x_44620 - _ZN2at6native18elementwise_kernelILi128ELi4EZNS0_15gpu_kernel_implIZZZNS0_49_GLOBAL__N__657f93f7_16_TensorCompare_cu_71e06f4e17where_kernel_implERNS_14TensorIteratorEENKUlvE_clEvENKUlvE7_clEvEUlbssE_EEvRNS_18TensorIteratorBaseERKT_EUliE_EEviT1_)
        .other          _ZN2at6native18elementwise_kernelILi128ELi4EZNS0_15gpu_kernel_implIZZZNS0_49_GLOBAL__N__657f93f7_16_TensorCompare_cu_71e06f4e17where_kernel_implERNS_14TensorIteratorEENKUlvE_clEvENKUlvE7_clEvEUlbssE_EEvRNS_18TensorIteratorBaseERKT_EUliE_EEviT1_,@"STO_CUDA_ENTRY STV_DEFAULT"
_ZN2at6native18elementwise_kernelILi128ELi4EZNS0_15gpu_kernel_implIZZZNS0_49_GLOBAL__N__657f93f7_16_TensorCompare_cu_71e06f4e17where_kernel_implERNS_14TensorIteratorEENKUlvE_clEvENKUlvE7_clEvEUlbssE_EEvRNS_18TensorIteratorBaseERKT_EUliE_EEviT1_:
.text._ZN2at6native18elementwise_kernelILi128ELi4EZNS0_15gpu_kernel_implIZZZNS0_49_GLOBAL__N__657f93f7_16_TensorCompare_cu_71e06f4e17where_kernel_implERNS_14TensorIteratorEENKUlvE_clEvENKUlvE7_clEvEUlbssE_EEvRNS_18TensorIteratorBaseERKT_EUliE_EEviT1_:
        /* <DEDUP_REMOVED lines=391> */
.L_x_34182:
        /* <DEDUP_REMOVED lines=22> */
.L_x_34186:
[----:B------:R-:W2:Y:S02]  /*19d0*/  LDG.E.U8 R2, desc[UR36][R2.64] ;  /* 0x0000002402027981 */ /* 0x000ea4000c1e1100 */
[----:B--2---:R-:W-:-:S04]  /*19e0*/  ISETP.NE.AND P0, PT, R2, RZ, PT ;  /* 0x000000ff0200720c */ /* 0x004fc80003f05270 */
[----:B------:R-:W-:Y:S01]  /*19f0*/  P2R R19, PR, RZ, 0x1 ;  /* 0x00000001ff137803 */ /* 0x000fe20000000000 */
[----:B------:R-:W-:Y:S08]  /*1a00*/  BRA `(.L_x_34188) ;  /* 0x0000000c00c47947 */ /* 0x000ff00003800000 */
.L_x_34185:
        /* <DEDUP_REMOVED lines=11> */
.L_x_34190:
[----:B------:R-:W2:Y:S02]  /*1ac0*/  LDG.E R2, desc[UR36][R2.64] ;  /* 0x0000002402027981 */ /* 0x000ea4000c1e1900 */
[----:B--2---:R-:W-:-:S04]  /*1ad0*/  ISETP.NE.AND P0, PT, R2, RZ, PT ;  /* 0x000000ff0200720c */ /* 0x004fc80003f05270 */
[----:B------:R-:W-:Y:S01]  /*1ae0*/  P2R R19, PR, RZ, 0x1 ;  /* 0x00000001ff137803 */ /* 0x000fe20000000000 */
[----:B------:R-:W-:Y:S08]  /*1af0*/  BRA `(.L_x_34188) ;  /* 0x0000000c00887947 */ /* 0x000ff00003800000 */
.L_x_34189:
[----:B------:R-:W2:Y:S02]  /*1b00*/  LDG.E.U16 R2, desc[UR36][R2.64] ;  /* 0x0000002402027981 */ /* 0x000ea4000c1e1500 */
[----:B--2---:R-:W-:-:S04]  /*1b10*/  ISETP.NE.AND P0, PT, R2, RZ, PT ;  /* 0x000000ff0200720c */ /* 0x004fc80003f05270 */
[----:B------:R-:W-:Y:S01]  /*1b20*/  P2R R19, PR, RZ, 0x1 ;  /* 0x00000001ff137803 */ /* 0x000fe20000000000 */
[----:B------:R-:W-:Y:S08]  /*1b30*/  BRA `(.L_x_34188) ;  /* 0x0000000c00787947 */ /* 0x000ff00003800000 */
.L_x_34184:
        /* <DEDUP_REMOVED lines=10> */
.L_x_34192:
[----:B------:R-:W2:Y:S02]  /*1be0*/  LDG.E.U16 R0, desc[UR36][R2.64] ;  /* 0x0000002402007981 */ /* 0x000ea4000c1e1500 */
[----:B--2---:R-:W-:-:S05]  /*1bf0*/  HADD2.F32 R0, -RZ, R0.H0_H0 ;  /* 0x20000000ff007230 */ /* 0x004fca0000004100 */
[----:B------:R-:W-:-:S04]  /*1c00*/  FSETP.NEU.FTZ.AND P0, PT, R0, RZ, PT ;  /* 0x000000ff0000720b */ /* 0x000fc80003f1d000 */
[----:B------:R-:W-:Y:S01]  /*1c10*/  P2R R19, PR, RZ, 0x1 ;  /* 0x00000001ff137803 */ /* 0x000fe20000000000 */
[----:B------:R-:W-:Y:S08]  /*1c20*/  BRA `(.L_x_34188) ;  /* 0x0000000c003c7947 */ /* 0x000ff00003800000 */
.L_x_34191:
        /* <DEDUP_REMOVED lines=12> */
.L_x_34194:
        /* <DEDUP_REMOVED lines=11> */
.L_x_34193:
[----:B------:R-:W2:Y:S02]  /*1da0*/  LDG.E.64 R2, desc[UR36][R2.64] ;  /* 0x0000002402027981 */ /* 0x000ea4000c1e1b00 */
[----:B--2---:R-:W-:-:S06]  /*1db0*/  DSETP.NEU.AND P0, PT, R2, RZ, PT ;  /* 0x000000ff0200722a */ /* 0x004fcc0003f0d000 */
[----:B------:R-:W-:Y:S01]  /*1dc0*/  P2R R19, PR, RZ, 0x1 ;  /* 0x00000001ff137803 */ /* 0x000fe20000000000 */
[----:B------:R-:W-:Y:S07]  /*1dd0*/  BRA `(.L_x_34188) ;  /* 0x0000000800d07947 */ /* 0x000fee0003800000 */
.L_x_34183:
        /* <DEDUP_REMOVED lines=12> */
.L_x_34197:
[----:B------:R-:W2:Y:S02]  /*1ea0*/  LDG.E.128 R4, desc[UR36][R2.64] ;  /* 0x0000002402047981 */ /* 0x000ea4000c1e1d00 */
[----:B--2---:R-:W-:-:S06]  /*1eb0*/  DSETP.NEU.AND P0, PT, R6, RZ, PT ;  /* 0x000000ff0600722a */ /* 0x004fcc0003f0d000 */
[----:B------:R-:W-:-:S06]  /*1ec0*/  DSETP.NEU.OR P0, PT, R4, RZ, P0 ;  /* 0x000000ff0400722a */ /* 0x000fcc000070d400 */
[----:B------:R-:W-:Y:S01]  /*1ed0*/  P2R R19, PR, RZ, 0x1 ;  /* 0x00000001ff137803 */ /* 0x000fe20000000000 */
[----:B------:R-:W-:Y:S07]  /*1ee0*/  BRA `(.L_x_34188) ;  /* 0x00000008008c7947 */ /* 0x000fee0003800000 */
.L_x_34196:
        /* <DEDUP_REMOVED lines=28> */
.L_x_34199:
        /* <DEDUP_REMOVED lines=15> */
.L_x_34198:
[----:B------:R-:W2:Y:S02]  /*21a0*/  LDG.E.U16 R0, desc[UR36][R2.64] ;  /* 0x0000002402007981 */ /* 0x000ea4000c1e1500 */
[----:B--2---:R-:W-:-:S05]  /*21b0*/  IMAD.U32 R0, R0, 0x10000, RZ ;  /* 0x0001000000007824 */ /* 0x004fca00078e00ff */
[----:B------:R-:W-:-:S04]  /*21c0*/  FSETP.NEU.FTZ.AND P0, PT, R0, RZ, PT ;  /* 0x000000ff0000720b */ /* 0x000fc80003f1d000 */
[----:B------:R-:W-:Y:S01]  /*21d0*/  P2R R19, PR, RZ, 0x1 ;  /* 0x00000001ff137803 */ /* 0x000fe20000000000 */
[----:B------:R-:W-:Y:S08]  /*21e0*/  BRA `(.L_x_34188) ;  /* 0x0000000400cc7947 */ /* 0x000ff00003800000 */
.L_x_34195:
        /* <DEDUP_REMOVED lines=12> */
.L_x_34202:
        /* <DEDUP_REMOVED lines=21> */
.L_x_34206:
[----:B------:R-:W-:Y:S05]  /*2400*/  BSYNC B1 ;  /* 0x0000000000017941 */ /* 0x000fea0003800000 */
.L_x_34205:
[----:B------:R-:W-:Y:S01]  /*2410*/  LEA R3, R0, 0x3b800000, 0x17 ;  /* 0x3b80000000037811 */ /* 0x000fe200078eb8ff */
[----:B------:R-:W-:-:S05]  /*2420*/  IMAD.SHL.U32 R0, R2, 0x100000, RZ ;  /* 0x0010000002007824 */ /* 0x000fca00078e00ff */
[----:B------:R-:W-:-:S07]  /*2430*/  LOP3.LUT R0, R3, R0, R4, 0xfe, !PT ;  /* 0x0000000003007212 */ /* 0x000fce00078efe04 */
.L_x_34204:
[----:B------:R-:W-:Y:S05]  /*2440*/  BSYNC B0 ;  /* 0x0000000000007941 */ /* 0x000fea0003800000 */
.L_x_34203:
[----:B------:R-:W-:-:S04]  /*2450*/  FSETP.NEU.FTZ.AND P0, PT, R0, RZ, PT ;  /* 0x000000ff0000720b */ /* 0x000fc80003f1d000 */
[----:B------:R-:W-:Y:S01]  /*2460*/  P2R R19, PR, RZ, 0x1 ;  /* 0x00000001ff137803 */ /* 0x000fe20000000000 */
[----:B------:R-:W-:Y:S08]  /*2470*/  BRA `(.L_x_34188) ;  /* 0x0000000400287947 */ /* 0x000ff00003800000 */
.L_x_34201:
        /* <DEDUP_REMOVED lines=21> */
.L_x_34210:
[----:B------:R-:W-:Y:S05]  /*25d0*/  BSYNC B1 ;  /* 0x0000000000017941 */ /* 0x000fea0003800000 */
.L_x_34209:
[----:B------:R-:W-:Y:S01]  /*25e0*/  LEA R3, R0, 0x37800000, 0x17 ;  /* 0x3780000000037811 */ /* 0x000fe200078eb8ff */
[----:B------:R-:W-:-:S05]  /*25f0*/  IMAD.SHL.U32 R0, R2, 0x200000, RZ ;  /* 0x0020000002007824 */ /* 0x000fca00078e00ff */
[----:B------:R-:W-:-:S07]  /*2600*/  LOP3.LUT R0, R3, R0, R4, 0xfe, !PT ;  /* 0x0000000003007212 */ /* 0x000fce00078efe04 */
.L_x_34208:
[----:B------:R-:W-:Y:S05]  /*2610*/  BSYNC B0 ;  /* 0x0000000000007941 */ /* 0x000fea0003800000 */
.L_x_34207:
[----:B------:R-:W-:-:S04]  /*2620*/  FSETP.NEU.FTZ.AND P0, PT, R0, RZ, PT ;  /* 0x000000ff0000720b */ /* 0x000fc80003f1d000 */
[----:B------:R-:W-:Y:S01]  /*2630*/  P2R R19, PR, RZ, 0x1 ;  /* 0x00000001ff137803 */ /* 0x000fe20000000000 */
[----:B------:R-:W-:Y:S08]  /*2640*/  BRA `(.L_x_34188) ;  /* 0x0000000000b47947 */ /* 0x000ff00003800000 */
.L_x_34200:
        /* <DEDUP_REMOVED lines=14> */
.L_x_34214:
[----:B------:R-:W-:Y:S05]  /*2730*/  BSYNC B0 ;  /* 0x0000000000007941 */ /* 0x000fea0003800000 */
.L_x_34213:
[----:B------:R-:W-:-:S04]  /*2740*/  FSETP.NEU.FTZ.AND P0, PT, R0, RZ, PT ;  /* 0x000000ff0000720b */ /* 0x000fc80003f1d000 */
[----:B------:R-:W-:Y:S01]  /*2750*/  P2R R19, PR, RZ, 0x1 ;  /* 0x00000001ff137803 */ /* 0x000fe20000000000 */
[----:B------:R-:W-:Y:S08]  /*2760*/  BRA `(.L_x_34188) ;  /* 0x00000000006c7947 */ /* 0x000ff00003800000 */
.L_x_34187:
        /* <DEDUP_REMOVED lines=16> */
.L_x_34215:
[----:B------:R-:W-:-:S04]  /*2870*/  PLOP3.LUT P0, PT, PT, PT, PT, 0x8, 0x0 ;  /* 0x000000000000781c */ /* 0x000fc80003f0e170 */
[----:B------:R-:W-:Y:S01]  /*2880*/  P2R R19, PR, RZ, 0x1 ;  /* 0x00000001ff137803 */ /* 0x000fe20000000000 */
[----:B------:R-:W-:Y:S08]  /*2890*/  BRA `(.L_x_34188) ;  /* 0x0000000000207947 */ /* 0x000ff00003800000 */
.L_x_34212:
[----:B------:R-:W2:Y:S02]  /*28a0*/  LDG.E.64 R2, desc[UR36][R2.64] ;  /* 0x0000002402027981 */ /* 0x000ea4000c1e1b00 */
[----:B--2---:R-:W-:-:S04]  /*28b0*/  ISETP.NE.U32.AND P0, PT, R2, RZ, PT ;  /* 0x000000ff0200720c */ /* 0x004fc80003f05070 */
[----:B------:R-:W-:-:S04]  /*28c0*/  ISETP.NE.AND.EX P0, PT, R3, RZ, PT, P0 ;  /* 0x000000ff0300720c */ /* 0x000fc80003f05300 */
[----:B------:R-:W-:Y:S01]  /*28d0*/  P2R R19, PR, RZ, 0x1 ;  /* 0x00000001ff137803 */ /* 0x000fe20000000000 */
[----:B------:R-:W-:Y:S08]  /*28e0*/  BRA `(.L_x_34188) ;  /* 0x00000000000c7947 */ /* 0x000ff00003800000 */
.L_x_34211:
[----:B------:R-:W2:Y:S02]  /*28f0*/  LDG.E R2, desc[UR36][R2.64] ;  /* 0x0000002402027981 */ /* 0x000ea4000c1e1900 */
[----:B--2---:R-:W-:-:S04]  /*2900*/  ISETP.NE.AND P0, PT, R2, RZ, PT ;  /* 0x000000ff0200720c */ /* 0x004fc80003f05270 */
[----:B------:R-:W-:-:S09]  /*2910*/  P2R R19, PR, RZ, 0x1 ;  /* 0x00000001ff137803 */ /* 0x000fd20000000000 */
.L_x_34188:
        /* <DEDUP_REMOVED lines=17> */
.L_x_34219:
[----:B------:R3:W5:Y:S01]  /*2a30*/  LDG.E.U8 R24, desc[UR36][R2.64] ;  /* 0x0000002402187981 */ /* 0x000762000c1e1100 */
[----:B------:R-:W-:Y:S05]  /*2a40*/  BRA `(.L_x_34221) ;  /* 0x0000000c00547947 */ /* 0x000fea0003800000 */
.L_x_34218:
        /* <DEDUP_REMOVED lines=8> */
.L_x_34223:
[----:B------:R1:W5:Y:S01]  /*2ad0*/  LDG.E.U16 R24, desc[UR36][R2.64] ;  /* 0x0000002402187981 */ /* 0x000362000c1e1500 */
[----:B------:R-:W-:Y:S05]  /*2ae0*/  BRA `(.L_x_34221) ;  /* 0x0000000c002c7947 */ /* 0x000fea0003800000 */
.L_x_34222:
[----:B------:R2:W5:Y:S01]  /*2af0*/  LDG.E.U16 R24, desc[UR36][R2.64] ;  /* 0x0000002402187981 */ /* 0x000562000c1e1500 */
[----:B------:R-:W-:Y:S05]  /*2b00*/  BRA `(.L_x_34221) ;  /* 0x0000000c00247947 */ /* 0x000fea0003800000 */
.L_x_34217:
        /* <DEDUP_REMOVED lines=9> */
.L_x_34225:
[----:B------:R-:W2:Y:S02]  /*2ba0*/  LDG.E.U16 R0, desc[UR36][R2.64] ;  /* 0x0000002402007981 */ /* 0x000ea4000c1e1500 */
[----:B--2---:R-:W-:-:S06]  /*2bb0*/  HADD2.F32 R0, -RZ, R0.H0_H0 ;  /* 0x20000000ff007230 */ /* 0x004fcc0000004100 */
[----:B------:R-:W0:Y:S02]  /*2bc0*/  F2I.FTZ.TRUNC.NTZ R0, R0 ;  /* 0x0000000000007305 */ /* 0x000e24000021f100 */
[----:B0-----:R-:W-:Y:S01]  /*2bd0*/  PRMT R24, R0, 0x7610, R24 ;  /* 0x0000761000187816 */ /* 0x001fe20000000018 */
[----:B------:R-:W-:Y:S06]  /*2be0*/  BRA `(.L_x_34221) ;  /* 0x0000000800ec7947 */ /* 0x000fec0003800000 */
.L_x_34224:
        /* <DEDUP_REMOVED lines=9> */
.L_x_34227:
[----:B------:R-:W2:Y:S02]  /*2c80*/  LDG.E.U16 R2, desc[UR36][R2.64] ;  /* 0x0000002402027981 */ /* 0x000ea4000c1e1500 */
[----:B--2---:R-:W-:-:S06]  /*2c90*/  HADD2.F32 R0, -RZ, R2.H0_H0 ;  /* 0x20000002ff007230 */ /* 0x004fcc0000004100 */
[----:B------:R-:W0:Y:S02]  /*2ca0*/  F2I.FTZ.TRUNC.NTZ R0, R0 ;  /* 0x0000000000007305 */ /* 0x000e24000021f100 */
[----:B0-----:R-:W-:Y:S01]  /*2cb0*/  PRMT R24, R0, 0x7610, R24 ;  /* 0x0000761000187816 */ /* 0x001fe20000000018 */
[----:B------:R-:W-:Y:S06]  /*2cc0*/  BRA `(.L_x_34221) ;  /* 0x0000000800b47947 */ /* 0x000fec0003800000 */
.L_x_34226:
[----:B------:R-:W2:Y:S02]  /*2cd0*/  LDG.E.64 R2, desc[UR36][R2.64] ;  /* 0x0000002402027981 */ /* 0x000ea4000c1e1b00 */
[----:B--2---:R0:W1:Y:S01]  /*2ce0*/  F2I.F64.TRUNC R24, R2 ;  /* 0x0000000200187311 */ /* 0x004062000030d100 */
[----:B------:R-:W-:Y:S05]  /*2cf0*/  BRA `(.L_x_34221) ;  /* 0x0000000800a87947 */ /* 0x000fea0003800000 */
.L_x_34216:
        /* <DEDUP_REMOVED lines=12> */
.L_x_34230:
[----:B------:R-:W2:Y:S02]  /*2dc0*/  LDG.E.64 R2, desc[UR36][R2.64] ;  /* 0x0000002402027981 */ /* 0x000ea4000c1e1b00 */
[----:B--2---:R0:W1:Y:S01]  /*2dd0*/  F2I.F64.TRUNC R24, R2 ;  /* 0x0000000200187311 */ /* 0x004062000030d100 */
[----:B------:R-:W-:Y:S05]  /*2de0*/  BRA `(.L_x_34221) ;  /* 0x00000008006c7947 */ /* 0x000fea0003800000 */
.L_x_34229:
        /* <DEDUP_REMOVED lines=28> */
.L_x_34232:
        /* <DEDUP_REMOVED lines=15> */
.L_x_34231:
[----:B------:R-:W2:Y:S02]  /*30a0*/  LDG.E.U16 R0, desc[UR36][R2.64] ;  /* 0x0000002402007981 */ /* 0x000ea4000c1e1500 */
[----:B--2---:R-:W-:-:S06]  /*30b0*/  IMAD.U32 R0, R0, 0x10000, RZ ;  /* 0x0001000000007824 */ /* 0x004fcc00078e00ff */
[----:B------:R-:W0:Y:S02]  /*30c0*/  F2I.FTZ.TRUNC.NTZ R0, R0 ;  /* 0x0000000000007305 */ /* 0x000e24000021f100 */
[----:B0-----:R-:W-:Y:S01]  /*30d0*/  PRMT R24, R0, 0x7610, R24 ;  /* 0x0000761000187816 */ /* 0x001fe20000000018 */
[----:B------:R-:W-:Y:S06]  /*30e0*/  BRA `(.L_x_34221) ;  /* 0x0000000400ac7947 */ /* 0x000fec0003800000 */
.L_x_34228:
        /* <DEDUP_REMOVED lines=10> */
.L_x_34235:
        /* <DEDUP_REMOVED lines=21> */
.L_x_34239:
[----:B------:R-:W-:Y:S05]  /*32e0*/  BSYNC B1 ;  /* 0x0000000000017941 */ /* 0x000fea0003800000 */
.L_x_34238:
[----:B------:R-:W-:Y:S01]  /*32f0*/  LEA R3, R0, 0x3b800000, 0x17 ;  /* 0x3b80000000037811 */ /* 0x000fe200078eb8ff */
[----:B------:R-:W-:-:S05]  /*3300*/  IMAD.SHL.U32 R0, R2, 0x100000, RZ ;  /* 0x0010000002007824 */ /* 0x000fca00078e00ff */
[----:B------:R-:W-:-:S07]  /*3310*/  LOP3.LUT R0, R3, R0, R4, 0xfe, !PT ;  /* 0x0000000003007212 */ /* 0x000fce00078efe04 */
.L_x_34237:
[----:B------:R-:W-:Y:S05]  /*3320*/  BSYNC B0 ;  /* 0x0000000000007941 */ /* 0x000fea0003800000 */
.L_x_34236:
[----:B------:R-:W0:Y:S02]  /*3330*/  F2I.FTZ.TRUNC.NTZ R0, R0 ;  /* 0x0000000000007305 */ /* 0x000e24000021f100 */
[----:B0-----:R-:W-:Y:S01]  /*3340*/  PRMT R24, R0, 0x7610, R24 ;  /* 0x0000761000187816 */ /* 0x001fe20000000018 */
[----:B------:R-:W-:Y:S06]  /*3350*/  BRA `(.L_x_34221) ;  /* 0x0000000400107947 */ /* 0x000fec0003800000 */
.L_x_34234:
        /* <DEDUP_REMOVED lines=21> */
.L_x_34243:
[----:B------:R-:W-:Y:S05]  /*34b0*/  BSYNC B1 ;  /* 0x0000000000017941 */ /* 0x000fea0003800000 */
.L_x_34242:
[----:B------:R-:W-:Y:S01]  /*34c0*/  LEA R3, R0, 0x37800000, 0x17 ;  /* 0x3780000000037811 */ /* 0x000fe200078eb8ff */
[----:B------:R-:W-:-:S05]  /*34d0*/  IMAD.SHL.U32 R0, R2, 0x200000, RZ ;  /* 0x0020000002007824 */ /* 0x000fca00078e00ff */
[----:B------:R-:W-:-:S07]  /*34e0*/  LOP3.LUT R0, R3, R0, R4, 0xfe, !PT ;  /* 0x0000000003007212 */ /* 0x000fce00078efe04 */
.L_x_34241:
[----:B------:R-:W-:Y:S05]  /*34f0*/  BSYNC B0 ;  /* 0x0000000000007941 */ /* 0x000fea0003800000 */
.L_x_34240:
[----:B------:R-:W0:Y:S02]  /*3500*/  F2I.FTZ.TRUNC.NTZ R0, R0 ;  /* 0x0000000000007305 */ /* 0x000e24000021f100 */
[----:B0-----:R-:W-:Y:S01]  /*3510*/  PRMT R24, R0, 0x7610, R24 ;  /* 0x0000761000187816 */ /* 0x001fe20000000018 */
[----:B------:R-:W-:Y:S06]  /*3520*/  BRA `(.L_x_34221) ;  /* 0x00000000009c7947 */ /* 0x000fec0003800000 */
.L_x_34233:
        /* <DEDUP_REMOVED lines=14> */
.L_x_34247:
[----:B------:R-:W-:Y:S05]  /*3610*/  BSYNC B0 ;  /* 0x0000000000007941 */ /* 0x000fea0003800000 */
.L_x_34246:
[----:B------:R-:W0:Y:S02]  /*3620*/  F2I.FTZ.TRUNC.NTZ R0, R0 ;  /* 0x0000000000007305 */ /* 0x000e24000021f100 */
[----:B0-----:R-:W-:Y:S01]  /*3630*/  PRMT R24, R0, 0x7610, R24 ;  /* 0x0000761000187816 */ /* 0x001fe20000000018 */
[----:B------:R-:W-:Y:S06]  /*3640*/  BRA `(.L_x_34221) ;  /* 0x0000000000547947 */ /* 0x000fec0003800000 */
.L_x_34220:
        /* <DEDUP_REMOVED lines=16> */
.L_x_34248:
[----:B------:R-:W-:Y:S01]  /*3750*/  PRMT R24, RZ, 0x7610, R24 ;  /* 0x00007610ff187816 */ /* 0x000fe20000000018 */
[----:B------:R-:W-:Y:S06]  /*3760*/  BRA `(.L_x_34221) ;  /* 0x00000000000c7947 */ /* 0x000fec0003800000 */
.L_x_34245:
[----:B------:R0:W5:Y:S01]  /*3770*/  LDG.E.U16 R24, desc[UR36][R2.64] ;  /* 0x0000002402187981 */ /* 0x000162000c1e1500 */
[----:B------:R-:W-:Y:S05]  /*3780*/  BRA `(.L_x_34221) ;  /* 0x0000000000047947 */ /* 0x000fea0003800000 */
.L_x_34244:
[----:B------:R0:W5:Y:S02]  /*3790*/  LDG.E.U16 R24, desc[UR36][R2.64] ;  /* 0x0000002402187981 */ /* 0x000164000c1e1500 */
.L_x_34221:
        /* <DEDUP_REMOVED lines=17> */
.L_x_34252:
[----:B------:R1:W5:Y:S01]  /*38b0*/  LDG.E.U8 R5, desc[UR36][R2.64] ;  /* 0x0000002402057981 */ /* 0x000362000c1e1100 */
[----:B------:R-:W-:Y:S05]  /*38c0*/  BRA `(.L_x_34254) ;  /* 0x0000000c00547947 */ /* 0x000fea0003800000 */
.L_x_34251:
        /* <DEDUP_REMOVED lines=8> */
.L_x_34256:
[----:B------:R3:W5:Y:S01]  /*3950*/  LDG.E.U16 R5, desc[UR36][R2.64] ;  /* 0x0000002402057981 */ /* 0x000762000c1e1500 */
[----:B------:R-:W-:Y:S05]  /*3960*/  BRA `(.L_x_34254) ;  /* 0x0000000c002c7947 */ /* 0x000fea0003800000 */
.L_x_34255:
[----:B------:R2:W5:Y:S01]  /*3970*/  LDG.E.U16 R5, desc[UR36][R2.64] ;  /* 0x0000002402057981 */ /* 0x000562000c1e1500 */
[----:B------:R-:W-:Y:S05]  /*3980*/  BRA `(.L_x_34254) ;  /* 0x0000000c00247947 */ /* 0x000fea0003800000 */
.L_x_34250:
        /* <DEDUP_REMOVED lines=9> */
.L_x_34258:
[----:B------:R-:W2:Y:S02]  /*3a20*/  LDG.E.U16 R0, desc[UR36][R2.64] ;  /* 0x0000002402007981 */ /* 0x000ea4000c1e1500 */
[----:B--2---:R-:W-:-:S06]  /*3a30*/  HADD2.F32 R0, -RZ, R0.H0_H0 ;  /* 0x20000000ff007230 */ /* 0x004fcc0000004100 */
[----:B------:R-:W0:Y:S02]  /*3a40*/  F2I.FTZ.TRUNC.NTZ R0, R0 ;  /* 0x0000000000007305 */ /* 0x000e24000021f100 */
[----:B0-----:R-:W-:Y:S01]  /*3a50*/  PRMT R5, R0, 0x7610, R5 ;  /* 0x0000761000057816 */ /* 0x001fe20000000005 */
[----:B------:R-:W-:Y:S06]  /*3a60*/  BRA `(.L_x_34254) ;  /* 0x0000000800ec7947 */ /* 0x000fec0003800000 */
.L_x_34257:
        /* <DEDUP_REMOVED lines=9> */
.L_x_34260:
[----:B------:R-:W2:Y:S02]  /*3b00*/  LDG.E.U16 R2, desc[UR36][R2.64] ;  /* 0x0000002402027981 */ /* 0x000ea4000c1e1500 */
[----:B--2---:R-:W-:-:S06]  /*3b10*/  HADD2.F32 R0, -RZ, R2.H0_H0 ;  /* 0x20000002ff007230 */ /* 0x004fcc0000004100 */
[----:B------:R-:W0:Y:S02]  /*3b20*/  F2I.FTZ.TRUNC.NTZ R0, R0 ;  /* 0x0000000000007305 */ /* 0x000e24000021f100 */
[----:B0-----:R-:W-:Y:S01]  /*3b30*/  PRMT R5, R0, 0x7610, R5 ;  /* 0x0000761000057816 */ /* 0x001fe20000000005 */
[----:B------:R-:W-:Y:S06]  /*3b40*/  BRA `(.L_x_34254) ;  /* 0x0000000800b47947 */ /* 0x000fec0003800000 */
.L_x_34259:
[----:B------:R-:W2:Y:S02]  /*3b50*/  LDG.E.64 R2, desc[UR36][R2.64] ;  /* 0x0000002402027981 */ /* 0x000ea4000c1e1b00 */
[----:B--2---:R0:W1:Y:S01]  /*3b60*/  F2I.F64.TRUNC R5, R2 ;  /* 0x0000000200057311 */ /* 0x004062000030d100 */
[----:B------:R-:W-:Y:S05]  /*3b70*/  BRA `(.L_x_34254) ;  /* 0x0000000800a87947 */ /* 0x000fea0003800000 */
.L_x_34249:
        /* <DEDUP_REMOVED lines=12> */
.L_x_34263:
[----:B------:R-:W2:Y:S02]  /*3c40*/  LDG.E.64 R2, desc[UR36][R2.64] ;  /* 0x0000002402027981 */ /* 0x000ea4000c1e1b00 */
[----:B--2---:R0:W1:Y:S01]  /*3c50*/  F2I.F64.TRUNC R5, R2 ;  /* 0x0000000200057311 */ /* 0x004062000030d100 */
[----:B------:R-:W-:Y:S05]  /*3c60*/  BRA `(.L_x_34254) ;  /* 0x00000008006c7947 */ /* 0x000fea0003800000 */
.L_x_34262:
        /* <DEDUP_REMOVED lines=28> */
.L_x_34265:
        /* <DEDUP_REMOVED lines=15> */
.L_x_34264:
[----:B------:R-:W2:Y:S02]  /*3f20*/  LDG.E.U16 R0, desc[UR36][R2.64] ;  /* 0x0000002402007981 */ /* 0x000ea4000c1e1500 */
[----:B--2---:R-:W-:-:S06]  /*3f30*/  IMAD.U32 R0, R0, 0x10000, RZ ;  /* 0x0001000000007824 */ /* 0x004fcc00078e00ff */
[----:B------:R-:W0:Y:S02]  /*3f40*/  F2I.FTZ.TRUNC.NTZ R0, R0 ;  /* 0x0000000000007305 */ /* 0x000e24000021f100 */
[----:B0-----:R-:W-:Y:S01]  /*3f50*/  PRMT R5, R0, 0x7610, R5 ;  /* 0x0000761000057816 */ /* 0x001fe20000000005 */
[----:B------:R-:W-:Y:S06]  /*3f60*/  BRA `(.L_x_34254) ;  /* 0x0000000400ac7947 */ /* 0x000fec0003800000 */
.L_x_34261:
        /* <DEDUP_REMOVED lines=10> */
.L_x_34268:
        /* <DEDUP_REMOVED lines=21> */
.L_x_34272:
[----:B------:R-:W-:Y:S05]  /*4160*/  BSYNC B1 ;  /* 0x0000000000017941 */ /* 0x000fea0003800000 */
.L_x_34271:
[----:B------:R-:W-:Y:S01]  /*4170*/  LEA R3, R0, 0x3b800000, 0x17 ;  /* 0x3b80000000037811 */ /* 0x000fe200078eb8ff */
[----:B------:R-:W-:-:S05]  /*4180*/  IMAD.SHL.U32 R0, R2, 0x100000, RZ ;  /* 0x0010000002007824 */ /* 0x000fca00078e00ff */
[----:B------:R-:W-:-:S07]  /*4190*/  LOP3.LUT R0, R3, R0, R4, 0xfe, !PT ;  /* 0x0000000003007212 */ /* 0x000fce00078efe04 */
.L_x_34270:
[----:B------:R-:W-:Y:S05]  /*41a0*/  BSYNC B0 ;  /* 0x0000000000007941 */ /* 0x000fea0003800000 */
.L_x_34269:
[----:B------:R-:W0:Y:S02]  /*41b0*/  F2I.FTZ.TRUNC.NTZ R0, R0 ;  /* 0x0000000000007305 */ /* 0x000e24000021f100 */
[----:B0-----:R-:W-:Y:S01]  /*41c0*/  PRMT R5, R0, 0x7610, R5 ;  /* 0x0000761000057816 */ /* 0x001fe20000000005 */
[----:B------:R-:W-:Y:S06]  /*41d0*/  BRA `(.L_x_34254) ;  /* 0x0000000400107947 */ /* 0x000fec0003800000 */
.L_x_34267:
        /* <DEDUP_REMOVED lines=21> */
.L_x_34276:
[----:B------:R-:W-:Y:S05]  /*4330*/  BSYNC B1 ;  /* 0x0000000000017941 */ /* 0x000fea0003800000 */
.L_x_34275:
[----:B------:R-:W-:Y:S01]  /*4340*/  LEA R3, R0, 0x37800000, 0x17 ;  /* 0x3780000000037811 */ /* 0x000fe200078eb8ff */
[----:B------:R-:W-:-:S05]  /*4350*/  IMAD.SHL.U32 R0, R2, 0x200000, RZ ;  /* 0x0020000002007824 */ /* 0x000fca00078e00ff */
[----:B------:R-:W-:-:S07]  /*4360*/  LOP3.LUT R0, R3, R0, R4, 0xfe, !PT ;  /* 0x0000000003007212 */ /* 0x000fce00078efe04 */
.L_x_34274:
[----:B------:R-:W-:Y:S05]  /*4370*/  BSYNC B0 ;  /* 0x0000000000007941 */ /* 0x000fea0003800000 */
.L_x_34273:
[----:B------:R-:W0:Y:S02]  /*4380*/  F2I.FTZ.TRUNC.NTZ R0, R0 ;  /* 0x0000000000007305 */ /* 0x000e24000021f100 */
[----:B0-----:R-:W-:Y:S01]  /*4390*/  PRMT R5, R0, 0x7610, R5 ;  /* 0x0000761000057816 */ /* 0x001fe20000000005 */
[----:B------:R-:W-:Y:S06]  /*43a0*/  BRA `(.L_x_34254) ;  /* 0x00000000009c7947 */ /* 0x000fec0003800000 */
.L_x_34266:
        /* <DEDUP_REMOVED lines=14> */
.L_x_34280:
[----:B------:R-:W-:Y:S05]  /*4490*/  BSYNC B0 ;  /* 0x0000000000007941 */ /* 0x000fea0003800000 */
.L_x_34279:
[----:B------:R-:W0:Y:S02]  /*44a0*/  F2I.FTZ.TRUNC.NTZ R0, R0 ;  /* 0x0000000000007305 */ /* 0x000e24000021f100 */
[----:B0-----:R-:W-:Y:S01]  /*44b0*/  PRMT R5, R0, 0x7610, R5 ;  /* 0x0000761000057816 */ /* 0x001fe20000000005 */
[----:B------:R-:W-:Y:S06]  /*44c0*/  BRA `(.L_x_34254) ;  /* 0x0000000000547947 */ /* 0x000fec0003800000 */
.L_x_34253:
        /* <DEDUP_REMOVED lines=16> */
.L_x_34281:
[----:B------:R-:W-:Y:S01]  /*45d0*/  PRMT R5, RZ, 0x7610, R5 ;  /* 0x00007610ff057816 */ /* 0x000fe20000000005 */
[----:B------:R-:W-:Y:S06]  /*45e0*/  BRA `(.L_x_34254) ;  /* 0x00000000000c7947 */ /* 0x000fec0003800000 */
.L_x_34278:
[----:B------:R0:W5:Y:S01]  /*45f0*/  LDG.E.U16 R5, desc[UR36][R2.64] ;  /* 0x0000002402057981 */ /* 0x000162000c1e1500 */
[----:B------:R-:W-:Y:S05]  /*4600*/  BRA `(.L_x_34254) ;  /* 0x0000000000047947 */ /* 0x000fea0003800000 */
.L_x_34277:
[----:B------:R0:W5:Y:S02]  /*4610*/  LDG.E.U16 R5, desc[UR36][R2.64] ;  /* 0x0000002402057981 */ /* 0x000164000c1e1500 */
.L_x_34254:
[----:B01234-:R-:W0:Y:S01]  /*4620*/  LDC.U8 R2, c[0x0][0x500] ;  /* 0x00014000ff027b82 */ /* 0x01fe220000000000 */
        /* <DEDUP_REMOVED lines=15> */
.L_x_34285:
[----:B------:R0:W-:Y:S01]  /*4720*/  STG.E.U8 desc[UR36][R16.64], R5 ;  /* 0x0000000510007986 */ /* 0x0001e2000c101124 */
[----:B------:R-:W-:Y:S05]  /*4730*/  BRA `(.L_x_34287) ;  /* 0x0000000c00647947 */ /* 0x000fea0003800000 */
.L_x_34284:
        /* <DEDUP_REMOVED lines=10> */
.L_x_34289:
[----:B------:R-:W-:-:S05]  /*47e0*/  PRMT R3, R5, 0x9910, RZ ;  /* 0x0000991005037816 */ /* 0x000fca00000000ff */
[----:B------:R0:W-:Y:S01]  /*47f0*/  STG.E desc[UR36][R16.64], R3 ;  /* 0x0000000310007986 */ /* 0x0001e2000c101924 */
[----:B------:R-:W-:Y:S05]  /*4800*/  BRA `(.L_x_34287) ;  /* 0x0000000c00307947 */ /* 0x000fea0003800000 */
.L_x_34288:
[----:B------:R0:W-:Y:S01]  /*4810*/  STG.E.U16 desc[UR36][R16.64], R5 ;  /* 0x0000000510007986 */ /* 0x0001e2000c101524 */
[----:B------:R-:W-:Y:S05]  /*4820*/  BRA `(.L_x_34287) ;  /* 0x0000000c00287947 */ /* 0x000fea0003800000 */
.L_x_34283:
        /* <DEDUP_REMOVED lines=9> */
.L_x_34291:
[----:B------:R-:W0:Y:S02]  /*48c0*/  I2F.S16 R0, R5 ;  /* 0x0000000500007306 */ /* 0x000e240000101400 */
[----:B0-----:R-:W-:-:S05]  /*48d0*/  F2FP.F16.F32.PACK_AB R0, RZ, R0 ;  /* 0x00000000ff00723e */ /* 0x001fca00000000ff */
[----:B------:R0:W-:Y:S01]  /*48e0*/  STG.E.U16 desc[UR36][R16.64], R0 ;  /* 0x0000000010007986 */ /* 0x0001e2000c101524 */
[----:B------:R-:W-:Y:S05]  /*48f0*/  BRA `(.L_x_34287) ;  /* 0x0000000800f47947 */ /* 0x000fea0003800000 */
.L_x_34290:
        /* <DEDUP_REMOVED lines=10> */
.L_x_34293:
[----:B------:R-:W0:Y:S02]  /*49a0*/  I2F.S16 R5, R5 ;  /* 0x0000000500057306 */ /* 0x000e240000101400 */
[----:B0-----:R-:W-:-:S04]  /*49b0*/  F2FP.F16.F32.PACK_AB R3, RZ, R5 ;  /* 0x00000005ff03723e */ /* 0x001fc800000000ff */
[----:B------:R-:W-:-:S05]  /*49c0*/  PRMT R3, R3, 0x5410, RZ ;  /* 0x0000541003037816 */ /* 0x000fca00000000ff */
[----:B------:R0:W-:Y:S01]  /*49d0*/  STG.E desc[UR36][R16.64], R3 ;  /* 0x0000000310007986 */ /* 0x0001e2000c101924 */
[----:B------:R-:W-:Y:S05]  /*49e0*/  BRA `(.L_x_34287) ;  /* 0x0000000800b87947 */ /* 0x000fea0003800000 */
.L_x_34292:
[----:B------:R-:W0:Y:S02]  /*49f0*/  I2F.F64.S16 R2, R5 ;  /* 0x0000000500027312 */ /* 0x000e240000101c00 */
[----:B0-----:R0:W-:Y:S01]  /*4a00*/  STG.E.64 desc[UR36][R16.64], R2 ;  /* 0x0000000210007986 */ /* 0x0011e2000c101b24 */
[----:B------:R-:W-:Y:S05]  /*4a10*/  BRA `(.L_x_34287) ;  /* 0x0000000800ac7947 */ /* 0x000fea0003800000 */
.L_x_34282:
        /* <DEDUP_REMOVED lines=13> */
.L_x_34296:
[----:B------:R-:W0:Y:S01]  /*4af0*/  I2F.F64.S16 R4, R5 ;  /* 0x0000000500047312 */ /* 0x000e220000101c00 */
[----:B------:R-:W-:-:S05]  /*4b00*/  CS2R R6, SRZ ;  /* 0x0000000000067805 */ /* 0x000fca000001ff00 */
[----:B0-----:R0:W-:Y:S01]  /*4b10*/  STG.E.128 desc[UR36][R16.64], R4 ;  /* 0x0000000410007986 */ /* 0x0011e2000c101d24 */
[----:B------:R-:W-:Y:S05]  /*4b20*/  BRA `(.L_x_34287) ;  /* 0x0000000800687947 */ /* 0x000fea0003800000 */
.L_x_34295:
        /* <DEDUP_REMOVED lines=21> */
.L_x_34300:
[----:B------:R-:W-:Y:S05]  /*4c80*/  BSYNC B0 ;  /* 0x0000000000007941 */ /* 0x000fea0003800000 */
.L_x_34299:
[----:B------:R-:W-:-:S05]  /*4c90*/  LOP3.LUT R3, R0, R3, RZ, 0xfc, !PT ;  /* 0x0000000300037212 */ /* 0x000fca00078efcff */
[----:B------:R0:W-:Y:S01]  /*4ca0*/  STG.E.U8 desc[UR36][R16.64], R3 ;  /* 0x0000000310007986 */ /* 0x0001e2000c101124 */
[----:B------:R-:W-:Y:S05]  /*4cb0*/  BRA `(.L_x_34287) ;  /* 0x0000000800047947 */ /* 0x000fea0003800000 */
.L_x_34298:
        /* <DEDUP_REMOVED lines=13> */
.L_x_34302:
[----:B------:R-:W-:Y:S01]  /*4d90*/  IMAD.MOV.U32 R0, RZ, RZ, 0x7f ;  /* 0x0000007fff007424 */ /* 0x000fe200078e00ff */
[----:B------:R-:W-:-:S04]  /*4da0*/  ISETP.GT.U32.AND P0, PT, R2, 0x7f800000, PT ;  /* 0x7f8000000200780c */ /* 0x000fc80003f04070 */
[----:B------:R-:W-:-:S09]  /*4db0*/  SEL R0, R0, 0x7c, P0 ;  /* 0x0000007c00007807 */ /* 0x000fd20000000000 */
.L_x_34303:
[----:B------:R-:W-:Y:S05]  /*4dc0*/  BSYNC B0 ;  /* 0x0000000000007941 */ /* 0x000fea0003800000 */
.L_x_34301:
[----:B------:R-:W-:-:S04]  /*4dd0*/  LOP3.LUT R2, R5, 0x80000000, RZ, 0xc0, !PT ;  /* 0x8000000005027812 */ /* 0x000fc800078ec0ff */
[----:B------:R-:W-:-:S04]  /*4de0*/  SHF.R.U32.HI R3, RZ, 0x18, R2 ;  /* 0x00000018ff037819 */ /* 0x000fc80000011602 */
[----:B------:R-:W-:-:S05]  /*4df0*/  LOP3.LUT R3, R0, R3, RZ, 0xfc, !PT ;  /* 0x0000000300037212 */ /* 0x000fca00078efcff */
[----:B------:R0:W-:Y:S01]  /*4e00*/  STG.E.U8 desc[UR36][R16.64], R3 ;  /* 0x0000000310007986 */ /* 0x0001e2000c101124 */
[----:B------:R-:W-:Y:S05]  /*4e10*/  BRA `(.L_x_34287) ;  /* 0x0000000400ac7947 */ /* 0x000fea0003800000 */
.L_x_34297:
[----:B------:R-:W0:Y:S02]  /*4e20*/  I2F.S16 R0, R5 ;  /* 0x0000000500007306 */ /* 0x000e240000101400 */
[----:B0-----:R-:W-:-:S05]  /*4e30*/  F2FP.BF16.F32.PACK_AB R0, RZ, R0 ;  /* 0x00000000ff00723e */ /* 0x001fca00000010ff */
[----:B------:R0:W-:Y:S01]  /*4e40*/  STG.E.U16 desc[UR36][R16.64], R0 ;  /* 0x0000000010007986 */ /* 0x0001e2000c101524 */
[----:B------:R-:W-:Y:S05]  /*4e50*/  BRA `(.L_x_34287) ;  /* 0x00000004009c7947 */ /* 0x000fea0003800000 */
.L_x_34294:
        /* <DEDUP_REMOVED lines=10> */
.L_x_34306:
        /* <DEDUP_REMOVED lines=17> */
.L_x_34309:
[----:B------:R-:W-:-:S04]  /*5010*/  LOP3.LUT R2, R5, 0x80000000, RZ, 0xc0, !PT ;  /* 0x8000000005027812 */ /* 0x000fc800078ec0ff */
[----:B------:R-:W-:-:S04]  /*5020*/  SHF.R.U32.HI R3, RZ, 0x18, R2 ;  /* 0x00000018ff037819 */ /* 0x000fc80000011602 */
[----:B------:R-:W-:-:S04]  /*5030*/  LOP3.LUT R0, R0, R3, RZ, 0xfc, !PT ;  /* 0x0000000300007212 */ /* 0x000fc800078efcff */
[----:B------:R-:W-:-:S07]  /*5040*/  PRMT R8, R0, 0x7610, R8 ;  /* 0x0000761000087816 */ /* 0x000fce0000000008 */
.L_x_34308:
[----:B------:R-:W-:Y:S05]  /*5050*/  BSYNC B0 ;  /* 0x0000000000007941 */ /* 0x000fea0003800000 */
.L_x_34307:
[----:B------:R3:W-:Y:S01]  /*5060*/  STG.E.U8 desc[UR36][R16.64], R8 ;  /* 0x0000000810007986 */ /* 0x0007e2000c101124 */
[----:B------:R-:W-:Y:S05]  /*5070*/  BRA `(.L_x_34287) ;  /* 0x0000000400147947 */ /* 0x000fea0003800000 */
.L_x_34305:
        /* <DEDUP_REMOVED lines=17> */
.L_x_34312:
[----:B------:R-:W-:-:S04]  /*5190*/  LOP3.LUT R2, R5, 0x80000000, RZ, 0xc0, !PT ;  /* 0x8000000005027812 */ /* 0x000fc800078ec0ff */
[----:B------:R-:W-:-:S04]  /*51a0*/  SHF.R.U32.HI R3, RZ, 0x18, R2 ;  /* 0x00000018ff037819 */ /* 0x000fc80000011602 */
[----:B------:R-:W-:-:S04]  /*51b0*/  LOP3.LUT R0, R0, R3, RZ, 0xfc, !PT ;  /* 0x0000000300007212 */ /* 0x000fc800078efcff */
[----:B------:R-:W-:-:S07]  /*51c0*/  PRMT R8, R0, 0x7610, R8 ;  /* 0x0000761000087816 */ /* 0x000fce0000000008 */
.L_x_34311:
[----:B------:R-:W-:Y:S05]  /*51d0*/  BSYNC B0 ;  /* 0x0000000000007941 */ /* 0x000fea0003800000 */
.L_x_34310:
[----:B------:R0:W-:Y:S01]  /*51e0*/  STG.E.U8 desc[UR36][R16.64], R8 ;  /* 0x0000000810007986 */ /* 0x0001e2000c101124 */
[----:B------:R-:W-:Y:S05]  /*51f0*/  BRA `(.L_x_34287) ;  /* 0x0000000000b47947 */ /* 0x000fea0003800000 */
.L_x_34304:
        /* <DEDUP_REMOVED lines=22> */
.L_x_34286:
        /* <DEDUP_REMOVED lines=16> */
.L_x_34315:
[----:B------:R-:W-:Y:S05]  /*5460*/  BRA `(.L_x_34287) ;  /* 0x0000000000187947 */ /* 0x000fea0003800000 */
.L_x_34314:
[----:B------:R-:W-:-:S04]  /*5470*/  PRMT R2, R5, 0x9910, RZ ;  /* 0x0000991005027816 */ /* 0x000fc800000000ff */
[----:B------:R-:W-:-:S05]  /*5480*/  SHF.R.S32.HI R3, RZ, 0x1f, R2 ;  /* 0x0000001fff037819 */ /* 0x000fca0000011402 */
[----:B------:R1:W-:Y:S01]  /*5490*/  STG.E.64 desc[UR36][R16.64], R2 ;  /* 0x0000000210007986 */ /* 0x0003e2000c101b24 */
[----:B------:R-:W-:Y:S05]  /*54a0*/  BRA `(.L_x_34287) ;  /* 0x0000000000087947 */ /* 0x000fea0003800000 */
.L_x_34313:
[----:B------:R-:W-:-:S05]  /*54b0*/  PRMT R3, R5, 0x9910, RZ ;  /* 0x0000991005037816 */ /* 0x000fca00000000ff */
[----:B------:R0:W-:Y:S02]  /*54c0*/  STG.E desc[UR36][R16.64], R3 ;  /* 0x0000000310007986 */ /* 0x0001e4000c101924 */
.L_x_34287:
[----:B------:R-:W-:-:S04]  /*54d0*/  IMAD R18, R23, 0x200, R18 ;  /* 0x0000020017127824 */ /* 0x000fc800078e0212 */
[----:B------:R-:W-:-:S07]  /*54e0*/  VIADD R19, R18, 0x80 ;  /* 0x0000008012137836 */ /* 0x000fce0000000000 */
.L_x_34181:
[----:B------:R-:W-:Y:S05]  /*54f0*/  BSYNC B6 ;  /* 0x0000000000067941 */ /* 0x000fea0003800000 */
.L_x_34180:
        /* <DEDUP_REMOVED lines=384> */
.L_x_34318:
        /* <DEDUP_REMOVED lines=22> */
.L_x_34322:
[----:B------:R-:W2:Y:S02]  /*6e60*/  LDG.E.U8 R2, desc[UR36][R2.64] ;  /* 0x0000002402027981 */ /* 0x000ea4000c1e1100 */
[----:B--2---:R-:W-:-:S04]  /*6e70*/  ISETP.NE.AND P0, PT, R2, RZ, PT ;  /* 0x000000ff0200720c */ /* 0x004fc80003f05270 */
[----:B------:R-:W-:Y:S01]  /*6e80*/  P2R R22, PR, RZ, 0x1 ;  /* 0x00000001ff167803 */ /* 0x000fe20000000000 */
[----:B------:R-:W-:Y:S08]  /*6e90*/  BRA `(.L_x_34324) ;  /* 0x0000000c00c47947 */ /* 0x000ff00003800000 */
.L_x_34321:
        /* <DEDUP_REMOVED lines=11> */
.L_x_34326:
[----:B------:R-:W2:Y:S02]  /*6f50*/  LDG.E R2, desc[UR36][R2.64] ;  /* 0x0000002402027981 */ /* 0x000ea4000c1e1900 */
[----:B--2---:R-:W-:-:S04]  /*6f60*/  ISETP.NE.AND P0, PT, R2, RZ, PT ;  /* 0x000000ff0200720c */ /* 0x004fc80003f05270 */
[----:B------:R-:W-:Y:S01]  /*6f70*/  P2R R22, PR, RZ, 0x1 ;  /* 0x00000001ff167803 */ /* 0x000fe20000000000 */
[----:B------:R-:W-:Y:S08]  /*6f80*/  BRA `(.L_x_34324) ;  /* 0x0000000c00887947 */ /* 0x000ff00003800000 */
.L_x_34325:
[----:B------:R-:W2:Y:S02]  /*6f90*/  LDG.E.U16 R2, desc[UR36][R2.64] ;  /* 0x0000002402027981 */ /* 0x000ea4000c1e1500 */
[----:B--2---:R-:W-:-:S04]  /*6fa0*/  ISETP.NE.AND P0, PT, R2, RZ, PT ;  /* 0x000000ff0200720c */ /* 0x004fc80003f05270 */
[----:B------:R-:W-:Y:S01]  /*6fb0*/  P2R R22, PR, RZ, 0x1 ;  /* 0x00000001ff167803 */ /* 0x000fe20000000000 */
[----:B------:R-:W-:Y:S08]  /*6fc0*/  BRA `(.L_x_34324) ;  /* 0x0000000c00787947 */ /* 0x000ff00003800000 */
.L_x_34320:
        /* <DEDUP_REMOVED lines=10> */
.L_x_34328:
[----:B------:R-:W2:Y:S02]  /*7070*/  LDG.E.U16 R0, desc[UR36][R2.64] ;  /* 0x0000002402007981 */ /* 0x000ea4000c1e1500 */
[----:B--2---:R-:W-:-:S05]  /*7080*/  HADD2.F32 R0, -RZ, R0.H0_H0 ;  /* 0x20000000ff007230 */ /* 0x004fca0000004100 */
[----:B------:R-:W-:-:S04]  /*7090*/  FSETP.NEU.FTZ.AND P0, PT, R0, RZ, PT ;  /* 0x000000ff0000720b */ /* 0x000fc80003f1d000 */
[----:B------:R-:W-:Y:S01]  /*70a0*/  P2R R22, PR, RZ, 0x1 ;  /* 0x00000001ff167803 */ /* 0x000fe20000000000 */
[----:B------:R-:W-:Y:S08]  /*70b0*/  BRA `(.L_x_34324) ;  /* 0x0000000c003c7947 */ /* 0x000ff00003800000 */
.L_x_34327:
        /* <DEDUP_REMOVED lines=12> */
.L_x_34330:
        /* <DEDUP_REMOVED lines=11> */
.L_x_34329:
[----:B------:R-:W2:Y:S02]  /*7230*/  LDG.E.64 R2, desc[UR36][R2.64] ;  /* 0x0000002402027981 */ /* 0x000ea4000c1e1b00 */
[----:B--2---:R-:W-:-:S06]  /*7240*/  DSETP.NEU.AND P0, PT, R2, RZ, PT ;  /* 0x000000ff0200722a */ /* 0x004fcc0003f0d000 */
[----:B------:R-:W-:Y:S01]  /*7250*/  P2R R22, PR, RZ, 0x1 ;  /* 0x00000001ff167803 */ /* 0x000fe20000000000 */
[----:B------:R-:W-:Y:S07]  /*7260*/  BRA `(.L_x_34324) ;  /* 0x0000000800d07947 */ /* 0x000fee0003800000 */
.L_x_34319:
        /* <DEDUP_REMOVED lines=12> */
.L_x_34333:
[----:B------:R-:W2:Y:S02]  /*7330*/  LDG.E.128 R4, desc[UR36][R2.64] ;  /* 0x0000002402047981 */ /* 0x000ea4000c1e1d00 */
[----:B--2---:R-:W-:-:S06]  /*7340*/  DSETP.NEU.AND P0, PT, R6, RZ, PT ;  /* 0x000000ff0600722a */ /* 0x004fcc0003f0d000 */
[----:B------:R-:W-:-:S06]  /*7350*/  DSETP.NEU.OR P0, PT, R4, RZ, P0 ;  /* 0x000000ff0400722a */ /* 0x000fcc000070d400 */
[----:B------:R-:W-:Y:S01]  /*7360*/  P2R R22, PR, RZ, 0x1 ;  /* 0x00000001ff167803 */ /* 0x000fe20000000000 */
[----:B------:R-:W-:Y:S07]  /*7370*/  BRA `(.L_x_34324) ;  /* 0x00000008008c7947 */ /* 0x000fee0003800000 */
.L_x_34332:
        /* <DEDUP_REMOVED lines=28> */
.L_x_34335:
        /* <DEDUP_REMOVED lines=15> */
.L_x_34334:
[----:B------:R-:W2:Y:S02]  /*7630*/  LDG.E.U16 R0, desc[UR36][R2.64] ;  /* 0x0000002402007981 */ /* 0x000ea4000c1e1500 */
[----:B--2---:R-:W-:-:S05]  /*7640*/  IMAD.U32 R0, R0, 0x10000, RZ ;  /* 0x0001000000007824 */ /* 0x004fca00078e00ff */
[----:B------:R-:W-:-:S04]  /*7650*/  FSETP.NEU.FTZ.AND P0, PT, R0, RZ, PT ;  /* 0x000000ff0000720b */ /* 0x000fc80003f1d000 */
[----:B------:R-:W-:Y:S01]  /*7660*/  P2R R22, PR, RZ, 0x1 ;  /* 0x00000001ff167803 */ /* 0x000fe20000000000 */
[----:B------:R-:W-:Y:S08]  /*7670*/  BRA `(.L_x_34324) ;  /* 0x0000000400cc7947 */ /* 0x000ff00003800000 */
.L_x_34331:
        /* <DEDUP_REMOVED lines=12> */
.L_x_34338:
        /* <DEDUP_REMOVED lines=21> */
.L_x_34342:
[----:B------:R-:W-:Y:S05]  /*7890*/  BSYNC B1 ;  /* 0x0000000000017941 */ /* 0x000fea0003800000 */
.L_x_34341:
[----:B------:R-:W-:Y:S01]  /*78a0*/  LEA R3, R0, 0x3b800000, 0x17 ;  /* 0x3b80000000037811 */ /* 0x000fe200078eb8ff */
[----:B------:R-:W-:-:S05]  /*78b0*/  IMAD.SHL.U32 R0, R2, 0x100000, RZ ;  /* 0x0010000002007824 */ /* 0x000fca00078e00ff */
[----:B------:R-:W-:-:S07]  /*78c0*/  LOP3.LUT R0, R3, R0, R4, 0xfe, !PT ;  /* 0x0000000003007212 */ /* 0x000fce00078efe04 */
.L_x_34340:
[----:B------:R-:W-:Y:S05]  /*78d0*/  BSYNC B0 ;  /* 0x0000000000007941 */ /* 0x000fea0003800000 */
.L_x_34339:
[----:B------:R-:W-:-:S04]  /*78e0*/  FSETP.NEU.FTZ.AND P0, PT, R0, RZ, PT ;  /* 0x000000ff0000720b */ /* 0x000fc80003f1d000 */
[----:B------:R-:W-:Y:S01]  /*78f0*/  P2R R22, PR, RZ, 0x1 ;  /* 0x00000001ff167803 */ /* 0x000fe20000000000 */
[----:B------:R-:W-:Y:S08]  /*7900*/  BRA `(.L_x_34324) ;  /* 0x0000000400287947 */ /* 0x000ff00003800000 */
.L_x_34337:
        /* <DEDUP_REMOVED lines=21> */
.L_x_34346:
[----:B------:R-:W-:Y:S05]  /*7a60*/  BSYNC B1 ;  /* 0x0000000000017941 */ /* 0x000fea0003800000 */
.L_x_34345:
[----:B------:R-:W-:Y:S01]  /*7a70*/  LEA R3, R0, 0x37800000, 0x17 ;  /* 0x3780000000037811 */ /* 0x000fe200078eb8ff */
[----:B------:R-:W-:-:S05]  /*7a80*/  IMAD.SHL.U32 R0, R2, 0x200000, RZ ;  /* 0x0020000002007824 */ /* 0x000fca00078e00ff */
[----:B------:R-:W-:-:S07]  /*7a90*/  LOP3.LUT R0, R3, R0, R4, 0xfe, !PT ;  /* 0x0000000003007212 */ /* 0x000fce00078efe04 */
.L_x_34344:
[----:B------:R-:W-:Y:S05]  /*7aa0*/  BSYNC B0 ;  /* 0x0000000000007941 */ /* 0x000fea0003800000 */
.L_x_34343:
[----:B------:R-:W-:-:S04]  /*7ab0*/  FSETP.NEU.FTZ.AND P0, PT, R0, RZ, PT ;  /* 0x000000ff0000720b */ /* 0x000fc80003f1d000 */
[----:B------:R-:W-:Y:S01]  /*7ac0*/  P2R R22, PR, RZ, 0x1 ;  /* 0x00000001ff167803 */ /* 0x000fe20000000000 */
[----:B------:R-:W-:Y:S08]  /*7ad0*/  BRA `(.L_x_34324) ;  /* 0x0000000000b47947 */ /* 0x000ff00003800000 */
.L_x_34336:
        /* <DEDUP_REMOVED lines=14> */
.L_x_34350:
[----:B------:R-:W-:Y:S05]  /*7bc0*/  BSYNC B0 ;  /* 0x0000000000007941 */ /* 0x000fea0003800000 */
.L_x_34349:
[----:B------:R-:W-:-:S04]  /*7bd0*/  FSETP.NEU.FTZ.AND P0, PT, R0, RZ, PT ;  /* 0x000000ff0000720b */ /* 0x000fc80003f1d000 */
[----:B------:R-:W-:Y:S01]  /*7be0*/  P2R R22, PR, RZ, 0x1 ;  /* 0x00000001ff167803 */ /* 0x000fe20000000000 */
[----:B------:R-:W-:Y:S08]  /*7bf0*/  BRA `(.L_x_34324) ;  /* 0x00000000006c7947 */ /* 0x000ff00003800000 */
.L_x_34323:
        /* <DEDUP_REMOVED lines=16> */
.L_x_34351:
[----:B------:R-:W-:-:S04]  /*7d00*/  PLOP3.LUT P0, PT, PT, PT, PT, 0x8, 0x0 ;  /* 0x000000000000781c */ /* 0x000fc80003f0e170 */
[----:B------:R-:W-:Y:S01]  /*7d10*/  P2R R22, PR, RZ, 0x1 ;  /* 0x00000001ff167803 */ /* 0x000fe20000000000 */
[----:B------:R-:W-:Y:S08]  /*7d20*/  BRA `(.L_x_34324) ;  /* 0x0000000000207947 */ /* 0x000ff00003800000 */
.L_x_34348:
[----:B------:R-:W2:Y:S02]  /*7d30*/  LDG.E.64 R2, desc[UR36][R2.64] ;  /* 0x0000002402027981 */ /* 0x000ea4000c1e1b00 */
[----:B--2---:R-:W-:-:S04]  /*7d40*/  ISETP.NE.U32.AND P0, PT, R2, RZ, PT ;  /* 0x000000ff0200720c */ /* 0x004fc80003f05070 */
[----:B------:R-:W-:-:S04]  /*7d50*/  ISETP.NE.AND.EX P0, PT, R3, RZ, PT, P0 ;  /* 0x000000ff0300720c */ /* 0x000fc80003f05300 */
[----:B------:R-:W-:Y:S01]  /*7d60*/  P2R R22, PR, RZ, 0x1 ;  /* 0x00000001ff167803 */ /* 0x000fe20000000000 */
[----:B------:R-:W-:Y:S08]  /*7d70*/  BRA `(.L_x_34324) ;  /* 0x00000000000c7947 */ /* 0x000ff00003800000 */
.L_x_34347:
[----:B------:R-:W2:Y:S02]  /*7d80*/  LDG.E R2, desc[UR36][R2.64] ;  /* 0x0000002402027981 */ /* 0x000ea4000c1e1900 */
[----:B--2---:R-:W-:-:S04]  /*7d90*/  ISETP.NE.AND P0, PT, R2, RZ, PT ;  /* 0x000000ff0200720c */ /* 0x004fc80003f05270 */
[----:B------:R-:W-:-:S09]  /*7da0*/  P2R R22, PR, RZ, 0x1 ;  /* 0x00000001ff167803 */ /* 0x000fd20000000000 */
.L_x_34324:
        /* <DEDUP_REMOVED lines=17> */
.L_x_34355:
[----:B------:R0:W5:Y:S01]  /*7ec0*/  LDG.E.U8 R23, desc[UR36][R2.64] ;  /* 0x0000002402177981 */ /* 0x000162000c1e1100 */
[----:B------:R-:W-:Y:S05]  /*7ed0*/  BRA `(.L_x_34357) ;  /* 0x0000000c00547947 */ /* 0x000fea0003800000 */
.L_x_34354:
        /* <DEDUP_REMOVED lines=8> */
.L_x_34359:
[----:B------:R3:W5:Y:S01]  /*7f60*/  LDG.E.U16 R23, desc[UR36][R2.64] ;  /* 0x0000002402177981 */ /* 0x000762000c1e1500 */
[----:B------:R-:W-:Y:S05]  /*7f70*/  BRA `(.L_x_34357) ;  /* 0x0000000c002c7947 */ /* 0x000fea0003800000 */
.L_x_34358:
[----:B------:R2:W5:Y:S01]  /*7f80*/  LDG.E.U16 R23, desc[UR36][R2.64] ;  /* 0x0000002402177981 */ /* 0x000562000c1e1500 */
[----:B------:R-:W-:Y:S05]  /*7f90*/  BRA `(.L_x_34357) ;  /* 0x0000000c00247947 */ /* 0x000fea0003800000 */
.L_x_34353:
        /* <DEDUP_REMOVED lines=9> */
.L_x_34361:
[----:B------:R-:W2:Y:S02]  /*8030*/  LDG.E.U16 R0, desc[UR36][R2.64] ;  /* 0x0000002402007981 */ /* 0x000ea4000c1e1500 */
[----:B--2---:R-:W-:-:S06]  /*8040*/  HADD2.F32 R0, -RZ, R0.H0_H0 ;  /* 0x20000000ff007230 */ /* 0x004fcc0000004100 */
[----:B------:R-:W0:Y:S02]  /*8050*/  F2I.FTZ.TRUNC.NTZ R0, R0 ;  /* 0x0000000000007305 */ /* 0x000e24000021f100 */
[----:B0-----:R-:W-:Y:S01]  /*8060*/  PRMT R23, R0, 0x7610, R23 ;  /* 0x0000761000177816 */ /* 0x001fe20000000017 */
[----:B------:R-:W-:Y:S06]  /*8070*/  BRA `(.L_x_34357) ;  /* 0x0000000800ec7947 */ /* 0x000fec0003800000 */
.L_x_34360:
        /* <DEDUP_REMOVED lines=9> */
.L_x_34363:
[----:B------:R-:W2:Y:S02]  /*8110*/  LDG.E.U16 R2, desc[UR36][R2.64] ;  /* 0x0000002402027981 */ /* 0x000ea4000c1e1500 */
[----:B--2---:R-:W-:-:S06]  /*8120*/  HADD2.F32 R0, -RZ, R2.H0_H0 ;  /* 0x20000002ff007230 */ /* 0x004fcc0000004100 */
[----:B------:R-:W0:Y:S02]  /*8130*/  F2I.FTZ.TRUNC.NTZ R0, R0 ;  /* 0x0000000000007305 */ /* 0x000e24000021f100 */
[----:B0-----:R-:W-:Y:S01]  /*8140*/  PRMT R23, R0, 0x7610, R23 ;  /* 0x0000761000177816 */ /* 0x001fe20000000017 */
[----:B------:R-:W-:Y:S06]  /*8150*/  BRA `(.L_x_34357) ;  /* 0x0000000800b47947 */ /* 0x000fec0003800000 */
.L_x_34362:
[----:B------:R-:W2:Y:S02]  /*8160*/  LDG.E.64 R2, desc[UR36][R2.64] ;  /* 0x0000002402027981 */ /* 0x000ea4000c1e1b00 */
[----:B--2---:R0:W1:Y:S01]  /*8170*/  F2I.F64.TRUNC R23, R2 ;  /* 0x0000000200177311 */ /* 0x004062000030d100 */
[----:B------:R-:W-:Y:S05]  /*8180*/  BRA `(.L_x_34357) ;  /* 0x0000000800a87947 */ /* 0x000fea0003800000 */
.L_x_34352:
        /* <DEDUP_REMOVED lines=12> */
.L_x_34366:
[----:B------:R-:W2:Y:S02]  /*8250*/  LDG.E.64 R2, desc[UR36][R2.64] ;  /* 0x0000002402027981 */ /* 0x000ea4000c1e1b00 */
[----:B--2---:R0:W1:Y:S01]  /*8260*/  F2I.F64.TRUNC R23, R2 ;  /* 0x0000000200177311 */ /* 0x004062000030d100 */
[----:B------:R-:W-:Y:S05]  /*8270*/  BRA `(.L_x_34357) ;  /* 0x00000008006c7947 */ /* 0x000fea0003800000 */
.L_x_34365:
        /* <DEDUP_REMOVED lines=28> */
.L_x_34368:
        /* <DEDUP_REMOVED lines=15> */
.L_x_34367:
[----:B------:R-:W2:Y:S02]  /*8530*/  LDG.E.U16 R0, desc[UR36][R2.64] ;  /* 0x0000002402007981 */ /* 0x000ea4000c1e1500 */
[----:B--2---:R-:W-:-:S06]  /*8540*/  IMAD.U32 R0, R0, 0x10000, RZ ;  /* 0x0001000000007824 */ /* 0x004fcc00078e00ff */
[----:B------:R-:W0:Y:S02]  /*8550*/  F2I.FTZ.TRUNC.NTZ R0, R0 ;  /* 0x0000000000007305 */ /* 0x000e24000021f100 */
[----:B0-----:R-:W-:Y:S01]  /*8560*/  PRMT R23, R0, 0x7610, R23 ;  /* 0x0000761000177816 */ /* 0x001fe20000000017 */
[----:B------:R-:W-:Y:S06]  /*8570*/  BRA `(.L_x_34357) ;  /* 0x0000000400ac7947 */ /* 0x000fec0003800000 */
.L_x_34364:
        /* <DEDUP_REMOVED lines=10> */
.L_x_34371:
        /* <DEDUP_REMOVED lines=21> */
.L_x_34375:
[----:B------:R-:W-:Y:S05]  /*8770*/  BSYNC B1 ;  /* 0x0000000000017941 */ /* 0x000fea0003800000 */
.L_x_34374:
[----:B------:R-:W-:Y:S01]  /*8780*/  LEA R3, R0, 0x3b800000, 0x17 ;  /* 0x3b80000000037811 */ /* 0x000fe200078eb8ff */
[----:B------:R-:W-:-:S05]  /*8790*/  IMAD.SHL.U32 R0, R2, 0x100000, RZ ;  /* 0x0010000002007824 */ /* 0x000fca00078e00ff */
[----:B------:R-:W-:-:S07]  /*87a0*/  LOP3.LUT R0, R3, R0, R4, 0xfe, !PT ;  /* 0x0000000003007212 */ /* 0x000fce00078efe04 */
.L_x_34373:
[----:B------:R-:W-:Y:S05]  /*87b0*/  BSYNC B0 ;  /* 0x0000000000007941 */ /* 0x000fea0003800000 */
.L_x_34372:
[----:B------:R-:W0:Y:S02]  /*87c0*/  F2I.FTZ.TRUNC.NTZ R0, R0 ;  /* 0x0000000000007305 */ /* 0x000e24000021f100 */
[----:B0-----:R-:W-:Y:S01]  /*87d0*/  PRMT R23, R0, 0x7610, R23 ;  /* 0x0000761000177816 */ /* 0x001fe20000000017 */
[----:B------:R-:W-:Y:S06]  /*87e0*/  BRA `(.L_x_34357) ;  /* 0x0000000400107947 */ /* 0x000fec0003800000 */
.L_x_34370:
        /* <DEDUP_REMOVED lines=21> */
.L_x_34379:
[----:B------:R-:W-:Y:S05]  /*8940*/  BSYNC B1 ;  /* 0x0000000000017941 */ /* 0x000fea0003800000 */
.L_x_34378:
[----:B------:R-:W-:Y:S01]  /*8950*/  LEA R3, R0, 0x37800000, 0x17 ;  /* 0x3780000000037811 */ /* 0x000fe200078eb8ff */
[----:B------:R-:W-:-:S05]  /*8960*/  IMAD.SHL.U32 R0, R2, 0x200000, RZ ;  /* 0x0020000002007824 */ /* 0x000fca00078e00ff */
[----:B------:R-:W-:-:S07]  /*8970*/  LOP3.LUT R0, R3, R0, R4, 0xfe, !PT ;  /* 0x0000000003007212 */ /* 0x000fce00078efe04 */
.L_x_34377:
[----:B------:R-:W-:Y:S05]  /*8980*/  BSYNC B0 ;  /* 0x0000000000007941 */ /* 0x000fea0003800000 */
.L_x_34376:
[----:B------:R-:W0:Y:S02]  /*8990*/  F2I.FTZ.TRUNC.NTZ R0, R0 ;  /* 0x0000000000007305 */ /* 0x000e24000021f100 */
[----:B0-----:R-:W-:Y:S01]  /*89a0*/  PRMT R23, R0, 0x7610, R23 ;  /* 0x0000761000177816 */ /* 0x001fe20000000017 */
[----:B------:R-:W-:Y:S06]  /*89b0*/  BRA `(.L_x_34357) ;  /* 0x00000000009c7947 */ /* 0x000fec0003800000 */
.L_x_34369:
        /* <DEDUP_REMOVED lines=14> */
.L_x_34383:
[----:B------:R-:W-:Y:S05]  /*8aa0*/  BSYNC B0 ;  /* 0x0000000000007941 */ /* 0x000fea0003800000 */
.L_x_34382:
[----:B------:R-:W0:Y:S02]  /*8ab0*/  F2I.FTZ.TRUNC.NTZ R0, R0 ;  /* 0x0000000000007305 */ /* 0x000e24000021f100 */
[----:B0-----:R-:W-:Y:S01]  /*8ac0*/  PRMT R23, R0, 0x7610, R23 ;  /* 0x0000761000177816 */ /* 0x001fe20000000017 */
[----:B------:R-:W-:Y:S06]  /*8ad0*/  BRA `(.L_x_34357) ;  /* 0x0000000000547947 */ /* 0x000fec0003800000 */
.L_x_34356:
        /* <DEDUP_REMOVED lines=16> */
.L_x_34384:
[----:B------:R-:W-:Y:S01]  /*8be0*/  PRMT R23, RZ, 0x7610, R23 ;  /* 0x00007610ff177816 */ /* 0x000fe20000000017 */
[----:B------:R-:W-:Y:S06]  /*8bf0*/  BRA `(.L_x_34357) ;  /* 0x00000000000c7947 */ /* 0x000fec0003800000 */
.L_x_34381:
[----:B------:R0:W5:Y:S01]  /*8c00*/  LDG.E.U16 R23, desc[UR36][R2.64] ;  /* 0x0000002402177981 */ /* 0x000162000c1e1500 */
[----:B------:R-:W-:Y:S05]  /*8c10*/  BRA `(.L_x_34357) ;  /* 0x0000000000047947 */ /* 0x000fea0003800000 */
.L_x_34380:
[----:B------:R0:W5:Y:S02]  /*8c20*/  LDG.E.U16 R23, desc[UR36][R2.64] ;  /* 0x0000002402177981 */ /* 0x000164000c1e1500 */
.L_x_34357:
        /* <DEDUP_REMOVED lines=17> */
.L_x_34388:
[----:B------:R0:W5:Y:S01]  /*8d40*/  LDG.E.U8 R0, desc[UR36][R2.64] ;  /* 0x0000002402007981 */ /* 0x000162000c1e1100 */
[----:B------:R-:W-:Y:S05]  /*8d50*/  BRA `(.L_x_34390) ;  /* 0x0000000c00547947 */ /* 0x000fea0003800000 */
.L_x_34387:
        /* <DEDUP_REMOVED lines=8> */
.L_x_34392:
[----:B------:R0:W5:Y:S01]  /*8de0*/  LDG.E.U16 R0, desc[UR36][R2.64] ;  /* 0x0000002402007981 */ /* 0x000162000c1e1500 */
[----:B------:R-:W-:Y:S05]  /*8df0*/  BRA `(.L_x_34390) ;  /* 0x0000000c002c7947 */ /* 0x000fea0003800000 */
.L_x_34391:
[----:B------:R0:W5:Y:S01]  /*8e00*/  LDG.E.U16 R0, desc[UR36][R2.64] ;  /* 0x0000002402007981 */ /* 0x000162000c1e1500 */
[----:B------:R-:W-:Y:S05]  /*8e10*/  BRA `(.L_x_34390) ;  /* 0x0000000c00247947 */ /* 0x000fea0003800000 */
.L_x_34386:
        /* <DEDUP_REMOVED lines=9> */
.L_x_34394:
[----:B------:R-:W2:Y:S02]  /*8eb0*/  LDG.E.U16 R4, desc[UR36][R2.64] ;  /* 0x0000002402047981 */ /* 0x000ea4000c1e1500 */
[----:B--2---:R-:W-:-:S06]  /*8ec0*/  HADD2.F32 R4, -RZ, R4.H0_H0 ;  /* 0x20000004ff047230 */ /* 0x004fcc0000004100 */
[----:B------:R-:W0:Y:S02]  /*8ed0*/  F2I.FTZ.TRUNC.NTZ R4, R4 ;  /* 0x0000000400047305 */ /* 0x000e24000021f100 */
[----:B0-----:R-:W-:Y:S01]  /*8ee0*/  PRMT R0, R4, 0x7610, R0 ;  /* 0x0000761004007816 */ /* 0x001fe20000000000 */
[----:B------:R-:W-:Y:S06]  /*8ef0*/  BRA `(.L_x_34390) ;  /* 0x0000000800ec7947 */ /* 0x000fec0003800000 */
.L_x_34393:
        /* <DEDUP_REMOVED lines=9> */
.L_x_34396:
[----:B------:R-:W2:Y:S02]  /*8f90*/  LDG.E.U16 R2, desc[UR36][R2.64] ;  /* 0x0000002402027981 */ /* 0x000ea4000c1e1500 */
[----:B--2---:R-:W-:-:S06]  /*8fa0*/  HADD2.F32 R4, -RZ, R2.H0_H0 ;  /* 0x20000002ff047230 */ /* 0x004fcc0000004100 */
[----:B------:R-:W0:Y:S02]  /*8fb0*/  F2I.FTZ.TRUNC.NTZ R4, R4 ;  /* 0x0000000400047305 */ /* 0x000e24000021f100 */
[----:B0-----:R-:W-:Y:S01]  /*8fc0*/  PRMT R0, R4, 0x7610, R0 ;  /* 0x0000761004007816 */ /* 0x001fe20000000000 */
[----:B------:R-:W-:Y:S06]  /*8fd0*/  BRA `(.L_x_34390) ;  /* 0x0000000800b47947 */ /* 0x000fec0003800000 */
.L_x_34395:
[----:B------:R-:W2:Y:S02]  /*8fe0*/  LDG.E.64 R2, desc[UR36][R2.64] ;  /* 0x0000002402027981 */ /* 0x000ea4000c1e1b00 */
[----:B--2---:R0:W1:Y:S01]  /*8ff0*/  F2I.F64.TRUNC R0, R2 ;  /* 0x0000000200007311 */ /* 0x004062000030d100 */
[----:B------:R-:W-:Y:S05]  /*9000*/  BRA `(.L_x_34390) ;  /* 0x0000000800a87947 */ /* 0x000fea0003800000 */
.L_x_34385:
        /* <DEDUP_REMOVED lines=12> */
.L_x_34399:
[----:B------:R-:W2:Y:S02]  /*90d0*/  LDG.E.64 R2, desc[UR36][R2.64] ;  /* 0x0000002402027981 */ /* 0x000ea4000c1e1b00 */
[----:B--2---:R3:W4:Y:S01]  /*90e0*/  F2I.F64.TRUNC R0, R2 ;  /* 0x0000000200007311 */ /* 0x004722000030d100 */
[----:B------:R-:W-:Y:S05]  /*90f0*/  BRA `(.L_x_34390) ;  /* 0x00000008006c7947 */ /* 0x000fea0003800000 */
.L_x_34398:
        /* <DEDUP_REMOVED lines=28> */
.L_x_34401:
        /* <DEDUP_REMOVED lines=15> */
.L_x_34400:
[----:B------:R-:W2:Y:S02]  /*93b0*/  LDG.E.U16 R4, desc[UR36][R2.64] ;  /* 0x0000002402047981 */ /* 0x000ea4000c1e1500 */
[----:B--2---:R-:W-:-:S06]  /*93c0*/  IMAD.U32 R4, R4, 0x10000, RZ ;  /* 0x0001000004047824 */ /* 0x004fcc00078e00ff */
[----:B------:R-:W0:Y:S02]  /*93d0*/  F2I.FTZ.TRUNC.NTZ R4, R4 ;  /* 0x0000000400047305 */ /* 0x000e24000021f100 */
[----:B0-----:R-:W-:Y:S01]  /*93e0*/  PRMT R0, R4, 0x7610, R0 ;  /* 0x0000761004007816 */ /* 0x001fe20000000000 */
[----:B------:R-:W-:Y:S06]  /*93f0*/  BRA `(.L_x_34390) ;  /* 0x0000000400ac7947 */ /* 0x000fec0003800000 */
.L_x_34397:
        /* <DEDUP_REMOVED lines=10> */
.L_x_34404:
        /* <DEDUP_REMOVED lines=21> */
.L_x_34408:
[----:B------:R-:W-:Y:S05]  /*95f0*/  BSYNC B1 ;  /* 0x0000000000017941 */ /* 0x000fea0003800000 */
.L_x_34407:
[----:B------:R-:W-:Y:S01]  /*9600*/  IMAD.SHL.U32 R2, R2, 0x100000, RZ ;  /* 0x0010000002027824 */ /* 0x000fe200078e00ff */
[----:B------:R-:W-:-:S04]  /*9610*/  LEA R3, R0, 0x3b800000, 0x17 ;  /* 0x3b80000000037811 */ /* 0x000fc800078eb8ff */
[----:B------:R-:W-:-:S07]  /*9620*/  LOP3.LUT R4, R3, R2, R4, 0xfe, !PT ;  /* 0x0000000203047212 */ /* 0x000fce00078efe04 */
.L_x_34406:
[----:B------:R-:W-:Y:S05]  /*9630*/  BSYNC B0 ;  /* 0x0000000000007941 */ /* 0x000fea0003800000 */
.L_x_34405:
[----:B------:R-:W0:Y:S02]  /*9640*/  F2I.FTZ.TRUNC.NTZ R4, R4 ;  /* 0x0000000400047305 */ /* 0x000e24000021f100 */
[----:B0-----:R-:W-:Y:S01]  /*9650*/  PRMT R0, R4, 0x7610, R0 ;  /* 0x0000761004007816 */ /* 0x001fe20000000000 */
[----:B------:R-:W-:Y:S06]  /*9660*/  BRA `(.L_x_34390) ;  /* 0x0000000400107947 */ /* 0x000fec0003800000 */
.L_x_34403:
        /* <DEDUP_REMOVED lines=21> */
.L_x_34412:
[----:B------:R-:W-:Y:S05]  /*97c0*/  BSYNC B1 ;  /* 0x0000000000017941 */ /* 0x000fea0003800000 */
.L_x_34411:
[----:B------:R-:W-:Y:S01]  /*97d0*/  IMAD.SHL.U32 R2, R2, 0x200000, RZ ;  /* 0x0020000002027824 */ /* 0x000fe200078e00ff */
[----:B------:R-:W-:-:S04]  /*97e0*/  LEA R3, R0, 0x37800000, 0x17 ;  /* 0x3780000000037811 */ /* 0x000fc800078eb8ff */
[----:B------:R-:W-:-:S07]  /*97f0*/  LOP3.LUT R4, R3, R2, R4, 0xfe, !PT ;  /* 0x0000000203047212 */ /* 0x000fce00078efe04 */
.L_x_34410:
[----:B------:R-:W-:Y:S05]  /*9800*/  BSYNC B0 ;  /* 0x0000000000007941 */ /* 0x000fea0003800000 */
.L_x_34409:
[----:B------:R-:W0:Y:S02]  /*9810*/  F2I.FTZ.TRUNC.NTZ R4, R4 ;  /* 0x0000000400047305 */ /* 0x000e24000021f100 */
[----:B0-----:R-:W-:Y:S01]  /*9820*/  PRMT R0, R4, 0x7610, R0 ;  /* 0x0000761004007816 */ /* 0x001fe20000000000 */
[----:B------:R-:W-:Y:S06]  /*9830*/  BRA `(.L_x_34390) ;  /* 0x00000000009c7947 */ /* 0x000fec0003800000 */
.L_x_34402:
        /* <DEDUP_REMOVED lines=14> */
.L_x_34416:
[----:B------:R-:W-:Y:S05]  /*9920*/  BSYNC B0 ;  /* 0x0000000000007941 */ /* 0x000fea0003800000 */
.L_x_34415:
[----:B------:R-:W0:Y:S02]  /*9930*/  F2I.FTZ.TRUNC.NTZ R4, R4 ;  /* 0x0000000400047305 */ /* 0x000e24000021f100 */
[----:B0-----:R-:W-:Y:S01]  /*9940*/  PRMT R0, R4, 0x7610, R0 ;  /* 0x0000761004007816 */ /* 0x001fe20000000000 */
[----:B------:R-:W-:Y:S06]  /*9950*/  BRA `(.L_x_34390) ;  /* 0x0000000000547947 */ /* 0x000fec0003800000 */
.L_x_34389:
        /* <DEDUP_REMOVED lines=16> */
.L_x_34417:
[----:B------:R-:W-:Y:S01]  /*9a60*/  PRMT R0, RZ, 0x7610, R0 ;  /* 0x00007610ff007816 */ /* 0x000fe20000000000 */
[----:B------:R-:W-:Y:S06]  /*9a70*/  BRA `(.L_x_34390) ;  /* 0x00000000000c7947 */ /* 0x000fec0003800000 */
.L_x_34414:
[----:B------:R1:W5:Y:S01]  /*9a80*/  LDG.E.U16 R0, desc[UR36][R2.64] ;  /* 0x0000002402007981 */ /* 0x000362000c1e1500 */
[----:B------:R-:W-:Y:S05]  /*9a90*/  BRA `(.L_x_34390) ;  /* 0x0000000000047947 */ /* 0x000fea0003800000 */
.L_x_34413:
[----:B------:R0:W5:Y:S02]  /*9aa0*/  LDG.E.U16 R0, desc[UR36][R2.64] ;  /* 0x0000002402007981 */ /* 0x000164000c1e1500 */
.L_x_34390:
[----:B0123--:R-:W0:Y:S01]  /*9ab0*/  LDC.U8 R3, c[0x0][0x500] ;  /* 0x00014000ff037b82 */ /* 0x00fe220000000000 */
[----:B------:R-:W-:-:S04]  /*9ac0*/  ISETP.NE.AND P1, PT, R22, RZ, PT ;  /* 0x000000ff1600720c */ /* 0x000fc80003f25270 */
[----:B----45:R-:W-:Y:S02]  /*9ad0*/  SEL R23, R23, R0, P1 ;  /* 0x0000000017177207 */ /* 0x030fe40000800000 */
        /* <DEDUP_REMOVED lines=13> */
.L_x_34421:
[----:B------:R0:W-:Y:S01]  /*9bb0*/  STG.E.U8 desc[UR36][R16.64], R23 ;  /* 0x0000001710007986 */ /* 0x0001e2000c101124 */
[----:B------:R-:W-:Y:S05]  /*9bc0*/  BRA `(.L_x_34423) ;  /* 0x0000000c00647947 */ /* 0x000fea0003800000 */
.L_x_34420:
        /* <DEDUP_REMOVED lines=10> */
.L_x_34425:
[----:B------:R-:W-:-:S05]  /*9c70*/  PRMT R3, R23, 0x9910, RZ ;  /* 0x0000991017037816 */ /* 0x000fca00000000ff */
[----:B------:R0:W-:Y:S01]  /*9c80*/  STG.E desc[UR36][R16.64], R3 ;  /* 0x0000000310007986 */ /* 0x0001e2000c101924 */
[----:B------:R-:W-:Y:S05]  /*9c90*/  BRA `(.L_x_34423) ;  /* 0x0000000c00307947 */ /* 0x000fea0003800000 */
.L_x_34424:
[----:B------:R0:W-:Y:S01]  /*9ca0*/  STG.E.U16 desc[UR36][R16.64], R23 ;  /* 0x0000001710007986 */ /* 0x0001e2000c101524 */
[----:B------:R-:W-:Y:S05]  /*9cb0*/  BRA `(.L_x_34423) ;  /* 0x0000000c00287947 */ /* 0x000fea0003800000 */
.L_x_34419:
        /* <DEDUP_REMOVED lines=9> */
.L_x_34427:
[----:B------:R-:W0:Y:S02]  /*9d50*/  I2F.S16 R0, R23 ;  /* 0x0000001700007306 */ /* 0x000e240000101400 */
[----:B0-----:R-:W-:-:S05]  /*9d60*/  F2FP.F16.F32.PACK_AB R0, RZ, R0 ;  /* 0x00000000ff00723e */ /* 0x001fca00000000ff */
[----:B------:R0:W-:Y:S01]  /*9d70*/  STG.E.U16 desc[UR36][R16.64], R0 ;  /* 0x0000000010007986 */ /* 0x0001e2000c101524 */
[----:B------:R-:W-:Y:S05]  /*9d80*/  BRA `(.L_x_34423) ;  /* 0x0000000800f47947 */ /* 0x000fea0003800000 */
.L_x_34426:
        /* <DEDUP_REMOVED lines=10> */
.L_x_34429:
[----:B------:R-:W0:Y:S02]  /*9e30*/  I2F.S16 R23, R23 ;  /* 0x0000001700177306 */ /* 0x000e240000101400 */
[----:B0-----:R-:W-:-:S04]  /*9e40*/  F2FP.F16.F32.PACK_AB R3, RZ, R23 ;  /* 0x00000017ff03723e */ /* 0x001fc800000000ff */
[----:B------:R-:W-:-:S05]  /*9e50*/  PRMT R3, R3, 0x5410, RZ ;  /* 0x0000541003037816 */ /* 0x000fca00000000ff */
[----:B------:R0:W-:Y:S01]  /*9e60*/  STG.E desc[UR36][R16.64], R3 ;  /* 0x0000000310007986 */ /* 0x0001e2000c101924 */
[----:B------:R-:W-:Y:S05]  /*9e70*/  BRA `(.L_x_34423) ;  /* 0x0000000800b87947 */ /* 0x000fea0003800000 */
.L_x_34428:
[----:B------:R-:W0:Y:S02]  /*9e80*/  I2F.F64.S16 R2, R23 ;  /* 0x0000001700027312 */ /* 0x000e240000101c00 */
[----:B0-----:R0:W-:Y:S01]  /*9e90*/  STG.E.64 desc[UR36][R16.64], R2 ;  /* 0x0000000210007986 */ /* 0x0011e2000c101b24 */
[----:B------:R-:W-:Y:S05]  /*9ea0*/  BRA `(.L_x_34423) ;  /* 0x0000000800ac7947 */ /* 0x000fea0003800000 */
.L_x_34418:
        /* <DEDUP_REMOVED lines=13> */
.L_x_34432:
[----:B------:R-:W0:Y:S01]  /*9f80*/  I2F.F64.S16 R4, R23 ;  /* 0x0000001700047312 */ /* 0x000e220000101c00 */
[----:B------:R-:W-:-:S05]  /*9f90*/  CS2R R6, SRZ ;  /* 0x0000000000067805 */ /* 0x000fca000001ff00 */
[----:B0-----:R0:W-:Y:S01]  /*9fa0*/  STG.E.128 desc[UR36][R16.64], R4 ;  /* 0x0000000410007986 */ /* 0x0011e2000c101d24 */
[----:B------:R-:W-:Y:S05]  /*9fb0*/  BRA `(.L_x_34423) ;  /* 0x0000000800687947 */ /* 0x000fea0003800000 */
.L_x_34431:
        /* <DEDUP_REMOVED lines=21> */
.L_x_34436:
[----:B------:R-:W-:Y:S05]  /*a110*/  BSYNC B0 ;  /* 0x0000000000007941 */ /* 0x000fea0003800000 */
.L_x_34435:
[----:B------:R-:W-:-:S05]  /*a120*/  LOP3.LUT R3, R0, R3, RZ, 0xfc, !PT ;  /* 0x0000000300037212 */ /* 0x000fca00078efcff */
[----:B------:R0:W-:Y:S01]  /*a130*/  STG.E.U8 desc[UR36][R16.64], R3 ;  /* 0x0000000310007986 */ /* 0x0001e2000c101124 */
[----:B------:R-:W-:Y:S05]  /*a140*/  BRA `(.L_x_34423) ;  /* 0x0000000800047947 */ /* 0x000fea0003800000 */
.L_x_34434:
        /* <DEDUP_REMOVED lines=13> */
.L_x_34438:
[----:B------:R-:W-:Y:S01]  /*a220*/  IMAD.MOV.U32 R0, RZ, RZ, 0x7f ;  /* 0x0000007fff007424 */ /* 0x000fe200078e00ff */
[----:B------:R-:W-:-:S04]  /*a230*/  ISETP.GT.U32.AND P0, PT, R2, 0x7f800000, PT ;  /* 0x7f8000000200780c */ /* 0x000fc80003f04070 */
[----:B------:R-:W-:-:S09]  /*a240*/  SEL R0, R0, 0x7c, P0 ;  /* 0x0000007c00007807 */ /* 0x000fd20000000000 */
.L_x_34439:
[----:B------:R-:W-:Y:S05]  /*a250*/  BSYNC B0 ;  /* 0x0000000000007941 */ /* 0x000fea0003800000 */
.L_x_34437:
[----:B------:R-:W-:-:S04]  /*a260*/  LOP3.LUT R2, R23, 0x80000000, RZ, 0xc0, !PT ;  /* 0x8000000017027812 */ /* 0x000fc800078ec0ff */
[----:B------:R-:W-:-:S04]  /*a270*/  SHF.R.U32.HI R3, RZ, 0x18, R2 ;  /* 0x00000018ff037819 */ /* 0x000fc80000011602 */
[----:B------:R-:W-:-:S05]  /*a280*/  LOP3.LUT R3, R0, R3, RZ, 0xfc, !PT ;  /* 0x0000000300037212 */ /* 0x000fca00078efcff */
[----:B------:R0:W-:Y:S01]  /*a290*/  STG.E.U8 desc[UR36][R16.64], R3 ;  /* 0x0000000310007986 */ /* 0x0001e2000c101124 */
[----:B------:R-:W-:Y:S05]  /*a2a0*/  BRA `(.L_x_34423) ;  /* 0x0000000400ac7947 */ /* 0x000fea0003800000 */
.L_x_34433:
[----:B------:R-:W0:Y:S02]  /*a2b0*/  I2F.S16 R0, R23 ;  /* 0x0000001700007306 */ /* 0x000e240000101400 */
[----:B0-----:R-:W-:-:S05]  /*a2c0*/  F2FP.BF16.F32.PACK_AB R0, RZ, R0 ;  /* 0x00000000ff00723e */ /* 0x001fca00000010ff */
[----:B------:R0:W-:Y:S01]  /*a2d0*/  STG.E.U16 desc[UR36][R16.64], R0 ;  /* 0x0000000010007986 */ /* 0x0001e2000c101524 */
[----:B------:R-:W-:Y:S05]  /*a2e0*/  BRA `(.L_x_34423) ;  /* 0x00000004009c7947 */ /* 0x000fea0003800000 */
.L_x_34430:
        /* <DEDUP_REMOVED lines=10> */
.L_x_34442:
        /* <DEDUP_REMOVED lines=17> */
.L_x_34445:
[----:B------:R-:W-:-:S04]  /*a4a0*/  LOP3.LUT R2, R23, 0x80000000, RZ, 0xc0, !PT ;  /* 0x8000000017027812 */ /* 0x000fc800078ec0ff */
[----:B------:R-:W-:-:S04]  /*a4b0*/  SHF.R.U32.HI R3, RZ, 0x18, R2 ;  /* 0x00000018ff037819 */ /* 0x000fc80000011602 */
[----:B------:R-:W-:-:S04]  /*a4c0*/  LOP3.LUT R0, R0, R3, RZ, 0xfc, !PT ;  /* 0x0000000300007212 */ /* 0x000fc800078efcff */
[----:B------:R-:W-:-:S07]  /*a4d0*/  PRMT R8, R0, 0x7610, R8 ;  /* 0x0000761000087816 */ /* 0x000fce0000000008 */
.L_x_34444:
[----:B------:R-:W-:Y:S05]  /*a4e0*/  BSYNC B0 ;  /* 0x0000000000007941 */ /* 0x000fea0003800000 */
.L_x_34443:
[----:B------:R0:W-:Y:S01]  /*a4f0*/  STG.E.U8 desc[UR36][R16.64], R8 ;  /* 0x0000000810007986 */ /* 0x0001e2000c101124 */
[----:B------:R-:W-:Y:S05]  /*a500*/  BRA `(.L_x_34423) ;  /* 0x0000000400147947 */ /* 0x000fea0003800000 */
.L_x_34441:
        /* <DEDUP_REMOVED lines=17> */
.L_x_34448:
[----:B------:R-:W-:-:S04]  /*a620*/  LOP3.LUT R2, R23, 0x80000000, RZ, 0xc0, !PT ;  /* 0x8000000017027812 */ /* 0x000fc800078ec0ff */
[----:B------:R-:W-:-:S04]  /*a630*/  SHF.R.U32.HI R3, RZ, 0x18, R2 ;  /* 0x00000018ff037819 */ /* 0x000fc80000011602 */
[----:B------:R-:W-:-:S04]  /*a640*/  LOP3.LUT R0, R0, R3, RZ, 0xfc, !PT ;  /* 0x0000000300007212 */ /* 0x000fc800078efcff */
[----:B------:R-:W-:-:S07]  /*a650*/  PRMT R8, R0, 0x7610, R8 ;  /* 0x0000761000087816 */ /* 0x000fce0000000008 */
.L_x_34447:
[----:B------:R-:W-:Y:S05]  /*a660*/  BSYNC B0 ;  /* 0x0000000000007941 */ /* 0x000fea0003800000 */
.L_x_34446:
[----:B------:R3:W-:Y:S01]  /*a670*/  STG.E.U8 desc[UR36][R16.64], R8 ;  /* 0x0000000810007986 */ /* 0x0007e2000c101124 */
[----:B------:R-:W-:Y:S05]  /*a680*/  BRA `(.L_x_34423) ;  /* 0x0000000000b47947 */ /* 0x000fea0003800000 */
.L_x_34440:
        /* <DEDUP_REMOVED lines=22> */
.L_x_34422:
        /* <DEDUP_REMOVED lines=16> */
.L_x_34451:
[----:B------:R-:W-:Y:S05]  /*a8f0*/  BRA `(.L_x_34423) ;  /* 0x0000000000187947 */ /* 0x000fea0003800000 */
.L_x_34450:
[----:B------:R-:W-:-:S04]  /*a900*/  PRMT R2, R23, 0x9910, RZ ;  /* 0x0000991017027816 */ /* 0x000fc800000000ff */
[----:B------:R-:W-:-:S05]  /*a910*/  SHF.R.S32.HI R3, RZ, 0x1f, R2 ;  /* 0x0000001fff037819 */ /* 0x000fca0000011402 */
[----:B------:R2:W-:Y:S01]  /*a920*/  STG.E.64 desc[UR36][R16.64], R2 ;  /* 0x0000000210007986 */ /* 0x0005e2000c101b24 */
[----:B------:R-:W-:Y:S05]  /*a930*/  BRA `(.L_x_34423) ;  /* 0x0000000000087947 */ /* 0x000fea0003800000 */
.L_x_34449:
[----:B------:R-:W-:-:S05]  /*a940*/  PRMT R3, R23, 0x9910, RZ ;  /* 0x0000991017037816 */ /* 0x000fca00000000ff */
[----:B------:R0:W-:Y:S02]  /*a950*/  STG.E desc[UR36][R16.64], R3 ;  /* 0x0000000310007986 */ /* 0x0001e4000c101924 */
.L_x_34423:
[----:B------:R-:W-:-:S07]  /*a960*/  VIADD R19, R19, 0x80 ;  /* 0x0000008013137836 */ /* 0x000fce0000000000 */
.L_x_34317:
[----:B------:R-:W-:Y:S05]  /*a970*/  BSYNC B6 ;  /* 0x0000000000067941 */ /* 0x000fea0003800000 */
.L_x_34316:
[----:B------:R-:W-:Y:S01]  /*a980*/  ULDC UR4, c[0x0][0x210] ;  /* 0x0000840000047ab9 */ /* 0x000fe20000000800 */
[----:B------:R-:W-:Y:S01]  /*a990*/  BSSY B6, `(.L_x_34452) ;  /* 0x0000546000067945 */ /* 0x000fe20003800000 */
[----:B------:R-:W-:-:S13]  /*a9a0*/  ISETP.GE.AND P0, PT, R19, UR4, PT ;  /* 0x0000000413007c0c */ /* 0x000fda000bf06270 */
[----:B------:R-:W-:Y:S05]  /*a9b0*/  @P0 BRA `(.L_x_34453) ;  /* 0x00000054000c0947 */ /* 0x000fea0003800000 */
[----:B0-----:R-:W0:Y:S01]  /*a9c0*/  LDC R6, c[0x0][0x218] ;  /* 0x00008600ff067b82 */ /* 0x001e220000000800 */
[----:B------:R-:W-:Y:S02]  /*a9d0*/  IMAD.MOV.U32 R18, RZ, RZ, RZ ;  /* 0x000000ffff127224 */ /* 0x000fe400078e00ff */
[----:B----4-:R-:W-:Y:S02]  /*a9e0*/  IMAD.MOV.U32 R23, RZ, RZ, RZ ;  /* 0x000000ffff177224 */ /* 0x010fe400078e00ff */
        /* <DEDUP_REMOVED lines=377> */
.L_x_34454:
        /* <DEDUP_REMOVED lines=22> */
.L_x_34458:
[----:B------:R-:W2:Y:S02]  /*c2e0*/  LDG.E.U8 R2, desc[UR36][R2.64] ;  /* 0x0000002402027981 */ /* 0x000ea4000c1e1100 */
[----:B--2---:R-:W-:-:S04]  /*c2f0*/  ISETP.NE.AND P0, PT, R2, RZ, PT ;  /* 0x000000ff0200720c */ /* 0x004fc80003f05270 */
[----:B------:R-:W-:Y:S01]  /*c300*/  P2R R22, PR, RZ, 0x1 ;  /* 0x00000001ff167803 */ /* 0x000fe20000000000 */
[----:B------:R-:W-:Y:S08]  /*c310*/  BRA `(.L_x_34460) ;  /* 0x0000000c00c47947 */ /* 0x000ff00003800000 */
.L_x_34457:
        /* <DEDUP_REMOVED lines=11> */
.L_x_34462:
[----:B------:R-:W2:Y:S02]  /*c3d0*/  LDG.E R2, desc[UR36][R2.64] ;  /* 0x0000002402027981 */ /* 0x000ea4000c1e1900 */
[----:B--2---:R-:W-:-:S04]  /*c3e0*/  ISETP.NE.AND P0, PT, R2, RZ, PT ;  /* 0x000000ff0200720c */ /* 0x004fc80003f05270 */
[----:B------:R-:W-:Y:S01]  /*c3f0*/  P2R R22, PR, RZ, 0x1 ;  /* 0x00000001ff167803 */ /* 0x000fe20000000000 */
[----:B------:R-:W-:Y:S08]  /*c400*/  BRA `(.L_x_34460) ;  /* 0x0000000c00887947 */ /* 0x000ff00003800000 */
.L_x_34461:
[----:B------:R-:W2:Y:S02]  /*c410*/  LDG.E.U16 R2, desc[UR36][R2.64] ;  /* 0x0000002402027981 */ /* 0x000ea4000c1e1500 */
[----:B--2---:R-:W-:-:S04]  /*c420*/  ISETP.NE.AND P0, PT, R2, RZ, PT ;  /* 0x000000ff0200720c */ /* 0x004fc80003f05270 */
[----:B------:R-:W-:Y:S01]  /*c430*/  P2R R22, PR, RZ, 0x1 ;  /* 0x00000001ff167803 */ /* 0x000fe20000000000 */
[----:B------:R-:W-:Y:S08]  /*c440*/  BRA `(.L_x_34460) ;  /* 0x0000000c00787947 */ /* 0x000ff00003800000 */
.L_x_34456:
        /* <DEDUP_REMOVED lines=10> */
.L_x_34464:
[----:B------:R-:W2:Y:S02]  /*c4f0*/  LDG.E.U16 R0, desc[UR36][R2.64] ;  /* 0x0000002402007981 */ /* 0x000ea4000c1e1500 */
[----:B--2---:R-:W-:-:S05]  /*c500*/  HADD2.F32 R0, -RZ, R0.H0_H0 ;  /* 0x20000000ff007230 */ /* 0x004fca0000004100 */
[----:B------:R-:W-:-:S04]  /*c510*/  FSETP.NEU.FTZ.AND P0, PT, R0, RZ, PT ;  /* 0x000000ff0000720b */ /* 0x000fc80003f1d000 */
[----:B------:R-:W-:Y:S01]  /*c520*/  P2R R22, PR, RZ, 0x1 ;  /* 0x00000001ff167803 */ /* 0x000fe20000000000 */
[----:B------:R-:W-:Y:S08]  /*c530*/  BRA `(.L_x_34460) ;  /* 0x0000000c003c7947 */ /* 0x000ff00003800000 */
.L_x_34463:
        /* <DEDUP_REMOVED lines=12> */
.L_x_34466:
        /* <DEDUP_REMOVED lines=11> */
.L_x_34465:
[----:B------:R-:W2:Y:S02]  /*c6b0*/  LDG.E.64 R2, desc[UR36][R2.64] ;  /* 0x0000002402027981 */ /* 0x000ea4000c1e1b00 */
[----:B--2---:R-:W-:-:S06]  /*c6c0*/  DSETP.NEU.AND P0, PT, R2, RZ, PT ;  /* 0x000000ff0200722a */ /* 0x004fcc0003f0d000 */
[----:B------:R-:W-:Y:S01]  /*c6d0*/  P2R R22, PR, RZ, 0x1 ;  /* 0x00000001ff167803 */ /* 0x000fe20000000000 */
[----:B------:R-:W-:Y:S07]  /*c6e0*/  BRA `(.L_x_34460) ;  /* 0x0000000800d07947 */ /* 0x000fee0003800000 */
.L_x_34455:
        /* <DEDUP_REMOVED lines=12> */
.L_x_34469:
[----:B------:R-:W2:Y:S02]  /*c7b0*/  LDG.E.128 R4, desc[UR36][R2.64] ;  /* 0x0000002402047981 */ /* 0x000ea4000c1e1d00 */
[----:B--2---:R-:W-:-:S06]  /*c7c0*/  DSETP.NEU.AND P0, PT, R6, RZ, PT ;  /* 0x000000ff0600722a */ /* 0x004fcc0003f0d000 */
[----:B------:R-:W-:-:S06]  /*c7d0*/  DSETP.NEU.OR P0, PT, R4, RZ, P0 ;  /* 0x000000ff0400722a */ /* 0x000fcc000070d400 */
[----:B------:R-:W-:Y:S01]  /*c7e0*/  P2R R22, PR, RZ, 0x1 ;  /* 0x00000001ff167803 */ /* 0x000fe20000000000 */
[----:B------:R-:W-:Y:S07]  /*c7f0*/  BRA `(.L_x_34460) ;  /* 0x00000008008c7947 */ /* 0x000fee0003800000 */
.L_x_34468:
        /* <DEDUP_REMOVED lines=28> */
.L_x_34471:
        /* <DEDUP_REMOVED lines=15> */
.L_x_34470:
[----:B------:R-:W2:Y:S02]  /*cab0*/  LDG.E.U16 R0, desc[UR36][R2.64] ;  /* 0x0000002402007981 */ /* 0x000ea4000c1e1500 */
[----:B--2---:R-:W-:-:S05]  /*cac0*/  IMAD.U32 R0, R0, 0x10000, RZ ;  /* 0x0001000000007824 */ /* 0x004fca00078e00ff */
[----:B------:R-:W-:-:S04]  /*cad0*/  FSETP.NEU.FTZ.AND P0, PT, R0, RZ, PT ;  /* 0x000000ff0000720b */ /* 0x000fc80003f1d000 */
[----:B------:R-:W-:Y:S01]  /*cae0*/  P2R R22, PR, RZ, 0x1 ;  /* 0x00000001ff167803 */ /* 0x000fe20000000000 */
[----:B------:R-:W-:Y:S08]  /*caf0*/  BRA `(.L_x_34460) ;  /* 0x0000000400cc7947 */ /* 0x000ff00003800000 */
.L_x_34467:
        /* <DEDUP_REMOVED lines=12> */
.L_x_34474:
        /* <DEDUP_REMOVED lines=21> */
.L_x_34478:
[----:B------:R-:W-:Y:S05]  /*cd10*/  BSYNC B1 ;  /* 0x0000000000017941 */ /* 0x000fea0003800000 */
.L_x_34477:
[----:B------:R-:W-:Y:S01]  /*cd20*/  LEA R3, R0, 0x3b800000, 0x17 ;  /* 0x3b80000000037811 */ /* 0x000fe200078eb8ff */
[----:B------:R-:W-:-:S05]  /*cd30*/  IMAD.SHL.U32 R0, R2, 0x100000, RZ ;  /* 0x0010000002007824 */ /* 0x000fca00078e00ff */
[----:B------:R-:W-:-:S07]  /*cd40*/  LOP3.LUT R0, R3, R0, R4, 0xfe, !PT ;  /* 0x0000000003007212 */ /* 0x000fce00078efe04 */
.L_x_34476:
[----:B------:R-:W-:Y:S05]  /*cd50*/  BSYNC B0 ;  /* 0x0000000000007941 */ /* 0x000fea0003800000 */
.L_x_34475:
[----:B------:R-:W-:-:S04]  /*cd60*/  FSETP.NEU.FTZ.AND P0, PT, R0, RZ, PT ;  /* 0x000000ff0000720b */ /* 0x000fc80003f1d000 */
[----:B------:R-:W-:Y:S01]  /*cd70*/  P2R R22, PR, RZ, 0x1 ;  /* 0x00000001ff167803 */ /* 0x000fe20000000000 */
[----:B------:R-:W-:Y:S08]  /*cd80*/  BRA `(.L_x_34460) ;  /* 0x0000000400287947 */ /* 0x000ff00003800000 */
.L_x_34473:
        /* <DEDUP_REMOVED lines=21> */
.L_x_34482:
[----:B------:R-:W-:Y:S05]  /*cee0*/  BSYNC B1 ;  /* 0x0000000000017941 */ /* 0x000fea0003800000 */
.L_x_34481:
[----:B------:R-:W-:Y:S01]  /*cef0*/  LEA R3, R0, 0x37800000, 0x17 ;  /* 0x3780000000037811 */ /* 0x000fe200078eb8ff */
[----:B------:R-:W-:-:S05]  /*cf00*/  IMAD.SHL.U32 R0, R2, 0x200000, RZ ;  /* 0x0020000002007824 */ /* 0x000fca00078e00ff */
[----:B------:R-:W-:-:S07]  /*cf10*/  LOP3.LUT R0, R3, R0, R4, 0xfe, !PT ;  /* 0x0000000003007212 */ /* 0x000fce00078efe04 */
.L_x_34480:
[----:B------:R-:W-:Y:S05]  /*cf20*/  BSYNC B0 ;  /* 0x0000000000007941 */ /* 0x000fea0003800000 */
.L_x_34479:
[----:B------:R-:W-:-:S04]  /*cf30*/  FSETP.NEU.FTZ.AND P0, PT, R0, RZ, PT ;  /* 0x000000ff0000720b */ /* 0x000fc80003f1d000 */
[----:B------:R-:W-:Y:S01]  /*cf40*/  P2R R22, PR, RZ, 0x1 ;  /* 0x00000001ff167803 */ /* 0x000fe20000000000 */
[----:B------:R-:W-:Y:S08]  /*cf50*/  BRA `(.L_x_34460) ;  /* 0x0000000000b47947 */ /* 0x000ff00003800000 */
.L_x_34472:
        /* <DEDUP_REMOVED lines=14> */
.L_x_34486:
[----:B------:R-:W-:Y:S05]  /*d040*/  BSYNC B0 ;  /* 0x0000000000007941 */ /* 0x000fea0003800000 */
.L_x_34485:
[----:B------:R-:W-:-:S04]  /*d050*/  FSETP.NEU.FTZ.AND P0, PT, R0, RZ, PT ;  /* 0x000000ff0000720b */ /* 0x000fc80003f1d000 */
[----:B------:R-:W-:Y:S01]  /*d060*/  P2R R22, PR, RZ, 0x1 ;  /* 0x00000001ff167803 */ /* 0x000fe20000000000 */
[----:B------:R-:W-:Y:S08]  /*d070*/  BRA `(.L_x_34460) ;  /* 0x00000000006c7947 */ /* 0x000ff00003800000 */
.L_x_34459:
        /* <DEDUP_REMOVED lines=16> */
.L_x_34487:
[----:B------:R-:W-:-:S04]  /*d180*/  PLOP3.LUT P0, PT, PT, PT, PT, 0x8, 0x0 ;  /* 0x000000000000781c */ /* 0x000fc80003f0e170 */
[----:B------:R-:W-:Y:S01]  /*d190*/  P2R R22, PR, RZ, 0x1 ;  /* 0x00000001ff167803 */ /* 0x000fe20000000000 */
[----:B------:R-:W-:Y:S08]  /*d1a0*/  BRA `(.L_x_34460) ;  /* 0x0000000000207947 */ /* 0x000ff00003800000 */
.L_x_34484:
[----:B------:R-:W2:Y:S02]  /*d1b0*/  LDG.E.64 R2, desc[UR36][R2.64] ;  /* 0x0000002402027981 */ /* 0x000ea4000c1e1b00 */
[----:B--2---:R-:W-:-:S04]  /*d1c0*/  ISETP.NE.U32.AND P0, PT, R2, RZ, PT ;  /* 0x000000ff0200720c */ /* 0x004fc80003f05070 */
[----:B------:R-:W-:-:S04]  /*d1d0*/  ISETP.NE.AND.EX P0, PT, R3, RZ, PT, P0 ;  /* 0x000000ff0300720c */ /* 0x000fc80003f05300 */
[----:B------:R-:W-:Y:S01]  /*d1e0*/  P2R R22, PR, RZ, 0x1 ;  /* 0x00000001ff167803 */ /* 0x000fe20000000000 */
[----:B------:R-:W-:Y:S08]  /*d1f0*/  BRA `(.L_x_34460) ;  /* 0x00000000000c7947 */ /* 0x000ff00003800000 */
.L_x_34483:
[----:B------:R-:W2:Y:S02]  /*d200*/  LDG.E R2, desc[UR36][R2.64] ;  /* 0x0000002402027981 */ /* 0x000ea4000c1e1900 */
[----:B--2---:R-:W-:-:S04]  /*d210*/  ISETP.NE.AND P0, PT, R2, RZ, PT ;  /* 0x000000ff0200720c */ /* 0x004fc80003f05270 */
[----:B------:R-:W-:-:S09]  /*d220*/  P2R R22, PR, RZ, 0x1 ;  /* 0x00000001ff167803 */ /* 0x000fd20000000000 */
.L_x_34460:
        /* <DEDUP_REMOVED lines=17> */
.L_x_34491:
[----:B------:R0:W5:Y:S01]  /*d340*/  LDG.E.U8 R23, desc[UR36][R2.64] ;  /* 0x0000002402177981 */ /* 0x000162000c1e1100 */
[----:B------:R-:W-:Y:S05]  /*d350*/  BRA `(.L_x_34493) ;  /* 0x0000000c00547947 */ /* 0x000fea0003800000 */
.L_x_34490:
        /* <DEDUP_REMOVED lines=8> */
.L_x_34495:
[----:B------:R0:W5:Y:S01]  /*d3e0*/  LDG.E.U16 R23, desc[UR36][R2.64] ;  /* 0x0000002402177981 */ /* 0x000162000c1e1500 */
[----:B------:R-:W-:Y:S05]  /*d3f0*/  BRA `(.L_x_34493) ;  /* 0x0000000c002c7947 */ /* 0x000fea0003800000 */
.L_x_34494:
[----:B------:R0:W5:Y:S01]  /*d400*/  LDG.E.U16 R23, desc[UR36][R2.64] ;  /* 0x0000002402177981 */ /* 0x000162000c1e1500 */
[----:B------:R-:W-:Y:S05]  /*d410*/  BRA `(.L_x_34493) ;  /* 0x0000000c00247947 */ /* 0x000fea0003800000 */
.L_x_34489:
        /* <DEDUP_REMOVED lines=9> */
.L_x_34497:
[----:B------:R-:W2:Y:S02]  /*d4b0*/  LDG.E.U16 R0, desc[UR36][R2.64] ;  /* 0x0000002402007981 */ /* 0x000ea4000c1e1500 */
[----:B--2---:R-:W-:-:S06]  /*d4c0*/  HADD2.F32 R0, -RZ, R0.H0_H0 ;  /* 0x20000000ff007230 */ /* 0x004fcc0000004100 */
[----:B------:R-:W0:Y:S02]  /*d4d0*/  F2I.FTZ.TRUNC.NTZ R0, R0 ;  /* 0x0000000000007305 */ /* 0x000e24000021f100 */
[----:B0-----:R-:W-:Y:S01]  /*d4e0*/  PRMT R23, R0, 0x7610, R23 ;  /* 0x0000761000177816 */ /* 0x001fe20000000017 */
[----:B------:R-:W-:Y:S06]  /*d4f0*/  BRA `(.L_x_34493) ;  /* 0x0000000800ec7947 */ /* 0x000fec0003800000 */
.L_x_34496:
        /* <DEDUP_REMOVED lines=9> */
.L_x_34499:
[----:B------:R-:W2:Y:S02]  /*d590*/  LDG.E.U16 R2, desc[UR36][R2.64] ;  /* 0x0000002402027981 */ /* 0x000ea4000c1e1500 */
[----:B--2---:R-:W-:-:S06]  /*d5a0*/  HADD2.F32 R0, -RZ, R2.H0_H0 ;  /* 0x20000002ff007230 */ /* 0x004fcc0000004100 */
[----:B------:R-:W0:Y:S02]  /*d5b0*/  F2I.FTZ.TRUNC.NTZ R0, R0 ;  /* 0x0000000000007305 */ /* 0x000e24000021f100 */
[----:B0-----:R-:W-:Y:S01]  /*d5c0*/  PRMT R23, R0, 0x7610, R23 ;  /* 0x0000761000177816 */ /* 0x001fe20000000017 */
[----:B------:R-:W-:Y:S06]  /*d5d0*/  BRA `(.L_x_34493) ;  /* 0x0000000800b47947 */ /* 0x000fec0003800000 */
.L_x_34498:
[----:B------:R-:W2:Y:S02]  /*d5e0*/  LDG.E.64 R2, desc[UR36][R2.64] ;  /* 0x0000002402027981 */ /* 0x000ea4000c1e1b00 */
[----:B--2---:R0:W1:Y:S01]  /*d5f0*/  F2I.F64.TRUNC R23, R2 ;  /* 0x0000000200177311 */ /* 0x004062000030d100 */
[----:B------:R-:W-:Y:S05]  /*d600*/  BRA `(.L_x_34493) ;  /* 0x0000000800a87947 */ /* 0x000fea0003800000 */
.L_x_34488:
        /* <DEDUP_REMOVED lines=12> */
.L_x_34502:
[----:B------:R-:W2:Y:S02]  /*d6d0*/  LDG.E.64 R2, desc[UR36][R2.64] ;  /* 0x0000002402027981 */ /* 0x000ea4000c1e1b00 */
[----:B--2---:R0:W1:Y:S01]  /*d6e0*/  F2I.F64.TRUNC R23, R2 ;  /* 0x0000000200177311 */ /* 0x004062000030d100 */
[----:B------:R-:W-:Y:S05]  /*d6f0*/  BRA `(.L_x_34493) ;  /* 0x00000008006c7947 */ /* 0x000fea0003800000 */
.L_x_34501:
        /* <DEDUP_REMOVED lines=28> */
.L_x_34504:
        /* <DEDUP_REMOVED lines=15> */
.L_x_34503:
[----:B------:R-:W2:Y:S02]  /*d9b0*/  LDG.E.U16 R0, desc[UR36][R2.64] ;  /* 0x0000002402007981 */ /* 0x000ea4000c1e1500 */
[----:B--2---:R-:W-:-:S06]  /*d9c0*/  IMAD.U32 R0, R0, 0x10000, RZ ;  /* 0x0001000000007824 */ /* 0x004fcc00078e00ff */
[----:B------:R-:W0:Y:S02]  /*d9d0*/  F2I.FTZ.TRUNC.NTZ R0, R0 ;  /* 0x0000000000007305 */ /* 0x000e24000021f100 */
[----:B0-----:R-:W-:Y:S01]  /*d9e0*/  PRMT R23, R0, 0x7610, R23 ;  /* 0x0000761000177816 */ /* 0x001fe20000000017 */
[----:B------:R-:W-:Y:S06]  /*d9f0*/  BRA `(.L_x_34493) ;  /* 0x0000000400ac7947 */ /* 0x000fec0003800000 */
.L_x_34500:
        /* <DEDUP_REMOVED lines=10> */
.L_x_34507:
        /* <DEDUP_REMOVED lines=21> */
.L_x_34511:
[----:B------:R-:W-:Y:S05]  /*dbf0*/  BSYNC B1 ;  /* 0x0000000000017941 */ /* 0x000fea0003800000 */
.L_x_34510:
[----:B------:R-:W-:Y:S01]  /*dc00*/  LEA R3, R0, 0x3b800000, 0x17 ;  /* 0x3b80000000037811 */ /* 0x000fe200078eb8ff */
[----:B------:R-:W-:-:S05]  /*dc10*/  IMAD.SHL.U32 R0, R2, 0x100000, RZ ;  /* 0x0010000002007824 */ /* 0x000fca00078e00ff */
[----:B------:R-:W-:-:S07]  /*dc20*/  LOP3.LUT R0, R3, R0, R4, 0xfe, !PT ;  /* 0x0000000003007212 */ /* 0x000fce00078efe04 */
.L_x_34509:
[----:B------:R-:W-:Y:S05]  /*dc30*/  BSYNC B0 ;  /* 0x0000000000007941 */ /* 0x000fea0003800000 */
.L_x_34508:
[----:B------:R-:W0:Y:S02]  /*dc40*/  F2I.FTZ.TRUNC.NTZ R0, R0 ;  /* 0x0000000000007305 */ /* 0x000e24000021f100 */
[----:B0-----:R-:W-:Y:S01]  /*dc50*/  PRMT R23, R0, 0x7610, R23 ;  /* 0x0000761000177816 */ /* 0x001fe20000000017 */
[----:B------:R-:W-:Y:S06]  /*dc60*/  BRA `(.L_x_34493) ;  /* 0x0000000400107947 */ /* 0x000fec0003800000 */
.L_x_34506:
        /* <DEDUP_REMOVED lines=21> */
.L_x_34515:
[----:B------:R-:W-:Y:S05]  /*ddc0*/  BSYNC B1 ;  /* 0x0000000000017941 */ /* 0x000fea0003800000 */
.L_x_34514:
[----:B------:R-:W-:Y:S01]  /*ddd0*/  LEA R3, R0, 0x37800000, 0x17 ;  /* 0x3780000000037811 */ /* 0x000fe200078eb8ff */
[----:B------:R-:W-:-:S05]  /*dde0*/  IMAD.SHL.U32 R0, R2, 0x200000, RZ ;  /* 0x0020000002007824 */ /* 0x000fca00078e00ff */
[----:B------:R-:W-:-:S07]  /*ddf0*/  LOP3.LUT R0, R3, R0, R4, 0xfe, !PT ;  /* 0x0000000003007212 */ /* 0x000fce00078efe04 */
.L_x_34513:
[----:B------:R-:W-:Y:S05]  /*de00*/  BSYNC B0 ;  /* 0x0000000000007941 */ /* 0x000fea0003800000 */
.L_x_34512:
[----:B------:R-:W0:Y:S02]  /*de10*/  F2I.FTZ.TRUNC.NTZ R0, R0 ;  /* 0x0000000000007305 */ /* 0x000e24000021f100 */
[----:B0-----:R-:W-:Y:S01]  /*de20*/  PRMT R23, R0, 0x7610, R23 ;  /* 0x0000761000177816 */ /* 0x001fe20000000017 */
[----:B------:R-:W-:Y:S06]  /*de30*/  BRA `(.L_x_34493) ;  /* 0x00000000009c7947 */ /* 0x000fec0003800000 */
.L_x_34505:
        /* <DEDUP_REMOVED lines=14> */
.L_x_34519:
[----:B------:R-:W-:Y:S05]  /*df20*/  BSYNC B0 ;  /* 0x0000000000007941 */ /* 0x000fea0003800000 */
.L_x_34518:
[----:B------:R-:W0:Y:S02]  /*df30*/  F2I.FTZ.TRUNC.NTZ R0, R0 ;  /* 0x0000000000007305 */ /* 0x000e24000021f100 */
[----:B0-----:R-:W-:Y:S01]  /*df40*/  PRMT R23, R0, 0x7610, R23 ;  /* 0x0000761000177816 */ /* 0x001fe20000000017 */
[----:B------:R-:W-:Y:S06]  /*df50*/  BRA `(.L_x_34493) ;  /* 0x0000000000547947 */ /* 0x000fec0003800000 */
.L_x_34492:
        /* <DEDUP_REMOVED lines=16> */
.L_x_34520:
[----:B------:R-:W-:Y:S01]  /*e060*/  PRMT R23, RZ, 0x7610, R23 ;  /* 0x00007610ff177816 */ /* 0x000fe20000000017 */
[----:B------:R-:W-:Y:S06]  /*e070*/  BRA `(.L_x_34493) ;  /* 0x00000000000c7947 */ /* 0x000fec0003800000 */
.L_x_34517:
[----:B------:R0:W5:Y:S01]  /*e080*/  LDG.E.U16 R23, desc[UR36][R2.64] ;  /* 0x0000002402177981 */ /* 0x000162000c1e1500 */
[----:B------:R-:W-:Y:S05]  /*e090*/  BRA `(.L_x_34493) ;  /* 0x0000000000047947 */ /* 0x000fea0003800000 */
.L_x_34516:
[----:B------:R0:W5:Y:S02]  /*e0a0*/  LDG.E.U16 R23, desc[UR36][R2.64] ;  /* 0x0000002402177981 */ /* 0x000164000c1e1500 */
.L_x_34493:
        /* <DEDUP_REMOVED lines=17> */
.L_x_34524:
[----:B------:R0:W5:Y:S01]  /*e1c0*/  LDG.E.U8 R0, desc[UR36][R2.64] ;  /* 0x0000002402007981 */ /* 0x000162000c1e1100 */
[----:B------:R-:W-:Y:S05]  /*e1d0*/  BRA `(.L_x_34526) ;  /* 0x0000000c00547947 */ /* 0x000fea0003800000 */
.L_x_34523:
        /* <DEDUP_REMOVED lines=8> */
.L_x_34528:
[----:B------:R0:W5:Y:S01]  /*e260*/  LDG.E.U16 R0, desc[UR36][R2.64] ;  /* 0x0000002402007981 */ /* 0x000162000c1e1500 */
[----:B------:R-:W-:Y:S05]  /*e270*/  BRA `(.L_x_34526) ;  /* 0x0000000c002c7947 */ /* 0x000fea0003800000 */
.L_x_34527:
[----:B------:R0:W5:Y:S01]  /*e280*/  LDG.E.U16 R0, desc[UR36][R2.64] ;  /* 0x0000002402007981 */ /* 0x000162000c1e1500 */
[----:B------:R-:W-:Y:S05]  /*e290*/  BRA `(.L_x_34526) ;  /* 0x0000000c00247947 */ /* 0x000fea0003800000 */
.L_x_34522:
        /* <DEDUP_REMOVED lines=9> */
.L_x_34530:
[----:B------:R-:W2:Y:S02]  /*e330*/  LDG.E.U16 R4, desc[UR36][R2.64] ;  /* 0x0000002402047981 */ /* 0x000ea4000c1e1500 */
[----:B--2---:R-:W-:-:S06]  /*e340*/  HADD2.F32 R4, -RZ, R4.H0_H0 ;  /* 0x20000004ff047230 */ /* 0x004fcc0000004100 */
[----:B------:R-:W0:Y:S02]  /*e350*/  F2I.FTZ.TRUNC.NTZ R4, R4 ;  /* 0x0000000400047305 */ /* 0x000e24000021f100 */
[----:B0-----:R-:W-:Y:S01]  /*e360*/  PRMT R0, R4, 0x7610, R0 ;  /* 0x0000761004007816 */ /* 0x001fe20000000000 */
[----:B------:R-:W-:Y:S06]  /*e370*/  BRA `(.L_x_34526) ;  /* 0x0000000800ec7947 */ /* 0x000fec0003800000 */
.L_x_34529:
        /* <DEDUP_REMOVED lines=9> */
.L_x_34532:
[----:B------:R-:W2:Y:S02]  /*e410*/  LDG.E.U16 R2, desc[UR36][R2.64] ;  /* 0x0000002402027981 */ /* 0x000ea4000c1e1500 */
[----:B--2---:R-:W-:-:S06]  /*e420*/  HADD2.F32 R4, -RZ, R2.H0_H0 ;  /* 0x20000002ff047230 */ /* 0x004fcc0000004100 */
[----:B------:R-:W0:Y:S02]  /*e430*/  F2I.FTZ.TRUNC.NTZ R4, R4 ;  /* 0x0000000400047305 */ /* 0x000e24000021f100 */
[----:B0-----:R-:W-:Y:S01]  /*e440*/  PRMT R0, R4, 0x7610, R0 ;  /* 0x0000761004007816 */ /* 0x001fe20000000000 */
[----:B------:R-:W-:Y:S06]  /*e450*/  BRA `(.L_x_34526) ;  /* 0x0000000800b47947 */ /* 0x000fec0003800000 */
.L_x_34531:
[----:B------:R-:W2:Y:S02]  /*e460*/  LDG.E.64 R2, desc[UR36][R2.64] ;  /* 0x0000002402027981 */ /* 0x000ea4000c1e1b00 */
[----:B--2---:R0:W1:Y:S01]  /*e470*/  F2I.F64.TRUNC R0, R2 ;  /* 0x0000000200007311 */ /* 0x004062000030d100 */
[----:B------:R-:W-:Y:S05]  /*e480*/  BRA `(.L_x_34526) ;  /* 0x0000000800a87947 */ /* 0x000fea0003800000 */
.L_x_34521:
        /* <DEDUP_REMOVED lines=12> */
.L_x_34535:
[----:B------:R-:W2:Y:S02]  /*e550*/  LDG.E.64 R2, desc[UR36][R2.64] ;  /* 0x0000002402027981 */ /* 0x000ea4000c1e1b00 */
[----:B--2---:R0:W1:Y:S01]  /*e560*/  F2I.F64.TRUNC R0, R2 ;  /* 0x0000000200007311 */ /* 0x004062000030d100 */
[----:B------:R-:W-:Y:S05]  /*e570*/  BRA `(.L_x_34526) ;  /* 0x00000008006c7947 */ /* 0x000fea0003800000 */
.L_x_34534:
        /* <DEDUP_REMOVED lines=28> */
.L_x_34537:
        /* <DEDUP_REMOVED lines=15> */
.L_x_34536:
[----:B------:R-:W2:Y:S02]  /*e830*/  LDG.E.U16 R4, desc[UR36][R2.64] ;  /* 0x0000002402047981 */ /* 0x000ea4000c1e1500 */
[----:B--2---:R-:W-:-:S06]  /*e840*/  IMAD.U32 R4, R4, 0x10000, RZ ;  /* 0x0001000004047824 */ /* 0x004fcc00078e00ff */
[----:B------:R-:W0:Y:S02]  /*e850*/  F2I.FTZ.TRUNC.NTZ R4, R4 ;  /* 0x0000000400047305 */ /* 0x000e24000021f100 */
[----:B0-----:R-:W-:Y:S01]  /*e860*/  PRMT R0, R4, 0x7610, R0 ;  /* 0x0000761004007816 */ /* 0x001fe20000000000 */
[----:B------:R-:W-:Y:S06]  /*e870*/  BRA `(.L_x_34526) ;  /* 0x0000000400ac7947 */ /* 0x000fec0003800000 */
.L_x_34533:
        /* <DEDUP_REMOVED lines=10> */
.L_x_34540:
        /* <DEDUP_REMOVED lines=21> */
.L_x_34544:
[----:B------:R-:W-:Y:S05]  /*ea70*/  BSYNC B1 ;  /* 0x0000000000017941 */ /* 0x000fea0003800000 */
.L_x_34543:
[----:B------:R-:W-:Y:S01]  /*ea80*/  IMAD.SHL.U32 R2, R2, 0x100000, RZ ;  /* 0x0010000002027824 */ /* 0x000fe200078e00ff */
[----:B------:R-:W-:-:S04]  /*ea90*/  LEA R3, R0, 0x3b800000, 0x17 ;  /* 0x3b80000000037811 */ /* 0x000fc800078eb8ff */
[----:B------:R-:W-:-:S07]  /*eaa0*/  LOP3.LUT R4, R3, R2, R4, 0xfe, !PT ;  /* 0x0000000203047212 */ /* 0x000fce00078efe04 */
.L_x_34542:
[----:B------:R-:W-:Y:S05]  /*eab0*/  BSYNC B0 ;  /* 0x0000000000007941 */ /* 0x000fea0003800000 */
.L_x_34541:
[----:B------:R-:W0:Y:S02]  /*eac0*/  F2I.FTZ.TRUNC.NTZ R4, R4 ;  /* 0x0000000400047305 */ /* 0x000e24000021f100 */
[----:B0-----:R-:W-:Y:S01]  /*ead0*/  PRMT R0, R4, 0x7610, R0 ;  /* 0x0000761004007816 */ /* 0x001fe20000000000 */
[----:B------:R-:W-:Y:S06]  /*eae0*/  BRA `(.L_x_34526) ;  /* 0x0000000400107947 */ /* 0x000fec0003800000 */
.L_x_34539:
        /* <DEDUP_REMOVED lines=21> */
.L_x_34548:
[----:B------:R-:W-:Y:S05]  /*ec40*/  BSYNC B1 ;  /* 0x0000000000017941 */ /* 0x000fea0003800000 */
.L_x_34547:
[----:B------:R-:W-:Y:S01]  /*ec50*/  IMAD.SHL.U32 R2, R2, 0x200000, RZ ;  /* 0x0020000002027824 */ /* 0x000fe200078e00ff */
[----:B------:R-:W-:-:S04]  /*ec60*/  LEA R3, R0, 0x37800000, 0x17 ;  /* 0x3780000000037811 */ /* 0x000fc800078eb8ff */
[----:B------:R-:W-:-:S07]  /*ec70*/  LOP3.LUT R4, R3, R2, R4, 0xfe, !PT ;  /* 0x0000000203047212 */ /* 0x000fce00078efe04 */
.L_x_34546:
[----:B------:R-:W-:Y:S05]  /*ec80*/  BSYNC B0 ;  /* 0x0000000000007941 */ /* 0x000fea0003800000 */
.L_x_34545:
[----:B------:R-:W0:Y:S02]  /*ec90*/  F2I.FTZ.TRUNC.NTZ R4, R4 ;  /* 0x0000000400047305 */ /* 0x000e24000021f100 */
[----:B0-----:R-:W-:Y:S01]  /*eca0*/  PRMT R0, R4, 0x7610, R0 ;  /* 0x0000761004007816 */ /* 0x001fe20000000000 */
[----:B------:R-:W-:Y:S06]  /*ecb0*/  BRA `(.L_x_34526) ;  /* 0x00000000009c7947 */ /* 0x000fec0003800000 */
.L_x_34538:
        /* <DEDUP_REMOVED lines=14> */
.L_x_34552:
[----:B------:R-:W-:Y:S05]  /*eda0*/  BSYNC B0 ;  /* 0x0000000000007941 */ /* 0x000fea0003800000 */
.L_x_34551:
[----:B------:R-:W0:Y:S02]  /*edb0*/  F2I.FTZ.TRUNC.NTZ R4, R4 ;  /* 0x0000000400047305 */ /* 0x000e24000021f100 */
[----:B0-----:R-:W-:Y:S01]  /*edc0*/  PRMT R0, R4, 0x7610, R0 ;  /* 0x0000761004007816 */ /* 0x001fe20000000000 */
[----:B------:R-:W-:Y:S06]  /*edd0*/  BRA `(.L_x_34526) ;  /* 0x0000000000547947 */ /* 0x000fec0003800000 */
.L_x_34525:
        /* <DEDUP_REMOVED lines=16> */
.L_x_34553:
[----:B------:R-:W-:Y:S01]  /*eee0*/  PRMT R0, RZ, 0x7610, R0 ;  /* 0x00007610ff007816 */ /* 0x000fe20000000000 */
[----:B------:R-:W-:Y:S06]  /*eef0*/  BRA `(.L_x_34526) ;  /* 0x00000000000c7947 */ /* 0x000fec0003800000 */
.L_x_34550:
[----:B------:R0:W5:Y:S01]  /*ef00*/  LDG.E.U16 R0, desc[UR36][R2.64] ;  /* 0x0000002402007981 */ /* 0x000162000c1e1500 */
[----:B------:R-:W-:Y:S05]  /*ef10*/  BRA `(.L_x_34526) ;  /* 0x0000000000047947 */ /* 0x000fea0003800000 */
.L_x_34549:
[----:B------:R4:W5:Y:S02]  /*ef20*/  LDG.E.U16 R0, desc[UR36][R2.64] ;  /* 0x0000002402007981 */ /* 0x000964000c1e1500 */
.L_x_34526:
[----:B0-2-4-:R-:W0:Y:S01]  /*ef30*/  LDC.U8 R3, c[0x0][0x500] ;  /* 0x00014000ff037b82 */ /* 0x015e220000000000 */
[----:B------:R-:W-:-:S04]  /*ef40*/  ISETP.NE.AND P1, PT, R22, RZ, PT ;  /* 0x000000ff1600720c */ /* 0x000fc80003f25270 */
[----:B-1-3-5:R-:W-:Y:S02]  /*ef50*/  SEL R23, R23, R0, P1 ;  /* 0x0000000017177207 */ /* 0x02afe40000800000 */
        /* <DEDUP_REMOVED lines=13> */
.L_x_34557:
[----:B------:R0:W-:Y:S01]  /*f030*/  STG.E.U8 desc[UR36][R16.64], R23 ;  /* 0x0000001710007986 */ /* 0x0001e2000c101124 */
[----:B------:R-:W-:Y:S05]  /*f040*/  BRA `(.L_x_34559) ;  /* 0x0000000c00647947 */ /* 0x000fea0003800000 */
.L_x_34556:
        /* <DEDUP_REMOVED lines=10> */
.L_x_34561:
[----:B------:R-:W-:-:S05]  /*f0f0*/  PRMT R3, R23, 0x9910, RZ ;  /* 0x0000991017037816 */ /* 0x000fca00000000ff */
[----:B------:R0:W-:Y:S01]  /*f100*/  STG.E desc[UR36][R16.64], R3 ;  /* 0x0000000310007986 */ /* 0x0001e2000c101924 */
[----:B------:R-:W-:Y:S05]  /*f110*/  BRA `(.L_x_34559) ;  /* 0x0000000c00307947 */ /* 0x000fea0003800000 */
.L_x_34560:
[----:B------:R0:W-:Y:S01]  /*f120*/  STG.E.U16 desc[UR36][R16.64], R23 ;  /* 0x0000001710007986 */ /* 0x0001e2000c101524 */
[----:B------:R-:W-:Y:S05]  /*f130*/  BRA `(.L_x_34559) ;  /* 0x0000000c00287947 */ /* 0x000fea0003800000 */
.L_x_34555:
        /* <DEDUP_REMOVED lines=9> */
.L_x_34563:
[----:B------:R-:W0:Y:S02]  /*f1d0*/  I2F.S16 R0, R23 ;  /* 0x0000001700007306 */ /* 0x000e240000101400 */
[----:B0-----:R-:W-:-:S05]  /*f1e0*/  F2FP.F16.F32.PACK_AB R0, RZ, R0 ;  /* 0x00000000ff00723e */ /* 0x001fca00000000ff */
[----:B------:R0:W-:Y:S01]  /*f1f0*/  STG.E.U16 desc[UR36][R16.64], R0 ;  /* 0x0000000010007986 */ /* 0x0001e2000c101524 */
[----:B------:R-:W-:Y:S05]  /*f200*/  BRA `(.L_x_34559) ;  /* 0x0000000800f47947 */ /* 0x000fea0003800000 */
.L_x_34562:
        /* <DEDUP_REMOVED lines=10> */
.L_x_34565:
[----:B------:R-:W0:Y:S02]  /*f2b0*/  I2F.S16 R23, R23 ;  /* 0x0000001700177306 */ /* 0x000e240000101400 */
[----:B0-----:R-:W-:-:S04]  /*f2c0*/  F2FP.F16.F32.PACK_AB R3, RZ, R23 ;  /* 0x00000017ff03723e */ /* 0x001fc800000000ff */
[----:B------:R-:W-:-:S05]  /*f2d0*/  PRMT R3, R3, 0x5410, RZ ;  /* 0x0000541003037816 */ /* 0x000fca00000000ff */
[----:B------:R0:W-:Y:S01]  /*f2e0*/  STG.E desc[UR36][R16.64], R3 ;  /* 0x0000000310007986 */ /* 0x0001e2000c101924 */
[----:B------:R-:W-:Y:S05]  /*f2f0*/  BRA `(.L_x_34559) ;  /* 0x0000000800b87947 */ /* 0x000fea0003800000 */
.L_x_34564:
[----:B------:R-:W0:Y:S02]  /*f300*/  I2F.F64.S16 R2, R23 ;  /* 0x0000001700027312 */ /* 0x000e240000101c00 */
[----:B0-----:R0:W-:Y:S01]  /*f310*/  STG.E.64 desc[UR36][R16.64], R2 ;  /* 0x0000000210007986 */ /* 0x0011e2000c101b24 */
[----:B------:R-:W-:Y:S05]  /*f320*/  BRA `(.L_x_34559) ;  /* 0x0000000800ac7947 */ /* 0x000fea0003800000 */
.L_x_34554:
        /* <DEDUP_REMOVED lines=13> */
.L_x_34568:
[----:B------:R-:W0:Y:S01]  /*f400*/  I2F.F64.S16 R4, R23 ;  /* 0x0000001700047312 */ /* 0x000e220000101c00 */
[----:B------:R-:W-:-:S05]  /*f410*/  CS2R R6, SRZ ;  /* 0x0000000000067805 */ /* 0x000fca000001ff00 */
[----:B0-----:R1:W-:Y:S01]  /*f420*/  STG.E.128 desc[UR36][R16.64], R4 ;  /* 0x0000000410007986 */ /* 0x0013e2000c101d24 */
[----:B------:R-:W-:Y:S05]  /*f430*/  BRA `(.L_x_34559) ;  /* 0x0000000800687947 */ /* 0x000fea0003800000 */
.L_x_34567:
        /* <DEDUP_REMOVED lines=21> */
.L_x_34572:
[----:B------:R-:W-:Y:S05]  /*f590*/  BSYNC B0 ;  /* 0x0000000000007941 */ /* 0x000fea0003800000 */
.L_x_34571:
[----:B------:R-:W-:-:S05]  /*f5a0*/  LOP3.LUT R3, R0, R3, RZ, 0xfc, !PT ;  /* 0x0000000300037212 */ /* 0x000fca00078efcff */
[----:B------:R2:W-:Y:S01]  /*f5b0*/  STG.E.U8 desc[UR36][R16.64], R3 ;  /* 0x0000000310007986 */ /* 0x0005e2000c101124 */
[----:B------:R-:W-:Y:S05]  /*f5c0*/  BRA `(.L_x_34559) ;  /* 0x0000000800047947 */ /* 0x000fea0003800000 */
.L_x_34570:
        /* <DEDUP_REMOVED lines=13> */
.L_x_34574:
[----:B------:R-:W-:Y:S01]  /*f6a0*/  IMAD.MOV.U32 R0, RZ, RZ, 0x7f ;  /* 0x0000007fff007424 */ /* 0x000fe200078e00ff */
[----:B------:R-:W-:-:S04]  /*f6b0*/  ISETP.GT.U32.AND P0, PT, R2, 0x7f800000, PT ;  /* 0x7f8000000200780c */ /* 0x000fc80003f04070 */
[----:B------:R-:W-:-:S09]  /*f6c0*/  SEL R0, R0, 0x7c, P0 ;  /* 0x0000007c00007807 */ /* 0x000fd20000000000 */
.L_x_34575:
[----:B------:R-:W-:Y:S05]  /*f6d0*/  BSYNC B0 ;  /* 0x0000000000007941 */ /* 0x000fea0003800000 */
.L_x_34573:
[----:B------:R-:W-:-:S04]  /*f6e0*/  LOP3.LUT R2, R23, 0x80000000, RZ, 0xc0, !PT ;  /* 0x8000000017027812 */ /* 0x000fc800078ec0ff */
[----:B------:R-:W-:-:S04]  /*f6f0*/  SHF.R.U32.HI R3, RZ, 0x18, R2 ;  /* 0x00000018ff037819 */ /* 0x000fc80000011602 */
[----:B------:R-:W-:-:S05]  /*f700*/  LOP3.LUT R3, R0, R3, RZ, 0xfc, !PT ;  /* 0x0000000300037212 */ /* 0x000fca00078efcff */
[----:B------:R3:W-:Y:S01]  /*f710*/  STG.E.U8 desc[UR36][R16.64], R3 ;  /* 0x0000000310007986 */ /* 0x0007e2000c101124 */
[----:B------:R-:W-:Y:S05]  /*f720*/  BRA `(.L_x_34559) ;  /* 0x0000000400ac7947 */ /* 0x000fea0003800000 */
.L_x_34569:
[----:B------:R-:W0:Y:S02]  /*f730*/  I2F.S16 R0, R23 ;  /* 0x0000001700007306 */ /* 0x000e240000101400 */
[----:B0-----:R-:W-:-:S05]  /*f740*/  F2FP.BF16.F32.PACK_AB R0, RZ, R0 ;  /* 0x00000000ff00723e */ /* 0x001fca00000010ff */
[----:B------:R4:W-:Y:S01]  /*f750*/  STG.E.U16 desc[UR36][R16.64], R0 ;  /* 0x0000000010007986 */ /* 0x0009e2000c101524 */
[----:B------:R-:W-:Y:S05]  /*f760*/  BRA `(.L_x_34559) ;  /* 0x00000004009c7947 */ /* 0x000fea0003800000 */
.L_x_34566:
        /* <DEDUP_REMOVED lines=10> */
.L_x_34578:
        /* <DEDUP_REMOVED lines=17> */
.L_x_34581:
[----:B------:R-:W-:-:S04]  /*f920*/  LOP3.LUT R2, R23, 0x80000000, RZ, 0xc0, !PT ;  /* 0x8000000017027812 */ /* 0x000fc800078ec0ff */
[----:B------:R-:W-:-:S04]  /*f930*/  SHF.R.U32.HI R3, RZ, 0x18, R2 ;  /* 0x00000018ff037819 */ /* 0x000fc80000011602 */
[----:B------:R-:W-:-:S04]  /*f940*/  LOP3.LUT R0, R0, R3, RZ, 0xfc, !PT ;  /* 0x0000000300007212 */ /* 0x000fc800078efcff */
[----:B------:R-:W-:-:S07]  /*f950*/  PRMT R8, R0, 0x7610, R8 ;  /* 0x0000761000087816 */ /* 0x000fce0000000008 */
.L_x_34580:
[----:B------:R-:W-:Y:S05]  /*f960*/  BSYNC B0 ;  /* 0x0000000000007941 */ /* 0x000fea0003800000 */
.L_x_34579:
[----:B------:R0:W-:Y:S01]  /*f970*/  STG.E.U8 desc[UR36][R16.64], R8 ;  /* 0x0000000810007986 */ /* 0x0001e2000c101124 */
[----:B------:R-:W-:Y:S05]  /*f980*/  BRA `(.L_x_34559) ;  /* 0x0000000400147947 */ /* 0x000fea0003800000 */
.L_x_34577:
        /* <DEDUP_REMOVED lines=17> */
.L_x_34584:
[----:B------:R-:W-:-:S04]  /*faa0*/  LOP3.LUT R2, R23, 0x80000000, RZ, 0xc0, !PT ;  /* 0x8000000017027812 */ /* 0x000fc800078ec0ff */
[----:B------:R-:W-:-:S04]  /*fab0*/  SHF.R.U32.HI R3, RZ, 0x18, R2 ;  /* 0x00000018ff037819 */ /* 0x000fc80000011602 */
[----:B------:R-:W-:-:S04]  /*fac0*/  LOP3.LUT R0, R0, R3, RZ, 0xfc, !PT ;  /* 0x0000000300007212 */ /* 0x000fc800078efcff */
[----:B------:R-:W-:-:S07]  /*fad0*/  PRMT R8, R0, 0x7610, R8 ;  /* 0x0000761000087816 */ /* 0x000fce0000000008 */
.L_x_34583:
[----:B------:R-:W-:Y:S05]  /*fae0*/  BSYNC B0 ;  /* 0x0000000000007941 */ /* 0x000fea0003800000 */
.L_x_34582:
[----:B------:R0:W-:Y:S01]  /*faf0*/  STG.E.U8 desc[UR36][R16.64], R8 ;  /* 0x0000000810007986 */ /* 0x0001e2000c101124 */
[----:B------:R-:W-:Y:S05]  /*fb00*/  BRA `(.L_x_34559) ;  /* 0x0000000000b47947 */ /* 0x000fea0003800000 */
.L_x_34576:
        /* <DEDUP_REMOVED lines=22> */
.L_x_34558:
        /* <DEDUP_REMOVED lines=16> */
.L_x_34587:
[----:B------:R-:W-:Y:S05]  /*fd70*/  BRA `(.L_x_34559) ;  /* 0x0000000000187947 */ /* 0x000fea0003800000 */
.L_x_34586:
[----:B------:R-:W-:-:S04]  /*fd80*/  PRMT R2, R23, 0x9910, RZ ;  /* 0x0000991017027816 */ /* 0x000fc800000000ff */
[----:B------:R-:W-:-:S05]  /*fd90*/  SHF.R.S32.HI R3, RZ, 0x1f, R2 ;  /* 0x0000001fff037819 */ /* 0x000fca0000011402 */
[----:B------:R0:W-:Y:S01]  /*fda0*/  STG.E.64 desc[UR36][R16.64], R2 ;  /* 0x0000000210007986 */ /* 0x0001e2000c101b24 */
[----:B------:R-:W-:Y:S05]  /*fdb0*/  BRA `(.L_x_34559) ;  /* 0x0000000000087947 */ /* 0x000fea0003800000 */
.L_x_34585:
[----:B------:R-:W-:-:S05]  /*fdc0*/  PRMT R3, R23, 0x9910, RZ ;  /* 0x0000991017037816 */ /* 0x000fca00000000ff */
[----:B------:R0:W-:Y:S02]  /*fdd0*/  STG.E desc[UR36][R16.64], R3 ;  /* 0x0000000310007986 */ /* 0x0001e4000c101924 */
.L_x_34559:
[----:B------:R-:W-:-:S07]  /*fde0*/  VIADD R19, R19, 0x80 ;  /* 0x0000008013137836 */ /* 0x000fce0000000000 */
.L_x_34453:
[----:B------:R-:W-:Y:S05]  /*fdf0*/  BSYNC B6 ;  /* 0x0000000000067941 */ /* 0x000fea0003800000 */
.L_x_34452:
        /* <DEDUP_REMOVED lines=383> */
.L_x_34588:
        /* <DEDUP_REMOVED lines=22> */
.L_x_34592:
[----:B------:R-:W2:Y:S02]  /*11750*/  LDG.E.U8 R2, desc[UR36][R2.64] ;  /* 0x0000002402027981 */ /* 0x000ea4000c1e1100 */
[----:B--2---:R-:W-:-:S04]  /*11760*/  ISETP.NE.AND P0, PT, R2, RZ, PT ;  /* 0x000000ff0200720c */ /* 0x004fc80003f05270 */
[----:B------:R-:W-:Y:S01]  /*11770*/  P2R R19, PR, RZ, 0x1 ;  /* 0x00000001ff137803 */ /* 0x000fe20000000000 */
[----:B------:R-:W-:Y:S08]  /*11780*/  BRA `(.L_x_34594) ;  /* 0x0000000c00c47947 */ /* 0x000ff00003800000 */
.L_x_34591:
        /* <DEDUP_REMOVED lines=11> */
.L_x_34596:
[----:B------:R-:W2:Y:S02]  /*11840*/  LDG.E R2, desc[UR36][R2.64] ;  /* 0x0000002402027981 */ /* 0x000ea4000c1e1900 */
[----:B--2---:R-:W-:-:S04]  /*11850*/  ISETP.NE.AND P0, PT, R2, RZ, PT ;  /* 0x000000ff0200720c */ /* 0x004fc80003f05270 */
[----:B------:R-:W-:Y:S01]  /*11860*/  P2R R19, PR, RZ, 0x1 ;  /* 0x00000001ff137803 */ /* 0x000fe20000000000 */
[----:B------:R-:W-:Y:S08]  /*11870*/  BRA `(.L_x_34594) ;  /* 0x0000000c00887947 */ /* 0x000ff00003800000 */
.L_x_34595:
[----:B------:R-:W2:Y:S02]  /*11880*/  LDG.E.U16 R2, desc[UR36][R2.64] ;  /* 0x0000002402027981 */ /* 0x000ea4000c1e1500 */
[----:B--2---:R-:W-:-:S04]  /*11890*/  ISETP.NE.AND P0, PT, R2, RZ, PT ;  /* 0x000000ff0200720c */ /* 0x004fc80003f05270 */
[----:B------:R-:W-:Y:S01]  /*118a0*/  P2R R19, PR, RZ, 0x1 ;  /* 0x00000001ff137803 */ /* 0x000fe20000000000 */
[----:B------:R-:W-:Y:S08]  /*118b0*/  BRA `(.L_x_34594) ;  /* 0x0000000c00787947 */ /* 0x000ff00003800000 */
.L_x_34590:
        /* <DEDUP_REMOVED lines=10> */
.L_x_34598:
[----:B------:R-:W2:Y:S02]  /*11960*/  LDG.E.U16 R0, desc[UR36][R2.64] ;  /* 0x0000002402007981 */ /* 0x000ea4000c1e1500 */
[----:B--2---:R-:W-:-:S05]  /*11970*/  HADD2.F32 R0, -RZ, R0.H0_H0 ;  /* 0x20000000ff007230 */ /* 0x004fca0000004100 */
[----:B------:R-:W-:-:S04]  /*11980*/  FSETP.NEU.FTZ.AND P0, PT, R0, RZ, PT ;  /* 0x000000ff0000720b */ /* 0x000fc80003f1d000 */
[----:B------:R-:W-:Y:S01]  /*11990*/  P2R R19, PR, RZ, 0x1 ;  /* 0x00000001ff137803 */ /* 0x000fe20000000000 */
[----:B------:R-:W-:Y:S08]  /*119a0*/  BRA `(.L_x_34594) ;  /* 0x0000000c003c7947 */ /* 0x000ff00003800000 */
.L_x_34597:
        /* <DEDUP_REMOVED lines=12> */
.L_x_34600:
        /* <DEDUP_REMOVED lines=11> */
.L_x_34599:
[----:B------:R-:W2:Y:S02]  /*11b20*/  LDG.E.64 R2, desc[UR36][R2.64] ;  /* 0x0000002402027981 */ /* 0x000ea4000c1e1b00 */
[----:B--2---:R-:W-:-:S06]  /*11b30*/  DSETP.NEU.AND P0, PT, R2, RZ, PT ;  /* 0x000000ff0200722a */ /* 0x004fcc0003f0d000 */
[----:B------:R-:W-:Y:S01]  /*11b40*/  P2R R19, PR, RZ, 0x1 ;  /* 0x00000001ff137803 */ /* 0x000fe20000000000 */
[----:B------:R-:W-:Y:S07]  /*11b50*/  BRA `(.L_x_34594) ;  /* 0x0000000800d07947 */ /* 0x000fee0003800000 */
.L_x_34589:
        /* <DEDUP_REMOVED lines=12> */
.L_x_34603:
[----:B------:R-:W2:Y:S02]  /*11c20*/  LDG.E.128 R4, desc[UR36][R2.64] ;  /* 0x0000002402047981 */ /* 0x000ea4000c1e1d00 */
[----:B--2---:R-:W-:-:S06]  /*11c30*/  DSETP.NEU.AND P0, PT, R6, RZ, PT ;  /* 0x000000ff0600722a */ /* 0x004fcc0003f0d000 */
[----:B------:R-:W-:-:S06]  /*11c40*/  DSETP.NEU.OR P0, PT, R4, RZ, P0 ;  /* 0x000000ff0400722a */ /* 0x000fcc000070d400 */
[----:B------:R-:W-:Y:S01]  /*11c50*/  P2R R19, PR, RZ, 0x1 ;  /* 0x00000001ff137803 */ /* 0x000fe20000000000 */
[----:B------:R-:W-:Y:S07]  /*11c60*/  BRA `(.L_x_34594) ;  /* 0x00000008008c7947 */ /* 0x000fee0003800000 */
.L_x_34602:
        /* <DEDUP_REMOVED lines=28> */
.L_x_34605:
        /* <DEDUP_REMOVED lines=15> */
.L_x_34604:
[----:B------:R-:W2:Y:S02]  /*11f20*/  LDG.E.U16 R0, desc[UR36][R2.64] ;  /* 0x0000002402007981 */ /* 0x000ea4000c1e1500 */
[----:B--2---:R-:W-:-:S05]  /*11f30*/  IMAD.U32 R0, R0, 0x10000, RZ ;  /* 0x0001000000007824 */ /* 0x004fca00078e00ff */
[----:B------:R-:W-:-:S04]  /*11f40*/  FSETP.NEU.FTZ.AND P0, PT, R0, RZ, PT ;  /* 0x000000ff0000720b */ /* 0x000fc80003f1d000 */
[----:B------:R-:W-:Y:S01]  /*11f50*/  P2R R19, PR, RZ, 0x1 ;  /* 0x00000001ff137803 */ /* 0x000fe20000000000 */
[----:B------:R-:W-:Y:S08]  /*11f60*/  BRA `(.L_x_34594) ;  /* 0x0000000400cc7947 */ /* 0x000ff00003800000 */
.L_x_34601:
        /* <DEDUP_REMOVED lines=12> */
.L_x_34608:
        /* <DEDUP_REMOVED lines=21> */
.L_x_34612:
[----:B------:R-:W-:Y:S05]  /*12180*/  BSYNC B1 ;  /* 0x0000000000017941 */ /* 0x000fea0003800000 */
.L_x_34611:
[----:B------:R-:W-:Y:S01]  /*12190*/  LEA R3, R0, 0x3b800000, 0x17 ;  /* 0x3b80000000037811 */ /* 0x000fe200078eb8ff */
[----:B------:R-:W-:-:S05]  /*121a0*/  IMAD.SHL.U32 R0, R2, 0x100000, RZ ;  /* 0x0010000002007824 */ /* 0x000fca00078e00ff */
[----:B------:R-:W-:-:S07]  /*121b0*/  LOP3.LUT R0, R3, R0, R4, 0xfe, !PT ;  /* 0x0000000003007212 */ /* 0x000fce00078efe04 */
.L_x_34610:
[----:B------:R-:W-:Y:S05]  /*121c0*/  BSYNC B0 ;  /* 0x0000000000007941 */ /* 0x000fea0003800000 */
.L_x_34609:
[----:B------:R-:W-:-:S04]  /*121d0*/  FSETP.NEU.FTZ.AND P0, PT, R0, RZ, PT ;  /* 0x000000ff0000720b */ /* 0x000fc80003f1d000 */
[----:B------:R-:W-:Y:S01]  /*121e0*/  P2R R19, PR, RZ, 0x1 ;  /* 0x00000001ff137803 */ /* 0x000fe20000000000 */
[----:B------:R-:W-:Y:S08]  /*121f0*/  BRA `(.L_x_34594) ;  /* 0x0000000400287947 */ /* 0x000ff00003800000 */
.L_x_34607:
        /* <DEDUP_REMOVED lines=21> */
.L_x_34616:
[----:B------:R-:W-:Y:S05]  /*12350*/  BSYNC B1 ;  /* 0x0000000000017941 */ /* 0x000fea0003800000 */
.L_x_34615:
[----:B------:R-:W-:Y:S01]  /*12360*/  LEA R3, R0, 0x37800000, 0x17 ;  /* 0x3780000000037811 */ /* 0x000fe200078eb8ff */
[----:B------:R-:W-:-:S05]  /*12370*/  IMAD.SHL.U32 R0, R2, 0x200000, RZ ;  /* 0x0020000002007824 */ /* 0x000fca00078e00ff */
[----:B------:R-:W-:-:S07]  /*12380*/  LOP3.LUT R0, R3, R0, R4, 0xfe, !PT ;  /* 0x0000000003007212 */ /* 0x000fce00078efe04 */
.L_x_34614:
[----:B------:R-:W-:Y:S05]  /*12390*/  BSYNC B0 ;  /* 0x0000000000007941 */ /* 0x000fea0003800000 */
.L_x_34613:
[----:B------:R-:W-:-:S04]  /*123a0*/  FSETP.NEU.FTZ.AND P0, PT, R0, RZ, PT ;  /* 0x000000ff0000720b */ /* 0x000fc80003f1d000 */
[----:B------:R-:W-:Y:S01]  /*123b0*/  P2R R19, PR, RZ, 0x1 ;  /* 0x00000001ff137803 */ /* 0x000fe20000000000 */
[----:B------:R-:W-:Y:S08]  /*123c0*/  BRA `(.L_x_34594) ;  /* 0x0000000000b47947 */ /* 0x000ff00003800000 */
.L_x_34606:
        /* <DEDUP_REMOVED lines=14> */
.L_x_34620:
[----:B------:R-:W-:Y:S05]  /*124b0*/  BSYNC B0 ;  /* 0x0000000000007941 */ /* 0x000fea0003800000 */
.L_x_34619:
[----:B------:R-:W-:-:S04]  /*124c0*/  FSETP.NEU.FTZ.AND P0, PT, R0, RZ, PT ;  /* 0x000000ff0000720b */ /* 0x000fc80003f1d000 */
[----:B------:R-:W-:Y:S01]  /*124d0*/  P2R R19, PR, RZ, 0x1 ;  /* 0x00000001ff137803 */ /* 0x000fe20000000000 */
[----:B------:R-:W-:Y:S08]  /*124e0*/  BRA `(.L_x_34594) ;  /* 0x00000000006c7947 */ /* 0x000ff00003800000 */
.L_x_34593:
        /* <DEDUP_REMOVED lines=16> */
.L_x_34621:
[----:B------:R-:W-:-:S04]  /*125f0*/  PLOP3.LUT P0, PT, PT, PT, PT, 0x8, 0x0 ;  /* 0x000000000000781c */ /* 0x000fc80003f0e170 */
[----:B------:R-:W-:Y:S01]  /*12600*/  P2R R19, PR, RZ, 0x1 ;  /* 0x00000001ff137803 */ /* 0x000fe20000000000 */
[----:B------:R-:W-:Y:S08]  /*12610*/  BRA `(.L_x_34594) ;  /* 0x0000000000207947 */ /* 0x000ff00003800000 */
.L_x_34618:
[----:B------:R-:W2:Y:S02]  /*12620*/  LDG.E.64 R2, desc[UR36][R2.64] ;  /* 0x0000002402027981 */ /* 0x000ea4000c1e1b00 */
[----:B--2---:R-:W-:-:S04]  /*12630*/  ISETP.NE.U32.AND P0, PT, R2, RZ, PT ;  /* 0x000000ff0200720c */ /* 0x004fc80003f05070 */
[----:B------:R-:W-:-:S04]  /*12640*/  ISETP.NE.AND.EX P0, PT, R3, RZ, PT, P0 ;  /* 0x000000ff0300720c */ /* 0x000fc80003f05300 */
[----:B------:R-:W-:Y:S01]  /*12650*/  P2R R19, PR, RZ, 0x1 ;  /* 0x00000001ff137803 */ /* 0x000fe20000000000 */
[----:B------:R-:W-:Y:S08]  /*12660*/  BRA `(.L_x_34594) ;  /* 0x00000000000c7947 */ /* 0x000ff00003800000 */
.L_x_34617:
[----:B------:R-:W2:Y:S02]  /*12670*/  LDG.E R2, desc[UR36][R2.64] ;  /* 0x0000002402027981 */ /* 0x000ea4000c1e1900 */
[----:B--2---:R-:W-:-:S04]  /*12680*/  ISETP.NE.AND P0, PT, R2, RZ, PT ;  /* 0x000000ff0200720c */ /* 0x004fc80003f05270 */
[----:B------:R-:W-:-:S09]  /*12690*/  P2R R19, PR, RZ, 0x1 ;  /* 0x00000001ff137803 */ /* 0x000fd20000000000 */
.L_x_34594:
        /* <DEDUP_REMOVED lines=17> */
.L_x_34625:
[----:B------:R0:W5:Y:S01]  /*127b0*/  LDG.E.U8 R22, desc[UR36][R2.64] ;  /* 0x0000002402167981 */ /* 0x000162000c1e1100 */
[----:B------:R-:W-:Y:S05]  /*127c0*/  BRA `(.L_x_34627) ;  /* 0x0000000c00547947 */ /* 0x000fea0003800000 */
.L_x_34624:
        /* <DEDUP_REMOVED lines=8> */
.L_x_34629:
[----:B------:R0:W5:Y:S01]  /*12850*/  LDG.E.U16 R22, desc[UR36][R2.64] ;  /* 0x0000002402167981 */ /* 0x000162000c1e1500 */
[----:B------:R-:W-:Y:S05]  /*12860*/  BRA `(.L_x_34627) ;  /* 0x0000000c002c7947 */ /* 0x000fea0003800000 */
.L_x_34628:
[----:B------:R0:W5:Y:S01]  /*12870*/  LDG.E.U16 R22, desc[UR36][R2.64] ;  /* 0x0000002402167981 */ /* 0x000162000c1e1500 */
[----:B------:R-:W-:Y:S05]  /*12880*/  BRA `(.L_x_34627) ;  /* 0x0000000c00247947 */ /* 0x000fea0003800000 */
.L_x_34623:
        /* <DEDUP_REMOVED lines=9> */
.L_x_34631:
[----:B------:R-:W2:Y:S02]  /*12920*/  LDG.E.U16 R0, desc[UR36][R2.64] ;  /* 0x0000002402007981 */ /* 0x000ea4000c1e1500 */
[----:B--2---:R-:W-:-:S06]  /*12930*/  HADD2.F32 R0, -RZ, R0.H0_H0 ;  /* 0x20000000ff007230 */ /* 0x004fcc0000004100 */
[----:B------:R-:W0:Y:S02]  /*12940*/  F2I.FTZ.TRUNC.NTZ R0, R0 ;  /* 0x0000000000007305 */ /* 0x000e24000021f100 */
[----:B0-----:R-:W-:Y:S01]  /*12950*/  PRMT R22, R0, 0x7610, R22 ;  /* 0x0000761000167816 */ /* 0x001fe20000000016 */
[----:B------:R-:W-:Y:S06]  /*12960*/  BRA `(.L_x_34627) ;  /* 0x0000000800ec7947 */ /* 0x000fec0003800000 */
.L_x_34630:
        /* <DEDUP_REMOVED lines=9> */
.L_x_34633:
[----:B------:R-:W2:Y:S02]  /*12a00*/  LDG.E.U16 R2, desc[UR36][R2.64] ;  /* 0x0000002402027981 */ /* 0x000ea4000c1e1500 */
[----:B--2---:R-:W-:-:S06]  /*12a10*/  HADD2.F32 R0, -RZ, R2.H0_H0 ;  /* 0x20000002ff007230 */ /* 0x004fcc0000004100 */
[----:B------:R-:W0:Y:S02]  /*12a20*/  F2I.FTZ.TRUNC.NTZ R0, R0 ;  /* 0x0000000000007305 */ /* 0x000e24000021f100 */
[----:B0-----:R-:W-:Y:S01]  /*12a30*/  PRMT R22, R0, 0x7610, R22 ;  /* 0x0000761000167816 */ /* 0x001fe20000000016 */
[----:B------:R-:W-:Y:S06]  /*12a40*/  BRA `(.L_x_34627) ;  /* 0x0000000800b47947 */ /* 0x000fec0003800000 */
.L_x_34632:
[----:B------:R-:W2:Y:S02]  /*12a50*/  LDG.E.64 R2, desc[UR36][R2.64] ;  /* 0x0000002402027981 */ /* 0x000ea4000c1e1b00 */
[----:B--2---:R0:W1:Y:S01]  /*12a60*/  F2I.F64.TRUNC R22, R2 ;  /* 0x0000000200167311 */ /* 0x004062000030d100 */
[----:B------:R-:W-:Y:S05]  /*12a70*/  BRA `(.L_x_34627) ;  /* 0x0000000800a87947 */ /* 0x000fea0003800000 */
.L_x_34622:
        /* <DEDUP_REMOVED lines=12> */
.L_x_34636:
[----:B------:R-:W2:Y:S02]  /*12b40*/  LDG.E.64 R2, desc[UR36][R2.64] ;  /* 0x0000002402027981 */ /* 0x000ea4000c1e1b00 */
[----:B--2---:R3:W4:Y:S01]  /*12b50*/  F2I.F64.TRUNC R22, R2 ;  /* 0x0000000200167311 */ /* 0x004722000030d100 */
[----:B------:R-:W-:Y:S05]  /*12b60*/  BRA `(.L_x_34627) ;  /* 0x00000008006c7947 */ /* 0x000fea0003800000 */
.L_x_34635:
        /* <DEDUP_REMOVED lines=28> */
.L_x_34638:
        /* <DEDUP_REMOVED lines=15> */
.L_x_34637:
[----:B------:R-:W2:Y:S02]  /*12e20*/  LDG.E.U16 R0, desc[UR36][R2.64] ;  /* 0x0000002402007981 */ /* 0x000ea4000c1e1500 */
[----:B--2---:R-:W-:-:S06]  /*12e30*/  IMAD.U32 R0, R0, 0x10000, RZ ;  /* 0x0001000000007824 */ /* 0x004fcc00078e00ff */
[----:B------:R-:W0:Y:S02]  /*12e40*/  F2I.FTZ.TRUNC.NTZ R0, R0 ;  /* 0x0000000000007305 */ /* 0x000e24000021f100 */
[----:B0-----:R-:W-:Y:S01]  /*12e50*/  PRMT R22, R0, 0x7610, R22 ;  /* 0x0000761000167816 */ /* 0x001fe20000000016 */
[----:B------:R-:W-:Y:S06]  /*12e60*/  BRA `(.L_x_34627) ;  /* 0x0000000400ac7947 */ /* 0x000fec0003800000 */
.L_x_34634:
        /* <DEDUP_REMOVED lines=10> */
.L_x_34641:
        /* <DEDUP_REMOVED lines=21> */
.L_x_34645:
[----:B------:R-:W-:Y:S05]  /*13060*/  BSYNC B1 ;  /* 0x0000000000017941 */ /* 0x000fea0003800000 */
.L_x_34644:
[----:B------:R-:W-:Y:S01]  /*13070*/  LEA R3, R0, 0x3b800000, 0x17 ;  /* 0x3b80000000037811 */ /* 0x000fe200078eb8ff */
[----:B------:R-:W-:-:S05]  /*13080*/  IMAD.SHL.U32 R0, R2, 0x100000, RZ ;  /* 0x0010000002007824 */ /* 0x000fca00078e00ff */
[----:B------:R-:W-:-:S07]  /*13090*/  LOP3.LUT R0, R3, R0, R4, 0xfe, !PT ;  /* 0x0000000003007212 */ /* 0x000fce00078efe04 */
.L_x_34643:
[----:B------:R-:W-:Y:S05]  /*130a0*/  BSYNC B0 ;  /* 0x0000000000007941 */ /* 0x000fea0003800000 */
.L_x_34642:
[----:B------:R-:W0:Y:S02]  /*130b0*/  F2I.FTZ.TRUNC.NTZ R0, R0 ;  /* 0x0000000000007305 */ /* 0x000e24000021f100 */
[----:B0-----:R-:W-:Y:S01]  /*130c0*/  PRMT R22, R0, 0x7610, R22 ;  /* 0x0000761000167816 */ /* 0x001fe20000000016 */
[----:B------:R-:W-:Y:S06]  /*130d0*/  BRA `(.L_x_34627) ;  /* 0x0000000400107947 */ /* 0x000fec0003800000 */
.L_x_34640:
        /* <DEDUP_REMOVED lines=21> */
.L_x_34649:
[----:B------:R-:W-:Y:S05]  /*13230*/  BSYNC B1 ;  /* 0x0000000000017941 */ /* 0x000fea0003800000 */
.L_x_34648:
[----:B------:R-:W-:Y:S01]  /*13240*/  LEA R3, R0, 0x37800000, 0x17 ;  /* 0x3780000000037811 */ /* 0x000fe200078eb8ff */
[----:B------:R-:W-:-:S05]  /*13250*/  IMAD.SHL.U32 R0, R2, 0x200000, RZ ;  /* 0x0020000002007824 */ /* 0x000fca00078e00ff */
[----:B------:R-:W-:-:S07]  /*13260*/  LOP3.LUT R0, R3, R0, R4, 0xfe, !PT ;  /* 0x0000000003007212 */ /* 0x000fce00078efe04 */
.L_x_34647:
[----:B------:R-:W-:Y:S05]  /*13270*/  BSYNC B0 ;  /* 0x0000000000007941 */ /* 0x000fea0003800000 */
.L_x_34646:
[----:B------:R-:W0:Y:S02]  /*13280*/  F2I.FTZ.TRUNC.NTZ R0, R0 ;  /* 0x0000000000007305 */ /* 0x000e24000021f100 */
[----:B0-----:R-:W-:Y:S01]  /*13290*/  PRMT R22, R0, 0x7610, R22 ;  /* 0x0000761000167816 */ /* 0x001fe20000000016 */
[----:B------:R-:W-:Y:S06]  /*132a0*/  BRA `(.L_x_34627) ;  /* 0x00000000009c7947 */ /* 0x000fec0003800000 */
.L_x_34639:
        /* <DEDUP_REMOVED lines=14> */
.L_x_34653:
[----:B------:R-:W-:Y:S05]  /*13390*/  BSYNC B0 ;  /* 0x0000000000007941 */ /* 0x000fea0003800000 */
.L_x_34652:
[----:B------:R-:W0:Y:S02]  /*133a0*/  F2I.FTZ.TRUNC.NTZ R0, R0 ;  /* 0x0000000000007305 */ /* 0x000e24000021f100 */
[----:B0-----:R-:W-:Y:S01]  /*133b0*/  PRMT R22, R0, 0x7610, R22 ;  /* 0x0000761000167816 */ /* 0x001fe20000000016 */
[----:B------:R-:W-:Y:S06]  /*133c0*/  BRA `(.L_x_34627) ;  /* 0x0000000000547947 */ /* 0x000fec0003800000 */
.L_x_34626:
        /* <DEDUP_REMOVED lines=16> */
.L_x_34654:
[----:B------:R-:W-:Y:S01]  /*134d0*/  PRMT R22, RZ, 0x7610, R22 ;  /* 0x00007610ff167816 */ /* 0x000fe20000000016 */
[----:B------:R-:W-:Y:S06]  /*134e0*/  BRA `(.L_x_34627) ;  /* 0x00000000000c7947 */ /* 0x000fec0003800000 */
.L_x_34651:
[----:B------:R2:W5:Y:S01]  /*134f0*/  LDG.E.U16 R22, desc[UR36][R2.64] ;  /* 0x0000002402167981 */ /* 0x000562000c1e1500 */
[----:B------:R-:W-:Y:S05]  /*13500*/  BRA `(.L_x_34627) ;  /* 0x0000000000047947 */ /* 0x000fea0003800000 */
.L_x_34650:
[----:B------:R1:W5:Y:S02]  /*13510*/  LDG.E.U16 R22, desc[UR36][R2.64] ;  /* 0x0000002402167981 */ /* 0x000364000c1e1500 */
.L_x_34627:
        /* <DEDUP_REMOVED lines=17> */
.L_x_34658:
[----:B------:R0:W5:Y:S01]  /*13630*/  LDG.E.U8 R5, desc[UR36][R2.64] ;  /* 0x0000002402057981 */ /* 0x000162000c1e1100 */
[----:B------:R-:W-:Y:S05]  /*13640*/  BRA `(.L_x_34660) ;  /* 0x0000000c00547947 */ /* 0x000fea0003800000 */
.L_x_34657:
        /* <DEDUP_REMOVED lines=8> */
.L_x_34662:
[----:B------:R0:W5:Y:S01]  /*136d0*/  LDG.E.U16 R5, desc[UR36][R2.64] ;  /* 0x0000002402057981 */ /* 0x000162000c1e1500 */
[----:B------:R-:W-:Y:S05]  /*136e0*/  BRA `(.L_x_34660) ;  /* 0x0000000c002c7947 */ /* 0x000fea0003800000 */
.L_x_34661:
[----:B------:R0:W5:Y:S01]  /*136f0*/  LDG.E.U16 R5, desc[UR36][R2.64] ;  /* 0x0000002402057981 */ /* 0x000162000c1e1500 */
[----:B------:R-:W-:Y:S05]  /*13700*/  BRA `(.L_x_34660) ;  /* 0x0000000c00247947 */ /* 0x000fea0003800000 */
.L_x_34656:
        /* <DEDUP_REMOVED lines=9> */
.L_x_34664:
[----:B------:R-:W2:Y:S02]  /*137a0*/  LDG.E.U16 R0, desc[UR36][R2.64] ;  /* 0x0000002402007981 */ /* 0x000ea4000c1e1500 */
[----:B--2---:R-:W-:-:S06]  /*137b0*/  HADD2.F32 R0, -RZ, R0.H0_H0 ;  /* 0x20000000ff007230 */ /* 0x004fcc0000004100 */
[----:B------:R-:W0:Y:S02]  /*137c0*/  F2I.FTZ.TRUNC.NTZ R0, R0 ;  /* 0x0000000000007305 */ /* 0x000e24000021f100 */
[----:B0-----:R-:W-:Y:S01]  /*137d0*/  PRMT R5, R0, 0x7610, R5 ;  /* 0x0000761000057816 */ /* 0x001fe20000000005 */
[----:B------:R-:W-:Y:S06]  /*137e0*/  BRA `(.L_x_34660) ;  /* 0x0000000800ec7947 */ /* 0x000fec0003800000 */
.L_x_34663:
        /* <DEDUP_REMOVED lines=9> */
.L_x_34666:
[----:B------:R-:W2:Y:S02]  /*13880*/  LDG.E.U16 R2, desc[UR36][R2.64] ;  /* 0x0000002402027981 */ /* 0x000ea4000c1e1500 */
[----:B--2---:R-:W-:-:S06]  /*13890*/  HADD2.F32 R0, -RZ, R2.H0_H0 ;  /* 0x20000002ff007230 */ /* 0x004fcc0000004100 */
[----:B------:R-:W0:Y:S02]  /*138a0*/  F2I.FTZ.TRUNC.NTZ R0, R0 ;  /* 0x0000000000007305 */ /* 0x000e24000021f100 */
[----:B0-----:R-:W-:Y:S01]  /*138b0*/  PRMT R5, R0, 0x7610, R5 ;  /* 0x0000761000057816 */ /* 0x001fe20000000005 */
[----:B------:R-:W-:Y:S06]  /*138c0*/  BRA `(.L_x_34660) ;  /* 0x0000000800b47947 */ /* 0x000fec0003800000 */
.L_x_34665:
[----:B------:R-:W2:Y:S02]  /*138d0*/  LDG.E.64 R2, desc[UR36][R2.64] ;  /* 0x0000002402027981 */ /* 0x000ea4000c1e1b00 */
[----:B--2---:R0:W1:Y:S01]  /*138e0*/  F2I.F64.TRUNC R5, R2 ;  /* 0x0000000200057311 */ /* 0x004062000030d100 */
[----:B------:R-:W-:Y:S05]  /*138f0*/  BRA `(.L_x_34660) ;  /* 0x0000000800a87947 */ /* 0x000fea0003800000 */
.L_x_34655:
        /* <DEDUP_REMOVED lines=12> */
.L_x_34669:
[----:B------:R-:W2:Y:S02]  /*139c0*/  LDG.E.64 R2, desc[UR36][R2.64] ;  /* 0x0000002402027981 */ /* 0x000ea4000c1e1b00 */
[----:B--2---:R0:W1:Y:S01]  /*139d0*/  F2I.F64.TRUNC R5, R2 ;  /* 0x0000000200057311 */ /* 0x004062000030d100 */
[----:B------:R-:W-:Y:S05]  /*139e0*/  BRA `(.L_x_34660) ;  /* 0x00000008006c7947 */ /* 0x000fea0003800000 */
.L_x_34668:
        /* <DEDUP_REMOVED lines=28> */
.L_x_34671:
        /* <DEDUP_REMOVED lines=15> */
.L_x_34670:
[----:B------:R-:W2:Y:S02]  /*13ca0*/  LDG.E.U16 R0, desc[UR36][R2.64] ;  /* 0x0000002402007981 */ /* 0x000ea4000c1e1500 */
[----:B--2---:R-:W-:-:S06]  /*13cb0*/  IMAD.U32 R0, R0, 0x10000, RZ ;  /* 0x0001000000007824 */ /* 0x004fcc00078e00ff */
[----:B------:R-:W0:Y:S02]  /*13cc0*/  F2I.FTZ.TRUNC.NTZ R0, R0 ;  /* 0x0000000000007305 */ /* 0x000e24000021f100 */
[----:B0-----:R-:W-:Y:S01]  /*13cd0*/  PRMT R5, R0, 0x7610, R5 ;  /* 0x0000761000057816 */ /* 0x001fe20000000005 */
[----:B------:R-:W-:Y:S06]  /*13ce0*/  BRA `(.L_x_34660) ;  /* 0x0000000400ac7947 */ /* 0x000fec0003800000 */
.L_x_34667:
        /* <DEDUP_REMOVED lines=10> */
.L_x_34674:
        /* <DEDUP_REMOVED lines=21> */
.L_x_34678:
[----:B------:R-:W-:Y:S05]  /*13ee0*/  BSYNC B1 ;  /* 0x0000000000017941 */ /* 0x000fea0003800000 */
.L_x_34677:
[----:B------:R-:W-:Y:S01]  /*13ef0*/  LEA R3, R0, 0x3b800000, 0x17 ;  /* 0x3b80000000037811 */ /* 0x000fe200078eb8ff */
[----:B------:R-:W-:-:S05]  /*13f00*/  IMAD.SHL.U32 R0, R2, 0x100000, RZ ;  /* 0x0010000002007824 */ /* 0x000fca00078e00ff */
[----:B------:R-:W-:-:S07]  /*13f10*/  LOP3.LUT R0, R3, R0, R4, 0xfe, !PT ;  /* 0x0000000003007212 */ /* 0x000fce00078efe04 */
.L_x_34676:
[----:B------:R-:W-:Y:S05]  /*13f20*/  BSYNC B0 ;  /* 0x0000000000007941 */ /* 0x000fea0003800000 */
.L_x_34675:
[----:B------:R-:W0:Y:S02]  /*13f30*/  F2I.FTZ.TRUNC.NTZ R0, R0 ;  /* 0x0000000000007305 */ /* 0x000e24000021f100 */
[----:B0-----:R-:W-:Y:S01]  /*13f40*/  PRMT R5, R0, 0x7610, R5 ;  /* 0x0000761000057816 */ /* 0x001fe20000000005 */
[----:B------:R-:W-:Y:S06]  /*13f50*/  BRA `(.L_x_34660) ;  /* 0x0000000400107947 */ /* 0x000fec0003800000 */
.L_x_34673:
        /* <DEDUP_REMOVED lines=21> */
.L_x_34682:
[----:B------:R-:W-:Y:S05]  /*140b0*/  BSYNC B1 ;  /* 0x0000000000017941 */ /* 0x000fea0003800000 */
.L_x_34681:
[----:B------:R-:W-:Y:S01]  /*140c0*/  LEA R3, R0, 0x37800000, 0x17 ;  /* 0x3780000000037811 */ /* 0x000fe200078eb8ff */
[----:B------:R-:W-:-:S05]  /*140d0*/  IMAD.SHL.U32 R0, R2, 0x200000, RZ ;  /* 0x0020000002007824 */ /* 0x000fca00078e00ff */
[----:B------:R-:W-:-:S07]  /*140e0*/  LOP3.LUT R0, R3, R0, R4, 0xfe, !PT ;  /* 0x0000000003007212 */ /* 0x000fce00078efe04 */
.L_x_34680:
[----:B------:R-:W-:Y:S05]  /*140f0*/  BSYNC B0 ;  /* 0x0000000000007941 */ /* 0x000fea0003800000 */
.L_x_34679:
[----:B------:R-:W0:Y:S02]  /*14100*/  F2I.FTZ.TRUNC.NTZ R0, R0 ;  /* 0x0000000000007305 */ /* 0x000e24000021f100 */
[----:B0-----:R-:W-:Y:S01]  /*14110*/  PRMT R5, R0, 0x7610, R5 ;  /* 0x0000761000057816 */ /* 0x001fe20000000005 */
[----:B------:R-:W-:Y:S06]  /*14120*/  BRA `(.L_x_34660) ;  /* 0x00000000009c7947 */ /* 0x000fec0003800000 */
.L_x_34672:
        /* <DEDUP_REMOVED lines=14> */
.L_x_34686:
[----:B------:R-:W-:Y:S05]  /*14210*/  BSYNC B0 ;  /* 0x0000000000007941 */ /* 0x000fea0003800000 */
.L_x_34685:
[----:B------:R-:W0:Y:S02]  /*14220*/  F2I.FTZ.TRUNC.NTZ R0, R0 ;  /* 0x0000000000007305 */ /* 0x000e24000021f100 */
[----:B0-----:R-:W-:Y:S01]  /*14230*/  PRMT R5, R0, 0x7610, R5 ;  /* 0x0000761000057816 */ /* 0x001fe20000000005 */
[----:B------:R-:W-:Y:S06]  /*14240*/  BRA `(.L_x_34660) ;  /* 0x0000000000547947 */ /* 0x000fec0003800000 */
.L_x_34659:
        /* <DEDUP_REMOVED lines=16> */
.L_x_34687:
[----:B------:R-:W-:Y:S01]  /*14350*/  PRMT R5, RZ, 0x7610, R5 ;  /* 0x00007610ff057816 */ /* 0x000fe20000000005 */
[----:B------:R-:W-:Y:S06]  /*14360*/  BRA `(.L_x_34660) ;  /* 0x00000000000c7947 */ /* 0x000fec0003800000 */
.L_x_34684:
[----:B------:R3:W5:Y:S01]  /*14370*/  LDG.E.U16 R5, desc[UR36][R2.64] ;  /* 0x0000002402057981 */ /* 0x000762000c1e1500 */
[----:B------:R-:W-:Y:S05]  /*14380*/  BRA `(.L_x_34660) ;  /* 0x0000000000047947 */ /* 0x000fea0003800000 */
.L_x_34683:
[----:B------:R2:W5:Y:S02]  /*14390*/  LDG.E.U16 R5, desc[UR36][R2.64] ;  /* 0x0000002402057981 */ /* 0x000564000c1e1500 */
.L_x_34660:
[----:B0-234-:R-:W0:Y:S01]  /*143a0*/  LDC.U8 R2, c[0x0][0x500] ;  /* 0x00014000ff027b82 */ /* 0x01de220000000000 */
[----:B------:R-:W-:-:S04]  /*143b0*/  ISETP.NE.AND P1, PT, R19, RZ, PT ;  /* 0x000000ff1300720c */ /* 0x000fc80003f25270 */
[----:B-1---5:R-:W-:Y:S02]  /*143c0*/  SEL R5, R22, R5, P1 ;  /* 0x0000000516057207 */ /* 0x022fe40000800000 */
        /* <DEDUP_REMOVED lines=13> */
.L_x_34691:
[----:B------:R-:W-:Y:S01]  /*144a0*/  STG.E.U8 desc[UR36][R16.64], R5 ;  /* 0x0000000510007986 */ /* 0x000fe2000c101124 */
[----:B------:R-:W-:Y:S05]  /*144b0*/  EXIT ;  /* 0x000000000000794d */ /* 0x000fea0003800000 */
.L_x_34690:
        /* <DEDUP_REMOVED lines=10> */
.L_x_34694:
[----:B------:R-:W-:-:S05]  /*14560*/  PRMT R3, R5, 0x9910, RZ ;  /* 0x0000991005037816 */ /* 0x000fca00000000ff */
[----:B------:R-:W-:Y:S01]  /*14570*/  STG.E desc[UR36][R16.64], R3 ;  /* 0x0000000310007986 */ /* 0x000fe2000c101924 */
[----:B------:R-:W-:Y:S05]  /*14580*/  EXIT ;  /* 0x000000000000794d */ /* 0x000fea0003800000 */
.L_x_34693:
[----:B------:R-:W-:Y:S01]  /*14590*/  STG.E.U16 desc[UR36][R16.64], R5 ;  /* 0x0000000510007986 */ /* 0x000fe2000c101524 */
[----:B------:R-:W-:Y:S05]  /*145a0*/  EXIT ;  /* 0x000000000000794d */ /* 0x000fea0003800000 */
.L_x_34689:
        /* <DEDUP_REMOVED lines=9> */
.L_x_34696:
[----:B------:R-:W0:Y:S02]  /*14640*/  I2F.S16 R0, R5 ;  /* 0x0000000500007306 */ /* 0x000e240000101400 */
[----:B0-----:R-:W-:-:S05]  /*14650*/  F2FP.F16.F32.PACK_AB R0, RZ, R0 ;  /* 0x00000000ff00723e */ /* 0x001fca00000000ff */
[----:B------:R-:W-:Y:S01]  /*14660*/  STG.E.U16 desc[UR36][R16.64], R0 ;  /* 0x0000000010007986 */ /* 0x000fe2000c101524 */
[----:B------:R-:W-:Y:S05]  /*14670*/  EXIT ;  /* 0x000000000000794d */ /* 0x000fea0003800000 */
.L_x_34695:
        /* <DEDUP_REMOVED lines=10> */
.L_x_34698:
[----:B------:R-:W0:Y:S02]  /*14720*/  I2F.S16 R5, R5 ;  /* 0x0000000500057306 */ /* 0x000e240000101400 */
[----:B0-----:R-:W-:-:S04]  /*14730*/  F2FP.F16.F32.PACK_AB R3, RZ, R5 ;  /* 0x00000005ff03723e */ /* 0x001fc800000000ff */
[----:B------:R-:W-:-:S05]  /*14740*/  PRMT R3, R3, 0x5410, RZ ;  /* 0x0000541003037816 */ /* 0x000fca00000000ff */
[----:B------:R-:W-:Y:S01]  /*14750*/  STG.E desc[UR36][R16.64], R3 ;  /* 0x0000000310007986 */ /* 0x000fe2000c101924 */
[----:B------:R-:W-:Y:S05]  /*14760*/  EXIT ;  /* 0x000000000000794d */ /* 0x000fea0003800000 */
.L_x_34697:
[----:B------:R-:W0:Y:S02]  /*14770*/  I2F.F64.S16 R2, R5 ;  /* 0x0000000500027312 */ /* 0x000e240000101c00 */
[----:B0-----:R-:W-:Y:S01]  /*14780*/  STG.E.64 desc[UR36][R16.64], R2 ;  /* 0x0000000210007986 */ /* 0x001fe2000c101b24 */
[----:B------:R-:W-:Y:S05]  /*14790*/  EXIT ;  /* 0x000000000000794d */ /* 0x000fea0003800000 */
.L_x_34688:
        /* <DEDUP_REMOVED lines=13> */
.L_x_34701:
[----:B------:R-:W0:Y:S01]  /*14870*/  I2F.F64.S16 R4, R5 ;  /* 0x0000000500047312 */ /* 0x000e220000101c00 */
[----:B------:R-:W-:-:S05]  /*14880*/  CS2R R6, SRZ ;  /* 0x0000000000067805 */ /* 0x000fca000001ff00 */
[----:B0-----:R-:W-:Y:S01]  /*14890*/  STG.E.128 desc[UR36][R16.64], R4 ;  /* 0x0000000410007986 */ /* 0x001fe2000c101d24 */
[----:B------:R-:W-:Y:S05]  /*148a0*/  EXIT ;  /* 0x000000000000794d */ /* 0x000fea0003800000 */
.L_x_34700:
        /* <DEDUP_REMOVED lines=21> */
.L_x_34705:
[----:B------:R-:W-:Y:S05]  /*14a00*/  BSYNC B0 ;  /* 0x0000000000007941 */ /* 0x000fea0003800000 */
.L_x_34704:
[----:B------:R-:W-:-:S05]  /*14a10*/  LOP3.LUT R3, R0, R3, RZ, 0xfc, !PT ;  /* 0x0000000300037212 */ /* 0x000fca00078efcff */
[----:B------:R-:W-:Y:S01]  /*14a20*/  STG.E.U8 desc[UR36][R16.64], R3 ;  /* 0x0000000310007986 */ /* 0x000fe2000c101124 */
[----:B------:R-:W-:Y:S05]  /*14a30*/  EXIT ;  /* 0x000000000000794d */ /* 0x000fea0003800000 */
.L_x_34703:
        /* <DEDUP_REMOVED lines=13> */
.L_x_34707:
[----:B------:R-:W-:Y:S01]  /*14b10*/  IMAD.MOV.U32 R0, RZ, RZ, 0x7f ;  /* 0x0000007fff007424 */ /* 0x000fe200078e00ff */
[----:B------:R-:W-:-:S04]  /*14b20*/  ISETP.GT.U32.AND P0, PT, R2, 0x7f800000, PT ;  /* 0x7f8000000200780c */ /* 0x000fc80003f04070 */
[----:B------:R-:W-:-:S09]  /*14b30*/  SEL R0, R0, 0x7c, P0 ;  /* 0x0000007c00007807 */ /* 0x000fd20000000000 */
.L_x_34708:
[----:B------:R-:W-:Y:S05]  /*14b40*/  BSYNC B0 ;  /* 0x0000000000007941 */ /* 0x000fea0003800000 */
.L_x_34706:
[----:B------:R-:W-:-:S04]  /*14b50*/  LOP3.LUT R2, R5, 0x80000000, RZ, 0xc0, !PT ;  /* 0x8000000005027812 */ /* 0x000fc800078ec0ff */
[----:B------:R-:W-:-:S04]  /*14b60*/  SHF.R.U32.HI R3, RZ, 0x18, R2 ;  /* 0x00000018ff037819 */ /* 0x000fc80000011602 */
[----:B------:R-:W-:-:S05]  /*14b70*/  LOP3.LUT R3, R0, R3, RZ, 0xfc, !PT ;  /* 0x0000000300037212 */ /* 0x000fca00078efcff */
[----:B------:R-:W-:Y:S01]  /*14b80*/  STG.E.U8 desc[UR36][R16.64], R3 ;  /* 0x0000000310007986 */ /* 0x000fe2000c101124 */
[----:B------:R-:W-:Y:S05]  /*14b90*/  EXIT ;  /* 0x000000000000794d */ /* 0x000fea0003800000 */
.L_x_34702:
[----:B------:R-:W0:Y:S02]  /*14ba0*/  I2F.S16 R0, R5 ;  /* 0x0000000500007306 */ /* 0x000e240000101400 */
[----:B0-----:R-:W-:-:S05]  /*14bb0*/  F2FP.BF16.F32.PACK_AB R0, RZ, R0 ;  /* 0x00000000ff00723e */ /* 0x001fca00000010ff */
[----:B------:R-:W-:Y:S01]  /*14bc0*/  STG.E.U16 desc[UR36][R16.64], R0 ;  /* 0x0000000010007986 */ /* 0x000fe2000c101524 */
[----:B------:R-:W-:Y:S05]  /*14bd0*/  EXIT ;  /* 0x000000000000794d */ /* 0x000fea0003800000 */
.L_x_34699:
        /* <DEDUP_REMOVED lines=10> */
.L_x_34711:
        /* <DEDUP_REMOVED lines=17> */
.L_x_34714:
[----:B------:R-:W-:-:S04]  /*14d90*/  LOP3.LUT R2, R5, 0x80000000, RZ, 0xc0, !PT ;  /* 0x8000000005027812 */ /* 0x000fc800078ec0ff */
[----:B------:R-:W-:-:S04]  /*14da0*/  SHF.R.U32.HI R3, RZ, 0x18, R2 ;  /* 0x00000018ff037819 */ /* 0x000fc80000011602 */
[----:B------:R-:W-:-:S04]  /*14db0*/  LOP3.LUT R0, R0, R3, RZ, 0xfc, !PT ;  /* 0x0000000300007212 */ /* 0x000fc800078efcff */
[----:B------:R-:W-:-:S07]  /*14dc0*/  PRMT R8, R0, 0x7610, R8 ;  /* 0x0000761000087816 */ /* 0x000fce0000000008 */
.L_x_34713:
[----:B------:R-:W-:Y:S05]  /*14dd0*/  BSYNC B0 ;  /* 0x0000000000007941 */ /* 0x000fea0003800000 */
.L_x_34712:
[----:B------:R-:W-:Y:S01]  /*14de0*/  STG.E.U8 desc[UR36][R16.64], R8 ;  /* 0x0000000810007986 */ /* 0x000fe2000c101124 */
[----:B------:R-:W-:Y:S05]  /*14df0*/  EXIT ;  /* 0x000000000000794d */ /* 0x000fea0003800000 */
.L_x_34710:
        /* <DEDUP_REMOVED lines=17> */
.L_x_34717:
[----:B------:R-:W-:-:S04]  /*14f10*/  LOP3.LUT R2, R5, 0x80000000, RZ, 0xc0, !PT ;  /* 0x8000000005027812 */ /* 0x000fc800078ec0ff */
[----:B------:R-:W-:-:S04]  /*14f20*/  SHF.R.U32.HI R3, RZ, 0x18, R2 ;  /* 0x00000018ff037819 */ /* 0x000fc80000011602 */
[----:B------:R-:W-:-:S04]  /*14f30*/  LOP3.LUT R0, R0, R3, RZ, 0xfc, !PT ;  /* 0x0000000300007212 */ /* 0x000fc800078efcff */
[----:B------:R-:W-:-:S07]  /*14f40*/  PRMT R8, R0, 0x7610, R8 ;  /* 0x0000761000087816 */ /* 0x000fce0000000008 */
.L_x_34716:
[----:B------:R-:W-:Y:S05]  /*14f50*/  BSYNC B0 ;  /* 0x0000000000007941 */ /* 0x000fea0003800000 */
.L_x_34715:
[----:B------:R-:W-:Y:S01]  /*14f60*/  STG.E.U8 desc[UR36][R16.64], R8 ;  /* 0x0000000810007986 */ /* 0x000fe2000c101124 */
[----:B------:R-:W-:Y:S05]  /*14f70*/  EXIT ;  /* 0x000000000000794d */ /* 0x000fea0003800000 */
.L_x_34709:
        /* <DEDUP_REMOVED lines=22> */
.L_x_34692:
        /* <DEDUP_REMOVED lines=16> */
.L_x_34720:
[----:B------:R-:W-:Y:S05]  /*151e0*/  EXIT ;  /* 0x000000000000794d */ /* 0x000fea0003800000 */
.L_x_34719:
[----:B------:R-:W-:-:S04]  /*151f0*/  PRMT R2, R5, 0x9910, RZ ;  /* 0x0000991005027816 */ /* 0x000fc800000000ff */
[----:B------:R-:W-:-:S05]  /*15200*/  SHF.R.S32.HI R3, RZ, 0x1f, R2 ;  /* 0x0000001fff037819 */ /* 0x000fca0000011402 */
[----:B------:R-:W-:Y:S01]  /*15210*/  STG.E.64 desc[UR36][R16.64], R2 ;  /* 0x0000000210007986 */ /* 0x000fe2000c101b24 */
[----:B------:R-:W-:Y:S05]  /*15220*/  EXIT ;  /* 0x000000000000794d */ /* 0x000fea0003800000 */
.L_x_34718:
[----:B------:R-:W-:-:S05]  /*15230*/  PRMT R3, R5, 0x9910, RZ ;  /* 0x0000991005037816 */ /* 0x000fca00000000ff */
[----:B------:R-:W-:Y:S01]  /*15240*/  STG.E desc[UR36][R16.64], R3 ;  /* 0x0000000310007986 */ /* 0x000fe2000c101924 */
[----:B------:R-:W-:Y:S05]  /*15250*/  EXIT ;  /* 0x000000000000794d */ /* 0x000fea0003800000 */
.L_x_34721:
        /* <DEDUP_REMOVED lines=10> */
.L_x_44620:


//--------------------- .text._ZN2at6native27unrolled_elementwise_kernelIZZZNS0_49_GLOBAL__N__657f93f7_16_TensorCompare_cu_71e06f4e17where_kernel_implERNS_14TensorIteratorEENKUlvE_clEvENKUlvE7_clEvEUlbssE_St5arrayIPcLm4EELi4E23TrivialOffsetCalculatorILi3EjESB_ILi1EjENS0_6memory12LoadWithCastILi3EEENSE_13StoreWithCastILi1EEEEEviT_T0_T2_T3_T4_T5_ --------------------------
	.section	.text._ZN2at6native27unrolled_elementwise_kernelIZZZNS0_49_GLOBAL__N__657f93f7_16_TensorCompare_cu_71e06f4e17where_kernel_implERNS_14TensorIteratorEENKUlvE_clEvENKUlvE7_clEvEUlbssE_St5arrayIPcLm4EELi4E23TrivialOffsetCalculatorILi3EjESB_ILi1EjENS0_6memory12LoadWithCastILi3EEENSE_13StoreWithCastILi1EEEEEviT_T0_T2_T3_T4_T5_,"ax",@progbits
	.align	128
        .global         _ZN2at6native27unrolled_elementwise_kernelIZZZNS0_49_GLOBAL__N__657f93f7_16_TensorCompare_cu_71e06f4e17where_kernel_implERNS_14TensorIteratorEENKUlvE_clEvENKUlvE7_clEvEUlbssE_St5arrayIPcLm4EELi4E23TrivialOffsetCalculatorILi3EjESB_ILi1EjENS0_6memory12LoadWithCastILi3EEENSE_13StoreWithCastILi1EEEEEviT_T0_T2_T3_T4_T5_
        .type           _ZN2at6native27unrolled_elementwise_kernelIZZZNS0_49_GLOBAL__N__657f93f7_16_TensorCompare_cu_71e06f4e17where_kernel_implERNS_14TensorIteratorEENKUlvE_clEvENKUlvE7_clEvEUlbssE_St5arrayIPcLm4EELi4E23TrivialOffsetCalculatorILi3EjESB_ILi1EjENS0_6memory12LoadWithCastILi3EEENSE_13StoreWithCastILi1EEEEEviT_T0_T2_T3_T4_T5_,@function
        .size           _ZN2at6native27unrolled_elementwise_kernelIZZZNS0_49_GLOBAL__N__657f93f7_16_TensorCompare_cu_71e06f4e17where_kernel_implERNS_14TensorIteratorEENKUlvE_clEvENKUlvE7_clEvEUlbssE_St5arrayIPcLm4EELi4E23TrivialOffsetCalculatorILi3EjESB_ILi1EjENS0_6memory12LoadWithCastILi3EEENSE_13StoreWithCastILi1EEEEEviT_T0_T2_T3_T4_T5_,(.L_x_44621 - _ZN2at6native27unrolled_elementwise_kernelIZZZNS0_49_GLOBAL__N__657f93f7_16_TensorCompare_cu_71e06f4e17where_kernel_implERNS_14TensorIteratorEENKUlvE_clEvENKUlvE7_clEvEUlbssE_St5arrayIPcLm4EELi4E23TrivialOffsetCalculatorILi3EjESB_ILi1EjENS0_6memory12LoadWithCastILi3EEENSE_13StoreWithCastILi1EEEEEviT_T0_T2_T3_T4_T5_)
        .other          _ZN2at6native27unrolled_elementwise_kernelIZZZNS0_49_GLOBAL__N__657f93f7_16_TensorCompare_cu_71e06f4e17where_kernel_implERNS_14TensorIteratorEENKUlvE_clEvENKUlvE7_clEvEUlbssE_St5arrayIPcLm4EELi4E23TrivialOffsetCalculatorILi3EjESB_ILi1EjENS0_6memory12LoadWithCastILi3EEENSE_13StoreWithCastILi1EEEEEviT_T0_T2_T3_T4_T5_,@"STO_CUDA_ENTRY STV_DEFAULT"
_ZN2at6native27unrolled_elementwise_kernelIZZZNS0_49_GLOBAL__N__657f93f7_16_TensorCompare_cu_71e06f4e17where_kernel_implERNS_14TensorIteratorEENKUlvE_clEvENKUlvE7_clEvEUlbssE_St5arrayIPcLm4EELi4E23TrivialOffsetCalculatorILi3EjESB_ILi1EjENS0_6memory12LoadWithCastILi3EEENSE_13StoreWithCastILi1EEEEEviT_T0_T2_T3_T4_T5_:
.text._ZN2at6native27unrolled_elementwise_kernelIZZZNS0_49_GLOBAL__N__657f93f7_16_TensorCompare_cu_71e06f4e17where_kernel_implERNS_14TensorIteratorEENKUlvE_clEvENKUlvE7_clEvEUlbssE_St5arrayIPcLm4EELi4E23TrivialOffsetCalculatorILi3EjESB_ILi1EjENS0_6memory12LoadWithCastILi3EEENSE_13StoreWithCastILi1EEEEEviT_T0_T2_T3_T4_T5_:
        /* <DEDUP_REMOVED lines=37> */
.L_x_34727:
[----:B------:R-:W2:Y:S02]  /*0250*/  LDG.E.U8 R2, desc[UR36][R2.64] ;  /* 0x0000002402027981 */ /* 0x000ea4000c1e1100 */
[----:B--2---:R-:W-:-:S04]  /*0260*/  ISETP.NE.AND P0, PT, R2, RZ, PT ;  /* 0x000000ff0200720c */ /* 0x004fc80003f05270 */
[----:B------:R-:W-:Y:S01]  /*0270*/  P2R R16, PR, RZ, 0x1 ;  /* 0x00000001ff107803 */ /* 0x000fe20000000000 */
[----:B------:R-:W-:Y:S08]  /*0280*/  BRA `(.L_x_34729) ;  /* 0x0000000c00c47947 */ /* 0x000ff00003800000 */
.L_x_34726:
        /* <DEDUP_REMOVED lines=11> */
.L_x_34731:
[----:B------:R-:W2:Y:S02]  /*0340*/  LDG.E R2, desc[UR36][R2.64] ;  /* 0x0000002402027981 */ /* 0x000ea4000c1e1900 */
[----:B--2---:R-:W-:-:S04]  /*0350*/  ISETP.NE.AND P0, PT, R2, RZ, PT ;  /* 0x000000ff0200720c */ /* 0x004fc80003f05270 */
[----:B------:R-:W-:Y:S01]  /*0360*/  P2R R16, PR, RZ, 0x1 ;  /* 0x00000001ff107803 */ /* 0x000fe20000000000 */
[----:B------:R-:W-:Y:S08]  /*0370*/  BRA `(.L_x_34729) ;  /* 0x0000000c00887947 */ /* 0x000ff00003800000 */
.L_x_34730:
[----:B------:R-:W2:Y:S02]  /*0380*/  LDG.E.U16 R2, desc[UR36][R2.64] ;  /* 0x0000002402027981 */ /* 0x000ea4000c1e1500 */
[----:B--2---:R-:W-:-:S04]  /*0390*/  ISETP.NE.AND P0, PT, R2, RZ, PT ;  /* 0x000000ff0200720c */ /* 0x004fc80003f05270 */
[----:B------:R-:W-:Y:S01]  /*03a0*/  P2R R16, PR, RZ, 0x1 ;  /* 0x00000001ff107803 */ /* 0x000fe20000000000 */
[----:B------:R-:W-:Y:S08]  /*03b0*/  BRA `(.L_x_34729) ;  /* 0x0000000c00787947 */ /* 0x000ff00003800000 */
.L_x_34725:
        /* <DEDUP_REMOVED lines=10> */
.L_x_34733:
[----:B------:R-:W2:Y:S02]  /*0460*/  LDG.E.U16 R0, desc[UR36][R2.64] ;  /* 0x0000002402007981 */ /* 0x000ea4000c1e1500 */
[----:B--2---:R-:W-:-:S05]  /*0470*/  HADD2.F32 R0, -RZ, R0.H0_H0 ;  /* 0x20000000ff007230 */ /* 0x004fca0000004100 */
[----:B------:R-:W-:-:S04]  /*0480*/  FSETP.NEU.FTZ.AND P0, PT, R0, RZ, PT ;  /* 0x000000ff0000720b */ /* 0x000fc80003f1d000 */
[----:B------:R-:W-:Y:S01]  /*0490*/  P2R R16, PR, RZ, 0x1 ;  /* 0x00000001ff107803 */ /* 0x000fe20000000000 */
[----:B------:R-:W-:Y:S08]  /*04a0*/  BRA `(.L_x_34729) ;  /* 0x0000000c003c7947 */ /* 0x000ff00003800000 */
.L_x_34732:
        /* <DEDUP_REMOVED lines=12> */
.L_x_34735:
        /* <DEDUP_REMOVED lines=11> */
.L_x_34734:
[----:B------:R-:W2:Y:S02]  /*0620*/  LDG.E.64 R2, desc[UR36][R2.64] ;  /* 0x0000002402027981 */ /* 0x000ea4000c1e1b00 */
[----:B--2---:R-:W-:-:S06]  /*0630*/  DSETP.NEU.AND P0, PT, R2, RZ, PT ;  /* 0x000000ff0200722a */ /* 0x004fcc0003f0d000 */
[----:B------:R-:W-:Y:S01]  /*0640*/  P2R R16, PR, RZ, 0x1 ;  /* 0x00000001ff107803 */ /* 0x000fe20000000000 */
[----:B------:R-:W-:Y:S07]  /*0650*/  BRA `(.L_x_34729) ;  /* 0x0000000800d07947 */ /* 0x000fee0003800000 */
.L_x_34724:
        /* <DEDUP_REMOVED lines=12> */
.L_x_34738:
[----:B------:R-:W2:Y:S02]  /*0720*/  LDG.E.128 R4, desc[UR36][R2.64] ;  /* 0x0000002402047981 */ /* 0x000ea4000c1e1d00 */
[----:B--2---:R-:W-:-:S06]  /*0730*/  DSETP.NEU.AND P0, PT, R6, RZ, PT ;  /* 0x000000ff0600722a */ /* 0x004fcc0003f0d000 */
[----:B------:R-:W-:-:S06]  /*0740*/  DSETP.NEU.OR P0, PT, R4, RZ, P0 ;  /* 0x000000ff0400722a */ /* 0x000fcc000070d400 */
[----:B------:R-:W-:Y:S01]  /*0750*/  P2R R16, PR, RZ, 0x1 ;  /* 0x00000001ff107803 */ /* 0x000fe20000000000 */
[----:B------:R-:W-:Y:S07]  /*0760*/  BRA `(.L_x_34729) ;  /* 0x00000008008c7947 */ /* 0x000fee0003800000 */
.L_x_34737:
        /* <DEDUP_REMOVED lines=28> */
.L_x_34740:
        /* <DEDUP_REMOVED lines=15> */
.L_x_34739:
[----:B------:R-:W2:Y:S02]  /*0a20*/  LDG.E.U16 R0, desc[UR36][R2.64] ;  /* 0x0000002402007981 */ /* 0x000ea4000c1e1500 */
[----:B--2---:R-:W-:-:S05]  /*0a30*/  IMAD.U32 R0, R0, 0x10000, RZ ;  /* 0x0001000000007824 */ /* 0x004fca00078e00ff */
[----:B------:R-:W-:-:S04]  /*0a40*/  FSETP.NEU.FTZ.AND P0, PT, R0, RZ, PT ;  /* 0x000000ff0000720b */ /* 0x000fc80003f1d000 */
[----:B------:R-:W-:Y:S01]  /*0a50*/  P2R R16, PR, RZ, 0x1 ;  /* 0x00000001ff107803 */ /* 0x000fe20000000000 */
[----:B------:R-:W-:Y:S08]  /*0a60*/  BRA `(.L_x_34729) ;  /* 0x0000000400cc7947 */ /* 0x000ff00003800000 */
.L_x_34736:
        /* <DEDUP_REMOVED lines=12> */
.L_x_34743:
        /* <DEDUP_REMOVED lines=21> */
.L_x_34747:
[----:B------:R-:W-:Y:S05]  /*0c80*/  BSYNC B1 ;  /* 0x0000000000017941 */ /* 0x000fea0003800000 */
.L_x_34746:
[----:B------:R-:W-:Y:S01]  /*0c90*/  LEA R3, R0, 0x3b800000, 0x17 ;  /* 0x3b80000000037811 */ /* 0x000fe200078eb8ff */
[----:B------:R-:W-:-:S05]  /*0ca0*/  IMAD.SHL.U32 R0, R2, 0x100000, RZ ;  /* 0x0010000002007824 */ /* 0x000fca00078e00ff */
[----:B------:R-:W-:-:S07]  /*0cb0*/  LOP3.LUT R0, R3, R0, R4, 0xfe, !PT ;  /* 0x0000000003007212 */ /* 0x000fce00078efe04 */
.L_x_34745:
[----:B------:R-:W-:Y:S05]  /*0cc0*/  BSYNC B0 ;  /* 0x0000000000007941 */ /* 0x000fea0003800000 */
.L_x_34744:
[----:B------:R-:W-:-:S04]  /*0cd0*/  FSETP.NEU.FTZ.AND P0, PT, R0, RZ, PT ;  /* 0x000000ff0000720b */ /* 0x000fc80003f1d000 */
[----:B------:R-:W-:Y:S01]  /*0ce0*/  P2R R16, PR, RZ, 0x1 ;  /* 0x00000001ff107803 */ /* 0x000fe20000000000 */
[----:B------:R-:W-:Y:S08]  /*0cf0*/  BRA `(.L_x_34729) ;  /* 0x0000000400287947 */ /* 0x000ff00003800000 */
.L_x_34742:
        /* <DEDUP_REMOVED lines=21> */
.L_x_34751:
[----:B------:R-:W-:Y:S05]  /*0e50*/  BSYNC B1 ;  /* 0x0000000000017941 */ /* 0x000fea0003800000 */
.L_x_34750:
[----:B------:R-:W-:Y:S01]  /*0e60*/  LEA R3, R0, 0x37800000, 0x17 ;  /* 0x3780000000037811 */ /* 0x000fe200078eb8ff */
[----:B------:R-:W-:-:S05]  /*0e70*/  IMAD.SHL.U32 R0, R2, 0x200000, RZ ;  /* 0x0020000002007824 */ /* 0x000fca00078e00ff */
[----:B------:R-:W-:-:S07]  /*0e80*/  LOP3.LUT R0, R3, R0, R4, 0xfe, !PT ;  /* 0x0000000003007212 */ /* 0x000fce00078efe04 */
.L_x_34749:
[----:B------:R-:W-:Y:S05]  /*0e90*/  BSYNC B0 ;  /* 0x0000000000007941 */ /* 0x000fea0003800000 */
.L_x_34748:
[----:B------:R-:W-:-:S04]  /*0ea0*/  FSETP.NEU.FTZ.AND P0, PT, R0, RZ, PT ;  /* 0x000000ff0000720b */ /* 0x000fc80003f1d000 */
[----:B------:R-:W-:Y:S01]  /*0eb0*/  P2R R16, PR, RZ, 0x1 ;  /* 0x00000001ff107803 */ /* 0x000fe20000000000 */
[----:B------:R-:W-:Y:S08]  /*0ec0*/  BRA `(.L_x_34729) ;  /* 0x0000000000b47947 */ /* 0x000ff00003800000 */
.L_x_34741:
        /* <DEDUP_REMOVED lines=14> */
.L_x_34755:
[----:B------:R-:W-:Y:S05]  /*0fb0*/  BSYNC B0 ;  /* 0x0000000000007941 */ /* 0x000fea0003800000 */
.L_x_34754:
[----:B------:R-:W-:-:S04]  /*0fc0*/  FSETP.NEU.FTZ.AND P0, PT, R0, RZ, PT ;  /* 0x000000ff0000720b */ /* 0x000fc80003f1d000 */
[----:B------:R-:W-:Y:S01]  /*0fd0*/  P2R R16, PR, RZ, 0x1 ;  /* 0x00000001ff107803 */ /* 0x000fe20000000000 */
[----:B------:R-:W-:Y:S08]  /*0fe0*/  BRA `(.L_x_34729) ;  /* 0x00000000006c7947 */ /* 0x000ff00003800000 */
.L_x_34728:
        /* <DEDUP_REMOVED lines=16> */
.L_x_34756:
[----:B------:R-:W-:-:S04]  /*10f0*/  PLOP3.LUT P0, PT, PT, PT, PT, 0x8, 0x0 ;  /* 0x000000000000781c */ /* 0x000fc80003f0e170 */
[----:B------:R-:W-:Y:S01]  /*1100*/  P2R R16, PR, RZ, 0x1 ;  /* 0x00000001ff107803 */ /* 0x000fe20000000000 */
[----:B------:R-:W-:Y:S08]  /*1110*/  BRA `(.L_x_34729) ;  /* 0x0000000000207947 */ /* 0x000ff00003800000 */
.L_x_34753:
[----:B------:R-:W2:Y:S02]  /*1120*/  LDG.E.64 R2, desc[UR36][R2.64] ;  /* 0x0000002402027981 */ /* 0x000ea4000c1e1b00 */
[----:B--2---:R-:W-:-:S04]  /*1130*/  ISETP.NE.U32.AND P0, PT, R2, RZ, PT ;  /* 0x000000ff0200720c */ /* 0x004fc80003f05070 */
[----:B------:R-:W-:-:S04]  /*1140*/  ISETP.NE.AND.EX P0, PT, R3, RZ, PT, P0 ;  /* 0x000000ff0300720c */ /* 0x000fc80003f05300 */
[----:B------:R-:W-:Y:S01]  /*1150*/  P2R R16, PR, RZ, 0x1 ;  /* 0x00000001ff107803 */ /* 0x000fe20000000000 */
[----:B------:R-:W-:Y:S08]  /*1160*/  BRA `(.L_x_34729) ;  /* 0x00000000000c7947 */ /* 0x000ff00003800000 */
.L_x_34752:
[----:B------:R-:W2:Y:S02]  /*1170*/  LDG.E R2, desc[UR36][R2.64] ;  /* 0x0000002402027981 */ /* 0x000ea4000c1e1900 */
[----:B--2---:R-:W-:-:S04]  /*1180*/  ISETP.NE.AND P0, PT, R2, RZ, PT ;  /* 0x000000ff0200720c */ /* 0x004fc80003f05270 */
[----:B------:R-:W-:-:S09]  /*1190*/  P2R R16, PR, RZ, 0x1 ;  /* 0x00000001ff107803 */ /* 0x000fd20000000000 */
.L_x_34729:
        /* <DEDUP_REMOVED lines=18> */
.L_x_34760:
[----:B------:R2:W5:Y:S01]  /*12c0*/  LDG.E.U8 R24, desc[UR36][R2.64] ;  /* 0x0000002402187981 */ /* 0x000562000c1e1100 */
[----:B------:R-:W-:Y:S05]  /*12d0*/  BRA `(.L_x_34762) ;  /* 0x0000000c00547947 */ /* 0x000fea0003800000 */
.L_x_34759:
        /* <DEDUP_REMOVED lines=8> */
.L_x_34764:
[----:B------:R4:W5:Y:S01]  /*1360*/  LDG.E.U16 R24, desc[UR36][R2.64] ;  /* 0x0000002402187981 */ /* 0x000962000c1e1500 */
[----:B------:R-:W-:Y:S05]  /*1370*/  BRA `(.L_x_34762) ;  /* 0x0000000c002c7947 */ /* 0x000fea0003800000 */
.L_x_34763:
[----:B------:R3:W5:Y:S01]  /*1380*/  LDG.E.U16 R24, desc[UR36][R2.64] ;  /* 0x0000002402187981 */ /* 0x000762000c1e1500 */
[----:B------:R-:W-:Y:S05]  /*1390*/  BRA `(.L_x_34762) ;  /* 0x0000000c00247947 */ /* 0x000fea0003800000 */
.L_x_34758:
        /* <DEDUP_REMOVED lines=9> */
.L_x_34766:
[----:B------:R-:W2:Y:S02]  /*1430*/  LDG.E.U16 R0, desc[UR36][R2.64] ;  /* 0x0000002402007981 */ /* 0x000ea4000c1e1500 */
[----:B--2---:R-:W-:-:S06]  /*1440*/  HADD2.F32 R0, -RZ, R0.H0_H0 ;  /* 0x20000000ff007230 */ /* 0x004fcc0000004100 */
[----:B------:R-:W1:Y:S02]  /*1450*/  F2I.FTZ.TRUNC.NTZ R0, R0 ;  /* 0x0000000000007305 */ /* 0x000e64000021f100 */
[----:B-1----:R-:W-:Y:S01]  /*1460*/  PRMT R24, R0, 0x7610, R24 ;  /* 0x0000761000187816 */ /* 0x002fe20000000018 */
[----:B------:R-:W-:Y:S06]  /*1470*/  BRA `(.L_x_34762) ;  /* 0x0000000800ec7947 */ /* 0x000fec0003800000 */
.L_x_34765:
        /* <DEDUP_REMOVED lines=9> */
.L_x_34768:
[----:B------:R-:W2:Y:S02]  /*1510*/  LDG.E.U16 R2, desc[UR36][R2.64] ;  /* 0x0000002402027981 */ /* 0x000ea4000c1e1500 */
[----:B--2---:R-:W-:-:S06]  /*1520*/  HADD2.F32 R0, -RZ, R2.H0_H0 ;  /* 0x20000002ff007230 */ /* 0x004fcc0000004100 */
[----:B------:R-:W1:Y:S02]  /*1530*/  F2I.FTZ.TRUNC.NTZ R0, R0 ;  /* 0x0000000000007305 */ /* 0x000e64000021f100 */
[----:B-1----:R-:W-:Y:S01]  /*1540*/  PRMT R24, R0, 0x7610, R24 ;  /* 0x0000761000187816 */ /* 0x002fe20000000018 */
[----:B------:R-:W-:Y:S06]  /*1550*/  BRA `(.L_x_34762) ;  /* 0x0000000800b47947 */ /* 0x000fec0003800000 */
.L_x_34767:
[----:B------:R-:W2:Y:S02]  /*1560*/  LDG.E.64 R2, desc[UR36][R2.64] ;  /* 0x0000002402027981 */ /* 0x000ea4000c1e1b00 */
[----:B--2---:R1:W2:Y:S01]  /*1570*/  F2I.F64.TRUNC R24, R2 ;  /* 0x0000000200187311 */ /* 0x0042a2000030d100 */
[----:B------:R-:W-:Y:S05]  /*1580*/  BRA `(.L_x_34762) ;  /* 0x0000000800a87947 */ /* 0x000fea0003800000 */
.L_x_34757:
        /* <DEDUP_REMOVED lines=12> */
.L_x_34771:
[----:B------:R-:W2:Y:S02]  /*1650*/  LDG.E.64 R2, desc[UR36][R2.64] ;  /* 0x0000002402027981 */ /* 0x000ea4000c1e1b00 */
[----:B--2---:R1:W2:Y:S01]  /*1660*/  F2I.F64.TRUNC R24, R2 ;  /* 0x0000000200187311 */ /* 0x0042a2000030d100 */
[----:B------:R-:W-:Y:S05]  /*1670*/  BRA `(.L_x_34762) ;  /* 0x00000008006c7947 */ /* 0x000fea0003800000 */
.L_x_34770:
        /* <DEDUP_REMOVED lines=28> */
.L_x_34773:
        /* <DEDUP_REMOVED lines=12> */
[----:B------:R-:W1:Y:S02]  /*1900*/  F2I.FTZ.TRUNC.NTZ R4, R4 ;  /* 0x0000000400047305 */ /* 0x000e64000021f100 */
[----:B-1----:R-:W-:Y:S01]  /*1910*/  PRMT R24, R4, 0x7610, R24 ;  /* 0x0000761004187816 */ /* 0x002fe20000000018 */
[----:B------:R-:W-:Y:S06]  /*1920*/  BRA `(.L_x_34762) ;  /* 0x0000000400c07947 */ /* 0x000fec0003800000 */
.L_x_34772:
[----:B------:R-:W2:Y:S02]  /*1930*/  LDG.E.U16 R0, desc[UR36][R2.64] ;  /* 0x0000002402007981 */ /* 0x000ea4000c1e1500 */
[----:B--2---:R-:W-:-:S06]  /*1940*/  IMAD.U32 R0, R0, 0x10000, RZ ;  /* 0x0001000000007824 */ /* 0x004fcc00078e00ff */
[----:B------:R-:W1:Y:S02]  /*1950*/  F2I.FTZ.TRUNC.NTZ R0, R0 ;  /* 0x0000000000007305 */ /* 0x000e64000021f100 */
[----:B-1----:R-:W-:Y:S01]  /*1960*/  PRMT R24, R0, 0x7610, R24 ;  /* 0x0000761000187816 */ /* 0x002fe20000000018 */
[----:B------:R-:W-:Y:S06]  /*1970*/  BRA `(.L_x_34762) ;  /* 0x0000000400ac7947 */ /* 0x000fec0003800000 */
.L_x_34769:
        /* <DEDUP_REMOVED lines=10> */
.L_x_34776:
        /* <DEDUP_REMOVED lines=21> */
.L_x_34780:
[----:B------:R-:W-:Y:S05]  /*1b70*/  BSYNC B1 ;  /* 0x0000000000017941 */ /* 0x000fea0003800000 */
.L_x_34779:
[----:B------:R-:W-:Y:S01]  /*1b80*/  LEA R3, R0, 0x3b800000, 0x17 ;  /* 0x3b80000000037811 */ /* 0x000fe200078eb8ff */
[----:B------:R-:W-:-:S05]  /*1b90*/  IMAD.SHL.U32 R0, R2, 0x100000, RZ ;  /* 0x0010000002007824 */ /* 0x000fca00078e00ff */
[----:B------:R-:W-:-:S07]  /*1ba0*/  LOP3.LUT R0, R3, R0, R4, 0xfe, !PT ;  /* 0x0000000003007212 */ /* 0x000fce00078efe04 */
.L_x_34778:
[----:B------:R-:W-:Y:S05]  /*1bb0*/  BSYNC B0 ;  /* 0x0000000000007941 */ /* 0x000fea0003800000 */
.L_x_34777:
[----:B------:R-:W1:Y:S02]  /*1bc0*/  F2I.FTZ.TRUNC.NTZ R0, R0 ;  /* 0x0000000000007305 */ /* 0x000e64000021f100 */
[----:B-1----:R-:W-:Y:S01]  /*1bd0*/  PRMT R24, R0, 0x7610, R24 ;  /* 0x0000761000187816 */ /* 0x002fe20000000018 */
[----:B------:R-:W-:Y:S06]  /*1be0*/  BRA `(.L_x_34762) ;  /* 0x0000000400107947 */ /* 0x000fec0003800000 */
.L_x_34775:
        /* <DEDUP_REMOVED lines=21> */
.L_x_34784:
[----:B------:R-:W-:Y:S05]  /*1d40*/  BSYNC B1 ;  /* 0x0000000000017941 */ /* 0x000fea0003800000 */
.L_x_34783:
[----:B------:R-:W-:Y:S01]  /*1d50*/  LEA R3, R0, 0x37800000, 0x17 ;  /* 0x3780000000037811 */ /* 0x000fe200078eb8ff */
[----:B------:R-:W-:-:S05]  /*1d60*/  IMAD.SHL.U32 R0, R2, 0x200000, RZ ;  /* 0x0020000002007824 */ /* 0x000fca00078e00ff */
[----:B------:R-:W-:-:S07]  /*1d70*/  LOP3.LUT R0, R3, R0, R4, 0xfe, !PT ;  /* 0x0000000003007212 */ /* 0x000fce00078efe04 */
.L_x_34782:
[----:B------:R-:W-:Y:S05]  /*1d80*/  BSYNC B0 ;  /* 0x0000000000007941 */ /* 0x000fea0003800000 */
.L_x_34781:
[----:B------:R-:W1:Y:S02]  /*1d90*/  F2I.FTZ.TRUNC.NTZ R0, R0 ;  /* 0x0000000000007305 */ /* 0x000e64000021f100 */
[----:B-1----:R-:W-:Y:S01]  /*1da0*/  PRMT R24, R0, 0x7610, R24 ;  /* 0x0000761000187816 */ /* 0x002fe20000000018 */
[----:B------:R-:W-:Y:S06]  /*1db0*/  BRA `(.L_x_34762) ;  /* 0x00000000009c7947 */ /* 0x000fec0003800000 */
.L_x_34774:
        /* <DEDUP_REMOVED lines=14> */
.L_x_34788:
[----:B------:R-:W-:Y:S05]  /*1ea0*/  BSYNC B0 ;  /* 0x0000000000007941 */ /* 0x000fea0003800000 */
.L_x_34787:
[----:B------:R-:W1:Y:S02]  /*1eb0*/  F2I.FTZ.TRUNC.NTZ R0, R0 ;  /* 0x0000000000007305 */ /* 0x000e64000021f100 */
[----:B-1----:R-:W-:Y:S01]  /*1ec0*/  PRMT R24, R0, 0x7610, R24 ;  /* 0x0000761000187816 */ /* 0x002fe20000000018 */
[----:B------:R-:W-:Y:S06]  /*1ed0*/  BRA `(.L_x_34762) ;  /* 0x0000000000547947 */ /* 0x000fec0003800000 */
.L_x_34761:
        /* <DEDUP_REMOVED lines=16> */
.L_x_34789:
[----:B------:R-:W-:Y:S01]  /*1fe0*/  PRMT R24, RZ, 0x7610, R24 ;  /* 0x00007610ff187816 */ /* 0x000fe20000000018 */
[----:B------:R-:W-:Y:S06]  /*1ff0*/  BRA `(.L_x_34762) ;  /* 0x00000000000c7947 */ /* 0x000fec0003800000 */
.L_x_34786:
[----:B------:R1:W5:Y:S01]  /*2000*/  LDG.E.U16 R24, desc[UR36][R2.64] ;  /* 0x0000002402187981 */ /* 0x000362000c1e1500 */
[----:B------:R-:W-:Y:S05]  /*2010*/  BRA `(.L_x_34762) ;  /* 0x0000000000047947 */ /* 0x000fea0003800000 */
.L_x_34785:
[----:B------:R1:W5:Y:S02]  /*2020*/  LDG.E.U16 R24, desc[UR36][R2.64] ;  /* 0x0000002402187981 */ /* 0x000364000c1e1500 */
.L_x_34762:
        /* <DEDUP_REMOVED lines=18> */
.L_x_34793:
[----:B------:R0:W5:Y:S01]  /*2150*/  LDG.E.U8 R18, desc[UR36][R2.64] ;  /* 0x0000002402127981 */ /* 0x000162000c1e1100 */
[----:B------:R-:W-:Y:S05]  /*2160*/  BRA `(.L_x_34795) ;  /* 0x0000000c00547947 */ /* 0x000fea0003800000 */
.L_x_34792:
        /* <DEDUP_REMOVED lines=8> */
.L_x_34797:
[----:B------:R0:W5:Y:S01]  /*21f0*/  LDG.E.U16 R18, desc[UR36][R2.64] ;  /* 0x0000002402127981 */ /* 0x000162000c1e1500 */
[----:B------:R-:W-:Y:S05]  /*2200*/  BRA `(.L_x_34795) ;  /* 0x0000000c002c7947 */ /* 0x000fea0003800000 */
.L_x_34796:
[----:B------:R0:W5:Y:S01]  /*2210*/  LDG.E.U16 R18, desc[UR36][R2.64] ;  /* 0x0000002402127981 */ /* 0x000162000c1e1500 */
[----:B------:R-:W-:Y:S05]  /*2220*/  BRA `(.L_x_34795) ;  /* 0x0000000c00247947 */ /* 0x000fea0003800000 */
.L_x_34791:
        /* <DEDUP_REMOVED lines=9> */
.L_x_34799:
[----:B------:R-:W2:Y:S02]  /*22c0*/  LDG.E.U16 R0, desc[UR36][R2.64] ;  /* 0x0000002402007981 */ /* 0x000ea4000c1e1500 */
[----:B--2---:R-:W-:-:S06]  /*22d0*/  HADD2.F32 R0, -RZ, R0.H0_H0 ;  /* 0x20000000ff007230 */ /* 0x004fcc0000004100 */
[----:B------:R-:W0:Y:S02]  /*22e0*/  F2I.FTZ.TRUNC.NTZ R0, R0 ;  /* 0x0000000000007305 */ /* 0x000e24000021f100 */
[----:B0-----:R-:W-:Y:S01]  /*22f0*/  PRMT R18, R0, 0x7610, R18 ;  /* 0x0000761000127816 */ /* 0x001fe20000000012 */
[----:B------:R-:W-:Y:S06]  /*2300*/  BRA `(.L_x_34795) ;  /* 0x0000000800ec7947 */ /* 0x000fec0003800000 */
.L_x_34798:
        /* <DEDUP_REMOVED lines=9> */
.L_x_34801:
[----:B------:R-:W2:Y:S02]  /*23a0*/  LDG.E.U16 R2, desc[UR36][R2.64] ;  /* 0x0000002402027981 */ /* 0x000ea4000c1e1500 */
[----:B--2---:R-:W-:-:S06]  /*23b0*/  HADD2.F32 R0, -RZ, R2.H0_H0 ;  /* 0x20000002ff007230 */ /* 0x004fcc0000004100 */
[----:B------:R-:W0:Y:S02]  /*23c0*/  F2I.FTZ.TRUNC.NTZ R0, R0 ;  /* 0x0000000000007305 */ /* 0x000e24000021f100 */
[----:B0-----:R-:W-:Y:S01]  /*23d0*/  PRMT R18, R0, 0x7610, R18 ;  /* 0x0000761000127816 */ /* 0x001fe20000000012 */
[----:B------:R-:W-:Y:S06]  /*23e0*/  BRA `(.L_x_34795) ;  /* 0x0000000800b47947 */ /* 0x000fec0003800000 */
.L_x_34800:
[----:B------:R-:W2:Y:S02]  /*23f0*/  LDG.E.64 R2, desc[UR36][R2.64] ;  /* 0x0000002402027981 */ /* 0x000ea4000c1e1b00 */
[----:B--2---:R4:W0:Y:S01]  /*2400*/  F2I.F64.TRUNC R18, R2 ;  /* 0x0000000200127311 */ /* 0x004822000030d100 */
[----:B------:R-:W-:Y:S05]  /*2410*/  BRA `(.L_x_34795) ;  /* 0x0000000800a87947 */ /* 0x000fea0003800000 */
.L_x_34790:
        /* <DEDUP_REMOVED lines=12> */
.L_x_34804:
[----:B------:R-:W2:Y:S02]  /*24e0*/  LDG.E.64 R2, desc[UR36][R2.64] ;  /* 0x0000002402027981 */ /* 0x000ea4000c1e1b00 */
[----:B--2---:R0:W1:Y:S01]  /*24f0*/  F2I.F64.TRUNC R18, R2 ;  /* 0x0000000200127311 */ /* 0x004062000030d100 */
[----:B------:R-:W-:Y:S05]  /*2500*/  BRA `(.L_x_34795) ;  /* 0x00000008006c7947 */ /* 0x000fea0003800000 */
.L_x_34803:
        /* <DEDUP_REMOVED lines=28> */
.L_x_34806:
        /* <DEDUP_REMOVED lines=15> */
.L_x_34805:
[----:B------:R-:W2:Y:S02]  /*27c0*/  LDG.E.U16 R0, desc[UR36][R2.64] ;  /* 0x0000002402007981 */ /* 0x000ea4000c1e1500 */
[----:B--2---:R-:W-:-:S06]  /*27d0*/  IMAD.U32 R0, R0, 0x10000, RZ ;  /* 0x0001000000007824 */ /* 0x004fcc00078e00ff */
[----:B------:R-:W0:Y:S02]  /*27e0*/  F2I.FTZ.TRUNC.NTZ R0, R0 ;  /* 0x0000000000007305 */ /* 0x000e24000021f100 */
[----:B0-----:R-:W-:Y:S01]  /*27f0*/  PRMT R18, R0, 0x7610, R18 ;  /* 0x0000761000127816 */ /* 0x001fe20000000012 */
[----:B------:R-:W-:Y:S06]  /*2800*/  BRA `(.L_x_34795) ;  /* 0x0000000400ac7947 */ /* 0x000fec0003800000 */
.L_x_34802:
        /* <DEDUP_REMOVED lines=10> */
.L_x_34809:
        /* <DEDUP_REMOVED lines=21> */
.L_x_34813:
[----:B------:R-:W-:Y:S05]  /*2a00*/  BSYNC B1 ;  /* 0x0000000000017941 */ /* 0x000fea0003800000 */
.L_x_34812:
[----:B------:R-:W-:Y:S01]  /*2a10*/  LEA R3, R0, 0x3b800000, 0x17 ;  /* 0x3b80000000037811 */ /* 0x000fe200078eb8ff */
[----:B------:R-:W-:-:S05]  /*2a20*/  IMAD.SHL.U32 R0, R2, 0x100000, RZ ;  /* 0x0010000002007824 */ /* 0x000fca00078e00ff */
[----:B------:R-:W-:-:S07]  /*2a30*/  LOP3.LUT R0, R3, R0, R4, 0xfe, !PT ;  /* 0x0000000003007212 */ /* 0x000fce00078efe04 */
.L_x_34811:
[----:B------:R-:W-:Y:S05]  /*2a40*/  BSYNC B0 ;  /* 0x0000000000007941 */ /* 0x000fea0003800000 */
.L_x_34810:
[----:B------:R-:W0:Y:S02]  /*2a50*/  F2I.FTZ.TRUNC.NTZ R0, R0 ;  /* 0x0000000000007305 */ /* 0x000e24000021f100 */
[----:B0-----:R-:W-:Y:S01]  /*2a60*/  PRMT R18, R0, 0x7610, R18 ;  /* 0x0000761000127816 */ /* 0x001fe20000000012 */
[----:B------:R-:W-:Y:S06]  /*2a70*/  BRA `(.L_x_34795) ;  /* 0x0000000400107947 */ /* 0x000fec0003800000 */
.L_x_34808:
        /* <DEDUP_REMOVED lines=21> */
.L_x_34817:
[----:B------:R-:W-:Y:S05]  /*2bd0*/  BSYNC B1 ;  /* 0x0000000000017941 */ /* 0x000fea0003800000 */
.L_x_34816:
[----:B------:R-:W-:Y:S01]  /*2be0*/  LEA R3, R0, 0x37800000, 0x17 ;  /* 0x3780000000037811 */ /* 0x000fe200078eb8ff */
[----:B------:R-:W-:-:S05]  /*2bf0*/  IMAD.SHL.U32 R0, R2, 0x200000, RZ ;  /* 0x0020000002007824 */ /* 0x000fca00078e00ff */
[----:B------:R-:W-:-:S07]  /*2c00*/  LOP3.LUT R0, R3, R0, R4, 0xfe, !PT ;  /* 0x0000000003007212 */ /* 0x000fce00078efe04 */
.L_x_34815:
[----:B------:R-:W-:Y:S05]  /*2c10*/  BSYNC B0 ;  /* 0x0000000000007941 */ /* 0x000fea0003800000 */
.L_x_34814:
[----:B------:R-:W0:Y:S02]  /*2c20*/  F2I.FTZ.TRUNC.NTZ R0, R0 ;  /* 0x0000000000007305 */ /* 0x000e24000021f100 */
[----:B0-----:R-:W-:Y:S01]  /*2c30*/  PRMT R18, R0, 0x7610, R18 ;  /* 0x0000761000127816 */ /* 0x001fe20000000012 */
[----:B------:R-:W-:Y:S06]  /*2c40*/  BRA `(.L_x_34795) ;  /* 0x00000000009c7947 */ /* 0x000fec0003800000 */
.L_x_34807:
        /* <DEDUP_REMOVED lines=14> */
.L_x_34821:
[----:B------:R-:W-:Y:S05]  /*2d30*/  BSYNC B0 ;  /* 0x0000000000007941 */ /* 0x000fea0003800000 */
.L_x_34820:
[----:B------:R-:W0:Y:S02]  /*2d40*/  F2I.FTZ.TRUNC.NTZ R0, R0 ;  /* 0x0000000000007305 */ /* 0x000e24000021f100 */
[----:B0-----:R-:W-:Y:S01]  /*2d50*/  PRMT R18, R0, 0x7610, R18 ;  /* 0x0000761000127816 */ /* 0x001fe20000000012 */
[----:B------:R-:W-:Y:S06]  /*2d60*/  BRA `(.L_x_34795) ;  /* 0x0000000000547947 */ /* 0x000fec0003800000 */
.L_x_34794:
        /* <DEDUP_REMOVED lines=16> */
.L_x_34822:
[----:B------:R-:W-:Y:S01]  /*2e70*/  PRMT R18, RZ, 0x7610, R18 ;  /* 0x00007610ff127816 */ /* 0x000fe20000000012 */
[----:B------:R-:W-:Y:S06]  /*2e80*/  BRA `(.L_x_34795) ;  /* 0x00000000000c7947 */ /* 0x000fec0003800000 */
.L_x_34819:
[----:B------:R0:W5:Y:S01]  /*2e90*/  LDG.E.U16 R18, desc[UR36][R2.64] ;  /* 0x0000002402127981 */ /* 0x000162000c1e1500 */
[----:B------:R-:W-:Y:S05]  /*2ea0*/  BRA `(.L_x_34795) ;  /* 0x0000000000047947 */ /* 0x000fea0003800000 */
.L_x_34818:
[----:B------:R0:W5:Y:S02]  /*2eb0*/  LDG.E.U16 R18, desc[UR36][R2.64] ;  /* 0x0000002402127981 */ /* 0x000164000c1e1500 */
.L_x_34795:
[----:B------:R-:W-:Y:S01]  /*2ec0*/  ISETP.NE.AND P0, PT, R16, RZ, PT ;  /* 0x000000ff1000720c */ /* 0x000fe20003f05270 */
[----:B------:R-:W-:-:S03]  /*2ed0*/  VIADD R25, R25, 0x80 ;  /* 0x0000008019197836 */ /* 0x000fc60000000000 */
[----:B------:R-:W-:-:S09]  /*2ee0*/  SEL R29, RZ, 0x1, !P0 ;  /* 0x00000001ff1d7807 */ /* 0x000fd20004000000 */
.L_x_34723:
[----:B------:R-:W-:Y:S05]  /*2ef0*/  BSYNC B6 ;  /* 0x0000000000067941 */ /* 0x000fea0003800000 */
.L_x_34722:
[----:B------:R-:W-:Y:S01]  /*2f00*/  ISETP.GE.AND P0, PT, R25, R26, PT ;  /* 0x0000001a1900720c */ /* 0x000fe20003f06270 */
[----:B------:R-:W-:Y:S01]  /*2f10*/  BSSY B6, `(.L_x_34823) ;  /* 0x00002e3000067945 */ /* 0x000fe20003800000 */
[----:B0-2-4-:R-:W-:Y:S02]  /*2f20*/  PRMT R2, RZ, 0x7610, R2 ;  /* 0x00007610ff027816 */ /* 0x015fe40000000002 */
        /* <DEDUP_REMOVED lines=23> */
.L_x_34828:
[----:B------:R-:W2:Y:S02]  /*30a0*/  LDG.E.U8 R2, desc[UR36][R2.64] ;  /* 0x0000002402027981 */ /* 0x000ea4000c1e1100 */
[----:B--2---:R-:W-:-:S04]  /*30b0*/  ISETP.NE.AND P0, PT, R2, RZ, PT ;  /* 0x000000ff0200720c */ /* 0x004fc80003f05270 */
[----:B------:R-:W-:Y:S01]  /*30c0*/  P2R R17, PR, RZ, 0x1 ;  /* 0x00000001ff117803 */ /* 0x000fe20000000000 */
[----:B------:R-:W-:Y:S08]  /*30d0*/  BRA `(.L_x_34830) ;  /* 0x0000000c00c47947 */ /* 0x000ff00003800000 */
.L_x_34827:
        /* <DEDUP_REMOVED lines=11> */
.L_x_34832:
[----:B------:R-:W2:Y:S02]  /*3190*/  LDG.E R2, desc[UR36][R2.64] ;  /* 0x0000002402027981 */ /* 0x000ea4000c1e1900 */
[----:B--2---:R-:W-:-:S04]  /*31a0*/  ISETP.NE.AND P0, PT, R2, RZ, PT ;  /* 0x000000ff0200720c */ /* 0x004fc80003f05270 */
[----:B------:R-:W-:Y:S01]  /*31b0*/  P2R R17, PR, RZ, 0x1 ;  /* 0x00000001ff117803 */ /* 0x000fe20000000000 */
[----:B------:R-:W-:Y:S08]  /*31c0*/  BRA `(.L_x_34830) ;  /* 0x0000000c00887947 */ /* 0x000ff00003800000 */
.L_x_34831:
[----:B------:R-:W2:Y:S02]  /*31d0*/  LDG.E.U16 R2, desc[UR36][R2.64] ;  /* 0x0000002402027981 */ /* 0x000ea4000c1e1500 */
[----:B--2---:R-:W-:-:S04]  /*31e0*/  ISETP.NE.AND P0, PT, R2, RZ, PT ;  /* 0x000000ff0200720c */ /* 0x004fc80003f05270 */
[----:B------:R-:W-:Y:S01]  /*31f0*/  P2R R17, PR, RZ, 0x1 ;  /* 0x00000001ff117803 */ /* 0x000fe20000000000 */
[----:B------:R-:W-:Y:S08]  /*3200*/  BRA `(.L_x_34830) ;  /* 0x0000000c00787947 */ /* 0x000ff00003800000 */
.L_x_34826:
        /* <DEDUP_REMOVED lines=10> */
.L_x_34834:
[----:B------:R-:W2:Y:S02]  /*32b0*/  LDG.E.U16 R0, desc[UR36][R2.64] ;  /* 0x0000002402007981 */ /* 0x000ea4000c1e1500 */
[----:B--2---:R-:W-:-:S05]  /*32c0*/  HADD2.F32 R0, -RZ, R0.H0_H0 ;  /* 0x20000000ff007230 */ /* 0x004fca0000004100 */
[----:B------:R-:W-:-:S04]  /*32d0*/  FSETP.NEU.FTZ.AND P0, PT, R0, RZ, PT ;  /* 0x000000ff0000720b */ /* 0x000fc80003f1d000 */
[----:B------:R-:W-:Y:S01]  /*32e0*/  P2R R17, PR, RZ, 0x1 ;  /* 0x00000001ff117803 */ /* 0x000fe20000000000 */
[----:B------:R-:W-:Y:S08]  /*32f0*/  BRA `(.L_x_34830) ;  /* 0x0000000c003c7947 */ /* 0x000ff00003800000 */
.L_x_34833:
        /* <DEDUP_REMOVED lines=12> */
.L_x_34836:
        /* <DEDUP_REMOVED lines=11> */
.L_x_34835:
[----:B------:R-:W2:Y:S02]  /*3470*/  LDG.E.64 R2, desc[UR36][R2.64] ;  /* 0x0000002402027981 */ /* 0x000ea4000c1e1b00 */
[----:B--2---:R-:W-:-:S06]  /*3480*/  DSETP.NEU.AND P0, PT, R2, RZ, PT ;  /* 0x000000ff0200722a */ /* 0x004fcc0003f0d000 */
[----:B------:R-:W-:Y:S01]  /*3490*/  P2R R17, PR, RZ, 0x1 ;  /* 0x00000001ff117803 */ /* 0x000fe20000000000 */
[----:B------:R-:W-:Y:S07]  /*34a0*/  BRA `(.L_x_34830) ;  /* 0x0000000800d07947 */ /* 0x000fee0003800000 */
.L_x_34825:
        /* <DEDUP_REMOVED lines=12> */
.L_x_34839:
[----:B------:R-:W2:Y:S02]  /*3570*/  LDG.E.128 R4, desc[UR36][R2.64] ;  /* 0x0000002402047981 */ /* 0x000ea4000c1e1d00 */
[----:B--2---:R-:W-:-:S06]  /*3580*/  DSETP.NEU.AND P0, PT, R6, RZ, PT ;  /* 0x000000ff0600722a */ /* 0x004fcc0003f0d000 */
[----:B------:R-:W-:-:S06]  /*3590*/  DSETP.NEU.OR P0, PT, R4, RZ, P0 ;  /* 0x000000ff0400722a */ /* 0x000fcc000070d400 */
[----:B------:R-:W-:Y:S01]  /*35a0*/  P2R R17, PR, RZ, 0x1 ;  /* 0x00000001ff117803 */ /* 0x000fe20000000000 */
[----:B------:R-:W-:Y:S07]  /*35b0*/  BRA `(.L_x_34830) ;  /* 0x00000008008c7947 */ /* 0x000fee0003800000 */
.L_x_34838:
        /* <DEDUP_REMOVED lines=28> */
.L_x_34841:
        /* <DEDUP_REMOVED lines=15> */
.L_x_34840:
[----:B------:R-:W2:Y:S02]  /*3870*/  LDG.E.U16 R0, desc[UR36][R2.64] ;  /* 0x0000002402007981 */ /* 0x000ea4000c1e1500 */
[----:B--2---:R-:W-:-:S05]  /*3880*/  IMAD.U32 R0, R0, 0x10000, RZ ;  /* 0x0001000000007824 */ /* 0x004fca00078e00ff */
[----:B------:R-:W-:-:S04]  /*3890*/  FSETP.NEU.FTZ.AND P0, PT, R0, RZ, PT ;  /* 0x000000ff0000720b */ /* 0x000fc80003f1d000 */
[----:B------:R-:W-:Y:S01]  /*38a0*/  P2R R17, PR, RZ, 0x1 ;  /* 0x00000001ff117803 */ /* 0x000fe20000000000 */
[----:B------:R-:W-:Y:S08]  /*38b0*/  BRA `(.L_x_34830) ;  /* 0x0000000400cc7947 */ /* 0x000ff00003800000 */
.L_x_34837:
        /* <DEDUP_REMOVED lines=12> */
.L_x_34844:
        /* <DEDUP_REMOVED lines=21> */
.L_x_34848:
[----:B------:R-:W-:Y:S05]  /*3ad0*/  BSYNC B1 ;  /* 0x0000000000017941 */ /* 0x000fea0003800000 */
.L_x_34847:
[----:B------:R-:W-:Y:S01]  /*3ae0*/  LEA R3, R0, 0x3b800000, 0x17 ;  /* 0x3b80000000037811 */ /* 0x000fe200078eb8ff */
[----:B------:R-:W-:-:S05]  /*3af0*/  IMAD.SHL.U32 R0, R2, 0x100000, RZ ;  /* 0x0010000002007824 */ /* 0x000fca00078e00ff */
[----:B------:R-:W-:-:S07]  /*3b00*/  LOP3.LUT R0, R3, R0, R4, 0xfe, !PT ;  /* 0x0000000003007212 */ /* 0x000fce00078efe04 */
.L_x_34846:
[----:B------:R-:W-:Y:S05]  /*3b10*/  BSYNC B0 ;  /* 0x0000000000007941 */ /* 0x000fea0003800000 */
.L_x_34845:
[----:B------:R-:W-:-:S04]  /*3b20*/  FSETP.NEU.FTZ.AND P0, PT, R0, RZ, PT ;  /* 0x000000ff0000720b */ /* 0x000fc80003f1d000 */
[----:B------:R-:W-:Y:S01]  /*3b30*/  P2R R17, PR, RZ, 0x1 ;  /* 0x00000001ff117803 */ /* 0x000fe20000000000 */
[----:B------:R-:W-:Y:S08]  /*3b40*/  BRA `(.L_x_34830) ;  /* 0x0000000400287947 */ /* 0x000ff00003800000 */
.L_x_34843:
        /* <DEDUP_REMOVED lines=21> */
.L_x_34852:
[----:B------:R-:W-:Y:S05]  /*3ca0*/  BSYNC B1 ;  /* 0x0000000000017941 */ /* 0x000fea0003800000 */
.L_x_34851:
[----:B------:R-:W-:Y:S01]  /*3cb0*/  LEA R3, R0, 0x37800000, 0x17 ;  /* 0x3780000000037811 */ /* 0x000fe200078eb8ff */
[----:B------:R-:W-:-:S05]  /*3cc0*/  IMAD.SHL.U32 R0, R2, 0x200000, RZ ;  /* 0x0020000002007824 */ /* 0x000fca00078e00ff */
[----:B------:R-:W-:-:S07]  /*3cd0*/  LOP3.LUT R0, R3, R0, R4, 0xfe, !PT ;  /* 0x0000000003007212 */ /* 0x000fce00078efe04 */
.L_x_34850:
[----:B------:R-:W-:Y:S05]  /*3ce0*/  BSYNC B0 ;  /* 0x0000000000007941 */ /* 0x000fea0003800000 */
.L_x_34849:
[----:B------:R-:W-:-:S04]  /*3cf0*/  FSETP.NEU.FTZ.AND P0, PT, R0, RZ, PT ;  /* 0x000000ff0000720b */ /* 0x000fc80003f1d000 */
[----:B------:R-:W-:Y:S01]  /*3d00*/  P2R R17, PR, RZ, 0x1 ;  /* 0x00000001ff117803 */ /* 0x000fe20000000000 */
[----:B------:R-:W-:Y:S08]  /*3d10*/  BRA `(.L_x_34830) ;  /* 0x0000000000b47947 */ /* 0x000ff00003800000 */
.L_x_34842:
        /* <DEDUP_REMOVED lines=14> */
.L_x_34856:
[----:B------:R-:W-:Y:S05]  /*3e00*/  BSYNC B0 ;  /* 0x0000000000007941 */ /* 0x000fea0003800000 */
.L_x_34855:
[----:B------:R-:W-:-:S04]  /*3e10*/  FSETP.NEU.FTZ.AND P0, PT, R0, RZ, PT ;  /* 0x000000ff0000720b */ /* 0x000fc80003f1d000 */
[----:B------:R-:W-:Y:S01]  /*3e20*/  P2R R17, PR, RZ, 0x1 ;  /* 0x00000001ff117803 */ /* 0x000fe20000000000 */
[----:B------:R-:W-:Y:S08]  /*3e30*/  BRA `(.L_x_34830) ;  /* 0x00000000006c7947 */ /* 0x000ff00003800000 */
.L_x_34829:
        /* <DEDUP_REMOVED lines=16> */
.L_x_34857:
[----:B------:R-:W-:-:S04]  /*3f40*/  PLOP3.LUT P0, PT, PT, PT, PT, 0x8, 0x0 ;  /* 0x000000000000781c */ /* 0x000fc80003f0e170 */
[----:B------:R-:W-:Y:S01]  /*3f50*/  P2R R17, PR, RZ, 0x1 ;  /* 0x00000001ff117803 */ /* 0x000fe20000000000 */
[----:B------:R-:W-:Y:S08]  /*3f60*/  BRA `(.L_x_34830) ;  /* 0x0000000000207947 */ /* 0x000ff00003800000 */
.L_x_34854:
[----:B------:R-:W2:Y:S02]  /*3f70*/  LDG.E.64 R2, desc[UR36][R2.64] ;  /* 0x0000002402027981 */ /* 0x000ea4000c1e1b00 */
[----:B--2---:R-:W-:-:S04]  /*3f80*/  ISETP.NE.U32.AND P0, PT, R2, RZ, PT ;  /* 0x000000ff0200720c */ /* 0x004fc80003f05070 */
[----:B------:R-:W-:-:S04]  /*3f90*/  ISETP.NE.AND.EX P0, PT, R3, RZ, PT, P0 ;  /* 0x000000ff0300720c */ /* 0x000fc80003f05300 */
[----:B------:R-:W-:Y:S01]  /*3fa0*/  P2R R17, PR, RZ, 0x1 ;  /* 0x00000001ff117803 */ /* 0x000fe20000000000 */
[----:B------:R-:W-:Y:S08]  /*3fb0*/  BRA `(.L_x_34830) ;  /* 0x00000000000c7947 */ /* 0x000ff00003800000 */
.L_x_34853:
[----:B------:R-:W2:Y:S02]  /*3fc0*/  LDG.E R2, desc[UR36][R2.64] ;  /* 0x0000002402027981 */ /* 0x000ea4000c1e1900 */
[----:B--2---:R-:W-:-:S04]  /*3fd0*/  ISETP.NE.AND P0, PT, R2, RZ, PT ;  /* 0x000000ff0200720c */ /* 0x004fc80003f05270 */
[----:B------:R-:W-:-:S09]  /*3fe0*/  P2R R17, PR, RZ, 0x1 ;  /* 0x00000001ff117803 */ /* 0x000fd20000000000 */
.L_x_34830:
        /* <DEDUP_REMOVED lines=18> */
.L_x_34861:
[----:B------:R0:W5:Y:S01]  /*4110*/  LDG.E.U8 R2, desc[UR36][R4.64] ;  /* 0x0000002404027981 */ /* 0x000162000c1e1100 */
[----:B------:R-:W-:Y:S05]  /*4120*/  BRA `(.L_x_34863) ;  /* 0x0000000c00547947 */ /* 0x000fea0003800000 */
.L_x_34860:
        /* <DEDUP_REMOVED lines=8> */
.L_x_34865:
[----:B------:R0:W5:Y:S01]  /*41b0*/  LDG.E.U16 R2, desc[UR36][R4.64] ;  /* 0x0000002404027981 */ /* 0x000162000c1e1500 */
[----:B------:R-:W-:Y:S05]  /*41c0*/  BRA `(.L_x_34863) ;  /* 0x0000000c002c7947 */ /* 0x000fea0003800000 */
.L_x_34864:
[----:B------:R0:W5:Y:S01]  /*41d0*/  LDG.E.U16 R2, desc[UR36][R4.64] ;  /* 0x0000002404027981 */ /* 0x000162000c1e1500 */
[----:B------:R-:W-:Y:S05]  /*41e0*/  BRA `(.L_x_34863) ;  /* 0x0000000c00247947 */ /* 0x000fea0003800000 */
.L_x_34859:
        /* <DEDUP_REMOVED lines=9> */
.L_x_34867:
[----:B------:R-:W2:Y:S02]  /*4280*/  LDG.E.U16 R0, desc[UR36][R4.64] ;  /* 0x0000002404007981 */ /* 0x000ea4000c1e1500 */
[----:B--2---:R-:W-:-:S06]  /*4290*/  HADD2.F32 R0, -RZ, R0.H0_H0 ;  /* 0x20000000ff007230 */ /* 0x004fcc0000004100 */
[----:B------:R-:W0:Y:S02]  /*42a0*/  F2I.FTZ.TRUNC.NTZ R0, R0 ;  /* 0x0000000000007305 */ /* 0x000e24000021f100 */
[----:B0-----:R-:W-:Y:S01]  /*42b0*/  PRMT R2, R0, 0x7610, R2 ;  /* 0x0000761000027816 */ /* 0x001fe20000000002 */
[----:B------:R-:W-:Y:S06]  /*42c0*/  BRA `(.L_x_34863) ;  /* 0x0000000800ec7947 */ /* 0x000fec0003800000 */
.L_x_34866:
        /* <DEDUP_REMOVED lines=9> */
.L_x_34869:
[----:B------:R-:W2:Y:S02]  /*4360*/  LDG.E.U16 R4, desc[UR36][R4.64] ;  /* 0x0000002404047981 */ /* 0x000ea4000c1e1500 */
[----:B--2---:R-:W-:-:S06]  /*4370*/  HADD2.F32 R0, -RZ, R4.H0_H0 ;  /* 0x20000004ff007230 */ /* 0x004fcc0000004100 */
[----:B------:R-:W0:Y:S02]  /*4380*/  F2I.FTZ.TRUNC.NTZ R0, R0 ;  /* 0x0000000000007305 */ /* 0x000e24000021f100 */
[----:B0-----:R-:W-:Y:S01]  /*4390*/  PRMT R2, R0, 0x7610, R2 ;  /* 0x0000761000027816 */ /* 0x001fe20000000002 */
[----:B------:R-:W-:Y:S06]  /*43a0*/  BRA `(.L_x_34863) ;  /* 0x0000000800b47947 */ /* 0x000fec0003800000 */
.L_x_34868:
[----:B------:R-:W2:Y:S02]  /*43b0*/  LDG.E.64 R4, desc[UR36][R4.64] ;  /* 0x0000002404047981 */ /* 0x000ea4000c1e1b00 */
[----:B--2---:R0:W2:Y:S01]  /*43c0*/  F2I.F64.TRUNC R2, R4 ;  /* 0x0000000400027311 */ /* 0x0040a2000030d100 */
[----:B------:R-:W-:Y:S05]  /*43d0*/  BRA `(.L_x_34863) ;  /* 0x0000000800a87947 */ /* 0x000fea0003800000 */
.L_x_34858:
        /* <DEDUP_REMOVED lines=12> */
.L_x_34872:
[----:B------:R-:W2:Y:S02]  /*44a0*/  LDG.E.64 R4, desc[UR36][R4.64] ;  /* 0x0000002404047981 */ /* 0x000ea4000c1e1b00 */
[----:B--2---:R0:W2:Y:S01]  /*44b0*/  F2I.F64.TRUNC R2, R4 ;  /* 0x0000000400027311 */ /* 0x0040a2000030d100 */
[----:B------:R-:W-:Y:S05]  /*44c0*/  BRA `(.L_x_34863) ;  /* 0x00000008006c7947 */ /* 0x000fea0003800000 */
.L_x_34871:
        /* <DEDUP_REMOVED lines=26> */
[----:B0-----:R-:W-:Y:S01]  /*4670*/  PRMT R2, R3, 0x7610, R2 ;  /* 0x0000761003027816 */ /* 0x001fe20000000002 */
[----:B------:R-:W-:Y:S06]  /*4680*/  BRA `(.L_x_34863) ;  /* 0x0000000400fc7947 */ /* 0x000fec0003800000 */
.L_x_34874:
        /* <DEDUP_REMOVED lines=15> */
.L_x_34873:
[----:B------:R-:W2:Y:S02]  /*4780*/  LDG.E.U16 R0, desc[UR36][R4.64] ;  /* 0x0000002404007981 */ /* 0x000ea4000c1e1500 */
[----:B--2---:R-:W-:-:S06]  /*4790*/  IMAD.U32 R0, R0, 0x10000, RZ ;  /* 0x0001000000007824 */ /* 0x004fcc00078e00ff */
[----:B------:R-:W0:Y:S02]  /*47a0*/  F2I.FTZ.TRUNC.NTZ R0, R0 ;  /* 0x0000000000007305 */ /* 0x000e24000021f100 */
[----:B0-----:R-:W-:Y:S01]  /*47b0*/  PRMT R2, R0, 0x7610, R2 ;  /* 0x0000761000027816 */ /* 0x001fe20000000002 */
[----:B------:R-:W-:Y:S06]  /*47c0*/  BRA `(.L_x_34863) ;  /* 0x0000000400ac7947 */ /* 0x000fec0003800000 */
.L_x_34870:
        /* <DEDUP_REMOVED lines=10> */
.L_x_34877:
        /* <DEDUP_REMOVED lines=21> */
.L_x_34881:
[----:B------:R-:W-:Y:S05]  /*49c0*/  BSYNC B1 ;  /* 0x0000000000017941 */ /* 0x000fea0003800000 */
.L_x_34880:
[----:B------:R-:W-:Y:S01]  /*49d0*/  LEA R3, R0, 0x3b800000, 0x17 ;  /* 0x3b80000000037811 */ /* 0x000fe200078eb8ff */
[----:B------:R-:W-:-:S05]  /*49e0*/  IMAD.SHL.U32 R0, R2, 0x100000, RZ ;  /* 0x0010000002007824 */ /* 0x000fca00078e00ff */
[----:B------:R-:W-:-:S07]  /*49f0*/  LOP3.LUT R0, R3, R0, R4, 0xfe, !PT ;  /* 0x0000000003007212 */ /* 0x000fce00078efe04 */
.L_x_34879:
[----:B------:R-:W-:Y:S05]  /*4a00*/  BSYNC B0 ;  /* 0x0000000000007941 */ /* 0x000fea0003800000 */
.L_x_34878:
[----:B------:R-:W0:Y:S02]  /*4a10*/  F2I.FTZ.TRUNC.NTZ R0, R0 ;  /* 0x0000000000007305 */ /* 0x000e24000021f100 */
[----:B0-----:R-:W-:Y:S01]  /*4a20*/  PRMT R2, R0, 0x7610, R2 ;  /* 0x0000761000027816 */ /* 0x001fe20000000002 */
[----:B------:R-:W-:Y:S06]  /*4a30*/  BRA `(.L_x_34863) ;  /* 0x0000000400107947 */ /* 0x000fec0003800000 */
.L_x_34876:
        /* <DEDUP_REMOVED lines=21> */
.L_x_34885:
[----:B------:R-:W-:Y:S05]  /*4b90*/  BSYNC B1 ;  /* 0x0000000000017941 */ /* 0x000fea0003800000 */
.L_x_34884:
[----:B------:R-:W-:Y:S01]  /*4ba0*/  LEA R3, R0, 0x37800000, 0x17 ;  /* 0x3780000000037811 */ /* 0x000fe200078eb8ff */
[----:B------:R-:W-:-:S05]  /*4bb0*/  IMAD.SHL.U32 R0, R2, 0x200000, RZ ;  /* 0x0020000002007824 */ /* 0x000fca00078e00ff */
[----:B------:R-:W-:-:S07]  /*4bc0*/  LOP3.LUT R0, R3, R0, R4, 0xfe, !PT ;  /* 0x0000000003007212 */ /* 0x000fce00078efe04 */
.L_x_34883:
[----:B------:R-:W-:Y:S05]  /*4bd0*/  BSYNC B0 ;  /* 0x0000000000007941 */ /* 0x000fea0003800000 */
.L_x_34882:
[----:B------:R-:W0:Y:S02]  /*4be0*/  F2I.FTZ.TRUNC.NTZ R0, R0 ;  /* 0x0000000000007305 */ /* 0x000e24000021f100 */
[----:B0-----:R-:W-:Y:S01]  /*4bf0*/  PRMT R2, R0, 0x7610, R2 ;  /* 0x0000761000027816 */ /* 0x001fe20000000002 */
[----:B------:R-:W-:Y:S06]  /*4c00*/  BRA `(.L_x_34863) ;  /* 0x00000000009c7947 */ /* 0x000fec0003800000 */
.L_x_34875:
        /* <DEDUP_REMOVED lines=14> */
.L_x_34889:
[----:B------:R-:W-:Y:S05]  /*4cf0*/  BSYNC B0 ;  /* 0x0000000000007941 */ /* 0x000fea0003800000 */
.L_x_34888:
[----:B------:R-:W0:Y:S02]  /*4d00*/  F2I.FTZ.TRUNC.NTZ R0, R0 ;  /* 0x0000000000007305 */ /* 0x000e24000021f100 */
[----:B0-----:R-:W-:Y:S01]  /*4d10*/  PRMT R2, R0, 0x7610, R2 ;  /* 0x0000761000027816 */ /* 0x001fe20000000002 */
[----:B------:R-:W-:Y:S06]  /*4d20*/  BRA `(.L_x_34863) ;  /* 0x0000000000547947 */ /* 0x000fec0003800000 */
.L_x_34862:
        /* <DEDUP_REMOVED lines=16> */
.L_x_34890:
[----:B------:R-:W-:Y:S01]  /*4e30*/  PRMT R2, RZ, 0x7610, R2 ;  /* 0x00007610ff027816 */ /* 0x000fe20000000002 */
[----:B------:R-:W-:Y:S06]  /*4e40*/  BRA `(.L_x_34863) ;  /* 0x00000000000c7947 */ /* 0x000fec0003800000 */
.L_x_34887:
[----:B------:R0:W5:Y:S01]  /*4e50*/  LDG.E.U16 R2, desc[UR36][R4.64] ;  /* 0x0000002404027981 */ /* 0x000162000c1e1500 */
[----:B------:R-:W-:Y:S05]  /*4e60*/  BRA `(.L_x_34863) ;  /* 0x0000000000047947 */ /* 0x000fea0003800000 */
.L_x_34886:
[----:B------:R0:W5:Y:S02]  /*4e70*/  LDG.E.U16 R2, desc[UR36][R4.64] ;  /* 0x0000002404027981 */ /* 0x000164000c1e1500 */
.L_x_34863:
        /* <DEDUP_REMOVED lines=18> */
.L_x_34894:
[----:B------:R0:W5:Y:S01]  /*4fa0*/  LDG.E.U8 R16, desc[UR36][R4.64] ;  /* 0x0000002404107981 */ /* 0x000162000c1e1100 */
[----:B------:R-:W-:Y:S05]  /*4fb0*/  BRA `(.L_x_34896) ;  /* 0x0000000c00547947 */ /* 0x000fea0003800000 */
.L_x_34893:
        /* <DEDUP_REMOVED lines=8> */
.L_x_34898:
[----:B------:R0:W5:Y:S01]  /*5040*/  LDG.E.U16 R16, desc[UR36][R4.64] ;  /* 0x0000002404107981 */ /* 0x000162000c1e1500 */
[----:B------:R-:W-:Y:S05]  /*5050*/  BRA `(.L_x_34896) ;  /* 0x0000000c002c7947 */ /* 0x000fea0003800000 */
.L_x_34897:
[----:B------:R0:W5:Y:S01]  /*5060*/  LDG.E.U16 R16, desc[UR36][R4.64] ;  /* 0x0000002404107981 */ /* 0x000162000c1e1500 */
[----:B------:R-:W-:Y:S05]  /*5070*/  BRA `(.L_x_34896) ;  /* 0x0000000c00247947 */ /* 0x000fea0003800000 */
.L_x_34892:
        /* <DEDUP_REMOVED lines=9> */
.L_x_34900:
[----:B------:R-:W4:Y:S02]  /*5110*/  LDG.E.U16 R0, desc[UR36][R4.64] ;  /* 0x0000002404007981 */ /* 0x000f24000c1e1500 */
[----:B----4-:R-:W-:-:S06]  /*5120*/  HADD2.F32 R0, -RZ, R0.H0_H0 ;  /* 0x20000000ff007230 */ /* 0x010fcc0000004100 */
[----:B------:R-:W0:Y:S02]  /*5130*/  F2I.FTZ.TRUNC.NTZ R0, R0 ;  /* 0x0000000000007305 */ /* 0x000e24000021f100 */
[----:B0-----:R-:W-:Y:S01]  /*5140*/  PRMT R16, R0, 0x7610, R16 ;  /* 0x0000761000107816 */ /* 0x001fe20000000010 */
[----:B------:R-:W-:Y:S06]  /*5150*/  BRA `(.L_x_34896) ;  /* 0x0000000800ec7947 */ /* 0x000fec0003800000 */
.L_x_34899:
        /* <DEDUP_REMOVED lines=9> */
.L_x_34902:
[----:B------:R-:W4:Y:S02]  /*51f0*/  LDG.E.U16 R4, desc[UR36][R4.64] ;  /* 0x0000002404047981 */ /* 0x000f24000c1e1500 */
[----:B----4-:R-:W-:-:S06]  /*5200*/  HADD2.F32 R0, -RZ, R4.H0_H0 ;  /* 0x20000004ff007230 */ /* 0x010fcc0000004100 */
[----:B------:R-:W0:Y:S02]  /*5210*/  F2I.FTZ.TRUNC.NTZ R0, R0 ;  /* 0x0000000000007305 */ /* 0x000e24000021f100 */
[----:B0-----:R-:W-:Y:S01]  /*5220*/  PRMT R16, R0, 0x7610, R16 ;  /* 0x0000761000107816 */ /* 0x001fe20000000010 */
[----:B------:R-:W-:Y:S06]  /*5230*/  BRA `(.L_x_34896) ;  /* 0x0000000800b47947 */ /* 0x000fec0003800000 */
.L_x_34901:
[----:B------:R-:W4:Y:S02]  /*5240*/  LDG.E.64 R4, desc[UR36][R4.64] ;  /* 0x0000002404047981 */ /* 0x000f24000c1e1b00 */
[----:B----4-:R0:W4:Y:S01]  /*5250*/  F2I.F64.TRUNC R16, R4 ;  /* 0x0000000400107311 */ /* 0x010122000030d100 */
[----:B------:R-:W-:Y:S05]  /*5260*/  BRA `(.L_x_34896) ;  /* 0x0000000800a87947 */ /* 0x000fea0003800000 */
.L_x_34891:
        /* <DEDUP_REMOVED lines=12> */
.L_x_34905:
[----:B------:R-:W4:Y:S02]  /*5330*/  LDG.E.64 R4, desc[UR36][R4.64] ;  /* 0x0000002404047981 */ /* 0x000f24000c1e1b00 */
[----:B----4-:R0:W4:Y:S01]  /*5340*/  F2I.F64.TRUNC R16, R4 ;  /* 0x0000000400107311 */ /* 0x010122000030d100 */
[----:B------:R-:W-:Y:S05]  /*5350*/  BRA `(.L_x_34896) ;  /* 0x00000008006c7947 */ /* 0x000fea0003800000 */
.L_x_34904:
        /* <DEDUP_REMOVED lines=28> */
.L_x_34907:
        /* <DEDUP_REMOVED lines=15> */
.L_x_34906:
[----:B------:R-:W4:Y:S02]  /*5610*/  LDG.E.U16 R0, desc[UR36][R4.64] ;  /* 0x0000002404007981 */ /* 0x000f24000c1e1500 */
[----:B----4-:R-:W-:-:S06]  /*5620*/  IMAD.U32 R0, R0, 0x10000, RZ ;  /* 0x0001000000007824 */ /* 0x010fcc00078e00ff */
[----:B------:R-:W0:Y:S02]  /*5630*/  F2I.FTZ.TRUNC.NTZ R0, R0 ;  /* 0x0000000000007305 */ /* 0x000e24000021f100 */
[----:B0-----:R-:W-:Y:S01]  /*5640*/  PRMT R16, R0, 0x7610, R16 ;  /* 0x0000761000107816 */ /* 0x001fe20000000010 */
[----:B------:R-:W-:Y:S06]  /*5650*/  BRA `(.L_x_34896) ;  /* 0x0000000400ac7947 */ /* 0x000fec0003800000 */
.L_x_34903:
        /* <DEDUP_REMOVED lines=10> */
.L_x_34910:
        /* <DEDUP_REMOVED lines=21> */
.L_x_34914:
[----:B------:R-:W-:Y:S05]  /*5850*/  BSYNC B1 ;  /* 0x0000000000017941 */ /* 0x000fea0003800000 */
.L_x_34913:
[----:B------:R-:W-:Y:S01]  /*5860*/  LEA R5, R0, 0x3b800000, 0x17 ;  /* 0x3b80000000057811 */ /* 0x000fe200078eb8ff */
[----:B------:R-:W-:-:S05]  /*5870*/  IMAD.SHL.U32 R0, R3, 0x100000, RZ ;  /* 0x0010000003007824 */ /* 0x000fca00078e00ff */
[----:B------:R-:W-:-:S07]  /*5880*/  LOP3.LUT R0, R5, R0, R6, 0xfe, !PT ;  /* 0x0000000005007212 */ /* 0x000fce00078efe06 */
.L_x_34912:
[----:B------:R-:W-:Y:S05]  /*5890*/  BSYNC B0 ;  /* 0x0000000000007941 */ /* 0x000fea0003800000 */
.L_x_34911:
[----:B------:R-:W0:Y:S02]  /*58a0*/  F2I.FTZ.TRUNC.NTZ R0, R0 ;  /* 0x0000000000007305 */ /* 0x000e24000021f100 */
[----:B0-----:R-:W-:Y:S01]  /*58b0*/  PRMT R16, R0, 0x7610, R16 ;  /* 0x0000761000107816 */ /* 0x001fe20000000010 */
[----:B------:R-:W-:Y:S06]  /*58c0*/  BRA `(.L_x_34896) ;  /* 0x0000000400107947 */ /* 0x000fec0003800000 */
.L_x_34909:
        /* <DEDUP_REMOVED lines=21> */
.L_x_34918:
[----:B------:R-:W-:Y:S05]  /*5a20*/  BSYNC B1 ;  /* 0x0000000000017941 */ /* 0x000fea0003800000 */
.L_x_34917:
[----:B------:R-:W-:Y:S01]  /*5a30*/  LEA R5, R0, 0x37800000, 0x17 ;  /* 0x3780000000057811 */ /* 0x000fe200078eb8ff */
[----:B------:R-:W-:-:S05]  /*5a40*/  IMAD.SHL.U32 R0, R3, 0x200000, RZ ;  /* 0x0020000003007824 */ /* 0x000fca00078e00ff */
[----:B------:R-:W-:-:S07]  /*5a50*/  LOP3.LUT R0, R5, R0, R6, 0xfe, !PT ;  /* 0x0000000005007212 */ /* 0x000fce00078efe06 */
.L_x_34916:
[----:B------:R-:W-:Y:S05]  /*5a60*/  BSYNC B0 ;  /* 0x0000000000007941 */ /* 0x000fea0003800000 */
.L_x_34915:
[----:B------:R-:W0:Y:S02]  /*5a70*/  F2I.FTZ.TRUNC.NTZ R0, R0 ;  /* 0x0000000000007305 */ /* 0x000e24000021f100 */
[----:B0-----:R-:W-:Y:S01]  /*5a80*/  PRMT R16, R0, 0x7610, R16 ;  /* 0x0000761000107816 */ /* 0x001fe20000000010 */
[----:B------:R-:W-:Y:S06]  /*5a90*/  BRA `(.L_x_34896) ;  /* 0x00000000009c7947 */ /* 0x000fec0003800000 */
.L_x_34908:
        /* <DEDUP_REMOVED lines=14> */
.L_x_34922:
[----:B------:R-:W-:Y:S05]  /*5b80*/  BSYNC B0 ;  /* 0x0000000000007941 */ /* 0x000fea0003800000 */
.L_x_34921:
[----:B------:R-:W0:Y:S02]  /*5b90*/  F2I.FTZ.TRUNC.NTZ R0, R0 ;  /* 0x0000000000007305 */ /* 0x000e24000021f100 */
[----:B0-----:R-:W-:Y:S01]  /*5ba0*/  PRMT R16, R0, 0x7610, R16 ;  /* 0x0000761000107816 */ /* 0x001fe20000000010 */
[----:B------:R-:W-:Y:S06]  /*5bb0*/  BRA `(.L_x_34896) ;  /* 0x0000000000547947 */ /* 0x000fec0003800000 */
.L_x_34895:
        /* <DEDUP_REMOVED lines=16> */
.L_x_34923:
[----:B------:R-:W-:Y:S01]  /*5cc0*/  PRMT R16, RZ, 0x7610, R16 ;  /* 0x00007610ff107816 */ /* 0x000fe20000000010 */
[----:B------:R-:W-:Y:S06]  /*5cd0*/  BRA `(.L_x_34896) ;  /* 0x00000000000c7947 */ /* 0x000fec0003800000 */
.L_x_34920:
[----:B------:R0:W5:Y:S01]  /*5ce0*/  LDG.E.U16 R16, desc[UR36][R4.64] ;  /* 0x0000002404107981 */ /* 0x000162000c1e1500 */
[----:B------:R-:W-:Y:S05]  /*5cf0*/  BRA `(.L_x_34896) ;  /* 0x0000000000047947 */ /* 0x000fea0003800000 */
.L_x_34919:
[----:B------:R0:W5:Y:S02]  /*5d00*/  LDG.E.U16 R16, desc[UR36][R4.64] ;  /* 0x0000002404107981 */ /* 0x000164000c1e1500 */
.L_x_34896:
[----:B------:R-:W-:Y:S01]  /*5d10*/  ISETP.NE.AND P0, PT, R17, RZ, PT ;  /* 0x000000ff1100720c */ /* 0x000fe20003f05270 */
[----:B------:R-:W-:-:S03]  /*5d20*/  VIADD R25, R25, 0x80 ;  /* 0x0000008019197836 */ /* 0x000fc60000000000 */
[----:B------:R-:W-:-:S09]  /*5d30*/  SEL R28, RZ, 0x1, !P0 ;  /* 0x00000001ff1c7807 */ /* 0x000fd20004000000 */
.L_x_34824:
[----:B------:R-:W-:Y:S05]  /*5d40*/  BSYNC B6 ;  /* 0x0000000000067941 */ /* 0x000fea0003800000 */
.L_x_34823:
[----:B------:R-:W-:Y:S01]  /*5d50*/  ISETP.GE.AND P0, PT, R25, R26, PT ;  /* 0x0000001a1900720c */ /* 0x000fe20003f06270 */
[----:B------:R-:W-:Y:S01]  /*5d60*/  BSSY B6, `(.L_x_34924) ;  /* 0x00002e8000067945 */ /* 0x000fe20003800000 */
[----:B------:R-:W-:Y:S02]  /*5d70*/  PRMT R22, RZ, 0x7610, R22 ;  /* 0x00007610ff167816 */ /* 0x000fe40000000016 */
[----:B------:R-:W-:Y:S02]  /*5d80*/  PRMT R27, RZ, 0x7610, R27 ;  /* 0x00007610ff1b7816 */ /* 0x000fe4000000001b */
[----:B------:R-:W-:Y:S02]  /*5d90*/  PRMT R17, RZ, 0x7610, R17 ;  /* 0x00007610ff117816 */ /* 0x000fe40000000011 */
[----:B------:R-:W-:-:S05]  /*5da0*/  PRMT R19, RZ, 0x7610, R19 ;  /* 0x00007610ff137816 */ /* 0x000fca0000000013 */
        /* <DEDUP_REMOVED lines=23> */
.L_x_34929:
[----:B------:R-:W2:Y:S02]  /*5f20*/  LDG.E.U8 R4, desc[UR36][R4.64] ;  /* 0x0000002404047981 */ /* 0x000ea4000c1e1100 */
[----:B--2---:R-:W-:-:S04]  /*5f30*/  ISETP.NE.AND P0, PT, R4, RZ, PT ;  /* 0x000000ff0400720c */ /* 0x004fc80003f05270 */
[----:B------:R-:W-:Y:S01]  /*5f40*/  P2R R23, PR, RZ, 0x1 ;  /* 0x00000001ff177803 */ /* 0x000fe20000000000 */
[----:B------:R-:W-:Y:S08]  /*5f50*/  BRA `(.L_x_34931) ;  /* 0x0000000c00c47947 */ /* 0x000ff00003800000 */
.L_x_34928:
        /* <DEDUP_REMOVED lines=11> */
.L_x_34933:
[----:B------:R-:W2:Y:S02]  /*6010*/  LDG.E R4, desc[UR36][R4.64] ;  /* 0x0000002404047981 */ /* 0x000ea4000c1e1900 */
[----:B--2---:R-:W-:-:S04]  /*6020*/  ISETP.NE.AND P0, PT, R4, RZ, PT ;  /* 0x000000ff0400720c */ /* 0x004fc80003f05270 */
[----:B------:R-:W-:Y:S01]  /*6030*/  P2R R23, PR, RZ, 0x1 ;  /* 0x00000001ff177803 */ /* 0x000fe20000000000 */
[----:B------:R-:W-:Y:S08]  /*6040*/  BRA `(.L_x_34931) ;  /* 0x0000000c00887947 */ /* 0x000ff00003800000 */
.L_x_34932:
[----:B------:R-:W2:Y:S02]  /*6050*/  LDG.E.U16 R4, desc[UR36][R4.64] ;  /* 0x0000002404047981 */ /* 0x000ea4000c1e1500 */
[----:B--2---:R-:W-:-:S04]  /*6060*/  ISETP.NE.AND P0, PT, R4, RZ, PT ;  /* 0x000000ff0400720c */ /* 0x004fc80003f05270 */
[----:B------:R-:W-:Y:S01]  /*6070*/  P2R R23, PR, RZ, 0x1 ;  /* 0x00000001ff177803 */ /* 0x000fe20000000000 */
[----:B------:R-:W-:Y:S08]  /*6080*/  BRA `(.L_x_34931) ;  /* 0x0000000c00787947 */ /* 0x000ff00003800000 */
.L_x_34927:
        /* <DEDUP_REMOVED lines=10> */
.L_x_34935:
[----:B------:R-:W2:Y:S02]  /*6130*/  LDG.E.U16 R0, desc[UR36][R4.64] ;  /* 0x0000002404007981 */ /* 0x000ea4000c1e1500 */
[----:B--2---:R-:W-:-:S05]  /*6140*/  HADD2.F32 R0, -RZ, R0.H0_H0 ;  /* 0x20000000ff007230 */ /* 0x004fca0000004100 */
[----:B------:R-:W-:-:S04]  /*6150*/  FSETP.NEU.FTZ.AND P0, PT, R0, RZ, PT ;  /* 0x000000ff0000720b */ /* 0x000fc80003f1d000 */
[----:B------:R-:W-:Y:S01]  /*6160*/  P2R R23, PR, RZ, 0x1 ;  /* 0x00000001ff177803 */ /* 0x000fe20000000000 */
[----:B------:R-:W-:Y:S08]  /*6170*/  BRA `(.L_x_34931) ;  /* 0x0000000c003c7947 */ /* 0x000ff00003800000 */
.L_x_34934:
        /* <DEDUP_REMOVED lines=12> */
.L_x_34937:
        /* <DEDUP_REMOVED lines=11> */
.L_x_34936:
[----:B------:R-:W2:Y:S02]  /*62f0*/  LDG.E.64 R4, desc[UR36][R4.64] ;  /* 0x0000002404047981 */ /* 0x000ea4000c1e1b00 */
[----:B--2---:R-:W-:-:S06]  /*6300*/  DSETP.NEU.AND P0, PT, R4, RZ, PT ;  /* 0x000000ff0400722a */ /* 0x004fcc0003f0d000 */
[----:B------:R-:W-:Y:S01]  /*6310*/  P2R R23, PR, RZ, 0x1 ;  /* 0x00000001ff177803 */ /* 0x000fe20000000000 */
[----:B------:R-:W-:Y:S07]  /*6320*/  BRA `(.L_x_34931) ;  /* 0x0000000800d07947 */ /* 0x000fee0003800000 */
.L_x_34926:
        /* <DEDUP_REMOVED lines=12> */
.L_x_34940:
[----:B------:R-:W2:Y:S02]  /*63f0*/  LDG.E.128 R4, desc[UR36][R4.64] ;  /* 0x0000002404047981 */ /* 0x000ea4000c1e1d00 */
[----:B--2---:R-:W-:-:S06]  /*6400*/  DSETP.NEU.AND P0, PT, R6, RZ, PT ;  /* 0x000000ff0600722a */ /* 0x004fcc0003f0d000 */
[----:B------:R-:W-:-:S06]  /*6410*/  DSETP.NEU.OR P0, PT, R4, RZ, P0 ;  /* 0x000000ff0400722a */ /* 0x000fcc000070d400 */
[----:B------:R-:W-:Y:S01]  /*6420*/  P2R R23, PR, RZ, 0x1 ;  /* 0x00000001ff177803 */ /* 0x000fe20000000000 */
[----:B------:R-:W-:Y:S07]  /*6430*/  BRA `(.L_x_34931) ;  /* 0x00000008008c7947 */ /* 0x000fee0003800000 */
.L_x_34939:
        /* <DEDUP_REMOVED lines=28> */
.L_x_34942:
        /* <DEDUP_REMOVED lines=15> */
.L_x_34941:
[----:B------:R-:W2:Y:S02]  /*66f0*/  LDG.E.U16 R0, desc[UR36][R4.64] ;  /* 0x0000002404007981 */ /* 0x000ea4000c1e1500 */
[----:B--2---:R-:W-:-:S05]  /*6700*/  IMAD.U32 R0, R0, 0x10000, RZ ;  /* 0x0001000000007824 */ /* 0x004fca00078e00ff */
[----:B------:R-:W-:-:S04]  /*6710*/  FSETP.NEU.FTZ.AND P0, PT, R0, RZ, PT ;  /* 0x000000ff0000720b */ /* 0x000fc80003f1d000 */
[----:B------:R-:W-:Y:S01]  /*6720*/  P2R R23, PR, RZ, 0x1 ;  /* 0x00000001ff177803 */ /* 0x000fe20000000000 */
[----:B------:R-:W-:Y:S08]  /*6730*/  BRA `(.L_x_34931) ;  /* 0x0000000400cc7947 */ /* 0x000ff00003800000 */
.L_x_34938:
        /* <DEDUP_REMOVED lines=12> */
.L_x_34945:
        /* <DEDUP_REMOVED lines=21> */
.L_x_34949:
[----:B------:R-:W-:Y:S05]  /*6950*/  BSYNC B1 ;  /* 0x0000000000017941 */ /* 0x000fea0003800000 */
.L_x_34948:
[----:B------:R-:W-:Y:S01]  /*6960*/  LEA R5, R0, 0x3b800000, 0x17 ;  /* 0x3b80000000057811 */ /* 0x000fe200078eb8ff */
[----:B------:R-:W-:-:S05]  /*6970*/  IMAD.SHL.U32 R0, R3, 0x100000, RZ ;  /* 0x0010000003007824 */ /* 0x000fca00078e00ff */
[----:B------:R-:W-:-:S07]  /*6980*/  LOP3.LUT R0, R5, R0, R6, 0xfe, !PT ;  /* 0x0000000005007212 */ /* 0x000fce00078efe06 */
.L_x_34947:
[----:B------:R-:W-:Y:S05]  /*6990*/  BSYNC B0 ;  /* 0x0000000000007941 */ /* 0x000fea0003800000 */
.L_x_34946:
[----:B------:R-:W-:-:S04]  /*69a0*/  FSETP.NEU.FTZ.AND P0, PT, R0, RZ, PT ;  /* 0x000000ff0000720b */ /* 0x000fc80003f1d000 */
[----:B------:R-:W-:Y:S01]  /*69b0*/  P2R R23, PR, RZ, 0x1 ;  /* 0x00000001ff177803 */ /* 0x000fe20000000000 */
[----:B------:R-:W-:Y:S08]  /*69c0*/  BRA `(.L_x_34931) ;  /* 0x0000000400287947 */ /* 0x000ff00003800000 */
.L_x_34944:
        /* <DEDUP_REMOVED lines=21> */
.L_x_34953:
[----:B------:R-:W-:Y:S05]  /*6b20*/  BSYNC B1 ;  /* 0x0000000000017941 */ /* 0x000fea0003800000 */
.L_x_34952:
[----:B------:R-:W-:Y:S01]  /*6b30*/  LEA R5, R0, 0x37800000, 0x17 ;  /* 0x3780000000057811 */ /* 0x000fe200078eb8ff */
[----:B------:R-:W-:-:S05]  /*6b40*/  IMAD.SHL.U32 R0, R3, 0x200000, RZ ;  /* 0x0020000003007824 */ /* 0x000fca00078e00ff */
[----:B------:R-:W-:-:S07]  /*6b50*/  LOP3.LUT R0, R5, R0, R6, 0xfe, !PT ;  /* 0x0000000005007212 */ /* 0x000fce00078efe06 */
.L_x_34951:
[----:B------:R-:W-:Y:S05]  /*6b60*/  BSYNC B0 ;  /* 0x0000000000007941 */ /* 0x000fea0003800000 */
.L_x_34950:
[----:B------:R-:W-:-:S04]  /*6b70*/  FSETP.NEU.FTZ.AND P0, PT, R0, RZ, PT ;  /* 0x000000ff0000720b */ /* 0x000fc80003f1d000 */
[----:B------:R-:W-:Y:S01]  /*6b80*/  P2R R23, PR, RZ, 0x1 ;  /* 0x00000001ff177803 */ /* 0x000fe20000000000 */
[----:B------:R-:W-:Y:S08]  /*6b90*/  BRA `(.L_x_34931) ;  /* 0x0000000000b47947 */ /* 0x000ff00003800000 */
.L_x_34943:
        /* <DEDUP_REMOVED lines=14> */
.L_x_34957:
[----:B------:R-:W-:Y:S05]  /*6c80*/  BSYNC B0 ;  /* 0x0000000000007941 */ /* 0x000fea0003800000 */
.L_x_34956:
[----:B------:R-:W-:-:S04]  /*6c90*/  FSETP.NEU.FTZ.AND P0, PT, R0, RZ, PT ;  /* 0x000000ff0000720b */ /* 0x000fc80003f1d000 */
[----:B------:R-:W-:Y:S01]  /*6ca0*/  P2R R23, PR, RZ, 0x1 ;  /* 0x00000001ff177803 */ /* 0x000fe20000000000 */
[----:B------:R-:W-:Y:S08]  /*6cb0*/  BRA `(.L_x_34931) ;  /* 0x00000000006c7947 */ /* 0x000ff00003800000 */
.L_x_34930:
        /* <DEDUP_REMOVED lines=16> */
.L_x_34958:
[----:B------:R-:W-:-:S04]  /*6dc0*/  PLOP3.LUT P0, PT, PT, PT, PT, 0x8, 0x0 ;  /* 0x000000000000781c */ /* 0x000fc80003f0e170 */
[----:B------:R-:W-:Y:S01]  /*6dd0*/  P2R R23, PR, RZ, 0x1 ;  /* 0x00000001ff177803 */ /* 0x000fe20000000000 */
[----:B------:R-:W-:Y:S08]  /*6de0*/  BRA `(.L_x_34931) ;  /* 0x0000000000207947 */ /* 0x000ff00003800000 */
.L_x_34955:
[----:B------:R-:W2:Y:S02]  /*6df0*/  LDG.E.64 R4, desc[UR36][R4.64] ;  /* 0x0000002404047981 */ /* 0x000ea4000c1e1b00 */
[----:B--2---:R-:W-:-:S04]  /*6e00*/  ISETP.NE.U32.AND P0, PT, R4, RZ, PT ;  /* 0x000000ff0400720c */ /* 0x004fc80003f05070 */
[----:B------:R-:W-:-:S04]  /*6e10*/  ISETP.NE.AND.EX P0, PT, R5, RZ, PT, P0 ;  /* 0x000000ff0500720c */ /* 0x000fc80003f05300 */
[----:B------:R-:W-:Y:S01]  /*6e20*/  P2R R23, PR, RZ, 0x1 ;  /* 0x00000001ff177803 */ /* 0x000fe20000000000 */
[----:B------:R-:W-:Y:S08]  /*6e30*/  BRA `(.L_x_34931) ;  /* 0x00000000000c7947 */ /* 0x000ff00003800000 */
.L_x_34954:
[----:B------:R-:W2:Y:S02]  /*6e40*/  LDG.E R4, desc[UR36][R4.64] ;  /* 0x0000002404047981 */ /* 0x000ea4000c1e1900 */
[----:B--2---:R-:W-:-:S04]  /*6e50*/  ISETP.NE.AND P0, PT, R4, RZ, PT ;  /* 0x000000ff0400720c */ /* 0x004fc80003f05270 */
[----:B------:R-:W-:-:S09]  /*6e60*/  P2R R23, PR, RZ, 0x1 ;  /* 0x00000001ff177803 */ /* 0x000fd20000000000 */
.L_x_34931:
        /* <DEDUP_REMOVED lines=19> */
.L_x_34962:
[----:B------:R0:W5:Y:S01]  /*6fa0*/  LDG.E.U8 R17, desc[UR36][R4.64] ;  /* 0x0000002404117981 */ /* 0x000162000c1e1100 */
[----:B------:R-:W-:Y:S05]  /*6fb0*/  BRA `(.L_x_34964) ;  /* 0x0000000c00547947 */ /* 0x000fea0003800000 */
.L_x_34961:
        /* <DEDUP_REMOVED lines=8> */
.L_x_34966:
[----:B------:R2:W5:Y:S01]  /*7040*/  LDG.E.U16 R17, desc[UR36][R4.64] ;  /* 0x0000002404117981 */ /* 0x000562000c1e1500 */
[----:B------:R-:W-:Y:S05]  /*7050*/  BRA `(.L_x_34964) ;  /* 0x0000000c002c7947 */ /* 0x000fea0003800000 */
.L_x_34965:
[----:B------:R0:W5:Y:S01]  /*7060*/  LDG.E.U16 R17, desc[UR36][R4.64] ;  /* 0x0000002404117981 */ /* 0x000162000c1e1500 */
[----:B------:R-:W-:Y:S05]  /*7070*/  BRA `(.L_x_34964) ;  /* 0x0000000c00247947 */ /* 0x000fea0003800000 */
.L_x_34960:
        /* <DEDUP_REMOVED lines=9> */
.L_x_34968:
[----:B------:R-:W2:Y:S02]  /*7110*/  LDG.E.U16 R0, desc[UR36][R4.64] ;  /* 0x0000002404007981 */ /* 0x000ea4000c1e1500 */
[----:B--2---:R-:W-:-:S06]  /*7120*/  HADD2.F32 R0, -RZ, R0.H0_H0 ;  /* 0x20000000ff007230 */ /* 0x004fcc0000004100 */
[----:B------:R-:W0:Y:S02]  /*7130*/  F2I.FTZ.TRUNC.NTZ R0, R0 ;  /* 0x0000000000007305 */ /* 0x000e24000021f100 */
[----:B0-----:R-:W-:Y:S01]  /*7140*/  PRMT R17, R0, 0x7610, R17 ;  /* 0x0000761000117816 */ /* 0x001fe20000000011 */
[----:B------:R-:W-:Y:S06]  /*7150*/  BRA `(.L_x_34964) ;  /* 0x0000000800ec7947 */ /* 0x000fec0003800000 */
.L_x_34967:
        /* <DEDUP_REMOVED lines=9> */
.L_x_34970:
[----:B------:R-:W2:Y:S02]  /*71f0*/  LDG.E.U16 R4, desc[UR36][R4.64] ;  /* 0x0000002404047981 */ /* 0x000ea4000c1e1500 */
[----:B--2---:R-:W-:-:S06]  /*7200*/  HADD2.F32 R0, -RZ, R4.H0_H0 ;  /* 0x20000004ff007230 */ /* 0x004fcc0000004100 */
[----:B------:R-:W0:Y:S02]  /*7210*/  F2I.FTZ.TRUNC.NTZ R0, R0 ;  /* 0x0000000000007305 */ /* 0x000e24000021f100 */
[----:B0-----:R-:W-:Y:S01]  /*7220*/  PRMT R17, R0, 0x7610, R17 ;  /* 0x0000761000117816 */ /* 0x001fe20000000011 */
[----:B------:R-:W-:Y:S06]  /*7230*/  BRA `(.L_x_34964) ;  /* 0x0000000800b47947 */ /* 0x000fec0003800000 */
.L_x_34969:
[----:B------:R-:W2:Y:S02]  /*7240*/  LDG.E.64 R4, desc[UR36][R4.64] ;  /* 0x0000002404047981 */ /* 0x000ea4000c1e1b00 */
[----:B--2---:R0:W1:Y:S01]  /*7250*/  F2I.F64.TRUNC R17, R4 ;  /* 0x0000000400117311 */ /* 0x004062000030d100 */
[----:B------:R-:W-:Y:S05]  /*7260*/  BRA `(.L_x_34964) ;  /* 0x0000000800a87947 */ /* 0x000fea0003800000 */
.L_x_34959:
        /* <DEDUP_REMOVED lines=12> */
.L_x_34973:
[----:B------:R-:W2:Y:S02]  /*7330*/  LDG.E.64 R4, desc[UR36][R4.64] ;  /* 0x0000002404047981 */ /* 0x000ea4000c1e1b00 */
[----:B--2---:R0:W1:Y:S01]  /*7340*/  F2I.F64.TRUNC R17, R4 ;  /* 0x0000000400117311 */ /* 0x004062000030d100 */
[----:B------:R-:W-:Y:S05]  /*7350*/  BRA `(.L_x_34964) ;  /* 0x00000008006c7947 */ /* 0x000fea0003800000 */
.L_x_34972:
        /* <DEDUP_REMOVED lines=28> */
.L_x_34975:
        /* <DEDUP_REMOVED lines=15> */
.L_x_34974:
[----:B------:R-:W2:Y:S02]  /*7610*/  LDG.E.U16 R0, desc[UR36][R4.64] ;  /* 0x0000002404007981 */ /* 0x000ea4000c1e1500 */
[----:B--2---:R-:W-:-:S06]  /*7620*/  IMAD.U32 R0, R0, 0x10000, RZ ;  /* 0x0001000000007824 */ /* 0x004fcc00078e00ff */
[----:B------:R-:W0:Y:S02]  /*7630*/  F2I.FTZ.TRUNC.NTZ R0, R0 ;  /* 0x0000000000007305 */ /* 0x000e24000021f100 */
[----:B0-----:R-:W-:Y:S01]  /*7640*/  PRMT R17, R0, 0x7610, R17 ;  /* 0x0000761000117816 */ /* 0x001fe20000000011 */
[----:B------:R-:W-:Y:S06]  /*7650*/  BRA `(.L_x_34964) ;  /* 0x0000000400ac7947 */ /* 0x000fec0003800000 */
.L_x_34971:
        /* <DEDUP_REMOVED lines=10> */
.L_x_34978:
        /* <DEDUP_REMOVED lines=21> */
.L_x_34982:
[----:B------:R-:W-:Y:S05]  /*7850*/  BSYNC B1 ;  /* 0x0000000000017941 */ /* 0x000fea0003800000 */
.L_x_34981:
[----:B------:R-:W-:Y:S01]  /*7860*/  LEA R5, R0, 0x3b800000, 0x17 ;  /* 0x3b80000000057811 */ /* 0x000fe200078eb8ff */
[----:B------:R-:W-:-:S05]  /*7870*/  IMAD.SHL.U32 R0, R3, 0x100000, RZ ;  /* 0x0010000003007824 */ /* 0x000fca00078e00ff */
[----:B------:R-:W-:-:S07]  /*7880*/  LOP3.LUT R0, R5, R0, R6, 0xfe, !PT ;  /* 0x0000000005007212 */ /* 0x000fce00078efe06 */
.L_x_34980:
[----:B------:R-:W-:Y:S05]  /*7890*/  BSYNC B0 ;  /* 0x0000000000007941 */ /* 0x000fea0003800000 */
.L_x_34979:
[----:B------:R-:W0:Y:S02]  /*78a0*/  F2I.FTZ.TRUNC.NTZ R0, R0 ;  /* 0x0000000000007305 */ /* 0x000e24000021f100 */
[----:B0-----:R-:W-:Y:S01]  /*78b0*/  PRMT R17, R0, 0x7610, R17 ;  /* 0x0000761000117816 */ /* 0x001fe20000000011 */
[----:B------:R-:W-:Y:S06]  /*78c0*/  BRA `(.L_x_34964) ;  /* 0x0000000400107947 */ /* 0x000fec0003800000 */
.L_x_34977:
        /* <DEDUP_REMOVED lines=21> */
.L_x_34986:
[----:B------:R-:W-:Y:S05]  /*7a20*/  BSYNC B1 ;  /* 0x0000000000017941 */ /* 0x000fea0003800000 */
.L_x_34985:
[----:B------:R-:W-:Y:S01]  /*7a30*/  LEA R5, R0, 0x37800000, 0x17 ;  /* 0x3780000000057811 */ /* 0x000fe200078eb8ff */
[----:B------:R-:W-:-:S05]  /*7a40*/  IMAD.SHL.U32 R0, R3, 0x200000, RZ ;  /* 0x0020000003007824 */ /* 0x000fca00078e00ff */
[----:B------:R-:W-:-:S07]  /*7a50*/  LOP3.LUT R0, R5, R0, R6, 0xfe, !PT ;  /* 0x0000000005007212 */ /* 0x000fce00078efe06 */
.L_x_34984:
[----:B------:R-:W-:Y:S05]  /*7a60*/  BSYNC B0 ;  /* 0x0000000000007941 */ /* 0x000fea0003800000 */
.L_x_34983:
[----:B------:R-:W0:Y:S02]  /*7a70*/  F2I.FTZ.TRUNC.NTZ R0, R0 ;  /* 0x0000000000007305 */ /* 0x000e24000021f100 */
[----:B0-----:R-:W-:Y:S01]  /*7a80*/  PRMT R17, R0, 0x7610, R17 ;  /* 0x0000761000117816 */ /* 0x001fe20000000011 */
[----:B------:R-:W-:Y:S06]  /*7a90*/  BRA `(.L_x_34964) ;  /* 0x00000000009c7947 */ /* 0x000fec0003800000 */
.L_x_34976:
        /* <DEDUP_REMOVED lines=14> */
.L_x_34990:
[----:B------:R-:W-:Y:S05]  /*7b80*/  BSYNC B0 ;  /* 0x0000000000007941 */ /* 0x000fea0003800000 */
.L_x_34989:
[----:B------:R-:W0:Y:S02]  /*7b90*/  F2I.FTZ.TRUNC.NTZ R0, R0 ;  /* 0x0000000000007305 */ /* 0x000e24000021f100 */
[----:B0-----:R-:W-:Y:S01]  /*7ba0*/  PRMT R17, R0, 0x7610, R17 ;  /* 0x0000761000117816 */ /* 0x001fe20000000011 */
[----:B------:R-:W-:Y:S06]  /*7bb0*/  BRA `(.L_x_34964) ;  /* 0x0000000000547947 */ /* 0x000fec0003800000 */
.L_x_34963:
        /* <DEDUP_REMOVED lines=16> */
.L_x_34991:
[----:B------:R-:W-:Y:S01]  /*7cc0*/  PRMT R17, RZ, 0x7610, R17 ;  /* 0x00007610ff117816 */ /* 0x000fe20000000011 */
[----:B------:R-:W-:Y:S06]  /*7cd0*/  BRA `(.L_x_34964) ;  /* 0x00000000000c7947 */ /* 0x000fec0003800000 */
.L_x_34988:
[----:B------:R0:W5:Y:S01]  /*7ce0*/  LDG.E.U16 R17, desc[UR36][R4.64] ;  /* 0x0000002404117981 */ /* 0x000162000c1e1500 */
[----:B------:R-:W-:Y:S05]  /*7cf0*/  BRA `(.L_x_34964) ;  /* 0x0000000000047947 */ /* 0x000fea0003800000 */
.L_x_34987:
[----:B------:R0:W5:Y:S02]  /*7d00*/  LDG.E.U16 R17, desc[UR36][R4.64] ;  /* 0x0000002404117981 */ /* 0x000164000c1e1500 */
.L_x_34964:
        /* <DEDUP_REMOVED lines=19> */
.L_x_34995:
[----:B------:R0:W5:Y:S01]  /*7e40*/  LDG.E.U8 R19, desc[UR36][R4.64] ;  /* 0x0000002404137981 */ /* 0x000162000c1e1100 */
[----:B------:R-:W-:Y:S05]  /*7e50*/  BRA `(.L_x_34997) ;  /* 0x0000000c00547947 */ /* 0x000fea0003800000 */
.L_x_34994:
        /* <DEDUP_REMOVED lines=8> */
.L_x_34999:
[----:B------:R0:W5:Y:S01]  /*7ee0*/  LDG.E.U16 R19, desc[UR36][R4.64] ;  /* 0x0000002404137981 */ /* 0x000162000c1e1500 */
[----:B------:R-:W-:Y:S05]  /*7ef0*/  BRA `(.L_x_34997) ;  /* 0x0000000c002c7947 */ /* 0x000fea0003800000 */
.L_x_34998:
[----:B------:R0:W5:Y:S01]  /*7f00*/  LDG.E.U16 R19, desc[UR36][R4.64] ;  /* 0x0000002404137981 */ /* 0x000162000c1e1500 */
[----:B------:R-:W-:Y:S05]  /*7f10*/  BRA `(.L_x_34997) ;  /* 0x0000000c00247947 */ /* 0x000fea0003800000 */
.L_x_34993:
        /* <DEDUP_REMOVED lines=9> */
.L_x_35001:
[----:B------:R-:W2:Y:S02]  /*7fb0*/  LDG.E.U16 R0, desc[UR36][R4.64] ;  /* 0x0000002404007981 */ /* 0x000ea4000c1e1500 */
[----:B--2---:R-:W-:-:S06]  /*7fc0*/  HADD2.F32 R0, -RZ, R0.H0_H0 ;  /* 0x20000000ff007230 */ /* 0x004fcc0000004100 */
[----:B------:R-:W0:Y:S02]  /*7fd0*/  F2I.FTZ.TRUNC.NTZ R0, R0 ;  /* 0x0000000000007305 */ /* 0x000e24000021f100 */
[----:B0-----:R-:W-:Y:S01]  /*7fe0*/  PRMT R19, R0, 0x7610, R19 ;  /* 0x0000761000137816 */ /* 0x001fe20000000013 */
[----:B------:R-:W-:Y:S06]  /*7ff0*/  BRA `(.L_x_34997) ;  /* 0x0000000800ec7947 */ /* 0x000fec0003800000 */
.L_x_35000:
        /* <DEDUP_REMOVED lines=9> */
.L_x_35003:
[----:B------:R-:W2:Y:S02]  /*8090*/  LDG.E.U16 R4, desc[UR36][R4.64] ;  /* 0x0000002404047981 */ /* 0x000ea4000c1e1500 */
[----:B--2---:R-:W-:-:S06]  /*80a0*/  HADD2.F32 R0, -RZ, R4.H0_H0 ;  /* 0x20000004ff007230 */ /* 0x004fcc0000004100 */
[----:B------:R-:W0:Y:S02]  /*80b0*/  F2I.FTZ.TRUNC.NTZ R0, R0 ;  /* 0x0000000000007305 */ /* 0x000e24000021f100 */
[----:B0-----:R-:W-:Y:S01]  /*80c0*/  PRMT R19, R0, 0x7610, R19 ;  /* 0x0000761000137816 */ /* 0x001fe20000000013 */
[----:B------:R-:W-:Y:S06]  /*80d0*/  BRA `(.L_x_34997) ;  /* 0x0000000800b47947 */ /* 0x000fec0003800000 */
.L_x_35002:
[----:B------:R-:W2:Y:S02]  /*80e0*/  LDG.E.64 R4, desc[UR36][R4.64] ;  /* 0x0000002404047981 */ /* 0x000ea4000c1e1b00 */
[----:B--2---:R0:W1:Y:S01]  /*80f0*/  F2I.F64.TRUNC R19, R4 ;  /* 0x0000000400137311 */ /* 0x004062000030d100 */
[----:B------:R-:W-:Y:S05]  /*8100*/  BRA `(.L_x_34997) ;  /* 0x0000000800a87947 */ /* 0x000fea0003800000 */
.L_x_34992:
        /* <DEDUP_REMOVED lines=12> */
.L_x_35006:
[----:B------:R-:W2:Y:S02]  /*81d0*/  LDG.E.64 R4, desc[UR36][R4.64] ;  /* 0x0000002404047981 */ /* 0x000ea4000c1e1b00 */
[----:B--2---:R0:W1:Y:S01]  /*81e0*/  F2I.F64.TRUNC R19, R4 ;  /* 0x0000000400137311 */ /* 0x004062000030d100 */
[----:B------:R-:W-:Y:S05]  /*81f0*/  BRA `(.L_x_34997) ;  /* 0x00000008006c7947 */ /* 0x000fea0003800000 */
.L_x_35005:
        /* <DEDUP_REMOVED lines=28> */
.L_x_35008:
        /* <DEDUP_REMOVED lines=15> */
.L_x_35007:
[----:B------:R-:W2:Y:S02]  /*84b0*/  LDG.E.U16 R0, desc[UR36][R4.64] ;  /* 0x0000002404007981 */ /* 0x000ea4000c1e1500 */
[----:B--2---:R-:W-:-:S06]  /*84c0*/  IMAD.U32 R0, R0, 0x10000, RZ ;  /* 0x0001000000007824 */ /* 0x004fcc00078e00ff */
[----:B------:R-:W0:Y:S02]  /*84d0*/  F2I.FTZ.TRUNC.NTZ R0, R0 ;  /* 0x0000000000007305 */ /* 0x000e24000021f100 */
[----:B0-----:R-:W-:Y:S01]  /*84e0*/  PRMT R19, R0, 0x7610, R19 ;  /* 0x0000761000137816 */ /* 0x001fe20000000013 */
[----:B------:R-:W-:Y:S06]  /*84f0*/  BRA `(.L_x_34997) ;  /* 0x0000000400ac7947 */ /* 0x000fec0003800000 */
.L_x_35004:
        /* <DEDUP_REMOVED lines=10> */
.L_x_35011:
        /* <DEDUP_REMOVED lines=21> */
.L_x_35015:
[----:B------:R-:W-:Y:S05]  /*86f0*/  BSYNC B1 ;  /* 0x0000000000017941 */ /* 0x000fea0003800000 */
.L_x_35014:
[----:B------:R-:W-:Y:S01]  /*8700*/  LEA R5, R0, 0x3b800000, 0x17 ;  /* 0x3b80000000057811 */ /* 0x000fe200078eb8ff */
[----:B------:R-:W-:-:S05]  /*8710*/  IMAD.SHL.U32 R0, R3, 0x100000, RZ ;  /* 0x0010000003007824 */ /* 0x000fca00078e00ff */
[----:B------:R-:W-:-:S07]  /*8720*/  LOP3.LUT R0, R5, R0, R6, 0xfe, !PT ;  /* 0x0000000005007212 */ /* 0x000fce00078efe06 */
.L_x_35013:
[----:B------:R-:W-:Y:S05]  /*8730*/  BSYNC B0 ;  /* 0x0000000000007941 */ /* 0x000fea0003800000 */
.L_x_35012:
[----:B------:R-:W0:Y:S02]  /*8740*/  F2I.FTZ.TRUNC.NTZ R0, R0 ;  /* 0x0000000000007305 */ /* 0x000e24000021f100 */
[----:B0-----:R-:W-:Y:S01]  /*8750*/  PRMT R19, R0, 0x7610, R19 ;  /* 0x0000761000137816 */ /* 0x001fe20000000013 */
[----:B------:R-:W-:Y:S06]  /*8760*/  BRA `(.L_x_34997) ;  /* 0x0000000400107947 */ /* 0x000fec0003800000 */
.L_x_35010:
        /* <DEDUP_REMOVED lines=21> */
.L_x_35019:
[----:B------:R-:W-:Y:S05]  /*88c0*/  BSYNC B1 ;  /* 0x0000000000017941 */ /* 0x000fea0003800000 */
.L_x_35018:
[----:B------:R-:W-:Y:S01]  /*88d0*/  LEA R5, R0, 0x37800000, 0x17 ;  /* 0x3780000000057811 */ /* 0x000fe200078eb8ff */
[----:B------:R-:W-:-:S05]  /*88e0*/  IMAD.SHL.U32 R0, R3, 0x200000, RZ ;  /* 0x0020000003007824 */ /* 0x000fca00078e00ff */
[----:B------:R-:W-:-:S07]  /*88f0*/  LOP3.LUT R0, R5, R0, R6, 0xfe, !PT ;  /* 0x0000000005007212 */ /* 0x000fce00078efe06 */
.L_x_35017:
[----:B------:R-:W-:Y:S05]  /*8900*/  BSYNC B0 ;  /* 0x0000000000007941 */ /* 0x000fea0003800000 */
.L_x_35016:
[----:B------:R-:W0:Y:S02]  /*8910*/  F2I.FTZ.TRUNC.NTZ R0, R0 ;  /* 0x0000000000007305 */ /* 0x000e24000021f100 */
[----:B0-----:R-:W-:Y:S01]  /*8920*/  PRMT R19, R0, 0x7610, R19 ;  /* 0x0000761000137816 */ /* 0x001fe20000000013 */
[----:B------:R-:W-:Y:S06]  /*8930*/  BRA `(.L_x_34997) ;  /* 0x00000000009c7947 */ /* 0x000fec0003800000 */
.L_x_35009:
        /* <DEDUP_REMOVED lines=14> */
.L_x_35023:
[----:B------:R-:W-:Y:S05]  /*8a20*/  BSYNC B0 ;  /* 0x0000000000007941 */ /* 0x000fea0003800000 */
.L_x_35022:
[----:B------:R-:W0:Y:S02]  /*8a30*/  F2I.FTZ.TRUNC.NTZ R0, R0 ;  /* 0x0000000000007305 */ /* 0x000e24000021f100 */
[----:B0-----:R-:W-:Y:S01]  /*8a40*/  PRMT R19, R0, 0x7610, R19 ;  /* 0x0000761000137816 */ /* 0x001fe20000000013 */
[----:B------:R-:W-:Y:S06]  /*8a50*/  BRA `(.L_x_34997) ;  /* 0x0000000000547947 */ /* 0x000fec0003800000 */
.L_x_34996:
        /* <DEDUP_REMOVED lines=16> */
.L_x_35024:
[----:B------:R-:W-:Y:S01]  /*8b60*/  PRMT R19, RZ, 0x7610, R19 ;  /* 0x00007610ff137816 */ /* 0x000fe20000000013 */
[----:B------:R-:W-:Y:S06]  /*8b70*/  BRA `(.L_x_34997) ;  /* 0x00000000000c7947 */ /* 0x000fec0003800000 */
.L_x_35021:
[----:B------:R0:W5:Y:S01]  /*8b80*/  LDG.E.U16 R19, desc[UR36][R4.64] ;  /* 0x0000002404137981 */ /* 0x000162000c1e1500 */
[----:B------:R-:W-:Y:S05]  /*8b90*/  BRA `(.L_x_34997) ;  /* 0x0000000000047947 */ /* 0x000fea0003800000 */
.L_x_35020:
[----:B------:R0:W5:Y:S02]  /*8ba0*/  LDG.E.U16 R19, desc[UR36][R4.64] ;  /* 0x0000002404137981 */ /* 0x000164000c1e1500 */
.L_x_34997:
[----:B------:R-:W-:Y:S01]  /*8bb0*/  ISETP.NE.AND P0, PT, R23, RZ, PT ;  /* 0x000000ff1700720c */ /* 0x000fe20003f05270 */
[----:B------:R-:W-:-:S03]  /*8bc0*/  VIADD R25, R25, 0x80 ;  /* 0x0000008019197836 */ /* 0x000fc60000000000 */
[----:B------:R-:W-:-:S09]  /*8bd0*/  SEL R27, RZ, 0x1, !P0 ;  /* 0x00000001ff1b7807 */ /* 0x000fd20004000000 */
.L_x_34925:
[----:B------:R-:W-:Y:S05]  /*8be0*/  BSYNC B6 ;  /* 0x0000000000067941 */ /* 0x000fea0003800000 */
.L_x_34924:
[----:B------:R-:W-:Y:S01]  /*8bf0*/  ISETP.GE.AND P0, PT, R25, R26, PT ;  /* 0x0000001a1900720c */ /* 0x000fe20003f06270 */
[----:B------:R-:W-:Y:S01]  /*8c00*/  BSSY B6, `(.L_x_35025) ;  /* 0x00002e5000067945 */ /* 0x000fe20003800000 */
[----:B------:R-:W-:Y:S02]  /*8c10*/  PRMT R26, RZ, 0x7610, R26 ;  /* 0x00007610ff1a7816 */ /* 0x000fe4000000001a */
[----:B------:R-:W-:-:S09]  /*8c20*/  PRMT R23, RZ, 0x7610, R23 ;  /* 0x00007610ff177816 */ /* 0x000fd20000000017 */
[----:B------:R-:W-:Y:S05]  /*8c30*/  @P0 BRA `(.L_x_35026) ;  /* 0x0000002c00840947 */ /* 0x000fea0003800000 */
[----:B------:R-:W1:Y:S01]  /*8c40*/  S2R R0, SR_CTAID.X ;  /* 0x0000000000007919 */ /* 0x000e620000002500 */
[----:B------:R-:W3:Y:S01]  /*8c50*/  LDC.U8 R6, c[0x0][0x244] ;  /* 0x00009100ff067b82 */ /* 0x000ee20000000000 */
[----:B------:R-:W-:-:S07]  /*8c60*/  ULDC UR4, c[0x0][0x248] ;  /* 0x0000920000047ab9 */ /* 0x000fce0000000800 */
[----:B0-2---:R-:W0:Y:S01]  /*8c70*/  LDC.64 R4, c[0x0][0x228] ;  /* 0x00008a00ff047b82 */ /* 0x005e220000000a00 */
[----:B-1----:R-:W-:Y:S01]  /*8c80*/  IMAD R26, R0, 0x200, R25 ;  /* 0x00000200001a7824 */ /* 0x002fe200078e0219 */
[----:B---3--:R-:W-:-:S03]  /*8c90*/  PRMT R0, R6, 0x9910, RZ ;  /* 0x0000991006007816 */ /* 0x008fc600000000ff */
        /* <DEDUP_REMOVED lines=17> */
.L_x_35030:
[----:B------:R-:W2:Y:S02]  /*8db0*/  LDG.E.U8 R4, desc[UR36][R4.64] ;  /* 0x0000002404047981 */ /* 0x000ea4000c1e1100 */
[----:B--2---:R-:W-:-:S04]  /*8dc0*/  ISETP.NE.AND P0, PT, R4, RZ, PT ;  /* 0x000000ff0400720c */ /* 0x004fc80003f05270 */
[----:B------:R-:W-:Y:S01]  /*8dd0*/  P2R R25, PR, RZ, 0x1 ;  /* 0x00000001ff197803 */ /* 0x000fe20000000000 */
[----:B------:R-:W-:Y:S08]  /*8de0*/  BRA `(.L_x_35032) ;  /* 0x0000000c00c47947 */ /* 0x000ff00003800000 */
.L_x_35029:
        /* <DEDUP_REMOVED lines=11> */
.L_x_35034:
[----:B------:R-:W2:Y:S02]  /*8ea0*/  LDG.E R4, desc[UR36][R4.64] ;  /* 0x0000002404047981 */ /* 0x000ea4000c1e1900 */
[----:B--2---:R-:W-:-:S04]  /*8eb0*/  ISETP.NE.AND P0, PT, R4, RZ, PT ;  /* 0x000000ff0400720c */ /* 0x004fc80003f05270 */
[----:B------:R-:W-:Y:S01]  /*8ec0*/  P2R R25, PR, RZ, 0x1 ;  /* 0x00000001ff197803 */ /* 0x000fe20000000000 */
[----:B------:R-:W-:Y:S08]  /*8ed0*/  BRA `(.L_x_35032) ;  /* 0x0000000c00887947 */ /* 0x000ff00003800000 */
.L_x_35033:
[----:B------:R-:W2:Y:S02]  /*8ee0*/  LDG.E.U16 R4, desc[UR36][R4.64] ;  /* 0x0000002404047981 */ /* 0x000ea4000c1e1500 */
[----:B--2---:R-:W-:-:S04]  /*8ef0*/  ISETP.NE.AND P0, PT, R4, RZ, PT ;  /* 0x000000ff0400720c */ /* 0x004fc80003f05270 */
[----:B------:R-:W-:Y:S01]  /*8f00*/  P2R R25, PR, RZ, 0x1 ;  /* 0x00000001ff197803 */ /* 0x000fe20000000000 */
[----:B------:R-:W-:Y:S08]  /*8f10*/  BRA `(.L_x_35032) ;  /* 0x0000000c00787947 */ /* 0x000ff00003800000 */
.L_x_35028:
        /* <DEDUP_REMOVED lines=10> */
.L_x_35036:
[----:B------:R-:W2:Y:S02]  /*8fc0*/  LDG.E.U16 R0, desc[UR36][R4.64] ;  /* 0x0000002404007981 */ /* 0x000ea4000c1e1500 */
[----:B--2---:R-:W-:-:S05]  /*8fd0*/  HADD2.F32 R0, -RZ, R0.H0_H0 ;  /* 0x20000000ff007230 */ /* 0x004fca0000004100 */
[----:B------:R-:W-:-:S04]  /*8fe0*/  FSETP.NEU.FTZ.AND P0, PT, R0, RZ, PT ;  /* 0x000000ff0000720b */ /* 0x000fc80003f1d000 */
[----:B------:R-:W-:Y:S01]  /*8ff0*/  P2R R25, PR, RZ, 0x1 ;  /* 0x00000001ff197803 */ /* 0x000fe20000000000 */
[----:B------:R-:W-:Y:S08]  /*9000*/  BRA `(.L_x_35032) ;  /* 0x0000000c003c7947 */ /* 0x000ff00003800000 */
.L_x_35035:
        /* <DEDUP_REMOVED lines=12> */
.L_x_35038:
        /* <DEDUP_REMOVED lines=11> */
.L_x_35037:
[----:B------:R-:W2:Y:S02]  /*9180*/  LDG.E.64 R4, desc[UR36][R4.64] ;  /* 0x0000002404047981 */ /* 0x000ea4000c1e1b00 */
[----:B--2---:R-:W-:-:S06]  /*9190*/  DSETP.NEU.AND P0, PT, R4, RZ, PT ;  /* 0x000000ff0400722a */ /* 0x004fcc0003f0d000 */
[----:B------:R-:W-:Y:S01]  /*91a0*/  P2R R25, PR, RZ, 0x1 ;  /* 0x00000001ff197803 */ /* 0x000fe20000000000 */
[----:B------:R-:W-:Y:S07]  /*91b0*/  BRA `(.L_x_35032) ;  /* 0x0000000800d07947 */ /* 0x000fee0003800000 */
.L_x_35027:
        /* <DEDUP_REMOVED lines=12> */
.L_x_35041:
[----:B------:R-:W2:Y:S02]  /*9280*/  LDG.E.128 R4, desc[UR36][R4.64] ;  /* 0x0000002404047981 */ /* 0x000ea4000c1e1d00 */
[----:B--2---:R-:W-:-:S06]  /*9290*/  DSETP.NEU.AND P0, PT, R6, RZ, PT ;  /* 0x000000ff0600722a */ /* 0x004fcc0003f0d000 */
[----:B------:R-:W-:-:S06]  /*92a0*/  DSETP.NEU.OR P0, PT, R4, RZ, P0 ;  /* 0x000000ff0400722a */ /* 0x000fcc000070d400 */
[----:B------:R-:W-:Y:S01]  /*92b0*/  P2R R25, PR, RZ, 0x1 ;  /* 0x00000001ff197803 */ /* 0x000fe20000000000 */
[----:B------:R-:W-:Y:S07]  /*92c0*/  BRA `(.L_x_35032) ;  /* 0x00000008008c7947 */ /* 0x000fee0003800000 */
.L_x_35040:
        /* <DEDUP_REMOVED lines=28> */
.L_x_35043:
        /* <DEDUP_REMOVED lines=15> */
.L_x_35042:
[----:B------:R-:W2:Y:S02]  /*9580*/  LDG.E.U16 R0, desc[UR36][R4.64] ;  /* 0x0000002404007981 */ /* 0x000ea4000c1e1500 */
[----:B--2---:R-:W-:-:S05]  /*9590*/  IMAD.U32 R0, R0, 0x10000, RZ ;  /* 0x0001000000007824 */ /* 0x004fca00078e00ff */
[----:B------:R-:W-:-:S04]  /*95a0*/  FSETP.NEU.FTZ.AND P0, PT, R0, RZ, PT ;  /* 0x000000ff0000720b */ /* 0x000fc80003f1d000 */
[----:B------:R-:W-:Y:S01]  /*95b0*/  P2R R25, PR, RZ, 0x1 ;  /* 0x00000001ff197803 */ /* 0x000fe20000000000 */
[----:B------:R-:W-:Y:S08]  /*95c0*/  BRA `(.L_x_35032) ;  /* 0x0000000400cc7947 */ /* 0x000ff00003800000 */
.L_x_35039:
        /* <DEDUP_REMOVED lines=12> */
.L_x_35046:
        /* <DEDUP_REMOVED lines=21> */
.L_x_35050:
[----:B------:R-:W-:Y:S05]  /*97e0*/  BSYNC B1 ;  /* 0x0000000000017941 */ /* 0x000fea0003800000 */
.L_x_35049:
[----:B------:R-:W-:Y:S01]  /*97f0*/  LEA R5, R0, 0x3b800000, 0x17 ;  /* 0x3b80000000057811 */ /* 0x000fe200078eb8ff */
[----:B------:R-:W-:-:S05]  /*9800*/  IMAD.SHL.U32 R0, R3, 0x100000, RZ ;  /* 0x0010000003007824 */ /* 0x000fca00078e00ff */
[----:B------:R-:W-:-:S07]  /*9810*/  LOP3.LUT R0, R5, R0, R6, 0xfe, !PT ;  /* 0x0000000005007212 */ /* 0x000fce00078efe06 */
.L_x_35048:
[----:B------:R-:W-:Y:S05]  /*9820*/  BSYNC B0 ;  /* 0x0000000000007941 */ /* 0x000fea0003800000 */
.L_x_35047:
[----:B------:R-:W-:-:S04]  /*9830*/  FSETP.NEU.FTZ.AND P0, PT, R0, RZ, PT ;  /* 0x000000ff0000720b */ /* 0x000fc80003f1d000 */
[----:B------:R-:W-:Y:S01]  /*9840*/  P2R R25, PR, RZ, 0x1 ;  /* 0x00000001ff197803 */ /* 0x000fe20000000000 */
[----:B------:R-:W-:Y:S08]  /*9850*/  BRA `(.L_x_35032) ;  /* 0x0000000400287947 */ /* 0x000ff00003800000 */
.L_x_35045:
        /* <DEDUP_REMOVED lines=21> */
.L_x_35054:
[----:B------:R-:W-:Y:S05]  /*99b0*/  BSYNC B1 ;  /* 0x0000000000017941 */ /* 0x000fea0003800000 */
.L_x_35053:
[----:B------:R-:W-:Y:S01]  /*99c0*/  LEA R5, R0, 0x37800000, 0x17 ;  /* 0x3780000000057811 */ /* 0x000fe200078eb8ff */
[----:B------:R-:W-:-:S05]  /*99d0*/  IMAD.SHL.U32 R0, R3, 0x200000, RZ ;  /* 0x0020000003007824 */ /* 0x000fca00078e00ff */
[----:B------:R-:W-:-:S07]  /*99e0*/  LOP3.LUT R0, R5, R0, R6, 0xfe, !PT ;  /* 0x0000000005007212 */ /* 0x000fce00078efe06 */
.L_x_35052:
[----:B------:R-:W-:Y:S05]  /*99f0*/  BSYNC B0 ;  /* 0x0000000000007941 */ /* 0x000fea0003800000 */
.L_x_35051:
[----:B------:R-:W-:-:S04]  /*9a00*/  FSETP.NEU.FTZ.AND P0, PT, R0, RZ, PT ;  /* 0x000000ff0000720b */ /* 0x000fc80003f1d000 */
[----:B------:R-:W-:Y:S01]  /*9a10*/  P2R R25, PR, RZ, 0x1 ;  /* 0x00000001ff197803 */ /* 0x000fe20000000000 */
[----:B------:R-:W-:Y:S08]  /*9a20*/  BRA `(.L_x_35032) ;  /* 0x0000000000b47947 */ /* 0x000ff00003800000 */
.L_x_35044:
        /* <DEDUP_REMOVED lines=14> */
.L_x_35058:
[----:B------:R-:W-:Y:S05]  /*9b10*/  BSYNC B0 ;  /* 0x0000000000007941 */ /* 0x000fea0003800000 */
.L_x_35057:
[----:B------:R-:W-:-:S04]  /*9b20*/  FSETP.NEU.FTZ.AND P0, PT, R0, RZ, PT ;  /* 0x000000ff0000720b */ /* 0x000fc80003f1d000 */
[----:B------:R-:W-:Y:S01]  /*9b30*/  P2R R25, PR, RZ, 0x1 ;  /* 0x00000001ff197803 */ /* 0x000fe20000000000 */
[----:B------:R-:W-:Y:S08]  /*9b40*/  BRA `(.L_x_35032) ;  /* 0x00000000006c7947 */ /* 0x000ff00003800000 */
.L_x_35031:
        /* <DEDUP_REMOVED lines=16> */
.L_x_35059:
[----:B------:R-:W-:-:S04]  /*9c50*/  PLOP3.LUT P0, PT, PT, PT, PT, 0x8, 0x0 ;  /* 0x000000000000781c */ /* 0x000fc80003f0e170 */
[----:B------:R-:W-:Y:S01]  /*9c60*/  P2R R25, PR, RZ, 0x1 ;  /* 0x00000001ff197803 */ /* 0x000fe20000000000 */
[----:B------:R-:W-:Y:S08]  /*9c70*/  BRA `(.L_x_35032) ;  /* 0x0000000000207947 */ /* 0x000ff00003800000 */
.L_x_35056:
[----:B------:R-:W2:Y:S02]  /*9c80*/  LDG.E.64 R4, desc[UR36][R4.64] ;  /* 0x0000002404047981 */ /* 0x000ea4000c1e1b00 */
[----:B--2---:R-:W-:-:S04]  /*9c90*/  ISETP.NE.U32.AND P0, PT, R4, RZ, PT ;  /* 0x000000ff0400720c */ /* 0x004fc80003f05070 */
[----:B------:R-:W-:-:S04]  /*9ca0*/  ISETP.NE.AND.EX P0, PT, R5, RZ, PT, P0 ;  /* 0x000000ff0500720c */ /* 0x000fc80003f05300 */
[----:B------:R-:W-:Y:S01]  /*9cb0*/  P2R R25, PR, RZ, 0x1 ;  /* 0x00000001ff197803 */ /* 0x000fe20000000000 */
[----:B------:R-:W-:Y:S08]  /*9cc0*/  BRA `(.L_x_35032) ;  /* 0x00000000000c7947 */ /* 0x000ff00003800000 */
.L_x_35055:
[----:B------:R-:W2:Y:S02]  /*9cd0*/  LDG.E R4, desc[UR36][R4.64] ;  /* 0x0000002404047981 */ /* 0x000ea4000c1e1900 */
[----:B--2---:R-:W-:-:S04]  /*9ce0*/  ISETP.NE.AND P0, PT, R4, RZ, PT ;  /* 0x000000ff0400720c */ /* 0x004fc80003f05270 */
[----:B------:R-:W-:-:S09]  /*9cf0*/  P2R R25, PR, RZ, 0x1 ;  /* 0x00000001ff197803 */ /* 0x000fd20000000000 */
.L_x_35032:
        /* <DEDUP_REMOVED lines=19> */
.L_x_35063:
[----:B------:R0:W5:Y:S01]  /*9e30*/  LDG.E.U8 R23, desc[UR36][R4.64] ;  /* 0x0000002404177981 */ /* 0x000162000c1e1100 */
[----:B------:R-:W-:Y:S05]  /*9e40*/  BRA `(.L_x_35065) ;  /* 0x0000000c00547947 */ /* 0x000fea0003800000 */
.L_x_35062:
        /* <DEDUP_REMOVED lines=8> */
.L_x_35067:
[----:B------:R2:W5:Y:S01]  /*9ed0*/  LDG.E.U16 R23, desc[UR36][R4.64] ;  /* 0x0000002404177981 */ /* 0x000562000c1e1500 */
[----:B------:R-:W-:Y:S05]  /*9ee0*/  BRA `(.L_x_35065) ;  /* 0x0000000c002c7947 */ /* 0x000fea0003800000 */
.L_x_35066:
[----:B------:R0:W5:Y:S01]  /*9ef0*/  LDG.E.U16 R23, desc[UR36][R4.64] ;  /* 0x0000002404177981 */ /* 0x000162000c1e1500 */
[----:B------:R-:W-:Y:S05]  /*9f00*/  BRA `(.L_x_35065) ;  /* 0x0000000c00247947 */ /* 0x000fea0003800000 */
.L_x_35061:
        /* <DEDUP_REMOVED lines=9> */
.L_x_35069:
[----:B------:R-:W2:Y:S02]  /*9fa0*/  LDG.E.U16 R0, desc[UR36][R4.64] ;  /* 0x0000002404007981 */ /* 0x000ea4000c1e1500 */
[----:B--2---:R-:W-:-:S06]  /*9fb0*/  HADD2.F32 R0, -RZ, R0.H0_H0 ;  /* 0x20000000ff007230 */ /* 0x004fcc0000004100 */
[----:B------:R-:W0:Y:S02]  /*9fc0*/  F2I.FTZ.TRUNC.NTZ R0, R0 ;  /* 0x0000000000007305 */ /* 0x000e24000021f100 */
[----:B0-----:R-:W-:Y:S01]  /*9fd0*/  PRMT R23, R0, 0x7610, R23 ;  /* 0x0000761000177816 */ /* 0x001fe20000000017 */
[----:B------:R-:W-:Y:S06]  /*9fe0*/  BRA `(.L_x_35065) ;  /* 0x0000000800ec7947 */ /* 0x000fec0003800000 */
.L_x_35068:
        /* <DEDUP_REMOVED lines=9> */
.L_x_35071:
[----:B------:R-:W2:Y:S02]  /*a080*/  LDG.E.U16 R4, desc[UR36][R4.64] ;  /* 0x0000002404047981 */ /* 0x000ea4000c1e1500 */
[----:B--2---:R-:W-:-:S06]  /*a090*/  HADD2.F32 R0, -RZ, R4.H0_H0 ;  /* 0x20000004ff007230 */ /* 0x004fcc0000004100 */
[----:B------:R-:W0:Y:S02]  /*a0a0*/  F2I.FTZ.TRUNC.NTZ R0, R0 ;  /* 0x0000000000007305 */ /* 0x000e24000021f100 */
[----:B0-----:R-:W-:Y:S01]  /*a0b0*/  PRMT R23, R0, 0x7610, R23 ;  /* 0x0000761000177816 */ /* 0x001fe20000000017 */
[----:B------:R-:W-:Y:S06]  /*a0c0*/  BRA `(.L_x_35065) ;  /* 0x0000000800b47947 */ /* 0x000fec0003800000 */
.L_x_35070:
[----:B------:R-:W2:Y:S02]  /*a0d0*/  LDG.E.64 R4, desc[UR36][R4.64] ;  /* 0x0000002404047981 */ /* 0x000ea4000c1e1b00 */
[----:B--2---:R0:W1:Y:S01]  /*a0e0*/  F2I.F64.TRUNC R23, R4 ;  /* 0x0000000400177311 */ /* 0x004062000030d100 */
[----:B------:R-:W-:Y:S05]  /*a0f0*/  BRA `(.L_x_35065) ;  /* 0x0000000800a87947 */ /* 0x000fea0003800000 */
.L_x_35060:
        /* <DEDUP_REMOVED lines=12> */
.L_x_35074:
[----:B------:R-:W2:Y:S02]  /*a1c0*/  LDG.E.64 R4, desc[UR36][R4.64] ;  /* 0x0000002404047981 */ /* 0x000ea4000c1e1b00 */
[----:B--2---:R0:W1:Y:S01]  /*a1d0*/  F2I.F64.TRUNC R23, R4 ;  /* 0x0000000400177311 */ /* 0x004062000030d100 */
[----:B------:R-:W-:Y:S05]  /*a1e0*/  BRA `(.L_x_35065) ;  /* 0x00000008006c7947 */ /* 0x000fea0003800000 */
.L_x_35073:
        /* <DEDUP_REMOVED lines=28> */
.L_x_35076:
        /* <DEDUP_REMOVED lines=15> */
.L_x_35075:
[----:B------:R-:W2:Y:S02]  /*a4a0*/  LDG.E.U16 R0, desc[UR36][R4.64] ;  /* 0x0000002404007981 */ /* 0x000ea4000c1e1500 */
[----:B--2---:R-:W-:-:S06]  /*a4b0*/  IMAD.U32 R0, R0, 0x10000, RZ ;  /* 0x0001000000007824 */ /* 0x004fcc00078e00ff */
[----:B------:R-:W0:Y:S02]  /*a4c0*/  F2I.FTZ.TRUNC.NTZ R0, R0 ;  /* 0x0000000000007305 */ /* 0x000e24000021f100 */
[----:B0-----:R-:W-:Y:S01]  /*a4d0*/  PRMT R23, R0, 0x7610, R23 ;  /* 0x0000761000177816 */ /* 0x001fe20000000017 */
[----:B------:R-:W-:Y:S06]  /*a4e0*/  BRA `(.L_x_35065) ;  /* 0x0000000400ac7947 */ /* 0x000fec0003800000 */
.L_x_35072:
        /* <DEDUP_REMOVED lines=10> */
.L_x_35079:
        /* <DEDUP_REMOVED lines=21> */
.L_x_35083:
[----:B------:R-:W-:Y:S05]  /*a6e0*/  BSYNC B1 ;  /* 0x0000000000017941 */ /* 0x000fea0003800000 */
.L_x_35082:
[----:B------:R-:W-:Y:S01]  /*a6f0*/  LEA R5, R0, 0x3b800000, 0x17 ;  /* 0x3b80000000057811 */ /* 0x000fe200078eb8ff */
[----:B------:R-:W-:-:S05]  /*a700*/  IMAD.SHL.U32 R0, R3, 0x100000, RZ ;  /* 0x0010000003007824 */ /* 0x000fca00078e00ff */
[----:B------:R-:W-:-:S07]  /*a710*/  LOP3.LUT R0, R5, R0, R6, 0xfe, !PT ;  /* 0x0000000005007212 */ /* 0x000fce00078efe06 */
.L_x_35081:
[----:B------:R-:W-:Y:S05]  /*a720*/  BSYNC B0 ;  /* 0x0000000000007941 */ /* 0x000fea0003800000 */
.L_x_35080:
[----:B------:R-:W0:Y:S02]  /*a730*/  F2I.FTZ.TRUNC.NTZ R0, R0 ;  /* 0x0000000000007305 */ /* 0x000e24000021f100 */
[----:B0-----:R-:W-:Y:S01]  /*a740*/  PRMT R23, R0, 0x7610, R23 ;  /* 0x0000761000177816 */ /* 0x001fe20000000017 */
[----:B------:R-:W-:Y:S06]  /*a750*/  BRA `(.L_x_35065) ;  /* 0x0000000400107947 */ /* 0x000fec0003800000 */
.L_x_35078:
        /* <DEDUP_REMOVED lines=21> */
.L_x_35087:
[----:B------:R-:W-:Y:S05]  /*a8b0*/  BSYNC B1 ;  /* 0x0000000000017941 */ /* 0x000fea0003800000 */
.L_x_35086:
[----:B------:R-:W-:Y:S01]  /*a8c0*/  LEA R5, R0, 0x37800000, 0x17 ;  /* 0x3780000000057811 */ /* 0x000fe200078eb8ff */
[----:B------:R-:W-:-:S05]  /*a8d0*/  IMAD.SHL.U32 R0, R3, 0x200000, RZ ;  /* 0x0020000003007824 */ /* 0x000fca00078e00ff */
[----:B------:R-:W-:-:S07]  /*a8e0*/  LOP3.LUT R0, R5, R0, R6, 0xfe, !PT ;  /* 0x0000000005007212 */ /* 0x000fce00078efe06 */
.L_x_35085:
[----:B------:R-:W-:Y:S05]  /*a8f0*/  BSYNC B0 ;  /* 0x0000000000007941 */ /* 0x000fea0003800000 */
.L_x_35084:
[----:B------:R-:W0:Y:S02]  /*a900*/  F2I.FTZ.TRUNC.NTZ R0, R0 ;  /* 0x0000000000007305 */ /* 0x000e24000021f100 */
[----:B0-----:R-:W-:Y:S01]  /*a910*/  PRMT R23, R0, 0x7610, R23 ;  /* 0x0000761000177816 */ /* 0x001fe20000000017 */
[----:B------:R-:W-:Y:S06]  /*a920*/  BRA `(.L_x_35065) ;  /* 0x00000000009c7947 */ /* 0x000fec0003800000 */
.L_x_35077:
        /* <DEDUP_REMOVED lines=14> */
.L_x_35091:
[----:B------:R-:W-:Y:S05]  /*aa10*/  BSYNC B0 ;  /* 0x0000000000007941 */ /* 0x000fea0003800000 */
.L_x_35090:
[----:B------:R-:W0:Y:S02]  /*aa20*/  F2I.FTZ.TRUNC.NTZ R0, R0 ;  /* 0x0000000000007305 */ /* 0x000e24000021f100 */
[----:B0-----:R-:W-:Y:S01]  /*aa30*/  PRMT R23, R0, 0x7610, R23 ;  /* 0x0000761000177816 */ /* 0x001fe20000000017 */
[----:B------:R-:W-:Y:S06]  /*aa40*/  BRA `(.L_x_35065) ;  /* 0x0000000000547947 */ /* 0x000fec0003800000 */
.L_x_35064:
        /* <DEDUP_REMOVED lines=16> */
.L_x_35092:
[----:B------:R-:W-:Y:S01]  /*ab50*/  PRMT R23, RZ, 0x7610, R23 ;  /* 0x00007610ff177816 */ /* 0x000fe20000000017 */
[----:B------:R-:W-:Y:S06]  /*ab60*/  BRA `(.L_x_35065) ;  /* 0x00000000000c7947 */ /* 0x000fec0003800000 */
.L_x_35089:
[----:B------:R0:W5:Y:S01]  /*ab70*/  LDG.E.U16 R23, desc[UR36][R4.64] ;  /* 0x0000002404177981 */ /* 0x000162000c1e1500 */
[----:B------:R-:W-:Y:S05]  /*ab80*/  BRA `(.L_x_35065) ;  /* 0x0000000000047947 */ /* 0x000fea0003800000 */
.L_x_35088:
[----:B------:R0:W5:Y:S02]  /*ab90*/  LDG.E.U16 R23, desc[UR36][R4.64] ;  /* 0x0000002404177981 */ /* 0x000164000c1e1500 */
.L_x_35065:
[----:B------:R-:W4:Y:S01]  /*aba0*/  LDC.U8 R6, c[0x0][0x246] ;  /* 0x00009180ff067b82 */ /* 0x000f220000000000 */
[----:B------:R-:W-:Y:S01]  /*abb0*/  ULDC UR4, c[0x0][0x250] ;  /* 0x0000940000047ab9 */ /* 0x000fe20000000800 */
[----:B------:R-:W-:Y:S01]  /*abc0*/  ISETP.NE.AND P2, PT, R25, RZ, PT ;  /* 0x000000ff1900720c */ /* 0x000fe20003f45270 */
[----:B------:R-:W-:-:S03]  /*abd0*/  IMAD R3, R26, UR4, RZ ;  /* 0x000000041a037c24 */ /* 0x000fc6000f8e02ff */
[----:B------:R-:W-:Y:S02]  /*abe0*/  SEL R26, RZ, 0x1, !P2 ;  /* 0x00000001ff1a7807 */ /* 0x000fe40005000000 */
[----:B0123--:R-:W0:Y:S01]  /*abf0*/  LDC.64 R4, c[0x0][0x238] ;  /* 0x00008e00ff047b82 */ /* 0x00fe220000000a00 */
        /* <DEDUP_REMOVED lines=15> */
.L_x_35096:
[----:B------:R0:W5:Y:S01]  /*acf0*/  LDG.E.U8 R22, desc[UR36][R4.64] ;  /* 0x0000002404167981 */ /* 0x000162000c1e1100 */
[----:B------:R-:W-:Y:S05]  /*ad00*/  BRA `(.L_x_35026) ;  /* 0x0000000c00507947 */ /* 0x000fea0003800000 */
.L_x_35095:
        /* <DEDUP_REMOVED lines=8> */
.L_x_35099:
[----:B------:R0:W5:Y:S01]  /*ad90*/  LDG.E.U16 R22, desc[UR36][R4.64] ;  /* 0x0000002404167981 */ /* 0x000162000c1e1500 */
[----:B------:R-:W-:Y:S05]  /*ada0*/  BRA `(.L_x_35026) ;  /* 0x0000000c00287947 */ /* 0x000fea0003800000 */
.L_x_35098:
[----:B------:R0:W5:Y:S01]  /*adb0*/  LDG.E.U16 R22, desc[UR36][R4.64] ;  /* 0x0000002404167981 */ /* 0x000162000c1e1500 */
[----:B------:R-:W-:Y:S05]  /*adc0*/  BRA `(.L_x_35026) ;  /* 0x0000000c00207947 */ /* 0x000fea0003800000 */
.L_x_35094:
        /* <DEDUP_REMOVED lines=9> */
.L_x_35101:
[----:B------:R-:W2:Y:S02]  /*ae60*/  LDG.E.U16 R0, desc[UR36][R4.64] ;  /* 0x0000002404007981 */ /* 0x000ea4000c1e1500 */
[----:B--2---:R-:W-:-:S06]  /*ae70*/  HADD2.F32 R0, -RZ, R0.H0_H0 ;  /* 0x20000000ff007230 */ /* 0x004fcc0000004100 */
[----:B------:R-:W0:Y:S02]  /*ae80*/  F2I.FTZ.TRUNC.NTZ R0, R0 ;  /* 0x0000000000007305 */ /* 0x000e24000021f100 */
[----:B0-----:R-:W-:Y:S01]  /*ae90*/  PRMT R22, R0, 0x7610, R22 ;  /* 0x0000761000167816 */ /* 0x001fe20000000016 */
[----:B------:R-:W-:Y:S06]  /*aea0*/  BRA `(.L_x_35026) ;  /* 0x0000000800e87947 */ /* 0x000fec0003800000 */
.L_x_35100:
        /* <DEDUP_REMOVED lines=9> */
.L_x_35103:
[----:B------:R-:W2:Y:S02]  /*af40*/  LDG.E.U16 R4, desc[UR36][R4.64] ;  /* 0x0000002404047981 */ /* 0x000ea4000c1e1500 */
[----:B--2---:R-:W-:-:S06]  /*af50*/  HADD2.F32 R0, -RZ, R4.H0_H0 ;  /* 0x20000004ff007230 */ /* 0x004fcc0000004100 */
[----:B------:R-:W0:Y:S02]  /*af60*/  F2I.FTZ.TRUNC.NTZ R0, R0 ;  /* 0x0000000000007305 */ /* 0x000e24000021f100 */
[----:B0-----:R-:W-:Y:S01]  /*af70*/  PRMT R22, R0, 0x7610, R22 ;  /* 0x0000761000167816 */ /* 0x001fe20000000016 */
[----:B------:R-:W-:Y:S06]  /*af80*/  BRA `(.L_x_35026) ;  /* 0x0000000800b07947 */ /* 0x000fec0003800000 */
.L_x_35102:
[----:B------:R-:W2:Y:S02]  /*af90*/  LDG.E.64 R4, desc[UR36][R4.64] ;  /* 0x0000002404047981 */ /* 0x000ea4000c1e1b00 */
[----:B--2---:R0:W1:Y:S01]  /*afa0*/  F2I.F64.TRUNC R22, R4 ;  /* 0x0000000400167311 */ /* 0x004062000030d100 */
[----:B------:R-:W-:Y:S05]  /*afb0*/  BRA `(.L_x_35026) ;  /* 0x0000000800a47947 */ /* 0x000fea0003800000 */
.L_x_35093:
        /* <DEDUP_REMOVED lines=12> */
.L_x_35106:
[----:B------:R-:W2:Y:S02]  /*b080*/  LDG.E.64 R4, desc[UR36][R4.64] ;  /* 0x0000002404047981 */ /* 0x000ea4000c1e1b00 */
[----:B--2---:R0:W1:Y:S01]  /*b090*/  F2I.F64.TRUNC R22, R4 ;  /* 0x0000000400167311 */ /* 0x004062000030d100 */
[----:B------:R-:W-:Y:S05]  /*b0a0*/  BRA `(.L_x_35026) ;  /* 0x0000000800687947 */ /* 0x000fea0003800000 */
.L_x_35105:
        /* <DEDUP_REMOVED lines=28> */
.L_x_35108:
        /* <DEDUP_REMOVED lines=15> */
.L_x_35107:
[----:B------:R-:W2:Y:S02]  /*b360*/  LDG.E.U16 R0, desc[UR36][R4.64] ;  /* 0x0000002404007981 */ /* 0x000ea4000c1e1500 */
[----:B--2---:R-:W-:-:S06]  /*b370*/  IMAD.U32 R0, R0, 0x10000, RZ ;  /* 0x0001000000007824 */ /* 0x004fcc00078e00ff */
[----:B------:R-:W0:Y:S02]  /*b380*/  F2I.FTZ.TRUNC.NTZ R0, R0 ;  /* 0x0000000000007305 */ /* 0x000e24000021f100 */
[----:B0-----:R-:W-:Y:S01]  /*b390*/  PRMT R22, R0, 0x7610, R22 ;  /* 0x0000761000167816 */ /* 0x001fe20000000016 */
[----:B------:R-:W-:Y:S06]  /*b3a0*/  BRA `(.L_x_35026) ;  /* 0x0000000400a87947 */ /* 0x000fec0003800000 */
.L_x_35104:
        /* <DEDUP_REMOVED lines=10> */
.L_x_35111:
        /* <DEDUP_REMOVED lines=21> */
.L_x_35115:
[----:B------:R-:W-:Y:S05]  /*b5a0*/  BSYNC B1 ;  /* 0x0000000000017941 */ /* 0x000fea0003800000 */
.L_x_35114:
[----:B------:R-:W-:Y:S01]  /*b5b0*/  LEA R5, R0, 0x3b800000, 0x17 ;  /* 0x3b80000000057811 */ /* 0x000fe200078eb8ff */
[----:B------:R-:W-:-:S05]  /*b5c0*/  IMAD.SHL.U32 R0, R3, 0x100000, RZ ;  /* 0x0010000003007824 */ /* 0x000fca00078e00ff */
[----:B------:R-:W-:-:S07]  /*b5d0*/  LOP3.LUT R0, R5, R0, R6, 0xfe, !PT ;  /* 0x0000000005007212 */ /* 0x000fce00078efe06 */
.L_x_35113:
[----:B------:R-:W-:Y:S05]  /*b5e0*/  BSYNC B0 ;  /* 0x0000000000007941 */ /* 0x000fea0003800000 */
.L_x_35112:
[----:B------:R-:W0:Y:S02]  /*b5f0*/  F2I.FTZ.TRUNC.NTZ R0, R0 ;  /* 0x0000000000007305 */ /* 0x000e24000021f100 */
[----:B0-----:R-:W-:Y:S01]  /*b600*/  PRMT R22, R0, 0x7610, R22 ;  /* 0x0000761000167816 */ /* 0x001fe20000000016 */
[----:B------:R-:W-:Y:S06]  /*b610*/  BRA `(.L_x_35026) ;  /* 0x00000004000c7947 */ /* 0x000fec0003800000 */
.L_x_35110:
        /* <DEDUP_REMOVED lines=21> */
.L_x_35119:
[----:B------:R-:W-:Y:S05]  /*b770*/  BSYNC B1 ;  /* 0x0000000000017941 */ /* 0x000fea0003800000 */
.L_x_35118:
[----:B------:R-:W-:Y:S01]  /*b780*/  LEA R5, R0, 0x37800000, 0x17 ;  /* 0x3780000000057811 */ /* 0x000fe200078eb8ff */
[----:B------:R-:W-:-:S05]  /*b790*/  IMAD.SHL.U32 R0, R3, 0x200000, RZ ;  /* 0x0020000003007824 */ /* 0x000fca00078e00ff */
[----:B------:R-:W-:-:S07]  /*b7a0*/  LOP3.LUT R0, R5, R0, R6, 0xfe, !PT ;  /* 0x0000000005007212 */ /* 0x000fce00078efe06 */
.L_x_35117:
[----:B------:R-:W-:Y:S05]  /*b7b0*/  BSYNC B0 ;  /* 0x0000000000007941 */ /* 0x000fea0003800000 */
.L_x_35116:
[----:B------:R-:W0:Y:S02]  /*b7c0*/  F2I.FTZ.TRUNC.NTZ R0, R0 ;  /* 0x0000000000007305 */ /* 0x000e24000021f100 */
[----:B0-----:R-:W-:Y:S01]  /*b7d0*/  PRMT R22, R0, 0x7610, R22 ;  /* 0x0000761000167816 */ /* 0x001fe20000000016 */
[----:B------:R-:W-:Y:S06]  /*b7e0*/  BRA `(.L_x_35026) ;  /* 0x0000000000987947 */ /* 0x000fec0003800000 */
.L_x_35109:
        /* <DEDUP_REMOVED lines=14> */
.L_x_35123:
[----:B------:R-:W-:Y:S05]  /*b8d0*/  BSYNC B0 ;  /* 0x0000000000007941 */ /* 0x000fea0003800000 */
.L_x_35122:
[----:B------:R-:W0:Y:S02]  /*b8e0*/  F2I.FTZ.TRUNC.NTZ R0, R0 ;  /* 0x0000000000007305 */ /* 0x000e24000021f100 */
[----:B0-----:R-:W-:Y:S01]  /*b8f0*/  PRMT R22, R0, 0x7610, R22 ;  /* 0x0000761000167816 */ /* 0x001fe20000000016 */
[----:B------:R-:W-:Y:S06]  /*b900*/  BRA `(.L_x_35026) ;  /* 0x0000000000507947 */ /* 0x000fec0003800000 */
.L_x_35097:
        /* <DEDUP_REMOVED lines=16> */
.L_x_35124:
[----:B------:R-:W-:Y:S05]  /*ba10*/  BRA `(.L_x_35026) ;  /* 0x00000000000c7947 */ /* 0x000fea0003800000 */
.L_x_35121:
[----:B------:R0:W5:Y:S01]  /*ba20*/  LDG.E.U16 R22, desc[UR36][R4.64] ;  /* 0x0000002404167981 */ /* 0x000162000c1e1500 */
[----:B------:R-:W-:Y:S05]  /*ba30*/  BRA `(.L_x_35026) ;  /* 0x0000000000047947 */ /* 0x000fea0003800000 */
.L_x_35120:
[----:B------:R0:W5:Y:S02]  /*ba40*/  LDG.E.U16 R22, desc[UR36][R4.64] ;  /* 0x0000002404167981 */ /* 0x000164000c1e1500 */
.L_x_35026:
[----:B------:R-:W-:Y:S05]  /*ba50*/  BSYNC B6 ;  /* 0x0000000000067941 */ /* 0x000fea0003800000 */
.L_x_35025:
[----:B------:R-:W-:Y:S01]  /*ba60*/  PRMT R0, R29, 0x9910, RZ ;  /* 0x000099101d007816 */ /* 0x000fe200000000ff */
[----:B------:R-:W4:Y:S01]  /*ba70*/  S2R R25, SR_TID.X ;  /* 0x0000000000197919 */ /* 0x000f220000002100 */
[----:B------:R-:W4:Y:S01]  /*ba80*/  LDC R6, c[0x0][0x210] ;  /* 0x00008400ff067b82 */ /* 0x000f220000000800 */
[----:B0-2---:R-:W-:Y:S01]  /*ba90*/  PRMT R4, R27, 0x9910, RZ ;  /* 0x000099101b047816 */ /* 0x005fe200000000ff */
[----:B------:R-:W-:Y:S01]  /*baa0*/  BSSY B6, `(.L_x_35125) ;  /* 0x0000100000067945 */ /* 0x000fe20003800000 */
[----:B------:R-:W0:Y:S01]  /*bab0*/  S2R R29, SR_CTAID.X ;  /* 0x00000000001d7919 */ /* 0x000e220000002500 */
[----:B------:R-:W-:Y:S02]  /*bac0*/  PRMT R5, R26, 0x9910, RZ ;  /* 0x000099101a057816 */ /* 0x000fe400000000ff */
[----:B------:R-:W-:Y:S02]  /*bad0*/  PRMT R3, R28, 0x9910, RZ ;  /* 0x000099101c037816 */ /* 0x000fe400000000ff */
[----:B------:R-:W2:Y:S01]  /*bae0*/  LDC.U8 R27, c[0x0][0x254] ;  /* 0x00009500ff1b7b82 */ /* 0x000ea20000000000 */
[----:B------:R-:W-:-:S02]  /*baf0*/  ISETP.NE.AND P0, PT, R0, RZ, PT ;  /* 0x000000ff0000720c */ /* 0x000fc40003f05270 */
[----:B------:R-:W-:Y:S02]  /*bb00*/  ISETP.NE.AND P1, PT, R3, RZ, PT ;  /* 0x000000ff0300720c */ /* 0x000fe40003f25270 */
[----:B------:R-:W-:Y:S02]  /*bb10*/  ISETP.NE.AND P2, PT, R4, RZ, PT ;  /* 0x000000ff0400720c */ /* 0x000fe40003f45270 */
[----:B------:R-:W-:Y:S02]  /*bb20*/  ISETP.NE.AND P3, PT, R5, RZ, PT ;  /* 0x000000ff0500720c */ /* 0x000fe40003f65270 */
[----:B-1-3-5:R-:W-:Y:S02]  /*bb30*/  SEL R9, R18, R24, !P0 ;  /* 0x0000001812097207 */ /* 0x02afe40004000000 */
[----:B----4-:R-:W-:Y:S02]  /*bb40*/  SEL R16, R16, R2, !P1 ;  /* 0x0000000210107207 */ /* 0x010fe40004800000 */
[----:B------:R-:W-:-:S02]  /*bb50*/  SEL R17, R19, R17, !P2 ;  /* 0x0000001113117207 */ /* 0x000fc40005000000 */
[----:B------:R-:W-:Y:S01]  /*bb60*/  SEL R22, R22, R23, !P3 ;  /* 0x0000001716167207 */ /* 0x000fe20005800000 */
[----:B0-----:R-:W-:-:S05]  /*bb70*/  IMAD R26, R29, -0x200, R6 ;  /* 0xfffffe001d1a7824 */ /* 0x001fca00078e0206 */
        /* <DEDUP_REMOVED lines=23> */
.L_x_35130:
[----:B------:R1:W-:Y:S01]  /*bcf0*/  STG.E.U8 desc[UR36][R2.64], R9 ;  /* 0x0000000902007986 */ /* 0x0003e2000c101124 */
[----:B------:R-:W-:Y:S05]  /*bd00*/  BRA `(.L_x_35126) ;  /* 0x0000000c00647947 */ /* 0x000fea0003800000 */
.L_x_35129:
        /* <DEDUP_REMOVED lines=10> */
.L_x_35133:
[----:B------:R-:W-:-:S05]  /*bdb0*/  PRMT R5, R9, 0x9910, RZ ;  /* 0x0000991009057816 */ /* 0x000fca00000000ff */
[----:B------:R3:W-:Y:S01]  /*bdc0*/  STG.E desc[UR36][R2.64], R5 ;  /* 0x0000000502007986 */ /* 0x0007e2000c101924 */
[----:B------:R-:W-:Y:S05]  /*bdd0*/  BRA `(.L_x_35126) ;  /* 0x0000000c00307947 */ /* 0x000fea0003800000 */
.L_x_35132:
[----:B------:R2:W-:Y:S01]  /*bde0*/  STG.E.U16 desc[UR36][R2.64], R9 ;  /* 0x0000000902007986 */ /* 0x0005e2000c101524 */
[----:B------:R-:W-:Y:S05]  /*bdf0*/  BRA `(.L_x_35126) ;  /* 0x0000000c00287947 */ /* 0x000fea0003800000 */
.L_x_35128:
        /* <DEDUP_REMOVED lines=9> */
.L_x_35135:
[----:B------:R-:W0:Y:S02]  /*be90*/  I2F.S16 R0, R9 ;  /* 0x0000000900007306 */ /* 0x000e240000101400 */
[----:B0-----:R-:W-:-:S05]  /*bea0*/  F2FP.F16.F32.PACK_AB R0, RZ, R0 ;  /* 0x00000000ff00723e */ /* 0x001fca00000000ff */
[----:B------:R0:W-:Y:S01]  /*beb0*/  STG.E.U16 desc[UR36][R2.64], R0 ;  /* 0x0000000002007986 */ /* 0x0001e2000c101524 */
[----:B------:R-:W-:Y:S05]  /*bec0*/  BRA `(.L_x_35126) ;  /* 0x0000000800f47947 */ /* 0x000fea0003800000 */
.L_x_35134:
        /* <DEDUP_REMOVED lines=10> */
.L_x_35137:
[----:B------:R-:W0:Y:S02]  /*bf70*/  I2F.S16 R9, R9 ;  /* 0x0000000900097306 */ /* 0x000e240000101400 */
[----:B0-----:R-:W-:-:S04]  /*bf80*/  F2FP.F16.F32.PACK_AB R5, RZ, R9 ;  /* 0x00000009ff05723e */ /* 0x001fc800000000ff */
[----:B------:R-:W-:-:S05]  /*bf90*/  PRMT R5, R5, 0x5410, RZ ;  /* 0x0000541005057816 */ /* 0x000fca00000000ff */
[----:B------:R0:W-:Y:S01]  /*bfa0*/  STG.E desc[UR36][R2.64], R5 ;  /* 0x0000000502007986 */ /* 0x0001e2000c101924 */
[----:B------:R-:W-:Y:S05]  /*bfb0*/  BRA `(.L_x_35126) ;  /* 0x0000000800b87947 */ /* 0x000fea0003800000 */
.L_x_35136:
[----:B------:R-:W0:Y:S02]  /*bfc0*/  I2F.F64.S16 R4, R9 ;  /* 0x0000000900047312 */ /* 0x000e240000101c00 */
[----:B0-----:R0:W-:Y:S01]  /*bfd0*/  STG.E.64 desc[UR36][R2.64], R4 ;  /* 0x0000000402007986 */ /* 0x0011e2000c101b24 */
[----:B------:R-:W-:Y:S05]  /*bfe0*/  BRA `(.L_x_35126) ;  /* 0x0000000800ac7947 */ /* 0x000fea0003800000 */
.L_x_35127:
        /* <DEDUP_REMOVED lines=13> */
.L_x_35140:
[----:B------:R-:W0:Y:S01]  /*c0c0*/  I2F.F64.S16 R4, R9 ;  /* 0x0000000900047312 */ /* 0x000e220000101c00 */
[----:B------:R-:W-:-:S05]  /*c0d0*/  CS2R R6, SRZ ;  /* 0x0000000000067805 */ /* 0x000fca000001ff00 */
[----:B0-----:R0:W-:Y:S01]  /*c0e0*/  STG.E.128 desc[UR36][R2.64], R4 ;  /* 0x0000000402007986 */ /* 0x0011e2000c101d24 */
[----:B------:R-:W-:Y:S05]  /*c0f0*/  BRA `(.L_x_35126) ;  /* 0x0000000800687947 */ /* 0x000fea0003800000 */
.L_x_35139:
        /* <DEDUP_REMOVED lines=21> */
.L_x_35144:
[----:B------:R-:W-:Y:S05]  /*c250*/  BSYNC B0 ;  /* 0x0000000000007941 */ /* 0x000fea0003800000 */
.L_x_35143:
[----:B------:R-:W-:-:S05]  /*c260*/  LOP3.LUT R5, R0, R5, RZ, 0xfc, !PT ;  /* 0x0000000500057212 */ /* 0x000fca00078efcff */
[----:B------:R0:W-:Y:S01]  /*c270*/  STG.E.U8 desc[UR36][R2.64], R5 ;  /* 0x0000000502007986 */ /* 0x0001e2000c101124 */
[----:B------:R-:W-:Y:S05]  /*c280*/  BRA `(.L_x_35126) ;  /* 0x0000000800047947 */ /* 0x000fea0003800000 */
.L_x_35142:
        /* <DEDUP_REMOVED lines=13> */
.L_x_35146:
[----:B------:R-:W-:Y:S01]  /*c360*/  IMAD.MOV.U32 R0, RZ, RZ, 0x7f ;  /* 0x0000007fff007424 */ /* 0x000fe200078e00ff */
[----:B------:R-:W-:-:S04]  /*c370*/  ISETP.GT.U32.AND P0, PT, R4, 0x7f800000, PT ;  /* 0x7f8000000400780c */ /* 0x000fc80003f04070 */
[----:B------:R-:W-:-:S09]  /*c380*/  SEL R0, R0, 0x7c, P0 ;  /* 0x0000007c00007807 */ /* 0x000fd20000000000 */
.L_x_35147:
[----:B------:R-:W-:Y:S05]  /*c390*/  BSYNC B0 ;  /* 0x0000000000007941 */ /* 0x000fea0003800000 */
.L_x_35145:
[----:B------:R-:W-:-:S04]  /*c3a0*/  LOP3.LUT R4, R9, 0x80000000, RZ, 0xc0, !PT ;  /* 0x8000000009047812 */ /* 0x000fc800078ec0ff */
[----:B------:R-:W-:-:S04]  /*c3b0*/  SHF.R.U32.HI R5, RZ, 0x18, R4 ;  /* 0x00000018ff057819 */ /* 0x000fc80000011604 */
[----:B------:R-:W-:-:S05]  /*c3c0*/  LOP3.LUT R5, R0, R5, RZ, 0xfc, !PT ;  /* 0x0000000500057212 */ /* 0x000fca00078efcff */
[----:B------:R0:W-:Y:S01]  /*c3d0*/  STG.E.U8 desc[UR36][R2.64], R5 ;  /* 0x0000000502007986 */ /* 0x0001e2000c101124 */
[----:B------:R-:W-:Y:S05]  /*c3e0*/  BRA `(.L_x_35126) ;  /* 0x0000000400ac7947 */ /* 0x000fea0003800000 */
.L_x_35141:
[----:B------:R-:W0:Y:S02]  /*c3f0*/  I2F.S16 R0, R9 ;  /* 0x0000000900007306 */ /* 0x000e240000101400 */
[----:B0-----:R-:W-:-:S05]  /*c400*/  F2FP.BF16.F32.PACK_AB R0, RZ, R0 ;  /* 0x00000000ff00723e */ /* 0x001fca00000010ff */
[----:B------:R0:W-:Y:S01]  /*c410*/  STG.E.U16 desc[UR36][R2.64], R0 ;  /* 0x0000000002007986 */ /* 0x0001e2000c101524 */
[----:B------:R-:W-:Y:S05]  /*c420*/  BRA `(.L_x_35126) ;  /* 0x00000004009c7947 */ /* 0x000fea0003800000 */
.L_x_35138:
        /* <DEDUP_REMOVED lines=10> */
.L_x_35150:
        /* <DEDUP_REMOVED lines=17> */
.L_x_35153:
[----:B------:R-:W-:-:S04]  /*c5e0*/  LOP3.LUT R0, R9, 0x80000000, RZ, 0xc0, !PT ;  /* 0x8000000009007812 */ /* 0x000fc800078ec0ff */
[----:B------:R-:W-:-:S04]  /*c5f0*/  SHF.R.U32.HI R5, RZ, 0x18, R0 ;  /* 0x00000018ff057819 */ /* 0x000fc80000011600 */
[----:B------:R-:W-:-:S04]  /*c600*/  LOP3.LUT R4, R4, R5, RZ, 0xfc, !PT ;  /* 0x0000000504047212 */ /* 0x000fc800078efcff */
[----:B------:R-:W-:-:S07]  /*c610*/  PRMT R0, R4, 0x7610, R0 ;  /* 0x0000761004007816 */ /* 0x000fce0000000000 */
.L_x_35152:
[----:B------:R-:W-:Y:S05]  /*c620*/  BSYNC B0 ;  /* 0x0000000000007941 */ /* 0x000fea0003800000 */
.L_x_35151:
[----:B------:R0:W-:Y:S01]  /*c630*/  STG.E.U8 desc[UR36][R2.64], R0 ;  /* 0x0000000002007986 */ /* 0x0001e2000c101124 */
[----:B------:R-:W-:Y:S05]  /*c640*/  BRA `(.L_x_35126) ;  /* 0x0000000400147947 */ /* 0x000fea0003800000 */
.L_x_35149:
        /* <DEDUP_REMOVED lines=17> */
.L_x_35156:
[----:B------:R-:W-:-:S04]  /*c760*/  LOP3.LUT R0, R9, 0x80000000, RZ, 0xc0, !PT ;  /* 0x8000000009007812 */ /* 0x000fc800078ec0ff */
[----:B------:R-:W-:-:S04]  /*c770*/  SHF.R.U32.HI R5, RZ, 0x18, R0 ;  /* 0x00000018ff057819 */ /* 0x000fc80000011600 */
[----:B------:R-:W-:-:S04]  /*c780*/  LOP3.LUT R4, R4, R5, RZ, 0xfc, !PT ;  /* 0x0000000504047212 */ /* 0x000fc800078efcff */
[----:B------:R-:W-:-:S07]  /*c790*/  PRMT R0, R4, 0x7610, R0 ;  /* 0x0000761004007816 */ /* 0x000fce0000000000 */
.L_x_35155:
[----:B------:R-:W-:Y:S05]  /*c7a0*/  BSYNC B0 ;  /* 0x0000000000007941 */ /* 0x000fea0003800000 */
.L_x_35154:
[----:B------:R0:W-:Y:S01]  /*c7b0*/  STG.E.U8 desc[UR36][R2.64], R0 ;  /* 0x0000000002007986 */ /* 0x0001e2000c101124 */
[----:B------:R-:W-:Y:S05]  /*c7c0*/  BRA `(.L_x_35126) ;  /* 0x0000000000b47947 */ /* 0x000fea0003800000 */
.L_x_35148:
        /* <DEDUP_REMOVED lines=22> */
.L_x_35131:
        /* <DEDUP_REMOVED lines=16> */
.L_x_35159:
[----:B------:R-:W-:Y:S05]  /*ca30*/  BRA `(.L_x_35126) ;  /* 0x0000000000187947 */ /* 0x000fea0003800000 */
.L_x_35158:
[----:B------:R-:W-:-:S04]  /*ca40*/  PRMT R4, R9, 0x9910, RZ ;  /* 0x0000991009047816 */ /* 0x000fc800000000ff */
[----:B------:R-:W-:-:S05]  /*ca50*/  SHF.R.S32.HI R5, RZ, 0x1f, R4 ;  /* 0x0000001fff057819 */ /* 0x000fca0000011404 */
[----:B------:R0:W-:Y:S01]  /*ca60*/  STG.E.64 desc[UR36][R2.64], R4 ;  /* 0x0000000402007986 */ /* 0x0001e2000c101b24 */
[----:B------:R-:W-:Y:S05]  /*ca70*/  BRA `(.L_x_35126) ;  /* 0x0000000000087947 */ /* 0x000fea0003800000 */
.L_x_35157:
[----:B------:R-:W-:-:S05]  /*ca80*/  PRMT R5, R9, 0x9910, RZ ;  /* 0x0000991009057816 */ /* 0x000fca00000000ff */
[----:B------:R0:W-:Y:S02]  /*ca90*/  STG.E desc[UR36][R2.64], R5 ;  /* 0x0000000502007986 */ /* 0x0001e4000c101924 */
.L_x_35126:
[----:B------:R-:W-:Y:S05]  /*caa0*/  BSYNC B6 ;  /* 0x0000000000067941 */ /* 0x000fea0003800000 */
.L_x_35125:
        /* <DEDUP_REMOVED lines=23> */
.L_x_35165:
[----:B------:R1:W-:Y:S01]  /*cc20*/  STG.E.U8 desc[UR36][R2.64], R16 ;  /* 0x0000001002007986 */ /* 0x0003e2000c101124 */
[----:B------:R-:W-:Y:S05]  /*cc30*/  BRA `(.L_x_35167) ;  /* 0x0000000c00647947 */ /* 0x000fea0003800000 */
.L_x_35164:
        /* <DEDUP_REMOVED lines=10> */
.L_x_35169:
[----:B------:R-:W-:-:S05]  /*cce0*/  PRMT R5, R16, 0x9910, RZ ;  /* 0x0000991010057816 */ /* 0x000fca00000000ff */
[----:B------:R3:W-:Y:S01]  /*ccf0*/  STG.E desc[UR36][R2.64], R5 ;  /* 0x0000000502007986 */ /* 0x0007e2000c101924 */
[----:B------:R-:W-:Y:S05]  /*cd00*/  BRA `(.L_x_35167) ;  /* 0x0000000c00307947 */ /* 0x000fea0003800000 */
.L_x_35168:
[----:B------:R2:W-:Y:S01]  /*cd10*/  STG.E.U16 desc[UR36][R2.64], R16 ;  /* 0x0000001002007986 */ /* 0x0005e2000c101524 */
[----:B------:R-:W-:Y:S05]  /*cd20*/  BRA `(.L_x_35167) ;  /* 0x0000000c00287947 */ /* 0x000fea0003800000 */
.L_x_35163:
        /* <DEDUP_REMOVED lines=9> */
.L_x_35171:
[----:B------:R-:W0:Y:S02]  /*cdc0*/  I2F.S16 R0, R16 ;  /* 0x0000001000007306 */ /* 0x000e240000101400 */
[----:B0-----:R-:W-:-:S05]  /*cdd0*/  F2FP.F16.F32.PACK_AB R0, RZ, R0 ;  /* 0x00000000ff00723e */ /* 0x001fca00000000ff */
[----:B------:R0:W-:Y:S01]  /*cde0*/  STG.E.U16 desc[UR36][R2.64], R0 ;  /* 0x0000000002007986 */ /* 0x0001e2000c101524 */
[----:B------:R-:W-:Y:S05]  /*cdf0*/  BRA `(.L_x_35167) ;  /* 0x0000000800f47947 */ /* 0x000fea0003800000 */
.L_x_35170:
        /* <DEDUP_REMOVED lines=10> */
.L_x_35173:
[----:B------:R-:W0:Y:S02]  /*cea0*/  I2F.S16 R16, R16 ;  /* 0x0000001000107306 */ /* 0x000e240000101400 */
[----:B0-----:R-:W-:-:S04]  /*ceb0*/  F2FP.F16.F32.PACK_AB R5, RZ, R16 ;  /* 0x00000010ff05723e */ /* 0x001fc800000000ff */
[----:B------:R-:W-:-:S05]  /*cec0*/  PRMT R5, R5, 0x5410, RZ ;  /* 0x0000541005057816 */ /* 0x000fca00000000ff */
[----:B------:R0:W-:Y:S01]  /*ced0*/  STG.E desc[UR36][R2.64], R5 ;  /* 0x0000000502007986 */ /* 0x0001e2000c101924 */
[----:B------:R-:W-:Y:S05]  /*cee0*/  BRA `(.L_x_35167) ;  /* 0x0000000800b87947 */ /* 0x000fea0003800000 */
.L_x_35172:
[----:B------:R-:W0:Y:S02]  /*cef0*/  I2F.F64.S16 R4, R16 ;  /* 0x0000001000047312 */ /* 0x000e240000101c00 */
[----:B0-----:R0:W-:Y:S01]  /*cf00*/  STG.E.64 desc[UR36][R2.64], R4 ;  /* 0x0000000402007986 */ /* 0x0011e2000c101b24 */
[----:B------:R-:W-:Y:S05]  /*cf10*/  BRA `(.L_x_35167) ;  /* 0x0000000800ac7947 */ /* 0x000fea0003800000 */
.L_x_35162:
        /* <DEDUP_REMOVED lines=13> */
.L_x_35176:
[----:B------:R-:W0:Y:S01]  /*cff0*/  I2F.F64.S16 R4, R16 ;  /* 0x0000001000047312 */ /* 0x000e220000101c00 */
[----:B------:R-:W-:-:S05]  /*d000*/  CS2R R6, SRZ ;  /* 0x0000000000067805 */ /* 0x000fca000001ff00 */
[----:B0-----:R0:W-:Y:S01]  /*d010*/  STG.E.128 desc[UR36][R2.64], R4 ;  /* 0x0000000402007986 */ /* 0x0011e2000c101d24 */
[----:B------:R-:W-:Y:S05]  /*d020*/  BRA `(.L_x_35167) ;  /* 0x0000000800687947 */ /* 0x000fea0003800000 */
.L_x_35175:
        /* <DEDUP_REMOVED lines=21> */
.L_x_35180:
[----:B------:R-:W-:Y:S05]  /*d180*/  BSYNC B0 ;  /* 0x0000000000007941 */ /* 0x000fea0003800000 */
.L_x_35179:
[----:B------:R-:W-:-:S05]  /*d190*/  LOP3.LUT R5, R0, R5, RZ, 0xfc, !PT ;  /* 0x0000000500057212 */ /* 0x000fca00078efcff */
[----:B------:R0:W-:Y:S01]  /*d1a0*/  STG.E.U8 desc[UR36][R2.64], R5 ;  /* 0x0000000502007986 */ /* 0x0001e2000c101124 */
[----:B------:R-:W-:Y:S05]  /*d1b0*/  BRA `(.L_x_35167) ;  /* 0x0000000800047947 */ /* 0x000fea0003800000 */
.L_x_35178:
        /* <DEDUP_REMOVED lines=13> */
.L_x_35182:
[----:B------:R-:W-:Y:S01]  /*d290*/  IMAD.MOV.U32 R0, RZ, RZ, 0x7f ;  /* 0x0000007fff007424 */ /* 0x000fe200078e00ff */
[----:B------:R-:W-:-:S04]  /*d2a0*/  ISETP.GT.U32.AND P0, PT, R4, 0x7f800000, PT ;  /* 0x7f8000000400780c */ /* 0x000fc80003f04070 */
[----:B------:R-:W-:-:S09]  /*d2b0*/  SEL R0, R0, 0x7c, P0 ;  /* 0x0000007c00007807 */ /* 0x000fd20000000000 */
.L_x_35183:
[----:B------:R-:W-:Y:S05]  /*d2c0*/  BSYNC B0 ;  /* 0x0000000000007941 */ /* 0x000fea0003800000 */
.L_x_35181:
[----:B------:R-:W-:-:S04]  /*d2d0*/  LOP3.LUT R4, R5, 0x80000000, RZ, 0xc0, !PT ;  /* 0x8000000005047812 */ /* 0x000fc800078ec0ff */
[----:B------:R-:W-:-:S04]  /*d2e0*/  SHF.R.U32.HI R5, RZ, 0x18, R4 ;  /* 0x00000018ff057819 */ /* 0x000fc80000011604 */
[----:B------:R-:W-:-:S05]  /*d2f0*/  LOP3.LUT R5, R0, R5, RZ, 0xfc, !PT ;  /* 0x0000000500057212 */ /* 0x000fca00078efcff */
[----:B------:R0:W-:Y:S01]  /*d300*/  STG.E.U8 desc[UR36][R2.64], R5 ;  /* 0x0000000502007986 */ /* 0x0001e2000c101124 */
[----:B------:R-:W-:Y:S05]  /*d310*/  BRA `(.L_x_35167) ;  /* 0x0000000400ac7947 */ /* 0x000fea0003800000 */
.L_x_35177:
[----:B------:R-:W0:Y:S02]  /*d320*/  I2F.S16 R0, R16 ;  /* 0x0000001000007306 */ /* 0x000e240000101400 */
[----:B0-----:R-:W-:-:S05]  /*d330*/  F2FP.BF16.F32.PACK_AB R0, RZ, R0 ;  /* 0x00000000ff00723e */ /* 0x001fca00000010ff */
[----:B------:R0:W-:Y:S01]  /*d340*/  STG.E.U16 desc[UR36][R2.64], R0 ;  /* 0x0000000002007986 */ /* 0x0001e2000c101524 */
[----:B------:R-:W-:Y:S05]  /*d350*/  BRA `(.L_x_35167) ;  /* 0x00000004009c7947 */ /* 0x000fea0003800000 */
.L_x_35174:
        /* <DEDUP_REMOVED lines=10> */
.L_x_35186:
        /* <DEDUP_REMOVED lines=17> */
.L_x_35189:
[----:B------:R-:W-:-:S04]  /*d510*/  LOP3.LUT R0, R7, 0x80000000, RZ, 0xc0, !PT ;  /* 0x8000000007007812 */ /* 0x000fc800078ec0ff */
[----:B------:R-:W-:-:S04]  /*d520*/  SHF.R.U32.HI R5, RZ, 0x18, R0 ;  /* 0x00000018ff057819 */ /* 0x000fc80000011600 */
[----:B------:R-:W-:-:S04]  /*d530*/  LOP3.LUT R4, R4, R5, RZ, 0xfc, !PT ;  /* 0x0000000504047212 */ /* 0x000fc800078efcff */
[----:B------:R-:W-:-:S07]  /*d540*/  PRMT R0, R4, 0x7610, R0 ;  /* 0x0000761004007816 */ /* 0x000fce0000000000 */
.L_x_35188:
[----:B------:R-:W-:Y:S05]  /*d550*/  BSYNC B0 ;  /* 0x0000000000007941 */ /* 0x000fea0003800000 */
.L_x_35187:
[----:B------:R0:W-:Y:S01]  /*d560*/  STG.E.U8 desc[UR36][R2.64], R0 ;  /* 0x0000000002007986 */ /* 0x0001e2000c101124 */
[----:B------:R-:W-:Y:S05]  /*d570*/  BRA `(.L_x_35167) ;  /* 0x0000000400147947 */ /* 0x000fea0003800000 */
.L_x_35185:
        /* <DEDUP_REMOVED lines=17> */
.L_x_35192:
[----:B------:R-:W-:-:S04]  /*d690*/  LOP3.LUT R0, R7, 0x80000000, RZ, 0xc0, !PT ;  /* 0x8000000007007812 */ /* 0x000fc800078ec0ff */
[----:B------:R-:W-:-:S04]  /*d6a0*/  SHF.R.U32.HI R5, RZ, 0x18, R0 ;  /* 0x00000018ff057819 */ /* 0x000fc80000011600 */
[----:B------:R-:W-:-:S04]  /*d6b0*/  LOP3.LUT R4, R4, R5, RZ, 0xfc, !PT ;  /* 0x0000000504047212 */ /* 0x000fc800078efcff */
[----:B------:R-:W-:-:S07]  /*d6c0*/  PRMT R0, R4, 0x7610, R0 ;  /* 0x0000761004007816 */ /* 0x000fce0000000000 */
.L_x_35191:
[----:B------:R-:W-:Y:S05]  /*d6d0*/  BSYNC B0 ;  /* 0x0000000000007941 */ /* 0x000fea0003800000 */
.L_x_35190:
[----:B------:R0:W-:Y:S01]  /*d6e0*/  STG.E.U8 desc[UR36][R2.64], R0 ;  /* 0x0000000002007986 */ /* 0x0001e2000c101124 */
[----:B------:R-:W-:Y:S05]  /*d6f0*/  BRA `(.L_x_35167) ;  /* 0x0000000000b47947 */ /* 0x000fea0003800000 */
.L_x_35184:
        /* <DEDUP_REMOVED lines=22> */
.L_x_35166:
        /* <DEDUP_REMOVED lines=16> */
.L_x_35195:
[----:B------:R-:W-:Y:S05]  /*d960*/  BRA `(.L_x_35167) ;  /* 0x0000000000187947 */ /* 0x000fea0003800000 */
.L_x_35194:
[----:B------:R-:W-:-:S04]  /*d970*/  PRMT R4, R16, 0x9910, RZ ;  /* 0x0000991010047816 */ /* 0x000fc800000000ff */
[----:B------:R-:W-:-:S05]  /*d980*/  SHF.R.S32.HI R5, RZ, 0x1f, R4 ;  /* 0x0000001fff057819 */ /* 0x000fca0000011404 */
[----:B------:R0:W-:Y:S01]  /*d990*/  STG.E.64 desc[UR36][R2.64], R4 ;  /* 0x0000000402007986 */ /* 0x0001e2000c101b24 */
[----:B------:R-:W-:Y:S05]  /*d9a0*/  BRA `(.L_x_35167) ;  /* 0x0000000000087947 */ /* 0x000fea0003800000 */
.L_x_35193:
[----:B------:R-:W-:-:S05]  /*d9b0*/  PRMT R5, R16, 0x9910, RZ ;  /* 0x0000991010057816 */ /* 0x000fca00000000ff */
[----:B------:R0:W-:Y:S02]  /*d9c0*/  STG.E desc[UR36][R2.64], R5 ;  /* 0x0000000502007986 */ /* 0x0001e4000c101924 */
.L_x_35167:
        /* <DEDUP_REMOVED lines=23> */
.L_x_35199:
[----:B------:R0:W-:Y:S01]  /*db40*/  STG.E.U8 desc[UR36][R2.64], R17 ;  /* 0x0000001102007986 */ /* 0x0001e2000c101124 */
[----:B------:R-:W-:Y:S05]  /*db50*/  BRA `(.L_x_35201) ;  /* 0x0000000c00647947 */ /* 0x000fea0003800000 */
.L_x_35198:
        /* <DEDUP_REMOVED lines=10> */
.L_x_35203:
[----:B------:R-:W-:-:S05]  /*dc00*/  PRMT R5, R17, 0x9910, RZ ;  /* 0x0000991011057816 */ /* 0x000fca00000000ff */
[----:B------:R0:W-:Y:S01]  /*dc10*/  STG.E desc[UR36][R2.64], R5 ;  /* 0x0000000502007986 */ /* 0x0001e2000c101924 */
[----:B------:R-:W-:Y:S05]  /*dc20*/  BRA `(.L_x_35201) ;  /* 0x0000000c00307947 */ /* 0x000fea0003800000 */
.L_x_35202:
[----:B------:R0:W-:Y:S01]  /*dc30*/  STG.E.U16 desc[UR36][R2.64], R17 ;  /* 0x0000001102007986 */ /* 0x0001e2000c101524 */
[----:B------:R-:W-:Y:S05]  /*dc40*/  BRA `(.L_x_35201) ;  /* 0x0000000c00287947 */ /* 0x000fea0003800000 */
.L_x_35197:
        /* <DEDUP_REMOVED lines=9> */
.L_x_35205:
[----:B------:R-:W0:Y:S02]  /*dce0*/  I2F.S16 R0, R17 ;  /* 0x0000001100007306 */ /* 0x000e240000101400 */
[----:B0-----:R-:W-:-:S05]  /*dcf0*/  F2FP.F16.F32.PACK_AB R0, RZ, R0 ;  /* 0x00000000ff00723e */ /* 0x001fca00000000ff */
[----:B------:R0:W-:Y:S01]  /*dd00*/  STG.E.U16 desc[UR36][R2.64], R0 ;  /* 0x0000000002007986 */ /* 0x0001e2000c101524 */
[----:B------:R-:W-:Y:S05]  /*dd10*/  BRA `(.L_x_35201) ;  /* 0x0000000800f47947 */ /* 0x000fea0003800000 */
.L_x_35204:
        /* <DEDUP_REMOVED lines=10> */
.L_x_35207:
[----:B------:R-:W0:Y:S02]  /*ddc0*/  I2F.S16 R17, R17 ;  /* 0x0000001100117306 */ /* 0x000e240000101400 */
[----:B0-----:R-:W-:-:S04]  /*ddd0*/  F2FP.F16.F32.PACK_AB R5, RZ, R17 ;  /* 0x00000011ff05723e */ /* 0x001fc800000000ff */
[----:B------:R-:W-:-:S05]  /*dde0*/  PRMT R5, R5, 0x5410, RZ ;  /* 0x0000541005057816 */ /* 0x000fca00000000ff */
[----:B------:R0:W-:Y:S01]  /*ddf0*/  STG.E desc[UR36][R2.64], R5 ;  /* 0x0000000502007986 */ /* 0x0001e2000c101924 */
[----:B------:R-:W-:Y:S05]  /*de00*/  BRA `(.L_x_35201) ;  /* 0x0000000800b87947 */ /* 0x000fea0003800000 */
.L_x_35206:
[----:B------:R-:W0:Y:S02]  /*de10*/  I2F.F64.S16 R4, R17 ;  /* 0x0000001100047312 */ /* 0x000e240000101c00 */
[----:B0-----:R0:W-:Y:S01]  /*de20*/  STG.E.64 desc[UR36][R2.64], R4 ;  /* 0x0000000402007986 */ /* 0x0011e2000c101b24 */
[----:B------:R-:W-:Y:S05]  /*de30*/  BRA `(.L_x_35201) ;  /* 0x0000000800ac7947 */ /* 0x000fea0003800000 */
.L_x_35196:
        /* <DEDUP_REMOVED lines=13> */
.L_x_35210:
[----:B------:R-:W0:Y:S01]  /*df10*/  I2F.F64.S16 R4, R17 ;  /* 0x0000001100047312 */ /* 0x000e220000101c00 */
[----:B------:R-:W-:-:S05]  /*df20*/  CS2R R6, SRZ ;  /* 0x0000000000067805 */ /* 0x000fca000001ff00 */
[----:B0-----:R0:W-:Y:S01]  /*df30*/  STG.E.128 desc[UR36][R2.64], R4 ;  /* 0x0000000402007986 */ /* 0x0011e2000c101d24 */
[----:B------:R-:W-:Y:S05]  /*df40*/  BRA `(.L_x_35201) ;  /* 0x0000000800687947 */ /* 0x000fea0003800000 */
.L_x_35209:
        /* <DEDUP_REMOVED lines=21> */
.L_x_35214:
[----:B------:R-:W-:Y:S05]  /*e0a0*/  BSYNC B0 ;  /* 0x0000000000007941 */ /* 0x000fea0003800000 */
.L_x_35213:
[----:B------:R-:W-:-:S05]  /*e0b0*/  LOP3.LUT R5, R0, R5, RZ, 0xfc, !PT ;  /* 0x0000000500057212 */ /* 0x000fca00078efcff */
[----:B------:R0:W-:Y:S01]  /*e0c0*/  STG.E.U8 desc[UR36][R2.64], R5 ;  /* 0x0000000502007986 */ /* 0x0001e2000c101124 */
[----:B------:R-:W-:Y:S05]  /*e0d0*/  BRA `(.L_x_35201) ;  /* 0x0000000800047947 */ /* 0x000fea0003800000 */
.L_x_35212:
        /* <DEDUP_REMOVED lines=13> */
.L_x_35216:
[----:B------:R-:W-:Y:S01]  /*e1b0*/  IMAD.MOV.U32 R0, RZ, RZ, 0x7f ;  /* 0x0000007fff007424 */ /* 0x000fe200078e00ff */
[----:B------:R-:W-:-:S04]  /*e1c0*/  ISETP.GT.U32.AND P0, PT, R4, 0x7f800000, PT ;  /* 0x7f8000000400780c */ /* 0x000fc80003f04070 */
[----:B------:R-:W-:-:S09]  /*e1d0*/  SEL R0, R0, 0x7c, P0 ;  /* 0x0000007c00007807 */ /* 0x000fd20000000000 */
.L_x_35217:
[----:B------:R-:W-:Y:S05]  /*e1e0*/  BSYNC B0 ;  /* 0x0000000000007941 */ /* 0x000fea0003800000 */
.L_x_35215:
[----:B------:R-:W-:-:S04]  /*e1f0*/  LOP3.LUT R4, R17, 0x80000000, RZ, 0xc0, !PT ;  /* 0x8000000011047812 */ /* 0x000fc800078ec0ff */
[----:B------:R-:W-:-:S04]  /*e200*/  SHF.R.U32.HI R5, RZ, 0x18, R4 ;  /* 0x00000018ff057819 */ /* 0x000fc80000011604 */
[----:B------:R-:W-:-:S05]  /*e210*/  LOP3.LUT R5, R0, R5, RZ, 0xfc, !PT ;  /* 0x0000000500057212 */ /* 0x000fca00078efcff */
[----:B------:R0:W-:Y:S01]  /*e220*/  STG.E.U8 desc[UR36][R2.64], R5 ;  /* 0x0000000502007986 */ /* 0x0001e2000c101124 */
[----:B------:R-:W-:Y:S05]  /*e230*/  BRA `(.L_x_35201) ;  /* 0x0000000400ac7947 */ /* 0x000fea0003800000 */
.L_x_35211:
[----:B------:R-:W0:Y:S02]  /*e240*/  I2F.S16 R0, R17 ;  /* 0x0000001100007306 */ /* 0x000e240000101400 */
[----:B0-----:R-:W-:-:S05]  /*e250*/  F2FP.BF16.F32.PACK_AB R0, RZ, R0 ;  /* 0x00000000ff00723e */ /* 0x001fca00000010ff */
[----:B------:R0:W-:Y:S01]  /*e260*/  STG.E.U16 desc[UR36][R2.64], R0 ;  /* 0x0000000002007986 */ /* 0x0001e2000c101524 */
[----:B------:R-:W-:Y:S05]  /*e270*/  BRA `(.L_x_35201) ;  /* 0x00000004009c7947 */ /* 0x000fea0003800000 */
.L_x_35208:
        /* <DEDUP_REMOVED lines=10> */
.L_x_35220:
        /* <DEDUP_REMOVED lines=17> */
.L_x_35223:
[----:B------:R-:W-:-:S04]  /*e430*/  LOP3.LUT R0, R17, 0x80000000, RZ, 0xc0, !PT ;  /* 0x8000000011007812 */ /* 0x000fc800078ec0ff */
[----:B------:R-:W-:-:S04]  /*e440*/  SHF.R.U32.HI R5, RZ, 0x18, R0 ;  /* 0x00000018ff057819 */ /* 0x000fc80000011600 */
[----:B------:R-:W-:-:S04]  /*e450*/  LOP3.LUT R4, R4, R5, RZ, 0xfc, !PT ;  /* 0x0000000504047212 */ /* 0x000fc800078efcff */
[----:B------:R-:W-:-:S07]  /*e460*/  PRMT R0, R4, 0x7610, R0 ;  /* 0x0000761004007816 */ /* 0x000fce0000000000 */
.L_x_35222:
[----:B------:R-:W-:Y:S05]  /*e470*/  BSYNC B0 ;  /* 0x0000000000007941 */ /* 0x000fea0003800000 */
.L_x_35221:
[----:B------:R3:W-:Y:S01]  /*e480*/  STG.E.U8 desc[UR36][R2.64], R0 ;  /* 0x0000000002007986 */ /* 0x0007e2000c101124 */
[----:B------:R-:W-:Y:S05]  /*e490*/  BRA `(.L_x_35201) ;  /* 0x0000000400147947 */ /* 0x000fea0003800000 */
.L_x_35219:
        /* <DEDUP_REMOVED lines=17> */
.L_x_35226:
[----:B------:R-:W-:-:S04]  /*e5b0*/  LOP3.LUT R0, R17, 0x80000000, RZ, 0xc0, !PT ;  /* 0x8000000011007812 */ /* 0x000fc800078ec0ff */
[----:B------:R-:W-:-:S04]  /*e5c0*/  SHF.R.U32.HI R5, RZ, 0x18, R0 ;  /* 0x00000018ff057819 */ /* 0x000fc80000011600 */
[----:B------:R-:W-:-:S04]  /*e5d0*/  LOP3.LUT R4, R4, R5, RZ, 0xfc, !PT ;  /* 0x0000000504047212 */ /* 0x000fc800078efcff */
[----:B------:R-:W-:-:S07]  /*e5e0*/  PRMT R0, R4, 0x7610, R0 ;  /* 0x0000761004007816 */ /* 0x000fce0000000000 */
.L_x_35225:
[----:B------:R-:W-:Y:S05]  /*e5f0*/  BSYNC B0 ;  /* 0x0000000000007941 */ /* 0x000fea0003800000 */
.L_x_35224:
[----:B------:R0:W-:Y:S01]  /*e600*/  STG.E.U8 desc[UR36][R2.64], R0 ;  /* 0x0000000002007986 */ /* 0x0001e2000c101124 */
[----:B------:R-:W-:Y:S05]  /*e610*/  BRA `(.L_x_35201) ;  /* 0x0000000000b47947 */ /* 0x000fea0003800000 */
.L_x_35218:
        /* <DEDUP_REMOVED lines=22> */
.L_x_35200:
        /* <DEDUP_REMOVED lines=16> */
.L_x_35229:
[----:B------:R-:W-:Y:S05]  /*e880*/  BRA `(.L_x_35201) ;  /* 0x0000000000187947 */ /* 0x000fea0003800000 */
.L_x_35228:
[----:B------:R-:W-:-:S04]  /*e890*/  PRMT R4, R17, 0x9910, RZ ;  /* 0x0000991011047816 */ /* 0x000fc800000000ff */
[----:B------:R-:W-:-:S05]  /*e8a0*/  SHF.R.S32.HI R5, RZ, 0x1f, R4 ;  /* 0x0000001fff057819 */ /* 0x000fca0000011404 */
[----:B------:R1:W-:Y:S01]  /*e8b0*/  STG.E.64 desc[UR36][R2.64], R4 ;  /* 0x0000000402007986 */ /* 0x0003e2000c101b24 */
[----:B------:R-:W-:Y:S05]  /*e8c0*/  BRA `(.L_x_35201) ;  /* 0x0000000000087947 */ /* 0x000fea0003800000 */
.L_x_35227:
[----:B------:R-:W-:-:S05]  /*e8d0*/  PRMT R5, R17, 0x9910, RZ ;  /* 0x0000991011057816 */ /* 0x000fca00000000ff */
[----:B------:R0:W-:Y:S02]  /*e8e0*/  STG.E desc[UR36][R2.64], R5 ;  /* 0x0000000502007986 */ /* 0x0001e4000c101924 */
.L_x_35201:
[----:B------:R-:W-:-:S07]  /*e8f0*/  VIADD R25, R25, 0x80 ;  /* 0x0000008019197836 */ /* 0x000fce0000000000 */
.L_x_35161:
[----:B------:R-:W-:Y:S05]  /*e900*/  BSYNC B6 ;  /* 0x0000000000067941 */ /* 0x000fea0003800000 */
.L_x_35160:
        /* <DEDUP_REMOVED lines=21> */
.L_x_35233:
[----:B------:R-:W-:Y:S01]  /*ea60*/  STG.E.U8 desc[UR36][R2.64], R22 ;  /* 0x0000001602007986 */ /* 0x000fe2000c101124 */
[----:B------:R-:W-:Y:S05]  /*ea70*/  EXIT ;  /* 0x000000000000794d */ /* 0x000fea0003800000 */
.L_x_35232:
        /* <DEDUP_REMOVED lines=10> */
.L_x_35236:
[----:B------:R-:W-:-:S05]  /*eb20*/  PRMT R5, R22, 0x9910, RZ ;  /* 0x0000991016057816 */ /* 0x000fca00000000ff */
[----:B------:R-:W-:Y:S01]  /*eb30*/  STG.E desc[UR36][R2.64], R5 ;  /* 0x0000000502007986 */ /* 0x000fe2000c101924 */
[----:B------:R-:W-:Y:S05]  /*eb40*/  EXIT ;  /* 0x000000000000794d */ /* 0x000fea0003800000 */
.L_x_35235:
[----:B------:R-:W-:Y:S01]  /*eb50*/  STG.E.U16 desc[UR36][R2.64], R22 ;  /* 0x0000001602007986 */ /* 0x000fe2000c101524 */
[----:B------:R-:W-:Y:S05]  /*eb60*/  EXIT ;  /* 0x000000000000794d */ /* 0x000fea0003800000 */
.L_x_35231:
        /* <DEDUP_REMOVED lines=9> */
.L_x_35238:
[----:B------:R-:W0:Y:S02]  /*ec00*/  I2F.S16 R0, R22 ;  /* 0x0000001600007306 */ /* 0x000e240000101400 */
[----:B0-----:R-:W-:-:S05]  /*ec10*/  F2FP.F16.F32.PACK_AB R0, RZ, R0 ;  /* 0x00000000ff00723e */ /* 0x001fca00000000ff */
[----:B------:R-:W-:Y:S01]  /*ec20*/  STG.E.U16 desc[UR36][R2.64], R0 ;  /* 0x0000000002007986 */ /* 0x000fe2000c101524 */
[----:B------:R-:W-:Y:S05]  /*ec30*/  EXIT ;  /* 0x000000000000794d */ /* 0x000fea0003800000 */
.L_x_35237:
        /* <DEDUP_REMOVED lines=10> */
.L_x_35240:
[----:B------:R-:W0:Y:S02]  /*ece0*/  I2F.S16 R22, R22 ;  /* 0x0000001600167306 */ /* 0x000e240000101400 */
[----:B0-----:R-:W-:-:S04]  /*ecf0*/  F2FP.F16.F32.PACK_AB R5, RZ, R22 ;  /* 0x00000016ff05723e */ /* 0x001fc800000000ff */
[----:B------:R-:W-:-:S05]  /*ed00*/  PRMT R5, R5, 0x5410, RZ ;  /* 0x0000541005057816 */ /* 0x000fca00000000ff */
[----:B------:R-:W-:Y:S01]  /*ed10*/  STG.E desc[UR36][R2.64], R5 ;  /* 0x0000000502007986 */ /* 0x000fe2000c101924 */
[----:B------:R-:W-:Y:S05]  /*ed20*/  EXIT ;  /* 0x000000000000794d */ /* 0x000fea0003800000 */
.L_x_35239:
[----:B------:R-:W0:Y:S02]  /*ed30*/  I2F.F64.S16 R22, R22 ;  /* 0x0000001600167312 */ /* 0x000e240000101c00 */
[----:B0-----:R-:W-:Y:S01]  /*ed40*/  STG.E.64 desc[UR36][R2.64], R22 ;  /* 0x0000001602007986 */ /* 0x001fe2000c101b24 */
[----:B------:R-:W-:Y:S05]  /*ed50*/  EXIT ;  /* 0x000000000000794d */ /* 0x000fea0003800000 */
.L_x_35230:
        /* <DEDUP_REMOVED lines=13> */
.L_x_35243:
[----:B------:R-:W0:Y:S01]  /*ee30*/  I2F.F64.S16 R4, R22 ;  /* 0x0000001600047312 */ /* 0x000e220000101c00 */
[----:B------:R-:W-:-:S05]  /*ee40*/  CS2R R6, SRZ ;  /* 0x0000000000067805 */ /* 0x000fca000001ff00 */
[----:B0-----:R-:W-:Y:S01]  /*ee50*/  STG.E.128 desc[UR36][R2.64], R4 ;  /* 0x0000000402007986 */ /* 0x001fe2000c101d24 */
[----:B------:R-:W-:Y:S05]  /*ee60*/  EXIT ;  /* 0x000000000000794d */ /* 0x000fea0003800000 */
.L_x_35242:
        /* <DEDUP_REMOVED lines=21> */
.L_x_35247:
[----:B------:R-:W-:Y:S05]  /*efc0*/  BSYNC B0 ;  /* 0x0000000000007941 */ /* 0x000fea0003800000 */
.L_x_35246:
[----:B------:R-:W-:-:S05]  /*efd0*/  LOP3.LUT R5, R0, R5, RZ, 0xfc, !PT ;  /* 0x0000000500057212 */ /* 0x000fca00078efcff */
[----:B------:R-:W-:Y:S01]  /*efe0*/  STG.E.U8 desc[UR36][R2.64], R5 ;  /* 0x0000000502007986 */ /* 0x000fe2000c101124 */
[----:B------:R-:W-:Y:S05]  /*eff0*/  EXIT ;  /* 0x000000000000794d */ /* 0x000fea0003800000 */
.L_x_35245:
        /* <DEDUP_REMOVED lines=13> */
.L_x_35249:
[----:B------:R-:W-:Y:S01]  /*f0d0*/  IMAD.MOV.U32 R0, RZ, RZ, 0x7f ;  /* 0x0000007fff007424 */ /* 0x000fe200078e00ff */
[----:B------:R-:W-:-:S04]  /*f0e0*/  ISETP.GT.U32.AND P0, PT, R4, 0x7f800000, PT ;  /* 0x7f8000000400780c */ /* 0x000fc80003f04070 */
[----:B------:R-:W-:-:S09]  /*f0f0*/  SEL R0, R0, 0x7c, P0 ;  /* 0x0000007c00007807 */ /* 0x000fd20000000000 */
.L_x_35250:
[----:B------:R-:W-:Y:S05]  /*f100*/  BSYNC B0 ;  /* 0x0000000000007941 */ /* 0x000fea0003800000 */
.L_x_35248:
[----:B------:R-:W-:-:S04]  /*f110*/  LOP3.LUT R4, R5, 0x80000000, RZ, 0xc0, !PT ;  /* 0x8000000005047812 */ /* 0x000fc800078ec0ff */
[----:B------:R-:W-:-:S04]  /*f120*/  SHF.R.U32.HI R5, RZ, 0x18, R4 ;  /* 0x00000018ff057819 */ /* 0x000fc80000011604 */
[----:B------:R-:W-:-:S05]  /*f130*/  LOP3.LUT R5, R0, R5, RZ, 0xfc, !PT ;  /* 0x0000000500057212 */ /* 0x000fca00078efcff */
[----:B------:R-:W-:Y:S01]  /*f140*/  STG.E.U8 desc[UR36][R2.64], R5 ;  /* 0x0000000502007986 */ /* 0x000fe2000c101124 */
[----:B------:R-:W-:Y:S05]  /*f150*/  EXIT ;  /* 0x000000000000794d */ /* 0x000fea0003800000 */
.L_x_35244:
[----:B------:R-:W0:Y:S02]  /*f160*/  I2F.S16 R0, R22 ;  /* 0x0000001600007306 */ /* 0x000e240000101400 */
[----:B0-----:R-:W-:-:S05]  /*f170*/  F2FP.BF16.F32.PACK_AB R0, RZ, R0 ;  /* 0x00000000ff00723e */ /* 0x001fca00000010ff */
[----:B------:R-:W-:Y:S01]  /*f180*/  STG.E.U16 desc[UR36][R2.64], R0 ;  /* 0x0000000002007986 */ /* 0x000fe2000c101524 */
[----:B------:R-:W-:Y:S05]  /*f190*/  EXIT ;  /* 0x000000000000794d */ /* 0x000fea0003800000 */
.L_x_35241:
        /* <DEDUP_REMOVED lines=10> */
.L_x_35253:
        /* <DEDUP_REMOVED lines=17> */
.L_x_35256:
[----:B------:R-:W-:-:S04]  /*f350*/  LOP3.LUT R0, R7, 0x80000000, RZ, 0xc0, !PT ;  /* 0x8000000007007812 */ /* 0x000fc800078ec0ff */
[----:B------:R-:W-:-:S04]  /*f360*/  SHF.R.U32.HI R5, RZ, 0x18, R0 ;  /* 0x00000018ff057819 */ /* 0x000fc80000011600 */
[----:B------:R-:W-:-:S04]  /*f370*/  LOP3.LUT R4, R4, R5, RZ, 0xfc, !PT ;  /* 0x0000000504047212 */ /* 0x000fc800078efcff */
[----:B------:R-:W-:-:S07]  /*f380*/  PRMT R0, R4, 0x7610, R0 ;  /* 0x0000761004007816 */ /* 0x000fce0000000000 */
.L_x_35255:
[----:B------:R-:W-:Y:S05]  /*f390*/  BSYNC B0 ;  /* 0x0000000000007941 */ /* 0x000fea0003800000 */
.L_x_35254:
[----:B------:R-:W-:Y:S01]  /*f3a0*/  STG.E.U8 desc[UR36][R2.64], R0 ;  /* 0x0000000002007986 */ /* 0x000fe2000c101124 */
[----:B------:R-:W-:Y:S05]  /*f3b0*/  EXIT ;  /* 0x000000000000794d */ /* 0x000fea0003800000 */
.L_x_35252:
        /* <DEDUP_REMOVED lines=17> */
.L_x_35259:
[----:B------:R-:W-:-:S04]  /*f4d0*/  LOP3.LUT R0, R7, 0x80000000, RZ, 0xc0, !PT ;  /* 0x8000000007007812 */ /* 0x000fc800078ec0ff */
[----:B------:R-:W-:-:S04]  /*f4e0*/  SHF.R.U32.HI R5, RZ, 0x18, R0 ;  /* 0x00000018ff057819 */ /* 0x000fc80000011600 */
[----:B------:R-:W-:-:S04]  /*f4f0*/  LOP3.LUT R4, R4, R5, RZ, 0xfc, !PT ;  /* 0x0000000504047212 */ /* 0x000fc800078efcff */
[----:B------:R-:W-:-:S07]  /*f500*/  PRMT R0, R4, 0x7610, R0 ;  /* 0x0000761004007816 */ /* 0x000fce0000000000 */
.L_x_35258:
[----:B------:R-:W-:Y:S05]  /*f510*/  BSYNC B0 ;  /* 0x0000000000007941 */ /* 0x000fea0003800000 */
.L_x_35257:
[----:B------:R-:W-:Y:S01]  /*f520*/  STG.E.U8 desc[UR36][R2.64], R0 ;  /* 0x0000000002007986 */ /* 0x000fe2000c101124 */
[----:B------:R-:W-:Y:S05]  /*f530*/  EXIT ;  /* 0x000000000000794d */ /* 0x000fea0003800000 */
.L_x_35251:
        /* <DEDUP_REMOVED lines=22> */
.L_x_35234:
        /* <DEDUP_REMOVED lines=16> */
.L_x_35262:
[----:B------:R-:W-:Y:S05]  /*f7a0*/  EXIT ;  /* 0x000000000000794d */ /* 0x000fea0003800000 */
.L_x_35261:
[----:B------:R-:W-:-:S04]  /*f7b0*/  PRMT R4, R22, 0x9910, RZ ;  /* 0x0000991016047816 */ /* 0x000fc800000000ff */
[----:B------:R-:W-:-:S05]  /*f7c0*/  SHF.R.S32.HI R5, RZ, 0x1f, R4 ;  /* 0x0000001fff057819 */ /* 0x000fca0000011404 */
[----:B------:R-:W-:Y:S01]  /*f7d0*/  STG.E.64 desc[UR36][R2.64], R4 ;  /* 0x0000000402007986 */ /* 0x000fe2000c101b24 */
[----:B------:R-:W-:Y:S05]  /*f7e0*/  EXIT ;  /* 0x000000000000794d */ /* 0x000fea0003800000 */
.L_x_35260:
[----:B------:R-:W-:-:S05]  /*f7f0*/  PRMT R5, R22, 0x9910, RZ ;  /* 0x0000991016057816 */ /* 0x000fca00000000ff */
[----:B------:R-:W-:Y:S01]  /*f800*/  STG.E desc[UR36][R2.64], R5 ;  /* 0x0000000502007986 */ /* 0x000fe2000c101924 */
[----:B------:R-:W-:Y:S05]  /*f810*/  EXIT ;  /* 0x000000000000794d */ /* 0x000fea0003800000 */
.L_x_35263:
        /* <DEDUP_REMOVED lines=14> */
.L_x_44621:


//--------------------- .text._ZN2at6native18elementwise_kernelILi128ELi4EZNS0_22gpu_kernel_impl_nocastIZZZNS0_49_GLOBAL__N__657f93f7_16_TensorCompare_cu_71e06f4e17where_kernel_implERNS_14TensorIteratorEENKUlvE_clEvENKUlvE7_clEvEUlbssE_EEvRNS_18TensorIteratorBaseERKT_EUliE_EEviT1_ --------------------------
	.section	.text._ZN2at6native18elementwise_kernelILi128ELi4EZNS0_22gpu_kernel_impl_nocastIZZZNS0_49_GLOBAL__N__657f93f7_16_TensorCompare_cu_71e06f4e17where_kernel_implERNS_14TensorIteratorEENKUlvE_clEvENKUlvE7_clEvEUlbssE_EEvRNS_18TensorIteratorBaseERKT_EUliE_EEviT1_,"ax",@progbits
	.align	128
        .global         _ZN2at6native18elementwise_kernelILi128ELi4EZNS0_22gpu_kernel_impl_nocastIZZZNS0_49_GLOBAL__N__657f93f7_16_TensorCompare_cu_71e06f4e17where_kernel_implERNS_14TensorIteratorEENKUlvE_clEvENKUlvE7_clEvEUlbssE_EEvRNS_18TensorIteratorBaseERKT_EUliE_EEviT1_
        .type           _ZN2at6native18elementwise_kernelILi128ELi4EZNS0_22gpu_kernel_impl_nocastIZZZNS0_49_GLOBAL__N__657f93f7_16_TensorCompare_cu_71e06f4e17where_kernel_implERNS_14TensorIteratorEENKUlvE_clEvENKUlvE7_clEvEUlbssE_EEvRNS_18TensorIteratorBaseERKT_EUliE_EEviT1_,@function
        .size           _ZN2at6native18elementwise_kernelILi128ELi4EZNS0_22gpu_kernel_impl_nocastIZZZNS0_49_GLOBAL__N__657f93f7_16_TensorCompare_cu_71e06f4e17where_kernel_implERNS_14TensorIteratorEENKUlvE_clEvENKUlvE7_clEvEUlbssE_EEvRNS_18TensorIteratorBaseERKT_EUliE_EEviT1_,(.L_x_44622 - _ZN2at6native18elementwise_kernelILi128ELi4EZNS0_22gpu_kernel_impl_nocastIZZZNS0_49_GLOBAL__N__657f93f7_16_TensorCompare_cu_71e06f4e17where_kernel_implERNS_14TensorIteratorEENKUlvE_clEvENKUlvE7_clEvEUlbssE_EEvRNS_18TensorIteratorBaseERKT_EUliE_EEviT1_)
        .other          _ZN2at6native18elementwise_kernelILi128ELi4EZNS0_22gpu_kernel_impl_nocastIZZZNS0_49_GLOBAL__N__657f93f7_16_TensorCompare_cu_71e06f4e17where_kernel_implERNS_14TensorIteratorEENKUlvE_clEvENKUlvE7_clEvEUlbssE_EEvRNS_18TensorIteratorBaseERKT_EUliE_EEviT1_,@"STO_CUDA_ENTRY STV_DEFAULT"
_ZN2at6native18elementwise_kernelILi128ELi4EZNS0_22gpu_kernel_impl_nocastIZZZNS0_49_GLOBAL__N__657f93f7_16_TensorCompare_cu_71e06f4e17where_kernel_implERNS_14TensorIteratorEENKUlvE_clEvENKUlvE7_clEvEUlbssE_EEvRNS_18TensorIteratorBaseERKT_EUliE_EEviT1_:
.text._ZN2at6native18elementwise_kernelILi128ELi4EZNS0_22gpu_kernel_impl_nocastIZZZNS0_49_GLOBAL__N__657f93f7_16_TensorCompare_cu_71e06f4e17where_kernel_implERNS_14TensorIteratorEENKUlvE_clEvENKUlvE7_clEvEUlbssE_EEvRNS_18TensorIteratorBaseERKT_EUliE_EEviT1_:
        /* <DEDUP_REMOVED lines=389> */
.L_x_35266:
        /* <DEDUP_REMOVED lines=8> */
[----:B------:R0:W3:Y:S01]  /*18d0*/  LDG.E.U16 R13, desc[UR4][R10.64] ;  /* 0x000000040a0d7981 */ /* 0x0000e2000c1e1500 */
[----:B------:R-:W-:-:S04]  /*18e0*/  IADD3 R6, P1, R7, UR8, RZ ;  /* 0x0000000807067c10 */ /* 0x000fc8000ff3e0ff */
[----:B------:R-:W-:Y:S01]  /*18f0*/  IADD3.X R7, RZ, UR9, RZ, P1, !PT ;  /* 0x00000009ff077c10 */ /* 0x000fe20008ffe4ff */
[----:B------:R-:W-:Y:S01]  /*1900*/  ULDC.64 UR8, c[0x0][0x4d8] ;  /* 0x0001360000087ab9 */ /* 0x000fe20000000a00 */
[----:B--2---:R-:W-:-:S13]  /*1910*/  ISETP.NE.AND P0, PT, R8, RZ, PT ;  /* 0x000000ff0800720c */ /* 0x004fda0003f05270 */
[----:B---3--:R-:W2:Y:S01]  /*1920*/  @P0 LDG.E.U16 R13, desc[UR4][R6.64] ;  /* 0x00000004060d0981 */ /* 0x008ea2000c1e1500 */
[----:B------:R-:W-:Y:S02]  /*1930*/  IADD3 R4, P0, R5, UR8, RZ ;  /* 0x0000000805047c10 */ /* 0x000fe4000ff1e0ff */
[----:B------:R-:W-:Y:S02]  /*1940*/  IADD3 R3, R3, 0x80, RZ ;  /* 0x0000008003037810 */ /* 0x000fe40007ffe0ff */
[----:B------:R-:W-:-:S05]  /*1950*/  IADD3.X R5, RZ, UR9, RZ, P0, !PT ;  /* 0x00000009ff057c10 */ /* 0x000fca00087fe4ff */
[----:B--2---:R0:W-:Y:S04]  /*1960*/  STG.E.U16 desc[UR4][R4.64], R13 ;  /* 0x0000000d04007986 */ /* 0x0041e8000c101504 */
.L_x_35265:
[----:B------:R-:W-:Y:S05]  /*1970*/  BSYNC B0 ;  /* 0x0000000000007941 */ /* 0x000fea0003800000 */
.L_x_35264:
        /* <DEDUP_REMOVED lines=382> */
.L_x_35269:
        /* <DEDUP_REMOVED lines=16> */
[----:B------:R-:W-:Y:S02]  /*3260*/  IADD3.X R5, RZ, UR9, RZ, P0, !PT ;  /* 0x00000009ff057c10 */ /* 0x000fe400087fe4ff */
[----:B------:R-:W-:-:S03]  /*3270*/  ISETP.GE.AND P0, PT, R3, UR6, PT ;  /* 0x0000000603007c0c */ /* 0x000fc6000bf06270 */
[----:B--2---:R1:W-:Y:S10]  /*3280*/  STG.E.U16 desc[UR4][R4.64], R13 ;  /* 0x0000000d04007986 */ /* 0x0043f4000c101504 */
        /* <DEDUP_REMOVED lines=380> */
.L_x_35270:
        /* <DEDUP_REMOVED lines=8> */
[----:B------:R3:W4:Y:S01]  /*4ad0*/  LDG.E.U16 R13, desc[UR4][R10.64] ;  /* 0x000000040a0d7981 */ /* 0x000722000c1e1500 */
[----:B------:R-:W-:-:S04]  /*4ae0*/  IADD3 R6, P1, R7, UR8, RZ ;  /* 0x0000000807067c10 */ /* 0x000fc8000ff3e0ff */
[----:B------:R-:W-:Y:S01]  /*4af0*/  IADD3.X R7, RZ, UR9, RZ, P1, !PT ;  /* 0x00000009ff077c10 */ /* 0x000fe20008ffe4ff */
[----:B------:R-:W-:Y:S01]  /*4b00*/  ULDC.64 UR8, c[0x0][0x4d8] ;  /* 0x0001360000087ab9 */ /* 0x000fe20000000a00 */
[----:B--2---:R-:W-:-:S13]  /*4b10*/  ISETP.NE.AND P0, PT, R8, RZ, PT ;  /* 0x000000ff0800720c */ /* 0x004fda0003f05270 */
[----:B----4-:R-:W2:Y:S01]  /*4b20*/  @P0 LDG.E.U16 R13, desc[UR4][R6.64] ;  /* 0x00000004060d0981 */ /* 0x010ea2000c1e1500 */
[----:B------:R-:W-:Y:S02]  /*4b30*/  IADD3 R4, P0, R5, UR8, RZ ;  /* 0x0000000805047c10 */ /* 0x000fe4000ff1e0ff */
[----:B------:R-:W-:Y:S02]  /*4b40*/  IADD3 R3, R3, 0x80, RZ ;  /* 0x0000008003037810 */ /* 0x000fe40007ffe0ff */
[----:B------:R-:W-:-:S05]  /*4b50*/  IADD3.X R5, RZ, UR9, RZ, P0, !PT ;  /* 0x00000009ff057c10 */ /* 0x000fca00087fe4ff */
[----:B--2---:R3:W-:Y:S04]  /*4b60*/  STG.E.U16 desc[UR4][R4.64], R13 ;  /* 0x0000000d04007986 */ /* 0x0047e8000c101504 */
.L_x_35268:
[----:B------:R-:W-:Y:S05]  /*4b70*/  BSYNC B0 ;  /* 0x0000000000007941 */ /* 0x000fea0003800000 */
.L_x_35267:
        /* <DEDUP_REMOVED lines=381> */
.L_x_35271:
        /* <DEDUP_REMOVED lines=8> */
[----:B------:R-:W3:Y:S01]  /*63d0*/  LDG.E.U16 R11, desc[UR4][R8.64] ;  /* 0x00000004080b7981 */ /* 0x000ee2000c1e1500 */
[----:B------:R-:W-:-:S04]  /*63e0*/  IADD3 R6, P1, R7, UR6, RZ ;  /* 0x0000000607067c10 */ /* 0x000fc8000ff3e0ff */
[----:B------:R-:W-:Y:S01]  /*63f0*/  IADD3.X R7, RZ, UR7, RZ, P1, !PT ;  /* 0x00000007ff077c10 */ /* 0x000fe20008ffe4ff */
[----:B------:R-:W-:Y:S01]  /*6400*/  ULDC.64 UR6, c[0x0][0x4d8] ;  /* 0x0001360000067ab9 */ /* 0x000fe20000000a00 */
[----:B--2---:R-:W-:-:S13]  /*6410*/  ISETP.NE.AND P0, PT, R2, RZ, PT ;  /* 0x000000ff0200720c */ /* 0x004fda0003f05270 */
[----:B---3--:R-:W2:Y:S01]  /*6420*/  @P0 LDG.E.U16 R11, desc[UR4][R6.64] ;  /* 0x00000004060b0981 */ /* 0x008ea2000c1e1500 */
[----:B------:R-:W-:-:S04]  /*6430*/  IADD3 R2, P0, R5, UR6, RZ ;  /* 0x0000000605027c10 */ /* 0x000fc8000ff1e0ff */
[----:B------:R-:W-:-:S05]  /*6440*/  IADD3.X R3, RZ, UR7, RZ, P0, !PT ;  /* 0x00000007ff037c10 */ /* 0x000fca00087fe4ff */
[----:B--2---:R-:W-:Y:S01]  /*6450*/  STG.E.U16 desc[UR4][R2.64], R11 ;  /* 0x0000000b02007986 */ /* 0x004fe2000c101504 */
[----:B------:R-:W-:Y:S05]  /*6460*/  EXIT ;  /* 0x000000000000794d */ /* 0x000fea0003800000 */
.L_x_35272:
        /* <DEDUP_REMOVED lines=9> */
.L_x_44622:


//--------------------- .text._ZN2at6native27unrolled_elementwise_kernelIZZZNS0_49_GLOBAL__N__657f93f7_16_TensorCompare_cu_71e06f4e17where_kernel_implERNS_14TensorIteratorEENKUlvE_clEvENKUlvE7_clEvEUlbssE_St5arrayIPcLm4EELi4E23TrivialOffsetCalculatorILi3EjESB_ILi1EjENS0_6memory15LoadWithoutCastENSE_16StoreWithoutCastEEEviT_T0_T2_T3_T4_T5_ --------------------------
	.section	.text._ZN2at6native27unrolled_elementwise_kernelIZZZNS0_49_GLOBAL__N__657f93f7_16_TensorCompare_cu_71e06f4e17where_kernel_implERNS_14TensorIteratorEENKUlvE_clEvENKUlvE7_clEvEUlbssE_St5arrayIPcLm4EELi4E23TrivialOffsetCalculatorILi3EjESB_ILi1EjENS0_6memory15LoadWithoutCastENSE_16StoreWithoutCastEEEviT_T0_T2_T3_T4_T5_,"ax",@progbits
	.align	128
        .global         _ZN2at6native27unrolled_elementwise_kernelIZZZNS0_49_GLOBAL__N__657f93f7_16_TensorCompare_cu_71e06f4e17where_kernel_implERNS_14TensorIteratorEENKUlvE_clEvENKUlvE7_clEvEUlbssE_St5arrayIPcLm4EELi4E23TrivialOffsetCalculatorILi3EjESB_ILi1EjENS0_6memory15LoadWithoutCastENSE_16StoreWithoutCastEEEviT_T0_T2_T3_T4_T5_
        .type           _ZN2at6native27unrolled_elementwise_kernelIZZZNS0_49_GLOBAL__N__657f93f7_16_TensorCompare_cu_71e06f4e17where_kernel_implERNS_14TensorIteratorEENKUlvE_clEvENKUlvE7_clEvEUlbssE_St5arrayIPcLm4EELi4E23TrivialOffsetCalculatorILi3EjESB_ILi1EjENS0_6memory15LoadWithoutCastENSE_16StoreWithoutCastEEEviT_T0_T2_T3_T4_T5_,@function
        .size           _ZN2at6native27unrolled_elementwise_kernelIZZZNS0_49_GLOBAL__N__657f93f7_16_TensorCompare_cu_71e06f4e17where_kernel_implERNS_14TensorIteratorEENKUlvE_clEvENKUlvE7_clEvEUlbssE_St5arrayIPcLm4EELi4E23TrivialOffsetCalculatorILi3EjESB_ILi1EjENS0_6memory15LoadWithoutCastENSE_16StoreWithoutCastEEEviT_T0_T2_T3_T4_T5_,(.L_x_44623 - _ZN2at6native27unrolled_elementwise_kernelIZZZNS0_49_GLOBAL__N__657f93f7_16_TensorCompare_cu_71e06f4e17where_kernel_implERNS_14TensorIteratorEENKUlvE_clEvENKUlvE7_clEvEUlbssE_St5arrayIPcLm4EELi4E23TrivialOffsetCalculatorILi3EjESB_ILi1EjENS0_6memory15LoadWithoutCastENSE_16StoreWithoutCastEEEviT_T0_T2_T3_T4_T5_)
        .other          _ZN2at6native27unrolled_elementwise_kernelIZZZNS0_49_GLOBAL__N__657f93f7_16_TensorCompare_cu_71e06f4e17where_kernel_implERNS_14TensorIteratorEENKUlvE_clEvENKUlvE7_clEvEUlbssE_St5arrayIPcLm4EELi4E23TrivialOffsetCalculatorILi3EjESB_ILi1EjENS0_6memory15LoadWithoutCastENSE_16StoreWithoutCastEEEviT_T0_T2_T3_T4_T5_,@"STO_CUDA_ENTRY STV_DEFAULT"
_ZN2at6native27unrolled_elementwise_kernelIZZZNS0_49_GLOBAL__N__657f93f7_16_TensorCompare_cu_71e06f4e17where_kernel_implERNS_14TensorIteratorEENKUlvE_clEvENKUlvE7_clEvEUlbssE_St5arrayIPcLm4EELi4E23TrivialOffsetCalculatorILi3EjESB_ILi1EjENS0_6memory15LoadWithoutCastENSE_16StoreWithoutCastEEEviT_T0_T2_T3_T4_T5_:
.text._ZN2at6native27unrolled_elementwise_kernelIZZZNS0_49_GLOBAL__N__657f93f7_16_TensorCompare_cu_71e06f4e17where_kernel_implERNS_14TensorIteratorEENKUlvE_clEvENKUlvE7_clEvEUlbssE_St5arrayIPcLm4EELi4E23TrivialOffsetCalculatorILi3EjESB_ILi1EjENS0_6memory15LoadWithoutCastENSE_16StoreWithoutCastEEEviT_T0_T2_T3_T4_T5_:
        /* <DEDUP_REMOVED lines=11> */
[C---:B------:R-:W-:Y:S02]  /*00b0*/  ISETP.GE.AND P2, PT, R5.reuse, R2, PT ;  /* 0x000000020500720c */ /* 0x040fe40003f46270 */
[----:B------:R-:W1:Y:S11]  /*00c0*/  @!P1 LDC.64 R12, c[0x0][0x230] ;  /* 0x00008c00ff0c9b82 */ /* 0x000e760000000a00 */
[----:B------:R-:W-:Y:S01]  /*00d0*/  @!P2 IMAD R27, R0, 0x200, R5 ;  /* 0x00000200001ba824 */ /* 0x000fe200078e0205 */
[----:B------:R-:W2:Y:S01]  /*00e0*/  @!P2 LDC.64 R14, c[0x0][0x228] ;  /* 0x00008a00ff0eab82 */ /* 0x000ea20000000a00 */
[----:B------:R-:W-:-:S05]  /*00f0*/  @!P2 VIADD R5, R5, 0x80 ;  /* 0x000000800505a836 */ /* 0x000fca0000000000 */
[----:B------:R-:W-:-:S13]  /*0100*/  ISETP.GE.AND P3, PT, R5, R2, PT ;  /* 0x000000020500720c */ /* 0x000fda0003f66270 */
[----:B------:R-:W-:Y:S01]  /*0110*/  @!P3 IMAD R25, R0, 0x200, R5 ;  /* 0x000002000019b824 */ /* 0x000fe200078e0205 */
[----:B------:R-:W3:Y:S01]  /*0120*/  @!P3 LDC.64 R10, c[0x0][0x228] ;  /* 0x00008a00ff0abb82 */ /* 0x000ee20000000a00 */
[----:B------:R-:W-:-:S05]  /*0130*/  @!P3 VIADD R5, R5, 0x80 ;  /* 0x000000800505b836 */ /* 0x000fca0000000000 */
[----:B------:R-:W-:Y:S02]  /*0140*/  ISETP.GE.AND P0, PT, R5, R2, PT ;  /* 0x000000020500720c */ /* 0x000fe40003f06270 */
[----:B--2---:R-:W-:Y:S01]  /*0150*/  @!P2 IADD3 R14, P5, R27, R14, RZ ;  /* 0x0000000e1b0ea210 */ /* 0x004fe20007fbe0ff */
[----:B-1----:R-:W-:Y:S01]  /*0160*/  @!P1 IMAD.WIDE.U32 R12, R29, 0x2, R12 ;  /* 0x000000021d0c9825 */ /* 0x002fe200078e000c */
[----:B------:R-:W1:Y:S01]  /*0170*/  @!P3 LDC.64 R18, c[0x0][0x230] ;  /* 0x00008c00ff12bb82 */ /* 0x000e620000000a00 */
[----:B------:R-:W-:-:S07]  /*0180*/  PRMT R22, RZ, 0x7610, R22 ;  /* 0x00007610ff167816 */ /* 0x000fce0000000016 */
[----:B------:R-:W2:Y:S01]  /*0190*/  @!P3 LDC.64 R20, c[0x0][0x238] ;  /* 0x00008e00ff14bb82 */ /* 0x000ea20000000a00 */
[----:B------:R-:W-:-:S07]  /*01a0*/  @!P0 IMAD R23, R0, 0x200, R5 ;  /* 0x0000020000178824 */ /* 0x000fce00078e0205 */
[----:B------:R-:W4:Y:S08]  /*01b0*/  @!P0 LDC.64 R8, c[0x0][0x228] ;  /* 0x00008a00ff088b82 */ /* 0x000f300000000a00 */
[----:B------:R-:W3:Y:S01]  /*01c0*/  @!P0 LDC.64 R16, c[0x0][0x238] ;  /* 0x00008e00ff108b82 */ /* 0x000ee20000000a00 */
[----:B----4-:R-:W-:-:S05]  /*01d0*/  @!P0 IADD3 R8, P4, R23, R8, RZ ;  /* 0x0000000817088210 */ /* 0x010fca0007f9e0ff */
[----:B------:R-:W-:Y:S01]  /*01e0*/  @!P0 IMAD.X R9, RZ, RZ, R9, P4 ;  /* 0x000000ffff098224 */ /* 0x000fe200020e0609 */
[----:B0-----:R-:W-:-:S04]  /*01f0*/  @!P1 IADD3 R6, P4, R29, R6, RZ ;  /* 0x000000061d069210 */ /* 0x001fc80007f9e0ff */
[----:B------:R0:W4:Y:S01]  /*0200*/  @!P0 LDG.E.U8 R5, desc[UR4][R8.64] ;  /* 0x0000000408058981 */ /* 0x000122000c1e1100 */
[----:B---3--:R-:W-:-:S04]  /*0210*/  @!P0 IMAD.WIDE.U32 R16, R23, 0x2, R16 ;  /* 0x0000000217108825 */ /* 0x008fc800078e0010 */
[----:B------:R-:W-:Y:S01]  /*0220*/  @!P1 IMAD.X R7, RZ, RZ, R7, P4 ;  /* 0x000000ffff079224 */ /* 0x000fe200020e0607 */
[----:B------:R3:W4:Y:S01]  /*0230*/  @!P0 LDG.E.U16 R4, desc[UR4][R16.64] ;  /* 0x0000000410048981 */ /* 0x000722000c1e1500 */
[----:B------:R-:W-:Y:S01]  /*0240*/  @!P2 IMAD.X R15, RZ, RZ, R15, P5 ;  /* 0x000000ffff0fa224 */ /* 0x000fe200028e060f */
[----:B0-----:R-:W0:Y:S03]  /*0250*/  @!P1 LDC.64 R8, c[0x0][0x238] ;  /* 0x00008e00ff089b82 */ /* 0x001e260000000a00 */
[----:B------:R-:W4:Y:S01]  /*0260*/  @!P1 LDG.E.U8 R7, desc[UR4][R6.64] ;  /* 0x0000000406079981 */ /* 0x000f22000c1e1100 */
[----:B------:R-:W-:-:S04]  /*0270*/  @!P3 IADD3 R10, P4, R25, R10, RZ ;  /* 0x0000000a190ab210 */ /* 0x000fc80007f9e0ff */
[----:B---3--:R-:W3:Y:S01]  /*0280*/  @!P2 LDC.64 R16, c[0x0][0x238] ;  /* 0x00008e00ff10ab82 */ /* 0x008ee20000000a00 */
[----:B------:R1:W4:Y:S01]  /*0290*/  @!P2 LDG.E.U8 R6, desc[UR4][R14.64] ;  /* 0x000000040e06a981 */ /* 0x000322000c1e1100 */
[----:B------:R-:W-:-:S05]  /*02a0*/  @!P3 IMAD.X R11, RZ, RZ, R11, P4 ;  /* 0x000000ffff0bb224 */ /* 0x000fca00020e060b */
[----:B------:R2:W4:Y:S01]  /*02b0*/  @!P3 LDG.E.U8 R10, desc[UR4][R10.64] ;  /* 0x000000040a0ab981 */ /* 0x000522000c1e1100 */
[----:B-1----:R-:W1:Y:S01]  /*02c0*/  @!P2 LDC.64 R14, c[0x0][0x230] ;  /* 0x00008c00ff0eab82 */ /* 0x002e620000000a00 */
[----:B0-----:R-:W-:Y:S01]  /*02d0*/  @!P1 IMAD.WIDE.U32 R8, R29, 0x2, R8 ;  /* 0x000000021d089825 */ /* 0x001fe200078e0008 */
[----:B------:R-:W-:-:S04]  /*02e0*/  PRMT R29, RZ, 0x7610, R29 ;  /* 0x00007610ff1d7816 */ /* 0x000fc8000000001d */
[----:B------:R0:W4:Y:S04]  /*02f0*/  @!P1 LDG.E.U16 R22, desc[UR4][R8.64] ;  /* 0x0000000408169981 */ /* 0x000128000c1e1500 */
[----:B------:R1:W4:Y:S01]  /*0300*/  @!P1 LDG.E.U16 R29, desc[UR4][R12.64] ;  /* 0x000000040c1d9981 */ /* 0x000322000c1e1500 */
[C---:B------:R-:W-:Y:S01]  /*0310*/  @!P3 IMAD.WIDE.U32 R18, R25.reuse, 0x2, R18 ;  /* 0x000000021912b825 */ /* 0x040fe200078e0012 */
[----:B------:R-:W-:Y:S02]  /*0320*/  PRMT R26, RZ, 0x7610, R26 ;  /* 0x00007610ff1a7816 */ /* 0x000fe4000000001a */
[----:B--2---:R-:W-:Y:S01]  /*0330*/  PRMT R11, RZ, 0x7610, R11 ;  /* 0x00007610ff0b7816 */ /* 0x004fe2000000000b */
[----:B------:R-:W-:Y:S01]  /*0340*/  @!P3 IMAD.WIDE.U32 R20, R25, 0x2, R20 ;  /* 0x000000021914b825 */ /* 0x000fe200078e0014 */
[----:B------:R-:W-:Y:S01]  /*0350*/  PRMT R25, RZ, 0x7610, R25 ;  /* 0x00007610ff197816 */ /* 0x000fe20000000019 */
[----:B0-----:R-:W0:Y:S01]  /*0360*/  @!P0 LDC.64 R8, c[0x0][0x230] ;  /* 0x00008c00ff088b82 */ /* 0x001e220000000a00 */
[----:B------:R-:W-:Y:S01]  /*0370*/  PRMT R24, RZ, 0x7610, R24 ;  /* 0x00007610ff187816 */ /* 0x000fe20000000018 */
[C---:B---3--:R-:W-:Y:S01]  /*0380*/  @!P2 IMAD.WIDE.U32 R16, R27.reuse, 0x2, R16 ;  /* 0x000000021b10a825 */ /* 0x048fe200078e0010 */
[----:B------:R-:W2:Y:S03]  /*0390*/  @!P3 LDG.E.U16 R11, desc[UR4][R18.64] ;  /* 0x00000004120bb981 */ /* 0x000ea6000c1e1500 */
[----:B-1----:R-:W-:Y:S01]  /*03a0*/  @!P2 IMAD.WIDE.U32 R14, R27, 0x2, R14 ;  /* 0x000000021b0ea825 */ /* 0x002fe200078e000e */
[----:B------:R-:W3:Y:S04]  /*03b0*/  @!P2 LDG.E.U16 R25, desc[UR4][R16.64] ;  /* 0x000000041019a981 */ /* 0x000ee8000c1e1500 */
[----:B------:R-:W3:Y:S04]  /*03c0*/  @!P2 LDG.E.U16 R26, desc[UR4][R14.64] ;  /* 0x000000040e1aa981 */ /* 0x000ee8000c1e1500 */
[----:B------:R-:W2:Y:S01]  /*03d0*/  @!P3 LDG.E.U16 R24, desc[UR4][R20.64] ;  /* 0x000000041418b981 */ /* 0x000ea2000c1e1500 */
[----:B0-----:R-:W-:-:S02]  /*03e0*/  @!P0 IMAD.WIDE.U32 R12, R23, 0x2, R8 ;  /* 0x00000002170c8825 */ /* 0x001fc400078e0008 */
[----:B------:R-:W0:Y:S01]  /*03f0*/  @!P1 LDC.64 R8, c[0x0][0x220] ;  /* 0x00008800ff089b82 */ /* 0x000e220000000a00 */
[----:B------:R-:W-:Y:S01]  /*0400*/  BSSY B0, `(.L_x_35273) ;  /* 0x0000027000007945 */ /* 0x000fe20003800000 */
[----:B----4-:R-:W-:Y:S02]  /*0410*/  ISETP.NE.AND P4, PT, R5, RZ, !P0 ;  /* 0x000000ff0500720c */ /* 0x010fe40004785270 */
[----:B------:R-:W-:-:S11]  /*0420*/  PRMT R5, RZ, 0x7610, R5 ;  /* 0x00007610ff057816 */ /* 0x000fd60000000005 */
[----:B------:R1:W5:Y:S01]  /*0430*/  @P4 LDG.E.U16 R4, desc[UR4][R12.64] ;  /* 0x000000040c044981 */ /* 0x000362000c1e1500 */
[----:B------:R-:W-:-:S04]  /*0440*/  @!P1 ISETP.NE.AND P4, PT, R7, RZ, PT ;  /* 0x000000ff0700920c */ /* 0x000fc80003f85270 */
[----:B------:R-:W-:Y:S02]  /*0450*/  @!P1 SEL R5, RZ, 0x1, !P4 ;  /* 0x00000001ff059807 */ /* 0x000fe40006000000 */
[----:B------:R-:W-:Y:S02]  /*0460*/  @!P2 ISETP.NE.AND P4, PT, R6, RZ, PT ;  /* 0x000000ff0600a20c */ /* 0x000fe40003f85270 */
[----:B------:R-:W-:Y:S02]  /*0470*/  PRMT R7, R5, 0x9910, RZ ;  /* 0x0000991005077816 */ /* 0x000fe400000000ff */
[----:B------:R-:W-:Y:S02]  /*0480*/  PRMT R5, RZ, 0x7610, R5 ;  /* 0x00007610ff057816 */ /* 0x000fe40000000005 */
[----:B------:R-:W-:Y:S02]  /*0490*/  @!P2 SEL R5, RZ, 0x1, !P4 ;  /* 0x00000001ff05a807 */ /* 0x000fe40006000000 */
[----:B------:R-:W-:-:S02]  /*04a0*/  ISETP.NE.AND P2, PT, R7, RZ, PT ;  /* 0x000000ff0700720c */ /* 0x000fc40003f45270 */
[----:B------:R-:W-:Y:S01]  /*04b0*/  PRMT R7, R5, 0x9910, RZ ;  /* 0x0000991005077816 */ /* 0x000fe200000000ff */
[----:B------:R-:W-:Y:S01]  /*04c0*/  @!P1 IMAD R5, R0, 0x200, R3 ;  /* 0x0000020000059824 */ /* 0x000fe200078e0203 */
[----:B------:R-:W-:-:S03]  /*04d0*/  @!P3 ISETP.NE.AND P5, PT, R10, RZ, PT ;  /* 0x000000ff0a00b20c */ /* 0x000fc60003fa5270 */
[----:B0-----:R-:W-:Y:S01]  /*04e0*/  @!P1 IMAD.WIDE.U32 R8, R5, 0x2, R8 ;  /* 0x0000000205089825 */ /* 0x001fe200078e0008 */
[----:B------:R-:W-:Y:S02]  /*04f0*/  PRMT R6, RZ, 0x7610, R6 ;  /* 0x00007610ff067816 */ /* 0x000fe40000000006 */
[----:B------:R-:W-:Y:S01]  /*0500*/  SEL R29, R22, R29, !P2 ;  /* 0x0000001d161d7207 */ /* 0x000fe20005000000 */
[----:B------:R-:W-:Y:S01]  /*0510*/  @!P1 VIADD R3, R3, 0x80 ;  /* 0x0000008003039836 */ /* 0x000fe20000000000 */
[----:B------:R-:W-:-:S03]  /*0520*/  @!P3 SEL R6, RZ, 0x1, !P5 ;  /* 0x00000001ff06b807 */ /* 0x000fc60006800000 */
[----:B------:R1:W-:Y:S01]  /*0530*/  @!P1 STG.E.U16 desc[UR4][R8.64], R29 ;  /* 0x0000001d08009986 */ /* 0x0003e2000c101504 */
[----:B------:R-:W-:Y:S02]  /*0540*/  ISETP.GE.AND P4, PT, R3, R2, PT ;  /* 0x000000020300720c */ /* 0x000fe40003f86270 */
[----:B------:R-:W-:Y:S01]  /*0550*/  PRMT R10, R6, 0x9910, RZ ;  /* 0x00009910060a7816 */ /* 0x000fe200000000ff */
[----:B------:R-:W-:-:S04]  /*0560*/  IMAD.MOV.U32 R6, RZ, RZ, R7 ;  /* 0x000000ffff067224 */ /* 0x000fc800078e0007 */
[----:B------:R-:W-:Y:S01]  /*0570*/  IMAD.MOV.U32 R7, RZ, RZ, R10 ;  /* 0x000000ffff077224 */ /* 0x000fe200078e000a */
[----:B------:R-:W-:-:S04]  /*0580*/  ISETP.NE.AND P2, PT, R6, RZ, PT ;  /* 0x000000ff0600720c */ /* 0x000fc80003f45270 */
[----:B------:R-:W-:Y:S02]  /*0590*/  ISETP.NE.AND P3, PT, R7, RZ, PT ;  /* 0x000000ff0700720c */ /* 0x000fe40003f65270 */
[----:B---3--:R-:W-:Y:S02]  /*05a0*/  SEL R25, R25, R26, !P2 ;  /* 0x0000001a19197207 */ /* 0x008fe40005000000 */
[----:B--2---:R-:W-:Y:S01]  /*05b0*/  SEL R11, R24, R11, !P3 ;  /* 0x0000000b180b7207 */ /* 0x004fe20005800000 */
[----:B-1----:R-:W-:Y:S08]  /*05c0*/  @P4 BRA `(.L_x_35274) ;  /* 0x0000000000284947 */ /* 0x002ff00003800000 */
        /* <DEDUP_REMOVED lines=8> */
[----:B------:R0:W-:Y:S04]  /*0650*/  STG.E.U16 desc[UR4][R8.64], R25 ;  /* 0x0000001908007986 */ /* 0x0001e8000c101504 */
[----:B------:R0:W-:Y:S02]  /*0660*/  @!P1 STG.E.U16 desc[UR4][R6.64], R11 ;  /* 0x0000000b06009986 */ /* 0x0001e4000c101504 */
.L_x_35274:
[----:B------:R-:W-:Y:S05]  /*0670*/  BSYNC B0 ;  /* 0x0000000000007941 */ /* 0x000fea0003800000 */
.L_x_35273:
[----:B------:R-:W-:-:S13]  /*0680*/  ISETP.GE.AND P1, PT, R3, R2, PT ;  /* 0x000000020300720c */ /* 0x000fda0003f26270 */
[----:B------:R-:W-:Y:S05]  /*0690*/  @P1 EXIT ;  /* 0x000000000000194d */ /* 0x000fea0003800000 */
[----:B0-----:R-:W0:Y:S01]  /*06a0*/  LDC.64 R6, c[0x0][0x220] ;  /* 0x00008800ff067b82 */ /* 0x001e220000000a00 */
[----:B------:R-:W-:Y:S01]  /*06b0*/  PRMT R5, RZ, 0x7610, R5 ;  /* 0x00007610ff057816 */ /* 0x000fe20000000005 */
[----:B------:R-:W-:-:S03]  /*06c0*/  IMAD R3, R0, 0x200, R3 ;  /* 0x0000020000037824 */ /* 0x000fc600078e0203 */
[----:B-----5:R-:W-:Y:S01]  /*06d0*/  @!P0 PRMT R5, R4, 0x7610, R5 ;  /* 0x0000761004058816 */ /* 0x020fe20000000005 */
[----:B0-----:R-:W-:-:S05]  /*06e0*/  IMAD.WIDE.U32 R2, R3, 0x2, R6 ;  /* 0x0000000203027825 */ /* 0x001fca00078e0006 */
[----:B------:R-:W-:Y:S01]  /*06f0*/  STG.E.U16 desc[UR4][R2.64], R5 ;  /* 0x0000000502007986 */ /* 0x000fe2000c101504 */
[----:B------:R-:W-:Y:S05]  /*0700*/  EXIT ;  /* 0x000000000000794d */ /* 0x000fea0003800000 */
.L_x_35275:
        /* <DEDUP_REMOVED lines=15> */
.L_x_44623:


//--------------------- .text._ZN2at6native29vectorized_elementwise_kernelILi2EZZZNS0_49_GLOBAL__N__657f93f7_16_TensorCompare_cu_71e06f4e17where_kernel_implERNS_14TensorIteratorEENKUlvE_clEvENKUlvE7_clEvEUlbssE_St5arrayIPcLm4EEEEviT0_T1_ --------------------------
	.section	.text._ZN2at6native29vectorized_elementwise_kernelILi2EZZZNS0_49_GLOBAL__N__657f93f7_16_TensorCompare_cu_71e06f4e17where_kernel_implERNS_14TensorIteratorEENKUlvE_clEvENKUlvE7_clEvEUlbssE_St5arrayIPcLm4EEEEviT0_T1_,"ax",@progbits
	.align	128
        .global         _ZN2at6native29vectorized_elementwise_kernelILi2EZZZNS0_49_GLOBAL__N__657f93f7_16_TensorCompare_cu_71e06f4e17where_kernel_implERNS_14TensorIteratorEENKUlvE_clEvENKUlvE7_clEvEUlbssE_St5arrayIPcLm4EEEEviT0_T1_
        .type           _ZN2at6native29vectorized_elementwise_kernelILi2EZZZNS0_49_GLOBAL__N__657f93f7_16_TensorCompare_cu_71e06f4e17where_kernel_implERNS_14TensorIteratorEENKUlvE_clEvENKUlvE7_clEvEUlbssE_St5arrayIPcLm4EEEEviT0_T1_,@function
        .size           _ZN2at6native29vectorized_elementwise_kernelILi2EZZZNS0_49_GLOBAL__N__657f93f7_16_TensorCompare_cu_71e06f4e17where_kernel_implERNS_14TensorIteratorEENKUlvE_clEvENKUlvE7_clEvEUlbssE_St5arrayIPcLm4EEEEviT0_T1_,(.L_x_44624 - _ZN2at6native29vectorized_elementwise_kernelILi2EZZZNS0_49_GLOBAL__N__657f93f7_16_TensorCompare_cu_71e06f4e17where_kernel_implERNS_14TensorIteratorEENKUlvE_clEvENKUlvE7_clEvEUlbssE_St5arrayIPcLm4EEEEviT0_T1_)
        .other          _ZN2at6native29vectorized_elementwise_kernelILi2EZZZNS0_49_GLOBAL__N__657f93f7_16_TensorCompare_cu_71e06f4e17where_kernel_implERNS_14TensorIteratorEENKUlvE_clEvENKUlvE7_clEvEUlbssE_St5arrayIPcLm4EEEEviT0_T1_,@"STO_CUDA_ENTRY STV_DEFAULT"
_ZN2at6native29vectorized_elementwise_kernelILi2EZZZNS0_49_GLOBAL__N__657f93f7_16_TensorCompare_cu_71e06f4e17where_kernel_implERNS_14TensorIteratorEENKUlvE_clEvENKUlvE7_clEvEUlbssE_St5arrayIPcLm4EEEEviT0_T1_:
.text._ZN2at6native29vectorized_elementwise_kernelILi2EZZZNS0_49_GLOBAL__N__657f93f7_16_TensorCompare_cu_71e06f4e17where_kernel_implERNS_14TensorIteratorEENKUlvE_clEvENKUlvE7_clEvEUlbssE_St5arrayIPcLm4EEEEviT0_T1_:
        /* <DEDUP_REMOVED lines=15> */
[----:B-1----:R-:W-:-:S05]  /*00f0*/  IMAD.WIDE.U32 R20, R0, 0x2, R20 ;  /* 0x0000000200147825 */ /* 0x002fca00078e0014 */
[----:B------:R-:W4:Y:S01]  /*0100*/  LDG.E.U16 R2, desc[UR4][R20.64] ;  /* 0x0000000414027981 */ /* 0x000f22000c1e1500 */
[----:B--2---:R-:W-:-:S03]  /*0110*/  IMAD.WIDE R14, R3, 0x2, R14 ;  /* 0x00000002030e7825 */ /* 0x004fc600078e020e */
[----:B------:R-:W2:Y:S01]  /*0120*/  LDG.E.U16 R8, desc[UR4][R20.64+0x200] ;  /* 0x0002000414087981 */ /* 0x000ea2000c1e1500 */
[----:B---3--:R-:W-:-:S03]  /*0130*/  IMAD.WIDE R16, R3, 0x2, R16 ;  /* 0x0000000203107825 */ /* 0x008fc600078e0210 */
[----:B------:R-:W3:Y:S01]  /*0140*/  LDG.E.U16 R7, desc[UR4][R20.64+0x300] ;  /* 0x0003000414077981 */ /* 0x000ee2000c1e1500 */
[----:B------:R-:W-:-:S03]  /*0150*/  IMAD.WIDE.U32 R14, R0, 0x4, R14 ;  /* 0x00000004000e7825 */ /* 0x000fc600078e000e */
[----:B------:R-:W5:Y:S01]  /*0160*/  LDG.E.U16 R12, desc[UR4][R20.64+0x100] ;  /* 0x00010004140c7981 */ /* 0x000f62000c1e1500 */
[----:B------:R-:W-:-:S03]  /*0170*/  IMAD.WIDE.U32 R16, R0, 0x4, R16 ;  /* 0x0000000400107825 */ /* 0x000fc600078e0010 */
[----:B------:R-:W5:Y:S04]  /*0180*/  LDG.E R22, desc[UR4][R14.64] ;  /* 0x000000040e167981 */ /* 0x000f68000c1e1900 */
[----:B------:R-:W5:Y:S04]  /*0190*/  LDG.E R23, desc[UR4][R16.64] ;  /* 0x0000000410177981 */ /* 0x000f68000c1e1900 */
[----:B------:R-:W5:Y:S04]  /*01a0*/  LDG.E R9, desc[UR4][R14.64+0x600] ;  /* 0x000600040e097981 */ /* 0x000f68000c1e1900 */
[----:B------:R-:W5:Y:S04]  /*01b0*/  LDG.E R13, desc[UR4][R14.64+0x200] ;  /* 0x000200040e0d7981 */ /* 0x000f68000c1e1900 */
[----:B------:R1:W5:Y:S04]  /*01c0*/  LDG.E R6, desc[UR4][R14.64+0x400] ;  /* 0x000400040e067981 */ /* 0x000368000c1e1900 */
[----:B------:R-:W5:Y:S04]  /*01d0*/  LDG.E R11, desc[UR4][R16.64+0x400] ;  /* 0x00040004100b7981 */ /* 0x000f68000c1e1900 */
[----:B------:R-:W5:Y:S04]  /*01e0*/  LDG.E R10, desc[UR4][R16.64+0x600] ;  /* 0x00060004100a7981 */ /* 0x000f68000c1e1900 */
[----:B------:R-:W5:Y:S01]  /*01f0*/  LDG.E R18, desc[UR4][R16.64+0x200] ;  /* 0x0002000410127981 */ /* 0x000f62000c1e1900 */
[----:B0-----:R-:W-:-:S04]  /*0200*/  IMAD.WIDE.U32 R4, R3, 0x2, R4 ;  /* 0x0000000203047825 */ /* 0x001fc800078e0004 */
[----:B------:R-:W-:Y:S01]  /*0210*/  IMAD.WIDE R4, R0, 0x4, R4 ;  /* 0x0000000400047825 */ /* 0x000fe200078e0204 */
[C---:B----4-:R-:W-:Y:S02]  /*0220*/  PRMT R19, R2.reuse, 0x7771, RZ ;  /* 0x0000777102137816 */ /* 0x050fe400000000ff */
[----:B------:R-:W-:Y:S02]  /*0230*/  PRMT R2, R2, 0x7770, RZ ;  /* 0x0000777002027816 */ /* 0x000fe400000000ff */
[----:B------:R-:W-:Y:S02]  /*0240*/  ISETP.NE.AND P3, PT, R19, RZ, PT ;  /* 0x000000ff1300720c */ /* 0x000fe40003f65270 */
[----:B--2---:R-:W-:Y:S02]  /*0250*/  PRMT R19, R8, 0x7771, RZ ;  /* 0x0000777108137816 */ /* 0x004fe400000000ff */
[----:B------:R-:W-:Y:S02]  /*0260*/  ISETP.NE.AND P2, PT, R2, RZ, PT ;  /* 0x000000ff0200720c */ /* 0x000fe40003f45270 */
[----:B---3--:R-:W-:-:S02]  /*0270*/  PRMT R2, R7, 0x7771, RZ ;  /* 0x0000777107027816 */ /* 0x008fc400000000ff */
[C---:B-----5:R-:W-:Y:S02]  /*0280*/  PRMT R20, R12.reuse, 0x7771, RZ ;  /* 0x000077710c147816 */ /* 0x060fe400000000ff */
[----:B------:R-:W-:Y:S02]  /*0290*/  ISETP.NE.AND P1, PT, R19, RZ, PT ;  /* 0x000000ff1300720c */ /* 0x000fe40003f25270 */
[----:B------:R-:W-:Y:S02]  /*02a0*/  PRMT R12, R12, 0x7770, RZ ;  /* 0x000077700c0c7816 */ /* 0x000fe400000000ff */
[----:B------:R-:W-:Y:S02]  /*02b0*/  ISETP.NE.AND P0, PT, R2, RZ, PT ;  /* 0x000000ff0200720c */ /* 0x000fe40003f05270 */
[----:B------:R-:W-:Y:S02]  /*02c0*/  ISETP.NE.AND P5, PT, R20, RZ, PT ;  /* 0x000000ff1400720c */ /* 0x000fe40003fa5270 */
[----:B------:R-:W-:-:S02]  /*02d0*/  ISETP.NE.AND P4, PT, R12, RZ, PT ;  /* 0x000000ff0c00720c */ /* 0x000fc40003f85270 */
[----:B------:R-:W-:Y:S02]  /*02e0*/  PRMT R12, R12, 0x7610, R22 ;  /* 0x000076100c0c7816 */ /* 0x000fe40000000016 */
[----:B------:R-:W-:Y:S02]  /*02f0*/  PRMT R8, R8, 0x7770, RZ ;  /* 0x0000777008087816 */ /* 0x000fe400000000ff */
[----:B------:R-:W-:Y:S02]  /*0300*/  PRMT R7, R7, 0x7770, RZ ;  /* 0x0000777007077816 */ /* 0x000fe400000000ff */
[----:B------:R-:W-:Y:S02]  /*0310*/  @!P3 PRMT R12, R12, 0x7610, R23 ;  /* 0x000076100c0cb816 */ /* 0x000fe40000000017 */
[----:B-1----:R-:W-:Y:S02]  /*0320*/  SEL R15, R23, R22, !P2 ;  /* 0x00000016170f7207 */ /* 0x002fe40005000000 */
[----:B------:R-:W-:-:S02]  /*0330*/  PRMT R3, R3, 0x7610, R9 ;  /* 0x0000761003037816 */ /* 0x000fc40000000009 */
[----:B------:R-:W-:Y:S02]  /*0340*/  PRMT R2, R2, 0x7610, R13 ;  /* 0x0000761002027816 */ /* 0x000fe4000000000d */
[----:B------:R-:W-:Y:S02]  /*0350*/  ISETP.NE.AND P2, PT, R8, RZ, PT ;  /* 0x000000ff0800720c */ /* 0x000fe40003f45270 */
[----:B------:R-:W-:Y:S02]  /*0360*/  ISETP.NE.AND P3, PT, R7, RZ, PT ;  /* 0x000000ff0700720c */ /* 0x000fe40003f65270 */
[----:B------:R-:W-:Y:S02]  /*0370*/  @!P1 PRMT R6, R6, 0x7610, R11 ;  /* 0x0000761006069816 */ /* 0x000fe4000000000b */
[----:B------:R-:W-:Y:S02]  /*0380*/  @!P0 PRMT R3, R3, 0x7610, R10 ;  /* 0x0000761003038816 */ /* 0x000fe4000000000a */
[----:B------:R-:W-:-:S02]  /*0390*/  @!P5 PRMT R2, R2, 0x7610, R18 ;  /* 0x000076100202d816 */ /* 0x000fc40000000012 */
[----:B------:R-:W-:Y:S02]  /*03a0*/  SEL R13, R18, R13, !P4 ;  /* 0x0000000d120d7207 */ /* 0x000fe40006000000 */
[----:B------:R-:W-:Y:S02]  /*03b0*/  SEL R11, R11, R6, !P2 ;  /* 0x000000060b0b7207 */ /* 0x000fe40005000000 */
[----:B------:R-:W-:Y:S02]  /*03c0*/  SEL R10, R10, R9, !P3 ;  /* 0x000000090a0a7207 */ /* 0x000fe40005800000 */
        /* <DEDUP_REMOVED lines=9> */
.L_x_35276:
        /* <DEDUP_REMOVED lines=11> */
[----:B------:R-:W-:Y:S02]  /*0510*/  PRMT R18, RZ, 0x7610, R18 ;  /* 0x00007610ff127816 */ /* 0x000fe40000000012 */
[----:B------:R-:W-:-:S04]  /*0520*/  PRMT R17, RZ, 0x7610, R17 ;  /* 0x00007610ff117816 */ /* 0x000fc80000000011 */
[----:B------:R-:W3:Y:S01]  /*0530*/  @!P4 LDC.64 R28, c[0x0][0x238] ;  /* 0x00008e00ff1ccb82 */ /* 0x000ee20000000a00 */
[----:B------:R4:W5:Y:S01]  /*0540*/  @!P0 LDG.E.U8 R10, desc[UR4][R10.64] ;  /* 0x000000040a0a8981 */ /* 0x000962000c1e1100 */
[----:B------:R-:W-:Y:S02]  /*0550*/  @!P4 IMAD.IADD R19, R3, 0x1, R0 ;  /* 0x000000010313c824 */ /* 0x000fe400078e0200 */
[----:B------:R-:W-:Y:S02]  /*0560*/  @!P4 VIADD R0, R0, 0x80 ;  /* 0x000000800000c836 */ /* 0x000fe40000000000 */
[----:B-1----:R-:W-:-:S03]  /*0570*/  @!P0 IMAD.WIDE.U32 R6, R13, 0x2, R6 ;  /* 0x000000020d068825 */ /* 0x002fc600078e0006 */
[----:B------:R-:W-:Y:S01]  /*0580*/  ISETP.GE.AND P5, PT, R0, R5, PT ;  /* 0x000000050000720c */ /* 0x000fe20003fa6270 */
[----:B--2---:R-:W-:Y:S01]  /*0590*/  @!P0 IMAD.WIDE.U32 R8, R13, 0x2, R8 ;  /* 0x000000020d088825 */ /* 0x004fe200078e0008 */
[----:B------:R-:W2:Y:S04]  /*05a0*/  @!P0 LDG.E.U16 R18, desc[UR4][R6.64] ;  /* 0x0000000406128981 */ /* 0x000ea8000c1e1500 */
[----:B------:R1:W2:Y:S01]  /*05b0*/  @!P0 LDG.E.U16 R17, desc[UR4][R8.64] ;  /* 0x0000000408118981 */ /* 0x0002a2000c1e1500 */
[----:B0-----:R-:W-:-:S05]  /*05c0*/  @!P4 IADD3 R12, P1, R19, R14, RZ ;  /* 0x0000000e130cc210 */ /* 0x001fca0007f3e0ff */
[----:B------:R-:W-:Y:S01]  /*05d0*/  @!P4 IMAD.X R13, RZ, RZ, R15, P1 ;  /* 0x000000ffff0dc224 */ /* 0x000fe200008e060f */
[----:B------:R-:W-:Y:S01]  /*05e0*/  PRMT R4, RZ, 0x7610, R4 ;  /* 0x00007610ff047816 */ /* 0x000fe20000000004 */
[----:B------:R-:W0:Y:S03]  /*05f0*/  @!P5 LDC.64 R14, c[0x0][0x228] ;  /* 0x00008a00ff0edb82 */ /* 0x000e260000000a00 */
[----:B------:R3:W2:Y:S01]  /*0600*/  @!P4 LDG.E.U8 R2, desc[UR4][R12.64] ;  /* 0x000000040c02c981 */ /* 0x0006a2000c1e1100 */
[----:B----4-:R-:W-:-:S04]  /*0610*/  @!P5 IMAD.IADD R11, R3, 0x1, R0 ;  /* 0x00000001030bd824 */ /* 0x010fc800078e0200 */
[----:B-1----:R-:W1:Y:S08]  /*0620*/  @!P4 LDC.64 R8, c[0x0][0x230] ;  /* 0x00008c00ff08cb82 */ /* 0x002e700000000a00 */
[----:B------:R-:W4:Y:S01]  /*0630*/  @!P5 LDC.64 R24, c[0x0][0x230] ;  /* 0x00008c00ff18db82 */ /* 0x000f220000000a00 */
[----:B0-----:R-:W-:-:S07]  /*0640*/  @!P5 IADD3 R14, P1, R11, R14, RZ ;  /* 0x0000000e0b0ed210 */ /* 0x001fce0007f3e0ff */
[----:B------:R-:W0:Y:S01]  /*0650*/  @!P5 LDC.64 R6, c[0x0][0x238] ;  /* 0x00008e00ff06db82 */ /* 0x000e220000000a00 */
[----:B------:R-:W-:-:S05]  /*0660*/  @!P5 IMAD.X R15, RZ, RZ, R15, P1 ;  /* 0x000000ffff0fd224 */ /* 0x000fca00008e060f */
[----:B------:R-:W2:Y:S01]  /*0670*/  @!P5 LDG.E.U8 R16, desc[UR4][R14.64] ;  /* 0x000000040e10d981 */ /* 0x000ea2000c1e1100 */
[----:B------:R-:W-:Y:S02]  /*0680*/  @!P5 VIADD R0, R0, 0x80 ;  /* 0x000000800000d836 */ /* 0x000fe40000000000 */
[----:B-1----:R-:W-:-:S03]  /*0690*/  @!P4 IMAD.WIDE.U32 R8, R19, 0x2, R8 ;  /* 0x000000021308c825 */ /* 0x002fc600078e0008 */
[----:B------:R-:W-:-:S13]  /*06a0*/  ISETP.GE.AND P1, PT, R0, R5, PT ;  /* 0x000000050000720c */ /* 0x000fda0003f26270 */
[----:B------:R-:W-:Y:S01]  /*06b0*/  @!P1 IMAD.IADD R21, R3, 0x1, R0 ;  /* 0x0000000103159824 */ /* 0x000fe200078e0200 */
[----:B---3--:R-:W1:Y:S01]  /*06c0*/  @!P1 LDC.64 R12, c[0x0][0x230] ;  /* 0x00008c00ff0c9b82 */ /* 0x008e620000000a00 */
[----:B------:R-:W-:-:S07]  /*06d0*/  @!P1 VIADD R0, R0, 0x80 ;  /* 0x0000008000009836 */ /* 0x000fce0000000000 */
[----:B------:R-:W3:Y:S01]  /*06e0*/  @!P1 LDC.64 R22, c[0x0][0x238] ;  /* 0x00008e00ff169b82 */ /* 0x000ee20000000a00 */
[----:B------:R-:W-:Y:S01]  /*06f0*/  @!P4 IMAD.WIDE.U32 R28, R19, 0x2, R28 ;  /* 0x00000002131cc825 */ /* 0x000fe200078e001c */
[----:B------:R-:W-:-:S03]  /*0700*/  PRMT R19, RZ, 0x7610, R19 ;  /* 0x00007610ff137816 */ /* 0x000fc60000000013 */
[C---:B----4-:R-:W-:Y:S01]  /*0710*/  @!P5 IMAD.WIDE.U32 R24, R11.reuse, 0x2, R24 ;  /* 0x000000020b18d825 */ /* 0x050fe200078e0018 */
[----:B------:R-:W-:Y:S02]  /*0720*/  PRMT R20, RZ, 0x7610, R20 ;  /* 0x00007610ff147816 */ /* 0x000fe40000000014 */
[----:B------:R-:W4:Y:S01]  /*0730*/  @!P4 LDG.E.U16 R19, desc[UR4][R28.64] ;  /* 0x000000041c13c981 */ /* 0x000f22000c1e1500 */
[----:B0-----:R-:W-:Y:S01]  /*0740*/  @!P5 IMAD.WIDE.U32 R6, R11, 0x2, R6 ;  /* 0x000000020b06d825 */ /* 0x001fe200078e0006 */
[----:B------:R-:W-:-:S04]  /*0750*/  PRMT R11, RZ, 0x7610, R11 ;  /* 0x00007610ff0b7816 */ /* 0x000fc8000000000b */
[----:B------:R0:W4:Y:S01]  /*0760*/  @!P5 LDG.E.U16 R20, desc[UR4][R6.64] ;  /* 0x000000040614d981 */ /* 0x000122000c1e1500 */
[----:B-1----:R-:W-:-:S03]  /*0770*/  @!P1 IMAD.WIDE.U32 R12, R21, 0x2, R12 ;  /* 0x00000002150c9825 */ /* 0x002fc600078e000c */
[----:B------:R-:W4:Y:S01]  /*0780*/  @!P5 LDG.E.U16 R11, desc[UR4][R24.64] ;  /* 0x00000004180bd981 */ /* 0x000f22000c1e1500 */
[----:B---3--:R-:W-:Y:S01]  /*0790*/  @!P1 IMAD.WIDE.U32 R22, R21, 0x2, R22 ;  /* 0x0000000215169825 */ /* 0x008fe200078e0016 */
[----:B0-----:R-:W-:Y:S02]  /*07a0*/  PRMT R7, RZ, 0x7610, R7 ;  /* 0x00007610ff077816 */ /* 0x001fe40000000007 */
[----:B------:R-:W-:Y:S02]  /*07b0*/  PRMT R6, RZ, 0x7610, R6 ;  /* 0x00007610ff067816 */ /* 0x000fe40000000006 */
[----:B-----5:R-:W-:Y:S02]  /*07c0*/  @!P0 ISETP.NE.AND P2, PT, R10, RZ, PT ;  /* 0x000000ff0a00820c */ /* 0x020fe40003f45270 */
[----:B------:R-:W-:Y:S02]  /*07d0*/  PRMT R10, RZ, 0x7610, R10 ;  /* 0x00007610ff0a7816 */ /* 0x000fe4000000000a */
[----:B------:R-:W-:-:S02]  /*07e0*/  @!P0 SEL R4, RZ, 0x1, !P2 ;  /* 0x00000001ff048807 */ /* 0x000fc40005000000 */
[----:B------:R-:W-:Y:S02]  /*07f0*/  ISETP.GE.AND P2, PT, R0, R5, PT ;  /* 0x000000050000720c */ /* 0x000fe40003f46270 */
[----:B------:R-:W-:Y:S01]  /*0800*/  PRMT R4, R4, 0x9910, RZ ;  /* 0x0000991004047816 */ /* 0x000fe200000000ff */
[----:B------:R0:W4:Y:S03]  /*0810*/  @!P4 LDG.E.U16 R10, desc[UR4][R8.64] ;  /* 0x00000004080ac981 */ /* 0x000126000c1e1500 */
[----:B------:R-:W-:-:S04]  /*0820*/  ISETP.NE.AND P3, PT, R4, RZ, PT ;  /* 0x000000ff0400720c */ /* 0x000fc80003f65270 */
[----:B--2---:R-:W-:-:S03]  /*0830*/  SEL R18, R17, R18, !P3 ;  /* 0x0000001211127207 */ /* 0x004fc60005800000 */
[----:B------:R-:W1:Y:S01]  /*0840*/  @!P2 LDC.64 R14, c[0x0][0x230] ;  /* 0x00008c00ff0eab82 */ /* 0x000e620000000a00 */
[----:B------:R-:W-:Y:S02]  /*0850*/  @!P2 IMAD.IADD R27, R3, 0x1, R0 ;  /* 0x00000001031ba824 */ /* 0x000fe400078e0200 */
[----:B------:R-:W-:Y:S01]  /*0860*/  @!P2 VIADD R0, R0, 0x80 ;  /* 0x000000800000a836 */ /* 0x000fe20000000000 */
[----:B0-----:R-:W-:-:S04]  /*0870*/  PRMT R9, RZ, 0x7610, R9 ;  /* 0x00007610ff097816 */ /* 0x001fc80000000009 */
[----:B------:R-:W-:Y:S01]  /*0880*/  ISETP.GE.AND P3, PT, R0, R5, PT ;  /* 0x000000050000720c */ /* 0x000fe20003f66270 */
[----:B------:R-:W0:Y:S01]  /*0890*/  @!P2 LDC.64 R28, c[0x0][0x238] ;  /* 0x00008e00ff1cab82 */ /* 0x000e220000000a00 */
[----:B------:R-:W-:Y:S01]  /*08a0*/  PRMT R8, RZ, 0x7610, R8 ;  /* 0x00007610ff087816 */ /* 0x000fe20000000008 */
[----:B------:R2:W3:Y:S05]  /*08b0*/  @!P1 LDG.E.U16 R9, desc[UR4][R12.64] ;  /* 0x000000040c099981 */ /* 0x0004ea000c1e1500 */
[----:B------:R5:W3:Y:S01]  /*08c0*/  @!P1 LDG.E.U16 R8, desc[UR4][R22.64] ;  /* 0x0000000416089981 */ /* 0x000ae2000c1e1500 */
[----:B--2---:R-:W2:Y:S01]  /*08d0*/  @!P1 LDC.64 R12, c[0x0][0x228] ;  /* 0x00008a00ff0c9b82 */ /* 0x004ea20000000a00 */
[----:B-1----:R-:W-:-:S07]  /*08e0*/  @!P2 IMAD.WIDE.U32 R14, R27, 0x2, R14 ;  /* 0x000000021b0ea825 */ /* 0x002fce00078e000e */
[----:B------:R-:W1:Y:S01]  /*08f0*/  @!P3 LDC.64 R24, c[0x0][0x230] ;  /* 0x00008c00ff18bb82 */ /* 0x000e620000000a00 */
[----:B------:R0:W3:Y:S01]  /*0900*/  @!P2 LDG.E.U16 R7, desc[UR4][R14.64] ;  /* 0x000000040e07a981 */ /* 0x0000e2000c1e1500 */
[----:B------:R-:W-:-:S06]  /*0910*/  @!P3 IMAD.IADD R17, R3, 0x1, R0 ;  /* 0x000000010311b824 */ /* 0x000fcc00078e0200 */
[----:B-----5:R-:W5:Y:S01]  /*0920*/  @!P3 LDC.64 R22, c[0x0][0x238] ;  /* 0x00008e00ff16bb82 */ /* 0x020f620000000a00 */
[----:B------:R-:W-:Y:S01]  /*0930*/  @!P4 ISETP.NE.AND P6, PT, R2, RZ, PT ;  /* 0x000000ff0200c20c */ /* 0x000fe20003fc5270 */
[----:B------:R-:W-:Y:S01]  /*0940*/  @!P3 VIADD R0, R0, 0x80 ;  /* 0x000000800000b836 */ /* 0x000fe20000000000 */
[----:B------:R-:W-:-:S05]  /*0950*/  PRMT R2, RZ, 0x7610, R2 ;  /* 0x00007610ff027816 */ /* 0x000fca0000000002 */
[----:B0-----:R-:W0:Y:S01]  /*0960*/  @!P2 LDC.64 R14, c[0x0][0x228] ;  /* 0x00008a00ff0eab82 */ /* 0x001e220000000a00 */
[----:B------:R-:W-:Y:S02]  /*0970*/  @!P4 SEL R2, RZ, 0x1, !P6 ;  /* 0x00000001ff02c807 */ /* 0x000fe40007000000 */
[----:B------:R-:W-:Y:S01]  /*0980*/  ISETP.GE.AND P4, PT, R0, R5, PT ;  /* 0x000000050000720c */ /* 0x000fe20003f86270 */
[----:B------:R-:W-:Y:S01]  /*0990*/  @!P2 IMAD.WIDE.U32 R28, R27, 0x2, R28 ;  /* 0x000000021b1ca825 */ /* 0x000fe200078e001c */
[----:B------:R-:W-:Y:S02]  /*09a0*/  PRMT R4, RZ, 0x7610, R4 ;  /* 0x00007610ff047816 */ /* 0x000fe40000000004 */
[----:B--2---:R-:W-:Y:S01]  /*09b0*/  @!P1 IADD3 R12, P6, R21, R12, RZ ;  /* 0x0000000c150c9210 */ /* 0x004fe20007fde0ff */
[----:B-1----:R-:W-:Y:S01]  /*09c0*/  @!P3 IMAD.WIDE.U32 R24, R17, 0x2, R24 ;  /* 0x000000021118b825 */ /* 0x002fe200078e0018 */
[----:B------:R-:W-:Y:S02]  /*09d0*/  PRMT R21, RZ, 0x7610, R21 ;  /* 0x00007610ff157816 */ /* 0x000fe40000000015 */
[----:B------:R1:W2:Y:S01]  /*09e0*/  @!P2 LDG.E.U16 R4, desc[UR4][R28.64] ;  /* 0x000000041c04a981 */ /* 0x0002a2000c1e1500 */
[----:B------:R-:W-:Y:S01]  /*09f0*/  @!P1 IMAD.X R13, RZ, RZ, R13, P6 ;  /* 0x000000ffff0d9224 */ /* 0x000fe200030e060d */
[----:B------:R-:W-:-:S02]  /*0a00*/  @!P5 ISETP.NE.AND P6, PT, R16, RZ, PT ;  /* 0x000000ff1000d20c */ /* 0x000fc40003fc5270 */
[----:B------:R0:W2:Y:S01]  /*0a10*/  @!P3 LDG.E.U16 R6, desc[UR4][R24.64] ;  /* 0x000000041806b981 */ /* 0x0000a2000c1e1500 */
[----:B-----5:R-:W-:Y:S01]  /*0a20*/  @!P3 IMAD.WIDE.U32 R22, R17, 0x2, R22 ;  /* 0x000000021116b825 */ /* 0x020fe200078e0016 */
[----:B-1----:R-:W1:Y:S04]  /*0a30*/  @!P4 LDC.64 R28, c[0x0][0x230] ;  /* 0x00008c00ff1ccb82 */ /* 0x002e680000000a00 */
[----:B------:R-:W5:Y:S01]  /*0a40*/  @!P3 LDG.E.U16 R21, desc[UR4][R22.64] ;  /* 0x000000041615b981 */ /* 0x000f62000c1e1500 */
[----:B0-----:R-:W-:Y:S02]  /*0a50*/  PRMT R24, RZ, 0x7610, R24 ;  /* 0x00007610ff187816 */ /* 0x001fe40000000018 */
[----:B------:R-:W-:Y:S02]  /*0a60*/  @!P5 SEL R24, RZ, 0x1, !P6 ;  /* 0x00000001ff18d807 */ /* 0x000fe40007000000 */
[----:B------:R-:W-:-:S02]  /*0a70*/  @!P2 IADD3 R14, P6, R27, R14, RZ ;  /* 0x0000000e1b0ea210 */ /* 0x000fc40007fde0ff */
[----:B------:R-:W0:Y:S01]  /*0a80*/  @!P4 LDC.64 R26, c[0x0][0x238] ;  /* 0x00008e00ff1acb82 */ /* 0x000e220000000a00 */
[----:B------:R1:W3:Y:S07]  /*0a90*/  @!P1 LDG.E.U8 R22, desc[UR4][R12.64] ;  /* 0x000000040c169981 */ /* 0x0002ee000c1e1100 */
[----:B-1----:R-:W1:Y:S01]  /*0aa0*/  @!P3 LDC.64 R12, c[0x0][0x228] ;  /* 0x00008a00ff0cbb82 */ /* 0x002e620000000a00 */
[----:B------:R-:W-:Y:S02]  /*0ab0*/  @!P4 IMAD.IADD R23, R3, 0x1, R0 ;  /* 0x000000010317c824 */ /* 0x000fe400078e0200 */
[----:B------:R-:W-:Y:S01]  /*0ac0*/  @!P4 VIADD R0, R0, 0x80 ;  /* 0x000000800000c836 */ /* 0x000fe20000000000 */
[----:B------:R-:W-:Y:S01]  /*0ad0*/  PRMT R25, RZ, 0x7610, R25 ;  /* 0x00007610ff197816 */ /* 0x000fe20000000019 */
[----:B------:R-:W-:-:S03]  /*0ae0*/  @!P4 IMAD.WIDE.U32 R28, R23, 0x2, R28 ;  /* 0x00000002171cc825 */ /* 0x000fc600078e001c */
[----:B------:R-:W-:Y:S01]  /*0af0*/  ISETP.GE.AND P5, PT, R0, R5, PT ;  /* 0x000000050000720c */ /* 0x000fe20003fa6270 */
[----:B------:R-:W-:Y:S01]  /*0b00*/  @!P2 IMAD.X R15, RZ, RZ, R15, P6 ;  /* 0x000000ffff0fa224 */ /* 0x000fe200030e060f */
[----:B------:R1:W5:Y:S04]  /*0b10*/  @!P4 LDG.E.U16 R25, desc[UR4][R28.64] ;  /* 0x000000041c19c981 */ /* 0x000368000c1e1500 */
[----:B------:R-:W2:Y:S01]  /*0b20*/  @!P2 LDG.E.U8 R14, desc[UR4][R14.64] ;  /* 0x000000040e0ea981 */ /* 0x000ea2000c1e1100 */
[----:B-1----:R-:W-:Y:S01]  /*0b30*/  @!P3 IADD3 R28, P6, R17, R12, RZ ;  /* 0x0000000c111cb210 */ /* 0x002fe20007fde0ff */
[----:B0-----:R-:W-:Y:S01]  /*0b40*/  @!P4 IMAD.WIDE.U32 R16, R23, 0x2, R26 ;  /* 0x000000021710c825 */ /* 0x001fe200078e001a */
[----:B------:R-:W-:-:S06]  /*0b50*/  PRMT R26, RZ, 0x7610, R26 ;  /* 0x00007610ff1a7816 */ /* 0x000fcc000000001a */
[----:B------:R0:W5:Y:S02]  /*0b60*/  @!P4 LDG.E.U16 R26, desc[UR4][R16.64] ;  /* 0x00000004101ac981 */ /* 0x000164000c1e1500 */
[----:B0-----:R-:W0:Y:S01]  /*0b70*/  @!P5 LDC.64 R16, c[0x0][0x228] ;  /* 0x00008a00ff10db82 */ /* 0x001e220000000a00 */
[----:B------:R-:W-:Y:S02]  /*0b80*/  @!P5 IMAD.IADD R27, R3, 0x1, R0 ;  /* 0x00000001031bd824 */ /* 0x000fe400078e0200 */
[----:B------:R-:W-:-:S05]  /*0b90*/  @!P3 IMAD.X R29, RZ, RZ, R13, P6 ;  /* 0x000000ffff1db224 */ /* 0x000fca00030e060d */
[----:B------:R-:W1:Y:S01]  /*0ba0*/  @!P4 LDC.64 R12, c[0x0][0x228] ;  /* 0x00008a00ff0ccb82 */ /* 0x000e620000000a00 */
[----:B------:R-:W5:Y:S01]  /*0bb0*/  @!P3 LDG.E.U8 R28, desc[UR4][R28.64] ;  /* 0x000000041c1cb981 */ /* 0x000f62000c1e1100 */
[----:B0-----:R-:W-:-:S05]  /*0bc0*/  @!P5 IADD3 R16, P6, R27, R16, RZ ;  /* 0x000000101b10d210 */ /* 0x001fca0007fde0ff */
[----:B------:R-:W-:-:S05]  /*0bd0*/  @!P5 IMAD.X R17, RZ, RZ, R17, P6 ;  /* 0x000000ffff11d224 */ /* 0x000fca00030e0611 */
[----:B------:R0:W4:Y:S02]  /*0be0*/  @!P5 LDG.E.U8 R0, desc[UR4][R16.64] ;  /* 0x000000041000d981 */ /* 0x000124000c1e1100 */
[----:B0-----:R-:W0:Y:S01]  /*0bf0*/  @!P5 LDC.64 R16, c[0x0][0x238] ;  /* 0x00008e00ff10db82 */ /* 0x001e220000000a00 */
[----:B-1----:R-:W-:Y:S01]  /*0c00*/  @!P4 IADD3 R12, P6, R23, R12, RZ ;  /* 0x0000000c170cc210 */ /* 0x002fe20007fde0ff */
[----:B0-----:R-:W-:-:S05]  /*0c10*/  @!P5 IMAD.WIDE.U32 R16, R27, 0x2, R16 ;  /* 0x000000021b10d825 */ /* 0x001fca00078e0010 */
[----:B------:R0:W3:Y:S01]  /*0c20*/  @!P5 LDG.E.U16 R23, desc[UR4][R16.64] ;  /* 0x000000041017d981 */ /* 0x0000e2000c1e1500 */
[----:B------:R-:W-:-:S05]  /*0c30*/  @!P4 IMAD.X R13, RZ, RZ, R13, P6 ;  /* 0x000000ffff0dc224 */ /* 0x000fca00030e060d */
[----:B------:R1:W5:Y:S01]  /*0c40*/  @!P4 LDG.E.U8 R15, desc[UR4][R12.64] ;  /* 0x000000040c0fc981 */ /* 0x000362000c1e1100 */
[----:B------:R-:W-:Y:S01]  /*0c50*/  PRMT R2, R2, 0x9910, RZ ;  /* 0x0000991002027816 */ /* 0x000fe200000000ff */
[----:B0-----:R-:W0:Y:S08]  /*0c60*/  @!P0 LDC.64 R16, c[0x0][0x220] ;  /* 0x00008800ff108b82 */ /* 0x001e300000000a00 */
[----:B-1----:R-:W1:Y:S02]  /*0c70*/  @!P5 LDC.64 R12, c[0x0][0x230] ;  /* 0x00008c00ff0cdb82 */ /* 0x002e640000000a00 */
[----:B-1----:R-:W-:Y:S01]  /*0c80*/  @!P5 IMAD.WIDE.U32 R12, R27, 0x2, R12 ;  /* 0x000000021b0cd825 */ /* 0x002fe200078e000c */
[----:B----4-:R-:W-:-:S13]  /*0c90*/  ISETP.NE.AND P6, PT, R0, RZ, !P5 ;  /* 0x000000ff0000720c */ /* 0x010fda0006fc5270 */
[----:B---3--:R1:W3:Y:S01]  /*0ca0*/  @P6 LDG.E.U16 R23, desc[UR4][R12.64] ;  /* 0x000000040c176981 */ /* 0x0082e2000c1e1500 */
[----:B------:R-:W4:Y:S01]  /*0cb0*/  S2R R0, SR_TID.X ;  /* 0x0000000000007919 */ /* 0x000f220000002100 */
[----:B------:R-:W-:Y:S02]  /*0cc0*/  ISETP.NE.AND P6, PT, R2, RZ, PT ;  /* 0x000000ff0200720c */ /* 0x000fe40003fc5270 */
[----:B------:R-:W-:Y:S02]  /*0cd0*/  PRMT R24, R24, 0x9910, RZ ;  /* 0x0000991018187816 */ /* 0x000fe400000000ff */
[----:B------:R-:W-:Y:S02]  /*0ce0*/  SEL R10, R19, R10, !P6 ;  /* 0x0000000a130a7207 */ /* 0x000fe40007000000 */
[----:B------:R-:W-:Y:S01]  /*0cf0*/  @!P1 ISETP.NE.AND P6, PT, R22, RZ, PT ;  /* 0x000000ff1600920c */ /* 0x000fe20003fc5270 */
[----:B------:R-:W-:Y:S01]  /*0d00*/  IMAD.MOV.U32 R19, RZ, RZ, R24 ;  /* 0x000000ffff137224 */ /* 0x000fe200078e0018 */
[----:B------:R-:W-:-:S02]  /*0d10*/  PRMT R2, RZ, 0x7610, R2 ;  /* 0x00007610ff027816 */ /* 0x000fc40000000002 */
[----:B------:R-:W-:Y:S02]  /*0d20*/  @!P1 SEL R2, RZ, 0x1, !P6 ;  /* 0x00000001ff029807 */ /* 0x000fe40007000000 */
[----:B------:R-:W-:Y:S02]  /*0d30*/  ISETP.NE.AND P6, PT, R19, RZ, PT ;  /* 0x000000ff1300720c */ /* 0x000fe40003fc5270 */
[----:B--2---:R-:W-:Y:S02]  /*0d40*/  @!P2 ISETP.NE.AND P1, PT, R14, RZ, PT ;  /* 0x000000ff0e00a20c */ /* 0x004fe40003f25270 */
[----:B-1----:R-:W-:Y:S02]  /*0d50*/  PRMT R12, RZ, 0x7610, R12 ;  /* 0x00007610ff0c7816 */ /* 0x002fe4000000000c */
[----:B------:R-:W-:Y:S02]  /*0d60*/  SEL R11, R20, R11, !P6 ;  /* 0x0000000b140b7207 */ /* 0x000fe40007000000 */
[----:B-----5:R-:W-:-:S02]  /*0d70*/  @!P3 ISETP.NE.AND P6, PT, R28, RZ, PT ;  /* 0x000000ff1c00b20c */ /* 0x020fc40003fc5270 */
[----:B------:R-:W-:Y:S02]  /*0d80*/  @!P2 SEL R12, RZ, 0x1, !P1 ;  /* 0x00000001ff0ca807 */ /* 0x000fe40004800000 */
[----:B------:R-:W-:Y:S01]  /*0d90*/  @!P4 ISETP.NE.AND P1, PT, R15, RZ, PT ;  /* 0x000000ff0f00c20c */ /* 0x000fe20003f25270 */
[----:B----4-:R-:W-:Y:S01]  /*0da0*/  @!P0 IMAD.IADD R13, R3, 0x1, R0 ;  /* 0x00000001030d8824 */ /* 0x010fe200078e0200 */
        /* <DEDUP_REMOVED lines=15> */
[----:B------:R0:W-:Y:S01]  /*0ea0*/  @!P0 STG.E.U16 desc[UR4][R16.64], R18 ;  /* 0x0000001210008986 */ /* 0x0001e2000c101504 */
[----:B------:R-:W-:Y:S01]  /*0eb0*/  ISETP.NE.AND P0, PT, R2, RZ, PT ;  /* 0x000000ff0200720c */ /* 0x000fe20003f05270 */
[----:B------:R-:W-:Y:S01]  /*0ec0*/  BSSY B0, `(.L_x_35277) ;  /* 0x0000034000007945 */ /* 0x000fe20003800000 */
[----:B------:R-:W-:-:S03]  /*0ed0*/  ISETP.NE.AND P2, PT, R12, RZ, PT ;  /* 0x000000ff0c00720c */ /* 0x000fc60003f45270 */
[----:B------:R-:W-:Y:S01]  /*0ee0*/  BSSY B1, `(.L_x_35278) ;  /* 0x000002b000017945 */ /* 0x000fe20003800000 */
[----:B------:R-:W-:Y:S02]  /*0ef0*/  ISETP.NE.AND P3, PT, R13, RZ, PT ;  /* 0x000000ff0d00720c */ /* 0x000fe40003f65270 */
[----:B------:R-:W-:Y:S02]  /*0f00*/  PRMT R2, RZ, 0x7610, R2 ;  /* 0x00007610ff027816 */ /* 0x000fe40000000002 */
[----:B------:R-:W-:Y:S02]  /*0f10*/  SEL R8, R8, R9, !P1 ;  /* 0x0000000908087207 */ /* 0x000fe40004800000 */
[----:B------:R-:W-:Y:S02]  /*0f20*/  SEL R4, R4, R7, !P0 ;  /* 0x0000000704047207 */ /* 0x000fe40004000000 */
[----:B------:R-:W-:Y:S02]  /*0f30*/  SEL R6, R21, R6, !P2 ;  /* 0x0000000615067207 */ /* 0x000fe40005000000 */
[----:B------:R-:W-:-:S02]  /*0f40*/  SEL R25, R26, R25, !P3 ;  /* 0x000000191a197207 */ /* 0x000fc40005800000 */
[----:B---3--:R-:W-:Y:S01]  /*0f50*/  @!P5 PRMT R2, R23, 0x7610, R2 ;  /* 0x000076101702d816 */ /* 0x008fe20000000002 */
        /* <DEDUP_REMOVED lines=13> */
.L_x_35279:
[----:B------:R-:W-:-:S13]  /*1030*/  ISETP.GE.AND P0, PT, R0, R5, PT ;  /* 0x000000050000720c */ /* 0x000fda0003f06270 */
[----:B------:R-:W-:Y:S05]  /*1040*/  @P0 BRA `(.L_x_35281) ;  /* 0x0000000000300947 */ /* 0x000fea0003800000 */
[----:B0-----:R-:W0:Y:S01]  /*1050*/  LDC.64 R10, c[0x0][0x220] ;  /* 0x00008800ff0a7b82 */ /* 0x001e220000000a00 */
[----:B------:R-:W-:Y:S02]  /*1060*/  IMAD.IADD R7, R3, 0x1, R0 ;  /* 0x0000000103077824 */ /* 0x000fe400078e0200 */
[----:B------:R-:W-:Y:S02]  /*1070*/  VIADD R0, R0, 0x80 ;  /* 0x0000008000007836 */ /* 0x000fe40000000000 */
[----:B0-----:R-:W-:-:S05]  /*1080*/  IMAD.WIDE.U32 R10, R7, 0x2, R10 ;  /* 0x00000002070a7825 */ /* 0x001fca00078e000a */
[----:B------:R1:W-:Y:S02]  /*1090*/  STG.E.U16 desc[UR4][R10.64], R8 ;  /* 0x000000080a007986 */ /* 0x0003e4000c101504 */
.L_x_35280:
[----:B------:R-:W-:-:S13]  /*10a0*/  ISETP.GE.AND P0, PT, R0, R5, PT ;  /* 0x000000050000720c */ /* 0x000fda0003f06270 */
[----:B------:R-:W-:Y:S05]  /*10b0*/  @P0 BRA `(.L_x_35282) ;  /* 0x0000000000340947 */ /* 0x000fea0003800000 */
[----:B-1----:R-:W1:Y:S01]  /*10c0*/  LDC.64 R8, c[0x0][0x220] ;  /* 0x00008800ff087b82 */ /* 0x002e620000000a00 */
[----:B------:R-:W-:Y:S02]  /*10d0*/  IMAD.IADD R7, R3, 0x1, R0 ;  /* 0x0000000103077824 */ /* 0x000fe400078e0200 */
[----:B------:R-:W-:Y:S02]  /*10e0*/  VIADD R0, R0, 0x80 ;  /* 0x0000008000007836 */ /* 0x000fe40000000000 */
[----:B-1----:R-:W-:-:S05]  /*10f0*/  IMAD.WIDE.U32 R8, R7, 0x2, R8 ;  /* 0x0000000207087825 */ /* 0x002fca00078e0008 */
[----:B------:R1:W-:Y:S02]  /*1100*/  STG.E.U16 desc[UR4][R8.64], R4 ;  /* 0x0000000408007986 */ /* 0x0003e4000c101504 */
.L_x_35281:
[----:B------:R-:W-:-:S13]  /*1110*/  ISETP.GE.AND P0, PT, R0, R5, PT ;  /* 0x000000050000720c */ /* 0x000fda0003f06270 */
[----:B------:R-:W-:Y:S05]  /*1120*/  @P0 BREAK B1 ;  /* 0x0000000000010942 */ /* 0x000fea0003800000 */
[----:B------:R-:W-:Y:S05]  /*1130*/  @P0 BRA `(.L_x_35283) ;  /* 0x0000000000300947 */ /* 0x000fea0003800000 */
[----:B-1----:R-:W1:Y:S01]  /*1140*/  LDC.64 R8, c[0x0][0x220] ;  /* 0x00008800ff087b82 */ /* 0x002e620000000a00 */
[----:B------:R-:W-:Y:S02]  /*1150*/  IMAD.IADD R7, R3, 0x1, R0 ;  /* 0x0000000103077824 */ /* 0x000fe400078e0200 */
[----:B------:R-:W-:Y:S02]  /*1160*/  VIADD R0, R0, 0x80 ;  /* 0x0000008000007836 */ /* 0x000fe40000000000 */
[----:B-1----:R-:W-:-:S05]  /*1170*/  IMAD.WIDE.U32 R8, R7, 0x2, R8 ;  /* 0x0000000207087825 */ /* 0x002fca00078e0008 */
[----:B------:R2:W-:Y:S02]  /*1180*/  STG.E.U16 desc[UR4][R8.64], R6 ;  /* 0x0000000608007986 */ /* 0x0005e4000c101504 */
.L_x_35282:
[----:B------:R-:W-:Y:S05]  /*1190*/  BSYNC B1 ;  /* 0x0000000000017941 */ /* 0x000fea0003800000 */
.L_x_35278:
[----:B------:R-:W-:-:S13]  /*11a0*/  ISETP.GE.AND P0, PT, R0, R5, PT ;  /* 0x000000050000720c */ /* 0x000fda0003f06270 */
[----:B--2---:R-:W2:Y:S01]  /*11b0*/  @!P0 LDC.64 R6, c[0x0][0x220] ;  /* 0x00008800ff068b82 */ /* 0x004ea20000000a00 */
[----:B------:R-:W-:Y:S02]  /*11c0*/  @!P0 IMAD.IADD R9, R3, 0x1, R0 ;  /* 0x0000000103098824 */ /* 0x000fe400078e0200 */
[----:B------:R-:W-:Y:S02]  /*11d0*/  @!P0 VIADD R0, R0, 0x80 ;  /* 0x0000008000008836 */ /* 0x000fe40000000000 */
[----:B--2---:R-:W-:-:S05]  /*11e0*/  @!P0 IMAD.WIDE.U32 R6, R9, 0x2, R6 ;  /* 0x0000000209068825 */ /* 0x004fca00078e0006 */
[----:B------:R2:W-:Y:S02]  /*11f0*/  @!P0 STG.E.U16 desc[UR4][R6.64], R25 ;  /* 0x0000001906008986 */ /* 0x0005e4000c101504 */
.L_x_35283:
[----:B------:R-:W-:Y:S05]  /*1200*/  BSYNC B0 ;  /* 0x0000000000007941 */ /* 0x000fea0003800000 */
.L_x_35277:
[----:B------:R-:W-:Y:S05]  /*1210*/  WARPSYNC.ALL ;  /* 0x0000000000007948 */ /* 0x000fea0003800000 */
[----:B------:R-:W-:-:S13]  /*1220*/  ISETP.GE.AND P0, PT, R0, R5, PT ;  /* 0x000000050000720c */ /* 0x000fda0003f06270 */
[----:B------:R-:W-:Y:S05]  /*1230*/  @P0 EXIT ;  /* 0x000000000000094d */ /* 0x000fea0003800000 */
[----:B-1----:R-:W1:Y:S01]  /*1240*/  LDC.64 R4, c[0x0][0x220] ;  /* 0x00008800ff047b82 */ /* 0x002e620000000a00 */
[----:B------:R-:W-:-:S04]  /*1250*/  IMAD.IADD R3, R3, 0x1, R0 ;  /* 0x0000000103037824 */ /* 0x000fc800078e0200 */
[----:B-1----:R-:W-:-:S05]  /*1260*/  IMAD.WIDE.U32 R4, R3, 0x2, R4 ;  /* 0x0000000203047825 */ /* 0x002fca00078e0004 */
[----:B------:R-:W-:Y:S01]  /*1270*/  STG.E.U16 desc[UR4][R4.64], R2 ;  /* 0x0000000204007986 */ /* 0x000fe2000c101504 */
[----:B------:R-:W-:Y:S05]  /*1280*/  EXIT ;  /* 0x000000000000794d */ /* 0x000fea0003800000 */
.L_x_35284:
        /* <DEDUP_REMOVED lines=15> */
.L_x_44624:


//--------------------- .text._ZN2at6native29vectorized_elementwise_kernelILi4EZZZNS0_49_GLOBAL__N__657f93f7_16_TensorCompare_cu_71e06f4e17where_kernel_implERNS_14TensorIteratorEENKUlvE_clEvENKUlvE7_clEvEUlbssE_St5arrayIPcLm4EEEEviT0_T1_ --------------------------
	.section	.text._ZN2at6native29vectorized_elementwise_kernelILi4EZZZNS0_49_GLOBAL__N__657f93f7_16_TensorCompare_cu_71e06f4e17where_kernel_implERNS_14TensorIteratorEENKUlvE_clEvENKUlvE7_clEvEUlbssE_St5arrayIPcLm4EEEEviT0_T1_,"ax",@progbits
	.align	128
        .global         _ZN2at6native29vectorized_elementwise_kernelILi4EZZZNS0_49_GLOBAL__N__657f93f7_16_TensorCompare_cu_71e06f4e17where_kernel_implERNS_14TensorIteratorEENKUlvE_clEvENKUlvE7_clEvEUlbssE_St5arrayIPcLm4EEEEviT0_T1_
        .type           _ZN2at6native29vectorized_elementwise_kernelILi4EZZZNS0_49_GLOBAL__N__657f93f7_16_TensorCompare_cu_71e06f4e17where_kernel_implERNS_14TensorIteratorEENKUlvE_clEvENKUlvE7_clEvEUlbssE_St5arrayIPcLm4EEEEviT0_T1_,@function
        .size           _ZN2at6native29vectorized_elementwise_kernelILi4EZZZNS0_49_GLOBAL__N__657f93f7_16_TensorCompare_cu_71e06f4e17where_kernel_implERNS_14TensorIteratorEENKUlvE_clEvENKUlvE7_clEvEUlbssE_St5arrayIPcLm4EEEEviT0_T1_,(.L_x_44625 - _ZN2at6native29vectorized_elementwise_kernelILi4EZZZNS0_49_GLOBAL__N__657f93f7_16_TensorCompare_cu_71e06f4e17where_kernel_implERNS_14TensorIteratorEENKUlvE_clEvENKUlvE7_clEvEUlbssE_St5arrayIPcLm4EEEEviT0_T1_)
        .other          _ZN2at6native29vectorized_elementwise_kernelILi4EZZZNS0_49_GLOBAL__N__657f93f7_16_TensorCompare_cu_71e06f4e17where_kernel_implERNS_14TensorIteratorEENKUlvE_clEvENKUlvE7_clEvEUlbssE_St5arrayIPcLm4EEEEviT0_T1_,@"STO_CUDA_ENTRY STV_DEFAULT"
_ZN2at6native29vectorized_elementwise_kernelILi4EZZZNS0_49_GLOBAL__N__657f93f7_16_TensorCompare_cu_71e06f4e17where_kernel_implERNS_14TensorIteratorEENKUlvE_clEvENKUlvE7_clEvEUlbssE_St5arrayIPcLm4EEEEviT0_T1_:
.text._ZN2at6native29vectorized_elementwise_kernelILi4EZZZNS0_49_GLOBAL__N__657f93f7_16_TensorCompare_cu_71e06f4e17where_kernel_implERNS_14TensorIteratorEENKUlvE_clEvENKUlvE7_clEvEUlbssE_St5arrayIPcLm4EEEEviT0_T1_:
        /* <DEDUP_REMOVED lines=22> */
[----:B------:R-:W3:Y:S04]  /*0160*/  LDG.E.64 R8, desc[UR4][R18.64+0x400] ;  /* 0x0004000412087981 */ /* 0x000ee8000c1e1b00 */
[----:B------:R-:W5:Y:S04]  /*0170*/  LDG.E.64 R6, desc[UR4][R18.64] ;  /* 0x0000000412067981 */ /* 0x000f68000c1e1b00 */
[----:B------:R-:W3:Y:S04]  /*0180*/  LDG.E.64 R4, desc[UR4][R20.64] ;  /* 0x0000000414047981 */ /* 0x000ee8000c1e1b00 */
[----:B------:R-:W3:Y:S01]  /*0190*/  LDG.E.64 R10, desc[UR4][R20.64+0x400] ;  /* 0x00040004140a7981 */ /* 0x000ee2000c1e1b00 */
[----:B0-----:R-:W-:-:S04]  /*01a0*/  IMAD.WIDE.U32 R12, R3, 0x2, R12 ;  /* 0x00000002030c7825 */ /* 0x001fc800078e000c */
[----:B------:R-:W-:Y:S01]  /*01b0*/  IMAD.WIDE R12, R0, 0x8, R12 ;  /* 0x00000008000c7825 */ /* 0x000fe200078e020c */
[----:B----4-:R-:W-:-:S04]  /*01c0*/  PRMT R15, R2, 0x7773, RZ ;  /* 0x00007773020f7816 */ /* 0x010fc800000000ff */
[----:B------:R-:W-:Y:S02]  /*01d0*/  ISETP.NE.AND P6, PT, R15, RZ, PT ;  /* 0x000000ff0f00720c */ /* 0x000fe40003fc5270 */
[C---:B-1----:R-:W-:Y:S02]  /*01e0*/  PRMT R16, R2.reuse, 0x7772, RZ ;  /* 0x0000777202107816 */ /* 0x042fe400000000ff */
[C---:B------:R-:W-:Y:S02]  /*01f0*/  PRMT R15, R2.reuse, 0x7771, RZ ;  /* 0x00007771020f7816 */ /* 0x040fe400000000ff */
[----:B------:R-:W-:Y:S02]  /*0200*/  PRMT R2, R2, 0x7770, RZ ;  /* 0x0000777002027816 */ /* 0x000fe400000000ff */
[----:B------:R-:W-:Y:S02]  /*0210*/  ISETP.NE.AND P5, PT, R16, RZ, PT ;  /* 0x000000ff1000720c */ /* 0x000fe40003fa5270 */
[----:B--2---:R-:W-:-:S02]  /*0220*/  PRMT R17, R14, 0x7771, RZ ;  /* 0x000077710e117816 */ /* 0x004fc400000000ff */
[----:B------:R-:W-:Y:S02]  /*0230*/  ISETP.NE.AND P3, PT, R2, RZ, PT ;  /* 0x000000ff0200720c */ /* 0x000fe40003f65270 */
[----:B------:R-:W-:Y:S02]  /*0240*/  PRMT R16, R14, 0x7773, RZ ;  /* 0x000077730e107816 */ /* 0x000fe400000000ff */
[----:B------:R-:W-:Y:S02]  /*0250*/  ISETP.NE.AND P4, PT, R15, RZ, PT ;  /* 0x000000ff0f00720c */ /* 0x000fe40003f85270 */
[----:B-----5:R-:W-:Y:S02]  /*0260*/  PRMT R2, R2, 0x7610, R7 ;  /* 0x0000761002027816 */ /* 0x020fe40000000007 */
[----:B------:R-:W-:Y:S02]  /*0270*/  ISETP.NE.AND P2, PT, R17, RZ, PT ;  /* 0x000000ff1100720c */ /* 0x000fe40003f45270 */
[----:B------:R-:W-:-:S02]  /*0280*/  ISETP.NE.AND P1, PT, R16, RZ, PT ;  /* 0x000000ff1000720c */ /* 0x000fc40003f25270 */
[----:B---3--:R-:W-:Y:S02]  /*0290*/  @!P6 PRMT R2, R2, 0x7610, R5 ;  /* 0x000076100202e816 */ /* 0x008fe40000000005 */
[----:B------:R-:W-:Y:S02]  /*02a0*/  SEL R5, R5, R7, !P5 ;  /* 0x0000000705057207 */ /* 0x000fe40006800000 */
[C---:B------:R-:W-:Y:S02]  /*02b0*/  PRMT R15, R14.reuse, 0x7772, RZ ;  /* 0x000077720e0f7816 */ /* 0x040fe400000000ff */
[----:B------:R-:W-:Y:S02]  /*02c0*/  PRMT R14, R14, 0x7770, RZ ;  /* 0x000077700e0e7816 */ /* 0x000fe400000000ff */
[----:B------:R-:W-:Y:S02]  /*02d0*/  PRMT R5, R5, 0x7610, R6 ;  /* 0x0000761005057816 */ /* 0x000fe40000000006 */
[----:B------:R-:W-:-:S02]  /*02e0*/  ISETP.NE.AND P0, PT, R15, RZ, PT ;  /* 0x000000ff0f00720c */ /* 0x000fc40003f05270 */
[----:B------:R-:W-:Y:S02]  /*02f0*/  ISETP.NE.AND P6, PT, R14, RZ, PT ;  /* 0x000000ff0e00720c */ /* 0x000fe40003fc5270 */
[----:B------:R-:W-:Y:S02]  /*0300*/  PRMT R7, R7, 0x7610, R8 ;  /* 0x0000761007077816 */ /* 0x000fe40000000008 */
[----:B------:R-:W-:Y:S02]  /*0310*/  PRMT R3, R3, 0x7610, R9 ;  /* 0x0000761003037816 */ /* 0x000fe40000000009 */
[----:B------:R-:W-:Y:S02]  /*0320*/  @!P4 PRMT R5, R5, 0x7610, R4 ;  /* 0x000076100505c816 */ /* 0x000fe40000000004 */
[----:B------:R-:W-:Y:S02]  /*0330*/  SEL R4, R4, R6, !P3 ;  /* 0x0000000604047207 */ /* 0x000fe40005800000 */
[----:B------:R-:W-:-:S02]  /*0340*/  @!P2 PRMT R7, R7, 0x7610, R10 ;  /* 0x000076100707a816 */ /* 0x000fc4000000000a */
[----:B------:R-:W-:Y:S02]  /*0350*/  SEL R8, R10, R8, !P6 ;  /* 0x000000080a087207 */ /* 0x000fe40007000000 */
[----:B------:R-:W-:Y:S02]  /*0360*/  @!P1 PRMT R3, R3, 0x7610, R11 ;  /* 0x0000761003039816 */ /* 0x000fe4000000000b */
[----:B------:R-:W-:Y:S02]  /*0370*/  SEL R6, R11, R9, !P0 ;  /* 0x000000090b067207 */ /* 0x000fe40004000000 */
[----:B------:R-:W-:Y:S02]  /*0380*/  PRMT R4, R4, 0x7610, R5 ;  /* 0x0000761004047816 */ /* 0x000fe40000000005 */
[----:B------:R-:W-:Y:S02]  /*0390*/  PRMT R5, R5, 0x7610, R2 ;  /* 0x0000761005057816 */ /* 0x000fe40000000002 */
[----:B------:R-:W-:-:S02]  /*03a0*/  PRMT R2, R8, 0x7610, R7 ;  /* 0x0000761008027816 */ /* 0x000fc40000000007 */
[----:B------:R-:W-:Y:S01]  /*03b0*/  PRMT R3, R6, 0x7610, R3 ;  /* 0x0000761006037816 */ /* 0x000fe20000000003 */
[----:B------:R-:W-:Y:S04]  /*03c0*/  STG.E.64 desc[UR4][R12.64], R4 ;  /* 0x000000040c007986 */ /* 0x000fe8000c101b04 */
[----:B------:R-:W-:Y:S01]  /*03d0*/  STG.E.64 desc[UR4][R12.64+0x400], R2 ;  /* 0x000400020c007986 */ /* 0x000fe2000c101b04 */
[----:B------:R-:W-:Y:S05]  /*03e0*/  EXIT ;  /* 0x000000000000794d */ /* 0x000fea0003800000 */
.L_x_35285:
        /* <DEDUP_REMOVED lines=189> */
.L_x_35288:
[----:B------:R-:W-:-:S13]  /*0fc0*/  ISETP.GE.AND P0, PT, R0, R5, PT ;  /* 0x000000050000720c */ /* 0x000fda0003f06270 */
[----:B------:R-:W-:Y:S05]  /*0fd0*/  @P0 BRA `(.L_x_35290) ;  /* 0x0000000000300947 */ /* 0x000fea0003800000 */
[----:B0-----:R-:W0:Y:S01]  /*0fe0*/  LDC.64 R10, c[0x0][0x220] ;  /* 0x00008800ff0a7b82 */ /* 0x001e220000000a00 */
[----:B------:R-:W-:Y:S02]  /*0ff0*/  IMAD.IADD R7, R3, 0x1, R0 ;  /* 0x0000000103077824 */ /* 0x000fe400078e0200 */
[----:B------:R-:W-:Y:S02]  /*1000*/  VIADD R0, R0, 0x80 ;  /* 0x0000008000007836 */ /* 0x000fe40000000000 */
[----:B0-----:R-:W-:-:S05]  /*1010*/  IMAD.WIDE.U32 R10, R7, 0x2, R10 ;  /* 0x00000002070a7825 */ /* 0x001fca00078e000a */
[----:B------:R1:W-:Y:S02]  /*1020*/  STG.E.U16 desc[UR4][R10.64], R8 ;  /* 0x000000080a007986 */ /* 0x0003e4000c101504 */
.L_x_35289:
[----:B------:R-:W-:-:S13]  /*1030*/  ISETP.GE.AND P0, PT, R0, R5, PT ;  /* 0x000000050000720c */ /* 0x000fda0003f06270 */
[----:B------:R-:W-:Y:S05]  /*1040*/  @P0 BRA `(.L_x_35291) ;  /* 0x0000000000340947 */ /* 0x000fea0003800000 */
[----:B-1----:R-:W1:Y:S01]  /*1050*/  LDC.64 R8, c[0x0][0x220] ;  /* 0x00008800ff087b82 */ /* 0x002e620000000a00 */
[----:B------:R-:W-:Y:S02]  /*1060*/  IMAD.IADD R7, R3, 0x1, R0 ;  /* 0x0000000103077824 */ /* 0x000fe400078e0200 */
[----:B------:R-:W-:Y:S02]  /*1070*/  VIADD R0, R0, 0x80 ;  /* 0x0000008000007836 */ /* 0x000fe40000000000 */
[----:B-1----:R-:W-:-:S05]  /*1080*/  IMAD.WIDE.U32 R8, R7, 0x2, R8 ;  /* 0x0000000207087825 */ /* 0x002fca00078e0008 */
[----:B------:R1:W-:Y:S02]  /*1090*/  STG.E.U16 desc[UR4][R8.64], R4 ;  /* 0x0000000408007986 */ /* 0x0003e4000c101504 */
.L_x_35290:
        /* <DEDUP_REMOVED lines=8> */
.L_x_35291:
[----:B------:R-:W-:Y:S05]  /*1120*/  BSYNC B1 ;  /* 0x0000000000017941 */ /* 0x000fea0003800000 */
.L_x_35287:
[----:B------:R-:W-:-:S13]  /*1130*/  ISETP.GE.AND P0, PT, R0, R5, PT ;  /* 0x000000050000720c */ /* 0x000fda0003f06270 */
[----:B--2---:R-:W2:Y:S01]  /*1140*/  @!P0 LDC.64 R6, c[0x0][0x220] ;  /* 0x00008800ff068b82 */ /* 0x004ea20000000a00 */
[----:B------:R-:W-:Y:S02]  /*1150*/  @!P0 IMAD.IADD R9, R3, 0x1, R0 ;  /* 0x0000000103098824 */ /* 0x000fe400078e0200 */
[----:B------:R-:W-:Y:S02]  /*1160*/  @!P0 VIADD R0, R0, 0x80 ;  /* 0x0000008000008836 */ /* 0x000fe40000000000 */
[----:B--2---:R-:W-:-:S05]  /*1170*/  @!P0 IMAD.WIDE.U32 R6, R9, 0x2, R6 ;  /* 0x0000000209068825 */ /* 0x004fca00078e0006 */
[----:B------:R2:W-:Y:S02]  /*1180*/  @!P0 STG.E.U16 desc[UR4][R6.64], R25 ;  /* 0x0000001906008986 */ /* 0x0005e4000c101504 */
.L_x_35292:
[----:B------:R-:W-:Y:S05]  /*1190*/  BSYNC B0 ;  /* 0x0000000000007941 */ /* 0x000fea0003800000 */
.L_x_35286:
        /* <DEDUP_REMOVED lines=8> */
.L_x_35293:
        /* <DEDUP_REMOVED lines=14> */
.L_x_44625:


//--------------------- .text._ZN2at6native29vectorized_elementwise_kernelILi8EZZZNS0_49_GLOBAL__N__657f93f7_16_TensorCompare_cu_71e06f4e17where_kernel_implERNS_14TensorIteratorEENKUlvE_clEvENKUlvE7_clEvEUlbssE_St5arrayIPcLm4EEEEviT0_T1_ --------------------------
	.section	.text._ZN2at6native29vectorized_elementwise_kernelILi8EZZZNS0_49_GLOBAL__N__657f93f7_16_TensorCompare_cu_71e06f4e17where_kernel_implERNS_14TensorIteratorEENKUlvE_clEvENKUlvE7_clEvEUlbssE_St5arrayIPcLm4EEEEviT0_T1_,"ax",@progbits
	.align	128
        .global         _ZN2at6native29vectorized_elementwise_kernelILi8EZZZNS0_49_GLOBAL__N__657f93f7_16_TensorCompare_cu_71e06f4e17where_kernel_implERNS_14TensorIteratorEENKUlvE_clEvENKUlvE7_clEvEUlbssE_St5arrayIPcLm4EEEEviT0_T1_
        .type           _ZN2at6native29vectorized_elementwise_kernelILi8EZZZNS0_49_GLOBAL__N__657f93f7_16_TensorCompare_cu_71e06f4e17where_kernel_implERNS_14TensorIteratorEENKUlvE_clEvENKUlvE7_clEvEUlbssE_St5arrayIPcLm4EEEEviT0_T1_,@function
        .size           _ZN2at6native29vectorized_elementwise_kernelILi8EZZZNS0_49_GLOBAL__N__657f93f7_16_TensorCompare_cu_71e06f4e17where_kernel_implERNS_14TensorIteratorEENKUlvE_clEvENKUlvE7_clEvEUlbssE_St5arrayIPcLm4EEEEviT0_T1_,(.L_x_44626 - _ZN2at6native29vectorized_elementwise_kernelILi8EZZZNS0_49_GLOBAL__N__657f93f7_16_TensorCompare_cu_71e06f4e17where_kernel_implERNS_14TensorIteratorEENKUlvE_clEvENKUlvE7_clEvEUlbssE_St5arrayIPcLm4EEEEviT0_T1_)
        .other          _ZN2at6native29vectorized_elementwise_kernelILi8EZZZNS0_49_GLOBAL__N__657f93f7_16_TensorCompare_cu_71e06f4e17where_kernel_implERNS_14TensorIteratorEENKUlvE_clEvENKUlvE7_clEvEUlbssE_St5arrayIPcLm4EEEEviT0_T1_,@"STO_CUDA_ENTRY STV_DEFAULT"
_ZN2at6native29vectorized_elementwise_kernelILi8EZZZNS0_49_GLOBAL__N__657f93f7_16_TensorCompare_cu_71e06f4e17where_kernel_implERNS_14TensorIteratorEENKUlvE_clEvENKUlvE7_clEvEUlbssE_St5arrayIPcLm4EEEEviT0_T1_:
.text._ZN2at6native29vectorized_elementwise_kernelILi8EZZZNS0_49_GLOBAL__N__657f93f7_16_TensorCompare_cu_71e06f4e17where_kernel_implERNS_14TensorIteratorEENKUlvE_clEvENKUlvE7_clEvEUlbssE_St5arrayIPcLm4EEEEviT0_T1_:
        /* <DEDUP_REMOVED lines=15> */
[----:B-1----:R-:W-:-:S06]  /*00f0*/  IMAD.WIDE.U32 R12, R0, 0x8, R12 ;  /* 0x00000008000c7825 */ /* 0x002fcc00078e000c */
[----:B------:R-:W4:Y:S01]  /*0100*/  LDG.E.64 R12, desc[UR4][R12.64] ;  /* 0x000000040c0c7981 */ /* 0x000f22000c1e1b00 */
[----:B--2---:R-:W-:-:S04]  /*0110*/  IMAD.WIDE R4, R3, 0x2, R4 ;  /* 0x0000000203047825 */ /* 0x004fc800078e0204 */
[----:B---3--:R-:W-:-:S04]  /*0120*/  IMAD.WIDE R6, R3, 0x2, R6 ;  /* 0x0000000203067825 */ /* 0x008fc800078e0206 */
[----:B------:R-:W-:-:S04]  /*0130*/  IMAD.WIDE.U32 R4, R0, 0x10, R4 ;  /* 0x0000001000047825 */ /* 0x000fc800078e0004 */
[----:B------:R-:W-:Y:S02]  /*0140*/  IMAD.WIDE.U32 R8, R0, 0x10, R6 ;  /* 0x0000001000087825 */ /* 0x000fe400078e0006 */
[----:B------:R-:W2:Y:S04]  /*0150*/  LDG.E.128 R4, desc[UR4][R4.64] ;  /* 0x0000000404047981 */ /* 0x000ea8000c1e1d00 */
[----:B------:R-:W2:Y:S01]  /*0160*/  LDG.E.128 R8, desc[UR4][R8.64] ;  /* 0x0000000408087981 */ /* 0x000ea2000c1e1d00 */
[----:B0-----:R-:W-:-:S04]  /*0170*/  IMAD.WIDE.U32 R14, R3, 0x2, R14 ;  /* 0x00000002030e7825 */ /* 0x001fc800078e000e */
[----:B------:R-:W-:Y:S01]  /*0180*/  IMAD.WIDE R14, R0, 0x10, R14 ;  /* 0x00000010000e7825 */ /* 0x000fe200078e020e */
[----:B----4-:R-:W-:Y:S02]  /*0190*/  PRMT R2, R12, 0x7632, R2 ;  /* 0x000076320c027816 */ /* 0x010fe40000000002 */
[C---:B------:R-:W-:Y:S02]  /*01a0*/  LOP3.LUT R16, R13.reuse, 0xffff, RZ, 0xc0, !PT ;  /* 0x0000ffff0d107812 */ /* 0x040fe400078ec0ff */
[----:B------:R-:W-:Y:S02]  /*01b0*/  LOP3.LUT P4, RZ, R2, 0xff, RZ, 0xc0, !PT ;  /* 0x000000ff02ff7812 */ /* 0x000fe4000788c0ff */
[C---:B------:R-:W-:Y:S02]  /*01c0*/  PRMT R17, R12.reuse, 0x7732, RZ ;  /* 0x000077320c117816 */ /* 0x040fe400000000ff */
[----:B------:R-:W-:Y:S02]  /*01d0*/  LOP3.LUT R2, R12, 0xffff, RZ, 0xc0, !PT ;  /* 0x0000ffff0c027812 */ /* 0x000fe400078ec0ff */
[----:B------:R-:W-:-:S02]  /*01e0*/  PRMT R18, R13, 0x7732, RZ ;  /* 0x000077320d127816 */ /* 0x000fc400000000ff */
[----:B------:R-:W-:Y:S02]  /*01f0*/  LOP3.LUT P6, RZ, R12, 0xff, RZ, 0xc0, !PT ;  /* 0x000000ff0cff7812 */ /* 0x000fe400078cc0ff */
[----:B------:R-:W-:Y:S01]  /*0200*/  SHF.R.U32.HI R12, RZ, 0x8, R16 ;  /* 0x00000008ff0c7819 */ /* 0x000fe20000011610 */
[----:B------:R-:W-:Y:S01]  /*0210*/  IMAD.MOV.U32 R16, RZ, RZ, R17 ;  /* 0x000000ffff107224 */ /* 0x000fe200078e0011 */
[----:B------:R-:W-:Y:S01]  /*0220*/  SHF.R.U32.HI R2, RZ, 0x8, R2 ;  /* 0x00000008ff027819 */ /* 0x000fe20000011602 */
[----:B------:R-:W-:Y:S01]  /*0230*/  IMAD.MOV.U32 R17, RZ, RZ, R18 ;  /* 0x000000ffff117224 */ /* 0x000fe200078e0012 */
[----:B------:R-:W-:Y:S02]  /*0240*/  PRMT R19, R12, 0x9910, RZ ;  /* 0x000099100c137816 */ /* 0x000fe400000000ff */
[----:B------:R-:W-:Y:S02]  /*0250*/  PRMT R18, R2, 0x9910, RZ ;  /* 0x0000991002127816 */ /* 0x000fe400000000ff */
[----:B------:R-:W-:-:S02]  /*0260*/  SHF.R.U32.HI R2, RZ, 0x8, R16 ;  /* 0x00000008ff027819 */ /* 0x000fc40000011610 */
[----:B------:R-:W-:Y:S01]  /*0270*/  SHF.R.U32.HI R12, RZ, 0x8, R17 ;  /* 0x00000008ff0c7819 */ /* 0x000fe20000011611 */
[----:B------:R-:W-:Y:S01]  /*0280*/  IMAD.MOV.U32 R16, RZ, RZ, R18 ;  /* 0x000000ffff107224 */ /* 0x000fe200078e0012 */
[----:B------:R-:W-:Y:S01]  /*0290*/  PRMT R2, R2, 0x9910, RZ ;  /* 0x0000991002027816 */ /* 0x000fe200000000ff */
[----:B------:R-:W-:Y:S01]  /*02a0*/  IMAD.MOV.U32 R17, RZ, RZ, R19 ;  /* 0x000000ffff117224 */ /* 0x000fe200078e0013 */
[----:B------:R-:W-:Y:S02]  /*02b0*/  PRMT R12, R12, 0x9910, RZ ;  /* 0x000099100c0c7816 */ /* 0x000fe400000000ff */
[----:B------:R-:W-:Y:S02]  /*02c0*/  ISETP.NE.AND P3, PT, R16, RZ, PT ;  /* 0x000000ff1000720c */ /* 0x000fe40003f65270 */
[----:B------:R-:W-:Y:S02]  /*02d0*/  ISETP.NE.AND P2, PT, R17, RZ, PT ;  /* 0x000000ff1100720c */ /* 0x000fe40003f45270 */
[----:B------:R-:W-:-:S02]  /*02e0*/  ISETP.NE.AND P1, PT, R2, RZ, PT ;  /* 0x000000ff0200720c */ /* 0x000fc40003f25270 */
[----:B------:R-:W-:Y:S02]  /*02f0*/  ISETP.NE.AND P0, PT, R12, RZ, PT ;  /* 0x000000ff0c00720c */ /* 0x000fe40003f05270 */
[C---:B------:R-:W-:Y:S02]  /*0300*/  LOP3.LUT P5, RZ, R13.reuse, 0xff, RZ, 0xc0, !PT ;  /* 0x000000ff0dff7812 */ /* 0x040fe400078ac0ff */
[----:B------:R-:W-:Y:S02]  /*0310*/  PRMT R13, R13, 0x7632, R13 ;  /* 0x000076320d0d7816 */ /* 0x000fe4000000000d */
[----:B--2---:R-:W-:Y:S02]  /*0320*/  SEL R17, R8, R4, !P6 ;  /* 0x0000000408117207 */ /* 0x004fe40007000000 */
[----:B------:R-:W-:Y:S02]  /*0330*/  LOP3.LUT P6, RZ, R13, 0xff, RZ, 0xc0, !PT ;  /* 0x000000ff0dff7812 */ /* 0x000fe400078cc0ff */
[----:B------:R-:W-:-:S02]  /*0340*/  SEL R3, R10, R6, !P5 ;  /* 0x000000060a037207 */ /* 0x000fc40006800000 */
[----:B------:R-:W-:Y:S02]  /*0350*/  SEL R2, R9, R5, !P4 ;  /* 0x0000000509027207 */ /* 0x000fe40006000000 */
[----:B------:R-:W-:Y:S02]  /*0360*/  SEL R12, R11, R7, !P6 ;  /* 0x000000070b0c7207 */ /* 0x000fe40007000000 */
[----:B------:R-:W-:Y:S02]  /*0370*/  @!P3 PRMT R4, R4, 0x7610, R8 ;  /* 0x000076100404b816 */ /* 0x000fe40000000008 */
[----:B------:R-:W-:Y:S02]  /*0380*/  @!P2 PRMT R6, R6, 0x7610, R10 ;  /* 0x000076100606a816 */ /* 0x000fe4000000000a */
[----:B------:R-:W-:Y:S02]  /*0390*/  @!P1 PRMT R5, R5, 0x7610, R9 ;  /* 0x0000761005059816 */ /* 0x000fe40000000009 */
[----:B------:R-:W-:-:S02]  /*03a0*/  @!P0 PRMT R7, R7, 0x7610, R11 ;  /* 0x0000761007078816 */ /* 0x000fc4000000000b */
[----:B------:R-:W-:Y:S02]  /*03b0*/  PRMT R4, R17, 0x7610, R4 ;  /* 0x0000761011047816 */ /* 0x000fe40000000004 */
[----:B------:R-:W-:Y:S02]  /*03c0*/  PRMT R6, R3, 0x7610, R6 ;  /* 0x0000761003067816 */ /* 0x000fe40000000006 */
[----:B------:R-:W-:Y:S02]  /*03d0*/  PRMT R5, R2, 0x7610, R5 ;  /* 0x0000761002057816 */ /* 0x000fe40000000005 */
[----:B------:R-:W-:-:S05]  /*03e0*/  PRMT R7, R12, 0x7610, R7 ;  /* 0x000076100c077816 */ /* 0x000fca0000000007 */
[----:B------:R-:W-:Y:S01]  /*03f0*/  STG.E.128 desc[UR4][R14.64], R4 ;  /* 0x000000040e007986 */ /* 0x000fe2000c101d04 */
[----:B------:R-:W-:Y:S05]  /*0400*/  EXIT ;  /* 0x000000000000794d */ /* 0x000fea0003800000 */
.L_x_35294:
        /* <DEDUP_REMOVED lines=189> */
.L_x_35297:
[----:B------:R-:W-:-:S13]  /*0fe0*/  ISETP.GE.AND P0, PT, R0, R5, PT ;  /* 0x000000050000720c */ /* 0x000fda0003f06270 */
[----:B------:R-:W-:Y:S05]  /*0ff0*/  @P0 BRA `(.L_x_35299) ;  /* 0x0000000000300947 */ /* 0x000fea0003800000 */
[----:B0-----:R-:W0:Y:S01]  /*1000*/  LDC.64 R10, c[0x0][0x220] ;  /* 0x00008800ff0a7b82 */ /* 0x001e220000000a00 */
[----:B------:R-:W-:Y:S02]  /*1010*/  IMAD.IADD R7, R3, 0x1, R0 ;  /* 0x0000000103077824 */ /* 0x000fe400078e0200 */
[----:B------:R-:W-:Y:S02]  /*1020*/  VIADD R0, R0, 0x80 ;  /* 0x0000008000007836 */ /* 0x000fe40000000000 */
[----:B0-----:R-:W-:-:S05]  /*1030*/  IMAD.WIDE.U32 R10, R7, 0x2, R10 ;  /* 0x00000002070a7825 */ /* 0x001fca00078e000a */
[----:B------:R1:W-:Y:S02]  /*1040*/  STG.E.U16 desc[UR4][R10.64], R8 ;  /* 0x000000080a007986 */ /* 0x0003e4000c101504 */
.L_x_35298:
[----:B------:R-:W-:-:S13]  /*1050*/  ISETP.GE.AND P0, PT, R0, R5, PT ;  /* 0x000000050000720c */ /* 0x000fda0003f06270 */
[----:B------:R-:W-:Y:S05]  /*1060*/  @P0 BRA `(.L_x_35300) ;  /* 0x0000000000340947 */ /* 0x000fea0003800000 */
[----:B-1----:R-:W1:Y:S01]  /*1070*/  LDC.64 R8, c[0x0][0x220] ;  /* 0x00008800ff087b82 */ /* 0x002e620000000a00 */
[----:B------:R-:W-:Y:S02]  /*1080*/  IMAD.IADD R7, R3, 0x1, R0 ;  /* 0x0000000103077824 */ /* 0x000fe400078e0200 */
[----:B------:R-:W-:Y:S02]  /*1090*/  VIADD R0, R0, 0x80 ;  /* 0x0000008000007836 */ /* 0x000fe40000000000 */
[----:B-1----:R-:W-:-:S05]  /*10a0*/  IMAD.WIDE.U32 R8, R7, 0x2, R8 ;  /* 0x0000000207087825 */ /* 0x002fca00078e0008 */
[----:B------:R1:W-:Y:S02]  /*10b0*/  STG.E.U16 desc[UR4][R8.64], R4 ;  /* 0x0000000408007986 */ /* 0x0003e4000c101504 */
.L_x_35299:
        /* <DEDUP_REMOVED lines=8> */
.L_x_35300:
[----:B------:R-:W-:Y:S05]  /*1140*/  BSYNC B1 ;  /* 0x0000000000017941 */ /* 0x000fea0003800000 */
.L_x_35296:
[----:B------:R-:W-:-:S13]  /*1150*/  ISETP.GE.AND P0, PT, R0, R5, PT ;  /* 0x000000050000720c */ /* 0x000fda0003f06270 */
[----:B--2---:R-:W2:Y:S01]  /*1160*/  @!P0 LDC.64 R6, c[0x0][0x220] ;  /* 0x00008800ff068b82 */ /* 0x004ea20000000a00 */
[----:B------:R-:W-:Y:S02]  /*1170*/  @!P0 IMAD.IADD R9, R3, 0x1, R0 ;  /* 0x0000000103098824 */ /* 0x000fe400078e0200 */
[----:B------:R-:W-:Y:S02]  /*1180*/  @!P0 VIADD R0, R0, 0x80 ;  /* 0x0000008000008836 */ /* 0x000fe40000000000 */
[----:B--2---:R-:W-:-:S05]  /*1190*/  @!P0 IMAD.WIDE.U32 R6, R9, 0x2, R6 ;  /* 0x0000000209068825 */ /* 0x004fca00078e0006 */
[----:B------:R2:W-:Y:S02]  /*11a0*/  @!P0 STG.E.U16 desc[UR4][R6.64], R25 ;  /* 0x0000001906008986 */ /* 0x0005e4000c101504 */
.L_x_35301:
[----:B------:R-:W-:Y:S05]  /*11b0*/  BSYNC B0 ;  /* 0x0000000000007941 */ /* 0x000fea0003800000 */
.L_x_35295:
        /* <DEDUP_REMOVED lines=8> */
.L_x_35302:
        /* <DEDUP_REMOVED lines=12> */
.L_x_44626:


//--------------------- .text._ZN2at6native18elementwise_kernelILi128ELi4EZNS0_15gpu_kernel_implIZZZNS0_49_GLOBAL__N__657f93f7_16_TensorCompare_cu_71e06f4e17where_kernel_implERNS_14TensorIteratorEENKUlvE_clEvENKUlvE6_clEvEUlbllE_EEvRNS_18TensorIteratorBaseERKT_EUliE_EEviT1_ --------------------------
	.section	.text._ZN2at6native18elementwise_kernelILi128ELi4EZNS0_15gpu_kernel_implIZZZNS0_49_GLOBAL__N__657f93f7_16_TensorCompare_cu_71e06f4e17where_kernel_implERNS_14TensorIteratorEENKUlvE_clEvENKUlvE6_clEvEUlbllE_EEvRNS_18TensorIteratorBaseERKT_EUliE_EEviT1_,"ax",@progbits
	.align	128
        .global         _ZN2at6native18elementwise_kernelILi128ELi4EZNS0_15gpu_kernel_implIZZZNS0_49_GLOBAL__N__657f93f7_16_TensorCompare_cu_71e06f4e17where_kernel_implERNS_14TensorIteratorEENKUlvE_clEvENKUlvE6_clEvEUlbllE_EEvRNS_18TensorIteratorBaseERKT_EUliE_EEviT1_
        .type           _ZN2at6native18elementwise_kernelILi128ELi4EZNS0_15gpu_kernel_implIZZZNS0_49_GLOBAL__N__657f93f7_16_TensorCompare_cu_71e06f4e17where_kernel_implERNS_14TensorIteratorEENKUlvE_clEvENKUlvE6_clEvEUlbllE_EEvRNS_18TensorIteratorBaseERKT_EUliE_EEviT1_,@function
        .size           _ZN2at6native18elementwise_kernelILi128ELi4EZNS0_15gpu_kernel_implIZZZNS0_49_GLOBAL__N__657f93f7_16_TensorCompare_cu_71e06f4e17where_kernel_implERNS_14TensorIteratorEENKUlvE_clEvENKUlvE6_clEvEUlbllE_EEvRNS_18TensorIteratorBaseERKT_EUliE_EEviT1_,(.L_x_44627 - _ZN2at6native18elementwise_kernelILi128ELi4EZNS0_15gpu_kernel_implIZZZNS0_49_GLOBAL__N__657f93f7_16_TensorCompare_cu_71e06f4e17where_kernel_implERNS_14TensorIteratorEENKUlvE_clEvENKUlvE6_clEvEUlbllE_EEvRNS_18TensorIteratorBaseERKT_EUliE_EEviT1_)
        .other          _ZN2at6native18elementwise_kernelILi128ELi4EZNS0_15gpu_kernel_implIZZZNS0_49_GLOBAL__N__657f93f7_16_TensorCompare_cu_71e06f4e17where_kernel_implERNS_14TensorIteratorEENKUlvE_clEvENKUlvE6_clEvEUlbllE_EEvRNS_18TensorIteratorBaseERKT_EUliE_EEviT1_,@"STO_CUDA_ENTRY STV_DEFAULT"
_ZN2at6native18elementwise_kernelILi128ELi4EZNS0_15gpu_kernel_implIZZZNS0_49_GLOBAL__N__657f93f7_16_TensorCompare_cu_71e06f4e17where_kernel_implERNS_14TensorIteratorEENKUlvE_clEvENKUlvE6_clEvEUlbllE_EEvRNS_18TensorIteratorBaseERKT_EUliE_EEviT1_:
.text._ZN2at6native18elementwise_kernelILi128ELi4EZNS0_15gpu_kernel_implIZZZNS0_49_GLOBAL__N__657f93f7_16_TensorCompare_cu_71e06f4e17where_kernel_implERNS_14TensorIteratorEENKUlvE_clEvENKUlvE6_clEvEUlbllE_EEvRNS_18TensorIteratorBaseERKT_EUliE_EEviT1_:
        /* <DEDUP_REMOVED lines=390> */
.L_x_35305:
        /* <DEDUP_REMOVED lines=22> */
.L_x_35309:
[----:B------:R-:W2:Y:S02]  /*19c0*/  LDG.E.U8 R2, desc[UR36][R2.64] ;  /* 0x0000002402027981 */ /* 0x000ea4000c1e1100 */
[----:B--2---:R-:W-:-:S04]  /*19d0*/  ISETP.NE.AND P0, PT, R2, RZ, PT ;  /* 0x000000ff0200720c */ /* 0x004fc80003f05270 */
[----:B------:R-:W-:Y:S01]  /*19e0*/  P2R R24, PR, RZ, 0x1 ;  /* 0x00000001ff187803 */ /* 0x000fe20000000000 */
[----:B------:R-:W-:Y:S08]  /*19f0*/  BRA `(.L_x_35311) ;  /* 0x0000000c00c47947 */ /* 0x000ff00003800000 */
.L_x_35308:
        /* <DEDUP_REMOVED lines=11> */
.L_x_35313:
[----:B------:R-:W2:Y:S02]  /*1ab0*/  LDG.E R2, desc[UR36][R2.64] ;  /* 0x0000002402027981 */ /* 0x000ea4000c1e1900 */
[----:B--2---:R-:W-:-:S04]  /*1ac0*/  ISETP.NE.AND P0, PT, R2, RZ, PT ;  /* 0x000000ff0200720c */ /* 0x004fc80003f05270 */
[----:B------:R-:W-:Y:S01]  /*1ad0*/  P2R R24, PR, RZ, 0x1 ;  /* 0x00000001ff187803 */ /* 0x000fe20000000000 */
[----:B------:R-:W-:Y:S08]  /*1ae0*/  BRA `(.L_x_35311) ;  /* 0x0000000c00887947 */ /* 0x000ff00003800000 */
.L_x_35312:
[----:B------:R-:W2:Y:S02]  /*1af0*/  LDG.E.U16 R2, desc[UR36][R2.64] ;  /* 0x0000002402027981 */ /* 0x000ea4000c1e1500 */
[----:B--2---:R-:W-:-:S04]  /*1b00*/  ISETP.NE.AND P0, PT, R2, RZ, PT ;  /* 0x000000ff0200720c */ /* 0x004fc80003f05270 */
[----:B------:R-:W-:Y:S01]  /*1b10*/  P2R R24, PR, RZ, 0x1 ;  /* 0x00000001ff187803 */ /* 0x000fe20000000000 */
[----:B------:R-:W-:Y:S08]  /*1b20*/  BRA `(.L_x_35311) ;  /* 0x0000000c00787947 */ /* 0x000ff00003800000 */
.L_x_35307:
        /* <DEDUP_REMOVED lines=10> */
.L_x_35315:
[----:B------:R-:W2:Y:S02]  /*1bd0*/  LDG.E.U16 R0, desc[UR36][R2.64] ;  /* 0x0000002402007981 */ /* 0x000ea4000c1e1500 */
[----:B--2---:R-:W-:-:S05]  /*1be0*/  HADD2.F32 R0, -RZ, R0.H0_H0 ;  /* 0x20000000ff007230 */ /* 0x004fca0000004100 */
[----:B------:R-:W-:-:S04]  /*1bf0*/  FSETP.NEU.FTZ.AND P0, PT, R0, RZ, PT ;  /* 0x000000ff0000720b */ /* 0x000fc80003f1d000 */
[----:B------:R-:W-:Y:S01]  /*1c00*/  P2R R24, PR, RZ, 0x1 ;  /* 0x00000001ff187803 */ /* 0x000fe20000000000 */
[----:B------:R-:W-:Y:S08]  /*1c10*/  BRA `(.L_x_35311) ;  /* 0x0000000c003c7947 */ /* 0x000ff00003800000 */
.L_x_35314:
        /* <DEDUP_REMOVED lines=12> */
.L_x_35317:
        /* <DEDUP_REMOVED lines=11> */
.L_x_35316:
[----:B------:R-:W2:Y:S02]  /*1d90*/  LDG.E.64 R2, desc[UR36][R2.64] ;  /* 0x0000002402027981 */ /* 0x000ea4000c1e1b00 */
[----:B--2---:R-:W-:-:S06]  /*1da0*/  DSETP.NEU.AND P0, PT, R2, RZ, PT ;  /* 0x000000ff0200722a */ /* 0x004fcc0003f0d000 */
[----:B------:R-:W-:Y:S01]  /*1db0*/  P2R R24, PR, RZ, 0x1 ;  /* 0x00000001ff187803 */ /* 0x000fe20000000000 */
[----:B------:R-:W-:Y:S07]  /*1dc0*/  BRA `(.L_x_35311) ;  /* 0x0000000800d07947 */ /* 0x000fee0003800000 */
.L_x_35306:
        /* <DEDUP_REMOVED lines=12> */
.L_x_35320:
[----:B------:R-:W2:Y:S02]  /*1e90*/  LDG.E.128 R4, desc[UR36][R2.64] ;  /* 0x0000002402047981 */ /* 0x000ea4000c1e1d00 */
[----:B--2---:R-:W-:-:S06]  /*1ea0*/  DSETP.NEU.AND P0, PT, R6, RZ, PT ;  /* 0x000000ff0600722a */ /* 0x004fcc0003f0d000 */
[----:B------:R-:W-:-:S06]  /*1eb0*/  DSETP.NEU.OR P0, PT, R4, RZ, P0 ;  /* 0x000000ff0400722a */ /* 0x000fcc000070d400 */
[----:B------:R-:W-:Y:S01]  /*1ec0*/  P2R R24, PR, RZ, 0x1 ;  /* 0x00000001ff187803 */ /* 0x000fe20000000000 */
[----:B------:R-:W-:Y:S07]  /*1ed0*/  BRA `(.L_x_35311) ;  /* 0x00000008008c7947 */ /* 0x000fee0003800000 */
.L_x_35319:
        /* <DEDUP_REMOVED lines=28> */
.L_x_35322:
        /* <DEDUP_REMOVED lines=15> */
.L_x_35321:
[----:B------:R-:W2:Y:S02]  /*2190*/  LDG.E.U16 R0, desc[UR36][R2.64] ;  /* 0x0000002402007981 */ /* 0x000ea4000c1e1500 */
[----:B--2---:R-:W-:-:S05]  /*21a0*/  IMAD.U32 R0, R0, 0x10000, RZ ;  /* 0x0001000000007824 */ /* 0x004fca00078e00ff */
[----:B------:R-:W-:-:S04]  /*21b0*/  FSETP.NEU.FTZ.AND P0, PT, R0, RZ, PT ;  /* 0x000000ff0000720b */ /* 0x000fc80003f1d000 */
[----:B------:R-:W-:Y:S01]  /*21c0*/  P2R R24, PR, RZ, 0x1 ;  /* 0x00000001ff187803 */ /* 0x000fe20000000000 */
[----:B------:R-:W-:Y:S08]  /*21d0*/  BRA `(.L_x_35311) ;  /* 0x0000000400cc7947 */ /* 0x000ff00003800000 */
.L_x_35318:
        /* <DEDUP_REMOVED lines=12> */
.L_x_35325:
        /* <DEDUP_REMOVED lines=21> */
.L_x_35329:
[----:B------:R-:W-:Y:S05]  /*23f0*/  BSYNC B1 ;  /* 0x0000000000017941 */ /* 0x000fea0003800000 */
.L_x_35328:
[----:B------:R-:W-:Y:S01]  /*2400*/  LEA R3, R0, 0x3b800000, 0x17 ;  /* 0x3b80000000037811 */ /* 0x000fe200078eb8ff */
[----:B------:R-:W-:-:S05]  /*2410*/  IMAD.SHL.U32 R0, R2, 0x100000, RZ ;  /* 0x0010000002007824 */ /* 0x000fca00078e00ff */
[----:B------:R-:W-:-:S07]  /*2420*/  LOP3.LUT R0, R3, R0, R4, 0xfe, !PT ;  /* 0x0000000003007212 */ /* 0x000fce00078efe04 */
.L_x_35327:
[----:B------:R-:W-:Y:S05]  /*2430*/  BSYNC B0 ;  /* 0x0000000000007941 */ /* 0x000fea0003800000 */
.L_x_35326:
[----:B------:R-:W-:-:S04]  /*2440*/  FSETP.NEU.FTZ.AND P0, PT, R0, RZ, PT ;  /* 0x000000ff0000720b */ /* 0x000fc80003f1d000 */
[----:B------:R-:W-:Y:S01]  /*2450*/  P2R R24, PR, RZ, 0x1 ;  /* 0x00000001ff187803 */ /* 0x000fe20000000000 */
[----:B------:R-:W-:Y:S08]  /*2460*/  BRA `(.L_x_35311) ;  /* 0x0000000400287947 */ /* 0x000ff00003800000 */
.L_x_35324:
        /* <DEDUP_REMOVED lines=21> */
.L_x_35333:
[----:B------:R-:W-:Y:S05]  /*25c0*/  BSYNC B1 ;  /* 0x0000000000017941 */ /* 0x000fea0003800000 */
.L_x_35332:
[----:B------:R-:W-:Y:S01]  /*25d0*/  LEA R3, R0, 0x37800000, 0x17 ;  /* 0x3780000000037811 */ /* 0x000fe200078eb8ff */
[----:B------:R-:W-:-:S05]  /*25e0*/  IMAD.SHL.U32 R0, R2, 0x200000, RZ ;  /* 0x0020000002007824 */ /* 0x000fca00078e00ff */
[----:B------:R-:W-:-:S07]  /*25f0*/  LOP3.LUT R0, R3, R0, R4, 0xfe, !PT ;  /* 0x0000000003007212 */ /* 0x000fce00078efe04 */
.L_x_35331:
[----:B------:R-:W-:Y:S05]  /*2600*/  BSYNC B0 ;  /* 0x0000000000007941 */ /* 0x000fea0003800000 */
.L_x_35330:
[----:B------:R-:W-:-:S04]  /*2610*/  FSETP.NEU.FTZ.AND P0, PT, R0, RZ, PT ;  /* 0x000000ff0000720b */ /* 0x000fc80003f1d000 */
[----:B------:R-:W-:Y:S01]  /*2620*/  P2R R24, PR, RZ, 0x1 ;  /* 0x00000001ff187803 */ /* 0x000fe20000000000 */
[----:B------:R-:W-:Y:S08]  /*2630*/  BRA `(.L_x_35311) ;  /* 0x0000000000b47947 */ /* 0x000ff00003800000 */
.L_x_35323:
        /* <DEDUP_REMOVED lines=14> */
.L_x_35337:
[----:B------:R-:W-:Y:S05]  /*2720*/  BSYNC B0 ;  /* 0x0000000000007941 */ /* 0x000fea0003800000 */
.L_x_35336:
[----:B------:R-:W-:-:S04]  /*2730*/  FSETP.NEU.FTZ.AND P0, PT, R0, RZ, PT ;  /* 0x000000ff0000720b */ /* 0x000fc80003f1d000 */
[----:B------:R-:W-:Y:S01]  /*2740*/  P2R R24, PR, RZ, 0x1 ;  /* 0x00000001ff187803 */ /* 0x000fe20000000000 */
[----:B------:R-:W-:Y:S08]  /*2750*/  BRA `(.L_x_35311) ;  /* 0x00000000006c7947 */ /* 0x000ff00003800000 */
.L_x_35310:
        /* <DEDUP_REMOVED lines=16> */
.L_x_35338:
[----:B------:R-:W-:-:S04]  /*2860*/  PLOP3.LUT P0, PT, PT, PT, PT, 0x8, 0x0 ;  /* 0x000000000000781c */ /* 0x000fc80003f0e170 */
[----:B------:R-:W-:Y:S01]  /*2870*/  P2R R24, PR, RZ, 0x1 ;  /* 0x00000001ff187803 */ /* 0x000fe20000000000 */
[----:B------:R-:W-:Y:S08]  /*2880*/  BRA `(.L_x_35311) ;  /* 0x0000000000207947 */ /* 0x000ff00003800000 */
.L_x_35335:
[----:B------:R-:W2:Y:S02]  /*2890*/  LDG.E.64 R2, desc[UR36][R2.64] ;  /* 0x0000002402027981 */ /* 0x000ea4000c1e1b00 */
[----:B--2---:R-:W-:-:S04]  /*28a0*/  ISETP.NE.U32.AND P0, PT, R2, RZ, PT ;  /* 0x000000ff0200720c */ /* 0x004fc80003f05070 */
[----:B------:R-:W-:-:S04]  /*28b0*/  ISETP.NE.AND.EX P0, PT, R3, RZ, PT, P0 ;  /* 0x000000ff0300720c */ /* 0x000fc80003f05300 */
[----:B------:R-:W-:Y:S01]  /*28c0*/  P2R R24, PR, RZ, 0x1 ;  /* 0x00000001ff187803 */ /* 0x000fe20000000000 */
[----:B------:R-:W-:Y:S08]  /*28d0*/  BRA `(.L_x_35311) ;  /* 0x00000000000c7947 */ /* 0x000ff00003800000 */
.L_x_35334:
[----:B------:R-:W2:Y:S02]  /*28e0*/  LDG.E R2, desc[UR36][R2.64] ;  /* 0x0000002402027981 */ /* 0x000ea4000c1e1900 */
[----:B--2---:R-:W-:-:S04]  /*28f0*/  ISETP.NE.AND P0, PT, R2, RZ, PT ;  /* 0x000000ff0200720c */ /* 0x004fc80003f05270 */
[----:B------:R-:W-:-:S09]  /*2900*/  P2R R24, PR, RZ, 0x1 ;  /* 0x00000001ff187803 */ /* 0x000fd20000000000 */
.L_x_35311:
        /* <DEDUP_REMOVED lines=18> */
.L_x_35342:
[----:B------:R1:W5:Y:S01]  /*2a30*/  LDG.E.U8 R18, desc[UR36][R2.64] ;  /* 0x0000002402127981 */ /* 0x000362000c1e1100 */
[----:B------:R-:W-:Y:S01]  /*2a40*/  IMAD.MOV.U32 R19, RZ, RZ, RZ ;  /* 0x000000ffff137224 */ /* 0x000fe200078e00ff */
[----:B------:R-:W-:Y:S06]  /*2a50*/  BRA `(.L_x_35344) ;  /* 0x0000000c00487947 */ /* 0x000fec0003800000 */
.L_x_35341:
        /* <DEDUP_REMOVED lines=8> */
.L_x_35346:
[----:B------:R-:W2:Y:S02]  /*2ae0*/  LDG.E R18, desc[UR36][R2.64] ;  /* 0x0000002402127981 */ /* 0x000ea4000c1e1900 */
[----:B--2---:R-:W-:Y:S01]  /*2af0*/  SHF.R.S32.HI R19, RZ, 0x1f, R18 ;  /* 0x0000001fff137819 */ /* 0x004fe20000011412 */
[----:B------:R-:W-:Y:S06]  /*2b00*/  BRA `(.L_x_35344) ;  /* 0x0000000c001c7947 */ /* 0x000fec0003800000 */
.L_x_35345:
[----:B------:R-:W2:Y:S02]  /*2b10*/  LDG.E.S16 R18, desc[UR36][R2.64] ;  /* 0x0000002402127981 */ /* 0x000ea4000c1e1700 */
[----:B--2---:R-:W-:Y:S01]  /*2b20*/  SHF.R.S32.HI R19, RZ, 0x1f, R18 ;  /* 0x0000001fff137819 */ /* 0x004fe20000011412 */
[----:B------:R-:W-:Y:S06]  /*2b30*/  BRA `(.L_x_35344) ;  /* 0x0000000c00107947 */ /* 0x000fec0003800000 */
.L_x_35340:
        /* <DEDUP_REMOVED lines=9> */
.L_x_35348:
[----:B------:R-:W2:Y:S02]  /*2bd0*/  LDG.E.U16 R2, desc[UR36][R2.64] ;  /* 0x0000002402027981 */ /* 0x000ea4000c1e1500 */
[----:B--2---:R-:W-:-:S06]  /*2be0*/  HADD2.F32 R18, -RZ, R2.H0_H0 ;  /* 0x20000002ff127230 */ /* 0x004fcc0000004100 */
[----:B------:R-:W0:Y:S01]  /*2bf0*/  F2I.S64.TRUNC R18, R18 ;  /* 0x0000001200127311 */ /* 0x000e22000020d900 */
[----:B------:R-:W-:Y:S05]  /*2c00*/  BRA `(.L_x_35344) ;  /* 0x0000000800dc7947 */ /* 0x000fea0003800000 */
.L_x_35347:
        /* <DEDUP_REMOVED lines=9> */
.L_x_35350:
[----:B------:R-:W2:Y:S02]  /*2ca0*/  LDG.E.U16 R2, desc[UR36][R2.64] ;  /* 0x0000002402027981 */ /* 0x000ea4000c1e1500 */
[----:B--2---:R-:W-:-:S06]  /*2cb0*/  HADD2.F32 R18, -RZ, R2.H0_H0 ;  /* 0x20000002ff127230 */ /* 0x004fcc0000004100 */
[----:B------:R-:W4:Y:S01]  /*2cc0*/  F2I.S64.TRUNC R18, R18 ;  /* 0x0000001200127311 */ /* 0x000f22000020d900 */
[----:B------:R-:W-:Y:S05]  /*2cd0*/  BRA `(.L_x_35344) ;  /* 0x0000000800a87947 */ /* 0x000fea0003800000 */
.L_x_35349:
[----:B------:R-:W2:Y:S02]  /*2ce0*/  LDG.E.64 R2, desc[UR36][R2.64] ;  /* 0x0000002402027981 */ /* 0x000ea4000c1e1b00 */
[----:B--2---:R2:W3:Y:S01]  /*2cf0*/  F2I.S64.F64.TRUNC R18, R2 ;  /* 0x0000000200127311 */ /* 0x0044e2000030d900 */
[----:B------:R-:W-:Y:S05]  /*2d00*/  BRA `(.L_x_35344) ;  /* 0x00000008009c7947 */ /* 0x000fea0003800000 */
.L_x_35339:
        /* <DEDUP_REMOVED lines=13> */
.L_x_35353:
[----:B------:R-:W2:Y:S02]  /*2de0*/  LDG.E.64 R2, desc[UR36][R2.64] ;  /* 0x0000002402027981 */ /* 0x000ea4000c1e1b00 */
[----:B--2---:R0:W1:Y:S01]  /*2df0*/  F2I.S64.F64.TRUNC R18, R2 ;  /* 0x0000000200127311 */ /* 0x004062000030d900 */
[----:B------:R-:W-:Y:S05]  /*2e00*/  BRA `(.L_x_35344) ;  /* 0x00000008005c7947 */ /* 0x000fea0003800000 */
.L_x_35352:
        /* <DEDUP_REMOVED lines=27> */
.L_x_35355:
        /* <DEDUP_REMOVED lines=14> */
.L_x_35354:
[----:B------:R-:W2:Y:S02]  /*30a0*/  LDG.E.U16 R18, desc[UR36][R2.64] ;  /* 0x0000002402127981 */ /* 0x000ea4000c1e1500 */
[----:B--2---:R-:W-:-:S06]  /*30b0*/  IMAD.U32 R18, R18, 0x10000, RZ ;  /* 0x0001000012127824 */ /* 0x004fcc00078e00ff */
[----:B------:R-:W0:Y:S01]  /*30c0*/  F2I.S64.TRUNC R18, R18 ;  /* 0x0000001200127311 */ /* 0x000e22000020d900 */
[----:B------:R-:W-:Y:S05]  /*30d0*/  BRA `(.L_x_35344) ;  /* 0x0000000400a87947 */ /* 0x000fea0003800000 */
.L_x_35351:
        /* <DEDUP_REMOVED lines=11> */
.L_x_35358:
        /* <DEDUP_REMOVED lines=21> */
.L_x_35362:
[----:B------:R-:W-:Y:S05]  /*32e0*/  BSYNC B1 ;  /* 0x0000000000017941 */ /* 0x000fea0003800000 */
.L_x_35361:
[----:B------:R-:W-:Y:S01]  /*32f0*/  IMAD.SHL.U32 R2, R2, 0x100000, RZ ;  /* 0x0010000002027824 */ /* 0x000fe200078e00ff */
[----:B------:R-:W-:-:S04]  /*3300*/  LEA R3, R0, 0x3b800000, 0x17 ;  /* 0x3b80000000037811 */ /* 0x000fc800078eb8ff */
[----:B------:R-:W-:-:S07]  /*3310*/  LOP3.LUT R18, R3, R2, R18, 0xfe, !PT ;  /* 0x0000000203127212 */ /* 0x000fce00078efe12 */
.L_x_35360:
[----:B------:R-:W-:Y:S05]  /*3320*/  BSYNC B0 ;  /* 0x0000000000007941 */ /* 0x000fea0003800000 */
.L_x_35359:
[----:B------:R-:W0:Y:S01]  /*3330*/  F2I.S64.TRUNC R18, R18 ;  /* 0x0000001200127311 */ /* 0x000e22000020d900 */
[----:B------:R-:W-:Y:S05]  /*3340*/  BRA `(.L_x_35344) ;  /* 0x00000004000c7947 */ /* 0x000fea0003800000 */
.L_x_35357:
        /* <DEDUP_REMOVED lines=21> */
.L_x_35366:
[----:B------:R-:W-:Y:S05]  /*34a0*/  BSYNC B1 ;  /* 0x0000000000017941 */ /* 0x000fea0003800000 */
.L_x_35365:
[----:B------:R-:W-:Y:S01]  /*34b0*/  IMAD.SHL.U32 R2, R2, 0x200000, RZ ;  /* 0x0020000002027824 */ /* 0x000fe200078e00ff */
[----:B------:R-:W-:-:S04]  /*34c0*/  LEA R3, R0, 0x37800000, 0x17 ;  /* 0x3780000000037811 */ /* 0x000fc800078eb8ff */
[----:B------:R-:W-:-:S07]  /*34d0*/  LOP3.LUT R18, R3, R2, R18, 0xfe, !PT ;  /* 0x0000000203127212 */ /* 0x000fce00078efe12 */
.L_x_35364:
[----:B------:R-:W-:Y:S05]  /*34e0*/  BSYNC B0 ;  /* 0x0000000000007941 */ /* 0x000fea0003800000 */
.L_x_35363:
[----:B------:R-:W0:Y:S01]  /*34f0*/  F2I.S64.TRUNC R18, R18 ;  /* 0x0000001200127311 */ /* 0x000e22000020d900 */
[----:B------:R-:W-:Y:S05]  /*3500*/  BRA `(.L_x_35344) ;  /* 0x00000000009c7947 */ /* 0x000fea0003800000 */
.L_x_35356:
        /* <DEDUP_REMOVED lines=14> */
.L_x_35370:
[----:B------:R-:W-:Y:S05]  /*35f0*/  BSYNC B0 ;  /* 0x0000000000007941 */ /* 0x000fea0003800000 */
.L_x_35369:
[----:B------:R-:W0:Y:S01]  /*3600*/  F2I.S64.TRUNC R18, R18 ;  /* 0x0000001200127311 */ /* 0x000e22000020d900 */
[----:B------:R-:W-:Y:S05]  /*3610*/  BRA `(.L_x_35344) ;  /* 0x0000000000587947 */ /* 0x000fea0003800000 */
.L_x_35343:
        /* <DEDUP_REMOVED lines=16> */
.L_x_35371:
[----:B------:R-:W-:Y:S01]  /*3720*/  CS2R R18, SRZ ;  /* 0x0000000000127805 */ /* 0x000fe2000001ff00 */
[----:B------:R-:W-:Y:S06]  /*3730*/  BRA `(.L_x_35344) ;  /* 0x0000000000107947 */ /* 0x000fec0003800000 */
.L_x_35368:
[----:B------:R0:W5:Y:S01]  /*3740*/  LDG.E.64 R18, desc[UR36][R2.64] ;  /* 0x0000002402127981 */ /* 0x000162000c1e1b00 */
[----:B------:R-:W-:Y:S05]  /*3750*/  BRA `(.L_x_35344) ;  /* 0x0000000000087947 */ /* 0x000fea0003800000 */
.L_x_35367:
[----:B------:R0:W5:Y:S01]  /*3760*/  LDG.E R18, desc[UR36][R2.64] ;  /* 0x0000002402127981 */ /* 0x000162000c1e1900 */
[----:B------:R-:W-:-:S07]  /*3770*/  IMAD.MOV.U32 R19, RZ, RZ, RZ ;  /* 0x000000ffff137224 */ /* 0x000fce00078e00ff */
.L_x_35344:
[----:B012---:R-:W0:Y:S01]  /*3780*/  LDC.U8 R2, c[0x0][0x503] ;  /* 0x000140c0ff027b82 */ /* 0x007e220000000000 */
        /* <DEDUP_REMOVED lines=17> */
.L_x_35375:
[----:B------:R0:W5:Y:S01]  /*38a0*/  LDG.E.U8 R2, desc[UR36][R26.64] ;  /* 0x000000241a027981 */ /* 0x000162000c1e1100 */
[----:B------:R-:W-:Y:S01]  /*38b0*/  IMAD.MOV.U32 R3, RZ, RZ, RZ ;  /* 0x000000ffff037224 */ /* 0x000fe200078e00ff */
[----:B------:R-:W-:Y:S06]  /*38c0*/  BRA `(.L_x_35377) ;  /* 0x0000000c00487947 */ /* 0x000fec0003800000 */
.L_x_35374:
        /* <DEDUP_REMOVED lines=8> */
.L_x_35379:
[----:B------:R-:W2:Y:S02]  /*3950*/  LDG.E R2, desc[UR36][R26.64] ;  /* 0x000000241a027981 */ /* 0x000ea4000c1e1900 */
[----:B--2---:R-:W-:Y:S01]  /*3960*/  SHF.R.S32.HI R3, RZ, 0x1f, R2 ;  /* 0x0000001fff037819 */ /* 0x004fe20000011402 */
[----:B------:R-:W-:Y:S06]  /*3970*/  BRA `(.L_x_35377) ;  /* 0x0000000c001c7947 */ /* 0x000fec0003800000 */
.L_x_35378:
[----:B------:R-:W2:Y:S02]  /*3980*/  LDG.E.S16 R2, desc[UR36][R26.64] ;  /* 0x000000241a027981 */ /* 0x000ea4000c1e1700 */
[----:B--2---:R-:W-:Y:S01]  /*3990*/  SHF.R.S32.HI R3, RZ, 0x1f, R2 ;  /* 0x0000001fff037819 */ /* 0x004fe20000011402 */
[----:B------:R-:W-:Y:S06]  /*39a0*/  BRA `(.L_x_35377) ;  /* 0x0000000c00107947 */ /* 0x000fec0003800000 */
.L_x_35373:
        /* <DEDUP_REMOVED lines=9> */
.L_x_35381:
[----:B------:R-:W2:Y:S02]  /*3a40*/  LDG.E.U16 R26, desc[UR36][R26.64] ;  /* 0x000000241a1a7981 */ /* 0x000ea4000c1e1500 */
[----:B--2---:R-:W-:-:S06]  /*3a50*/  HADD2.F32 R2, -RZ, R26.H0_H0 ;  /* 0x2000001aff027230 */ /* 0x004fcc0000004100 */
[----:B------:R-:W0:Y:S01]  /*3a60*/  F2I.S64.TRUNC R2, R2 ;  /* 0x0000000200027311 */ /* 0x000e22000020d900 */
[----:B------:R-:W-:Y:S05]  /*3a70*/  BRA `(.L_x_35377) ;  /* 0x0000000800dc7947 */ /* 0x000fea0003800000 */
.L_x_35380:
        /* <DEDUP_REMOVED lines=9> */
.L_x_35383:
[----:B------:R-:W2:Y:S02]  /*3b10*/  LDG.E.U16 R26, desc[UR36][R26.64] ;  /* 0x000000241a1a7981 */ /* 0x000ea4000c1e1500 */
[----:B--2---:R-:W-:-:S06]  /*3b20*/  HADD2.F32 R2, -RZ, R26.H0_H0 ;  /* 0x2000001aff027230 */ /* 0x004fcc0000004100 */
[----:B------:R-:W0:Y:S01]  /*3b30*/  F2I.S64.TRUNC R2, R2 ;  /* 0x0000000200027311 */ /* 0x000e22000020d900 */
[----:B------:R-:W-:Y:S05]  /*3b40*/  BRA `(.L_x_35377) ;  /* 0x0000000800a87947 */ /* 0x000fea0003800000 */
.L_x_35382:
[----:B------:R-:W2:Y:S02]  /*3b50*/  LDG.E.64 R2, desc[UR36][R26.64] ;  /* 0x000000241a027981 */ /* 0x000ea4000c1e1b00 */
[----:B--2---:R-:W0:Y:S01]  /*3b60*/  F2I.S64.F64.TRUNC R2, R2 ;  /* 0x0000000200027311 */ /* 0x004e22000030d900 */
[----:B------:R-:W-:Y:S05]  /*3b70*/  BRA `(.L_x_35377) ;  /* 0x00000008009c7947 */ /* 0x000fea0003800000 */
.L_x_35372:
        /* <DEDUP_REMOVED lines=13> */
.L_x_35386:
[----:B------:R-:W2:Y:S02]  /*3c50*/  LDG.E.64 R2, desc[UR36][R26.64] ;  /* 0x000000241a027981 */ /* 0x000ea4000c1e1b00 */
[----:B--2---:R-:W0:Y:S01]  /*3c60*/  F2I.S64.F64.TRUNC R2, R2 ;  /* 0x0000000200027311 */ /* 0x004e22000030d900 */
[----:B------:R-:W-:Y:S05]  /*3c70*/  BRA `(.L_x_35377) ;  /* 0x00000008005c7947 */ /* 0x000fea0003800000 */
.L_x_35385:
        /* <DEDUP_REMOVED lines=27> */
.L_x_35388:
        /* <DEDUP_REMOVED lines=14> */
.L_x_35387:
[----:B------:R-:W2:Y:S02]  /*3f10*/  LDG.E.U16 R2, desc[UR36][R26.64] ;  /* 0x000000241a027981 */ /* 0x000ea4000c1e1500 */
[----:B--2---:R-:W-:-:S06]  /*3f20*/  IMAD.U32 R2, R2, 0x10000, RZ ;  /* 0x0001000002027824 */ /* 0x004fcc00078e00ff */
[----:B------:R-:W0:Y:S01]  /*3f30*/  F2I.S64.TRUNC R2, R2 ;  /* 0x0000000200027311 */ /* 0x000e22000020d900 */
[----:B------:R-:W-:Y:S05]  /*3f40*/  BRA `(.L_x_35377) ;  /* 0x0000000400a87947 */ /* 0x000fea0003800000 */
.L_x_35384:
        /* <DEDUP_REMOVED lines=11> */
.L_x_35391:
        /* <DEDUP_REMOVED lines=21> */
.L_x_35395:
[----:B------:R-:W-:Y:S05]  /*4150*/  BSYNC B1 ;  /* 0x0000000000017941 */ /* 0x000fea0003800000 */
.L_x_35394:
[----:B------:R-:W-:Y:S01]  /*4160*/  IMAD.SHL.U32 R2, R2, 0x100000, RZ ;  /* 0x0010000002027824 */ /* 0x000fe200078e00ff */
[----:B------:R-:W-:-:S04]  /*4170*/  LEA R3, R0, 0x3b800000, 0x17 ;  /* 0x3b80000000037811 */ /* 0x000fc800078eb8ff */
[----:B------:R-:W-:-:S07]  /*4180*/  LOP3.LUT R2, R3, R2, R4, 0xfe, !PT ;  /* 0x0000000203027212 */ /* 0x000fce00078efe04 */
.L_x_35393:
[----:B------:R-:W-:Y:S05]  /*4190*/  BSYNC B0 ;  /* 0x0000000000007941 */ /* 0x000fea0003800000 */
.L_x_35392:
[----:B------:R-:W0:Y:S01]  /*41a0*/  F2I.S64.TRUNC R2, R2 ;  /* 0x0000000200027311 */ /* 0x000e22000020d900 */
[----:B------:R-:W-:Y:S05]  /*41b0*/  BRA `(.L_x_35377) ;  /* 0x00000004000c7947 */ /* 0x000fea0003800000 */
.L_x_35390:
        /* <DEDUP_REMOVED lines=21> */
.L_x_35399:
[----:B------:R-:W-:Y:S05]  /*4310*/  BSYNC B1 ;  /* 0x0000000000017941 */ /* 0x000fea0003800000 */
.L_x_35398:
[----:B------:R-:W-:Y:S01]  /*4320*/  IMAD.SHL.U32 R2, R2, 0x200000, RZ ;  /* 0x0020000002027824 */ /* 0x000fe200078e00ff */
[----:B------:R-:W-:-:S04]  /*4330*/  LEA R3, R0, 0x37800000, 0x17 ;  /* 0x3780000000037811 */ /* 0x000fc800078eb8ff */
[----:B------:R-:W-:-:S07]  /*4340*/  LOP3.LUT R2, R3, R2, R4, 0xfe, !PT ;  /* 0x0000000203027212 */ /* 0x000fce00078efe04 */
.L_x_35397:
[----:B------:R-:W-:Y:S05]  /*4350*/  BSYNC B0 ;  /* 0x0000000000007941 */ /* 0x000fea0003800000 */
.L_x_35396:
[----:B------:R-:W0:Y:S01]  /*4360*/  F2I.S64.TRUNC R2, R2 ;  /* 0x0000000200027311 */ /* 0x000e22000020d900 */
[----:B------:R-:W-:Y:S05]  /*4370*/  BRA `(.L_x_35377) ;  /* 0x00000000009c7947 */ /* 0x000fea0003800000 */
.L_x_35389:
        /* <DEDUP_REMOVED lines=14> */
.L_x_35403:
[----:B------:R-:W-:Y:S05]  /*4460*/  BSYNC B0 ;  /* 0x0000000000007941 */ /* 0x000fea0003800000 */
.L_x_35402:
[----:B------:R-:W0:Y:S01]  /*4470*/  F2I.S64.TRUNC R2, R2 ;  /* 0x0000000200027311 */ /* 0x000e22000020d900 */
[----:B------:R-:W-:Y:S05]  /*4480*/  BRA `(.L_x_35377) ;  /* 0x0000000000587947 */ /* 0x000fea0003800000 */
.L_x_35376:
        /* <DEDUP_REMOVED lines=16> */
.L_x_35404:
[----:B------:R-:W-:Y:S01]  /*4590*/  CS2R R2, SRZ ;  /* 0x0000000000027805 */ /* 0x000fe2000001ff00 */
[----:B------:R-:W-:Y:S06]  /*45a0*/  BRA `(.L_x_35377) ;  /* 0x0000000000107947 */ /* 0x000fec0003800000 */
.L_x_35401:
[----:B------:R0:W5:Y:S01]  /*45b0*/  LDG.E.64 R2, desc[UR36][R26.64] ;  /* 0x000000241a027981 */ /* 0x000162000c1e1b00 */
[----:B------:R-:W-:Y:S05]  /*45c0*/  BRA `(.L_x_35377) ;  /* 0x0000000000087947 */ /* 0x000fea0003800000 */
.L_x_35400:
[----:B------:R0:W5:Y:S01]  /*45d0*/  LDG.E R2, desc[UR36][R26.64] ;  /* 0x000000241a027981 */ /* 0x000162000c1e1900 */
[----:B------:R-:W-:-:S07]  /*45e0*/  IMAD.MOV.U32 R3, RZ, RZ, RZ ;  /* 0x000000ffff037224 */ /* 0x000fce00078e00ff */
.L_x_35377:
[----:B------:R-:W1:Y:S01]  /*45f0*/  LDC.U8 R4, c[0x0][0x500] ;  /* 0x00014000ff047b82 */ /* 0x000e620000000000 */
[----:B------:R-:W-:-:S04]  /*4600*/  ISETP.NE.AND P1, PT, R24, RZ, PT ;  /* 0x000000ff1800720c */ /* 0x000fc80003f25270 */
[----:B0-2345:R-:W-:Y:S02]  /*4610*/  SEL R5, R18, R2, P1 ;  /* 0x0000000212057207 */ /* 0x03dfe40000800000 */
[----:B------:R-:W-:-:S03]  /*4620*/  SEL R3, R19, R3, P1 ;  /* 0x0000000313037207 */ /* 0x000fc60000800000 */
[----:B------:R-:W-:Y:S01]  /*4630*/  IMAD.MOV.U32 R2, RZ, RZ, R5 ;  /* 0x000000ffff027224 */ /* 0x000fe200078e0005 */
        /* <DEDUP_REMOVED lines=13> */
.L_x_35408:
[----:B------:R0:W-:Y:S01]  /*4710*/  STG.E.U8 desc[UR36][R16.64], R5 ;  /* 0x0000000510007986 */ /* 0x0001e2000c101124 */
[----:B------:R-:W-:Y:S05]  /*4720*/  BRA `(.L_x_35410) ;  /* 0x0000000c00507947 */ /* 0x000fea0003800000 */
.L_x_35407:
        /* <DEDUP_REMOVED lines=8> */
.L_x_35412:
[----:B------:R0:W-:Y:S01]  /*47b0*/  STG.E desc[UR36][R16.64], R5 ;  /* 0x0000000510007986 */ /* 0x0001e2000c101924 */
[----:B------:R-:W-:Y:S05]  /*47c0*/  BRA `(.L_x_35410) ;  /* 0x0000000c00287947 */ /* 0x000fea0003800000 */
.L_x_35411:
[----:B------:R0:W-:Y:S01]  /*47d0*/  STG.E.U16 desc[UR36][R16.64], R5 ;  /* 0x0000000510007986 */ /* 0x0001e2000c101524 */
[----:B------:R-:W-:Y:S05]  /*47e0*/  BRA `(.L_x_35410) ;  /* 0x0000000c00207947 */ /* 0x000fea0003800000 */
.L_x_35406:
        /* <DEDUP_REMOVED lines=9> */
.L_x_35414:
[----:B------:R-:W0:Y:S02]  /*4880*/  I2F.S64 R0, R2 ;  /* 0x0000000200007312 */ /* 0x000e240000301400 */
[----:B0-----:R-:W-:-:S05]  /*4890*/  F2FP.F16.F32.PACK_AB R0, RZ, R0 ;  /* 0x00000000ff00723e */ /* 0x001fca00000000ff */
[----:B------:R0:W-:Y:S01]  /*48a0*/  STG.E.U16 desc[UR36][R16.64], R0 ;  /* 0x0000000010007986 */ /* 0x0001e2000c101524 */
[----:B------:R-:W-:Y:S05]  /*48b0*/  BRA `(.L_x_35410) ;  /* 0x0000000800ec7947 */ /* 0x000fea0003800000 */
.L_x_35413:
        /* <DEDUP_REMOVED lines=10> */
.L_x_35416:
[----:B------:R-:W0:Y:S02]  /*4960*/  I2F.S64 R2, R2 ;  /* 0x0000000200027312 */ /* 0x000e240000301400 */
[----:B0-----:R-:W-:-:S04]  /*4970*/  F2FP.F16.F32.PACK_AB R3, RZ, R2 ;  /* 0x00000002ff03723e */ /* 0x001fc800000000ff */
[----:B------:R-:W-:-:S05]  /*4980*/  PRMT R3, R3, 0x5410, RZ ;  /* 0x0000541003037816 */ /* 0x000fca00000000ff */
[----:B------:R0:W-:Y:S01]  /*4990*/  STG.E desc[UR36][R16.64], R3 ;  /* 0x0000000310007986 */ /* 0x0001e2000c101924 */
[----:B------:R-:W-:Y:S05]  /*49a0*/  BRA `(.L_x_35410) ;  /* 0x0000000800b07947 */ /* 0x000fea0003800000 */
.L_x_35415:
[----:B------:R-:W0:Y:S02]  /*49b0*/  I2F.F64.S64 R2, R2 ;  /* 0x0000000200027312 */ /* 0x000e240000301c00 */
[----:B0-----:R0:W-:Y:S01]  /*49c0*/  STG.E.64 desc[UR36][R16.64], R2 ;  /* 0x0000000210007986 */ /* 0x0011e2000c101b24 */
[----:B------:R-:W-:Y:S05]  /*49d0*/  BRA `(.L_x_35410) ;  /* 0x0000000800a47947 */ /* 0x000fea0003800000 */
.L_x_35405:
        /* <DEDUP_REMOVED lines=13> */
.L_x_35419:
[----:B------:R-:W0:Y:S01]  /*4ab0*/  I2F.F64.S64 R4, R2 ;  /* 0x0000000200047312 */ /* 0x000e220000301c00 */
[----:B------:R-:W-:-:S05]  /*4ac0*/  CS2R R6, SRZ ;  /* 0x0000000000067805 */ /* 0x000fca000001ff00 */
[----:B0-----:R0:W-:Y:S01]  /*4ad0*/  STG.E.128 desc[UR36][R16.64], R4 ;  /* 0x0000000410007986 */ /* 0x0011e2000c101d24 */
[----:B------:R-:W-:Y:S05]  /*4ae0*/  BRA `(.L_x_35410) ;  /* 0x0000000800607947 */ /* 0x000fea0003800000 */
.L_x_35418:
        /* <DEDUP_REMOVED lines=21> */
.L_x_35423:
[----:B------:R-:W-:Y:S05]  /*4c40*/  BSYNC B0 ;  /* 0x0000000000007941 */ /* 0x000fea0003800000 */
.L_x_35422:
[----:B------:R-:W-:-:S05]  /*4c50*/  LOP3.LUT R5, R0, R5, RZ, 0xfc, !PT ;  /* 0x0000000500057212 */ /* 0x000fca00078efcff */
[----:B------:R0:W-:Y:S01]  /*4c60*/  STG.E.U8 desc[UR36][R16.64], R5 ;  /* 0x0000000510007986 */ /* 0x0001e2000c101124 */
[----:B------:R-:W-:Y:S05]  /*4c70*/  BRA `(.L_x_35410) ;  /* 0x0000000400fc7947 */ /* 0x000fea0003800000 */
.L_x_35421:
        /* <DEDUP_REMOVED lines=13> */
.L_x_35425:
[----:B------:R-:W-:Y:S01]  /*4d50*/  IMAD.MOV.U32 R0, RZ, RZ, 0x7f ;  /* 0x0000007fff007424 */ /* 0x000fe200078e00ff */
[----:B------:R-:W-:-:S04]  /*4d60*/  ISETP.GT.U32.AND P0, PT, R4, 0x7f800000, PT ;  /* 0x7f8000000400780c */ /* 0x000fc80003f04070 */
[----:B------:R-:W-:-:S09]  /*4d70*/  SEL R0, R0, 0x7c, P0 ;  /* 0x0000007c00007807 */ /* 0x000fd20000000000 */
.L_x_35426:
[----:B------:R-:W-:Y:S05]  /*4d80*/  BSYNC B0 ;  /* 0x0000000000007941 */ /* 0x000fea0003800000 */
.L_x_35424:
[----:B------:R-:W-:-:S04]  /*4d90*/  LOP3.LUT R2, R3, 0x80000000, RZ, 0xc0, !PT ;  /* 0x8000000003027812 */ /* 0x000fc800078ec0ff */
[----:B------:R-:W-:-:S04]  /*4da0*/  SHF.R.U32.HI R3, RZ, 0x18, R2 ;  /* 0x00000018ff037819 */ /* 0x000fc80000011602 */
[----:B------:R-:W-:-:S05]  /*4db0*/  LOP3.LUT R3, R0, R3, RZ, 0xfc, !PT ;  /* 0x0000000300037212 */ /* 0x000fca00078efcff */
[----:B------:R0:W-:Y:S01]  /*4dc0*/  STG.E.U8 desc[UR36][R16.64], R3 ;  /* 0x0000000310007986 */ /* 0x0001e2000c101124 */
[----:B------:R-:W-:Y:S05]  /*4dd0*/  BRA `(.L_x_35410) ;  /* 0x0000000400a47947 */ /* 0x000fea0003800000 */
.L_x_35420:
[----:B------:R-:W0:Y:S02]  /*4de0*/  I2F.S64 R0, R2 ;  /* 0x0000000200007312 */ /* 0x000e240000301400 */
[----:B0-----:R-:W-:-:S05]  /*4df0*/  F2FP.BF16.F32.PACK_AB R0, RZ, R0 ;  /* 0x00000000ff00723e */ /* 0x001fca00000010ff */
[----:B------:R0:W-:Y:S01]  /*4e00*/  STG.E.U16 desc[UR36][R16.64], R0 ;  /* 0x0000000010007986 */ /* 0x0001e2000c101524 */
[----:B------:R-:W-:Y:S05]  /*4e10*/  BRA `(.L_x_35410) ;  /* 0x0000000400947947 */ /* 0x000fea0003800000 */
.L_x_35417:
        /* <DEDUP_REMOVED lines=10> */
.L_x_35429:
        /* <DEDUP_REMOVED lines=17> */
.L_x_35432:
[----:B------:R-:W-:-:S04]  /*4fd0*/  LOP3.LUT R2, R3, 0x80000000, RZ, 0xc0, !PT ;  /* 0x8000000003027812 */ /* 0x000fc800078ec0ff */
[----:B------:R-:W-:-:S04]  /*4fe0*/  SHF.R.U32.HI R3, RZ, 0x18, R2 ;  /* 0x00000018ff037819 */ /* 0x000fc80000011602 */
[----:B------:R-:W-:-:S04]  /*4ff0*/  LOP3.LUT R0, R0, R3, RZ, 0xfc, !PT ;  /* 0x0000000300007212 */ /* 0x000fc800078efcff */
[----:B------:R-:W-:-:S07]  /*5000*/  PRMT R8, R0, 0x7610, R8 ;  /* 0x0000761000087816 */ /* 0x000fce0000000008 */
.L_x_35431:
[----:B------:R-:W-:Y:S05]  /*5010*/  BSYNC B0 ;  /* 0x0000000000007941 */ /* 0x000fea0003800000 */
.L_x_35430:
[----:B------:R3:W-:Y:S01]  /*5020*/  STG.E.U8 desc[UR36][R16.64], R8 ;  /* 0x0000000810007986 */ /* 0x0007e2000c101124 */
[----:B------:R-:W-:Y:S05]  /*5030*/  BRA `(.L_x_35410) ;  /* 0x00000004000c7947 */ /* 0x000fea0003800000 */
.L_x_35428:
        /* <DEDUP_REMOVED lines=17> */
.L_x_35435:
[----:B------:R-:W-:-:S04]  /*5150*/  LOP3.LUT R2, R3, 0x80000000, RZ, 0xc0, !PT ;  /* 0x8000000003027812 */ /* 0x000fc800078ec0ff */
[----:B------:R-:W-:-:S04]  /*5160*/  SHF.R.U32.HI R3, RZ, 0x18, R2 ;  /* 0x00000018ff037819 */ /* 0x000fc80000011602 */
[----:B------:R-:W-:-:S04]  /*5170*/  LOP3.LUT R0, R0, R3, RZ, 0xfc, !PT ;  /* 0x0000000300007212 */ /* 0x000fc800078efcff */
[----:B------:R-:W-:-:S07]  /*5180*/  PRMT R8, R0, 0x7610, R8 ;  /* 0x0000761000087816 */ /* 0x000fce0000000008 */
.L_x_35434:
[----:B------:R-:W-:Y:S05]  /*5190*/  BSYNC B0 ;  /* 0x0000000000007941 */ /* 0x000fea0003800000 */
.L_x_35433:
[----:B------:R0:W-:Y:S01]  /*51a0*/  STG.E.U8 desc[UR36][R16.64], R8 ;  /* 0x0000000810007986 */ /* 0x0001e2000c101124 */
[----:B------:R-:W-:Y:S05]  /*51b0*/  BRA `(.L_x_35410) ;  /* 0x0000000000ac7947 */ /* 0x000fea0003800000 */
.L_x_35427:
        /* <DEDUP_REMOVED lines=23> */
.L_x_35409:
        /* <DEDUP_REMOVED lines=16> */
.L_x_35438:
[----:B------:R-:W-:Y:S05]  /*5430*/  BRA `(.L_x_35410) ;  /* 0x00000000000c7947 */ /* 0x000fea0003800000 */
.L_x_35437:
[----:B------:R1:W-:Y:S01]  /*5440*/  STG.E.64 desc[UR36][R16.64], R2 ;  /* 0x0000000210007986 */ /* 0x0003e2000c101b24 */
[----:B------:R-:W-:Y:S05]  /*5450*/  BRA `(.L_x_35410) ;  /* 0x0000000000047947 */ /* 0x000fea0003800000 */
.L_x_35436:
[----:B------:R0:W-:Y:S02]  /*5460*/  STG.E desc[UR36][R16.64], R5 ;  /* 0x0000000510007986 */ /* 0x0001e4000c101924 */
.L_x_35410:
[----:B------:R-:W-:-:S04]  /*5470*/  IMAD R22, R23, 0x200, R22 ;  /* 0x0000020017167824 */ /* 0x000fc800078e0216 */
[----:B------:R-:W-:-:S07]  /*5480*/  VIADD R25, R22, 0x80 ;  /* 0x0000008016197836 */ /* 0x000fce0000000000 */
.L_x_35304:
[----:B------:R-:W-:Y:S05]  /*5490*/  BSYNC B6 ;  /* 0x0000000000067941 */ /* 0x000fea0003800000 */
.L_x_35303:
        /* <DEDUP_REMOVED lines=384> */
.L_x_35441:
        /* <DEDUP_REMOVED lines=22> */
.L_x_35445:
[----:B------:R-:W2:Y:S02]  /*6e00*/  LDG.E.U8 R2, desc[UR36][R2.64] ;  /* 0x0000002402027981 */ /* 0x000ea4000c1e1100 */
[----:B--2---:R-:W-:-:S04]  /*6e10*/  ISETP.NE.AND P0, PT, R2, RZ, PT ;  /* 0x000000ff0200720c */ /* 0x004fc80003f05270 */
[----:B------:R-:W-:Y:S01]  /*6e20*/  P2R R23, PR, RZ, 0x1 ;  /* 0x00000001ff177803 */ /* 0x000fe20000000000 */
[----:B------:R-:W-:Y:S08]  /*6e30*/  BRA `(.L_x_35447) ;  /* 0x0000000c00c47947 */ /* 0x000ff00003800000 */
.L_x_35444:
        /* <DEDUP_REMOVED lines=11> */
.L_x_35449:
[----:B------:R-:W2:Y:S02]  /*6ef0*/  LDG.E R2, desc[UR36][R2.64] ;  /* 0x0000002402027981 */ /* 0x000ea4000c1e1900 */
[----:B--2---:R-:W-:-:S04]  /*6f00*/  ISETP.NE.AND P0, PT, R2, RZ, PT ;  /* 0x000000ff0200720c */ /* 0x004fc80003f05270 */
[----:B------:R-:W-:Y:S01]  /*6f10*/  P2R R23, PR, RZ, 0x1 ;  /* 0x00000001ff177803 */ /* 0x000fe20000000000 */
[----:B------:R-:W-:Y:S08]  /*6f20*/  BRA `(.L_x_35447) ;  /* 0x0000000c00887947 */ /* 0x000ff00003800000 */
.L_x_35448:
[----:B------:R-:W2:Y:S02]  /*6f30*/  LDG.E.U16 R2, desc[UR36][R2.64] ;  /* 0x0000002402027981 */ /* 0x000ea4000c1e1500 */
[----:B--2---:R-:W-:-:S04]  /*6f40*/  ISETP.NE.AND P0, PT, R2, RZ, PT ;  /* 0x000000ff0200720c */ /* 0x004fc80003f05270 */
[----:B------:R-:W-:Y:S01]  /*6f50*/  P2R R23, PR, RZ, 0x1 ;  /* 0x00000001ff177803 */ /* 0x000fe20000000000 */
[----:B------:R-:W-:Y:S08]  /*6f60*/  BRA `(.L_x_35447) ;  /* 0x0000000c00787947 */ /* 0x000ff00003800000 */
.L_x_35443:
        /* <DEDUP_REMOVED lines=10> */
.L_x_35451:
[----:B------:R-:W2:Y:S02]  /*7010*/  LDG.E.U16 R0, desc[UR36][R2.64] ;  /* 0x0000002402007981 */ /* 0x000ea4000c1e1500 */
[----:B--2---:R-:W-:-:S05]  /*7020*/  HADD2.F32 R0, -RZ, R0.H0_H0 ;  /* 0x20000000ff007230 */ /* 0x004fca0000004100 */
[----:B------:R-:W-:-:S04]  /*7030*/  FSETP.NEU.FTZ.AND P0, PT, R0, RZ, PT ;  /* 0x000000ff0000720b */ /* 0x000fc80003f1d000 */
[----:B------:R-:W-:Y:S01]  /*7040*/  P2R R23, PR, RZ, 0x1 ;  /* 0x00000001ff177803 */ /* 0x000fe20000000000 */
[----:B------:R-:W-:Y:S08]  /*7050*/  BRA `(.L_x_35447) ;  /* 0x0000000c003c7947 */ /* 0x000ff00003800000 */
.L_x_35450:
        /* <DEDUP_REMOVED lines=12> */
.L_x_35453:
        /* <DEDUP_REMOVED lines=11> */
.L_x_35452:
[----:B------:R-:W2:Y:S02]  /*71d0*/  LDG.E.64 R2, desc[UR36][R2.64] ;  /* 0x0000002402027981 */ /* 0x000ea4000c1e1b00 */
[----:B--2---:R-:W-:-:S06]  /*71e0*/  DSETP.NEU.AND P0, PT, R2, RZ, PT ;  /* 0x000000ff0200722a */ /* 0x004fcc0003f0d000 */
[----:B------:R-:W-:Y:S01]  /*71f0*/  P2R R23, PR, RZ, 0x1 ;  /* 0x00000001ff177803 */ /* 0x000fe20000000000 */
[----:B------:R-:W-:Y:S07]  /*7200*/  BRA `(.L_x_35447) ;  /* 0x0000000800d07947 */ /* 0x000fee0003800000 */
.L_x_35442:
        /* <DEDUP_REMOVED lines=12> */
.L_x_35456:
[----:B------:R-:W2:Y:S02]  /*72d0*/  LDG.E.128 R4, desc[UR36][R2.64] ;  /* 0x0000002402047981 */ /* 0x000ea4000c1e1d00 */
[----:B--2---:R-:W-:-:S06]  /*72e0*/  DSETP.NEU.AND P0, PT, R6, RZ, PT ;  /* 0x000000ff0600722a */ /* 0x004fcc0003f0d000 */
[----:B------:R-:W-:-:S06]  /*72f0*/  DSETP.NEU.OR P0, PT, R4, RZ, P0 ;  /* 0x000000ff0400722a */ /* 0x000fcc000070d400 */
[----:B------:R-:W-:Y:S01]  /*7300*/  P2R R23, PR, RZ, 0x1 ;  /* 0x00000001ff177803 */ /* 0x000fe20000000000 */
[----:B------:R-:W-:Y:S07]  /*7310*/  BRA `(.L_x_35447) ;  /* 0x00000008008c7947 */ /* 0x000fee0003800000 */
.L_x_35455:
        /* <DEDUP_REMOVED lines=28> */
.L_x_35458:
        /* <DEDUP_REMOVED lines=15> */
.L_x_35457:
[----:B------:R-:W2:Y:S02]  /*75d0*/  LDG.E.U16 R0, desc[UR36][R2.64] ;  /* 0x0000002402007981 */ /* 0x000ea4000c1e1500 */
[----:B--2---:R-:W-:-:S05]  /*75e0*/  IMAD.U32 R0, R0, 0x10000, RZ ;  /* 0x0001000000007824 */ /* 0x004fca00078e00ff */
[----:B------:R-:W-:-:S04]  /*75f0*/  FSETP.NEU.FTZ.AND P0, PT, R0, RZ, PT ;  /* 0x000000ff0000720b */ /* 0x000fc80003f1d000 */
[----:B------:R-:W-:Y:S01]  /*7600*/  P2R R23, PR, RZ, 0x1 ;  /* 0x00000001ff177803 */ /* 0x000fe20000000000 */
[----:B------:R-:W-:Y:S08]  /*7610*/  BRA `(.L_x_35447) ;  /* 0x0000000400cc7947 */ /* 0x000ff00003800000 */
.L_x_35454:
        /* <DEDUP_REMOVED lines=12> */
.L_x_35461:
        /* <DEDUP_REMOVED lines=21> */
.L_x_35465:
[----:B------:R-:W-:Y:S05]  /*7830*/  BSYNC B1 ;  /* 0x0000000000017941 */ /* 0x000fea0003800000 */
.L_x_35464:
[----:B------:R-:W-:Y:S01]  /*7840*/  LEA R3, R0, 0x3b800000, 0x17 ;  /* 0x3b80000000037811 */ /* 0x000fe200078eb8ff */
[----:B------:R-:W-:-:S05]  /*7850*/  IMAD.SHL.U32 R0, R2, 0x100000, RZ ;  /* 0x0010000002007824 */ /* 0x000fca00078e00ff */
[----:B------:R-:W-:-:S07]  /*7860*/  LOP3.LUT R0, R3, R0, R4, 0xfe, !PT ;  /* 0x0000000003007212 */ /* 0x000fce00078efe04 */
.L_x_35463:
[----:B------:R-:W-:Y:S05]  /*7870*/  BSYNC B0 ;  /* 0x0000000000007941 */ /* 0x000fea0003800000 */
.L_x_35462:
[----:B------:R-:W-:-:S04]  /*7880*/  FSETP.NEU.FTZ.AND P0, PT, R0, RZ, PT ;  /* 0x000000ff0000720b */ /* 0x000fc80003f1d000 */
[----:B------:R-:W-:Y:S01]  /*7890*/  P2R R23, PR, RZ, 0x1 ;  /* 0x00000001ff177803 */ /* 0x000fe20000000000 */
[----:B------:R-:W-:Y:S08]  /*78a0*/  BRA `(.L_x_35447) ;  /* 0x0000000400287947 */ /* 0x000ff00003800000 */
.L_x_35460:
        /* <DEDUP_REMOVED lines=21> */
.L_x_35469:
[----:B------:R-:W-:Y:S05]  /*7a00*/  BSYNC B1 ;  /* 0x0000000000017941 */ /* 0x000fea0003800000 */
.L_x_35468:
[----:B------:R-:W-:Y:S01]  /*7a10*/  LEA R3, R0, 0x37800000, 0x17 ;  /* 0x3780000000037811 */ /* 0x000fe200078eb8ff */
[----:B------:R-:W-:-:S05]  /*7a20*/  IMAD.SHL.U32 R0, R2, 0x200000, RZ ;  /* 0x0020000002007824 */ /* 0x000fca00078e00ff */
[----:B------:R-:W-:-:S07]  /*7a30*/  LOP3.LUT R0, R3, R0, R4, 0xfe, !PT ;  /* 0x0000000003007212 */ /* 0x000fce00078efe04 */
.L_x_35467:
[----:B------:R-:W-:Y:S05]  /*7a40*/  BSYNC B0 ;  /* 0x0000000000007941 */ /* 0x000fea0003800000 */
.L_x_35466:
[----:B------:R-:W-:-:S04]  /*7a50*/  FSETP.NEU.FTZ.AND P0, PT, R0, RZ, PT ;  /* 0x000000ff0000720b */ /* 0x000fc80003f1d000 */
[----:B------:R-:W-:Y:S01]  /*7a60*/  P2R R23, PR, RZ, 0x1 ;  /* 0x00000001ff177803 */ /* 0x000fe20000000000 */
[----:B------:R-:W-:Y:S08]  /*7a70*/  BRA `(.L_x_35447) ;  /* 0x0000000000b47947 */ /* 0x000ff00003800000 */
.L_x_35459:
        /* <DEDUP_REMOVED lines=14> */
.L_x_35473:
[----:B------:R-:W-:Y:S05]  /*7b60*/  BSYNC B0 ;  /* 0x0000000000007941 */ /* 0x000fea0003800000 */
.L_x_35472:
[----:B------:R-:W-:-:S04]  /*7b70*/  FSETP.NEU.FTZ.AND P0, PT, R0, RZ, PT ;  /* 0x000000ff0000720b */ /* 0x000fc80003f1d000 */
[----:B------:R-:W-:Y:S01]  /*7b80*/  P2R R23, PR, RZ, 0x1 ;  /* 0x00000001ff177803 */ /* 0x000fe20000000000 */
[----:B------:R-:W-:Y:S08]  /*7b90*/  BRA `(.L_x_35447) ;  /* 0x00000000006c7947 */ /* 0x000ff00003800000 */
.L_x_35446:
        /* <DEDUP_REMOVED lines=16> */
.L_x_35474:
[----:B------:R-:W-:-:S04]  /*7ca0*/  PLOP3.LUT P0, PT, PT, PT, PT, 0x8, 0x0 ;  /* 0x000000000000781c */ /* 0x000fc80003f0e170 */
[----:B------:R-:W-:Y:S01]  /*7cb0*/  P2R R23, PR, RZ, 0x1 ;  /* 0x00000001ff177803 */ /* 0x000fe20000000000 */
[----:B------:R-:W-:Y:S08]  /*7cc0*/  BRA `(.L_x_35447) ;  /* 0x0000000000207947 */ /* 0x000ff00003800000 */
.L_x_35471:
[----:B------:R-:W2:Y:S02]  /*7cd0*/  LDG.E.64 R2, desc[UR36][R2.64] ;  /* 0x0000002402027981 */ /* 0x000ea4000c1e1b00 */
[----:B--2---:R-:W-:-:S04]  /*7ce0*/  ISETP.NE.U32.AND P0, PT, R2, RZ, PT ;  /* 0x000000ff0200720c */ /* 0x004fc80003f05070 */
[----:B------:R-:W-:-:S04]  /*7cf0*/  ISETP.NE.AND.EX P0, PT, R3, RZ, PT, P0 ;  /* 0x000000ff0300720c */ /* 0x000fc80003f05300 */
[----:B------:R-:W-:Y:S01]  /*7d00*/  P2R R23, PR, RZ, 0x1 ;  /* 0x00000001ff177803 */ /* 0x000fe20000000000 */
[----:B------:R-:W-:Y:S08]  /*7d10*/  BRA `(.L_x_35447) ;  /* 0x00000000000c7947 */ /* 0x000ff00003800000 */
.L_x_35470:
[----:B------:R-:W2:Y:S02]  /*7d20*/  LDG.E R2, desc[UR36][R2.64] ;  /* 0x0000002402027981 */ /* 0x000ea4000c1e1900 */
[----:B--2---:R-:W-:-:S04]  /*7d30*/  ISETP.NE.AND P0, PT, R2, RZ, PT ;  /* 0x000000ff0200720c */ /* 0x004fc80003f05270 */
[----:B------:R-:W-:-:S09]  /*7d40*/  P2R R23, PR, RZ, 0x1 ;  /* 0x00000001ff177803 */ /* 0x000fd20000000000 */
.L_x_35447:
        /* <DEDUP_REMOVED lines=18> */
.L_x_35478:
[----:B------:R0:W5:Y:S01]  /*7e70*/  LDG.E.U8 R18, desc[UR36][R2.64] ;  /* 0x0000002402127981 */ /* 0x000162000c1e1100 */
[----:B------:R-:W-:Y:S01]  /*7e80*/  IMAD.MOV.U32 R19, RZ, RZ, RZ ;  /* 0x000000ffff137224 */ /* 0x000fe200078e00ff */
[----:B------:R-:W-:Y:S06]  /*7e90*/  BRA `(.L_x_35480) ;  /* 0x0000000c00487947 */ /* 0x000fec0003800000 */
.L_x_35477:
        /* <DEDUP_REMOVED lines=8> */
.L_x_35482:
[----:B------:R-:W2:Y:S02]  /*7f20*/  LDG.E R18, desc[UR36][R2.64] ;  /* 0x0000002402127981 */ /* 0x000ea4000c1e1900 */
[----:B--2---:R-:W-:Y:S01]  /*7f30*/  SHF.R.S32.HI R19, RZ, 0x1f, R18 ;  /* 0x0000001fff137819 */ /* 0x004fe20000011412 */
[----:B------:R-:W-:Y:S06]  /*7f40*/  BRA `(.L_x_35480) ;  /* 0x0000000c001c7947 */ /* 0x000fec0003800000 */
.L_x_35481:
[----:B------:R-:W2:Y:S02]  /*7f50*/  LDG.E.S16 R18, desc[UR36][R2.64] ;  /* 0x0000002402127981 */ /* 0x000ea4000c1e1700 */
[----:B--2---:R-:W-:Y:S01]  /*7f60*/  SHF.R.S32.HI R19, RZ, 0x1f, R18 ;  /* 0x0000001fff137819 */ /* 0x004fe20000011412 */
[----:B------:R-:W-:Y:S06]  /*7f70*/  BRA `(.L_x_35480) ;  /* 0x0000000c00107947 */ /* 0x000fec0003800000 */
.L_x_35476:
[----:B------:R-:W-:-:S13]  /*7f80*/  ISETP.GT.AND P0, PT, R0, 0x6, PT ;  /* 0x000000060000780c */ /* 0x000fda0003f04270 */
[----:B------:R-:W-:Y:S05]  /*7f90*/  @P0 BRA `(.L_x_35483) ;  /* 0x00000000002c0947 */ /* 0x000fea0003800000 */
[----:B------:R-:W-:-:S13]  /*7fa0*/  ISETP.NE.AND P0, PT, R0, 0x5, PT ;  /* 0x000000050000780c */ /* 0x000fda0003f05270 */
[----:B------:R-:W-:Y:S05]  /*7fb0*/  @!P0 BRA `(.L_x_35484) ;  /* 0x0000000000148947 */ /* 0x000fea0003800000 */
[----:B------:R-:W-:-:S13]  /*7fc0*/  ISETP.NE.AND P0, PT, R0, 0x6, PT ;  /* 0x000000060000780c */ /* 0x000fda0003f05270 */
[----:B------:R-:W-:Y:S05]  /*7fd0*/  @P0 BRA `(.L_x_35479) ;  /* 0x0000000800a00947 */ /* 0x000fea0003800000 */
[----:B------:R-:W2:Y:S02]  /*7fe0*/  LDG.E R2, desc[UR36][R2.64] ;  /* 0x0000002402027981 */ /* 0x000ea4000c1e1900 */
[----:B--2---:R3:W4:Y:S01]  /*7ff0*/  F2I.S64.TRUNC R18, R2 ;  /* 0x0000000200127311 */ /* 0x004722000020d900 */
[----:B------:R-:W-:Y:S05]  /*8000*/  BRA `(.L_x_35480) ;  /* 0x0000000800ec7947 */ /* 0x000fea0003800000 */
.L_x_35484:
[----:B------:R-:W2:Y:S02]  /*8010*/  LDG.E.U16 R2, desc[UR36][R2.64] ;  /* 0x0000002402027981 */ /* 0x000ea4000c1e1500 */
[----:B--2---:R-:W-:-:S06]  /*8020*/  HADD2.F32 R18, -RZ, R2.H0_H0 ;  /* 0x20000002ff127230 */ /* 0x004fcc0000004100 */
[----:B------:R-:W2:Y:S01]  /*8030*/  F2I.S64.TRUNC R18, R18 ;  /* 0x0000001200127311 */ /* 0x000ea2000020d900 */
[----:B------:R-:W-:Y:S05]  /*8040*/  BRA `(.L_x_35480) ;  /* 0x0000000800dc7947 */ /* 0x000fea0003800000 */
.L_x_35483:
        /* <DEDUP_REMOVED lines=9> */
.L_x_35486:
[----:B------:R-:W2:Y:S02]  /*80e0*/  LDG.E.U16 R2, desc[UR36][R2.64] ;  /* 0x0000002402027981 */ /* 0x000ea4000c1e1500 */
[----:B--2---:R-:W-:-:S06]  /*80f0*/  HADD2.F32 R18, -RZ, R2.H0_H0 ;  /* 0x20000002ff127230 */ /* 0x004fcc0000004100 */
[----:B------:R-:W0:Y:S01]  /*8100*/  F2I.S64.TRUNC R18, R18 ;  /* 0x0000001200127311 */ /* 0x000e22000020d900 */
[----:B------:R-:W-:Y:S05]  /*8110*/  BRA `(.L_x_35480) ;  /* 0x0000000800a87947 */ /* 0x000fea0003800000 */
.L_x_35485:
[----:B------:R-:W2:Y:S02]  /*8120*/  LDG.E.64 R2, desc[UR36][R2.64] ;  /* 0x0000002402027981 */ /* 0x000ea4000c1e1b00 */
[----:B--2---:R0:W1:Y:S01]  /*8130*/  F2I.S64.F64.TRUNC R18, R2 ;  /* 0x0000000200127311 */ /* 0x004062000030d900 */
[----:B------:R-:W-:Y:S05]  /*8140*/  BRA `(.L_x_35480) ;  /* 0x00000008009c7947 */ /* 0x000fea0003800000 */
.L_x_35475:
        /* <DEDUP_REMOVED lines=13> */
.L_x_35489:
[----:B------:R-:W2:Y:S02]  /*8220*/  LDG.E.64 R2, desc[UR36][R2.64] ;  /* 0x0000002402027981 */ /* 0x000ea4000c1e1b00 */
[----:B--2---:R0:W1:Y:S01]  /*8230*/  F2I.S64.F64.TRUNC R18, R2 ;  /* 0x0000000200127311 */ /* 0x004062000030d900 */
[----:B------:R-:W-:Y:S05]  /*8240*/  BRA `(.L_x_35480) ;  /* 0x00000008005c7947 */ /* 0x000fea0003800000 */
.L_x_35488:
        /* <DEDUP_REMOVED lines=27> */
.L_x_35491:
        /* <DEDUP_REMOVED lines=14> */
.L_x_35490:
[----:B------:R-:W2:Y:S02]  /*84e0*/  LDG.E.U16 R18, desc[UR36][R2.64] ;  /* 0x0000002402127981 */ /* 0x000ea4000c1e1500 */
[----:B--2---:R-:W-:-:S06]  /*84f0*/  IMAD.U32 R18, R18, 0x10000, RZ ;  /* 0x0001000012127824 */ /* 0x004fcc00078e00ff */
[----:B------:R-:W0:Y:S01]  /*8500*/  F2I.S64.TRUNC R18, R18 ;  /* 0x0000001200127311 */ /* 0x000e22000020d900 */
[----:B------:R-:W-:Y:S05]  /*8510*/  BRA `(.L_x_35480) ;  /* 0x0000000400a87947 */ /* 0x000fea0003800000 */
.L_x_35487:
        /* <DEDUP_REMOVED lines=11> */
.L_x_35494:
        /* <DEDUP_REMOVED lines=21> */
.L_x_35498:
[----:B------:R-:W-:Y:S05]  /*8720*/  BSYNC B1 ;  /* 0x0000000000017941 */ /* 0x000fea0003800000 */
.L_x_35497:
[----:B------:R-:W-:Y:S01]  /*8730*/  IMAD.SHL.U32 R2, R2, 0x100000, RZ ;  /* 0x0010000002027824 */ /* 0x000fe200078e00ff */
[----:B------:R-:W-:-:S04]  /*8740*/  LEA R3, R0, 0x3b800000, 0x17 ;  /* 0x3b80000000037811 */ /* 0x000fc800078eb8ff */
[----:B------:R-:W-:-:S07]  /*8750*/  LOP3.LUT R18, R3, R2, R18, 0xfe, !PT ;  /* 0x0000000203127212 */ /* 0x000fce00078efe12 */
.L_x_35496:
[----:B------:R-:W-:Y:S05]  /*8760*/  BSYNC B0 ;  /* 0x0000000000007941 */ /* 0x000fea0003800000 */
.L_x_35495:
[----:B------:R-:W0:Y:S01]  /*8770*/  F2I.S64.TRUNC R18, R18 ;  /* 0x0000001200127311 */ /* 0x000e22000020d900 */
[----:B------:R-:W-:Y:S05]  /*8780*/  BRA `(.L_x_35480) ;  /* 0x00000004000c7947 */ /* 0x000fea0003800000 */
.L_x_35493:
        /* <DEDUP_REMOVED lines=21> */
.L_x_35502:
[----:B------:R-:W-:Y:S05]  /*88e0*/  BSYNC B1 ;  /* 0x0000000000017941 */ /* 0x000fea0003800000 */
.L_x_35501:
[----:B------:R-:W-:Y:S01]  /*88f0*/  IMAD.SHL.U32 R2, R2, 0x200000, RZ ;  /* 0x0020000002027824 */ /* 0x000fe200078e00ff */
[----:B------:R-:W-:-:S04]  /*8900*/  LEA R3, R0, 0x37800000, 0x17 ;  /* 0x3780000000037811 */ /* 0x000fc800078eb8ff */
[----:B------:R-:W-:-:S07]  /*8910*/  LOP3.LUT R18, R3, R2, R18, 0xfe, !PT ;  /* 0x0000000203127212 */ /* 0x000fce00078efe12 */
.L_x_35500:
[----:B------:R-:W-:Y:S05]  /*8920*/  BSYNC B0 ;  /* 0x0000000000007941 */ /* 0x000fea0003800000 */
.L_x_35499:
[----:B------:R-:W0:Y:S01]  /*8930*/  F2I.S64.TRUNC R18, R18 ;  /* 0x0000001200127311 */ /* 0x000e22000020d900 */
[----:B------:R-:W-:Y:S05]  /*8940*/  BRA `(.L_x_35480) ;  /* 0x00000000009c7947 */ /* 0x000fea0003800000 */
.L_x_35492:
        /* <DEDUP_REMOVED lines=14> */
.L_x_35506:
[----:B------:R-:W-:Y:S05]  /*8a30*/  BSYNC B0 ;  /* 0x0000000000007941 */ /* 0x000fea0003800000 */
.L_x_35505:
[----:B------:R-:W0:Y:S01]  /*8a40*/  F2I.S64.TRUNC R18, R18 ;  /* 0x0000001200127311 */ /* 0x000e22000020d900 */
[----:B------:R-:W-:Y:S05]  /*8a50*/  BRA `(.L_x_35480) ;  /* 0x0000000000587947 */ /* 0x000fea0003800000 */
.L_x_35479:
        /* <DEDUP_REMOVED lines=16> */
.L_x_35507:
[----:B------:R-:W-:Y:S01]  /*8b60*/  CS2R R18, SRZ ;  /* 0x0000000000127805 */ /* 0x000fe2000001ff00 */
[----:B------:R-:W-:Y:S06]  /*8b70*/  BRA `(.L_x_35480) ;  /* 0x0000000000107947 */ /* 0x000fec0003800000 */
.L_x_35504:
[----:B------:R0:W5:Y:S01]  /*8b80*/  LDG.E.64 R18, desc[UR36][R2.64] ;  /* 0x0000002402127981 */ /* 0x000162000c1e1b00 */
[----:B------:R-:W-:Y:S05]  /*8b90*/  BRA `(.L_x_35480) ;  /* 0x0000000000087947 */ /* 0x000fea0003800000 */
.L_x_35503:
[----:B------:R0:W5:Y:S01]  /*8ba0*/  LDG.E R18, desc[UR36][R2.64] ;  /* 0x0000002402127981 */ /* 0x000162000c1e1900 */
[----:B------:R-:W-:-:S07]  /*8bb0*/  IMAD.MOV.U32 R19, RZ, RZ, RZ ;  /* 0x000000ffff137224 */ /* 0x000fce00078e00ff */
.L_x_35480:
        /* <DEDUP_REMOVED lines=18> */
.L_x_35511:
[----:B------:R0:W5:Y:S01]  /*8ce0*/  LDG.E.U8 R2, desc[UR36][R4.64] ;  /* 0x0000002404027981 */ /* 0x000162000c1e1100 */
[----:B------:R-:W-:Y:S01]  /*8cf0*/  IMAD.MOV.U32 R3, RZ, RZ, RZ ;  /* 0x000000ffff037224 */ /* 0x000fe200078e00ff */
[----:B------:R-:W-:Y:S06]  /*8d00*/  BRA `(.L_x_35513) ;  /* 0x0000000c00487947 */ /* 0x000fec0003800000 */
.L_x_35510:
        /* <DEDUP_REMOVED lines=8> */
.L_x_35515:
[----:B------:R-:W3:Y:S02]  /*8d90*/  LDG.E R2, desc[UR36][R4.64] ;  /* 0x0000002404027981 */ /* 0x000ee4000c1e1900 */
[----:B---3--:R-:W-:Y:S01]  /*8da0*/  SHF.R.S32.HI R3, RZ, 0x1f, R2 ;  /* 0x0000001fff037819 */ /* 0x008fe20000011402 */
[----:B------:R-:W-:Y:S06]  /*8db0*/  BRA `(.L_x_35513) ;  /* 0x0000000c001c7947 */ /* 0x000fec0003800000 */
.L_x_35514:
[----:B------:R-:W3:Y:S02]  /*8dc0*/  LDG.E.S16 R2, desc[UR36][R4.64] ;  /* 0x0000002404027981 */ /* 0x000ee4000c1e1700 */
[----:B---3--:R-:W-:Y:S01]  /*8dd0*/  SHF.R.S32.HI R3, RZ, 0x1f, R2 ;  /* 0x0000001fff037819 */ /* 0x008fe20000011402 */
[----:B------:R-:W-:Y:S06]  /*8de0*/  BRA `(.L_x_35513) ;  /* 0x0000000c00107947 */ /* 0x000fec0003800000 */
.L_x_35509:
        /* <DEDUP_REMOVED lines=9> */
.L_x_35517:
[----:B------:R-:W3:Y:S02]  /*8e80*/  LDG.E.U16 R4, desc[UR36][R4.64] ;  /* 0x0000002404047981 */ /* 0x000ee4000c1e1500 */
[----:B---3--:R-:W-:-:S06]  /*8e90*/  HADD2.F32 R2, -RZ, R4.H0_H0 ;  /* 0x20000004ff027230 */ /* 0x008fcc0000004100 */
[----:B------:R-:W0:Y:S01]  /*8ea0*/  F2I.S64.TRUNC R2, R2 ;  /* 0x0000000200027311 */ /* 0x000e22000020d900 */
[----:B------:R-:W-:Y:S05]  /*8eb0*/  BRA `(.L_x_35513) ;  /* 0x0000000800dc7947 */ /* 0x000fea0003800000 */
.L_x_35516:
        /* <DEDUP_REMOVED lines=9> */
.L_x_35519:
[----:B------:R-:W3:Y:S02]  /*8f50*/  LDG.E.U16 R4, desc[UR36][R4.64] ;  /* 0x0000002404047981 */ /* 0x000ee4000c1e1500 */
[----:B---3--:R-:W-:-:S06]  /*8f60*/  HADD2.F32 R2, -RZ, R4.H0_H0 ;  /* 0x20000004ff027230 */ /* 0x008fcc0000004100 */
[----:B------:R-:W0:Y:S01]  /*8f70*/  F2I.S64.TRUNC R2, R2 ;  /* 0x0000000200027311 */ /* 0x000e22000020d900 */
[----:B------:R-:W-:Y:S05]  /*8f80*/  BRA `(.L_x_35513) ;  /* 0x0000000800a87947 */ /* 0x000fea0003800000 */
.L_x_35518:
[----:B------:R-:W3:Y:S02]  /*8f90*/  LDG.E.64 R2, desc[UR36][R4.64] ;  /* 0x0000002404027981 */ /* 0x000ee4000c1e1b00 */
[----:B---3--:R-:W0:Y:S01]  /*8fa0*/  F2I.S64.F64.TRUNC R2, R2 ;  /* 0x0000000200027311 */ /* 0x008e22000030d900 */
[----:B------:R-:W-:Y:S05]  /*8fb0*/  BRA `(.L_x_35513) ;  /* 0x00000008009c7947 */ /* 0x000fea0003800000 */
.L_x_35508:
        /* <DEDUP_REMOVED lines=13> */
.L_x_35522:
[----:B------:R-:W3:Y:S02]  /*9090*/  LDG.E.64 R2, desc[UR36][R4.64] ;  /* 0x0000002404027981 */ /* 0x000ee4000c1e1b00 */
[----:B---3--:R-:W0:Y:S01]  /*90a0*/  F2I.S64.F64.TRUNC R2, R2 ;  /* 0x0000000200027311 */ /* 0x008e22000030d900 */
[----:B------:R-:W-:Y:S05]  /*90b0*/  BRA `(.L_x_35513) ;  /* 0x00000008005c7947 */ /* 0x000fea0003800000 */
.L_x_35521:
        /* <DEDUP_REMOVED lines=27> */
.L_x_35524:
        /* <DEDUP_REMOVED lines=14> */
.L_x_35523:
[----:B------:R-:W3:Y:S02]  /*9350*/  LDG.E.U16 R2, desc[UR36][R4.64] ;  /* 0x0000002404027981 */ /* 0x000ee4000c1e1500 */
[----:B---3--:R-:W-:-:S06]  /*9360*/  IMAD.U32 R2, R2, 0x10000, RZ ;  /* 0x0001000002027824 */ /* 0x008fcc00078e00ff */
[----:B------:R-:W0:Y:S01]  /*9370*/  F2I.S64.TRUNC R2, R2 ;  /* 0x0000000200027311 */ /* 0x000e22000020d900 */
[----:B------:R-:W-:Y:S05]  /*9380*/  BRA `(.L_x_35513) ;  /* 0x0000000400a87947 */ /* 0x000fea0003800000 */
.L_x_35520:
        /* <DEDUP_REMOVED lines=11> */
.L_x_35527:
        /* <DEDUP_REMOVED lines=21> */
.L_x_35531:
[----:B------:R-:W-:Y:S05]  /*9590*/  BSYNC B1 ;  /* 0x0000000000017941 */ /* 0x000fea0003800000 */
.L_x_35530:
[----:B------:R-:W-:Y:S01]  /*95a0*/  IMAD.SHL.U32 R2, R2, 0x100000, RZ ;  /* 0x0010000002027824 */ /* 0x000fe200078e00ff */
[----:B------:R-:W-:-:S04]  /*95b0*/  LEA R3, R0, 0x3b800000, 0x17 ;  /* 0x3b80000000037811 */ /* 0x000fc800078eb8ff */
[----:B------:R-:W-:-:S07]  /*95c0*/  LOP3.LUT R2, R3, R2, R4, 0xfe, !PT ;  /* 0x0000000203027212 */ /* 0x000fce00078efe04 */
.L_x_35529:
[----:B------:R-:W-:Y:S05]  /*95d0*/  BSYNC B0 ;  /* 0x0000000000007941 */ /* 0x000fea0003800000 */
.L_x_35528:
[----:B------:R-:W0:Y:S01]  /*95e0*/  F2I.S64.TRUNC R2, R2 ;  /* 0x0000000200027311 */ /* 0x000e22000020d900 */
[----:B------:R-:W-:Y:S05]  /*95f0*/  BRA `(.L_x_35513) ;  /* 0x00000004000c7947 */ /* 0x000fea0003800000 */
.L_x_35526:
        /* <DEDUP_REMOVED lines=21> */
.L_x_35535:
[----:B------:R-:W-:Y:S05]  /*9750*/  BSYNC B1 ;  /* 0x0000000000017941 */ /* 0x000fea0003800000 */
.L_x_35534:
[----:B------:R-:W-:Y:S01]  /*9760*/  IMAD.SHL.U32 R2, R2, 0x200000, RZ ;  /* 0x0020000002027824 */ /* 0x000fe200078e00ff */
[----:B------:R-:W-:-:S04]  /*9770*/  LEA R3, R0, 0x37800000, 0x17 ;  /* 0x3780000000037811 */ /* 0x000fc800078eb8ff */
[----:B------:R-:W-:-:S07]  /*9780*/  LOP3.LUT R2, R3, R2, R4, 0xfe, !PT ;  /* 0x0000000203027212 */ /* 0x000fce00078efe04 */
.L_x_35533:
[----:B------:R-:W-:Y:S05]  /*9790*/  BSYNC B0 ;  /* 0x0000000000007941 */ /* 0x000fea0003800000 */
.L_x_35532:
[----:B------:R-:W0:Y:S01]  /*97a0*/  F2I.S64.TRUNC R2, R2 ;  /* 0x0000000200027311 */ /* 0x000e22000020d900 */
[----:B------:R-:W-:Y:S05]  /*97b0*/  BRA `(.L_x_35513) ;  /* 0x00000000009c7947 */ /* 0x000fea0003800000 */
.L_x_35525:
        /* <DEDUP_REMOVED lines=14> */
.L_x_35539:
[----:B------:R-:W-:Y:S05]  /*98a0*/  BSYNC B0 ;  /* 0x0000000000007941 */ /* 0x000fea0003800000 */
.L_x_35538:
[----:B------:R-:W3:Y:S01]  /*98b0*/  F2I.S64.TRUNC R2, R2 ;  /* 0x0000000200027311 */ /* 0x000ee2000020d900 */
[----:B------:R-:W-:Y:S05]  /*98c0*/  BRA `(.L_x_35513) ;  /* 0x0000000000587947 */ /* 0x000fea0003800000 */
.L_x_35512:
        /* <DEDUP_REMOVED lines=16> */
.L_x_35540:
[----:B------:R-:W-:Y:S01]  /*99d0*/  CS2R R2, SRZ ;  /* 0x0000000000027805 */ /* 0x000fe2000001ff00 */
[----:B------:R-:W-:Y:S06]  /*99e0*/  BRA `(.L_x_35513) ;  /* 0x0000000000107947 */ /* 0x000fec0003800000 */
.L_x_35537:
[----:B------:R1:W5:Y:S01]  /*99f0*/  LDG.E.64 R2, desc[UR36][R4.64] ;  /* 0x0000002404027981 */ /* 0x000362000c1e1b00 */
[----:B------:R-:W-:Y:S05]  /*9a00*/  BRA `(.L_x_35513) ;  /* 0x0000000000087947 */ /* 0x000fea0003800000 */
.L_x_35536:
[----:B------:R0:W5:Y:S01]  /*9a10*/  LDG.E R2, desc[UR36][R4.64] ;  /* 0x0000002404027981 */ /* 0x000162000c1e1900 */
[----:B------:R-:W-:-:S07]  /*9a20*/  IMAD.MOV.U32 R3, RZ, RZ, RZ ;  /* 0x000000ffff037224 */ /* 0x000fce00078e00ff */
.L_x_35513:
[----:B01----:R-:W0:Y:S01]  /*9a30*/  LDC.U8 R4, c[0x0][0x500] ;  /* 0x00014000ff047b82 */ /* 0x003e220000000000 */
[----:B------:R-:W-:-:S04]  /*9a40*/  ISETP.NE.AND P1, PT, R23, RZ, PT ;  /* 0x000000ff1700720c */ /* 0x000fc80003f25270 */
[----:B--2345:R-:W-:Y:S02]  /*9a50*/  SEL R5, R18, R2, P1 ;  /* 0x0000000212057207 */ /* 0x03cfe40000800000 */
[----:B------:R-:W-:-:S03]  /*9a60*/  SEL R3, R19, R3, P1 ;  /* 0x0000000313037207 */ /* 0x000fc60000800000 */
        /* <DEDUP_REMOVED lines=14> */
.L_x_35544:
[----:B------:R0:W-:Y:S01]  /*9b50*/  STG.E.U8 desc[UR36][R16.64], R5 ;  /* 0x0000000510007986 */ /* 0x0001e2000c101124 */
[----:B------:R-:W-:Y:S05]  /*9b60*/  BRA `(.L_x_35546) ;  /* 0x0000000c00507947 */ /* 0x000fea0003800000 */
.L_x_35543:
        /* <DEDUP_REMOVED lines=8> */
.L_x_35548:
[----:B------:R0:W-:Y:S01]  /*9bf0*/  STG.E desc[UR36][R16.64], R5 ;  /* 0x0000000510007986 */ /* 0x0001e2000c101924 */
[----:B------:R-:W-:Y:S05]  /*9c00*/  BRA `(.L_x_35546) ;  /* 0x0000000c00287947 */ /* 0x000fea0003800000 */
.L_x_35547:
[----:B------:R0:W-:Y:S01]  /*9c10*/  STG.E.U16 desc[UR36][R16.64], R5 ;  /* 0x0000000510007986 */ /* 0x0001e2000c101524 */
[----:B------:R-:W-:Y:S05]  /*9c20*/  BRA `(.L_x_35546) ;  /* 0x0000000c00207947 */ /* 0x000fea0003800000 */
.L_x_35542:
        /* <DEDUP_REMOVED lines=9> */
.L_x_35550:
[----:B------:R-:W0:Y:S02]  /*9cc0*/  I2F.S64 R0, R2 ;  /* 0x0000000200007312 */ /* 0x000e240000301400 */
[----:B0-----:R-:W-:-:S05]  /*9cd0*/  F2FP.F16.F32.PACK_AB R0, RZ, R0 ;  /* 0x00000000ff00723e */ /* 0x001fca00000000ff */
[----:B------:R0:W-:Y:S01]  /*9ce0*/  STG.E.U16 desc[UR36][R16.64], R0 ;  /* 0x0000000010007986 */ /* 0x0001e2000c101524 */
[----:B------:R-:W-:Y:S05]  /*9cf0*/  BRA `(.L_x_35546) ;  /* 0x0000000800ec7947 */ /* 0x000fea0003800000 */
.L_x_35549:
        /* <DEDUP_REMOVED lines=10> */
.L_x_35552:
[----:B------:R-:W0:Y:S02]  /*9da0*/  I2F.S64 R2, R2 ;  /* 0x0000000200027312 */ /* 0x000e240000301400 */
[----:B0-----:R-:W-:-:S04]  /*9db0*/  F2FP.F16.F32.PACK_AB R3, RZ, R2 ;  /* 0x00000002ff03723e */ /* 0x001fc800000000ff */
[----:B------:R-:W-:-:S05]  /*9dc0*/  PRMT R3, R3, 0x5410, RZ ;  /* 0x0000541003037816 */ /* 0x000fca00000000ff */
[----:B------:R0:W-:Y:S01]  /*9dd0*/  STG.E desc[UR36][R16.64], R3 ;  /* 0x0000000310007986 */ /* 0x0001e2000c101924 */
[----:B------:R-:W-:Y:S05]  /*9de0*/  BRA `(.L_x_35546) ;  /* 0x0000000800b07947 */ /* 0x000fea0003800000 */
.L_x_35551:
[----:B------:R-:W0:Y:S02]  /*9df0*/  I2F.F64.S64 R2, R2 ;  /* 0x0000000200027312 */ /* 0x000e240000301c00 */
[----:B0-----:R0:W-:Y:S01]  /*9e00*/  STG.E.64 desc[UR36][R16.64], R2 ;  /* 0x0000000210007986 */ /* 0x0011e2000c101b24 */
[----:B------:R-:W-:Y:S05]  /*9e10*/  BRA `(.L_x_35546) ;  /* 0x0000000800a47947 */ /* 0x000fea0003800000 */
.L_x_35541:
        /* <DEDUP_REMOVED lines=13> */
.L_x_35555:
[----:B------:R-:W0:Y:S01]  /*9ef0*/  I2F.F64.S64 R4, R2 ;  /* 0x0000000200047312 */ /* 0x000e220000301c00 */
[----:B------:R-:W-:-:S05]  /*9f00*/  CS2R R6, SRZ ;  /* 0x0000000000067805 */ /* 0x000fca000001ff00 */
[----:B0-----:R0:W-:Y:S01]  /*9f10*/  STG.E.128 desc[UR36][R16.64], R4 ;  /* 0x0000000410007986 */ /* 0x0011e2000c101d24 */
[----:B------:R-:W-:Y:S05]  /*9f20*/  BRA `(.L_x_35546) ;  /* 0x0000000800607947 */ /* 0x000fea0003800000 */
.L_x_35554:
        /* <DEDUP_REMOVED lines=21> */
.L_x_35559:
[----:B------:R-:W-:Y:S05]  /*a080*/  BSYNC B0 ;  /* 0x0000000000007941 */ /* 0x000fea0003800000 */
.L_x_35558:
[----:B------:R-:W-:-:S05]  /*a090*/  LOP3.LUT R5, R0, R5, RZ, 0xfc, !PT ;  /* 0x0000000500057212 */ /* 0x000fca00078efcff */
[----:B------:R0:W-:Y:S01]  /*a0a0*/  STG.E.U8 desc[UR36][R16.64], R5 ;  /* 0x0000000510007986 */ /* 0x0001e2000c101124 */
[----:B------:R-:W-:Y:S05]  /*a0b0*/  BRA `(.L_x_35546) ;  /* 0x0000000400fc7947 */ /* 0x000fea0003800000 */
.L_x_35557:
        /* <DEDUP_REMOVED lines=13> */
.L_x_35561:
[----:B------:R-:W-:Y:S01]  /*a190*/  IMAD.MOV.U32 R0, RZ, RZ, 0x7f ;  /* 0x0000007fff007424 */ /* 0x000fe200078e00ff */
[----:B------:R-:W-:-:S04]  /*a1a0*/  ISETP.GT.U32.AND P0, PT, R4, 0x7f800000, PT ;  /* 0x7f8000000400780c */ /* 0x000fc80003f04070 */
[----:B------:R-:W-:-:S09]  /*a1b0*/  SEL R0, R0, 0x7c, P0 ;  /* 0x0000007c00007807 */ /* 0x000fd20000000000 */
.L_x_35562:
[----:B------:R-:W-:Y:S05]  /*a1c0*/  BSYNC B0 ;  /* 0x0000000000007941 */ /* 0x000fea0003800000 */
.L_x_35560:
[----:B------:R-:W-:-:S04]  /*a1d0*/  LOP3.LUT R2, R3, 0x80000000, RZ, 0xc0, !PT ;  /* 0x8000000003027812 */ /* 0x000fc800078ec0ff */
[----:B------:R-:W-:-:S04]  /*a1e0*/  SHF.R.U32.HI R3, RZ, 0x18, R2 ;  /* 0x00000018ff037819 */ /* 0x000fc80000011602 */
[----:B------:R-:W-:-:S05]  /*a1f0*/  LOP3.LUT R3, R0, R3, RZ, 0xfc, !PT ;  /* 0x0000000300037212 */ /* 0x000fca00078efcff */
[----:B------:R0:W-:Y:S01]  /*a200*/  STG.E.U8 desc[UR36][R16.64], R3 ;  /* 0x0000000310007986 */ /* 0x0001e2000c101124 */
[----:B------:R-:W-:Y:S05]  /*a210*/  BRA `(.L_x_35546) ;  /* 0x0000000400a47947 */ /* 0x000fea0003800000 */
.L_x_35556:
[----:B------:R-:W0:Y:S02]  /*a220*/  I2F.S64 R0, R2 ;  /* 0x0000000200007312 */ /* 0x000e240000301400 */
[----:B0-----:R-:W-:-:S05]  /*a230*/  F2FP.BF16.F32.PACK_AB R0, RZ, R0 ;  /* 0x00000000ff00723e */ /* 0x001fca00000010ff */
[----:B------:R0:W-:Y:S01]  /*a240*/  STG.E.U16 desc[UR36][R16.64], R0 ;  /* 0x0000000010007986 */ /* 0x0001e2000c101524 */
[----:B------:R-:W-:Y:S05]  /*a250*/  BRA `(.L_x_35546) ;  /* 0x0000000400947947 */ /* 0x000fea0003800000 */
.L_x_35553:
        /* <DEDUP_REMOVED lines=10> */
.L_x_35565:
        /* <DEDUP_REMOVED lines=17> */
.L_x_35568:
[----:B------:R-:W-:-:S04]  /*a410*/  LOP3.LUT R2, R3, 0x80000000, RZ, 0xc0, !PT ;  /* 0x8000000003027812 */ /* 0x000fc800078ec0ff */
[----:B------:R-:W-:-:S04]  /*a420*/  SHF.R.U32.HI R3, RZ, 0x18, R2 ;  /* 0x00000018ff037819 */ /* 0x000fc80000011602 */
[----:B------:R-:W-:-:S04]  /*a430*/  LOP3.LUT R0, R0, R3, RZ, 0xfc, !PT ;  /* 0x0000000300007212 */ /* 0x000fc800078efcff */
[----:B------:R-:W-:-:S07]  /*a440*/  PRMT R8, R0, 0x7610, R8 ;  /* 0x0000761000087816 */ /* 0x000fce0000000008 */
.L_x_35567:
[----:B------:R-:W-:Y:S05]  /*a450*/  BSYNC B0 ;  /* 0x0000000000007941 */ /* 0x000fea0003800000 */
.L_x_35566:
[----:B------:R0:W-:Y:S01]  /*a460*/  STG.E.U8 desc[UR36][R16.64], R8 ;  /* 0x0000000810007986 */ /* 0x0001e2000c101124 */
[----:B------:R-:W-:Y:S05]  /*a470*/  BRA `(.L_x_35546) ;  /* 0x00000004000c7947 */ /* 0x000fea0003800000 */
.L_x_35564:
        /* <DEDUP_REMOVED lines=17> */
.L_x_35571:
[----:B------:R-:W-:-:S04]  /*a590*/  LOP3.LUT R2, R3, 0x80000000, RZ, 0xc0, !PT ;  /* 0x8000000003027812 */ /* 0x000fc800078ec0ff */
[----:B------:R-:W-:-:S04]  /*a5a0*/  SHF.R.U32.HI R3, RZ, 0x18, R2 ;  /* 0x00000018ff037819 */ /* 0x000fc80000011602 */
[----:B------:R-:W-:-:S04]  /*a5b0*/  LOP3.LUT R0, R0, R3, RZ, 0xfc, !PT ;  /* 0x0000000300007212 */ /* 0x000fc800078efcff */
[----:B------:R-:W-:-:S07]  /*a5c0*/  PRMT R8, R0, 0x7610, R8 ;  /* 0x0000761000087816 */ /* 0x000fce0000000008 */
.L_x_35570:
[----:B------:R-:W-:Y:S05]  /*a5d0*/  BSYNC B0 ;  /* 0x0000000000007941 */ /* 0x000fea0003800000 */
.L_x_35569:
[----:B------:R3:W-:Y:S01]  /*a5e0*/  STG.E.U8 desc[UR36][R16.64], R8 ;  /* 0x0000000810007986 */ /* 0x0007e2000c101124 */
[----:B------:R-:W-:Y:S05]  /*a5f0*/  BRA `(.L_x_35546) ;  /* 0x0000000000ac7947 */ /* 0x000fea0003800000 */
.L_x_35563:
        /* <DEDUP_REMOVED lines=23> */
.L_x_35545:
        /* <DEDUP_REMOVED lines=16> */
.L_x_35574:
[----:B------:R-:W-:Y:S05]  /*a870*/  BRA `(.L_x_35546) ;  /* 0x00000000000c7947 */ /* 0x000fea0003800000 */
.L_x_35573:
[----:B------:R2:W-:Y:S01]  /*a880*/  STG.E.64 desc[UR36][R16.64], R2 ;  /* 0x0000000210007986 */ /* 0x0005e2000c101b24 */
[----:B------:R-:W-:Y:S05]  /*a890*/  BRA `(.L_x_35546) ;  /* 0x0000000000047947 */ /* 0x000fea0003800000 */
.L_x_35572:
[----:B------:R0:W-:Y:S02]  /*a8a0*/  STG.E desc[UR36][R16.64], R5 ;  /* 0x0000000510007986 */ /* 0x0001e4000c101924 */
.L_x_35546:
[----:B------:R-:W-:-:S07]  /*a8b0*/  VIADD R25, R25, 0x80 ;  /* 0x0000008019197836 */ /* 0x000fce0000000000 */
.L_x_35440:
[----:B------:R-:W-:Y:S05]  /*a8c0*/  BSYNC B6 ;  /* 0x0000000000067941 */ /* 0x000fea0003800000 */
.L_x_35439:
        /* <DEDUP_REMOVED lines=384> */
.L_x_35577:
        /* <DEDUP_REMOVED lines=22> */
.L_x_35581:
[----:B------:R-:W2:Y:S02]  /*c230*/  LDG.E.U8 R2, desc[UR36][R2.64] ;  /* 0x0000002402027981 */ /* 0x000ea4000c1e1100 */
[----:B--2---:R-:W-:-:S04]  /*c240*/  ISETP.NE.AND P0, PT, R2, RZ, PT ;  /* 0x000000ff0200720c */ /* 0x004fc80003f05270 */
[----:B------:R-:W-:Y:S01]  /*c250*/  P2R R23, PR, RZ, 0x1 ;  /* 0x00000001ff177803 */ /* 0x000fe20000000000 */
[----:B------:R-:W-:Y:S08]  /*c260*/  BRA `(.L_x_35583) ;  /* 0x0000000c00c47947 */ /* 0x000ff00003800000 */
.L_x_35580:
        /* <DEDUP_REMOVED lines=11> */
.L_x_35585:
[----:B------:R-:W2:Y:S02]  /*c320*/  LDG.E R2, desc[UR36][R2.64] ;  /* 0x0000002402027981 */ /* 0x000ea4000c1e1900 */
[----:B--2---:R-:W-:-:S04]  /*c330*/  ISETP.NE.AND P0, PT, R2, RZ, PT ;  /* 0x000000ff0200720c */ /* 0x004fc80003f05270 */
[----:B------:R-:W-:Y:S01]  /*c340*/  P2R R23, PR, RZ, 0x1 ;  /* 0x00000001ff177803 */ /* 0x000fe20000000000 */
[----:B------:R-:W-:Y:S08]  /*c350*/  BRA `(.L_x_35583) ;  /* 0x0000000c00887947 */ /* 0x000ff00003800000 */
.L_x_35584:
[----:B------:R-:W2:Y:S02]  /*c360*/  LDG.E.U16 R2, desc[UR36][R2.64] ;  /* 0x0000002402027981 */ /* 0x000ea4000c1e1500 */
[----:B--2---:R-:W-:-:S04]  /*c370*/  ISETP.NE.AND P0, PT, R2, RZ, PT ;  /* 0x000000ff0200720c */ /* 0x004fc80003f05270 */
[----:B------:R-:W-:Y:S01]  /*c380*/  P2R R23, PR, RZ, 0x1 ;  /* 0x00000001ff177803 */ /* 0x000fe20000000000 */
[----:B------:R-:W-:Y:S08]  /*c390*/  BRA `(.L_x_35583) ;  /* 0x0000000c00787947 */ /* 0x000ff00003800000 */
.L_x_35579:
        /* <DEDUP_REMOVED lines=10> */
.L_x_35587:
[----:B------:R-:W2:Y:S02]  /*c440*/  LDG.E.U16 R0, desc[UR36][R2.64] ;  /* 0x0000002402007981 */ /* 0x000ea4000c1e1500 */
[----:B--2---:R-:W-:-:S05]  /*c450*/  HADD2.F32 R0, -RZ, R0.H0_H0 ;  /* 0x20000000ff007230 */ /* 0x004fca0000004100 */
[----:B------:R-:W-:-:S04]  /*c460*/  FSETP.NEU.FTZ.AND P0, PT, R0, RZ, PT ;  /* 0x000000ff0000720b */ /* 0x000fc80003f1d000 */
[----:B------:R-:W-:Y:S01]  /*c470*/  P2R R23, PR, RZ, 0x1 ;  /* 0x00000001ff177803 */ /* 0x000fe20000000000 */
[----:B------:R-:W-:Y:S08]  /*c480*/  BRA `(.L_x_35583) ;  /* 0x0000000c003c7947 */ /* 0x000ff00003800000 */
.L_x_35586:
        /* <DEDUP_REMOVED lines=12> */
.L_x_35589:
        /* <DEDUP_REMOVED lines=11> */
.L_x_35588:
[----:B------:R-:W2:Y:S02]  /*c600*/  LDG.E.64 R2, desc[UR36][R2.64] ;  /* 0x0000002402027981 */ /* 0x000ea4000c1e1b00 */
[----:B--2---:R-:W-:-:S06]  /*c610*/  DSETP.NEU.AND P0, PT, R2, RZ, PT ;  /* 0x000000ff0200722a */ /* 0x004fcc0003f0d000 */
[----:B------:R-:W-:Y:S01]  /*c620*/  P2R R23, PR, RZ, 0x1 ;  /* 0x00000001ff177803 */ /* 0x000fe20000000000 */
[----:B------:R-:W-:Y:S07]  /*c630*/  BRA `(.L_x_35583) ;  /* 0x0000000800d07947 */ /* 0x000fee0003800000 */
.L_x_35578:
        /* <DEDUP_REMOVED lines=12> */
.L_x_35592:
[----:B------:R-:W2:Y:S02]  /*c700*/  LDG.E.128 R4, desc[UR36][R2.64] ;  /* 0x0000002402047981 */ /* 0x000ea4000c1e1d00 */
[----:B--2---:R-:W-:-:S06]  /*c710*/  DSETP.NEU.AND P0, PT, R6, RZ, PT ;  /* 0x000000ff0600722a */ /* 0x004fcc0003f0d000 */
[----:B------:R-:W-:-:S06]  /*c720*/  DSETP.NEU.OR P0, PT, R4, RZ, P0 ;  /* 0x000000ff0400722a */ /* 0x000fcc000070d400 */
[----:B------:R-:W-:Y:S01]  /*c730*/  P2R R23, PR, RZ, 0x1 ;  /* 0x00000001ff177803 */ /* 0x000fe20000000000 */
[----:B------:R-:W-:Y:S07]  /*c740*/  BRA `(.L_x_35583) ;  /* 0x00000008008c7947 */ /* 0x000fee0003800000 */
.L_x_35591:
        /* <DEDUP_REMOVED lines=28> */
.L_x_35594:
        /* <DEDUP_REMOVED lines=15> */
.L_x_35593:
[----:B------:R-:W2:Y:S02]  /*ca00*/  LDG.E.U16 R0, desc[UR36][R2.64] ;  /* 0x0000002402007981 */ /* 0x000ea4000c1e1500 */
[----:B--2---:R-:W-:-:S05]  /*ca10*/  IMAD.U32 R0, R0, 0x10000, RZ ;  /* 0x0001000000007824 */ /* 0x004fca00078e00ff */
[----:B------:R-:W-:-:S04]  /*ca20*/  FSETP.NEU.FTZ.AND P0, PT, R0, RZ, PT ;  /* 0x000000ff0000720b */ /* 0x000fc80003f1d000 */
[----:B------:R-:W-:Y:S01]  /*ca30*/  P2R R23, PR, RZ, 0x1 ;  /* 0x00000001ff177803 */ /* 0x000fe20000000000 */
[----:B------:R-:W-:Y:S08]  /*ca40*/  BRA `(.L_x_35583) ;  /* 0x0000000400cc7947 */ /* 0x000ff00003800000 */
.L_x_35590:
        /* <DEDUP_REMOVED lines=12> */
.L_x_35597:
        /* <DEDUP_REMOVED lines=21> */
.L_x_35601:
[----:B------:R-:W-:Y:S05]  /*cc60*/  BSYNC B1 ;  /* 0x0000000000017941 */ /* 0x000fea0003800000 */
.L_x_35600:
[----:B------:R-:W-:Y:S01]  /*cc70*/  LEA R3, R0, 0x3b800000, 0x17 ;  /* 0x3b80000000037811 */ /* 0x000fe200078eb8ff */
[----:B------:R-:W-:-:S05]  /*cc80*/  IMAD.SHL.U32 R0, R2, 0x100000, RZ ;  /* 0x0010000002007824 */ /* 0x000fca00078e00ff */
[----:B------:R-:W-:-:S07]  /*cc90*/  LOP3.LUT R0, R3, R0, R4, 0xfe, !PT ;  /* 0x0000000003007212 */ /* 0x000fce00078efe04 */
.L_x_35599:
[----:B------:R-:W-:Y:S05]  /*cca0*/  BSYNC B0 ;  /* 0x0000000000007941 */ /* 0x000fea0003800000 */
.L_x_35598:
[----:B------:R-:W-:-:S04]  /*ccb0*/  FSETP.NEU.FTZ.AND P0, PT, R0, RZ, PT ;  /* 0x000000ff0000720b */ /* 0x000fc80003f1d000 */
[----:B------:R-:W-:Y:S01]  /*ccc0*/  P2R R23, PR, RZ, 0x1 ;  /* 0x00000001ff177803 */ /* 0x000fe20000000000 */
[----:B------:R-:W-:Y:S08]  /*ccd0*/  BRA `(.L_x_35583) ;  /* 0x0000000400287947 */ /* 0x000ff00003800000 */
.L_x_35596:
        /* <DEDUP_REMOVED lines=21> */
.L_x_35605:
[----:B------:R-:W-:Y:S05]  /*ce30*/  BSYNC B1 ;  /* 0x0000000000017941 */ /* 0x000fea0003800000 */
.L_x_35604:
[----:B------:R-:W-:Y:S01]  /*ce40*/  LEA R3, R0, 0x37800000, 0x17 ;  /* 0x3780000000037811 */ /* 0x000fe200078eb8ff */
[----:B------:R-:W-:-:S05]  /*ce50*/  IMAD.SHL.U32 R0, R2, 0x200000, RZ ;  /* 0x0020000002007824 */ /* 0x000fca00078e00ff */
[----:B------:R-:W-:-:S07]  /*ce60*/  LOP3.LUT R0, R3, R0, R4, 0xfe, !PT ;  /* 0x0000000003007212 */ /* 0x000fce00078efe04 */
.L_x_35603:
[----:B------:R-:W-:Y:S05]  /*ce70*/  BSYNC B0 ;  /* 0x0000000000007941 */ /* 0x000fea0003800000 */
.L_x_35602:
[----:B------:R-:W-:-:S04]  /*ce80*/  FSETP.NEU.FTZ.AND P0, PT, R0, RZ, PT ;  /* 0x000000ff0000720b */ /* 0x000fc80003f1d000 */
[----:B------:R-:W-:Y:S01]  /*ce90*/  P2R R23, PR, RZ, 0x1 ;  /* 0x00000001ff177803 */ /* 0x000fe20000000000 */
[----:B------:R-:W-:Y:S08]  /*cea0*/  BRA `(.L_x_35583) ;  /* 0x0000000000b47947 */ /* 0x000ff00003800000 */
.L_x_35595:
        /* <DEDUP_REMOVED lines=14> */
.L_x_35609:
[----:B------:R-:W-:Y:S05]  /*cf90*/  BSYNC B0 ;  /* 0x0000000000007941 */ /* 0x000fea0003800000 */
.L_x_35608:
[----:B------:R-:W-:-:S04]  /*cfa0*/  FSETP.NEU.FTZ.AND P0, PT, R0, RZ, PT ;  /* 0x000000ff0000720b */ /* 0x000fc80003f1d000 */
[----:B------:R-:W-:Y:S01]  /*cfb0*/  P2R R23, PR, RZ, 0x1 ;  /* 0x00000001ff177803 */ /* 0x000fe20000000000 */
[----:B------:R-:W-:Y:S08]  /*cfc0*/  BRA `(.L_x_35583) ;  /* 0x00000000006c7947 */ /* 0x000ff00003800000 */
.L_x_35582:
        /* <DEDUP_REMOVED lines=16> */
.L_x_35610:
[----:B------:R-:W-:-:S04]  /*d0d0*/  PLOP3.LUT P0, PT, PT, PT, PT, 0x8, 0x0 ;  /* 0x000000000000781c */ /* 0x000fc80003f0e170 */
[----:B------:R-:W-:Y:S01]  /*d0e0*/  P2R R23, PR, RZ, 0x1 ;  /* 0x00000001ff177803 */ /* 0x000fe20000000000 */
[----:B------:R-:W-:Y:S08]  /*d0f0*/  BRA `(.L_x_35583) ;  /* 0x0000000000207947 */ /* 0x000ff00003800000 */
.L_x_35607:
[----:B------:R-:W2:Y:S02]  /*d100*/  LDG.E.64 R2, desc[UR36][R2.64] ;  /* 0x0000002402027981 */ /* 0x000ea4000c1e1b00 */
[----:B--2---:R-:W-:-:S04]  /*d110*/  ISETP.NE.U32.AND P0, PT, R2, RZ, PT ;  /* 0x000000ff0200720c */ /* 0x004fc80003f05070 */
[----:B------:R-:W-:-:S04]  /*d120*/  ISETP.NE.AND.EX P0, PT, R3, RZ, PT, P0 ;  /* 0x000000ff0300720c */ /* 0x000fc80003f05300 */
[----:B------:R-:W-:Y:S01]  /*d130*/  P2R R23, PR, RZ, 0x1 ;  /* 0x00000001ff177803 */ /* 0x000fe20000000000 */
[----:B------:R-:W-:Y:S08]  /*d140*/  BRA `(.L_x_35583) ;  /* 0x00000000000c7947 */ /* 0x000ff00003800000 */
.L_x_35606:
[----:B------:R-:W2:Y:S02]  /*d150*/  LDG.E R2, desc[UR36][R2.64] ;  /* 0x0000002402027981 */ /* 0x000ea4000c1e1900 */
[----:B--2---:R-:W-:-:S04]  /*d160*/  ISETP.NE.AND P0, PT, R2, RZ, PT ;  /* 0x000000ff0200720c */ /* 0x004fc80003f05270 */
[----:B------:R-:W-:-:S09]  /*d170*/  P2R R23, PR, RZ, 0x1 ;  /* 0x00000001ff177803 */ /* 0x000fd20000000000 */
.L_x_35583:
        /* <DEDUP_REMOVED lines=18> */
.L_x_35614:
[----:B------:R0:W5:Y:S01]  /*d2a0*/  LDG.E.U8 R18, desc[UR36][R2.64] ;  /* 0x0000002402127981 */ /* 0x000162000c1e1100 */
[----:B------:R-:W-:Y:S01]  /*d2b0*/  IMAD.MOV.U32 R19, RZ, RZ, RZ ;  /* 0x000000ffff137224 */ /* 0x000fe200078e00ff */
[----:B------:R-:W-:Y:S06]  /*d2c0*/  BRA `(.L_x_35616) ;  /* 0x0000000c00487947 */ /* 0x000fec0003800000 */
.L_x_35613:
        /* <DEDUP_REMOVED lines=8> */
.L_x_35618:
[----:B------:R-:W2:Y:S02]  /*d350*/  LDG.E R18, desc[UR36][R2.64] ;  /* 0x0000002402127981 */ /* 0x000ea4000c1e1900 */
[----:B--2---:R-:W-:Y:S01]  /*d360*/  SHF.R.S32.HI R19, RZ, 0x1f, R18 ;  /* 0x0000001fff137819 */ /* 0x004fe20000011412 */
[----:B------:R-:W-:Y:S06]  /*d370*/  BRA `(.L_x_35616) ;  /* 0x0000000c001c7947 */ /* 0x000fec0003800000 */
.L_x_35617:
[----:B------:R-:W2:Y:S02]  /*d380*/  LDG.E.S16 R18, desc[UR36][R2.64] ;  /* 0x0000002402127981 */ /* 0x000ea4000c1e1700 */
[----:B--2---:R-:W-:Y:S01]  /*d390*/  SHF.R.S32.HI R19, RZ, 0x1f, R18 ;  /* 0x0000001fff137819 */ /* 0x004fe20000011412 */
[----:B------:R-:W-:Y:S06]  /*d3a0*/  BRA `(.L_x_35616) ;  /* 0x0000000c00107947 */ /* 0x000fec0003800000 */
.L_x_35612:
        /* <DEDUP_REMOVED lines=9> */
.L_x_35620:
[----:B------:R-:W2:Y:S02]  /*d440*/  LDG.E.U16 R2, desc[UR36][R2.64] ;  /* 0x0000002402027981 */ /* 0x000ea4000c1e1500 */
[----:B--2---:R-:W-:-:S06]  /*d450*/  HADD2.F32 R18, -RZ, R2.H0_H0 ;  /* 0x20000002ff127230 */ /* 0x004fcc0000004100 */
[----:B------:R-:W0:Y:S01]  /*d460*/  F2I.S64.TRUNC R18, R18 ;  /* 0x0000001200127311 */ /* 0x000e22000020d900 */
[----:B------:R-:W-:Y:S05]  /*d470*/  BRA `(.L_x_35616) ;  /* 0x0000000800dc7947 */ /* 0x000fea0003800000 */
.L_x_35619:
[----:B------:R-:W-:-:S13]  /*d480*/  ISETP.NE.AND P0, PT, R0, 0x7, PT ;  /* 0x000000070000780c */ /* 0x000fda0003f05270 */
[----:B------:R-:W-:Y:S05]  /*d490*/  @!P0 BRA `(.L_x_35621) ;  /* 0x00000000002c8947 */ /* 0x000fea0003800000 */
[----:B------:R-:W-:-:S13]  /*d4a0*/  ISETP.NE.AND P0, PT, R0, 0x8, PT ;  /* 0x000000080000780c */ /* 0x000fda0003f05270 */
[----:B------:R-:W-:Y:S05]  /*d4b0*/  @!P0 BRA `(.L_x_35622) ;  /* 0x0000000000148947 */ /* 0x000fea0003800000 */
[----:B------:R-:W-:-:S13]  /*d4c0*/  ISETP.NE.AND P0, PT, R0, 0x9, PT ;  /* 0x000000090000780c */ /* 0x000fda0003f05270 */
[----:B------:R-:W-:Y:S05]  /*d4d0*/  @P0 BRA `(.L_x_35615) ;  /* 0x00000008006c0947 */ /* 0x000fea0003800000 */
[----:B------:R-:W2:Y:S02]  /*d4e0*/  LDG.E R2, desc[UR36][R2.64] ;  /* 0x0000002402027981 */ /* 0x000ea4000c1e1900 */
[----:B--2---:R2:W3:Y:S01]  /*d4f0*/  F2I.S64.TRUNC R18, R2 ;  /* 0x0000000200127311 */ /* 0x0044e2000020d900 */
[----:B------:R-:W-:Y:S05]  /*d500*/  BRA `(.L_x_35616) ;  /* 0x0000000800b87947 */ /* 0x000fea0003800000 */
.L_x_35622:
[----:B------:R-:W2:Y:S02]  /*d510*/  LDG.E.U16 R2, desc[UR36][R2.64] ;  /* 0x0000002402027981 */ /* 0x000ea4000c1e1500 */
[----:B--2---:R-:W-:-:S06]  /*d520*/  HADD2.F32 R18, -RZ, R2.H0_H0 ;  /* 0x20000002ff127230 */ /* 0x004fcc0000004100 */
[----:B------:R-:W4:Y:S01]  /*d530*/  F2I.S64.TRUNC R18, R18 ;  /* 0x0000001200127311 */ /* 0x000f22000020d900 */
[----:B------:R-:W-:Y:S05]  /*d540*/  BRA `(.L_x_35616) ;  /* 0x0000000800a87947 */ /* 0x000fea0003800000 */
.L_x_35621:
[----:B------:R-:W2:Y:S02]  /*d550*/  LDG.E.64 R2, desc[UR36][R2.64] ;  /* 0x0000002402027981 */ /* 0x000ea4000c1e1b00 */
[----:B--2---:R0:W1:Y:S01]  /*d560*/  F2I.S64.F64.TRUNC R18, R2 ;  /* 0x0000000200127311 */ /* 0x004062000030d900 */
[----:B------:R-:W-:Y:S05]  /*d570*/  BRA `(.L_x_35616) ;  /* 0x00000008009c7947 */ /* 0x000fea0003800000 */
.L_x_35611:
        /* <DEDUP_REMOVED lines=13> */
.L_x_35625:
[----:B------:R-:W2:Y:S02]  /*d650*/  LDG.E.64 R2, desc[UR36][R2.64] ;  /* 0x0000002402027981 */ /* 0x000ea4000c1e1b00 */
[----:B--2---:R0:W1:Y:S01]  /*d660*/  F2I.S64.F64.TRUNC R18, R2 ;  /* 0x0000000200127311 */ /* 0x004062000030d900 */
[----:B------:R-:W-:Y:S05]  /*d670*/  BRA `(.L_x_35616) ;  /* 0x00000008005c7947 */ /* 0x000fea0003800000 */
.L_x_35624:
        /* <DEDUP_REMOVED lines=27> */
.L_x_35627:
        /* <DEDUP_REMOVED lines=14> */
.L_x_35626:
[----:B------:R-:W2:Y:S02]  /*d910*/  LDG.E.U16 R18, desc[UR36][R2.64] ;  /* 0x0000002402127981 */ /* 0x000ea4000c1e1500 */
[----:B--2---:R-:W-:-:S06]  /*d920*/  IMAD.U32 R18, R18, 0x10000, RZ ;  /* 0x0001000012127824 */ /* 0x004fcc00078e00ff */
[----:B------:R-:W0:Y:S01]  /*d930*/  F2I.S64.TRUNC R18, R18 ;  /* 0x0000001200127311 */ /* 0x000e22000020d900 */
[----:B------:R-:W-:Y:S05]  /*d940*/  BRA `(.L_x_35616) ;  /* 0x0000000400a87947 */ /* 0x000fea0003800000 */
.L_x_35623:
        /* <DEDUP_REMOVED lines=11> */
.L_x_35630:
        /* <DEDUP_REMOVED lines=21> */
.L_x_35634:
[----:B------:R-:W-:Y:S05]  /*db50*/  BSYNC B1 ;  /* 0x0000000000017941 */ /* 0x000fea0003800000 */
.L_x_35633:
[----:B------:R-:W-:Y:S01]  /*db60*/  IMAD.SHL.U32 R2, R2, 0x100000, RZ ;  /* 0x0010000002027824 */ /* 0x000fe200078e00ff */
[----:B------:R-:W-:-:S04]  /*db70*/  LEA R3, R0, 0x3b800000, 0x17 ;  /* 0x3b80000000037811 */ /* 0x000fc800078eb8ff */
[----:B------:R-:W-:-:S07]  /*db80*/  LOP3.LUT R18, R3, R2, R18, 0xfe, !PT ;  /* 0x0000000203127212 */ /* 0x000fce00078efe12 */
.L_x_35632:
[----:B------:R-:W-:Y:S05]  /*db90*/  BSYNC B0 ;  /* 0x0000000000007941 */ /* 0x000fea0003800000 */
.L_x_35631:
[----:B------:R-:W0:Y:S01]  /*dba0*/  F2I.S64.TRUNC R18, R18 ;  /* 0x0000001200127311 */ /* 0x000e22000020d900 */
[----:B------:R-:W-:Y:S05]  /*dbb0*/  BRA `(.L_x_35616) ;  /* 0x00000004000c7947 */ /* 0x000fea0003800000 */
.L_x_35629:
        /* <DEDUP_REMOVED lines=21> */
.L_x_35638:
[----:B------:R-:W-:Y:S05]  /*dd10*/  BSYNC B1 ;  /* 0x0000000000017941 */ /* 0x000fea0003800000 */
.L_x_35637:
[----:B------:R-:W-:Y:S01]  /*dd20*/  IMAD.SHL.U32 R2, R2, 0x200000, RZ ;  /* 0x0020000002027824 */ /* 0x000fe200078e00ff */
[----:B------:R-:W-:-:S04]  /*dd30*/  LEA R3, R0, 0x37800000, 0x17 ;  /* 0x3780000000037811 */ /* 0x000fc800078eb8ff */
[----:B------:R-:W-:-:S07]  /*dd40*/  LOP3.LUT R18, R3, R2, R18, 0xfe, !PT ;  /* 0x0000000203127212 */ /* 0x000fce00078efe12 */
.L_x_35636:
[----:B------:R-:W-:Y:S05]  /*dd50*/  BSYNC B0 ;  /* 0x0000000000007941 */ /* 0x000fea0003800000 */
.L_x_35635:
[----:B------:R-:W0:Y:S01]  /*dd60*/  F2I.S64.TRUNC R18, R18 ;  /* 0x0000001200127311 */ /* 0x000e22000020d900 */
[----:B------:R-:W-:Y:S05]  /*dd70*/  BRA `(.L_x_35616) ;  /* 0x00000000009c7947 */ /* 0x000fea0003800000 */
.L_x_35628:
        /* <DEDUP_REMOVED lines=14> */
.L_x_35642:
[----:B------:R-:W-:Y:S05]  /*de60*/  BSYNC B0 ;  /* 0x0000000000007941 */ /* 0x000fea0003800000 */
.L_x_35641:
[----:B------:R-:W0:Y:S01]  /*de70*/  F2I.S64.TRUNC R18, R18 ;  /* 0x0000001200127311 */ /* 0x000e22000020d900 */
[----:B------:R-:W-:Y:S05]  /*de80*/  BRA `(.L_x_35616) ;  /* 0x0000000000587947 */ /* 0x000fea0003800000 */
.L_x_35615:
        /* <DEDUP_REMOVED lines=16> */
.L_x_35643:
[----:B------:R-:W-:Y:S01]  /*df90*/  CS2R R18, SRZ ;  /* 0x0000000000127805 */ /* 0x000fe2000001ff00 */
[----:B------:R-:W-:Y:S06]  /*dfa0*/  BRA `(.L_x_35616) ;  /* 0x0000000000107947 */ /* 0x000fec0003800000 */
.L_x_35640:
[----:B------:R0:W5:Y:S01]  /*dfb0*/  LDG.E.64 R18, desc[UR36][R2.64] ;  /* 0x0000002402127981 */ /* 0x000162000c1e1b00 */
[----:B------:R-:W-:Y:S05]  /*dfc0*/  BRA `(.L_x_35616) ;  /* 0x0000000000087947 */ /* 0x000fea0003800000 */
.L_x_35639:
[----:B------:R0:W5:Y:S01]  /*dfd0*/  LDG.E R18, desc[UR36][R2.64] ;  /* 0x0000002402127981 */ /* 0x000162000c1e1900 */
[----:B------:R-:W-:-:S07]  /*dfe0*/  IMAD.MOV.U32 R19, RZ, RZ, RZ ;  /* 0x000000ffff137224 */ /* 0x000fce00078e00ff */
.L_x_35616:
[----:B0-2---:R-:W0:Y:S01]  /*dff0*/  LDC.U8 R2, c[0x0][0x503] ;  /* 0x000140c0ff027b82 */ /* 0x005e220000000000 */
        /* <DEDUP_REMOVED lines=17> */
.L_x_35647:
[----:B------:R0:W5:Y:S01]  /*e110*/  LDG.E.U8 R2, desc[UR36][R4.64] ;  /* 0x0000002404027981 */ /* 0x000162000c1e1100 */
[----:B------:R-:W-:Y:S01]  /*e120*/  IMAD.MOV.U32 R3, RZ, RZ, RZ ;  /* 0x000000ffff037224 */ /* 0x000fe200078e00ff */
[----:B------:R-:W-:Y:S06]  /*e130*/  BRA `(.L_x_35649) ;  /* 0x0000000c00487947 */ /* 0x000fec0003800000 */
.L_x_35646:
        /* <DEDUP_REMOVED lines=8> */
.L_x_35651:
[----:B------:R-:W2:Y:S02]  /*e1c0*/  LDG.E R2, desc[UR36][R4.64] ;  /* 0x0000002404027981 */ /* 0x000ea4000c1e1900 */
[----:B--2---:R-:W-:Y:S01]  /*e1d0*/  SHF.R.S32.HI R3, RZ, 0x1f, R2 ;  /* 0x0000001fff037819 */ /* 0x004fe20000011402 */
[----:B------:R-:W-:Y:S06]  /*e1e0*/  BRA `(.L_x_35649) ;  /* 0x0000000c001c7947 */ /* 0x000fec0003800000 */
.L_x_35650:
[----:B------:R-:W2:Y:S02]  /*e1f0*/  LDG.E.S16 R2, desc[UR36][R4.64] ;  /* 0x0000002404027981 */ /* 0x000ea4000c1e1700 */
[----:B--2---:R-:W-:Y:S01]  /*e200*/  SHF.R.S32.HI R3, RZ, 0x1f, R2 ;  /* 0x0000001fff037819 */ /* 0x004fe20000011402 */
[----:B------:R-:W-:Y:S06]  /*e210*/  BRA `(.L_x_35649) ;  /* 0x0000000c00107947 */ /* 0x000fec0003800000 */
.L_x_35645:
        /* <DEDUP_REMOVED lines=9> */
.L_x_35653:
[----:B------:R-:W2:Y:S02]  /*e2b0*/  LDG.E.U16 R4, desc[UR36][R4.64] ;  /* 0x0000002404047981 */ /* 0x000ea4000c1e1500 */
[----:B--2---:R-:W-:-:S06]  /*e2c0*/  HADD2.F32 R2, -RZ, R4.H0_H0 ;  /* 0x20000004ff027230 */ /* 0x004fcc0000004100 */
[----:B------:R-:W0:Y:S01]  /*e2d0*/  F2I.S64.TRUNC R2, R2 ;  /* 0x0000000200027311 */ /* 0x000e22000020d900 */
[----:B------:R-:W-:Y:S05]  /*e2e0*/  BRA `(.L_x_35649) ;  /* 0x0000000800dc7947 */ /* 0x000fea0003800000 */
.L_x_35652:
        /* <DEDUP_REMOVED lines=9> */
.L_x_35655:
[----:B------:R-:W2:Y:S02]  /*e380*/  LDG.E.U16 R4, desc[UR36][R4.64] ;  /* 0x0000002404047981 */ /* 0x000ea4000c1e1500 */
[----:B--2---:R-:W-:-:S06]  /*e390*/  HADD2.F32 R2, -RZ, R4.H0_H0 ;  /* 0x20000004ff027230 */ /* 0x004fcc0000004100 */
[----:B------:R-:W0:Y:S01]  /*e3a0*/  F2I.S64.TRUNC R2, R2 ;  /* 0x0000000200027311 */ /* 0x000e22000020d900 */
[----:B------:R-:W-:Y:S05]  /*e3b0*/  BRA `(.L_x_35649) ;  /* 0x0000000800a87947 */ /* 0x000fea0003800000 */
.L_x_35654:
[----:B------:R-:W2:Y:S02]  /*e3c0*/  LDG.E.64 R2, desc[UR36][R4.64] ;  /* 0x0000002404027981 */ /* 0x000ea4000c1e1b00 */
[----:B--2---:R-:W0:Y:S01]  /*e3d0*/  F2I.S64.F64.TRUNC R2, R2 ;  /* 0x0000000200027311 */ /* 0x004e22000030d900 */
[----:B------:R-:W-:Y:S05]  /*e3e0*/  BRA `(.L_x_35649) ;  /* 0x00000008009c7947 */ /* 0x000fea0003800000 */
.L_x_35644:
        /* <DEDUP_REMOVED lines=13> */
.L_x_35658:
[----:B------:R-:W2:Y:S02]  /*e4c0*/  LDG.E.64 R2, desc[UR36][R4.64] ;  /* 0x0000002404027981 */ /* 0x000ea4000c1e1b00 */
[----:B--2---:R-:W0:Y:S01]  /*e4d0*/  F2I.S64.F64.TRUNC R2, R2 ;  /* 0x0000000200027311 */ /* 0x004e22000030d900 */
[----:B------:R-:W-:Y:S05]  /*e4e0*/  BRA `(.L_x_35649) ;  /* 0x00000008005c7947 */ /* 0x000fea0003800000 */
.L_x_35657:
        /* <DEDUP_REMOVED lines=27> */
.L_x_35660:
        /* <DEDUP_REMOVED lines=14> */
.L_x_35659:
[----:B------:R-:W2:Y:S02]  /*e780*/  LDG.E.U16 R2, desc[UR36][R4.64] ;  /* 0x0000002404027981 */ /* 0x000ea4000c1e1500 */
[----:B--2---:R-:W-:-:S06]  /*e790*/  IMAD.U32 R2, R2, 0x10000, RZ ;  /* 0x0001000002027824 */ /* 0x004fcc00078e00ff */
[----:B------:R-:W0:Y:S01]  /*e7a0*/  F2I.S64.TRUNC R2, R2 ;  /* 0x0000000200027311 */ /* 0x000e22000020d900 */
[----:B------:R-:W-:Y:S05]  /*e7b0*/  BRA `(.L_x_35649) ;  /* 0x0000000400a87947 */ /* 0x000fea0003800000 */
.L_x_35656:
        /* <DEDUP_REMOVED lines=11> */
.L_x_35663:
        /* <DEDUP_REMOVED lines=21> */
.L_x_35667:
[----:B------:R-:W-:Y:S05]  /*e9c0*/  BSYNC B1 ;  /* 0x0000000000017941 */ /* 0x000fea0003800000 */
.L_x_35666:
[----:B------:R-:W-:Y:S01]  /*e9d0*/  IMAD.SHL.U32 R2, R2, 0x100000, RZ ;  /* 0x0010000002027824 */ /* 0x000fe200078e00ff */
[----:B------:R-:W-:-:S04]  /*e9e0*/  LEA R3, R0, 0x3b800000, 0x17 ;  /* 0x3b80000000037811 */ /* 0x000fc800078eb8ff */
[----:B------:R-:W-:-:S07]  /*e9f0*/  LOP3.LUT R2, R3, R2, R4, 0xfe, !PT ;  /* 0x0000000203027212 */ /* 0x000fce00078efe04 */
.L_x_35665:
[----:B------:R-:W-:Y:S05]  /*ea00*/  BSYNC B0 ;  /* 0x0000000000007941 */ /* 0x000fea0003800000 */
.L_x_35664:
[----:B------:R-:W0:Y:S01]  /*ea10*/  F2I.S64.TRUNC R2, R2 ;  /* 0x0000000200027311 */ /* 0x000e22000020d900 */
[----:B------:R-:W-:Y:S05]  /*ea20*/  BRA `(.L_x_35649) ;  /* 0x00000004000c7947 */ /* 0x000fea0003800000 */
.L_x_35662:
        /* <DEDUP_REMOVED lines=21> */
.L_x_35671:
[----:B------:R-:W-:Y:S05]  /*eb80*/  BSYNC B1 ;  /* 0x0000000000017941 */ /* 0x000fea0003800000 */
.L_x_35670:
[----:B------:R-:W-:Y:S01]  /*eb90*/  IMAD.SHL.U32 R2, R2, 0x200000, RZ ;  /* 0x0020000002027824 */ /* 0x000fe200078e00ff */
[----:B------:R-:W-:-:S04]  /*eba0*/  LEA R3, R0, 0x37800000, 0x17 ;  /* 0x3780000000037811 */ /* 0x000fc800078eb8ff */
[----:B------:R-:W-:-:S07]  /*ebb0*/  LOP3.LUT R2, R3, R2, R4, 0xfe, !PT ;  /* 0x0000000203027212 */ /* 0x000fce00078efe04 */
.L_x_35669:
[----:B------:R-:W-:Y:S05]  /*ebc0*/  BSYNC B0 ;  /* 0x0000000000007941 */ /* 0x000fea0003800000 */
.L_x_35668:
[----:B------:R-:W0:Y:S01]  /*ebd0*/  F2I.S64.TRUNC R2, R2 ;  /* 0x0000000200027311 */ /* 0x000e22000020d900 */
[----:B------:R-:W-:Y:S05]  /*ebe0*/  BRA `(.L_x_35649) ;  /* 0x00000000009c7947 */ /* 0x000fea0003800000 */
.L_x_35661:
        /* <DEDUP_REMOVED lines=14> */
.L_x_35675:
[----:B------:R-:W-:Y:S05]  /*ecd0*/  BSYNC B0 ;  /* 0x0000000000007941 */ /* 0x000fea0003800000 */
.L_x_35674:
[----:B------:R-:W0:Y:S01]  /*ece0*/  F2I.S64.TRUNC R2, R2 ;  /* 0x0000000200027311 */ /* 0x000e22000020d900 */
[----:B------:R-:W-:Y:S05]  /*ecf0*/  BRA `(.L_x_35649) ;  /* 0x0000000000587947 */ /* 0x000fea0003800000 */
.L_x_35648:
        /* <DEDUP_REMOVED lines=16> */
.L_x_35676:
[----:B------:R-:W-:Y:S01]  /*ee00*/  CS2R R2, SRZ ;  /* 0x0000000000027805 */ /* 0x000fe2000001ff00 */
[----:B------:R-:W-:Y:S06]  /*ee10*/  BRA `(.L_x_35649) ;  /* 0x0000000000107947 */ /* 0x000fec0003800000 */
.L_x_35673:
[----:B------:R0:W5:Y:S01]  /*ee20*/  LDG.E.64 R2, desc[UR36][R4.64] ;  /* 0x0000002404027981 */ /* 0x000162000c1e1b00 */
[----:B------:R-:W-:Y:S05]  /*ee30*/  BRA `(.L_x_35649) ;  /* 0x0000000000087947 */ /* 0x000fea0003800000 */
.L_x_35672:
[----:B------:R0:W5:Y:S01]  /*ee40*/  LDG.E R2, desc[UR36][R4.64] ;  /* 0x0000002404027981 */ /* 0x000162000c1e1900 */
[----:B------:R-:W-:-:S07]  /*ee50*/  IMAD.MOV.U32 R3, RZ, RZ, RZ ;  /* 0x000000ffff037224 */ /* 0x000fce00078e00ff */
.L_x_35649:
[----:B0-----:R-:W0:Y:S01]  /*ee60*/  LDC.U8 R4, c[0x0][0x500] ;  /* 0x00014000ff047b82 */ /* 0x001e220000000000 */
[----:B------:R-:W-:-:S04]  /*ee70*/  ISETP.NE.AND P1, PT, R23, RZ, PT ;  /* 0x000000ff1700720c */ /* 0x000fc80003f25270 */
[----:B-12345:R-:W-:Y:S02]  /*ee80*/  SEL R5, R18, R2, P1 ;  /* 0x0000000212057207 */ /* 0x03efe40000800000 */
        /* <DEDUP_REMOVED lines=15> */
.L_x_35680:
[----:B------:R0:W-:Y:S01]  /*ef80*/  STG.E.U8 desc[UR36][R16.64], R5 ;  /* 0x0000000510007986 */ /* 0x0001e2000c101124 */
[----:B------:R-:W-:Y:S05]  /*ef90*/  BRA `(.L_x_35682) ;  /* 0x0000000c00507947 */ /* 0x000fea0003800000 */
.L_x_35679:
        /* <DEDUP_REMOVED lines=8> */
.L_x_35684:
[----:B------:R0:W-:Y:S01]  /*f020*/  STG.E desc[UR36][R16.64], R5 ;  /* 0x0000000510007986 */ /* 0x0001e2000c101924 */
[----:B------:R-:W-:Y:S05]  /*f030*/  BRA `(.L_x_35682) ;  /* 0x0000000c00287947 */ /* 0x000fea0003800000 */
.L_x_35683:
[----:B------:R0:W-:Y:S01]  /*f040*/  STG.E.U16 desc[UR36][R16.64], R5 ;  /* 0x0000000510007986 */ /* 0x0001e2000c101524 */
[----:B------:R-:W-:Y:S05]  /*f050*/  BRA `(.L_x_35682) ;  /* 0x0000000c00207947 */ /* 0x000fea0003800000 */
.L_x_35678:
        /* <DEDUP_REMOVED lines=9> */
.L_x_35686:
[----:B------:R-:W0:Y:S02]  /*f0f0*/  I2F.S64 R0, R2 ;  /* 0x0000000200007312 */ /* 0x000e240000301400 */
[----:B0-----:R-:W-:-:S05]  /*f100*/  F2FP.F16.F32.PACK_AB R0, RZ, R0 ;  /* 0x00000000ff00723e */ /* 0x001fca00000000ff */
[----:B------:R0:W-:Y:S01]  /*f110*/  STG.E.U16 desc[UR36][R16.64], R0 ;  /* 0x0000000010007986 */ /* 0x0001e2000c101524 */
[----:B------:R-:W-:Y:S05]  /*f120*/  BRA `(.L_x_35682) ;  /* 0x0000000800ec7947 */ /* 0x000fea0003800000 */
.L_x_35685:
        /* <DEDUP_REMOVED lines=10> */
.L_x_35688:
[----:B------:R-:W0:Y:S02]  /*f1d0*/  I2F.S64 R2, R2 ;  /* 0x0000000200027312 */ /* 0x000e240000301400 */
[----:B0-----:R-:W-:-:S04]  /*f1e0*/  F2FP.F16.F32.PACK_AB R3, RZ, R2 ;  /* 0x00000002ff03723e */ /* 0x001fc800000000ff */
[----:B------:R-:W-:-:S05]  /*f1f0*/  PRMT R3, R3, 0x5410, RZ ;  /* 0x0000541003037816 */ /* 0x000fca00000000ff */
[----:B------:R0:W-:Y:S01]  /*f200*/  STG.E desc[UR36][R16.64], R3 ;  /* 0x0000000310007986 */ /* 0x0001e2000c101924 */
[----:B------:R-:W-:Y:S05]  /*f210*/  BRA `(.L_x_35682) ;  /* 0x0000000800b07947 */ /* 0x000fea0003800000 */
.L_x_35687:
[----:B------:R-:W0:Y:S02]  /*f220*/  I2F.F64.S64 R2, R2 ;  /* 0x0000000200027312 */ /* 0x000e240000301c00 */
[----:B0-----:R0:W-:Y:S01]  /*f230*/  STG.E.64 desc[UR36][R16.64], R2 ;  /* 0x0000000210007986 */ /* 0x0011e2000c101b24 */
[----:B------:R-:W-:Y:S05]  /*f240*/  BRA `(.L_x_35682) ;  /* 0x0000000800a47947 */ /* 0x000fea0003800000 */
.L_x_35677:
        /* <DEDUP_REMOVED lines=13> */
.L_x_35691:
[----:B------:R-:W0:Y:S01]  /*f320*/  I2F.F64.S64 R4, R2 ;  /* 0x0000000200047312 */ /* 0x000e220000301c00 */
[----:B------:R-:W-:-:S05]  /*f330*/  CS2R R6, SRZ ;  /* 0x0000000000067805 */ /* 0x000fca000001ff00 */
[----:B0-----:R1:W-:Y:S01]  /*f340*/  STG.E.128 desc[UR36][R16.64], R4 ;  /* 0x0000000410007986 */ /* 0x0013e2000c101d24 */
[----:B------:R-:W-:Y:S05]  /*f350*/  BRA `(.L_x_35682) ;  /* 0x0000000800607947 */ /* 0x000fea0003800000 */
.L_x_35690:
        /* <DEDUP_REMOVED lines=21> */
.L_x_35695:
[----:B------:R-:W-:Y:S05]  /*f4b0*/  BSYNC B0 ;  /* 0x0000000000007941 */ /* 0x000fea0003800000 */
.L_x_35694:
[----:B------:R-:W-:-:S05]  /*f4c0*/  LOP3.LUT R5, R0, R5, RZ, 0xfc, !PT ;  /* 0x0000000500057212 */ /* 0x000fca00078efcff */
[----:B------:R2:W-:Y:S01]  /*f4d0*/  STG.E.U8 desc[UR36][R16.64], R5 ;  /* 0x0000000510007986 */ /* 0x0005e2000c101124 */
[----:B------:R-:W-:Y:S05]  /*f4e0*/  BRA `(.L_x_35682) ;  /* 0x0000000400fc7947 */ /* 0x000fea0003800000 */
.L_x_35693:
        /* <DEDUP_REMOVED lines=13> */
.L_x_35697:
[----:B------:R-:W-:Y:S01]  /*f5c0*/  IMAD.MOV.U32 R0, RZ, RZ, 0x7f ;  /* 0x0000007fff007424 */ /* 0x000fe200078e00ff */
[----:B------:R-:W-:-:S04]  /*f5d0*/  ISETP.GT.U32.AND P0, PT, R4, 0x7f800000, PT ;  /* 0x7f8000000400780c */ /* 0x000fc80003f04070 */
[----:B------:R-:W-:-:S09]  /*f5e0*/  SEL R0, R0, 0x7c, P0 ;  /* 0x0000007c00007807 */ /* 0x000fd20000000000 */
.L_x_35698:
[----:B------:R-:W-:Y:S05]  /*f5f0*/  BSYNC B0 ;  /* 0x0000000000007941 */ /* 0x000fea0003800000 */
.L_x_35696:
[----:B------:R-:W-:-:S04]  /*f600*/  LOP3.LUT R2, R3, 0x80000000, RZ, 0xc0, !PT ;  /* 0x8000000003027812 */ /* 0x000fc800078ec0ff */
[----:B------:R-:W-:-:S04]  /*f610*/  SHF.R.U32.HI R3, RZ, 0x18, R2 ;  /* 0x00000018ff037819 */ /* 0x000fc80000011602 */
[----:B------:R-:W-:-:S05]  /*f620*/  LOP3.LUT R3, R0, R3, RZ, 0xfc, !PT ;  /* 0x0000000300037212 */ /* 0x000fca00078efcff */
[----:B------:R3:W-:Y:S01]  /*f630*/  STG.E.U8 desc[UR36][R16.64], R3 ;  /* 0x0000000310007986 */ /* 0x0007e2000c101124 */
[----:B------:R-:W-:Y:S05]  /*f640*/  BRA `(.L_x_35682) ;  /* 0x0000000400a47947 */ /* 0x000fea0003800000 */
.L_x_35692:
[----:B------:R-:W0:Y:S02]  /*f650*/  I2F.S64 R0, R2 ;  /* 0x0000000200007312 */ /* 0x000e240000301400 */
[----:B0-----:R-:W-:-:S05]  /*f660*/  F2FP.BF16.F32.PACK_AB R0, RZ, R0 ;  /* 0x00000000ff00723e */ /* 0x001fca00000010ff */
[----:B------:R4:W-:Y:S01]  /*f670*/  STG.E.U16 desc[UR36][R16.64], R0 ;  /* 0x0000000010007986 */ /* 0x0009e2000c101524 */
[----:B------:R-:W-:Y:S05]  /*f680*/  BRA `(.L_x_35682) ;  /* 0x0000000400947947 */ /* 0x000fea0003800000 */
.L_x_35689:
        /* <DEDUP_REMOVED lines=10> */
.L_x_35701:
        /* <DEDUP_REMOVED lines=17> */
.L_x_35704:
[----:B------:R-:W-:-:S04]  /*f840*/  LOP3.LUT R2, R3, 0x80000000, RZ, 0xc0, !PT ;  /* 0x8000000003027812 */ /* 0x000fc800078ec0ff */
[----:B------:R-:W-:-:S04]  /*f850*/  SHF.R.U32.HI R3, RZ, 0x18, R2 ;  /* 0x00000018ff037819 */ /* 0x000fc80000011602 */
[----:B------:R-:W-:-:S04]  /*f860*/  LOP3.LUT R0, R0, R3, RZ, 0xfc, !PT ;  /* 0x0000000300007212 */ /* 0x000fc800078efcff */
[----:B------:R-:W-:-:S07]  /*f870*/  PRMT R8, R0, 0x7610, R8 ;  /* 0x0000761000087816 */ /* 0x000fce0000000008 */
.L_x_35703:
[----:B------:R-:W-:Y:S05]  /*f880*/  BSYNC B0 ;  /* 0x0000000000007941 */ /* 0x000fea0003800000 */
.L_x_35702:
[----:B------:R0:W-:Y:S01]  /*f890*/  STG.E.U8 desc[UR36][R16.64], R8 ;  /* 0x0000000810007986 */ /* 0x0001e2000c101124 */
[----:B------:R-:W-:Y:S05]  /*f8a0*/  BRA `(.L_x_35682) ;  /* 0x00000004000c7947 */ /* 0x000fea0003800000 */
.L_x_35700:
        /* <DEDUP_REMOVED lines=17> */
.L_x_35707:
[----:B------:R-:W-:-:S04]  /*f9c0*/  LOP3.LUT R2, R3, 0x80000000, RZ, 0xc0, !PT ;  /* 0x8000000003027812 */ /* 0x000fc800078ec0ff */
[----:B------:R-:W-:-:S04]  /*f9d0*/  SHF.R.U32.HI R3, RZ, 0x18, R2 ;  /* 0x00000018ff037819 */ /* 0x000fc80000011602 */
[----:B------:R-:W-:-:S04]  /*f9e0*/  LOP3.LUT R0, R0, R3, RZ, 0xfc, !PT ;  /* 0x0000000300007212 */ /* 0x000fc800078efcff */
[----:B------:R-:W-:-:S07]  /*f9f0*/  PRMT R8, R0, 0x7610, R8 ;  /* 0x0000761000087816 */ /* 0x000fce0000000008 */
.L_x_35706:
[----:B------:R-:W-:Y:S05]  /*fa00*/  BSYNC B0 ;  /* 0x0000000000007941 */ /* 0x000fea0003800000 */
.L_x_35705:
[----:B------:R0:W-:Y:S01]  /*fa10*/  STG.E.U8 desc[UR36][R16.64], R8 ;  /* 0x0000000810007986 */ /* 0x0001e2000c101124 */
[----:B------:R-:W-:Y:S05]  /*fa20*/  BRA `(.L_x_35682) ;  /* 0x0000000000ac7947 */ /* 0x000fea0003800000 */
.L_x_35699:
        /* <DEDUP_REMOVED lines=23> */
.L_x_35681:
        /* <DEDUP_REMOVED lines=16> */
.L_x_35710:
[----:B------:R-:W-:Y:S05]  /*fca0*/  BRA `(.L_x_35682) ;  /* 0x00000000000c7947 */ /* 0x000fea0003800000 */
.L_x_35709:
[----:B------:R0:W-:Y:S01]  /*fcb0*/  STG.E.64 desc[UR36][R16.64], R2 ;  /* 0x0000000210007986 */ /* 0x0001e2000c101b24 */
[----:B------:R-:W-:Y:S05]  /*fcc0*/  BRA `(.L_x_35682) ;  /* 0x0000000000047947 */ /* 0x000fea0003800000 */
.L_x_35708:
[----:B------:R0:W-:Y:S02]  /*fcd0*/  STG.E desc[UR36][R16.64], R5 ;  /* 0x0000000510007986 */ /* 0x0001e4000c101924 */
.L_x_35682:
[----:B------:R-:W-:-:S07]  /*fce0*/  VIADD R25, R25, 0x80 ;  /* 0x0000008019197836 */ /* 0x000fce0000000000 */
.L_x_35576:
[----:B------:R-:W-:Y:S05]  /*fcf0*/  BSYNC B6 ;  /* 0x0000000000067941 */ /* 0x000fea0003800000 */
.L_x_35575:
        /* <DEDUP_REMOVED lines=383> */
.L_x_35711:
        /* <DEDUP_REMOVED lines=22> */
.L_x_35715:
[----:B------:R-:W2:Y:S02]  /*11650*/  LDG.E.U8 R2, desc[UR36][R2.64] ;  /* 0x0000002402027981 */ /* 0x000ea4000c1e1100 */
[----:B--2---:R-:W-:-:S04]  /*11660*/  ISETP.NE.AND P0, PT, R2, RZ, PT ;  /* 0x000000ff0200720c */ /* 0x004fc80003f05270 */
[----:B------:R-:W-:Y:S01]  /*11670*/  P2R R23, PR, RZ, 0x1 ;  /* 0x00000001ff177803 */ /* 0x000fe20000000000 */
[----:B------:R-:W-:Y:S08]  /*11680*/  BRA `(.L_x_35717) ;  /* 0x0000000c00c47947 */ /* 0x000ff00003800000 */
.L_x_35714:
        /* <DEDUP_REMOVED lines=11> */
.L_x_35719:
[----:B------:R-:W2:Y:S02]  /*11740*/  LDG.E R2, desc[UR36][R2.64] ;  /* 0x0000002402027981 */ /* 0x000ea4000c1e1900 */
[----:B--2---:R-:W-:-:S04]  /*11750*/  ISETP.NE.AND P0, PT, R2, RZ, PT ;  /* 0x000000ff0200720c */ /* 0x004fc80003f05270 */
[----:B------:R-:W-:Y:S01]  /*11760*/  P2R R23, PR, RZ, 0x1 ;  /* 0x00000001ff177803 */ /* 0x000fe20000000000 */
[----:B------:R-:W-:Y:S08]  /*11770*/  BRA `(.L_x_35717) ;  /* 0x0000000c00887947 */ /* 0x000ff00003800000 */
.L_x_35718:
[----:B------:R-:W2:Y:S02]  /*11780*/  LDG.E.U16 R2, desc[UR36][R2.64] ;  /* 0x0000002402027981 */ /* 0x000ea4000c1e1500 */
[----:B--2---:R-:W-:-:S04]  /*11790*/  ISETP.NE.AND P0, PT, R2, RZ, PT ;  /* 0x000000ff0200720c */ /* 0x004fc80003f05270 */
[----:B------:R-:W-:Y:S01]  /*117a0*/  P2R R23, PR, RZ, 0x1 ;  /* 0x00000001ff177803 */ /* 0x000fe20000000000 */
[----:B------:R-:W-:Y:S08]  /*117b0*/  BRA `(.L_x_35717) ;  /* 0x0000000c00787947 */ /* 0x000ff00003800000 */
.L_x_35713:
        /* <DEDUP_REMOVED lines=10> */
.L_x_35721:
[----:B------:R-:W2:Y:S02]  /*11860*/  LDG.E.U16 R0, desc[UR36][R2.64] ;  /* 0x0000002402007981 */ /* 0x000ea4000c1e1500 */
[----:B--2---:R-:W-:-:S05]  /*11870*/  HADD2.F32 R0, -RZ, R0.H0_H0 ;  /* 0x20000000ff007230 */ /* 0x004fca0000004100 */
[----:B------:R-:W-:-:S04]  /*11880*/  FSETP.NEU.FTZ.AND P0, PT, R0, RZ, PT ;  /* 0x000000ff0000720b */ /* 0x000fc80003f1d000 */
[----:B------:R-:W-:Y:S01]  /*11890*/  P2R R23, PR, RZ, 0x1 ;  /* 0x00000001ff177803 */ /* 0x000fe20000000000 */
[----:B------:R-:W-:Y:S08]  /*118a0*/  BRA `(.L_x_35717) ;  /* 0x0000000c003c7947 */ /* 0x000ff00003800000 */
.L_x_35720:
        /* <DEDUP_REMOVED lines=12> */
.L_x_35723:
        /* <DEDUP_REMOVED lines=11> */
.L_x_35722:
[----:B------:R-:W2:Y:S02]  /*11a20*/  LDG.E.64 R2, desc[UR36][R2.64] ;  /* 0x0000002402027981 */ /* 0x000ea4000c1e1b00 */
[----:B--2---:R-:W-:-:S06]  /*11a30*/  DSETP.NEU.AND P0, PT, R2, RZ, PT ;  /* 0x000000ff0200722a */ /* 0x004fcc0003f0d000 */
[----:B------:R-:W-:Y:S01]  /*11a40*/  P2R R23, PR, RZ, 0x1 ;  /* 0x00000001ff177803 */ /* 0x000fe20000000000 */
[----:B------:R-:W-:Y:S07]  /*11a50*/  BRA `(.L_x_35717) ;  /* 0x0000000800d07947 */ /* 0x000fee0003800000 */
.L_x_35712:
        /* <DEDUP_REMOVED lines=12> */
.L_x_35726:
[----:B------:R-:W2:Y:S02]  /*11b20*/  LDG.E.128 R4, desc[UR36][R2.64] ;  /* 0x0000002402047981 */ /* 0x000ea4000c1e1d00 */
[----:B--2---:R-:W-:-:S06]  /*11b30*/  DSETP.NEU.AND P0, PT, R6, RZ, PT ;  /* 0x000000ff0600722a */ /* 0x004fcc0003f0d000 */
[----:B------:R-:W-:-:S06]  /*11b40*/  DSETP.NEU.OR P0, PT, R4, RZ, P0 ;  /* 0x000000ff0400722a */ /* 0x000fcc000070d400 */
[----:B------:R-:W-:Y:S01]  /*11b50*/  P2R R23, PR, RZ, 0x1 ;  /* 0x00000001ff177803 */ /* 0x000fe20000000000 */
[----:B------:R-:W-:Y:S07]  /*11b60*/  BRA `(.L_x_35717) ;  /* 0x00000008008c7947 */ /* 0x000fee0003800000 */
.L_x_35725:
        /* <DEDUP_REMOVED lines=28> */
.L_x_35728:
        /* <DEDUP_REMOVED lines=15> */
.L_x_35727:
[----:B------:R-:W2:Y:S02]  /*11e20*/  LDG.E.U16 R0, desc[UR36][R2.64] ;  /* 0x0000002402007981 */ /* 0x000ea4000c1e1500 */
[----:B--2---:R-:W-:-:S05]  /*11e30*/  IMAD.U32 R0, R0, 0x10000, RZ ;  /* 0x0001000000007824 */ /* 0x004fca00078e00ff */
[----:B------:R-:W-:-:S04]  /*11e40*/  FSETP.NEU.FTZ.AND P0, PT, R0, RZ, PT ;  /* 0x000000ff0000720b */ /* 0x000fc80003f1d000 */
[----:B------:R-:W-:Y:S01]  /*11e50*/  P2R R23, PR, RZ, 0x1 ;  /* 0x00000001ff177803 */ /* 0x000fe20000000000 */
[----:B------:R-:W-:Y:S08]  /*11e60*/  BRA `(.L_x_35717) ;  /* 0x0000000400cc7947 */ /* 0x000ff00003800000 */
.L_x_35724:
        /* <DEDUP_REMOVED lines=12> */
.L_x_35731:
        /* <DEDUP_REMOVED lines=21> */
.L_x_35735:
[----:B------:R-:W-:Y:S05]  /*12080*/  BSYNC B1 ;  /* 0x0000000000017941 */ /* 0x000fea0003800000 */
.L_x_35734:
[----:B------:R-:W-:Y:S01]  /*12090*/  LEA R3, R0, 0x3b800000, 0x17 ;  /* 0x3b80000000037811 */ /* 0x000fe200078eb8ff */
[----:B------:R-:W-:-:S05]  /*120a0*/  IMAD.SHL.U32 R0, R2, 0x100000, RZ ;  /* 0x0010000002007824 */ /* 0x000fca00078e00ff */
[----:B------:R-:W-:-:S07]  /*120b0*/  LOP3.LUT R0, R3, R0, R4, 0xfe, !PT ;  /* 0x0000000003007212 */ /* 0x000fce00078efe04 */
.L_x_35733:
[----:B------:R-:W-:Y:S05]  /*120c0*/  BSYNC B0 ;  /* 0x0000000000007941 */ /* 0x000fea0003800000 */
.L_x_35732:
[----:B------:R-:W-:-:S04]  /*120d0*/  FSETP.NEU.FTZ.AND P0, PT, R0, RZ, PT ;  /* 0x000000ff0000720b */ /* 0x000fc80003f1d000 */
[----:B------:R-:W-:Y:S01]  /*120e0*/  P2R R23, PR, RZ, 0x1 ;  /* 0x00000001ff177803 */ /* 0x000fe20000000000 */
[----:B------:R-:W-:Y:S08]  /*120f0*/  BRA `(.L_x_35717) ;  /* 0x0000000400287947 */ /* 0x000ff00003800000 */
.L_x_35730:
        /* <DEDUP_REMOVED lines=21> */
.L_x_35739:
[----:B------:R-:W-:Y:S05]  /*12250*/  BSYNC B1 ;  /* 0x0000000000017941 */ /* 0x000fea0003800000 */
.L_x_35738:
[----:B------:R-:W-:Y:S01]  /*12260*/  LEA R3, R0, 0x37800000, 0x17 ;  /* 0x3780000000037811 */ /* 0x000fe200078eb8ff */
[----:B------:R-:W-:-:S05]  /*12270*/  IMAD.SHL.U32 R0, R2, 0x200000, RZ ;  /* 0x0020000002007824 */ /* 0x000fca00078e00ff */
[----:B------:R-:W-:-:S07]  /*12280*/  LOP3.LUT R0, R3, R0, R4, 0xfe, !PT ;  /* 0x0000000003007212 */ /* 0x000fce00078efe04 */
.L_x_35737:
[----:B------:R-:W-:Y:S05]  /*12290*/  BSYNC B0 ;  /* 0x0000000000007941 */ /* 0x000fea0003800000 */
.L_x_35736:
[----:B------:R-:W-:-:S04]  /*122a0*/  FSETP.NEU.FTZ.AND P0, PT, R0, RZ, PT ;  /* 0x000000ff0000720b */ /* 0x000fc80003f1d000 */
[----:B------:R-:W-:Y:S01]  /*122b0*/  P2R R23, PR, RZ, 0x1 ;  /* 0x00000001ff177803 */ /* 0x000fe20000000000 */
[----:B------:R-:W-:Y:S08]  /*122c0*/  BRA `(.L_x_35717) ;  /* 0x0000000000b47947 */ /* 0x000ff00003800000 */
.L_x_35729:
        /* <DEDUP_REMOVED lines=14> */
.L_x_35743:
[----:B------:R-:W-:Y:S05]  /*123b0*/  BSYNC B0 ;  /* 0x0000000000007941 */ /* 0x000fea0003800000 */
.L_x_35742:
[----:B------:R-:W-:-:S04]  /*123c0*/  FSETP.NEU.FTZ.AND P0, PT, R0, RZ, PT ;  /* 0x000000ff0000720b */ /* 0x000fc80003f1d000 */
[----:B------:R-:W-:Y:S01]  /*123d0*/  P2R R23, PR, RZ, 0x1 ;  /* 0x00000001ff177803 */ /* 0x000fe20000000000 */
[----:B------:R-:W-:Y:S08]  /*123e0*/  BRA `(.L_x_35717) ;  /* 0x00000000006c7947 */ /* 0x000ff00003800000 */
.L_x_35716:
        /* <DEDUP_REMOVED lines=16> */
.L_x_35744:
[----:B------:R-:W-:-:S04]  /*124f0*/  PLOP3.LUT P0, PT, PT, PT, PT, 0x8, 0x0 ;  /* 0x000000000000781c */ /* 0x000fc80003f0e170 */
[----:B------:R-:W-:Y:S01]  /*12500*/  P2R R23, PR, RZ, 0x1 ;  /* 0x00000001ff177803 */ /* 0x000fe20000000000 */
[----:B------:R-:W-:Y:S08]  /*12510*/  BRA `(.L_x_35717) ;  /* 0x0000000000207947 */ /* 0x000ff00003800000 */
.L_x_35741:
[----:B------:R-:W2:Y:S02]  /*12520*/  LDG.E.64 R2, desc[UR36][R2.64] ;  /* 0x0000002402027981 */ /* 0x000ea4000c1e1b00 */
[----:B--2---:R-:W-:-:S04]  /*12530*/  ISETP.NE.U32.AND P0, PT, R2, RZ, PT ;  /* 0x000000ff0200720c */ /* 0x004fc80003f05070 */
[----:B------:R-:W-:-:S04]  /*12540*/  ISETP.NE.AND.EX P0, PT, R3, RZ, PT, P0 ;  /* 0x000000ff0300720c */ /* 0x000fc80003f05300 */
[----:B------:R-:W-:Y:S01]  /*12550*/  P2R R23, PR, RZ, 0x1 ;  /* 0x00000001ff177803 */ /* 0x000fe20000000000 */
[----:B------:R-:W-:Y:S08]  /*12560*/  BRA `(.L_x_35717) ;  /* 0x00000000000c7947 */ /* 0x000ff00003800000 */
.L_x_35740:
[----:B------:R-:W2:Y:S02]  /*12570*/  LDG.E R2, desc[UR36][R2.64] ;  /* 0x0000002402027981 */ /* 0x000ea4000c1e1900 */
[----:B--2---:R-:W-:-:S04]  /*12580*/  ISETP.NE.AND P0, PT, R2, RZ, PT ;  /* 0x000000ff0200720c */ /* 0x004fc80003f05270 */
[----:B------:R-:W-:-:S09]  /*12590*/  P2R R23, PR, RZ, 0x1 ;  /* 0x00000001ff177803 */ /* 0x000fd20000000000 */
.L_x_35717:
        /* <DEDUP_REMOVED lines=18> */
.L_x_35748:
[----:B------:R0:W5:Y:S01]  /*126c0*/  LDG.E.U8 R18, desc[UR36][R2.64] ;  /* 0x0000002402127981 */ /* 0x000162000c1e1100 */
[----:B------:R-:W-:Y:S01]  /*126d0*/  IMAD.MOV.U32 R19, RZ, RZ, RZ ;  /* 0x000000ffff137224 */ /* 0x000fe200078e00ff */
[----:B------:R-:W-:Y:S06]  /*126e0*/  BRA `(.L_x_35750) ;  /* 0x0000000c00487947 */ /* 0x000fec0003800000 */
.L_x_35747:
        /* <DEDUP_REMOVED lines=8> */
.L_x_35752:
[----:B------:R-:W2:Y:S02]  /*12770*/  LDG.E R18, desc[UR36][R2.64] ;  /* 0x0000002402127981 */ /* 0x000ea4000c1e1900 */
[----:B--2---:R-:W-:Y:S01]  /*12780*/  SHF.R.S32.HI R19, RZ, 0x1f, R18 ;  /* 0x0000001fff137819 */ /* 0x004fe20000011412 */
[----:B------:R-:W-:Y:S06]  /*12790*/  BRA `(.L_x_35750) ;  /* 0x0000000c001c7947 */ /* 0x000fec0003800000 */
.L_x_35751:
[----:B------:R-:W2:Y:S02]  /*127a0*/  LDG.E.S16 R18, desc[UR36][R2.64] ;  /* 0x0000002402127981 */ /* 0x000ea4000c1e1700 */
[----:B--2---:R-:W-:Y:S01]  /*127b0*/  SHF.R.S32.HI R19, RZ, 0x1f, R18 ;  /* 0x0000001fff137819 */ /* 0x004fe20000011412 */
[----:B------:R-:W-:Y:S06]  /*127c0*/  BRA `(.L_x_35750) ;  /* 0x0000000c00107947 */ /* 0x000fec0003800000 */
.L_x_35746:
        /* <DEDUP_REMOVED lines=9> */
.L_x_35754:
[----:B------:R-:W2:Y:S02]  /*12860*/  LDG.E.U16 R2, desc[UR36][R2.64] ;  /* 0x0000002402027981 */ /* 0x000ea4000c1e1500 */
[----:B--2---:R-:W-:-:S06]  /*12870*/  HADD2.F32 R18, -RZ, R2.H0_H0 ;  /* 0x20000002ff127230 */ /* 0x004fcc0000004100 */
[----:B------:R-:W0:Y:S01]  /*12880*/  F2I.S64.TRUNC R18, R18 ;  /* 0x0000001200127311 */ /* 0x000e22000020d900 */
[----:B------:R-:W-:Y:S05]  /*12890*/  BRA `(.L_x_35750) ;  /* 0x0000000800dc7947 */ /* 0x000fea0003800000 */
.L_x_35753:
        /* <DEDUP_REMOVED lines=9> */
.L_x_35756:
[----:B------:R-:W2:Y:S02]  /*12930*/  LDG.E.U16 R2, desc[UR36][R2.64] ;  /* 0x0000002402027981 */ /* 0x000ea4000c1e1500 */
[----:B--2---:R-:W-:-:S06]  /*12940*/  HADD2.F32 R18, -RZ, R2.H0_H0 ;  /* 0x20000002ff127230 */ /* 0x004fcc0000004100 */
[----:B------:R-:W0:Y:S01]  /*12950*/  F2I.S64.TRUNC R18, R18 ;  /* 0x0000001200127311 */ /* 0x000e22000020d900 */
[----:B------:R-:W-:Y:S05]  /*12960*/  BRA `(.L_x_35750) ;  /* 0x0000000800a87947 */ /* 0x000fea0003800000 */
.L_x_35755:
[----:B------:R-:W2:Y:S02]  /*12970*/  LDG.E.64 R2, desc[UR36][R2.64] ;  /* 0x0000002402027981 */ /* 0x000ea4000c1e1b00 */
[----:B--2---:R0:W1:Y:S01]  /*12980*/  F2I.S64.F64.TRUNC R18, R2 ;  /* 0x0000000200127311 */ /* 0x004062000030d900 */
[----:B------:R-:W-:Y:S05]  /*12990*/  BRA `(.L_x_35750) ;  /* 0x00000008009c7947 */ /* 0x000fea0003800000 */
.L_x_35745:
        /* <DEDUP_REMOVED lines=13> */
.L_x_35759:
[----:B------:R-:W2:Y:S02]  /*12a70*/  LDG.E.64 R2, desc[UR36][R2.64] ;  /* 0x0000002402027981 */ /* 0x000ea4000c1e1b00 */
[----:B--2---:R0:W1:Y:S01]  /*12a80*/  F2I.S64.F64.TRUNC R18, R2 ;  /* 0x0000000200127311 */ /* 0x004062000030d900 */
[----:B------:R-:W-:Y:S05]  /*12a90*/  BRA `(.L_x_35750) ;  /* 0x00000008005c7947 */ /* 0x000fea0003800000 */
.L_x_35758:
        /* <DEDUP_REMOVED lines=27> */
.L_x_35761:
        /* <DEDUP_REMOVED lines=14> */
.L_x_35760:
[----:B------:R-:W2:Y:S02]  /*12d30*/  LDG.E.U16 R18, desc[UR36][R2.64] ;  /* 0x0000002402127981 */ /* 0x000ea4000c1e1500 */
[----:B--2---:R-:W-:-:S06]  /*12d40*/  IMAD.U32 R18, R18, 0x10000, RZ ;  /* 0x0001000012127824 */ /* 0x004fcc00078e00ff */
[----:B------:R-:W0:Y:S01]  /*12d50*/  F2I.S64.TRUNC R18, R18 ;  /* 0x0000001200127311 */ /* 0x000e22000020d900 */
[----:B------:R-:W-:Y:S05]  /*12d60*/  BRA `(.L_x_35750) ;  /* 0x0000000400a87947 */ /* 0x000fea0003800000 */
.L_x_35757:
        /* <DEDUP_REMOVED lines=11> */
.L_x_35764:
        /* <DEDUP_REMOVED lines=21> */
.L_x_35768:
[----:B------:R-:W-:Y:S05]  /*12f70*/  BSYNC B1 ;  /* 0x0000000000017941 */ /* 0x000fea0003800000 */
.L_x_35767:
[----:B------:R-:W-:Y:S01]  /*12f80*/  IMAD.SHL.U32 R2, R2, 0x100000, RZ ;  /* 0x0010000002027824 */ /* 0x000fe200078e00ff */
[----:B------:R-:W-:-:S04]  /*12f90*/  LEA R3, R0, 0x3b800000, 0x17 ;  /* 0x3b80000000037811 */ /* 0x000fc800078eb8ff */
[----:B------:R-:W-:-:S07]  /*12fa0*/  LOP3.LUT R18, R3, R2, R18, 0xfe, !PT ;  /* 0x0000000203127212 */ /* 0x000fce00078efe12 */
.L_x_35766:
[----:B------:R-:W-:Y:S05]  /*12fb0*/  BSYNC B0 ;  /* 0x0000000000007941 */ /* 0x000fea0003800000 */
.L_x_35765:
[----:B------:R-:W1:Y:S01]  /*12fc0*/  F2I.S64.TRUNC R18, R18 ;  /* 0x0000001200127311 */ /* 0x000e62000020d900 */
[----:B------:R-:W-:Y:S05]  /*12fd0*/  BRA `(.L_x_35750) ;  /* 0x00000004000c7947 */ /* 0x000fea0003800000 */
.L_x_35763:
        /* <DEDUP_REMOVED lines=21> */
.L_x_35772:
[----:B------:R-:W-:Y:S05]  /*13130*/  BSYNC B1 ;  /* 0x0000000000017941 */ /* 0x000fea0003800000 */
.L_x_35771:
[----:B------:R-:W-:Y:S01]  /*13140*/  IMAD.SHL.U32 R2, R2, 0x200000, RZ ;  /* 0x0020000002027824 */ /* 0x000fe200078e00ff */
[----:B------:R-:W-:-:S04]  /*13150*/  LEA R3, R0, 0x37800000, 0x17 ;  /* 0x3780000000037811 */ /* 0x000fc800078eb8ff */
[----:B------:R-:W-:-:S07]  /*13160*/  LOP3.LUT R18, R3, R2, R18, 0xfe, !PT ;  /* 0x0000000203127212 */ /* 0x000fce00078efe12 */
.L_x_35770:
[----:B------:R-:W-:Y:S05]  /*13170*/  BSYNC B0 ;  /* 0x0000000000007941 */ /* 0x000fea0003800000 */
.L_x_35769:
[----:B------:R-:W2:Y:S01]  /*13180*/  F2I.S64.TRUNC R18, R18 ;  /* 0x0000001200127311 */ /* 0x000ea2000020d900 */
[----:B------:R-:W-:Y:S05]  /*13190*/  BRA `(.L_x_35750) ;  /* 0x00000000009c7947 */ /* 0x000fea0003800000 */
.L_x_35762:
        /* <DEDUP_REMOVED lines=14> */
.L_x_35776:
[----:B------:R-:W-:Y:S05]  /*13280*/  BSYNC B0 ;  /* 0x0000000000007941 */ /* 0x000fea0003800000 */
.L_x_35775:
[----:B------:R-:W0:Y:S01]  /*13290*/  F2I.S64.TRUNC R18, R18 ;  /* 0x0000001200127311 */ /* 0x000e22000020d900 */
[----:B------:R-:W-:Y:S05]  /*132a0*/  BRA `(.L_x_35750) ;  /* 0x0000000000587947 */ /* 0x000fea0003800000 */
.L_x_35749:
        /* <DEDUP_REMOVED lines=16> */
.L_x_35777:
[----:B------:R-:W-:Y:S01]  /*133b0*/  CS2R R18, SRZ ;  /* 0x0000000000127805 */ /* 0x000fe2000001ff00 */
[----:B------:R-:W-:Y:S06]  /*133c0*/  BRA `(.L_x_35750) ;  /* 0x0000000000107947 */ /* 0x000fec0003800000 */
.L_x_35774:
[----:B------:R4:W5:Y:S01]  /*133d0*/  LDG.E.64 R18, desc[UR36][R2.64] ;  /* 0x0000002402127981 */ /* 0x000962000c1e1b00 */
[----:B------:R-:W-:Y:S05]  /*133e0*/  BRA `(.L_x_35750) ;  /* 0x0000000000087947 */ /* 0x000fea0003800000 */
.L_x_35773:
[----:B------:R3:W5:Y:S01]  /*133f0*/  LDG.E R18, desc[UR36][R2.64] ;  /* 0x0000002402127981 */ /* 0x000762000c1e1900 */
[----:B------:R-:W-:-:S07]  /*13400*/  IMAD.MOV.U32 R19, RZ, RZ, RZ ;  /* 0x000000ffff137224 */ /* 0x000fce00078e00ff */
.L_x_35750:
        /* <DEDUP_REMOVED lines=18> */
.L_x_35781:
[----:B------:R0:W5:Y:S01]  /*13530*/  LDG.E.U8 R2, desc[UR36][R4.64] ;  /* 0x0000002404027981 */ /* 0x000162000c1e1100 */
[----:B------:R-:W-:Y:S01]  /*13540*/  IMAD.MOV.U32 R3, RZ, RZ, RZ ;  /* 0x000000ffff037224 */ /* 0x000fe200078e00ff */
[----:B------:R-:W-:Y:S06]  /*13550*/  BRA `(.L_x_35783) ;  /* 0x0000000c00487947 */ /* 0x000fec0003800000 */
.L_x_35780:
        /* <DEDUP_REMOVED lines=8> */
.L_x_35785:
[----:B------:R-:W3:Y:S02]  /*135e0*/  LDG.E R2, desc[UR36][R4.64] ;  /* 0x0000002404027981 */ /* 0x000ee4000c1e1900 */
[----:B---3--:R-:W-:Y:S01]  /*135f0*/  SHF.R.S32.HI R3, RZ, 0x1f, R2 ;  /* 0x0000001fff037819 */ /* 0x008fe20000011402 */
[----:B------:R-:W-:Y:S06]  /*13600*/  BRA `(.L_x_35783) ;  /* 0x0000000c001c7947 */ /* 0x000fec0003800000 */
.L_x_35784:
[----:B------:R-:W3:Y:S02]  /*13610*/  LDG.E.S16 R2, desc[UR36][R4.64] ;  /* 0x0000002404027981 */ /* 0x000ee4000c1e1700 */
[----:B---3--:R-:W-:Y:S01]  /*13620*/  SHF.R.S32.HI R3, RZ, 0x1f, R2 ;  /* 0x0000001fff037819 */ /* 0x008fe20000011402 */
[----:B------:R-:W-:Y:S06]  /*13630*/  BRA `(.L_x_35783) ;  /* 0x0000000c00107947 */ /* 0x000fec0003800000 */
.L_x_35779:
        /* <DEDUP_REMOVED lines=9> */
.L_x_35787:
[----:B------:R-:W3:Y:S02]  /*136d0*/  LDG.E.U16 R4, desc[UR36][R4.64] ;  /* 0x0000002404047981 */ /* 0x000ee4000c1e1500 */
[----:B---3--:R-:W-:-:S06]  /*136e0*/  HADD2.F32 R2, -RZ, R4.H0_H0 ;  /* 0x20000004ff027230 */ /* 0x008fcc0000004100 */
[----:B------:R-:W0:Y:S01]  /*136f0*/  F2I.S64.TRUNC R2, R2 ;  /* 0x0000000200027311 */ /* 0x000e22000020d900 */
[----:B------:R-:W-:Y:S05]  /*13700*/  BRA `(.L_x_35783) ;  /* 0x0000000800dc7947 */ /* 0x000fea0003800000 */
.L_x_35786:
        /* <DEDUP_REMOVED lines=9> */
.L_x_35789:
[----:B------:R-:W3:Y:S02]  /*137a0*/  LDG.E.U16 R4, desc[UR36][R4.64] ;  /* 0x0000002404047981 */ /* 0x000ee4000c1e1500 */
[----:B---3--:R-:W-:-:S06]  /*137b0*/  HADD2.F32 R2, -RZ, R4.H0_H0 ;  /* 0x20000004ff027230 */ /* 0x008fcc0000004100 */
[----:B------:R-:W0:Y:S01]  /*137c0*/  F2I.S64.TRUNC R2, R2 ;  /* 0x0000000200027311 */ /* 0x000e22000020d900 */
[----:B------:R-:W-:Y:S05]  /*137d0*/  BRA `(.L_x_35783) ;  /* 0x0000000800a87947 */ /* 0x000fea0003800000 */
.L_x_35788:
[----:B------:R-:W3:Y:S02]  /*137e0*/  LDG.E.64 R2, desc[UR36][R4.64] ;  /* 0x0000002404027981 */ /* 0x000ee4000c1e1b00 */
[----:B---3--:R-:W0:Y:S01]  /*137f0*/  F2I.S64.F64.TRUNC R2, R2 ;  /* 0x0000000200027311 */ /* 0x008e22000030d900 */
[----:B------:R-:W-:Y:S05]  /*13800*/  BRA `(.L_x_35783) ;  /* 0x00000008009c7947 */ /* 0x000fea0003800000 */
.L_x_35778:
        /* <DEDUP_REMOVED lines=13> */
.L_x_35792:
[----:B------:R-:W3:Y:S02]  /*138e0*/  LDG.E.64 R2, desc[UR36][R4.64] ;  /* 0x0000002404027981 */ /* 0x000ee4000c1e1b00 */
[----:B---3--:R-:W0:Y:S01]  /*138f0*/  F2I.S64.F64.TRUNC R2, R2 ;  /* 0x0000000200027311 */ /* 0x008e22000030d900 */
[----:B------:R-:W-:Y:S05]  /*13900*/  BRA `(.L_x_35783) ;  /* 0x00000008005c7947 */ /* 0x000fea0003800000 */
.L_x_35791:
        /* <DEDUP_REMOVED lines=27> */
.L_x_35794:
        /* <DEDUP_REMOVED lines=14> */
.L_x_35793:
[----:B------:R-:W3:Y:S02]  /*13ba0*/  LDG.E.U16 R2, desc[UR36][R4.64] ;  /* 0x0000002404027981 */ /* 0x000ee4000c1e1500 */
[----:B---3--:R-:W-:-:S06]  /*13bb0*/  IMAD.U32 R2, R2, 0x10000, RZ ;  /* 0x0001000002027824 */ /* 0x008fcc00078e00ff */
[----:B------:R-:W4:Y:S01]  /*13bc0*/  F2I.S64.TRUNC R2, R2 ;  /* 0x0000000200027311 */ /* 0x000f22000020d900 */
[----:B------:R-:W-:Y:S05]  /*13bd0*/  BRA `(.L_x_35783) ;  /* 0x0000000400a87947 */ /* 0x000fea0003800000 */
.L_x_35790:
        /* <DEDUP_REMOVED lines=11> */
.L_x_35797:
        /* <DEDUP_REMOVED lines=21> */
.L_x_35801:
[----:B------:R-:W-:Y:S05]  /*13de0*/  BSYNC B1 ;  /* 0x0000000000017941 */ /* 0x000fea0003800000 */
.L_x_35800:
[----:B------:R-:W-:Y:S01]  /*13df0*/  IMAD.SHL.U32 R2, R2, 0x100000, RZ ;  /* 0x0010000002027824 */ /* 0x000fe200078e00ff */
[----:B------:R-:W-:-:S04]  /*13e00*/  LEA R3, R0, 0x3b800000, 0x17 ;  /* 0x3b80000000037811 */ /* 0x000fc800078eb8ff */
[----:B------:R-:W-:-:S07]  /*13e10*/  LOP3.LUT R2, R3, R2, R4, 0xfe, !PT ;  /* 0x0000000203027212 */ /* 0x000fce00078efe04 */
.L_x_35799:
[----:B------:R-:W-:Y:S05]  /*13e20*/  BSYNC B0 ;  /* 0x0000000000007941 */ /* 0x000fea0003800000 */
.L_x_35798:
[----:B------:R-:W0:Y:S01]  /*13e30*/  F2I.S64.TRUNC R2, R2 ;  /* 0x0000000200027311 */ /* 0x000e22000020d900 */
[----:B------:R-:W-:Y:S05]  /*13e40*/  BRA `(.L_x_35783) ;  /* 0x00000004000c7947 */ /* 0x000fea0003800000 */
.L_x_35796:
        /* <DEDUP_REMOVED lines=21> */
.L_x_35805:
[----:B------:R-:W-:Y:S05]  /*13fa0*/  BSYNC B1 ;  /* 0x0000000000017941 */ /* 0x000fea0003800000 */
.L_x_35804:
[----:B------:R-:W-:Y:S01]  /*13fb0*/  IMAD.SHL.U32 R2, R2, 0x200000, RZ ;  /* 0x0020000002027824 */ /* 0x000fe200078e00ff */
[----:B------:R-:W-:-:S04]  /*13fc0*/  LEA R3, R0, 0x37800000, 0x17 ;  /* 0x3780000000037811 */ /* 0x000fc800078eb8ff */
[----:B------:R-:W-:-:S07]  /*13fd0*/  LOP3.LUT R2, R3, R2, R4, 0xfe, !PT ;  /* 0x0000000203027212 */ /* 0x000fce00078efe04 */
.L_x_35803:
[----:B------:R-:W-:Y:S05]  /*13fe0*/  BSYNC B0 ;  /* 0x0000000000007941 */ /* 0x000fea0003800000 */
.L_x_35802:
[----:B------:R-:W0:Y:S01]  /*13ff0*/  F2I.S64.TRUNC R2, R2 ;  /* 0x0000000200027311 */ /* 0x000e22000020d900 */
[----:B------:R-:W-:Y:S05]  /*14000*/  BRA `(.L_x_35783) ;  /* 0x00000000009c7947 */ /* 0x000fea0003800000 */
.L_x_35795:
        /* <DEDUP_REMOVED lines=14> */
.L_x_35809:
[----:B------:R-:W-:Y:S05]  /*140f0*/  BSYNC B0 ;  /* 0x0000000000007941 */ /* 0x000fea0003800000 */
.L_x_35808:
[----:B------:R-:W0:Y:S01]  /*14100*/  F2I.S64.TRUNC R2, R2 ;  /* 0x0000000200027311 */ /* 0x000e22000020d900 */
[----:B------:R-:W-:Y:S05]  /*14110*/  BRA `(.L_x_35783) ;  /* 0x0000000000587947 */ /* 0x000fea0003800000 */
.L_x_35782:
        /* <DEDUP_REMOVED lines=16> */
.L_x_35810:
[----:B------:R-:W-:Y:S01]  /*14220*/  CS2R R2, SRZ ;  /* 0x0000000000027805 */ /* 0x000fe2000001ff00 */
[----:B------:R-:W-:Y:S06]  /*14230*/  BRA `(.L_x_35783) ;  /* 0x0000000000107947 */ /* 0x000fec0003800000 */
.L_x_35807:
[----:B------:R0:W5:Y:S01]  /*14240*/  LDG.E.64 R2, desc[UR36][R4.64] ;  /* 0x0000002404027981 */ /* 0x000162000c1e1b00 */
[----:B------:R-:W-:Y:S05]  /*14250*/  BRA `(.L_x_35783) ;  /* 0x0000000000087947 */ /* 0x000fea0003800000 */
.L_x_35806:
[----:B------:R0:W5:Y:S01]  /*14260*/  LDG.E R2, desc[UR36][R4.64] ;  /* 0x0000002404027981 */ /* 0x000162000c1e1900 */
[----:B------:R-:W-:-:S07]  /*14270*/  IMAD.MOV.U32 R3, RZ, RZ, RZ ;  /* 0x000000ffff037224 */ /* 0x000fce00078e00ff */
.L_x_35783:
        /* <DEDUP_REMOVED lines=18> */
.L_x_35814:
[----:B------:R-:W-:Y:S01]  /*143a0*/  STG.E.U8 desc[UR36][R16.64], R5 ;  /* 0x0000000510007986 */ /* 0x000fe2000c101124 */
[----:B------:R-:W-:Y:S05]  /*143b0*/  EXIT ;  /* 0x000000000000794d */ /* 0x000fea0003800000 */
.L_x_35813:
        /* <DEDUP_REMOVED lines=8> */
.L_x_35817:
[----:B------:R-:W-:Y:S01]  /*14440*/  STG.E desc[UR36][R16.64], R5 ;  /* 0x0000000510007986 */ /* 0x000fe2000c101924 */
[----:B------:R-:W-:Y:S05]  /*14450*/  EXIT ;  /* 0x000000000000794d */ /* 0x000fea0003800000 */
.L_x_35816:
[----:B------:R-:W-:Y:S01]  /*14460*/  STG.E.U16 desc[UR36][R16.64], R5 ;  /* 0x0000000510007986 */ /* 0x000fe2000c101524 */
[----:B------:R-:W-:Y:S05]  /*14470*/  EXIT ;  /* 0x000000000000794d */ /* 0x000fea0003800000 */
.L_x_35812:
        /* <DEDUP_REMOVED lines=9> */
.L_x_35819:
[----:B------:R-:W0:Y:S02]  /*14510*/  I2F.S64 R0, R2 ;  /* 0x0000000200007312 */ /* 0x000e240000301400 */
[----:B0-----:R-:W-:-:S05]  /*14520*/  F2FP.F16.F32.PACK_AB R0, RZ, R0 ;  /* 0x00000000ff00723e */ /* 0x001fca00000000ff */
[----:B------:R-:W-:Y:S01]  /*14530*/  STG.E.U16 desc[UR36][R16.64], R0 ;  /* 0x0000000010007986 */ /* 0x000fe2000c101524 */
[----:B------:R-:W-:Y:S05]  /*14540*/  EXIT ;  /* 0x000000000000794d */ /* 0x000fea0003800000 */
.L_x_35818:
        /* <DEDUP_REMOVED lines=10> */
.L_x_35821:
[----:B------:R-:W0:Y:S02]  /*145f0*/  I2F.S64 R2, R2 ;  /* 0x0000000200027312 */ /* 0x000e240000301400 */
[----:B0-----:R-:W-:-:S04]  /*14600*/  F2FP.F16.F32.PACK_AB R3, RZ, R2 ;  /* 0x00000002ff03723e */ /* 0x001fc800000000ff */
[----:B------:R-:W-:-:S05]  /*14610*/  PRMT R3, R3, 0x5410, RZ ;  /* 0x0000541003037816 */ /* 0x000fca00000000ff */
[----:B------:R-:W-:Y:S01]  /*14620*/  STG.E desc[UR36][R16.64], R3 ;  /* 0x0000000310007986 */ /* 0x000fe2000c101924 */
[----:B------:R-:W-:Y:S05]  /*14630*/  EXIT ;  /* 0x000000000000794d */ /* 0x000fea0003800000 */
.L_x_35820:
[----:B------:R-:W0:Y:S02]  /*14640*/  I2F.F64.S64 R2, R2 ;  /* 0x0000000200027312 */ /* 0x000e240000301c00 */
[----:B0-----:R-:W-:Y:S01]  /*14650*/  STG.E.64 desc[UR36][R16.64], R2 ;  /* 0x0000000210007986 */ /* 0x001fe2000c101b24 */
[----:B------:R-:W-:Y:S05]  /*14660*/  EXIT ;  /* 0x000000000000794d */ /* 0x000fea0003800000 */
.L_x_35811:
        /* <DEDUP_REMOVED lines=13> */
.L_x_35824:
[----:B------:R-:W0:Y:S01]  /*14740*/  I2F.F64.S64 R4, R2 ;  /* 0x0000000200047312 */ /* 0x000e220000301c00 */
[----:B------:R-:W-:-:S05]  /*14750*/  CS2R R6, SRZ ;  /* 0x0000000000067805 */ /* 0x000fca000001ff00 */
[----:B0-----:R-:W-:Y:S01]  /*14760*/  STG.E.128 desc[UR36][R16.64], R4 ;  /* 0x0000000410007986 */ /* 0x001fe2000c101d24 */
[----:B------:R-:W-:Y:S05]  /*14770*/  EXIT ;  /* 0x000000000000794d */ /* 0x000fea0003800000 */
.L_x_35823:
        /* <DEDUP_REMOVED lines=21> */
.L_x_35828:
[----:B------:R-:W-:Y:S05]  /*148d0*/  BSYNC B0 ;  /* 0x0000000000007941 */ /* 0x000fea0003800000 */
.L_x_35827:
[----:B------:R-:W-:-:S05]  /*148e0*/  LOP3.LUT R5, R0, R5, RZ, 0xfc, !PT ;  /* 0x0000000500057212 */ /* 0x000fca00078efcff */
[----:B------:R-:W-:Y:S01]  /*148f0*/  STG.E.U8 desc[UR36][R16.64], R5 ;  /* 0x0000000510007986 */ /* 0x000fe2000c101124 */
[----:B------:R-:W-:Y:S05]  /*14900*/  EXIT ;  /* 0x000000000000794d */ /* 0x000fea0003800000 */
.L_x_35826:
        /* <DEDUP_REMOVED lines=13> */
.L_x_35830:
[----:B------:R-:W-:Y:S01]  /*149e0*/  IMAD.MOV.U32 R0, RZ, RZ, 0x7f ;  /* 0x0000007fff007424 */ /* 0x000fe200078e00ff */
[----:B------:R-:W-:-:S04]  /*149f0*/  ISETP.GT.U32.AND P0, PT, R4, 0x7f800000, PT ;  /* 0x7f8000000400780c */ /* 0x000fc80003f04070 */
[----:B------:R-:W-:-:S09]  /*14a00*/  SEL R0, R0, 0x7c, P0 ;  /* 0x0000007c00007807 */ /* 0x000fd20000000000 */
.L_x_35831:
[----:B------:R-:W-:Y:S05]  /*14a10*/  BSYNC B0 ;  /* 0x0000000000007941 */ /* 0x000fea0003800000 */
.L_x_35829:
[----:B------:R-:W-:-:S04]  /*14a20*/  LOP3.LUT R2, R3, 0x80000000, RZ, 0xc0, !PT ;  /* 0x8000000003027812 */ /* 0x000fc800078ec0ff */
[----:B------:R-:W-:-:S04]  /*14a30*/  SHF.R.U32.HI R3, RZ, 0x18, R2 ;  /* 0x00000018ff037819 */ /* 0x000fc80000011602 */
[----:B------:R-:W-:-:S05]  /*14a40*/  LOP3.LUT R3, R0, R3, RZ, 0xfc, !PT ;  /* 0x0000000300037212 */ /* 0x000fca00078efcff */
[----:B------:R-:W-:Y:S01]  /*14a50*/  STG.E.U8 desc[UR36][R16.64], R3 ;  /* 0x0000000310007986 */ /* 0x000fe2000c101124 */
[----:B------:R-:W-:Y:S05]  /*14a60*/  EXIT ;  /* 0x000000000000794d */ /* 0x000fea0003800000 */
.L_x_35825:
[----:B------:R-:W0:Y:S02]  /*14a70*/  I2F.S64 R0, R2 ;  /* 0x0000000200007312 */ /* 0x000e240000301400 */
[----:B0-----:R-:W-:-:S05]  /*14a80*/  F2FP.BF16.F32.PACK_AB R0, RZ, R0 ;  /* 0x00000000ff00723e */ /* 0x001fca00000010ff */
[----:B------:R-:W-:Y:S01]  /*14a90*/  STG.E.U16 desc[UR36][R16.64], R0 ;  /* 0x0000000010007986 */ /* 0x000fe2000c101524 */
[----:B------:R-:W-:Y:S05]  /*14aa0*/  EXIT ;  /* 0x000000000000794d */ /* 0x000fea0003800000 */
.L_x_35822:
        /* <DEDUP_REMOVED lines=10> */
.L_x_35834:
        /* <DEDUP_REMOVED lines=17> */
.L_x_35837:
[----:B------:R-:W-:-:S04]  /*14c60*/  LOP3.LUT R2, R3, 0x80000000, RZ, 0xc0, !PT ;  /* 0x8000000003027812 */ /* 0x000fc800078ec0ff */
[----:B------:R-:W-:-:S04]  /*14c70*/  SHF.R.U32.HI R3, RZ, 0x18, R2 ;  /* 0x00000018ff037819 */ /* 0x000fc80000011602 */
[----:B------:R-:W-:-:S04]  /*14c80*/  LOP3.LUT R0, R0, R3, RZ, 0xfc, !PT ;  /* 0x0000000300007212 */ /* 0x000fc800078efcff */
[----:B------:R-:W-:-:S07]  /*14c90*/  PRMT R8, R0, 0x7610, R8 ;  /* 0x0000761000087816 */ /* 0x000fce0000000008 */
.L_x_35836:
[----:B------:R-:W-:Y:S05]  /*14ca0*/  BSYNC B0 ;  /* 0x0000000000007941 */ /* 0x000fea0003800000 */
.L_x_35835:
[----:B------:R-:W-:Y:S01]  /*14cb0*/  STG.E.U8 desc[UR36][R16.64], R8 ;  /* 0x0000000810007986 */ /* 0x000fe2000c101124 */
[----:B------:R-:W-:Y:S05]  /*14cc0*/  EXIT ;  /* 0x000000000000794d */ /* 0x000fea0003800000 */
.L_x_35833:
        /* <DEDUP_REMOVED lines=17> */
.L_x_35840:
[----:B------:R-:W-:-:S04]  /*14de0*/  LOP3.LUT R2, R3, 0x80000000, RZ, 0xc0, !PT ;  /* 0x8000000003027812 */ /* 0x000fc800078ec0ff */
[----:B------:R-:W-:-:S04]  /*14df0*/  SHF.R.U32.HI R3, RZ, 0x18, R2 ;  /* 0x00000018ff037819 */ /* 0x000fc80000011602 */
[----:B------:R-:W-:-:S04]  /*14e00*/  LOP3.LUT R0, R0, R3, RZ, 0xfc, !PT ;  /* 0x0000000300007212 */ /* 0x000fc800078efcff */
[----:B------:R-:W-:-:S07]  /*14e10*/  PRMT R8, R0, 0x7610, R8 ;  /* 0x0000761000087816 */ /* 0x000fce0000000008 */
.L_x_35839:
[----:B------:R-:W-:Y:S05]  /*14e20*/  BSYNC B0 ;  /* 0x0000000000007941 */ /* 0x000fea0003800000 */
.L_x_35838:
[----:B------:R-:W-:Y:S01]  /*14e30*/  STG.E.U8 desc[UR36][R16.64], R8 ;  /* 0x0000000810007986 */ /* 0x000fe2000c101124 */
[----:B------:R-:W-:Y:S05]  /*14e40*/  EXIT ;  /* 0x000000000000794d */ /* 0x000fea0003800000 */
.L_x_35832:
        /* <DEDUP_REMOVED lines=23> */
.L_x_35815:
        /* <DEDUP_REMOVED lines=16> */
.L_x_35843:
[----:B------:R-:W-:Y:S05]  /*150c0*/  EXIT ;  /* 0x000000000000794d */ /* 0x000fea0003800000 */
.L_x_35842:
[----:B------:R-:W-:Y:S01]  /*150d0*/  STG.E.64 desc[UR36][R16.64], R2 ;  /* 0x0000000210007986 */ /* 0x000fe2000c101b24 */
[----:B------:R-:W-:Y:S05]  /*150e0*/  EXIT ;  /* 0x000000000000794d */ /* 0x000fea0003800000 */
.L_x_35841:
[----:B------:R-:W-:Y:S01]  /*150f0*/  STG.E desc[UR36][R16.64], R5 ;  /* 0x0000000510007986 */ /* 0x000fe2000c101924 */
[----:B------:R-:W-:Y:S05]  /*15100*/  EXIT ;  /* 0x000000000000794d */ /* 0x000fea0003800000 */
.L_x_35844:
        /* <DEDUP_REMOVED lines=15> */
.L_x_44627:


//--------------------- .text._ZN2at6native27unrolled_elementwise_kernelIZZZNS0_49_GLOBAL__N__657f93f7_16_TensorCompare_cu_71e06f4e17where_kernel_implERNS_14TensorIteratorEENKUlvE_clEvENKUlvE6_clEvEUlbllE_St5arrayIPcLm4EELi4E23TrivialOffsetCalculatorILi3EjESB_ILi1EjENS0_6memory12LoadWithCastILi3EEENSE_13StoreWithCastILi1EEEEEviT_T0_T2_T3_T4_T5_ --------------------------
	.section	.text._ZN2at6native27unrolled_elementwise_kernelIZZZNS0_49_GLOBAL__N__657f93f7_16_TensorCompare_cu_71e06f4e17where_kernel_implERNS_14TensorIteratorEENKUlvE_clEvENKUlvE6_clEvEUlbllE_St5arrayIPcLm4EELi4E23TrivialOffsetCalculatorILi3EjESB_ILi1EjENS0_6memory12LoadWithCastILi3EEENSE_13StoreWithCastILi1EEEEEviT_T0_T2_T3_T4_T5_,"ax",@progbits
	.align	128
        .global         _ZN2at6native27unrolled_elementwise_kernelIZZZNS0_49_GLOBAL__N__657f93f7_16_TensorCompare_cu_71e06f4e17where_kernel_implERNS_14TensorIteratorEENKUlvE_clEvENKUlvE6_clEvEUlbllE_St5arrayIPcLm4EELi4E23TrivialOffsetCalculatorILi3EjESB_ILi1EjENS0_6memory12LoadWithCastILi3EEENSE_13StoreWithCastILi1EEEEEviT_T0_T2_T3_T4_T5_
        .type           _ZN2at6native27unrolled_elementwise_kernelIZZZNS0_49_GLOBAL__N__657f93f7_16_TensorCompare_cu_71e06f4e17where_kernel_implERNS_14TensorIteratorEENKUlvE_clEvENKUlvE6_clEvEUlbllE_St5arrayIPcLm4EELi4E23TrivialOffsetCalculatorILi3EjESB_ILi1EjENS0_6memory12LoadWithCastILi3EEENSE_13StoreWithCastILi1EEEEEviT_T0_T2_T3_T4_T5_,@function
        .size           _ZN2at6native27unrolled_elementwise_kernelIZZZNS0_49_GLOBAL__N__657f93f7_16_TensorCompare_cu_71e06f4e17where_kernel_implERNS_14TensorIteratorEENKUlvE_clEvENKUlvE6_clEvEUlbllE_St5arrayIPcLm4EELi4E23TrivialOffsetCalculatorILi3EjESB_ILi1EjENS0_6memory12LoadWithCastILi3EEENSE_13StoreWithCastILi1EEEEEviT_T0_T2_T3_T4_T5_,(.L_x_44628 - _ZN2at6native27unrolled_elementwise_kernelIZZZNS0_49_GLOBAL__N__657f93f7_16_TensorCompare_cu_71e06f4e17where_kernel_implERNS_14TensorIteratorEENKUlvE_clEvENKUlvE6_clEvEUlbllE_St5arrayIPcLm4EELi4E23TrivialOffsetCalculatorILi3EjESB_ILi1EjENS0_6memory12LoadWithCastILi3EEENSE_13StoreWithCastILi1EEEEEviT_T0_T2_T3_T4_T5_)
        .other          _ZN2at6native27unrolled_elementwise_kernelIZZZNS0_49_GLOBAL__N__657f93f7_16_TensorCompare_cu_71e06f4e17where_kernel_implERNS_14TensorIteratorEENKUlvE_clEvENKUlvE6_clEvEUlbllE_St5arrayIPcLm4EELi4E23TrivialOffsetCalculatorILi3EjESB_ILi1EjENS0_6memory12LoadWithCastILi3EEENSE_13StoreWithCastILi1EEEEEviT_T0_T2_T3_T4_T5_,@"STO_CUDA_ENTRY STV_DEFAULT"
_ZN2at6native27unrolled_elementwise_kernelIZZZNS0_49_GLOBAL__N__657f93f7_16_TensorCompare_cu_71e06f4e17where_kernel_implERNS_14TensorIteratorEENKUlvE_clEvENKUlvE6_clEvEUlbllE_St5arrayIPcLm4EELi4E23TrivialOffsetCalculatorILi3EjESB_ILi1EjENS0_6memory12LoadWithCastILi3EEENSE_13StoreWithCastILi1EEEEEviT_T0_T2_T3_T4_T5_:
.text._ZN2at6native27unrolled_elementwise_kernelIZZZNS0_49_GLOBAL__N__657f93f7_16_TensorCompare_cu_71e06f4e17where_kernel_implERNS_14TensorIteratorEENKUlvE_clEvENKUlvE6_clEvEUlbllE_St5arrayIPcLm4EELi4E23TrivialOffsetCalculatorILi3EjESB_ILi1EjENS0_6memory12LoadWithCastILi3EEENSE_13StoreWithCastILi1EEEEEviT_T0_T2_T3_T4_T5_:
        /* <DEDUP_REMOVED lines=40> */
.L_x_35850:
[----:B------:R-:W2:Y:S02]  /*0280*/  LDG.E.U8 R2, desc[UR36][R2.64] ;  /* 0x0000002402027981 */ /* 0x000ea4000c1e1100 */
[----:B--2---:R-:W-:-:S04]  /*0290*/  ISETP.NE.AND P0, PT, R2, RZ, PT ;  /* 0x000000ff0200720c */ /* 0x004fc80003f05270 */
[----:B------:R-:W-:Y:S01]  /*02a0*/  P2R R16, PR, RZ, 0x1 ;  /* 0x00000001ff107803 */ /* 0x000fe20000000000 */
[----:B------:R-:W-:Y:S08]  /*02b0*/  BRA `(.L_x_35852) ;  /* 0x0000000c00c47947 */ /* 0x000ff00003800000 */
.L_x_35849:
        /* <DEDUP_REMOVED lines=11> */
.L_x_35854:
[----:B------:R-:W2:Y:S02]  /*0370*/  LDG.E R2, desc[UR36][R2.64] ;  /* 0x0000002402027981 */ /* 0x000ea4000c1e1900 */
[----:B--2---:R-:W-:-:S04]  /*0380*/  ISETP.NE.AND P0, PT, R2, RZ, PT ;  /* 0x000000ff0200720c */ /* 0x004fc80003f05270 */
[----:B------:R-:W-:Y:S01]  /*0390*/  P2R R16, PR, RZ, 0x1 ;  /* 0x00000001ff107803 */ /* 0x000fe20000000000 */
[----:B------:R-:W-:Y:S08]  /*03a0*/  BRA `(.L_x_35852) ;  /* 0x0000000c00887947 */ /* 0x000ff00003800000 */
.L_x_35853:
[----:B------:R-:W2:Y:S02]  /*03b0*/  LDG.E.U16 R2, desc[UR36][R2.64] ;  /* 0x0000002402027981 */ /* 0x000ea4000c1e1500 */
[----:B--2---:R-:W-:-:S04]  /*03c0*/  ISETP.NE.AND P0, PT, R2, RZ, PT ;  /* 0x000000ff0200720c */ /* 0x004fc80003f05270 */
[----:B------:R-:W-:Y:S01]  /*03d0*/  P2R R16, PR, RZ, 0x1 ;  /* 0x00000001ff107803 */ /* 0x000fe20000000000 */
[----:B------:R-:W-:Y:S08]  /*03e0*/  BRA `(.L_x_35852) ;  /* 0x0000000c00787947 */ /* 0x000ff00003800000 */
.L_x_35848:
        /* <DEDUP_REMOVED lines=10> */
.L_x_35856:
[----:B------:R-:W2:Y:S02]  /*0490*/  LDG.E.U16 R0, desc[UR36][R2.64] ;  /* 0x0000002402007981 */ /* 0x000ea4000c1e1500 */
[----:B--2---:R-:W-:-:S05]  /*04a0*/  HADD2.F32 R0, -RZ, R0.H0_H0 ;  /* 0x20000000ff007230 */ /* 0x004fca0000004100 */
[----:B------:R-:W-:-:S04]  /*04b0*/  FSETP.NEU.FTZ.AND P0, PT, R0, RZ, PT ;  /* 0x000000ff0000720b */ /* 0x000fc80003f1d000 */
[----:B------:R-:W-:Y:S01]  /*04c0*/  P2R R16, PR, RZ, 0x1 ;  /* 0x00000001ff107803 */ /* 0x000fe20000000000 */
[----:B------:R-:W-:Y:S08]  /*04d0*/  BRA `(.L_x_35852) ;  /* 0x0000000c003c7947 */ /* 0x000ff00003800000 */
.L_x_35855:
        /* <DEDUP_REMOVED lines=12> */
.L_x_35858:
        /* <DEDUP_REMOVED lines=11> */
.L_x_35857:
[----:B------:R-:W2:Y:S02]  /*0650*/  LDG.E.64 R2, desc[UR36][R2.64] ;  /* 0x0000002402027981 */ /* 0x000ea4000c1e1b00 */
[----:B--2---:R-:W-:-:S06]  /*0660*/  DSETP.NEU.AND P0, PT, R2, RZ, PT ;  /* 0x000000ff0200722a */ /* 0x004fcc0003f0d000 */
[----:B------:R-:W-:Y:S01]  /*0670*/  P2R R16, PR, RZ, 0x1 ;  /* 0x00000001ff107803 */ /* 0x000fe20000000000 */
[----:B------:R-:W-:Y:S07]  /*0680*/  BRA `(.L_x_35852) ;  /* 0x0000000800d07947 */ /* 0x000fee0003800000 */
.L_x_35847:
        /* <DEDUP_REMOVED lines=12> */
.L_x_35861:
[----:B------:R-:W2:Y:S02]  /*0750*/  LDG.E.128 R4, desc[UR36][R2.64] ;  /* 0x0000002402047981 */ /* 0x000ea4000c1e1d00 */
[----:B--2---:R-:W-:-:S06]  /*0760*/  DSETP.NEU.AND P0, PT, R6, RZ, PT ;  /* 0x000000ff0600722a */ /* 0x004fcc0003f0d000 */
[----:B------:R-:W-:-:S06]  /*0770*/  DSETP.NEU.OR P0, PT, R4, RZ, P0 ;  /* 0x000000ff0400722a */ /* 0x000fcc000070d400 */
[----:B------:R-:W-:Y:S01]  /*0780*/  P2R R16, PR, RZ, 0x1 ;  /* 0x00000001ff107803 */ /* 0x000fe20000000000 */
[----:B------:R-:W-:Y:S07]  /*0790*/  BRA `(.L_x_35852) ;  /* 0x00000008008c7947 */ /* 0x000fee0003800000 */
.L_x_35860:
        /* <DEDUP_REMOVED lines=28> */
.L_x_35863:
        /* <DEDUP_REMOVED lines=15> */
.L_x_35862:
[----:B------:R-:W2:Y:S02]  /*0a50*/  LDG.E.U16 R0, desc[UR36][R2.64] ;  /* 0x0000002402007981 */ /* 0x000ea4000c1e1500 */
[----:B--2---:R-:W-:-:S05]  /*0a60*/  IMAD.U32 R0, R0, 0x10000, RZ ;  /* 0x0001000000007824 */ /* 0x004fca00078e00ff */
[----:B------:R-:W-:-:S04]  /*0a70*/  FSETP.NEU.FTZ.AND P0, PT, R0, RZ, PT ;  /* 0x000000ff0000720b */ /* 0x000fc80003f1d000 */
[----:B------:R-:W-:Y:S01]  /*0a80*/  P2R R16, PR, RZ, 0x1 ;  /* 0x00000001ff107803 */ /* 0x000fe20000000000 */
[----:B------:R-:W-:Y:S08]  /*0a90*/  BRA `(.L_x_35852) ;  /* 0x0000000400cc7947 */ /* 0x000ff00003800000 */
.L_x_35859:
        /* <DEDUP_REMOVED lines=12> */
.L_x_35866:
        /* <DEDUP_REMOVED lines=21> */
.L_x_35870:
[----:B------:R-:W-:Y:S05]  /*0cb0*/  BSYNC B1 ;  /* 0x0000000000017941 */ /* 0x000fea0003800000 */
.L_x_35869:
[----:B------:R-:W-:Y:S01]  /*0cc0*/  LEA R3, R0, 0x3b800000, 0x17 ;  /* 0x3b80000000037811 */ /* 0x000fe200078eb8ff */
[----:B------:R-:W-:-:S05]  /*0cd0*/  IMAD.SHL.U32 R0, R2, 0x100000, RZ ;  /* 0x0010000002007824 */ /* 0x000fca00078e00ff */
[----:B------:R-:W-:-:S07]  /*0ce0*/  LOP3.LUT R0, R3, R0, R4, 0xfe, !PT ;  /* 0x0000000003007212 */ /* 0x000fce00078efe04 */
.L_x_35868:
[----:B------:R-:W-:Y:S05]  /*0cf0*/  BSYNC B0 ;  /* 0x0000000000007941 */ /* 0x000fea0003800000 */
.L_x_35867:
[----:B------:R-:W-:-:S04]  /*0d00*/  FSETP.NEU.FTZ.AND P0, PT, R0, RZ, PT ;  /* 0x000000ff0000720b */ /* 0x000fc80003f1d000 */
[----:B------:R-:W-:Y:S01]  /*0d10*/  P2R R16, PR, RZ, 0x1 ;  /* 0x00000001ff107803 */ /* 0x000fe20000000000 */
[----:B------:R-:W-:Y:S08]  /*0d20*/  BRA `(.L_x_35852) ;  /* 0x0000000400287947 */ /* 0x000ff00003800000 */
.L_x_35865:
        /* <DEDUP_REMOVED lines=21> */
.L_x_35874:
[----:B------:R-:W-:Y:S05]  /*0e80*/  BSYNC B1 ;  /* 0x0000000000017941 */ /* 0x000fea0003800000 */
.L_x_35873:
[----:B------:R-:W-:Y:S01]  /*0e90*/  LEA R3, R0, 0x37800000, 0x17 ;  /* 0x3780000000037811 */ /* 0x000fe200078eb8ff */
[----:B------:R-:W-:-:S05]  /*0ea0*/  IMAD.SHL.U32 R0, R2, 0x200000, RZ ;  /* 0x0020000002007824 */ /* 0x000fca00078e00ff */
[----:B------:R-:W-:-:S07]  /*0eb0*/  LOP3.LUT R0, R3, R0, R4, 0xfe, !PT ;  /* 0x0000000003007212 */ /* 0x000fce00078efe04 */
.L_x_35872:
[----:B------:R-:W-:Y:S05]  /*0ec0*/  BSYNC B0 ;  /* 0x0000000000007941 */ /* 0x000fea0003800000 */
.L_x_35871:
[----:B------:R-:W-:-:S04]  /*0ed0*/  FSETP.NEU.FTZ.AND P0, PT, R0, RZ, PT ;  /* 0x000000ff0000720b */ /* 0x000fc80003f1d000 */
[----:B------:R-:W-:Y:S01]  /*0ee0*/  P2R R16, PR, RZ, 0x1 ;  /* 0x00000001ff107803 */ /* 0x000fe20000000000 */
[----:B------:R-:W-:Y:S08]  /*0ef0*/  BRA `(.L_x_35852) ;  /* 0x0000000000b47947 */ /* 0x000ff00003800000 */
.L_x_35864:
        /* <DEDUP_REMOVED lines=14> */
.L_x_35878:
[----:B------:R-:W-:Y:S05]  /*0fe0*/  BSYNC B0 ;  /* 0x0000000000007941 */ /* 0x000fea0003800000 */
.L_x_35877:
[----:B------:R-:W-:-:S04]  /*0ff0*/  FSETP.NEU.FTZ.AND P0, PT, R0, RZ, PT ;  /* 0x000000ff0000720b */ /* 0x000fc80003f1d000 */
[----:B------:R-:W-:Y:S01]  /*1000*/  P2R R16, PR, RZ, 0x1 ;  /* 0x00000001ff107803 */ /* 0x000fe20000000000 */
[----:B------:R-:W-:Y:S08]  /*1010*/  BRA `(.L_x_35852) ;  /* 0x00000000006c7947 */ /* 0x000ff00003800000 */
.L_x_35851:
        /* <DEDUP_REMOVED lines=16> */
.L_x_35879:
[----:B------:R-:W-:-:S04]  /*1120*/  PLOP3.LUT P0, PT, PT, PT, PT, 0x8, 0x0 ;  /* 0x000000000000781c */ /* 0x000fc80003f0e170 */
[----:B------:R-:W-:Y:S01]  /*1130*/  P2R R16, PR, RZ, 0x1 ;  /* 0x00000001ff107803 */ /* 0x000fe20000000000 */
[----:B------:R-:W-:Y:S08]  /*1140*/  BRA `(.L_x_35852) ;  /* 0x0000000000207947 */ /* 0x000ff00003800000 */
.L_x_35876:
[----:B------:R-:W2:Y:S02]  /*1150*/  LDG.E.64 R2, desc[UR36][R2.64] ;  /* 0x0000002402027981 */ /* 0x000ea4000c1e1b00 */
[----:B--2---:R-:W-:-:S04]  /*1160*/  ISETP.NE.U32.AND P0, PT, R2, RZ, PT ;  /* 0x000000ff0200720c */ /* 0x004fc80003f05070 */
[----:B------:R-:W-:-:S04]  /*1170*/  ISETP.NE.AND.EX P0, PT, R3, RZ, PT, P0 ;  /* 0x000000ff0300720c */ /* 0x000fc80003f05300 */
[----:B------:R-:W-:Y:S01]  /*1180*/  P2R R16, PR, RZ, 0x1 ;  /* 0x00000001ff107803 */ /* 0x000fe20000000000 */
[----:B------:R-:W-:Y:S08]  /*1190*/  BRA `(.L_x_35852) ;  /* 0x00000000000c7947 */ /* 0x000ff00003800000 */
.L_x_35875:
[----:B------:R-:W2:Y:S02]  /*11a0*/  LDG.E R2, desc[UR36][R2.64] ;  /* 0x0000002402027981 */ /* 0x000ea4000c1e1900 */
[----:B--2---:R-:W-:-:S04]  /*11b0*/  ISETP.NE.AND P0, PT, R2, RZ, PT ;  /* 0x000000ff0200720c */ /* 0x004fc80003f05270 */
[----:B------:R-:W-:-:S09]  /*11c0*/  P2R R16, PR, RZ, 0x1 ;  /* 0x00000001ff107803 */ /* 0x000fd20000000000 */
.L_x_35852:
        /* <DEDUP_REMOVED lines=19> */
.L_x_35883:
[----:B------:R0:W5:Y:S01]  /*1300*/  LDG.E.U8 R28, desc[UR36][R2.64] ;  /* 0x00000024021c7981 */ /* 0x000162000c1e1100 */
[----:B------:R-:W-:Y:S01]  /*1310*/  IMAD.MOV.U32 R29, RZ, RZ, RZ ;  /* 0x000000ffff1d7224 */ /* 0x000fe200078e00ff */
[----:B------:R-:W-:Y:S06]  /*1320*/  BRA `(.L_x_35885) ;  /* 0x0000000c00487947 */ /* 0x000fec0003800000 */
.L_x_35882:
        /* <DEDUP_REMOVED lines=8> */
.L_x_35887:
[----:B------:R-:W2:Y:S02]  /*13b0*/  LDG.E R28, desc[UR36][R2.64] ;  /* 0x00000024021c7981 */ /* 0x000ea4000c1e1900 */
[----:B--2---:R-:W-:Y:S01]  /*13c0*/  SHF.R.S32.HI R29, RZ, 0x1f, R28 ;  /* 0x0000001fff1d7819 */ /* 0x004fe2000001141c */
[----:B------:R-:W-:Y:S06]  /*13d0*/  BRA `(.L_x_35885) ;  /* 0x0000000c001c7947 */ /* 0x000fec0003800000 */
.L_x_35886:
[----:B------:R-:W2:Y:S02]  /*13e0*/  LDG.E.S16 R28, desc[UR36][R2.64] ;  /* 0x00000024021c7981 */ /* 0x000ea4000c1e1700 */
[----:B--2---:R-:W-:Y:S01]  /*13f0*/  SHF.R.S32.HI R29, RZ, 0x1f, R28 ;  /* 0x0000001fff1d7819 */ /* 0x004fe2000001141c */
[----:B------:R-:W-:Y:S06]  /*1400*/  BRA `(.L_x_35885) ;  /* 0x0000000c00107947 */ /* 0x000fec0003800000 */
.L_x_35881:
        /* <DEDUP_REMOVED lines=9> */
.L_x_35889:
[----:B------:R-:W2:Y:S02]  /*14a0*/  LDG.E.U16 R2, desc[UR36][R2.64] ;  /* 0x0000002402027981 */ /* 0x000ea4000c1e1500 */
[----:B--2---:R-:W-:-:S06]  /*14b0*/  HADD2.F32 R28, -RZ, R2.H0_H0 ;  /* 0x20000002ff1c7230 */ /* 0x004fcc0000004100 */
[----:B------:R-:W0:Y:S01]  /*14c0*/  F2I.S64.TRUNC R28, R28 ;  /* 0x0000001c001c7311 */ /* 0x000e22000020d900 */
[----:B------:R-:W-:Y:S05]  /*14d0*/  BRA `(.L_x_35885) ;  /* 0x0000000800dc7947 */ /* 0x000fea0003800000 */
.L_x_35888:
        /* <DEDUP_REMOVED lines=9> */
.L_x_35891:
[----:B------:R-:W2:Y:S02]  /*1570*/  LDG.E.U16 R2, desc[UR36][R2.64] ;  /* 0x0000002402027981 */ /* 0x000ea4000c1e1500 */
[----:B--2---:R-:W-:-:S06]  /*1580*/  HADD2.F32 R28, -RZ, R2.H0_H0 ;  /* 0x20000002ff1c7230 */ /* 0x004fcc0000004100 */
[----:B------:R-:W0:Y:S01]  /*1590*/  F2I.S64.TRUNC R28, R28 ;  /* 0x0000001c001c7311 */ /* 0x000e22000020d900 */
[----:B------:R-:W-:Y:S05]  /*15a0*/  BRA `(.L_x_35885) ;  /* 0x0000000800a87947 */ /* 0x000fea0003800000 */
.L_x_35890:
[----:B------:R-:W2:Y:S02]  /*15b0*/  LDG.E.64 R2, desc[UR36][R2.64] ;  /* 0x0000002402027981 */ /* 0x000ea4000c1e1b00 */
[----:B--2---:R0:W1:Y:S01]  /*15c0*/  F2I.S64.F64.TRUNC R28, R2 ;  /* 0x00000002001c7311 */ /* 0x004062000030d900 */
[----:B------:R-:W-:Y:S05]  /*15d0*/  BRA `(.L_x_35885) ;  /* 0x00000008009c7947 */ /* 0x000fea0003800000 */
.L_x_35880:
        /* <DEDUP_REMOVED lines=13> */
.L_x_35894:
[----:B------:R-:W2:Y:S02]  /*16b0*/  LDG.E.64 R2, desc[UR36][R2.64] ;  /* 0x0000002402027981 */ /* 0x000ea4000c1e1b00 */
[----:B--2---:R0:W1:Y:S01]  /*16c0*/  F2I.S64.F64.TRUNC R28, R2 ;  /* 0x00000002001c7311 */ /* 0x004062000030d900 */
[----:B------:R-:W-:Y:S05]  /*16d0*/  BRA `(.L_x_35885) ;  /* 0x00000008005c7947 */ /* 0x000fea0003800000 */
.L_x_35893:
        /* <DEDUP_REMOVED lines=27> */
.L_x_35896:
        /* <DEDUP_REMOVED lines=14> */
.L_x_35895:
[----:B------:R-:W2:Y:S02]  /*1970*/  LDG.E.U16 R28, desc[UR36][R2.64] ;  /* 0x00000024021c7981 */ /* 0x000ea4000c1e1500 */
[----:B--2---:R-:W-:-:S06]  /*1980*/  IMAD.U32 R28, R28, 0x10000, RZ ;  /* 0x000100001c1c7824 */ /* 0x004fcc00078e00ff */
[----:B------:R-:W0:Y:S01]  /*1990*/  F2I.S64.TRUNC R28, R28 ;  /* 0x0000001c001c7311 */ /* 0x000e22000020d900 */
[----:B------:R-:W-:Y:S05]  /*19a0*/  BRA `(.L_x_35885) ;  /* 0x0000000400a87947 */ /* 0x000fea0003800000 */
.L_x_35892:
        /* <DEDUP_REMOVED lines=11> */
.L_x_35899:
        /* <DEDUP_REMOVED lines=21> */
.L_x_35903:
[----:B------:R-:W-:Y:S05]  /*1bb0*/  BSYNC B1 ;  /* 0x0000000000017941 */ /* 0x000fea0003800000 */
.L_x_35902:
[----:B------:R-:W-:Y:S01]  /*1bc0*/  IMAD.SHL.U32 R2, R2, 0x100000, RZ ;  /* 0x0010000002027824 */ /* 0x000fe200078e00ff */
[----:B------:R-:W-:-:S04]  /*1bd0*/  LEA R3, R0, 0x3b800000, 0x17 ;  /* 0x3b80000000037811 */ /* 0x000fc800078eb8ff */
[----:B------:R-:W-:-:S07]  /*1be0*/  LOP3.LUT R28, R3, R2, R28, 0xfe, !PT ;  /* 0x00000002031c7212 */ /* 0x000fce00078efe1c */
.L_x_35901:
[----:B------:R-:W-:Y:S05]  /*1bf0*/  BSYNC B0 ;  /* 0x0000000000007941 */ /* 0x000fea0003800000 */
.L_x_35900:
[----:B------:R-:W0:Y:S01]  /*1c00*/  F2I.S64.TRUNC R28, R28 ;  /* 0x0000001c001c7311 */ /* 0x000e22000020d900 */
[----:B------:R-:W-:Y:S05]  /*1c10*/  BRA `(.L_x_35885) ;  /* 0x00000004000c7947 */ /* 0x000fea0003800000 */
.L_x_35898:
        /* <DEDUP_REMOVED lines=21> */
.L_x_35907:
[----:B------:R-:W-:Y:S05]  /*1d70*/  BSYNC B1 ;  /* 0x0000000000017941 */ /* 0x000fea0003800000 */
.L_x_35906:
[----:B------:R-:W-:Y:S01]  /*1d80*/  IMAD.SHL.U32 R2, R2, 0x200000, RZ ;  /* 0x0020000002027824 */ /* 0x000fe200078e00ff */
[----:B------:R-:W-:-:S04]  /*1d90*/  LEA R3, R0, 0x37800000, 0x17 ;  /* 0x3780000000037811 */ /* 0x000fc800078eb8ff */
[----:B------:R-:W-:-:S07]  /*1da0*/  LOP3.LUT R28, R3, R2, R28, 0xfe, !PT ;  /* 0x00000002031c7212 */ /* 0x000fce00078efe1c */
.L_x_35905:
[----:B------:R-:W-:Y:S05]  /*1db0*/  BSYNC B0 ;  /* 0x0000000000007941 */ /* 0x000fea0003800000 */
.L_x_35904:
[----:B------:R-:W0:Y:S01]  /*1dc0*/  F2I.S64.TRUNC R28, R28 ;  /* 0x0000001c001c7311 */ /* 0x000e22000020d900 */
[----:B------:R-:W-:Y:S05]  /*1dd0*/  BRA `(.L_x_35885) ;  /* 0x00000000009c7947 */ /* 0x000fea0003800000 */
.L_x_35897:
        /* <DEDUP_REMOVED lines=14> */
.L_x_35911:
[----:B------:R-:W-:Y:S05]  /*1ec0*/  BSYNC B0 ;  /* 0x0000000000007941 */ /* 0x000fea0003800000 */
.L_x_35910:
[----:B------:R-:W0:Y:S01]  /*1ed0*/  F2I.S64.TRUNC R28, R28 ;  /* 0x0000001c001c7311 */ /* 0x000e22000020d900 */
[----:B------:R-:W-:Y:S05]  /*1ee0*/  BRA `(.L_x_35885) ;  /* 0x0000000000587947 */ /* 0x000fea0003800000 */
.L_x_35884:
        /* <DEDUP_REMOVED lines=16> */
.L_x_35912:
[----:B------:R-:W-:Y:S01]  /*1ff0*/  CS2R R28, SRZ ;  /* 0x00000000001c7805 */ /* 0x000fe2000001ff00 */
[----:B------:R-:W-:Y:S06]  /*2000*/  BRA `(.L_x_35885) ;  /* 0x0000000000107947 */ /* 0x000fec0003800000 */
.L_x_35909:
[----:B------:R0:W5:Y:S01]  /*2010*/  LDG.E.64 R28, desc[UR36][R2.64] ;  /* 0x00000024021c7981 */ /* 0x000162000c1e1b00 */
[----:B------:R-:W-:Y:S05]  /*2020*/  BRA `(.L_x_35885) ;  /* 0x0000000000087947 */ /* 0x000fea0003800000 */
.L_x_35908:
[----:B------:R0:W5:Y:S01]  /*2030*/  LDG.E R28, desc[UR36][R2.64] ;  /* 0x00000024021c7981 */ /* 0x000162000c1e1900 */
[----:B------:R-:W-:-:S07]  /*2040*/  IMAD.MOV.U32 R29, RZ, RZ, RZ ;  /* 0x000000ffff1d7224 */ /* 0x000fce00078e00ff */
.L_x_35885:
[----:B012---:R-:W0:Y:S01]  /*2050*/  LDC.64 R2, c[0x0][0x238] ;  /* 0x00008e00ff027b82 */ /* 0x007e220000000a00 */
        /* <DEDUP_REMOVED lines=18> */
.L_x_35916:
[----:B------:R0:W5:Y:S01]  /*2180*/  LDG.E.U8 R26, desc[UR36][R2.64] ;  /* 0x00000024021a7981 */ /* 0x000162000c1e1100 */
[----:B------:R-:W-:Y:S01]  /*2190*/  IMAD.MOV.U32 R27, RZ, RZ, RZ ;  /* 0x000000ffff1b7224 */ /* 0x000fe200078e00ff */
[----:B------:R-:W-:Y:S06]  /*21a0*/  BRA `(.L_x_35918) ;  /* 0x0000000c00487947 */ /* 0x000fec0003800000 */
.L_x_35915:
        /* <DEDUP_REMOVED lines=8> */
.L_x_35920:
[----:B------:R-:W2:Y:S02]  /*2230*/  LDG.E R26, desc[UR36][R2.64] ;  /* 0x00000024021a7981 */ /* 0x000ea4000c1e1900 */
[----:B--2---:R-:W-:Y:S01]  /*2240*/  SHF.R.S32.HI R27, RZ, 0x1f, R26 ;  /* 0x0000001fff1b7819 */ /* 0x004fe2000001141a */
[----:B------:R-:W-:Y:S06]  /*2250*/  BRA `(.L_x_35918) ;  /* 0x0000000c001c7947 */ /* 0x000fec0003800000 */
.L_x_35919:
[----:B------:R-:W2:Y:S02]  /*2260*/  LDG.E.S16 R26, desc[UR36][R2.64] ;  /* 0x00000024021a7981 */ /* 0x000ea4000c1e1700 */
[----:B--2---:R-:W-:Y:S01]  /*2270*/  SHF.R.S32.HI R27, RZ, 0x1f, R26 ;  /* 0x0000001fff1b7819 */ /* 0x004fe2000001141a */
[----:B------:R-:W-:Y:S06]  /*2280*/  BRA `(.L_x_35918) ;  /* 0x0000000c00107947 */ /* 0x000fec0003800000 */
.L_x_35914:
        /* <DEDUP_REMOVED lines=9> */
.L_x_35922:
[----:B------:R-:W2:Y:S02]  /*2320*/  LDG.E.U16 R2, desc[UR36][R2.64] ;  /* 0x0000002402027981 */ /* 0x000ea4000c1e1500 */
[----:B--2---:R-:W-:-:S06]  /*2330*/  HADD2.F32 R26, -RZ, R2.H0_H0 ;  /* 0x20000002ff1a7230 */ /* 0x004fcc0000004100 */
[----:B------:R-:W0:Y:S01]  /*2340*/  F2I.S64.TRUNC R26, R26 ;  /* 0x0000001a001a7311 */ /* 0x000e22000020d900 */
[----:B------:R-:W-:Y:S05]  /*2350*/  BRA `(.L_x_35918) ;  /* 0x0000000800dc7947 */ /* 0x000fea0003800000 */
.L_x_35921:
        /* <DEDUP_REMOVED lines=9> */
.L_x_35924:
[----:B------:R-:W2:Y:S02]  /*23f0*/  LDG.E.U16 R2, desc[UR36][R2.64] ;  /* 0x0000002402027981 */ /* 0x000ea4000c1e1500 */
[----:B--2---:R-:W-:-:S06]  /*2400*/  HADD2.F32 R26, -RZ, R2.H0_H0 ;  /* 0x20000002ff1a7230 */ /* 0x004fcc0000004100 */
[----:B------:R-:W4:Y:S01]  /*2410*/  F2I.S64.TRUNC R26, R26 ;  /* 0x0000001a001a7311 */ /* 0x000f22000020d900 */
[----:B------:R-:W-:Y:S05]  /*2420*/  BRA `(.L_x_35918) ;  /* 0x0000000800a87947 */ /* 0x000fea0003800000 */
.L_x_35923:
[----:B------:R-:W2:Y:S02]  /*2430*/  LDG.E.64 R2, desc[UR36][R2.64] ;  /* 0x0000002402027981 */ /* 0x000ea4000c1e1b00 */
[----:B--2---:R0:W1:Y:S01]  /*2440*/  F2I.S64.F64.TRUNC R26, R2 ;  /* 0x00000002001a7311 */ /* 0x004062000030d900 */
[----:B------:R-:W-:Y:S05]  /*2450*/  BRA `(.L_x_35918) ;  /* 0x00000008009c7947 */ /* 0x000fea0003800000 */
.L_x_35913:
        /* <DEDUP_REMOVED lines=13> */
.L_x_35927:
[----:B------:R-:W2:Y:S02]  /*2530*/  LDG.E.64 R2, desc[UR36][R2.64] ;  /* 0x0000002402027981 */ /* 0x000ea4000c1e1b00 */
[----:B--2---:R0:W1:Y:S01]  /*2540*/  F2I.S64.F64.TRUNC R26, R2 ;  /* 0x00000002001a7311 */ /* 0x004062000030d900 */
[----:B------:R-:W-:Y:S05]  /*2550*/  BRA `(.L_x_35918) ;  /* 0x00000008005c7947 */ /* 0x000fea0003800000 */
.L_x_35926:
        /* <DEDUP_REMOVED lines=27> */
.L_x_35929:
        /* <DEDUP_REMOVED lines=14> */
.L_x_35928:
[----:B------:R-:W2:Y:S02]  /*27f0*/  LDG.E.U16 R26, desc[UR36][R2.64] ;  /* 0x00000024021a7981 */ /* 0x000ea4000c1e1500 */
[----:B--2---:R-:W-:-:S06]  /*2800*/  IMAD.U32 R26, R26, 0x10000, RZ ;  /* 0x000100001a1a7824 */ /* 0x004fcc00078e00ff */
[----:B------:R-:W0:Y:S01]  /*2810*/  F2I.S64.TRUNC R26, R26 ;  /* 0x0000001a001a7311 */ /* 0x000e22000020d900 */
[----:B------:R-:W-:Y:S05]  /*2820*/  BRA `(.L_x_35918) ;  /* 0x0000000400a87947 */ /* 0x000fea0003800000 */
.L_x_35925:
        /* <DEDUP_REMOVED lines=11> */
.L_x_35932:
        /* <DEDUP_REMOVED lines=21> */
.L_x_35936:
[----:B------:R-:W-:Y:S05]  /*2a30*/  BSYNC B1 ;  /* 0x0000000000017941 */ /* 0x000fea0003800000 */
.L_x_35935:
[----:B------:R-:W-:Y:S01]  /*2a40*/  IMAD.SHL.U32 R2, R2, 0x100000, RZ ;  /* 0x0010000002027824 */ /* 0x000fe200078e00ff */
[----:B------:R-:W-:-:S04]  /*2a50*/  LEA R3, R0, 0x3b800000, 0x17 ;  /* 0x3b80000000037811 */ /* 0x000fc800078eb8ff */
[----:B------:R-:W-:-:S07]  /*2a60*/  LOP3.LUT R26, R3, R2, R26, 0xfe, !PT ;  /* 0x00000002031a7212 */ /* 0x000fce00078efe1a */
.L_x_35934:
[----:B------:R-:W-:Y:S05]  /*2a70*/  BSYNC B0 ;  /* 0x0000000000007941 */ /* 0x000fea0003800000 */
.L_x_35933:
[----:B------:R-:W0:Y:S01]  /*2a80*/  F2I.S64.TRUNC R26, R26 ;  /* 0x0000001a001a7311 */ /* 0x000e22000020d900 */
[----:B------:R-:W-:Y:S05]  /*2a90*/  BRA `(.L_x_35918) ;  /* 0x00000004000c7947 */ /* 0x000fea0003800000 */
.L_x_35931:
        /* <DEDUP_REMOVED lines=21> */
.L_x_35940:
[----:B------:R-:W-:Y:S05]  /*2bf0*/  BSYNC B1 ;  /* 0x0000000000017941 */ /* 0x000fea0003800000 */
.L_x_35939:
[----:B------:R-:W-:Y:S01]  /*2c00*/  IMAD.SHL.U32 R2, R2, 0x200000, RZ ;  /* 0x0020000002027824 */ /* 0x000fe200078e00ff */
[----:B------:R-:W-:-:S04]  /*2c10*/  LEA R3, R0, 0x37800000, 0x17 ;  /* 0x3780000000037811 */ /* 0x000fc800078eb8ff */
[----:B------:R-:W-:-:S07]  /*2c20*/  LOP3.LUT R26, R3, R2, R26, 0xfe, !PT ;  /* 0x00000002031a7212 */ /* 0x000fce00078efe1a */
.L_x_35938:
[----:B------:R-:W-:Y:S05]  /*2c30*/  BSYNC B0 ;  /* 0x0000000000007941 */ /* 0x000fea0003800000 */
.L_x_35937:
[----:B------:R-:W0:Y:S01]  /*2c40*/  F2I.S64.TRUNC R26, R26 ;  /* 0x0000001a001a7311 */ /* 0x000e22000020d900 */
[----:B------:R-:W-:Y:S05]  /*2c50*/  BRA `(.L_x_35918) ;  /* 0x00000000009c7947 */ /* 0x000fea0003800000 */
.L_x_35930:
        /* <DEDUP_REMOVED lines=14> */
.L_x_35944:
[----:B------:R-:W-:Y:S05]  /*2d40*/  BSYNC B0 ;  /* 0x0000000000007941 */ /* 0x000fea0003800000 */
.L_x_35943:
[----:B------:R-:W0:Y:S01]  /*2d50*/  F2I.S64.TRUNC R26, R26 ;  /* 0x0000001a001a7311 */ /* 0x000e22000020d900 */
[----:B------:R-:W-:Y:S05]  /*2d60*/  BRA `(.L_x_35918) ;  /* 0x0000000000587947 */ /* 0x000fea0003800000 */
.L_x_35917:
        /* <DEDUP_REMOVED lines=16> */
.L_x_35945:
[----:B------:R-:W-:Y:S01]  /*2e70*/  CS2R R26, SRZ ;  /* 0x00000000001a7805 */ /* 0x000fe2000001ff00 */
[----:B------:R-:W-:Y:S06]  /*2e80*/  BRA `(.L_x_35918) ;  /* 0x0000000000107947 */ /* 0x000fec0003800000 */
.L_x_35942:
[----:B------:R0:W5:Y:S01]  /*2e90*/  LDG.E.64 R26, desc[UR36][R2.64] ;  /* 0x00000024021a7981 */ /* 0x000162000c1e1b00 */
[----:B------:R-:W-:Y:S05]  /*2ea0*/  BRA `(.L_x_35918) ;  /* 0x0000000000087947 */ /* 0x000fea0003800000 */
.L_x_35941:
[----:B------:R0:W5:Y:S01]  /*2eb0*/  LDG.E R26, desc[UR36][R2.64] ;  /* 0x00000024021a7981 */ /* 0x000162000c1e1900 */
[----:B------:R-:W-:-:S07]  /*2ec0*/  IMAD.MOV.U32 R27, RZ, RZ, RZ ;  /* 0x000000ffff1b7224 */ /* 0x000fce00078e00ff */
.L_x_35918:
[----:B------:R-:W-:Y:S01]  /*2ed0*/  ISETP.NE.AND P0, PT, R16, RZ, PT ;  /* 0x000000ff1000720c */ /* 0x000fe20003f05270 */
[----:B------:R-:W-:-:S03]  /*2ee0*/  VIADD R34, R34, 0x80 ;  /* 0x0000008022227836 */ /* 0x000fc60000000000 */
[----:B------:R-:W-:-:S09]  /*2ef0*/  SEL R37, RZ, 0x1, !P0 ;  /* 0x00000001ff257807 */ /* 0x000fd20004000000 */
.L_x_35846:
[----:B------:R-:W-:Y:S05]  /*2f00*/  BSYNC B6 ;  /* 0x0000000000067941 */ /* 0x000fea0003800000 */
.L_x_35845:
[----:B------:R-:W-:Y:S01]  /*2f10*/  ISETP.GE.AND P0, PT, R34, R18, PT ;  /* 0x000000122200720c */ /* 0x000fe20003f06270 */
[----:B------:R-:W-:Y:S01]  /*2f20*/  BSSY B6, `(.L_x_35946) ;  /* 0x00002e1000067945 */ /* 0x000fe20003800000 */
[----:B------:R-:W-:-:S11]  /*2f30*/  CS2R R24, SRZ ;  /* 0x0000000000187805 */ /* 0x000fd6000001ff00 */
        /* <DEDUP_REMOVED lines=22> */
.L_x_35951:
[----:B------:R-:W2:Y:S02]  /*30a0*/  LDG.E.U8 R2, desc[UR36][R2.64] ;  /* 0x0000002402027981 */ /* 0x000ea4000c1e1100 */
[----:B--2---:R-:W-:-:S04]  /*30b0*/  ISETP.NE.AND P0, PT, R2, RZ, PT ;  /* 0x000000ff0200720c */ /* 0x004fc80003f05270 */
[----:B------:R-:W-:Y:S01]  /*30c0*/  P2R R17, PR, RZ, 0x1 ;  /* 0x00000001ff117803 */ /* 0x000fe20000000000 */
[----:B------:R-:W-:Y:S08]  /*30d0*/  BRA `(.L_x_35953) ;  /* 0x0000000c00c47947 */ /* 0x000ff00003800000 */
.L_x_35950:
        /* <DEDUP_REMOVED lines=11> */
.L_x_35955:
[----:B------:R-:W2:Y:S02]  /*3190*/  LDG.E R2, desc[UR36][R2.64] ;  /* 0x0000002402027981 */ /* 0x000ea4000c1e1900 */
[----:B--2---:R-:W-:-:S04]  /*31a0*/  ISETP.NE.AND P0, PT, R2, RZ, PT ;  /* 0x000000ff0200720c */ /* 0x004fc80003f05270 */
[----:B------:R-:W-:Y:S01]  /*31b0*/  P2R R17, PR, RZ, 0x1 ;  /* 0x00000001ff117803 */ /* 0x000fe20000000000 */
[----:B------:R-:W-:Y:S08]  /*31c0*/  BRA `(.L_x_35953) ;  /* 0x0000000c00887947 */ /* 0x000ff00003800000 */
.L_x_35954:
[----:B------:R-:W2:Y:S02]  /*31d0*/  LDG.E.U16 R2, desc[UR36][R2.64] ;  /* 0x0000002402027981 */ /* 0x000ea4000c1e1500 */
[----:B--2---:R-:W-:-:S04]  /*31e0*/  ISETP.NE.AND P0, PT, R2, RZ, PT ;  /* 0x000000ff0200720c */ /* 0x004fc80003f05270 */
[----:B------:R-:W-:Y:S01]  /*31f0*/  P2R R17, PR, RZ, 0x1 ;  /* 0x00000001ff117803 */ /* 0x000fe20000000000 */
[----:B------:R-:W-:Y:S08]  /*3200*/  BRA `(.L_x_35953) ;  /* 0x0000000c00787947 */ /* 0x000ff00003800000 */
.L_x_35949:
        /* <DEDUP_REMOVED lines=10> */
.L_x_35957:
[----:B------:R-:W2:Y:S02]  /*32b0*/  LDG.E.U16 R0, desc[UR36][R2.64] ;  /* 0x0000002402007981 */ /* 0x000ea4000c1e1500 */
[----:B--2---:R-:W-:-:S05]  /*32c0*/  HADD2.F32 R0, -RZ, R0.H0_H0 ;  /* 0x20000000ff007230 */ /* 0x004fca0000004100 */
[----:B------:R-:W-:-:S04]  /*32d0*/  FSETP.NEU.FTZ.AND P0, PT, R0, RZ, PT ;  /* 0x000000ff0000720b */ /* 0x000fc80003f1d000 */
[----:B------:R-:W-:Y:S01]  /*32e0*/  P2R R17, PR, RZ, 0x1 ;  /* 0x00000001ff117803 */ /* 0x000fe20000000000 */
[----:B------:R-:W-:Y:S08]  /*32f0*/  BRA `(.L_x_35953) ;  /* 0x0000000c003c7947 */ /* 0x000ff00003800000 */
.L_x_35956:
        /* <DEDUP_REMOVED lines=12> */
.L_x_35959:
        /* <DEDUP_REMOVED lines=11> */
.L_x_35958:
[----:B------:R-:W2:Y:S02]  /*3470*/  LDG.E.64 R2, desc[UR36][R2.64] ;  /* 0x0000002402027981 */ /* 0x000ea4000c1e1b00 */
[----:B--2---:R-:W-:-:S06]  /*3480*/  DSETP.NEU.AND P0, PT, R2, RZ, PT ;  /* 0x000000ff0200722a */ /* 0x004fcc0003f0d000 */
[----:B------:R-:W-:Y:S01]  /*3490*/  P2R R17, PR, RZ, 0x1 ;  /* 0x00000001ff117803 */ /* 0x000fe20000000000 */
[----:B------:R-:W-:Y:S07]  /*34a0*/  BRA `(.L_x_35953) ;  /* 0x0000000800d07947 */ /* 0x000fee0003800000 */
.L_x_35948:
        /* <DEDUP_REMOVED lines=12> */
.L_x_35962:
[----:B------:R-:W2:Y:S02]  /*3570*/  LDG.E.128 R4, desc[UR36][R2.64] ;  /* 0x0000002402047981 */ /* 0x000ea4000c1e1d00 */
[----:B--2---:R-:W-:-:S06]  /*3580*/  DSETP.NEU.AND P0, PT, R6, RZ, PT ;  /* 0x000000ff0600722a */ /* 0x004fcc0003f0d000 */
[----:B------:R-:W-:-:S06]  /*3590*/  DSETP.NEU.OR P0, PT, R4, RZ, P0 ;  /* 0x000000ff0400722a */ /* 0x000fcc000070d400 */
[----:B------:R-:W-:Y:S01]  /*35a0*/  P2R R17, PR, RZ, 0x1 ;  /* 0x00000001ff117803 */ /* 0x000fe20000000000 */
[----:B------:R-:W-:Y:S07]  /*35b0*/  BRA `(.L_x_35953) ;  /* 0x00000008008c7947 */ /* 0x000fee0003800000 */
.L_x_35961:
        /* <DEDUP_REMOVED lines=28> */
.L_x_35964:
        /* <DEDUP_REMOVED lines=15> */
.L_x_35963:
[----:B------:R-:W2:Y:S02]  /*3870*/  LDG.E.U16 R0, desc[UR36][R2.64] ;  /* 0x0000002402007981 */ /* 0x000ea4000c1e1500 */
[----:B--2---:R-:W-:-:S05]  /*3880*/  IMAD.U32 R0, R0, 0x10000, RZ ;  /* 0x0001000000007824 */ /* 0x004fca00078e00ff */
[----:B------:R-:W-:-:S04]  /*3890*/  FSETP.NEU.FTZ.AND P0, PT, R0, RZ, PT ;  /* 0x000000ff0000720b */ /* 0x000fc80003f1d000 */
[----:B------:R-:W-:Y:S01]  /*38a0*/  P2R R17, PR, RZ, 0x1 ;  /* 0x00000001ff117803 */ /* 0x000fe20000000000 */
[----:B------:R-:W-:Y:S08]  /*38b0*/  BRA `(.L_x_35953) ;  /* 0x0000000400cc7947 */ /* 0x000ff00003800000 */
.L_x_35960:
        /* <DEDUP_REMOVED lines=12> */
.L_x_35967:
        /* <DEDUP_REMOVED lines=21> */
.L_x_35971:
[----:B------:R-:W-:Y:S05]  /*3ad0*/  BSYNC B1 ;  /* 0x0000000000017941 */ /* 0x000fea0003800000 */
.L_x_35970:
[----:B------:R-:W-:Y:S01]  /*3ae0*/  LEA R3, R0, 0x3b800000, 0x17 ;  /* 0x3b80000000037811 */ /* 0x000fe200078eb8ff */
[----:B------:R-:W-:-:S05]  /*3af0*/  IMAD.SHL.U32 R0, R2, 0x100000, RZ ;  /* 0x0010000002007824 */ /* 0x000fca00078e00ff */
[----:B------:R-:W-:-:S07]  /*3b00*/  LOP3.LUT R0, R3, R0, R4, 0xfe, !PT ;  /* 0x0000000003007212 */ /* 0x000fce00078efe04 */
.L_x_35969:
[----:B------:R-:W-:Y:S05]  /*3b10*/  BSYNC B0 ;  /* 0x0000000000007941 */ /* 0x000fea0003800000 */
.L_x_35968:
[----:B------:R-:W-:-:S04]  /*3b20*/  FSETP.NEU.FTZ.AND P0, PT, R0, RZ, PT ;  /* 0x000000ff0000720b */ /* 0x000fc80003f1d000 */
[----:B------:R-:W-:Y:S01]  /*3b30*/  P2R R17, PR, RZ, 0x1 ;  /* 0x00000001ff117803 */ /* 0x000fe20000000000 */
[----:B------:R-:W-:Y:S08]  /*3b40*/  BRA `(.L_x_35953) ;  /* 0x0000000400287947 */ /* 0x000ff00003800000 */
.L_x_35966:
        /* <DEDUP_REMOVED lines=21> */
.L_x_35975:
[----:B------:R-:W-:Y:S05]  /*3ca0*/  BSYNC B1 ;  /* 0x0000000000017941 */ /* 0x000fea0003800000 */
.L_x_35974:
[----:B------:R-:W-:Y:S01]  /*3cb0*/  LEA R3, R0, 0x37800000, 0x17 ;  /* 0x3780000000037811 */ /* 0x000fe200078eb8ff */
[----:B------:R-:W-:-:S05]  /*3cc0*/  IMAD.SHL.U32 R0, R2, 0x200000, RZ ;  /* 0x0020000002007824 */ /* 0x000fca00078e00ff */
[----:B------:R-:W-:-:S07]  /*3cd0*/  LOP3.LUT R0, R3, R0, R4, 0xfe, !PT ;  /* 0x0000000003007212 */ /* 0x000fce00078efe04 */
.L_x_35973:
[----:B------:R-:W-:Y:S05]  /*3ce0*/  BSYNC B0 ;  /* 0x0000000000007941 */ /* 0x000fea0003800000 */
.L_x_35972:
[----:B------:R-:W-:-:S04]  /*3cf0*/  FSETP.NEU.FTZ.AND P0, PT, R0, RZ, PT ;  /* 0x000000ff0000720b */ /* 0x000fc80003f1d000 */
[----:B------:R-:W-:Y:S01]  /*3d00*/  P2R R17, PR, RZ, 0x1 ;  /* 0x00000001ff117803 */ /* 0x000fe20000000000 */
[----:B------:R-:W-:Y:S08]  /*3d10*/  BRA `(.L_x_35953) ;  /* 0x0000000000b47947 */ /* 0x000ff00003800000 */
.L_x_35965:
        /* <DEDUP_REMOVED lines=14> */
.L_x_35979:
[----:B------:R-:W-:Y:S05]  /*3e00*/  BSYNC B0 ;  /* 0x0000000000007941 */ /* 0x000fea0003800000 */
.L_x_35978:
[----:B------:R-:W-:-:S04]  /*3e10*/  FSETP.NEU.FTZ.AND P0, PT, R0, RZ, PT ;  /* 0x000000ff0000720b */ /* 0x000fc80003f1d000 */
[----:B------:R-:W-:Y:S01]  /*3e20*/  P2R R17, PR, RZ, 0x1 ;  /* 0x00000001ff117803 */ /* 0x000fe20000000000 */
[----:B------:R-:W-:Y:S08]  /*3e30*/  BRA `(.L_x_35953) ;  /* 0x00000000006c7947 */ /* 0x000ff00003800000 */
.L_x_35952:
        /* <DEDUP_REMOVED lines=16> */
.L_x_35980:
[----:B------:R-:W-:-:S04]  /*3f40*/  PLOP3.LUT P0, PT, PT, PT, PT, 0x8, 0x0 ;  /* 0x000000000000781c */ /* 0x000fc80003f0e170 */
[----:B------:R-:W-:Y:S01]  /*3f50*/  P2R R17, PR, RZ, 0x1 ;  /* 0x00000001ff117803 */ /* 0x000fe20000000000 */
[----:B------:R-:W-:Y:S08]  /*3f60*/  BRA `(.L_x_35953) ;  /* 0x0000000000207947 */ /* 0x000ff00003800000 */
.L_x_35977:
[----:B------:R-:W2:Y:S02]  /*3f70*/  LDG.E.64 R2, desc[UR36][R2.64] ;  /* 0x0000002402027981 */ /* 0x000ea4000c1e1b00 */
[----:B--2---:R-:W-:-:S04]  /*3f80*/  ISETP.NE.U32.AND P0, PT, R2, RZ, PT ;  /* 0x000000ff0200720c */ /* 0x004fc80003f05070 */
[----:B------:R-:W-:-:S04]  /*3f90*/  ISETP.NE.AND.EX P0, PT, R3, RZ, PT, P0 ;  /* 0x000000ff0300720c */ /* 0x000fc80003f05300 */
[----:B------:R-:W-:Y:S01]  /*3fa0*/  P2R R17, PR, RZ, 0x1 ;  /* 0x00000001ff117803 */ /* 0x000fe20000000000 */
[----:B------:R-:W-:Y:S08]  /*3fb0*/  BRA `(.L_x_35953) ;  /* 0x00000000000c7947 */ /* 0x000ff00003800000 */
.L_x_35976:
[----:B------:R-:W2:Y:S02]  /*3fc0*/  LDG.E R2, desc[UR36][R2.64] ;  /* 0x0000002402027981 */ /* 0x000ea4000c1e1900 */
[----:B--2---:R-:W-:-:S04]  /*3fd0*/  ISETP.NE.AND P0, PT, R2, RZ, PT ;  /* 0x000000ff0200720c */ /* 0x004fc80003f05270 */
[----:B------:R-:W-:-:S09]  /*3fe0*/  P2R R17, PR, RZ, 0x1 ;  /* 0x00000001ff117803 */ /* 0x000fd20000000000 */
.L_x_35953:
        /* <DEDUP_REMOVED lines=19> */
.L_x_35984:
[----:B------:R0:W5:Y:S01]  /*4120*/  LDG.E.U8 R30, desc[UR36][R2.64] ;  /* 0x00000024021e7981 */ /* 0x000162000c1e1100 */
[----:B------:R-:W-:Y:S01]  /*4130*/  IMAD.MOV.U32 R31, RZ, RZ, RZ ;  /* 0x000000ffff1f7224 */ /* 0x000fe200078e00ff */
[----:B------:R-:W-:Y:S06]  /*4140*/  BRA `(.L_x_35986) ;  /* 0x0000000c00487947 */ /* 0x000fec0003800000 */
.L_x_35983:
        /* <DEDUP_REMOVED lines=8> */
.L_x_35988:
[----:B------:R-:W2:Y:S02]  /*41d0*/  LDG.E R30, desc[UR36][R2.64] ;  /* 0x00000024021e7981 */ /* 0x000ea4000c1e1900 */
[----:B--2---:R-:W-:Y:S01]  /*41e0*/  SHF.R.S32.HI R31, RZ, 0x1f, R30 ;  /* 0x0000001fff1f7819 */ /* 0x004fe2000001141e */
[----:B------:R-:W-:Y:S06]  /*41f0*/  BRA `(.L_x_35986) ;  /* 0x0000000c001c7947 */ /* 0x000fec0003800000 */
.L_x_35987:
[----:B------:R-:W2:Y:S02]  /*4200*/  LDG.E.S16 R30, desc[UR36][R2.64] ;  /* 0x00000024021e7981 */ /* 0x000ea4000c1e1700 */
[----:B--2---:R-:W-:Y:S01]  /*4210*/  SHF.R.S32.HI R31, RZ, 0x1f, R30 ;  /* 0x0000001fff1f7819 */ /* 0x004fe2000001141e */
[----:B------:R-:W-:Y:S06]  /*4220*/  BRA `(.L_x_35986) ;  /* 0x0000000c00107947 */ /* 0x000fec0003800000 */
.L_x_35982:
        /* <DEDUP_REMOVED lines=9> */
.L_x_35990:
[----:B------:R-:W2:Y:S02]  /*42c0*/  LDG.E.U16 R2, desc[UR36][R2.64] ;  /* 0x0000002402027981 */ /* 0x000ea4000c1e1500 */
[----:B--2---:R-:W-:-:S06]  /*42d0*/  HADD2.F32 R30, -RZ, R2.H0_H0 ;  /* 0x20000002ff1e7230 */ /* 0x004fcc0000004100 */
[----:B------:R-:W0:Y:S01]  /*42e0*/  F2I.S64.TRUNC R30, R30 ;  /* 0x0000001e001e7311 */ /* 0x000e22000020d900 */
[----:B------:R-:W-:Y:S05]  /*42f0*/  BRA `(.L_x_35986) ;  /* 0x0000000800dc7947 */ /* 0x000fea0003800000 */
.L_x_35989:
        /* <DEDUP_REMOVED lines=9> */
.L_x_35992:
[----:B------:R-:W2:Y:S02]  /*4390*/  LDG.E.U16 R2, desc[UR36][R2.64] ;  /* 0x0000002402027981 */ /* 0x000ea4000c1e1500 */
[----:B--2---:R-:W-:-:S06]  /*43a0*/  HADD2.F32 R30, -RZ, R2.H0_H0 ;  /* 0x20000002ff1e7230 */ /* 0x004fcc0000004100 */
[----:B------:R-:W0:Y:S01]  /*43b0*/  F2I.S64.TRUNC R30, R30 ;  /* 0x0000001e001e7311 */ /* 0x000e22000020d900 */
[----:B------:R-:W-:Y:S05]  /*43c0*/  BRA `(.L_x_35986) ;  /* 0x0000000800a87947 */ /* 0x000fea0003800000 */
.L_x_35991:
[----:B------:R-:W2:Y:S02]  /*43d0*/  LDG.E.64 R2, desc[UR36][R2.64] ;  /* 0x0000002402027981 */ /* 0x000ea4000c1e1b00 */
[----:B--2---:R0:W1:Y:S01]  /*43e0*/  F2I.S64.F64.TRUNC R30, R2 ;  /* 0x00000002001e7311 */ /* 0x004062000030d900 */
[----:B------:R-:W-:Y:S05]  /*43f0*/  BRA `(.L_x_35986) ;  /* 0x00000008009c7947 */ /* 0x000fea0003800000 */
.L_x_35981:
        /* <DEDUP_REMOVED lines=13> */
.L_x_35995:
[----:B------:R-:W2:Y:S02]  /*44d0*/  LDG.E.64 R2, desc[UR36][R2.64] ;  /* 0x0000002402027981 */ /* 0x000ea4000c1e1b00 */
[----:B--2---:R0:W1:Y:S01]  /*44e0*/  F2I.S64.F64.TRUNC R30, R2 ;  /* 0x00000002001e7311 */ /* 0x004062000030d900 */
[----:B------:R-:W-:Y:S05]  /*44f0*/  BRA `(.L_x_35986) ;  /* 0x00000008005c7947 */ /* 0x000fea0003800000 */
.L_x_35994:
        /* <DEDUP_REMOVED lines=27> */
.L_x_35997:
        /* <DEDUP_REMOVED lines=12> */
[----:B------:R3:W0:Y:S01]  /*4770*/  F2I.S64.TRUNC R30, R4 ;  /* 0x00000004001e7311 */ /* 0x000622000020d900 */
[----:B------:R-:W-:Y:S05]  /*4780*/  BRA `(.L_x_35986) ;  /* 0x0000000400b87947 */ /* 0x000fea0003800000 */
.L_x_35996:
[----:B------:R-:W2:Y:S02]  /*4790*/  LDG.E.U16 R30, desc[UR36][R2.64] ;  /* 0x00000024021e7981 */ /* 0x000ea4000c1e1500 */
[----:B--2---:R-:W-:-:S06]  /*47a0*/  IMAD.U32 R30, R30, 0x10000, RZ ;  /* 0x000100001e1e7824 */ /* 0x004fcc00078e00ff */
[----:B------:R-:W0:Y:S01]  /*47b0*/  F2I.S64.TRUNC R30, R30 ;  /* 0x0000001e001e7311 */ /* 0x000e22000020d900 */
[----:B------:R-:W-:Y:S05]  /*47c0*/  BRA `(.L_x_35986) ;  /* 0x0000000400a87947 */ /* 0x000fea0003800000 */
.L_x_35993:
        /* <DEDUP_REMOVED lines=11> */
.L_x_36000:
        /* <DEDUP_REMOVED lines=21> */
.L_x_36004:
[----:B------:R-:W-:Y:S05]  /*49d0*/  BSYNC B1 ;  /* 0x0000000000017941 */ /* 0x000fea0003800000 */
.L_x_36003:
[----:B------:R-:W-:Y:S01]  /*49e0*/  IMAD.SHL.U32 R2, R2, 0x100000, RZ ;  /* 0x0010000002027824 */ /* 0x000fe200078e00ff */
[----:B------:R-:W-:-:S04]  /*49f0*/  LEA R3, R0, 0x3b800000, 0x17 ;  /* 0x3b80000000037811 */ /* 0x000fc800078eb8ff */
[----:B------:R-:W-:-:S07]  /*4a00*/  LOP3.LUT R30, R3, R2, R30, 0xfe, !PT ;  /* 0x00000002031e7212 */ /* 0x000fce00078efe1e */
.L_x_36002:
[----:B------:R-:W-:Y:S05]  /*4a10*/  BSYNC B0 ;  /* 0x0000000000007941 */ /* 0x000fea0003800000 */
.L_x_36001:
[----:B------:R-:W0:Y:S01]  /*4a20*/  F2I.S64.TRUNC R30, R30 ;  /* 0x0000001e001e7311 */ /* 0x000e22000020d900 */
[----:B------:R-:W-:Y:S05]  /*4a30*/  BRA `(.L_x_35986) ;  /* 0x00000004000c7947 */ /* 0x000fea0003800000 */
.L_x_35999:
        /* <DEDUP_REMOVED lines=21> */
.L_x_36008:
[----:B------:R-:W-:Y:S05]  /*4b90*/  BSYNC B1 ;  /* 0x0000000000017941 */ /* 0x000fea0003800000 */
.L_x_36007:
[----:B------:R-:W-:Y:S01]  /*4ba0*/  IMAD.SHL.U32 R2, R2, 0x200000, RZ ;  /* 0x0020000002027824 */ /* 0x000fe200078e00ff */
[----:B------:R-:W-:-:S04]  /*4bb0*/  LEA R3, R0, 0x37800000, 0x17 ;  /* 0x3780000000037811 */ /* 0x000fc800078eb8ff */
[----:B------:R-:W-:-:S07]  /*4bc0*/  LOP3.LUT R30, R3, R2, R30, 0xfe, !PT ;  /* 0x00000002031e7212 */ /* 0x000fce00078efe1e */
.L_x_36006:
[----:B------:R-:W-:Y:S05]  /*4bd0*/  BSYNC B0 ;  /* 0x0000000000007941 */ /* 0x000fea0003800000 */
.L_x_36005:
[----:B------:R-:W0:Y:S01]  /*4be0*/  F2I.S64.TRUNC R30, R30 ;  /* 0x0000001e001e7311 */ /* 0x000e22000020d900 */
[----:B------:R-:W-:Y:S05]  /*4bf0*/  BRA `(.L_x_35986) ;  /* 0x00000000009c7947 */ /* 0x000fea0003800000 */
.L_x_35998:
        /* <DEDUP_REMOVED lines=14> */
.L_x_36012:
[----:B------:R-:W-:Y:S05]  /*4ce0*/  BSYNC B0 ;  /* 0x0000000000007941 */ /* 0x000fea0003800000 */
.L_x_36011:
[----:B------:R-:W0:Y:S01]  /*4cf0*/  F2I.S64.TRUNC R30, R30 ;  /* 0x0000001e001e7311 */ /* 0x000e22000020d900 */
[----:B------:R-:W-:Y:S05]  /*4d00*/  BRA `(.L_x_35986) ;  /* 0x0000000000587947 */ /* 0x000fea0003800000 */
.L_x_35985:
        /* <DEDUP_REMOVED lines=16> */
.L_x_36013:
[----:B------:R-:W-:Y:S01]  /*4e10*/  CS2R R30, SRZ ;  /* 0x00000000001e7805 */ /* 0x000fe2000001ff00 */
[----:B------:R-:W-:Y:S06]  /*4e20*/  BRA `(.L_x_35986) ;  /* 0x0000000000107947 */ /* 0x000fec0003800000 */
.L_x_36010:
[----:B------:R0:W5:Y:S01]  /*4e30*/  LDG.E.64 R30, desc[UR36][R2.64] ;  /* 0x00000024021e7981 */ /* 0x000162000c1e1b00 */
[----:B------:R-:W-:Y:S05]  /*4e40*/  BRA `(.L_x_35986) ;  /* 0x0000000000087947 */ /* 0x000fea0003800000 */
.L_x_36009:
[----:B------:R0:W5:Y:S01]  /*4e50*/  LDG.E R30, desc[UR36][R2.64] ;  /* 0x00000024021e7981 */ /* 0x000162000c1e1900 */
[----:B------:R-:W-:-:S07]  /*4e60*/  IMAD.MOV.U32 R31, RZ, RZ, RZ ;  /* 0x000000ffff1f7224 */ /* 0x000fce00078e00ff */
.L_x_35986:
[----:B0-----:R-:W0:Y:S01]  /*4e70*/  LDC.64 R2, c[0x0][0x238] ;  /* 0x00008e00ff027b82 */ /* 0x001e220000000a00 */
[----:B----4-:R-:W-:Y:S01]  /*4e80*/  PRMT R0, R19, 0x9910, RZ ;  /* 0x0000991013007816 */ /* 0x010fe200000000ff */
[----:B------:R-:W-:Y:S02]  /*4e90*/  ULDC UR4, c[0x0][0x250] ;  /* 0x0000940000047ab9 */ /* 0x000fe40000000800 */
[----:B-1----:R-:W-:Y:S01]  /*4ea0*/  IMAD R5, R16, UR4, RZ ;  /* 0x0000000410057c24 */ /* 0x002fe2000f8e02ff */
        /* <DEDUP_REMOVED lines=15> */
.L_x_36017:
[----:B------:R0:W5:Y:S01]  /*4fa0*/  LDG.E.U8 R24, desc[UR36][R2.64] ;  /* 0x0000002402187981 */ /* 0x000162000c1e1100 */
[----:B------:R-:W-:Y:S01]  /*4fb0*/  IMAD.MOV.U32 R25, RZ, RZ, RZ ;  /* 0x000000ffff197224 */ /* 0x000fe200078e00ff */
[----:B------:R-:W-:Y:S06]  /*4fc0*/  BRA `(.L_x_36019) ;  /* 0x0000000c00487947 */ /* 0x000fec0003800000 */
.L_x_36016:
        /* <DEDUP_REMOVED lines=8> */
.L_x_36021:
[----:B------:R-:W4:Y:S02]  /*5050*/  LDG.E R24, desc[UR36][R2.64] ;  /* 0x0000002402187981 */ /* 0x000f24000c1e1900 */
[----:B----4-:R-:W-:Y:S01]  /*5060*/  SHF.R.S32.HI R25, RZ, 0x1f, R24 ;  /* 0x0000001fff197819 */ /* 0x010fe20000011418 */
[----:B------:R-:W-:Y:S06]  /*5070*/  BRA `(.L_x_36019) ;  /* 0x0000000c001c7947 */ /* 0x000fec0003800000 */
.L_x_36020:
[----:B------:R-:W4:Y:S02]  /*5080*/  LDG.E.S16 R24, desc[UR36][R2.64] ;  /* 0x0000002402187981 */ /* 0x000f24000c1e1700 */
[----:B----4-:R-:W-:Y:S01]  /*5090*/  SHF.R.S32.HI R25, RZ, 0x1f, R24 ;  /* 0x0000001fff197819 */ /* 0x010fe20000011418 */
[----:B------:R-:W-:Y:S06]  /*50a0*/  BRA `(.L_x_36019) ;  /* 0x0000000c00107947 */ /* 0x000fec0003800000 */
.L_x_36015:
        /* <DEDUP_REMOVED lines=9> */
.L_x_36023:
[----:B------:R-:W4:Y:S02]  /*5140*/  LDG.E.U16 R2, desc[UR36][R2.64] ;  /* 0x0000002402027981 */ /* 0x000f24000c1e1500 */
[----:B----4-:R-:W-:-:S06]  /*5150*/  HADD2.F32 R24, -RZ, R2.H0_H0 ;  /* 0x20000002ff187230 */ /* 0x010fcc0000004100 */
[----:B------:R-:W0:Y:S01]  /*5160*/  F2I.S64.TRUNC R24, R24 ;  /* 0x0000001800187311 */ /* 0x000e22000020d900 */
[----:B------:R-:W-:Y:S05]  /*5170*/  BRA `(.L_x_36019) ;  /* 0x0000000800dc7947 */ /* 0x000fea0003800000 */
.L_x_36022:
        /* <DEDUP_REMOVED lines=9> */
.L_x_36025:
[----:B------:R-:W4:Y:S02]  /*5210*/  LDG.E.U16 R2, desc[UR36][R2.64] ;  /* 0x0000002402027981 */ /* 0x000f24000c1e1500 */
[----:B----4-:R-:W-:-:S06]  /*5220*/  HADD2.F32 R24, -RZ, R2.H0_H0 ;  /* 0x20000002ff187230 */ /* 0x010fcc0000004100 */
[----:B------:R-:W0:Y:S01]  /*5230*/  F2I.S64.TRUNC R24, R24 ;  /* 0x0000001800187311 */ /* 0x000e22000020d900 */
[----:B------:R-:W-:Y:S05]  /*5240*/  BRA `(.L_x_36019) ;  /* 0x0000000800a87947 */ /* 0x000fea0003800000 */
.L_x_36024:
[----:B------:R-:W4:Y:S02]  /*5250*/  LDG.E.64 R2, desc[UR36][R2.64] ;  /* 0x0000002402027981 */ /* 0x000f24000c1e1b00 */
[----:B----4-:R0:W1:Y:S01]  /*5260*/  F2I.S64.F64.TRUNC R24, R2 ;  /* 0x0000000200187311 */ /* 0x010062000030d900 */
[----:B------:R-:W-:Y:S05]  /*5270*/  BRA `(.L_x_36019) ;  /* 0x00000008009c7947 */ /* 0x000fea0003800000 */
.L_x_36014:
        /* <DEDUP_REMOVED lines=13> */
.L_x_36028:
[----:B------:R-:W4:Y:S02]  /*5350*/  LDG.E.64 R2, desc[UR36][R2.64] ;  /* 0x0000002402027981 */ /* 0x000f24000c1e1b00 */
[----:B----4-:R0:W1:Y:S01]  /*5360*/  F2I.S64.F64.TRUNC R24, R2 ;  /* 0x0000000200187311 */ /* 0x010062000030d900 */
[----:B------:R-:W-:Y:S05]  /*5370*/  BRA `(.L_x_36019) ;  /* 0x00000008005c7947 */ /* 0x000fea0003800000 */
.L_x_36027:
        /* <DEDUP_REMOVED lines=9> */
[----:B---3--:R-:W-:-:S04]  /*5410*/  LOP3.LUT R4, R0, 0x7f000000, RZ, 0xc0, !PT ;  /* 0x7f00000000047812 */ /* 0x008fc800078ec0ff */
        /* <DEDUP_REMOVED lines=17> */
.L_x_36030:
[----:B------:R-:W4:Y:S02]  /*5530*/  LDG.E.U8 R2, desc[UR36][R2.64] ;  /* 0x0000002402027981 */ /* 0x000f24000c1e1100 */
[C---:B----4-:R-:W-:Y:S02]  /*5540*/  IMAD.SHL.U32 R0, R2.reuse, 0x2000000, RZ ;  /* 0x0200000002007824 */ /* 0x050fe400078e00ff */
[----:B------:R-:W-:-:S03]  /*5550*/  IMAD.SHL.U32 R5, R2, 0x1000000, RZ ;  /* 0x0100000002057824 */ /* 0x000fc600078e00ff */
[----:B------:R-:W-:-:S13]  /*5560*/  ISETP.GE.U32.AND P0, PT, R0, 0x8000000, PT ;  /* 0x080000000000780c */ /* 0x000fda0003f06070 */
[C---:B------:R-:W-:Y:S02]  /*5570*/  @!P0 IMAD.SHL.U32 R0, R2.reuse, 0x100, RZ ;  /* 0x0000010002008824 */ /* 0x040fe400078e00ff */
[----:B---3--:R-:W-:-:S03]  /*5580*/  @P0 IMAD.SHL.U32 R4, R2, 0x200000, RZ ;  /* 0x0020000002040824 */ /* 0x008fc600078e00ff */
        /* <DEDUP_REMOVED lines=8> */
.L_x_36029:
[----:B------:R-:W4:Y:S02]  /*5610*/  LDG.E.U16 R24, desc[UR36][R2.64] ;  /* 0x0000002402187981 */ /* 0x000f24000c1e1500 */
[----:B----4-:R-:W-:-:S06]  /*5620*/  IMAD.U32 R24, R24, 0x10000, RZ ;  /* 0x0001000018187824 */ /* 0x010fcc00078e00ff */
[----:B------:R-:W0:Y:S01]  /*5630*/  F2I.S64.TRUNC R24, R24 ;  /* 0x0000001800187311 */ /* 0x000e22000020d900 */
[----:B------:R-:W-:Y:S05]  /*5640*/  BRA `(.L_x_36019) ;  /* 0x0000000400a87947 */ /* 0x000fea0003800000 */
.L_x_36026:
        /* <DEDUP_REMOVED lines=11> */
.L_x_36033:
        /* <DEDUP_REMOVED lines=21> */
.L_x_36037:
[----:B------:R-:W-:Y:S05]  /*5850*/  BSYNC B1 ;  /* 0x0000000000017941 */ /* 0x000fea0003800000 */
.L_x_36036:
[----:B------:R-:W-:Y:S01]  /*5860*/  IMAD.SHL.U32 R2, R2, 0x100000, RZ ;  /* 0x0010000002027824 */ /* 0x000fe200078e00ff */
[----:B------:R-:W-:-:S04]  /*5870*/  LEA R3, R0, 0x3b800000, 0x17 ;  /* 0x3b80000000037811 */ /* 0x000fc800078eb8ff */
[----:B------:R-:W-:-:S07]  /*5880*/  LOP3.LUT R24, R3, R2, R24, 0xfe, !PT ;  /* 0x0000000203187212 */ /* 0x000fce00078efe18 */
.L_x_36035:
[----:B------:R-:W-:Y:S05]  /*5890*/  BSYNC B0 ;  /* 0x0000000000007941 */ /* 0x000fea0003800000 */
.L_x_36034:
[----:B------:R-:W0:Y:S01]  /*58a0*/  F2I.S64.TRUNC R24, R24 ;  /* 0x0000001800187311 */ /* 0x000e22000020d900 */
[----:B------:R-:W-:Y:S05]  /*58b0*/  BRA `(.L_x_36019) ;  /* 0x00000004000c7947 */ /* 0x000fea0003800000 */
.L_x_36032:
        /* <DEDUP_REMOVED lines=21> */
.L_x_36041:
[----:B------:R-:W-:Y:S05]  /*5a10*/  BSYNC B1 ;  /* 0x0000000000017941 */ /* 0x000fea0003800000 */
.L_x_36040:
[----:B------:R-:W-:Y:S01]  /*5a20*/  IMAD.SHL.U32 R2, R2, 0x200000, RZ ;  /* 0x0020000002027824 */ /* 0x000fe200078e00ff */
[----:B------:R-:W-:-:S04]  /*5a30*/  LEA R3, R0, 0x37800000, 0x17 ;  /* 0x3780000000037811 */ /* 0x000fc800078eb8ff */
[----:B------:R-:W-:-:S07]  /*5a40*/  LOP3.LUT R24, R3, R2, R24, 0xfe, !PT ;  /* 0x0000000203187212 */ /* 0x000fce00078efe18 */
.L_x_36039:
[----:B------:R-:W-:Y:S05]  /*5a50*/  BSYNC B0 ;  /* 0x0000000000007941 */ /* 0x000fea0003800000 */
.L_x_36038:
[----:B------:R-:W0:Y:S01]  /*5a60*/  F2I.S64.TRUNC R24, R24 ;  /* 0x0000001800187311 */ /* 0x000e22000020d900 */
[----:B------:R-:W-:Y:S05]  /*5a70*/  BRA `(.L_x_36019) ;  /* 0x00000000009c7947 */ /* 0x000fea0003800000 */
.L_x_36031:
        /* <DEDUP_REMOVED lines=14> */
.L_x_36045:
[----:B------:R-:W-:Y:S05]  /*5b60*/  BSYNC B0 ;  /* 0x0000000000007941 */ /* 0x000fea0003800000 */
.L_x_36044:
[----:B------:R-:W0:Y:S01]  /*5b70*/  F2I.S64.TRUNC R24, R24 ;  /* 0x0000001800187311 */ /* 0x000e22000020d900 */
[----:B------:R-:W-:Y:S05]  /*5b80*/  BRA `(.L_x_36019) ;  /* 0x0000000000587947 */ /* 0x000fea0003800000 */
.L_x_36018:
[----:B------:R-:W-:Y:S01]  /*5b90*/  MOV R2, 0x0 ;  /* 0x0000000000027802 */ /* 0x000fe20000000f00 */
[----:B------:R-:W-:Y:S01]  /*5ba0*/  ULDC.64 UR4, c[0x4][0x270] ;  /* 0x01009c0000047ab9 */ /* 0x000fe20000000a00 */
[----:B------:R-:W-:Y:S01]  /*5bb0*/  ULDC.64 UR6, c[0x4][0x88] ;  /* 0x0100220000067ab9 */ /* 0x000fe20000000a00 */
[----:B---3--:R-:W-:Y:S02]  /*5bc0*/  IMAD.U32 R4, RZ, RZ, UR4 ;  /* 0x00000004ff047e24 */ /* 0x008fe4000f8e00ff */
        /* <DEDUP_REMOVED lines=11> */
[----:B0-2--5:R-:W-:Y:S05]  /*5c80*/  CALL.ABS.NOINC R2 ;  /* 0x0000000002007343 */ /* 0x025fea0003c00000 */
.L_x_36046:
[----:B------:R-:W-:Y:S01]  /*5c90*/  CS2R R24, SRZ ;  /* 0x0000000000187805 */ /* 0x000fe2000001ff00 */
[----:B------:R-:W-:Y:S06]  /*5ca0*/  BRA `(.L_x_36019) ;  /* 0x0000000000107947 */ /* 0x000fec0003800000 */
.L_x_36043:
[----:B------:R0:W5:Y:S01]  /*5cb0*/  LDG.E.64 R24, desc[UR36][R2.64] ;  /* 0x0000002402187981 */ /* 0x000162000c1e1b00 */
[----:B------:R-:W-:Y:S05]  /*5cc0*/  BRA `(.L_x_36019) ;  /* 0x0000000000087947 */ /* 0x000fea0003800000 */
.L_x_36042:
[----:B------:R0:W5:Y:S01]  /*5cd0*/  LDG.E R24, desc[UR36][R2.64] ;  /* 0x0000002402187981 */ /* 0x000162000c1e1900 */
[----:B------:R-:W-:-:S07]  /*5ce0*/  IMAD.MOV.U32 R25, RZ, RZ, RZ ;  /* 0x000000ffff197224 */ /* 0x000fce00078e00ff */
.L_x_36019:
[----:B------:R-:W-:Y:S01]  /*5cf0*/  ISETP.NE.AND P0, PT, R17, RZ, PT ;  /* 0x000000ff1100720c */ /* 0x000fe20003f05270 */
[----:B------:R-:W-:-:S03]  /*5d00*/  VIADD R34, R34, 0x80 ;  /* 0x0000008022227836 */ /* 0x000fc60000000000 */
[----:B------:R-:W-:-:S05]  /*5d10*/  SEL R0, RZ, 0x1, !P0 ;  /* 0x00000001ff007807 */ /* 0x000fca0004000000 */
[----:B------:R0:W-:Y:S04]  /*5d20*/  STL.S16 [R1], R0 ;  /* 0x0000000001007387 */ /* 0x0001e80000100600 */
.L_x_35947:
[----:B------:R-:W-:Y:S05]  /*5d30*/  BSYNC B6 ;  /* 0x0000000000067941 */ /* 0x000fea0003800000 */
.L_x_35946:
        /* <DEDUP_REMOVED lines=11> */
[----:B-1----:R-:W1:Y:S01]  /*5df0*/  LDC.64 R2, c[0x0][0x228] ;  /* 0x00008a00ff027b82 */ /* 0x002e620000000a00 */
        /* <DEDUP_REMOVED lines=19> */
.L_x_36052:
[----:B------:R-:W2:Y:S02]  /*5f30*/  LDG.E.U8 R2, desc[UR36][R2.64] ;  /* 0x0000002402027981 */ /* 0x000ea4000c1e1100 */
[----:B--2---:R-:W-:-:S04]  /*5f40*/  ISETP.NE.AND P0, PT, R2, RZ, PT ;  /* 0x000000ff0200720c */ /* 0x004fc80003f05270 */
[----:B------:R-:W-:Y:S01]  /*5f50*/  P2R R16, PR, RZ, 0x1 ;  /* 0x00000001ff107803 */ /* 0x000fe20000000000 */
[----:B------:R-:W-:Y:S08]  /*5f60*/  BRA `(.L_x_36054) ;  /* 0x0000000c00c47947 */ /* 0x000ff00003800000 */
.L_x_36051:
        /* <DEDUP_REMOVED lines=11> */
.L_x_36056:
[----:B------:R-:W2:Y:S02]  /*6020*/  LDG.E R2, desc[UR36][R2.64] ;  /* 0x0000002402027981 */ /* 0x000ea4000c1e1900 */
[----:B--2---:R-:W-:-:S04]  /*6030*/  ISETP.NE.AND P0, PT, R2, RZ, PT ;  /* 0x000000ff0200720c */ /* 0x004fc80003f05270 */
[----:B------:R-:W-:Y:S01]  /*6040*/  P2R R16, PR, RZ, 0x1 ;  /* 0x00000001ff107803 */ /* 0x000fe20000000000 */
[----:B------:R-:W-:Y:S08]  /*6050*/  BRA `(.L_x_36054) ;  /* 0x0000000c00887947 */ /* 0x000ff00003800000 */
.L_x_36055:
[----:B------:R-:W2:Y:S02]  /*6060*/  LDG.E.U16 R2, desc[UR36][R2.64] ;  /* 0x0000002402027981 */ /* 0x000ea4000c1e1500 */
[----:B--2---:R-:W-:-:S04]  /*6070*/  ISETP.NE.AND P0, PT, R2, RZ, PT ;  /* 0x000000ff0200720c */ /* 0x004fc80003f05270 */
[----:B------:R-:W-:Y:S01]  /*6080*/  P2R R16, PR, RZ, 0x1 ;  /* 0x00000001ff107803 */ /* 0x000fe20000000000 */
[----:B------:R-:W-:Y:S08]  /*6090*/  BRA `(.L_x_36054) ;  /* 0x0000000c00787947 */ /* 0x000ff00003800000 */
.L_x_36050:
        /* <DEDUP_REMOVED lines=10> */
.L_x_36058:
[----:B------:R-:W2:Y:S02]  /*6140*/  LDG.E.U16 R0, desc[UR36][R2.64] ;  /* 0x0000002402007981 */ /* 0x000ea4000c1e1500 */
[----:B--2---:R-:W-:-:S05]  /*6150*/  HADD2.F32 R0, -RZ, R0.H0_H0 ;  /* 0x20000000ff007230 */ /* 0x004fca0000004100 */
[----:B------:R-:W-:-:S04]  /*6160*/  FSETP.NEU.FTZ.AND P0, PT, R0, RZ, PT ;  /* 0x000000ff0000720b */ /* 0x000fc80003f1d000 */
[----:B------:R-:W-:Y:S01]  /*6170*/  P2R R16, PR, RZ, 0x1 ;  /* 0x00000001ff107803 */ /* 0x000fe20000000000 */
[----:B------:R-:W-:Y:S08]  /*6180*/  BRA `(.L_x_36054) ;  /* 0x0000000c003c7947 */ /* 0x000ff00003800000 */
.L_x_36057:
        /* <DEDUP_REMOVED lines=12> */
.L_x_36060:
        /* <DEDUP_REMOVED lines=11> */
.L_x_36059:
[----:B------:R-:W2:Y:S02]  /*6300*/  LDG.E.64 R2, desc[UR36][R2.64] ;  /* 0x0000002402027981 */ /* 0x000ea4000c1e1b00 */
[----:B--2---:R-:W-:-:S06]  /*6310*/  DSETP.NEU.AND P0, PT, R2, RZ, PT ;  /* 0x000000ff0200722a */ /* 0x004fcc0003f0d000 */
[----:B------:R-:W-:Y:S01]  /*6320*/  P2R R16, PR, RZ, 0x1 ;  /* 0x00000001ff107803 */ /* 0x000fe20000000000 */
[----:B------:R-:W-:Y:S07]  /*6330*/  BRA `(.L_x_36054) ;  /* 0x0000000800d07947 */ /* 0x000fee0003800000 */
.L_x_36049:
        /* <DEDUP_REMOVED lines=12> */
.L_x_36063:
[----:B------:R-:W2:Y:S02]  /*6400*/  LDG.E.128 R4, desc[UR36][R2.64] ;  /* 0x0000002402047981 */ /* 0x000ea4000c1e1d00 */
[----:B--2---:R-:W-:-:S06]  /*6410*/  DSETP.NEU.AND P0, PT, R6, RZ, PT ;  /* 0x000000ff0600722a */ /* 0x004fcc0003f0d000 */
[----:B------:R-:W-:-:S06]  /*6420*/  DSETP.NEU.OR P0, PT, R4, RZ, P0 ;  /* 0x000000ff0400722a */ /* 0x000fcc000070d400 */
[----:B------:R-:W-:Y:S01]  /*6430*/  P2R R16, PR, RZ, 0x1 ;  /* 0x00000001ff107803 */ /* 0x000fe20000000000 */
[----:B------:R-:W-:Y:S07]  /*6440*/  BRA `(.L_x_36054) ;  /* 0x00000008008c7947 */ /* 0x000fee0003800000 */
.L_x_36062:
        /* <DEDUP_REMOVED lines=28> */
.L_x_36065:
        /* <DEDUP_REMOVED lines=15> */
.L_x_36064:
[----:B------:R-:W2:Y:S02]  /*6700*/  LDG.E.U16 R0, desc[UR36][R2.64] ;  /* 0x0000002402007981 */ /* 0x000ea4000c1e1500 */
[----:B--2---:R-:W-:-:S05]  /*6710*/  IMAD.U32 R0, R0, 0x10000, RZ ;  /* 0x0001000000007824 */ /* 0x004fca00078e00ff */
[----:B------:R-:W-:-:S04]  /*6720*/  FSETP.NEU.FTZ.AND P0, PT, R0, RZ, PT ;  /* 0x000000ff0000720b */ /* 0x000fc80003f1d000 */
[----:B------:R-:W-:Y:S01]  /*6730*/  P2R R16, PR, RZ, 0x1 ;  /* 0x00000001ff107803 */ /* 0x000fe20000000000 */
[----:B------:R-:W-:Y:S08]  /*6740*/  BRA `(.L_x_36054) ;  /* 0x0000000400cc7947 */ /* 0x000ff00003800000 */
.L_x_36061:
        /* <DEDUP_REMOVED lines=12> */
.L_x_36068:
        /* <DEDUP_REMOVED lines=21> */
.L_x_36072:
[----:B------:R-:W-:Y:S05]  /*6960*/  BSYNC B1 ;  /* 0x0000000000017941 */ /* 0x000fea0003800000 */
.L_x_36071:
[----:B------:R-:W-:Y:S01]  /*6970*/  LEA R3, R0, 0x3b800000, 0x17 ;  /* 0x3b80000000037811 */ /* 0x000fe200078eb8ff */
[----:B------:R-:W-:-:S05]  /*6980*/  IMAD.SHL.U32 R0, R2, 0x100000, RZ ;  /* 0x0010000002007824 */ /* 0x000fca00078e00ff */
[----:B------:R-:W-:-:S07]  /*6990*/  LOP3.LUT R0, R3, R0, R4, 0xfe, !PT ;  /* 0x0000000003007212 */ /* 0x000fce00078efe04 */
.L_x_36070:
[----:B------:R-:W-:Y:S05]  /*69a0*/  BSYNC B0 ;  /* 0x0000000000007941 */ /* 0x000fea0003800000 */
.L_x_36069:
[----:B------:R-:W-:-:S04]  /*69b0*/  FSETP.NEU.FTZ.AND P0, PT, R0, RZ, PT ;  /* 0x000000ff0000720b */ /* 0x000fc80003f1d000 */
[----:B------:R-:W-:Y:S01]  /*69c0*/  P2R R16, PR, RZ, 0x1 ;  /* 0x00000001ff107803 */ /* 0x000fe20000000000 */
[----:B------:R-:W-:Y:S08]  /*69d0*/  BRA `(.L_x_36054) ;  /* 0x0000000400287947 */ /* 0x000ff00003800000 */
.L_x_36067:
        /* <DEDUP_REMOVED lines=21> */
.L_x_36076:
[----:B------:R-:W-:Y:S05]  /*6b30*/  BSYNC B1 ;  /* 0x0000000000017941 */ /* 0x000fea0003800000 */
.L_x_36075:
[----:B------:R-:W-:Y:S01]  /*6b40*/  LEA R3, R0, 0x37800000, 0x17 ;  /* 0x3780000000037811 */ /* 0x000fe200078eb8ff */
[----:B------:R-:W-:-:S05]  /*6b50*/  IMAD.SHL.U32 R0, R2, 0x200000, RZ ;  /* 0x0020000002007824 */ /* 0x000fca00078e00ff */
[----:B------:R-:W-:-:S07]  /*6b60*/  LOP3.LUT R0, R3, R0, R4, 0xfe, !PT ;  /* 0x0000000003007212 */ /* 0x000fce00078efe04 */
.L_x_36074:
[----:B------:R-:W-:Y:S05]  /*6b70*/  BSYNC B0 ;  /* 0x0000000000007941 */ /* 0x000fea0003800000 */
.L_x_36073:
[----:B------:R-:W-:-:S04]  /*6b80*/  FSETP.NEU.FTZ.AND P0, PT, R0, RZ, PT ;  /* 0x000000ff0000720b */ /* 0x000fc80003f1d000 */
[----:B------:R-:W-:Y:S01]  /*6b90*/  P2R R16, PR, RZ, 0x1 ;  /* 0x00000001ff107803 */ /* 0x000fe20000000000 */
[----:B------:R-:W-:Y:S08]  /*6ba0*/  BRA `(.L_x_36054) ;  /* 0x0000000000b47947 */ /* 0x000ff00003800000 */
.L_x_36066:
        /* <DEDUP_REMOVED lines=14> */
.L_x_36080:
[----:B------:R-:W-:Y:S05]  /*6c90*/  BSYNC B0 ;  /* 0x0000000000007941 */ /* 0x000fea0003800000 */
.L_x_36079:
[----:B------:R-:W-:-:S04]  /*6ca0*/  FSETP.NEU.FTZ.AND P0, PT, R0, RZ, PT ;  /* 0x000000ff0000720b */ /* 0x000fc80003f1d000 */
[----:B------:R-:W-:Y:S01]  /*6cb0*/  P2R R16, PR, RZ, 0x1 ;  /* 0x00000001ff107803 */ /* 0x000fe20000000000 */
[----:B------:R-:W-:Y:S08]  /*6cc0*/  BRA `(.L_x_36054) ;  /* 0x00000000006c7947 */ /* 0x000ff00003800000 */
.L_x_36053:
        /* <DEDUP_REMOVED lines=16> */
.L_x_36081:
[----:B------:R-:W-:-:S04]  /*6dd0*/  PLOP3.LUT P0, PT, PT, PT, PT, 0x8, 0x0 ;  /* 0x000000000000781c */ /* 0x000fc80003f0e170 */
[----:B------:R-:W-:Y:S01]  /*6de0*/  P2R R16, PR, RZ, 0x1 ;  /* 0x00000001ff107803 */ /* 0x000fe20000000000 */
[----:B------:R-:W-:Y:S08]  /*6df0*/  BRA `(.L_x_36054) ;  /* 0x0000000000207947 */ /* 0x000ff00003800000 */
.L_x_36078:
[----:B------:R-:W2:Y:S02]  /*6e00*/  LDG.E.64 R2, desc[UR36][R2.64] ;  /* 0x0000002402027981 */ /* 0x000ea4000c1e1b00 */
[----:B--2---:R-:W-:-:S04]  /*6e10*/  ISETP.NE.U32.AND P0, PT, R2, RZ, PT ;  /* 0x000000ff0200720c */ /* 0x004fc80003f05070 */
[----:B------:R-:W-:-:S04]  /*6e20*/  ISETP.NE.AND.EX P0, PT, R3, RZ, PT, P0 ;  /* 0x000000ff0300720c */ /* 0x000fc80003f05300 */
[----:B------:R-:W-:Y:S01]  /*6e30*/  P2R R16, PR, RZ, 0x1 ;  /* 0x00000001ff107803 */ /* 0x000fe20000000000 */
[----:B------:R-:W-:Y:S08]  /*6e40*/  BRA `(.L_x_36054) ;  /* 0x00000000000c7947 */ /* 0x000ff00003800000 */
.L_x_36077:
[----:B------:R-:W2:Y:S02]  /*6e50*/  LDG.E R2, desc[UR36][R2.64] ;  /* 0x0000002402027981 */ /* 0x000ea4000c1e1900 */
[----:B--2---:R-:W-:-:S04]  /*6e60*/  ISETP.NE.AND P0, PT, R2, RZ, PT ;  /* 0x000000ff0200720c */ /* 0x004fc80003f05270 */
[----:B------:R-:W-:-:S09]  /*6e70*/  P2R R16, PR, RZ, 0x1 ;  /* 0x00000001ff107803 */ /* 0x000fd20000000000 */
.L_x_36054:
        /* <DEDUP_REMOVED lines=20> */
.L_x_36085:
[----:B------:R0:W5:Y:S01]  /*6fc0*/  LDG.E.U8 R18, desc[UR36][R2.64] ;  /* 0x0000002402127981 */ /* 0x000162000c1e1100 */
[----:B------:R-:W-:Y:S01]  /*6fd0*/  IMAD.MOV.U32 R19, RZ, RZ, RZ ;  /* 0x000000ffff137224 */ /* 0x000fe200078e00ff */
[----:B------:R-:W-:Y:S06]  /*6fe0*/  BRA `(.L_x_36087) ;  /* 0x0000000c00487947 */ /* 0x000fec0003800000 */
.L_x_36084:
        /* <DEDUP_REMOVED lines=8> */
.L_x_36089:
[----:B------:R-:W2:Y:S02]  /*7070*/  LDG.E R18, desc[UR36][R2.64] ;  /* 0x0000002402127981 */ /* 0x000ea4000c1e1900 */
[----:B--2---:R-:W-:Y:S01]  /*7080*/  SHF.R.S32.HI R19, RZ, 0x1f, R18 ;  /* 0x0000001fff137819 */ /* 0x004fe20000011412 */
[----:B------:R-:W-:Y:S06]  /*7090*/  BRA `(.L_x_36087) ;  /* 0x0000000c001c7947 */ /* 0x000fec0003800000 */
.L_x_36088:
[----:B------:R-:W2:Y:S02]  /*70a0*/  LDG.E.S16 R18, desc[UR36][R2.64] ;  /* 0x0000002402127981 */ /* 0x000ea4000c1e1700 */
[----:B--2---:R-:W-:Y:S01]  /*70b0*/  SHF.R.S32.HI R19, RZ, 0x1f, R18 ;  /* 0x0000001fff137819 */ /* 0x004fe20000011412 */
[----:B------:R-:W-:Y:S06]  /*70c0*/  BRA `(.L_x_36087) ;  /* 0x0000000c00107947 */ /* 0x000fec0003800000 */
.L_x_36083:
[----:B------:R-:W-:-:S13]  /*70d0*/  ISETP.GT.AND P0, PT, R0, 0x6, PT ;  /* 0x000000060000780c */ /* 0x000fda0003f04270 */
[----:B------:R-:W-:Y:S05]  /*70e0*/  @P0 BRA `(.L_x_36090) ;  /* 0x00000000002c0947 */ /* 0x000fea0003800000 */
[----:B------:R-:W-:-:S13]  /*70f0*/  ISETP.NE.AND P0, PT, R0, 0x5, PT ;  /* 0x000000050000780c */ /* 0x000fda0003f05270 */
[----:B------:R-:W-:Y:S05]  /*7100*/  @!P0 BRA `(.L_x_36091) ;  /* 0x0000000000148947 */ /* 0x000fea0003800000 */
[----:B------:R-:W-:-:S13]  /*7110*/  ISETP.NE.AND P0, PT, R0, 0x6, PT ;  /* 0x000000060000780c */ /* 0x000fda0003f05270 */
[----:B------:R-:W-:Y:S05]  /*7120*/  @P0 BRA `(.L_x_36086) ;  /* 0x0000000800a00947 */ /* 0x000fea0003800000 */
[----:B------:R-:W2:Y:S02]  /*7130*/  LDG.E R2, desc[UR36][R2.64] ;  /* 0x0000002402027981 */ /* 0x000ea4000c1e1900 */
[----:B--2---:R2:W3:Y:S01]  /*7140*/  F2I.S64.TRUNC R18, R2 ;  /* 0x0000000200127311 */ /* 0x0044e2000020d900 */
[----:B------:R-:W-:Y:S05]  /*7150*/  BRA `(.L_x_36087) ;  /* 0x0000000800ec7947 */ /* 0x000fea0003800000 */
.L_x_36091:
[----:B------:R-:W2:Y:S02]  /*7160*/  LDG.E.U16 R2, desc[UR36][R2.64] ;  /* 0x0000002402027981 */ /* 0x000ea4000c1e1500 */
[----:B--2---:R-:W-:-:S06]  /*7170*/  HADD2.F32 R18, -RZ, R2.H0_H0 ;  /* 0x20000002ff127230 */ /* 0x004fcc0000004100 */
[----:B------:R-:W4:Y:S01]  /*7180*/  F2I.S64.TRUNC R18, R18 ;  /* 0x0000001200127311 */ /* 0x000f22000020d900 */
[----:B------:R-:W-:Y:S05]  /*7190*/  BRA `(.L_x_36087) ;  /* 0x0000000800dc7947 */ /* 0x000fea0003800000 */
.L_x_36090:
        /* <DEDUP_REMOVED lines=9> */
.L_x_36093:
[----:B------:R-:W2:Y:S02]  /*7230*/  LDG.E.U16 R2, desc[UR36][R2.64] ;  /* 0x0000002402027981 */ /* 0x000ea4000c1e1500 */
[----:B--2---:R-:W-:-:S06]  /*7240*/  HADD2.F32 R18, -RZ, R2.H0_H0 ;  /* 0x20000002ff127230 */ /* 0x004fcc0000004100 */
[----:B------:R-:W0:Y:S01]  /*7250*/  F2I.S64.TRUNC R18, R18 ;  /* 0x0000001200127311 */ /* 0x000e22000020d900 */
[----:B------:R-:W-:Y:S05]  /*7260*/  BRA `(.L_x_36087) ;  /* 0x0000000800a87947 */ /* 0x000fea0003800000 */
.L_x_36092:
[----:B------:R-:W2:Y:S02]  /*7270*/  LDG.E.64 R2, desc[UR36][R2.64] ;  /* 0x0000002402027981 */ /* 0x000ea4000c1e1b00 */
[----:B--2---:R0:W1:Y:S01]  /*7280*/  F2I.S64.F64.TRUNC R18, R2 ;  /* 0x0000000200127311 */ /* 0x004062000030d900 */
[----:B------:R-:W-:Y:S05]  /*7290*/  BRA `(.L_x_36087) ;  /* 0x00000008009c7947 */ /* 0x000fea0003800000 */
.L_x_36082:
        /* <DEDUP_REMOVED lines=13> */
.L_x_36096:
[----:B------:R-:W2:Y:S02]  /*7370*/  LDG.E.64 R2, desc[UR36][R2.64] ;  /* 0x0000002402027981 */ /* 0x000ea4000c1e1b00 */
[----:B--2---:R0:W1:Y:S01]  /*7380*/  F2I.S64.F64.TRUNC R18, R2 ;  /* 0x0000000200127311 */ /* 0x004062000030d900 */
[----:B------:R-:W-:Y:S05]  /*7390*/  BRA `(.L_x_36087) ;  /* 0x00000008005c7947 */ /* 0x000fea0003800000 */
.L_x_36095:
        /* <DEDUP_REMOVED lines=27> */
.L_x_36098:
        /* <DEDUP_REMOVED lines=14> */
.L_x_36097:
[----:B------:R-:W2:Y:S02]  /*7630*/  LDG.E.U16 R18, desc[UR36][R2.64] ;  /* 0x0000002402127981 */ /* 0x000ea4000c1e1500 */
[----:B--2---:R-:W-:-:S06]  /*7640*/  IMAD.U32 R18, R18, 0x10000, RZ ;  /* 0x0001000012127824 */ /* 0x004fcc00078e00ff */
[----:B------:R-:W0:Y:S01]  /*7650*/  F2I.S64.TRUNC R18, R18 ;  /* 0x0000001200127311 */ /* 0x000e22000020d900 */
[----:B------:R-:W-:Y:S05]  /*7660*/  BRA `(.L_x_36087) ;  /* 0x0000000400a87947 */ /* 0x000fea0003800000 */
.L_x_36094:
        /* <DEDUP_REMOVED lines=11> */
.L_x_36101:
        /* <DEDUP_REMOVED lines=21> */
.L_x_36105:
[----:B------:R-:W-:Y:S05]  /*7870*/  BSYNC B1 ;  /* 0x0000000000017941 */ /* 0x000fea0003800000 */
.L_x_36104:
[----:B------:R-:W-:Y:S01]  /*7880*/  IMAD.SHL.U32 R2, R2, 0x100000, RZ ;  /* 0x0010000002027824 */ /* 0x000fe200078e00ff */
[----:B------:R-:W-:-:S04]  /*7890*/  LEA R3, R0, 0x3b800000, 0x17 ;  /* 0x3b80000000037811 */ /* 0x000fc800078eb8ff */
[----:B------:R-:W-:-:S07]  /*78a0*/  LOP3.LUT R18, R3, R2, R18, 0xfe, !PT ;  /* 0x0000000203127212 */ /* 0x000fce00078efe12 */
.L_x_36103:
[----:B------:R-:W-:Y:S05]  /*78b0*/  BSYNC B0 ;  /* 0x0000000000007941 */ /* 0x000fea0003800000 */
.L_x_36102:
[----:B------:R-:W0:Y:S01]  /*78c0*/  F2I.S64.TRUNC R18, R18 ;  /* 0x0000001200127311 */ /* 0x000e22000020d900 */
[----:B------:R-:W-:Y:S05]  /*78d0*/  BRA `(.L_x_36087) ;  /* 0x00000004000c7947 */ /* 0x000fea0003800000 */
.L_x_36100:
        /* <DEDUP_REMOVED lines=21> */
.L_x_36109:
[----:B------:R-:W-:Y:S05]  /*7a30*/  BSYNC B1 ;  /* 0x0000000000017941 */ /* 0x000fea0003800000 */
.L_x_36108:
[----:B------:R-:W-:Y:S01]  /*7a40*/  IMAD.SHL.U32 R2, R2, 0x200000, RZ ;  /* 0x0020000002027824 */ /* 0x000fe200078e00ff */
[----:B------:R-:W-:-:S04]  /*7a50*/  LEA R3, R0, 0x37800000, 0x17 ;  /* 0x3780000000037811 */ /* 0x000fc800078eb8ff */
[----:B------:R-:W-:-:S07]  /*7a60*/  LOP3.LUT R18, R3, R2, R18, 0xfe, !PT ;  /* 0x0000000203127212 */ /* 0x000fce00078efe12 */
.L_x_36107:
[----:B------:R-:W-:Y:S05]  /*7a70*/  BSYNC B0 ;  /* 0x0000000000007941 */ /* 0x000fea0003800000 */
.L_x_36106:
[----:B------:R-:W0:Y:S01]  /*7a80*/  F2I.S64.TRUNC R18, R18 ;  /* 0x0000001200127311 */ /* 0x000e22000020d900 */
[----:B------:R-:W-:Y:S05]  /*7a90*/  BRA `(.L_x_36087) ;  /* 0x00000000009c7947 */ /* 0x000fea0003800000 */
.L_x_36099:
        /* <DEDUP_REMOVED lines=14> */
.L_x_36113:
[----:B------:R-:W-:Y:S05]  /*7b80*/  BSYNC B0 ;  /* 0x0000000000007941 */ /* 0x000fea0003800000 */
.L_x_36112:
[----:B------:R-:W0:Y:S01]  /*7b90*/  F2I.S64.TRUNC R18, R18 ;  /* 0x0000001200127311 */ /* 0x000e22000020d900 */
[----:B------:R-:W-:Y:S05]  /*7ba0*/  BRA `(.L_x_36087) ;  /* 0x0000000000587947 */ /* 0x000fea0003800000 */
.L_x_36086:
        /* <DEDUP_REMOVED lines=16> */
.L_x_36114:
[----:B------:R-:W-:Y:S01]  /*7cb0*/  CS2R R18, SRZ ;  /* 0x0000000000127805 */ /* 0x000fe2000001ff00 */
[----:B------:R-:W-:Y:S06]  /*7cc0*/  BRA `(.L_x_36087) ;  /* 0x0000000000107947 */ /* 0x000fec0003800000 */
.L_x_36111:
[----:B------:R0:W5:Y:S01]  /*7cd0*/  LDG.E.64 R18, desc[UR36][R2.64] ;  /* 0x0000002402127981 */ /* 0x000162000c1e1b00 */
[----:B------:R-:W-:Y:S05]  /*7ce0*/  BRA `(.L_x_36087) ;  /* 0x0000000000087947 */ /* 0x000fea0003800000 */
.L_x_36110:
[----:B------:R0:W5:Y:S01]  /*7cf0*/  LDG.E R18, desc[UR36][R2.64] ;  /* 0x0000002402127981 */ /* 0x000162000c1e1900 */
[----:B------:R-:W-:-:S07]  /*7d00*/  IMAD.MOV.U32 R19, RZ, RZ, RZ ;  /* 0x000000ffff137224 */ /* 0x000fce00078e00ff */
.L_x_36087:
[----:B0-----:R-:W0:Y:S01]  /*7d10*/  LDC.U8 R4, c[0x0][0x246] ;  /* 0x00009180ff047b82 */ /* 0x001e220000000000 */
[----:B------:R-:W-:Y:S02]  /*7d20*/  ULDC UR4, c[0x0][0x250] ;  /* 0x0000940000047ab9 */ /* 0x000fe40000000800 */
[----:B------:R-:W-:-:S05]  /*7d30*/  IMAD R17, R17, UR4, RZ ;  /* 0x0000000411117c24 */ /* 0x000fca000f8e02ff */
[----:B-12---:R-:W1:Y:S01]  /*7d40*/  LDC.64 R2, c[0x0][0x238] ;  /* 0x00008e00ff027b82 */ /* 0x006e620000000a00 */
        /* <DEDUP_REMOVED lines=16> */
.L_x_36118:
[----:B------:R0:W5:Y:S01]  /*7e50*/  LDG.E.U8 R22, desc[UR36][R2.64] ;  /* 0x0000002402167981 */ /* 0x000162000c1e1100 */
[----:B------:R-:W-:Y:S01]  /*7e60*/  IMAD.MOV.U32 R23, RZ, RZ, RZ ;  /* 0x000000ffff177224 */ /* 0x000fe200078e00ff */
[----:B------:R-:W-:Y:S06]  /*7e70*/  BRA `(.L_x_36120) ;  /* 0x0000000c00487947 */ /* 0x000fec0003800000 */
.L_x_36117:
        /* <DEDUP_REMOVED lines=8> */
.L_x_36122:
[----:B------:R-:W2:Y:S02]  /*7f00*/  LDG.E R22, desc[UR36][R2.64] ;  /* 0x0000002402167981 */ /* 0x000ea4000c1e1900 */
[----:B--2---:R-:W-:Y:S01]  /*7f10*/  SHF.R.S32.HI R23, RZ, 0x1f, R22 ;  /* 0x0000001fff177819 */ /* 0x004fe20000011416 */
[----:B------:R-:W-:Y:S06]  /*7f20*/  BRA `(.L_x_36120) ;  /* 0x0000000c001c7947 */ /* 0x000fec0003800000 */
.L_x_36121:
[----:B------:R-:W2:Y:S02]  /*7f30*/  LDG.E.S16 R22, desc[UR36][R2.64] ;  /* 0x0000002402167981 */ /* 0x000ea4000c1e1700 */
[----:B--2---:R-:W-:Y:S01]  /*7f40*/  SHF.R.S32.HI R23, RZ, 0x1f, R22 ;  /* 0x0000001fff177819 */ /* 0x004fe20000011416 */
[----:B------:R-:W-:Y:S06]  /*7f50*/  BRA `(.L_x_36120) ;  /* 0x0000000c00107947 */ /* 0x000fec0003800000 */
.L_x_36116:
        /* <DEDUP_REMOVED lines=9> */
.L_x_36124:
[----:B------:R-:W2:Y:S02]  /*7ff0*/  LDG.E.U16 R2, desc[UR36][R2.64] ;  /* 0x0000002402027981 */ /* 0x000ea4000c1e1500 */
[----:B--2---:R-:W-:-:S06]  /*8000*/  HADD2.F32 R22, -RZ, R2.H0_H0 ;  /* 0x20000002ff167230 */ /* 0x004fcc0000004100 */
[----:B------:R-:W0:Y:S01]  /*8010*/  F2I.S64.TRUNC R22, R22 ;  /* 0x0000001600167311 */ /* 0x000e22000020d900 */
[----:B------:R-:W-:Y:S05]  /*8020*/  BRA `(.L_x_36120) ;  /* 0x0000000800dc7947 */ /* 0x000fea0003800000 */
.L_x_36123:
        /* <DEDUP_REMOVED lines=9> */
.L_x_36126:
[----:B------:R-:W2:Y:S02]  /*80c0*/  LDG.E.U16 R2, desc[UR36][R2.64] ;  /* 0x0000002402027981 */ /* 0x000ea4000c1e1500 */
[----:B--2---:R-:W-:-:S06]  /*80d0*/  HADD2.F32 R22, -RZ, R2.H0_H0 ;  /* 0x20000002ff167230 */ /* 0x004fcc0000004100 */
[----:B------:R-:W0:Y:S01]  /*80e0*/  F2I.S64.TRUNC R22, R22 ;  /* 0x0000001600167311 */ /* 0x000e22000020d900 */
[----:B------:R-:W-:Y:S05]  /*80f0*/  BRA `(.L_x_36120) ;  /* 0x0000000800a87947 */ /* 0x000fea0003800000 */
.L_x_36125:
[----:B------:R-:W2:Y:S02]  /*8100*/  LDG.E.64 R2, desc[UR36][R2.64] ;  /* 0x0000002402027981 */ /* 0x000ea4000c1e1b00 */
[----:B--2---:R0:W1:Y:S01]  /*8110*/  F2I.S64.F64.TRUNC R22, R2 ;  /* 0x0000000200167311 */ /* 0x004062000030d900 */
[----:B------:R-:W-:Y:S05]  /*8120*/  BRA `(.L_x_36120) ;  /* 0x00000008009c7947 */ /* 0x000fea0003800000 */
.L_x_36115:
        /* <DEDUP_REMOVED lines=13> */
.L_x_36129:
[----:B------:R-:W2:Y:S02]  /*8200*/  LDG.E.64 R2, desc[UR36][R2.64] ;  /* 0x0000002402027981 */ /* 0x000ea4000c1e1b00 */
[----:B--2---:R0:W1:Y:S01]  /*8210*/  F2I.S64.F64.TRUNC R22, R2 ;  /* 0x0000000200167311 */ /* 0x004062000030d900 */
[----:B------:R-:W-:Y:S05]  /*8220*/  BRA `(.L_x_36120) ;  /* 0x00000008005c7947 */ /* 0x000fea0003800000 */
.L_x_36128:
        /* <DEDUP_REMOVED lines=27> */
.L_x_36131:
        /* <DEDUP_REMOVED lines=14> */
.L_x_36130:
[----:B------:R-:W2:Y:S02]  /*84c0*/  LDG.E.U16 R22, desc[UR36][R2.64] ;  /* 0x0000002402167981 */ /* 0x000ea4000c1e1500 */
[----:B--2---:R-:W-:-:S06]  /*84d0*/  IMAD.U32 R22, R22, 0x10000, RZ ;  /* 0x0001000016167824 */ /* 0x004fcc00078e00ff */
[----:B------:R-:W0:Y:S01]  /*84e0*/  F2I.S64.TRUNC R22, R22 ;  /* 0x0000001600167311 */ /* 0x000e22000020d900 */
[----:B------:R-:W-:Y:S05]  /*84f0*/  BRA `(.L_x_36120) ;  /* 0x0000000400a87947 */ /* 0x000fea0003800000 */
.L_x_36127:
        /* <DEDUP_REMOVED lines=11> */
.L_x_36134:
        /* <DEDUP_REMOVED lines=21> */
.L_x_36138:
[----:B------:R-:W-:Y:S05]  /*8700*/  BSYNC B1 ;  /* 0x0000000000017941 */ /* 0x000fea0003800000 */
.L_x_36137:
[----:B------:R-:W-:Y:S01]  /*8710*/  IMAD.SHL.U32 R2, R2, 0x100000, RZ ;  /* 0x0010000002027824 */ /* 0x000fe200078e00ff */
[----:B------:R-:W-:-:S04]  /*8720*/  LEA R3, R0, 0x3b800000, 0x17 ;  /* 0x3b80000000037811 */ /* 0x000fc800078eb8ff */
[----:B------:R-:W-:-:S07]  /*8730*/  LOP3.LUT R22, R3, R2, R22, 0xfe, !PT ;  /* 0x0000000203167212 */ /* 0x000fce00078efe16 */
.L_x_36136:
[----:B------:R-:W-:Y:S05]  /*8740*/  BSYNC B0 ;  /* 0x0000000000007941 */ /* 0x000fea0003800000 */
.L_x_36135:
[----:B------:R-:W0:Y:S01]  /*8750*/  F2I.S64.TRUNC R22, R22 ;  /* 0x0000001600167311 */ /* 0x000e22000020d900 */
[----:B------:R-:W-:Y:S05]  /*8760*/  BRA `(.L_x_36120) ;  /* 0x00000004000c7947 */ /* 0x000fea0003800000 */
.L_x_36133:
        /* <DEDUP_REMOVED lines=21> */
.L_x_36142:
[----:B------:R-:W-:Y:S05]  /*88c0*/  BSYNC B1 ;  /* 0x0000000000017941 */ /* 0x000fea0003800000 */
.L_x_36141:
[----:B------:R-:W-:Y:S01]  /*88d0*/  IMAD.SHL.U32 R2, R2, 0x200000, RZ ;  /* 0x0020000002027824 */ /* 0x000fe200078e00ff */
[----:B------:R-:W-:-:S04]  /*88e0*/  LEA R3, R0, 0x37800000, 0x17 ;  /* 0x3780000000037811 */ /* 0x000fc800078eb8ff */
[----:B------:R-:W-:-:S07]  /*88f0*/  LOP3.LUT R22, R3, R2, R22, 0xfe, !PT ;  /* 0x0000000203167212 */ /* 0x000fce00078efe16 */
.L_x_36140:
[----:B------:R-:W-:Y:S05]  /*8900*/  BSYNC B0 ;  /* 0x0000000000007941 */ /* 0x000fea0003800000 */
.L_x_36139:
[----:B------:R-:W0:Y:S01]  /*8910*/  F2I.S64.TRUNC R22, R22 ;  /* 0x0000001600167311 */ /* 0x000e22000020d900 */
[----:B------:R-:W-:Y:S05]  /*8920*/  BRA `(.L_x_36120) ;  /* 0x00000000009c7947 */ /* 0x000fea0003800000 */
.L_x_36132:
        /* <DEDUP_REMOVED lines=14> */
.L_x_36146:
[----:B------:R-:W-:Y:S05]  /*8a10*/  BSYNC B0 ;  /* 0x0000000000007941 */ /* 0x000fea0003800000 */
.L_x_36145:
[----:B------:R-:W0:Y:S01]  /*8a20*/  F2I.S64.TRUNC R22, R22 ;  /* 0x0000001600167311 */ /* 0x000e22000020d900 */
[----:B------:R-:W-:Y:S05]  /*8a30*/  BRA `(.L_x_36120) ;  /* 0x0000000000587947 */ /* 0x000fea0003800000 */
.L_x_36119:
        /* <DEDUP_REMOVED lines=16> */
.L_x_36147:
[----:B------:R-:W-:Y:S01]  /*8b40*/  CS2R R22, SRZ ;  /* 0x0000000000167805 */ /* 0x000fe2000001ff00 */
[----:B------:R-:W-:Y:S06]  /*8b50*/  BRA `(.L_x_36120) ;  /* 0x0000000000107947 */ /* 0x000fec0003800000 */
.L_x_36144:
[----:B------:R0:W5:Y:S01]  /*8b60*/  LDG.E.64 R22, desc[UR36][R2.64] ;  /* 0x0000002402167981 */ /* 0x000162000c1e1b00 */
[----:B------:R-:W-:Y:S05]  /*8b70*/  BRA `(.L_x_36120) ;  /* 0x0000000000087947 */ /* 0x000fea0003800000 */
.L_x_36143:
[----:B------:R0:W5:Y:S01]  /*8b80*/  LDG.E R22, desc[UR36][R2.64] ;  /* 0x0000002402167981 */ /* 0x000162000c1e1900 */
[----:B------:R-:W-:-:S07]  /*8b90*/  IMAD.MOV.U32 R23, RZ, RZ, RZ ;  /* 0x000000ffff177224 */ /* 0x000fce00078e00ff */
.L_x_36120:
[----:B------:R-:W-:Y:S01]  /*8ba0*/  ISETP.NE.AND P0, PT, R16, RZ, PT ;  /* 0x000000ff1000720c */ /* 0x000fe20003f05270 */
[----:B------:R-:W-:-:S03]  /*8bb0*/  VIADD R34, R34, 0x80 ;  /* 0x0000008022227836 */ /* 0x000fc60000000000 */
[----:B------:R-:W-:-:S09]  /*8bc0*/  SEL R36, RZ, 0x1, !P0 ;  /* 0x00000001ff247807 */ /* 0x000fd20004000000 */
.L_x_36048:
[----:B------:R-:W-:Y:S05]  /*8bd0*/  BSYNC B6 ;  /* 0x0000000000067941 */ /* 0x000fea0003800000 */
.L_x_36047:
[----:B01----:R-:W0:Y:S01]  /*8be0*/  S2R R2, SR_CTAID.X ;  /* 0x0000000000027919 */ /* 0x003e220000002500 */
        /* <DEDUP_REMOVED lines=29> */
.L_x_36153:
[----:B------:R-:W2:Y:S02]  /*8dc0*/  LDG.E.U8 R2, desc[UR36][R2.64] ;  /* 0x0000002402027981 */ /* 0x000ea4000c1e1100 */
[----:B--2---:R-:W-:-:S04]  /*8dd0*/  ISETP.NE.AND P0, PT, R2, RZ, PT ;  /* 0x000000ff0200720c */ /* 0x004fc80003f05270 */
[----:B------:R-:W-:Y:S01]  /*8de0*/  P2R R34, PR, RZ, 0x1 ;  /* 0x00000001ff227803 */ /* 0x000fe20000000000 */
[----:B------:R-:W-:Y:S08]  /*8df0*/  BRA `(.L_x_36155) ;  /* 0x0000000c00c47947 */ /* 0x000ff00003800000 */
.L_x_36152:
        /* <DEDUP_REMOVED lines=11> */
.L_x_36157:
[----:B------:R-:W2:Y:S02]  /*8eb0*/  LDG.E R2, desc[UR36][R2.64] ;  /* 0x0000002402027981 */ /* 0x000ea4000c1e1900 */
[----:B--2---:R-:W-:-:S04]  /*8ec0*/  ISETP.NE.AND P0, PT, R2, RZ, PT ;  /* 0x000000ff0200720c */ /* 0x004fc80003f05270 */
[----:B------:R-:W-:Y:S01]  /*8ed0*/  P2R R34, PR, RZ, 0x1 ;  /* 0x00000001ff227803 */ /* 0x000fe20000000000 */
[----:B------:R-:W-:Y:S08]  /*8ee0*/  BRA `(.L_x_36155) ;  /* 0x0000000c00887947 */ /* 0x000ff00003800000 */
.L_x_36156:
[----:B------:R-:W2:Y:S02]  /*8ef0*/  LDG.E.U16 R2, desc[UR36][R2.64] ;  /* 0x0000002402027981 */ /* 0x000ea4000c1e1500 */
[----:B--2---:R-:W-:-:S04]  /*8f00*/  ISETP.NE.AND P0, PT, R2, RZ, PT ;  /* 0x000000ff0200720c */ /* 0x004fc80003f05270 */
[----:B------:R-:W-:Y:S01]  /*8f10*/  P2R R34, PR, RZ, 0x1 ;  /* 0x00000001ff227803 */ /* 0x000fe20000000000 */
[----:B------:R-:W-:Y:S08]  /*8f20*/  BRA `(.L_x_36155) ;  /* 0x0000000c00787947 */ /* 0x000ff00003800000 */
.L_x_36151:
        /* <DEDUP_REMOVED lines=10> */
.L_x_36159:
[----:B------:R-:W2:Y:S02]  /*8fd0*/  LDG.E.U16 R0, desc[UR36][R2.64] ;  /* 0x0000002402007981 */ /* 0x000ea4000c1e1500 */
[----:B--2---:R-:W-:-:S05]  /*8fe0*/  HADD2.F32 R0, -RZ, R0.H0_H0 ;  /* 0x20000000ff007230 */ /* 0x004fca0000004100 */
[----:B------:R-:W-:-:S04]  /*8ff0*/  FSETP.NEU.FTZ.AND P0, PT, R0, RZ, PT ;  /* 0x000000ff0000720b */ /* 0x000fc80003f1d000 */
[----:B------:R-:W-:Y:S01]  /*9000*/  P2R R34, PR, RZ, 0x1 ;  /* 0x00000001ff227803 */ /* 0x000fe20000000000 */
[----:B------:R-:W-:Y:S08]  /*9010*/  BRA `(.L_x_36155) ;  /* 0x0000000c003c7947 */ /* 0x000ff00003800000 */
.L_x_36158:
        /* <DEDUP_REMOVED lines=12> */
.L_x_36161:
        /* <DEDUP_REMOVED lines=11> */
.L_x_36160:
[----:B------:R-:W2:Y:S02]  /*9190*/  LDG.E.64 R2, desc[UR36][R2.64] ;  /* 0x0000002402027981 */ /* 0x000ea4000c1e1b00 */
[----:B--2---:R-:W-:-:S06]  /*91a0*/  DSETP.NEU.AND P0, PT, R2, RZ, PT ;  /* 0x000000ff0200722a */ /* 0x004fcc0003f0d000 */
[----:B------:R-:W-:Y:S01]  /*91b0*/  P2R R34, PR, RZ, 0x1 ;  /* 0x00000001ff227803 */ /* 0x000fe20000000000 */
[----:B------:R-:W-:Y:S07]  /*91c0*/  BRA `(.L_x_36155) ;  /* 0x0000000800d07947 */ /* 0x000fee0003800000 */
.L_x_36150:
        /* <DEDUP_REMOVED lines=12> */
.L_x_36164:
[----:B------:R-:W2:Y:S02]  /*9290*/  LDG.E.128 R4, desc[UR36][R2.64] ;  /* 0x0000002402047981 */ /* 0x000ea4000c1e1d00 */
[----:B--2---:R-:W-:-:S06]  /*92a0*/  DSETP.NEU.AND P0, PT, R6, RZ, PT ;  /* 0x000000ff0600722a */ /* 0x004fcc0003f0d000 */
[----:B------:R-:W-:-:S06]  /*92b0*/  DSETP.NEU.OR P0, PT, R4, RZ, P0 ;  /* 0x000000ff0400722a */ /* 0x000fcc000070d400 */
[----:B------:R-:W-:Y:S01]  /*92c0*/  P2R R34, PR, RZ, 0x1 ;  /* 0x00000001ff227803 */ /* 0x000fe20000000000 */
[----:B------:R-:W-:Y:S07]  /*92d0*/  BRA `(.L_x_36155) ;  /* 0x00000008008c7947 */ /* 0x000fee0003800000 */
.L_x_36163:
        /* <DEDUP_REMOVED lines=28> */
.L_x_36166:
        /* <DEDUP_REMOVED lines=15> */
.L_x_36165:
[----:B------:R-:W2:Y:S02]  /*9590*/  LDG.E.U16 R0, desc[UR36][R2.64] ;  /* 0x0000002402007981 */ /* 0x000ea4000c1e1500 */
[----:B--2---:R-:W-:-:S05]  /*95a0*/  IMAD.U32 R0, R0, 0x10000, RZ ;  /* 0x0001000000007824 */ /* 0x004fca00078e00ff */
[----:B------:R-:W-:-:S04]  /*95b0*/  FSETP.NEU.FTZ.AND P0, PT, R0, RZ, PT ;  /* 0x000000ff0000720b */ /* 0x000fc80003f1d000 */
[----:B------:R-:W-:Y:S01]  /*95c0*/  P2R R34, PR, RZ, 0x1 ;  /* 0x00000001ff227803 */ /* 0x000fe20000000000 */
[----:B------:R-:W-:Y:S08]  /*95d0*/  BRA `(.L_x_36155) ;  /* 0x0000000400cc7947 */ /* 0x000ff00003800000 */
.L_x_36162:
        /* <DEDUP_REMOVED lines=12> */
.L_x_36169:
        /* <DEDUP_REMOVED lines=21> */
.L_x_36173:
[----:B------:R-:W-:Y:S05]  /*97f0*/  BSYNC B1 ;  /* 0x0000000000017941 */ /* 0x000fea0003800000 */
.L_x_36172:
[----:B------:R-:W-:Y:S01]  /*9800*/  LEA R3, R0, 0x3b800000, 0x17 ;  /* 0x3b80000000037811 */ /* 0x000fe200078eb8ff */
[----:B------:R-:W-:-:S05]  /*9810*/  IMAD.SHL.U32 R0, R2, 0x100000, RZ ;  /* 0x0010000002007824 */ /* 0x000fca00078e00ff */
[----:B------:R-:W-:-:S07]  /*9820*/  LOP3.LUT R0, R3, R0, R4, 0xfe, !PT ;  /* 0x0000000003007212 */ /* 0x000fce00078efe04 */
.L_x_36171:
[----:B------:R-:W-:Y:S05]  /*9830*/  BSYNC B0 ;  /* 0x0000000000007941 */ /* 0x000fea0003800000 */
.L_x_36170:
[----:B------:R-:W-:-:S04]  /*9840*/  FSETP.NEU.FTZ.AND P0, PT, R0, RZ, PT ;  /* 0x000000ff0000720b */ /* 0x000fc80003f1d000 */
[----:B------:R-:W-:Y:S01]  /*9850*/  P2R R34, PR, RZ, 0x1 ;  /* 0x00000001ff227803 */ /* 0x000fe20000000000 */
[----:B------:R-:W-:Y:S08]  /*9860*/  BRA `(.L_x_36155) ;  /* 0x0000000400287947 */ /* 0x000ff00003800000 */
.L_x_36168:
        /* <DEDUP_REMOVED lines=21> */
.L_x_36177:
[----:B------:R-:W-:Y:S05]  /*99c0*/  BSYNC B1 ;  /* 0x0000000000017941 */ /* 0x000fea0003800000 */
.L_x_36176:
[----:B------:R-:W-:Y:S01]  /*99d0*/  LEA R3, R0, 0x37800000, 0x17 ;  /* 0x3780000000037811 */ /* 0x000fe200078eb8ff */
[----:B------:R-:W-:-:S05]  /*99e0*/  IMAD.SHL.U32 R0, R2, 0x200000, RZ ;  /* 0x0020000002007824 */ /* 0x000fca00078e00ff */
[----:B------:R-:W-:-:S07]  /*99f0*/  LOP3.LUT R0, R3, R0, R4, 0xfe, !PT ;  /* 0x0000000003007212 */ /* 0x000fce00078efe04 */
.L_x_36175:
[----:B------:R-:W-:Y:S05]  /*9a00*/  BSYNC B0 ;  /* 0x0000000000007941 */ /* 0x000fea0003800000 */
.L_x_36174:
[----:B------:R-:W-:-:S04]  /*9a10*/  FSETP.NEU.FTZ.AND P0, PT, R0, RZ, PT ;  /* 0x000000ff0000720b */ /* 0x000fc80003f1d000 */
[----:B------:R-:W-:Y:S01]  /*9a20*/  P2R R34, PR, RZ, 0x1 ;  /* 0x00000001ff227803 */ /* 0x000fe20000000000 */
[----:B------:R-:W-:Y:S08]  /*9a30*/  BRA `(.L_x_36155) ;  /* 0x0000000000b47947 */ /* 0x000ff00003800000 */
.L_x_36167:
        /* <DEDUP_REMOVED lines=14> */
.L_x_36181:
[----:B------:R-:W-:Y:S05]  /*9b20*/  BSYNC B0 ;  /* 0x0000000000007941 */ /* 0x000fea0003800000 */
.L_x_36180:
[----:B------:R-:W-:-:S04]  /*9b30*/  FSETP.NEU.FTZ.AND P0, PT, R0, RZ, PT ;  /* 0x000000ff0000720b */ /* 0x000fc80003f1d000 */
[----:B------:R-:W-:Y:S01]  /*9b40*/  P2R R34, PR, RZ, 0x1 ;  /* 0x00000001ff227803 */ /* 0x000fe20000000000 */
[----:B------:R-:W-:Y:S08]  /*9b50*/  BRA `(.L_x_36155) ;  /* 0x00000000006c7947 */ /* 0x000ff00003800000 */
.L_x_36154:
        /* <DEDUP_REMOVED lines=16> */
.L_x_36182:
[----:B------:R-:W-:-:S04]  /*9c60*/  PLOP3.LUT P0, PT, PT, PT, PT, 0x8, 0x0 ;  /* 0x000000000000781c */ /* 0x000fc80003f0e170 */
[----:B------:R-:W-:Y:S01]  /*9c70*/  P2R R34, PR, RZ, 0x1 ;  /* 0x00000001ff227803 */ /* 0x000fe20000000000 */
[----:B------:R-:W-:Y:S08]  /*9c80*/  BRA `(.L_x_36155) ;  /* 0x0000000000207947 */ /* 0x000ff00003800000 */
.L_x_36179:
[----:B------:R-:W2:Y:S02]  /*9c90*/  LDG.E.64 R2, desc[UR36][R2.64] ;  /* 0x0000002402027981 */ /* 0x000ea4000c1e1b00 */
[----:B--2---:R-:W-:-:S04]  /*9ca0*/  ISETP.NE.U32.AND P0, PT, R2, RZ, PT ;  /* 0x000000ff0200720c */ /* 0x004fc80003f05070 */
[----:B------:R-:W-:-:S04]  /*9cb0*/  ISETP.NE.AND.EX P0, PT, R3, RZ, PT, P0 ;  /* 0x000000ff0300720c */ /* 0x000fc80003f05300 */
[----:B------:R-:W-:Y:S01]  /*9cc0*/  P2R R34, PR, RZ, 0x1 ;  /* 0x00000001ff227803 */ /* 0x000fe20000000000 */
[----:B------:R-:W-:Y:S08]  /*9cd0*/  BRA `(.L_x_36155) ;  /* 0x00000000000c7947 */ /* 0x000ff00003800000 */
.L_x_36178:
[----:B------:R-:W2:Y:S02]  /*9ce0*/  LDG.E R2, desc[UR36][R2.64] ;  /* 0x0000002402027981 */ /* 0x000ea4000c1e1900 */
[----:B--2---:R-:W-:-:S04]  /*9cf0*/  ISETP.NE.AND P0, PT, R2, RZ, PT ;  /* 0x000000ff0200720c */ /* 0x004fc80003f05270 */
[----:B------:R-:W-:-:S09]  /*9d00*/  P2R R34, PR, RZ, 0x1 ;  /* 0x00000001ff227803 */ /* 0x000fd20000000000 */
.L_x_36155:
        /* <DEDUP_REMOVED lines=20> */
.L_x_36186:
[----:B------:R1:W5:Y:S01]  /*9e50*/  LDG.E.U8 R16, desc[UR36][R2.64] ;  /* 0x0000002402107981 */ /* 0x000362000c1e1100 */
[----:B------:R-:W-:Y:S01]  /*9e60*/  IMAD.MOV.U32 R17, RZ, RZ, RZ ;  /* 0x000000ffff117224 */ /* 0x000fe200078e00ff */
[----:B------:R-:W-:Y:S06]  /*9e70*/  BRA `(.L_x_36188) ;  /* 0x0000000c00487947 */ /* 0x000fec0003800000 */
.L_x_36185:
        /* <DEDUP_REMOVED lines=8> */
.L_x_36190:
[----:B------:R-:W2:Y:S02]  /*9f00*/  LDG.E R16, desc[UR36][R2.64] ;  /* 0x0000002402107981 */ /* 0x000ea4000c1e1900 */
[----:B--2---:R-:W-:Y:S01]  /*9f10*/  SHF.R.S32.HI R17, RZ, 0x1f, R16 ;  /* 0x0000001fff117819 */ /* 0x004fe20000011410 */
[----:B------:R-:W-:Y:S06]  /*9f20*/  BRA `(.L_x_36188) ;  /* 0x0000000c001c7947 */ /* 0x000fec0003800000 */
.L_x_36189:
[----:B------:R-:W2:Y:S02]  /*9f30*/  LDG.E.S16 R16, desc[UR36][R2.64] ;  /* 0x0000002402107981 */ /* 0x000ea4000c1e1700 */
[----:B--2---:R-:W-:Y:S01]  /*9f40*/  SHF.R.S32.HI R17, RZ, 0x1f, R16 ;  /* 0x0000001fff117819 */ /* 0x004fe20000011410 */
[----:B------:R-:W-:Y:S06]  /*9f50*/  BRA `(.L_x_36188) ;  /* 0x0000000c00107947 */ /* 0x000fec0003800000 */
.L_x_36184:
        /* <DEDUP_REMOVED lines=9> */
.L_x_36192:
[----:B------:R-:W2:Y:S02]  /*9ff0*/  LDG.E.U16 R2, desc[UR36][R2.64] ;  /* 0x0000002402027981 */ /* 0x000ea4000c1e1500 */
[----:B--2---:R-:W-:-:S06]  /*a000*/  HADD2.F32 R16, -RZ, R2.H0_H0 ;  /* 0x20000002ff107230 */ /* 0x004fcc0000004100 */
[----:B------:R-:W0:Y:S01]  /*a010*/  F2I.S64.TRUNC R16, R16 ;  /* 0x0000001000107311 */ /* 0x000e22000020d900 */
[----:B------:R-:W-:Y:S05]  /*a020*/  BRA `(.L_x_36188) ;  /* 0x0000000800dc7947 */ /* 0x000fea0003800000 */
.L_x_36191:
        /* <DEDUP_REMOVED lines=9> */
.L_x_36194:
[----:B------:R-:W2:Y:S02]  /*a0c0*/  LDG.E.U16 R2, desc[UR36][R2.64] ;  /* 0x0000002402027981 */ /* 0x000ea4000c1e1500 */
[----:B--2---:R-:W-:-:S06]  /*a0d0*/  HADD2.F32 R16, -RZ, R2.H0_H0 ;  /* 0x20000002ff107230 */ /* 0x004fcc0000004100 */
[----:B------:R-:W0:Y:S01]  /*a0e0*/  F2I.S64.TRUNC R16, R16 ;  /* 0x0000001000107311 */ /* 0x000e22000020d900 */
[----:B------:R-:W-:Y:S05]  /*a0f0*/  BRA `(.L_x_36188) ;  /* 0x0000000800a87947 */ /* 0x000fea0003800000 */
.L_x_36193:
[----:B------:R-:W2:Y:S02]  /*a100*/  LDG.E.64 R2, desc[UR36][R2.64] ;  /* 0x0000002402027981 */ /* 0x000ea4000c1e1b00 */
[----:B--2---:R2:W0:Y:S01]  /*a110*/  F2I.S64.F64.TRUNC R16, R2 ;  /* 0x0000000200107311 */ /* 0x004422000030d900 */
[----:B------:R-:W-:Y:S05]  /*a120*/  BRA `(.L_x_36188) ;  /* 0x00000008009c7947 */ /* 0x000fea0003800000 */
.L_x_36183:
        /* <DEDUP_REMOVED lines=13> */
.L_x_36197:
[----:B------:R-:W2:Y:S02]  /*a200*/  LDG.E.64 R2, desc[UR36][R2.64] ;  /* 0x0000002402027981 */ /* 0x000ea4000c1e1b00 */
[----:B--2---:R0:W1:Y:S01]  /*a210*/  F2I.S64.F64.TRUNC R16, R2 ;  /* 0x0000000200107311 */ /* 0x004062000030d900 */
[----:B------:R-:W-:Y:S05]  /*a220*/  BRA `(.L_x_36188) ;  /* 0x00000008005c7947 */ /* 0x000fea0003800000 */
.L_x_36196:
        /* <DEDUP_REMOVED lines=27> */
.L_x_36199:
        /* <DEDUP_REMOVED lines=14> */
.L_x_36198:
[----:B------:R-:W2:Y:S02]  /*a4c0*/  LDG.E.U16 R16, desc[UR36][R2.64] ;  /* 0x0000002402107981 */ /* 0x000ea4000c1e1500 */
[----:B--2---:R-:W-:-:S06]  /*a4d0*/  IMAD.U32 R16, R16, 0x10000, RZ ;  /* 0x0001000010107824 */ /* 0x004fcc00078e00ff */
[----:B------:R-:W0:Y:S01]  /*a4e0*/  F2I.S64.TRUNC R16, R16 ;  /* 0x0000001000107311 */ /* 0x000e22000020d900 */
[----:B------:R-:W-:Y:S05]  /*a4f0*/  BRA `(.L_x_36188) ;  /* 0x0000000400a87947 */ /* 0x000fea0003800000 */
.L_x_36195:
        /* <DEDUP_REMOVED lines=11> */
.L_x_36202:
        /* <DEDUP_REMOVED lines=21> */
.L_x_36206:
[----:B------:R-:W-:Y:S05]  /*a700*/  BSYNC B1 ;  /* 0x0000000000017941 */ /* 0x000fea0003800000 */
.L_x_36205:
[----:B------:R-:W-:Y:S01]  /*a710*/  IMAD.SHL.U32 R2, R2, 0x100000, RZ ;  /* 0x0010000002027824 */ /* 0x000fe200078e00ff */
[----:B------:R-:W-:-:S04]  /*a720*/  LEA R3, R0, 0x3b800000, 0x17 ;  /* 0x3b80000000037811 */ /* 0x000fc800078eb8ff */
[----:B------:R-:W-:-:S07]  /*a730*/  LOP3.LUT R16, R3, R2, R16, 0xfe, !PT ;  /* 0x0000000203107212 */ /* 0x000fce00078efe10 */
.L_x_36204:
[----:B------:R-:W-:Y:S05]  /*a740*/  BSYNC B0 ;  /* 0x0000000000007941 */ /* 0x000fea0003800000 */
.L_x_36203:
[----:B------:R-:W0:Y:S01]  /*a750*/  F2I.S64.TRUNC R16, R16 ;  /* 0x0000001000107311 */ /* 0x000e22000020d900 */
[----:B------:R-:W-:Y:S05]  /*a760*/  BRA `(.L_x_36188) ;  /* 0x00000004000c7947 */ /* 0x000fea0003800000 */
.L_x_36201:
        /* <DEDUP_REMOVED lines=21> */
.L_x_36210:
[----:B------:R-:W-:Y:S05]  /*a8c0*/  BSYNC B1 ;  /* 0x0000000000017941 */ /* 0x000fea0003800000 */
.L_x_36209:
[----:B------:R-:W-:Y:S01]  /*a8d0*/  IMAD.SHL.U32 R2, R2, 0x200000, RZ ;  /* 0x0020000002027824 */ /* 0x000fe200078e00ff */
[----:B------:R-:W-:-:S04]  /*a8e0*/  LEA R3, R0, 0x37800000, 0x17 ;  /* 0x3780000000037811 */ /* 0x000fc800078eb8ff */
[----:B------:R-:W-:-:S07]  /*a8f0*/  LOP3.LUT R16, R3, R2, R16, 0xfe, !PT ;  /* 0x0000000203107212 */ /* 0x000fce00078efe10 */
.L_x_36208:
[----:B------:R-:W-:Y:S05]  /*a900*/  BSYNC B0 ;  /* 0x0000000000007941 */ /* 0x000fea0003800000 */
.L_x_36207:
[----:B------:R-:W0:Y:S01]  /*a910*/  F2I.S64.TRUNC R16, R16 ;  /* 0x0000001000107311 */ /* 0x000e22000020d900 */
[----:B------:R-:W-:Y:S05]  /*a920*/  BRA `(.L_x_36188) ;  /* 0x00000000009c7947 */ /* 0x000fea0003800000 */
.L_x_36200:
        /* <DEDUP_REMOVED lines=14> */
.L_x_36214:
[----:B------:R-:W-:Y:S05]  /*aa10*/  BSYNC B0 ;  /* 0x0000000000007941 */ /* 0x000fea0003800000 */
.L_x_36213:
[----:B------:R-:W0:Y:S01]  /*aa20*/  F2I.S64.TRUNC R16, R16 ;  /* 0x0000001000107311 */ /* 0x000e22000020d900 */
[----:B------:R-:W-:Y:S05]  /*aa30*/  BRA `(.L_x_36188) ;  /* 0x0000000000587947 */ /* 0x000fea0003800000 */
.L_x_36187:
        /* <DEDUP_REMOVED lines=16> */
.L_x_36215:
[----:B------:R-:W-:Y:S01]  /*ab40*/  CS2R R16, SRZ ;  /* 0x0000000000107805 */ /* 0x000fe2000001ff00 */
[----:B------:R-:W-:Y:S06]  /*ab50*/  BRA `(.L_x_36188) ;  /* 0x0000000000107947 */ /* 0x000fec0003800000 */
.L_x_36212:
[----:B------:R0:W5:Y:S01]  /*ab60*/  LDG.E.64 R16, desc[UR36][R2.64] ;  /* 0x0000002402107981 */ /* 0x000162000c1e1b00 */
[----:B------:R-:W-:Y:S05]  /*ab70*/  BRA `(.L_x_36188) ;  /* 0x0000000000087947 */ /* 0x000fea0003800000 */
.L_x_36211:
[----:B------:R0:W5:Y:S01]  /*ab80*/  LDG.E R16, desc[UR36][R2.64] ;  /* 0x0000002402107981 */ /* 0x000162000c1e1900 */
[----:B------:R-:W-:-:S07]  /*ab90*/  IMAD.MOV.U32 R17, RZ, RZ, RZ ;  /* 0x000000ffff117224 */ /* 0x000fce00078e00ff */
.L_x_36188:
[----:B0-----:R-:W0:Y:S01]  /*aba0*/  LDC.U8 R4, c[0x0][0x246] ;  /* 0x00009180ff047b82 */ /* 0x001e220000000000 */
[----:B------:R-:W-:Y:S01]  /*abb0*/  ULDC UR4, c[0x0][0x250] ;  /* 0x0000940000047ab9 */ /* 0x000fe20000000800 */
[----:B------:R-:W-:Y:S01]  /*abc0*/  ISETP.NE.AND P2, PT, R34, RZ, PT ;  /* 0x000000ff2200720c */ /* 0x000fe20003f45270 */
[----:B------:R-:W-:-:S05]  /*abd0*/  IMAD R35, R35, UR4, RZ ;  /* 0x0000000423237c24 */ /* 0x000fca000f8e02ff */
[----:B-12---:R-:W1:Y:S01]  /*abe0*/  LDC.64 R2, c[0x0][0x238] ;  /* 0x00008e00ff027b82 */ /* 0x006e620000000a00 */
[----:B0-----:R-:W-:-:S04]  /*abf0*/  PRMT R0, R4, 0x9910, RZ ;  /* 0x0000991004007816 */ /* 0x001fc800000000ff */
[----:B------:R-:W-:Y:S02]  /*ac00*/  ISETP.GT.AND P1, PT, R0, 0x9, PT ;  /* 0x000000090000780c */ /* 0x000fe40003f24270 */
[----:B-1----:R-:W-:Y:S02]  /*ac10*/  IADD3 R2, P0, R35, R2, RZ ;  /* 0x0000000223027210 */ /* 0x002fe40007f1e0ff */
        /* <DEDUP_REMOVED lines=14> */
.L_x_36219:
[----:B------:R0:W5:Y:S01]  /*ad00*/  LDG.E.U8 R32, desc[UR36][R2.64] ;  /* 0x0000002402207981 */ /* 0x000162000c1e1100 */
[----:B------:R-:W-:Y:S01]  /*ad10*/  IMAD.MOV.U32 R33, RZ, RZ, RZ ;  /* 0x000000ffff217224 */ /* 0x000fe200078e00ff */
[----:B------:R-:W-:Y:S06]  /*ad20*/  BRA `(.L_x_36149) ;  /* 0x0000000c00447947 */ /* 0x000fec0003800000 */
.L_x_36218:
        /* <DEDUP_REMOVED lines=8> */
.L_x_36222:
[----:B------:R-:W2:Y:S02]  /*adb0*/  LDG.E R32, desc[UR36][R2.64] ;  /* 0x0000002402207981 */ /* 0x000ea4000c1e1900 */
[----:B--2---:R-:W-:Y:S01]  /*adc0*/  SHF.R.S32.HI R33, RZ, 0x1f, R32 ;  /* 0x0000001fff217819 */ /* 0x004fe20000011420 */
[----:B------:R-:W-:Y:S06]  /*add0*/  BRA `(.L_x_36149) ;  /* 0x0000000c00187947 */ /* 0x000fec0003800000 */
.L_x_36221:
[----:B------:R-:W2:Y:S02]  /*ade0*/  LDG.E.S16 R32, desc[UR36][R2.64] ;  /* 0x0000002402207981 */ /* 0x000ea4000c1e1700 */
[----:B--2---:R-:W-:Y:S01]  /*adf0*/  SHF.R.S32.HI R33, RZ, 0x1f, R32 ;  /* 0x0000001fff217819 */ /* 0x004fe20000011420 */
[----:B------:R-:W-:Y:S06]  /*ae00*/  BRA `(.L_x_36149) ;  /* 0x0000000c000c7947 */ /* 0x000fec0003800000 */
.L_x_36217:
        /* <DEDUP_REMOVED lines=9> */
.L_x_36224:
[----:B------:R-:W2:Y:S02]  /*aea0*/  LDG.E.U16 R2, desc[UR36][R2.64] ;  /* 0x0000002402027981 */ /* 0x000ea4000c1e1500 */
[----:B--2---:R-:W-:-:S06]  /*aeb0*/  HADD2.F32 R32, -RZ, R2.H0_H0 ;  /* 0x20000002ff207230 */ /* 0x004fcc0000004100 */
[----:B------:R-:W0:Y:S01]  /*aec0*/  F2I.S64.TRUNC R32, R32 ;  /* 0x0000002000207311 */ /* 0x000e22000020d900 */
[----:B------:R-:W-:Y:S05]  /*aed0*/  BRA `(.L_x_36149) ;  /* 0x0000000800d87947 */ /* 0x000fea0003800000 */
.L_x_36223:
        /* <DEDUP_REMOVED lines=9> */
.L_x_36226:
[----:B------:R-:W2:Y:S02]  /*af70*/  LDG.E.U16 R2, desc[UR36][R2.64] ;  /* 0x0000002402027981 */ /* 0x000ea4000c1e1500 */
[----:B--2---:R-:W-:-:S06]  /*af80*/  HADD2.F32 R32, -RZ, R2.H0_H0 ;  /* 0x20000002ff207230 */ /* 0x004fcc0000004100 */
[----:B------:R-:W0:Y:S01]  /*af90*/  F2I.S64.TRUNC R32, R32 ;  /* 0x0000002000207311 */ /* 0x000e22000020d900 */
[----:B------:R-:W-:Y:S05]  /*afa0*/  BRA `(.L_x_36149) ;  /* 0x0000000800a47947 */ /* 0x000fea0003800000 */
.L_x_36225:
[----:B------:R-:W2:Y:S02]  /*afb0*/  LDG.E.64 R2, desc[UR36][R2.64] ;  /* 0x0000002402027981 */ /* 0x000ea4000c1e1b00 */
[----:B--2---:R0:W1:Y:S01]  /*afc0*/  F2I.S64.F64.TRUNC R32, R2 ;  /* 0x0000000200207311 */ /* 0x004062000030d900 */
[----:B------:R-:W-:Y:S05]  /*afd0*/  BRA `(.L_x_36149) ;  /* 0x0000000800987947 */ /* 0x000fea0003800000 */
.L_x_36216:
        /* <DEDUP_REMOVED lines=13> */
.L_x_36229:
[----:B------:R-:W2:Y:S02]  /*b0b0*/  LDG.E.64 R2, desc[UR36][R2.64] ;  /* 0x0000002402027981 */ /* 0x000ea4000c1e1b00 */
[----:B--2---:R0:W1:Y:S01]  /*b0c0*/  F2I.S64.F64.TRUNC R32, R2 ;  /* 0x0000000200207311 */ /* 0x004062000030d900 */
[----:B------:R-:W-:Y:S05]  /*b0d0*/  BRA `(.L_x_36149) ;  /* 0x0000000800587947 */ /* 0x000fea0003800000 */
.L_x_36228:
        /* <DEDUP_REMOVED lines=27> */
.L_x_36231:
        /* <DEDUP_REMOVED lines=14> */
.L_x_36230:
[----:B------:R-:W2:Y:S02]  /*b370*/  LDG.E.U16 R32, desc[UR36][R2.64] ;  /* 0x0000002402207981 */ /* 0x000ea4000c1e1500 */
[----:B--2---:R-:W-:-:S06]  /*b380*/  IMAD.U32 R32, R32, 0x10000, RZ ;  /* 0x0001000020207824 */ /* 0x004fcc00078e00ff */
[----:B------:R-:W0:Y:S01]  /*b390*/  F2I.S64.TRUNC R32, R32 ;  /* 0x0000002000207311 */ /* 0x000e22000020d900 */
[----:B------:R-:W-:Y:S05]  /*b3a0*/  BRA `(.L_x_36149) ;  /* 0x0000000400a47947 */ /* 0x000fea0003800000 */
.L_x_36227:
        /* <DEDUP_REMOVED lines=11> */
.L_x_36234:
        /* <DEDUP_REMOVED lines=21> */
.L_x_36238:
[----:B------:R-:W-:Y:S05]  /*b5b0*/  BSYNC B1 ;  /* 0x0000000000017941 */ /* 0x000fea0003800000 */
.L_x_36237:
[----:B------:R-:W-:Y:S01]  /*b5c0*/  IMAD.SHL.U32 R2, R2, 0x100000, RZ ;  /* 0x0010000002027824 */ /* 0x000fe200078e00ff */
[----:B------:R-:W-:-:S04]  /*b5d0*/  LEA R3, R0, 0x3b800000, 0x17 ;  /* 0x3b80000000037811 */ /* 0x000fc800078eb8ff */
[----:B------:R-:W-:-:S07]  /*b5e0*/  LOP3.LUT R32, R3, R2, R32, 0xfe, !PT ;  /* 0x0000000203207212 */ /* 0x000fce00078efe20 */
.L_x_36236:
[----:B------:R-:W-:Y:S05]  /*b5f0*/  BSYNC B0 ;  /* 0x0000000000007941 */ /* 0x000fea0003800000 */
.L_x_36235:
[----:B------:R-:W0:Y:S01]  /*b600*/  F2I.S64.TRUNC R32, R32 ;  /* 0x0000002000207311 */ /* 0x000e22000020d900 */
[----:B------:R-:W-:Y:S05]  /*b610*/  BRA `(.L_x_36149) ;  /* 0x0000000400087947 */ /* 0x000fea0003800000 */
.L_x_36233:
        /* <DEDUP_REMOVED lines=21> */
.L_x_36242:
[----:B------:R-:W-:Y:S05]  /*b770*/  BSYNC B1 ;  /* 0x0000000000017941 */ /* 0x000fea0003800000 */
.L_x_36241:
[----:B------:R-:W-:Y:S01]  /*b780*/  IMAD.SHL.U32 R2, R2, 0x200000, RZ ;  /* 0x0020000002027824 */ /* 0x000fe200078e00ff */
[----:B------:R-:W-:-:S04]  /*b790*/  LEA R3, R0, 0x37800000, 0x17 ;  /* 0x3780000000037811 */ /* 0x000fc800078eb8ff */
[----:B------:R-:W-:-:S07]  /*b7a0*/  LOP3.LUT R32, R3, R2, R32, 0xfe, !PT ;  /* 0x0000000203207212 */ /* 0x000fce00078efe20 */
.L_x_36240:
[----:B------:R-:W-:Y:S05]  /*b7b0*/  BSYNC B0 ;  /* 0x0000000000007941 */ /* 0x000fea0003800000 */
.L_x_36239:
[----:B------:R-:W0:Y:S01]  /*b7c0*/  F2I.S64.TRUNC R32, R32 ;  /* 0x0000002000207311 */ /* 0x000e22000020d900 */
[----:B------:R-:W-:Y:S05]  /*b7d0*/  BRA `(.L_x_36149) ;  /* 0x0000000000987947 */ /* 0x000fea0003800000 */
.L_x_36232:
        /* <DEDUP_REMOVED lines=14> */
.L_x_36246:
[----:B------:R-:W-:Y:S05]  /*b8c0*/  BSYNC B0 ;  /* 0x0000000000007941 */ /* 0x000fea0003800000 */
.L_x_36245:
[----:B------:R-:W0:Y:S01]  /*b8d0*/  F2I.S64.TRUNC R32, R32 ;  /* 0x0000002000207311 */ /* 0x000e22000020d900 */
[----:B------:R-:W-:Y:S05]  /*b8e0*/  BRA `(.L_x_36149) ;  /* 0x0000000000547947 */ /* 0x000fea0003800000 */
.L_x_36220:
        /* <DEDUP_REMOVED lines=16> */
.L_x_36247:
[----:B------:R-:W-:Y:S05]  /*b9f0*/  BRA `(.L_x_36149) ;  /* 0x0000000000107947 */ /* 0x000fea0003800000 */
.L_x_36244:
[----:B------:R0:W5:Y:S01]  /*ba00*/  LDG.E.64 R32, desc[UR36][R2.64] ;  /* 0x0000002402207981 */ /* 0x000162000c1e1b00 */
[----:B------:R-:W-:Y:S05]  /*ba10*/  BRA `(.L_x_36149) ;  /* 0x0000000000087947 */ /* 0x000fea0003800000 */
.L_x_36243:
[----:B------:R0:W5:Y:S01]  /*ba20*/  LDG.E R32, desc[UR36][R2.64] ;  /* 0x0000002402207981 */ /* 0x000162000c1e1900 */
[----:B------:R-:W-:-:S07]  /*ba30*/  IMAD.MOV.U32 R33, RZ, RZ, RZ ;  /* 0x000000ffff217224 */ /* 0x000fce00078e00ff */
.L_x_36149:
[----:B------:R-:W-:Y:S05]  /*ba40*/  BSYNC B6 ;  /* 0x0000000000067941 */ /* 0x000fea0003800000 */
.L_x_36148:
[----:B01----:R-:W2:Y:S01]  /*ba50*/  LDL.LU R3, [R1] ;  /* 0x0000000001037983 */ /* 0x003ea20000300800 */
[----:B------:R-:W-:Y:S01]  /*ba60*/  PRMT R0, R37, 0x9910, RZ ;  /* 0x0000991025007816 */ /* 0x000fe200000000ff */
[----:B------:R-:W0:Y:S01]  /*ba70*/  LDC R34, c[0x0][0x210] ;  /* 0x00008400ff227b82 */ /* 0x000e220000000800 */
[----:B------:R-:W-:Y:S01]  /*ba80*/  PRMT R5, R35, 0x9910, RZ ;  /* 0x0000991023057816 */ /* 0x000fe200000000ff */
[----:B------:R-:W0:Y:S01]  /*ba90*/  S2R R37, SR_CTAID.X ;  /* 0x0000000000257919 */ /* 0x000e220000002500 */
[----:B------:R-:W-:Y:S01]  /*baa0*/  PRMT R36, R36, 0x9910, RZ ;  /* 0x0000991024247816 */ /* 0x000fe200000000ff */
[----:B------:R-:W-:Y:S01]  /*bab0*/  BSSY B6, `(.L_x_36248) ;  /* 0x0000115000067945 */ /* 0x000fe20003800000 */
[----:B------:R-:W-:Y:S01]  /*bac0*/  ISETP.NE.AND P0, PT, R0, RZ, PT ;  /* 0x000000ff0000720c */ /* 0x000fe20003f05270 */
[----:B------:R-:W1:Y:S01]  /*bad0*/  S2R R2, SR_TID.X ;  /* 0x0000000000027919 */ /* 0x000e620000002100 */
[----:B------:R-:W-:Y:S01]  /*bae0*/  ISETP.NE.AND P1, PT, R5, RZ, PT ;  /* 0x000000ff0500720c */ /* 0x000fe20003f25270 */
[----:B------:R-:W1:Y:S01]  /*baf0*/  LDC.U8 R35, c[0x0][0x254] ;  /* 0x00009500ff237b82 */ /* 0x000e620000000000 */
[----:B------:R-:W-:Y:S01]  /*bb00*/  IMAD.MOV.U32 R0, RZ, RZ, R36 ;  /* 0x000000ffff007224 */ /* 0x000fe200078e0024 */
[----:B-----5:R-:W-:-:S02]  /*bb10*/  SEL R5, R27, R29, !P0 ;  /* 0x0000001d1b057207 */ /* 0x020fc40004000000 */
[----:B------:R-:W-:Y:S02]  /*bb20*/  SEL R16, R32, R16, !P1 ;  /* 0x0000001020107207 */ /* 0x000fe40004800000 */
[----:B------:R-:W-:Y:S02]  /*bb30*/  ISETP.NE.AND P2, PT, R0, RZ, PT ;  /* 0x000000ff0000720c */ /* 0x000fe40003f45270 */
[----:B------:R-:W-:Y:S02]  /*bb40*/  SEL R17, R33, R17, !P1 ;  /* 0x0000001121117207 */ /* 0x000fe40004800000 */
[----:B--234-:R-:W-:Y:S02]  /*bb50*/  SEL R18, R22, R18, !P2 ;  /* 0x0000001216127207 */ /* 0x01cfe40005000000 */
[----:B------:R-:W-:Y:S01]  /*bb60*/  SEL R19, R23, R19, !P2 ;  /* 0x0000001317137207 */ /* 0x000fe20005000000 */
[----:B0-----:R-:W-:Y:S01]  /*bb70*/  IMAD R34, R37, -0x200, R34 ;  /* 0xfffffe0025227824 */ /* 0x001fe200078e0222 */
[----:B------:R-:W-:-:S04]  /*bb80*/  PRMT R3, R3, 0x9910, RZ ;  /* 0x0000991003037816 */ /* 0x000fc800000000ff */
[----:B------:R-:W-:Y:S02]  /*bb90*/  ISETP.NE.AND P3, PT, R3, RZ, PT ;  /* 0x000000ff0300720c */ /* 0x000fe40003f65270 */
[----:B------:R-:W-:Y:S02]  /*bba0*/  SEL R3, R26, R28, !P0 ;  /* 0x0000001c1a037207 */ /* 0x000fe40004000000 */
[----:B------:R-:W-:Y:S02]  /*bbb0*/  SEL R24, R24, R30, !P3 ;  /* 0x0000001e18187207 */ /* 0x000fe40005800000 */
[----:B------:R-:W-:Y:S02]  /*bbc0*/  SEL R25, R25, R31, !P3 ;  /* 0x0000001f19197207 */ /* 0x000fe40005800000 */
[----:B-1----:R-:W-:-:S13]  /*bbd0*/  ISETP.GE.AND P3, PT, R2, R34, PT ;  /* 0x000000220200720c */ /* 0x002fda0003f66270 */
[----:B------:R-:W-:Y:S05]  /*bbe0*/  @P3 BRA `(.L_x_36249) ;  /* 0x0000001000043947 */ /* 0x000fea0003800000 */
[----:B------:R-:W0:Y:S01]  /*bbf0*/  LDC.64 R8, c[0x0][0x220] ;  /* 0x00008800ff087b82 */ /* 0x000e220000000a00 */
[----:B------:R-:W-:Y:S01]  /*bc00*/  IMAD R0, R37, 0x200, R2 ;  /* 0x0000020025007824 */ /* 0x000fe200078e0202 */
[----:B------:R-:W-:Y:S01]  /*bc10*/  PRMT R4, R35, 0x9910, RZ ;  /* 0x0000991023047816 */ /* 0x000fe200000000ff */
        /* <DEDUP_REMOVED lines=20> */
.L_x_36253:
[----:B------:R1:W-:Y:S01]  /*bd60*/  STG.E.U8 desc[UR36][R8.64], R3 ;  /* 0x0000000308007986 */ /* 0x0003e2000c101124 */
[----:B------:R-:W-:Y:S01]  /*bd70*/  IMAD.MOV.U32 R2, RZ, RZ, R22 ;  /* 0x000000ffff027224 */ /* 0x000fe200078e0016 */
[----:B------:R-:W-:Y:S06]  /*bd80*/  BRA `(.L_x_36249) ;  /* 0x0000000c009c7947 */ /* 0x000fec0003800000 */
.L_x_36252:
        /* <DEDUP_REMOVED lines=9> */
.L_x_36256:
[----:B------:R3:W-:Y:S01]  /*be20*/  STG.E desc[UR36][R8.64], R3 ;  /* 0x0000000308007986 */ /* 0x0007e2000c101924 */
[----:B------:R-:W-:Y:S01]  /*be30*/  IMAD.MOV.U32 R2, RZ, RZ, R22 ;  /* 0x000000ffff027224 */ /* 0x000fe200078e0016 */
[----:B------:R-:W-:Y:S06]  /*be40*/  BRA `(.L_x_36249) ;  /* 0x0000000c006c7947 */ /* 0x000fec0003800000 */
.L_x_36255:
[----:B------:R2:W-:Y:S01]  /*be50*/  STG.E.U16 desc[UR36][R8.64], R3 ;  /* 0x0000000308007986 */ /* 0x0005e2000c101524 */
[----:B------:R-:W-:Y:S01]  /*be60*/  IMAD.MOV.U32 R2, RZ, RZ, R22 ;  /* 0x000000ffff027224 */ /* 0x000fe200078e0016 */
[----:B------:R-:W-:Y:S06]  /*be70*/  BRA `(.L_x_36249) ;  /* 0x0000000c00607947 */ /* 0x000fec0003800000 */
.L_x_36251:
        /* <DEDUP_REMOVED lines=10> */
.L_x_36258:
[----:B------:R-:W0:Y:S01]  /*bf20*/  I2F.S64 R0, R4 ;  /* 0x0000000400007312 */ /* 0x000e220000301400 */
[----:B------:R-:W-:Y:S01]  /*bf30*/  IMAD.MOV.U32 R2, RZ, RZ, R22 ;  /* 0x000000ffff027224 */ /* 0x000fe200078e0016 */
[----:B0-----:R-:W-:-:S05]  /*bf40*/  F2FP.F16.F32.PACK_AB R0, RZ, R0 ;  /* 0x00000000ff00723e */ /* 0x001fca00000000ff */
[----:B------:R0:W-:Y:S01]  /*bf50*/  STG.E.U16 desc[UR36][R8.64], R0 ;  /* 0x0000000008007986 */ /* 0x0001e2000c101524 */
[----:B------:R-:W-:Y:S05]  /*bf60*/  BRA `(.L_x_36249) ;  /* 0x0000000c00247947 */ /* 0x000fea0003800000 */
.L_x_36257:
        /* <DEDUP_REMOVED lines=11> */
.L_x_36260:
[----:B------:R-:W0:Y:S01]  /*c020*/  I2F.S64 R4, R4 ;  /* 0x0000000400047312 */ /* 0x000e220000301400 */
[----:B------:R-:W-:Y:S01]  /*c030*/  IMAD.MOV.U32 R2, RZ, RZ, R22 ;  /* 0x000000ffff027224 */ /* 0x000fe200078e0016 */
[----:B0-----:R-:W-:-:S04]  /*c040*/  F2FP.F16.F32.PACK_AB R3, RZ, R4 ;  /* 0x00000004ff03723e */ /* 0x001fc800000000ff */
[----:B------:R-:W-:-:S05]  /*c050*/  PRMT R3, R3, 0x5410, RZ ;  /* 0x0000541003037816 */ /* 0x000fca00000000ff */
[----:B------:R0:W-:Y:S01]  /*c060*/  STG.E desc[UR36][R8.64], R3 ;  /* 0x0000000308007986 */ /* 0x0001e2000c101924 */
[----:B------:R-:W-:Y:S05]  /*c070*/  BRA `(.L_x_36249) ;  /* 0x0000000800e07947 */ /* 0x000fea0003800000 */
.L_x_36259:
[----:B------:R-:W0:Y:S01]  /*c080*/  I2F.F64.S64 R4, R4 ;  /* 0x0000000400047312 */ /* 0x000e220000301c00 */
[----:B------:R-:W-:Y:S01]  /*c090*/  IMAD.MOV.U32 R2, RZ, RZ, R22 ;  /* 0x000000ffff027224 */ /* 0x000fe200078e0016 */
[----:B0-----:R0:W-:Y:S01]  /*c0a0*/  STG.E.64 desc[UR36][R8.64], R4 ;  /* 0x0000000408007986 */ /* 0x0011e2000c101b24 */
[----:B------:R-:W-:Y:S05]  /*c0b0*/  BRA `(.L_x_36249) ;  /* 0x0000000800d07947 */ /* 0x000fea0003800000 */
.L_x_36250:
        /* <DEDUP_REMOVED lines=14> */
.L_x_36263:
[----:B------:R-:W0:Y:S01]  /*c1a0*/  I2F.F64.S64 R4, R4 ;  /* 0x0000000400047312 */ /* 0x000e220000301c00 */
[----:B------:R-:W-:Y:S01]  /*c1b0*/  CS2R R6, SRZ ;  /* 0x0000000000067805 */ /* 0x000fe2000001ff00 */
[----:B------:R-:W-:-:S04]  /*c1c0*/  IMAD.MOV.U32 R2, RZ, RZ, R22 ;  /* 0x000000ffff027224 */ /* 0x000fc800078e0016 */
[----:B0-----:R0:W-:Y:S01]  /*c1d0*/  STG.E.128 desc[UR36][R8.64], R4 ;  /* 0x0000000408007986 */ /* 0x0011e2000c101d24 */
[----:B------:R-:W-:Y:S05]  /*c1e0*/  BRA `(.L_x_36249) ;  /* 0x0000000800847947 */ /* 0x000fea0003800000 */
.L_x_36262:
        /* <DEDUP_REMOVED lines=21> */
.L_x_36267:
[----:B------:R-:W-:Y:S05]  /*c340*/  BSYNC B0 ;  /* 0x0000000000007941 */ /* 0x000fea0003800000 */
.L_x_36266:
[----:B------:R-:W-:Y:S01]  /*c350*/  LOP3.LUT R3, R0, R3, RZ, 0xfc, !PT ;  /* 0x0000000300037212 */ /* 0x000fe200078efcff */
[----:B------:R-:W-:-:S04]  /*c360*/  IMAD.MOV.U32 R2, RZ, RZ, R22 ;  /* 0x000000ffff027224 */ /* 0x000fc800078e0016 */
[----:B------:R0:W-:Y:S01]  /*c370*/  STG.E.U8 desc[UR36][R8.64], R3 ;  /* 0x0000000308007986 */ /* 0x0001e2000c101124 */
[----:B------:R-:W-:Y:S05]  /*c380*/  BRA `(.L_x_36249) ;  /* 0x00000008001c7947 */ /* 0x000fea0003800000 */
.L_x_36265:
        /* <DEDUP_REMOVED lines=13> */
.L_x_36269:
[----:B------:R-:W-:Y:S01]  /*c460*/  IMAD.MOV.U32 R0, RZ, RZ, 0x7f ;  /* 0x0000007fff007424 */ /* 0x000fe200078e00ff */
[----:B------:R-:W-:-:S04]  /*c470*/  ISETP.GT.U32.AND P0, PT, R2, 0x7f800000, PT ;  /* 0x7f8000000200780c */ /* 0x000fc80003f04070 */
[----:B------:R-:W-:-:S09]  /*c480*/  SEL R0, R0, 0x7c, P0 ;  /* 0x0000007c00007807 */ /* 0x000fd20000000000 */
.L_x_36270:
[----:B------:R-:W-:Y:S05]  /*c490*/  BSYNC B0 ;  /* 0x0000000000007941 */ /* 0x000fea0003800000 */
.L_x_36268:
[----:B------:R-:W-:-:S04]  /*c4a0*/  LOP3.LUT R2, R5, 0x80000000, RZ, 0xc0, !PT ;  /* 0x8000000005027812 */ /* 0x000fc800078ec0ff */
[----:B------:R-:W-:Y:S01]  /*c4b0*/  SHF.R.U32.HI R3, RZ, 0x18, R2 ;  /* 0x00000018ff037819 */ /* 0x000fe20000011602 */
[----:B------:R-:W-:-:S03]  /*c4c0*/  IMAD.MOV.U32 R2, RZ, RZ, R22 ;  /* 0x000000ffff027224 */ /* 0x000fc600078e0016 */
[----:B------:R-:W-:-:S05]  /*c4d0*/  LOP3.LUT R3, R0, R3, RZ, 0xfc, !PT ;  /* 0x0000000300037212 */ /* 0x000fca00078efcff */
[----:B------:R0:W-:Y:S01]  /*c4e0*/  STG.E.U8 desc[UR36][R8.64], R3 ;  /* 0x0000000308007986 */ /* 0x0001e2000c101124 */
[----:B------:R-:W-:Y:S05]  /*c4f0*/  BRA `(.L_x_36249) ;  /* 0x0000000400c07947 */ /* 0x000fea0003800000 */
.L_x_36264:
[----:B------:R-:W0:Y:S01]  /*c500*/  I2F.S64 R0, R4 ;  /* 0x0000000400007312 */ /* 0x000e220000301400 */
[----:B------:R-:W-:Y:S01]  /*c510*/  IMAD.MOV.U32 R2, RZ, RZ, R22 ;  /* 0x000000ffff027224 */ /* 0x000fe200078e0016 */
[----:B0-----:R-:W-:-:S05]  /*c520*/  F2FP.BF16.F32.PACK_AB R0, RZ, R0 ;  /* 0x00000000ff00723e */ /* 0x001fca00000010ff */
[----:B------:R0:W-:Y:S01]  /*c530*/  STG.E.U16 desc[UR36][R8.64], R0 ;  /* 0x0000000008007986 */ /* 0x0001e2000c101524 */
[----:B------:R-:W-:Y:S05]  /*c540*/  BRA `(.L_x_36249) ;  /* 0x0000000400ac7947 */ /* 0x000fea0003800000 */
.L_x_36261:
        /* <DEDUP_REMOVED lines=11> */
.L_x_36273:
        /* <DEDUP_REMOVED lines=17> */
.L_x_36276:
[----:B------:R-:W-:-:S04]  /*c710*/  LOP3.LUT R0, R5, 0x80000000, RZ, 0xc0, !PT ;  /* 0x8000000005007812 */ /* 0x000fc800078ec0ff */
[----:B------:R-:W-:-:S04]  /*c720*/  SHF.R.U32.HI R3, RZ, 0x18, R0 ;  /* 0x00000018ff037819 */ /* 0x000fc80000011600 */
[----:B------:R-:W-:-:S04]  /*c730*/  LOP3.LUT R2, R2, R3, RZ, 0xfc, !PT ;  /* 0x0000000302027212 */ /* 0x000fc800078efcff */
[----:B------:R-:W-:-:S07]  /*c740*/  PRMT R0, R2, 0x7610, R0 ;  /* 0x0000761002007816 */ /* 0x000fce0000000000 */
.L_x_36275:
[----:B------:R-:W-:Y:S05]  /*c750*/  BSYNC B0 ;  /* 0x0000000000007941 */ /* 0x000fea0003800000 */
.L_x_36274:
[----:B------:R0:W-:Y:S01]  /*c760*/  STG.E.U8 desc[UR36][R8.64], R0 ;  /* 0x0000000008007986 */ /* 0x0001e2000c101124 */
[----:B------:R-:W-:Y:S01]  /*c770*/  IMAD.MOV.U32 R2, RZ, RZ, R22 ;  /* 0x000000ffff027224 */ /* 0x000fe200078e0016 */
[----:B------:R-:W-:Y:S06]  /*c780*/  BRA `(.L_x_36249) ;  /* 0x00000004001c7947 */ /* 0x000fec0003800000 */
.L_x_36272:
        /* <DEDUP_REMOVED lines=17> */
.L_x_36279:
[----:B------:R-:W-:-:S04]  /*c8a0*/  LOP3.LUT R0, R5, 0x80000000, RZ, 0xc0, !PT ;  /* 0x8000000005007812 */ /* 0x000fc800078ec0ff */
[----:B------:R-:W-:-:S04]  /*c8b0*/  SHF.R.U32.HI R3, RZ, 0x18, R0 ;  /* 0x00000018ff037819 */ /* 0x000fc80000011600 */
[----:B------:R-:W-:-:S04]  /*c8c0*/  LOP3.LUT R2, R2, R3, RZ, 0xfc, !PT ;  /* 0x0000000302027212 */ /* 0x000fc800078efcff */
[----:B------:R-:W-:-:S07]  /*c8d0*/  PRMT R0, R2, 0x7610, R0 ;  /* 0x0000761002007816 */ /* 0x000fce0000000000 */
.L_x_36278:
[----:B------:R-:W-:Y:S05]  /*c8e0*/  BSYNC B0 ;  /* 0x0000000000007941 */ /* 0x000fea0003800000 */
.L_x_36277:
[----:B------:R0:W-:Y:S01]  /*c8f0*/  STG.E.U8 desc[UR36][R8.64], R0 ;  /* 0x0000000008007986 */ /* 0x0001e2000c101124 */
[----:B------:R-:W-:Y:S01]  /*c900*/  IMAD.MOV.U32 R2, RZ, RZ, R22 ;  /* 0x000000ffff027224 */ /* 0x000fe200078e0016 */
[----:B------:R-:W-:Y:S06]  /*c910*/  BRA `(.L_x_36249) ;  /* 0x0000000000b87947 */ /* 0x000fec0003800000 */
.L_x_36271:
        /* <DEDUP_REMOVED lines=23> */
.L_x_36254:
        /* <DEDUP_REMOVED lines=16> */
.L_x_36282:
[----:B------:R-:W-:Y:S01]  /*cb90*/  IMAD.MOV.U32 R2, RZ, RZ, R22 ;  /* 0x000000ffff027224 */ /* 0x000fe200078e0016 */
[----:B------:R-:W-:Y:S06]  /*cba0*/  BRA `(.L_x_36249) ;  /* 0x0000000000147947 */ /* 0x000fec0003800000 */
.L_x_36281:
[----:B------:R0:W-:Y:S01]  /*cbb0*/  STG.E.64 desc[UR36][R8.64], R4 ;  /* 0x0000000408007986 */ /* 0x0001e2000c101b24 */
[----:B------:R-:W-:Y:S01]  /*cbc0*/  IMAD.MOV.U32 R2, RZ, RZ, R22 ;  /* 0x000000ffff027224 */ /* 0x000fe200078e0016 */
[----:B------:R-:W-:Y:S06]  /*cbd0*/  BRA `(.L_x_36249) ;  /* 0x0000000000087947 */ /* 0x000fec0003800000 */
.L_x_36280:
[----:B------:R0:W-:Y:S01]  /*cbe0*/  STG.E desc[UR36][R8.64], R3 ;  /* 0x0000000308007986 */ /* 0x0001e2000c101924 */
[----:B------:R-:W-:-:S07]  /*cbf0*/  IMAD.MOV.U32 R2, RZ, RZ, R22 ;  /* 0x000000ffff027224 */ /* 0x000fce00078e0016 */
.L_x_36249:
[----:B------:R-:W-:Y:S05]  /*cc00*/  BSYNC B6 ;  /* 0x0000000000067941 */ /* 0x000fea0003800000 */
.L_x_36248:
[----:B------:R-:W-:Y:S01]  /*cc10*/  ISETP.GE.AND P0, PT, R2, R34, PT ;  /* 0x000000220200720c */ /* 0x000fe20003f06270 */
[----:B------:R-:W-:-:S12]  /*cc20*/  BSSY B6, `(.L_x_36283) ;  /* 0x00001d4000067945 */ /* 0x000fd80003800000 */
[----:B------:R-:W-:Y:S05]  /*cc30*/  @P0 BRA `(.L_x_36284) ;  /* 0x0000001c00480947 */ /* 0x000fea0003800000 */
[----:B0---4-:R-:W0:Y:S01]  /*cc40*/  LDC.64 R4, c[0x0][0x220] ;  /* 0x00008800ff047b82 */ /* 0x011e220000000a00 */
[----:B------:R-:W-:Y:S01]  /*cc50*/  IMAD R0, R37, 0x200, R2 ;  /* 0x0000020025007824 */ /* 0x000fe200078e0202 */
[----:B------:R-:W-:Y:S01]  /*cc60*/  PRMT R6, R35, 0x9910, RZ ;  /* 0x0000991023067816 */ /* 0x000fe200000000ff */
[----:B------:R-:W-:Y:S02]  /*cc70*/  ULDC UR4, c[0x0][0x258] ;  /* 0x0000960000047ab9 */ /* 0x000fe40000000800 */
[----:B-123--:R-:W-:Y:S02]  /*cc80*/  IMAD R3, R0, UR4, RZ ;  /* 0x0000000400037c24 */ /* 0x00efe4000f8e02ff */
        /* <DEDUP_REMOVED lines=15> */
.L_x_36288:
[----:B------:R1:W-:Y:S01]  /*cd80*/  STG.E.U8 desc[UR36][R4.64], R24 ;  /* 0x0000001804007986 */ /* 0x0003e2000c101124 */
[----:B------:R-:W-:Y:S05]  /*cd90*/  BRA `(.L_x_36290) ;  /* 0x0000000c00447947 */ /* 0x000fea0003800000 */
.L_x_36287:
        /* <DEDUP_REMOVED lines=8> */
.L_x_36292:
[----:B------:R3:W-:Y:S01]  /*ce20*/  STG.E desc[UR36][R4.64], R24 ;  /* 0x0000001804007986 */ /* 0x0007e2000c101924 */
[----:B------:R-:W-:Y:S05]  /*ce30*/  BRA `(.L_x_36290) ;  /* 0x0000000c001c7947 */ /* 0x000fea0003800000 */
.L_x_36291:
[----:B------:R2:W-:Y:S01]  /*ce40*/  STG.E.U16 desc[UR36][R4.64], R24 ;  /* 0x0000001804007986 */ /* 0x0005e2000c101524 */
[----:B------:R-:W-:Y:S05]  /*ce50*/  BRA `(.L_x_36290) ;  /* 0x0000000c00147947 */ /* 0x000fea0003800000 */
.L_x_36286:
        /* <DEDUP_REMOVED lines=9> */
.L_x_36294:
[----:B------:R-:W0:Y:S02]  /*cef0*/  I2F.S64 R0, R24 ;  /* 0x0000001800007312 */ /* 0x000e240000301400 */
[----:B0-----:R-:W-:-:S05]  /*cf00*/  F2FP.F16.F32.PACK_AB R0, RZ, R0 ;  /* 0x00000000ff00723e */ /* 0x001fca00000000ff */
[----:B------:R0:W-:Y:S01]  /*cf10*/  STG.E.U16 desc[UR36][R4.64], R0 ;  /* 0x0000000004007986 */ /* 0x0001e2000c101524 */
[----:B------:R-:W-:Y:S05]  /*cf20*/  BRA `(.L_x_36290) ;  /* 0x0000000800e07947 */ /* 0x000fea0003800000 */
.L_x_36293:
        /* <DEDUP_REMOVED lines=10> */
.L_x_36296:
[----:B------:R-:W0:Y:S02]  /*cfd0*/  I2F.S64 R24, R24 ;  /* 0x0000001800187312 */ /* 0x000e240000301400 */
[----:B0-----:R-:W-:-:S04]  /*cfe0*/  F2FP.F16.F32.PACK_AB R3, RZ, R24 ;  /* 0x00000018ff03723e */ /* 0x001fc800000000ff */
[----:B------:R-:W-:-:S05]  /*cff0*/  PRMT R3, R3, 0x5410, RZ ;  /* 0x0000541003037816 */ /* 0x000fca00000000ff */
[----:B------:R0:W-:Y:S01]  /*d000*/  STG.E desc[UR36][R4.64], R3 ;  /* 0x0000000304007986 */ /* 0x0001e2000c101924 */
[----:B------:R-:W-:Y:S05]  /*d010*/  BRA `(.L_x_36290) ;  /* 0x0000000800a47947 */ /* 0x000fea0003800000 */
.L_x_36295:
[----:B------:R-:W0:Y:S02]  /*d020*/  I2F.F64.S64 R24, R24 ;  /* 0x0000001800187312 */ /* 0x000e240000301c00 */
[----:B0-----:R0:W-:Y:S01]  /*d030*/  STG.E.64 desc[UR36][R4.64], R24 ;  /* 0x0000001804007986 */ /* 0x0011e2000c101b24 */
[----:B------:R-:W-:Y:S05]  /*d040*/  BRA `(.L_x_36290) ;  /* 0x0000000800987947 */ /* 0x000fea0003800000 */
.L_x_36285:
        /* <DEDUP_REMOVED lines=13> */
.L_x_36299:
[----:B------:R-:W0:Y:S01]  /*d120*/  I2F.F64.S64 R24, R24 ;  /* 0x0000001800187312 */ /* 0x000e220000301c00 */
[----:B------:R-:W-:-:S05]  /*d130*/  CS2R R26, SRZ ;  /* 0x00000000001a7805 */ /* 0x000fca000001ff00 */
[----:B0-----:R0:W-:Y:S01]  /*d140*/  STG.E.128 desc[UR36][R4.64], R24 ;  /* 0x0000001804007986 */ /* 0x0011e2000c101d24 */
[----:B------:R-:W-:Y:S05]  /*d150*/  BRA `(.L_x_36290) ;  /* 0x0000000800547947 */ /* 0x000fea0003800000 */
.L_x_36298:
        /* <DEDUP_REMOVED lines=21> */
.L_x_36303:
[----:B------:R-:W-:Y:S05]  /*d2b0*/  BSYNC B0 ;  /* 0x0000000000007941 */ /* 0x000fea0003800000 */
.L_x_36302:
[----:B------:R-:W-:-:S05]  /*d2c0*/  LOP3.LUT R7, R0, R7, RZ, 0xfc, !PT ;  /* 0x0000000700077212 */ /* 0x000fca00078efcff */
[----:B------:R0:W-:Y:S01]  /*d2d0*/  STG.E.U8 desc[UR36][R4.64], R7 ;  /* 0x0000000704007986 */ /* 0x0001e2000c101124 */
[----:B------:R-:W-:Y:S05]  /*d2e0*/  BRA `(.L_x_36290) ;  /* 0x0000000400f07947 */ /* 0x000fea0003800000 */
.L_x_36301:
        /* <DEDUP_REMOVED lines=13> */
.L_x_36305:
[----:B------:R-:W-:Y:S01]  /*d3c0*/  IMAD.MOV.U32 R0, RZ, RZ, 0x7f ;  /* 0x0000007fff007424 */ /* 0x000fe200078e00ff */
[----:B------:R-:W-:-:S04]  /*d3d0*/  ISETP.GT.U32.AND P0, PT, R3, 0x7f800000, PT ;  /* 0x7f8000000300780c */ /* 0x000fc80003f04070 */
[----:B------:R-:W-:-:S09]  /*d3e0*/  SEL R0, R0, 0x7c, P0 ;  /* 0x0000007c00007807 */ /* 0x000fd20000000000 */
.L_x_36306:
[----:B------:R-:W-:Y:S05]  /*d3f0*/  BSYNC B0 ;  /* 0x0000000000007941 */ /* 0x000fea0003800000 */
.L_x_36304:
[----:B------:R-:W-:-:S04]  /*d400*/  LOP3.LUT R3, R25, 0x80000000, RZ, 0xc0, !PT ;  /* 0x8000000019037812 */ /* 0x000fc800078ec0ff */
[----:B------:R-:W-:-:S04]  /*d410*/  SHF.R.U32.HI R3, RZ, 0x18, R3 ;  /* 0x00000018ff037819 */ /* 0x000fc80000011603 */
[----:B------:R-:W-:-:S05]  /*d420*/  LOP3.LUT R3, R0, R3, RZ, 0xfc, !PT ;  /* 0x0000000300037212 */ /* 0x000fca00078efcff */
[----:B------:R0:W-:Y:S01]  /*d430*/  STG.E.U8 desc[UR36][R4.64], R3 ;  /* 0x0000000304007986 */ /* 0x0001e2000c101124 */
[----:B------:R-:W-:Y:S05]  /*d440*/  BRA `(.L_x_36290) ;  /* 0x0000000400987947 */ /* 0x000fea0003800000 */
.L_x_36300:
[----:B------:R-:W0:Y:S02]  /*d450*/  I2F.S64 R0, R24 ;  /* 0x0000001800007312 */ /* 0x000e240000301400 */
[----:B0-----:R-:W-:-:S05]  /*d460*/  F2FP.BF16.F32.PACK_AB R0, RZ, R0 ;  /* 0x00000000ff00723e */ /* 0x001fca00000010ff */
[----:B------:R0:W-:Y:S01]  /*d470*/  STG.E.U16 desc[UR36][R4.64], R0 ;  /* 0x0000000004007986 */ /* 0x0001e2000c101524 */
[----:B------:R-:W-:Y:S05]  /*d480*/  BRA `(.L_x_36290) ;  /* 0x0000000400887947 */ /* 0x000fea0003800000 */
.L_x_36297:
        /* <DEDUP_REMOVED lines=10> */
.L_x_36309:
        /* <DEDUP_REMOVED lines=17> */
.L_x_36312:
[----:B------:R-:W-:-:S04]  /*d640*/  LOP3.LUT R0, R25, 0x80000000, RZ, 0xc0, !PT ;  /* 0x8000000019007812 */ /* 0x000fc800078ec0ff */
[----:B------:R-:W-:-:S04]  /*d650*/  SHF.R.U32.HI R0, RZ, 0x18, R0 ;  /* 0x00000018ff007819 */ /* 0x000fc80000011600 */
[----:B------:R-:W-:-:S07]  /*d660*/  LOP3.LUT R0, R3, R0, RZ, 0xfc, !PT ;  /* 0x0000000003007212 */ /* 0x000fce00078efcff */
.L_x_36311:
[----:B------:R-:W-:Y:S05]  /*d670*/  BSYNC B0 ;  /* 0x0000000000007941 */ /* 0x000fea0003800000 */
.L_x_36310:
[----:B------:R0:W-:Y:S01]  /*d680*/  STG.E.U8 desc[UR36][R4.64], R0 ;  /* 0x0000000004007986 */ /* 0x0001e2000c101124 */
[----:B------:R-:W-:Y:S05]  /*d690*/  BRA `(.L_x_36290) ;  /* 0x0000000400047947 */ /* 0x000fea0003800000 */
.L_x_36308:
        /* <DEDUP_REMOVED lines=17> */
.L_x_36315:
[----:B------:R-:W-:-:S04]  /*d7b0*/  LOP3.LUT R0, R25, 0x80000000, RZ, 0xc0, !PT ;  /* 0x8000000019007812 */ /* 0x000fc800078ec0ff */
[----:B------:R-:W-:-:S04]  /*d7c0*/  SHF.R.U32.HI R0, RZ, 0x18, R0 ;  /* 0x00000018ff007819 */ /* 0x000fc80000011600 */
[----:B------:R-:W-:-:S07]  /*d7d0*/  LOP3.LUT R0, R3, R0, RZ, 0xfc, !PT ;  /* 0x0000000003007212 */ /* 0x000fce00078efcff */
.L_x_36314:
[----:B------:R-:W-:Y:S05]  /*d7e0*/  BSYNC B0 ;  /* 0x0000000000007941 */ /* 0x000fea0003800000 */
.L_x_36313:
[----:B------:R0:W-:Y:S01]  /*d7f0*/  STG.E.U8 desc[UR36][R4.64], R0 ;  /* 0x0000000004007986 */ /* 0x0001e2000c101124 */
[----:B------:R-:W-:Y:S05]  /*d800*/  BRA `(.L_x_36290) ;  /* 0x0000000000a87947 */ /* 0x000fea0003800000 */
.L_x_36307:
        /* <DEDUP_REMOVED lines=22> */
.L_x_36289:
        /* <DEDUP_REMOVED lines=16> */
.L_x_36318:
[----:B------:R-:W-:Y:S05]  /*da70*/  BRA `(.L_x_36290) ;  /* 0x00000000000c7947 */ /* 0x000fea0003800000 */
.L_x_36317:
[----:B------:R0:W-:Y:S01]  /*da80*/  STG.E.64 desc[UR36][R4.64], R24 ;  /* 0x0000001804007986 */ /* 0x0001e2000c101b24 */
[----:B------:R-:W-:Y:S05]  /*da90*/  BRA `(.L_x_36290) ;  /* 0x0000000000047947 */ /* 0x000fea0003800000 */
.L_x_36316:
[----:B------:R0:W-:Y:S02]  /*daa0*/  STG.E desc[UR36][R4.64], R24 ;  /* 0x0000001804007986 */ /* 0x0001e4000c101924 */
.L_x_36290:
        /* <DEDUP_REMOVED lines=23> */
.L_x_36322:
[----:B------:R0:W-:Y:S01]  /*dc20*/  STG.E.U8 desc[UR36][R4.64], R18 ;  /* 0x0000001204007986 */ /* 0x0001e2000c101124 */
[----:B------:R-:W-:Y:S05]  /*dc30*/  BRA `(.L_x_36324) ;  /* 0x0000000c00447947 */ /* 0x000fea0003800000 */
.L_x_36321:
        /* <DEDUP_REMOVED lines=8> */
.L_x_36326:
[----:B------:R0:W-:Y:S01]  /*dcc0*/  STG.E desc[UR36][R4.64], R18 ;  /* 0x0000001204007986 */ /* 0x0001e2000c101924 */
[----:B------:R-:W-:Y:S05]  /*dcd0*/  BRA `(.L_x_36324) ;  /* 0x0000000c001c7947 */ /* 0x000fea0003800000 */
.L_x_36325:
[----:B------:R0:W-:Y:S01]  /*dce0*/  STG.E.U16 desc[UR36][R4.64], R18 ;  /* 0x0000001204007986 */ /* 0x0001e2000c101524 */
[----:B------:R-:W-:Y:S05]  /*dcf0*/  BRA `(.L_x_36324) ;  /* 0x0000000c00147947 */ /* 0x000fea0003800000 */
.L_x_36320:
        /* <DEDUP_REMOVED lines=9> */
.L_x_36328:
[----:B------:R-:W0:Y:S02]  /*dd90*/  I2F.S64 R0, R18 ;  /* 0x0000001200007312 */ /* 0x000e240000301400 */
[----:B0-----:R-:W-:-:S05]  /*dda0*/  F2FP.F16.F32.PACK_AB R0, RZ, R0 ;  /* 0x00000000ff00723e */ /* 0x001fca00000000ff */
[----:B------:R0:W-:Y:S01]  /*ddb0*/  STG.E.U16 desc[UR36][R4.64], R0 ;  /* 0x0000000004007986 */ /* 0x0001e2000c101524 */
[----:B------:R-:W-:Y:S05]  /*ddc0*/  BRA `(.L_x_36324) ;  /* 0x0000000800e07947 */ /* 0x000fea0003800000 */
.L_x_36327:
        /* <DEDUP_REMOVED lines=10> */
.L_x_36330:
[----:B------:R-:W0:Y:S02]  /*de70*/  I2F.S64 R18, R18 ;  /* 0x0000001200127312 */ /* 0x000e240000301400 */
[----:B0-----:R-:W-:-:S04]  /*de80*/  F2FP.F16.F32.PACK_AB R3, RZ, R18 ;  /* 0x00000012ff03723e */ /* 0x001fc800000000ff */
[----:B------:R-:W-:-:S05]  /*de90*/  PRMT R3, R3, 0x5410, RZ ;  /* 0x0000541003037816 */ /* 0x000fca00000000ff */
[----:B------:R0:W-:Y:S01]  /*dea0*/  STG.E desc[UR36][R4.64], R3 ;  /* 0x0000000304007986 */ /* 0x0001e2000c101924 */
[----:B------:R-:W-:Y:S05]  /*deb0*/  BRA `(.L_x_36324) ;  /* 0x0000000800a47947 */ /* 0x000fea0003800000 */
.L_x_36329:
[----:B------:R-:W0:Y:S02]  /*dec0*/  I2F.F64.S64 R18, R18 ;  /* 0x0000001200127312 */ /* 0x000e240000301c00 */
[----:B0-----:R0:W-:Y:S01]  /*ded0*/  STG.E.64 desc[UR36][R4.64], R18 ;  /* 0x0000001204007986 */ /* 0x0011e2000c101b24 */
[----:B------:R-:W-:Y:S05]  /*dee0*/  BRA `(.L_x_36324) ;  /* 0x0000000800987947 */ /* 0x000fea0003800000 */
.L_x_36319:
        /* <DEDUP_REMOVED lines=13> */
.L_x_36333:
[----:B------:R-:W0:Y:S01]  /*dfc0*/  I2F.F64.S64 R8, R18 ;  /* 0x0000001200087312 */ /* 0x000e220000301c00 */
[----:B------:R-:W-:-:S05]  /*dfd0*/  CS2R R10, SRZ ;  /* 0x00000000000a7805 */ /* 0x000fca000001ff00 */
[----:B0-----:R0:W-:Y:S01]  /*dfe0*/  STG.E.128 desc[UR36][R4.64], R8 ;  /* 0x0000000804007986 */ /* 0x0011e2000c101d24 */
[----:B------:R-:W-:Y:S05]  /*dff0*/  BRA `(.L_x_36324) ;  /* 0x0000000800547947 */ /* 0x000fea0003800000 */
.L_x_36332:
        /* <DEDUP_REMOVED lines=21> */
.L_x_36337:
[----:B------:R-:W-:Y:S05]  /*e150*/  BSYNC B0 ;  /* 0x0000000000007941 */ /* 0x000fea0003800000 */
.L_x_36336:
[----:B------:R-:W-:-:S05]  /*e160*/  LOP3.LUT R7, R0, R7, RZ, 0xfc, !PT ;  /* 0x0000000700077212 */ /* 0x000fca00078efcff */
[----:B------:R0:W-:Y:S01]  /*e170*/  STG.E.U8 desc[UR36][R4.64], R7 ;  /* 0x0000000704007986 */ /* 0x0001e2000c101124 */
[----:B------:R-:W-:Y:S05]  /*e180*/  BRA `(.L_x_36324) ;  /* 0x0000000400f07947 */ /* 0x000fea0003800000 */
.L_x_36335:
        /* <DEDUP_REMOVED lines=13> */
.L_x_36339:
[----:B------:R-:W-:Y:S01]  /*e260*/  IMAD.MOV.U32 R0, RZ, RZ, 0x7f ;  /* 0x0000007fff007424 */ /* 0x000fe200078e00ff */
[----:B------:R-:W-:-:S04]  /*e270*/  ISETP.GT.U32.AND P0, PT, R3, 0x7f800000, PT ;  /* 0x7f8000000300780c */ /* 0x000fc80003f04070 */
[----:B------:R-:W-:-:S09]  /*e280*/  SEL R0, R0, 0x7c, P0 ;  /* 0x0000007c00007807 */ /* 0x000fd20000000000 */
.L_x_36340:
[----:B------:R-:W-:Y:S05]  /*e290*/  BSYNC B0 ;  /* 0x0000000000007941 */ /* 0x000fea0003800000 */
.L_x_36338:
[----:B------:R-:W-:-:S04]  /*e2a0*/  LOP3.LUT R3, R19, 0x80000000, RZ, 0xc0, !PT ;  /* 0x8000000013037812 */ /* 0x000fc800078ec0ff */
[----:B------:R-:W-:-:S04]  /*e2b0*/  SHF.R.U32.HI R3, RZ, 0x18, R3 ;  /* 0x00000018ff037819 */ /* 0x000fc80000011603 */
[----:B------:R-:W-:-:S05]  /*e2c0*/  LOP3.LUT R3, R0, R3, RZ, 0xfc, !PT ;  /* 0x0000000300037212 */ /* 0x000fca00078efcff */
[----:B------:R0:W-:Y:S01]  /*e2d0*/  STG.E.U8 desc[UR36][R4.64], R3 ;  /* 0x0000000304007986 */ /* 0x0001e2000c101124 */
[----:B------:R-:W-:Y:S05]  /*e2e0*/  BRA `(.L_x_36324) ;  /* 0x0000000400987947 */ /* 0x000fea0003800000 */
.L_x_36334:
[----:B------:R-:W0:Y:S02]  /*e2f0*/  I2F.S64 R0, R18 ;  /* 0x0000001200007312 */ /* 0x000e240000301400 */
[----:B0-----:R-:W-:-:S05]  /*e300*/  F2FP.BF16.F32.PACK_AB R0, RZ, R0 ;  /* 0x00000000ff00723e */ /* 0x001fca00000010ff */
[----:B------:R0:W-:Y:S01]  /*e310*/  STG.E.U16 desc[UR36][R4.64], R0 ;  /* 0x0000000004007986 */ /* 0x0001e2000c101524 */
[----:B------:R-:W-:Y:S05]  /*e320*/  BRA `(.L_x_36324) ;  /* 0x0000000400887947 */ /* 0x000fea0003800000 */
.L_x_36331:
        /* <DEDUP_REMOVED lines=10> */
.L_x_36343:
        /* <DEDUP_REMOVED lines=17> */
.L_x_36346:
[----:B------:R-:W-:-:S04]  /*e4e0*/  LOP3.LUT R0, R19, 0x80000000, RZ, 0xc0, !PT ;  /* 0x8000000013007812 */ /* 0x000fc800078ec0ff */
[----:B------:R-:W-:-:S04]  /*e4f0*/  SHF.R.U32.HI R0, RZ, 0x18, R0 ;  /* 0x00000018ff007819 */ /* 0x000fc80000011600 */
[----:B------:R-:W-:-:S07]  /*e500*/  LOP3.LUT R0, R3, R0, RZ, 0xfc, !PT ;  /* 0x0000000003007212 */ /* 0x000fce00078efcff */
.L_x_36345:
[----:B------:R-:W-:Y:S05]  /*e510*/  BSYNC B0 ;  /* 0x0000000000007941 */ /* 0x000fea0003800000 */
.L_x_36344:
[----:B------:R3:W-:Y:S01]  /*e520*/  STG.E.U8 desc[UR36][R4.64], R0 ;  /* 0x0000000004007986 */ /* 0x0007e2000c101124 */
[----:B------:R-:W-:Y:S05]  /*e530*/  BRA `(.L_x_36324) ;  /* 0x0000000400047947 */ /* 0x000fea0003800000 */
.L_x_36342:
        /* <DEDUP_REMOVED lines=17> */
.L_x_36349:
[----:B------:R-:W-:-:S04]  /*e650*/  LOP3.LUT R0, R19, 0x80000000, RZ, 0xc0, !PT ;  /* 0x8000000013007812 */ /* 0x000fc800078ec0ff */
[----:B------:R-:W-:-:S04]  /*e660*/  SHF.R.U32.HI R0, RZ, 0x18, R0 ;  /* 0x00000018ff007819 */ /* 0x000fc80000011600 */
[----:B------:R-:W-:-:S07]  /*e670*/  LOP3.LUT R0, R3, R0, RZ, 0xfc, !PT ;  /* 0x0000000003007212 */ /* 0x000fce00078efcff */
.L_x_36348:
[----:B------:R-:W-:Y:S05]  /*e680*/  BSYNC B0 ;  /* 0x0000000000007941 */ /* 0x000fea0003800000 */
.L_x_36347:
[----:B------:R0:W-:Y:S01]  /*e690*/  STG.E.U8 desc[UR36][R4.64], R0 ;  /* 0x0000000004007986 */ /* 0x0001e2000c101124 */
[----:B------:R-:W-:Y:S05]  /*e6a0*/  BRA `(.L_x_36324) ;  /* 0x0000000000a87947 */ /* 0x000fea0003800000 */
.L_x_36341:
        /* <DEDUP_REMOVED lines=22> */
.L_x_36323:
        /* <DEDUP_REMOVED lines=16> */
.L_x_36352:
[----:B------:R-:W-:Y:S05]  /*e910*/  BRA `(.L_x_36324) ;  /* 0x00000000000c7947 */ /* 0x000fea0003800000 */
.L_x_36351:
[----:B------:R1:W-:Y:S01]  /*e920*/  STG.E.64 desc[UR36][R4.64], R18 ;  /* 0x0000001204007986 */ /* 0x0003e2000c101b24 */
[----:B------:R-:W-:Y:S05]  /*e930*/  BRA `(.L_x_36324) ;  /* 0x0000000000047947 */ /* 0x000fea0003800000 */
.L_x_36350:
[----:B------:R0:W-:Y:S02]  /*e940*/  STG.E desc[UR36][R4.64], R18 ;  /* 0x0000001204007986 */ /* 0x0001e4000c101924 */
.L_x_36324:
[----:B------:R-:W-:-:S07]  /*e950*/  VIADD R2, R2, 0x80 ;  /* 0x0000008002027836 */ /* 0x000fce0000000000 */
.L_x_36284:
[----:B------:R-:W-:Y:S05]  /*e960*/  BSYNC B6 ;  /* 0x0000000000067941 */ /* 0x000fea0003800000 */
.L_x_36283:
        /* <DEDUP_REMOVED lines=21> */
.L_x_36356:
[----:B------:R-:W-:Y:S01]  /*eac0*/  STG.E.U8 desc[UR36][R2.64], R16 ;  /* 0x0000001002007986 */ /* 0x000fe2000c101124 */
[----:B------:R-:W-:Y:S05]  /*ead0*/  EXIT ;  /* 0x000000000000794d */ /* 0x000fea0003800000 */
.L_x_36355:
        /* <DEDUP_REMOVED lines=8> */
.L_x_36359:
[----:B------:R-:W-:Y:S01]  /*eb60*/  STG.E desc[UR36][R2.64], R16 ;  /* 0x0000001002007986 */ /* 0x000fe2000c101924 */
[----:B------:R-:W-:Y:S05]  /*eb70*/  EXIT ;  /* 0x000000000000794d */ /* 0x000fea0003800000 */
.L_x_36358:
[----:B------:R-:W-:Y:S01]  /*eb80*/  STG.E.U16 desc[UR36][R2.64], R16 ;  /* 0x0000001002007986 */ /* 0x000fe2000c101524 */
[----:B------:R-:W-:Y:S05]  /*eb90*/  EXIT ;  /* 0x000000000000794d */ /* 0x000fea0003800000 */
.L_x_36354:
        /* <DEDUP_REMOVED lines=9> */
.L_x_36361:
[----:B------:R-:W0:Y:S02]  /*ec30*/  I2F.S64 R0, R16 ;  /* 0x0000001000007312 */ /* 0x000e240000301400 */
[----:B0-----:R-:W-:-:S05]  /*ec40*/  F2FP.F16.F32.PACK_AB R0, RZ, R0 ;  /* 0x00000000ff00723e */ /* 0x001fca00000000ff */
[----:B------:R-:W-:Y:S01]  /*ec50*/  STG.E.U16 desc[UR36][R2.64], R0 ;  /* 0x0000000002007986 */ /* 0x000fe2000c101524 */
[----:B------:R-:W-:Y:S05]  /*ec60*/  EXIT ;  /* 0x000000000000794d */ /* 0x000fea0003800000 */
.L_x_36360:
        /* <DEDUP_REMOVED lines=10> */
.L_x_36363:
[----:B------:R-:W0:Y:S02]  /*ed10*/  I2F.S64 R16, R16 ;  /* 0x0000001000107312 */ /* 0x000e240000301400 */
[----:B0-----:R-:W-:-:S04]  /*ed20*/  F2FP.F16.F32.PACK_AB R5, RZ, R16 ;  /* 0x00000010ff05723e */ /* 0x001fc800000000ff */
[----:B------:R-:W-:-:S05]  /*ed30*/  PRMT R5, R5, 0x5410, RZ ;  /* 0x0000541005057816 */ /* 0x000fca00000000ff */
[----:B------:R-:W-:Y:S01]  /*ed40*/  STG.E desc[UR36][R2.64], R5 ;  /* 0x0000000502007986 */ /* 0x000fe2000c101924 */
[----:B------:R-:W-:Y:S05]  /*ed50*/  EXIT ;  /* 0x000000000000794d */ /* 0x000fea0003800000 */
.L_x_36362:
[----:B------:R-:W0:Y:S02]  /*ed60*/  I2F.F64.S64 R16, R16 ;  /* 0x0000001000107312 */ /* 0x000e240000301c00 */
[----:B0-----:R-:W-:Y:S01]  /*ed70*/  STG.E.64 desc[UR36][R2.64], R16 ;  /* 0x0000001002007986 */ /* 0x001fe2000c101b24 */
[----:B------:R-:W-:Y:S05]  /*ed80*/  EXIT ;  /* 0x000000000000794d */ /* 0x000fea0003800000 */
.L_x_36353:
        /* <DEDUP_REMOVED lines=13> */
.L_x_36366:
[----:B------:R-:W0:Y:S01]  /*ee60*/  I2F.F64.S64 R16, R16 ;  /* 0x0000001000107312 */ /* 0x000e220000301c00 */
[----:B------:R-:W-:-:S05]  /*ee70*/  CS2R R18, SRZ ;  /* 0x0000000000127805 */ /* 0x000fca000001ff00 */
[----:B0-----:R-:W-:Y:S01]  /*ee80*/  STG.E.128 desc[UR36][R2.64], R16 ;  /* 0x0000001002007986 */ /* 0x001fe2000c101d24 */
[----:B------:R-:W-:Y:S05]  /*ee90*/  EXIT ;  /* 0x000000000000794d */ /* 0x000fea0003800000 */
.L_x_36365:
        /* <DEDUP_REMOVED lines=21> */
.L_x_36370:
[----:B------:R-:W-:Y:S05]  /*eff0*/  BSYNC B0 ;  /* 0x0000000000007941 */ /* 0x000fea0003800000 */
.L_x_36369:
[----:B------:R-:W-:-:S05]  /*f000*/  LOP3.LUT R5, R0, R5, RZ, 0xfc, !PT ;  /* 0x0000000500057212 */ /* 0x000fca00078efcff */
[----:B------:R-:W-:Y:S01]  /*f010*/  STG.E.U8 desc[UR36][R2.64], R5 ;  /* 0x0000000502007986 */ /* 0x000fe2000c101124 */
[----:B------:R-:W-:Y:S05]  /*f020*/  EXIT ;  /* 0x000000000000794d */ /* 0x000fea0003800000 */
.L_x_36368:
        /* <DEDUP_REMOVED lines=13> */
.L_x_36372:
[----:B------:R-:W-:Y:S01]  /*f100*/  IMAD.MOV.U32 R0, RZ, RZ, 0x7f ;  /* 0x0000007fff007424 */ /* 0x000fe200078e00ff */
[----:B------:R-:W-:-:S04]  /*f110*/  ISETP.GT.U32.AND P0, PT, R4, 0x7f800000, PT ;  /* 0x7f8000000400780c */ /* 0x000fc80003f04070 */
[----:B------:R-:W-:-:S09]  /*f120*/  SEL R0, R0, 0x7c, P0 ;  /* 0x0000007c00007807 */ /* 0x000fd20000000000 */
.L_x_36373:
[----:B------:R-:W-:Y:S05]  /*f130*/  BSYNC B0 ;  /* 0x0000000000007941 */ /* 0x000fea0003800000 */
.L_x_36371:
[----:B------:R-:W-:-:S04]  /*f140*/  LOP3.LUT R4, R17, 0x80000000, RZ, 0xc0, !PT ;  /* 0x8000000011047812 */ /* 0x000fc800078ec0ff */
[----:B------:R-:W-:-:S04]  /*f150*/  SHF.R.U32.HI R5, RZ, 0x18, R4 ;  /* 0x00000018ff057819 */ /* 0x000fc80000011604 */
[----:B------:R-:W-:-:S05]  /*f160*/  LOP3.LUT R5, R0, R5, RZ, 0xfc, !PT ;  /* 0x0000000500057212 */ /* 0x000fca00078efcff */
[----:B------:R-:W-:Y:S01]  /*f170*/  STG.E.U8 desc[UR36][R2.64], R5 ;  /* 0x0000000502007986 */ /* 0x000fe2000c101124 */
[----:B------:R-:W-:Y:S05]  /*f180*/  EXIT ;  /* 0x000000000000794d */ /* 0x000fea0003800000 */
.L_x_36367:
[----:B------:R-:W0:Y:S02]  /*f190*/  I2F.S64 R0, R16 ;  /* 0x0000001000007312 */ /* 0x000e240000301400 */
[----:B0-----:R-:W-:-:S05]  /*f1a0*/  F2FP.BF16.F32.PACK_AB R0, RZ, R0 ;  /* 0x00000000ff00723e */ /* 0x001fca00000010ff */
[----:B------:R-:W-:Y:S01]  /*f1b0*/  STG.E.U16 desc[UR36][R2.64], R0 ;  /* 0x0000000002007986 */ /* 0x000fe2000c101524 */
[----:B------:R-:W-:Y:S05]  /*f1c0*/  EXIT ;  /* 0x000000000000794d */ /* 0x000fea0003800000 */
.L_x_36364:
        /* <DEDUP_REMOVED lines=10> */
.L_x_36376:
        /* <DEDUP_REMOVED lines=17> */
.L_x_36379:
[----:B------:R-:W-:-:S04]  /*f380*/  LOP3.LUT R0, R17, 0x80000000, RZ, 0xc0, !PT ;  /* 0x8000000011007812 */ /* 0x000fc800078ec0ff */
[----:B------:R-:W-:-:S04]  /*f390*/  SHF.R.U32.HI R5, RZ, 0x18, R0 ;  /* 0x00000018ff057819 */ /* 0x000fc80000011600 */
[----:B------:R-:W-:-:S04]  /*f3a0*/  LOP3.LUT R4, R4, R5, RZ, 0xfc, !PT ;  /* 0x0000000504047212 */ /* 0x000fc800078efcff */
[----:B------:R-:W-:-:S07]  /*f3b0*/  PRMT R0, R4, 0x7610, R0 ;  /* 0x0000761004007816 */ /* 0x000fce0000000000 */
.L_x_36378:
[----:B------:R-:W-:Y:S05]  /*f3c0*/  BSYNC B0 ;  /* 0x0000000000007941 */ /* 0x000fea0003800000 */
.L_x_36377:
[----:B------:R-:W-:Y:S01]  /*f3d0*/  STG.E.U8 desc[UR36][R2.64], R0 ;  /* 0x0000000002007986 */ /* 0x000fe2000c101124 */
[----:B------:R-:W-:Y:S05]  /*f3e0*/  EXIT ;  /* 0x000000000000794d */ /* 0x000fea0003800000 */
.L_x_36375:
        /* <DEDUP_REMOVED lines=17> */
.L_x_36382:
[----:B------:R-:W-:-:S04]  /*f500*/  LOP3.LUT R0, R17, 0x80000000, RZ, 0xc0, !PT ;  /* 0x8000000011007812 */ /* 0x000fc800078ec0ff */
[----:B------:R-:W-:-:S04]  /*f510*/  SHF.R.U32.HI R5, RZ, 0x18, R0 ;  /* 0x00000018ff057819 */ /* 0x000fc80000011600 */
[----:B------:R-:W-:-:S04]  /*f520*/  LOP3.LUT R4, R4, R5, RZ, 0xfc, !PT ;  /* 0x0000000504047212 */ /* 0x000fc800078efcff */
[----:B------:R-:W-:-:S07]  /*f530*/  PRMT R0, R4, 0x7610, R0 ;  /* 0x0000761004007816 */ /* 0x000fce0000000000 */
.L_x_36381:
[----:B------:R-:W-:Y:S05]  /*f540*/  BSYNC B0 ;  /* 0x0000000000007941 */ /* 0x000fea0003800000 */
.L_x_36380:
[----:B------:R-:W-:Y:S01]  /*f550*/  STG.E.U8 desc[UR36][R2.64], R0 ;  /* 0x0000000002007986 */ /* 0x000fe2000c101124 */
[----:B------:R-:W-:Y:S05]  /*f560*/  EXIT ;  /* 0x000000000000794d */ /* 0x000fea0003800000 */
.L_x_36374:
        /* <DEDUP_REMOVED lines=22> */
.L_x_36357:
        /* <DEDUP_REMOVED lines=16> */
.L_x_36385:
[----:B------:R-:W-:Y:S05]  /*f7d0*/  EXIT ;  /* 0x000000000000794d */ /* 0x000fea0003800000 */
.L_x_36384:
[----:B------:R-:W-:Y:S01]  /*f7e0*/  STG.E.64 desc[UR36][R2.64], R16 ;  /* 0x0000001002007986 */ /* 0x000fe2000c101b24 */
[----:B------:R-:W-:Y:S05]  /*f7f0*/  EXIT ;  /* 0x000000000000794d */ /* 0x000fea0003800000 */
.L_x_36383:
[----:B------:R-:W-:Y:S01]  /*f800*/  STG.E desc[UR36][R2.64], R16 ;  /* 0x0000001002007986 */ /* 0x000fe2000c101924 */
[----:B------:R-:W-:Y:S05]  /*f810*/  EXIT ;  /* 0x000000000000794d */ /* 0x000fea0003800000 */
.L_x_36386:
        /* <DEDUP_REMOVED lines=14> */
.L_x_44628:


//--------------------- .text._ZN2at6native18elementwise_kernelILi128ELi2EZNS0_22gpu_kernel_impl_nocastIZZZNS0_49_GLOBAL__N__657f93f7_16_TensorCompare_cu_71e06f4e17where_kernel_implERNS_14TensorIteratorEENKUlvE_clEvENKUlvE6_clEvEUlbllE_EEvRNS_18TensorIteratorBaseERKT_EUliE_EEviT1_ --------------------------
	.section	.text._ZN2at6native18elementwise_kernelILi128ELi2EZNS0_22gpu_kernel_impl_nocastIZZZNS0_49_GLOBAL__N__657f93f7_16_TensorCompare_cu_71e06f4e17where_kernel_implERNS_14TensorIteratorEENKUlvE_clEvENKUlvE6_clEvEUlbllE_EEvRNS_18TensorIteratorBaseERKT_EUliE_EEviT1_,"ax",@progbits
	.align	128
        .global         _ZN2at6native18elementwise_kernelILi128ELi2EZNS0_22gpu_kernel_impl_nocastIZZZNS0_49_GLOBAL__N__657f93f7_16_TensorCompare_cu_71e06f4e17where_kernel_implERNS_14TensorIteratorEENKUlvE_clEvENKUlvE6_clEvEUlbllE_EEvRNS_18TensorIteratorBaseERKT_EUliE_EEviT1_
        .type           _ZN2at6native18elementwise_kernelILi128ELi2EZNS0_22gpu_kernel_impl_nocastIZZZNS0_49_GLOBAL__N__657f93f7_16_TensorCompare_cu_71e06f4e17where_kernel_implERNS_14TensorIteratorEENKUlvE_clEvENKUlvE6_clEvEUlbllE_EEvRNS_18TensorIteratorBaseERKT_EUliE_EEviT1_,@function
        .size           _ZN2at6native18elementwise_kernelILi128ELi2EZNS0_22gpu_kernel_impl_nocastIZZZNS0_49_GLOBAL__N__657f93f7_16_TensorCompare_cu_71e06f4e17where_kernel_implERNS_14TensorIteratorEENKUlvE_clEvENKUlvE6_clEvEUlbllE_EEvRNS_18TensorIteratorBaseERKT_EUliE_EEviT1_,(.L_x_44629 - _ZN2at6native18elementwise_kernelILi128ELi2EZNS0_22gpu_kernel_impl_nocastIZZZNS0_49_GLOBAL__N__657f93f7_16_TensorCompare_cu_71e06f4e17where_kernel_implERNS_14TensorIteratorEENKUlvE_clEvENKUlvE6_clEvEUlbllE_EEvRNS_18TensorIteratorBaseERKT_EUliE_EEviT1_)
        .other          _ZN2at6native18elementwise_kernelILi128ELi2EZNS0_22gpu_kernel_impl_nocastIZZZNS0_49_GLOBAL__N__657f93f7_16_TensorCompare_cu_71e06f4e17where_kernel_implERNS_14TensorIteratorEENKUlvE_clEvENKUlvE6_clEvEUlbllE_EEvRNS_18TensorIteratorBaseERKT_EUliE_EEviT1_,@"STO_CUDA_ENTRY STV_DEFAULT"
_ZN2at6native18elementwise_kernelILi128ELi2EZNS0_22gpu_kernel_impl_nocastIZZZNS0_49_GLOBAL__N__657f93f7_16_TensorCompare_cu_71e06f4e17where_kernel_implERNS_14TensorIteratorEENKUlvE_clEvENKUlvE6_clEvEUlbllE_EEvRNS_18TensorIteratorBaseERKT_EUliE_EEviT1_:
.text._ZN2at6native18elementwise_kernelILi128ELi2EZNS0_22gpu_kernel_impl_nocastIZZZNS0_49_GLOBAL__N__657f93f7_16_TensorCompare_cu_71e06f4e17where_kernel_implERNS_14TensorIteratorEENKUlvE_clEvENKUlvE6_clEvEUlbllE_EEvRNS_18TensorIteratorBaseERKT_EUliE_EEviT1_:
        /* <DEDUP_REMOVED lines=388> */
.L_x_36389:
        /* <DEDUP_REMOVED lines=17> */
[----:B---3--:R-:W-:Y:S02]  /*1950*/  SEL R2, R4, R6, !P0 ;  /* 0x0000000604027207 */ /* 0x008fe40004000000 */
[----:B------:R-:W-:-:S05]  /*1960*/  SEL R3, R5, R7, !P0 ;  /* 0x0000000705037207 */ /* 0x000fca0004000000 */
[----:B------:R0:W-:Y:S02]  /*1970*/  STG.E.64 desc[UR4][R10.64], R2 ;  /* 0x000000020a007986 */ /* 0x0001e4000c101b04 */
.L_x_36388:
[----:B------:R-:W-:Y:S05]  /*1980*/  BSYNC B0 ;  /* 0x0000000000007941 */ /* 0x000fea0003800000 */
.L_x_36387:
        /* <DEDUP_REMOVED lines=381> */
.L_x_36390:
        /* <DEDUP_REMOVED lines=16> */
[----:B---3--:R-:W-:Y:S02]  /*3260*/  SEL R2, R4, R6, !P0 ;  /* 0x0000000604027207 */ /* 0x008fe40004000000 */
[----:B------:R-:W-:-:S05]  /*3270*/  SEL R3, R5, R7, !P0 ;  /* 0x0000000705037207 */ /* 0x000fca0004000000 */
[----:B------:R-:W-:Y:S01]  /*3280*/  STG.E.64 desc[UR4][R10.64], R2 ;  /* 0x000000020a007986 */ /* 0x000fe2000c101b04 */
[----:B------:R-:W-:Y:S05]  /*3290*/  EXIT ;  /* 0x000000000000794d */ /* 0x000fea0003800000 */
.L_x_36391:
        /* <DEDUP_REMOVED lines=14> */
.L_x_44629:


//--------------------- .text._ZN2at6native27unrolled_elementwise_kernelIZZZNS0_49_GLOBAL__N__657f93f7_16_TensorCompare_cu_71e06f4e17where_kernel_implERNS_14TensorIteratorEENKUlvE_clEvENKUlvE6_clEvEUlbllE_St5arrayIPcLm4EELi4E23TrivialOffsetCalculatorILi3EjESB_ILi1EjENS0_6memory15LoadWithoutCastENSE_16StoreWithoutCastEEEviT_T0_T2_T3_T4_T5_ --------------------------
	.section	.text._ZN2at6native27unrolled_elementwise_kernelIZZZNS0_49_GLOBAL__N__657f93f7_16_TensorCompare_cu_71e06f4e17where_kernel_implERNS_14TensorIteratorEENKUlvE_clEvENKUlvE6_clEvEUlbllE_St5arrayIPcLm4EELi4E23TrivialOffsetCalculatorILi3EjESB_ILi1EjENS0_6memory15LoadWithoutCastENSE_16StoreWithoutCastEEEviT_T0_T2_T3_T4_T5_,"ax",@progbits
	.align	128
        .global         _ZN2at6native27unrolled_elementwise_kernelIZZZNS0_49_GLOBAL__N__657f93f7_16_TensorCompare_cu_71e06f4e17where_kernel_implERNS_14TensorIteratorEENKUlvE_clEvENKUlvE6_clEvEUlbllE_St5arrayIPcLm4EELi4E23TrivialOffsetCalculatorILi3EjESB_ILi1EjENS0_6memory15LoadWithoutCastENSE_16StoreWithoutCastEEEviT_T0_T2_T3_T4_T5_
        .type           _ZN2at6native27unrolled_elementwise_kernelIZZZNS0_49_GLOBAL__N__657f93f7_16_TensorCompare_cu_71e06f4e17where_kernel_implERNS_14TensorIteratorEENKUlvE_clEvENKUlvE6_clEvEUlbllE_St5arrayIPcLm4EELi4E23TrivialOffsetCalculatorILi3EjESB_ILi1EjENS0_6memory15LoadWithoutCastENSE_16StoreWithoutCastEEEviT_T0_T2_T3_T4_T5_,@function
        .size           _ZN2at6native27unrolled_elementwise_kernelIZZZNS0_49_GLOBAL__N__657f93f7_16_TensorCompare_cu_71e06f4e17where_kernel_implERNS_14TensorIteratorEENKUlvE_clEvENKUlvE6_clEvEUlbllE_St5arrayIPcLm4EELi4E23TrivialOffsetCalculatorILi3EjESB_ILi1EjENS0_6memory15LoadWithoutCastENSE_16StoreWithoutCastEEEviT_T0_T2_T3_T4_T5_,(.L_x_44630 - _ZN2at6native27unrolled_elementwise_kernelIZZZNS0_49_GLOBAL__N__657f93f7_16_TensorCompare_cu_71e06f4e17where_kernel_implERNS_14TensorIteratorEENKUlvE_clEvENKUlvE6_clEvEUlbllE_St5arrayIPcLm4EELi4E23TrivialOffsetCalculatorILi3EjESB_ILi1EjENS0_6memory15LoadWithoutCastENSE_16StoreWithoutCastEEEviT_T0_T2_T3_T4_T5_)
        .other          _ZN2at6native27unrolled_elementwise_kernelIZZZNS0_49_GLOBAL__N__657f93f7_16_TensorCompare_cu_71e06f4e17where_kernel_implERNS_14TensorIteratorEENKUlvE_clEvENKUlvE6_clEvEUlbllE_St5arrayIPcLm4EELi4E23TrivialOffsetCalculatorILi3EjESB_ILi1EjENS0_6memory15LoadWithoutCastENSE_16StoreWithoutCastEEEviT_T0_T2_T3_T4_T5_,@"STO_CUDA_ENTRY STV_DEFAULT"
_ZN2at6native27unrolled_elementwise_kernelIZZZNS0_49_GLOBAL__N__657f93f7_16_TensorCompare_cu_71e06f4e17where_kernel_implERNS_14TensorIteratorEENKUlvE_clEvENKUlvE6_clEvEUlbllE_St5arrayIPcLm4EELi4E23TrivialOffsetCalculatorILi3EjESB_ILi1EjENS0_6memory15LoadWithoutCastENSE_16StoreWithoutCastEEEviT_T0_T2_T3_T4_T5_:
.text._ZN2at6native27unrolled_elementwise_kernelIZZZNS0_49_GLOBAL__N__657f93f7_16_TensorCompare_cu_71e06f4e17where_kernel_implERNS_14TensorIteratorEENKUlvE_clEvENKUlvE6_clEvEUlbllE_St5arrayIPcLm4EELi4E23TrivialOffsetCalculatorILi3EjESB_ILi1EjENS0_6memory15LoadWithoutCastENSE_16StoreWithoutCastEEEviT_T0_T2_T3_T4_T5_:
        /* <DEDUP_REMOVED lines=74> */
[----:B--2---:R-:W-:Y:S02]  /*04a0*/  SEL R8, R20, R8, !P4 ;  /* 0x0000000814087207 */ /* 0x004fe40006000000 */
[----:B------:R-:W-:Y:S02]  /*04b0*/  SEL R9, R21, R9, !P4 ;  /* 0x0000000915097207 */ /* 0x000fe40006000000 */
        /* <DEDUP_REMOVED lines=12> */
[----:B---3--:R-:W-:-:S02]  /*0580*/  SEL R4, R24, R28, !P2 ;  /* 0x0000001c18047207 */ /* 0x008fc40005000000 */
[----:B------:R-:W-:Y:S02]  /*0590*/  SEL R5, R25, R29, !P2 ;  /* 0x0000001d19057207 */ /* 0x000fe40005000000 */
[----:B------:R-:W-:Y:S02]  /*05a0*/  SEL R6, R16, R10, !P3 ;  /* 0x0000000a10067207 */ /* 0x000fe40005800000 */
[----:B------:R-:W-:Y:S01]  /*05b0*/  SEL R7, R17, R11, !P3 ;  /* 0x0000000b11077207 */ /* 0x000fe20005800000 */
        /* <DEDUP_REMOVED lines=11> */
.L_x_36393:
[----:B------:R-:W-:Y:S05]  /*0670*/  BSYNC B0 ;  /* 0x0000000000007941 */ /* 0x000fea0003800000 */
.L_x_36392:
[----:B------:R-:W-:-:S13]  /*0680*/  ISETP.GE.AND P1, PT, R0, R23, PT ;  /* 0x000000170000720c */ /* 0x000fda0003f26270 */
[----:B------:R-:W-:Y:S05]  /*0690*/  @P1 EXIT ;  /* 0x000000000000194d */ /* 0x000fea0003800000 */
[----:B0-----:R-:W0:Y:S01]  /*06a0*/  LDC.64 R4, c[0x0][0x220] ;  /* 0x00008800ff047b82 */ /* 0x001e220000000a00 */
[----:B-----5:R-:W-:Y:S01]  /*06b0*/  @!P0 ISETP.NE.AND P1, PT, R18, RZ, PT ;  /* 0x000000ff1200820c */ /* 0x020fe20003f25270 */
[----:B------:R-:W-:Y:S02]  /*06c0*/  IMAD R3, R3, 0x200, R0 ;  /* 0x0000020003037824 */ /* 0x000fe400078e0200 */
[----:B------:R-:W-:Y:S01]  /*06d0*/  IMAD.MOV.U32 R0, RZ, RZ, RZ ;  /* 0x000000ffff007224 */ /* 0x000fe200078e00ff */
[----:B------:R-:W-:Y:S01]  /*06e0*/  @!P0 SEL R0, R26, R12, !P1 ;  /* 0x0000000c1a008207 */ /* 0x000fe20004800000 */
[----:B------:R-:W-:Y:S01]  /*06f0*/  IMAD.MOV.U32 R7, RZ, RZ, RZ ;  /* 0x000000ffff077224 */ /* 0x000fe200078e00ff */
[----:B------:R-:W-:Y:S01]  /*0700*/  @!P0 SEL R7, R27, R13, !P1 ;  /* 0x0000000d1b078207 */ /* 0x000fe20004800000 */
[----:B0-----:R-:W-:-:S04]  /*0710*/  IMAD.WIDE.U32 R2, R3, 0x8, R4 ;  /* 0x0000000803027825 */ /* 0x001fc800078e0004 */
[----:B------:R-:W-:Y:S02]  /*0720*/  IMAD.MOV.U32 R4, RZ, RZ, R0 ;  /* 0x000000ffff047224 */ /* 0x000fe400078e0000 */
[----:B------:R-:W-:-:S05]  /*0730*/  IMAD.MOV.U32 R5, RZ, RZ, R7 ;  /* 0x000000ffff057224 */ /* 0x000fca00078e0007 */
[----:B------:R-:W-:Y:S01]  /*0740*/  STG.E.64 desc[UR4][R2.64], R4 ;  /* 0x0000000402007986 */ /* 0x000fe2000c101b04 */
[----:B------:R-:W-:Y:S05]  /*0750*/  EXIT ;  /* 0x000000000000794d */ /* 0x000fea0003800000 */
.L_x_36394:
        /* <DEDUP_REMOVED lines=10> */
.L_x_44630:


//--------------------- .text._ZN2at6native29vectorized_elementwise_kernelILi2EZZZNS0_49_GLOBAL__N__657f93f7_16_TensorCompare_cu_71e06f4e17where_kernel_implERNS_14TensorIteratorEENKUlvE_clEvENKUlvE6_clEvEUlbllE_St5arrayIPcLm4EEEEviT0_T1_ --------------------------
	.section	.text._ZN2at6native29vectorized_elementwise_kernelILi2EZZZNS0_49_GLOBAL__N__657f93f7_16_TensorCompare_cu_71e06f4e17where_kernel_implERNS_14TensorIteratorEENKUlvE_clEvENKUlvE6_clEvEUlbllE_St5arrayIPcLm4EEEEviT0_T1_,"ax",@progbits
	.align	128
        .global         _ZN2at6native29vectorized_elementwise_kernelILi2EZZZNS0_49_GLOBAL__N__657f93f7_16_TensorCompare_cu_71e06f4e17where_kernel_implERNS_14TensorIteratorEENKUlvE_clEvENKUlvE6_clEvEUlbllE_St5arrayIPcLm4EEEEviT0_T1_
        .type           _ZN2at6native29vectorized_elementwise_kernelILi2EZZZNS0_49_GLOBAL__N__657f93f7_16_TensorCompare_cu_71e06f4e17where_kernel_implERNS_14TensorIteratorEENKUlvE_clEvENKUlvE6_clEvEUlbllE_St5arrayIPcLm4EEEEviT0_T1_,@function
        .size           _ZN2at6native29vectorized_elementwise_kernelILi2EZZZNS0_49_GLOBAL__N__657f93f7_16_TensorCompare_cu_71e06f4e17where_kernel_implERNS_14TensorIteratorEENKUlvE_clEvENKUlvE6_clEvEUlbllE_St5arrayIPcLm4EEEEviT0_T1_,(.L_x_44631 - _ZN2at6native29vectorized_elementwise_kernelILi2EZZZNS0_49_GLOBAL__N__657f93f7_16_TensorCompare_cu_71e06f4e17where_kernel_implERNS_14TensorIteratorEENKUlvE_clEvENKUlvE6_clEvEUlbllE_St5arrayIPcLm4EEEEviT0_T1_)
        .other          _ZN2at6native29vectorized_elementwise_kernelILi2EZZZNS0_49_GLOBAL__N__657f93f7_16_TensorCompare_cu_71e06f4e17where_kernel_implERNS_14TensorIteratorEENKUlvE_clEvENKUlvE6_clEvEUlbllE_St5arrayIPcLm4EEEEviT0_T1_,@"STO_CUDA_ENTRY STV_DEFAULT"
_ZN2at6native29vectorized_elementwise_kernelILi2EZZZNS0_49_GLOBAL__N__657f93f7_16_TensorCompare_cu_71e06f4e17where_kernel_implERNS_14TensorIteratorEENKUlvE_clEvENKUlvE6_clEvEUlbllE_St5arrayIPcLm4EEEEviT0_T1_:
.text._ZN2at6native29vectorized_elementwise_kernelILi2EZZZNS0_49_GLOBAL__N__657f93f7_16_TensorCompare_cu_71e06f4e17where_kernel_implERNS_14TensorIteratorEENKUlvE_clEvENKUlvE6_clEvEUlbllE_St5arrayIPcLm4EEEEviT0_T1_:
        /* <DEDUP_REMOVED lines=19> */
[C---:B------:R-:W-:Y:S01]  /*0130*/  IMAD.WIDE.U32 R30, R20.reuse, 0x10, R30 ;  /* 0x00000010141e7825 */ /* 0x040fe200078e001e */
[----:B------:R-:W4:Y:S03]  /*0140*/  LDG.E.U16 R26, desc[UR4][R34.64+0x200] ;  /* 0x00020004221a7981 */ /* 0x000f26000c1e1500 */
[----:B------:R-:W-:Y:S01]  /*0150*/  IMAD.WIDE.U32 R22, R20, 0x10, R22 ;  /* 0x0000001014167825 */ /* 0x000fe200078e0016 */
[----:B------:R-:W5:Y:S04]  /*0160*/  LDG.E.128 R16, desc[UR4][R30.64] ;  /* 0x000000041e107981 */ /* 0x000f68000c1e1d00 */
[----:B------:R-:W5:Y:S04]  /*0170*/  LDG.E.128 R12, desc[UR4][R22.64] ;  /* 0x00000004160c7981 */ /* 0x000f68000c1e1d00 */
[----:B------:R-:W4:Y:S04]  /*0180*/  LDG.E.128 R8, desc[UR4][R30.64+0x800] ;  /* 0x000800041e087981 */ /* 0x000f28000c1e1d00 */
[----:B------:R-:W4:Y:S04]  /*0190*/  LDG.E.128 R4, desc[UR4][R22.64+0x800] ;  /* 0x0008000416047981 */ /* 0x000f28000c1e1d00 */
[----:B------:R-:W4:Y:S01]  /*01a0*/  LDG.E.U16 R25, desc[UR4][R34.64+0x300] ;  /* 0x0003000422197981 */ /* 0x000f22000c1e1500 */
[----:B--2---:R-:W-:-:S04]  /*01b0*/  PRMT R0, R2, 0x7771, RZ ;  /* 0x0000777102007816 */ /* 0x004fc800000000ff */
[----:B------:R-:W-:Y:S02]  /*01c0*/  ISETP.NE.AND P0, PT, R0, RZ, PT ;  /* 0x000000ff0000720c */ /* 0x000fe40003f05270 */
[----:B------:R-:W-:Y:S02]  /*01d0*/  PRMT R2, R2, 0x7770, RZ ;  /* 0x0000777002027816 */ /* 0x000fe400000000ff */
[----:B-----5:R-:W-:Y:S02]  /*01e0*/  SEL R0, R14, R18, !P0 ;  /* 0x000000120e007207 */ /* 0x020fe40004000000 */
[----:B------:R-:W-:Y:S02]  /*01f0*/  SEL R3, R15, R19, !P0 ;  /* 0x000000130f037207 */ /* 0x000fe40004000000 */
[----:B------:R-:W0:Y:S01]  /*0200*/  LDC.64 R14, c[0x0][0x220] ;  /* 0x00008800ff0e7b82 */ /* 0x000e220000000a00 */
[----:B------:R-:W-:-:S04]  /*0210*/  ISETP.NE.AND P0, PT, R2, RZ, PT ;  /* 0x000000ff0200720c */ /* 0x000fc80003f05270 */
[----:B------:R-:W-:Y:S02]  /*0220*/  SEL R2, R12, R16, !P0 ;  /* 0x000000100c027207 */ /* 0x000fe40004000000 */
[C---:B---3--:R-:W-:Y:S02]  /*0230*/  PRMT R12, R24.reuse, 0x7771, RZ ;  /* 0x00007771180c7816 */ /* 0x048fe400000000ff */
[----:B------:R-:W-:Y:S02]  /*0240*/  PRMT R24, R24, 0x7770, RZ ;  /* 0x0000777018187816 */ /* 0x000fe400000000ff */
[----:B------:R-:W-:Y:S02]  /*0250*/  SEL R21, R13, R17, !P0 ;  /* 0x000000110d157207 */ /* 0x000fe40004000000 */
[----:B------:R-:W-:Y:S01]  /*0260*/  ISETP.NE.AND P1, PT, R12, RZ, PT ;  /* 0x000000ff0c00720c */ /* 0x000fe20003f25270 */
[----:B------:R-:W2:Y:S01]  /*0270*/  LDG.E.128 R16, desc[UR4][R22.64+0x1800] ;  /* 0x0018000416107981 */ /* 0x000ea2000c1e1d00 */
[----:B------:R-:W-:-:S02]  /*0280*/  ISETP.NE.AND P0, PT, R24, RZ, PT ;  /* 0x000000ff1800720c */ /* 0x000fc40003f05270 */
[----:B----4-:R-:W-:Y:S02]  /*0290*/  SEL R24, R6, R10, !P1 ;  /* 0x0000000a06187207 */ /* 0x010fe40004800000 */
[----:B------:R-:W-:Y:S02]  /*02a0*/  SEL R27, R7, R11, !P1 ;  /* 0x0000000b071b7207 */ /* 0x000fe40004800000 */
[----:B------:R-:W-:Y:S01]  /*02b0*/  SEL R29, R5, R9, !P0 ;  /* 0x00000009051d7207 */ /* 0x000fe20004000000 */
[----:B0-----:R-:W-:Y:S01]  /*02c0*/  IMAD.WIDE.U32 R14, R28, 0x8, R14 ;  /* 0x000000081c0e7825 */ /* 0x001fe200078e000e */
[----:B------:R-:W-:Y:S02]  /*02d0*/  SEL R28, R4, R8, !P0 ;  /* 0x00000008041c7207 */ /* 0x000fe40004000000 */
[----:B------:R-:W3:Y:S04]  /*02e0*/  LDG.E.128 R4, desc[UR4][R30.64+0x1000] ;  /* 0x001000041e047981 */ /* 0x000ee8000c1e1d00 */
[----:B------:R0:W3:Y:S01]  /*02f0*/  LDG.E.128 R8, desc[UR4][R22.64+0x1000] ;  /* 0x0010000416087981 */ /* 0x0000e2000c1e1d00 */
[----:B------:R-:W-:-:S03]  /*0300*/  IMAD.WIDE R32, R20, 0x10, R14 ;  /* 0x0000001014207825 */ /* 0x000fc600078e020e */
[----:B------:R1:W2:Y:S01]  /*0310*/  LDG.E.128 R12, desc[UR4][R30.64+0x1800] ;  /* 0x001800041e0c7981 */ /* 0x0002a2000c1e1d00 */
[----:B0-----:R-:W-:Y:S01]  /*0320*/  IMAD.MOV.U32 R22, RZ, RZ, R0 ;  /* 0x000000ffff167224 */ /* 0x001fe200078e0000 */
[C---:B------:R-:W-:Y:S02]  /*0330*/  PRMT R0, R26.reuse, 0x7771, RZ ;  /* 0x000077711a007816 */ /* 0x040fe400000000ff */
[----:B------:R-:W-:Y:S02]  /*0340*/  PRMT R26, R26, 0x7770, RZ ;  /* 0x000077701a1a7816 */ /* 0x000fe400000000ff */
[----:B------:R-:W-:Y:S02]  /*0350*/  ISETP.NE.AND P1, PT, R0, RZ, PT ;  /* 0x000000ff0000720c */ /* 0x000fe40003f25270 */
[C---:B------:R-:W-:Y:S02]  /*0360*/  PRMT R0, R25.reuse, 0x7770, RZ ;  /* 0x0000777019007816 */ /* 0x040fe400000000ff */
[----:B------:R-:W-:Y:S01]  /*0370*/  ISETP.NE.AND P0, PT, R26, RZ, PT ;  /* 0x000000ff1a00720c */ /* 0x000fe20003f05270 */
[----:B------:R-:W-:Y:S01]  /*0380*/  IMAD.MOV.U32 R20, RZ, RZ, R2 ;  /* 0x000000ffff147224 */ /* 0x000fe200078e0002 */
[----:B------:R-:W-:-:S02]  /*0390*/  PRMT R25, R25, 0x7771, RZ ;  /* 0x0000777119197816 */ /* 0x000fc400000000ff */
[----:B------:R-:W-:Y:S02]  /*03a0*/  ISETP.NE.AND P2, PT, R0, RZ, PT ;  /* 0x000000ff0000720c */ /* 0x000fe40003f45270 */
[----:B------:R-:W-:Y:S01]  /*03b0*/  ISETP.NE.AND P3, PT, R25, RZ, PT ;  /* 0x000000ff1900720c */ /* 0x000fe20003f65270 */
[----:B------:R-:W-:Y:S02]  /*03c0*/  IMAD.MOV.U32 R23, RZ, RZ, R3 ;  /* 0x000000ffff177224 */ /* 0x000fe400078e0003 */
[----:B-1----:R-:W-:Y:S02]  /*03d0*/  IMAD.MOV.U32 R30, RZ, RZ, R24 ;  /* 0x000000ffff1e7224 */ /* 0x002fe400078e0018 */
[----:B------:R-:W-:Y:S01]  /*03e0*/  IMAD.MOV.U32 R31, RZ, RZ, R27 ;  /* 0x000000ffff1f7224 */ /* 0x000fe200078e001b */
[----:B------:R-:W-:Y:S04]  /*03f0*/  STG.E.128 desc[UR4][R32.64], R20 ;  /* 0x0000001420007986 */ /* 0x000fe8000c101d04 */
[----:B------:R-:W-:Y:S01]  /*0400*/  STG.E.128 desc[UR4][R32.64+0x800], R28 ;  /* 0x0008001c20007986 */ /* 0x000fe2000c101d04 */
[----:B---3--:R-:W-:-:S02]  /*0410*/  SEL R0, R10, R6, !P1 ;  /* 0x000000060a007207 */ /* 0x008fc40004800000 */
[----:B------:R-:W-:Y:S02]  /*0420*/  SEL R2, R8, R4, !P0 ;  /* 0x0000000408027207 */ /* 0x000fe40004000000 */
[----:B------:R-:W-:Y:S01]  /*0430*/  SEL R7, R11, R7, !P1 ;  /* 0x000000070b077207 */ /* 0x000fe20004800000 */
[----:B------:R-:W-:Y:S01]  /*0440*/  IMAD.MOV.U32 R6, RZ, RZ, R0 ;  /* 0x000000ffff067224 */ /* 0x000fe200078e0000 */
[----:B------:R-:W-:Y:S01]  /*0450*/  SEL R5, R9, R5, !P0 ;  /* 0x0000000509057207 */ /* 0x000fe20004000000 */
[----:B------:R-:W-:Y:S01]  /*0460*/  IMAD.MOV.U32 R4, RZ, RZ, R2 ;  /* 0x000000ffff047224 */ /* 0x000fe200078e0002 */
[----:B--2---:R-:W-:Y:S02]  /*0470*/  SEL R3, R16, R12, !P2 ;  /* 0x0000000c10037207 */ /* 0x004fe40005000000 */
[----:B------:R-:W-:Y:S02]  /*0480*/  SEL R8, R18, R14, !P3 ;  /* 0x0000000e12087207 */ /* 0x000fe40005800000 */
[----:B------:R-:W-:-:S02]  /*0490*/  SEL R9, R19, R15, !P3 ;  /* 0x0000000f13097207 */ /* 0x000fc40005800000 */
[----:B------:R-:W-:Y:S01]  /*04a0*/  SEL R12, R17, R13, !P2 ;  /* 0x0000000d110c7207 */ /* 0x000fe20005000000 */
[----:B------:R0:W-:Y:S02]  /*04b0*/  STG.E.128 desc[UR4][R32.64+0x1000], R4 ;  /* 0x0010000420007986 */ /* 0x0001e4000c101d04 */
[----:B0-----:R-:W-:Y:S02]  /*04c0*/  IMAD.MOV.U32 R6, RZ, RZ, R8 ;  /* 0x000000ffff067224 */ /* 0x001fe400078e0008 */
[----:B------:R-:W-:Y:S02]  /*04d0*/  IMAD.MOV.U32 R7, RZ, RZ, R9 ;  /* 0x000000ffff077224 */ /* 0x000fe400078e0009 */
[----:B------:R-:W-:Y:S02]  /*04e0*/  IMAD.MOV.U32 R4, RZ, RZ, R3 ;  /* 0x000000ffff047224 */ /* 0x000fe400078e0003 */
[----:B------:R-:W-:-:S05]  /*04f0*/  IMAD.MOV.U32 R5, RZ, RZ, R12 ;  /* 0x000000ffff057224 */ /* 0x000fca00078e000c */
[----:B------:R-:W-:Y:S01]  /*0500*/  STG.E.128 desc[UR4][R32.64+0x1800], R4 ;  /* 0x0018000420007986 */ /* 0x000fe2000c101d04 */
[----:B------:R-:W-:Y:S05]  /*0510*/  EXIT ;  /* 0x000000000000794d */ /* 0x000fea0003800000 */
.L_x_36395:
[----:B------:R-:W0:Y:S02]  /*0520*/  S2R R3, SR_TID.X ;  /* 0x0000000000037919 */ /* 0x000e240000002100 */
[----:B0-----:R-:W-:-:S13]  /*0530*/  ISETP.GE.AND P0, PT, R3, R0, PT ;  /* 0x000000000300720c */ /* 0x001fda0003f06270 */
        /* <DEDUP_REMOVED lines=9> */
[----:B0-----:R-:W-:Y:S02]  /*05d0*/  @!P0 IADD3 R34, P1, R17, R34, RZ ;  /* 0x0000002211228210 */ /* 0x001fe40007f3e0ff */
[----:B------:R-:W-:-:S03]  /*05e0*/  ISETP.GE.AND P4, PT, R3, R0, PT ;  /* 0x000000000300720c */ /* 0x000fc60003f86270 */
[----:B------:R-:W-:Y:S02]  /*05f0*/  @!P0 IMAD.X R35, RZ, RZ, R35, P1 ;  /* 0x000000ffff238224 */ /* 0x000fe400008e0623 */
[----:B------:R-:W0:Y:S03]  /*0600*/  @!P3 LDC.64 R26, c[0x0][0x230] ;  /* 0x00008c00ff1abb82 */ /* 0x000e260000000a00 */
[----:B------:R-:W4:Y:S05]  /*0610*/  @!P0 LDG.E.U8 R15, desc[UR4][R34.64] ;  /* 0x00000004220f8981 */ /* 0x000f2a000c1e1100 */
[----:B------:R-:W5:Y:S01]  /*0620*/  @!P4 LDC.64 R30, c[0x0][0x228] ;  /* 0x00008a00ff1ecb82 */ /* 0x000f620000000a00 */
[----:B------:R-:W-:-:S07]  /*0630*/  @!P4 IMAD.IADD R7, R28, 0x1, R3 ;  /* 0x000000011c07c824 */ /* 0x000fce00078e0203 */
[----:B------:R-:W0:Y:S01]  /*0640*/  @!P3 LDC.64 R18, c[0x0][0x238] ;  /* 0x00008e00ff12bb82 */ /* 0x000e220000000a00 */
[----:B---3--:R-:W-:-:S05]  /*0650*/  @!P3 IADD3 R32, P1, R9, R32, RZ ;  /* 0x000000200920b210 */ /* 0x008fca0007f3e0ff */
[----:B------:R-:W-:Y:S01]  /*0660*/  @!P3 IMAD.X R33, RZ, RZ, R33, P1 ;  /* 0x000000ffff21b224 */ /* 0x000fe200008e0621 */
[----:B------:R-:W-:Y:S01]  /*0670*/  CS2R R12, SRZ ;  /* 0x00000000000c7805 */ /* 0x000fe2000001ff00 */
[----:B------:R-:W3:Y:S01]  /*0680*/  @!P4 LDC.64 R20, c[0x0][0x230] ;  /* 0x00008c00ff14cb82 */ /* 0x000ee20000000a00 */
[C---:B-1----:R-:W-:Y:S02]  /*0690*/  @!P0 IMAD.WIDE.U32 R10, R17.reuse, 0x8, R4 ;  /* 0x00000008110a8825 */ /* 0x042fe400078e0004 */
[----:B------:R-:W4:Y:S02]  /*06a0*/  @!P3 LDG.E.U8 R2, desc[UR4][R32.64] ;  /* 0x000000042002b981 */ /* 0x000f24000c1e1100 */
[----:B--2---:R-:W-:Y:S01]  /*06b0*/  @!P0 IMAD.WIDE.U32 R24, R17, 0x8, R24 ;  /* 0x0000000811188825 */ /* 0x004fe200078e0018 */
[----:B-----5:R-:W-:Y:S02]  /*06c0*/  @!P4 IADD3 R30, P2, R7, R30, RZ ;  /* 0x0000001e071ec210 */ /* 0x020fe40007f5e0ff */
[----:B------:R-:W1:Y:S01]  /*06d0*/  @!P4 LDC.64 R22, c[0x0][0x238] ;  /* 0x00008e00ff16cb82 */ /* 0x000e620000000a00 */
[----:B------:R2:W5:Y:S02]  /*06e0*/  @!P0 LDG.E.64 R12, desc[UR4][R10.64] ;  /* 0x000000040a0c8981 */ /* 0x000564000c1e1b00 */
[----:B------:R-:W-:-:S05]  /*06f0*/  @!P4 IMAD.X R31, RZ, RZ, R31, P2 ;  /* 0x000000ffff1fc224 */ /* 0x000fca00010e061f */
[----:B------:R-:W5:Y:S01]  /*0700*/  @!P4 LDG.E.U8 R14, desc[UR4][R30.64] ;  /* 0x000000041e0ec981 */ /* 0x000f62000c1e1100 */
[----:B------:R-:W-:Y:S01]  /*0710*/  CS2R R16, SRZ ;  /* 0x0000000000107805 */ /* 0x000fe2000001ff00 */
[----:B0-----:R-:W-:Y:S01]  /*0720*/  @!P3 IMAD.WIDE.U32 R26, R9, 0x8, R26 ;  /* 0x00000008091ab825 */ /* 0x001fe200078e001a */
[----:B------:R-:W-:-:S04]  /*0730*/  CS2R R4, SRZ ;  /* 0x0000000000047805 */ /* 0x000fc8000001ff00 */
[----:B------:R0:W5:Y:S01]  /*0740*/  @!P0 LDG.E.64 R16, desc[UR4][R24.64] ;  /* 0x0000000418108981 */ /* 0x000162000c1e1b00 */
[----:B------:R-:W-:Y:S01]  /*0750*/  @!P3 IMAD.WIDE.U32 R18, R9, 0x8, R18 ;  /* 0x000000080912b825 */ /* 0x000fe200078e0012 */
[----:B------:R-:W-:Y:S02]  /*0760*/  CS2R R8, SRZ ;  /* 0x0000000000087805 */ /* 0x000fe4000001ff00 */
[----:B------:R-:W5:Y:S04]  /*0770*/  @!P3 LDG.E.64 R4, desc[UR4][R26.64] ;  /* 0x000000041a04b981 */ /* 0x000f68000c1e1b00 */
[----:B------:R0:W5:Y:S01]  /*0780*/  @!P3 LDG.E.64 R8, desc[UR4][R18.64] ;  /* 0x000000041208b981 */ /* 0x000162000c1e1b00 */
[----:B---3--:R-:W-:Y:S01]  /*0790*/  @!P4 IMAD.WIDE.U32 R20, R7, 0x8, R20 ;  /* 0x000000080714c825 */ /* 0x008fe200078e0014 */
[----:B--2---:R-:W-:-:S03]  /*07a0*/  CS2R R10, SRZ ;  /* 0x00000000000a7805 */ /* 0x004fc6000001ff00 */
[----:B-1----:R-:W-:Y:S01]  /*07b0*/  @!P4 IMAD.WIDE.U32 R22, R7, 0x8, R22 ;  /* 0x000000080716c825 */ /* 0x002fe200078e0016 */
[----:B------:R-:W-:-:S04]  /*07c0*/  CS2R R6, SRZ ;  /* 0x0000000000067805 */ /* 0x000fc8000001ff00 */
[----:B------:R-:W2:Y:S04]  /*07d0*/  @!P4 LDG.E.64 R10, desc[UR4][R22.64] ;  /* 0x00000004160ac981 */ /* 0x000ea8000c1e1b00 */
[----:B------:R1:W2:Y:S01]  /*07e0*/  @!P4 LDG.E.64 R6, desc[UR4][R20.64] ;  /* 0x000000041406c981 */ /* 0x0002a2000c1e1b00 */
[----:B------:R-:W-:-:S05]  /*07f0*/  @!P4 VIADD R3, R3, 0x80 ;  /* 0x000000800303c836 */ /* 0x000fca0000000000 */
[----:B------:R-:W-:Y:S02]  /*0800*/  ISETP.GE.AND P1, PT, R3, R0, PT ;  /* 0x000000000300720c */ /* 0x000fe40003f26270 */
[----:B0-----:R-:W-:Y:S02]  /*0810*/  PRMT R24, RZ, 0x7610, R24 ;  /* 0x00007610ff187816 */ /* 0x001fe40000000018 */
[----:B------:R-:W-:-:S09]  /*0820*/  PRMT R18, RZ, 0x7610, R18 ;  /* 0x00007610ff127816 */ /* 0x000fd20000000012 */
[----:B------:R-:W-:Y:S01]  /*0830*/  @!P1 IMAD.IADD R33, R28, 0x1, R3 ;  /* 0x000000011c219824 */ /* 0x000fe200078e0203 */
[----:B-1----:R-:W0:Y:S01]  /*0840*/  @!P1 LDC.64 R20, c[0x0][0x238] ;  /* 0x00008e00ff149b82 */ /* 0x002e220000000a00 */
[----:B------:R-:W-:-:S07]  /*0850*/  @!P1 VIADD R3, R3, 0x80 ;  /* 0x0000008003039836 */ /* 0x000fce0000000000 */
[----:B------:R-:W1:Y:S01]  /*0860*/  @!P1 LDC.64 R22, c[0x0][0x228] ;  /* 0x00008a00ff169b82 */ /* 0x000e620000000a00 */
[----:B0-----:R-:W-:Y:S01]  /*0870*/  @!P1 IMAD.WIDE.U32 R20, R33, 0x8, R20 ;  /* 0x0000000821149825 */ /* 0x001fe200078e0014 */
[----:B----4-:R-:W-:-:S04]  /*0880*/  @!P0 ISETP.NE.AND P2, PT, R15, RZ, PT ;  /* 0x000000ff0f00820c */ /* 0x010fc80003f45270 */
[----:B------:R-:W-:Y:S02]  /*0890*/  @!P0 SEL R24, RZ, 0x1, !P2 ;  /* 0x00000001ff188807 */ /* 0x000fe40005000000 */
[----:B------:R-:W-:Y:S02]  /*08a0*/  ISETP.GE.AND P2, PT, R3, R0, PT ;  /* 0x000000000300720c */ /* 0x000fe40003f46270 */
[----:B------:R-:W-:Y:S02]  /*08b0*/  PRMT R19, R24, 0x9910, RZ ;  /* 0x0000991018137816 */ /* 0x000fe400000000ff */
[----:B------:R-:W-:Y:S02]  /*08c0*/  @!P3 ISETP.NE.AND P5, PT, R2, RZ, PT ;  /* 0x000000ff0200b20c */ /* 0x000fe40003fa5270 */
[----:B-----5:R-:W-:-:S07]  /*08d0*/  @!P4 ISETP.NE.AND P6, PT, R14, RZ, PT ;  /* 0x000000ff0e00c20c */ /* 0x020fce0003fc5270 */
[----:B------:R-:W-:Y:S01]  /*08e0*/  @!P2 IMAD.IADD R31, R28, 0x1, R3 ;  /* 0x000000011c1fa824 */ /* 0x000fe200078e0203 */
[----:B------:R-:W-:Y:S01]  /*08f0*/  PRMT R2, RZ, 0x7610, R2 ;  /* 0x00007610ff027816 */ /* 0x000fe20000000002 */
[----:B------:R-:W0:Y:S01]  /*0900*/  @!P1 LDC.64 R14, c[0x0][0x230] ;  /* 0x00008c00ff0e9b82 */ /* 0x000e220000000a00 */
[----:B------:R-:W-:Y:S02]  /*0910*/  @!P4 SEL R18, RZ, 0x1, !P6 ;  /* 0x00000001ff12c807 */ /* 0x000fe40007000000 */
[----:B------:R-:W-:Y:S02]  /*0920*/  @!P3 SEL R2, RZ, 0x1, !P5 ;  /* 0x00000001ff02b807 */ /* 0x000fe40006800000 */
[----:B------:R-:W-:Y:S02]  /*0930*/  ISETP.NE.AND P3, PT, R19, RZ, PT ;  /* 0x000000ff1300720c */ /* 0x000fe40003f65270 */
[----:B------:R-:W-:Y:S01]  /*0940*/  PRMT R18, R18, 0x9910, RZ ;  /* 0x0000991012127816 */ /* 0x000fe200000000ff */
[----:B------:R-:W3:Y:S01]  /*0950*/  @!P2 LDC.64 R24, c[0x0][0x230] ;  /* 0x00008c00ff18ab82 */ /* 0x000ee20000000a00 */
[----:B------:R-:W-:-:S02]  /*0960*/  SEL R16, R16, R12, !P3 ;  /* 0x0000000c10107207 */ /* 0x000fc40005800000 */
[----:B------:R-:W-:Y:S01]  /*0970*/  PRMT R2, R2, 0x9910, RZ ;  /* 0x0000991002027816 */ /* 0x000fe200000000ff */
[----:B------:R-:W-:Y:S01]  /*0980*/  IMAD.MOV.U32 R12, RZ, RZ, R18 ;  /* 0x000000ffff0c7224 */ /* 0x000fe200078e0012 */
[----:B------:R-:W-:Y:S01]  /*0990*/  SEL R17, R17, R13, !P3 ;  /* 0x0000000d11117207 */ /* 0x000fe20005800000 */
[----:B------:R-:W-:Y:S01]  /*09a0*/  @!P2 VIADD R3, R3, 0x80 ;  /* 0x000000800303a836 */ /* 0x000fe20000000000 */
[----:B------:R-:W-:Y:S01]  /*09b0*/  ISETP.NE.AND P3, PT, R2, RZ, PT ;  /* 0x000000ff0200720c */ /* 0x000fe20003f65270 */
[----:B------:R-:W4:Y:S01]  /*09c0*/  @!P2 LDC.64 R34, c[0x0][0x238] ;  /* 0x00008e00ff22ab82 */ /* 0x000f220000000a00 */
[----:B------:R-:W-:Y:S02]  /*09d0*/  ISETP.NE.AND P4, PT, R12, RZ, PT ;  /* 0x000000ff0c00720c */ /* 0x000fe40003f85270 */
[----:B------:R-:W-:Y:S02]  /*09e0*/  SEL R4, R8, R4, !P3 ;  /* 0x0000000408047207 */ /* 0x000fe40005800000 */
[----:B------:R-:W-:-:S03]  /*09f0*/  SEL R5, R9, R5, !P3 ;  /* 0x0000000509057207 */ /* 0x000fc60005800000 */
[----:B------:R-:W5:Y:S01]  /*0a00*/  @!P2 LDC.64 R12, c[0x0][0x228] ;  /* 0x00008a00ff0cab82 */ /* 0x000f620000000a00 */
[----:B------:R-:W-:Y:S02]  /*0a10*/  ISETP.GE.AND P3, PT, R3, R0, PT ;  /* 0x000000000300720c */ /* 0x000fe40003f66270 */
[----:B------:R-:W-:Y:S02]  /*0a20*/  CS2R R18, SRZ ;  /* 0x0000000000127805 */ /* 0x000fe4000001ff00 */
[----:B--2---:R-:W-:Y:S02]  /*0a30*/  SEL R6, R10, R6, !P4 ;  /* 0x000000060a067207 */ /* 0x004fe40006000000 */
[----:B------:R-:W-:Y:S02]  /*0a40*/  SEL R7, R11, R7, !P4 ;  /* 0x000000070b077207 */ /* 0x000fe40006000000 */
[----:B------:R2:W5:Y:S01]  /*0a50*/  @!P1 LDG.E.64 R18, desc[UR4][R20.64] ;  /* 0x0000000414129981 */ /* 0x000562000c1e1b00 */
[C---:B-1----:R-:W-:Y:S01]  /*0a60*/  @!P1 IADD3 R32, P4, R33.reuse, R22, RZ ;  /* 0x0000001621209210 */ /* 0x042fe20007f9e0ff */
[----:B0-----:R-:W-:-:S04]  /*0a70*/  @!P1 IMAD.WIDE.U32 R14, R33, 0x8, R14 ;  /* 0x00000008210e9825 */ /* 0x001fc800078e000e */
[----:B---3--:R-:W-:-:S04]  /*0a80*/  @!P2 IMAD.WIDE.U32 R24, R31, 0x8, R24 ;  /* 0x000000081f18a825 */ /* 0x008fc800078e0018 */
[C---:B----4-:R-:W-:Y:S01]  /*0a90*/  @!P2 IMAD.WIDE.U32 R34, R31.reuse, 0x8, R34 ;  /* 0x000000081f22a825 */ /* 0x050fe200078e0022 */
[----:B--2---:R-:W0:Y:S03]  /*0aa0*/  @!P3 LDC.64 R20, c[0x0][0x228] ;  /* 0x00008a00ff14bb82 */ /* 0x004e260000000a00 */
[----:B------:R-:W-:Y:S01]  /*0ab0*/  @!P1 IMAD.X R33, RZ, RZ, R23, P4 ;  /* 0x000000ffff219224 */ /* 0x000fe200020e0617 */
[----:B-----5:R-:W-:Y:S02]  /*0ac0*/  @!P2 IADD3 R30, P4, R31, R12, RZ ;  /* 0x0000000c1f1ea210 */ /* 0x020fe40007f9e0ff */
[----:B------:R-:W-:Y:S02]  /*0ad0*/  CS2R R10, SRZ ;  /* 0x00000000000a7805 */ /* 0x000fe4000001ff00 */
[----:B------:R-:W2:Y:S01]  /*0ae0*/  @!P1 LDG.E.U8 R2, desc[UR4][R32.64] ;  /* 0x0000000420029981 */ /* 0x000ea2000c1e1100 */
[----:B------:R-:W-:Y:S01]  /*0af0*/  CS2R R8, SRZ ;  /* 0x0000000000087805 */ /* 0x000fe2000001ff00 */
[----:B------:R-:W-:Y:S01]  /*0b00*/  @!P2 IMAD.X R31, RZ, RZ, R13, P4 ;  /* 0x000000ffff1fa224 */ /* 0x000fe200020e060d */
[----:B------:R-:W1:Y:S01]  /*0b10*/  @!P3 LDC.64 R26, c[0x0][0x230] ;  /* 0x00008c00ff1abb82 */ /* 0x000e620000000a00 */
[----:B------:R3:W4:Y:S04]  /*0b20*/  @!P2 LDG.E.64 R10, desc[UR4][R24.64] ;  /* 0x00000004180aa981 */ /* 0x000728000c1e1b00 */
[----:B------:R5:W4:Y:S03]  /*0b30*/  @!P1 LDG.E.64 R8, desc[UR4][R14.64] ;  /* 0x000000040e089981 */ /* 0x000b26000c1e1b00 */
[----:B------:R-:W1:Y:S01]  /*0b40*/  @!P3 LDC.64 R22, c[0x0][0x238] ;  /* 0x00008e00ff16bb82 */ /* 0x000e620000000a00 */
[----:B------:R-:W4:Y:S01]  /*0b50*/  @!P2 LDG.E.U8 R24, desc[UR4][R30.64] ;  /* 0x000000041e18a981 */ /* 0x000f22000c1e1100 */
[----:B---3--:R-:W-:-:S05]  /*0b60*/  @!P3 IMAD.IADD R25, R28, 0x1, R3 ;  /* 0x000000011c19b824 */ /* 0x008fca00078e0203 */
[----:B0-----:R-:W-:-:S05]  /*0b70*/  @!P3 IADD3 R20, P4, R25, R20, RZ ;  /* 0x000000141914b210 */ /* 0x001fca0007f9e0ff */
[----:B------:R-:W-:-:S05]  /*0b80*/  @!P3 IMAD.X R21, RZ, RZ, R21, P4 ;  /* 0x000000ffff15b224 */ /* 0x000fca00020e0615 */
[----:B------:R-:W3:Y:S01]  /*0b90*/  @!P3 LDG.E.U8 R20, desc[UR4][R20.64] ;  /* 0x000000041414b981 */ /* 0x000ee2000c1e1100 */
[----:B-----5:R-:W-:Y:S02]  /*0ba0*/  CS2R R14, SRZ ;  /* 0x00000000000e7805 */ /* 0x020fe4000001ff00 */
[----:B------:R-:W-:Y:S02]  /*0bb0*/  CS2R R12, SRZ ;  /* 0x00000000000c7805 */ /* 0x000fe4000001ff00 */
[----:B------:R-:W-:Y:S01]  /*0bc0*/  CS2R R32, SRZ ;  /* 0x0000000000207805 */ /* 0x000fe2000001ff00 */
[C---:B-1----:R-:W-:Y:S01]  /*0bd0*/  @!P3 IMAD.WIDE.U32 R26, R25.reuse, 0x8, R26 ;  /* 0x00000008191ab825 */ /* 0x042fe200078e001a */
[----:B------:R-:W5:Y:S03]  /*0be0*/  @!P2 LDG.E.64 R14, desc[UR4][R34.64] ;  /* 0x00000004220ea981 */ /* 0x000f66000c1e1b00 */
[----:B------:R-:W-:Y:S01]  /*0bf0*/  @!P3 IMAD.WIDE.U32 R22, R25, 0x8, R22 ;  /* 0x000000081916b825 */ /* 0x000fe200078e0016 */
[----:B------:R-:W5:Y:S04]  /*0c00*/  @!P3 LDG.E.64 R12, desc[UR4][R26.64] ;  /* 0x000000041a0cb981 */ /* 0x000f68000c1e1b00 */
[----:B------:R0:W5:Y:S01]  /*0c10*/  @!P3 LDG.E.64 R32, desc[UR4][R22.64] ;  /* 0x000000041620b981 */ /* 0x000162000c1e1b00 */
[----:B------:R-:W-:Y:S01]  /*0c20*/  @!P3 VIADD R3, R3, 0x80 ;  /* 0x000000800303b836 */ /* 0x000fe20000000000 */
[----:B--2---:R-:W-:-:S02]  /*0c30*/  @!P1 ISETP.NE.AND P4, PT, R2, RZ, PT ;  /* 0x000000ff0200920c */ /* 0x004fc40003f85270 */
[----:B------:R-:W-:Y:S02]  /*0c40*/  PRMT R2, RZ, 0x7610, R2 ;  /* 0x00007610ff027816 */ /* 0x000fe40000000002 */
[----:B------:R-:W-:Y:S02]  /*0c50*/  @!P1 SEL R2, RZ, 0x1, !P4 ;  /* 0x00000001ff029807 */ /* 0x000fe40006000000 */
[----:B----4-:R-:W-:Y:S02]  /*0c60*/  @!P2 ISETP.NE.AND P1, PT, R24, RZ, PT ;  /* 0x000000ff1800a20c */ /* 0x010fe40003f25270 */
[----:B------:R-:W-:Y:S02]  /*0c70*/  PRMT R24, RZ, 0x7610, R24 ;  /* 0x00007610ff187816 */ /* 0x000fe40000000018 */
[----:B------:R-:W-:Y:S02]  /*0c80*/  @!P2 SEL R24, RZ, 0x1, !P1 ;  /* 0x00000001ff18a807 */ /* 0x000fe40004800000 */
[----:B------:R-:W-:-:S02]  /*0c90*/  ISETP.GE.AND P1, PT, R3, R0, PT ;  /* 0x000000000300720c */ /* 0x000fc40003f26270 */
[----:B------:R-:W-:-:S04]  /*0ca0*/  PRMT R2, R2, 0x9910, RZ ;  /* 0x0000991002027816 */ /* 0x000fc800000000ff */
[----:B------:R-:W-:Y:S02]  /*0cb0*/  ISETP.NE.AND P2, PT, R2, RZ, PT ;  /* 0x000000ff0200720c */ /* 0x000fe40003f45270 */
[----:B------:R-:W-:Y:S02]  /*0cc0*/  PRMT R24, R24, 0x9910, RZ ;  /* 0x0000991018187816 */ /* 0x000fe400000000ff */
[----:B------:R-:W-:Y:S02]  /*0cd0*/  SEL R19, R19, R9, !P2 ;  /* 0x0000000913137207 */ /* 0x000fe40005000000 */
[----:B---3--:R-:W-:Y:S01]  /*0ce0*/  @!P3 ISETP.NE.AND P5, PT, R20, RZ, PT ;  /* 0x000000ff1400b20c */ /* 0x008fe20003fa5270 */
[----:B------:R-:W-:Y:S01]  /*0cf0*/  @!P1 IMAD.IADD R9, R28, 0x1, R3 ;  /* 0x000000011c099824 */ /* 0x000fe200078e0203 */
[----:B------:R-:W1:Y:S01]  /*0d00*/  @!P1 LDC.64 R20, c[0x0][0x230] ;  /* 0x00008c00ff149b82 */ /* 0x000e620000000a00 */
[----:B------:R-:W-:Y:S01]  /*0d10*/  @!P1 VIADD R3, R3, 0x80 ;  /* 0x0000008003039836 */ /* 0x000fe20000000000 */
[----:B------:R-:W-:Y:S01]  /*0d20*/  SEL R18, R18, R8, !P2 ;  /* 0x0000000812127207 */ /* 0x000fe20005000000 */
[----:B------:R-:W-:-:S03]  /*0d30*/  IMAD.MOV.U32 R2, RZ, RZ, R24 ;  /* 0x000000ffff027224 */ /* 0x000fc600078e0018 */
[----:B------:R-:W-:Y:S02]  /*0d40*/  ISETP.GE.AND P2, PT, R3, R0, PT ;  /* 0x000000000300720c */ /* 0x000fe40003f46270 */
[----:B------:R-:W-:Y:S01]  /*0d50*/  ISETP.NE.AND P4, PT, R2, RZ, PT ;  /* 0x000000ff0200720c */ /* 0x000fe20003f85270 */
[----:B0-----:R-:W0:Y:S01]  /*0d60*/  @!P1 LDC.64 R22, c[0x0][0x238] ;  /* 0x00008e00ff169b82 */ /* 0x001e220000000a00 */
[----:B------:R-:W-:Y:S02]  /*0d70*/  PRMT R2, RZ, 0x7610, R2 ;  /* 0x00007610ff027816 */ /* 0x000fe40000000002 */
[----:B------:R-:W-:-:S04]  /*0d80*/  @!P3 SEL R2, RZ, 0x1, !P5 ;  /* 0x00000001ff02b807 */ /* 0x000fc80006800000 */
[----:B------:R-:W-:Y:S02]  /*0d90*/  PRMT R2, R2, 0x9910, RZ ;  /* 0x0000991002027816 */ /* 0x000fe400000000ff */
[----:B-----5:R-:W-:Y:S01]  /*0da0*/  SEL R10, R14, R10, !P4 ;  /* 0x0000000a0e0a7207 */ /* 0x020fe20006000000 */
[----:B------:R-:W2:Y:S01]  /*0db0*/  @!P2 LDC.64 R26, c[0x0][0x230] ;  /* 0x00008c00ff1aab82 */ /* 0x000ea20000000a00 */
[----:B------:R-:W-:Y:S02]  /*0dc0*/  SEL R11, R15, R11, !P4 ;  /* 0x0000000b0f0b7207 */ /* 0x000fe40006000000 */
[----:B------:R-:W-:-:S05]  /*0dd0*/  ISETP.NE.AND P3, PT, R2, RZ, PT ;  /* 0x000000ff0200720c */ /* 0x000fca0003f65270 */
[----:B------:R-:W3:Y:S01]  /*0de0*/  @!P2 LDC.64 R14, c[0x0][0x228] ;  /* 0x00008a00ff0eab82 */ /* 0x000ee20000000a00 */
[----:B------:R-:W-:Y:S02]  /*0df0*/  SEL R24, R32, R12, !P3 ;  /* 0x0000000c20187207 */ /* 0x000fe40005800000 */
[----:B------:R-:W-:Y:S01]  /*0e00*/  SEL R25, R33, R13, !P3 ;  /* 0x0000000d21197207 */ /* 0x000fe20005800000 */
[----:B-1----:R-:W-:-:S04]  /*0e10*/  @!P1 IMAD.WIDE.U32 R32, R9, 0x8, R20 ;  /* 0x0000000809209825 */ /* 0x002fc800078e0014 */
[----:B------:R-:W1:Y:S01]  /*0e20*/  @!P1 LDC.64 R20, c[0x0][0x228] ;  /* 0x00008a00ff149b82 */ /* 0x000e620000000a00 */
[----:B------:R-:W-:Y:S02]  /*0e30*/  @!P2 IMAD.IADD R3, R28, 0x1, R3 ;  /* 0x000000011c03a824 */ /* 0x000fe400078e0203 */
[----:B0-----:R-:W-:-:S03]  /*0e40*/  @!P1 IMAD.WIDE.U32 R30, R9, 0x8, R22 ;  /* 0x00000008091e9825 */ /* 0x001fc600078e0016 */
[----:B---3--:R-:W-:-:S05]  /*0e50*/  @!P2 IADD3 R14, P3, R3, R14, RZ ;  /* 0x0000000e030ea210 */ /* 0x008fca0007f7e0ff */
[----:B------:R-:W-:Y:S01]  /*0e60*/  @!P2 IMAD.X R15, RZ, RZ, R15, P3 ;  /* 0x000000ffff0fa224 */ /* 0x000fe200018e060f */
[----:B-1----:R-:W-:Y:S02]  /*0e70*/  @!P1 IADD3 R20, P3, R9, R20, RZ ;  /* 0x0000001409149210 */ /* 0x002fe40007f7e0ff */
[----:B------:R-:W0:Y:S01]  /*0e80*/  @!P2 LDC.64 R8, c[0x0][0x238] ;  /* 0x00008e00ff08ab82 */ /* 0x000e220000000a00 */
[C---:B--2---:R-:W-:Y:S01]  /*0e90*/  @!P2 IMAD.WIDE.U32 R26, R3.reuse, 0x8, R26 ;  /* 0x00000008031aa825 */ /* 0x044fe200078e001a */
[----:B------:R-:W2:Y:S03]  /*0ea0*/  @!P2 LDG.E.U8 R14, desc[UR4][R14.64] ;  /* 0x000000040e0ea981 */ /* 0x000ea6000c1e1100 */
[----:B------:R-:W-:Y:S02]  /*0eb0*/  @!P1 IMAD.X R21, RZ, RZ, R21, P3 ;  /* 0x000000ffff159224 */ /* 0x000fe400018e0615 */
[----:B------:R-:W3:Y:S04]  /*0ec0*/  @!P2 LDG.E.64 R26, desc[UR4][R26.64] ;  /* 0x000000041a1aa981 */ /* 0x000ee8000c1e1b00 */
[----:B------:R-:W4:Y:S01]  /*0ed0*/  @!P1 LDG.E.U8 R20, desc[UR4][R20.64] ;  /* 0x0000000414149981 */ /* 0x000f22000c1e1100 */
[----:B0-----:R-:W-:-:S06]  /*0ee0*/  @!P2 IMAD.WIDE.U32 R8, R3, 0x8, R8 ;  /* 0x000000080308a825 */ /* 0x001fcc00078e0008 */
[----:B------:R-:W3:Y:S01]  /*0ef0*/  @!P2 LDG.E.64 R8, desc[UR4][R8.64] ;  /* 0x000000040808a981 */ /* 0x000ee2000c1e1b00 */
[----:B------:R-:W-:Y:S02]  /*0f00*/  CS2R R12, SRZ ;  /* 0x00000000000c7805 */ /* 0x000fe4000001ff00 */
[----:B------:R-:W-:-:S04]  /*0f10*/  CS2R R22, SRZ ;  /* 0x0000000000167805 */ /* 0x000fc8000001ff00 */
[----:B------:R-:W5:Y:S04]  /*0f20*/  @!P1 LDG.E.64 R12, desc[UR4][R32.64] ;  /* 0x00000004200c9981 */ /* 0x000f68000c1e1b00 */
[----:B------:R0:W5:Y:S01]  /*0f30*/  @!P1 LDG.E.64 R22, desc[UR4][R30.64] ;  /* 0x000000041e169981 */ /* 0x000162000c1e1b00 */
[----:B------:R-:W1:Y:S01]  /*0f40*/  S2R R3, SR_TID.X ;  /* 0x0000000000037919 */ /* 0x000e620000002100 */
[----:B0-----:R-:W0:Y:S01]  /*0f50*/  @!P0 LDC.64 R30, c[0x0][0x220] ;  /* 0x00008800ff1e8b82 */ /* 0x001e220000000a00 */
[----:B------:R-:W-:Y:S02]  /*0f60*/  IMAD.MOV.U32 R15, RZ, RZ, RZ ;  /* 0x000000ffff0f7224 */ /* 0x000fe400078e00ff */
[----:B------:R-:W-:Y:S01]  /*0f70*/  IMAD.MOV.U32 R2, RZ, RZ, RZ ;  /* 0x000000ffff027224 */ /* 0x000fe200078e00ff */
[----:B------:R-:W-:Y:S04]  /*0f80*/  BSSY B0, `(.L_x_36396) ;  /* 0x000003c000007945 */ /* 0x000fe80003800000 */
[----:B------:R-:W-:Y:S01]  /*0f90*/  BSSY B1, `(.L_x_36397) ;  /* 0x0000034000017945 */ /* 0x000fe20003800000 */
[----:B--2---:R-:W-:-:S04]  /*0fa0*/  @!P2 ISETP.NE.AND P3, PT, R14, RZ, PT ;  /* 0x000000ff0e00a20c */ /* 0x004fc80003f65270 */
[----:B---3--:R-:W-:Y:S01]  /*0fb0*/  @!P2 SEL R15, R9, R27, !P3 ;  /* 0x0000001b090fa207 */ /* 0x008fe20005800000 */
[----:B-1----:R-:W-:Y:S01]  /*0fc0*/  @!P0 IMAD.IADD R27, R28, 0x1, R3 ;  /* 0x000000011c1b8824 */ /* 0x002fe200078e0203 */
[----:B------:R-:W-:Y:S01]  /*0fd0*/  @!P2 SEL R2, R8, R26, !P3 ;  /* 0x0000001a0802a207 */ /* 0x000fe20005800000 */
[----:B------:R-:W-:Y:S01]  /*0fe0*/  @!P0 VIADD R3, R3, 0x80 ;  /* 0x0000008003038836 */ /* 0x000fe20000000000 */
[----:B----4-:R-:W-:Y:S02]  /*0ff0*/  @!P1 ISETP.NE.AND P2, PT, R20, RZ, PT ;  /* 0x000000ff1400920c */ /* 0x010fe40003f45270 */
[----:B------:R-:W-:Y:S02]  /*1000*/  PRMT R8, RZ, 0x7610, R8 ;  /* 0x00007610ff087816 */ /* 0x000fe40000000008 */
[----:B------:R-:W-:Y:S02]  /*1010*/  @!P1 SEL R8, RZ, 0x1, !P2 ;  /* 0x00000001ff089807 */ /* 0x000fe40005000000 */
[----:B------:R-:W-:Y:S01]  /*1020*/  ISETP.GE.AND P1, PT, R3, R0, PT ;  /* 0x000000000300720c */ /* 0x000fe20003f26270 */
[----:B0-----:R-:W-:Y:S01]  /*1030*/  @!P0 IMAD.WIDE.U32 R30, R27, 0x8, R30 ;  /* 0x000000081b1e8825 */ /* 0x001fe200078e001e */
[----:B------:R-:W-:-:S04]  /*1040*/  PRMT R8, R8, 0x9910, RZ ;  /* 0x0000991008087816 */ /* 0x000fc800000000ff */
[----:B------:R0:W-:Y:S01]  /*1050*/  @!P0 STG.E.64 desc[UR4][R30.64], R16 ;  /* 0x000000101e008986 */ /* 0x0001e2000c101b04 */
[----:B------:R-:W-:Y:S01]  /*1060*/  ISETP.NE.AND P0, PT, R8, RZ, PT ;  /* 0x000000ff0800720c */ /* 0x000fe20003f05270 */
[----:B------:R-:W-:-:S03]  /*1070*/  IMAD.MOV.U32 R14, RZ, RZ, R2 ;  /* 0x000000ffff0e7224 */ /* 0x000fc600078e0002 */
[----:B-----5:R-:W-:Y:S02]  /*1080*/  SEL R8, R22, R12, !P0 ;  /* 0x0000000c16087207 */ /* 0x020fe40004000000 */
[----:B------:R-:W-:Y:S01]  /*1090*/  SEL R9, R23, R13, !P0 ;  /* 0x0000000d17097207 */ /* 0x000fe20004000000 */
[----:B------:R-:W-:Y:S06]  /*10a0*/  @P1 BRA `(.L_x_36398) ;  /* 0x0000000000301947 */ /* 0x000fec0003800000 */
[----:B------:R-:W1:Y:S01]  /*10b0*/  LDC.64 R12, c[0x0][0x220] ;  /* 0x00008800ff0c7b82 */ /* 0x000e620000000a00 */
[----:B0-----:R-:W-:Y:S02]  /*10c0*/  IMAD.IADD R17, R28, 0x1, R3 ;  /* 0x000000011c117824 */ /* 0x001fe400078e0203 */
[----:B------:R-:W-:-:S05]  /*10d0*/  VIADD R3, R3, 0x80 ;  /* 0x0000008003037836 */ /* 0x000fca0000000000 */
[----:B------:R-:W-:Y:S01]  /*10e0*/  ISETP.GE.AND P0, PT, R3, R0, PT ;  /* 0x000000000300720c */ /* 0x000fe20003f06270 */
[----:B-1----:R-:W-:-:S05]  /*10f0*/  IMAD.WIDE.U32 R12, R17, 0x8, R12 ;  /* 0x00000008110c7825 */ /* 0x002fca00078e000c */
[----:B------:R0:W-:Y:S07]  /*1100*/  STG.E.64 desc[UR4][R12.64], R4 ;  /* 0x000000040c007986 */ /* 0x0001ee000c101b04 */
[----:B------:R-:W-:Y:S05]  /*1110*/  @P0 BRA `(.L_x_36399) ;  /* 0x0000000000300947 */ /* 0x000fea0003800000 */
[----:B0-----:R-:W0:Y:S01]  /*1120*/  LDC.64 R4, c[0x0][0x220] ;  /* 0x00008800ff047b82 */ /* 0x001e220000000a00 */
[----:B------:R-:W-:Y:S02]  /*1130*/  IMAD.IADD R13, R28, 0x1, R3 ;  /* 0x000000011c0d7824 */ /* 0x000fe400078e0203 */
[----:B------:R-:W-:Y:S02]  /*1140*/  VIADD R3, R3, 0x80 ;  /* 0x0000008003037836 */ /* 0x000fe40000000000 */
[----:B0-----:R-:W-:-:S05]  /*1150*/  IMAD.WIDE.U32 R4, R13, 0x8, R4 ;  /* 0x000000080d047825 */ /* 0x001fca00078e0004 */
[----:B------:R1:W-:Y:S02]  /*1160*/  STG.E.64 desc[UR4][R4.64], R6 ;  /* 0x0000000604007986 */ /* 0x0003e4000c101b04 */
.L_x_36398:
[----:B------:R-:W-:-:S13]  /*1170*/  ISETP.GE.AND P0, PT, R3, R0, PT ;  /* 0x000000000300720c */ /* 0x000fda0003f06270 */
[----:B------:R-:W-:Y:S05]  /*1180*/  @P0 BRA `(.L_x_36400) ;  /* 0x0000000000300947 */ /* 0x000fea0003800000 */
[----:B-1----:R-:W1:Y:S01]  /*1190*/  LDC.64 R4, c[0x0][0x220] ;  /* 0x00008800ff047b82 */ /* 0x002e620000000a00 */
[----:B------:R-:W-:Y:S02]  /*11a0*/  IMAD.IADD R7, R28, 0x1, R3 ;  /* 0x000000011c077824 */ /* 0x000fe400078e0203 */
[----:B------:R-:W-:Y:S02]  /*11b0*/  VIADD R3, R3, 0x80 ;  /* 0x0000008003037836 */ /* 0x000fe40000000000 */
[----:B-1----:R-:W-:-:S05]  /*11c0*/  IMAD.WIDE.U32 R4, R7, 0x8, R4 ;  /* 0x0000000807047825 */ /* 0x002fca00078e0004 */
[----:B------:R1:W-:Y:S02]  /*11d0*/  STG.E.64 desc[UR4][R4.64], R18 ;  /* 0x0000001204007986 */ /* 0x0003e4000c101b04 */
.L_x_36399:
[----:B------:R-:W-:-:S13]  /*11e0*/  ISETP.GE.AND P0, PT, R3, R0, PT ;  /* 0x000000000300720c */ /* 0x000fda0003f06270 */
[----:B------:R-:W-:Y:S05]  /*11f0*/  @P0 BRA `(.L_x_36401) ;  /* 0x0000000000340947 */ /* 0x000fea0003800000 */
[----:B01----:R-:W0:Y:S01]  /*1200*/  LDC.64 R4, c[0x0][0x220] ;  /* 0x00008800ff047b82 */ /* 0x003e220000000a00 */
[----:B------:R-:W-:Y:S02]  /*1210*/  IMAD.IADD R7, R28, 0x1, R3 ;  /* 0x000000011c077824 */ /* 0x000fe400078e0203 */
[----:B------:R-:W-:Y:S02]  /*1220*/  VIADD R3, R3, 0x80 ;  /* 0x0000008003037836 */ /* 0x000fe40000000000 */
[----:B0-----:R-:W-:-:S05]  /*1230*/  IMAD.WIDE.U32 R4, R7, 0x8, R4 ;  /* 0x0000000807047825 */ /* 0x001fca00078e0004 */
[----:B------:R2:W-:Y:S02]  /*1240*/  STG.E.64 desc[UR4][R4.64], R10 ;  /* 0x0000000a04007986 */ /* 0x0005e4000c101b04 */
.L_x_36400:
        /* <DEDUP_REMOVED lines=8> */
.L_x_36401:
[----:B------:R-:W-:Y:S05]  /*12d0*/  BSYNC B1 ;  /* 0x0000000000017941 */ /* 0x000fea0003800000 */
.L_x_36397:
[----:B------:R-:W-:-:S13]  /*12e0*/  ISETP.GE.AND P0, PT, R3, R0, PT ;  /* 0x000000000300720c */ /* 0x000fda0003f06270 */
[----:B012---:R-:W0:Y:S01]  /*12f0*/  @!P0 LDC.64 R4, c[0x0][0x220] ;  /* 0x00008800ff048b82 */ /* 0x007e220000000a00 */
[----:B------:R-:W-:Y:S02]  /*1300*/  @!P0 IMAD.IADD R7, R28, 0x1, R3 ;  /* 0x000000011c078824 */ /* 0x000fe400078e0203 */
[----:B------:R-:W-:Y:S02]  /*1310*/  @!P0 VIADD R3, R3, 0x80 ;  /* 0x0000008003038836 */ /* 0x000fe40000000000 */
[----:B0-----:R-:W-:-:S05]  /*1320*/  @!P0 IMAD.WIDE.U32 R4, R7, 0x8, R4 ;  /* 0x0000000807048825 */ /* 0x001fca00078e0004 */
[----:B------:R3:W-:Y:S02]  /*1330*/  @!P0 STG.E.64 desc[UR4][R4.64], R8 ;  /* 0x0000000804008986 */ /* 0x0007e4000c101b04 */
.L_x_36402:
[----:B------:R-:W-:Y:S05]  /*1340*/  BSYNC B0 ;  /* 0x0000000000007941 */ /* 0x000fea0003800000 */
.L_x_36396:
        /* <DEDUP_REMOVED lines=8> */
.L_x_36403:
        /* <DEDUP_REMOVED lines=11> */
.L_x_44631:


//--------------------- .text._ZN2at6native29vectorized_elementwise_kernelILi4EZZZNS0_49_GLOBAL__N__657f93f7_16_TensorCompare_cu_71e06f4e17where_kernel_implERNS_14TensorIteratorEENKUlvE_clEvENKUlvE6_clEvEUlbllE_St5arrayIPcLm4EEEEviT0_T1_ --------------------------
	.section	.text._ZN2at6native29vectorized_elementwise_kernelILi4EZZZNS0_49_GLOBAL__N__657f93f7_16_TensorCompare_cu_71e06f4e17where_kernel_implERNS_14TensorIteratorEENKUlvE_clEvENKUlvE6_clEvEUlbllE_St5arrayIPcLm4EEEEviT0_T1_,"ax",@progbits
	.align	128
        .global         _ZN2at6native29vectorized_elementwise_kernelILi4EZZZNS0_49_GLOBAL__N__657f93f7_16_TensorCompare_cu_71e06f4e17where_kernel_implERNS_14TensorIteratorEENKUlvE_clEvENKUlvE6_clEvEUlbllE_St5arrayIPcLm4EEEEviT0_T1_
        .type           _ZN2at6native29vectorized_elementwise_kernelILi4EZZZNS0_49_GLOBAL__N__657f93f7_16_TensorCompare_cu_71e06f4e17where_kernel_implERNS_14TensorIteratorEENKUlvE_clEvENKUlvE6_clEvEUlbllE_St5arrayIPcLm4EEEEviT0_T1_,@function
        .size           _ZN2at6native29vectorized_elementwise_kernelILi4EZZZNS0_49_GLOBAL__N__657f93f7_16_TensorCompare_cu_71e06f4e17where_kernel_implERNS_14TensorIteratorEENKUlvE_clEvENKUlvE6_clEvEUlbllE_St5arrayIPcLm4EEEEviT0_T1_,(.L_x_44632 - _ZN2at6native29vectorized_elementwise_kernelILi4EZZZNS0_49_GLOBAL__N__657f93f7_16_TensorCompare_cu_71e06f4e17where_kernel_implERNS_14TensorIteratorEENKUlvE_clEvENKUlvE6_clEvEUlbllE_St5arrayIPcLm4EEEEviT0_T1_)
        .other          _ZN2at6native29vectorized_elementwise_kernelILi4EZZZNS0_49_GLOBAL__N__657f93f7_16_TensorCompare_cu_71e06f4e17where_kernel_implERNS_14TensorIteratorEENKUlvE_clEvENKUlvE6_clEvEUlbllE_St5arrayIPcLm4EEEEviT0_T1_,@"STO_CUDA_ENTRY STV_DEFAULT"
_ZN2at6native29vectorized_elementwise_kernelILi4EZZZNS0_49_GLOBAL__N__657f93f7_16_TensorCompare_cu_71e06f4e17where_kernel_implERNS_14TensorIteratorEENKUlvE_clEvENKUlvE6_clEvEUlbllE_St5arrayIPcLm4EEEEviT0_T1_:
.text._ZN2at6native29vectorized_elementwise_kernelILi4EZZZNS0_49_GLOBAL__N__657f93f7_16_TensorCompare_cu_71e06f4e17where_kernel_implERNS_14TensorIteratorEENKUlvE_clEvENKUlvE6_clEvEUlbllE_St5arrayIPcLm4EEEEviT0_T1_:
        /* <DEDUP_REMOVED lines=19> */
[----:B------:R0:W3:Y:S03]  /*0130*/  LDG.E R2, desc[UR4][R26.64+0x200] ;  /* 0x000200041a027981 */ /* 0x0000e6000c1e1900 */
[----:B------:R-:W-:Y:S01]  /*0140*/  IMAD.WIDE.U32 R28, R3, 0x20, R28 ;  /* 0x00000020031c7825 */ /* 0x000fe200078e001c */
[----:B------:R-:W4:Y:S04]  /*0150*/  LDG.E.128 R16, desc[UR4][R30.64] ;  /* 0x000000041e107981 */ /* 0x000f28000c1e1d00 */
[----:B------:R-:W4:Y:S04]  /*0160*/  LDG.E.128 R12, desc[UR4][R28.64] ;  /* 0x000000041c0c7981 */ /* 0x000f28000c1e1d00 */
[----:B------:R-:W5:Y:S04]  /*0170*/  LDG.E.128 R8, desc[UR4][R30.64+0x10] ;  /* 0x000010041e087981 */ /* 0x000f68000c1e1d00 */
[----:B------:R-:W5:Y:S01]  /*0180*/  LDG.E.128 R4, desc[UR4][R28.64+0x10] ;  /* 0x000010041c047981 */ /* 0x000f62000c1e1d00 */
[----:B--2---:R-:W-:-:S04]  /*0190*/  PRMT R0, R20, 0x7771, RZ ;  /* 0x0000777114007816 */ /* 0x004fc800000000ff */
[----:B------:R-:W-:-:S04]  /*01a0*/  ISETP.NE.AND P0, PT, R0, RZ, PT ;  /* 0x000000ff0000720c */ /* 0x000fc80003f05270 */
[----:B----4-:R-:W-:Y:S02]  /*01b0*/  SEL R0, R14, R18, !P0 ;  /* 0x000000120e007207 */ /* 0x010fe40004000000 */
[----:B------:R-:W-:Y:S02]  /*01c0*/  SEL R23, R15, R19, !P0 ;  /* 0x000000130f177207 */ /* 0x000fe40004000000 */
[----:B------:R-:W1:Y:S01]  /*01d0*/  LDC.64 R14, c[0x0][0x220] ;  /* 0x00008800ff0e7b82 */ /* 0x000e620000000a00 */
[----:B------:R-:W-:-:S04]  /*01e0*/  PRMT R18, R20, 0x7770, RZ ;  /* 0x0000777014127816 */ /* 0x000fc800000000ff */
[----:B------:R-:W-:Y:S02]  /*01f0*/  ISETP.NE.AND P0, PT, R18, RZ, PT ;  /* 0x000000ff1200720c */ /* 0x000fe40003f05270 */
[C---:B------:R-:W-:Y:S02]  /*0200*/  PRMT R18, R20.reuse, 0x7773, RZ ;  /* 0x0000777314127816 */ /* 0x040fe400000000ff */
[----:B------:R-:W-:Y:S02]  /*0210*/  PRMT R20, R20, 0x7772, RZ ;  /* 0x0000777214147816 */ /* 0x000fe400000000ff */
[----:B------:R-:W-:Y:S02]  /*0220*/  ISETP.NE.AND P2, PT, R18, RZ, PT ;  /* 0x000000ff1200720c */ /* 0x000fe40003f45270 */
[----:B------:R-:W-:Y:S02]  /*0230*/  ISETP.NE.AND P1, PT, R20, RZ, PT ;  /* 0x000000ff1400720c */ /* 0x000fe40003f25270 */
[----:B-----5:R-:W-:-:S02]  /*0240*/  SEL R24, R6, R10, !P2 ;  /* 0x0000000a06187207 */ /* 0x020fc40005000000 */
[----:B------:R-:W-:Y:S02]  /*0250*/  SEL R25, R7, R11, !P2 ;  /* 0x0000000b07197207 */ /* 0x000fe40005000000 */
[----:B0-----:R-:W-:Y:S02]  /*0260*/  SEL R26, R4, R8, !P1 ;  /* 0x00000008041a7207 */ /* 0x001fe40004800000 */
[----:B------:R-:W-:Y:S02]  /*0270*/  SEL R27, R5, R9, !P1 ;  /* 0x00000009051b7207 */ /* 0x000fe40004800000 */
[----:B------:R-:W2:Y:S01]  /*0280*/  LDG.E.128 R4, desc[UR4][R30.64+0x1010] ;  /* 0x001010041e047981 */ /* 0x000ea2000c1e1d00 */
[----:B------:R-:W-:Y:S01]  /*0290*/  SEL R20, R12, R16, !P0 ;  /* 0x000000100c147207 */ /* 0x000fe20004000000 */
[----:B-1----:R-:W-:Y:S01]  /*02a0*/  IMAD.WIDE.U32 R32, R32, 0x8, R14 ;  /* 0x0000000820207825 */ /* 0x002fe200078e000e */
[----:B------:R-:W-:Y:S01]  /*02b0*/  SEL R21, R13, R17, !P0 ;  /* 0x000000110d157207 */ /* 0x000fe20004000000 */
[----:B------:R-:W2:Y:S04]  /*02c0*/  LDG.E.128 R8, desc[UR4][R28.64+0x1010] ;  /* 0x001010041c087981 */ /* 0x000ea8000c1e1d00 */
[----:B------:R-:W4:Y:S04]  /*02d0*/  LDG.E.128 R12, desc[UR4][R30.64+0x1000] ;  /* 0x001000041e0c7981 */ /* 0x000f28000c1e1d00 */
[----:B------:R-:W4:Y:S01]  /*02e0*/  LDG.E.128 R16, desc[UR4][R28.64+0x1000] ;  /* 0x001000041c107981 */ /* 0x000f22000c1e1d00 */
[----:B------:R-:W-:Y:S01]  /*02f0*/  IMAD.MOV.U32 R22, RZ, RZ, R0 ;  /* 0x000000ffff167224 */ /* 0x000fe200078e0000 */
[C---:B---3--:R-:W-:Y:S01]  /*0300*/  PRMT R0, R2.reuse, 0x7771, RZ ;  /* 0x0000777102007816 */ /* 0x048fe200000000ff */
[----:B------:R-:W-:Y:S01]  /*0310*/  IMAD.WIDE R32, R3, 0x20, R32 ;  /* 0x0000002003207825 */ /* 0x000fe200078e0220 */
[----:B------:R-:W-:-:S02]  /*0320*/  PRMT R3, R2, 0x7772, RZ ;  /* 0x0000777202037816 */ /* 0x000fc400000000ff */
[----:B------:R-:W-:Y:S02]  /*0330*/  ISETP.NE.AND P1, PT, R0, RZ, PT ;  /* 0x000000ff0000720c */ /* 0x000fe40003f25270 */
[C---:B------:R-:W-:Y:S02]  /*0340*/  PRMT R0, R2.reuse, 0x7770, RZ ;  /* 0x0000777002007816 */ /* 0x040fe400000000ff */
[----:B------:R-:W-:Y:S02]  /*0350*/  PRMT R2, R2, 0x7773, RZ ;  /* 0x0000777302027816 */ /* 0x000fe400000000ff */
[----:B------:R-:W-:Y:S02]  /*0360*/  ISETP.NE.AND P2, PT, R3, RZ, PT ;  /* 0x000000ff0300720c */ /* 0x000fe40003f45270 */
[----:B------:R-:W-:Y:S02]  /*0370*/  ISETP.NE.AND P3, PT, R2, RZ, PT ;  /* 0x000000ff0200720c */ /* 0x000fe40003f65270 */
[----:B------:R-:W-:Y:S01]  /*0380*/  ISETP.NE.AND P0, PT, R0, RZ, PT ;  /* 0x000000ff0000720c */ /* 0x000fe20003f05270 */
[----:B------:R-:W-:Y:S01]  /*0390*/  STG.E.128 desc[UR4][R32.64], R20 ;  /* 0x0000001420007986 */ /* 0x000fe2000c101d04 */
[----:B--2---:R-:W-:Y:S01]  /*03a0*/  SEL R8, R8, R4, !P2 ;  /* 0x0000000408087207 */ /* 0x004fe20005000000 */
[----:B------:R-:W-:Y:S01]  /*03b0*/  IMAD.MOV.U32 R4, RZ, RZ, R26 ;  /* 0x000000ffff047224 */ /* 0x000fe200078e001a */
[----:B------:R-:W-:Y:S01]  /*03c0*/  SEL R9, R9, R5, !P2 ;  /* 0x0000000509097207 */ /* 0x000fe20005000000 */
[----:B------:R-:W-:Y:S01]  /*03d0*/  IMAD.MOV.U32 R5, RZ, RZ, R27 ;  /* 0x000000ffff057224 */ /* 0x000fe200078e001b */
[----:B------:R-:W-:Y:S01]  /*03e0*/  SEL R10, R10, R6, !P3 ;  /* 0x000000060a0a7207 */ /* 0x000fe20005800000 */
[----:B------:R-:W-:Y:S01]  /*03f0*/  IMAD.MOV.U32 R6, RZ, RZ, R24 ;  /* 0x000000ffff067224 */ /* 0x000fe200078e0018 */
[----:B------:R-:W-:Y:S01]  /*0400*/  SEL R11, R11, R7, !P3 ;  /* 0x000000070b0b7207 */ /* 0x000fe20005800000 */
[----:B------:R-:W-:Y:S01]  /*0410*/  IMAD.MOV.U32 R7, RZ, RZ, R25 ;  /* 0x000000ffff077224 */ /* 0x000fe200078e0019 */
[----:B----4-:R-:W-:-:S02]  /*0420*/  SEL R0, R18, R14, !P1 ;  /* 0x0000000e12007207 */ /* 0x010fc40004800000 */
[----:B------:R-:W-:Y:S02]  /*0430*/  SEL R15, R19, R15, !P1 ;  /* 0x0000000f130f7207 */ /* 0x000fe40004800000 */
[----:B------:R-:W-:Y:S02]  /*0440*/  SEL R2, R16, R12, !P0 ;  /* 0x0000000c10027207 */ /* 0x000fe40004000000 */
[----:B------:R-:W-:Y:S01]  /*0450*/  SEL R3, R17, R13, !P0 ;  /* 0x0000000d11037207 */ /* 0x000fe20004000000 */
[----:B------:R0:W-:Y:S04]  /*0460*/  STG.E.128 desc[UR4][R32.64+0x10], R4 ;  /* 0x0000100420007986 */ /* 0x0001e8000c101d04 */
[----:B------:R-:W-:Y:S01]  /*0470*/  STG.E.128 desc[UR4][R32.64+0x1010], R8 ;  /* 0x0010100820007986 */ /* 0x000fe2000c101d04 */
[----:B0-----:R-:W-:-:S02]  /*0480*/  IMAD.MOV.U32 R6, RZ, RZ, R0 ;  /* 0x000000ffff067224 */ /* 0x001fc400078e0000 */
[----:B------:R-:W-:Y:S02]  /*0490*/  IMAD.MOV.U32 R7, RZ, RZ, R15 ;  /* 0x000000ffff077224 */ /* 0x000fe400078e000f */
[----:B------:R-:W-:Y:S02]  /*04a0*/  IMAD.MOV.U32 R4, RZ, RZ, R2 ;  /* 0x000000ffff047224 */ /* 0x000fe400078e0002 */
[----:B------:R-:W-:-:S05]  /*04b0*/  IMAD.MOV.U32 R5, RZ, RZ, R3 ;  /* 0x000000ffff057224 */ /* 0x000fca00078e0003 */
[----:B------:R-:W-:Y:S01]  /*04c0*/  STG.E.128 desc[UR4][R32.64+0x1000], R4 ;  /* 0x0010000420007986 */ /* 0x000fe2000c101d04 */
[----:B------:R-:W-:Y:S05]  /*04d0*/  EXIT ;  /* 0x000000000000794d */ /* 0x000fea0003800000 */
.L_x_36404:
        /* <DEDUP_REMOVED lines=197> */
.L_x_36407:
[----:B------:R-:W-:-:S13]  /*1130*/  ISETP.GE.AND P0, PT, R3, R0, PT ;  /* 0x000000000300720c */ /* 0x000fda0003f06270 */
[----:B------:R-:W-:Y:S05]  /*1140*/  @P0 BRA `(.L_x_36409) ;  /* 0x0000000000300947 */ /* 0x000fea0003800000 */
[----:B-1----:R-:W1:Y:S01]  /*1150*/  LDC.64 R4, c[0x0][0x220] ;  /* 0x00008800ff047b82 */ /* 0x002e620000000a00 */
[----:B------:R-:W-:Y:S02]  /*1160*/  IMAD.IADD R7, R32, 0x1, R3 ;  /* 0x0000000120077824 */ /* 0x000fe400078e0203 */
[----:B------:R-:W-:Y:S02]  /*1170*/  VIADD R3, R3, 0x80 ;  /* 0x0000008003037836 */ /* 0x000fe40000000000 */
[----:B-1----:R-:W-:-:S05]  /*1180*/  IMAD.WIDE.U32 R4, R7, 0x8, R4 ;  /* 0x0000000807047825 */ /* 0x002fca00078e0004 */
[----:B------:R1:W-:Y:S02]  /*1190*/  STG.E.64 desc[UR4][R4.64], R18 ;  /* 0x0000001204007986 */ /* 0x0003e4000c101b04 */
.L_x_36408:
[----:B------:R-:W-:-:S13]  /*11a0*/  ISETP.GE.AND P0, PT, R3, R0, PT ;  /* 0x000000000300720c */ /* 0x000fda0003f06270 */
[----:B------:R-:W-:Y:S05]  /*11b0*/  @P0 BRA `(.L_x_36410) ;  /* 0x0000000000340947 */ /* 0x000fea0003800000 */
[----:B01----:R-:W0:Y:S01]  /*11c0*/  LDC.64 R4, c[0x0][0x220] ;  /* 0x00008800ff047b82 */ /* 0x003e220000000a00 */
[----:B------:R-:W-:Y:S02]  /*11d0*/  IMAD.IADD R7, R32, 0x1, R3 ;  /* 0x0000000120077824 */ /* 0x000fe400078e0203 */
[----:B------:R-:W-:Y:S02]  /*11e0*/  VIADD R3, R3, 0x80 ;  /* 0x0000008003037836 */ /* 0x000fe40000000000 */
[----:B0-----:R-:W-:-:S05]  /*11f0*/  IMAD.WIDE.U32 R4, R7, 0x8, R4 ;  /* 0x0000000807047825 */ /* 0x001fca00078e0004 */
[----:B------:R2:W-:Y:S02]  /*1200*/  STG.E.64 desc[UR4][R4.64], R10 ;  /* 0x0000000a04007986 */ /* 0x0005e4000c101b04 */
.L_x_36409:
        /* <DEDUP_REMOVED lines=8> */
.L_x_36410:
[----:B------:R-:W-:Y:S05]  /*1290*/  BSYNC B1 ;  /* 0x0000000000017941 */ /* 0x000fea0003800000 */
.L_x_36406:
[----:B------:R-:W-:-:S13]  /*12a0*/  ISETP.GE.AND P0, PT, R3, R0, PT ;  /* 0x000000000300720c */ /* 0x000fda0003f06270 */
[----:B012---:R-:W0:Y:S01]  /*12b0*/  @!P0 LDC.64 R4, c[0x0][0x220] ;  /* 0x00008800ff048b82 */ /* 0x007e220000000a00 */
[----:B------:R-:W-:Y:S02]  /*12c0*/  @!P0 IMAD.IADD R7, R32, 0x1, R3 ;  /* 0x0000000120078824 */ /* 0x000fe400078e0203 */
[----:B------:R-:W-:Y:S02]  /*12d0*/  @!P0 VIADD R3, R3, 0x80 ;  /* 0x0000008003038836 */ /* 0x000fe40000000000 */
[----:B0-----:R-:W-:-:S05]  /*12e0*/  @!P0 IMAD.WIDE.U32 R4, R7, 0x8, R4 ;  /* 0x0000000807048825 */ /* 0x001fca00078e0004 */
[----:B------:R3:W-:Y:S02]  /*12f0*/  @!P0 STG.E.64 desc[UR4][R4.64], R8 ;  /* 0x0000000804008986 */ /* 0x0007e4000c101b04 */
.L_x_36411:
[----:B------:R-:W-:Y:S05]  /*1300*/  BSYNC B0 ;  /* 0x0000000000007941 */ /* 0x000fea0003800000 */
.L_x_36405:
        /* <DEDUP_REMOVED lines=8> */
.L_x_36412:
        /* <DEDUP_REMOVED lines=15> */
.L_x_44632:


//--------------------- .text._ZN2at6native29vectorized_elementwise_kernelILi8EZZZNS0_49_GLOBAL__N__657f93f7_16_TensorCompare_cu_71e06f4e17where_kernel_implERNS_14TensorIteratorEENKUlvE_clEvENKUlvE6_clEvEUlbllE_St5arrayIPcLm4EEEEviT0_T1_ --------------------------
	.section	.text._ZN2at6native29vectorized_elementwise_kernelILi8EZZZNS0_49_GLOBAL__N__657f93f7_16_TensorCompare_cu_71e06f4e17where_kernel_implERNS_14TensorIteratorEENKUlvE_clEvENKUlvE6_clEvEUlbllE_St5arrayIPcLm4EEEEviT0_T1_,"ax",@progbits
	.align	128
        .global         _ZN2at6native29vectorized_elementwise_kernelILi8EZZZNS0_49_GLOBAL__N__657f93f7_16_TensorCompare_cu_71e06f4e17where_kernel_implERNS_14TensorIteratorEENKUlvE_clEvENKUlvE6_clEvEUlbllE_St5arrayIPcLm4EEEEviT0_T1_
        .type           _ZN2at6native29vectorized_elementwise_kernelILi8EZZZNS0_49_GLOBAL__N__657f93f7_16_TensorCompare_cu_71e06f4e17where_kernel_implERNS_14TensorIteratorEENKUlvE_clEvENKUlvE6_clEvEUlbllE_St5arrayIPcLm4EEEEviT0_T1_,@function
        .size           _ZN2at6native29vectorized_elementwise_kernelILi8EZZZNS0_49_GLOBAL__N__657f93f7_16_TensorCompare_cu_71e06f4e17where_kernel_implERNS_14TensorIteratorEENKUlvE_clEvENKUlvE6_clEvEUlbllE_St5arrayIPcLm4EEEEviT0_T1_,(.L_x_44633 - _ZN2at6native29vectorized_elementwise_kernelILi8EZZZNS0_49_GLOBAL__N__657f93f7_16_TensorCompare_cu_71e06f4e17where_kernel_implERNS_14TensorIteratorEENKUlvE_clEvENKUlvE6_clEvEUlbllE_St5arrayIPcLm4EEEEviT0_T1_)
        .other          _ZN2at6native29vectorized_elementwise_kernelILi8EZZZNS0_49_GLOBAL__N__657f93f7_16_TensorCompare_cu_71e06f4e17where_kernel_implERNS_14TensorIteratorEENKUlvE_clEvENKUlvE6_clEvEUlbllE_St5arrayIPcLm4EEEEviT0_T1_,@"STO_CUDA_ENTRY STV_DEFAULT"
_ZN2at6native29vectorized_elementwise_kernelILi8EZZZNS0_49_GLOBAL__N__657f93f7_16_TensorCompare_cu_71e06f4e17where_kernel_implERNS_14TensorIteratorEENKUlvE_clEvENKUlvE6_clEvEUlbllE_St5arrayIPcLm4EEEEviT0_T1_:
.text._ZN2at6native29vectorized_elementwise_kernelILi8EZZZNS0_49_GLOBAL__N__657f93f7_16_TensorCompare_cu_71e06f4e17where_kernel_implERNS_14TensorIteratorEENKUlvE_clEvENKUlvE6_clEvEUlbllE_St5arrayIPcLm4EEEEviT0_T1_:
        /* <DEDUP_REMOVED lines=17> */
[----:B---3--:R-:W-:Y:S02]  /*0110*/  IMAD.WIDE R28, R24, 0x8, R28 ;  /* 0x00000008181c7825 */ /* 0x008fe400078e021c */
[----:B------:R-:W2:Y:S02]  /*0120*/  LDG.E.64 R2, desc[UR4][R2.64] ;  /* 0x0000000402027981 */ /* 0x000ea4000c1e1b00 */
[----:B------:R-:W-:-:S04]  /*0130*/  IMAD.WIDE.U32 R30, R20, 0x40, R30 ;  /* 0x00000040141e7825 */ /* 0x000fc800078e001e */
[----:B------:R-:W-:Y:S01]  /*0140*/  IMAD.WIDE.U32 R28, R20, 0x40, R28 ;  /* 0x00000040141c7825 */ /* 0x000fe200078e001c */
[----:B------:R-:W3:Y:S04]  /*0150*/  LDG.E.128 R16, desc[UR4][R30.64] ;  /* 0x000000041e107981 */ /* 0x000ee8000c1e1d00 */
[----:B------:R-:W3:Y:S04]  /*0160*/  LDG.E.128 R12, desc[UR4][R28.64] ;  /* 0x000000041c0c7981 */ /* 0x000ee8000c1e1d00 */
[----:B------:R-:W4:Y:S04]  /*0170*/  LDG.E.128 R4, desc[UR4][R30.64+0x10] ;  /* 0x000010041e047981 */ /* 0x000f28000c1e1d00 */
[----:B------:R-:W4:Y:S01]  /*0180*/  LDG.E.128 R8, desc[UR4][R28.64+0x10] ;  /* 0x000010041c087981 */ /* 0x000f22000c1e1d00 */
[----:B0-----:R-:W-:Y:S01]  /*0190*/  IMAD.WIDE.U32 R32, R24, 0x8, R32 ;  /* 0x0000000818207825 */ /* 0x001fe200078e0020 */
[----:B--2---:R-:W-:-:S04]  /*01a0*/  LOP3.LUT P0, RZ, R2, 0xff, RZ, 0xc0, !PT ;  /* 0x000000ff02ff7812 */ /* 0x004fc8000780c0ff */
[----:B---3--:R-:W-:Y:S02]  /*01b0*/  SEL R0, R12, R16, !P0 ;  /* 0x000000100c007207 */ /* 0x008fe40004000000 */
[C---:B------:R-:W-:Y:S02]  /*01c0*/  LOP3.LUT R12, R2.reuse, 0xffff, RZ, 0xc0, !PT ;  /* 0x0000ffff020c7812 */ /* 0x040fe400078ec0ff */
[----:B------:R-:W-:Y:S02]  /*01d0*/  SEL R21, R13, R17, !P0 ;  /* 0x000000110d157207 */ /* 0x000fe40004000000 */
[----:B------:R-:W-:Y:S02]  /*01e0*/  SHF.R.U32.HI R12, RZ, 0x8, R12 ;  /* 0x00000008ff0c7819 */ /* 0x000fe4000001160c */
[----:B------:R-:W-:Y:S02]  /*01f0*/  PRMT R13, R2, 0x7732, RZ ;  /* 0x00007732020d7816 */ /* 0x000fe400000000ff */
[----:B------:R-:W-:-:S03]  /*0200*/  PRMT R16, R12, 0x9910, RZ ;  /* 0x000099100c107816 */ /* 0x000fc600000000ff */
[----:B------:R-:W-:Y:S02]  /*0210*/  IMAD.MOV.U32 R12, RZ, RZ, R13 ;  /* 0x000000ffff0c7224 */ /* 0x000fe400078e000d */
[----:B------:R-:W-:-:S03]  /*0220*/  IMAD.MOV.U32 R13, RZ, RZ, R16 ;  /* 0x000000ffff0d7224 */ /* 0x000fc600078e0010 */
[----:B------:R-:W-:Y:S02]  /*0230*/  SHF.R.U32.HI R12, RZ, 0x8, R12 ;  /* 0x00000008ff0c7819 */ /* 0x000fe4000001160c */
[----:B------:R-:W-:Y:S02]  /*0240*/  ISETP.NE.AND P0, PT, R13, RZ, PT ;  /* 0x000000ff0d00720c */ /* 0x000fe40003f05270 */
[----:B------:R-:W-:Y:S02]  /*0250*/  PRMT R12, R12, 0x9910, RZ ;  /* 0x000099100c0c7816 */ /* 0x000fe400000000ff */
[----:B------:R-:W-:Y:S02]  /*0260*/  PRMT R2, R2, 0x7632, R2 ;  /* 0x0000763202027816 */ /* 0x000fe40000000002 */
[----:B------:R-:W-:Y:S02]  /*0270*/  ISETP.NE.AND P2, PT, R12, RZ, PT ;  /* 0x000000ff0c00720c */ /* 0x000fe40003f45270 */
[----:B------:R-:W-:-:S02]  /*0280*/  SEL R22, R14, R18, !P0 ;  /* 0x000000120e167207 */ /* 0x000fc40004000000 */
[----:B------:R-:W-:Y:S02]  /*0290*/  SEL R23, R15, R19, !P0 ;  /* 0x000000130f177207 */ /* 0x000fe40004000000 */
[----:B------:R-:W-:Y:S01]  /*02a0*/  LOP3.LUT P1, RZ, R2, 0xff, RZ, 0xc0, !PT ;  /* 0x000000ff02ff7812 */ /* 0x000fe2000782c0ff */
[----:B------:R-:W2:Y:S04]  /*02b0*/  LDG.E.128 R12, desc[UR4][R30.64+0x20] ;  /* 0x000020041e0c7981 */ /* 0x000ea8000c1e1d00 */
[----:B------:R-:W2:Y:S01]  /*02c0*/  LDG.E.128 R16, desc[UR4][R28.64+0x20] ;  /* 0x000020041c107981 */ /* 0x000ea2000c1e1d00 */
[----:B----4-:R-:W-:Y:S02]  /*02d0*/  SEL R2, R8, R4, !P1 ;  /* 0x0000000408027207 */ /* 0x010fe40004800000 */
[----:B------:R-:W-:-:S02]  /*02e0*/  SEL R25, R9, R5, !P1 ;  /* 0x0000000509197207 */ /* 0x000fc40004800000 */
[----:B------:R-:W-:Y:S02]  /*02f0*/  SEL R24, R10, R6, !P2 ;  /* 0x000000060a187207 */ /* 0x000fe40005000000 */
[----:B------:R-:W-:Y:S02]  /*0300*/  SEL R27, R11, R7, !P2 ;  /* 0x000000070b1b7207 */ /* 0x000fe40005000000 */
[----:B------:R-:W3:Y:S04]  /*0310*/  LDG.E.128 R4, desc[UR4][R30.64+0x30] ;  /* 0x000030041e047981 */ /* 0x000ee8000c1e1d00 */
[----:B------:R-:W3:Y:S01]  /*0320*/  LDG.E.128 R8, desc[UR4][R28.64+0x30] ;  /* 0x000030041c087981 */ /* 0x000ee2000c1e1d00 */
[----:B------:R-:W-:Y:S01]  /*0330*/  IMAD.WIDE R32, R20, 0x40, R32 ;  /* 0x0000004014207825 */ /* 0x000fe200078e0220 */
[----:B------:R-:W-:-:S03]  /*0340*/  PRMT R26, R3, 0x7732, RZ ;  /* 0x00007732031a7816 */ /* 0x000fc600000000ff */
[----:B------:R-:W-:Y:S01]  /*0350*/  IMAD.MOV.U32 R20, RZ, RZ, R0 ;  /* 0x000000ffff147224 */ /* 0x000fe200078e0000 */
[C---:B------:R-:W-:Y:S02]  /*0360*/  LOP3.LUT R0, R3.reuse, 0xffff, RZ, 0xc0, !PT ;  /* 0x0000ffff03007812 */ /* 0x040fe400078ec0ff */
[----:B------:R-:W-:Y:S02]  /*0370*/  SHF.R.U32.HI R26, RZ, 0x8, R26 ;  /* 0x00000008ff1a7819 */ /* 0x000fe4000001161a */
[----:B------:R-:W-:Y:S02]  /*0380*/  SHF.R.U32.HI R0, RZ, 0x8, R0 ;  /* 0x00000008ff007819 */ /* 0x000fe40000011600 */
[----:B------:R-:W-:Y:S02]  /*0390*/  PRMT R26, R26, 0x9910, RZ ;  /* 0x000099101a1a7816 */ /* 0x000fe400000000ff */
[----:B------:R-:W-:Y:S01]  /*03a0*/  PRMT R0, R0, 0x9910, RZ ;  /* 0x0000991000007816 */ /* 0x000fe200000000ff */
[----:B------:R0:W-:Y:S01]  /*03b0*/  STG.E.128 desc[UR4][R32.64], R20 ;  /* 0x0000001420007986 */ /* 0x0001e2000c101d04 */
[----:B------:R-:W-:-:S02]  /*03c0*/  LOP3.LUT P0, RZ, R3, 0xff, RZ, 0xc0, !PT ;  /* 0x000000ff03ff7812 */ /* 0x000fc4000780c0ff */
[----:B------:R-:W-:Y:S02]  /*03d0*/  PRMT R3, R3, 0x7632, R3 ;  /* 0x0000763203037816 */ /* 0x000fe40000000003 */
[----:B------:R-:W-:Y:S02]  /*03e0*/  ISETP.NE.AND P1, PT, R0, RZ, PT ;  /* 0x000000ff0000720c */ /* 0x000fe40003f25270 */
[----:B------:R-:W-:Y:S01]  /*03f0*/  LOP3.LUT P2, RZ, R3, 0xff, RZ, 0xc0, !PT ;  /* 0x000000ff03ff7812 */ /* 0x000fe2000784c0ff */
[----:B0-----:R-:W-:-:S05]  /*0400*/  IMAD.MOV.U32 R20, RZ, RZ, R26 ;  /* 0x000000ffff147224 */ /* 0x001fca00078e001a */
[----:B------:R-:W-:Y:S02]  /*0410*/  ISETP.NE.AND P3, PT, R20, RZ, PT ;  /* 0x000000ff1400720c */ /* 0x000fe40003f65270 */
[----:B--2---:R-:W-:Y:S02]  /*0420*/  SEL R3, R18, R14, !P1 ;  /* 0x0000000e12037207 */ /* 0x004fe40004800000 */
[----:B------:R-:W-:Y:S02]  /*0430*/  SEL R0, R16, R12, !P0 ;  /* 0x0000000c10007207 */ /* 0x000fe40004000000 */
[----:B------:R-:W-:Y:S02]  /*0440*/  SEL R13, R17, R13, !P0 ;  /* 0x0000000d110d7207 */ /* 0x000fe40004000000 */
[----:B------:R-:W-:Y:S02]  /*0450*/  SEL R14, R19, R15, !P1 ;  /* 0x0000000f130e7207 */ /* 0x000fe40004800000 */
[----:B---3--:R-:W-:Y:S01]  /*0460*/  SEL R8, R8, R4, !P2 ;  /* 0x0000000408087207 */ /* 0x008fe20005000000 */
[----:B------:R-:W-:Y:S01]  /*0470*/  IMAD.MOV.U32 R4, RZ, RZ, R0 ;  /* 0x000000ffff047224 */ /* 0x000fe200078e0000 */
[----:B------:R-:W-:Y:S01]  /*0480*/  SEL R9, R9, R5, !P2 ;  /* 0x0000000509097207 */ /* 0x000fe20005000000 */
[----:B------:R-:W-:Y:S01]  /*0490*/  IMAD.MOV.U32 R5, RZ, RZ, R13 ;  /* 0x000000ffff057224 */ /* 0x000fe200078e000d */
[----:B------:R-:W-:Y:S01]  /*04a0*/  SEL R10, R10, R6, !P3 ;  /* 0x000000060a0a7207 */ /* 0x000fe20005800000 */
[----:B------:R-:W-:Y:S01]  /*04b0*/  IMAD.MOV.U32 R6, RZ, RZ, R3 ;  /* 0x000000ffff067224 */ /* 0x000fe200078e0003 */
[----:B------:R-:W-:Y:S01]  /*04c0*/  SEL R11, R11, R7, !P3 ;  /* 0x000000070b0b7207 */ /* 0x000fe20005800000 */
        /* <DEDUP_REMOVED lines=9> */
.L_x_36413:
        /* <DEDUP_REMOVED lines=34> */
[----:B------:R-:W5:Y:S01]  /*0780*/  @!P0 LDG.E.64 R16, desc[UR4][R26.64] ;  /* 0x000000041a108981 */ /* 0x000f62000c1e1b00 */
        /* <DEDUP_REMOVED lines=12> */
[----:B------:R-:W-:Y:S02]  /*0850*/  PRMT R25, RZ, 0x7610, R25 ;  /* 0x00007610ff197816 */ /* 0x000fe40000000019 */
[----:B0-----:R-:W-:-:S09]  /*0860*/  PRMT R18, RZ, 0x7610, R18 ;  /* 0x00007610ff127816 */ /* 0x001fd20000000012 */
        /* <DEDUP_REMOVED lines=48> */
[----:B------:R-:W5:Y:S03]  /*0b70*/  @!P2 LDG.E.U8 R25, desc[UR4][R30.64] ;  /* 0x000000041e19a981 */ /* 0x000f66000c1e1100 */
[----:B------:R-:W1:Y:S01]  /*0b80*/  @!P3 LDC.64 R22, c[0x0][0x238] ;  /* 0x00008e00ff16bb82 */ /* 0x000e620000000a00 */
[----:B------:R0:W4:Y:S01]  /*0b90*/  @!P1 LDG.E.64 R8, desc[UR4][R14.64] ;  /* 0x000000040e089981 */ /* 0x000122000c1e1b00 */
[----:B---3--:R-:W-:-:S05]  /*0ba0*/  @!P3 IMAD.IADD R27, R24, 0x1, R3 ;  /* 0x00000001181bb824 */ /* 0x008fca00078e0203 */
[----:B0-----:R-:W-:-:S05]  /*0bb0*/  @!P3 IADD3 R20, P4, R27, R20, RZ ;  /* 0x000000141b14b210 */ /* 0x001fca0007f9e0ff */
[----:B------:R-:W-:-:S05]  /*0bc0*/  @!P3 IMAD.X R21, RZ, RZ, R21, P4 ;  /* 0x000000ffff15b224 */ /* 0x000fca00020e0615 */
[----:B------:R-:W3:Y:S01]  /*0bd0*/  @!P3 LDG.E.U8 R20, desc[UR4][R20.64] ;  /* 0x000000041414b981 */ /* 0x000ee2000c1e1100 */
[----:B------:R-:W-:-:S06]  /*0be0*/  CS2R R14, SRZ ;  /* 0x00000000000e7805 */ /* 0x000fcc000001ff00 */
[----:B------:R-:W3:Y:S01]  /*0bf0*/  @!P2 LDG.E.64 R14, desc[UR4][R34.64] ;  /* 0x00000004220ea981 */ /* 0x000ee2000c1e1b00 */
[----:B-1----:R-:W-:Y:S01]  /*0c00*/  @!P3 IMAD.WIDE.U32 R28, R27, 0x8, R28 ;  /* 0x000000081b1cb825 */ /* 0x002fe200078e001c */
[----:B------:R-:W-:-:S03]  /*0c10*/  CS2R R12, SRZ ;  /* 0x00000000000c7805 */ /* 0x000fc6000001ff00 */
[----:B------:R-:W-:Y:S01]  /*0c20*/  @!P3 IMAD.WIDE.U32 R22, R27, 0x8, R22 ;  /* 0x000000081b16b825 */ /* 0x000fe200078e0016 */
[----:B------:R-:W-:Y:S02]  /*0c30*/  CS2R R26, SRZ ;  /* 0x00000000001a7805 */ /* 0x000fe4000001ff00 */
[----:B------:R-:W3:Y:S04]  /*0c40*/  @!P3 LDG.E.64 R12, desc[UR4][R28.64] ;  /* 0x000000041c0cb981 */ /* 0x000ee8000c1e1b00 */
[----:B------:R0:W3:Y:S01]  /*0c50*/  @!P3 LDG.E.64 R26, desc[UR4][R22.64] ;  /* 0x00000004161ab981 */ /* 0x0000e2000c1e1b00 */
[----:B------:R-:W-:Y:S01]  /*0c60*/  @!P3 VIADD R3, R3, 0x80 ;  /* 0x000000800303b836 */ /* 0x000fe20000000000 */
[----:B--2---:R-:W-:Y:S02]  /*0c70*/  @!P1 ISETP.NE.AND P4, PT, R2, RZ, PT ;  /* 0x000000ff0200920c */ /* 0x004fe40003f85270 */
[----:B------:R-:W-:-:S02]  /*0c80*/  PRMT R2, RZ, 0x7610, R2 ;  /* 0x00007610ff027816 */ /* 0x000fc40000000002 */
[----:B------:R-:W-:Y:S02]  /*0c90*/  @!P1 SEL R2, RZ, 0x1, !P4 ;  /* 0x00000001ff029807 */ /* 0x000fe40006000000 */
[----:B-----5:R-:W-:Y:S02]  /*0ca0*/  @!P2 ISETP.NE.AND P1, PT, R25, RZ, PT ;  /* 0x000000ff1900a20c */ /* 0x020fe40003f25270 */
[----:B------:R-:W-:Y:S02]  /*0cb0*/  PRMT R25, RZ, 0x7610, R25 ;  /* 0x00007610ff197816 */ /* 0x000fe40000000019 */
[----:B------:R-:W-:Y:S02]  /*0cc0*/  @!P2 SEL R25, RZ, 0x1, !P1 ;  /* 0x00000001ff19a807 */ /* 0x000fe40004800000 */
[----:B------:R-:W-:Y:S02]  /*0cd0*/  ISETP.GE.AND P1, PT, R3, R0, PT ;  /* 0x000000000300720c */ /* 0x000fe40003f26270 */
[----:B------:R-:W-:-:S04]  /*0ce0*/  PRMT R2, R2, 0x9910, RZ ;  /* 0x0000991002027816 */ /* 0x000fc800000000ff */
[----:B------:R-:W-:-:S04]  /*0cf0*/  ISETP.NE.AND P2, PT, R2, RZ, PT ;  /* 0x000000ff0200720c */ /* 0x000fc80003f45270 */
[----:B----4-:R-:W-:-:S03]  /*0d00*/  SEL R19, R19, R9, !P2 ;  /* 0x0000000913137207 */ /* 0x010fc60005000000 */
[----:B------:R-:W-:Y:S01]  /*0d10*/  @!P1 IMAD.IADD R9, R24, 0x1, R3 ;  /* 0x0000000118099824 */ /* 0x000fe200078e0203 */
[----:B---3--:R-:W-:Y:S01]  /*0d20*/  @!P3 ISETP.NE.AND P5, PT, R20, RZ, PT ;  /* 0x000000ff1400b20c */ /* 0x008fe20003fa5270 */
[----:B------:R-:W-:Y:S01]  /*0d30*/  @!P1 VIADD R3, R3, 0x80 ;  /* 0x0000008003039836 */ /* 0x000fe20000000000 */
[----:B------:R-:W1:Y:S01]  /*0d40*/  @!P1 LDC.64 R20, c[0x0][0x230] ;  /* 0x00008c00ff149b82 */ /* 0x000e620000000a00 */
[----:B------:R-:W-:Y:S02]  /*0d50*/  PRMT R25, R25, 0x9910, RZ ;  /* 0x0000991019197816 */ /* 0x000fe400000000ff */
[----:B------:R-:W-:Y:S02]  /*0d60*/  SEL R18, R18, R8, !P2 ;  /* 0x0000000812127207 */ /* 0x000fe40005000000 */
[----:B------:R-:W-:Y:S01]  /*0d70*/  ISETP.GE.AND P2, PT, R3, R0, PT ;  /* 0x000000000300720c */ /* 0x000fe20003f46270 */
[----:B------:R-:W-:Y:S02]  /*0d80*/  IMAD.MOV.U32 R2, RZ, RZ, R25 ;  /* 0x000000ffff027224 */ /* 0x000fe400078e0019 */
[----:B0-----:R-:W0:Y:S03]  /*0d90*/  @!P1 LDC.64 R22, c[0x0][0x238] ;  /* 0x00008e00ff169b82 */ /* 0x001e260000000a00 */
[----:B------:R-:W-:-:S04]  /*0da0*/  ISETP.NE.AND P4, PT, R2, RZ, PT ;  /* 0x000000ff0200720c */ /* 0x000fc80003f85270 */
[----:B------:R-:W-:Y:S02]  /*0db0*/  SEL R10, R14, R10, !P4 ;  /* 0x0000000a0e0a7207 */ /* 0x000fe40006000000 */
[----:B------:R-:W-:Y:S01]  /*0dc0*/  SEL R11, R15, R11, !P4 ;  /* 0x0000000b0f0b7207 */ /* 0x000fe20006000000 */
[----:B------:R-:W2:Y:S08]  /*0dd0*/  @!P2 LDC.64 R28, c[0x0][0x230] ;  /* 0x00008c00ff1cab82 */ /* 0x000eb00000000a00 */
[----:B------:R-:W3:Y:S01]  /*0de0*/  @!P2 LDC.64 R14, c[0x0][0x228] ;  /* 0x00008a00ff0eab82 */ /* 0x000ee20000000a00 */
[----:B-1----:R-:W-:Y:S01]  /*0df0*/  @!P1 IMAD.WIDE.U32 R32, R9, 0x8, R20 ;  /* 0x0000000809209825 */ /* 0x002fe200078e0014 */
[----:B------:R-:W-:-:S06]  /*0e00*/  PRMT R2, RZ, 0x7610, R2 ;  /* 0x00007610ff027816 */ /* 0x000fcc0000000002 */
[----:B------:R-:W1:Y:S01]  /*0e10*/  @!P1 LDC.64 R20, c[0x0][0x228] ;  /* 0x00008a00ff149b82 */ /* 0x000e620000000a00 */
[----:B------:R-:W-:-:S04]  /*0e20*/  @!P3 SEL R2, RZ, 0x1, !P5 ;  /* 0x00000001ff02b807 */ /* 0x000fc80006800000 */
[----:B------:R-:W-:Y:S01]  /*0e30*/  PRMT R2, R2, 0x9910, RZ ;  /* 0x0000991002027816 */ /* 0x000fe200000000ff */
[----:B------:R-:W-:-:S03]  /*0e40*/  @!P2 IMAD.IADD R3, R24, 0x1, R3 ;  /* 0x000000011803a824 */ /* 0x000fc600078e0203 */
[----:B------:R-:W-:-:S04]  /*0e50*/  ISETP.NE.AND P3, PT, R2, RZ, PT ;  /* 0x000000ff0200720c */ /* 0x000fc80003f65270 */
[----:B------:R-:W-:Y:S02]  /*0e60*/  SEL R26, R26, R12, !P3 ;  /* 0x0000000c1a1a7207 */ /* 0x000fe40005800000 */
[----:B------:R-:W-:Y:S02]  /*0e70*/  SEL R27, R27, R13, !P3 ;  /* 0x0000000d1b1b7207 */ /* 0x000fe40005800000 */
[----:B---3--:R-:W-:Y:S01]  /*0e80*/  @!P2 IADD3 R14, P3, R3, R14, RZ ;  /* 0x0000000e030ea210 */ /* 0x008fe20007f7e0ff */
[----:B0-----:R-:W-:-:S04]  /*0e90*/  @!P1 IMAD.WIDE.U32 R30, R9, 0x8, R22 ;  /* 0x00000008091e9825 */ /* 0x001fc800078e0016 */
        /* <DEDUP_REMOVED lines=20> */
[----:B-1----:R-:W-:-:S02]  /*0fe0*/  @!P0 IMAD.IADD R25, R24, 0x1, R3 ;  /* 0x0000000118198824 */ /* 0x002fc400078e0203 */
[----:B------:R-:W-:Y:S02]  /*0ff0*/  @!P0 VIADD R3, R3, 0x80 ;  /* 0x0000008003038836 */ /* 0x000fe40000000000 */
[----:B0-----:R-:W-:-:S05]  /*1000*/  @!P0 IMAD.WIDE.U32 R30, R25, 0x8, R30 ;  /* 0x00000008191e8825 */ /* 0x001fca00078e001e */
[----:B------:R0:W-:Y:S01]  /*1010*/  @!P0 STG.E.64 desc[UR4][R30.64], R16 ;  /* 0x000000101e008986 */ /* 0x0001e2000c101b04 */
[----:B--2---:R-:W-:-:S04]  /*1020*/  @!P2 ISETP.NE.AND P3, PT, R14, RZ, PT ;  /* 0x000000ff0e00a20c */ /* 0x004fc80003f65270 */
[----:B---3--:R-:W-:Y:S02]  /*1030*/  @!P2 SEL R2, R8, R28, !P3 ;  /* 0x0000001c0802a207 */ /* 0x008fe40005800000 */
[----:B------:R-:W-:Y:S02]  /*1040*/  @!P2 SEL R15, R9, R29, !P3 ;  /* 0x0000001d090fa207 */ /* 0x000fe40005800000 */
[----:B----4-:R-:W-:Y:S02]  /*1050*/  @!P1 ISETP.NE.AND P2, PT, R20, RZ, PT ;  /* 0x000000ff1400920c */ /* 0x010fe40003f45270 */
[----:B------:R-:W-:Y:S02]  /*1060*/  PRMT R8, RZ, 0x7610, R8 ;  /* 0x00007610ff087816 */ /* 0x000fe40000000008 */
[----:B------:R-:W-:Y:S02]  /*1070*/  @!P1 SEL R8, RZ, 0x1, !P2 ;  /* 0x00000001ff089807 */ /* 0x000fe40005000000 */
[----:B------:R-:W-:-:S02]  /*1080*/  ISETP.GE.AND P1, PT, R3, R0, PT ;  /* 0x000000000300720c */ /* 0x000fc40003f26270 */
[----:B------:R-:W-:-:S04]  /*1090*/  PRMT R8, R8, 0x9910, RZ ;  /* 0x0000991008087816 */ /* 0x000fc800000000ff */
[----:B------:R-:W-:Y:S01]  /*10a0*/  ISETP.NE.AND P0, PT, R8, RZ, PT ;  /* 0x000000ff0800720c */ /* 0x000fe20003f05270 */
[----:B------:R-:W-:-:S03]  /*10b0*/  IMAD.MOV.U32 R14, RZ, RZ, R2 ;  /* 0x000000ffff0e7224 */ /* 0x000fc600078e0002 */
[----:B-----5:R-:W-:Y:S02]  /*10c0*/  SEL R8, R22, R12, !P0 ;  /* 0x0000000c16087207 */ /* 0x020fe40004000000 */
[----:B------:R-:W-:Y:S01]  /*10d0*/  SEL R9, R23, R13, !P0 ;  /* 0x0000000d17097207 */ /* 0x000fe20004000000 */
[----:B0-----:R-:W-:Y:S06]  /*10e0*/  @P1 BRA `(.L_x_36416) ;  /* 0x0000000000301947 */ /* 0x001fec0003800000 */
        /* <DEDUP_REMOVED lines=12> */
.L_x_36416:
[----:B------:R-:W-:-:S13]  /*11b0*/  ISETP.GE.AND P0, PT, R3, R0, PT ;  /* 0x000000000300720c */ /* 0x000fda0003f06270 */
[----:B------:R-:W-:Y:S05]  /*11c0*/  @P0 BRA `(.L_x_36418) ;  /* 0x0000000000300947 */ /* 0x000fea0003800000 */
[----:B0-----:R-:W0:Y:S01]  /*11d0*/  LDC.64 R4, c[0x0][0x220] ;  /* 0x00008800ff047b82 */ /* 0x001e220000000a00 */
[----:B------:R-:W-:Y:S02]  /*11e0*/  IMAD.IADD R7, R24, 0x1, R3 ;  /* 0x0000000118077824 */ /* 0x000fe400078e0203 */
[----:B------:R-:W-:Y:S02]  /*11f0*/  VIADD R3, R3, 0x80 ;  /* 0x0000008003037836 */ /* 0x000fe40000000000 */
[----:B0-----:R-:W-:-:S05]  /*1200*/  IMAD.WIDE.U32 R4, R7, 0x8, R4 ;  /* 0x0000000807047825 */ /* 0x001fca00078e0004 */
[----:B------:R1:W-:Y:S02]  /*1210*/  STG.E.64 desc[UR4][R4.64], R18 ;  /* 0x0000001204007986 */ /* 0x0003e4000c101b04 */
.L_x_36417:
[----:B------:R-:W-:-:S13]  /*1220*/  ISETP.GE.AND P0, PT, R3, R0, PT ;  /* 0x000000000300720c */ /* 0x000fda0003f06270 */
[----:B------:R-:W-:Y:S05]  /*1230*/  @P0 BRA `(.L_x_36419) ;  /* 0x0000000000340947 */ /* 0x000fea0003800000 */
[----:B01----:R-:W0:Y:S01]  /*1240*/  LDC.64 R4, c[0x0][0x220] ;  /* 0x00008800ff047b82 */ /* 0x003e220000000a00 */
[----:B------:R-:W-:Y:S02]  /*1250*/  IMAD.IADD R7, R24, 0x1, R3 ;  /* 0x0000000118077824 */ /* 0x000fe400078e0203 */
[----:B------:R-:W-:Y:S02]  /*1260*/  VIADD R3, R3, 0x80 ;  /* 0x0000008003037836 */ /* 0x000fe40000000000 */
[----:B0-----:R-:W-:-:S05]  /*1270*/  IMAD.WIDE.U32 R4, R7, 0x8, R4 ;  /* 0x0000000807047825 */ /* 0x001fca00078e0004 */
[----:B------:R1:W-:Y:S02]  /*1280*/  STG.E.64 desc[UR4][R4.64], R10 ;  /* 0x0000000a04007986 */ /* 0x0003e4000c101b04 */
.L_x_36418:
        /* <DEDUP_REMOVED lines=8> */
.L_x_36419:
[----:B------:R-:W-:Y:S05]  /*1310*/  BSYNC B1 ;  /* 0x0000000000017941 */ /* 0x000fea0003800000 */
.L_x_36415:
[----:B------:R-:W-:-:S13]  /*1320*/  ISETP.GE.AND P0, PT, R3, R0, PT ;  /* 0x000000000300720c */ /* 0x000fda0003f06270 */
[----:B012---:R-:W0:Y:S01]  /*1330*/  @!P0 LDC.64 R4, c[0x0][0x220] ;  /* 0x00008800ff048b82 */ /* 0x007e220000000a00 */
[----:B------:R-:W-:Y:S02]  /*1340*/  @!P0 IMAD.IADD R7, R24, 0x1, R3 ;  /* 0x0000000118078824 */ /* 0x000fe400078e0203 */
[----:B------:R-:W-:Y:S02]  /*1350*/  @!P0 VIADD R3, R3, 0x80 ;  /* 0x0000008003038836 */ /* 0x000fe40000000000 */
[----:B0-----:R-:W-:-:S05]  /*1360*/  @!P0 IMAD.WIDE.U32 R4, R7, 0x8, R4 ;  /* 0x0000000807048825 */ /* 0x001fca00078e0004 */
[----:B------:R2:W-:Y:S02]  /*1370*/  @!P0 STG.E.64 desc[UR4][R4.64], R8 ;  /* 0x0000000804008986 */ /* 0x0005e4000c101b04 */
.L_x_36420:
[----:B------:R-:W-:Y:S05]  /*1380*/  BSYNC B0 ;  /* 0x0000000000007941 */ /* 0x000fea0003800000 */
.L_x_36414:
        /* <DEDUP_REMOVED lines=8> */
.L_x_36421:
        /* <DEDUP_REMOVED lines=15> */
.L_x_44633:


//--------------------- .text._ZN2at6native18elementwise_kernelILi128ELi4EZNS0_15gpu_kernel_implIZZZNS0_49_GLOBAL__N__657f93f7_16_TensorCompare_cu_71e06f4e17where_kernel_implERNS_14TensorIteratorEENKUlvE_clEvENKUlvE5_clEvEUlbiiE_EEvRNS_18TensorIteratorBaseERKT_EUliE_EEviT1_ --------------------------
	.section	.text._ZN2at6native18elementwise_kernelILi128ELi4EZNS0_15gpu_kernel_implIZZZNS0_49_GLOBAL__N__657f93f7_16_TensorCompare_cu_71e06f4e17where_kernel_implERNS_14TensorIteratorEENKUlvE_clEvENKUlvE5_clEvEUlbiiE_EEvRNS_18TensorIteratorBaseERKT_EUliE_EEviT1_,"ax",@progbits
	.align	128
        .global         _ZN2at6native18elementwise_kernelILi128ELi4EZNS0_15gpu_kernel_implIZZZNS0_49_GLOBAL__N__657f93f7_16_TensorCompare_cu_71e06f4e17where_kernel_implERNS_14TensorIteratorEENKUlvE_clEvENKUlvE5_clEvEUlbiiE_EEvRNS_18TensorIteratorBaseERKT_EUliE_EEviT1_
        .type           _ZN2at6native18elementwise_kernelILi128ELi4EZNS0_15gpu_kernel_implIZZZNS0_49_GLOBAL__N__657f93f7_16_TensorCompare_cu_71e06f4e17where_kernel_implERNS_14TensorIteratorEENKUlvE_clEvENKUlvE5_clEvEUlbiiE_EEvRNS_18TensorIteratorBaseERKT_EUliE_EEviT1_,@function
        .size           _ZN2at6native18elementwise_kernelILi128ELi4EZNS0_15gpu_kernel_implIZZZNS0_49_GLOBAL__N__657f93f7_16_TensorCompare_cu_71e06f4e17where_kernel_implERNS_14TensorIteratorEENKUlvE_clEvENKUlvE5_clEvEUlbiiE_EEvRNS_18TensorIteratorBaseERKT_EUliE_EEviT1_,(.L_x_44634 - _ZN2at6native18elementwise_kernelILi128ELi4EZNS0_15gpu_kernel_implIZZZNS0_49_GLOBAL__N__657f93f7_16_TensorCompare_cu_71e06f4e17where_kernel_implERNS_14TensorIteratorEENKUlvE_clEvENKUlvE5_clEvEUlbiiE_EEvRNS_18TensorIteratorBaseERKT_EUliE_EEviT1_)
        .other          _ZN2at6native18elementwise_kernelILi128ELi4EZNS0_15gpu_kernel_implIZZZNS0_49_GLOBAL__N__657f93f7_16_TensorCompare_cu_71e06f4e17where_kernel_implERNS_14TensorIteratorEENKUlvE_clEvENKUlvE5_clEvEUlbiiE_EEvRNS_18TensorIteratorBaseERKT_EUliE_EEviT1_,@"STO_CUDA_ENTRY STV_DEFAULT"
_ZN2at6native18elementwise_kernelILi128ELi4EZNS0_15gpu_kernel_implIZZZNS0_49_GLOBAL__N__657f93f7_16_TensorCompare_cu_71e06f4e17where_kernel_implERNS_14TensorIteratorEENKUlvE_clEvENKUlvE5_clEvEUlbiiE_EEvRNS_18TensorIteratorBaseERKT_EUliE_EEviT1_:
.text._ZN2at6native18elementwise_kernelILi128ELi4EZNS0_15gpu_kernel_implIZZZNS0_49_GLOBAL__N__657f93f7_16_TensorCompare_cu_71e06f4e17where_kernel_implERNS_14TensorIteratorEENKUlvE_clEvENKUlvE5_clEvEUlbiiE_EEvRNS_18TensorIteratorBaseERKT_EUliE_EEviT1_:
        /* <DEDUP_REMOVED lines=391> */
.L_x_36424:
        /* <DEDUP_REMOVED lines=22> */
.L_x_36428:
[----:B------:R-:W2:Y:S02]  /*19d0*/  LDG.E.U8 R2, desc[UR36][R2.64] ;  /* 0x0000002402027981 */ /* 0x000ea4000c1e1100 */
[----:B--2---:R-:W-:-:S04]  /*19e0*/  ISETP.NE.AND P0, PT, R2, RZ, PT ;  /* 0x000000ff0200720c */ /* 0x004fc80003f05270 */
[----:B------:R-:W-:Y:S01]  /*19f0*/  P2R R19, PR, RZ, 0x1 ;  /* 0x00000001ff137803 */ /* 0x000fe20000000000 */
[----:B------:R-:W-:Y:S08]  /*1a00*/  BRA `(.L_x_36430) ;  /* 0x0000000c00c47947 */ /* 0x000ff00003800000 */
.L_x_36427:
        /* <DEDUP_REMOVED lines=11> */
.L_x_36432:
[----:B------:R-:W2:Y:S02]  /*1ac0*/  LDG.E R2, desc[UR36][R2.64] ;  /* 0x0000002402027981 */ /* 0x000ea4000c1e1900 */
[----:B--2---:R-:W-:-:S04]  /*1ad0*/  ISETP.NE.AND P0, PT, R2, RZ, PT ;  /* 0x000000ff0200720c */ /* 0x004fc80003f05270 */
[----:B------:R-:W-:Y:S01]  /*1ae0*/  P2R R19, PR, RZ, 0x1 ;  /* 0x00000001ff137803 */ /* 0x000fe20000000000 */
[----:B------:R-:W-:Y:S08]  /*1af0*/  BRA `(.L_x_36430) ;  /* 0x0000000c00887947 */ /* 0x000ff00003800000 */
.L_x_36431:
[----:B------:R-:W2:Y:S02]  /*1b00*/  LDG.E.U16 R2, desc[UR36][R2.64] ;  /* 0x0000002402027981 */ /* 0x000ea4000c1e1500 */
[----:B--2---:R-:W-:-:S04]  /*1b10*/  ISETP.NE.AND P0, PT, R2, RZ, PT ;  /* 0x000000ff0200720c */ /* 0x004fc80003f05270 */
[----:B------:R-:W-:Y:S01]  /*1b20*/  P2R R19, PR, RZ, 0x1 ;  /* 0x00000001ff137803 */ /* 0x000fe20000000000 */
[----:B------:R-:W-:Y:S08]  /*1b30*/  BRA `(.L_x_36430) ;  /* 0x0000000c00787947 */ /* 0x000ff00003800000 */
.L_x_36426:
        /* <DEDUP_REMOVED lines=10> */
.L_x_36434:
[----:B------:R-:W2:Y:S02]  /*1be0*/  LDG.E.U16 R0, desc[UR36][R2.64] ;  /* 0x0000002402007981 */ /* 0x000ea4000c1e1500 */
[----:B--2---:R-:W-:-:S05]  /*1bf0*/  HADD2.F32 R0, -RZ, R0.H0_H0 ;  /* 0x20000000ff007230 */ /* 0x004fca0000004100 */
[----:B------:R-:W-:-:S04]  /*1c00*/  FSETP.NEU.FTZ.AND P0, PT, R0, RZ, PT ;  /* 0x000000ff0000720b */ /* 0x000fc80003f1d000 */
[----:B------:R-:W-:Y:S01]  /*1c10*/  P2R R19, PR, RZ, 0x1 ;  /* 0x00000001ff137803 */ /* 0x000fe20000000000 */
[----:B------:R-:W-:Y:S08]  /*1c20*/  BRA `(.L_x_36430) ;  /* 0x0000000c003c7947 */ /* 0x000ff00003800000 */
.L_x_36433:
        /* <DEDUP_REMOVED lines=12> */
.L_x_36436:
        /* <DEDUP_REMOVED lines=11> */
.L_x_36435:
[----:B------:R-:W2:Y:S02]  /*1da0*/  LDG.E.64 R2, desc[UR36][R2.64] ;  /* 0x0000002402027981 */ /* 0x000ea4000c1e1b00 */
[----:B--2---:R-:W-:-:S06]  /*1db0*/  DSETP.NEU.AND P0, PT, R2, RZ, PT ;  /* 0x000000ff0200722a */ /* 0x004fcc0003f0d000 */
[----:B------:R-:W-:Y:S01]  /*1dc0*/  P2R R19, PR, RZ, 0x1 ;  /* 0x00000001ff137803 */ /* 0x000fe20000000000 */
[----:B------:R-:W-:Y:S07]  /*1dd0*/  BRA `(.L_x_36430) ;  /* 0x0000000800d07947 */ /* 0x000fee0003800000 */
.L_x_36425:
        /* <DEDUP_REMOVED lines=12> */
.L_x_36439:
[----:B------:R-:W2:Y:S02]  /*1ea0*/  LDG.E.128 R4, desc[UR36][R2.64] ;  /* 0x0000002402047981 */ /* 0x000ea4000c1e1d00 */
[----:B--2---:R-:W-:-:S06]  /*1eb0*/  DSETP.NEU.AND P0, PT, R6, RZ, PT ;  /* 0x000000ff0600722a */ /* 0x004fcc0003f0d000 */
[----:B------:R-:W-:-:S06]  /*1ec0*/  DSETP.NEU.OR P0, PT, R4, RZ, P0 ;  /* 0x000000ff0400722a */ /* 0x000fcc000070d400 */
[----:B------:R-:W-:Y:S01]  /*1ed0*/  P2R R19, PR, RZ, 0x1 ;  /* 0x00000001ff137803 */ /* 0x000fe20000000000 */
[----:B------:R-:W-:Y:S07]  /*1ee0*/  BRA `(.L_x_36430) ;  /* 0x00000008008c7947 */ /* 0x000fee0003800000 */
.L_x_36438:
        /* <DEDUP_REMOVED lines=28> */
.L_x_36441:
        /* <DEDUP_REMOVED lines=15> */
.L_x_36440:
[----:B------:R-:W2:Y:S02]  /*21a0*/  LDG.E.U16 R0, desc[UR36][R2.64] ;  /* 0x0000002402007981 */ /* 0x000ea4000c1e1500 */
[----:B--2---:R-:W-:-:S05]  /*21b0*/  IMAD.U32 R0, R0, 0x10000, RZ ;  /* 0x0001000000007824 */ /* 0x004fca00078e00ff */
[----:B------:R-:W-:-:S04]  /*21c0*/  FSETP.NEU.FTZ.AND P0, PT, R0, RZ, PT ;  /* 0x000000ff0000720b */ /* 0x000fc80003f1d000 */
[----:B------:R-:W-:Y:S01]  /*21d0*/  P2R R19, PR, RZ, 0x1 ;  /* 0x00000001ff137803 */ /* 0x000fe20000000000 */
[----:B------:R-:W-:Y:S08]  /*21e0*/  BRA `(.L_x_36430) ;  /* 0x0000000400cc7947 */ /* 0x000ff00003800000 */
.L_x_36437:
        /* <DEDUP_REMOVED lines=12> */
.L_x_36444:
        /* <DEDUP_REMOVED lines=21> */
.L_x_36448:
[----:B------:R-:W-:Y:S05]  /*2400*/  BSYNC B1 ;  /* 0x0000000000017941 */ /* 0x000fea0003800000 */
.L_x_36447:
[----:B------:R-:W-:Y:S01]  /*2410*/  LEA R3, R0, 0x3b800000, 0x17 ;  /* 0x3b80000000037811 */ /* 0x000fe200078eb8ff */
[----:B------:R-:W-:-:S05]  /*2420*/  IMAD.SHL.U32 R0, R2, 0x100000, RZ ;  /* 0x0010000002007824 */ /* 0x000fca00078e00ff */
[----:B------:R-:W-:-:S07]  /*2430*/  LOP3.LUT R0, R3, R0, R4, 0xfe, !PT ;  /* 0x0000000003007212 */ /* 0x000fce00078efe04 */
.L_x_36446:
[----:B------:R-:W-:Y:S05]  /*2440*/  BSYNC B0 ;  /* 0x0000000000007941 */ /* 0x000fea0003800000 */
.L_x_36445:
[----:B------:R-:W-:-:S04]  /*2450*/  FSETP.NEU.FTZ.AND P0, PT, R0, RZ, PT ;  /* 0x000000ff0000720b */ /* 0x000fc80003f1d000 */
[----:B------:R-:W-:Y:S01]  /*2460*/  P2R R19, PR, RZ, 0x1 ;  /* 0x00000001ff137803 */ /* 0x000fe20000000000 */
[----:B------:R-:W-:Y:S08]  /*2470*/  BRA `(.L_x_36430) ;  /* 0x0000000400287947 */ /* 0x000ff00003800000 */
.L_x_36443:
        /* <DEDUP_REMOVED lines=21> */
.L_x_36452:
[----:B------:R-:W-:Y:S05]  /*25d0*/  BSYNC B1 ;  /* 0x0000000000017941 */ /* 0x000fea0003800000 */
.L_x_36451:
[----:B------:R-:W-:Y:S01]  /*25e0*/  LEA R3, R0, 0x37800000, 0x17 ;  /* 0x3780000000037811 */ /* 0x000fe200078eb8ff */
[----:B------:R-:W-:-:S05]  /*25f0*/  IMAD.SHL.U32 R0, R2, 0x200000, RZ ;  /* 0x0020000002007824 */ /* 0x000fca00078e00ff */
[----:B------:R-:W-:-:S07]  /*2600*/  LOP3.LUT R0, R3, R0, R4, 0xfe, !PT ;  /* 0x0000000003007212 */ /* 0x000fce00078efe04 */
.L_x_36450:
[----:B------:R-:W-:Y:S05]  /*2610*/  BSYNC B0 ;  /* 0x0000000000007941 */ /* 0x000fea0003800000 */
.L_x_36449:
[----:B------:R-:W-:-:S04]  /*2620*/  FSETP.NEU.FTZ.AND P0, PT, R0, RZ, PT ;  /* 0x000000ff0000720b */ /* 0x000fc80003f1d000 */
[----:B------:R-:W-:Y:S01]  /*2630*/  P2R R19, PR, RZ, 0x1 ;  /* 0x00000001ff137803 */ /* 0x000fe20000000000 */
[----:B------:R-:W-:Y:S08]  /*2640*/  BRA `(.L_x_36430) ;  /* 0x0000000000b47947 */ /* 0x000ff00003800000 */
.L_x_36442:
        /* <DEDUP_REMOVED lines=14> */
.L_x_36456:
[----:B------:R-:W-:Y:S05]  /*2730*/  BSYNC B0 ;  /* 0x0000000000007941 */ /* 0x000fea0003800000 */
.L_x_36455:
[----:B------:R-:W-:-:S04]  /*2740*/  FSETP.NEU.FTZ.AND P0, PT, R0, RZ, PT ;  /* 0x000000ff0000720b */ /* 0x000fc80003f1d000 */
[----:B------:R-:W-:Y:S01]  /*2750*/  P2R R19, PR, RZ, 0x1 ;  /* 0x00000001ff137803 */ /* 0x000fe20000000000 */
[----:B------:R-:W-:Y:S08]  /*2760*/  BRA `(.L_x_36430) ;  /* 0x00000000006c7947 */ /* 0x000ff00003800000 */
.L_x_36429:
        /* <DEDUP_REMOVED lines=16> */
.L_x_36457:
[----:B------:R-:W-:-:S04]  /*2870*/  PLOP3.LUT P0, PT, PT, PT, PT, 0x8, 0x0 ;  /* 0x000000000000781c */ /* 0x000fc80003f0e170 */
[----:B------:R-:W-:Y:S01]  /*2880*/  P2R R19, PR, RZ, 0x1 ;  /* 0x00000001ff137803 */ /* 0x000fe20000000000 */
[----:B------:R-:W-:Y:S08]  /*2890*/  BRA `(.L_x_36430) ;  /* 0x0000000000207947 */ /* 0x000ff00003800000 */
.L_x_36454:
[----:B------:R-:W2:Y:S02]  /*28a0*/  LDG.E.64 R2, desc[UR36][R2.64] ;  /* 0x0000002402027981 */ /* 0x000ea4000c1e1b00 */
[----:B--2---:R-:W-:-:S04]  /*28b0*/  ISETP.NE.U32.AND P0, PT, R2, RZ, PT ;  /* 0x000000ff0200720c */ /* 0x004fc80003f05070 */
[----:B------:R-:W-:-:S04]  /*28c0*/  ISETP.NE.AND.EX P0, PT, R3, RZ, PT, P0 ;  /* 0x000000ff0300720c */ /* 0x000fc80003f05300 */
[----:B------:R-:W-:Y:S01]  /*28d0*/  P2R R19, PR, RZ, 0x1 ;  /* 0x00000001ff137803 */ /* 0x000fe20000000000 */
[----:B------:R-:W-:Y:S08]  /*28e0*/  BRA `(.L_x_36430) ;  /* 0x00000000000c7947 */ /* 0x000ff00003800000 */
.L_x_36453:
[----:B------:R-:W2:Y:S02]  /*28f0*/  LDG.E R2, desc[UR36][R2.64] ;  /* 0x0000002402027981 */ /* 0x000ea4000c1e1900 */
[----:B--2---:R-:W-:-:S04]  /*2900*/  ISETP.NE.AND P0, PT, R2, RZ, PT ;  /* 0x000000ff0200720c */ /* 0x004fc80003f05270 */
[----:B------:R-:W-:-:S09]  /*2910*/  P2R R19, PR, RZ, 0x1 ;  /* 0x00000001ff137803 */ /* 0x000fd20000000000 */
.L_x_36430:
        /* <DEDUP_REMOVED lines=17> */
.L_x_36461:
[----:B------:R3:W5:Y:S01]  /*2a30*/  LDG.E.U8 R24, desc[UR36][R2.64] ;  /* 0x0000002402187981 */ /* 0x000762000c1e1100 */
[----:B------:R-:W-:Y:S05]  /*2a40*/  BRA `(.L_x_36463) ;  /* 0x0000000c00347947 */ /* 0x000fea0003800000 */
.L_x_36460:
        /* <DEDUP_REMOVED lines=8> */
.L_x_36465:
[----:B------:R1:W5:Y:S01]  /*2ad0*/  LDG.E R24, desc[UR36][R2.64] ;  /* 0x0000002402187981 */ /* 0x000362000c1e1900 */
[----:B------:R-:W-:Y:S05]  /*2ae0*/  BRA `(.L_x_36463) ;  /* 0x0000000c000c7947 */ /* 0x000fea0003800000 */
.L_x_36464:
[----:B------:R2:W5:Y:S01]  /*2af0*/  LDG.E.S16 R24, desc[UR36][R2.64] ;  /* 0x0000002402187981 */ /* 0x000562000c1e1700 */
[----:B------:R-:W-:Y:S05]  /*2b00*/  BRA `(.L_x_36463) ;  /* 0x0000000c00047947 */ /* 0x000fea0003800000 */
.L_x_36459:
        /* <DEDUP_REMOVED lines=9> */
.L_x_36467:
[----:B------:R-:W2:Y:S02]  /*2ba0*/  LDG.E.U16 R2, desc[UR36][R2.64] ;  /* 0x0000002402027981 */ /* 0x000ea4000c1e1500 */
[----:B--2---:R-:W-:-:S06]  /*2bb0*/  HADD2.F32 R24, -RZ, R2.H0_H0 ;  /* 0x20000002ff187230 */ /* 0x004fcc0000004100 */
[----:B------:R-:W0:Y:S01]  /*2bc0*/  F2I.FTZ.TRUNC.NTZ R24, R24 ;  /* 0x0000001800187305 */ /* 0x000e22000021f100 */
[----:B------:R-:W-:Y:S05]  /*2bd0*/  BRA `(.L_x_36463) ;  /* 0x0000000800d07947 */ /* 0x000fea0003800000 */
.L_x_36466:
        /* <DEDUP_REMOVED lines=9> */
.L_x_36469:
[----:B------:R-:W2:Y:S02]  /*2c70*/  LDG.E.U16 R2, desc[UR36][R2.64] ;  /* 0x0000002402027981 */ /* 0x000ea4000c1e1500 */
[----:B--2---:R-:W-:-:S06]  /*2c80*/  HADD2.F32 R24, -RZ, R2.H0_H0 ;  /* 0x20000002ff187230 */ /* 0x004fcc0000004100 */
[----:B------:R-:W0:Y:S01]  /*2c90*/  F2I.FTZ.TRUNC.NTZ R24, R24 ;  /* 0x0000001800187305 */ /* 0x000e22000021f100 */
[----:B------:R-:W-:Y:S05]  /*2ca0*/  BRA `(.L_x_36463) ;  /* 0x00000008009c7947 */ /* 0x000fea0003800000 */
.L_x_36468:
[----:B------:R-:W2:Y:S02]  /*2cb0*/  LDG.E.64 R24, desc[UR36][R2.64] ;  /* 0x0000002402187981 */ /* 0x000ea4000c1e1b00 */
[----:B--2---:R0:W1:Y:S01]  /*2cc0*/  F2I.F64.TRUNC R24, R24 ;  /* 0x0000001800187311 */ /* 0x004062000030d100 */
[----:B------:R-:W-:Y:S05]  /*2cd0*/  BRA `(.L_x_36463) ;  /* 0x0000000800907947 */ /* 0x000fea0003800000 */
.L_x_36458:
        /* <DEDUP_REMOVED lines=12> */
.L_x_36472:
[----:B------:R-:W2:Y:S02]  /*2da0*/  LDG.E.64 R2, desc[UR36][R2.64] ;  /* 0x0000002402027981 */ /* 0x000ea4000c1e1b00 */
[----:B--2---:R0:W1:Y:S01]  /*2db0*/  F2I.F64.TRUNC R24, R2 ;  /* 0x0000000200187311 */ /* 0x004062000030d100 */
[----:B------:R-:W-:Y:S05]  /*2dc0*/  BRA `(.L_x_36463) ;  /* 0x0000000800547947 */ /* 0x000fea0003800000 */
.L_x_36471:
        /* <DEDUP_REMOVED lines=27> */
.L_x_36474:
        /* <DEDUP_REMOVED lines=14> */
.L_x_36473:
[----:B------:R-:W2:Y:S02]  /*3060*/  LDG.E.U16 R24, desc[UR36][R2.64] ;  /* 0x0000002402187981 */ /* 0x000ea4000c1e1500 */
[----:B--2---:R-:W-:-:S06]  /*3070*/  IMAD.U32 R24, R24, 0x10000, RZ ;  /* 0x0001000018187824 */ /* 0x004fcc00078e00ff */
[----:B------:R-:W0:Y:S01]  /*3080*/  F2I.FTZ.TRUNC.NTZ R24, R24 ;  /* 0x0000001800187305 */ /* 0x000e22000021f100 */
[----:B------:R-:W-:Y:S05]  /*3090*/  BRA `(.L_x_36463) ;  /* 0x0000000400a07947 */ /* 0x000fea0003800000 */
.L_x_36470:
        /* <DEDUP_REMOVED lines=10> */
.L_x_36477:
        /* <DEDUP_REMOVED lines=21> */
.L_x_36481:
[----:B------:R-:W-:Y:S05]  /*3290*/  BSYNC B1 ;  /* 0x0000000000017941 */ /* 0x000fea0003800000 */
.L_x_36480:
[----:B------:R-:W-:Y:S01]  /*32a0*/  IMAD.SHL.U32 R2, R2, 0x100000, RZ ;  /* 0x0010000002027824 */ /* 0x000fe200078e00ff */
[----:B------:R-:W-:-:S04]  /*32b0*/  LEA R3, R0, 0x3b800000, 0x17 ;  /* 0x3b80000000037811 */ /* 0x000fc800078eb8ff */
[----:B------:R-:W-:-:S07]  /*32c0*/  LOP3.LUT R24, R3, R2, R24, 0xfe, !PT ;  /* 0x0000000203187212 */ /* 0x000fce00078efe18 */
.L_x_36479:
[----:B------:R-:W-:Y:S05]  /*32d0*/  BSYNC B0 ;  /* 0x0000000000007941 */ /* 0x000fea0003800000 */
.L_x_36478:
[----:B------:R-:W0:Y:S01]  /*32e0*/  F2I.FTZ.TRUNC.NTZ R24, R24 ;  /* 0x0000001800187305 */ /* 0x000e22000021f100 */
[----:B------:R-:W-:Y:S05]  /*32f0*/  BRA `(.L_x_36463) ;  /* 0x0000000400087947 */ /* 0x000fea0003800000 */
.L_x_36476:
        /* <DEDUP_REMOVED lines=21> */
.L_x_36485:
[----:B------:R-:W-:Y:S05]  /*3450*/  BSYNC B1 ;  /* 0x0000000000017941 */ /* 0x000fea0003800000 */
.L_x_36484:
[----:B------:R-:W-:Y:S01]  /*3460*/  IMAD.SHL.U32 R2, R2, 0x200000, RZ ;  /* 0x0020000002027824 */ /* 0x000fe200078e00ff */
[----:B------:R-:W-:-:S04]  /*3470*/  LEA R3, R0, 0x37800000, 0x17 ;  /* 0x3780000000037811 */ /* 0x000fc800078eb8ff */
[----:B------:R-:W-:-:S07]  /*3480*/  LOP3.LUT R24, R3, R2, R24, 0xfe, !PT ;  /* 0x0000000203187212 */ /* 0x000fce00078efe18 */
.L_x_36483:
[----:B------:R-:W-:Y:S05]  /*3490*/  BSYNC B0 ;  /* 0x0000000000007941 */ /* 0x000fea0003800000 */
.L_x_36482:
[----:B------:R-:W0:Y:S01]  /*34a0*/  F2I.FTZ.TRUNC.NTZ R24, R24 ;  /* 0x0000001800187305 */ /* 0x000e22000021f100 */
[----:B------:R-:W-:Y:S05]  /*34b0*/  BRA `(.L_x_36463) ;  /* 0x0000000000987947 */ /* 0x000fea0003800000 */
.L_x_36475:
        /* <DEDUP_REMOVED lines=14> */
.L_x_36489:
[----:B------:R-:W-:Y:S05]  /*35a0*/  BSYNC B0 ;  /* 0x0000000000007941 */ /* 0x000fea0003800000 */
.L_x_36488:
[----:B------:R-:W0:Y:S01]  /*35b0*/  F2I.FTZ.TRUNC.NTZ R24, R24 ;  /* 0x0000001800187305 */ /* 0x000e22000021f100 */
[----:B------:R-:W-:Y:S05]  /*35c0*/  BRA `(.L_x_36463) ;  /* 0x0000000000547947 */ /* 0x000fea0003800000 */
.L_x_36462:
        /* <DEDUP_REMOVED lines=17> */
.L_x_36490:
[----:B------:R-:W-:Y:S05]  /*36e0*/  BRA `(.L_x_36463) ;  /* 0x00000000000c7947 */ /* 0x000fea0003800000 */
.L_x_36487:
[----:B------:R0:W5:Y:S01]  /*36f0*/  LDG.E R24, desc[UR36][R2.64] ;  /* 0x0000002402187981 */ /* 0x000162000c1e1900 */
[----:B------:R-:W-:Y:S05]  /*3700*/  BRA `(.L_x_36463) ;  /* 0x0000000000047947 */ /* 0x000fea0003800000 */
.L_x_36486:
[----:B------:R0:W5:Y:S02]  /*3710*/  LDG.E R24, desc[UR36][R2.64] ;  /* 0x0000002402187981 */ /* 0x000164000c1e1900 */
.L_x_36463:
        /* <DEDUP_REMOVED lines=17> */
.L_x_36494:
[----:B------:R1:W5:Y:S01]  /*3830*/  LDG.E.U8 R25, desc[UR36][R2.64] ;  /* 0x0000002402197981 */ /* 0x000362000c1e1100 */
[----:B------:R-:W-:Y:S05]  /*3840*/  BRA `(.L_x_36496) ;  /* 0x0000000c00347947 */ /* 0x000fea0003800000 */
.L_x_36493:
        /* <DEDUP_REMOVED lines=8> */
.L_x_36498:
[----:B------:R3:W5:Y:S01]  /*38d0*/  LDG.E R25, desc[UR36][R2.64] ;  /* 0x0000002402197981 */ /* 0x000762000c1e1900 */
[----:B------:R-:W-:Y:S05]  /*38e0*/  BRA `(.L_x_36496) ;  /* 0x0000000c000c7947 */ /* 0x000fea0003800000 */
.L_x_36497:
[----:B------:R2:W5:Y:S01]  /*38f0*/  LDG.E.S16 R25, desc[UR36][R2.64] ;  /* 0x0000002402197981 */ /* 0x000562000c1e1700 */
[----:B------:R-:W-:Y:S05]  /*3900*/  BRA `(.L_x_36496) ;  /* 0x0000000c00047947 */ /* 0x000fea0003800000 */
.L_x_36492:
        /* <DEDUP_REMOVED lines=9> */
.L_x_36500:
[----:B------:R-:W2:Y:S02]  /*39a0*/  LDG.E.U16 R2, desc[UR36][R2.64] ;  /* 0x0000002402027981 */ /* 0x000ea4000c1e1500 */
[----:B--2---:R-:W-:-:S06]  /*39b0*/  HADD2.F32 R25, -RZ, R2.H0_H0 ;  /* 0x20000002ff197230 */ /* 0x004fcc0000004100 */
[----:B------:R-:W0:Y:S01]  /*39c0*/  F2I.FTZ.TRUNC.NTZ R25, R25 ;  /* 0x0000001900197305 */ /* 0x000e22000021f100 */
[----:B------:R-:W-:Y:S05]  /*39d0*/  BRA `(.L_x_36496) ;  /* 0x0000000800d07947 */ /* 0x000fea0003800000 */
.L_x_36499:
        /* <DEDUP_REMOVED lines=9> */
.L_x_36502:
[----:B------:R-:W2:Y:S02]  /*3a70*/  LDG.E.U16 R2, desc[UR36][R2.64] ;  /* 0x0000002402027981 */ /* 0x000ea4000c1e1500 */
[----:B--2---:R-:W-:-:S06]  /*3a80*/  HADD2.F32 R25, -RZ, R2.H0_H0 ;  /* 0x20000002ff197230 */ /* 0x004fcc0000004100 */
[----:B------:R-:W0:Y:S01]  /*3a90*/  F2I.FTZ.TRUNC.NTZ R25, R25 ;  /* 0x0000001900197305 */ /* 0x000e22000021f100 */
[----:B------:R-:W-:Y:S05]  /*3aa0*/  BRA `(.L_x_36496) ;  /* 0x00000008009c7947 */ /* 0x000fea0003800000 */
.L_x_36501:
[----:B------:R-:W2:Y:S02]  /*3ab0*/  LDG.E.64 R2, desc[UR36][R2.64] ;  /* 0x0000002402027981 */ /* 0x000ea4000c1e1b00 */
[----:B--2---:R0:W1:Y:S01]  /*3ac0*/  F2I.F64.TRUNC R25, R2 ;  /* 0x0000000200197311 */ /* 0x004062000030d100 */
[----:B------:R-:W-:Y:S05]  /*3ad0*/  BRA `(.L_x_36496) ;  /* 0x0000000800907947 */ /* 0x000fea0003800000 */
.L_x_36491:
        /* <DEDUP_REMOVED lines=12> */
.L_x_36505:
[----:B------:R-:W2:Y:S02]  /*3ba0*/  LDG.E.64 R2, desc[UR36][R2.64] ;  /* 0x0000002402027981 */ /* 0x000ea4000c1e1b00 */
[----:B--2---:R0:W1:Y:S01]  /*3bb0*/  F2I.F64.TRUNC R25, R2 ;  /* 0x0000000200197311 */ /* 0x004062000030d100 */
[----:B------:R-:W-:Y:S05]  /*3bc0*/  BRA `(.L_x_36496) ;  /* 0x0000000800547947 */ /* 0x000fea0003800000 */
.L_x_36504:
        /* <DEDUP_REMOVED lines=27> */
.L_x_36507:
        /* <DEDUP_REMOVED lines=14> */
.L_x_36506:
[----:B------:R-:W2:Y:S02]  /*3e60*/  LDG.E.U16 R25, desc[UR36][R2.64] ;  /* 0x0000002402197981 */ /* 0x000ea4000c1e1500 */
[----:B--2---:R-:W-:-:S06]  /*3e70*/  IMAD.U32 R25, R25, 0x10000, RZ ;  /* 0x0001000019197824 */ /* 0x004fcc00078e00ff */
[----:B------:R-:W0:Y:S01]  /*3e80*/  F2I.FTZ.TRUNC.NTZ R25, R25 ;  /* 0x0000001900197305 */ /* 0x000e22000021f100 */
[----:B------:R-:W-:Y:S05]  /*3e90*/  BRA `(.L_x_36496) ;  /* 0x0000000400a07947 */ /* 0x000fea0003800000 */
.L_x_36503:
        /* <DEDUP_REMOVED lines=10> */
.L_x_36510:
        /* <DEDUP_REMOVED lines=21> */
.L_x_36514:
[----:B------:R-:W-:Y:S05]  /*4090*/  BSYNC B1 ;  /* 0x0000000000017941 */ /* 0x000fea0003800000 */
.L_x_36513:
[----:B------:R-:W-:Y:S01]  /*40a0*/  IMAD.SHL.U32 R2, R2, 0x100000, RZ ;  /* 0x0010000002027824 */ /* 0x000fe200078e00ff */
[----:B------:R-:W-:-:S04]  /*40b0*/  LEA R0, R0, 0x3b800000, 0x17 ;  /* 0x3b80000000007811 */ /* 0x000fc800078eb8ff */
[----:B------:R-:W-:-:S07]  /*40c0*/  LOP3.LUT R25, R0, R2, R25, 0xfe, !PT ;  /* 0x0000000200197212 */ /* 0x000fce00078efe19 */
.L_x_36512:
[----:B------:R-:W-:Y:S05]  /*40d0*/  BSYNC B0 ;  /* 0x0000000000007941 */ /* 0x000fea0003800000 */
.L_x_36511:
[----:B------:R-:W0:Y:S01]  /*40e0*/  F2I.FTZ.TRUNC.NTZ R25, R25 ;  /* 0x0000001900197305 */ /* 0x000e22000021f100 */
[----:B------:R-:W-:Y:S05]  /*40f0*/  BRA `(.L_x_36496) ;  /* 0x0000000400087947 */ /* 0x000fea0003800000 */
.L_x_36509:
        /* <DEDUP_REMOVED lines=21> */
.L_x_36518:
[----:B------:R-:W-:Y:S05]  /*4250*/  BSYNC B1 ;  /* 0x0000000000017941 */ /* 0x000fea0003800000 */
.L_x_36517:
[----:B------:R-:W-:Y:S01]  /*4260*/  IMAD.SHL.U32 R2, R2, 0x200000, RZ ;  /* 0x0020000002027824 */ /* 0x000fe200078e00ff */
[----:B------:R-:W-:-:S04]  /*4270*/  LEA R0, R0, 0x37800000, 0x17 ;  /* 0x3780000000007811 */ /* 0x000fc800078eb8ff */
[----:B------:R-:W-:-:S07]  /*4280*/  LOP3.LUT R25, R0, R2, R25, 0xfe, !PT ;  /* 0x0000000200197212 */ /* 0x000fce00078efe19 */
.L_x_36516:
[----:B------:R-:W-:Y:S05]  /*4290*/  BSYNC B0 ;  /* 0x0000000000007941 */ /* 0x000fea0003800000 */
.L_x_36515:
[----:B------:R-:W0:Y:S01]  /*42a0*/  F2I.FTZ.TRUNC.NTZ R25, R25 ;  /* 0x0000001900197305 */ /* 0x000e22000021f100 */
[----:B------:R-:W-:Y:S05]  /*42b0*/  BRA `(.L_x_36496) ;  /* 0x0000000000987947 */ /* 0x000fea0003800000 */
.L_x_36508:
        /* <DEDUP_REMOVED lines=14> */
.L_x_36522:
[----:B------:R-:W-:Y:S05]  /*43a0*/  BSYNC B0 ;  /* 0x0000000000007941 */ /* 0x000fea0003800000 */
.L_x_36521:
[----:B------:R-:W0:Y:S01]  /*43b0*/  F2I.FTZ.TRUNC.NTZ R25, R25 ;  /* 0x0000001900197305 */ /* 0x000e22000021f100 */
[----:B------:R-:W-:Y:S05]  /*43c0*/  BRA `(.L_x_36496) ;  /* 0x0000000000547947 */ /* 0x000fea0003800000 */
.L_x_36495:
        /* <DEDUP_REMOVED lines=17> */
.L_x_36523:
[----:B------:R-:W-:Y:S05]  /*44e0*/  BRA `(.L_x_36496) ;  /* 0x00000000000c7947 */ /* 0x000fea0003800000 */
.L_x_36520:
[----:B------:R0:W5:Y:S01]  /*44f0*/  LDG.E R25, desc[UR36][R2.64] ;  /* 0x0000002402197981 */ /* 0x000162000c1e1900 */
[----:B------:R-:W-:Y:S05]  /*4500*/  BRA `(.L_x_36496) ;  /* 0x0000000000047947 */ /* 0x000fea0003800000 */
.L_x_36519:
[----:B------:R0:W5:Y:S02]  /*4510*/  LDG.E R25, desc[UR36][R2.64] ;  /* 0x0000002402197981 */ /* 0x000164000c1e1900 */
.L_x_36496:
        /* <DEDUP_REMOVED lines=16> */
.L_x_36527:
[----:B------:R0:W-:Y:S01]  /*4620*/  STG.E.U8 desc[UR36][R16.64], R2 ;  /* 0x0000000210007986 */ /* 0x0001e2000c101124 */
[----:B------:R-:W-:Y:S05]  /*4630*/  BRA `(.L_x_36529) ;  /* 0x0000000c00507947 */ /* 0x000fea0003800000 */
.L_x_36526:
        /* <DEDUP_REMOVED lines=9> */
.L_x_36531:
[----:B------:R0:W-:Y:S01]  /*46d0*/  STG.E desc[UR36][R16.64], R2 ;  /* 0x0000000210007986 */ /* 0x0001e2000c101924 */
[----:B------:R-:W-:Y:S05]  /*46e0*/  BRA `(.L_x_36529) ;  /* 0x0000000c00247947 */ /* 0x000fea0003800000 */
.L_x_36530:
[----:B------:R0:W-:Y:S01]  /*46f0*/  STG.E.U16 desc[UR36][R16.64], R2 ;  /* 0x0000000210007986 */ /* 0x0001e2000c101524 */
[----:B------:R-:W-:Y:S05]  /*4700*/  BRA `(.L_x_36529) ;  /* 0x0000000c001c7947 */ /* 0x000fea0003800000 */
.L_x_36525:
        /* <DEDUP_REMOVED lines=9> */
.L_x_36533:
[----:B------:R-:W-:-:S04]  /*47a0*/  I2FP.F32.S32 R0, R2 ;  /* 0x0000000200007245 */ /* 0x000fc80000201400 */
[----:B------:R-:W-:-:S05]  /*47b0*/  F2FP.F16.F32.PACK_AB R0, RZ, R0 ;  /* 0x00000000ff00723e */ /* 0x000fca00000000ff */
[----:B------:R0:W-:Y:S01]  /*47c0*/  STG.E.U16 desc[UR36][R16.64], R0 ;  /* 0x0000000010007986 */ /* 0x0001e2000c101524 */
[----:B------:R-:W-:Y:S05]  /*47d0*/  BRA `(.L_x_36529) ;  /* 0x0000000800e87947 */ /* 0x000fea0003800000 */
.L_x_36532:
        /* <DEDUP_REMOVED lines=10> */
.L_x_36535:
[----:B------:R-:W-:-:S04]  /*4880*/  I2FP.F32.S32 R2, R2 ;  /* 0x0000000200027245 */ /* 0x000fc80000201400 */
[----:B------:R-:W-:-:S04]  /*4890*/  F2FP.F16.F32.PACK_AB R3, RZ, R2 ;  /* 0x00000002ff03723e */ /* 0x000fc800000000ff */
[----:B------:R-:W-:-:S05]  /*48a0*/  PRMT R3, R3, 0x5410, RZ ;  /* 0x0000541003037816 */ /* 0x000fca00000000ff */
[----:B------:R0:W-:Y:S01]  /*48b0*/  STG.E desc[UR36][R16.64], R3 ;  /* 0x0000000310007986 */ /* 0x0001e2000c101924 */
[----:B------:R-:W-:Y:S05]  /*48c0*/  BRA `(.L_x_36529) ;  /* 0x0000000800ac7947 */ /* 0x000fea0003800000 */
.L_x_36534:
[----:B------:R-:W0:Y:S02]  /*48d0*/  I2F.F64 R2, R2 ;  /* 0x0000000200027312 */ /* 0x000e240000201c00 */
[----:B0-----:R0:W-:Y:S01]  /*48e0*/  STG.E.64 desc[UR36][R16.64], R2 ;  /* 0x0000000210007986 */ /* 0x0011e2000c101b24 */
[----:B------:R-:W-:Y:S05]  /*48f0*/  BRA `(.L_x_36529) ;  /* 0x0000000800a07947 */ /* 0x000fea0003800000 */
.L_x_36524:
        /* <DEDUP_REMOVED lines=12> */
.L_x_36538:
[----:B------:R-:W0:Y:S01]  /*49c0*/  I2F.F64 R4, R2 ;  /* 0x0000000200047312 */ /* 0x000e220000201c00 */
[----:B------:R-:W-:-:S05]  /*49d0*/  CS2R R6, SRZ ;  /* 0x0000000000067805 */ /* 0x000fca000001ff00 */
[----:B0-----:R0:W-:Y:S01]  /*49e0*/  STG.E.128 desc[UR36][R16.64], R4 ;  /* 0x0000000410007986 */ /* 0x0011e2000c101d24 */
[----:B------:R-:W-:Y:S05]  /*49f0*/  BRA `(.L_x_36529) ;  /* 0x0000000800607947 */ /* 0x000fea0003800000 */
.L_x_36537:
        /* <DEDUP_REMOVED lines=21> */
.L_x_36542:
[----:B------:R-:W-:Y:S05]  /*4b50*/  BSYNC B0 ;  /* 0x0000000000007941 */ /* 0x000fea0003800000 */
.L_x_36541:
[----:B------:R-:W-:-:S05]  /*4b60*/  LOP3.LUT R3, R0, R3, RZ, 0xfc, !PT ;  /* 0x0000000300037212 */ /* 0x000fca00078efcff */
[----:B------:R0:W-:Y:S01]  /*4b70*/  STG.E.U8 desc[UR36][R16.64], R3 ;  /* 0x0000000310007986 */ /* 0x0001e2000c101124 */
[----:B------:R-:W-:Y:S05]  /*4b80*/  BRA `(.L_x_36529) ;  /* 0x0000000400fc7947 */ /* 0x000fea0003800000 */
.L_x_36540:
        /* <DEDUP_REMOVED lines=13> */
.L_x_36544:
[----:B------:R-:W-:Y:S01]  /*4c60*/  IMAD.MOV.U32 R0, RZ, RZ, 0x7f ;  /* 0x0000007fff007424 */ /* 0x000fe200078e00ff */
[----:B------:R-:W-:-:S04]  /*4c70*/  ISETP.GT.U32.AND P0, PT, R2, 0x7f800000, PT ;  /* 0x7f8000000200780c */ /* 0x000fc80003f04070 */
[----:B------:R-:W-:-:S09]  /*4c80*/  SEL R0, R0, 0x7c, P0 ;  /* 0x0000007c00007807 */ /* 0x000fd20000000000 */
.L_x_36545:
[----:B------:R-:W-:Y:S05]  /*4c90*/  BSYNC B0 ;  /* 0x0000000000007941 */ /* 0x000fea0003800000 */
.L_x_36543:
[----:B------:R-:W-:-:S04]  /*4ca0*/  LOP3.LUT R2, R3, 0x80000000, RZ, 0xc0, !PT ;  /* 0x8000000003027812 */ /* 0x000fc800078ec0ff */
[----:B------:R-:W-:-:S04]  /*4cb0*/  SHF.R.U32.HI R3, RZ, 0x18, R2 ;  /* 0x00000018ff037819 */ /* 0x000fc80000011602 */
[----:B------:R-:W-:-:S05]  /*4cc0*/  LOP3.LUT R3, R0, R3, RZ, 0xfc, !PT ;  /* 0x0000000300037212 */ /* 0x000fca00078efcff */
[----:B------:R0:W-:Y:S01]  /*4cd0*/  STG.E.U8 desc[UR36][R16.64], R3 ;  /* 0x0000000310007986 */ /* 0x0001e2000c101124 */
[----:B------:R-:W-:Y:S05]  /*4ce0*/  BRA `(.L_x_36529) ;  /* 0x0000000400a47947 */ /* 0x000fea0003800000 */
.L_x_36539:
[----:B------:R-:W-:-:S04]  /*4cf0*/  I2FP.F32.S32 R0, R2 ;  /* 0x0000000200007245 */ /* 0x000fc80000201400 */
[----:B------:R-:W-:-:S05]  /*4d00*/  F2FP.BF16.F32.PACK_AB R0, RZ, R0 ;  /* 0x00000000ff00723e */ /* 0x000fca00000010ff */
[----:B------:R0:W-:Y:S01]  /*4d10*/  STG.E.U16 desc[UR36][R16.64], R0 ;  /* 0x0000000010007986 */ /* 0x0001e2000c101524 */
[----:B------:R-:W-:Y:S05]  /*4d20*/  BRA `(.L_x_36529) ;  /* 0x0000000400947947 */ /* 0x000fea0003800000 */
.L_x_36536:
        /* <DEDUP_REMOVED lines=10> */
.L_x_36548:
        /* <DEDUP_REMOVED lines=17> */
.L_x_36551:
[----:B------:R-:W-:-:S04]  /*4ee0*/  LOP3.LUT R2, R3, 0x80000000, RZ, 0xc0, !PT ;  /* 0x8000000003027812 */ /* 0x000fc800078ec0ff */
[----:B------:R-:W-:-:S04]  /*4ef0*/  SHF.R.U32.HI R3, RZ, 0x18, R2 ;  /* 0x00000018ff037819 */ /* 0x000fc80000011602 */
[----:B------:R-:W-:-:S04]  /*4f00*/  LOP3.LUT R0, R0, R3, RZ, 0xfc, !PT ;  /* 0x0000000300007212 */ /* 0x000fc800078efcff */
[----:B------:R-:W-:-:S07]  /*4f10*/  PRMT R8, R0, 0x7610, R8 ;  /* 0x0000761000087816 */ /* 0x000fce0000000008 */
.L_x_36550:
[----:B------:R-:W-:Y:S05]  /*4f20*/  BSYNC B0 ;  /* 0x0000000000007941 */ /* 0x000fea0003800000 */
.L_x_36549:
[----:B------:R3:W-:Y:S01]  /*4f30*/  STG.E.U8 desc[UR36][R16.64], R8 ;  /* 0x0000000810007986 */ /* 0x0007e2000c101124 */
[----:B------:R-:W-:Y:S05]  /*4f40*/  BRA `(.L_x_36529) ;  /* 0x00000004000c7947 */ /* 0x000fea0003800000 */
.L_x_36547:
        /* <DEDUP_REMOVED lines=17> */
.L_x_36554:
[----:B------:R-:W-:-:S04]  /*5060*/  LOP3.LUT R2, R3, 0x80000000, RZ, 0xc0, !PT ;  /* 0x8000000003027812 */ /* 0x000fc800078ec0ff */
[----:B------:R-:W-:-:S04]  /*5070*/  SHF.R.U32.HI R3, RZ, 0x18, R2 ;  /* 0x00000018ff037819 */ /* 0x000fc80000011602 */
[----:B------:R-:W-:-:S04]  /*5080*/  LOP3.LUT R0, R0, R3, RZ, 0xfc, !PT ;  /* 0x0000000300007212 */ /* 0x000fc800078efcff */
[----:B------:R-:W-:-:S07]  /*5090*/  PRMT R8, R0, 0x7610, R8 ;  /* 0x0000761000087816 */ /* 0x000fce0000000008 */
.L_x_36553:
[----:B------:R-:W-:Y:S05]  /*50a0*/  BSYNC B0 ;  /* 0x0000000000007941 */ /* 0x000fea0003800000 */
.L_x_36552:
[----:B------:R0:W-:Y:S01]  /*50b0*/  STG.E.U8 desc[UR36][R16.64], R8 ;  /* 0x0000000810007986 */ /* 0x0001e2000c101124 */
[----:B------:R-:W-:Y:S05]  /*50c0*/  BRA `(.L_x_36529) ;  /* 0x0000000000ac7947 */ /* 0x000fea0003800000 */
.L_x_36546:
        /* <DEDUP_REMOVED lines=22> */
.L_x_36528:
        /* <DEDUP_REMOVED lines=16> */
.L_x_36557:
[----:B------:R-:W-:Y:S05]  /*5330*/  BRA `(.L_x_36529) ;  /* 0x0000000000107947 */ /* 0x000fea0003800000 */
.L_x_36556:
[----:B------:R-:W-:-:S05]  /*5340*/  SHF.R.S32.HI R3, RZ, 0x1f, R2 ;  /* 0x0000001fff037819 */ /* 0x000fca0000011402 */
[----:B------:R1:W-:Y:S01]  /*5350*/  STG.E.64 desc[UR36][R16.64], R2 ;  /* 0x0000000210007986 */ /* 0x0003e2000c101b24 */
[----:B------:R-:W-:Y:S05]  /*5360*/  BRA `(.L_x_36529) ;  /* 0x0000000000047947 */ /* 0x000fea0003800000 */
.L_x_36555:
[----:B------:R0:W-:Y:S02]  /*5370*/  STG.E desc[UR36][R16.64], R2 ;  /* 0x0000000210007986 */ /* 0x0001e4000c101924 */
.L_x_36529:
[----:B------:R-:W-:-:S04]  /*5380*/  IMAD R18, R23, 0x200, R18 ;  /* 0x0000020017127824 */ /* 0x000fc800078e0212 */
[----:B------:R-:W-:-:S07]  /*5390*/  VIADD R19, R18, 0x80 ;  /* 0x0000008012137836 */ /* 0x000fce0000000000 */
.L_x_36423:
[----:B------:R-:W-:Y:S05]  /*53a0*/  BSYNC B6 ;  /* 0x0000000000067941 */ /* 0x000fea0003800000 */
.L_x_36422:
        /* <DEDUP_REMOVED lines=384> */
.L_x_36560:
        /* <DEDUP_REMOVED lines=22> */
.L_x_36564:
[----:B------:R-:W2:Y:S02]  /*6d10*/  LDG.E.U8 R2, desc[UR36][R2.64] ;  /* 0x0000002402027981 */ /* 0x000ea4000c1e1100 */
[----:B--2---:R-:W-:-:S04]  /*6d20*/  ISETP.NE.AND P0, PT, R2, RZ, PT ;  /* 0x000000ff0200720c */ /* 0x004fc80003f05270 */
[----:B------:R-:W-:Y:S01]  /*6d30*/  P2R R22, PR, RZ, 0x1 ;  /* 0x00000001ff167803 */ /* 0x000fe20000000000 */
[----:B------:R-:W-:Y:S08]  /*6d40*/  BRA `(.L_x_36566) ;  /* 0x0000000c00c47947 */ /* 0x000ff00003800000 */
.L_x_36563:
        /* <DEDUP_REMOVED lines=11> */
.L_x_36568:
[----:B------:R-:W2:Y:S02]  /*6e00*/  LDG.E R2, desc[UR36][R2.64] ;  /* 0x0000002402027981 */ /* 0x000ea4000c1e1900 */
[----:B--2---:R-:W-:-:S04]  /*6e10*/  ISETP.NE.AND P0, PT, R2, RZ, PT ;  /* 0x000000ff0200720c */ /* 0x004fc80003f05270 */
[----:B------:R-:W-:Y:S01]  /*6e20*/  P2R R22, PR, RZ, 0x1 ;  /* 0x00000001ff167803 */ /* 0x000fe20000000000 */
[----:B------:R-:W-:Y:S08]  /*6e30*/  BRA `(.L_x_36566) ;  /* 0x0000000c00887947 */ /* 0x000ff00003800000 */
.L_x_36567:
[----:B------:R-:W2:Y:S02]  /*6e40*/  LDG.E.U16 R2, desc[UR36][R2.64] ;  /* 0x0000002402027981 */ /* 0x000ea4000c1e1500 */
[----:B--2---:R-:W-:-:S04]  /*6e50*/  ISETP.NE.AND P0, PT, R2, RZ, PT ;  /* 0x000000ff0200720c */ /* 0x004fc80003f05270 */
[----:B------:R-:W-:Y:S01]  /*6e60*/  P2R R22, PR, RZ, 0x1 ;  /* 0x00000001ff167803 */ /* 0x000fe20000000000 */
[----:B------:R-:W-:Y:S08]  /*6e70*/  BRA `(.L_x_36566) ;  /* 0x0000000c00787947 */ /* 0x000ff00003800000 */
.L_x_36562:
        /* <DEDUP_REMOVED lines=10> */
.L_x_36570:
[----:B------:R-:W2:Y:S02]  /*6f20*/  LDG.E.U16 R0, desc[UR36][R2.64] ;  /* 0x0000002402007981 */ /* 0x000ea4000c1e1500 */
[----:B--2---:R-:W-:-:S05]  /*6f30*/  HADD2.F32 R0, -RZ, R0.H0_H0 ;  /* 0x20000000ff007230 */ /* 0x004fca0000004100 */
[----:B------:R-:W-:-:S04]  /*6f40*/  FSETP.NEU.FTZ.AND P0, PT, R0, RZ, PT ;  /* 0x000000ff0000720b */ /* 0x000fc80003f1d000 */
[----:B------:R-:W-:Y:S01]  /*6f50*/  P2R R22, PR, RZ, 0x1 ;  /* 0x00000001ff167803 */ /* 0x000fe20000000000 */
[----:B------:R-:W-:Y:S08]  /*6f60*/  BRA `(.L_x_36566) ;  /* 0x0000000c003c7947 */ /* 0x000ff00003800000 */
.L_x_36569:
        /* <DEDUP_REMOVED lines=12> */
.L_x_36572:
        /* <DEDUP_REMOVED lines=11> */
.L_x_36571:
[----:B------:R-:W2:Y:S02]  /*70e0*/  LDG.E.64 R2, desc[UR36][R2.64] ;  /* 0x0000002402027981 */ /* 0x000ea4000c1e1b00 */
[----:B--2---:R-:W-:-:S06]  /*70f0*/  DSETP.NEU.AND P0, PT, R2, RZ, PT ;  /* 0x000000ff0200722a */ /* 0x004fcc0003f0d000 */
[----:B------:R-:W-:Y:S01]  /*7100*/  P2R R22, PR, RZ, 0x1 ;  /* 0x00000001ff167803 */ /* 0x000fe20000000000 */
[----:B------:R-:W-:Y:S07]  /*7110*/  BRA `(.L_x_36566) ;  /* 0x0000000800d07947 */ /* 0x000fee0003800000 */
.L_x_36561:
        /* <DEDUP_REMOVED lines=12> */
.L_x_36575:
[----:B------:R-:W2:Y:S02]  /*71e0*/  LDG.E.128 R4, desc[UR36][R2.64] ;  /* 0x0000002402047981 */ /* 0x000ea4000c1e1d00 */
[----:B--2---:R-:W-:-:S06]  /*71f0*/  DSETP.NEU.AND P0, PT, R6, RZ, PT ;  /* 0x000000ff0600722a */ /* 0x004fcc0003f0d000 */
[----:B------:R-:W-:-:S06]  /*7200*/  DSETP.NEU.OR P0, PT, R4, RZ, P0 ;  /* 0x000000ff0400722a */ /* 0x000fcc000070d400 */
[----:B------:R-:W-:Y:S01]  /*7210*/  P2R R22, PR, RZ, 0x1 ;  /* 0x00000001ff167803 */ /* 0x000fe20000000000 */
[----:B------:R-:W-:Y:S07]  /*7220*/  BRA `(.L_x_36566) ;  /* 0x00000008008c7947 */ /* 0x000fee0003800000 */
.L_x_36574:
        /* <DEDUP_REMOVED lines=28> */
.L_x_36577:
        /* <DEDUP_REMOVED lines=15> */
.L_x_36576:
[----:B------:R-:W2:Y:S02]  /*74e0*/  LDG.E.U16 R0, desc[UR36][R2.64] ;  /* 0x0000002402007981 */ /* 0x000ea4000c1e1500 */
[----:B--2---:R-:W-:-:S05]  /*74f0*/  IMAD.U32 R0, R0, 0x10000, RZ ;  /* 0x0001000000007824 */ /* 0x004fca00078e00ff */
[----:B------:R-:W-:-:S04]  /*7500*/  FSETP.NEU.FTZ.AND P0, PT, R0, RZ, PT ;  /* 0x000000ff0000720b */ /* 0x000fc80003f1d000 */
[----:B------:R-:W-:Y:S01]  /*7510*/  P2R R22, PR, RZ, 0x1 ;  /* 0x00000001ff167803 */ /* 0x000fe20000000000 */
[----:B------:R-:W-:Y:S08]  /*7520*/  BRA `(.L_x_36566) ;  /* 0x0000000400cc7947 */ /* 0x000ff00003800000 */
.L_x_36573:
        /* <DEDUP_REMOVED lines=12> */
.L_x_36580:
        /* <DEDUP_REMOVED lines=21> */
.L_x_36584:
[----:B------:R-:W-:Y:S05]  /*7740*/  BSYNC B1 ;  /* 0x0000000000017941 */ /* 0x000fea0003800000 */
.L_x_36583:
[----:B------:R-:W-:Y:S01]  /*7750*/  LEA R3, R0, 0x3b800000, 0x17 ;  /* 0x3b80000000037811 */ /* 0x000fe200078eb8ff */
[----:B------:R-:W-:-:S05]  /*7760*/  IMAD.SHL.U32 R0, R2, 0x100000, RZ ;  /* 0x0010000002007824 */ /* 0x000fca00078e00ff */
[----:B------:R-:W-:-:S07]  /*7770*/  LOP3.LUT R0, R3, R0, R4, 0xfe, !PT ;  /* 0x0000000003007212 */ /* 0x000fce00078efe04 */
.L_x_36582:
[----:B------:R-:W-:Y:S05]  /*7780*/  BSYNC B0 ;  /* 0x0000000000007941 */ /* 0x000fea0003800000 */
.L_x_36581:
[----:B------:R-:W-:-:S04]  /*7790*/  FSETP.NEU.FTZ.AND P0, PT, R0, RZ, PT ;  /* 0x000000ff0000720b */ /* 0x000fc80003f1d000 */
[----:B------:R-:W-:Y:S01]  /*77a0*/  P2R R22, PR, RZ, 0x1 ;  /* 0x00000001ff167803 */ /* 0x000fe20000000000 */
[----:B------:R-:W-:Y:S08]  /*77b0*/  BRA `(.L_x_36566) ;  /* 0x0000000400287947 */ /* 0x000ff00003800000 */
.L_x_36579:
        /* <DEDUP_REMOVED lines=21> */
.L_x_36588:
[----:B------:R-:W-:Y:S05]  /*7910*/  BSYNC B1 ;  /* 0x0000000000017941 */ /* 0x000fea0003800000 */
.L_x_36587:
[----:B------:R-:W-:Y:S01]  /*7920*/  LEA R3, R0, 0x37800000, 0x17 ;  /* 0x3780000000037811 */ /* 0x000fe200078eb8ff */
[----:B------:R-:W-:-:S05]  /*7930*/  IMAD.SHL.U32 R0, R2, 0x200000, RZ ;  /* 0x0020000002007824 */ /* 0x000fca00078e00ff */
[----:B------:R-:W-:-:S07]  /*7940*/  LOP3.LUT R0, R3, R0, R4, 0xfe, !PT ;  /* 0x0000000003007212 */ /* 0x000fce00078efe04 */
.L_x_36586:
[----:B------:R-:W-:Y:S05]  /*7950*/  BSYNC B0 ;  /* 0x0000000000007941 */ /* 0x000fea0003800000 */
.L_x_36585:
[----:B------:R-:W-:-:S04]  /*7960*/  FSETP.NEU.FTZ.AND P0, PT, R0, RZ, PT ;  /* 0x000000ff0000720b */ /* 0x000fc80003f1d000 */
[----:B------:R-:W-:Y:S01]  /*7970*/  P2R R22, PR, RZ, 0x1 ;  /* 0x00000001ff167803 */ /* 0x000fe20000000000 */
[----:B------:R-:W-:Y:S08]  /*7980*/  BRA `(.L_x_36566) ;  /* 0x0000000000b47947 */ /* 0x000ff00003800000 */
.L_x_36578:
        /* <DEDUP_REMOVED lines=14> */
.L_x_36592:
[----:B------:R-:W-:Y:S05]  /*7a70*/  BSYNC B0 ;  /* 0x0000000000007941 */ /* 0x000fea0003800000 */
.L_x_36591:
[----:B------:R-:W-:-:S04]  /*7a80*/  FSETP.NEU.FTZ.AND P0, PT, R0, RZ, PT ;  /* 0x000000ff0000720b */ /* 0x000fc80003f1d000 */
[----:B------:R-:W-:Y:S01]  /*7a90*/  P2R R22, PR, RZ, 0x1 ;  /* 0x00000001ff167803 */ /* 0x000fe20000000000 */
[----:B------:R-:W-:Y:S08]  /*7aa0*/  BRA `(.L_x_36566) ;  /* 0x00000000006c7947 */ /* 0x000ff00003800000 */
.L_x_36565:
        /* <DEDUP_REMOVED lines=16> */
.L_x_36593:
[----:B------:R-:W-:-:S04]  /*7bb0*/  PLOP3.LUT P0, PT, PT, PT, PT, 0x8, 0x0 ;  /* 0x000000000000781c */ /* 0x000fc80003f0e170 */
[----:B------:R-:W-:Y:S01]  /*7bc0*/  P2R R22, PR, RZ, 0x1 ;  /* 0x00000001ff167803 */ /* 0x000fe20000000000 */
[----:B------:R-:W-:Y:S08]  /*7bd0*/  BRA `(.L_x_36566) ;  /* 0x0000000000207947 */ /* 0x000ff00003800000 */
.L_x_36590:
[----:B------:R-:W2:Y:S02]  /*7be0*/  LDG.E.64 R2, desc[UR36][R2.64] ;  /* 0x0000002402027981 */ /* 0x000ea4000c1e1b00 */
[----:B--2---:R-:W-:-:S04]  /*7bf0*/  ISETP.NE.U32.AND P0, PT, R2, RZ, PT ;  /* 0x000000ff0200720c */ /* 0x004fc80003f05070 */
[----:B------:R-:W-:-:S04]  /*7c00*/  ISETP.NE.AND.EX P0, PT, R3, RZ, PT, P0 ;  /* 0x000000ff0300720c */ /* 0x000fc80003f05300 */
[----:B------:R-:W-:Y:S01]  /*7c10*/  P2R R22, PR, RZ, 0x1 ;  /* 0x00000001ff167803 */ /* 0x000fe20000000000 */
[----:B------:R-:W-:Y:S08]  /*7c20*/  BRA `(.L_x_36566) ;  /* 0x00000000000c7947 */ /* 0x000ff00003800000 */
.L_x_36589:
[----:B------:R-:W2:Y:S02]  /*7c30*/  LDG.E R2, desc[UR36][R2.64] ;  /* 0x0000002402027981 */ /* 0x000ea4000c1e1900 */
[----:B--2---:R-:W-:-:S04]  /*7c40*/  ISETP.NE.AND P0, PT, R2, RZ, PT ;  /* 0x000000ff0200720c */ /* 0x004fc80003f05270 */
[----:B------:R-:W-:-:S09]  /*7c50*/  P2R R22, PR, RZ, 0x1 ;  /* 0x00000001ff167803 */ /* 0x000fd20000000000 */
.L_x_36566:
        /* <DEDUP_REMOVED lines=17> */
.L_x_36597:
[----:B------:R0:W5:Y:S01]  /*7d70*/  LDG.E.U8 R23, desc[UR36][R2.64] ;  /* 0x0000002402177981 */ /* 0x000162000c1e1100 */
[----:B------:R-:W-:Y:S05]  /*7d80*/  BRA `(.L_x_36599) ;  /* 0x0000000c00347947 */ /* 0x000fea0003800000 */
.L_x_36596:
        /* <DEDUP_REMOVED lines=8> */
.L_x_36601:
[----:B------:R3:W5:Y:S01]  /*7e10*/  LDG.E R23, desc[UR36][R2.64] ;  /* 0x0000002402177981 */ /* 0x000762000c1e1900 */
[----:B------:R-:W-:Y:S05]  /*7e20*/  BRA `(.L_x_36599) ;  /* 0x0000000c000c7947 */ /* 0x000fea0003800000 */
.L_x_36600:
[----:B------:R2:W5:Y:S01]  /*7e30*/  LDG.E.S16 R23, desc[UR36][R2.64] ;  /* 0x0000002402177981 */ /* 0x000562000c1e1700 */
[----:B------:R-:W-:Y:S05]  /*7e40*/  BRA `(.L_x_36599) ;  /* 0x0000000c00047947 */ /* 0x000fea0003800000 */
.L_x_36595:
        /* <DEDUP_REMOVED lines=9> */
.L_x_36603:
[----:B------:R-:W2:Y:S02]  /*7ee0*/  LDG.E.U16 R2, desc[UR36][R2.64] ;  /* 0x0000002402027981 */ /* 0x000ea4000c1e1500 */
[----:B--2---:R-:W-:-:S06]  /*7ef0*/  HADD2.F32 R23, -RZ, R2.H0_H0 ;  /* 0x20000002ff177230 */ /* 0x004fcc0000004100 */
[----:B------:R-:W0:Y:S01]  /*7f00*/  F2I.FTZ.TRUNC.NTZ R23, R23 ;  /* 0x0000001700177305 */ /* 0x000e22000021f100 */
[----:B------:R-:W-:Y:S05]  /*7f10*/  BRA `(.L_x_36599) ;  /* 0x0000000800d07947 */ /* 0x000fea0003800000 */
.L_x_36602:
        /* <DEDUP_REMOVED lines=9> */
.L_x_36605:
[----:B------:R-:W2:Y:S02]  /*7fb0*/  LDG.E.U16 R2, desc[UR36][R2.64] ;  /* 0x0000002402027981 */ /* 0x000ea4000c1e1500 */
[----:B--2---:R-:W-:-:S06]  /*7fc0*/  HADD2.F32 R23, -RZ, R2.H0_H0 ;  /* 0x20000002ff177230 */ /* 0x004fcc0000004100 */
[----:B------:R-:W0:Y:S01]  /*7fd0*/  F2I.FTZ.TRUNC.NTZ R23, R23 ;  /* 0x0000001700177305 */ /* 0x000e22000021f100 */
[----:B------:R-:W-:Y:S05]  /*7fe0*/  BRA `(.L_x_36599) ;  /* 0x00000008009c7947 */ /* 0x000fea0003800000 */
.L_x_36604:
[----:B------:R-:W2:Y:S02]  /*7ff0*/  LDG.E.64 R2, desc[UR36][R2.64] ;  /* 0x0000002402027981 */ /* 0x000ea4000c1e1b00 */
[----:B--2---:R0:W1:Y:S01]  /*8000*/  F2I.F64.TRUNC R23, R2 ;  /* 0x0000000200177311 */ /* 0x004062000030d100 */
[----:B------:R-:W-:Y:S05]  /*8010*/  BRA `(.L_x_36599) ;  /* 0x0000000800907947 */ /* 0x000fea0003800000 */
.L_x_36594:
        /* <DEDUP_REMOVED lines=12> */
.L_x_36608:
[----:B------:R-:W2:Y:S02]  /*80e0*/  LDG.E.64 R2, desc[UR36][R2.64] ;  /* 0x0000002402027981 */ /* 0x000ea4000c1e1b00 */
[----:B--2---:R0:W1:Y:S01]  /*80f0*/  F2I.F64.TRUNC R23, R2 ;  /* 0x0000000200177311 */ /* 0x004062000030d100 */
[----:B------:R-:W-:Y:S05]  /*8100*/  BRA `(.L_x_36599) ;  /* 0x0000000800547947 */ /* 0x000fea0003800000 */
.L_x_36607:
        /* <DEDUP_REMOVED lines=27> */
.L_x_36610:
        /* <DEDUP_REMOVED lines=14> */
.L_x_36609:
[----:B------:R-:W2:Y:S02]  /*83a0*/  LDG.E.U16 R23, desc[UR36][R2.64] ;  /* 0x0000002402177981 */ /* 0x000ea4000c1e1500 */
[----:B--2---:R-:W-:-:S06]  /*83b0*/  IMAD.U32 R23, R23, 0x10000, RZ ;  /* 0x0001000017177824 */ /* 0x004fcc00078e00ff */
[----:B------:R-:W0:Y:S01]  /*83c0*/  F2I.FTZ.TRUNC.NTZ R23, R23 ;  /* 0x0000001700177305 */ /* 0x000e22000021f100 */
[----:B------:R-:W-:Y:S05]  /*83d0*/  BRA `(.L_x_36599) ;  /* 0x0000000400a07947 */ /* 0x000fea0003800000 */
.L_x_36606:
        /* <DEDUP_REMOVED lines=10> */
.L_x_36613:
        /* <DEDUP_REMOVED lines=21> */
.L_x_36617:
[----:B------:R-:W-:Y:S05]  /*85d0*/  BSYNC B1 ;  /* 0x0000000000017941 */ /* 0x000fea0003800000 */
.L_x_36616:
[----:B------:R-:W-:Y:S01]  /*85e0*/  IMAD.SHL.U32 R2, R2, 0x100000, RZ ;  /* 0x0010000002027824 */ /* 0x000fe200078e00ff */
[----:B------:R-:W-:-:S04]  /*85f0*/  LEA R0, R0, 0x3b800000, 0x17 ;  /* 0x3b80000000007811 */ /* 0x000fc800078eb8ff */
[----:B------:R-:W-:-:S07]  /*8600*/  LOP3.LUT R23, R0, R2, R23, 0xfe, !PT ;  /* 0x0000000200177212 */ /* 0x000fce00078efe17 */
.L_x_36615:
[----:B------:R-:W-:Y:S05]  /*8610*/  BSYNC B0 ;  /* 0x0000000000007941 */ /* 0x000fea0003800000 */
.L_x_36614:
[----:B------:R-:W0:Y:S01]  /*8620*/  F2I.FTZ.TRUNC.NTZ R23, R23 ;  /* 0x0000001700177305 */ /* 0x000e22000021f100 */
[----:B------:R-:W-:Y:S05]  /*8630*/  BRA `(.L_x_36599) ;  /* 0x0000000400087947 */ /* 0x000fea0003800000 */
.L_x_36612:
        /* <DEDUP_REMOVED lines=21> */
.L_x_36621:
[----:B------:R-:W-:Y:S05]  /*8790*/  BSYNC B1 ;  /* 0x0000000000017941 */ /* 0x000fea0003800000 */
.L_x_36620:
[----:B------:R-:W-:Y:S01]  /*87a0*/  IMAD.SHL.U32 R2, R2, 0x200000, RZ ;  /* 0x0020000002027824 */ /* 0x000fe200078e00ff */
[----:B------:R-:W-:-:S04]  /*87b0*/  LEA R0, R0, 0x37800000, 0x17 ;  /* 0x3780000000007811 */ /* 0x000fc800078eb8ff */
[----:B------:R-:W-:-:S07]  /*87c0*/  LOP3.LUT R23, R0, R2, R23, 0xfe, !PT ;  /* 0x0000000200177212 */ /* 0x000fce00078efe17 */
.L_x_36619:
[----:B------:R-:W-:Y:S05]  /*87d0*/  BSYNC B0 ;  /* 0x0000000000007941 */ /* 0x000fea0003800000 */
.L_x_36618:
[----:B------:R-:W0:Y:S01]  /*87e0*/  F2I.FTZ.TRUNC.NTZ R23, R23 ;  /* 0x0000001700177305 */ /* 0x000e22000021f100 */
[----:B------:R-:W-:Y:S05]  /*87f0*/  BRA `(.L_x_36599) ;  /* 0x0000000000987947 */ /* 0x000fea0003800000 */
.L_x_36611:
        /* <DEDUP_REMOVED lines=14> */
.L_x_36625:
[----:B------:R-:W-:Y:S05]  /*88e0*/  BSYNC B0 ;  /* 0x0000000000007941 */ /* 0x000fea0003800000 */
.L_x_36624:
[----:B------:R-:W0:Y:S01]  /*88f0*/  F2I.FTZ.TRUNC.NTZ R23, R23 ;  /* 0x0000001700177305 */ /* 0x000e22000021f100 */
[----:B------:R-:W-:Y:S05]  /*8900*/  BRA `(.L_x_36599) ;  /* 0x0000000000547947 */ /* 0x000fea0003800000 */
.L_x_36598:
        /* <DEDUP_REMOVED lines=17> */
.L_x_36626:
[----:B------:R-:W-:Y:S05]  /*8a20*/  BRA `(.L_x_36599) ;  /* 0x00000000000c7947 */ /* 0x000fea0003800000 */
.L_x_36623:
[----:B------:R0:W5:Y:S01]  /*8a30*/  LDG.E R23, desc[UR36][R2.64] ;  /* 0x0000002402177981 */ /* 0x000162000c1e1900 */
[----:B------:R-:W-:Y:S05]  /*8a40*/  BRA `(.L_x_36599) ;  /* 0x0000000000047947 */ /* 0x000fea0003800000 */
.L_x_36622:
[----:B------:R0:W5:Y:S02]  /*8a50*/  LDG.E R23, desc[UR36][R2.64] ;  /* 0x0000002402177981 */ /* 0x000164000c1e1900 */
.L_x_36599:
        /* <DEDUP_REMOVED lines=17> */
.L_x_36630:
[----:B------:R0:W5:Y:S01]  /*8b70*/  LDG.E.U8 R18, desc[UR36][R2.64] ;  /* 0x0000002402127981 */ /* 0x000162000c1e1100 */
[----:B------:R-:W-:Y:S05]  /*8b80*/  BRA `(.L_x_36632) ;  /* 0x0000000c00347947 */ /* 0x000fea0003800000 */
.L_x_36629:
        /* <DEDUP_REMOVED lines=8> */
.L_x_36634:
[----:B------:R0:W5:Y:S01]  /*8c10*/  LDG.E R18, desc[UR36][R2.64] ;  /* 0x0000002402127981 */ /* 0x000162000c1e1900 */
[----:B------:R-:W-:Y:S05]  /*8c20*/  BRA `(.L_x_36632) ;  /* 0x0000000c000c7947 */ /* 0x000fea0003800000 */
.L_x_36633:
[----:B------:R0:W5:Y:S01]  /*8c30*/  LDG.E.S16 R18, desc[UR36][R2.64] ;  /* 0x0000002402127981 */ /* 0x000162000c1e1700 */
[----:B------:R-:W-:Y:S05]  /*8c40*/  BRA `(.L_x_36632) ;  /* 0x0000000c00047947 */ /* 0x000fea0003800000 */
.L_x_36628:
        /* <DEDUP_REMOVED lines=9> */
.L_x_36636:
[----:B------:R-:W2:Y:S02]  /*8ce0*/  LDG.E.U16 R2, desc[UR36][R2.64] ;  /* 0x0000002402027981 */ /* 0x000ea4000c1e1500 */
[----:B--2---:R-:W-:-:S06]  /*8cf0*/  HADD2.F32 R18, -RZ, R2.H0_H0 ;  /* 0x20000002ff127230 */ /* 0x004fcc0000004100 */
[----:B------:R-:W0:Y:S01]  /*8d00*/  F2I.FTZ.TRUNC.NTZ R18, R18 ;  /* 0x0000001200127305 */ /* 0x000e22000021f100 */
[----:B------:R-:W-:Y:S05]  /*8d10*/  BRA `(.L_x_36632) ;  /* 0x0000000800d07947 */ /* 0x000fea0003800000 */
.L_x_36635:
        /* <DEDUP_REMOVED lines=9> */
.L_x_36638:
[----:B------:R-:W2:Y:S02]  /*8db0*/  LDG.E.U16 R2, desc[UR36][R2.64] ;  /* 0x0000002402027981 */ /* 0x000ea4000c1e1500 */
[----:B--2---:R-:W-:-:S06]  /*8dc0*/  HADD2.F32 R18, -RZ, R2.H0_H0 ;  /* 0x20000002ff127230 */ /* 0x004fcc0000004100 */
[----:B------:R-:W0:Y:S01]  /*8dd0*/  F2I.FTZ.TRUNC.NTZ R18, R18 ;  /* 0x0000001200127305 */ /* 0x000e22000021f100 */
[----:B------:R-:W-:Y:S05]  /*8de0*/  BRA `(.L_x_36632) ;  /* 0x00000008009c7947 */ /* 0x000fea0003800000 */
.L_x_36637:
[----:B------:R-:W2:Y:S02]  /*8df0*/  LDG.E.64 R2, desc[UR36][R2.64] ;  /* 0x0000002402027981 */ /* 0x000ea4000c1e1b00 */
[----:B--2---:R0:W1:Y:S01]  /*8e00*/  F2I.F64.TRUNC R18, R2 ;  /* 0x0000000200127311 */ /* 0x004062000030d100 */
[----:B------:R-:W-:Y:S05]  /*8e10*/  BRA `(.L_x_36632) ;  /* 0x0000000800907947 */ /* 0x000fea0003800000 */
.L_x_36627:
        /* <DEDUP_REMOVED lines=12> */
.L_x_36641:
[----:B------:R-:W2:Y:S02]  /*8ee0*/  LDG.E.64 R2, desc[UR36][R2.64] ;  /* 0x0000002402027981 */ /* 0x000ea4000c1e1b00 */
[----:B--2---:R0:W1:Y:S01]  /*8ef0*/  F2I.F64.TRUNC R18, R2 ;  /* 0x0000000200127311 */ /* 0x004062000030d100 */
[----:B------:R-:W-:Y:S05]  /*8f00*/  BRA `(.L_x_36632) ;  /* 0x0000000800547947 */ /* 0x000fea0003800000 */
.L_x_36640:
        /* <DEDUP_REMOVED lines=27> */
.L_x_36643:
        /* <DEDUP_REMOVED lines=14> */
.L_x_36642:
[----:B------:R-:W2:Y:S02]  /*91a0*/  LDG.E.U16 R18, desc[UR36][R2.64] ;  /* 0x0000002402127981 */ /* 0x000ea4000c1e1500 */
[----:B--2---:R-:W-:-:S06]  /*91b0*/  IMAD.U32 R18, R18, 0x10000, RZ ;  /* 0x0001000012127824 */ /* 0x004fcc00078e00ff */
[----:B------:R-:W0:Y:S01]  /*91c0*/  F2I.FTZ.TRUNC.NTZ R18, R18 ;  /* 0x0000001200127305 */ /* 0x000e22000021f100 */
[----:B------:R-:W-:Y:S05]  /*91d0*/  BRA `(.L_x_36632) ;  /* 0x0000000400a07947 */ /* 0x000fea0003800000 */
.L_x_36639:
        /* <DEDUP_REMOVED lines=10> */
.L_x_36646:
        /* <DEDUP_REMOVED lines=21> */
.L_x_36650:
[----:B------:R-:W-:Y:S05]  /*93d0*/  BSYNC B1 ;  /* 0x0000000000017941 */ /* 0x000fea0003800000 */
.L_x_36649:
[----:B------:R-:W-:Y:S01]  /*93e0*/  IMAD.SHL.U32 R2, R2, 0x100000, RZ ;  /* 0x0010000002027824 */ /* 0x000fe200078e00ff */
[----:B------:R-:W-:-:S04]  /*93f0*/  LEA R3, R0, 0x3b800000, 0x17 ;  /* 0x3b80000000037811 */ /* 0x000fc800078eb8ff */
[----:B------:R-:W-:-:S07]  /*9400*/  LOP3.LUT R18, R3, R2, R18, 0xfe, !PT ;  /* 0x0000000203127212 */ /* 0x000fce00078efe12 */
.L_x_36648:
[----:B------:R-:W-:Y:S05]  /*9410*/  BSYNC B0 ;  /* 0x0000000000007941 */ /* 0x000fea0003800000 */
.L_x_36647:
[----:B------:R-:W4:Y:S01]  /*9420*/  F2I.FTZ.TRUNC.NTZ R18, R18 ;  /* 0x0000001200127305 */ /* 0x000f22000021f100 */
[----:B------:R-:W-:Y:S05]  /*9430*/  BRA `(.L_x_36632) ;  /* 0x0000000400087947 */ /* 0x000fea0003800000 */
.L_x_36645:
        /* <DEDUP_REMOVED lines=21> */
.L_x_36654:
[----:B------:R-:W-:Y:S05]  /*9590*/  BSYNC B1 ;  /* 0x0000000000017941 */ /* 0x000fea0003800000 */
.L_x_36653:
[----:B------:R-:W-:Y:S01]  /*95a0*/  IMAD.SHL.U32 R2, R2, 0x200000, RZ ;  /* 0x0020000002027824 */ /* 0x000fe200078e00ff */
[----:B------:R-:W-:-:S04]  /*95b0*/  LEA R3, R0, 0x37800000, 0x17 ;  /* 0x3780000000037811 */ /* 0x000fc800078eb8ff */
[----:B------:R-:W-:-:S07]  /*95c0*/  LOP3.LUT R18, R3, R2, R18, 0xfe, !PT ;  /* 0x0000000203127212 */ /* 0x000fce00078efe12 */
.L_x_36652:
[----:B------:R-:W-:Y:S05]  /*95d0*/  BSYNC B0 ;  /* 0x0000000000007941 */ /* 0x000fea0003800000 */
.L_x_36651:
[----:B------:R-:W3:Y:S01]  /*95e0*/  F2I.FTZ.TRUNC.NTZ R18, R18 ;  /* 0x0000001200127305 */ /* 0x000ee2000021f100 */
[----:B------:R-:W-:Y:S05]  /*95f0*/  BRA `(.L_x_36632) ;  /* 0x0000000000987947 */ /* 0x000fea0003800000 */
.L_x_36644:
        /* <DEDUP_REMOVED lines=14> */
.L_x_36658:
[----:B------:R-:W-:Y:S05]  /*96e0*/  BSYNC B0 ;  /* 0x0000000000007941 */ /* 0x000fea0003800000 */
.L_x_36657:
[----:B------:R-:W2:Y:S01]  /*96f0*/  F2I.FTZ.TRUNC.NTZ R18, R18 ;  /* 0x0000001200127305 */ /* 0x000ea2000021f100 */
[----:B------:R-:W-:Y:S05]  /*9700*/  BRA `(.L_x_36632) ;  /* 0x0000000000547947 */ /* 0x000fea0003800000 */
.L_x_36631:
        /* <DEDUP_REMOVED lines=17> */
.L_x_36659:
[----:B------:R-:W-:Y:S05]  /*9820*/  BRA `(.L_x_36632) ;  /* 0x00000000000c7947 */ /* 0x000fea0003800000 */
.L_x_36656:
[----:B------:R1:W5:Y:S01]  /*9830*/  LDG.E R18, desc[UR36][R2.64] ;  /* 0x0000002402127981 */ /* 0x000362000c1e1900 */
[----:B------:R-:W-:Y:S05]  /*9840*/  BRA `(.L_x_36632) ;  /* 0x0000000000047947 */ /* 0x000fea0003800000 */
.L_x_36655:
[----:B------:R0:W5:Y:S02]  /*9850*/  LDG.E R18, desc[UR36][R2.64] ;  /* 0x0000002402127981 */ /* 0x000164000c1e1900 */
.L_x_36632:
[----:B01----:R-:W0:Y:S01]  /*9860*/  LDC.U8 R3, c[0x0][0x500] ;  /* 0x00014000ff037b82 */ /* 0x003e220000000000 */
[----:B------:R-:W-:-:S04]  /*9870*/  ISETP.NE.AND P1, PT, R22, RZ, PT ;  /* 0x000000ff1600720c */ /* 0x000fc80003f25270 */
[----:B--2345:R-:W-:Y:S02]  /*9880*/  SEL R2, R23, R18, P1 ;  /* 0x0000001217027207 */ /* 0x03cfe40000800000 */
        /* <DEDUP_REMOVED lines=13> */
.L_x_36663:
[----:B------:R0:W-:Y:S01]  /*9960*/  STG.E.U8 desc[UR36][R16.64], R2 ;  /* 0x0000000210007986 */ /* 0x0001e2000c101124 */
[----:B------:R-:W-:Y:S05]  /*9970*/  BRA `(.L_x_36665) ;  /* 0x0000000c00507947 */ /* 0x000fea0003800000 */
.L_x_36662:
        /* <DEDUP_REMOVED lines=9> */
.L_x_36667:
[----:B------:R0:W-:Y:S01]  /*9a10*/  STG.E desc[UR36][R16.64], R2 ;  /* 0x0000000210007986 */ /* 0x0001e2000c101924 */
[----:B------:R-:W-:Y:S05]  /*9a20*/  BRA `(.L_x_36665) ;  /* 0x0000000c00247947 */ /* 0x000fea0003800000 */
.L_x_36666:
[----:B------:R0:W-:Y:S01]  /*9a30*/  STG.E.U16 desc[UR36][R16.64], R2 ;  /* 0x0000000210007986 */ /* 0x0001e2000c101524 */
[----:B------:R-:W-:Y:S05]  /*9a40*/  BRA `(.L_x_36665) ;  /* 0x0000000c001c7947 */ /* 0x000fea0003800000 */
.L_x_36661:
        /* <DEDUP_REMOVED lines=9> */
.L_x_36669:
[----:B------:R-:W-:-:S04]  /*9ae0*/  I2FP.F32.S32 R0, R2 ;  /* 0x0000000200007245 */ /* 0x000fc80000201400 */
[----:B------:R-:W-:-:S05]  /*9af0*/  F2FP.F16.F32.PACK_AB R0, RZ, R0 ;  /* 0x00000000ff00723e */ /* 0x000fca00000000ff */
[----:B------:R0:W-:Y:S01]  /*9b00*/  STG.E.U16 desc[UR36][R16.64], R0 ;  /* 0x0000000010007986 */ /* 0x0001e2000c101524 */
[----:B------:R-:W-:Y:S05]  /*9b10*/  BRA `(.L_x_36665) ;  /* 0x0000000800e87947 */ /* 0x000fea0003800000 */
.L_x_36668:
        /* <DEDUP_REMOVED lines=10> */
.L_x_36671:
[----:B------:R-:W-:-:S04]  /*9bc0*/  I2FP.F32.S32 R2, R2 ;  /* 0x0000000200027245 */ /* 0x000fc80000201400 */
[----:B------:R-:W-:-:S04]  /*9bd0*/  F2FP.F16.F32.PACK_AB R3, RZ, R2 ;  /* 0x00000002ff03723e */ /* 0x000fc800000000ff */
[----:B------:R-:W-:-:S05]  /*9be0*/  PRMT R3, R3, 0x5410, RZ ;  /* 0x0000541003037816 */ /* 0x000fca00000000ff */
[----:B------:R0:W-:Y:S01]  /*9bf0*/  STG.E desc[UR36][R16.64], R3 ;  /* 0x0000000310007986 */ /* 0x0001e2000c101924 */
[----:B------:R-:W-:Y:S05]  /*9c00*/  BRA `(.L_x_36665) ;  /* 0x0000000800ac7947 */ /* 0x000fea0003800000 */
.L_x_36670:
[----:B------:R-:W0:Y:S02]  /*9c10*/  I2F.F64 R2, R2 ;  /* 0x0000000200027312 */ /* 0x000e240000201c00 */
[----:B0-----:R0:W-:Y:S01]  /*9c20*/  STG.E.64 desc[UR36][R16.64], R2 ;  /* 0x0000000210007986 */ /* 0x0011e2000c101b24 */
[----:B------:R-:W-:Y:S05]  /*9c30*/  BRA `(.L_x_36665) ;  /* 0x0000000800a07947 */ /* 0x000fea0003800000 */
.L_x_36660:
        /* <DEDUP_REMOVED lines=12> */
.L_x_36674:
[----:B------:R-:W0:Y:S01]  /*9d00*/  I2F.F64 R4, R2 ;  /* 0x0000000200047312 */ /* 0x000e220000201c00 */
[----:B------:R-:W-:-:S05]  /*9d10*/  CS2R R6, SRZ ;  /* 0x0000000000067805 */ /* 0x000fca000001ff00 */
[----:B0-----:R0:W-:Y:S01]  /*9d20*/  STG.E.128 desc[UR36][R16.64], R4 ;  /* 0x0000000410007986 */ /* 0x0011e2000c101d24 */
[----:B------:R-:W-:Y:S05]  /*9d30*/  BRA `(.L_x_36665) ;  /* 0x0000000800607947 */ /* 0x000fea0003800000 */
.L_x_36673:
        /* <DEDUP_REMOVED lines=21> */
.L_x_36678:
[----:B------:R-:W-:Y:S05]  /*9e90*/  BSYNC B0 ;  /* 0x0000000000007941 */ /* 0x000fea0003800000 */
.L_x_36677:
[----:B------:R-:W-:-:S05]  /*9ea0*/  LOP3.LUT R3, R0, R3, RZ, 0xfc, !PT ;  /* 0x0000000300037212 */ /* 0x000fca00078efcff */
[----:B------:R0:W-:Y:S01]  /*9eb0*/  STG.E.U8 desc[UR36][R16.64], R3 ;  /* 0x0000000310007986 */ /* 0x0001e2000c101124 */
[----:B------:R-:W-:Y:S05]  /*9ec0*/  BRA `(.L_x_36665) ;  /* 0x0000000400fc7947 */ /* 0x000fea0003800000 */
.L_x_36676:
        /* <DEDUP_REMOVED lines=13> */
.L_x_36680:
[----:B------:R-:W-:Y:S01]  /*9fa0*/  IMAD.MOV.U32 R0, RZ, RZ, 0x7f ;  /* 0x0000007fff007424 */ /* 0x000fe200078e00ff */
[----:B------:R-:W-:-:S04]  /*9fb0*/  ISETP.GT.U32.AND P0, PT, R2, 0x7f800000, PT ;  /* 0x7f8000000200780c */ /* 0x000fc80003f04070 */
[----:B------:R-:W-:-:S09]  /*9fc0*/  SEL R0, R0, 0x7c, P0 ;  /* 0x0000007c00007807 */ /* 0x000fd20000000000 */
.L_x_36681:
[----:B------:R-:W-:Y:S05]  /*9fd0*/  BSYNC B0 ;  /* 0x0000000000007941 */ /* 0x000fea0003800000 */
.L_x_36679:
[----:B------:R-:W-:-:S04]  /*9fe0*/  LOP3.LUT R2, R3, 0x80000000, RZ, 0xc0, !PT ;  /* 0x8000000003027812 */ /* 0x000fc800078ec0ff */
[----:B------:R-:W-:-:S04]  /*9ff0*/  SHF.R.U32.HI R3, RZ, 0x18, R2 ;  /* 0x00000018ff037819 */ /* 0x000fc80000011602 */
[----:B------:R-:W-:-:S05]  /*a000*/  LOP3.LUT R3, R0, R3, RZ, 0xfc, !PT ;  /* 0x0000000300037212 */ /* 0x000fca00078efcff */
[----:B------:R0:W-:Y:S01]  /*a010*/  STG.E.U8 desc[UR36][R16.64], R3 ;  /* 0x0000000310007986 */ /* 0x0001e2000c101124 */
[----:B------:R-:W-:Y:S05]  /*a020*/  BRA `(.L_x_36665) ;  /* 0x0000000400a47947 */ /* 0x000fea0003800000 */
.L_x_36675:
[----:B------:R-:W-:-:S04]  /*a030*/  I2FP.F32.S32 R0, R2 ;  /* 0x0000000200007245 */ /* 0x000fc80000201400 */
[----:B------:R-:W-:-:S05]  /*a040*/  F2FP.BF16.F32.PACK_AB R0, RZ, R0 ;  /* 0x00000000ff00723e */ /* 0x000fca00000010ff */
[----:B------:R0:W-:Y:S01]  /*a050*/  STG.E.U16 desc[UR36][R16.64], R0 ;  /* 0x0000000010007986 */ /* 0x0001e2000c101524 */
[----:B------:R-:W-:Y:S05]  /*a060*/  BRA `(.L_x_36665) ;  /* 0x0000000400947947 */ /* 0x000fea0003800000 */
.L_x_36672:
        /* <DEDUP_REMOVED lines=10> */
.L_x_36684:
        /* <DEDUP_REMOVED lines=17> */
.L_x_36687:
[----:B------:R-:W-:-:S04]  /*a220*/  LOP3.LUT R2, R3, 0x80000000, RZ, 0xc0, !PT ;  /* 0x8000000003027812 */ /* 0x000fc800078ec0ff */
[----:B------:R-:W-:-:S04]  /*a230*/  SHF.R.U32.HI R3, RZ, 0x18, R2 ;  /* 0x00000018ff037819 */ /* 0x000fc80000011602 */
[----:B------:R-:W-:-:S04]  /*a240*/  LOP3.LUT R0, R0, R3, RZ, 0xfc, !PT ;  /* 0x0000000300007212 */ /* 0x000fc800078efcff */
[----:B------:R-:W-:-:S07]  /*a250*/  PRMT R8, R0, 0x7610, R8 ;  /* 0x0000761000087816 */ /* 0x000fce0000000008 */
.L_x_36686:
[----:B------:R-:W-:Y:S05]  /*a260*/  BSYNC B0 ;  /* 0x0000000000007941 */ /* 0x000fea0003800000 */
.L_x_36685:
[----:B------:R0:W-:Y:S01]  /*a270*/  STG.E.U8 desc[UR36][R16.64], R8 ;  /* 0x0000000810007986 */ /* 0x0001e2000c101124 */
[----:B------:R-:W-:Y:S05]  /*a280*/  BRA `(.L_x_36665) ;  /* 0x00000004000c7947 */ /* 0x000fea0003800000 */
.L_x_36683:
        /* <DEDUP_REMOVED lines=17> */
.L_x_36690:
[----:B------:R-:W-:-:S04]  /*a3a0*/  LOP3.LUT R2, R3, 0x80000000, RZ, 0xc0, !PT ;  /* 0x8000000003027812 */ /* 0x000fc800078ec0ff */
[----:B------:R-:W-:-:S04]  /*a3b0*/  SHF.R.U32.HI R3, RZ, 0x18, R2 ;  /* 0x00000018ff037819 */ /* 0x000fc80000011602 */
[----:B------:R-:W-:-:S04]  /*a3c0*/  LOP3.LUT R0, R0, R3, RZ, 0xfc, !PT ;  /* 0x0000000300007212 */ /* 0x000fc800078efcff */
[----:B------:R-:W-:-:S07]  /*a3d0*/  PRMT R8, R0, 0x7610, R8 ;  /* 0x0000761000087816 */ /* 0x000fce0000000008 */
.L_x_36689:
[----:B------:R-:W-:Y:S05]  /*a3e0*/  BSYNC B0 ;  /* 0x0000000000007941 */ /* 0x000fea0003800000 */
.L_x_36688:
[----:B------:R3:W-:Y:S01]  /*a3f0*/  STG.E.U8 desc[UR36][R16.64], R8 ;  /* 0x0000000810007986 */ /* 0x0007e2000c101124 */
[----:B------:R-:W-:Y:S05]  /*a400*/  BRA `(.L_x_36665) ;  /* 0x0000000000ac7947 */ /* 0x000fea0003800000 */
.L_x_36682:
        /* <DEDUP_REMOVED lines=22> */
.L_x_36664:
        /* <DEDUP_REMOVED lines=16> */
.L_x_36693:
[----:B------:R-:W-:Y:S05]  /*a670*/  BRA `(.L_x_36665) ;  /* 0x0000000000107947 */ /* 0x000fea0003800000 */
.L_x_36692:
[----:B------:R-:W-:-:S05]  /*a680*/  SHF.R.S32.HI R3, RZ, 0x1f, R2 ;  /* 0x0000001fff037819 */ /* 0x000fca0000011402 */
[----:B------:R2:W-:Y:S01]  /*a690*/  STG.E.64 desc[UR36][R16.64], R2 ;  /* 0x0000000210007986 */ /* 0x0005e2000c101b24 */
[----:B------:R-:W-:Y:S05]  /*a6a0*/  BRA `(.L_x_36665) ;  /* 0x0000000000047947 */ /* 0x000fea0003800000 */
.L_x_36691:
[----:B------:R0:W-:Y:S02]  /*a6b0*/  STG.E desc[UR36][R16.64], R2 ;  /* 0x0000000210007986 */ /* 0x0001e4000c101924 */
.L_x_36665:
[----:B------:R-:W-:-:S07]  /*a6c0*/  VIADD R19, R19, 0x80 ;  /* 0x0000008013137836 */ /* 0x000fce0000000000 */
.L_x_36559:
[----:B------:R-:W-:Y:S05]  /*a6d0*/  BSYNC B6 ;  /* 0x0000000000067941 */ /* 0x000fea0003800000 */
.L_x_36558:
        /* <DEDUP_REMOVED lines=384> */
.L_x_36696:
        /* <DEDUP_REMOVED lines=22> */
.L_x_36700:
[----:B------:R-:W2:Y:S02]  /*c040*/  LDG.E.U8 R2, desc[UR36][R2.64] ;  /* 0x0000002402027981 */ /* 0x000ea4000c1e1100 */
[----:B--2---:R-:W-:-:S04]  /*c050*/  ISETP.NE.AND P0, PT, R2, RZ, PT ;  /* 0x000000ff0200720c */ /* 0x004fc80003f05270 */
[----:B------:R-:W-:Y:S01]  /*c060*/  P2R R22, PR, RZ, 0x1 ;  /* 0x00000001ff167803 */ /* 0x000fe20000000000 */
[----:B------:R-:W-:Y:S08]  /*c070*/  BRA `(.L_x_36702) ;  /* 0x0000000c00c47947 */ /* 0x000ff00003800000 */
.L_x_36699:
        /* <DEDUP_REMOVED lines=11> */
.L_x_36704:
[----:B------:R-:W2:Y:S02]  /*c130*/  LDG.E R2, desc[UR36][R2.64] ;  /* 0x0000002402027981 */ /* 0x000ea4000c1e1900 */
[----:B--2---:R-:W-:-:S04]  /*c140*/  ISETP.NE.AND P0, PT, R2, RZ, PT ;  /* 0x000000ff0200720c */ /* 0x004fc80003f05270 */
[----:B------:R-:W-:Y:S01]  /*c150*/  P2R R22, PR, RZ, 0x1 ;  /* 0x00000001ff167803 */ /* 0x000fe20000000000 */
[----:B------:R-:W-:Y:S08]  /*c160*/  BRA `(.L_x_36702) ;  /* 0x0000000c00887947 */ /* 0x000ff00003800000 */
.L_x_36703:
[----:B------:R-:W2:Y:S02]  /*c170*/  LDG.E.U16 R2, desc[UR36][R2.64] ;  /* 0x0000002402027981 */ /* 0x000ea4000c1e1500 */
[----:B--2---:R-:W-:-:S04]  /*c180*/  ISETP.NE.AND P0, PT, R2, RZ, PT ;  /* 0x000000ff0200720c */ /* 0x004fc80003f05270 */
[----:B------:R-:W-:Y:S01]  /*c190*/  P2R R22, PR, RZ, 0x1 ;  /* 0x00000001ff167803 */ /* 0x000fe20000000000 */
[----:B------:R-:W-:Y:S08]  /*c1a0*/  BRA `(.L_x_36702) ;  /* 0x0000000c00787947 */ /* 0x000ff00003800000 */
.L_x_36698:
        /* <DEDUP_REMOVED lines=10> */
.L_x_36706:
[----:B------:R-:W2:Y:S02]  /*c250*/  LDG.E.U16 R0, desc[UR36][R2.64] ;  /* 0x0000002402007981 */ /* 0x000ea4000c1e1500 */
[----:B--2---:R-:W-:-:S05]  /*c260*/  HADD2.F32 R0, -RZ, R0.H0_H0 ;  /* 0x20000000ff007230 */ /* 0x004fca0000004100 */
[----:B------:R-:W-:-:S04]  /*c270*/  FSETP.NEU.FTZ.AND P0, PT, R0, RZ, PT ;  /* 0x000000ff0000720b */ /* 0x000fc80003f1d000 */
[----:B------:R-:W-:Y:S01]  /*c280*/  P2R R22, PR, RZ, 0x1 ;  /* 0x00000001ff167803 */ /* 0x000fe20000000000 */
[----:B------:R-:W-:Y:S08]  /*c290*/  BRA `(.L_x_36702) ;  /* 0x0000000c003c7947 */ /* 0x000ff00003800000 */
.L_x_36705:
        /* <DEDUP_REMOVED lines=12> */
.L_x_36708:
        /* <DEDUP_REMOVED lines=11> */
.L_x_36707:
[----:B------:R-:W2:Y:S02]  /*c410*/  LDG.E.64 R2, desc[UR36][R2.64] ;  /* 0x0000002402027981 */ /* 0x000ea4000c1e1b00 */
[----:B--2---:R-:W-:-:S06]  /*c420*/  DSETP.NEU.AND P0, PT, R2, RZ, PT ;  /* 0x000000ff0200722a */ /* 0x004fcc0003f0d000 */
[----:B------:R-:W-:Y:S01]  /*c430*/  P2R R22, PR, RZ, 0x1 ;  /* 0x00000001ff167803 */ /* 0x000fe20000000000 */
[----:B------:R-:W-:Y:S07]  /*c440*/  BRA `(.L_x_36702) ;  /* 0x0000000800d07947 */ /* 0x000fee0003800000 */
.L_x_36697:
        /* <DEDUP_REMOVED lines=12> */
.L_x_36711:
[----:B------:R-:W2:Y:S02]  /*c510*/  LDG.E.128 R4, desc[UR36][R2.64] ;  /* 0x0000002402047981 */ /* 0x000ea4000c1e1d00 */
[----:B--2---:R-:W-:-:S06]  /*c520*/  DSETP.NEU.AND P0, PT, R6, RZ, PT ;  /* 0x000000ff0600722a */ /* 0x004fcc0003f0d000 */
[----:B------:R-:W-:-:S06]  /*c530*/  DSETP.NEU.OR P0, PT, R4, RZ, P0 ;  /* 0x000000ff0400722a */ /* 0x000fcc000070d400 */
[----:B------:R-:W-:Y:S01]  /*c540*/  P2R R22, PR, RZ, 0x1 ;  /* 0x00000001ff167803 */ /* 0x000fe20000000000 */
[----:B------:R-:W-:Y:S07]  /*c550*/  BRA `(.L_x_36702) ;  /* 0x00000008008c7947 */ /* 0x000fee0003800000 */
.L_x_36710:
        /* <DEDUP_REMOVED lines=28> */
.L_x_36713:
        /* <DEDUP_REMOVED lines=15> */
.L_x_36712:
[----:B------:R-:W2:Y:S02]  /*c810*/  LDG.E.U16 R0, desc[UR36][R2.64] ;  /* 0x0000002402007981 */ /* 0x000ea4000c1e1500 */
[----:B--2---:R-:W-:-:S05]  /*c820*/  IMAD.U32 R0, R0, 0x10000, RZ ;  /* 0x0001000000007824 */ /* 0x004fca00078e00ff */
[----:B------:R-:W-:-:S04]  /*c830*/  FSETP.NEU.FTZ.AND P0, PT, R0, RZ, PT ;  /* 0x000000ff0000720b */ /* 0x000fc80003f1d000 */
[----:B------:R-:W-:Y:S01]  /*c840*/  P2R R22, PR, RZ, 0x1 ;  /* 0x00000001ff167803 */ /* 0x000fe20000000000 */
[----:B------:R-:W-:Y:S08]  /*c850*/  BRA `(.L_x_36702) ;  /* 0x0000000400cc7947 */ /* 0x000ff00003800000 */
.L_x_36709:
        /* <DEDUP_REMOVED lines=12> */
.L_x_36716:
        /* <DEDUP_REMOVED lines=21> */
.L_x_36720:
[----:B------:R-:W-:Y:S05]  /*ca70*/  BSYNC B1 ;  /* 0x0000000000017941 */ /* 0x000fea0003800000 */
.L_x_36719:
[----:B------:R-:W-:Y:S01]  /*ca80*/  LEA R3, R0, 0x3b800000, 0x17 ;  /* 0x3b80000000037811 */ /* 0x000fe200078eb8ff */
[----:B------:R-:W-:-:S05]  /*ca90*/  IMAD.SHL.U32 R0, R2, 0x100000, RZ ;  /* 0x0010000002007824 */ /* 0x000fca00078e00ff */
[----:B------:R-:W-:-:S07]  /*caa0*/  LOP3.LUT R0, R3, R0, R4, 0xfe, !PT ;  /* 0x0000000003007212 */ /* 0x000fce00078efe04 */
.L_x_36718:
[----:B------:R-:W-:Y:S05]  /*cab0*/  BSYNC B0 ;  /* 0x0000000000007941 */ /* 0x000fea0003800000 */
.L_x_36717:
[----:B------:R-:W-:-:S04]  /*cac0*/  FSETP.NEU.FTZ.AND P0, PT, R0, RZ, PT ;  /* 0x000000ff0000720b */ /* 0x000fc80003f1d000 */
[----:B------:R-:W-:Y:S01]  /*cad0*/  P2R R22, PR, RZ, 0x1 ;  /* 0x00000001ff167803 */ /* 0x000fe20000000000 */
[----:B------:R-:W-:Y:S08]  /*cae0*/  BRA `(.L_x_36702) ;  /* 0x0000000400287947 */ /* 0x000ff00003800000 */
.L_x_36715:
        /* <DEDUP_REMOVED lines=21> */
.L_x_36724:
[----:B------:R-:W-:Y:S05]  /*cc40*/  BSYNC B1 ;  /* 0x0000000000017941 */ /* 0x000fea0003800000 */
.L_x_36723:
[----:B------:R-:W-:Y:S01]  /*cc50*/  LEA R3, R0, 0x37800000, 0x17 ;  /* 0x3780000000037811 */ /* 0x000fe200078eb8ff */
[----:B------:R-:W-:-:S05]  /*cc60*/  IMAD.SHL.U32 R0, R2, 0x200000, RZ ;  /* 0x0020000002007824 */ /* 0x000fca00078e00ff */
[----:B------:R-:W-:-:S07]  /*cc70*/  LOP3.LUT R0, R3, R0, R4, 0xfe, !PT ;  /* 0x0000000003007212 */ /* 0x000fce00078efe04 */
.L_x_36722:
[----:B------:R-:W-:Y:S05]  /*cc80*/  BSYNC B0 ;  /* 0x0000000000007941 */ /* 0x000fea0003800000 */
.L_x_36721:
[----:B------:R-:W-:-:S04]  /*cc90*/  FSETP.NEU.FTZ.AND P0, PT, R0, RZ, PT ;  /* 0x000000ff0000720b */ /* 0x000fc80003f1d000 */
[----:B------:R-:W-:Y:S01]  /*cca0*/  P2R R22, PR, RZ, 0x1 ;  /* 0x00000001ff167803 */ /* 0x000fe20000000000 */
[----:B------:R-:W-:Y:S08]  /*ccb0*/  BRA `(.L_x_36702) ;  /* 0x0000000000b47947 */ /* 0x000ff00003800000 */
.L_x_36714:
        /* <DEDUP_REMOVED lines=14> */
.L_x_36728:
[----:B------:R-:W-:Y:S05]  /*cda0*/  BSYNC B0 ;  /* 0x0000000000007941 */ /* 0x000fea0003800000 */
.L_x_36727:
[----:B------:R-:W-:-:S04]  /*cdb0*/  FSETP.NEU.FTZ.AND P0, PT, R0, RZ, PT ;  /* 0x000000ff0000720b */ /* 0x000fc80003f1d000 */
[----:B------:R-:W-:Y:S01]  /*cdc0*/  P2R R22, PR, RZ, 0x1 ;  /* 0x00000001ff167803 */ /* 0x000fe20000000000 */
[----:B------:R-:W-:Y:S08]  /*cdd0*/  BRA `(.L_x_36702) ;  /* 0x00000000006c7947 */ /* 0x000ff00003800000 */
.L_x_36701:
        /* <DEDUP_REMOVED lines=16> */
.L_x_36729:
[----:B------:R-:W-:-:S04]  /*cee0*/  PLOP3.LUT P0, PT, PT, PT, PT, 0x8, 0x0 ;  /* 0x000000000000781c */ /* 0x000fc80003f0e170 */
[----:B------:R-:W-:Y:S01]  /*cef0*/  P2R R22, PR, RZ, 0x1 ;  /* 0x00000001ff167803 */ /* 0x000fe20000000000 */
[----:B------:R-:W-:Y:S08]  /*cf00*/  BRA `(.L_x_36702) ;  /* 0x0000000000207947 */ /* 0x000ff00003800000 */
.L_x_36726:
[----:B------:R-:W2:Y:S02]  /*cf10*/  LDG.E.64 R2, desc[UR36][R2.64] ;  /* 0x0000002402027981 */ /* 0x000ea4000c1e1b00 */
[----:B--2---:R-:W-:-:S04]  /*cf20*/  ISETP.NE.U32.AND P0, PT, R2, RZ, PT ;  /* 0x000000ff0200720c */ /* 0x004fc80003f05070 */
[----:B------:R-:W-:-:S04]  /*cf30*/  ISETP.NE.AND.EX P0, PT, R3, RZ, PT, P0 ;  /* 0x000000ff0300720c */ /* 0x000fc80003f05300 */
[----:B------:R-:W-:Y:S01]  /*cf40*/  P2R R22, PR, RZ, 0x1 ;  /* 0x00000001ff167803 */ /* 0x000fe20000000000 */
[----:B------:R-:W-:Y:S08]  /*cf50*/  BRA `(.L_x_36702) ;  /* 0x00000000000c7947 */ /* 0x000ff00003800000 */
.L_x_36725:
[----:B------:R-:W2:Y:S02]  /*cf60*/  LDG.E R2, desc[UR36][R2.64] ;  /* 0x0000002402027981 */ /* 0x000ea4000c1e1900 */
[----:B--2---:R-:W-:-:S04]  /*cf70*/  ISETP.NE.AND P0, PT, R2, RZ, PT ;  /* 0x000000ff0200720c */ /* 0x004fc80003f05270 */
[----:B------:R-:W-:-:S09]  /*cf80*/  P2R R22, PR, RZ, 0x1 ;  /* 0x00000001ff167803 */ /* 0x000fd20000000000 */
.L_x_36702:
        /* <DEDUP_REMOVED lines=17> */
.L_x_36733:
[----:B------:R0:W5:Y:S01]  /*d0a0*/  LDG.E.U8 R23, desc[UR36][R2.64] ;  /* 0x0000002402177981 */ /* 0x000162000c1e1100 */
[----:B------:R-:W-:Y:S05]  /*d0b0*/  BRA `(.L_x_36735) ;  /* 0x0000000c00347947 */ /* 0x000fea0003800000 */
.L_x_36732:
        /* <DEDUP_REMOVED lines=8> */
.L_x_36737:
[----:B------:R0:W5:Y:S01]  /*d140*/  LDG.E R23, desc[UR36][R2.64] ;  /* 0x0000002402177981 */ /* 0x000162000c1e1900 */
[----:B------:R-:W-:Y:S05]  /*d150*/  BRA `(.L_x_36735) ;  /* 0x0000000c000c7947 */ /* 0x000fea0003800000 */
.L_x_36736:
[----:B------:R0:W5:Y:S01]  /*d160*/  LDG.E.S16 R23, desc[UR36][R2.64] ;  /* 0x0000002402177981 */ /* 0x000162000c1e1700 */
[----:B------:R-:W-:Y:S05]  /*d170*/  BRA `(.L_x_36735) ;  /* 0x0000000c00047947 */ /* 0x000fea0003800000 */
.L_x_36731:
        /* <DEDUP_REMOVED lines=9> */
.L_x_36739:
[----:B------:R-:W2:Y:S02]  /*d210*/  LDG.E.U16 R2, desc[UR36][R2.64] ;  /* 0x0000002402027981 */ /* 0x000ea4000c1e1500 */
[----:B--2---:R-:W-:-:S06]  /*d220*/  HADD2.F32 R23, -RZ, R2.H0_H0 ;  /* 0x20000002ff177230 */ /* 0x004fcc0000004100 */
[----:B------:R-:W0:Y:S01]  /*d230*/  F2I.FTZ.TRUNC.NTZ R23, R23 ;  /* 0x0000001700177305 */ /* 0x000e22000021f100 */
[----:B------:R-:W-:Y:S05]  /*d240*/  BRA `(.L_x_36735) ;  /* 0x0000000800d07947 */ /* 0x000fea0003800000 */
.L_x_36738:
        /* <DEDUP_REMOVED lines=9> */
.L_x_36741:
[----:B------:R-:W2:Y:S02]  /*d2e0*/  LDG.E.U16 R2, desc[UR36][R2.64] ;  /* 0x0000002402027981 */ /* 0x000ea4000c1e1500 */
[----:B--2---:R-:W-:-:S06]  /*d2f0*/  HADD2.F32 R23, -RZ, R2.H0_H0 ;  /* 0x20000002ff177230 */ /* 0x004fcc0000004100 */
[----:B------:R-:W4:Y:S01]  /*d300*/  F2I.FTZ.TRUNC.NTZ R23, R23 ;  /* 0x0000001700177305 */ /* 0x000f22000021f100 */
[----:B------:R-:W-:Y:S05]  /*d310*/  BRA `(.L_x_36735) ;  /* 0x00000008009c7947 */ /* 0x000fea0003800000 */
.L_x_36740:
[----:B------:R-:W2:Y:S02]  /*d320*/  LDG.E.64 R2, desc[UR36][R2.64] ;  /* 0x0000002402027981 */ /* 0x000ea4000c1e1b00 */
[----:B--2---:R0:W1:Y:S01]  /*d330*/  F2I.F64.TRUNC R23, R2 ;  /* 0x0000000200177311 */ /* 0x004062000030d100 */
[----:B------:R-:W-:Y:S05]  /*d340*/  BRA `(.L_x_36735) ;  /* 0x0000000800907947 */ /* 0x000fea0003800000 */
.L_x_36730:
        /* <DEDUP_REMOVED lines=12> */
.L_x_36744:
[----:B------:R-:W2:Y:S02]  /*d410*/  LDG.E.64 R2, desc[UR36][R2.64] ;  /* 0x0000002402027981 */ /* 0x000ea4000c1e1b00 */
[----:B--2---:R0:W1:Y:S01]  /*d420*/  F2I.F64.TRUNC R23, R2 ;  /* 0x0000000200177311 */ /* 0x004062000030d100 */
[----:B------:R-:W-:Y:S05]  /*d430*/  BRA `(.L_x_36735) ;  /* 0x0000000800547947 */ /* 0x000fea0003800000 */
.L_x_36743:
        /* <DEDUP_REMOVED lines=27> */
.L_x_36746:
        /* <DEDUP_REMOVED lines=14> */
.L_x_36745:
[----:B------:R-:W2:Y:S02]  /*d6d0*/  LDG.E.U16 R23, desc[UR36][R2.64] ;  /* 0x0000002402177981 */ /* 0x000ea4000c1e1500 */
[----:B--2---:R-:W-:-:S06]  /*d6e0*/  IMAD.U32 R23, R23, 0x10000, RZ ;  /* 0x0001000017177824 */ /* 0x004fcc00078e00ff */
[----:B------:R-:W0:Y:S01]  /*d6f0*/  F2I.FTZ.TRUNC.NTZ R23, R23 ;  /* 0x0000001700177305 */ /* 0x000e22000021f100 */
[----:B------:R-:W-:Y:S05]  /*d700*/  BRA `(.L_x_36735) ;  /* 0x0000000400a07947 */ /* 0x000fea0003800000 */
.L_x_36742:
        /* <DEDUP_REMOVED lines=10> */
.L_x_36749:
        /* <DEDUP_REMOVED lines=21> */
.L_x_36753:
[----:B------:R-:W-:Y:S05]  /*d900*/  BSYNC B1 ;  /* 0x0000000000017941 */ /* 0x000fea0003800000 */
.L_x_36752:
[----:B------:R-:W-:Y:S01]  /*d910*/  IMAD.SHL.U32 R2, R2, 0x100000, RZ ;  /* 0x0010000002027824 */ /* 0x000fe200078e00ff */
[----:B------:R-:W-:-:S04]  /*d920*/  LEA R0, R0, 0x3b800000, 0x17 ;  /* 0x3b80000000007811 */ /* 0x000fc800078eb8ff */
[----:B------:R-:W-:-:S07]  /*d930*/  LOP3.LUT R23, R0, R2, R23, 0xfe, !PT ;  /* 0x0000000200177212 */ /* 0x000fce00078efe17 */
.L_x_36751:
[----:B------:R-:W-:Y:S05]  /*d940*/  BSYNC B0 ;  /* 0x0000000000007941 */ /* 0x000fea0003800000 */
.L_x_36750:
[----:B------:R-:W0:Y:S01]  /*d950*/  F2I.FTZ.TRUNC.NTZ R23, R23 ;  /* 0x0000001700177305 */ /* 0x000e22000021f100 */
[----:B------:R-:W-:Y:S05]  /*d960*/  BRA `(.L_x_36735) ;  /* 0x0000000400087947 */ /* 0x000fea0003800000 */
.L_x_36748:
        /* <DEDUP_REMOVED lines=21> */
.L_x_36757:
[----:B------:R-:W-:Y:S05]  /*dac0*/  BSYNC B1 ;  /* 0x0000000000017941 */ /* 0x000fea0003800000 */
.L_x_36756:
[----:B------:R-:W-:Y:S01]  /*dad0*/  IMAD.SHL.U32 R2, R2, 0x200000, RZ ;  /* 0x0020000002027824 */ /* 0x000fe200078e00ff */
[----:B------:R-:W-:-:S04]  /*dae0*/  LEA R0, R0, 0x37800000, 0x17 ;  /* 0x3780000000007811 */ /* 0x000fc800078eb8ff */
[----:B------:R-:W-:-:S07]  /*daf0*/  LOP3.LUT R23, R0, R2, R23, 0xfe, !PT ;  /* 0x0000000200177212 */ /* 0x000fce00078efe17 */
.L_x_36755:
[----:B------:R-:W-:Y:S05]  /*db00*/  BSYNC B0 ;  /* 0x0000000000007941 */ /* 0x000fea0003800000 */
.L_x_36754:
[----:B------:R-:W0:Y:S01]  /*db10*/  F2I.FTZ.TRUNC.NTZ R23, R23 ;  /* 0x0000001700177305 */ /* 0x000e22000021f100 */
[----:B------:R-:W-:Y:S05]  /*db20*/  BRA `(.L_x_36735) ;  /* 0x0000000000987947 */ /* 0x000fea0003800000 */
.L_x_36747:
        /* <DEDUP_REMOVED lines=14> */
.L_x_36761:
[----:B------:R-:W-:Y:S05]  /*dc10*/  BSYNC B0 ;  /* 0x0000000000007941 */ /* 0x000fea0003800000 */
.L_x_36760:
[----:B------:R-:W0:Y:S01]  /*dc20*/  F2I.FTZ.TRUNC.NTZ R23, R23 ;  /* 0x0000001700177305 */ /* 0x000e22000021f100 */
[----:B------:R-:W-:Y:S05]  /*dc30*/  BRA `(.L_x_36735) ;  /* 0x0000000000547947 */ /* 0x000fea0003800000 */
.L_x_36734:
        /* <DEDUP_REMOVED lines=17> */
.L_x_36762:
[----:B------:R-:W-:Y:S05]  /*dd50*/  BRA `(.L_x_36735) ;  /* 0x00000000000c7947 */ /* 0x000fea0003800000 */
.L_x_36759:
[----:B------:R0:W5:Y:S01]  /*dd60*/  LDG.E R23, desc[UR36][R2.64] ;  /* 0x0000002402177981 */ /* 0x000162000c1e1900 */
[----:B------:R-:W-:Y:S05]  /*dd70*/  BRA `(.L_x_36735) ;  /* 0x0000000000047947 */ /* 0x000fea0003800000 */
.L_x_36758:
[----:B------:R0:W5:Y:S02]  /*dd80*/  LDG.E R23, desc[UR36][R2.64] ;  /* 0x0000002402177981 */ /* 0x000164000c1e1900 */
.L_x_36735:
[----:B0-----:R-:W0:Y:S01]  /*dd90*/  LDC.U8 R4, c[0x0][0x503] ;  /* 0x000140c0ff047b82 */ /* 0x001e220000000000 */
[----:B------:R-:W-:Y:S02]  /*dda0*/  ULDC.64 UR4, c[0x0][0x4f0] ;  /* 0x00013c0000047ab9 */ /* 0x000fe40000000a00 */
[----:B--2---:R-:W-:-:S05]  /*ddb0*/  IADD3 R2, P0, R18, UR4, RZ ;  /* 0x0000000412027c10 */ /* 0x004fca000ff1e0ff */
        /* <DEDUP_REMOVED lines=14> */
.L_x_36766:
[----:B------:R0:W5:Y:S01]  /*dea0*/  LDG.E.U8 R18, desc[UR36][R2.64] ;  /* 0x0000002402127981 */ /* 0x000162000c1e1100 */
[----:B------:R-:W-:Y:S05]  /*deb0*/  BRA `(.L_x_36768) ;  /* 0x0000000c00347947 */ /* 0x000fea0003800000 */
.L_x_36765:
        /* <DEDUP_REMOVED lines=8> */
.L_x_36770:
[----:B------:R0:W5:Y:S01]  /*df40*/  LDG.E R18, desc[UR36][R2.64] ;  /* 0x0000002402127981 */ /* 0x000162000c1e1900 */
[----:B------:R-:W-:Y:S05]  /*df50*/  BRA `(.L_x_36768) ;  /* 0x0000000c000c7947 */ /* 0x000fea0003800000 */
.L_x_36769:
[----:B------:R0:W5:Y:S01]  /*df60*/  LDG.E.S16 R18, desc[UR36][R2.64] ;  /* 0x0000002402127981 */ /* 0x000162000c1e1700 */
[----:B------:R-:W-:Y:S05]  /*df70*/  BRA `(.L_x_36768) ;  /* 0x0000000c00047947 */ /* 0x000fea0003800000 */
.L_x_36764:
        /* <DEDUP_REMOVED lines=9> */
.L_x_36772:
[----:B------:R-:W2:Y:S02]  /*e010*/  LDG.E.U16 R2, desc[UR36][R2.64] ;  /* 0x0000002402027981 */ /* 0x000ea4000c1e1500 */
[----:B--2---:R-:W-:-:S06]  /*e020*/  HADD2.F32 R18, -RZ, R2.H0_H0 ;  /* 0x20000002ff127230 */ /* 0x004fcc0000004100 */
[----:B------:R-:W0:Y:S01]  /*e030*/  F2I.FTZ.TRUNC.NTZ R18, R18 ;  /* 0x0000001200127305 */ /* 0x000e22000021f100 */
[----:B------:R-:W-:Y:S05]  /*e040*/  BRA `(.L_x_36768) ;  /* 0x0000000800d07947 */ /* 0x000fea0003800000 */
.L_x_36771:
        /* <DEDUP_REMOVED lines=9> */
.L_x_36774:
[----:B------:R-:W2:Y:S02]  /*e0e0*/  LDG.E.U16 R2, desc[UR36][R2.64] ;  /* 0x0000002402027981 */ /* 0x000ea4000c1e1500 */
[----:B--2---:R-:W-:-:S06]  /*e0f0*/  HADD2.F32 R18, -RZ, R2.H0_H0 ;  /* 0x20000002ff127230 */ /* 0x004fcc0000004100 */
[----:B------:R-:W0:Y:S01]  /*e100*/  F2I.FTZ.TRUNC.NTZ R18, R18 ;  /* 0x0000001200127305 */ /* 0x000e22000021f100 */
[----:B------:R-:W-:Y:S05]  /*e110*/  BRA `(.L_x_36768) ;  /* 0x00000008009c7947 */ /* 0x000fea0003800000 */
.L_x_36773:
[----:B------:R-:W2:Y:S02]  /*e120*/  LDG.E.64 R2, desc[UR36][R2.64] ;  /* 0x0000002402027981 */ /* 0x000ea4000c1e1b00 */
[----:B--2---:R0:W2:Y:S01]  /*e130*/  F2I.F64.TRUNC R18, R2 ;  /* 0x0000000200127311 */ /* 0x0040a2000030d100 */
[----:B------:R-:W-:Y:S05]  /*e140*/  BRA `(.L_x_36768) ;  /* 0x0000000800907947 */ /* 0x000fea0003800000 */
.L_x_36763:
        /* <DEDUP_REMOVED lines=12> */
.L_x_36777:
[----:B------:R-:W2:Y:S02]  /*e210*/  LDG.E.64 R2, desc[UR36][R2.64] ;  /* 0x0000002402027981 */ /* 0x000ea4000c1e1b00 */
[----:B--2---:R0:W2:Y:S01]  /*e220*/  F2I.F64.TRUNC R18, R2 ;  /* 0x0000000200127311 */ /* 0x0040a2000030d100 */
[----:B------:R-:W-:Y:S05]  /*e230*/  BRA `(.L_x_36768) ;  /* 0x0000000800547947 */ /* 0x000fea0003800000 */
.L_x_36776:
        /* <DEDUP_REMOVED lines=27> */
.L_x_36779:
        /* <DEDUP_REMOVED lines=14> */
.L_x_36778:
[----:B------:R-:W2:Y:S02]  /*e4d0*/  LDG.E.U16 R18, desc[UR36][R2.64] ;  /* 0x0000002402127981 */ /* 0x000ea4000c1e1500 */
[----:B--2---:R-:W-:-:S06]  /*e4e0*/  IMAD.U32 R18, R18, 0x10000, RZ ;  /* 0x0001000012127824 */ /* 0x004fcc00078e00ff */
[----:B------:R-:W0:Y:S01]  /*e4f0*/  F2I.FTZ.TRUNC.NTZ R18, R18 ;  /* 0x0000001200127305 */ /* 0x000e22000021f100 */
[----:B------:R-:W-:Y:S05]  /*e500*/  BRA `(.L_x_36768) ;  /* 0x0000000400a07947 */ /* 0x000fea0003800000 */
.L_x_36775:
        /* <DEDUP_REMOVED lines=10> */
.L_x_36782:
        /* <DEDUP_REMOVED lines=21> */
.L_x_36786:
[----:B------:R-:W-:Y:S05]  /*e700*/  BSYNC B1 ;  /* 0x0000000000017941 */ /* 0x000fea0003800000 */
.L_x_36785:
[----:B------:R-:W-:Y:S01]  /*e710*/  IMAD.SHL.U32 R2, R2, 0x100000, RZ ;  /* 0x0010000002027824 */ /* 0x000fe200078e00ff */
[----:B------:R-:W-:-:S04]  /*e720*/  LEA R3, R0, 0x3b800000, 0x17 ;  /* 0x3b80000000037811 */ /* 0x000fc800078eb8ff */
[----:B------:R-:W-:-:S07]  /*e730*/  LOP3.LUT R18, R3, R2, R18, 0xfe, !PT ;  /* 0x0000000203127212 */ /* 0x000fce00078efe12 */
.L_x_36784:
[----:B------:R-:W-:Y:S05]  /*e740*/  BSYNC B0 ;  /* 0x0000000000007941 */ /* 0x000fea0003800000 */
.L_x_36783:
[----:B------:R-:W0:Y:S01]  /*e750*/  F2I.FTZ.TRUNC.NTZ R18, R18 ;  /* 0x0000001200127305 */ /* 0x000e22000021f100 */
[----:B------:R-:W-:Y:S05]  /*e760*/  BRA `(.L_x_36768) ;  /* 0x0000000400087947 */ /* 0x000fea0003800000 */
.L_x_36781:
        /* <DEDUP_REMOVED lines=21> */
.L_x_36790:
[----:B------:R-:W-:Y:S05]  /*e8c0*/  BSYNC B1 ;  /* 0x0000000000017941 */ /* 0x000fea0003800000 */
.L_x_36789:
[----:B------:R-:W-:Y:S01]  /*e8d0*/  IMAD.SHL.U32 R2, R2, 0x200000, RZ ;  /* 0x0020000002027824 */ /* 0x000fe200078e00ff */
[----:B------:R-:W-:-:S04]  /*e8e0*/  LEA R3, R0, 0x37800000, 0x17 ;  /* 0x3780000000037811 */ /* 0x000fc800078eb8ff */
[----:B------:R-:W-:-:S07]  /*e8f0*/  LOP3.LUT R18, R3, R2, R18, 0xfe, !PT ;  /* 0x0000000203127212 */ /* 0x000fce00078efe12 */
.L_x_36788:
[----:B------:R-:W-:Y:S05]  /*e900*/  BSYNC B0 ;  /* 0x0000000000007941 */ /* 0x000fea0003800000 */
.L_x_36787:
[----:B------:R-:W0:Y:S01]  /*e910*/  F2I.FTZ.TRUNC.NTZ R18, R18 ;  /* 0x0000001200127305 */ /* 0x000e22000021f100 */
[----:B------:R-:W-:Y:S05]  /*e920*/  BRA `(.L_x_36768) ;  /* 0x0000000000987947 */ /* 0x000fea0003800000 */
.L_x_36780:
        /* <DEDUP_REMOVED lines=14> */
.L_x_36794:
[----:B------:R-:W-:Y:S05]  /*ea10*/  BSYNC B0 ;  /* 0x0000000000007941 */ /* 0x000fea0003800000 */
.L_x_36793:
[----:B------:R-:W0:Y:S01]  /*ea20*/  F2I.FTZ.TRUNC.NTZ R18, R18 ;  /* 0x0000001200127305 */ /* 0x000e22000021f100 */
[----:B------:R-:W-:Y:S05]  /*ea30*/  BRA `(.L_x_36768) ;  /* 0x0000000000547947 */ /* 0x000fea0003800000 */
.L_x_36767:
        /* <DEDUP_REMOVED lines=17> */
.L_x_36795:
[----:B------:R-:W-:Y:S05]  /*eb50*/  BRA `(.L_x_36768) ;  /* 0x00000000000c7947 */ /* 0x000fea0003800000 */
.L_x_36792:
[----:B------:R0:W5:Y:S01]  /*eb60*/  LDG.E R18, desc[UR36][R2.64] ;  /* 0x0000002402127981 */ /* 0x000162000c1e1900 */
[----:B------:R-:W-:Y:S05]  /*eb70*/  BRA `(.L_x_36768) ;  /* 0x0000000000047947 */ /* 0x000fea0003800000 */
.L_x_36791:
[----:B------:R0:W5:Y:S02]  /*eb80*/  LDG.E R18, desc[UR36][R2.64] ;  /* 0x0000002402127981 */ /* 0x000164000c1e1900 */
.L_x_36768:
[----:B0-----:R-:W0:Y:S01]  /*eb90*/  LDC.U8 R3, c[0x0][0x500] ;  /* 0x00014000ff037b82 */ /* 0x001e220000000000 */
[----:B------:R-:W-:-:S04]  /*eba0*/  ISETP.NE.AND P1, PT, R22, RZ, PT ;  /* 0x000000ff1600720c */ /* 0x000fc80003f25270 */
[----:B-12345:R-:W-:Y:S02]  /*ebb0*/  SEL R2, R23, R18, P1 ;  /* 0x0000001217027207 */ /* 0x03efe40000800000 */
        /* <DEDUP_REMOVED lines=13> */
.L_x_36799:
[----:B------:R0:W-:Y:S01]  /*ec90*/  STG.E.U8 desc[UR36][R16.64], R2 ;  /* 0x0000000210007986 */ /* 0x0001e2000c101124 */
[----:B------:R-:W-:Y:S05]  /*eca0*/  BRA `(.L_x_36801) ;  /* 0x0000000c00507947 */ /* 0x000fea0003800000 */
.L_x_36798:
        /* <DEDUP_REMOVED lines=9> */
.L_x_36803:
[----:B------:R0:W-:Y:S01]  /*ed40*/  STG.E desc[UR36][R16.64], R2 ;  /* 0x0000000210007986 */ /* 0x0001e2000c101924 */
[----:B------:R-:W-:Y:S05]  /*ed50*/  BRA `(.L_x_36801) ;  /* 0x0000000c00247947 */ /* 0x000fea0003800000 */
.L_x_36802:
[----:B------:R0:W-:Y:S01]  /*ed60*/  STG.E.U16 desc[UR36][R16.64], R2 ;  /* 0x0000000210007986 */ /* 0x0001e2000c101524 */
[----:B------:R-:W-:Y:S05]  /*ed70*/  BRA `(.L_x_36801) ;  /* 0x0000000c001c7947 */ /* 0x000fea0003800000 */
.L_x_36797:
        /* <DEDUP_REMOVED lines=9> */
.L_x_36805:
[----:B------:R-:W-:-:S04]  /*ee10*/  I2FP.F32.S32 R0, R2 ;  /* 0x0000000200007245 */ /* 0x000fc80000201400 */
[----:B------:R-:W-:-:S05]  /*ee20*/  F2FP.F16.F32.PACK_AB R0, RZ, R0 ;  /* 0x00000000ff00723e */ /* 0x000fca00000000ff */
[----:B------:R0:W-:Y:S01]  /*ee30*/  STG.E.U16 desc[UR36][R16.64], R0 ;  /* 0x0000000010007986 */ /* 0x0001e2000c101524 */
[----:B------:R-:W-:Y:S05]  /*ee40*/  BRA `(.L_x_36801) ;  /* 0x0000000800e87947 */ /* 0x000fea0003800000 */
.L_x_36804:
        /* <DEDUP_REMOVED lines=10> */
.L_x_36807:
[----:B------:R-:W-:-:S04]  /*eef0*/  I2FP.F32.S32 R2, R2 ;  /* 0x0000000200027245 */ /* 0x000fc80000201400 */
[----:B------:R-:W-:-:S04]  /*ef00*/  F2FP.F16.F32.PACK_AB R3, RZ, R2 ;  /* 0x00000002ff03723e */ /* 0x000fc800000000ff */
[----:B------:R-:W-:-:S05]  /*ef10*/  PRMT R3, R3, 0x5410, RZ ;  /* 0x0000541003037816 */ /* 0x000fca00000000ff */
[----:B------:R0:W-:Y:S01]  /*ef20*/  STG.E desc[UR36][R16.64], R3 ;  /* 0x0000000310007986 */ /* 0x0001e2000c101924 */
[----:B------:R-:W-:Y:S05]  /*ef30*/  BRA `(.L_x_36801) ;  /* 0x0000000800ac7947 */ /* 0x000fea0003800000 */
.L_x_36806:
[----:B------:R-:W0:Y:S02]  /*ef40*/  I2F.F64 R2, R2 ;  /* 0x0000000200027312 */ /* 0x000e240000201c00 */
[----:B0-----:R0:W-:Y:S01]  /*ef50*/  STG.E.64 desc[UR36][R16.64], R2 ;  /* 0x0000000210007986 */ /* 0x0011e2000c101b24 */
[----:B------:R-:W-:Y:S05]  /*ef60*/  BRA `(.L_x_36801) ;  /* 0x0000000800a07947 */ /* 0x000fea0003800000 */
.L_x_36796:
        /* <DEDUP_REMOVED lines=12> */
.L_x_36810:
[----:B------:R-:W0:Y:S01]  /*f030*/  I2F.F64 R4, R2 ;  /* 0x0000000200047312 */ /* 0x000e220000201c00 */
[----:B------:R-:W-:-:S05]  /*f040*/  CS2R R6, SRZ ;  /* 0x0000000000067805 */ /* 0x000fca000001ff00 */
[----:B0-----:R1:W-:Y:S01]  /*f050*/  STG.E.128 desc[UR36][R16.64], R4 ;  /* 0x0000000410007986 */ /* 0x0013e2000c101d24 */
[----:B------:R-:W-:Y:S05]  /*f060*/  BRA `(.L_x_36801) ;  /* 0x0000000800607947 */ /* 0x000fea0003800000 */
.L_x_36809:
        /* <DEDUP_REMOVED lines=21> */
.L_x_36814:
[----:B------:R-:W-:Y:S05]  /*f1c0*/  BSYNC B0 ;  /* 0x0000000000007941 */ /* 0x000fea0003800000 */
.L_x_36813:
[----:B------:R-:W-:-:S05]  /*f1d0*/  LOP3.LUT R3, R0, R3, RZ, 0xfc, !PT ;  /* 0x0000000300037212 */ /* 0x000fca00078efcff */
[----:B------:R2:W-:Y:S01]  /*f1e0*/  STG.E.U8 desc[UR36][R16.64], R3 ;  /* 0x0000000310007986 */ /* 0x0005e2000c101124 */
[----:B------:R-:W-:Y:S05]  /*f1f0*/  BRA `(.L_x_36801) ;  /* 0x0000000400fc7947 */ /* 0x000fea0003800000 */
.L_x_36812:
        /* <DEDUP_REMOVED lines=13> */
.L_x_36816:
[----:B------:R-:W-:Y:S01]  /*f2d0*/  IMAD.MOV.U32 R0, RZ, RZ, 0x7f ;  /* 0x0000007fff007424 */ /* 0x000fe200078e00ff */
[----:B------:R-:W-:-:S04]  /*f2e0*/  ISETP.GT.U32.AND P0, PT, R2, 0x7f800000, PT ;  /* 0x7f8000000200780c */ /* 0x000fc80003f04070 */
[----:B------:R-:W-:-:S09]  /*f2f0*/  SEL R0, R0, 0x7c, P0 ;  /* 0x0000007c00007807 */ /* 0x000fd20000000000 */
.L_x_36817:
[----:B------:R-:W-:Y:S05]  /*f300*/  BSYNC B0 ;  /* 0x0000000000007941 */ /* 0x000fea0003800000 */
.L_x_36815:
[----:B------:R-:W-:-:S04]  /*f310*/  LOP3.LUT R2, R3, 0x80000000, RZ, 0xc0, !PT ;  /* 0x8000000003027812 */ /* 0x000fc800078ec0ff */
[----:B------:R-:W-:-:S04]  /*f320*/  SHF.R.U32.HI R3, RZ, 0x18, R2 ;  /* 0x00000018ff037819 */ /* 0x000fc80000011602 */
[----:B------:R-:W-:-:S05]  /*f330*/  LOP3.LUT R3, R0, R3, RZ, 0xfc, !PT ;  /* 0x0000000300037212 */ /* 0x000fca00078efcff */
[----:B------:R3:W-:Y:S01]  /*f340*/  STG.E.U8 desc[UR36][R16.64], R3 ;  /* 0x0000000310007986 */ /* 0x0007e2000c101124 */
[----:B------:R-:W-:Y:S05]  /*f350*/  BRA `(.L_x_36801) ;  /* 0x0000000400a47947 */ /* 0x000fea0003800000 */
.L_x_36811:
[----:B------:R-:W-:-:S04]  /*f360*/  I2FP.F32.S32 R0, R2 ;  /* 0x0000000200007245 */ /* 0x000fc80000201400 */
[----:B------:R-:W-:-:S05]  /*f370*/  F2FP.BF16.F32.PACK_AB R0, RZ, R0 ;  /* 0x00000000ff00723e */ /* 0x000fca00000010ff */
[----:B------:R4:W-:Y:S01]  /*f380*/  STG.E.U16 desc[UR36][R16.64], R0 ;  /* 0x0000000010007986 */ /* 0x0009e2000c101524 */
[----:B------:R-:W-:Y:S05]  /*f390*/  BRA `(.L_x_36801) ;  /* 0x0000000400947947 */ /* 0x000fea0003800000 */
.L_x_36808:
        /* <DEDUP_REMOVED lines=10> */
.L_x_36820:
        /* <DEDUP_REMOVED lines=17> */
.L_x_36823:
[----:B------:R-:W-:-:S04]  /*f550*/  LOP3.LUT R2, R3, 0x80000000, RZ, 0xc0, !PT ;  /* 0x8000000003027812 */ /* 0x000fc800078ec0ff */
[----:B------:R-:W-:-:S04]  /*f560*/  SHF.R.U32.HI R3, RZ, 0x18, R2 ;  /* 0x00000018ff037819 */ /* 0x000fc80000011602 */
[----:B------:R-:W-:-:S04]  /*f570*/  LOP3.LUT R0, R0, R3, RZ, 0xfc, !PT ;  /* 0x0000000300007212 */ /* 0x000fc800078efcff */
[----:B------:R-:W-:-:S07]  /*f580*/  PRMT R8, R0, 0x7610, R8 ;  /* 0x0000761000087816 */ /* 0x000fce0000000008 */
.L_x_36822:
[----:B------:R-:W-:Y:S05]  /*f590*/  BSYNC B0 ;  /* 0x0000000000007941 */ /* 0x000fea0003800000 */
.L_x_36821:
[----:B------:R0:W-:Y:S01]  /*f5a0*/  STG.E.U8 desc[UR36][R16.64], R8 ;  /* 0x0000000810007986 */ /* 0x0001e2000c101124 */
[----:B------:R-:W-:Y:S05]  /*f5b0*/  BRA `(.L_x_36801) ;  /* 0x00000004000c7947 */ /* 0x000fea0003800000 */
.L_x_36819:
        /* <DEDUP_REMOVED lines=17> */
.L_x_36826:
[----:B------:R-:W-:-:S04]  /*f6d0*/  LOP3.LUT R2, R3, 0x80000000, RZ, 0xc0, !PT ;  /* 0x8000000003027812 */ /* 0x000fc800078ec0ff */
[----:B------:R-:W-:-:S04]  /*f6e0*/  SHF.R.U32.HI R3, RZ, 0x18, R2 ;  /* 0x00000018ff037819 */ /* 0x000fc80000011602 */
[----:B------:R-:W-:-:S04]  /*f6f0*/  LOP3.LUT R0, R0, R3, RZ, 0xfc, !PT ;  /* 0x0000000300007212 */ /* 0x000fc800078efcff */
[----:B------:R-:W-:-:S07]  /*f700*/  PRMT R8, R0, 0x7610, R8 ;  /* 0x0000761000087816 */ /* 0x000fce0000000008 */
.L_x_36825:
[----:B------:R-:W-:Y:S05]  /*f710*/  BSYNC B0 ;  /* 0x0000000000007941 */ /* 0x000fea0003800000 */
.L_x_36824:
[----:B------:R0:W-:Y:S01]  /*f720*/  STG.E.U8 desc[UR36][R16.64], R8 ;  /* 0x0000000810007986 */ /* 0x0001e2000c101124 */
[----:B------:R-:W-:Y:S05]  /*f730*/  BRA `(.L_x_36801) ;  /* 0x0000000000ac7947 */ /* 0x000fea0003800000 */
.L_x_36818:
        /* <DEDUP_REMOVED lines=22> */
.L_x_36800:
        /* <DEDUP_REMOVED lines=16> */
.L_x_36829:
[----:B------:R-:W-:Y:S05]  /*f9a0*/  BRA `(.L_x_36801) ;  /* 0x0000000000107947 */ /* 0x000fea0003800000 */
.L_x_36828:
[----:B------:R-:W-:-:S05]  /*f9b0*/  SHF.R.S32.HI R3, RZ, 0x1f, R2 ;  /* 0x0000001fff037819 */ /* 0x000fca0000011402 */
[----:B------:R0:W-:Y:S01]  /*f9c0*/  STG.E.64 desc[UR36][R16.64], R2 ;  /* 0x0000000210007986 */ /* 0x0001e2000c101b24 */
[----:B------:R-:W-:Y:S05]  /*f9d0*/  BRA `(.L_x_36801) ;  /* 0x0000000000047947 */ /* 0x000fea0003800000 */
.L_x_36827:
[----:B------:R0:W-:Y:S02]  /*f9e0*/  STG.E desc[UR36][R16.64], R2 ;  /* 0x0000000210007986 */ /* 0x0001e4000c101924 */
.L_x_36801:
[----:B------:R-:W-:-:S07]  /*f9f0*/  VIADD R19, R19, 0x80 ;  /* 0x0000008013137836 */ /* 0x000fce0000000000 */
.L_x_36695:
[----:B------:R-:W-:Y:S05]  /*fa00*/  BSYNC B6 ;  /* 0x0000000000067941 */ /* 0x000fea0003800000 */
.L_x_36694:
        /* <DEDUP_REMOVED lines=383> */
.L_x_36830:
        /* <DEDUP_REMOVED lines=22> */
.L_x_36834:
[----:B------:R-:W2:Y:S02]  /*11360*/  LDG.E.U8 R2, desc[UR36][R2.64] ;  /* 0x0000002402027981 */ /* 0x000ea4000c1e1100 */
[----:B--2---:R-:W-:-:S04]  /*11370*/  ISETP.NE.AND P0, PT, R2, RZ, PT ;  /* 0x000000ff0200720c */ /* 0x004fc80003f05270 */
[----:B------:R-:W-:Y:S01]  /*11380*/  P2R R19, PR, RZ, 0x1 ;  /* 0x00000001ff137803 */ /* 0x000fe20000000000 */
[----:B------:R-:W-:Y:S08]  /*11390*/  BRA `(.L_x_36836) ;  /* 0x0000000c00c47947 */ /* 0x000ff00003800000 */
.L_x_36833:
        /* <DEDUP_REMOVED lines=11> */
.L_x_36838:
[----:B------:R-:W2:Y:S02]  /*11450*/  LDG.E R2, desc[UR36][R2.64] ;  /* 0x0000002402027981 */ /* 0x000ea4000c1e1900 */
[----:B--2---:R-:W-:-:S04]  /*11460*/  ISETP.NE.AND P0, PT, R2, RZ, PT ;  /* 0x000000ff0200720c */ /* 0x004fc80003f05270 */
[----:B------:R-:W-:Y:S01]  /*11470*/  P2R R19, PR, RZ, 0x1 ;  /* 0x00000001ff137803 */ /* 0x000fe20000000000 */
[----:B------:R-:W-:Y:S08]  /*11480*/  BRA `(.L_x_36836) ;  /* 0x0000000c00887947 */ /* 0x000ff00003800000 */
.L_x_36837:
[----:B------:R-:W2:Y:S02]  /*11490*/  LDG.E.U16 R2, desc[UR36][R2.64] ;  /* 0x0000002402027981 */ /* 0x000ea4000c1e1500 */
[----:B--2---:R-:W-:-:S04]  /*114a0*/  ISETP.NE.AND P0, PT, R2, RZ, PT ;  /* 0x000000ff0200720c */ /* 0x004fc80003f05270 */
[----:B------:R-:W-:Y:S01]  /*114b0*/  P2R R19, PR, RZ, 0x1 ;  /* 0x00000001ff137803 */ /* 0x000fe20000000000 */
[----:B------:R-:W-:Y:S08]  /*114c0*/  BRA `(.L_x_36836) ;  /* 0x0000000c00787947 */ /* 0x000ff00003800000 */
.L_x_36832:
        /* <DEDUP_REMOVED lines=10> */
.L_x_36840:
[----:B------:R-:W2:Y:S02]  /*11570*/  LDG.E.U16 R0, desc[UR36][R2.64] ;  /* 0x0000002402007981 */ /* 0x000ea4000c1e1500 */
[----:B--2---:R-:W-:-:S05]  /*11580*/  HADD2.F32 R0, -RZ, R0.H0_H0 ;  /* 0x20000000ff007230 */ /* 0x004fca0000004100 */
[----:B------:R-:W-:-:S04]  /*11590*/  FSETP.NEU.FTZ.AND P0, PT, R0, RZ, PT ;  /* 0x000000ff0000720b */ /* 0x000fc80003f1d000 */
[----:B------:R-:W-:Y:S01]  /*115a0*/  P2R R19, PR, RZ, 0x1 ;  /* 0x00000001ff137803 */ /* 0x000fe20000000000 */
[----:B------:R-:W-:Y:S08]  /*115b0*/  BRA `(.L_x_36836) ;  /* 0x0000000c003c7947 */ /* 0x000ff00003800000 */
.L_x_36839:
        /* <DEDUP_REMOVED lines=12> */
.L_x_36842:
        /* <DEDUP_REMOVED lines=11> */
.L_x_36841:
[----:B------:R-:W2:Y:S02]  /*11730*/  LDG.E.64 R2, desc[UR36][R2.64] ;  /* 0x0000002402027981 */ /* 0x000ea4000c1e1b00 */
[----:B--2---:R-:W-:-:S06]  /*11740*/  DSETP.NEU.AND P0, PT, R2, RZ, PT ;  /* 0x000000ff0200722a */ /* 0x004fcc0003f0d000 */
[----:B------:R-:W-:Y:S01]  /*11750*/  P2R R19, PR, RZ, 0x1 ;  /* 0x00000001ff137803 */ /* 0x000fe20000000000 */
[----:B------:R-:W-:Y:S07]  /*11760*/  BRA `(.L_x_36836) ;  /* 0x0000000800d07947 */ /* 0x000fee0003800000 */
.L_x_36831:
        /* <DEDUP_REMOVED lines=12> */
.L_x_36845:
[----:B------:R-:W2:Y:S02]  /*11830*/  LDG.E.128 R4, desc[UR36][R2.64] ;  /* 0x0000002402047981 */ /* 0x000ea4000c1e1d00 */
[----:B--2---:R-:W-:-:S06]  /*11840*/  DSETP.NEU.AND P0, PT, R6, RZ, PT ;  /* 0x000000ff0600722a */ /* 0x004fcc0003f0d000 */
[----:B------:R-:W-:-:S06]  /*11850*/  DSETP.NEU.OR P0, PT, R4, RZ, P0 ;  /* 0x000000ff0400722a */ /* 0x000fcc000070d400 */
[----:B------:R-:W-:Y:S01]  /*11860*/  P2R R19, PR, RZ, 0x1 ;  /* 0x00000001ff137803 */ /* 0x000fe20000000000 */
[----:B------:R-:W-:Y:S07]  /*11870*/  BRA `(.L_x_36836) ;  /* 0x00000008008c7947 */ /* 0x000fee0003800000 */
.L_x_36844:
        /* <DEDUP_REMOVED lines=28> */
.L_x_36847:
        /* <DEDUP_REMOVED lines=15> */
.L_x_36846:
[----:B------:R-:W2:Y:S02]  /*11b30*/  LDG.E.U16 R0, desc[UR36][R2.64] ;  /* 0x0000002402007981 */ /* 0x000ea4000c1e1500 */
[----:B--2---:R-:W-:-:S05]  /*11b40*/  IMAD.U32 R0, R0, 0x10000, RZ ;  /* 0x0001000000007824 */ /* 0x004fca00078e00ff */
[----:B------:R-:W-:-:S04]  /*11b50*/  FSETP.NEU.FTZ.AND P0, PT, R0, RZ, PT ;  /* 0x000000ff0000720b */ /* 0x000fc80003f1d000 */
[----:B------:R-:W-:Y:S01]  /*11b60*/  P2R R19, PR, RZ, 0x1 ;  /* 0x00000001ff137803 */ /* 0x000fe20000000000 */
[----:B------:R-:W-:Y:S08]  /*11b70*/  BRA `(.L_x_36836) ;  /* 0x0000000400cc7947 */ /* 0x000ff00003800000 */
.L_x_36843:
        /* <DEDUP_REMOVED lines=12> */
.L_x_36850:
        /* <DEDUP_REMOVED lines=21> */
.L_x_36854:
[----:B------:R-:W-:Y:S05]  /*11d90*/  BSYNC B1 ;  /* 0x0000000000017941 */ /* 0x000fea0003800000 */
.L_x_36853:
[----:B------:R-:W-:Y:S01]  /*11da0*/  LEA R3, R0, 0x3b800000, 0x17 ;  /* 0x3b80000000037811 */ /* 0x000fe200078eb8ff */
[----:B------:R-:W-:-:S05]  /*11db0*/  IMAD.SHL.U32 R0, R2, 0x100000, RZ ;  /* 0x0010000002007824 */ /* 0x000fca00078e00ff */
[----:B------:R-:W-:-:S07]  /*11dc0*/  LOP3.LUT R0, R3, R0, R4, 0xfe, !PT ;  /* 0x0000000003007212 */ /* 0x000fce00078efe04 */
.L_x_36852:
[----:B------:R-:W-:Y:S05]  /*11dd0*/  BSYNC B0 ;  /* 0x0000000000007941 */ /* 0x000fea0003800000 */
.L_x_36851:
[----:B------:R-:W-:-:S04]  /*11de0*/  FSETP.NEU.FTZ.AND P0, PT, R0, RZ, PT ;  /* 0x000000ff0000720b */ /* 0x000fc80003f1d000 */
[----:B------:R-:W-:Y:S01]  /*11df0*/  P2R R19, PR, RZ, 0x1 ;  /* 0x00000001ff137803 */ /* 0x000fe20000000000 */
[----:B------:R-:W-:Y:S08]  /*11e00*/  BRA `(.L_x_36836) ;  /* 0x0000000400287947 */ /* 0x000ff00003800000 */
.L_x_36849:
        /* <DEDUP_REMOVED lines=21> */
.L_x_36858:
[----:B------:R-:W-:Y:S05]  /*11f60*/  BSYNC B1 ;  /* 0x0000000000017941 */ /* 0x000fea0003800000 */
.L_x_36857:
[----:B------:R-:W-:Y:S01]  /*11f70*/  LEA R3, R0, 0x37800000, 0x17 ;  /* 0x3780000000037811 */ /* 0x000fe200078eb8ff */
[----:B------:R-:W-:-:S05]  /*11f80*/  IMAD.SHL.U32 R0, R2, 0x200000, RZ ;  /* 0x0020000002007824 */ /* 0x000fca00078e00ff */
[----:B------:R-:W-:-:S07]  /*11f90*/  LOP3.LUT R0, R3, R0, R4, 0xfe, !PT ;  /* 0x0000000003007212 */ /* 0x000fce00078efe04 */
.L_x_36856:
[----:B------:R-:W-:Y:S05]  /*11fa0*/  BSYNC B0 ;  /* 0x0000000000007941 */ /* 0x000fea0003800000 */
.L_x_36855:
[----:B------:R-:W-:-:S04]  /*11fb0*/  FSETP.NEU.FTZ.AND P0, PT, R0, RZ, PT ;  /* 0x000000ff0000720b */ /* 0x000fc80003f1d000 */
[----:B------:R-:W-:Y:S01]  /*11fc0*/  P2R R19, PR, RZ, 0x1 ;  /* 0x00000001ff137803 */ /* 0x000fe20000000000 */
[----:B------:R-:W-:Y:S08]  /*11fd0*/  BRA `(.L_x_36836) ;  /* 0x0000000000b47947 */ /* 0x000ff00003800000 */
.L_x_36848:
        /* <DEDUP_REMOVED lines=14> */
.L_x_36862:
[----:B------:R-:W-:Y:S05]  /*120c0*/  BSYNC B0 ;  /* 0x0000000000007941 */ /* 0x000fea0003800000 */
.L_x_36861:
[----:B------:R-:W-:-:S04]  /*120d0*/  FSETP.NEU.FTZ.AND P0, PT, R0, RZ, PT ;  /* 0x000000ff0000720b */ /* 0x000fc80003f1d000 */
[----:B------:R-:W-:Y:S01]  /*120e0*/  P2R R19, PR, RZ, 0x1 ;  /* 0x00000001ff137803 */ /* 0x000fe20000000000 */
[----:B------:R-:W-:Y:S08]  /*120f0*/  BRA `(.L_x_36836) ;  /* 0x00000000006c7947 */ /* 0x000ff00003800000 */
.L_x_36835:
        /* <DEDUP_REMOVED lines=16> */
.L_x_36863:
[----:B------:R-:W-:-:S04]  /*12200*/  PLOP3.LUT P0, PT, PT, PT, PT, 0x8, 0x0 ;  /* 0x000000000000781c */ /* 0x000fc80003f0e170 */
[----:B------:R-:W-:Y:S01]  /*12210*/  P2R R19, PR, RZ, 0x1 ;  /* 0x00000001ff137803 */ /* 0x000fe20000000000 */
[----:B------:R-:W-:Y:S08]  /*12220*/  BRA `(.L_x_36836) ;  /* 0x0000000000207947 */ /* 0x000ff00003800000 */
.L_x_36860:
[----:B------:R-:W2:Y:S02]  /*12230*/  LDG.E.64 R2, desc[UR36][R2.64] ;  /* 0x0000002402027981 */ /* 0x000ea4000c1e1b00 */
[----:B--2---:R-:W-:-:S04]  /*12240*/  ISETP.NE.U32.AND P0, PT, R2, RZ, PT ;  /* 0x000000ff0200720c */ /* 0x004fc80003f05070 */
[----:B------:R-:W-:-:S04]  /*12250*/  ISETP.NE.AND.EX P0, PT, R3, RZ, PT, P0 ;  /* 0x000000ff0300720c */ /* 0x000fc80003f05300 */
[----:B------:R-:W-:Y:S01]  /*12260*/  P2R R19, PR, RZ, 0x1 ;  /* 0x00000001ff137803 */ /* 0x000fe20000000000 */
[----:B------:R-:W-:Y:S08]  /*12270*/  BRA `(.L_x_36836) ;  /* 0x00000000000c7947 */ /* 0x000ff00003800000 */
.L_x_36859:
[----:B------:R-:W2:Y:S02]  /*12280*/  LDG.E R2, desc[UR36][R2.64] ;  /* 0x0000002402027981 */ /* 0x000ea4000c1e1900 */
[----:B--2---:R-:W-:-:S04]  /*12290*/  ISETP.NE.AND P0, PT, R2, RZ, PT ;  /* 0x000000ff0200720c */ /* 0x004fc80003f05270 */
[----:B------:R-:W-:-:S09]  /*122a0*/  P2R R19, PR, RZ, 0x1 ;  /* 0x00000001ff137803 */ /* 0x000fd20000000000 */
.L_x_36836:
        /* <DEDUP_REMOVED lines=17> */
.L_x_36867:
[----:B------:R0:W5:Y:S01]  /*123c0*/  LDG.E.U8 R22, desc[UR36][R2.64] ;  /* 0x0000002402167981 */ /* 0x000162000c1e1100 */
[----:B------:R-:W-:Y:S05]  /*123d0*/  BRA `(.L_x_36869) ;  /* 0x0000000c00347947 */ /* 0x000fea0003800000 */
.L_x_36866:
        /* <DEDUP_REMOVED lines=8> */
.L_x_36871:
[----:B------:R0:W5:Y:S01]  /*12460*/  LDG.E R22, desc[UR36][R2.64] ;  /* 0x0000002402167981 */ /* 0x000162000c1e1900 */
[----:B------:R-:W-:Y:S05]  /*12470*/  BRA `(.L_x_36869) ;  /* 0x0000000c000c7947 */ /* 0x000fea0003800000 */
.L_x_36870:
[----:B------:R0:W5:Y:S01]  /*12480*/  LDG.E.S16 R22, desc[UR36][R2.64] ;  /* 0x0000002402167981 */ /* 0x000162000c1e1700 */
[----:B------:R-:W-:Y:S05]  /*12490*/  BRA `(.L_x_36869) ;  /* 0x0000000c00047947 */ /* 0x000fea0003800000 */
.L_x_36865:
        /* <DEDUP_REMOVED lines=9> */
.L_x_36873:
[----:B------:R-:W2:Y:S02]  /*12530*/  LDG.E.U16 R2, desc[UR36][R2.64] ;  /* 0x0000002402027981 */ /* 0x000ea4000c1e1500 */
[----:B--2---:R-:W-:-:S06]  /*12540*/  HADD2.F32 R22, -RZ, R2.H0_H0 ;  /* 0x20000002ff167230 */ /* 0x004fcc0000004100 */
[----:B------:R-:W0:Y:S01]  /*12550*/  F2I.FTZ.TRUNC.NTZ R22, R22 ;  /* 0x0000001600167305 */ /* 0x000e22000021f100 */
[----:B------:R-:W-:Y:S05]  /*12560*/  BRA `(.L_x_36869) ;  /* 0x0000000800d07947 */ /* 0x000fea0003800000 */
.L_x_36872:
        /* <DEDUP_REMOVED lines=9> */
.L_x_36875:
[----:B------:R-:W2:Y:S02]  /*12600*/  LDG.E.U16 R2, desc[UR36][R2.64] ;  /* 0x0000002402027981 */ /* 0x000ea4000c1e1500 */
[----:B--2---:R-:W-:-:S06]  /*12610*/  HADD2.F32 R22, -RZ, R2.H0_H0 ;  /* 0x20000002ff167230 */ /* 0x004fcc0000004100 */
[----:B------:R-:W0:Y:S01]  /*12620*/  F2I.FTZ.TRUNC.NTZ R22, R22 ;  /* 0x0000001600167305 */ /* 0x000e22000021f100 */
[----:B------:R-:W-:Y:S05]  /*12630*/  BRA `(.L_x_36869) ;  /* 0x00000008009c7947 */ /* 0x000fea0003800000 */
.L_x_36874:
[----:B------:R-:W2:Y:S02]  /*12640*/  LDG.E.64 R22, desc[UR36][R2.64] ;  /* 0x0000002402167981 */ /* 0x000ea4000c1e1b00 */
[----:B--2---:R0:W1:Y:S01]  /*12650*/  F2I.F64.TRUNC R22, R22 ;  /* 0x0000001600167311 */ /* 0x004062000030d100 */
[----:B------:R-:W-:Y:S05]  /*12660*/  BRA `(.L_x_36869) ;  /* 0x0000000800907947 */ /* 0x000fea0003800000 */
.L_x_36864:
        /* <DEDUP_REMOVED lines=12> */
.L_x_36878:
[----:B------:R-:W2:Y:S02]  /*12730*/  LDG.E.64 R2, desc[UR36][R2.64] ;  /* 0x0000002402027981 */ /* 0x000ea4000c1e1b00 */
[----:B--2---:R0:W1:Y:S01]  /*12740*/  F2I.F64.TRUNC R22, R2 ;  /* 0x0000000200167311 */ /* 0x004062000030d100 */
[----:B------:R-:W-:Y:S05]  /*12750*/  BRA `(.L_x_36869) ;  /* 0x0000000800547947 */ /* 0x000fea0003800000 */
.L_x_36877:
        /* <DEDUP_REMOVED lines=27> */
.L_x_36880:
        /* <DEDUP_REMOVED lines=14> */
.L_x_36879:
[----:B------:R-:W2:Y:S02]  /*129f0*/  LDG.E.U16 R22, desc[UR36][R2.64] ;  /* 0x0000002402167981 */ /* 0x000ea4000c1e1500 */
[----:B--2---:R-:W-:-:S06]  /*12a00*/  IMAD.U32 R22, R22, 0x10000, RZ ;  /* 0x0001000016167824 */ /* 0x004fcc00078e00ff */
[----:B------:R-:W0:Y:S01]  /*12a10*/  F2I.FTZ.TRUNC.NTZ R22, R22 ;  /* 0x0000001600167305 */ /* 0x000e22000021f100 */
[----:B------:R-:W-:Y:S05]  /*12a20*/  BRA `(.L_x_36869) ;  /* 0x0000000400a07947 */ /* 0x000fea0003800000 */
.L_x_36876:
        /* <DEDUP_REMOVED lines=10> */
.L_x_36883:
        /* <DEDUP_REMOVED lines=21> */
.L_x_36887:
[----:B------:R-:W-:Y:S05]  /*12c20*/  BSYNC B1 ;  /* 0x0000000000017941 */ /* 0x000fea0003800000 */
.L_x_36886:
[----:B------:R-:W-:Y:S01]  /*12c30*/  IMAD.SHL.U32 R2, R2, 0x100000, RZ ;  /* 0x0010000002027824 */ /* 0x000fe200078e00ff */
[----:B------:R-:W-:-:S04]  /*12c40*/  LEA R3, R0, 0x3b800000, 0x17 ;  /* 0x3b80000000037811 */ /* 0x000fc800078eb8ff */
[----:B------:R-:W-:-:S07]  /*12c50*/  LOP3.LUT R22, R3, R2, R22, 0xfe, !PT ;  /* 0x0000000203167212 */ /* 0x000fce00078efe16 */
.L_x_36885:
[----:B------:R-:W-:Y:S05]  /*12c60*/  BSYNC B0 ;  /* 0x0000000000007941 */ /* 0x000fea0003800000 */
.L_x_36884:
[----:B------:R-:W1:Y:S01]  /*12c70*/  F2I.FTZ.TRUNC.NTZ R22, R22 ;  /* 0x0000001600167305 */ /* 0x000e62000021f100 */
[----:B------:R-:W-:Y:S05]  /*12c80*/  BRA `(.L_x_36869) ;  /* 0x0000000400087947 */ /* 0x000fea0003800000 */
.L_x_36882:
        /* <DEDUP_REMOVED lines=21> */
.L_x_36891:
[----:B------:R-:W-:Y:S05]  /*12de0*/  BSYNC B1 ;  /* 0x0000000000017941 */ /* 0x000fea0003800000 */
.L_x_36890:
[----:B------:R-:W-:Y:S01]  /*12df0*/  IMAD.SHL.U32 R2, R2, 0x200000, RZ ;  /* 0x0020000002027824 */ /* 0x000fe200078e00ff */
[----:B------:R-:W-:-:S04]  /*12e00*/  LEA R3, R0, 0x37800000, 0x17 ;  /* 0x3780000000037811 */ /* 0x000fc800078eb8ff */
[----:B------:R-:W-:-:S07]  /*12e10*/  LOP3.LUT R22, R3, R2, R22, 0xfe, !PT ;  /* 0x0000000203167212 */ /* 0x000fce00078efe16 */
.L_x_36889:
[----:B------:R-:W-:Y:S05]  /*12e20*/  BSYNC B0 ;  /* 0x0000000000007941 */ /* 0x000fea0003800000 */
.L_x_36888:
[----:B------:R-:W2:Y:S01]  /*12e30*/  F2I.FTZ.TRUNC.NTZ R22, R22 ;  /* 0x0000001600167305 */ /* 0x000ea2000021f100 */
[----:B------:R-:W-:Y:S05]  /*12e40*/  BRA `(.L_x_36869) ;  /* 0x0000000000987947 */ /* 0x000fea0003800000 */
.L_x_36881:
        /* <DEDUP_REMOVED lines=14> */
.L_x_36895:
[----:B------:R-:W-:Y:S05]  /*12f30*/  BSYNC B0 ;  /* 0x0000000000007941 */ /* 0x000fea0003800000 */
.L_x_36894:
[----:B------:R-:W0:Y:S01]  /*12f40*/  F2I.FTZ.TRUNC.NTZ R22, R22 ;  /* 0x0000001600167305 */ /* 0x000e22000021f100 */
[----:B------:R-:W-:Y:S05]  /*12f50*/  BRA `(.L_x_36869) ;  /* 0x0000000000547947 */ /* 0x000fea0003800000 */
.L_x_36868:
        /* <DEDUP_REMOVED lines=17> */
.L_x_36896:
[----:B------:R-:W-:Y:S05]  /*13070*/  BRA `(.L_x_36869) ;  /* 0x00000000000c7947 */ /* 0x000fea0003800000 */
.L_x_36893:
[----:B------:R4:W5:Y:S01]  /*13080*/  LDG.E R22, desc[UR36][R2.64] ;  /* 0x0000002402167981 */ /* 0x000962000c1e1900 */
[----:B------:R-:W-:Y:S05]  /*13090*/  BRA `(.L_x_36869) ;  /* 0x0000000000047947 */ /* 0x000fea0003800000 */
.L_x_36892:
[----:B------:R3:W5:Y:S02]  /*130a0*/  LDG.E R22, desc[UR36][R2.64] ;  /* 0x0000002402167981 */ /* 0x000764000c1e1900 */
.L_x_36869:
[----:B0-----:R-:W0:Y:S01]  /*130b0*/  LDC.U8 R4, c[0x0][0x503] ;  /* 0x000140c0ff047b82 */ /* 0x001e220000000000 */
[----:B------:R-:W-:Y:S02]  /*130c0*/  ULDC.64 UR4, c[0x0][0x4f0] ;  /* 0x00013c0000047ab9 */ /* 0x000fe40000000a00 */
[----:B---34-:R-:W-:-:S05]  /*130d0*/  IADD3 R2, P0, R18, UR4, RZ ;  /* 0x0000000412027c10 */ /* 0x018fca000ff1e0ff */
        /* <DEDUP_REMOVED lines=14> */
.L_x_36900:
[----:B------:R0:W5:Y:S01]  /*131c0*/  LDG.E.U8 R23, desc[UR36][R2.64] ;  /* 0x0000002402177981 */ /* 0x000162000c1e1100 */
[----:B------:R-:W-:Y:S05]  /*131d0*/  BRA `(.L_x_36902) ;  /* 0x0000000c00347947 */ /* 0x000fea0003800000 */
.L_x_36899:
        /* <DEDUP_REMOVED lines=8> */
.L_x_36904:
[----:B------:R0:W5:Y:S01]  /*13260*/  LDG.E R23, desc[UR36][R2.64] ;  /* 0x0000002402177981 */ /* 0x000162000c1e1900 */
[----:B------:R-:W-:Y:S05]  /*13270*/  BRA `(.L_x_36902) ;  /* 0x0000000c000c7947 */ /* 0x000fea0003800000 */
.L_x_36903:
[----:B------:R0:W5:Y:S01]  /*13280*/  LDG.E.S16 R23, desc[UR36][R2.64] ;  /* 0x0000002402177981 */ /* 0x000162000c1e1700 */
[----:B------:R-:W-:Y:S05]  /*13290*/  BRA `(.L_x_36902) ;  /* 0x0000000c00047947 */ /* 0x000fea0003800000 */
.L_x_36898:
        /* <DEDUP_REMOVED lines=9> */
.L_x_36906:
[----:B------:R-:W3:Y:S02]  /*13330*/  LDG.E.U16 R2, desc[UR36][R2.64] ;  /* 0x0000002402027981 */ /* 0x000ee4000c1e1500 */
[----:B---3--:R-:W-:-:S06]  /*13340*/  HADD2.F32 R23, -RZ, R2.H0_H0 ;  /* 0x20000002ff177230 */ /* 0x008fcc0000004100 */
[----:B------:R-:W0:Y:S01]  /*13350*/  F2I.FTZ.TRUNC.NTZ R23, R23 ;  /* 0x0000001700177305 */ /* 0x000e22000021f100 */
[----:B------:R-:W-:Y:S05]  /*13360*/  BRA `(.L_x_36902) ;  /* 0x0000000800d07947 */ /* 0x000fea0003800000 */
.L_x_36905:
        /* <DEDUP_REMOVED lines=9> */
.L_x_36908:
[----:B------:R-:W3:Y:S02]  /*13400*/  LDG.E.U16 R2, desc[UR36][R2.64] ;  /* 0x0000002402027981 */ /* 0x000ee4000c1e1500 */
[----:B---3--:R-:W-:-:S06]  /*13410*/  HADD2.F32 R23, -RZ, R2.H0_H0 ;  /* 0x20000002ff177230 */ /* 0x008fcc0000004100 */
[----:B------:R-:W0:Y:S01]  /*13420*/  F2I.FTZ.TRUNC.NTZ R23, R23 ;  /* 0x0000001700177305 */ /* 0x000e22000021f100 */
[----:B------:R-:W-:Y:S05]  /*13430*/  BRA `(.L_x_36902) ;  /* 0x00000008009c7947 */ /* 0x000fea0003800000 */
.L_x_36907:
[----:B------:R-:W3:Y:S02]  /*13440*/  LDG.E.64 R2, desc[UR36][R2.64] ;  /* 0x0000002402027981 */ /* 0x000ee4000c1e1b00 */
[----:B---3--:R0:W3:Y:S01]  /*13450*/  F2I.F64.TRUNC R23, R2 ;  /* 0x0000000200177311 */ /* 0x0080e2000030d100 */
[----:B------:R-:W-:Y:S05]  /*13460*/  BRA `(.L_x_36902) ;  /* 0x0000000800907947 */ /* 0x000fea0003800000 */
.L_x_36897:
        /* <DEDUP_REMOVED lines=12> */
.L_x_36911:
[----:B------:R-:W3:Y:S02]  /*13530*/  LDG.E.64 R2, desc[UR36][R2.64] ;  /* 0x0000002402027981 */ /* 0x000ee4000c1e1b00 */
[----:B---3--:R0:W3:Y:S01]  /*13540*/  F2I.F64.TRUNC R23, R2 ;  /* 0x0000000200177311 */ /* 0x0080e2000030d100 */
[----:B------:R-:W-:Y:S05]  /*13550*/  BRA `(.L_x_36902) ;  /* 0x0000000800547947 */ /* 0x000fea0003800000 */
.L_x_36910:
        /* <DEDUP_REMOVED lines=27> */
.L_x_36913:
        /* <DEDUP_REMOVED lines=12> */
[----:B------:R4:W0:Y:S01]  /*137d0*/  F2I.FTZ.TRUNC.NTZ R23, R4 ;  /* 0x0000000400177305 */ /* 0x000822000021f100 */
[----:B------:R-:W-:Y:S05]  /*137e0*/  BRA `(.L_x_36902) ;  /* 0x0000000400b07947 */ /* 0x000fea0003800000 */
.L_x_36912:
[----:B------:R-:W3:Y:S02]  /*137f0*/  LDG.E.U16 R23, desc[UR36][R2.64] ;  /* 0x0000002402177981 */ /* 0x000ee4000c1e1500 */
[----:B---3--:R-:W-:-:S06]  /*13800*/  IMAD.U32 R23, R23, 0x10000, RZ ;  /* 0x0001000017177824 */ /* 0x008fcc00078e00ff */
[----:B------:R-:W0:Y:S01]  /*13810*/  F2I.FTZ.TRUNC.NTZ R23, R23 ;  /* 0x0000001700177305 */ /* 0x000e22000021f100 */
[----:B------:R-:W-:Y:S05]  /*13820*/  BRA `(.L_x_36902) ;  /* 0x0000000400a07947 */ /* 0x000fea0003800000 */
.L_x_36909:
        /* <DEDUP_REMOVED lines=10> */
.L_x_36916:
        /* <DEDUP_REMOVED lines=21> */
.L_x_36920:
[----:B------:R-:W-:Y:S05]  /*13a20*/  BSYNC B1 ;  /* 0x0000000000017941 */ /* 0x000fea0003800000 */
.L_x_36919:
[----:B------:R-:W-:Y:S01]  /*13a30*/  IMAD.SHL.U32 R2, R2, 0x100000, RZ ;  /* 0x0010000002027824 */ /* 0x000fe200078e00ff */
[----:B------:R-:W-:-:S04]  /*13a40*/  LEA R0, R0, 0x3b800000, 0x17 ;  /* 0x3b80000000007811 */ /* 0x000fc800078eb8ff */
[----:B------:R-:W-:-:S07]  /*13a50*/  LOP3.LUT R23, R0, R2, R23, 0xfe, !PT ;  /* 0x0000000200177212 */ /* 0x000fce00078efe17 */
.L_x_36918:
[----:B------:R-:W-:Y:S05]  /*13a60*/  BSYNC B0 ;  /* 0x0000000000007941 */ /* 0x000fea0003800000 */
.L_x_36917:
[----:B------:R-:W0:Y:S01]  /*13a70*/  F2I.FTZ.TRUNC.NTZ R23, R23 ;  /* 0x0000001700177305 */ /* 0x000e22000021f100 */
[----:B------:R-:W-:Y:S05]  /*13a80*/  BRA `(.L_x_36902) ;  /* 0x0000000400087947 */ /* 0x000fea0003800000 */
.L_x_36915:
        /* <DEDUP_REMOVED lines=21> */
.L_x_36924:
[----:B------:R-:W-:Y:S05]  /*13be0*/  BSYNC B1 ;  /* 0x0000000000017941 */ /* 0x000fea0003800000 */
.L_x_36923:
[----:B------:R-:W-:Y:S01]  /*13bf0*/  IMAD.SHL.U32 R2, R2, 0x200000, RZ ;  /* 0x0020000002027824 */ /* 0x000fe200078e00ff */
[----:B------:R-:W-:-:S04]  /*13c00*/  LEA R0, R0, 0x37800000, 0x17 ;  /* 0x3780000000007811 */ /* 0x000fc800078eb8ff */
[----:B------:R-:W-:-:S07]  /*13c10*/  LOP3.LUT R23, R0, R2, R23, 0xfe, !PT ;  /* 0x0000000200177212 */ /* 0x000fce00078efe17 */
.L_x_36922:
[----:B------:R-:W-:Y:S05]  /*13c20*/  BSYNC B0 ;  /* 0x0000000000007941 */ /* 0x000fea0003800000 */
.L_x_36921:
[----:B------:R-:W0:Y:S01]  /*13c30*/  F2I.FTZ.TRUNC.NTZ R23, R23 ;  /* 0x0000001700177305 */ /* 0x000e22000021f100 */
[----:B------:R-:W-:Y:S05]  /*13c40*/  BRA `(.L_x_36902) ;  /* 0x0000000000987947 */ /* 0x000fea0003800000 */
.L_x_36914:
        /* <DEDUP_REMOVED lines=14> */
.L_x_36928:
[----:B------:R-:W-:Y:S05]  /*13d30*/  BSYNC B0 ;  /* 0x0000000000007941 */ /* 0x000fea0003800000 */
.L_x_36927:
[----:B------:R-:W0:Y:S01]  /*13d40*/  F2I.FTZ.TRUNC.NTZ R23, R23 ;  /* 0x0000001700177305 */ /* 0x000e22000021f100 */
[----:B------:R-:W-:Y:S05]  /*13d50*/  BRA `(.L_x_36902) ;  /* 0x0000000000547947 */ /* 0x000fea0003800000 */
.L_x_36901:
        /* <DEDUP_REMOVED lines=16> */
[----:B012--5:R-:W-:Y:S05]  /*13e60*/  CALL.ABS.NOINC R2 ;  /* 0x0000000002007343 */ /* 0x027fea0003c00000 */
.L_x_36929:
[----:B------:R-:W-:Y:S05]  /*13e70*/  BRA `(.L_x_36902) ;  /* 0x00000000000c7947 */ /* 0x000fea0003800000 */
.L_x_36926:
[----:B------:R0:W5:Y:S01]  /*13e80*/  LDG.E R23, desc[UR36][R2.64] ;  /* 0x0000002402177981 */ /* 0x000162000c1e1900 */
[----:B------:R-:W-:Y:S05]  /*13e90*/  BRA `(.L_x_36902) ;  /* 0x0000000000047947 */ /* 0x000fea0003800000 */
.L_x_36925:
[----:B------:R0:W5:Y:S02]  /*13ea0*/  LDG.E R23, desc[UR36][R2.64] ;  /* 0x0000002402177981 */ /* 0x000164000c1e1900 */
.L_x_36902:
[----:B0-----:R-:W0:Y:S01]  /*13eb0*/  LDC.U8 R3, c[0x0][0x500] ;  /* 0x00014000ff037b82 */ /* 0x001e220000000000 */
[----:B------:R-:W-:-:S04]  /*13ec0*/  ISETP.NE.AND P1, PT, R19, RZ, PT ;  /* 0x000000ff1300720c */ /* 0x000fc80003f25270 */
[----:B-123-5:R-:W-:Y:S02]  /*13ed0*/  SEL R2, R22, R23, P1 ;  /* 0x0000001716027207 */ /* 0x02efe40000800000 */
        /* <DEDUP_REMOVED lines=13> */
.L_x_36933:
[----:B------:R-:W-:Y:S01]  /*13fb0*/  STG.E.U8 desc[UR36][R16.64], R2 ;  /* 0x0000000210007986 */ /* 0x000fe2000c101124 */
[----:B------:R-:W-:Y:S05]  /*13fc0*/  EXIT ;  /* 0x000000000000794d */ /* 0x000fea0003800000 */
.L_x_36932:
        /* <DEDUP_REMOVED lines=9> */
.L_x_36936:
[----:B------:R-:W-:Y:S01]  /*14060*/  STG.E desc[UR36][R16.64], R2 ;  /* 0x0000000210007986 */ /* 0x000fe2000c101924 */
[----:B------:R-:W-:Y:S05]  /*14070*/  EXIT ;  /* 0x000000000000794d */ /* 0x000fea0003800000 */
.L_x_36935:
[----:B------:R-:W-:Y:S01]  /*14080*/  STG.E.U16 desc[UR36][R16.64], R2 ;  /* 0x0000000210007986 */ /* 0x000fe2000c101524 */
[----:B------:R-:W-:Y:S05]  /*14090*/  EXIT ;  /* 0x000000000000794d */ /* 0x000fea0003800000 */
.L_x_36931:
        /* <DEDUP_REMOVED lines=9> */
.L_x_36938:
[----:B------:R-:W-:-:S04]  /*14130*/  I2FP.F32.S32 R0, R2 ;  /* 0x0000000200007245 */ /* 0x000fc80000201400 */
[----:B------:R-:W-:-:S05]  /*14140*/  F2FP.F16.F32.PACK_AB R0, RZ, R0 ;  /* 0x00000000ff00723e */ /* 0x000fca00000000ff */
[----:B------:R-:W-:Y:S01]  /*14150*/  STG.E.U16 desc[UR36][R16.64], R0 ;  /* 0x0000000010007986 */ /* 0x000fe2000c101524 */
[----:B------:R-:W-:Y:S05]  /*14160*/  EXIT ;  /* 0x000000000000794d */ /* 0x000fea0003800000 */
.L_x_36937:
        /* <DEDUP_REMOVED lines=10> */
.L_x_36940:
[----:B------:R-:W-:-:S04]  /*14210*/  I2FP.F32.S32 R2, R2 ;  /* 0x0000000200027245 */ /* 0x000fc80000201400 */
[----:B------:R-:W-:-:S04]  /*14220*/  F2FP.F16.F32.PACK_AB R3, RZ, R2 ;  /* 0x00000002ff03723e */ /* 0x000fc800000000ff */
[----:B------:R-:W-:-:S05]  /*14230*/  PRMT R3, R3, 0x5410, RZ ;  /* 0x0000541003037816 */ /* 0x000fca00000000ff */
[----:B------:R-:W-:Y:S01]  /*14240*/  STG.E desc[UR36][R16.64], R3 ;  /* 0x0000000310007986 */ /* 0x000fe2000c101924 */
[----:B------:R-:W-:Y:S05]  /*14250*/  EXIT ;  /* 0x000000000000794d */ /* 0x000fea0003800000 */
.L_x_36939:
[----:B------:R-:W0:Y:S02]  /*14260*/  I2F.F64 R2, R2 ;  /* 0x0000000200027312 */ /* 0x000e240000201c00 */
[----:B0-----:R-:W-:Y:S01]  /*14270*/  STG.E.64 desc[UR36][R16.64], R2 ;  /* 0x0000000210007986 */ /* 0x001fe2000c101b24 */
[----:B------:R-:W-:Y:S05]  /*14280*/  EXIT ;  /* 0x000000000000794d */ /* 0x000fea0003800000 */
.L_x_36930:
        /* <DEDUP_REMOVED lines=12> */
.L_x_36943:
[----:B----4-:R-:W0:Y:S01]  /*14350*/  I2F.F64 R4, R2 ;  /* 0x0000000200047312 */ /* 0x010e220000201c00 */
[----:B------:R-:W-:-:S05]  /*14360*/  CS2R R6, SRZ ;  /* 0x0000000000067805 */ /* 0x000fca000001ff00 */
[----:B0-----:R-:W-:Y:S01]  /*14370*/  STG.E.128 desc[UR36][R16.64], R4 ;  /* 0x0000000410007986 */ /* 0x001fe2000c101d24 */
[----:B------:R-:W-:Y:S05]  /*14380*/  EXIT ;  /* 0x000000000000794d */ /* 0x000fea0003800000 */
.L_x_36942:
        /* <DEDUP_REMOVED lines=21> */
.L_x_36947:
[----:B------:R-:W-:Y:S05]  /*144e0*/  BSYNC B0 ;  /* 0x0000000000007941 */ /* 0x000fea0003800000 */
.L_x_36946:
[----:B------:R-:W-:-:S05]  /*144f0*/  LOP3.LUT R3, R0, R3, RZ, 0xfc, !PT ;  /* 0x0000000300037212 */ /* 0x000fca00078efcff */
[----:B------:R-:W-:Y:S01]  /*14500*/  STG.E.U8 desc[UR36][R16.64], R3 ;  /* 0x0000000310007986 */ /* 0x000fe2000c101124 */
[----:B------:R-:W-:Y:S05]  /*14510*/  EXIT ;  /* 0x000000000000794d */ /* 0x000fea0003800000 */
.L_x_36945:
        /* <DEDUP_REMOVED lines=13> */
.L_x_36949:
[----:B------:R-:W-:Y:S01]  /*145f0*/  IMAD.MOV.U32 R0, RZ, RZ, 0x7f ;  /* 0x0000007fff007424 */ /* 0x000fe200078e00ff */
[----:B------:R-:W-:-:S04]  /*14600*/  ISETP.GT.U32.AND P0, PT, R2, 0x7f800000, PT ;  /* 0x7f8000000200780c */ /* 0x000fc80003f04070 */
[----:B------:R-:W-:-:S09]  /*14610*/  SEL R0, R0, 0x7c, P0 ;  /* 0x0000007c00007807 */ /* 0x000fd20000000000 */
.L_x_36950:
[----:B------:R-:W-:Y:S05]  /*14620*/  BSYNC B0 ;  /* 0x0000000000007941 */ /* 0x000fea0003800000 */
.L_x_36948:
[----:B------:R-:W-:-:S04]  /*14630*/  LOP3.LUT R2, R3, 0x80000000, RZ, 0xc0, !PT ;  /* 0x8000000003027812 */ /* 0x000fc800078ec0ff */
[----:B------:R-:W-:-:S04]  /*14640*/  SHF.R.U32.HI R3, RZ, 0x18, R2 ;  /* 0x00000018ff037819 */ /* 0x000fc80000011602 */
[----:B------:R-:W-:-:S05]  /*14650*/  LOP3.LUT R3, R0, R3, RZ, 0xfc, !PT ;  /* 0x0000000300037212 */ /* 0x000fca00078efcff */
[----:B------:R-:W-:Y:S01]  /*14660*/  STG.E.U8 desc[UR36][R16.64], R3 ;  /* 0x0000000310007986 */ /* 0x000fe2000c101124 */
[----:B------:R-:W-:Y:S05]  /*14670*/  EXIT ;  /* 0x000000000000794d */ /* 0x000fea0003800000 */
.L_x_36944:
[----:B------:R-:W-:-:S04]  /*14680*/  I2FP.F32.S32 R0, R2 ;  /* 0x0000000200007245 */ /* 0x000fc80000201400 */
[----:B------:R-:W-:-:S05]  /*14690*/  F2FP.BF16.F32.PACK_AB R0, RZ, R0 ;  /* 0x00000000ff00723e */ /* 0x000fca00000010ff */
[----:B------:R-:W-:Y:S01]  /*146a0*/  STG.E.U16 desc[UR36][R16.64], R0 ;  /* 0x0000000010007986 */ /* 0x000fe2000c101524 */
[----:B------:R-:W-:Y:S05]  /*146b0*/  EXIT ;  /* 0x000000000000794d */ /* 0x000fea0003800000 */
.L_x_36941:
        /* <DEDUP_REMOVED lines=10> */
.L_x_36953:
        /* <DEDUP_REMOVED lines=17> */
.L_x_36956:
[----:B------:R-:W-:-:S04]  /*14870*/  LOP3.LUT R2, R3, 0x80000000, RZ, 0xc0, !PT ;  /* 0x8000000003027812 */ /* 0x000fc800078ec0ff */
[----:B------:R-:W-:-:S04]  /*14880*/  SHF.R.U32.HI R3, RZ, 0x18, R2 ;  /* 0x00000018ff037819 */ /* 0x000fc80000011602 */
[----:B------:R-:W-:-:S04]  /*14890*/  LOP3.LUT R0, R0, R3, RZ, 0xfc, !PT ;  /* 0x0000000300007212 */ /* 0x000fc800078efcff */
[----:B------:R-:W-:-:S07]  /*148a0*/  PRMT R8, R0, 0x7610, R8 ;  /* 0x0000761000087816 */ /* 0x000fce0000000008 */
.L_x_36955:
[----:B------:R-:W-:Y:S05]  /*148b0*/  BSYNC B0 ;  /* 0x0000000000007941 */ /* 0x000fea0003800000 */
.L_x_36954:
[----:B------:R-:W-:Y:S01]  /*148c0*/  STG.E.U8 desc[UR36][R16.64], R8 ;  /* 0x0000000810007986 */ /* 0x000fe2000c101124 */
[----:B------:R-:W-:Y:S05]  /*148d0*/  EXIT ;  /* 0x000000000000794d */ /* 0x000fea0003800000 */
.L_x_36952:
        /* <DEDUP_REMOVED lines=17> */
.L_x_36959:
[----:B------:R-:W-:-:S04]  /*149f0*/  LOP3.LUT R2, R3, 0x80000000, RZ, 0xc0, !PT ;  /* 0x8000000003027812 */ /* 0x000fc800078ec0ff */
[----:B------:R-:W-:-:S04]  /*14a00*/  SHF.R.U32.HI R3, RZ, 0x18, R2 ;  /* 0x00000018ff037819 */ /* 0x000fc80000011602 */
[----:B------:R-:W-:-:S04]  /*14a10*/  LOP3.LUT R0, R0, R3, RZ, 0xfc, !PT ;  /* 0x0000000300007212 */ /* 0x000fc800078efcff */
[----:B------:R-:W-:-:S07]  /*14a20*/  PRMT R8, R0, 0x7610, R8 ;  /* 0x0000761000087816 */ /* 0x000fce0000000008 */
.L_x_36958:
[----:B------:R-:W-:Y:S05]  /*14a30*/  BSYNC B0 ;  /* 0x0000000000007941 */ /* 0x000fea0003800000 */
.L_x_36957:
[----:B------:R-:W-:Y:S01]  /*14a40*/  STG.E.U8 desc[UR36][R16.64], R8 ;  /* 0x0000000810007986 */ /* 0x000fe2000c101124 */
[----:B------:R-:W-:Y:S05]  /*14a50*/  EXIT ;  /* 0x000000000000794d */ /* 0x000fea0003800000 */
.L_x_36951:
[----:B------:R-:W-:-:S13]  /*14a60*/  ISETP.NE.AND P0, PT, R0, 0x1c, PT ;  /* 0x0000001c0000780c */ /* 0x000fda0003f05270 */
[----:B------:R-:W-:Y:S05]  /*14a70*/  @!P0 BRA `(.L_x_36960) ;  /* 0x0000000000a08947 */ /* 0x000fea0003800000 */
[----:B------:R-:W-:-:S13]  /*14a80*/  ISETP.NE.AND P0, PT, R0, 0x1d, PT ;  /* 0x0000001d0000780c */ /* 0x000fda0003f05270 */
[----:B------:R-:W-:Y:S05]  /*14a90*/  @!P0 BRA `(.L_x_36961) ;  /* 0x00000000008c8947 */ /* 0x000fea0003800000 */
[----:B------:R-:W-:-:S13]  /*14aa0*/  ISETP.NE.AND P0, PT, R0, 0x2c, PT ;  /* 0x0000002c0000780c */ /* 0x000fda0003f05270 */
[----:B------:R-:W-:Y:S05]  /*14ab0*/  @P0 BRA `(.L_x_36934) ;  /* 0x0000000000400947 */ /* 0x000fea0003800000 */
[----:B------:R-:W-:-:S04]  /*14ac0*/  I2FP.F32.S32 R3, R2 ;  /* 0x0000000200037245 */ /* 0x000fc80000201400 */
        /* <DEDUP_REMOVED lines=15> */
.L_x_36934:
        /* <DEDUP_REMOVED lines=16> */
.L_x_36962:
[----:B------:R-:W-:Y:S05]  /*14cc0*/  EXIT ;  /* 0x000000000000794d */ /* 0x000fea0003800000 */
.L_x_36961:
[----:B------:R-:W-:-:S05]  /*14cd0*/  SHF.R.S32.HI R3, RZ, 0x1f, R2 ;  /* 0x0000001fff037819 */ /* 0x000fca0000011402 */
[----:B------:R-:W-:Y:S01]  /*14ce0*/  STG.E.64 desc[UR36][R16.64], R2 ;  /* 0x0000000210007986 */ /* 0x000fe2000c101b24 */
[----:B------:R-:W-:Y:S05]  /*14cf0*/  EXIT ;  /* 0x000000000000794d */ /* 0x000fea0003800000 */
.L_x_36960:
[----:B------:R-:W-:Y:S01]  /*14d00*/  STG.E desc[UR36][R16.64], R2 ;  /* 0x0000000210007986 */ /* 0x000fe2000c101924 */
[----:B------:R-:W-:Y:S05]  /*14d10*/  EXIT ;  /* 0x000000000000794d */ /* 0x000fea0003800000 */
.L_x_36963:
        /* <DEDUP_REMOVED lines=14> */
.L_x_44634:


//--------------------- .text._ZN2at6native27unrolled_elementwise_kernelIZZZNS0_49_GLOBAL__N__657f93f7_16_TensorCompare_cu_71e06f4e17where_kernel_implERNS_14TensorIteratorEENKUlvE_clEvENKUlvE5_clEvEUlbiiE_St5arrayIPcLm4EELi4E23TrivialOffsetCalculatorILi3EjESB_ILi1EjENS0_6memory12LoadWithCastILi3EEENSE_13StoreWithCastILi1EEEEEviT_T0_T2_T3_T4_T5_ --------------------------
	.section	.text._ZN2at6native27unrolled_elementwise_kernelIZZZNS0_49_GLOBAL__N__657f93f7_16_TensorCompare_cu_71e06f4e17where_kernel_implERNS_14TensorIteratorEENKUlvE_clEvENKUlvE5_clEvEUlbiiE_St5arrayIPcLm4EELi4E23TrivialOffsetCalculatorILi3EjESB_ILi1EjENS0_6memory12LoadWithCastILi3EEENSE_13StoreWithCastILi1EEEEEviT_T0_T2_T3_T4_T5_,"ax",@progbits
	.align	128
        .global         _ZN2at6native27unrolled_elementwise_kernelIZZZNS0_49_GLOBAL__N__657f93f7_16_TensorCompare_cu_71e06f4e17where_kernel_implERNS_14TensorIteratorEENKUlvE_clEvENKUlvE5_clEvEUlbiiE_St5arrayIPcLm4EELi4E23TrivialOffsetCalculatorILi3EjESB_ILi1EjENS0_6memory12LoadWithCastILi3EEENSE_13StoreWithCastILi1EEEEEviT_T0_T2_T3_T4_T5_
        .type           _ZN2at6native27unrolled_elementwise_kernelIZZZNS0_49_GLOBAL__N__657f93f7_16_TensorCompare_cu_71e06f4e17where_kernel_implERNS_14TensorIteratorEENKUlvE_clEvENKUlvE5_clEvEUlbiiE_St5arrayIPcLm4EELi4E23TrivialOffsetCalculatorILi3EjESB_ILi1EjENS0_6memory12LoadWithCastILi3EEENSE_13StoreWithCastILi1EEEEEviT_T0_T2_T3_T4_T5_,@function
        .size           _ZN2at6native27unrolled_elementwise_kernelIZZZNS0_49_GLOBAL__N__657f93f7_16_TensorCompare_cu_71e06f4e17where_kernel_implERNS_14TensorIteratorEENKUlvE_clEvENKUlvE5_clEvEUlbiiE_St5arrayIPcLm4EELi4E23TrivialOffsetCalculatorILi3EjESB_ILi1EjENS0_6memory12LoadWithCastILi3EEENSE_13StoreWithCastILi1EEEEEviT_T0_T2_T3_T4_T5_,(.L_x_44635 - _ZN2at6native27unrolled_elementwise_kernelIZZZNS0_49_GLOBAL__N__657f93f7_16_TensorCompare_cu_71e06f4e17where_kernel_implERNS_14TensorIteratorEENKUlvE_clEvENKUlvE5_clEvEUlbiiE_St5arrayIPcLm4EELi4E23TrivialOffsetCalculatorILi3EjESB_ILi1EjENS0_6memory12LoadWithCastILi3EEENSE_13StoreWithCastILi1EEEEEviT_T0_T2_T3_T4_T5_)
        .other          _ZN2at6native27unrolled_elementwise_kernelIZZZNS0_49_GLOBAL__N__657f93f7_16_TensorCompare_cu_71e06f4e17where_kernel_implERNS_14TensorIteratorEENKUlvE_clEvENKUlvE5_clEvEUlbiiE_St5arrayIPcLm4EELi4E23TrivialOffsetCalculatorILi3EjESB_ILi1EjENS0_6memory12LoadWithCastILi3EEENSE_13StoreWithCastILi1EEEEEviT_T0_T2_T3_T4_T5_,@"STO_CUDA_ENTRY STV_DEFAULT"
_ZN2at6native27unrolled_elementwise_kernelIZZZNS0_49_GLOBAL__N__657f93f7_16_TensorCompare_cu_71e06f4e17where_kernel_implERNS_14TensorIteratorEENKUlvE_clEvENKUlvE5_clEvEUlbiiE_St5arrayIPcLm4EELi4E23TrivialOffsetCalculatorILi3EjESB_ILi1EjENS0_6memory12LoadWithCastILi3EEENSE_13StoreWithCastILi1EEEEEviT_T0_T2_T3_T4_T5_:
.text._ZN2at6native27unrolled_elementwise_kernelIZZZNS0_49_GLOBAL__N__657f93f7_16_TensorCompare_cu_71e06f4e17where_kernel_implERNS_14TensorIteratorEENKUlvE_clEvENKUlvE5_clEvEUlbiiE_St5arrayIPcLm4EELi4E23TrivialOffsetCalculatorILi3EjESB_ILi1EjENS0_6memory12LoadWithCastILi3EEENSE_13StoreWithCastILi1EEEEEviT_T0_T2_T3_T4_T5_:
[----:B------:R-:W0:Y:S01]  /*0000*/  LDC R1, c[0x0][0x28] ;  /* 0x00000a00ff017b82 */ /* 0x000e220000000800 */
[----:B------:R-:W1:Y:S07]  /*0010*/  S2R R27, SR_CTAID.X ;  /* 0x00000000001b7919 */ /* 0x000e6e0000002500 */
[----:B------:R-:W1:Y:S01]  /*0020*/  LDC R0, c[0x0][0x210] ;  /* 0x00008400ff007b82 */ /* 0x000e620000000800 */
[----:B------:R-:W-:Y:S01]  /*0030*/  ULDC.64 UR36, c[0x0][0x208] ;  /* 0x0000820000247ab9 */ /* 0x000fe20000000a00 */
[----:B------:R-:W-:Y:S01]  /*0040*/  BSSY B6, `(.L_x_36964) ;  /* 0x00002dc000067945 */ /* 0x000fe20003800000 */
[----:B------:R-:W2:Y:S01]  /*0050*/  S2R R25, SR_TID.X ;  /* 0x0000000000197919 */ /* 0x000ea20000002100 */
[----:B------:R-:W-:Y:S01]  /*0060*/  IMAD.MOV.U32 R24, RZ, RZ, RZ ;  /* 0x000000ffff187224 */ /* 0x000fe200078e00ff */
[----:B------:R-:W-:Y:S01]  /*0070*/  PRMT R29, RZ, 0x7610, R29 ;  /* 0x00007610ff1d7816 */ /* 0x000fe2000000001d */
[----:B------:R-:W-:Y:S01]  /*0080*/  IMAD.MOV.U32 R22, RZ, RZ, RZ ;  /* 0x000000ffff167224 */ /* 0x000fe200078e00ff */
[----:B------:R-:W-:Y:S01]  /*0090*/  PRMT R28, RZ, 0x7610, R28 ;  /* 0x00007610ff1c7816 */ /* 0x000fe2000000001c */
[----:B------:R-:W3:Y:S01]  /*00a0*/  LDC.U8 R23, c[0x0][0x244] ;  /* 0x00009100ff177b82 */ /* 0x000ee20000000000 */
[----:B------:R-:W-:-:S07]  /*00b0*/  IMAD.MOV.U32 R18, RZ, RZ, RZ ;  /* 0x000000ffff127224 */ /* 0x000fce00078e00ff */
        /* <DEDUP_REMOVED lines=26> */
.L_x_36969:
[----:B------:R-:W2:Y:S02]  /*0260*/  LDG.E.U8 R2, desc[UR36][R2.64] ;  /* 0x0000002402027981 */ /* 0x000ea4000c1e1100 */
[----:B--2---:R-:W-:-:S04]  /*0270*/  ISETP.NE.AND P0, PT, R2, RZ, PT ;  /* 0x000000ff0200720c */ /* 0x004fc80003f05270 */
[----:B------:R-:W-:Y:S01]  /*0280*/  P2R R16, PR, RZ, 0x1 ;  /* 0x00000001ff107803 */ /* 0x000fe20000000000 */
[----:B------:R-:W-:Y:S08]  /*0290*/  BRA `(.L_x_36971) ;  /* 0x0000000c00c47947 */ /* 0x000ff00003800000 */
.L_x_36968:
        /* <DEDUP_REMOVED lines=11> */
.L_x_36973:
[----:B------:R-:W2:Y:S02]  /*0350*/  LDG.E R2, desc[UR36][R2.64] ;  /* 0x0000002402027981 */ /* 0x000ea4000c1e1900 */
[----:B--2---:R-:W-:-:S04]  /*0360*/  ISETP.NE.AND P0, PT, R2, RZ, PT ;  /* 0x000000ff0200720c */ /* 0x004fc80003f05270 */
[----:B------:R-:W-:Y:S01]  /*0370*/  P2R R16, PR, RZ, 0x1 ;  /* 0x00000001ff107803 */ /* 0x000fe20000000000 */
[----:B------:R-:W-:Y:S08]  /*0380*/  BRA `(.L_x_36971) ;  /* 0x0000000c00887947 */ /* 0x000ff00003800000 */
.L_x_36972:
[----:B------:R-:W2:Y:S02]  /*0390*/  LDG.E.U16 R2, desc[UR36][R2.64] ;  /* 0x0000002402027981 */ /* 0x000ea4000c1e1500 */
[----:B--2---:R-:W-:-:S04]  /*03a0*/  ISETP.NE.AND P0, PT, R2, RZ, PT ;  /* 0x000000ff0200720c */ /* 0x004fc80003f05270 */
[----:B------:R-:W-:Y:S01]  /*03b0*/  P2R R16, PR, RZ, 0x1 ;  /* 0x00000001ff107803 */ /* 0x000fe20000000000 */
[----:B------:R-:W-:Y:S08]  /*03c0*/  BRA `(.L_x_36971) ;  /* 0x0000000c00787947 */ /* 0x000ff00003800000 */
.L_x_36967:
        /* <DEDUP_REMOVED lines=10> */
.L_x_36975:
[----:B------:R-:W2:Y:S02]  /*0470*/  LDG.E.U16 R0, desc[UR36][R2.64] ;  /* 0x0000002402007981 */ /* 0x000ea4000c1e1500 */
[----:B--2---:R-:W-:-:S05]  /*0480*/  HADD2.F32 R0, -RZ, R0.H0_H0 ;  /* 0x20000000ff007230 */ /* 0x004fca0000004100 */
[----:B------:R-:W-:-:S04]  /*0490*/  FSETP.NEU.FTZ.AND P0, PT, R0, RZ, PT ;  /* 0x000000ff0000720b */ /* 0x000fc80003f1d000 */
[----:B------:R-:W-:Y:S01]  /*04a0*/  P2R R16, PR, RZ, 0x1 ;  /* 0x00000001ff107803 */ /* 0x000fe20000000000 */
[----:B------:R-:W-:Y:S08]  /*04b0*/  BRA `(.L_x_36971) ;  /* 0x0000000c003c7947 */ /* 0x000ff00003800000 */
.L_x_36974:
        /* <DEDUP_REMOVED lines=12> */
.L_x_36977:
        /* <DEDUP_REMOVED lines=11> */
.L_x_36976:
[----:B------:R-:W2:Y:S02]  /*0630*/  LDG.E.64 R2, desc[UR36][R2.64] ;  /* 0x0000002402027981 */ /* 0x000ea4000c1e1b00 */
[----:B--2---:R-:W-:-:S06]  /*0640*/  DSETP.NEU.AND P0, PT, R2, RZ, PT ;  /* 0x000000ff0200722a */ /* 0x004fcc0003f0d000 */
[----:B------:R-:W-:Y:S01]  /*0650*/  P2R R16, PR, RZ, 0x1 ;  /* 0x00000001ff107803 */ /* 0x000fe20000000000 */
[----:B------:R-:W-:Y:S07]  /*0660*/  BRA `(.L_x_36971) ;  /* 0x0000000800d07947 */ /* 0x000fee0003800000 */
.L_x_36966:
        /* <DEDUP_REMOVED lines=12> */
.L_x_36980:
[----:B------:R-:W2:Y:S02]  /*0730*/  LDG.E.128 R4, desc[UR36][R2.64] ;  /* 0x0000002402047981 */ /* 0x000ea4000c1e1d00 */
[----:B--2---:R-:W-:-:S06]  /*0740*/  DSETP.NEU.AND P0, PT, R6, RZ, PT ;  /* 0x000000ff0600722a */ /* 0x004fcc0003f0d000 */
[----:B------:R-:W-:-:S06]  /*0750*/  DSETP.NEU.OR P0, PT, R4, RZ, P0 ;  /* 0x000000ff0400722a */ /* 0x000fcc000070d400 */
[----:B------:R-:W-:Y:S01]  /*0760*/  P2R R16, PR, RZ, 0x1 ;  /* 0x00000001ff107803 */ /* 0x000fe20000000000 */
[----:B------:R-:W-:Y:S07]  /*0770*/  BRA `(.L_x_36971) ;  /* 0x00000008008c7947 */ /* 0x000fee0003800000 */
.L_x_36979:
        /* <DEDUP_REMOVED lines=28> */
.L_x_36982:
        /* <DEDUP_REMOVED lines=15> */
.L_x_36981:
[----:B------:R-:W2:Y:S02]  /*0a30*/  LDG.E.U16 R0, desc[UR36][R2.64] ;  /* 0x0000002402007981 */ /* 0x000ea4000c1e1500 */
[----:B--2---:R-:W-:-:S05]  /*0a40*/  IMAD.U32 R0, R0, 0x10000, RZ ;  /* 0x0001000000007824 */ /* 0x004fca00078e00ff */
[----:B------:R-:W-:-:S04]  /*0a50*/  FSETP.NEU.FTZ.AND P0, PT, R0, RZ, PT ;  /* 0x000000ff0000720b */ /* 0x000fc80003f1d000 */
[----:B------:R-:W-:Y:S01]  /*0a60*/  P2R R16, PR, RZ, 0x1 ;  /* 0x00000001ff107803 */ /* 0x000fe20000000000 */
[----:B------:R-:W-:Y:S08]  /*0a70*/  BRA `(.L_x_36971) ;  /* 0x0000000400cc7947 */ /* 0x000ff00003800000 */
.L_x_36978:
        /* <DEDUP_REMOVED lines=12> */
.L_x_36985:
        /* <DEDUP_REMOVED lines=21> */
.L_x_36989:
[----:B------:R-:W-:Y:S05]  /*0c90*/  BSYNC B1 ;  /* 0x0000000000017941 */ /* 0x000fea0003800000 */
.L_x_36988:
[----:B------:R-:W-:Y:S01]  /*0ca0*/  LEA R3, R0, 0x3b800000, 0x17 ;  /* 0x3b80000000037811 */ /* 0x000fe200078eb8ff */
[----:B------:R-:W-:-:S05]  /*0cb0*/  IMAD.SHL.U32 R0, R2, 0x100000, RZ ;  /* 0x0010000002007824 */ /* 0x000fca00078e00ff */
[----:B------:R-:W-:-:S07]  /*0cc0*/  LOP3.LUT R0, R3, R0, R4, 0xfe, !PT ;  /* 0x0000000003007212 */ /* 0x000fce00078efe04 */
.L_x_36987:
[----:B------:R-:W-:Y:S05]  /*0cd0*/  BSYNC B0 ;  /* 0x0000000000007941 */ /* 0x000fea0003800000 */
.L_x_36986:
[----:B------:R-:W-:-:S04]  /*0ce0*/  FSETP.NEU.FTZ.AND P0, PT, R0, RZ, PT ;  /* 0x000000ff0000720b */ /* 0x000fc80003f1d000 */
[----:B------:R-:W-:Y:S01]  /*0cf0*/  P2R R16, PR, RZ, 0x1 ;  /* 0x00000001ff107803 */ /* 0x000fe20000000000 */
[----:B------:R-:W-:Y:S08]  /*0d00*/  BRA `(.L_x_36971) ;  /* 0x0000000400287947 */ /* 0x000ff00003800000 */
.L_x_36984:
        /* <DEDUP_REMOVED lines=21> */
.L_x_36993:
[----:B------:R-:W-:Y:S05]  /*0e60*/  BSYNC B1 ;  /* 0x0000000000017941 */ /* 0x000fea0003800000 */
.L_x_36992:
[----:B------:R-:W-:Y:S01]  /*0e70*/  LEA R3, R0, 0x37800000, 0x17 ;  /* 0x3780000000037811 */ /* 0x000fe200078eb8ff */
[----:B------:R-:W-:-:S05]  /*0e80*/  IMAD.SHL.U32 R0, R2, 0x200000, RZ ;  /* 0x0020000002007824 */ /* 0x000fca00078e00ff */
[----:B------:R-:W-:-:S07]  /*0e90*/  LOP3.LUT R0, R3, R0, R4, 0xfe, !PT ;  /* 0x0000000003007212 */ /* 0x000fce00078efe04 */
.L_x_36991:
[----:B------:R-:W-:Y:S05]  /*0ea0*/  BSYNC B0 ;  /* 0x0000000000007941 */ /* 0x000fea0003800000 */
.L_x_36990:
[----:B------:R-:W-:-:S04]  /*0eb0*/  FSETP.NEU.FTZ.AND P0, PT, R0, RZ, PT ;  /* 0x000000ff0000720b */ /* 0x000fc80003f1d000 */
[----:B------:R-:W-:Y:S01]  /*0ec0*/  P2R R16, PR, RZ, 0x1 ;  /* 0x00000001ff107803 */ /* 0x000fe20000000000 */
[----:B------:R-:W-:Y:S08]  /*0ed0*/  BRA `(.L_x_36971) ;  /* 0x0000000000b47947 */ /* 0x000ff00003800000 */
.L_x_36983:
        /* <DEDUP_REMOVED lines=14> */
.L_x_36997:
[----:B------:R-:W-:Y:S05]  /*0fc0*/  BSYNC B0 ;  /* 0x0000000000007941 */ /* 0x000fea0003800000 */
.L_x_36996:
[----:B------:R-:W-:-:S04]  /*0fd0*/  FSETP.NEU.FTZ.AND P0, PT, R0, RZ, PT ;  /* 0x000000ff0000720b */ /* 0x000fc80003f1d000 */
[----:B------:R-:W-:Y:S01]  /*0fe0*/  P2R R16, PR, RZ, 0x1 ;  /* 0x00000001ff107803 */ /* 0x000fe20000000000 */
[----:B------:R-:W-:Y:S08]  /*0ff0*/  BRA `(.L_x_36971) ;  /* 0x00000000006c7947 */ /* 0x000ff00003800000 */
.L_x_36970:
        /* <DEDUP_REMOVED lines=16> */
.L_x_36998:
[----:B------:R-:W-:-:S04]  /*1100*/  PLOP3.LUT P0, PT, PT, PT, PT, 0x8, 0x0 ;  /* 0x000000000000781c */ /* 0x000fc80003f0e170 */
[----:B------:R-:W-:Y:S01]  /*1110*/  P2R R16, PR, RZ, 0x1 ;  /* 0x00000001ff107803 */ /* 0x000fe20000000000 */
[----:B------:R-:W-:Y:S08]  /*1120*/  BRA `(.L_x_36971) ;  /* 0x0000000000207947 */ /* 0x000ff00003800000 */
.L_x_36995:
[----:B------:R-:W2:Y:S02]  /*1130*/  LDG.E.64 R2, desc[UR36][R2.64] ;  /* 0x0000002402027981 */ /* 0x000ea4000c1e1b00 */
[----:B--2---:R-:W-:-:S04]  /*1140*/  ISETP.NE.U32.AND P0, PT, R2, RZ, PT ;  /* 0x000000ff0200720c */ /* 0x004fc80003f05070 */
[----:B------:R-:W-:-:S04]  /*1150*/  ISETP.NE.AND.EX P0, PT, R3, RZ, PT, P0 ;  /* 0x000000ff0300720c */ /* 0x000fc80003f05300 */
[----:B------:R-:W-:Y:S01]  /*1160*/  P2R R16, PR, RZ, 0x1 ;  /* 0x00000001ff107803 */ /* 0x000fe20000000000 */
[----:B------:R-:W-:Y:S08]  /*1170*/  BRA `(.L_x_36971) ;  /* 0x00000000000c7947 */ /* 0x000ff00003800000 */
.L_x_36994:
[----:B------:R-:W2:Y:S02]  /*1180*/  LDG.E R2, desc[UR36][R2.64] ;  /* 0x0000002402027981 */ /* 0x000ea4000c1e1900 */
[----:B--2---:R-:W-:-:S04]  /*1190*/  ISETP.NE.AND P0, PT, R2, RZ, PT ;  /* 0x000000ff0200720c */ /* 0x004fc80003f05270 */
[----:B------:R-:W-:-:S09]  /*11a0*/  P2R R16, PR, RZ, 0x1 ;  /* 0x00000001ff107803 */ /* 0x000fd20000000000 */
.L_x_36971:
        /* <DEDUP_REMOVED lines=18> */
.L_x_37002:
[----:B------:R2:W5:Y:S01]  /*12d0*/  LDG.E.U8 R22, desc[UR36][R2.64] ;  /* 0x0000002402167981 */ /* 0x000562000c1e1100 */
[----:B------:R-:W-:Y:S05]  /*12e0*/  BRA `(.L_x_37004) ;  /* 0x0000000c00347947 */ /* 0x000fea0003800000 */
.L_x_37001:
        /* <DEDUP_REMOVED lines=8> */
.L_x_37006:
[----:B------:R4:W5:Y:S01]  /*1370*/  LDG.E R22, desc[UR36][R2.64] ;  /* 0x0000002402167981 */ /* 0x000962000c1e1900 */
[----:B------:R-:W-:Y:S05]  /*1380*/  BRA `(.L_x_37004) ;  /* 0x0000000c000c7947 */ /* 0x000fea0003800000 */
.L_x_37005:
[----:B------:R3:W5:Y:S01]  /*1390*/  LDG.E.S16 R22, desc[UR36][R2.64] ;  /* 0x0000002402167981 */ /* 0x000762000c1e1700 */
[----:B------:R-:W-:Y:S05]  /*13a0*/  BRA `(.L_x_37004) ;  /* 0x0000000c00047947 */ /* 0x000fea0003800000 */
.L_x_37000:
        /* <DEDUP_REMOVED lines=9> */
.L_x_37008:
[----:B------:R-:W2:Y:S02]  /*1440*/  LDG.E.U16 R2, desc[UR36][R2.64] ;  /* 0x0000002402027981 */ /* 0x000ea4000c1e1500 */
[----:B--2---:R-:W-:-:S06]  /*1450*/  HADD2.F32 R22, -RZ, R2.H0_H0 ;  /* 0x20000002ff167230 */ /* 0x004fcc0000004100 */
[----:B------:R-:W1:Y:S01]  /*1460*/  F2I.FTZ.TRUNC.NTZ R22, R22 ;  /* 0x0000001600167305 */ /* 0x000e62000021f100 */
[----:B------:R-:W-:Y:S05]  /*1470*/  BRA `(.L_x_37004) ;  /* 0x0000000800d07947 */ /* 0x000fea0003800000 */
.L_x_37007:
        /* <DEDUP_REMOVED lines=9> */
.L_x_37010:
[----:B------:R-:W2:Y:S02]  /*1510*/  LDG.E.U16 R2, desc[UR36][R2.64] ;  /* 0x0000002402027981 */ /* 0x000ea4000c1e1500 */
[----:B--2---:R-:W-:-:S06]  /*1520*/  HADD2.F32 R22, -RZ, R2.H0_H0 ;  /* 0x20000002ff167230 */ /* 0x004fcc0000004100 */
[----:B------:R-:W1:Y:S01]  /*1530*/  F2I.FTZ.TRUNC.NTZ R22, R22 ;  /* 0x0000001600167305 */ /* 0x000e62000021f100 */
[----:B------:R-:W-:Y:S05]  /*1540*/  BRA `(.L_x_37004) ;  /* 0x00000008009c7947 */ /* 0x000fea0003800000 */
.L_x_37009:
[----:B------:R-:W2:Y:S02]  /*1550*/  LDG.E.64 R2, desc[UR36][R2.64] ;  /* 0x0000002402027981 */ /* 0x000ea4000c1e1b00 */
[----:B--2---:R1:W2:Y:S01]  /*1560*/  F2I.F64.TRUNC R22, R2 ;  /* 0x0000000200167311 */ /* 0x0042a2000030d100 */
[----:B------:R-:W-:Y:S05]  /*1570*/  BRA `(.L_x_37004) ;  /* 0x0000000800907947 */ /* 0x000fea0003800000 */
.L_x_36999:
        /* <DEDUP_REMOVED lines=12> */
.L_x_37013:
[----:B------:R-:W2:Y:S02]  /*1640*/  LDG.E.64 R2, desc[UR36][R2.64] ;  /* 0x0000002402027981 */ /* 0x000ea4000c1e1b00 */
[----:B--2---:R1:W2:Y:S01]  /*1650*/  F2I.F64.TRUNC R22, R2 ;  /* 0x0000000200167311 */ /* 0x0042a2000030d100 */
[----:B------:R-:W-:Y:S05]  /*1660*/  BRA `(.L_x_37004) ;  /* 0x0000000800547947 */ /* 0x000fea0003800000 */
.L_x_37012:
        /* <DEDUP_REMOVED lines=27> */
.L_x_37015:
        /* <DEDUP_REMOVED lines=14> */
.L_x_37014:
[----:B------:R-:W2:Y:S02]  /*1900*/  LDG.E.U16 R22, desc[UR36][R2.64] ;  /* 0x0000002402167981 */ /* 0x000ea4000c1e1500 */
[----:B--2---:R-:W-:-:S06]  /*1910*/  IMAD.U32 R22, R22, 0x10000, RZ ;  /* 0x0001000016167824 */ /* 0x004fcc00078e00ff */
[----:B------:R-:W1:Y:S01]  /*1920*/  F2I.FTZ.TRUNC.NTZ R22, R22 ;  /* 0x0000001600167305 */ /* 0x000e62000021f100 */
[----:B------:R-:W-:Y:S05]  /*1930*/  BRA `(.L_x_37004) ;  /* 0x0000000400a07947 */ /* 0x000fea0003800000 */
.L_x_37011:
        /* <DEDUP_REMOVED lines=10> */
.L_x_37018:
        /* <DEDUP_REMOVED lines=21> */
.L_x_37022:
[----:B------:R-:W-:Y:S05]  /*1b30*/  BSYNC B1 ;  /* 0x0000000000017941 */ /* 0x000fea0003800000 */
.L_x_37021:
[----:B------:R-:W-:Y:S01]  /*1b40*/  IMAD.SHL.U32 R2, R2, 0x100000, RZ ;  /* 0x0010000002027824 */ /* 0x000fe200078e00ff */
[----:B------:R-:W-:-:S04]  /*1b50*/  LEA R3, R0, 0x3b800000, 0x17 ;  /* 0x3b80000000037811 */ /* 0x000fc800078eb8ff */
[----:B------:R-:W-:-:S07]  /*1b60*/  LOP3.LUT R22, R3, R2, R22, 0xfe, !PT ;  /* 0x0000000203167212 */ /* 0x000fce00078efe16 */
.L_x_37020:
[----:B------:R-:W-:Y:S05]  /*1b70*/  BSYNC B0 ;  /* 0x0000000000007941 */ /* 0x000fea0003800000 */
.L_x_37019:
[----:B------:R-:W1:Y:S01]  /*1b80*/  F2I.FTZ.TRUNC.NTZ R22, R22 ;  /* 0x0000001600167305 */ /* 0x000e62000021f100 */
[----:B------:R-:W-:Y:S05]  /*1b90*/  BRA `(.L_x_37004) ;  /* 0x0000000400087947 */ /* 0x000fea0003800000 */
.L_x_37017:
        /* <DEDUP_REMOVED lines=21> */
.L_x_37026:
[----:B------:R-:W-:Y:S05]  /*1cf0*/  BSYNC B1 ;  /* 0x0000000000017941 */ /* 0x000fea0003800000 */
.L_x_37025:
[----:B------:R-:W-:Y:S01]  /*1d00*/  IMAD.SHL.U32 R2, R2, 0x200000, RZ ;  /* 0x0020000002027824 */ /* 0x000fe200078e00ff */
[----:B------:R-:W-:-:S04]  /*1d10*/  LEA R3, R0, 0x37800000, 0x17 ;  /* 0x3780000000037811 */ /* 0x000fc800078eb8ff */
[----:B------:R-:W-:-:S07]  /*1d20*/  LOP3.LUT R22, R3, R2, R22, 0xfe, !PT ;  /* 0x0000000203167212 */ /* 0x000fce00078efe16 */
.L_x_37024:
[----:B------:R-:W-:Y:S05]  /*1d30*/  BSYNC B0 ;  /* 0x0000000000007941 */ /* 0x000fea0003800000 */
.L_x_37023:
[----:B------:R-:W1:Y:S01]  /*1d40*/  F2I.FTZ.TRUNC.NTZ R22, R22 ;  /* 0x0000001600167305 */ /* 0x000e62000021f100 */
[----:B------:R-:W-:Y:S05]  /*1d50*/  BRA `(.L_x_37004) ;  /* 0x0000000000987947 */ /* 0x000fea0003800000 */
.L_x_37016:
        /* <DEDUP_REMOVED lines=14> */
.L_x_37030:
[----:B------:R-:W-:Y:S05]  /*1e40*/  BSYNC B0 ;  /* 0x0000000000007941 */ /* 0x000fea0003800000 */
.L_x_37029:
[----:B------:R-:W1:Y:S01]  /*1e50*/  F2I.FTZ.TRUNC.NTZ R22, R22 ;  /* 0x0000001600167305 */ /* 0x000e62000021f100 */
[----:B------:R-:W-:Y:S05]  /*1e60*/  BRA `(.L_x_37004) ;  /* 0x0000000000547947 */ /* 0x000fea0003800000 */
.L_x_37003:
        /* <DEDUP_REMOVED lines=17> */
.L_x_37031:
[----:B------:R-:W-:Y:S05]  /*1f80*/  BRA `(.L_x_37004) ;  /* 0x00000000000c7947 */ /* 0x000fea0003800000 */
.L_x_37028:
[----:B------:R1:W5:Y:S01]  /*1f90*/  LDG.E R22, desc[UR36][R2.64] ;  /* 0x0000002402167981 */ /* 0x000362000c1e1900 */
[----:B------:R-:W-:Y:S05]  /*1fa0*/  BRA `(.L_x_37004) ;  /* 0x0000000000047947 */ /* 0x000fea0003800000 */
.L_x_37027:
[----:B------:R1:W5:Y:S02]  /*1fb0*/  LDG.E R22, desc[UR36][R2.64] ;  /* 0x0000002402167981 */ /* 0x000364000c1e1900 */
.L_x_37004:
        /* <DEDUP_REMOVED lines=18> */
.L_x_37035:
[----:B------:R0:W5:Y:S01]  /*20e0*/  LDG.E.U8 R18, desc[UR36][R2.64] ;  /* 0x0000002402127981 */ /* 0x000162000c1e1100 */
[----:B------:R-:W-:Y:S05]  /*20f0*/  BRA `(.L_x_37037) ;  /* 0x0000000c00347947 */ /* 0x000fea0003800000 */
.L_x_37034:
        /* <DEDUP_REMOVED lines=8> */
.L_x_37039:
[----:B------:R0:W5:Y:S01]  /*2180*/  LDG.E R18, desc[UR36][R2.64] ;  /* 0x0000002402127981 */ /* 0x000162000c1e1900 */
[----:B------:R-:W-:Y:S05]  /*2190*/  BRA `(.L_x_37037) ;  /* 0x0000000c000c7947 */ /* 0x000fea0003800000 */
.L_x_37038:
[----:B------:R0:W5:Y:S01]  /*21a0*/  LDG.E.S16 R18, desc[UR36][R2.64] ;  /* 0x0000002402127981 */ /* 0x000162000c1e1700 */
[----:B------:R-:W-:Y:S05]  /*21b0*/  BRA `(.L_x_37037) ;  /* 0x0000000c00047947 */ /* 0x000fea0003800000 */
.L_x_37033:
        /* <DEDUP_REMOVED lines=9> */
.L_x_37041:
[----:B------:R-:W2:Y:S02]  /*2250*/  LDG.E.U16 R2, desc[UR36][R2.64] ;  /* 0x0000002402027981 */ /* 0x000ea4000c1e1500 */
[----:B--2---:R-:W-:-:S06]  /*2260*/  HADD2.F32 R18, -RZ, R2.H0_H0 ;  /* 0x20000002ff127230 */ /* 0x004fcc0000004100 */
[----:B------:R-:W0:Y:S01]  /*2270*/  F2I.FTZ.TRUNC.NTZ R18, R18 ;  /* 0x0000001200127305 */ /* 0x000e22000021f100 */
[----:B------:R-:W-:Y:S05]  /*2280*/  BRA `(.L_x_37037) ;  /* 0x0000000800d07947 */ /* 0x000fea0003800000 */
.L_x_37040:
        /* <DEDUP_REMOVED lines=9> */
.L_x_37043:
[----:B------:R-:W2:Y:S02]  /*2320*/  LDG.E.U16 R2, desc[UR36][R2.64] ;  /* 0x0000002402027981 */ /* 0x000ea4000c1e1500 */
[----:B--2---:R-:W-:-:S06]  /*2330*/  HADD2.F32 R18, -RZ, R2.H0_H0 ;  /* 0x20000002ff127230 */ /* 0x004fcc0000004100 */
[----:B------:R-:W3:Y:S01]  /*2340*/  F2I.FTZ.TRUNC.NTZ R18, R18 ;  /* 0x0000001200127305 */ /* 0x000ee2000021f100 */
[----:B------:R-:W-:Y:S05]  /*2350*/  BRA `(.L_x_37037) ;  /* 0x00000008009c7947 */ /* 0x000fea0003800000 */
.L_x_37042:
[----:B------:R-:W2:Y:S02]  /*2360*/  LDG.E.64 R2, desc[UR36][R2.64] ;  /* 0x0000002402027981 */ /* 0x000ea4000c1e1b00 */
[----:B--2---:R0:W1:Y:S01]  /*2370*/  F2I.F64.TRUNC R18, R2 ;  /* 0x0000000200127311 */ /* 0x004062000030d100 */
[----:B------:R-:W-:Y:S05]  /*2380*/  BRA `(.L_x_37037) ;  /* 0x0000000800907947 */ /* 0x000fea0003800000 */
.L_x_37032:
        /* <DEDUP_REMOVED lines=12> */
.L_x_37046:
[----:B------:R-:W2:Y:S02]  /*2450*/  LDG.E.64 R2, desc[UR36][R2.64] ;  /* 0x0000002402027981 */ /* 0x000ea4000c1e1b00 */
[----:B--2---:R0:W1:Y:S01]  /*2460*/  F2I.F64.TRUNC R18, R2 ;  /* 0x0000000200127311 */ /* 0x004062000030d100 */
[----:B------:R-:W-:Y:S05]  /*2470*/  BRA `(.L_x_37037) ;  /* 0x0000000800547947 */ /* 0x000fea0003800000 */
.L_x_37045:
        /* <DEDUP_REMOVED lines=27> */
.L_x_37048:
        /* <DEDUP_REMOVED lines=14> */
.L_x_37047:
[----:B------:R-:W2:Y:S02]  /*2710*/  LDG.E.U16 R18, desc[UR36][R2.64] ;  /* 0x0000002402127981 */ /* 0x000ea4000c1e1500 */
[----:B--2---:R-:W-:-:S06]  /*2720*/  IMAD.U32 R18, R18, 0x10000, RZ ;  /* 0x0001000012127824 */ /* 0x004fcc00078e00ff */
[----:B------:R-:W0:Y:S01]  /*2730*/  F2I.FTZ.TRUNC.NTZ R18, R18 ;  /* 0x0000001200127305 */ /* 0x000e22000021f100 */
[----:B------:R-:W-:Y:S05]  /*2740*/  BRA `(.L_x_37037) ;  /* 0x0000000400a07947 */ /* 0x000fea0003800000 */
.L_x_37044:
        /* <DEDUP_REMOVED lines=10> */
.L_x_37051:
        /* <DEDUP_REMOVED lines=21> */
.L_x_37055:
[----:B------:R-:W-:Y:S05]  /*2940*/  BSYNC B1 ;  /* 0x0000000000017941 */ /* 0x000fea0003800000 */
.L_x_37054:
[----:B------:R-:W-:Y:S01]  /*2950*/  IMAD.SHL.U32 R2, R2, 0x100000, RZ ;  /* 0x0010000002027824 */ /* 0x000fe200078e00ff */
[----:B------:R-:W-:-:S04]  /*2960*/  LEA R3, R0, 0x3b800000, 0x17 ;  /* 0x3b80000000037811 */ /* 0x000fc800078eb8ff */
[----:B------:R-:W-:-:S07]  /*2970*/  LOP3.LUT R18, R3, R2, R18, 0xfe, !PT ;  /* 0x0000000203127212 */ /* 0x000fce00078efe12 */
.L_x_37053:
[----:B------:R-:W-:Y:S05]  /*2980*/  BSYNC B0 ;  /* 0x0000000000007941 */ /* 0x000fea0003800000 */
.L_x_37052:
[----:B------:R-:W0:Y:S01]  /*2990*/  F2I.FTZ.TRUNC.NTZ R18, R18 ;  /* 0x0000001200127305 */ /* 0x000e22000021f100 */
[----:B------:R-:W-:Y:S05]  /*29a0*/  BRA `(.L_x_37037) ;  /* 0x0000000400087947 */ /* 0x000fea0003800000 */
.L_x_37050:
        /* <DEDUP_REMOVED lines=21> */
.L_x_37059:
[----:B------:R-:W-:Y:S05]  /*2b00*/  BSYNC B1 ;  /* 0x0000000000017941 */ /* 0x000fea0003800000 */
.L_x_37058:
[----:B------:R-:W-:Y:S01]  /*2b10*/  IMAD.SHL.U32 R2, R2, 0x200000, RZ ;  /* 0x0020000002027824 */ /* 0x000fe200078e00ff */
[----:B------:R-:W-:-:S04]  /*2b20*/  LEA R3, R0, 0x37800000, 0x17 ;  /* 0x3780000000037811 */ /* 0x000fc800078eb8ff */
[----:B------:R-:W-:-:S07]  /*2b30*/  LOP3.LUT R18, R3, R2, R18, 0xfe, !PT ;  /* 0x0000000203127212 */ /* 0x000fce00078efe12 */
.L_x_37057:
[----:B------:R-:W-:Y:S05]  /*2b40*/  BSYNC B0 ;  /* 0x0000000000007941 */ /* 0x000fea0003800000 */
.L_x_37056:
[----:B------:R-:W0:Y:S01]  /*2b50*/  F2I.FTZ.TRUNC.NTZ R18, R18 ;  /* 0x0000001200127305 */ /* 0x000e22000021f100 */
[----:B------:R-:W-:Y:S05]  /*2b60*/  BRA `(.L_x_37037) ;  /* 0x0000000000987947 */ /* 0x000fea0003800000 */
.L_x_37049:
        /* <DEDUP_REMOVED lines=14> */
.L_x_37063:
[----:B------:R-:W-:Y:S05]  /*2c50*/  BSYNC B0 ;  /* 0x0000000000007941 */ /* 0x000fea0003800000 */
.L_x_37062:
[----:B------:R-:W0:Y:S01]  /*2c60*/  F2I.FTZ.TRUNC.NTZ R18, R18 ;  /* 0x0000001200127305 */ /* 0x000e22000021f100 */
[----:B------:R-:W-:Y:S05]  /*2c70*/  BRA `(.L_x_37037) ;  /* 0x0000000000547947 */ /* 0x000fea0003800000 */
.L_x_37036:
        /* <DEDUP_REMOVED lines=17> */
.L_x_37064:
[----:B------:R-:W-:Y:S05]  /*2d90*/  BRA `(.L_x_37037) ;  /* 0x00000000000c7947 */ /* 0x000fea0003800000 */
.L_x_37061:
[----:B------:R0:W5:Y:S01]  /*2da0*/  LDG.E R18, desc[UR36][R2.64] ;  /* 0x0000002402127981 */ /* 0x000162000c1e1900 */
[----:B------:R-:W-:Y:S05]  /*2db0*/  BRA `(.L_x_37037) ;  /* 0x0000000000047947 */ /* 0x000fea0003800000 */
.L_x_37060:
[----:B------:R0:W5:Y:S02]  /*2dc0*/  LDG.E R18, desc[UR36][R2.64] ;  /* 0x0000002402127981 */ /* 0x000164000c1e1900 */
.L_x_37037:
[----:B------:R-:W-:Y:S01]  /*2dd0*/  ISETP.NE.AND P0, PT, R16, RZ, PT ;  /* 0x000000ff1000720c */ /* 0x000fe20003f05270 */
[----:B------:R-:W-:-:S03]  /*2de0*/  VIADD R25, R25, 0x80 ;  /* 0x0000008019197836 */ /* 0x000fc60000000000 */
[----:B------:R-:W-:-:S09]  /*2df0*/  SEL R28, RZ, 0x1, !P0 ;  /* 0x00000001ff1c7807 */ /* 0x000fd20004000000 */
.L_x_36965:
[----:B------:R-:W-:Y:S05]  /*2e00*/  BSYNC B6 ;  /* 0x0000000000067941 */ /* 0x000fea0003800000 */
.L_x_36964:
[----:B------:R-:W2:Y:S01]  /*2e10*/  LDC R0, c[0x0][0x210] ;  /* 0x00008400ff007b82 */ /* 0x000ea20000000800 */
[----:B------:R-:W-:Y:S01]  /*2e20*/  BSSY B6, `(.L_x_37065) ;  /* 0x00002d4000067945 */ /* 0x000fe20003800000 */
[----:B01--4-:R-:W-:Y:S02]  /*2e30*/  IMAD.MOV.U32 R2, RZ, RZ, RZ ;  /* 0x000000ffff027224 */ /* 0x013fe400078e00ff */
[----:B--2---:R-:W-:-:S05]  /*2e40*/  IMAD R0, R27, -0x200, R0 ;  /* 0xfffffe001b007824 */ /* 0x004fca00078e0200 */
[----:B------:R-:W-:-:S13]  /*2e50*/  ISETP.GE.AND P0, PT, R25, R0, PT ;  /* 0x000000001900720c */ /* 0x000fda0003f06270 */
        /* <DEDUP_REMOVED lines=22> */
.L_x_37070:
[----:B------:R-:W2:Y:S02]  /*2fc0*/  LDG.E.U8 R2, desc[UR36][R2.64] ;  /* 0x0000002402027981 */ /* 0x000ea4000c1e1100 */
[----:B--2---:R-:W-:-:S04]  /*2fd0*/  ISETP.NE.AND P0, PT, R2, RZ, PT ;  /* 0x000000ff0200720c */ /* 0x004fc80003f05270 */
[----:B------:R-:W-:Y:S01]  /*2fe0*/  P2R R16, PR, RZ, 0x1 ;  /* 0x00000001ff107803 */ /* 0x000fe20000000000 */
[----:B------:R-:W-:Y:S08]  /*2ff0*/  BRA `(.L_x_37072) ;  /* 0x0000000c00c47947 */ /* 0x000ff00003800000 */
.L_x_37069:
        /* <DEDUP_REMOVED lines=11> */
.L_x_37074:
[----:B------:R-:W2:Y:S02]  /*30b0*/  LDG.E R2, desc[UR36][R2.64] ;  /* 0x0000002402027981 */ /* 0x000ea4000c1e1900 */
[----:B--2---:R-:W-:-:S04]  /*30c0*/  ISETP.NE.AND P0, PT, R2, RZ, PT ;  /* 0x000000ff0200720c */ /* 0x004fc80003f05270 */
[----:B------:R-:W-:Y:S01]  /*30d0*/  P2R R16, PR, RZ, 0x1 ;  /* 0x00000001ff107803 */ /* 0x000fe20000000000 */
[----:B------:R-:W-:Y:S08]  /*30e0*/  BRA `(.L_x_37072) ;  /* 0x0000000c00887947 */ /* 0x000ff00003800000 */
.L_x_37073:
[----:B------:R-:W2:Y:S02]  /*30f0*/  LDG.E.U16 R2, desc[UR36][R2.64] ;  /* 0x0000002402027981 */ /* 0x000ea4000c1e1500 */
[----:B--2---:R-:W-:-:S04]  /*3100*/  ISETP.NE.AND P0, PT, R2, RZ, PT ;  /* 0x000000ff0200720c */ /* 0x004fc80003f05270 */
[----:B------:R-:W-:Y:S01]  /*3110*/  P2R R16, PR, RZ, 0x1 ;  /* 0x00000001ff107803 */ /* 0x000fe20000000000 */
[----:B------:R-:W-:Y:S08]  /*3120*/  BRA `(.L_x_37072) ;  /* 0x0000000c00787947 */ /* 0x000ff00003800000 */
.L_x_37068:
        /* <DEDUP_REMOVED lines=10> */
.L_x_37076:
[----:B------:R-:W2:Y:S02]  /*31d0*/  LDG.E.U16 R0, desc[UR36][R2.64] ;  /* 0x0000002402007981 */ /* 0x000ea4000c1e1500 */
[----:B--2---:R-:W-:-:S05]  /*31e0*/  HADD2.F32 R0, -RZ, R0.H0_H0 ;  /* 0x20000000ff007230 */ /* 0x004fca0000004100 */
[----:B------:R-:W-:-:S04]  /*31f0*/  FSETP.NEU.FTZ.AND P0, PT, R0, RZ, PT ;  /* 0x000000ff0000720b */ /* 0x000fc80003f1d000 */
[----:B------:R-:W-:Y:S01]  /*3200*/  P2R R16, PR, RZ, 0x1 ;  /* 0x00000001ff107803 */ /* 0x000fe20000000000 */
[----:B------:R-:W-:Y:S08]  /*3210*/  BRA `(.L_x_37072) ;  /* 0x0000000c003c7947 */ /* 0x000ff00003800000 */
.L_x_37075:
        /* <DEDUP_REMOVED lines=12> */
.L_x_37078:
        /* <DEDUP_REMOVED lines=11> */
.L_x_37077:
[----:B------:R-:W2:Y:S02]  /*3390*/  LDG.E.64 R2, desc[UR36][R2.64] ;  /* 0x0000002402027981 */ /* 0x000ea4000c1e1b00 */
[----:B--2---:R-:W-:-:S06]  /*33a0*/  DSETP.NEU.AND P0, PT, R2, RZ, PT ;  /* 0x000000ff0200722a */ /* 0x004fcc0003f0d000 */
[----:B------:R-:W-:Y:S01]  /*33b0*/  P2R R16, PR, RZ, 0x1 ;  /* 0x00000001ff107803 */ /* 0x000fe20000000000 */
[----:B------:R-:W-:Y:S07]  /*33c0*/  BRA `(.L_x_37072) ;  /* 0x0000000800d07947 */ /* 0x000fee0003800000 */
.L_x_37067:
        /* <DEDUP_REMOVED lines=12> */
.L_x_37081:
[----:B------:R-:W2:Y:S02]  /*3490*/  LDG.E.128 R4, desc[UR36][R2.64] ;  /* 0x0000002402047981 */ /* 0x000ea4000c1e1d00 */
[----:B--2---:R-:W-:-:S06]  /*34a0*/  DSETP.NEU.AND P0, PT, R6, RZ, PT ;  /* 0x000000ff0600722a */ /* 0x004fcc0003f0d000 */
[----:B------:R-:W-:-:S06]  /*34b0*/  DSETP.NEU.OR P0, PT, R4, RZ, P0 ;  /* 0x000000ff0400722a */ /* 0x000fcc000070d400 */
[----:B------:R-:W-:Y:S01]  /*34c0*/  P2R R16, PR, RZ, 0x1 ;  /* 0x00000001ff107803 */ /* 0x000fe20000000000 */
[----:B------:R-:W-:Y:S07]  /*34d0*/  BRA `(.L_x_37072) ;  /* 0x00000008008c7947 */ /* 0x000fee0003800000 */
.L_x_37080:
        /* <DEDUP_REMOVED lines=28> */
.L_x_37083:
        /* <DEDUP_REMOVED lines=15> */
.L_x_37082:
[----:B------:R-:W2:Y:S02]  /*3790*/  LDG.E.U16 R0, desc[UR36][R2.64] ;  /* 0x0000002402007981 */ /* 0x000ea4000c1e1500 */
[----:B--2---:R-:W-:-:S05]  /*37a0*/  IMAD.U32 R0, R0, 0x10000, RZ ;  /* 0x0001000000007824 */ /* 0x004fca00078e00ff */
[----:B------:R-:W-:-:S04]  /*37b0*/  FSETP.NEU.FTZ.AND P0, PT, R0, RZ, PT ;  /* 0x000000ff0000720b */ /* 0x000fc80003f1d000 */
[----:B------:R-:W-:Y:S01]  /*37c0*/  P2R R16, PR, RZ, 0x1 ;  /* 0x00000001ff107803 */ /* 0x000fe20000000000 */
[----:B------:R-:W-:Y:S08]  /*37d0*/  BRA `(.L_x_37072) ;  /* 0x0000000400cc7947 */ /* 0x000ff00003800000 */
.L_x_37079:
        /* <DEDUP_REMOVED lines=12> */
.L_x_37086:
        /* <DEDUP_REMOVED lines=21> */
.L_x_37090:
[----:B------:R-:W-:Y:S05]  /*39f0*/  BSYNC B1 ;  /* 0x0000000000017941 */ /* 0x000fea0003800000 */
.L_x_37089:
[----:B------:R-:W-:Y:S01]  /*3a00*/  LEA R3, R0, 0x3b800000, 0x17 ;  /* 0x3b80000000037811 */ /* 0x000fe200078eb8ff */
[----:B------:R-:W-:-:S05]  /*3a10*/  IMAD.SHL.U32 R0, R2, 0x100000, RZ ;  /* 0x0010000002007824 */ /* 0x000fca00078e00ff */
[----:B------:R-:W-:-:S07]  /*3a20*/  LOP3.LUT R0, R3, R0, R4, 0xfe, !PT ;  /* 0x0000000003007212 */ /* 0x000fce00078efe04 */
.L_x_37088:
[----:B------:R-:W-:Y:S05]  /*3a30*/  BSYNC B0 ;  /* 0x0000000000007941 */ /* 0x000fea0003800000 */
.L_x_37087:
[----:B------:R-:W-:-:S04]  /*3a40*/  FSETP.NEU.FTZ.AND P0, PT, R0, RZ, PT ;  /* 0x000000ff0000720b */ /* 0x000fc80003f1d000 */
[----:B------:R-:W-:Y:S01]  /*3a50*/  P2R R16, PR, RZ, 0x1 ;  /* 0x00000001ff107803 */ /* 0x000fe20000000000 */
[----:B------:R-:W-:Y:S08]  /*3a60*/  BRA `(.L_x_37072) ;  /* 0x0000000400287947 */ /* 0x000ff00003800000 */
.L_x_37085:
        /* <DEDUP_REMOVED lines=21> */
.L_x_37094:
[----:B------:R-:W-:Y:S05]  /*3bc0*/  BSYNC B1 ;  /* 0x0000000000017941 */ /* 0x000fea0003800000 */
.L_x_37093:
[----:B------:R-:W-:Y:S01]  /*3bd0*/  LEA R3, R0, 0x37800000, 0x17 ;  /* 0x3780000000037811 */ /* 0x000fe200078eb8ff */
[----:B------:R-:W-:-:S05]  /*3be0*/  IMAD.SHL.U32 R0, R2, 0x200000, RZ ;  /* 0x0020000002007824 */ /* 0x000fca00078e00ff */
[----:B------:R-:W-:-:S07]  /*3bf0*/  LOP3.LUT R0, R3, R0, R4, 0xfe, !PT ;  /* 0x0000000003007212 */ /* 0x000fce00078efe04 */
.L_x_37092:
[----:B------:R-:W-:Y:S05]  /*3c00*/  BSYNC B0 ;  /* 0x0000000000007941 */ /* 0x000fea0003800000 */
.L_x_37091:
[----:B------:R-:W-:-:S04]  /*3c10*/  FSETP.NEU.FTZ.AND P0, PT, R0, RZ, PT ;  /* 0x000000ff0000720b */ /* 0x000fc80003f1d000 */
[----:B------:R-:W-:Y:S01]  /*3c20*/  P2R R16, PR, RZ, 0x1 ;  /* 0x00000001ff107803 */ /* 0x000fe20000000000 */
[----:B------:R-:W-:Y:S08]  /*3c30*/  BRA `(.L_x_37072) ;  /* 0x0000000000b47947 */ /* 0x000ff00003800000 */
.L_x_37084:
        /* <DEDUP_REMOVED lines=14> */
.L_x_37098:
[----:B------:R-:W-:Y:S05]  /*3d20*/  BSYNC B0 ;  /* 0x0000000000007941 */ /* 0x000fea0003800000 */
.L_x_37097:
[----:B------:R-:W-:-:S04]  /*3d30*/  FSETP.NEU.FTZ.AND P0, PT, R0, RZ, PT ;  /* 0x000000ff0000720b */ /* 0x000fc80003f1d000 */
[----:B------:R-:W-:Y:S01]  /*3d40*/  P2R R16, PR, RZ, 0x1 ;  /* 0x00000001ff107803 */ /* 0x000fe20000000000 */
[----:B------:R-:W-:Y:S08]  /*3d50*/  BRA `(.L_x_37072) ;  /* 0x00000000006c7947 */ /* 0x000ff00003800000 */
.L_x_37071:
        /* <DEDUP_REMOVED lines=16> */
.L_x_37099:
[----:B------:R-:W-:-:S04]  /*3e60*/  PLOP3.LUT P0, PT, PT, PT, PT, 0x8, 0x0 ;  /* 0x000000000000781c */ /* 0x000fc80003f0e170 */
[----:B------:R-:W-:Y:S01]  /*3e70*/  P2R R16, PR, RZ, 0x1 ;  /* 0x00000001ff107803 */ /* 0x000fe20000000000 */
[----:B------:R-:W-:Y:S08]  /*3e80*/  BRA `(.L_x_37072) ;  /* 0x0000000000207947 */ /* 0x000ff00003800000 */
.L_x_37096:
[----:B------:R-:W2:Y:S02]  /*3e90*/  LDG.E.64 R2, desc[UR36][R2.64] ;  /* 0x0000002402027981 */ /* 0x000ea4000c1e1b00 */
[----:B--2---:R-:W-:-:S04]  /*3ea0*/  ISETP.NE.U32.AND P0, PT, R2, RZ, PT ;  /* 0x000000ff0200720c */ /* 0x004fc80003f05070 */
[----:B------:R-:W-:-:S04]  /*3eb0*/  ISETP.NE.AND.EX P0, PT, R3, RZ, PT, P0 ;  /* 0x000000ff0300720c */ /* 0x000fc80003f05300 */
[----:B------:R-:W-:Y:S01]  /*3ec0*/  P2R R16, PR, RZ, 0x1 ;  /* 0x00000001ff107803 */ /* 0x000fe20000000000 */
[----:B------:R-:W-:Y:S08]  /*3ed0*/  BRA `(.L_x_37072) ;  /* 0x00000000000c7947 */ /* 0x000ff00003800000 */
.L_x_37095:
[----:B------:R-:W2:Y:S02]  /*3ee0*/  LDG.E R2, desc[UR36][R2.64] ;  /* 0x0000002402027981 */ /* 0x000ea4000c1e1900 */
[----:B--2---:R-:W-:-:S04]  /*3ef0*/  ISETP.NE.AND P0, PT, R2, RZ, PT ;  /* 0x000000ff0200720c */ /* 0x004fc80003f05270 */
[----:B------:R-:W-:-:S09]  /*3f00*/  P2R R16, PR, RZ, 0x1 ;  /* 0x00000001ff107803 */ /* 0x000fd20000000000 */
.L_x_37072:
        /* <DEDUP_REMOVED lines=18> */
.L_x_37103:
[----:B------:R0:W5:Y:S01]  /*4030*/  LDG.E.U8 R24, desc[UR36][R2.64] ;  /* 0x0000002402187981 */ /* 0x000162000c1e1100 */
[----:B------:R-:W-:Y:S05]  /*4040*/  BRA `(.L_x_37105) ;  /* 0x0000000c00347947 */ /* 0x000fea0003800000 */
.L_x_37102:
        /* <DEDUP_REMOVED lines=8> */
.L_x_37107:
[----:B------:R0:W5:Y:S01]  /*40d0*/  LDG.E R24, desc[UR36][R2.64] ;  /* 0x0000002402187981 */ /* 0x000162000c1e1900 */
[----:B------:R-:W-:Y:S05]  /*40e0*/  BRA `(.L_x_37105) ;  /* 0x0000000c000c7947 */ /* 0x000fea0003800000 */
.L_x_37106:
[----:B------:R0:W5:Y:S01]  /*40f0*/  LDG.E.S16 R24, desc[UR36][R2.64] ;  /* 0x0000002402187981 */ /* 0x000162000c1e1700 */
[----:B------:R-:W-:Y:S05]  /*4100*/  BRA `(.L_x_37105) ;  /* 0x0000000c00047947 */ /* 0x000fea0003800000 */
.L_x_37101:
        /* <DEDUP_REMOVED lines=9> */
.L_x_37109:
[----:B------:R-:W2:Y:S02]  /*41a0*/  LDG.E.U16 R2, desc[UR36][R2.64] ;  /* 0x0000002402027981 */ /* 0x000ea4000c1e1500 */
[----:B--2---:R-:W-:-:S06]  /*41b0*/  HADD2.F32 R24, -RZ, R2.H0_H0 ;  /* 0x20000002ff187230 */ /* 0x004fcc0000004100 */
[----:B------:R-:W0:Y:S01]  /*41c0*/  F2I.FTZ.TRUNC.NTZ R24, R24 ;  /* 0x0000001800187305 */ /* 0x000e22000021f100 */
[----:B------:R-:W-:Y:S05]  /*41d0*/  BRA `(.L_x_37105) ;  /* 0x0000000800d07947 */ /* 0x000fea0003800000 */
.L_x_37108:
        /* <DEDUP_REMOVED lines=9> */
.L_x_37111:
[----:B------:R-:W2:Y:S02]  /*4270*/  LDG.E.U16 R2, desc[UR36][R2.64] ;  /* 0x0000002402027981 */ /* 0x000ea4000c1e1500 */
[----:B--2---:R-:W-:-:S06]  /*4280*/  HADD2.F32 R24, -RZ, R2.H0_H0 ;  /* 0x20000002ff187230 */ /* 0x004fcc0000004100 */
[----:B------:R-:W0:Y:S01]  /*4290*/  F2I.FTZ.TRUNC.NTZ R24, R24 ;  /* 0x0000001800187305 */ /* 0x000e22000021f100 */
[----:B------:R-:W-:Y:S05]  /*42a0*/  BRA `(.L_x_37105) ;  /* 0x00000008009c7947 */ /* 0x000fea0003800000 */
.L_x_37110:
[----:B------:R-:W2:Y:S02]  /*42b0*/  LDG.E.64 R2, desc[UR36][R2.64] ;  /* 0x0000002402027981 */ /* 0x000ea4000c1e1b00 */
[----:B--2---:R0:W1:Y:S01]  /*42c0*/  F2I.F64.TRUNC R24, R2 ;  /* 0x0000000200187311 */ /* 0x004062000030d100 */
[----:B------:R-:W-:Y:S05]  /*42d0*/  BRA `(.L_x_37105) ;  /* 0x0000000800907947 */ /* 0x000fea0003800000 */
.L_x_37100:
        /* <DEDUP_REMOVED lines=12> */
.L_x_37114:
[----:B------:R-:W2:Y:S02]  /*43a0*/  LDG.E.64 R2, desc[UR36][R2.64] ;  /* 0x0000002402027981 */ /* 0x000ea4000c1e1b00 */
[----:B--2---:R0:W1:Y:S01]  /*43b0*/  F2I.F64.TRUNC R24, R2 ;  /* 0x0000000200187311 */ /* 0x004062000030d100 */
[----:B------:R-:W-:Y:S05]  /*43c0*/  BRA `(.L_x_37105) ;  /* 0x0000000800547947 */ /* 0x000fea0003800000 */
.L_x_37113:
        /* <DEDUP_REMOVED lines=27> */
.L_x_37116:
        /* <DEDUP_REMOVED lines=14> */
.L_x_37115:
[----:B------:R-:W2:Y:S02]  /*4660*/  LDG.E.U16 R24, desc[UR36][R2.64] ;  /* 0x0000002402187981 */ /* 0x000ea4000c1e1500 */
[----:B--2---:R-:W-:-:S06]  /*4670*/  IMAD.U32 R24, R24, 0x10000, RZ ;  /* 0x0001000018187824 */ /* 0x004fcc00078e00ff */
[----:B------:R-:W0:Y:S01]  /*4680*/  F2I.FTZ.TRUNC.NTZ R24, R24 ;  /* 0x0000001800187305 */ /* 0x000e22000021f100 */
[----:B------:R-:W-:Y:S05]  /*4690*/  BRA `(.L_x_37105) ;  /* 0x0000000400a07947 */ /* 0x000fea0003800000 */
.L_x_37112:
        /* <DEDUP_REMOVED lines=10> */
.L_x_37119:
        /* <DEDUP_REMOVED lines=21> */
.L_x_37123:
[----:B------:R-:W-:Y:S05]  /*4890*/  BSYNC B1 ;  /* 0x0000000000017941 */ /* 0x000fea0003800000 */
.L_x_37122:
[----:B------:R-:W-:Y:S01]  /*48a0*/  IMAD.SHL.U32 R2, R2, 0x100000, RZ ;  /* 0x0010000002027824 */ /* 0x000fe200078e00ff */
[----:B------:R-:W-:-:S04]  /*48b0*/  LEA R3, R0, 0x3b800000, 0x17 ;  /* 0x3b80000000037811 */ /* 0x000fc800078eb8ff */
[----:B------:R-:W-:-:S07]  /*48c0*/  LOP3.LUT R24, R3, R2, R24, 0xfe, !PT ;  /* 0x0000000203187212 */ /* 0x000fce00078efe18 */
.L_x_37121:
[----:B------:R-:W-:Y:S05]  /*48d0*/  BSYNC B0 ;  /* 0x0000000000007941 */ /* 0x000fea0003800000 */
.L_x_37120:
[----:B------:R-:W0:Y:S01]  /*48e0*/  F2I.FTZ.TRUNC.NTZ R24, R24 ;  /* 0x0000001800187305 */ /* 0x000e22000021f100 */
[----:B------:R-:W-:Y:S05]  /*48f0*/  BRA `(.L_x_37105) ;  /* 0x0000000400087947 */ /* 0x000fea0003800000 */
.L_x_37118:
        /* <DEDUP_REMOVED lines=21> */
.L_x_37127:
[----:B------:R-:W-:Y:S05]  /*4a50*/  BSYNC B1 ;  /* 0x0000000000017941 */ /* 0x000fea0003800000 */
.L_x_37126:
[----:B------:R-:W-:Y:S01]  /*4a60*/  IMAD.SHL.U32 R2, R2, 0x200000, RZ ;  /* 0x0020000002027824 */ /* 0x000fe200078e00ff */
[----:B------:R-:W-:-:S04]  /*4a70*/  LEA R3, R0, 0x37800000, 0x17 ;  /* 0x3780000000037811 */ /* 0x000fc800078eb8ff */
[----:B------:R-:W-:-:S07]  /*4a80*/  LOP3.LUT R24, R3, R2, R24, 0xfe, !PT ;  /* 0x0000000203187212 */ /* 0x000fce00078efe18 */
.L_x_37125:
[----:B------:R-:W-:Y:S05]  /*4a90*/  BSYNC B0 ;  /* 0x0000000000007941 */ /* 0x000fea0003800000 */
.L_x_37124:
[----:B------:R-:W0:Y:S01]  /*4aa0*/  F2I.FTZ.TRUNC.NTZ R24, R24 ;  /* 0x0000001800187305 */ /* 0x000e22000021f100 */
[----:B------:R-:W-:Y:S05]  /*4ab0*/  BRA `(.L_x_37105) ;  /* 0x0000000000987947 */ /* 0x000fea0003800000 */
.L_x_37117:
        /* <DEDUP_REMOVED lines=14> */
.L_x_37131:
[----:B------:R-:W-:Y:S05]  /*4ba0*/  BSYNC B0 ;  /* 0x0000000000007941 */ /* 0x000fea0003800000 */
.L_x_37130:
[----:B------:R-:W0:Y:S01]  /*4bb0*/  F2I.FTZ.TRUNC.NTZ R24, R24 ;  /* 0x0000001800187305 */ /* 0x000e22000021f100 */
[----:B------:R-:W-:Y:S05]  /*4bc0*/  BRA `(.L_x_37105) ;  /* 0x0000000000547947 */ /* 0x000fea0003800000 */
.L_x_37104:
        /* <DEDUP_REMOVED lines=17> */
.L_x_37132:
[----:B------:R-:W-:Y:S05]  /*4ce0*/  BRA `(.L_x_37105) ;  /* 0x00000000000c7947 */ /* 0x000fea0003800000 */
.L_x_37129:
[----:B------:R0:W5:Y:S01]  /*4cf0*/  LDG.E R24, desc[UR36][R2.64] ;  /* 0x0000002402187981 */ /* 0x000162000c1e1900 */
[----:B------:R-:W-:Y:S05]  /*4d00*/  BRA `(.L_x_37105) ;  /* 0x0000000000047947 */ /* 0x000fea0003800000 */
.L_x_37128:
[----:B------:R0:W5:Y:S02]  /*4d10*/  LDG.E R24, desc[UR36][R2.64] ;  /* 0x0000002402187981 */ /* 0x000164000c1e1900 */
.L_x_37105:
[----:B0-----:R-:W4:Y:S01]  /*4d20*/  LDC.64 R2, c[0x0][0x238] ;  /* 0x00008e00ff027b82 */ /* 0x001f220000000a00 */
[----:B------:R-:W-:Y:S01]  /*4d30*/  PRMT R0, R26, 0x9910, RZ ;  /* 0x000099101a007816 */ /* 0x000fe200000000ff */
[----:B------:R-:W-:Y:S02]  /*4d40*/  ULDC UR4, c[0x0][0x250] ;  /* 0x0000940000047ab9 */ /* 0x000fe40000000800 */
[----:B-1----:R-:W-:Y:S01]  /*4d50*/  IMAD R5, R17, UR4, RZ ;  /* 0x0000000411057c24 */ /* 0x002fe2000f8e02ff */
        /* <DEDUP_REMOVED lines=14> */
.L_x_37136:
[----:B------:R0:W5:Y:S01]  /*4e40*/  LDG.E.U8 R2, desc[UR36][R4.64] ;  /* 0x0000002404027981 */ /* 0x000162000c1e1100 */
[----:B------:R-:W-:Y:S05]  /*4e50*/  BRA `(.L_x_37138) ;  /* 0x0000000c00347947 */ /* 0x000fea0003800000 */
.L_x_37135:
        /* <DEDUP_REMOVED lines=8> */
.L_x_37140:
[----:B------:R0:W5:Y:S01]  /*4ee0*/  LDG.E R2, desc[UR36][R4.64] ;  /* 0x0000002404027981 */ /* 0x000162000c1e1900 */
[----:B------:R-:W-:Y:S05]  /*4ef0*/  BRA `(.L_x_37138) ;  /* 0x0000000c000c7947 */ /* 0x000fea0003800000 */
.L_x_37139:
[----:B------:R0:W5:Y:S01]  /*4f00*/  LDG.E.S16 R2, desc[UR36][R4.64] ;  /* 0x0000002404027981 */ /* 0x000162000c1e1700 */
[----:B------:R-:W-:Y:S05]  /*4f10*/  BRA `(.L_x_37138) ;  /* 0x0000000c00047947 */ /* 0x000fea0003800000 */
.L_x_37134:
        /* <DEDUP_REMOVED lines=9> */
.L_x_37142:
[----:B------:R-:W4:Y:S02]  /*4fb0*/  LDG.E.U16 R4, desc[UR36][R4.64] ;  /* 0x0000002404047981 */ /* 0x000f24000c1e1500 */
[----:B----4-:R-:W-:-:S06]  /*4fc0*/  HADD2.F32 R2, -RZ, R4.H0_H0 ;  /* 0x20000004ff027230 */ /* 0x010fcc0000004100 */
[----:B------:R-:W0:Y:S01]  /*4fd0*/  F2I.FTZ.TRUNC.NTZ R2, R2 ;  /* 0x0000000200027305 */ /* 0x000e22000021f100 */
[----:B------:R-:W-:Y:S05]  /*4fe0*/  BRA `(.L_x_37138) ;  /* 0x0000000800d07947 */ /* 0x000fea0003800000 */
.L_x_37141:
        /* <DEDUP_REMOVED lines=9> */
.L_x_37144:
[----:B------:R-:W4:Y:S02]  /*5080*/  LDG.E.U16 R4, desc[UR36][R4.64] ;  /* 0x0000002404047981 */ /* 0x000f24000c1e1500 */
[----:B----4-:R-:W-:-:S06]  /*5090*/  HADD2.F32 R2, -RZ, R4.H0_H0 ;  /* 0x20000004ff027230 */ /* 0x010fcc0000004100 */
[----:B------:R-:W0:Y:S01]  /*50a0*/  F2I.FTZ.TRUNC.NTZ R2, R2 ;  /* 0x0000000200027305 */ /* 0x000e22000021f100 */
[----:B------:R-:W-:Y:S05]  /*50b0*/  BRA `(.L_x_37138) ;  /* 0x00000008009c7947 */ /* 0x000fea0003800000 */
.L_x_37143:
[----:B------:R-:W4:Y:S02]  /*50c0*/  LDG.E.64 R2, desc[UR36][R4.64] ;  /* 0x0000002404027981 */ /* 0x000f24000c1e1b00 */
[----:B----4-:R0:W1:Y:S01]  /*50d0*/  F2I.F64.TRUNC R2, R2 ;  /* 0x0000000200027311 */ /* 0x010062000030d100 */
[----:B------:R-:W-:Y:S05]  /*50e0*/  BRA `(.L_x_37138) ;  /* 0x0000000800907947 */ /* 0x000fea0003800000 */
.L_x_37133:
        /* <DEDUP_REMOVED lines=12> */
.L_x_37147:
[----:B------:R-:W4:Y:S02]  /*51b0*/  LDG.E.64 R2, desc[UR36][R4.64] ;  /* 0x0000002404027981 */ /* 0x000f24000c1e1b00 */
[----:B----4-:R0:W1:Y:S01]  /*51c0*/  F2I.F64.TRUNC R2, R2 ;  /* 0x0000000200027311 */ /* 0x010062000030d100 */
[----:B------:R-:W-:Y:S05]  /*51d0*/  BRA `(.L_x_37138) ;  /* 0x0000000800547947 */ /* 0x000fea0003800000 */
.L_x_37146:
        /* <DEDUP_REMOVED lines=27> */
.L_x_37149:
        /* <DEDUP_REMOVED lines=12> */
[----:B------:R-:W4:Y:S01]  /*5450*/  F2I.FTZ.TRUNC.NTZ R2, R2 ;  /* 0x0000000200027305 */ /* 0x000f22000021f100 */
[----:B------:R-:W-:Y:S05]  /*5460*/  BRA `(.L_x_37138) ;  /* 0x0000000400b07947 */ /* 0x000fea0003800000 */
.L_x_37148:
[----:B------:R-:W4:Y:S02]  /*5470*/  LDG.E.U16 R2, desc[UR36][R4.64] ;  /* 0x0000002404027981 */ /* 0x000f24000c1e1500 */
[----:B----4-:R-:W-:-:S06]  /*5480*/  IMAD.U32 R2, R2, 0x10000, RZ ;  /* 0x0001000002027824 */ /* 0x010fcc00078e00ff */
[----:B------:R-:W0:Y:S01]  /*5490*/  F2I.FTZ.TRUNC.NTZ R2, R2 ;  /* 0x0000000200027305 */ /* 0x000e22000021f100 */
[----:B------:R-:W-:Y:S05]  /*54a0*/  BRA `(.L_x_37138) ;  /* 0x0000000400a07947 */ /* 0x000fea0003800000 */
.L_x_37145:
        /* <DEDUP_REMOVED lines=10> */
.L_x_37152:
        /* <DEDUP_REMOVED lines=21> */
.L_x_37156:
[----:B------:R-:W-:Y:S05]  /*56a0*/  BSYNC B1 ;  /* 0x0000000000017941 */ /* 0x000fea0003800000 */
.L_x_37155:
[----:B------:R-:W-:Y:S01]  /*56b0*/  IMAD.SHL.U32 R2, R2, 0x100000, RZ ;  /* 0x0010000002027824 */ /* 0x000fe200078e00ff */
[----:B------:R-:W-:-:S04]  /*56c0*/  LEA R3, R0, 0x3b800000, 0x17 ;  /* 0x3b80000000037811 */ /* 0x000fc800078eb8ff */
[----:B------:R-:W-:-:S07]  /*56d0*/  LOP3.LUT R2, R3, R2, R4, 0xfe, !PT ;  /* 0x0000000203027212 */ /* 0x000fce00078efe04 */
.L_x_37154:
[----:B------:R-:W-:Y:S05]  /*56e0*/  BSYNC B0 ;  /* 0x0000000000007941 */ /* 0x000fea0003800000 */
.L_x_37153:
[----:B------:R-:W0:Y:S01]  /*56f0*/  F2I.FTZ.TRUNC.NTZ R2, R2 ;  /* 0x0000000200027305 */ /* 0x000e22000021f100 */
[----:B------:R-:W-:Y:S05]  /*5700*/  BRA `(.L_x_37138) ;  /* 0x0000000400087947 */ /* 0x000fea0003800000 */
.L_x_37151:
        /* <DEDUP_REMOVED lines=21> */
.L_x_37160:
[----:B------:R-:W-:Y:S05]  /*5860*/  BSYNC B1 ;  /* 0x0000000000017941 */ /* 0x000fea0003800000 */
.L_x_37159:
[----:B------:R-:W-:Y:S01]  /*5870*/  IMAD.SHL.U32 R2, R2, 0x200000, RZ ;  /* 0x0020000002027824 */ /* 0x000fe200078e00ff */
[----:B------:R-:W-:-:S04]  /*5880*/  LEA R3, R0, 0x37800000, 0x17 ;  /* 0x3780000000037811 */ /* 0x000fc800078eb8ff */
[----:B------:R-:W-:-:S07]  /*5890*/  LOP3.LUT R2, R3, R2, R4, 0xfe, !PT ;  /* 0x0000000203027212 */ /* 0x000fce00078efe04 */
.L_x_37158:
[----:B------:R-:W-:Y:S05]  /*58a0*/  BSYNC B0 ;  /* 0x0000000000007941 */ /* 0x000fea0003800000 */
.L_x_37157:
[----:B------:R-:W0:Y:S01]  /*58b0*/  F2I.FTZ.TRUNC.NTZ R2, R2 ;  /* 0x0000000200027305 */ /* 0x000e22000021f100 */
[----:B------:R-:W-:Y:S05]  /*58c0*/  BRA `(.L_x_37138) ;  /* 0x0000000000987947 */ /* 0x000fea0003800000 */
.L_x_37150:
        /* <DEDUP_REMOVED lines=14> */
.L_x_37164:
[----:B------:R-:W-:Y:S05]  /*59b0*/  BSYNC B0 ;  /* 0x0000000000007941 */ /* 0x000fea0003800000 */
.L_x_37163:
[----:B------:R-:W0:Y:S01]  /*59c0*/  F2I.FTZ.TRUNC.NTZ R2, R2 ;  /* 0x0000000200027305 */ /* 0x000e22000021f100 */
[----:B------:R-:W-:Y:S05]  /*59d0*/  BRA `(.L_x_37138) ;  /* 0x0000000000547947 */ /* 0x000fea0003800000 */
.L_x_37137:
        /* <DEDUP_REMOVED lines=17> */
.L_x_37165:
[----:B------:R-:W-:Y:S05]  /*5af0*/  BRA `(.L_x_37138) ;  /* 0x00000000000c7947 */ /* 0x000fea0003800000 */
.L_x_37162:
[----:B------:R0:W5:Y:S01]  /*5b00*/  LDG.E R2, desc[UR36][R4.64] ;  /* 0x0000002404027981 */ /* 0x000162000c1e1900 */
[----:B------:R-:W-:Y:S05]  /*5b10*/  BRA `(.L_x_37138) ;  /* 0x0000000000047947 */ /* 0x000fea0003800000 */
.L_x_37161:
[----:B------:R0:W5:Y:S02]  /*5b20*/  LDG.E R2, desc[UR36][R4.64] ;  /* 0x0000002404027981 */ /* 0x000164000c1e1900 */
.L_x_37138:
[----:B------:R-:W-:Y:S01]  /*5b30*/  ISETP.NE.AND P0, PT, R16, RZ, PT ;  /* 0x000000ff1000720c */ /* 0x000fe20003f05270 */
[----:B------:R-:W-:-:S03]  /*5b40*/  VIADD R25, R25, 0x80 ;  /* 0x0000008019197836 */ /* 0x000fc60000000000 */
[----:B------:R-:W-:-:S09]  /*5b50*/  SEL R29, RZ, 0x1, !P0 ;  /* 0x00000001ff1d7807 */ /* 0x000fd20004000000 */
.L_x_37066:
[----:B------:R-:W-:Y:S05]  /*5b60*/  BSYNC B6 ;  /* 0x0000000000067941 */ /* 0x000fea0003800000 */
.L_x_37065:
[----:B0-----:R-:W0:Y:S01]  /*5b70*/  S2R R3, SR_CTAID.X ;  /* 0x0000000000037919 */ /* 0x001e220000002500 */
[----:B------:R-:W0:Y:S01]  /*5b80*/  LDC R0, c[0x0][0x210] ;  /* 0x00008400ff007b82 */ /* 0x000e220000000800 */
[----:B------:R-:W-:Y:S01]  /*5b90*/  BSSY B6, `(.L_x_37166) ;  /* 0x00002da000067945 */ /* 0x000fe20003800000 */
[----:B------:R-:W-:Y:S01]  /*5ba0*/  IMAD.MOV.U32 R19, RZ, RZ, RZ ;  /* 0x000000ffff137224 */ /* 0x000fe200078e00ff */
[----:B------:R-:W-:Y:S02]  /*5bb0*/  PRMT R26, RZ, 0x7610, R26 ;  /* 0x00007610ff1a7816 */ /* 0x000fe4000000001a */
[----:B------:R-:W-:Y:S02]  /*5bc0*/  CS2R R16, SRZ ;  /* 0x0000000000107805 */ /* 0x000fe4000001ff00 */
        /* <DEDUP_REMOVED lines=26> */
.L_x_37171:
[----:B------:R-:W2:Y:S02]  /*5d70*/  LDG.E.U8 R4, desc[UR36][R4.64] ;  /* 0x0000002404047981 */ /* 0x000ea4000c1e1100 */
[----:B--2---:R-:W-:-:S04]  /*5d80*/  ISETP.NE.AND P0, PT, R4, RZ, PT ;  /* 0x000000ff0400720c */ /* 0x004fc80003f05270 */
[----:B------:R-:W-:Y:S01]  /*5d90*/  P2R R23, PR, RZ, 0x1 ;  /* 0x00000001ff177803 */ /* 0x000fe20000000000 */
[----:B------:R-:W-:Y:S08]  /*5da0*/  BRA `(.L_x_37173) ;  /* 0x0000000c00c47947 */ /* 0x000ff00003800000 */
.L_x_37170:
        /* <DEDUP_REMOVED lines=11> */
.L_x_37175:
[----:B------:R-:W2:Y:S02]  /*5e60*/  LDG.E R4, desc[UR36][R4.64] ;  /* 0x0000002404047981 */ /* 0x000ea4000c1e1900 */
[----:B--2---:R-:W-:-:S04]  /*5e70*/  ISETP.NE.AND P0, PT, R4, RZ, PT ;  /* 0x000000ff0400720c */ /* 0x004fc80003f05270 */
[----:B------:R-:W-:Y:S01]  /*5e80*/  P2R R23, PR, RZ, 0x1 ;  /* 0x00000001ff177803 */ /* 0x000fe20000000000 */
[----:B------:R-:W-:Y:S08]  /*5e90*/  BRA `(.L_x_37173) ;  /* 0x0000000c00887947 */ /* 0x000ff00003800000 */
.L_x_37174:
[----:B------:R-:W2:Y:S02]  /*5ea0*/  LDG.E.U16 R4, desc[UR36][R4.64] ;  /* 0x0000002404047981 */ /* 0x000ea4000c1e1500 */
[----:B--2---:R-:W-:-:S04]  /*5eb0*/  ISETP.NE.AND P0, PT, R4, RZ, PT ;  /* 0x000000ff0400720c */ /* 0x004fc80003f05270 */
[----:B------:R-:W-:Y:S01]  /*5ec0*/  P2R R23, PR, RZ, 0x1 ;  /* 0x00000001ff177803 */ /* 0x000fe20000000000 */
[----:B------:R-:W-:Y:S08]  /*5ed0*/  BRA `(.L_x_37173) ;  /* 0x0000000c00787947 */ /* 0x000ff00003800000 */
.L_x_37169:
        /* <DEDUP_REMOVED lines=10> */
.L_x_37177:
[----:B------:R-:W2:Y:S02]  /*5f80*/  LDG.E.U16 R0, desc[UR36][R4.64] ;  /* 0x0000002404007981 */ /* 0x000ea4000c1e1500 */
[----:B--2---:R-:W-:-:S05]  /*5f90*/  HADD2.F32 R0, -RZ, R0.H0_H0 ;  /* 0x20000000ff007230 */ /* 0x004fca0000004100 */
[----:B------:R-:W-:-:S04]  /*5fa0*/  FSETP.NEU.FTZ.AND P0, PT, R0, RZ, PT ;  /* 0x000000ff0000720b */ /* 0x000fc80003f1d000 */
[----:B------:R-:W-:Y:S01]  /*5fb0*/  P2R R23, PR, RZ, 0x1 ;  /* 0x00000001ff177803 */ /* 0x000fe20000000000 */
[----:B------:R-:W-:Y:S08]  /*5fc0*/  BRA `(.L_x_37173) ;  /* 0x0000000c003c7947 */ /* 0x000ff00003800000 */
.L_x_37176:
        /* <DEDUP_REMOVED lines=12> */
.L_x_37179:
        /* <DEDUP_REMOVED lines=11> */
.L_x_37178:
[----:B------:R-:W2:Y:S02]  /*6140*/  LDG.E.64 R4, desc[UR36][R4.64] ;  /* 0x0000002404047981 */ /* 0x000ea4000c1e1b00 */
[----:B--2---:R-:W-:-:S06]  /*6150*/  DSETP.NEU.AND P0, PT, R4, RZ, PT ;  /* 0x000000ff0400722a */ /* 0x004fcc0003f0d000 */
[----:B------:R-:W-:Y:S01]  /*6160*/  P2R R23, PR, RZ, 0x1 ;  /* 0x00000001ff177803 */ /* 0x000fe20000000000 */
[----:B------:R-:W-:Y:S07]  /*6170*/  BRA `(.L_x_37173) ;  /* 0x0000000800d07947 */ /* 0x000fee0003800000 */
.L_x_37168:
        /* <DEDUP_REMOVED lines=12> */
.L_x_37182:
[----:B------:R-:W2:Y:S02]  /*6240*/  LDG.E.128 R4, desc[UR36][R4.64] ;  /* 0x0000002404047981 */ /* 0x000ea4000c1e1d00 */
[----:B--2---:R-:W-:-:S06]  /*6250*/  DSETP.NEU.AND P0, PT, R6, RZ, PT ;  /* 0x000000ff0600722a */ /* 0x004fcc0003f0d000 */
[----:B------:R-:W-:-:S06]  /*6260*/  DSETP.NEU.OR P0, PT, R4, RZ, P0 ;  /* 0x000000ff0400722a */ /* 0x000fcc000070d400 */
[----:B------:R-:W-:Y:S01]  /*6270*/  P2R R23, PR, RZ, 0x1 ;  /* 0x00000001ff177803 */ /* 0x000fe20000000000 */
[----:B------:R-:W-:Y:S07]  /*6280*/  BRA `(.L_x_37173) ;  /* 0x00000008008c7947 */ /* 0x000fee0003800000 */
.L_x_37181:
        /* <DEDUP_REMOVED lines=28> */
.L_x_37184:
        /* <DEDUP_REMOVED lines=15> */
.L_x_37183:
[----:B------:R-:W2:Y:S02]  /*6540*/  LDG.E.U16 R0, desc[UR36][R4.64] ;  /* 0x0000002404007981 */ /* 0x000ea4000c1e1500 */
[----:B--2---:R-:W-:-:S05]  /*6550*/  IMAD.U32 R0, R0, 0x10000, RZ ;  /* 0x0001000000007824 */ /* 0x004fca00078e00ff */
[----:B------:R-:W-:-:S04]  /*6560*/  FSETP.NEU.FTZ.AND P0, PT, R0, RZ, PT ;  /* 0x000000ff0000720b */ /* 0x000fc80003f1d000 */
[----:B------:R-:W-:Y:S01]  /*6570*/  P2R R23, PR, RZ, 0x1 ;  /* 0x00000001ff177803 */ /* 0x000fe20000000000 */
[----:B------:R-:W-:Y:S08]  /*6580*/  BRA `(.L_x_37173) ;  /* 0x0000000400cc7947 */ /* 0x000ff00003800000 */
.L_x_37180:
        /* <DEDUP_REMOVED lines=12> */
.L_x_37187:
        /* <DEDUP_REMOVED lines=21> */
.L_x_37191:
[----:B------:R-:W-:Y:S05]  /*67a0*/  BSYNC B1 ;  /* 0x0000000000017941 */ /* 0x000fea0003800000 */
.L_x_37190:
[----:B------:R-:W-:Y:S01]  /*67b0*/  LEA R5, R0, 0x3b800000, 0x17 ;  /* 0x3b80000000057811 */ /* 0x000fe200078eb8ff */
[----:B------:R-:W-:-:S05]  /*67c0*/  IMAD.SHL.U32 R0, R3, 0x100000, RZ ;  /* 0x0010000003007824 */ /* 0x000fca00078e00ff */
[----:B------:R-:W-:-:S07]  /*67d0*/  LOP3.LUT R0, R5, R0, R6, 0xfe, !PT ;  /* 0x0000000005007212 */ /* 0x000fce00078efe06 */
.L_x_37189:
[----:B------:R-:W-:Y:S05]  /*67e0*/  BSYNC B0 ;  /* 0x0000000000007941 */ /* 0x000fea0003800000 */
.L_x_37188:
[----:B------:R-:W-:-:S04]  /*67f0*/  FSETP.NEU.FTZ.AND P0, PT, R0, RZ, PT ;  /* 0x000000ff0000720b */ /* 0x000fc80003f1d000 */
[----:B------:R-:W-:Y:S01]  /*6800*/  P2R R23, PR, RZ, 0x1 ;  /* 0x00000001ff177803 */ /* 0x000fe20000000000 */
[----:B------:R-:W-:Y:S08]  /*6810*/  BRA `(.L_x_37173) ;  /* 0x0000000400287947 */ /* 0x000ff00003800000 */
.L_x_37186:
        /* <DEDUP_REMOVED lines=21> */
.L_x_37195:
[----:B------:R-:W-:Y:S05]  /*6970*/  BSYNC B1 ;  /* 0x0000000000017941 */ /* 0x000fea0003800000 */
.L_x_37194:
[----:B------:R-:W-:Y:S01]  /*6980*/  LEA R5, R0, 0x37800000, 0x17 ;  /* 0x3780000000057811 */ /* 0x000fe200078eb8ff */
[----:B------:R-:W-:-:S05]  /*6990*/  IMAD.SHL.U32 R0, R3, 0x200000, RZ ;  /* 0x0020000003007824 */ /* 0x000fca00078e00ff */
[----:B------:R-:W-:-:S07]  /*69a0*/  LOP3.LUT R0, R5, R0, R6, 0xfe, !PT ;  /* 0x0000000005007212 */ /* 0x000fce00078efe06 */
.L_x_37193:
[----:B------:R-:W-:Y:S05]  /*69b0*/  BSYNC B0 ;  /* 0x0000000000007941 */ /* 0x000fea0003800000 */
.L_x_37192:
[----:B------:R-:W-:-:S04]  /*69c0*/  FSETP.NEU.FTZ.AND P0, PT, R0, RZ, PT ;  /* 0x000000ff0000720b */ /* 0x000fc80003f1d000 */
[----:B------:R-:W-:Y:S01]  /*69d0*/  P2R R23, PR, RZ, 0x1 ;  /* 0x00000001ff177803 */ /* 0x000fe20000000000 */
[----:B------:R-:W-:Y:S08]  /*69e0*/  BRA `(.L_x_37173) ;  /* 0x0000000000b47947 */ /* 0x000ff00003800000 */
.L_x_37185:
        /* <DEDUP_REMOVED lines=14> */
.L_x_37199:
[----:B------:R-:W-:Y:S05]  /*6ad0*/  BSYNC B0 ;  /* 0x0000000000007941 */ /* 0x000fea0003800000 */
.L_x_37198:
[----:B------:R-:W-:-:S04]  /*6ae0*/  FSETP.NEU.FTZ.AND P0, PT, R0, RZ, PT ;  /* 0x000000ff0000720b */ /* 0x000fc80003f1d000 */
[----:B------:R-:W-:Y:S01]  /*6af0*/  P2R R23, PR, RZ, 0x1 ;  /* 0x00000001ff177803 */ /* 0x000fe20000000000 */
[----:B------:R-:W-:Y:S08]  /*6b00*/  BRA `(.L_x_37173) ;  /* 0x00000000006c7947 */ /* 0x000ff00003800000 */
.L_x_37172:
        /* <DEDUP_REMOVED lines=16> */
.L_x_37200:
[----:B------:R-:W-:-:S04]  /*6c10*/  PLOP3.LUT P0, PT, PT, PT, PT, 0x8, 0x0 ;  /* 0x000000000000781c */ /* 0x000fc80003f0e170 */
[----:B------:R-:W-:Y:S01]  /*6c20*/  P2R R23, PR, RZ, 0x1 ;  /* 0x00000001ff177803 */ /* 0x000fe20000000000 */
[----:B------:R-:W-:Y:S08]  /*6c30*/  BRA `(.L_x_37173) ;  /* 0x0000000000207947 */ /* 0x000ff00003800000 */
.L_x_37197:
[----:B------:R-:W2:Y:S02]  /*6c40*/  LDG.E.64 R4, desc[UR36][R4.64] ;  /* 0x0000002404047981 */ /* 0x000ea4000c1e1b00 */
[----:B--2---:R-:W-:-:S04]  /*6c50*/  ISETP.NE.U32.AND P0, PT, R4, RZ, PT ;  /* 0x000000ff0400720c */ /* 0x004fc80003f05070 */
[----:B------:R-:W-:-:S04]  /*6c60*/  ISETP.NE.AND.EX P0, PT, R5, RZ, PT, P0 ;  /* 0x000000ff0500720c */ /* 0x000fc80003f05300 */
[----:B------:R-:W-:Y:S01]  /*6c70*/  P2R R23, PR, RZ, 0x1 ;  /* 0x00000001ff177803 */ /* 0x000fe20000000000 */
[----:B------:R-:W-:Y:S08]  /*6c80*/  BRA `(.L_x_37173) ;  /* 0x00000000000c7947 */ /* 0x000ff00003800000 */
.L_x_37196:
[----:B------:R-:W2:Y:S02]  /*6c90*/  LDG.E R4, desc[UR36][R4.64] ;  /* 0x0000002404047981 */ /* 0x000ea4000c1e1900 */
[----:B--2---:R-:W-:-:S04]  /*6ca0*/  ISETP.NE.AND P0, PT, R4, RZ, PT ;  /* 0x000000ff0400720c */ /* 0x004fc80003f05270 */
[----:B------:R-:W-:-:S09]  /*6cb0*/  P2R R23, PR, RZ, 0x1 ;  /* 0x00000001ff177803 */ /* 0x000fd20000000000 */
.L_x_37173:
        /* <DEDUP_REMOVED lines=19> */
.L_x_37204:
[----:B------:R0:W5:Y:S01]  /*6df0*/  LDG.E.U8 R16, desc[UR36][R4.64] ;  /* 0x0000002404107981 */ /* 0x000162000c1e1100 */
[----:B------:R-:W-:Y:S05]  /*6e00*/  BRA `(.L_x_37206) ;  /* 0x0000000c00347947 */ /* 0x000fea0003800000 */
.L_x_37203:
        /* <DEDUP_REMOVED lines=8> */
.L_x_37208:
[----:B------:R2:W5:Y:S01]  /*6e90*/  LDG.E R16, desc[UR36][R4.64] ;  /* 0x0000002404107981 */ /* 0x000562000c1e1900 */
[----:B------:R-:W-:Y:S05]  /*6ea0*/  BRA `(.L_x_37206) ;  /* 0x0000000c000c7947 */ /* 0x000fea0003800000 */
.L_x_37207:
[----:B------:R0:W5:Y:S01]  /*6eb0*/  LDG.E.S16 R16, desc[UR36][R4.64] ;  /* 0x0000002404107981 */ /* 0x000162000c1e1700 */
[----:B------:R-:W-:Y:S05]  /*6ec0*/  BRA `(.L_x_37206) ;  /* 0x0000000c00047947 */ /* 0x000fea0003800000 */
.L_x_37202:
        /* <DEDUP_REMOVED lines=9> */
.L_x_37210:
[----:B------:R-:W2:Y:S02]  /*6f60*/  LDG.E.U16 R4, desc[UR36][R4.64] ;  /* 0x0000002404047981 */ /* 0x000ea4000c1e1500 */
[----:B--2---:R-:W-:-:S06]  /*6f70*/  HADD2.F32 R16, -RZ, R4.H0_H0 ;  /* 0x20000004ff107230 */ /* 0x004fcc0000004100 */
[----:B------:R-:W0:Y:S01]  /*6f80*/  F2I.FTZ.TRUNC.NTZ R16, R16 ;  /* 0x0000001000107305 */ /* 0x000e22000021f100 */
[----:B------:R-:W-:Y:S05]  /*6f90*/  BRA `(.L_x_37206) ;  /* 0x0000000800d07947 */ /* 0x000fea0003800000 */
.L_x_37209:
        /* <DEDUP_REMOVED lines=9> */
.L_x_37212:
[----:B------:R-:W2:Y:S02]  /*7030*/  LDG.E.U16 R4, desc[UR36][R4.64] ;  /* 0x0000002404047981 */ /* 0x000ea4000c1e1500 */
[----:B--2---:R-:W-:-:S06]  /*7040*/  HADD2.F32 R16, -RZ, R4.H0_H0 ;  /* 0x20000004ff107230 */ /* 0x004fcc0000004100 */
[----:B------:R-:W0:Y:S01]  /*7050*/  F2I.FTZ.TRUNC.NTZ R16, R16 ;  /* 0x0000001000107305 */ /* 0x000e22000021f100 */
[----:B------:R-:W-:Y:S05]  /*7060*/  BRA `(.L_x_37206) ;  /* 0x00000008009c7947 */ /* 0x000fea0003800000 */
.L_x_37211:
[----:B------:R-:W2:Y:S02]  /*7070*/  LDG.E.64 R4, desc[UR36][R4.64] ;  /* 0x0000002404047981 */ /* 0x000ea4000c1e1b00 */
[----:B--2---:R0:W1:Y:S01]  /*7080*/  F2I.F64.TRUNC R16, R4 ;  /* 0x0000000400107311 */ /* 0x004062000030d100 */
[----:B------:R-:W-:Y:S05]  /*7090*/  BRA `(.L_x_37206) ;  /* 0x0000000800907947 */ /* 0x000fea0003800000 */
.L_x_37201:
        /* <DEDUP_REMOVED lines=12> */
.L_x_37215:
[----:B------:R-:W2:Y:S02]  /*7160*/  LDG.E.64 R4, desc[UR36][R4.64] ;  /* 0x0000002404047981 */ /* 0x000ea4000c1e1b00 */
[----:B--2---:R0:W1:Y:S01]  /*7170*/  F2I.F64.TRUNC R16, R4 ;  /* 0x0000000400107311 */ /* 0x004062000030d100 */
[----:B------:R-:W-:Y:S05]  /*7180*/  BRA `(.L_x_37206) ;  /* 0x0000000800547947 */ /* 0x000fea0003800000 */
.L_x_37214:
        /* <DEDUP_REMOVED lines=27> */
.L_x_37217:
        /* <DEDUP_REMOVED lines=14> */
.L_x_37216:
[----:B------:R-:W2:Y:S02]  /*7420*/  LDG.E.U16 R16, desc[UR36][R4.64] ;  /* 0x0000002404107981 */ /* 0x000ea4000c1e1500 */
[----:B--2---:R-:W-:-:S06]  /*7430*/  IMAD.U32 R16, R16, 0x10000, RZ ;  /* 0x0001000010107824 */ /* 0x004fcc00078e00ff */
[----:B------:R-:W0:Y:S01]  /*7440*/  F2I.FTZ.TRUNC.NTZ R16, R16 ;  /* 0x0000001000107305 */ /* 0x000e22000021f100 */
[----:B------:R-:W-:Y:S05]  /*7450*/  BRA `(.L_x_37206) ;  /* 0x0000000400a07947 */ /* 0x000fea0003800000 */
.L_x_37213:
        /* <DEDUP_REMOVED lines=10> */
.L_x_37220:
        /* <DEDUP_REMOVED lines=21> */
.L_x_37224:
[----:B------:R-:W-:Y:S05]  /*7650*/  BSYNC B1 ;  /* 0x0000000000017941 */ /* 0x000fea0003800000 */
.L_x_37223:
[----:B------:R-:W-:Y:S01]  /*7660*/  IMAD.SHL.U32 R3, R3, 0x100000, RZ ;  /* 0x0010000003037824 */ /* 0x000fe200078e00ff */
[----:B------:R-:W-:-:S04]  /*7670*/  LEA R5, R0, 0x3b800000, 0x17 ;  /* 0x3b80000000057811 */ /* 0x000fc800078eb8ff */
[----:B------:R-:W-:-:S07]  /*7680*/  LOP3.LUT R16, R5, R3, R16, 0xfe, !PT ;  /* 0x0000000305107212 */ /* 0x000fce00078efe10 */
.L_x_37222:
[----:B------:R-:W-:Y:S05]  /*7690*/  BSYNC B0 ;  /* 0x0000000000007941 */ /* 0x000fea0003800000 */
.L_x_37221:
[----:B------:R-:W0:Y:S01]  /*76a0*/  F2I.FTZ.TRUNC.NTZ R16, R16 ;  /* 0x0000001000107305 */ /* 0x000e22000021f100 */
[----:B------:R-:W-:Y:S05]  /*76b0*/  BRA `(.L_x_37206) ;  /* 0x0000000400087947 */ /* 0x000fea0003800000 */
.L_x_37219:
        /* <DEDUP_REMOVED lines=21> */
.L_x_37228:
[----:B------:R-:W-:Y:S05]  /*7810*/  BSYNC B1 ;  /* 0x0000000000017941 */ /* 0x000fea0003800000 */
.L_x_37227:
[----:B------:R-:W-:Y:S01]  /*7820*/  IMAD.SHL.U32 R3, R3, 0x200000, RZ ;  /* 0x0020000003037824 */ /* 0x000fe200078e00ff */
[----:B------:R-:W-:-:S04]  /*7830*/  LEA R5, R0, 0x37800000, 0x17 ;  /* 0x3780000000057811 */ /* 0x000fc800078eb8ff */
[----:B------:R-:W-:-:S07]  /*7840*/  LOP3.LUT R16, R5, R3, R16, 0xfe, !PT ;  /* 0x0000000305107212 */ /* 0x000fce00078efe10 */
.L_x_37226:
[----:B------:R-:W-:Y:S05]  /*7850*/  BSYNC B0 ;  /* 0x0000000000007941 */ /* 0x000fea0003800000 */
.L_x_37225:
[----:B------:R-:W0:Y:S01]  /*7860*/  F2I.FTZ.TRUNC.NTZ R16, R16 ;  /* 0x0000001000107305 */ /* 0x000e22000021f100 */
[----:B------:R-:W-:Y:S05]  /*7870*/  BRA `(.L_x_37206) ;  /* 0x0000000000987947 */ /* 0x000fea0003800000 */
.L_x_37218:
        /* <DEDUP_REMOVED lines=14> */
.L_x_37232:
[----:B------:R-:W-:Y:S05]  /*7960*/  BSYNC B0 ;  /* 0x0000000000007941 */ /* 0x000fea0003800000 */
.L_x_37231:
[----:B------:R-:W0:Y:S01]  /*7970*/  F2I.FTZ.TRUNC.NTZ R16, R16 ;  /* 0x0000001000107305 */ /* 0x000e22000021f100 */
[----:B------:R-:W-:Y:S05]  /*7980*/  BRA `(.L_x_37206) ;  /* 0x0000000000547947 */ /* 0x000fea0003800000 */
.L_x_37205:
        /* <DEDUP_REMOVED lines=17> */
.L_x_37233:
[----:B------:R-:W-:Y:S05]  /*7aa0*/  BRA `(.L_x_37206) ;  /* 0x00000000000c7947 */ /* 0x000fea0003800000 */
.L_x_37230:
[----:B------:R0:W5:Y:S01]  /*7ab0*/  LDG.E R16, desc[UR36][R4.64] ;  /* 0x0000002404107981 */ /* 0x000162000c1e1900 */
[----:B------:R-:W-:Y:S05]  /*7ac0*/  BRA `(.L_x_37206) ;  /* 0x0000000000047947 */ /* 0x000fea0003800000 */
.L_x_37229:
[----:B------:R0:W5:Y:S02]  /*7ad0*/  LDG.E R16, desc[UR36][R4.64] ;  /* 0x0000002404107981 */ /* 0x000164000c1e1900 */
.L_x_37206:
        /* <DEDUP_REMOVED lines=19> */
.L_x_37237:
[----:B------:R0:W5:Y:S01]  /*7c10*/  LDG.E.U8 R17, desc[UR36][R4.64] ;  /* 0x0000002404117981 */ /* 0x000162000c1e1100 */
[----:B------:R-:W-:Y:S05]  /*7c20*/  BRA `(.L_x_37239) ;  /* 0x0000000c00347947 */ /* 0x000fea0003800000 */
.L_x_37236:
        /* <DEDUP_REMOVED lines=8> */
.L_x_37241:
[----:B------:R0:W5:Y:S01]  /*7cb0*/  LDG.E R17, desc[UR36][R4.64] ;  /* 0x0000002404117981 */ /* 0x000162000c1e1900 */
[----:B------:R-:W-:Y:S05]  /*7cc0*/  BRA `(.L_x_37239) ;  /* 0x0000000c000c7947 */ /* 0x000fea0003800000 */
.L_x_37240:
[----:B------:R0:W5:Y:S01]  /*7cd0*/  LDG.E.S16 R17, desc[UR36][R4.64] ;  /* 0x0000002404117981 */ /* 0x000162000c1e1700 */
[----:B------:R-:W-:Y:S05]  /*7ce0*/  BRA `(.L_x_37239) ;  /* 0x0000000c00047947 */ /* 0x000fea0003800000 */
.L_x_37235:
        /* <DEDUP_REMOVED lines=9> */
.L_x_37243:
[----:B------:R-:W2:Y:S02]  /*7d80*/  LDG.E.U16 R4, desc[UR36][R4.64] ;  /* 0x0000002404047981 */ /* 0x000ea4000c1e1500 */
[----:B--2---:R-:W-:-:S06]  /*7d90*/  HADD2.F32 R17, -RZ, R4.H0_H0 ;  /* 0x20000004ff117230 */ /* 0x004fcc0000004100 */
[----:B------:R-:W0:Y:S01]  /*7da0*/  F2I.FTZ.TRUNC.NTZ R17, R17 ;  /* 0x0000001100117305 */ /* 0x000e22000021f100 */
[----:B------:R-:W-:Y:S05]  /*7db0*/  BRA `(.L_x_37239) ;  /* 0x0000000800d07947 */ /* 0x000fea0003800000 */
.L_x_37242:
        /* <DEDUP_REMOVED lines=9> */
.L_x_37245:
[----:B------:R-:W2:Y:S02]  /*7e50*/  LDG.E.U16 R4, desc[UR36][R4.64] ;  /* 0x0000002404047981 */ /* 0x000ea4000c1e1500 */
[----:B--2---:R-:W-:-:S06]  /*7e60*/  HADD2.F32 R17, -RZ, R4.H0_H0 ;  /* 0x20000004ff117230 */ /* 0x004fcc0000004100 */
[----:B------:R-:W3:Y:S01]  /*7e70*/  F2I.FTZ.TRUNC.NTZ R17, R17 ;  /* 0x0000001100117305 */ /* 0x000ee2000021f100 */
[----:B------:R-:W-:Y:S05]  /*7e80*/  BRA `(.L_x_37239) ;  /* 0x00000008009c7947 */ /* 0x000fea0003800000 */
.L_x_37244:
[----:B------:R-:W2:Y:S02]  /*7e90*/  LDG.E.64 R4, desc[UR36][R4.64] ;  /* 0x0000002404047981 */ /* 0x000ea4000c1e1b00 */
[----:B--2---:R0:W1:Y:S01]  /*7ea0*/  F2I.F64.TRUNC R17, R4 ;  /* 0x0000000400117311 */ /* 0x004062000030d100 */
[----:B------:R-:W-:Y:S05]  /*7eb0*/  BRA `(.L_x_37239) ;  /* 0x0000000800907947 */ /* 0x000fea0003800000 */
.L_x_37234:
        /* <DEDUP_REMOVED lines=12> */
.L_x_37248:
[----:B------:R-:W2:Y:S02]  /*7f80*/  LDG.E.64 R4, desc[UR36][R4.64] ;  /* 0x0000002404047981 */ /* 0x000ea4000c1e1b00 */
[----:B--2---:R0:W1:Y:S01]  /*7f90*/  F2I.F64.TRUNC R17, R4 ;  /* 0x0000000400117311 */ /* 0x004062000030d100 */
[----:B------:R-:W-:Y:S05]  /*7fa0*/  BRA `(.L_x_37239) ;  /* 0x0000000800547947 */ /* 0x000fea0003800000 */
.L_x_37247:
        /* <DEDUP_REMOVED lines=27> */
.L_x_37250:
        /* <DEDUP_REMOVED lines=14> */
.L_x_37249:
[----:B------:R-:W2:Y:S02]  /*8240*/  LDG.E.U16 R17, desc[UR36][R4.64] ;  /* 0x0000002404117981 */ /* 0x000ea4000c1e1500 */
[----:B--2---:R-:W-:-:S06]  /*8250*/  IMAD.U32 R17, R17, 0x10000, RZ ;  /* 0x0001000011117824 */ /* 0x004fcc00078e00ff */
[----:B------:R-:W0:Y:S01]  /*8260*/  F2I.FTZ.TRUNC.NTZ R17, R17 ;  /* 0x0000001100117305 */ /* 0x000e22000021f100 */
[----:B------:R-:W-:Y:S05]  /*8270*/  BRA `(.L_x_37239) ;  /* 0x0000000400a07947 */ /* 0x000fea0003800000 */
.L_x_37246:
        /* <DEDUP_REMOVED lines=10> */
.L_x_37253:
        /* <DEDUP_REMOVED lines=21> */
.L_x_37257:
[----:B------:R-:W-:Y:S05]  /*8470*/  BSYNC B1 ;  /* 0x0000000000017941 */ /* 0x000fea0003800000 */
.L_x_37256:
[----:B------:R-:W-:Y:S01]  /*8480*/  IMAD.SHL.U32 R3, R3, 0x100000, RZ ;  /* 0x0010000003037824 */ /* 0x000fe200078e00ff */
[----:B------:R-:W-:-:S04]  /*8490*/  LEA R0, R0, 0x3b800000, 0x17 ;  /* 0x3b80000000007811 */ /* 0x000fc800078eb8ff */
[----:B------:R-:W-:-:S07]  /*84a0*/  LOP3.LUT R17, R0, R3, R17, 0xfe, !PT ;  /* 0x0000000300117212 */ /* 0x000fce00078efe11 */
.L_x_37255:
[----:B------:R-:W-:Y:S05]  /*84b0*/  BSYNC B0 ;  /* 0x0000000000007941 */ /* 0x000fea0003800000 */
.L_x_37254:
[----:B------:R-:W0:Y:S01]  /*84c0*/  F2I.FTZ.TRUNC.NTZ R17, R17 ;  /* 0x0000001100117305 */ /* 0x000e22000021f100 */
[----:B------:R-:W-:Y:S05]  /*84d0*/  BRA `(.L_x_37239) ;  /* 0x0000000400087947 */ /* 0x000fea0003800000 */
.L_x_37252:
        /* <DEDUP_REMOVED lines=21> */
.L_x_37261:
[----:B------:R-:W-:Y:S05]  /*8630*/  BSYNC B1 ;  /* 0x0000000000017941 */ /* 0x000fea0003800000 */
.L_x_37260:
[----:B------:R-:W-:Y:S01]  /*8640*/  IMAD.SHL.U32 R3, R3, 0x200000, RZ ;  /* 0x0020000003037824 */ /* 0x000fe200078e00ff */
[----:B------:R-:W-:-:S04]  /*8650*/  LEA R0, R0, 0x37800000, 0x17 ;  /* 0x3780000000007811 */ /* 0x000fc800078eb8ff */
[----:B------:R-:W-:-:S07]  /*8660*/  LOP3.LUT R17, R0, R3, R17, 0xfe, !PT ;  /* 0x0000000300117212 */ /* 0x000fce00078efe11 */
.L_x_37259:
[----:B------:R-:W-:Y:S05]  /*8670*/  BSYNC B0 ;  /* 0x0000000000007941 */ /* 0x000fea0003800000 */
.L_x_37258:
[----:B------:R-:W0:Y:S01]  /*8680*/  F2I.FTZ.TRUNC.NTZ R17, R17 ;  /* 0x0000001100117305 */ /* 0x000e22000021f100 */
[----:B------:R-:W-:Y:S05]  /*8690*/  BRA `(.L_x_37239) ;  /* 0x0000000000987947 */ /* 0x000fea0003800000 */
.L_x_37251:
        /* <DEDUP_REMOVED lines=14> */
.L_x_37265:
[----:B------:R-:W-:Y:S05]  /*8780*/  BSYNC B0 ;  /* 0x0000000000007941 */ /* 0x000fea0003800000 */
.L_x_37264:
[----:B------:R-:W0:Y:S01]  /*8790*/  F2I.FTZ.TRUNC.NTZ R17, R17 ;  /* 0x0000001100117305 */ /* 0x000e22000021f100 */
[----:B------:R-:W-:Y:S05]  /*87a0*/  BRA `(.L_x_37239) ;  /* 0x0000000000547947 */ /* 0x000fea0003800000 */
.L_x_37238:
        /* <DEDUP_REMOVED lines=17> */
.L_x_37266:
[----:B------:R-:W-:Y:S05]  /*88c0*/  BRA `(.L_x_37239) ;  /* 0x00000000000c7947 */ /* 0x000fea0003800000 */
.L_x_37263:
[----:B------:R0:W5:Y:S01]  /*88d0*/  LDG.E R17, desc[UR36][R4.64] ;  /* 0x0000002404117981 */ /* 0x000162000c1e1900 */
[----:B------:R-:W-:Y:S05]  /*88e0*/  BRA `(.L_x_37239) ;  /* 0x0000000000047947 */ /* 0x000fea0003800000 */
.L_x_37262:
[----:B------:R0:W5:Y:S02]  /*88f0*/  LDG.E R17, desc[UR36][R4.64] ;  /* 0x0000002404117981 */ /* 0x000164000c1e1900 */
.L_x_37239:
[----:B------:R-:W-:Y:S01]  /*8900*/  ISETP.NE.AND P0, PT, R23, RZ, PT ;  /* 0x000000ff1700720c */ /* 0x000fe20003f05270 */
[----:B------:R-:W-:-:S03]  /*8910*/  VIADD R25, R25, 0x80 ;  /* 0x0000008019197836 */ /* 0x000fc60000000000 */
[----:B------:R-:W-:-:S09]  /*8920*/  SEL R27, RZ, 0x1, !P0 ;  /* 0x00000001ff1b7807 */ /* 0x000fd20004000000 */
.L_x_37167:
[----:B------:R-:W-:Y:S05]  /*8930*/  BSYNC B6 ;  /* 0x0000000000067941 */ /* 0x000fea0003800000 */
.L_x_37166:
[----:B------:R-:W1:Y:S01]  /*8940*/  S2R R3, SR_CTAID.X ;  /* 0x0000000000037919 */ /* 0x000e620000002500 */
[----:B0-----:R-:W1:Y:S01]  /*8950*/  LDC R0, c[0x0][0x210] ;  /* 0x00008400ff007b82 */ /* 0x001e620000000800 */
[----:B------:R-:W-:Y:S01]  /*8960*/  BSSY B6, `(.L_x_37267) ;  /* 0x00002d6000067945 */ /* 0x000fe20003800000 */
[----:B------:R-:W-:Y:S02]  /*8970*/  IMAD.MOV.U32 R23, RZ, RZ, RZ ;  /* 0x000000ffff177224 */ /* 0x000fe400078e00ff */
        /* <DEDUP_REMOVED lines=26> */
.L_x_37272:
[----:B------:R-:W2:Y:S02]  /*8b20*/  LDG.E.U8 R4, desc[UR36][R4.64] ;  /* 0x0000002404047981 */ /* 0x000ea4000c1e1100 */
[----:B--2---:R-:W-:-:S04]  /*8b30*/  ISETP.NE.AND P0, PT, R4, RZ, PT ;  /* 0x000000ff0400720c */ /* 0x004fc80003f05270 */
[----:B------:R-:W-:Y:S01]  /*8b40*/  P2R R25, PR, RZ, 0x1 ;  /* 0x00000001ff197803 */ /* 0x000fe20000000000 */
[----:B------:R-:W-:Y:S08]  /*8b50*/  BRA `(.L_x_37274) ;  /* 0x0000000c00c47947 */ /* 0x000ff00003800000 */
.L_x_37271:
        /* <DEDUP_REMOVED lines=11> */
.L_x_37276:
[----:B------:R-:W2:Y:S02]  /*8c10*/  LDG.E R4, desc[UR36][R4.64] ;  /* 0x0000002404047981 */ /* 0x000ea4000c1e1900 */
[----:B--2---:R-:W-:-:S04]  /*8c20*/  ISETP.NE.AND P0, PT, R4, RZ, PT ;  /* 0x000000ff0400720c */ /* 0x004fc80003f05270 */
[----:B------:R-:W-:Y:S01]  /*8c30*/  P2R R25, PR, RZ, 0x1 ;  /* 0x00000001ff197803 */ /* 0x000fe20000000000 */
[----:B------:R-:W-:Y:S08]  /*8c40*/  BRA `(.L_x_37274) ;  /* 0x0000000c00887947 */ /* 0x000ff00003800000 */
.L_x_37275:
[----:B------:R-:W2:Y:S02]  /*8c50*/  LDG.E.U16 R4, desc[UR36][R4.64] ;  /* 0x0000002404047981 */ /* 0x000ea4000c1e1500 */
[----:B--2---:R-:W-:-:S04]  /*8c60*/  ISETP.NE.AND P0, PT, R4, RZ, PT ;  /* 0x000000ff0400720c */ /* 0x004fc80003f05270 */
[----:B------:R-:W-:Y:S01]  /*8c70*/  P2R R25, PR, RZ, 0x1 ;  /* 0x00000001ff197803 */ /* 0x000fe20000000000 */
[----:B------:R-:W-:Y:S08]  /*8c80*/  BRA `(.L_x_37274) ;  /* 0x0000000c00787947 */ /* 0x000ff00003800000 */
.L_x_37270:
        /* <DEDUP_REMOVED lines=10> */
.L_x_37278:
[----:B------:R-:W2:Y:S02]  /*8d30*/  LDG.E.U16 R0, desc[UR36][R4.64] ;  /* 0x0000002404007981 */ /* 0x000ea4000c1e1500 */
[----:B--2---:R-:W-:-:S05]  /*8d40*/  HADD2.F32 R0, -RZ, R0.H0_H0 ;  /* 0x20000000ff007230 */ /* 0x004fca0000004100 */
[----:B------:R-:W-:-:S04]  /*8d50*/  FSETP.NEU.FTZ.AND P0, PT, R0, RZ, PT ;  /* 0x000000ff0000720b */ /* 0x000fc80003f1d000 */
[----:B------:R-:W-:Y:S01]  /*8d60*/  P2R R25, PR, RZ, 0x1 ;  /* 0x00000001ff197803 */ /* 0x000fe20000000000 */
[----:B------:R-:W-:Y:S08]  /*8d70*/  BRA `(.L_x_37274) ;  /* 0x0000000c003c7947 */ /* 0x000ff00003800000 */
.L_x_37277:
        /* <DEDUP_REMOVED lines=12> */
.L_x_37280:
        /* <DEDUP_REMOVED lines=11> */
.L_x_37279:
[----:B------:R-:W2:Y:S02]  /*8ef0*/  LDG.E.64 R4, desc[UR36][R4.64] ;  /* 0x0000002404047981 */ /* 0x000ea4000c1e1b00 */
[----:B--2---:R-:W-:-:S06]  /*8f00*/  DSETP.NEU.AND P0, PT, R4, RZ, PT ;  /* 0x000000ff0400722a */ /* 0x004fcc0003f0d000 */
[----:B------:R-:W-:Y:S01]  /*8f10*/  P2R R25, PR, RZ, 0x1 ;  /* 0x00000001ff197803 */ /* 0x000fe20000000000 */
[----:B------:R-:W-:Y:S07]  /*8f20*/  BRA `(.L_x_37274) ;  /* 0x0000000800d07947 */ /* 0x000fee0003800000 */
.L_x_37269:
        /* <DEDUP_REMOVED lines=12> */
.L_x_37283:
[----:B------:R-:W2:Y:S02]  /*8ff0*/  LDG.E.128 R4, desc[UR36][R4.64] ;  /* 0x0000002404047981 */ /* 0x000ea4000c1e1d00 */
[----:B--2---:R-:W-:-:S06]  /*9000*/  DSETP.NEU.AND P0, PT, R6, RZ, PT ;  /* 0x000000ff0600722a */ /* 0x004fcc0003f0d000 */
[----:B------:R-:W-:-:S06]  /*9010*/  DSETP.NEU.OR P0, PT, R4, RZ, P0 ;  /* 0x000000ff0400722a */ /* 0x000fcc000070d400 */
[----:B------:R-:W-:Y:S01]  /*9020*/  P2R R25, PR, RZ, 0x1 ;  /* 0x00000001ff197803 */ /* 0x000fe20000000000 */
[----:B------:R-:W-:Y:S07]  /*9030*/  BRA `(.L_x_37274) ;  /* 0x00000008008c7947 */ /* 0x000fee0003800000 */
.L_x_37282:
        /* <DEDUP_REMOVED lines=28> */
.L_x_37285:
        /* <DEDUP_REMOVED lines=15> */
.L_x_37284:
[----:B------:R-:W2:Y:S02]  /*92f0*/  LDG.E.U16 R0, desc[UR36][R4.64] ;  /* 0x0000002404007981 */ /* 0x000ea4000c1e1500 */
[----:B--2---:R-:W-:-:S05]  /*9300*/  IMAD.U32 R0, R0, 0x10000, RZ ;  /* 0x0001000000007824 */ /* 0x004fca00078e00ff */
[----:B------:R-:W-:-:S04]  /*9310*/  FSETP.NEU.FTZ.AND P0, PT, R0, RZ, PT ;  /* 0x000000ff0000720b */ /* 0x000fc80003f1d000 */
[----:B------:R-:W-:Y:S01]  /*9320*/  P2R R25, PR, RZ, 0x1 ;  /* 0x00000001ff197803 */ /* 0x000fe20000000000 */
[----:B------:R-:W-:Y:S08]  /*9330*/  BRA `(.L_x_37274) ;  /* 0x0000000400cc7947 */ /* 0x000ff00003800000 */
.L_x_37281:
        /* <DEDUP_REMOVED lines=12> */
.L_x_37288:
        /* <DEDUP_REMOVED lines=21> */
.L_x_37292:
[----:B------:R-:W-:Y:S05]  /*9550*/  BSYNC B1 ;  /* 0x0000000000017941 */ /* 0x000fea0003800000 */
.L_x_37291:
[----:B------:R-:W-:Y:S01]  /*9560*/  LEA R5, R0, 0x3b800000, 0x17 ;  /* 0x3b80000000057811 */ /* 0x000fe200078eb8ff */
[----:B------:R-:W-:-:S05]  /*9570*/  IMAD.SHL.U32 R0, R3, 0x100000, RZ ;  /* 0x0010000003007824 */ /* 0x000fca00078e00ff */
[----:B------:R-:W-:-:S07]  /*9580*/  LOP3.LUT R0, R5, R0, R6, 0xfe, !PT ;  /* 0x0000000005007212 */ /* 0x000fce00078efe06 */
.L_x_37290:
[----:B------:R-:W-:Y:S05]  /*9590*/  BSYNC B0 ;  /* 0x0000000000007941 */ /* 0x000fea0003800000 */
.L_x_37289:
[----:B------:R-:W-:-:S04]  /*95a0*/  FSETP.NEU.FTZ.AND P0, PT, R0, RZ, PT ;  /* 0x000000ff0000720b */ /* 0x000fc80003f1d000 */
[----:B------:R-:W-:Y:S01]  /*95b0*/  P2R R25, PR, RZ, 0x1 ;  /* 0x00000001ff197803 */ /* 0x000fe20000000000 */
[----:B------:R-:W-:Y:S08]  /*95c0*/  BRA `(.L_x_37274) ;  /* 0x0000000400287947 */ /* 0x000ff00003800000 */
.L_x_37287:
        /* <DEDUP_REMOVED lines=21> */
.L_x_37296:
[----:B------:R-:W-:Y:S05]  /*9720*/  BSYNC B1 ;  /* 0x0000000000017941 */ /* 0x000fea0003800000 */
.L_x_37295:
[----:B------:R-:W-:Y:S01]  /*9730*/  LEA R5, R0, 0x37800000, 0x17 ;  /* 0x3780000000057811 */ /* 0x000fe200078eb8ff */
[----:B------:R-:W-:-:S05]  /*9740*/  IMAD.SHL.U32 R0, R3, 0x200000, RZ ;  /* 0x0020000003007824 */ /* 0x000fca00078e00ff */
[----:B------:R-:W-:-:S07]  /*9750*/  LOP3.LUT R0, R5, R0, R6, 0xfe, !PT ;  /* 0x0000000005007212 */ /* 0x000fce00078efe06 */
.L_x_37294:
[----:B------:R-:W-:Y:S05]  /*9760*/  BSYNC B0 ;  /* 0x0000000000007941 */ /* 0x000fea0003800000 */
.L_x_37293:
[----:B------:R-:W-:-:S04]  /*9770*/  FSETP.NEU.FTZ.AND P0, PT, R0, RZ, PT ;  /* 0x000000ff0000720b */ /* 0x000fc80003f1d000 */
[----:B------:R-:W-:Y:S01]  /*9780*/  P2R R25, PR, RZ, 0x1 ;  /* 0x00000001ff197803 */ /* 0x000fe20000000000 */
[----:B------:R-:W-:Y:S08]  /*9790*/  BRA `(.L_x_37274) ;  /* 0x0000000000b47947 */ /* 0x000ff00003800000 */
.L_x_37286:
        /* <DEDUP_REMOVED lines=14> */
.L_x_37300:
[----:B------:R-:W-:Y:S05]  /*9880*/  BSYNC B0 ;  /* 0x0000000000007941 */ /* 0x000fea0003800000 */
.L_x_37299:
[----:B------:R-:W-:-:S04]  /*9890*/  FSETP.NEU.FTZ.AND P0, PT, R0, RZ, PT ;  /* 0x000000ff0000720b */ /* 0x000fc80003f1d000 */
[----:B------:R-:W-:Y:S01]  /*98a0*/  P2R R25, PR, RZ, 0x1 ;  /* 0x00000001ff197803 */ /* 0x000fe20000000000 */
[----:B------:R-:W-:Y:S08]  /*98b0*/  BRA `(.L_x_37274) ;  /* 0x00000000006c7947 */ /* 0x000ff00003800000 */
.L_x_37273:
        /* <DEDUP_REMOVED lines=16> */
.L_x_37301:
[----:B------:R-:W-:-:S04]  /*99c0*/  PLOP3.LUT P0, PT, PT, PT, PT, 0x8, 0x0 ;  /* 0x000000000000781c */ /* 0x000fc80003f0e170 */
[----:B------:R-:W-:Y:S01]  /*99d0*/  P2R R25, PR, RZ, 0x1 ;  /* 0x00000001ff197803 */ /* 0x000fe20000000000 */
[----:B------:R-:W-:Y:S08]  /*99e0*/  BRA `(.L_x_37274) ;  /* 0x0000000000207947 */ /* 0x000ff00003800000 */
.L_x_37298:
[----:B------:R-:W2:Y:S02]  /*99f0*/  LDG.E.64 R4, desc[UR36][R4.64] ;  /* 0x0000002404047981 */ /* 0x000ea4000c1e1b00 */
[----:B--2---:R-:W-:-:S04]  /*9a00*/  ISETP.NE.U32.AND P0, PT, R4, RZ, PT ;  /* 0x000000ff0400720c */ /* 0x004fc80003f05070 */
[----:B------:R-:W-:-:S04]  /*9a10*/  ISETP.NE.AND.EX P0, PT, R5, RZ, PT, P0 ;  /* 0x000000ff0500720c */ /* 0x000fc80003f05300 */
[----:B------:R-:W-:Y:S01]  /*9a20*/  P2R R25, PR, RZ, 0x1 ;  /* 0x00000001ff197803 */ /* 0x000fe20000000000 */
[----:B------:R-:W-:Y:S08]  /*9a30*/  BRA `(.L_x_37274) ;  /* 0x00000000000c7947 */ /* 0x000ff00003800000 */
.L_x_37297:
[----:B------:R-:W2:Y:S02]  /*9a40*/  LDG.E R4, desc[UR36][R4.64] ;  /* 0x0000002404047981 */ /* 0x000ea4000c1e1900 */
[----:B--2---:R-:W-:-:S04]  /*9a50*/  ISETP.NE.AND P0, PT, R4, RZ, PT ;  /* 0x000000ff0400720c */ /* 0x004fc80003f05270 */
[----:B------:R-:W-:-:S09]  /*9a60*/  P2R R25, PR, RZ, 0x1 ;  /* 0x00000001ff197803 */ /* 0x000fd20000000000 */
.L_x_37274:
        /* <DEDUP_REMOVED lines=19> */
.L_x_37305:
[----:B------:R0:W5:Y:S01]  /*9ba0*/  LDG.E.U8 R23, desc[UR36][R4.64] ;  /* 0x0000002404177981 */ /* 0x000162000c1e1100 */
[----:B------:R-:W-:Y:S05]  /*9bb0*/  BRA `(.L_x_37307) ;  /* 0x0000000c00347947 */ /* 0x000fea0003800000 */
.L_x_37304:
        /* <DEDUP_REMOVED lines=8> */
.L_x_37309:
[----:B------:R2:W5:Y:S01]  /*9c40*/  LDG.E R23, desc[UR36][R4.64] ;  /* 0x0000002404177981 */ /* 0x000562000c1e1900 */
[----:B------:R-:W-:Y:S05]  /*9c50*/  BRA `(.L_x_37307) ;  /* 0x0000000c000c7947 */ /* 0x000fea0003800000 */
.L_x_37308:
[----:B------:R0:W5:Y:S01]  /*9c60*/  LDG.E.S16 R23, desc[UR36][R4.64] ;  /* 0x0000002404177981 */ /* 0x000162000c1e1700 */
[----:B------:R-:W-:Y:S05]  /*9c70*/  BRA `(.L_x_37307) ;  /* 0x0000000c00047947 */ /* 0x000fea0003800000 */
.L_x_37303:
        /* <DEDUP_REMOVED lines=9> */
.L_x_37311:
[----:B------:R-:W2:Y:S02]  /*9d10*/  LDG.E.U16 R4, desc[UR36][R4.64] ;  /* 0x0000002404047981 */ /* 0x000ea4000c1e1500 */
[----:B--2---:R-:W-:-:S06]  /*9d20*/  HADD2.F32 R23, -RZ, R4.H0_H0 ;  /* 0x20000004ff177230 */ /* 0x004fcc0000004100 */
[----:B------:R-:W0:Y:S01]  /*9d30*/  F2I.FTZ.TRUNC.NTZ R23, R23 ;  /* 0x0000001700177305 */ /* 0x000e22000021f100 */
[----:B------:R-:W-:Y:S05]  /*9d40*/  BRA `(.L_x_37307) ;  /* 0x0000000800d07947 */ /* 0x000fea0003800000 */
.L_x_37310:
        /* <DEDUP_REMOVED lines=9> */
.L_x_37313:
[----:B------:R-:W2:Y:S02]  /*9de0*/  LDG.E.U16 R4, desc[UR36][R4.64] ;  /* 0x0000002404047981 */ /* 0x000ea4000c1e1500 */
[----:B--2---:R-:W-:-:S06]  /*9df0*/  HADD2.F32 R23, -RZ, R4.H0_H0 ;  /* 0x20000004ff177230 */ /* 0x004fcc0000004100 */
[----:B------:R-:W0:Y:S01]  /*9e00*/  F2I.FTZ.TRUNC.NTZ R23, R23 ;  /* 0x0000001700177305 */ /* 0x000e22000021f100 */
[----:B------:R-:W-:Y:S05]  /*9e10*/  BRA `(.L_x_37307) ;  /* 0x00000008009c7947 */ /* 0x000fea0003800000 */
.L_x_37312:
[----:B------:R-:W2:Y:S02]  /*9e20*/  LDG.E.64 R4, desc[UR36][R4.64] ;  /* 0x0000002404047981 */ /* 0x000ea4000c1e1b00 */
[----:B--2---:R0:W1:Y:S01]  /*9e30*/  F2I.F64.TRUNC R23, R4 ;  /* 0x0000000400177311 */ /* 0x004062000030d100 */
[----:B------:R-:W-:Y:S05]  /*9e40*/  BRA `(.L_x_37307) ;  /* 0x0000000800907947 */ /* 0x000fea0003800000 */
.L_x_37302:
        /* <DEDUP_REMOVED lines=12> */
.L_x_37316:
[----:B------:R-:W2:Y:S02]  /*9f10*/  LDG.E.64 R4, desc[UR36][R4.64] ;  /* 0x0000002404047981 */ /* 0x000ea4000c1e1b00 */
[----:B--2---:R0:W1:Y:S01]  /*9f20*/  F2I.F64.TRUNC R23, R4 ;  /* 0x0000000400177311 */ /* 0x004062000030d100 */
[----:B------:R-:W-:Y:S05]  /*9f30*/  BRA `(.L_x_37307) ;  /* 0x0000000800547947 */ /* 0x000fea0003800000 */
.L_x_37315:
        /* <DEDUP_REMOVED lines=27> */
.L_x_37318:
        /* <DEDUP_REMOVED lines=14> */
.L_x_37317:
[----:B------:R-:W2:Y:S02]  /*a1d0*/  LDG.E.U16 R23, desc[UR36][R4.64] ;  /* 0x0000002404177981 */ /* 0x000ea4000c1e1500 */
[----:B--2---:R-:W-:-:S06]  /*a1e0*/  IMAD.U32 R23, R23, 0x10000, RZ ;  /* 0x0001000017177824 */ /* 0x004fcc00078e00ff */
[----:B------:R-:W0:Y:S01]  /*a1f0*/  F2I.FTZ.TRUNC.NTZ R23, R23 ;  /* 0x0000001700177305 */ /* 0x000e22000021f100 */
[----:B------:R-:W-:Y:S05]  /*a200*/  BRA `(.L_x_37307) ;  /* 0x0000000400a07947 */ /* 0x000fea0003800000 */
.L_x_37314:
        /* <DEDUP_REMOVED lines=10> */
.L_x_37321:
        /* <DEDUP_REMOVED lines=21> */
.L_x_37325:
[----:B------:R-:W-:Y:S05]  /*a400*/  BSYNC B1 ;  /* 0x0000000000017941 */ /* 0x000fea0003800000 */
.L_x_37324:
[----:B------:R-:W-:Y:S01]  /*a410*/  IMAD.SHL.U32 R3, R3, 0x100000, RZ ;  /* 0x0010000003037824 */ /* 0x000fe200078e00ff */
[----:B------:R-:W-:-:S04]  /*a420*/  LEA R0, R0, 0x3b800000, 0x17 ;  /* 0x3b80000000007811 */ /* 0x000fc800078eb8ff */
[----:B------:R-:W-:-:S07]  /*a430*/  LOP3.LUT R23, R0, R3, R23, 0xfe, !PT ;  /* 0x0000000300177212 */ /* 0x000fce00078efe17 */
.L_x_37323:
[----:B------:R-:W-:Y:S05]  /*a440*/  BSYNC B0 ;  /* 0x0000000000007941 */ /* 0x000fea0003800000 */
.L_x_37322:
[----:B------:R-:W0:Y:S01]  /*a450*/  F2I.FTZ.TRUNC.NTZ R23, R23 ;  /* 0x0000001700177305 */ /* 0x000e22000021f100 */
[----:B------:R-:W-:Y:S05]  /*a460*/  BRA `(.L_x_37307) ;  /* 0x0000000400087947 */ /* 0x000fea0003800000 */
.L_x_37320:
        /* <DEDUP_REMOVED lines=21> */
.L_x_37329:
[----:B------:R-:W-:Y:S05]  /*a5c0*/  BSYNC B1 ;  /* 0x0000000000017941 */ /* 0x000fea0003800000 */
.L_x_37328:
[----:B------:R-:W-:Y:S01]  /*a5d0*/  IMAD.SHL.U32 R3, R3, 0x200000, RZ ;  /* 0x0020000003037824 */ /* 0x000fe200078e00ff */
[----:B------:R-:W-:-:S04]  /*a5e0*/  LEA R0, R0, 0x37800000, 0x17 ;  /* 0x3780000000007811 */ /* 0x000fc800078eb8ff */
[----:B------:R-:W-:-:S07]  /*a5f0*/  LOP3.LUT R23, R0, R3, R23, 0xfe, !PT ;  /* 0x0000000300177212 */ /* 0x000fce00078efe17 */
.L_x_37327:
[----:B------:R-:W-:Y:S05]  /*a600*/  BSYNC B0 ;  /* 0x0000000000007941 */ /* 0x000fea0003800000 */
.L_x_37326:
[----:B------:R-:W0:Y:S01]  /*a610*/  F2I.FTZ.TRUNC.NTZ R23, R23 ;  /* 0x0000001700177305 */ /* 0x000e22000021f100 */
[----:B------:R-:W-:Y:S05]  /*a620*/  BRA `(.L_x_37307) ;  /* 0x0000000000987947 */ /* 0x000fea0003800000 */
.L_x_37319:
        /* <DEDUP_REMOVED lines=14> */
.L_x_37333:
[----:B------:R-:W-:Y:S05]  /*a710*/  BSYNC B0 ;  /* 0x0000000000007941 */ /* 0x000fea0003800000 */
.L_x_37332:
[----:B------:R-:W0:Y:S01]  /*a720*/  F2I.FTZ.TRUNC.NTZ R23, R23 ;  /* 0x0000001700177305 */ /* 0x000e22000021f100 */
[----:B------:R-:W-:Y:S05]  /*a730*/  BRA `(.L_x_37307) ;  /* 0x0000000000547947 */ /* 0x000fea0003800000 */
.L_x_37306:
        /* <DEDUP_REMOVED lines=17> */
.L_x_37334:
[----:B------:R-:W-:Y:S05]  /*a850*/  BRA `(.L_x_37307) ;  /* 0x00000000000c7947 */ /* 0x000fea0003800000 */
.L_x_37331:
[----:B------:R0:W5:Y:S01]  /*a860*/  LDG.E R23, desc[UR36][R4.64] ;  /* 0x0000002404177981 */ /* 0x000162000c1e1900 */
[----:B------:R-:W-:Y:S05]  /*a870*/  BRA `(.L_x_37307) ;  /* 0x0000000000047947 */ /* 0x000fea0003800000 */
.L_x_37330:
[----:B------:R0:W5:Y:S02]  /*a880*/  LDG.E R23, desc[UR36][R4.64] ;  /* 0x0000002404177981 */ /* 0x000164000c1e1900 */
.L_x_37307:
[----:B------:R-:W3:Y:S01]  /*a890*/  LDC.U8 R6, c[0x0][0x246] ;  /* 0x00009180ff067b82 */ /* 0x000ee20000000000 */
[----:B------:R-:W-:Y:S01]  /*a8a0*/  ULDC UR4, c[0x0][0x250] ;  /* 0x0000940000047ab9 */ /* 0x000fe20000000800 */
[----:B------:R-:W-:Y:S01]  /*a8b0*/  ISETP.NE.AND P2, PT, R25, RZ, PT ;  /* 0x000000ff1900720c */ /* 0x000fe20003f45270 */
[----:B------:R-:W-:-:S03]  /*a8c0*/  IMAD R3, R26, UR4, RZ ;  /* 0x000000041a037c24 */ /* 0x000fc6000f8e02ff */
[----:B------:R-:W-:Y:S02]  /*a8d0*/  SEL R26, RZ, 0x1, !P2 ;  /* 0x00000001ff1a7807 */ /* 0x000fe40005000000 */
        /* <DEDUP_REMOVED lines=16> */
.L_x_37338:
[----:B------:R1:W5:Y:S01]  /*a9e0*/  LDG.E.U8 R19, desc[UR36][R4.64] ;  /* 0x0000002404137981 */ /* 0x000362000c1e1100 */
[----:B------:R-:W-:Y:S05]  /*a9f0*/  BRA `(.L_x_37268) ;  /* 0x0000000c00307947 */ /* 0x000fea0003800000 */
.L_x_37337:
        /* <DEDUP_REMOVED lines=8> */
.L_x_37341:
[----:B------:R0:W5:Y:S01]  /*aa80*/  LDG.E R19, desc[UR36][R4.64] ;  /* 0x0000002404137981 */ /* 0x000162000c1e1900 */
[----:B------:R-:W-:Y:S05]  /*aa90*/  BRA `(.L_x_37268) ;  /* 0x0000000c00087947 */ /* 0x000fea0003800000 */
.L_x_37340:
[----:B------:R0:W5:Y:S01]  /*aaa0*/  LDG.E.S16 R19, desc[UR36][R4.64] ;  /* 0x0000002404137981 */ /* 0x000162000c1e1700 */
[----:B------:R-:W-:Y:S05]  /*aab0*/  BRA `(.L_x_37268) ;  /* 0x0000000c00007947 */ /* 0x000fea0003800000 */
.L_x_37336:
        /* <DEDUP_REMOVED lines=9> */
.L_x_37343:
[----:B------:R-:W2:Y:S02]  /*ab50*/  LDG.E.U16 R4, desc[UR36][R4.64] ;  /* 0x0000002404047981 */ /* 0x000ea4000c1e1500 */
[----:B--2---:R-:W-:-:S06]  /*ab60*/  HADD2.F32 R19, -RZ, R4.H0_H0 ;  /* 0x20000004ff137230 */ /* 0x004fcc0000004100 */
[----:B------:R-:W0:Y:S01]  /*ab70*/  F2I.FTZ.TRUNC.NTZ R19, R19 ;  /* 0x0000001300137305 */ /* 0x000e22000021f100 */
[----:B------:R-:W-:Y:S05]  /*ab80*/  BRA `(.L_x_37268) ;  /* 0x0000000800cc7947 */ /* 0x000fea0003800000 */
.L_x_37342:
        /* <DEDUP_REMOVED lines=9> */
.L_x_37345:
[----:B------:R-:W2:Y:S02]  /*ac20*/  LDG.E.U16 R4, desc[UR36][R4.64] ;  /* 0x0000002404047981 */ /* 0x000ea4000c1e1500 */
[----:B--2---:R-:W-:-:S06]  /*ac30*/  HADD2.F32 R19, -RZ, R4.H0_H0 ;  /* 0x20000004ff137230 */ /* 0x004fcc0000004100 */
[----:B------:R-:W0:Y:S01]  /*ac40*/  F2I.FTZ.TRUNC.NTZ R19, R19 ;  /* 0x0000001300137305 */ /* 0x000e22000021f100 */
[----:B------:R-:W-:Y:S05]  /*ac50*/  BRA `(.L_x_37268) ;  /* 0x0000000800987947 */ /* 0x000fea0003800000 */
.L_x_37344:
[----:B------:R-:W2:Y:S02]  /*ac60*/  LDG.E.64 R4, desc[UR36][R4.64] ;  /* 0x0000002404047981 */ /* 0x000ea4000c1e1b00 */
[----:B--2---:R0:W1:Y:S01]  /*ac70*/  F2I.F64.TRUNC R19, R4 ;  /* 0x0000000400137311 */ /* 0x004062000030d100 */
[----:B------:R-:W-:Y:S05]  /*ac80*/  BRA `(.L_x_37268) ;  /* 0x00000008008c7947 */ /* 0x000fea0003800000 */
.L_x_37335:
        /* <DEDUP_REMOVED lines=12> */
.L_x_37348:
[----:B------:R-:W2:Y:S02]  /*ad50*/  LDG.E.64 R4, desc[UR36][R4.64] ;  /* 0x0000002404047981 */ /* 0x000ea4000c1e1b00 */
[----:B--2---:R0:W1:Y:S01]  /*ad60*/  F2I.F64.TRUNC R19, R4 ;  /* 0x0000000400137311 */ /* 0x004062000030d100 */
[----:B------:R-:W-:Y:S05]  /*ad70*/  BRA `(.L_x_37268) ;  /* 0x0000000800507947 */ /* 0x000fea0003800000 */
.L_x_37347:
        /* <DEDUP_REMOVED lines=27> */
.L_x_37350:
        /* <DEDUP_REMOVED lines=14> */
.L_x_37349:
[----:B------:R-:W2:Y:S02]  /*b010*/  LDG.E.U16 R19, desc[UR36][R4.64] ;  /* 0x0000002404137981 */ /* 0x000ea4000c1e1500 */
[----:B--2---:R-:W-:-:S06]  /*b020*/  IMAD.U32 R19, R19, 0x10000, RZ ;  /* 0x0001000013137824 */ /* 0x004fcc00078e00ff */
[----:B------:R-:W0:Y:S01]  /*b030*/  F2I.FTZ.TRUNC.NTZ R19, R19 ;  /* 0x0000001300137305 */ /* 0x000e22000021f100 */
[----:B------:R-:W-:Y:S05]  /*b040*/  BRA `(.L_x_37268) ;  /* 0x00000004009c7947 */ /* 0x000fea0003800000 */
.L_x_37346:
        /* <DEDUP_REMOVED lines=10> */
.L_x_37353:
        /* <DEDUP_REMOVED lines=21> */
.L_x_37357:
[----:B------:R-:W-:Y:S05]  /*b240*/  BSYNC B1 ;  /* 0x0000000000017941 */ /* 0x000fea0003800000 */
.L_x_37356:
[----:B------:R-:W-:Y:S01]  /*b250*/  IMAD.SHL.U32 R3, R3, 0x100000, RZ ;  /* 0x0010000003037824 */ /* 0x000fe200078e00ff */
[----:B------:R-:W-:-:S04]  /*b260*/  LEA R0, R0, 0x3b800000, 0x17 ;  /* 0x3b80000000007811 */ /* 0x000fc800078eb8ff */
[----:B------:R-:W-:-:S07]  /*b270*/  LOP3.LUT R19, R0, R3, R19, 0xfe, !PT ;  /* 0x0000000300137212 */ /* 0x000fce00078efe13 */
.L_x_37355:
[----:B------:R-:W-:Y:S05]  /*b280*/  BSYNC B0 ;  /* 0x0000000000007941 */ /* 0x000fea0003800000 */
.L_x_37354:
[----:B------:R-:W0:Y:S01]  /*b290*/  F2I.FTZ.TRUNC.NTZ R19, R19 ;  /* 0x0000001300137305 */ /* 0x000e22000021f100 */
[----:B------:R-:W-:Y:S05]  /*b2a0*/  BRA `(.L_x_37268) ;  /* 0x0000000400047947 */ /* 0x000fea0003800000 */
.L_x_37352:
        /* <DEDUP_REMOVED lines=21> */
.L_x_37361:
[----:B------:R-:W-:Y:S05]  /*b400*/  BSYNC B1 ;  /* 0x0000000000017941 */ /* 0x000fea0003800000 */
.L_x_37360:
[----:B------:R-:W-:Y:S01]  /*b410*/  IMAD.SHL.U32 R3, R3, 0x200000, RZ ;  /* 0x0020000003037824 */ /* 0x000fe200078e00ff */
[----:B------:R-:W-:-:S04]  /*b420*/  LEA R0, R0, 0x37800000, 0x17 ;  /* 0x3780000000007811 */ /* 0x000fc800078eb8ff */
[----:B------:R-:W-:-:S07]  /*b430*/  LOP3.LUT R19, R0, R3, R19, 0xfe, !PT ;  /* 0x0000000300137212 */ /* 0x000fce00078efe13 */
.L_x_37359:
[----:B------:R-:W-:Y:S05]  /*b440*/  BSYNC B0 ;  /* 0x0000000000007941 */ /* 0x000fea0003800000 */
.L_x_37358:
[----:B------:R-:W0:Y:S01]  /*b450*/  F2I.FTZ.TRUNC.NTZ R19, R19 ;  /* 0x0000001300137305 */ /* 0x000e22000021f100 */
[----:B------:R-:W-:Y:S05]  /*b460*/  BRA `(.L_x_37268) ;  /* 0x0000000000947947 */ /* 0x000fea0003800000 */
.L_x_37351:
        /* <DEDUP_REMOVED lines=14> */
.L_x_37365:
[----:B------:R-:W-:Y:S05]  /*b550*/  BSYNC B0 ;  /* 0x0000000000007941 */ /* 0x000fea0003800000 */
.L_x_37364:
[----:B------:R-:W0:Y:S01]  /*b560*/  F2I.FTZ.TRUNC.NTZ R19, R19 ;  /* 0x0000001300137305 */ /* 0x000e22000021f100 */
[----:B------:R-:W-:Y:S05]  /*b570*/  BRA `(.L_x_37268) ;  /* 0x0000000000507947 */ /* 0x000fea0003800000 */
.L_x_37339:
        /* <DEDUP_REMOVED lines=16> */
.L_x_37366:
[----:B------:R-:W-:Y:S05]  /*b680*/  BRA `(.L_x_37268) ;  /* 0x00000000000c7947 */ /* 0x000fea0003800000 */
.L_x_37363:
[----:B------:R0:W5:Y:S01]  /*b690*/  LDG.E R19, desc[UR36][R4.64] ;  /* 0x0000002404137981 */ /* 0x000162000c1e1900 */
[----:B------:R-:W-:Y:S05]  /*b6a0*/  BRA `(.L_x_37268) ;  /* 0x0000000000047947 */ /* 0x000fea0003800000 */
.L_x_37362:
[----:B------:R0:W5:Y:S02]  /*b6b0*/  LDG.E R19, desc[UR36][R4.64] ;  /* 0x0000002404137981 */ /* 0x000164000c1e1900 */
.L_x_37268:
[----:B------:R-:W-:Y:S05]  /*b6c0*/  BSYNC B6 ;  /* 0x0000000000067941 */ /* 0x000fea0003800000 */
.L_x_37267:
[----:B0-----:R-:W-:Y:S01]  /*b6d0*/  PRMT R0, R28, 0x9910, RZ ;  /* 0x000099101c007816 */ /* 0x001fe200000000ff */
[----:B------:R-:W0:Y:S01]  /*b6e0*/  S2R R25, SR_TID.X ;  /* 0x0000000000197919 */ /* 0x000e220000002100 */
[----:B------:R-:W0:Y:S01]  /*b6f0*/  LDC R6, c[0x0][0x210] ;  /* 0x00008400ff067b82 */ /* 0x000e220000000800 */
[----:B-1----:R-:W-:Y:S01]  /*b700*/  PRMT R4, R27, 0x9910, RZ ;  /* 0x000099101b047816 */ /* 0x002fe200000000ff */
[----:B------:R-:W-:Y:S01]  /*b710*/  BSSY B6, `(.L_x_37367) ;  /* 0x00000fb000067945 */ /* 0x000fe20003800000 */
[----:B------:R-:W0:Y:S01]  /*b720*/  S2R R28, SR_CTAID.X ;  /* 0x00000000001c7919 */ /* 0x000e220000002500 */
[----:B------:R-:W-:Y:S02]  /*b730*/  PRMT R5, R26, 0x9910, RZ ;  /* 0x000099101a057816 */ /* 0x000fe400000000ff */
[----:B------:R-:W-:Y:S02]  /*b740*/  PRMT R3, R29, 0x9910, RZ ;  /* 0x000099101d037816 */ /* 0x000fe400000000ff */
[----:B------:R-:W1:Y:S01]  /*b750*/  LDC.U8 R27, c[0x0][0x254] ;  /* 0x00009500ff1b7b82 */ /* 0x000e620000000000 */
[----:B------:R-:W-:-:S02]  /*b760*/  ISETP.NE.AND P0, PT, R0, RZ, PT ;  /* 0x000000ff0000720c */ /* 0x000fc40003f05270 */
[----:B------:R-:W-:Y:S02]  /*b770*/  ISETP.NE.AND P1, PT, R3, RZ, PT ;  /* 0x000000ff0300720c */ /* 0x000fe40003f25270 */
[----:B------:R-:W-:Y:S02]  /*b780*/  ISETP.NE.AND P2, PT, R4, RZ, PT ;  /* 0x000000ff0400720c */ /* 0x000fe40003f45270 */
[----:B------:R-:W-:Y:S02]  /*b790*/  ISETP.NE.AND P3, PT, R5, RZ, PT ;  /* 0x000000ff0500720c */ /* 0x000fe40003f65270 */
[----:B---3-5:R-:W-:Y:S02]  /*b7a0*/  SEL R4, R18, R22, !P0 ;  /* 0x0000001612047207 */ /* 0x028fe40004000000 */
[----:B--2-4-:R-:W-:Y:S02]  /*b7b0*/  SEL R24, R2, R24, !P1 ;  /* 0x0000001802187207 */ /* 0x014fe40004800000 */
[----:B------:R-:W-:-:S02]  /*b7c0*/  SEL R16, R17, R16, !P2 ;  /* 0x0000001011107207 */ /* 0x000fc40005000000 */
[----:B------:R-:W-:Y:S01]  /*b7d0*/  SEL R19, R19, R23, !P3 ;  /* 0x0000001713137207 */ /* 0x000fe20005800000 */
[----:B0-----:R-:W-:-:S05]  /*b7e0*/  IMAD R26, R28, -0x200, R6 ;  /* 0xfffffe001c1a7824 */ /* 0x001fca00078e0206 */
[----:B------:R-:W-:-:S13]  /*b7f0*/  ISETP.GE.AND P4, PT, R25, R26, PT ;  /* 0x0000001a1900720c */ /* 0x000fda0003f86270 */
[----:B-1----:R-:W-:Y:S05]  /*b800*/  @P4 BRA `(.L_x_37368) ;  /* 0x0000000c00ac4947 */ /* 0x002fea0003800000 */
        /* <DEDUP_REMOVED lines=21> */
.L_x_37372:
[----:B------:R1:W-:Y:S01]  /*b960*/  STG.E.U8 desc[UR36][R2.64], R4 ;  /* 0x0000000402007986 */ /* 0x0003e2000c101124 */
[----:B------:R-:W-:Y:S05]  /*b970*/  BRA `(.L_x_37368) ;  /* 0x0000000c00507947 */ /* 0x000fea0003800000 */
.L_x_37371:
        /* <DEDUP_REMOVED lines=9> */
.L_x_37375:
[----:B------:R3:W-:Y:S01]  /*ba10*/  STG.E desc[UR36][R2.64], R4 ;  /* 0x0000000402007986 */ /* 0x0007e2000c101924 */
[----:B------:R-:W-:Y:S05]  /*ba20*/  BRA `(.L_x_37368) ;  /* 0x0000000c00247947 */ /* 0x000fea0003800000 */
.L_x_37374:
[----:B------:R2:W-:Y:S01]  /*ba30*/  STG.E.U16 desc[UR36][R2.64], R4 ;  /* 0x0000000402007986 */ /* 0x0005e2000c101524 */
[----:B------:R-:W-:Y:S05]  /*ba40*/  BRA `(.L_x_37368) ;  /* 0x0000000c001c7947 */ /* 0x000fea0003800000 */
.L_x_37370:
        /* <DEDUP_REMOVED lines=9> */
.L_x_37377:
[----:B------:R-:W-:-:S04]  /*bae0*/  I2FP.F32.S32 R0, R4 ;  /* 0x0000000400007245 */ /* 0x000fc80000201400 */
[----:B------:R-:W-:-:S05]  /*baf0*/  F2FP.F16.F32.PACK_AB R0, RZ, R0 ;  /* 0x00000000ff00723e */ /* 0x000fca00000000ff */
[----:B------:R0:W-:Y:S01]  /*bb00*/  STG.E.U16 desc[UR36][R2.64], R0 ;  /* 0x0000000002007986 */ /* 0x0001e2000c101524 */
[----:B------:R-:W-:Y:S05]  /*bb10*/  BRA `(.L_x_37368) ;  /* 0x0000000800e87947 */ /* 0x000fea0003800000 */
.L_x_37376:
        /* <DEDUP_REMOVED lines=10> */
.L_x_37379:
[----:B------:R-:W-:-:S04]  /*bbc0*/  I2FP.F32.S32 R4, R4 ;  /* 0x0000000400047245 */ /* 0x000fc80000201400 */
[----:B------:R-:W-:-:S04]  /*bbd0*/  F2FP.F16.F32.PACK_AB R5, RZ, R4 ;  /* 0x00000004ff05723e */ /* 0x000fc800000000ff */
[----:B------:R-:W-:-:S05]  /*bbe0*/  PRMT R5, R5, 0x5410, RZ ;  /* 0x0000541005057816 */ /* 0x000fca00000000ff */
[----:B------:R0:W-:Y:S01]  /*bbf0*/  STG.E desc[UR36][R2.64], R5 ;  /* 0x0000000502007986 */ /* 0x0001e2000c101924 */
[----:B------:R-:W-:Y:S05]  /*bc00*/  BRA `(.L_x_37368) ;  /* 0x0000000800ac7947 */ /* 0x000fea0003800000 */
.L_x_37378:
[----:B------:R-:W0:Y:S02]  /*bc10*/  I2F.F64 R4, R4 ;  /* 0x0000000400047312 */ /* 0x000e240000201c00 */
[----:B0-----:R0:W-:Y:S01]  /*bc20*/  STG.E.64 desc[UR36][R2.64], R4 ;  /* 0x0000000402007986 */ /* 0x0011e2000c101b24 */
[----:B------:R-:W-:Y:S05]  /*bc30*/  BRA `(.L_x_37368) ;  /* 0x0000000800a07947 */ /* 0x000fea0003800000 */
.L_x_37369:
        /* <DEDUP_REMOVED lines=12> */
.L_x_37382:
[----:B------:R-:W0:Y:S01]  /*bd00*/  I2F.F64 R4, R4 ;  /* 0x0000000400047312 */ /* 0x000e220000201c00 */
[----:B------:R-:W-:-:S05]  /*bd10*/  CS2R R6, SRZ ;  /* 0x0000000000067805 */ /* 0x000fca000001ff00 */
[----:B0-----:R0:W-:Y:S01]  /*bd20*/  STG.E.128 desc[UR36][R2.64], R4 ;  /* 0x0000000402007986 */ /* 0x0011e2000c101d24 */
[----:B------:R-:W-:Y:S05]  /*bd30*/  BRA `(.L_x_37368) ;  /* 0x0000000800607947 */ /* 0x000fea0003800000 */
.L_x_37381:
        /* <DEDUP_REMOVED lines=21> */
.L_x_37386:
[----:B------:R-:W-:Y:S05]  /*be90*/  BSYNC B0 ;  /* 0x0000000000007941 */ /* 0x000fea0003800000 */
.L_x_37385:
[----:B------:R-:W-:-:S05]  /*bea0*/  LOP3.LUT R5, R0, R5, RZ, 0xfc, !PT ;  /* 0x0000000500057212 */ /* 0x000fca00078efcff */
[----:B------:R0:W-:Y:S01]  /*beb0*/  STG.E.U8 desc[UR36][R2.64], R5 ;  /* 0x0000000502007986 */ /* 0x0001e2000c101124 */
[----:B------:R-:W-:Y:S05]  /*bec0*/  BRA `(.L_x_37368) ;  /* 0x0000000400fc7947 */ /* 0x000fea0003800000 */
.L_x_37384:
        /* <DEDUP_REMOVED lines=13> */
.L_x_37388:
[----:B------:R-:W-:Y:S01]  /*bfa0*/  IMAD.MOV.U32 R0, RZ, RZ, 0x7f ;  /* 0x0000007fff007424 */ /* 0x000fe200078e00ff */
[----:B------:R-:W-:-:S04]  /*bfb0*/  ISETP.GT.U32.AND P0, PT, R4, 0x7f800000, PT ;  /* 0x7f8000000400780c */ /* 0x000fc80003f04070 */
[----:B------:R-:W-:-:S09]  /*bfc0*/  SEL R0, R0, 0x7c, P0 ;  /* 0x0000007c00007807 */ /* 0x000fd20000000000 */
.L_x_37389:
[----:B------:R-:W-:Y:S05]  /*bfd0*/  BSYNC B0 ;  /* 0x0000000000007941 */ /* 0x000fea0003800000 */
.L_x_37387:
[----:B------:R-:W-:-:S04]  /*bfe0*/  LOP3.LUT R4, R5, 0x80000000, RZ, 0xc0, !PT ;  /* 0x8000000005047812 */ /* 0x000fc800078ec0ff */
[----:B------:R-:W-:-:S04]  /*bff0*/  SHF.R.U32.HI R5, RZ, 0x18, R4 ;  /* 0x00000018ff057819 */ /* 0x000fc80000011604 */
[----:B------:R-:W-:-:S05]  /*c000*/  LOP3.LUT R5, R0, R5, RZ, 0xfc, !PT ;  /* 0x0000000500057212 */ /* 0x000fca00078efcff */
[----:B------:R0:W-:Y:S01]  /*c010*/  STG.E.U8 desc[UR36][R2.64], R5 ;  /* 0x0000000502007986 */ /* 0x0001e2000c101124 */
[----:B------:R-:W-:Y:S05]  /*c020*/  BRA `(.L_x_37368) ;  /* 0x0000000400a47947 */ /* 0x000fea0003800000 */
.L_x_37383:
[----:B------:R-:W-:-:S04]  /*c030*/  I2FP.F32.S32 R0, R4 ;  /* 0x0000000400007245 */ /* 0x000fc80000201400 */
[----:B------:R-:W-:-:S05]  /*c040*/  F2FP.BF16.F32.PACK_AB R0, RZ, R0 ;  /* 0x00000000ff00723e */ /* 0x000fca00000010ff */
[----:B------:R0:W-:Y:S01]  /*c050*/  STG.E.U16 desc[UR36][R2.64], R0 ;  /* 0x0000000002007986 */ /* 0x0001e2000c101524 */
[----:B------:R-:W-:Y:S05]  /*c060*/  BRA `(.L_x_37368) ;  /* 0x0000000400947947 */ /* 0x000fea0003800000 */
.L_x_37380:
        /* <DEDUP_REMOVED lines=10> */
.L_x_37392:
        /* <DEDUP_REMOVED lines=17> */
.L_x_37395:
[----:B------:R-:W-:-:S04]  /*c220*/  LOP3.LUT R0, R7, 0x80000000, RZ, 0xc0, !PT ;  /* 0x8000000007007812 */ /* 0x000fc800078ec0ff */
[----:B------:R-:W-:-:S04]  /*c230*/  SHF.R.U32.HI R5, RZ, 0x18, R0 ;  /* 0x00000018ff057819 */ /* 0x000fc80000011600 */
[----:B------:R-:W-:-:S04]  /*c240*/  LOP3.LUT R4, R4, R5, RZ, 0xfc, !PT ;  /* 0x0000000504047212 */ /* 0x000fc800078efcff */
[----:B------:R-:W-:-:S07]  /*c250*/  PRMT R0, R4, 0x7610, R0 ;  /* 0x0000761004007816 */ /* 0x000fce0000000000 */
.L_x_37394:
[----:B------:R-:W-:Y:S05]  /*c260*/  BSYNC B0 ;  /* 0x0000000000007941 */ /* 0x000fea0003800000 */
.L_x_37393:
[----:B------:R0:W-:Y:S01]  /*c270*/  STG.E.U8 desc[UR36][R2.64], R0 ;  /* 0x0000000002007986 */ /* 0x0001e2000c101124 */
[----:B------:R-:W-:Y:S05]  /*c280*/  BRA `(.L_x_37368) ;  /* 0x00000004000c7947 */ /* 0x000fea0003800000 */
.L_x_37391:
        /* <DEDUP_REMOVED lines=17> */
.L_x_37398:
[----:B------:R-:W-:-:S04]  /*c3a0*/  LOP3.LUT R0, R7, 0x80000000, RZ, 0xc0, !PT ;  /* 0x8000000007007812 */ /* 0x000fc800078ec0ff */
[----:B------:R-:W-:-:S04]  /*c3b0*/  SHF.R.U32.HI R5, RZ, 0x18, R0 ;  /* 0x00000018ff057819 */ /* 0x000fc80000011600 */
[----:B------:R-:W-:-:S04]  /*c3c0*/  LOP3.LUT R4, R4, R5, RZ, 0xfc, !PT ;  /* 0x0000000504047212 */ /* 0x000fc800078efcff */
[----:B------:R-:W-:-:S07]  /*c3d0*/  PRMT R0, R4, 0x7610, R0 ;  /* 0x0000761004007816 */ /* 0x000fce0000000000 */
.L_x_37397:
[----:B------:R-:W-:Y:S05]  /*c3e0*/  BSYNC B0 ;  /* 0x0000000000007941 */ /* 0x000fea0003800000 */
.L_x_37396:
[----:B------:R0:W-:Y:S01]  /*c3f0*/  STG.E.U8 desc[UR36][R2.64], R0 ;  /* 0x0000000002007986 */ /* 0x0001e2000c101124 */
[----:B------:R-:W-:Y:S05]  /*c400*/  BRA `(.L_x_37368) ;  /* 0x0000000000ac7947 */ /* 0x000fea0003800000 */
.L_x_37390:
        /* <DEDUP_REMOVED lines=22> */
.L_x_37373:
        /* <DEDUP_REMOVED lines=16> */
.L_x_37401:
[----:B------:R-:W-:Y:S05]  /*c670*/  BRA `(.L_x_37368) ;  /* 0x0000000000107947 */ /* 0x000fea0003800000 */
.L_x_37400:
[----:B------:R-:W-:-:S05]  /*c680*/  SHF.R.S32.HI R5, RZ, 0x1f, R4 ;  /* 0x0000001fff057819 */ /* 0x000fca0000011404 */
[----:B------:R0:W-:Y:S01]  /*c690*/  STG.E.64 desc[UR36][R2.64], R4 ;  /* 0x0000000402007986 */ /* 0x0001e2000c101b24 */
[----:B------:R-:W-:Y:S05]  /*c6a0*/  BRA `(.L_x_37368) ;  /* 0x0000000000047947 */ /* 0x000fea0003800000 */
.L_x_37399:
[----:B------:R0:W-:Y:S02]  /*c6b0*/  STG.E desc[UR36][R2.64], R4 ;  /* 0x0000000402007986 */ /* 0x0001e4000c101924 */
.L_x_37368:
[----:B------:R-:W-:Y:S05]  /*c6c0*/  BSYNC B6 ;  /* 0x0000000000067941 */ /* 0x000fea0003800000 */
.L_x_37367:
        /* <DEDUP_REMOVED lines=23> */
.L_x_37407:
[----:B------:R1:W-:Y:S01]  /*c840*/  STG.E.U8 desc[UR36][R2.64], R24 ;  /* 0x0000001802007986 */ /* 0x0003e2000c101124 */
[----:B------:R-:W-:Y:S05]  /*c850*/  BRA `(.L_x_37409) ;  /* 0x0000000c00587947 */ /* 0x000fea0003800000 */
.L_x_37406:
        /* <DEDUP_REMOVED lines=10> */
.L_x_37411:
[----:B------:R3:W-:Y:S01]  /*c900*/  STG.E desc[UR36][R2.64], R24 ;  /* 0x0000001802007986 */ /* 0x0007e2000c101924 */
[----:B------:R-:W-:Y:S05]  /*c910*/  BRA `(.L_x_37409) ;  /* 0x0000000c00287947 */ /* 0x000fea0003800000 */
.L_x_37410:
[----:B------:R2:W-:Y:S01]  /*c920*/  STG.E.U16 desc[UR36][R2.64], R24 ;  /* 0x0000001802007986 */ /* 0x0005e2000c101524 */
[----:B------:R-:W-:Y:S05]  /*c930*/  BRA `(.L_x_37409) ;  /* 0x0000000c00207947 */ /* 0x000fea0003800000 */
.L_x_37405:
        /* <DEDUP_REMOVED lines=9> */
.L_x_37413:
[----:B------:R-:W-:-:S04]  /*c9d0*/  I2FP.F32.S32 R0, R24 ;  /* 0x0000001800007245 */ /* 0x000fc80000201400 */
[----:B------:R-:W-:-:S05]  /*c9e0*/  F2FP.F16.F32.PACK_AB R0, RZ, R0 ;  /* 0x00000000ff00723e */ /* 0x000fca00000000ff */
[----:B------:R0:W-:Y:S01]  /*c9f0*/  STG.E.U16 desc[UR36][R2.64], R0 ;  /* 0x0000000002007986 */ /* 0x0001e2000c101524 */
[----:B------:R-:W-:Y:S05]  /*ca00*/  BRA `(.L_x_37409) ;  /* 0x0000000800ec7947 */ /* 0x000fea0003800000 */
.L_x_37412:
        /* <DEDUP_REMOVED lines=10> */
.L_x_37415:
[----:B------:R-:W-:-:S04]  /*cab0*/  I2FP.F32.S32 R24, R24 ;  /* 0x0000001800187245 */ /* 0x000fc80000201400 */
[----:B------:R-:W-:-:S04]  /*cac0*/  F2FP.F16.F32.PACK_AB R5, RZ, R24 ;  /* 0x00000018ff05723e */ /* 0x000fc800000000ff */
[----:B------:R-:W-:-:S05]  /*cad0*/  PRMT R5, R5, 0x5410, RZ ;  /* 0x0000541005057816 */ /* 0x000fca00000000ff */
[----:B------:R0:W-:Y:S01]  /*cae0*/  STG.E desc[UR36][R2.64], R5 ;  /* 0x0000000502007986 */ /* 0x0001e2000c101924 */
[----:B------:R-:W-:Y:S05]  /*caf0*/  BRA `(.L_x_37409) ;  /* 0x0000000800b07947 */ /* 0x000fea0003800000 */
.L_x_37414:
[----:B------:R-:W0:Y:S02]  /*cb00*/  I2F.F64 R4, R24 ;  /* 0x0000001800047312 */ /* 0x000e240000201c00 */
[----:B0-----:R0:W-:Y:S01]  /*cb10*/  STG.E.64 desc[UR36][R2.64], R4 ;  /* 0x0000000402007986 */ /* 0x0011e2000c101b24 */
[----:B------:R-:W-:Y:S05]  /*cb20*/  BRA `(.L_x_37409) ;  /* 0x0000000800a47947 */ /* 0x000fea0003800000 */
.L_x_37404:
        /* <DEDUP_REMOVED lines=12> */
.L_x_37418:
[----:B------:R-:W0:Y:S01]  /*cbf0*/  I2F.F64 R4, R24 ;  /* 0x0000001800047312 */ /* 0x000e220000201c00 */
[----:B------:R-:W-:-:S05]  /*cc00*/  CS2R R6, SRZ ;  /* 0x0000000000067805 */ /* 0x000fca000001ff00 */
[----:B0-----:R0:W-:Y:S01]  /*cc10*/  STG.E.128 desc[UR36][R2.64], R4 ;  /* 0x0000000402007986 */ /* 0x0011e2000c101d24 */
[----:B------:R-:W-:Y:S05]  /*cc20*/  BRA `(.L_x_37409) ;  /* 0x0000000800647947 */ /* 0x000fea0003800000 */
.L_x_37417:
        /* <DEDUP_REMOVED lines=21> */
.L_x_37422:
[----:B------:R-:W-:Y:S05]  /*cd80*/  BSYNC B0 ;  /* 0x0000000000007941 */ /* 0x000fea0003800000 */
.L_x_37421:
[----:B------:R-:W-:-:S05]  /*cd90*/  LOP3.LUT R5, R0, R5, RZ, 0xfc, !PT ;  /* 0x0000000500057212 */ /* 0x000fca00078efcff */
[----:B------:R0:W-:Y:S01]  /*cda0*/  STG.E.U8 desc[UR36][R2.64], R5 ;  /* 0x0000000502007986 */ /* 0x0001e2000c101124 */
[----:B------:R-:W-:Y:S05]  /*cdb0*/  BRA `(.L_x_37409) ;  /* 0x0000000800007947 */ /* 0x000fea0003800000 */
.L_x_37420:
        /* <DEDUP_REMOVED lines=13> */
.L_x_37424:
[----:B------:R-:W-:Y:S01]  /*ce90*/  IMAD.MOV.U32 R0, RZ, RZ, 0x7f ;  /* 0x0000007fff007424 */ /* 0x000fe200078e00ff */
[----:B------:R-:W-:-:S04]  /*cea0*/  ISETP.GT.U32.AND P0, PT, R4, 0x7f800000, PT ;  /* 0x7f8000000400780c */ /* 0x000fc80003f04070 */
[----:B------:R-:W-:-:S09]  /*ceb0*/  SEL R0, R0, 0x7c, P0 ;  /* 0x0000007c00007807 */ /* 0x000fd20000000000 */
.L_x_37425:
[----:B------:R-:W-:Y:S05]  /*cec0*/  BSYNC B0 ;  /* 0x0000000000007941 */ /* 0x000fea0003800000 */
.L_x_37423:
[----:B------:R-:W-:-:S04]  /*ced0*/  LOP3.LUT R4, R5, 0x80000000, RZ, 0xc0, !PT ;  /* 0x8000000005047812 */ /* 0x000fc800078ec0ff */
[----:B------:R-:W-:-:S04]  /*cee0*/  SHF.R.U32.HI R5, RZ, 0x18, R4 ;  /* 0x00000018ff057819 */ /* 0x000fc80000011604 */
[----:B------:R-:W-:-:S05]  /*cef0*/  LOP3.LUT R5, R0, R5, RZ, 0xfc, !PT ;  /* 0x0000000500057212 */ /* 0x000fca00078efcff */
[----:B------:R0:W-:Y:S01]  /*cf00*/  STG.E.U8 desc[UR36][R2.64], R5 ;  /* 0x0000000502007986 */ /* 0x0001e2000c101124 */
[----:B------:R-:W-:Y:S05]  /*cf10*/  BRA `(.L_x_37409) ;  /* 0x0000000400a87947 */ /* 0x000fea0003800000 */
.L_x_37419:
[----:B------:R-:W-:-:S04]  /*cf20*/  I2FP.F32.S32 R0, R24 ;  /* 0x0000001800007245 */ /* 0x000fc80000201400 */
[----:B------:R-:W-:-:S05]  /*cf30*/  F2FP.BF16.F32.PACK_AB R0, RZ, R0 ;  /* 0x00000000ff00723e */ /* 0x000fca00000010ff */
[----:B------:R0:W-:Y:S01]  /*cf40*/  STG.E.U16 desc[UR36][R2.64], R0 ;  /* 0x0000000002007986 */ /* 0x0001e2000c101524 */
[----:B------:R-:W-:Y:S05]  /*cf50*/  BRA `(.L_x_37409) ;  /* 0x0000000400987947 */ /* 0x000fea0003800000 */
.L_x_37416:
        /* <DEDUP_REMOVED lines=10> */
.L_x_37428:
        /* <DEDUP_REMOVED lines=17> */
.L_x_37431:
[----:B------:R-:W-:-:S04]  /*d110*/  LOP3.LUT R0, R7, 0x80000000, RZ, 0xc0, !PT ;  /* 0x8000000007007812 */ /* 0x000fc800078ec0ff */
[----:B------:R-:W-:-:S04]  /*d120*/  SHF.R.U32.HI R5, RZ, 0x18, R0 ;  /* 0x00000018ff057819 */ /* 0x000fc80000011600 */
[----:B------:R-:W-:-:S04]  /*d130*/  LOP3.LUT R4, R4, R5, RZ, 0xfc, !PT ;  /* 0x0000000504047212 */ /* 0x000fc800078efcff */
[----:B------:R-:W-:-:S07]  /*d140*/  PRMT R0, R4, 0x7610, R0 ;  /* 0x0000761004007816 */ /* 0x000fce0000000000 */
.L_x_37430:
[----:B------:R-:W-:Y:S05]  /*d150*/  BSYNC B0 ;  /* 0x0000000000007941 */ /* 0x000fea0003800000 */
.L_x_37429:
[----:B------:R0:W-:Y:S01]  /*d160*/  STG.E.U8 desc[UR36][R2.64], R0 ;  /* 0x0000000002007986 */ /* 0x0001e2000c101124 */
[----:B------:R-:W-:Y:S05]  /*d170*/  BRA `(.L_x_37409) ;  /* 0x0000000400107947 */ /* 0x000fea0003800000 */
.L_x_37427:
        /* <DEDUP_REMOVED lines=17> */
.L_x_37434:
[----:B------:R-:W-:-:S04]  /*d290*/  LOP3.LUT R0, R7, 0x80000000, RZ, 0xc0, !PT ;  /* 0x8000000007007812 */ /* 0x000fc800078ec0ff */
[----:B------:R-:W-:-:S04]  /*d2a0*/  SHF.R.U32.HI R5, RZ, 0x18, R0 ;  /* 0x00000018ff057819 */ /* 0x000fc80000011600 */
[----:B------:R-:W-:-:S04]  /*d2b0*/  LOP3.LUT R4, R4, R5, RZ, 0xfc, !PT ;  /* 0x0000000504047212 */ /* 0x000fc800078efcff */
[----:B------:R-:W-:-:S07]  /*d2c0*/  PRMT R0, R4, 0x7610, R0 ;  /* 0x0000761004007816 */ /* 0x000fce0000000000 */
.L_x_37433:
[----:B------:R-:W-:Y:S05]  /*d2d0*/  BSYNC B0 ;  /* 0x0000000000007941 */ /* 0x000fea0003800000 */
.L_x_37432:
[----:B------:R0:W-:Y:S01]  /*d2e0*/  STG.E.U8 desc[UR36][R2.64], R0 ;  /* 0x0000000002007986 */ /* 0x0001e2000c101124 */
[----:B------:R-:W-:Y:S05]  /*d2f0*/  BRA `(.L_x_37409) ;  /* 0x0000000000b07947 */ /* 0x000fea0003800000 */
.L_x_37426:
        /* <DEDUP_REMOVED lines=22> */
.L_x_37408:
        /* <DEDUP_REMOVED lines=16> */
.L_x_37437:
[----:B------:R-:W-:Y:S05]  /*d560*/  BRA `(.L_x_37409) ;  /* 0x0000000000147947 */ /* 0x000fea0003800000 */
.L_x_37436:
[--C-:B------:R-:W-:Y:S01]  /*d570*/  SHF.R.S32.HI R5, RZ, 0x1f, R24.reuse ;  /* 0x0000001fff057819 */ /* 0x100fe20000011418 */
[----:B------:R-:W-:-:S05]  /*d580*/  IMAD.MOV.U32 R4, RZ, RZ, R24 ;  /* 0x000000ffff047224 */ /* 0x000fca00078e0018 */
[----:B------:R0:W-:Y:S01]  /*d590*/  STG.E.64 desc[UR36][R2.64], R4 ;  /* 0x0000000402007986 */ /* 0x0001e2000c101b24 */
[----:B------:R-:W-:Y:S05]  /*d5a0*/  BRA `(.L_x_37409) ;  /* 0x0000000000047947 */ /* 0x000fea0003800000 */
.L_x_37435:
[----:B------:R0:W-:Y:S02]  /*d5b0*/  STG.E desc[UR36][R2.64], R24 ;  /* 0x0000001802007986 */ /* 0x0001e4000c101924 */
.L_x_37409:
        /* <DEDUP_REMOVED lines=23> */
.L_x_37441:
[----:B------:R0:W-:Y:S01]  /*d730*/  STG.E.U8 desc[UR36][R2.64], R16 ;  /* 0x0000001002007986 */ /* 0x0001e2000c101124 */
[----:B------:R-:W-:Y:S05]  /*d740*/  BRA `(.L_x_37443) ;  /* 0x0000000c00507947 */ /* 0x000fea0003800000 */
.L_x_37440:
        /* <DEDUP_REMOVED lines=9> */
.L_x_37445:
[----:B------:R0:W-:Y:S01]  /*d7e0*/  STG.E desc[UR36][R2.64], R16 ;  /* 0x0000001002007986 */ /* 0x0001e2000c101924 */
[----:B------:R-:W-:Y:S05]  /*d7f0*/  BRA `(.L_x_37443) ;  /* 0x0000000c00247947 */ /* 0x000fea0003800000 */
.L_x_37444:
[----:B------:R0:W-:Y:S01]  /*d800*/  STG.E.U16 desc[UR36][R2.64], R16 ;  /* 0x0000001002007986 */ /* 0x0001e2000c101524 */
[----:B------:R-:W-:Y:S05]  /*d810*/  BRA `(.L_x_37443) ;  /* 0x0000000c001c7947 */ /* 0x000fea0003800000 */
.L_x_37439:
        /* <DEDUP_REMOVED lines=9> */
.L_x_37447:
[----:B------:R-:W-:-:S04]  /*d8b0*/  I2FP.F32.S32 R0, R16 ;  /* 0x0000001000007245 */ /* 0x000fc80000201400 */
[----:B------:R-:W-:-:S05]  /*d8c0*/  F2FP.F16.F32.PACK_AB R0, RZ, R0 ;  /* 0x00000000ff00723e */ /* 0x000fca00000000ff */
[----:B------:R0:W-:Y:S01]  /*d8d0*/  STG.E.U16 desc[UR36][R2.64], R0 ;  /* 0x0000000002007986 */ /* 0x0001e2000c101524 */
[----:B------:R-:W-:Y:S05]  /*d8e0*/  BRA `(.L_x_37443) ;  /* 0x0000000800e87947 */ /* 0x000fea0003800000 */
.L_x_37446:
        /* <DEDUP_REMOVED lines=10> */
.L_x_37449:
[----:B------:R-:W-:-:S04]  /*d990*/  I2FP.F32.S32 R16, R16 ;  /* 0x0000001000107245 */ /* 0x000fc80000201400 */
[----:B------:R-:W-:-:S04]  /*d9a0*/  F2FP.F16.F32.PACK_AB R5, RZ, R16 ;  /* 0x00000010ff05723e */ /* 0x000fc800000000ff */
[----:B------:R-:W-:-:S05]  /*d9b0*/  PRMT R5, R5, 0x5410, RZ ;  /* 0x0000541005057816 */ /* 0x000fca00000000ff */
[----:B------:R0:W-:Y:S01]  /*d9c0*/  STG.E desc[UR36][R2.64], R5 ;  /* 0x0000000502007986 */ /* 0x0001e2000c101924 */
[----:B------:R-:W-:Y:S05]  /*d9d0*/  BRA `(.L_x_37443) ;  /* 0x0000000800ac7947 */ /* 0x000fea0003800000 */
.L_x_37448:
[----:B------:R-:W0:Y:S02]  /*d9e0*/  I2F.F64 R16, R16 ;  /* 0x0000001000107312 */ /* 0x000e240000201c00 */
[----:B0-----:R0:W-:Y:S01]  /*d9f0*/  STG.E.64 desc[UR36][R2.64], R16 ;  /* 0x0000001002007986 */ /* 0x0011e2000c101b24 */
[----:B------:R-:W-:Y:S05]  /*da00*/  BRA `(.L_x_37443) ;  /* 0x0000000800a07947 */ /* 0x000fea0003800000 */
.L_x_37438:
        /* <DEDUP_REMOVED lines=12> */
.L_x_37452:
[----:B------:R-:W0:Y:S01]  /*dad0*/  I2F.F64 R4, R16 ;  /* 0x0000001000047312 */ /* 0x000e220000201c00 */
[----:B------:R-:W-:-:S05]  /*dae0*/  CS2R R6, SRZ ;  /* 0x0000000000067805 */ /* 0x000fca000001ff00 */
[----:B0-----:R0:W-:Y:S01]  /*daf0*/  STG.E.128 desc[UR36][R2.64], R4 ;  /* 0x0000000402007986 */ /* 0x0011e2000c101d24 */
[----:B------:R-:W-:Y:S05]  /*db00*/  BRA `(.L_x_37443) ;  /* 0x0000000800607947 */ /* 0x000fea0003800000 */
.L_x_37451:
        /* <DEDUP_REMOVED lines=21> */
.L_x_37456:
[----:B------:R-:W-:Y:S05]  /*dc60*/  BSYNC B0 ;  /* 0x0000000000007941 */ /* 0x000fea0003800000 */
.L_x_37455:
[----:B------:R-:W-:-:S05]  /*dc70*/  LOP3.LUT R5, R0, R5, RZ, 0xfc, !PT ;  /* 0x0000000500057212 */ /* 0x000fca00078efcff */
[----:B------:R0:W-:Y:S01]  /*dc80*/  STG.E.U8 desc[UR36][R2.64], R5 ;  /* 0x0000000502007986 */ /* 0x0001e2000c101124 */
[----:B------:R-:W-:Y:S05]  /*dc90*/  BRA `(.L_x_37443) ;  /* 0x0000000400fc7947 */ /* 0x000fea0003800000 */
.L_x_37454:
        /* <DEDUP_REMOVED lines=13> */
.L_x_37458:
[----:B------:R-:W-:Y:S01]  /*dd70*/  IMAD.MOV.U32 R0, RZ, RZ, 0x7f ;  /* 0x0000007fff007424 */ /* 0x000fe200078e00ff */
[----:B------:R-:W-:-:S04]  /*dd80*/  ISETP.GT.U32.AND P0, PT, R4, 0x7f800000, PT ;  /* 0x7f8000000400780c */ /* 0x000fc80003f04070 */
[----:B------:R-:W-:-:S09]  /*dd90*/  SEL R0, R0, 0x7c, P0 ;  /* 0x0000007c00007807 */ /* 0x000fd20000000000 */
.L_x_37459:
[----:B------:R-:W-:Y:S05]  /*dda0*/  BSYNC B0 ;  /* 0x0000000000007941 */ /* 0x000fea0003800000 */
.L_x_37457:
[----:B------:R-:W-:-:S04]  /*ddb0*/  LOP3.LUT R4, R5, 0x80000000, RZ, 0xc0, !PT ;  /* 0x8000000005047812 */ /* 0x000fc800078ec0ff */
[----:B------:R-:W-:-:S04]  /*ddc0*/  SHF.R.U32.HI R5, RZ, 0x18, R4 ;  /* 0x00000018ff057819 */ /* 0x000fc80000011604 */
[----:B------:R-:W-:-:S05]  /*ddd0*/  LOP3.LUT R5, R0, R5, RZ, 0xfc, !PT ;  /* 0x0000000500057212 */ /* 0x000fca00078efcff */
[----:B------:R0:W-:Y:S01]  /*dde0*/  STG.E.U8 desc[UR36][R2.64], R5 ;  /* 0x0000000502007986 */ /* 0x0001e2000c101124 */
[----:B------:R-:W-:Y:S05]  /*ddf0*/  BRA `(.L_x_37443) ;  /* 0x0000000400a47947 */ /* 0x000fea0003800000 */
.L_x_37453:
[----:B------:R-:W-:-:S04]  /*de00*/  I2FP.F32.S32 R0, R16 ;  /* 0x0000001000007245 */ /* 0x000fc80000201400 */
[----:B------:R-:W-:-:S05]  /*de10*/  F2FP.BF16.F32.PACK_AB R0, RZ, R0 ;  /* 0x00000000ff00723e */ /* 0x000fca00000010ff */
[----:B------:R0:W-:Y:S01]  /*de20*/  STG.E.U16 desc[UR36][R2.64], R0 ;  /* 0x0000000002007986 */ /* 0x0001e2000c101524 */
[----:B------:R-:W-:Y:S05]  /*de30*/  BRA `(.L_x_37443) ;  /* 0x0000000400947947 */ /* 0x000fea0003800000 */
.L_x_37450:
        /* <DEDUP_REMOVED lines=10> */
.L_x_37462:
        /* <DEDUP_REMOVED lines=17> */
.L_x_37465:
[----:B------:R-:W-:-:S04]  /*dff0*/  LOP3.LUT R0, R7, 0x80000000, RZ, 0xc0, !PT ;  /* 0x8000000007007812 */ /* 0x000fc800078ec0ff */
[----:B------:R-:W-:-:S04]  /*e000*/  SHF.R.U32.HI R5, RZ, 0x18, R0 ;  /* 0x00000018ff057819 */ /* 0x000fc80000011600 */
[----:B------:R-:W-:-:S04]  /*e010*/  LOP3.LUT R4, R4, R5, RZ, 0xfc, !PT ;  /* 0x0000000504047212 */ /* 0x000fc800078efcff */
[----:B------:R-:W-:-:S07]  /*e020*/  PRMT R0, R4, 0x7610, R0 ;  /* 0x0000761004007816 */ /* 0x000fce0000000000 */
.L_x_37464:
[----:B------:R-:W-:Y:S05]  /*e030*/  BSYNC B0 ;  /* 0x0000000000007941 */ /* 0x000fea0003800000 */
.L_x_37463:
[----:B------:R3:W-:Y:S01]  /*e040*/  STG.E.U8 desc[UR36][R2.64], R0 ;  /* 0x0000000002007986 */ /* 0x0007e2000c101124 */
[----:B------:R-:W-:Y:S05]  /*e050*/  BRA `(.L_x_37443) ;  /* 0x00000004000c7947 */ /* 0x000fea0003800000 */
.L_x_37461:
        /* <DEDUP_REMOVED lines=17> */
.L_x_37468:
[----:B------:R-:W-:-:S04]  /*e170*/  LOP3.LUT R0, R7, 0x80000000, RZ, 0xc0, !PT ;  /* 0x8000000007007812 */ /* 0x000fc800078ec0ff */
[----:B------:R-:W-:-:S04]  /*e180*/  SHF.R.U32.HI R5, RZ, 0x18, R0 ;  /* 0x00000018ff057819 */ /* 0x000fc80000011600 */
[----:B------:R-:W-:-:S04]  /*e190*/  LOP3.LUT R4, R4, R5, RZ, 0xfc, !PT ;  /* 0x0000000504047212 */ /* 0x000fc800078efcff */
[----:B------:R-:W-:-:S07]  /*e1a0*/  PRMT R0, R4, 0x7610, R0 ;  /* 0x0000761004007816 */ /* 0x000fce0000000000 */
.L_x_37467:
[----:B------:R-:W-:Y:S05]  /*e1b0*/  BSYNC B0 ;  /* 0x0000000000007941 */ /* 0x000fea0003800000 */
.L_x_37466:
[----:B------:R0:W-:Y:S01]  /*e1c0*/  STG.E.U8 desc[UR36][R2.64], R0 ;  /* 0x0000000002007986 */ /* 0x0001e2000c101124 */
[----:B------:R-:W-:Y:S05]  /*e1d0*/  BRA `(.L_x_37443) ;  /* 0x0000000000ac7947 */ /* 0x000fea0003800000 */
.L_x_37460:
        /* <DEDUP_REMOVED lines=22> */
.L_x_37442:
        /* <DEDUP_REMOVED lines=16> */
.L_x_37471:
[----:B------:R-:W-:Y:S05]  /*e440*/  BRA `(.L_x_37443) ;  /* 0x0000000000107947 */ /* 0x000fea0003800000 */
.L_x_37470:
[----:B------:R-:W-:-:S05]  /*e450*/  SHF.R.S32.HI R17, RZ, 0x1f, R16 ;  /* 0x0000001fff117819 */ /* 0x000fca0000011410 */
[----:B------:R1:W-:Y:S01]  /*e460*/  STG.E.64 desc[UR36][R2.64], R16 ;  /* 0x0000001002007986 */ /* 0x0003e2000c101b24 */
[----:B------:R-:W-:Y:S05]  /*e470*/  BRA `(.L_x_37443) ;  /* 0x0000000000047947 */ /* 0x000fea0003800000 */
.L_x_37469:
[----:B------:R0:W-:Y:S02]  /*e480*/  STG.E desc[UR36][R2.64], R16 ;  /* 0x0000001002007986 */ /* 0x0001e4000c101924 */
.L_x_37443:
[----:B------:R-:W-:-:S07]  /*e490*/  VIADD R25, R25, 0x80 ;  /* 0x0000008019197836 */ /* 0x000fce0000000000 */
.L_x_37403:
[----:B------:R-:W-:Y:S05]  /*e4a0*/  BSYNC B6 ;  /* 0x0000000000067941 */ /* 0x000fea0003800000 */
.L_x_37402:
        /* <DEDUP_REMOVED lines=21> */
.L_x_37475:
[----:B------:R-:W-:Y:S01]  /*e600*/  STG.E.U8 desc[UR36][R2.64], R19 ;  /* 0x0000001302007986 */ /* 0x000fe2000c101124 */
[----:B------:R-:W-:Y:S05]  /*e610*/  EXIT ;  /* 0x000000000000794d */ /* 0x000fea0003800000 */
.L_x_37474:
        /* <DEDUP_REMOVED lines=8> */
[----:B------:R-:W-:Y:S01]  /*e6a0*/  STG.E.64 desc[UR36][R2.64], R4 ;  /* 0x0000000402007986 */ /* 0x000fe2000c101b24 */
[----:B------:R-:W-:Y:S05]  /*e6b0*/  EXIT ;  /* 0x000000000000794d */ /* 0x000fea0003800000 */
.L_x_37478:
[----:B------:R-:W-:Y:S01]  /*e6c0*/  STG.E desc[UR36][R2.64], R19 ;  /* 0x0000001302007986 */ /* 0x000fe2000c101924 */
[----:B------:R-:W-:Y:S05]  /*e6d0*/  EXIT ;  /* 0x000000000000794d */ /* 0x000fea0003800000 */
.L_x_37477:
[----:B------:R-:W-:Y:S01]  /*e6e0*/  STG.E.U16 desc[UR36][R2.64], R19 ;  /* 0x0000001302007986 */ /* 0x000fe2000c101524 */
[----:B------:R-:W-:Y:S05]  /*e6f0*/  EXIT ;  /* 0x000000000000794d */ /* 0x000fea0003800000 */
.L_x_37473:
        /* <DEDUP_REMOVED lines=9> */
.L_x_37480:
[----:B------:R-:W-:-:S04]  /*e790*/  I2FP.F32.S32 R0, R19 ;  /* 0x0000001300007245 */ /* 0x000fc80000201400 */
[----:B------:R-:W-:-:S05]  /*e7a0*/  F2FP.F16.F32.PACK_AB R0, RZ, R0 ;  /* 0x00000000ff00723e */ /* 0x000fca00000000ff */
[----:B------:R-:W-:Y:S01]  /*e7b0*/  STG.E.U16 desc[UR36][R2.64], R0 ;  /* 0x0000000002007986 */ /* 0x000fe2000c101524 */
[----:B------:R-:W-:Y:S05]  /*e7c0*/  EXIT ;  /* 0x000000000000794d */ /* 0x000fea0003800000 */
.L_x_37479:
        /* <DEDUP_REMOVED lines=10> */
.L_x_37482:
[----:B------:R-:W-:-:S04]  /*e870*/  I2FP.F32.S32 R19, R19 ;  /* 0x0000001300137245 */ /* 0x000fc80000201400 */
[----:B------:R-:W-:-:S04]  /*e880*/  F2FP.F16.F32.PACK_AB R5, RZ, R19 ;  /* 0x00000013ff05723e */ /* 0x000fc800000000ff */
[----:B------:R-:W-:-:S05]  /*e890*/  PRMT R5, R5, 0x5410, RZ ;  /* 0x0000541005057816 */ /* 0x000fca00000000ff */
[----:B------:R-:W-:Y:S01]  /*e8a0*/  STG.E desc[UR36][R2.64], R5 ;  /* 0x0000000502007986 */ /* 0x000fe2000c101924 */
[----:B------:R-:W-:Y:S05]  /*e8b0*/  EXIT ;  /* 0x000000000000794d */ /* 0x000fea0003800000 */
.L_x_37481:
[----:B------:R-:W0:Y:S02]  /*e8c0*/  I2F.F64 R4, R19 ;  /* 0x0000001300047312 */ /* 0x000e240000201c00 */
[----:B0-----:R-:W-:Y:S01]  /*e8d0*/  STG.E.64 desc[UR36][R2.64], R4 ;  /* 0x0000000402007986 */ /* 0x001fe2000c101b24 */
[----:B------:R-:W-:Y:S05]  /*e8e0*/  EXIT ;  /* 0x000000000000794d */ /* 0x000fea0003800000 */
.L_x_37472:
        /* <DEDUP_REMOVED lines=12> */
.L_x_37485:
[----:B------:R-:W0:Y:S01]  /*e9b0*/  I2F.F64 R4, R19 ;  /* 0x0000001300047312 */ /* 0x000e220000201c00 */
[----:B------:R-:W-:-:S05]  /*e9c0*/  CS2R R6, SRZ ;  /* 0x0000000000067805 */ /* 0x000fca000001ff00 */
[----:B0-----:R-:W-:Y:S01]  /*e9d0*/  STG.E.128 desc[UR36][R2.64], R4 ;  /* 0x0000000402007986 */ /* 0x001fe2000c101d24 */
[----:B------:R-:W-:Y:S05]  /*e9e0*/  EXIT ;  /* 0x000000000000794d */ /* 0x000fea0003800000 */
.L_x_37484:
        /* <DEDUP_REMOVED lines=21> */
.L_x_37489:
[----:B------:R-:W-:Y:S05]  /*eb40*/  BSYNC B0 ;  /* 0x0000000000007941 */ /* 0x000fea0003800000 */
.L_x_37488:
[----:B------:R-:W-:-:S05]  /*eb50*/  LOP3.LUT R5, R0, R5, RZ, 0xfc, !PT ;  /* 0x0000000500057212 */ /* 0x000fca00078efcff */
[----:B------:R-:W-:Y:S01]  /*eb60*/  STG.E.U8 desc[UR36][R2.64], R5 ;  /* 0x0000000502007986 */ /* 0x000fe2000c101124 */
[----:B------:R-:W-:Y:S05]  /*eb70*/  EXIT ;  /* 0x000000000000794d */ /* 0x000fea0003800000 */
.L_x_37487:
        /* <DEDUP_REMOVED lines=13> */
.L_x_37491:
[----:B------:R-:W-:Y:S01]  /*ec50*/  IMAD.MOV.U32 R0, RZ, RZ, 0x7f ;  /* 0x0000007fff007424 */ /* 0x000fe200078e00ff */
[----:B------:R-:W-:-:S04]  /*ec60*/  ISETP.GT.U32.AND P0, PT, R4, 0x7f800000, PT ;  /* 0x7f8000000400780c */ /* 0x000fc80003f04070 */
[----:B------:R-:W-:-:S09]  /*ec70*/  SEL R0, R0, 0x7c, P0 ;  /* 0x0000007c00007807 */ /* 0x000fd20000000000 */
.L_x_37492:
[----:B------:R-:W-:Y:S05]  /*ec80*/  BSYNC B0 ;  /* 0x0000000000007941 */ /* 0x000fea0003800000 */
.L_x_37490:
[----:B------:R-:W-:-:S04]  /*ec90*/  LOP3.LUT R4, R19, 0x80000000, RZ, 0xc0, !PT ;  /* 0x8000000013047812 */ /* 0x000fc800078ec0ff */
[----:B------:R-:W-:-:S04]  /*eca0*/  SHF.R.U32.HI R5, RZ, 0x18, R4 ;  /* 0x00000018ff057819 */ /* 0x000fc80000011604 */
[----:B------:R-:W-:-:S05]  /*ecb0*/  LOP3.LUT R5, R0, R5, RZ, 0xfc, !PT ;  /* 0x0000000500057212 */ /* 0x000fca00078efcff */
[----:B------:R-:W-:Y:S01]  /*ecc0*/  STG.E.U8 desc[UR36][R2.64], R5 ;  /* 0x0000000502007986 */ /* 0x000fe2000c101124 */
[----:B------:R-:W-:Y:S05]  /*ecd0*/  EXIT ;  /* 0x000000000000794d */ /* 0x000fea0003800000 */
.L_x_37486:
[----:B------:R-:W-:-:S04]  /*ece0*/  I2FP.F32.S32 R0, R19 ;  /* 0x0000001300007245 */ /* 0x000fc80000201400 */
[----:B------:R-:W-:-:S05]  /*ecf0*/  F2FP.BF16.F32.PACK_AB R0, RZ, R0 ;  /* 0x00000000ff00723e */ /* 0x000fca00000010ff */
[----:B------:R-:W-:Y:S01]  /*ed00*/  STG.E.U16 desc[UR36][R2.64], R0 ;  /* 0x0000000002007986 */ /* 0x000fe2000c101524 */
[----:B------:R-:W-:Y:S05]  /*ed10*/  EXIT ;  /* 0x000000000000794d */ /* 0x000fea0003800000 */
.L_x_37483:
        /* <DEDUP_REMOVED lines=10> */
.L_x_37495:
        /* <DEDUP_REMOVED lines=17> */
.L_x_37498:
[----:B------:R-:W-:-:S04]  /*eed0*/  LOP3.LUT R0, R19, 0x80000000, RZ, 0xc0, !PT ;  /* 0x8000000013007812 */ /* 0x000fc800078ec0ff */
[----:B------:R-:W-:-:S04]  /*eee0*/  SHF.R.U32.HI R5, RZ, 0x18, R0 ;  /* 0x00000018ff057819 */ /* 0x000fc80000011600 */
[----:B------:R-:W-:-:S04]  /*eef0*/  LOP3.LUT R4, R4, R5, RZ, 0xfc, !PT ;  /* 0x0000000504047212 */ /* 0x000fc800078efcff */
[----:B------:R-:W-:-:S07]  /*ef00*/  PRMT R0, R4, 0x7610, R0 ;  /* 0x0000761004007816 */ /* 0x000fce0000000000 */
.L_x_37497:
[----:B------:R-:W-:Y:S05]  /*ef10*/  BSYNC B0 ;  /* 0x0000000000007941 */ /* 0x000fea0003800000 */
.L_x_37496:
[----:B------:R-:W-:Y:S01]  /*ef20*/  STG.E.U8 desc[UR36][R2.64], R0 ;  /* 0x0000000002007986 */ /* 0x000fe2000c101124 */
[----:B------:R-:W-:Y:S05]  /*ef30*/  EXIT ;  /* 0x000000000000794d */ /* 0x000fea0003800000 */
.L_x_37494:
        /* <DEDUP_REMOVED lines=17> */
.L_x_37501:
[----:B------:R-:W-:-:S04]  /*f050*/  LOP3.LUT R0, R19, 0x80000000, RZ, 0xc0, !PT ;  /* 0x8000000013007812 */ /* 0x000fc800078ec0ff */
[----:B------:R-:W-:-:S04]  /*f060*/  SHF.R.U32.HI R5, RZ, 0x18, R0 ;  /* 0x00000018ff057819 */ /* 0x000fc80000011600 */
[----:B------:R-:W-:-:S04]  /*f070*/  LOP3.LUT R4, R4, R5, RZ, 0xfc, !PT ;  /* 0x0000000504047212 */ /* 0x000fc800078efcff */
[----:B------:R-:W-:-:S07]  /*f080*/  PRMT R0, R4, 0x7610, R0 ;  /* 0x0000761004007816 */ /* 0x000fce0000000000 */
.L_x_37500:
[----:B------:R-:W-:Y:S05]  /*f090*/  BSYNC B0 ;  /* 0x0000000000007941 */ /* 0x000fea0003800000 */
.L_x_37499:
[----:B------:R-:W-:Y:S01]  /*f0a0*/  STG.E.U8 desc[UR36][R2.64], R0 ;  /* 0x0000000002007986 */ /* 0x000fe2000c101124 */
[----:B------:R-:W-:Y:S05]  /*f0b0*/  EXIT ;  /* 0x000000000000794d */ /* 0x000fea0003800000 */
.L_x_37493:
        /* <DEDUP_REMOVED lines=22> */
.L_x_37476:
        /* <DEDUP_REMOVED lines=16> */
.L_x_37504:
[----:B------:R-:W-:Y:S05]  /*f320*/  EXIT ;  /* 0x000000000000794d */ /* 0x000fea0003800000 */
.L_x_37503:
[--C-:B------:R-:W-:Y:S01]  /*f330*/  SHF.R.S32.HI R5, RZ, 0x1f, R19.reuse ;  /* 0x0000001fff057819 */ /* 0x100fe20000011413 */
[----:B------:R-:W-:-:S05]  /*f340*/  IMAD.MOV.U32 R4, RZ, RZ, R19 ;  /* 0x000000ffff047224 */ /* 0x000fca00078e0013 */
[----:B------:R-:W-:Y:S01]  /*f350*/  STG.E.64 desc[UR36][R2.64], R4 ;  /* 0x0000000402007986 */ /* 0x000fe2000c101b24 */
[----:B------:R-:W-:Y:S05]  /*f360*/  EXIT ;  /* 0x000000000000794d */ /* 0x000fea0003800000 */
.L_x_37502:
[----:B------:R-:W-:Y:S01]  /*f370*/  STG.E desc[UR36][R2.64], R19 ;  /* 0x0000001302007986 */ /* 0x000fe2000c101924 */
[----:B------:R-:W-:Y:S05]  /*f380*/  EXIT ;  /* 0x000000000000794d */ /* 0x000fea0003800000 */
.L_x_37505:
        /* <DEDUP_REMOVED lines=15> */
.L_x_44635:


//--------------------- .text._ZN2at6native18elementwise_kernelILi128ELi2EZNS0_22gpu_kernel_impl_nocastIZZZNS0_49_GLOBAL__N__657f93f7_16_TensorCompare_cu_71e06f4e17where_kernel_implERNS_14TensorIteratorEENKUlvE_clEvENKUlvE5_clEvEUlbiiE_EEvRNS_18TensorIteratorBaseERKT_EUliE_EEviT1_ --------------------------
	.section	.text._ZN2at6native18elementwise_kernelILi128ELi2EZNS0_22gpu_kernel_impl_nocastIZZZNS0_49_GLOBAL__N__657f93f7_16_TensorCompare_cu_71e06f4e17where_kernel_implERNS_14TensorIteratorEENKUlvE_clEvENKUlvE5_clEvEUlbiiE_EEvRNS_18TensorIteratorBaseERKT_EUliE_EEviT1_,"ax",@progbits
	.align	128
        .global         _ZN2at6native18elementwise_kernelILi128ELi2EZNS0_22gpu_kernel_impl_nocastIZZZNS0_49_GLOBAL__N__657f93f7_16_TensorCompare_cu_71e06f4e17where_kernel_implERNS_14TensorIteratorEENKUlvE_clEvENKUlvE5_clEvEUlbiiE_EEvRNS_18TensorIteratorBaseERKT_EUliE_EEviT1_
        .type           _ZN2at6native18elementwise_kernelILi128ELi2EZNS0_22gpu_kernel_impl_nocastIZZZNS0_49_GLOBAL__N__657f93f7_16_TensorCompare_cu_71e06f4e17where_kernel_implERNS_14TensorIteratorEENKUlvE_clEvENKUlvE5_clEvEUlbiiE_EEvRNS_18TensorIteratorBaseERKT_EUliE_EEviT1_,@function
        .size           _ZN2at6native18elementwise_kernelILi128ELi2EZNS0_22gpu_kernel_impl_nocastIZZZNS0_49_GLOBAL__N__657f93f7_16_TensorCompare_cu_71e06f4e17where_kernel_implERNS_14TensorIteratorEENKUlvE_clEvENKUlvE5_clEvEUlbiiE_EEvRNS_18TensorIteratorBaseERKT_EUliE_EEviT1_,(.L_x_44636 - _ZN2at6native18elementwise_kernelILi128ELi2EZNS0_22gpu_kernel_impl_nocastIZZZNS0_49_GLOBAL__N__657f93f7_16_TensorCompare_cu_71e06f4e17where_kernel_implERNS_14TensorIteratorEENKUlvE_clEvENKUlvE5_clEvEUlbiiE_EEvRNS_18TensorIteratorBaseERKT_EUliE_EEviT1_)
        .other          _ZN2at6native18elementwise_kernelILi128ELi2EZNS0_22gpu_kernel_impl_nocastIZZZNS0_49_GLOBAL__N__657f93f7_16_TensorCompare_cu_71e06f4e17where_kernel_implERNS_14TensorIteratorEENKUlvE_clEvENKUlvE5_clEvEUlbiiE_EEvRNS_18TensorIteratorBaseERKT_EUliE_EEviT1_,@"STO_CUDA_ENTRY STV_DEFAULT"
_ZN2at6native18elementwise_kernelILi128ELi2EZNS0_22gpu_kernel_impl_nocastIZZZNS0_49_GLOBAL__N__657f93f7_16_TensorCompare_cu_71e06f4e17where_kernel_implERNS_14TensorIteratorEENKUlvE_clEvENKUlvE5_clEvEUlbiiE_EEvRNS_18TensorIteratorBaseERKT_EUliE_EEviT1_:
.text._ZN2at6native18elementwise_kernelILi128ELi2EZNS0_22gpu_kernel_impl_nocastIZZZNS0_49_GLOBAL__N__657f93f7_16_TensorCompare_cu_71e06f4e17where_kernel_implERNS_14TensorIteratorEENKUlvE_clEvENKUlvE5_clEvEUlbiiE_EEvRNS_18TensorIteratorBaseERKT_EUliE_EEviT1_:
        /* <DEDUP_REMOVED lines=388> */
.L_x_37508:
        /* <DEDUP_REMOVED lines=18> */
.L_x_37507:
[----:B------:R-:W-:Y:S05]  /*1960*/  BSYNC B0 ;  /* 0x0000000000007941 */ /* 0x000fea0003800000 */
.L_x_37506:
        /* <DEDUP_REMOVED lines=381> */
.L_x_37509:
        /* <DEDUP_REMOVED lines=18> */
.L_x_37510:
        /* <DEDUP_REMOVED lines=10> */
.L_x_44636:


//--------------------- .text._ZN2at6native27unrolled_elementwise_kernelIZZZNS0_49_GLOBAL__N__657f93f7_16_TensorCompare_cu_71e06f4e17where_kernel_implERNS_14TensorIteratorEENKUlvE_clEvENKUlvE5_clEvEUlbiiE_St5arrayIPcLm4EELi4E23TrivialOffsetCalculatorILi3EjESB_ILi1EjENS0_6memory15LoadWithoutCastENSE_16StoreWithoutCastEEEviT_T0_T2_T3_T4_T5_ --------------------------
	.section	.text._ZN2at6native27unrolled_elementwise_kernelIZZZNS0_49_GLOBAL__N__657f93f7_16_TensorCompare_cu_71e06f4e17where_kernel_implERNS_14TensorIteratorEENKUlvE_clEvENKUlvE5_clEvEUlbiiE_St5arrayIPcLm4EELi4E23TrivialOffsetCalculatorILi3EjESB_ILi1EjENS0_6memory15LoadWithoutCastENSE_16StoreWithoutCastEEEviT_T0_T2_T3_T4_T5_,"ax",@progbits
	.align	128
        .global         _ZN2at6native27unrolled_elementwise_kernelIZZZNS0_49_GLOBAL__N__657f93f7_16_TensorCompare_cu_71e06f4e17where_kernel_implERNS_14TensorIteratorEENKUlvE_clEvENKUlvE5_clEvEUlbiiE_St5arrayIPcLm4EELi4E23TrivialOffsetCalculatorILi3EjESB_ILi1EjENS0_6memory15LoadWithoutCastENSE_16StoreWithoutCastEEEviT_T0_T2_T3_T4_T5_
        .type           _ZN2at6native27unrolled_elementwise_kernelIZZZNS0_49_GLOBAL__N__657f93f7_16_TensorCompare_cu_71e06f4e17where_kernel_implERNS_14TensorIteratorEENKUlvE_clEvENKUlvE5_clEvEUlbiiE_St5arrayIPcLm4EELi4E23TrivialOffsetCalculatorILi3EjESB_ILi1EjENS0_6memory15LoadWithoutCastENSE_16StoreWithoutCastEEEviT_T0_T2_T3_T4_T5_,@function
        .size           _ZN2at6native27unrolled_elementwise_kernelIZZZNS0_49_GLOBAL__N__657f93f7_16_TensorCompare_cu_71e06f4e17where_kernel_implERNS_14TensorIteratorEENKUlvE_clEvENKUlvE5_clEvEUlbiiE_St5arrayIPcLm4EELi4E23TrivialOffsetCalculatorILi3EjESB_ILi1EjENS0_6memory15LoadWithoutCastENSE_16StoreWithoutCastEEEviT_T0_T2_T3_T4_T5_,(.L_x_44637 - _ZN2at6native27unrolled_elementwise_kernelIZZZNS0_49_GLOBAL__N__657f93f7_16_TensorCompare_cu_71e06f4e17where_kernel_implERNS_14TensorIteratorEENKUlvE_clEvENKUlvE5_clEvEUlbiiE_St5arrayIPcLm4EELi4E23TrivialOffsetCalculatorILi3EjESB_ILi1EjENS0_6memory15LoadWithoutCastENSE_16StoreWithoutCastEEEviT_T0_T2_T3_T4_T5_)
        .other          _ZN2at6native27unrolled_elementwise_kernelIZZZNS0_49_GLOBAL__N__657f93f7_16_TensorCompare_cu_71e06f4e17where_kernel_implERNS_14TensorIteratorEENKUlvE_clEvENKUlvE5_clEvEUlbiiE_St5arrayIPcLm4EELi4E23TrivialOffsetCalculatorILi3EjESB_ILi1EjENS0_6memory15LoadWithoutCastENSE_16StoreWithoutCastEEEviT_T0_T2_T3_T4_T5_,@"STO_CUDA_ENTRY STV_DEFAULT"
_ZN2at6native27unrolled_elementwise_kernelIZZZNS0_49_GLOBAL__N__657f93f7_16_TensorCompare_cu_71e06f4e17where_kernel_implERNS_14TensorIteratorEENKUlvE_clEvENKUlvE5_clEvEUlbiiE_St5arrayIPcLm4EELi4E23TrivialOffsetCalculatorILi3EjESB_ILi1EjENS0_6memory15LoadWithoutCastENSE_16StoreWithoutCastEEEviT_T0_T2_T3_T4_T5_:
.text._ZN2at6native27unrolled_elementwise_kernelIZZZNS0_49_GLOBAL__N__657f93f7_16_TensorCompare_cu_71e06f4e17where_kernel_implERNS_14TensorIteratorEENKUlvE_clEvENKUlvE5_clEvEUlbiiE_St5arrayIPcLm4EELi4E23TrivialOffsetCalculatorILi3EjESB_ILi1EjENS0_6memory15LoadWithoutCastENSE_16StoreWithoutCastEEEviT_T0_T2_T3_T4_T5_:
        /* <DEDUP_REMOVED lines=78> */
[----:B------:R-:W-:-:S03]  /*04e0*/  SEL R29, R22, R29, !P2 ;  /* 0x0000001d161d7207 */ /* 0x000fc60005000000 */
        /* <DEDUP_REMOVED lines=23> */
.L_x_37512:
[----:B------:R-:W-:Y:S05]  /*0660*/  BSYNC B0 ;  /* 0x0000000000007941 */ /* 0x000fea0003800000 */
.L_x_37511:
        /* <DEDUP_REMOVED lines=9> */
.L_x_37513:
        /* <DEDUP_REMOVED lines=16> */
.L_x_44637:


//--------------------- .text._ZN2at6native29vectorized_elementwise_kernelILi2EZZZNS0_49_GLOBAL__N__657f93f7_16_TensorCompare_cu_71e06f4e17where_kernel_implERNS_14TensorIteratorEENKUlvE_clEvENKUlvE5_clEvEUlbiiE_St5arrayIPcLm4EEEEviT0_T1_ --------------------------
	.section	.text._ZN2at6native29vectorized_elementwise_kernelILi2EZZZNS0_49_GLOBAL__N__657f93f7_16_TensorCompare_cu_71e06f4e17where_kernel_implERNS_14TensorIteratorEENKUlvE_clEvENKUlvE5_clEvEUlbiiE_St5arrayIPcLm4EEEEviT0_T1_,"ax",@progbits
	.align	128
        .global         _ZN2at6native29vectorized_elementwise_kernelILi2EZZZNS0_49_GLOBAL__N__657f93f7_16_TensorCompare_cu_71e06f4e17where_kernel_implERNS_14TensorIteratorEENKUlvE_clEvENKUlvE5_clEvEUlbiiE_St5arrayIPcLm4EEEEviT0_T1_
        .type           _ZN2at6native29vectorized_elementwise_kernelILi2EZZZNS0_49_GLOBAL__N__657f93f7_16_TensorCompare_cu_71e06f4e17where_kernel_implERNS_14TensorIteratorEENKUlvE_clEvENKUlvE5_clEvEUlbiiE_St5arrayIPcLm4EEEEviT0_T1_,@function
        .size           _ZN2at6native29vectorized_elementwise_kernelILi2EZZZNS0_49_GLOBAL__N__657f93f7_16_TensorCompare_cu_71e06f4e17where_kernel_implERNS_14TensorIteratorEENKUlvE_clEvENKUlvE5_clEvEUlbiiE_St5arrayIPcLm4EEEEviT0_T1_,(.L_x_44638 - _ZN2at6native29vectorized_elementwise_kernelILi2EZZZNS0_49_GLOBAL__N__657f93f7_16_TensorCompare_cu_71e06f4e17where_kernel_implERNS_14TensorIteratorEENKUlvE_clEvENKUlvE5_clEvEUlbiiE_St5arrayIPcLm4EEEEviT0_T1_)
        .other          _ZN2at6native29vectorized_elementwise_kernelILi2EZZZNS0_49_GLOBAL__N__657f93f7_16_TensorCompare_cu_71e06f4e17where_kernel_implERNS_14TensorIteratorEENKUlvE_clEvENKUlvE5_clEvEUlbiiE_St5arrayIPcLm4EEEEviT0_T1_,@"STO_CUDA_ENTRY STV_DEFAULT"
_ZN2at6native29vectorized_elementwise_kernelILi2EZZZNS0_49_GLOBAL__N__657f93f7_16_TensorCompare_cu_71e06f4e17where_kernel_implERNS_14TensorIteratorEENKUlvE_clEvENKUlvE5_clEvEUlbiiE_St5arrayIPcLm4EEEEviT0_T1_:
.text._ZN2at6native29vectorized_elementwise_kernelILi2EZZZNS0_49_GLOBAL__N__657f93f7_16_TensorCompare_cu_71e06f4e17where_kernel_implERNS_14TensorIteratorEENKUlvE_clEvENKUlvE5_clEvEUlbiiE_St5arrayIPcLm4EEEEviT0_T1_:
        /* <DEDUP_REMOVED lines=40> */
[----:B----4-:R-:W-:Y:S02]  /*0280*/  SEL R4, R6, R4, !P0 ;  /* 0x0000000406047207 */ /* 0x010fe40004000000 */
[----:B------:R-:W-:Y:S02]  /*0290*/  ISETP.NE.AND P3, PT, R29, RZ, PT ;  /* 0x000000ff1d00720c */ /* 0x000fe40003f65270 */
[----:B------:R-:W-:Y:S02]  /*02a0*/  ISETP.NE.AND P2, PT, R28, RZ, PT ;  /* 0x000000ff1c00720c */ /* 0x000fe40003f45270 */
[----:B-----5:R-:W-:Y:S02]  /*02b0*/  PRMT R3, R24, 0x7770, RZ ;  /* 0x0000777018037816 */ /* 0x020fe400000000ff */
[----:B------:R-:W-:Y:S02]  /*02c0*/  PRMT R6, R2, 0x7770, RZ ;  /* 0x0000777002067816 */ /* 0x000fe400000000ff */
[----:B------:R-:W-:-:S02]  /*02d0*/  PRMT R24, R24, 0x7771, RZ ;  /* 0x0000777118187816 */ /* 0x000fc400000000ff */
[----:B------:R-:W-:Y:S02]  /*02e0*/  PRMT R2, R2, 0x7771, RZ ;  /* 0x0000777102027816 */ /* 0x000fe400000000ff */
[----:B------:R-:W-:Y:S02]  /*02f0*/  SEL R5, R7, R5, !P1 ;  /* 0x0000000507057207 */ /* 0x000fe40004800000 */
[----:B------:R-:W-:Y:S02]  /*0300*/  SEL R9, R11, R9, !P3 ;  /* 0x000000090b097207 */ /* 0x000fe40005800000 */
[----:B------:R-:W-:Y:S02]  /*0310*/  SEL R8, R10, R8, !P2 ;  /* 0x000000080a087207 */ /* 0x000fe40005000000 */
[----:B------:R-:W-:Y:S02]  /*0320*/  ISETP.NE.AND P0, PT, R3, RZ, PT ;  /* 0x000000ff0300720c */ /* 0x000fe40003f05270 */
[----:B------:R-:W-:-:S02]  /*0330*/  ISETP.NE.AND P1, PT, R24, RZ, PT ;  /* 0x000000ff1800720c */ /* 0x000fc40003f25270 */
[----:B------:R-:W-:Y:S02]  /*0340*/  ISETP.NE.AND P2, PT, R6, RZ, PT ;  /* 0x000000ff0600720c */ /* 0x000fe40003f45270 */
[----:B------:R-:W-:Y:S02]  /*0350*/  ISETP.NE.AND P3, PT, R2, RZ, PT ;  /* 0x000000ff0200720c */ /* 0x000fe40003f65270 */
[----:B------:R-:W-:Y:S02]  /*0360*/  SEL R13, R15, R13, !P1 ;  /* 0x0000000d0f0d7207 */ /* 0x000fe40004800000 */
[----:B------:R-:W-:Y:S02]  /*0370*/  SEL R12, R14, R12, !P0 ;  /* 0x0000000c0e0c7207 */ /* 0x000fe40004000000 */
[----:B------:R-:W-:Y:S02]  /*0380*/  SEL R17, R21, R17, !P3 ;  /* 0x0000001115117207 */ /* 0x000fe40005800000 */
[----:B------:R-:W-:Y:S01]  /*0390*/  SEL R16, R20, R16, !P2 ;  /* 0x0000001014107207 */ /* 0x000fe20005000000 */
[----:B------:R-:W-:Y:S04]  /*03a0*/  STG.E.64 desc[UR4][R22.64], R4 ;  /* 0x0000000416007986 */ /* 0x000fe8000c101b04 */
[----:B------:R-:W-:Y:S04]  /*03b0*/  STG.E.64 desc[UR4][R22.64+0x400], R8 ;  /* 0x0004000816007986 */ /* 0x000fe8000c101b04 */
[----:B------:R-:W-:Y:S04]  /*03c0*/  STG.E.64 desc[UR4][R22.64+0x800], R12 ;  /* 0x0008000c16007986 */ /* 0x000fe8000c101b04 */
[----:B------:R-:W-:Y:S01]  /*03d0*/  STG.E.64 desc[UR4][R22.64+0xc00], R16 ;  /* 0x000c001016007986 */ /* 0x000fe2000c101b04 */
[----:B------:R-:W-:Y:S05]  /*03e0*/  EXIT ;  /* 0x000000000000794d */ /* 0x000fea0003800000 */
.L_x_37514:
        /* <DEDUP_REMOVED lines=60> */
[----:B--2---:R-:W-:-:S03]  /*07b0*/  SEL R18, R17, R18, !P3 ;  /* 0x0000001211127207 */ /* 0x004fc60005800000 */
        /* <DEDUP_REMOVED lines=108> */
[----:B------:R-:W-:Y:S02]  /*0e80*/  SEL R8, R8, R9, !P1 ;  /* 0x0000000908087207 */ /* 0x000fe40004800000 */
[----:B------:R-:W-:Y:S02]  /*0e90*/  SEL R4, R4, R7, !P0 ;  /* 0x0000000704047207 */ /* 0x000fe40004000000 */
[----:B------:R-:W-:Y:S02]  /*0ea0*/  SEL R6, R21, R6, !P2 ;  /* 0x0000000615067207 */ /* 0x000fe40005000000 */
[----:B------:R-:W-:Y:S01]  /*0eb0*/  SEL R25, R26, R25, !P3 ;  /* 0x000000191a197207 */ /* 0x000fe20005800000 */
        /* <DEDUP_REMOVED lines=14> */
.L_x_37517:
[----:B------:R-:W-:-:S13]  /*0fa0*/  ISETP.GE.AND P0, PT, R0, R5, PT ;  /* 0x000000050000720c */ /* 0x000fda0003f06270 */
[----:B------:R-:W-:Y:S05]  /*0fb0*/  @P0 BRA `(.L_x_37519) ;  /* 0x0000000000300947 */ /* 0x000fea0003800000 */
[----:B0-----:R-:W0:Y:S01]  /*0fc0*/  LDC.64 R10, c[0x0][0x220] ;  /* 0x00008800ff0a7b82 */ /* 0x001e220000000a00 */
[----:B------:R-:W-:Y:S02]  /*0fd0*/  IMAD.IADD R7, R3, 0x1, R0 ;  /* 0x0000000103077824 */ /* 0x000fe400078e0200 */
[----:B------:R-:W-:Y:S02]  /*0fe0*/  VIADD R0, R0, 0x80 ;  /* 0x0000008000007836 */ /* 0x000fe40000000000 */
[----:B0-----:R-:W-:-:S05]  /*0ff0*/  IMAD.WIDE.U32 R10, R7, 0x4, R10 ;  /* 0x00000004070a7825 */ /* 0x001fca00078e000a */
[----:B------:R1:W-:Y:S02]  /*1000*/  STG.E desc[UR4][R10.64], R8 ;  /* 0x000000080a007986 */ /* 0x0003e4000c101904 */
.L_x_37518:
[----:B------:R-:W-:-:S13]  /*1010*/  ISETP.GE.AND P0, PT, R0, R5, PT ;  /* 0x000000050000720c */ /* 0x000fda0003f06270 */
[----:B------:R-:W-:Y:S05]  /*1020*/  @P0 BRA `(.L_x_37520) ;  /* 0x0000000000340947 */ /* 0x000fea0003800000 */
[----:B-1----:R-:W1:Y:S01]  /*1030*/  LDC.64 R8, c[0x0][0x220] ;  /* 0x00008800ff087b82 */ /* 0x002e620000000a00 */
[----:B------:R-:W-:Y:S02]  /*1040*/  IMAD.IADD R7, R3, 0x1, R0 ;  /* 0x0000000103077824 */ /* 0x000fe400078e0200 */
[----:B------:R-:W-:Y:S02]  /*1050*/  VIADD R0, R0, 0x80 ;  /* 0x0000008000007836 */ /* 0x000fe40000000000 */
[----:B-1----:R-:W-:-:S05]  /*1060*/  IMAD.WIDE.U32 R8, R7, 0x4, R8 ;  /* 0x0000000407087825 */ /* 0x002fca00078e0008 */
[----:B------:R1:W-:Y:S02]  /*1070*/  STG.E desc[UR4][R8.64], R4 ;  /* 0x0000000408007986 */ /* 0x0003e4000c101904 */
.L_x_37519:
        /* <DEDUP_REMOVED lines=8> */
.L_x_37520:
[----:B------:R-:W-:Y:S05]  /*1100*/  BSYNC B1 ;  /* 0x0000000000017941 */ /* 0x000fea0003800000 */
.L_x_37516:
[----:B------:R-:W-:-:S13]  /*1110*/  ISETP.GE.AND P0, PT, R0, R5, PT ;  /* 0x000000050000720c */ /* 0x000fda0003f06270 */
[----:B--2---:R-:W2:Y:S01]  /*1120*/  @!P0 LDC.64 R6, c[0x0][0x220] ;  /* 0x00008800ff068b82 */ /* 0x004ea20000000a00 */
[----:B------:R-:W-:Y:S02]  /*1130*/  @!P0 IMAD.IADD R9, R3, 0x1, R0 ;  /* 0x0000000103098824 */ /* 0x000fe400078e0200 */
[----:B------:R-:W-:Y:S02]  /*1140*/  @!P0 VIADD R0, R0, 0x80 ;  /* 0x0000008000008836 */ /* 0x000fe40000000000 */
[----:B--2---:R-:W-:-:S05]  /*1150*/  @!P0 IMAD.WIDE.U32 R6, R9, 0x4, R6 ;  /* 0x0000000409068825 */ /* 0x004fca00078e0006 */
[----:B------:R2:W-:Y:S02]  /*1160*/  @!P0 STG.E desc[UR4][R6.64], R25 ;  /* 0x0000001906008986 */ /* 0x0005e4000c101904 */
.L_x_37521:
[----:B------:R-:W-:Y:S05]  /*1170*/  BSYNC B0 ;  /* 0x0000000000007941 */ /* 0x000fea0003800000 */
.L_x_37515:
        /* <DEDUP_REMOVED lines=8> */
.L_x_37522:
        /* <DEDUP_REMOVED lines=16> */
.L_x_44638:


//--------------------- .text._ZN2at6native29vectorized_elementwise_kernelILi4EZZZNS0_49_GLOBAL__N__657f93f7_16_TensorCompare_cu_71e06f4e17where_kernel_implERNS_14TensorIteratorEENKUlvE_clEvENKUlvE5_clEvEUlbiiE_St5arrayIPcLm4EEEEviT0_T1_ --------------------------
	.section	.text._ZN2at6native29vectorized_elementwise_kernelILi4EZZZNS0_49_GLOBAL__N__657f93f7_16_TensorCompare_cu_71e06f4e17where_kernel_implERNS_14TensorIteratorEENKUlvE_clEvENKUlvE5_clEvEUlbiiE_St5arrayIPcLm4EEEEviT0_T1_,"ax",@progbits
	.align	128
        .global         _ZN2at6native29vectorized_elementwise_kernelILi4EZZZNS0_49_GLOBAL__N__657f93f7_16_TensorCompare_cu_71e06f4e17where_kernel_implERNS_14TensorIteratorEENKUlvE_clEvENKUlvE5_clEvEUlbiiE_St5arrayIPcLm4EEEEviT0_T1_
        .type           _ZN2at6native29vectorized_elementwise_kernelILi4EZZZNS0_49_GLOBAL__N__657f93f7_16_TensorCompare_cu_71e06f4e17where_kernel_implERNS_14TensorIteratorEENKUlvE_clEvENKUlvE5_clEvEUlbiiE_St5arrayIPcLm4EEEEviT0_T1_,@function
        .size           _ZN2at6native29vectorized_elementwise_kernelILi4EZZZNS0_49_GLOBAL__N__657f93f7_16_TensorCompare_cu_71e06f4e17where_kernel_implERNS_14TensorIteratorEENKUlvE_clEvENKUlvE5_clEvEUlbiiE_St5arrayIPcLm4EEEEviT0_T1_,(.L_x_44639 - _ZN2at6native29vectorized_elementwise_kernelILi4EZZZNS0_49_GLOBAL__N__657f93f7_16_TensorCompare_cu_71e06f4e17where_kernel_implERNS_14TensorIteratorEENKUlvE_clEvENKUlvE5_clEvEUlbiiE_St5arrayIPcLm4EEEEviT0_T1_)
        .other          _ZN2at6native29vectorized_elementwise_kernelILi4EZZZNS0_49_GLOBAL__N__657f93f7_16_TensorCompare_cu_71e06f4e17where_kernel_implERNS_14TensorIteratorEENKUlvE_clEvENKUlvE5_clEvEUlbiiE_St5arrayIPcLm4EEEEviT0_T1_,@"STO_CUDA_ENTRY STV_DEFAULT"
_ZN2at6native29vectorized_elementwise_kernelILi4EZZZNS0_49_GLOBAL__N__657f93f7_16_TensorCompare_cu_71e06f4e17where_kernel_implERNS_14TensorIteratorEENKUlvE_clEvENKUlvE5_clEvEUlbiiE_St5arrayIPcLm4EEEEviT0_T1_:
.text._ZN2at6native29vectorized_elementwise_kernelILi4EZZZNS0_49_GLOBAL__N__657f93f7_16_TensorCompare_cu_71e06f4e17where_kernel_implERNS_14TensorIteratorEENKUlvE_clEvENKUlvE5_clEvEUlbiiE_St5arrayIPcLm4EEEEviT0_T1_:
        /* <DEDUP_REMOVED lines=39> */
[----:B-----5:R-:W-:-:S02]  /*0270*/  SEL R7, R11, R7, !P6 ;  /* 0x000000070b077207 */ /* 0x020fc40007000000 */
[----:B------:R-:W-:Y:S02]  /*0280*/  ISETP.NE.AND P5, PT, R25, RZ, PT ;  /* 0x000000ff1900720c */ /* 0x000fe40003fa5270 */
[----:B------:R-:W-:Y:S02]  /*0290*/  ISETP.NE.AND P0, PT, R21, RZ, PT ;  /* 0x000000ff1500720c */ /* 0x000fe40003f05270 */
[----:B------:R-:W-:Y:S02]  /*02a0*/  ISETP.NE.AND P1, PT, R24, RZ, PT ;  /* 0x000000ff1800720c */ /* 0x000fe40003f25270 */
[----:B------:R-:W-:Y:S02]  /*02b0*/  ISETP.NE.AND P2, PT, R2, RZ, PT ;  /* 0x000000ff0200720c */ /* 0x000fe40003f45270 */
[----:B------:R-:W-:Y:S02]  /*02c0*/  ISETP.NE.AND P6, PT, R20, RZ, PT ;  /* 0x000000ff1400720c */ /* 0x000fe40003fc5270 */
[----:B------:R-:W-:-:S02]  /*02d0*/  SEL R6, R10, R6, !P5 ;  /* 0x000000060a067207 */ /* 0x000fc40006800000 */
[----:B------:R-:W-:Y:S02]  /*02e0*/  SEL R5, R9, R5, !P4 ;  /* 0x0000000509057207 */ /* 0x000fe40006000000 */
[----:B------:R-:W-:Y:S02]  /*02f0*/  SEL R4, R8, R4, !P3 ;  /* 0x0000000408047207 */ /* 0x000fe40005800000 */
[----:B----4-:R-:W-:Y:S02]  /*0300*/  SEL R15, R19, R15, !P6 ;  /* 0x0000000f130f7207 */ /* 0x010fe40007000000 */
[----:B------:R-:W-:Y:S02]  /*0310*/  SEL R14, R18, R14, !P2 ;  /* 0x0000000e120e7207 */ /* 0x000fe40005000000 */
[----:B------:R-:W-:Y:S02]  /*0320*/  SEL R13, R17, R13, !P1 ;  /* 0x0000000d110d7207 */ /* 0x000fe40004800000 */
[----:B------:R-:W-:Y:S01]  /*0330*/  SEL R12, R16, R12, !P0 ;  /* 0x0000000c100c7207 */ /* 0x000fe20004000000 */
[----:B------:R-:W-:Y:S04]  /*0340*/  STG.E.128 desc[UR4][R22.64], R4 ;  /* 0x0000000416007986 */ /* 0x000fe8000c101d04 */
[----:B------:R-:W-:Y:S01]  /*0350*/  STG.E.128 desc[UR4][R22.64+0x800], R12 ;  /* 0x0008000c16007986 */ /* 0x000fe2000c101d04 */
[----:B------:R-:W-:Y:S05]  /*0360*/  EXIT ;  /* 0x000000000000794d */ /* 0x000fea0003800000 */
.L_x_37523:
        /* <DEDUP_REMOVED lines=187> */
.L_x_37526:
[----:B------:R-:W-:-:S13]  /*0f20*/  ISETP.GE.AND P0, PT, R0, R5, PT ;  /* 0x000000050000720c */ /* 0x000fda0003f06270 */
[----:B------:R-:W-:Y:S05]  /*0f30*/  @P0 BRA `(.L_x_37528) ;  /* 0x0000000000300947 */ /* 0x000fea0003800000 */
[----:B0-----:R-:W0:Y:S01]  /*0f40*/  LDC.64 R10, c[0x0][0x220] ;  /* 0x00008800ff0a7b82 */ /* 0x001e220000000a00 */
[----:B------:R-:W-:Y:S02]  /*0f50*/  IMAD.IADD R7, R3, 0x1, R0 ;  /* 0x0000000103077824 */ /* 0x000fe400078e0200 */
[----:B------:R-:W-:Y:S02]  /*0f60*/  VIADD R0, R0, 0x80 ;  /* 0x0000008000007836 */ /* 0x000fe40000000000 */
[----:B0-----:R-:W-:-:S05]  /*0f70*/  IMAD.WIDE.U32 R10, R7, 0x4, R10 ;  /* 0x00000004070a7825 */ /* 0x001fca00078e000a */
[----:B------:R1:W-:Y:S02]  /*0f80*/  STG.E desc[UR4][R10.64], R8 ;  /* 0x000000080a007986 */ /* 0x0003e4000c101904 */
.L_x_37527:
[----:B------:R-:W-:-:S13]  /*0f90*/  ISETP.GE.AND P0, PT, R0, R5, PT ;  /* 0x000000050000720c */ /* 0x000fda0003f06270 */
[----:B------:R-:W-:Y:S05]  /*0fa0*/  @P0 BRA `(.L_x_37529) ;  /* 0x0000000000340947 */ /* 0x000fea0003800000 */
[----:B-1----:R-:W1:Y:S01]  /*0fb0*/  LDC.64 R8, c[0x0][0x220] ;  /* 0x00008800ff087b82 */ /* 0x002e620000000a00 */
[----:B------:R-:W-:Y:S02]  /*0fc0*/  IMAD.IADD R7, R3, 0x1, R0 ;  /* 0x0000000103077824 */ /* 0x000fe400078e0200 */
[----:B------:R-:W-:Y:S02]  /*0fd0*/  VIADD R0, R0, 0x80 ;  /* 0x0000008000007836 */ /* 0x000fe40000000000 */
[----:B-1----:R-:W-:-:S05]  /*0fe0*/  IMAD.WIDE.U32 R8, R7, 0x4, R8 ;  /* 0x0000000407087825 */ /* 0x002fca00078e0008 */
[----:B------:R1:W-:Y:S02]  /*0ff0*/  STG.E desc[UR4][R8.64], R4 ;  /* 0x0000000408007986 */ /* 0x0003e4000c101904 */
.L_x_37528:
        /* <DEDUP_REMOVED lines=8> */
.L_x_37529:
[----:B------:R-:W-:Y:S05]  /*1080*/  BSYNC B1 ;  /* 0x0000000000017941 */ /* 0x000fea0003800000 */
.L_x_37525:
[----:B------:R-:W-:-:S13]  /*1090*/  ISETP.GE.AND P0, PT, R0, R5, PT ;  /* 0x000000050000720c */ /* 0x000fda0003f06270 */
[----:B--2---:R-:W2:Y:S01]  /*10a0*/  @!P0 LDC.64 R6, c[0x0][0x220] ;  /* 0x00008800ff068b82 */ /* 0x004ea20000000a00 */
[----:B------:R-:W-:Y:S02]  /*10b0*/  @!P0 IMAD.IADD R9, R3, 0x1, R0 ;  /* 0x0000000103098824 */ /* 0x000fe400078e0200 */
[----:B------:R-:W-:Y:S02]  /*10c0*/  @!P0 VIADD R0, R0, 0x80 ;  /* 0x0000008000008836 */ /* 0x000fe40000000000 */
[----:B--2---:R-:W-:-:S05]  /*10d0*/  @!P0 IMAD.WIDE.U32 R6, R9, 0x4, R6 ;  /* 0x0000000409068825 */ /* 0x004fca00078e0006 */
[----:B------:R2:W-:Y:S02]  /*10e0*/  @!P0 STG.E desc[UR4][R6.64], R25 ;  /* 0x0000001906008986 */ /* 0x0005e4000c101904 */
.L_x_37530:
[----:B------:R-:W-:Y:S05]  /*10f0*/  BSYNC B0 ;  /* 0x0000000000007941 */ /* 0x000fea0003800000 */
.L_x_37524:
        /* <DEDUP_REMOVED lines=8> */
.L_x_37531:
        /* <DEDUP_REMOVED lines=16> */
.L_x_44639:


//--------------------- .text._ZN2at6native29vectorized_elementwise_kernelILi8EZZZNS0_49_GLOBAL__N__657f93f7_16_TensorCompare_cu_71e06f4e17where_kernel_implERNS_14TensorIteratorEENKUlvE_clEvENKUlvE5_clEvEUlbiiE_St5arrayIPcLm4EEEEviT0_T1_ --------------------------
	.section	.text._ZN2at6native29vectorized_elementwise_kernelILi8EZZZNS0_49_GLOBAL__N__657f93f7_16_TensorCompare_cu_71e06f4e17where_kernel_implERNS_14TensorIteratorEENKUlvE_clEvENKUlvE5_clEvEUlbiiE_St5arrayIPcLm4EEEEviT0_T1_,"ax",@progbits
	.align	128
        .global         _ZN2at6native29vectorized_elementwise_kernelILi8EZZZNS0_49_GLOBAL__N__657f93f7_16_TensorCompare_cu_71e06f4e17where_kernel_implERNS_14TensorIteratorEENKUlvE_clEvENKUlvE5_clEvEUlbiiE_St5arrayIPcLm4EEEEviT0_T1_
        .type           _ZN2at6native29vectorized_elementwise_kernelILi8EZZZNS0_49_GLOBAL__N__657f93f7_16_TensorCompare_cu_71e06f4e17where_kernel_implERNS_14TensorIteratorEENKUlvE_clEvENKUlvE5_clEvEUlbiiE_St5arrayIPcLm4EEEEviT0_T1_,@function
        .size           _ZN2at6native29vectorized_elementwise_kernelILi8EZZZNS0_49_GLOBAL__N__657f93f7_16_TensorCompare_cu_71e06f4e17where_kernel_implERNS_14TensorIteratorEENKUlvE_clEvENKUlvE5_clEvEUlbiiE_St5arrayIPcLm4EEEEviT0_T1_,(.L_x_44640 - _ZN2at6native29vectorized_elementwise_kernelILi8EZZZNS0_49_GLOBAL__N__657f93f7_16_TensorCompare_cu_71e06f4e17where_kernel_implERNS_14TensorIteratorEENKUlvE_clEvENKUlvE5_clEvEUlbiiE_St5arrayIPcLm4EEEEviT0_T1_)
        .other          _ZN2at6native29vectorized_elementwise_kernelILi8EZZZNS0_49_GLOBAL__N__657f93f7_16_TensorCompare_cu_71e06f4e17where_kernel_implERNS_14TensorIteratorEENKUlvE_clEvENKUlvE5_clEvEUlbiiE_St5arrayIPcLm4EEEEviT0_T1_,@"STO_CUDA_ENTRY STV_DEFAULT"
_ZN2at6native29vectorized_elementwise_kernelILi8EZZZNS0_49_GLOBAL__N__657f93f7_16_TensorCompare_cu_71e06f4e17where_kernel_implERNS_14TensorIteratorEENKUlvE_clEvENKUlvE5_clEvEUlbiiE_St5arrayIPcLm4EEEEviT0_T1_:
.text._ZN2at6native29vectorized_elementwise_kernelILi8EZZZNS0_49_GLOBAL__N__657f93f7_16_TensorCompare_cu_71e06f4e17where_kernel_implERNS_14TensorIteratorEENKUlvE_clEvENKUlvE5_clEvEUlbiiE_St5arrayIPcLm4EEEEviT0_T1_:
        /* <DEDUP_REMOVED lines=49> */
[----:B---3--:R-:W-:Y:S01]  /*0310*/  SEL R6, R10, R6, !P6 ;  /* 0x000000060a067207 */ /* 0x008fe20007000000 */
[----:B-1----:R-:W-:Y:S01]  /*0320*/  IMAD.WIDE.U32 R22, R3, 0x4, R22 ;  /* 0x0000000403167825 */ /* 0x002fe200078e0016 */
[----:B------:R-:W-:-:S02]  /*0330*/  ISETP.NE.AND P0, PT, R21, RZ, PT ;  /* 0x000000ff1500720c */ /* 0x000fc40003f05270 */
[----:B------:R-:W-:Y:S02]  /*0340*/  ISETP.NE.AND P3, PT, R2, RZ, PT ;  /* 0x000000ff0200720c */ /* 0x000fe40003f65270 */
[----:B------:R-:W-:Y:S01]  /*0350*/  ISETP.NE.AND P6, PT, R20, RZ, PT ;  /* 0x000000ff1400720c */ /* 0x000fe20003fc5270 */
[----:B------:R-:W-:Y:S01]  /*0360*/  IMAD.WIDE R22, R0, 0x20, R22 ;  /* 0x0000002000167825 */ /* 0x000fe200078e0216 */
[----:B------:R-:W-:Y:S02]  /*0370*/  SEL R4, R8, R4, !P5 ;  /* 0x0000000408047207 */ /* 0x000fe40006800000 */
[----:B------:R-:W-:Y:S02]  /*0380*/  SEL R5, R9, R5, !P4 ;  /* 0x0000000509057207 */ /* 0x000fe40006000000 */
[----:B------:R-:W-:Y:S02]  /*0390*/  SEL R7, R11, R7, !P3 ;  /* 0x000000070b077207 */ /* 0x000fe40005800000 */
[----:B--2---:R-:W-:-:S02]  /*03a0*/  SEL R12, R16, R12, !P2 ;  /* 0x0000000c100c7207 */ /* 0x004fc40005000000 */
[----:B------:R-:W-:Y:S02]  /*03b0*/  SEL R14, R18, R14, !P1 ;  /* 0x0000000e120e7207 */ /* 0x000fe40004800000 */
[----:B------:R-:W-:Y:S02]  /*03c0*/  SEL R13, R17, R13, !P0 ;  /* 0x0000000d110d7207 */ /* 0x000fe40004000000 */
[----:B------:R-:W-:Y:S01]  /*03d0*/  SEL R15, R19, R15, !P6 ;  /* 0x0000000f130f7207 */ /* 0x000fe20007000000 */
[----:B------:R-:W-:Y:S04]  /*03e0*/  STG.E.128 desc[UR4][R22.64], R4 ;  /* 0x0000000416007986 */ /* 0x000fe8000c101d04 */
[----:B------:R-:W-:Y:S01]  /*03f0*/  STG.E.128 desc[UR4][R22.64+0x10], R12 ;  /* 0x0000100c16007986 */ /* 0x000fe2000c101d04 */
[----:B------:R-:W-:Y:S05]  /*0400*/  EXIT ;  /* 0x000000000000794d */ /* 0x000fea0003800000 */
.L_x_37532:
        /* <DEDUP_REMOVED lines=187> */
.L_x_37535:
[----:B------:R-:W-:-:S13]  /*0fc0*/  ISETP.GE.AND P0, PT, R0, R5, PT ;  /* 0x000000050000720c */ /* 0x000fda0003f06270 */
[----:B------:R-:W-:Y:S05]  /*0fd0*/  @P0 BRA `(.L_x_37537) ;  /* 0x0000000000300947 */ /* 0x000fea0003800000 */
[----:B0-----:R-:W0:Y:S01]  /*0fe0*/  LDC.64 R10, c[0x0][0x220] ;  /* 0x00008800ff0a7b82 */ /* 0x001e220000000a00 */
[----:B------:R-:W-:Y:S02]  /*0ff0*/  IMAD.IADD R7, R3, 0x1, R0 ;  /* 0x0000000103077824 */ /* 0x000fe400078e0200 */
[----:B------:R-:W-:Y:S02]  /*1000*/  VIADD R0, R0, 0x80 ;  /* 0x0000008000007836 */ /* 0x000fe40000000000 */
[----:B0-----:R-:W-:-:S05]  /*1010*/  IMAD.WIDE.U32 R10, R7, 0x4, R10 ;  /* 0x00000004070a7825 */ /* 0x001fca00078e000a */
[----:B------:R1:W-:Y:S02]  /*1020*/  STG.E desc[UR4][R10.64], R8 ;  /* 0x000000080a007986 */ /* 0x0003e4000c101904 */
.L_x_37536:
[----:B------:R-:W-:-:S13]  /*1030*/  ISETP.GE.AND P0, PT, R0, R5, PT ;  /* 0x000000050000720c */ /* 0x000fda0003f06270 */
[----:B------:R-:W-:Y:S05]  /*1040*/  @P0 BRA `(.L_x_37538) ;  /* 0x0000000000340947 */ /* 0x000fea0003800000 */
[----:B-1----:R-:W1:Y:S01]  /*1050*/  LDC.64 R8, c[0x0][0x220] ;  /* 0x00008800ff087b82 */ /* 0x002e620000000a00 */
[----:B------:R-:W-:Y:S02]  /*1060*/  IMAD.IADD R7, R3, 0x1, R0 ;  /* 0x0000000103077824 */ /* 0x000fe400078e0200 */
[----:B------:R-:W-:Y:S02]  /*1070*/  VIADD R0, R0, 0x80 ;  /* 0x0000008000007836 */ /* 0x000fe40000000000 */
[----:B-1----:R-:W-:-:S05]  /*1080*/  IMAD.WIDE.U32 R8, R7, 0x4, R8 ;  /* 0x0000000407087825 */ /* 0x002fca00078e0008 */
[----:B------:R1:W-:Y:S02]  /*1090*/  STG.E desc[UR4][R8.64], R4 ;  /* 0x0000000408007986 */ /* 0x0003e4000c101904 */
.L_x_37537:
        /* <DEDUP_REMOVED lines=8> */
.L_x_37538:
[----:B------:R-:W-:Y:S05]  /*1120*/  BSYNC B1 ;  /* 0x0000000000017941 */ /* 0x000fea0003800000 */
.L_x_37534:
[----:B------:R-:W-:-:S13]  /*1130*/  ISETP.GE.AND P0, PT, R0, R5, PT ;  /* 0x000000050000720c */ /* 0x000fda0003f06270 */
[----:B--2---:R-:W2:Y:S01]  /*1140*/  @!P0 LDC.64 R6, c[0x0][0x220] ;  /* 0x00008800ff068b82 */ /* 0x004ea20000000a00 */
[----:B------:R-:W-:Y:S02]  /*1150*/  @!P0 IMAD.IADD R9, R3, 0x1, R0 ;  /* 0x0000000103098824 */ /* 0x000fe400078e0200 */
[----:B------:R-:W-:Y:S02]  /*1160*/  @!P0 VIADD R0, R0, 0x80 ;  /* 0x0000008000008836 */ /* 0x000fe40000000000 */
[----:B--2---:R-:W-:-:S05]  /*1170*/  @!P0 IMAD.WIDE.U32 R6, R9, 0x4, R6 ;  /* 0x0000000409068825 */ /* 0x004fca00078e0006 */
[----:B------:R2:W-:Y:S02]  /*1180*/  @!P0 STG.E desc[UR4][R6.64], R25 ;  /* 0x0000001906008986 */ /* 0x0005e4000c101904 */
.L_x_37539:
[----:B------:R-:W-:Y:S05]  /*1190*/  BSYNC B0 ;  /* 0x0000000000007941 */ /* 0x000fea0003800000 */
.L_x_37533:
        /* <DEDUP_REMOVED lines=8> */
.L_x_37540:
        /* <DEDUP_REMOVED lines=14> */
.L_x_44640:


//--------------------- .text._ZN2at6native18elementwise_kernelILi128ELi4EZNS0_15gpu_kernel_implIZZZNS0_49_GLOBAL__N__657f93f7_16_TensorCompare_cu_71e06f4e17where_kernel_implERNS_14TensorIteratorEENKUlvE_clEvENKUlvE4_clEvEUlbaaE_EEvRNS_18TensorIteratorBaseERKT_EUliE_EEviT1_ --------------------------
	.section	.text._ZN2at6native18elementwise_kernelILi128ELi4EZNS0_15gpu_kernel_implIZZZNS0_49_GLOBAL__N__657f93f7_16_TensorCompare_cu_71e06f4e17where_kernel_implERNS_14TensorIteratorEENKUlvE_clEvENKUlvE4_clEvEUlbaaE_EEvRNS_18TensorIteratorBaseERKT_EUliE_EEviT1_,"ax",@progbits
	.align	128
        .global         _ZN2at6native18elementwise_kernelILi128ELi4EZNS0_15gpu_kernel_implIZZZNS0_49_GLOBAL__N__657f93f7_16_TensorCompare_cu_71e06f4e17where_kernel_implERNS_14TensorIteratorEENKUlvE_clEvENKUlvE4_clEvEUlbaaE_EEvRNS_18TensorIteratorBaseERKT_EUliE_EEviT1_
        .type           _ZN2at6native18elementwise_kernelILi128ELi4EZNS0_15gpu_kernel_implIZZZNS0_49_GLOBAL__N__657f93f7_16_TensorCompare_cu_71e06f4e17where_kernel_implERNS_14TensorIteratorEENKUlvE_clEvENKUlvE4_clEvEUlbaaE_EEvRNS_18TensorIteratorBaseERKT_EUliE_EEviT1_,@function
        .size           _ZN2at6native18elementwise_kernelILi128ELi4EZNS0_15gpu_kernel_implIZZZNS0_49_GLOBAL__N__657f93f7_16_TensorCompare_cu_71e06f4e17where_kernel_implERNS_14TensorIteratorEENKUlvE_clEvENKUlvE4_clEvEUlbaaE_EEvRNS_18TensorIteratorBaseERKT_EUliE_EEviT1_,(.L_x_44641 - _ZN2at6native18elementwise_kernelILi128ELi4EZNS0_15gpu_kernel_implIZZZNS0_49_GLOBAL__N__657f93f7_16_TensorCompare_cu_71e06f4e17where_kernel_implERNS_14TensorIteratorEENKUlvE_clEvENKUlvE4_clEvEUlbaaE_EEvRNS_18TensorIteratorBaseERKT_EUliE_EEviT1_)
        .other          _ZN2at6native18elementwise_kernelILi128ELi4EZNS0_15gpu_kernel_implIZZZNS0_49_GLOBAL__N__657f93f7_16_TensorCompare_cu_71e06f4e17where_kernel_implERNS_14TensorIteratorEENKUlvE_clEvENKUlvE4_clEvEUlbaaE_EEvRNS_18TensorIteratorBaseERKT_EUliE_EEviT1_,@"STO_CUDA_ENTRY STV_DEFAULT"
_ZN2at6native18elementwise_kernelILi128ELi4EZNS0_15gpu_kernel_implIZZZNS0_49_GLOBAL__N__657f93f7_16_TensorCompare_cu_71e06f4e17where_kernel_implERNS_14TensorIteratorEENKUlvE_clEvENKUlvE4_clEvEUlbaaE_EEvRNS_18TensorIteratorBaseERKT_EUliE_EEviT1_:
.text._ZN2at6native18elementwise_kernelILi128ELi4EZNS0_15gpu_kernel_implIZZZNS0_49_GLOBAL__N__657f93f7_16_TensorCompare_cu_71e06f4e17where_kernel_implERNS_14TensorIteratorEENKUlvE_clEvENKUlvE4_clEvEUlbaaE_EEvRNS_18TensorIteratorBaseERKT_EUliE_EEviT1_:
        /* <DEDUP_REMOVED lines=391> */
.L_x_37543:
        /* <DEDUP_REMOVED lines=22> */
.L_x_37547:
[----:B------:R-:W2:Y:S02]  /*19d0*/  LDG.E.U8 R2, desc[UR36][R2.64] ;  /* 0x0000002402027981 */ /* 0x000ea4000c1e1100 */
[----:B--2---:R-:W-:-:S04]  /*19e0*/  ISETP.NE.AND P0, PT, R2, RZ, PT ;  /* 0x000000ff0200720c */ /* 0x004fc80003f05270 */
[----:B------:R-:W-:Y:S01]  /*19f0*/  P2R R19, PR, RZ, 0x1 ;  /* 0x00000001ff137803 */ /* 0x000fe20000000000 */
[----:B------:R-:W-:Y:S08]  /*1a00*/  BRA `(.L_x_37549) ;  /* 0x0000000c00c47947 */ /* 0x000ff00003800000 */
.L_x_37546:
        /* <DEDUP_REMOVED lines=11> */
.L_x_37551:
[----:B------:R-:W2:Y:S02]  /*1ac0*/  LDG.E R2, desc[UR36][R2.64] ;  /* 0x0000002402027981 */ /* 0x000ea4000c1e1900 */
[----:B--2---:R-:W-:-:S04]  /*1ad0*/  ISETP.NE.AND P0, PT, R2, RZ, PT ;  /* 0x000000ff0200720c */ /* 0x004fc80003f05270 */
[----:B------:R-:W-:Y:S01]  /*1ae0*/  P2R R19, PR, RZ, 0x1 ;  /* 0x00000001ff137803 */ /* 0x000fe20000000000 */
[----:B------:R-:W-:Y:S08]  /*1af0*/  BRA `(.L_x_37549) ;  /* 0x0000000c00887947 */ /* 0x000ff00003800000 */
.L_x_37550:
[----:B------:R-:W2:Y:S02]  /*1b00*/  LDG.E.U16 R2, desc[UR36][R2.64] ;  /* 0x0000002402027981 */ /* 0x000ea4000c1e1500 */
[----:B--2---:R-:W-:-:S04]  /*1b10*/  ISETP.NE.AND P0, PT, R2, RZ, PT ;  /* 0x000000ff0200720c */ /* 0x004fc80003f05270 */
[----:B------:R-:W-:Y:S01]  /*1b20*/  P2R R19, PR, RZ, 0x1 ;  /* 0x00000001ff137803 */ /* 0x000fe20000000000 */
[----:B------:R-:W-:Y:S08]  /*1b30*/  BRA `(.L_x_37549) ;  /* 0x0000000c00787947 */ /* 0x000ff00003800000 */
.L_x_37545:
        /* <DEDUP_REMOVED lines=10> */
.L_x_37553:
[----:B------:R-:W2:Y:S02]  /*1be0*/  LDG.E.U16 R0, desc[UR36][R2.64] ;  /* 0x0000002402007981 */ /* 0x000ea4000c1e1500 */
[----:B--2---:R-:W-:-:S05]  /*1bf0*/  HADD2.F32 R0, -RZ, R0.H0_H0 ;  /* 0x20000000ff007230 */ /* 0x004fca0000004100 */
[----:B------:R-:W-:-:S04]  /*1c00*/  FSETP.NEU.FTZ.AND P0, PT, R0, RZ, PT ;  /* 0x000000ff0000720b */ /* 0x000fc80003f1d000 */
[----:B------:R-:W-:Y:S01]  /*1c10*/  P2R R19, PR, RZ, 0x1 ;  /* 0x00000001ff137803 */ /* 0x000fe20000000000 */
[----:B------:R-:W-:Y:S08]  /*1c20*/  BRA `(.L_x_37549) ;  /* 0x0000000c003c7947 */ /* 0x000ff00003800000 */
.L_x_37552:
        /* <DEDUP_REMOVED lines=12> */
.L_x_37555:
        /* <DEDUP_REMOVED lines=11> */
.L_x_37554:
[----:B------:R-:W2:Y:S02]  /*1da0*/  LDG.E.64 R2, desc[UR36][R2.64] ;  /* 0x0000002402027981 */ /* 0x000ea4000c1e1b00 */
[----:B--2---:R-:W-:-:S06]  /*1db0*/  DSETP.NEU.AND P0, PT, R2, RZ, PT ;  /* 0x000000ff0200722a */ /* 0x004fcc0003f0d000 */
[----:B------:R-:W-:Y:S01]  /*1dc0*/  P2R R19, PR, RZ, 0x1 ;  /* 0x00000001ff137803 */ /* 0x000fe20000000000 */
[----:B------:R-:W-:Y:S07]  /*1dd0*/  BRA `(.L_x_37549) ;  /* 0x0000000800d07947 */ /* 0x000fee0003800000 */
.L_x_37544:
        /* <DEDUP_REMOVED lines=12> */
.L_x_37558:
[----:B------:R-:W2:Y:S02]  /*1ea0*/  LDG.E.128 R4, desc[UR36][R2.64] ;  /* 0x0000002402047981 */ /* 0x000ea4000c1e1d00 */
[----:B--2---:R-:W-:-:S06]  /*1eb0*/  DSETP.NEU.AND P0, PT, R6, RZ, PT ;  /* 0x000000ff0600722a */ /* 0x004fcc0003f0d000 */
[----:B------:R-:W-:-:S06]  /*1ec0*/  DSETP.NEU.OR P0, PT, R4, RZ, P0 ;  /* 0x000000ff0400722a */ /* 0x000fcc000070d400 */
[----:B------:R-:W-:Y:S01]  /*1ed0*/  P2R R19, PR, RZ, 0x1 ;  /* 0x00000001ff137803 */ /* 0x000fe20000000000 */
[----:B------:R-:W-:Y:S07]  /*1ee0*/  BRA `(.L_x_37549) ;  /* 0x00000008008c7947 */ /* 0x000fee0003800000 */
.L_x_37557:
        /* <DEDUP_REMOVED lines=28> */
.L_x_37560:
        /* <DEDUP_REMOVED lines=15> */
.L_x_37559:
[----:B------:R-:W2:Y:S02]  /*21a0*/  LDG.E.U16 R0, desc[UR36][R2.64] ;  /* 0x0000002402007981 */ /* 0x000ea4000c1e1500 */
[----:B--2---:R-:W-:-:S05]  /*21b0*/  IMAD.U32 R0, R0, 0x10000, RZ ;  /* 0x0001000000007824 */ /* 0x004fca00078e00ff */
[----:B------:R-:W-:-:S04]  /*21c0*/  FSETP.NEU.FTZ.AND P0, PT, R0, RZ, PT ;  /* 0x000000ff0000720b */ /* 0x000fc80003f1d000 */
[----:B------:R-:W-:Y:S01]  /*21d0*/  P2R R19, PR, RZ, 0x1 ;  /* 0x00000001ff137803 */ /* 0x000fe20000000000 */
[----:B------:R-:W-:Y:S08]  /*21e0*/  BRA `(.L_x_37549) ;  /* 0x0000000400cc7947 */ /* 0x000ff00003800000 */
.L_x_37556:
        /* <DEDUP_REMOVED lines=12> */
.L_x_37563:
        /* <DEDUP_REMOVED lines=21> */
.L_x_37567:
[----:B------:R-:W-:Y:S05]  /*2400*/  BSYNC B1 ;  /* 0x0000000000017941 */ /* 0x000fea0003800000 */
.L_x_37566:
[----:B------:R-:W-:Y:S01]  /*2410*/  LEA R3, R0, 0x3b800000, 0x17 ;  /* 0x3b80000000037811 */ /* 0x000fe200078eb8ff */
[----:B------:R-:W-:-:S05]  /*2420*/  IMAD.SHL.U32 R0, R2, 0x100000, RZ ;  /* 0x0010000002007824 */ /* 0x000fca00078e00ff */
[----:B------:R-:W-:-:S07]  /*2430*/  LOP3.LUT R0, R3, R0, R4, 0xfe, !PT ;  /* 0x0000000003007212 */ /* 0x000fce00078efe04 */
.L_x_37565:
[----:B------:R-:W-:Y:S05]  /*2440*/  BSYNC B0 ;  /* 0x0000000000007941 */ /* 0x000fea0003800000 */
.L_x_37564:
[----:B------:R-:W-:-:S04]  /*2450*/  FSETP.NEU.FTZ.AND P0, PT, R0, RZ, PT ;  /* 0x000000ff0000720b */ /* 0x000fc80003f1d000 */
[----:B------:R-:W-:Y:S01]  /*2460*/  P2R R19, PR, RZ, 0x1 ;  /* 0x00000001ff137803 */ /* 0x000fe20000000000 */
[----:B------:R-:W-:Y:S08]  /*2470*/  BRA `(.L_x_37549) ;  /* 0x0000000400287947 */ /* 0x000ff00003800000 */
.L_x_37562:
        /* <DEDUP_REMOVED lines=21> */
.L_x_37571:
[----:B------:R-:W-:Y:S05]  /*25d0*/  BSYNC B1 ;  /* 0x0000000000017941 */ /* 0x000fea0003800000 */
.L_x_37570:
[----:B------:R-:W-:Y:S01]  /*25e0*/  LEA R3, R0, 0x37800000, 0x17 ;  /* 0x3780000000037811 */ /* 0x000fe200078eb8ff */
[----:B------:R-:W-:-:S05]  /*25f0*/  IMAD.SHL.U32 R0, R2, 0x200000, RZ ;  /* 0x0020000002007824 */ /* 0x000fca00078e00ff */
[----:B------:R-:W-:-:S07]  /*2600*/  LOP3.LUT R0, R3, R0, R4, 0xfe, !PT ;  /* 0x0000000003007212 */ /* 0x000fce00078efe04 */
.L_x_37569:
[----:B------:R-:W-:Y:S05]  /*2610*/  BSYNC B0 ;  /* 0x0000000000007941 */ /* 0x000fea0003800000 */
.L_x_37568:
[----:B------:R-:W-:-:S04]  /*2620*/  FSETP.NEU.FTZ.AND P0, PT, R0, RZ, PT ;  /* 0x000000ff0000720b */ /* 0x000fc80003f1d000 */
[----:B------:R-:W-:Y:S01]  /*2630*/  P2R R19, PR, RZ, 0x1 ;  /* 0x00000001ff137803 */ /* 0x000fe20000000000 */
[----:B------:R-:W-:Y:S08]  /*2640*/  BRA `(.L_x_37549) ;  /* 0x0000000000b47947 */ /* 0x000ff00003800000 */
.L_x_37561:
        /* <DEDUP_REMOVED lines=14> */
.L_x_37575:
[----:B------:R-:W-:Y:S05]  /*2730*/  BSYNC B0 ;  /* 0x0000000000007941 */ /* 0x000fea0003800000 */
.L_x_37574:
[----:B------:R-:W-:-:S04]  /*2740*/  FSETP.NEU.FTZ.AND P0, PT, R0, RZ, PT ;  /* 0x000000ff0000720b */ /* 0x000fc80003f1d000 */
[----:B------:R-:W-:Y:S01]  /*2750*/  P2R R19, PR, RZ, 0x1 ;  /* 0x00000001ff137803 */ /* 0x000fe20000000000 */
[----:B------:R-:W-:Y:S08]  /*2760*/  BRA `(.L_x_37549) ;  /* 0x00000000006c7947 */ /* 0x000ff00003800000 */
.L_x_37548:
        /* <DEDUP_REMOVED lines=16> */
.L_x_37576:
[----:B------:R-:W-:-:S04]  /*2870*/  PLOP3.LUT P0, PT, PT, PT, PT, 0x8, 0x0 ;  /* 0x000000000000781c */ /* 0x000fc80003f0e170 */
[----:B------:R-:W-:Y:S01]  /*2880*/  P2R R19, PR, RZ, 0x1 ;  /* 0x00000001ff137803 */ /* 0x000fe20000000000 */
[----:B------:R-:W-:Y:S08]  /*2890*/  BRA `(.L_x_37549) ;  /* 0x0000000000207947 */ /* 0x000ff00003800000 */
.L_x_37573:
[----:B------:R-:W2:Y:S02]  /*28a0*/  LDG.E.64 R2, desc[UR36][R2.64] ;  /* 0x0000002402027981 */ /* 0x000ea4000c1e1b00 */
[----:B--2---:R-:W-:-:S04]  /*28b0*/  ISETP.NE.U32.AND P0, PT, R2, RZ, PT ;  /* 0x000000ff0200720c */ /* 0x004fc80003f05070 */
[----:B------:R-:W-:-:S04]  /*28c0*/  ISETP.NE.AND.EX P0, PT, R3, RZ, PT, P0 ;  /* 0x000000ff0300720c */ /* 0x000fc80003f05300 */
[----:B------:R-:W-:Y:S01]  /*28d0*/  P2R R19, PR, RZ, 0x1 ;  /* 0x00000001ff137803 */ /* 0x000fe20000000000 */
[----:B------:R-:W-:Y:S08]  /*28e0*/  BRA `(.L_x_37549) ;  /* 0x00000000000c7947 */ /* 0x000ff00003800000 */
.L_x_37572:
[----:B------:R-:W2:Y:S02]  /*28f0*/  LDG.E R2, desc[UR36][R2.64] ;  /* 0x0000002402027981 */ /* 0x000ea4000c1e1900 */
[----:B--2---:R-:W-:-:S04]  /*2900*/  ISETP.NE.AND P0, PT, R2, RZ, PT ;  /* 0x000000ff0200720c */ /* 0x004fc80003f05270 */
[----:B------:R-:W-:-:S09]  /*2910*/  P2R R19, PR, RZ, 0x1 ;  /* 0x00000001ff137803 */ /* 0x000fd20000000000 */
.L_x_37549:
        /* <DEDUP_REMOVED lines=17> */
.L_x_37580:
[----:B------:R3:W5:Y:S01]  /*2a30*/  LDG.E.U8 R24, desc[UR36][R2.64] ;  /* 0x0000002402187981 */ /* 0x000762000c1e1100 */
[----:B------:R-:W-:Y:S05]  /*2a40*/  BRA `(.L_x_37582) ;  /* 0x0000000c00547947 */ /* 0x000fea0003800000 */
.L_x_37579:
        /* <DEDUP_REMOVED lines=8> */
.L_x_37584:
[----:B------:R1:W5:Y:S01]  /*2ad0*/  LDG.E.U8 R24, desc[UR36][R2.64] ;  /* 0x0000002402187981 */ /* 0x000362000c1e1100 */
[----:B------:R-:W-:Y:S05]  /*2ae0*/  BRA `(.L_x_37582) ;  /* 0x0000000c002c7947 */ /* 0x000fea0003800000 */
.L_x_37583:
[----:B------:R2:W5:Y:S01]  /*2af0*/  LDG.E.U16 R24, desc[UR36][R2.64] ;  /* 0x0000002402187981 */ /* 0x000562000c1e1500 */
[----:B------:R-:W-:Y:S05]  /*2b00*/  BRA `(.L_x_37582) ;  /* 0x0000000c00247947 */ /* 0x000fea0003800000 */
.L_x_37578:
        /* <DEDUP_REMOVED lines=9> */
.L_x_37586:
[----:B------:R-:W2:Y:S02]  /*2ba0*/  LDG.E.U16 R0, desc[UR36][R2.64] ;  /* 0x0000002402007981 */ /* 0x000ea4000c1e1500 */
[----:B--2---:R-:W-:-:S06]  /*2bb0*/  HADD2.F32 R0, -RZ, R0.H0_H0 ;  /* 0x20000000ff007230 */ /* 0x004fcc0000004100 */
[----:B------:R-:W0:Y:S02]  /*2bc0*/  F2I.FTZ.TRUNC.NTZ R0, R0 ;  /* 0x0000000000007305 */ /* 0x000e24000021f100 */
[----:B0-----:R-:W-:Y:S01]  /*2bd0*/  PRMT R24, R0, 0x7610, R24 ;  /* 0x0000761000187816 */ /* 0x001fe20000000018 */
[----:B------:R-:W-:Y:S06]  /*2be0*/  BRA `(.L_x_37582) ;  /* 0x0000000800ec7947 */ /* 0x000fec0003800000 */
.L_x_37585:
        /* <DEDUP_REMOVED lines=9> */
.L_x_37588:
[----:B------:R-:W2:Y:S02]  /*2c80*/  LDG.E.U16 R2, desc[UR36][R2.64] ;  /* 0x0000002402027981 */ /* 0x000ea4000c1e1500 */
[----:B--2---:R-:W-:-:S06]  /*2c90*/  HADD2.F32 R0, -RZ, R2.H0_H0 ;  /* 0x20000002ff007230 */ /* 0x004fcc0000004100 */
[----:B------:R-:W0:Y:S02]  /*2ca0*/  F2I.FTZ.TRUNC.NTZ R0, R0 ;  /* 0x0000000000007305 */ /* 0x000e24000021f100 */
[----:B0-----:R-:W-:Y:S01]  /*2cb0*/  PRMT R24, R0, 0x7610, R24 ;  /* 0x0000761000187816 */ /* 0x001fe20000000018 */
[----:B------:R-:W-:Y:S06]  /*2cc0*/  BRA `(.L_x_37582) ;  /* 0x0000000800b47947 */ /* 0x000fec0003800000 */
.L_x_37587:
[----:B------:R-:W2:Y:S02]  /*2cd0*/  LDG.E.64 R2, desc[UR36][R2.64] ;  /* 0x0000002402027981 */ /* 0x000ea4000c1e1b00 */
[----:B--2---:R0:W1:Y:S01]  /*2ce0*/  F2I.F64.TRUNC R24, R2 ;  /* 0x0000000200187311 */ /* 0x004062000030d100 */
[----:B------:R-:W-:Y:S05]  /*2cf0*/  BRA `(.L_x_37582) ;  /* 0x0000000800a87947 */ /* 0x000fea0003800000 */
.L_x_37577:
        /* <DEDUP_REMOVED lines=12> */
.L_x_37591:
[----:B------:R-:W2:Y:S02]  /*2dc0*/  LDG.E.64 R2, desc[UR36][R2.64] ;  /* 0x0000002402027981 */ /* 0x000ea4000c1e1b00 */
[----:B--2---:R0:W1:Y:S01]  /*2dd0*/  F2I.F64.TRUNC R24, R2 ;  /* 0x0000000200187311 */ /* 0x004062000030d100 */
[----:B------:R-:W-:Y:S05]  /*2de0*/  BRA `(.L_x_37582) ;  /* 0x00000008006c7947 */ /* 0x000fea0003800000 */
.L_x_37590:
        /* <DEDUP_REMOVED lines=28> */
.L_x_37593:
        /* <DEDUP_REMOVED lines=15> */
.L_x_37592:
[----:B------:R-:W2:Y:S02]  /*30a0*/  LDG.E.U16 R0, desc[UR36][R2.64] ;  /* 0x0000002402007981 */ /* 0x000ea4000c1e1500 */
[----:B--2---:R-:W-:-:S06]  /*30b0*/  IMAD.U32 R0, R0, 0x10000, RZ ;  /* 0x0001000000007824 */ /* 0x004fcc00078e00ff */
[----:B------:R-:W0:Y:S02]  /*30c0*/  F2I.FTZ.TRUNC.NTZ R0, R0 ;  /* 0x0000000000007305 */ /* 0x000e24000021f100 */
[----:B0-----:R-:W-:Y:S01]  /*30d0*/  PRMT R24, R0, 0x7610, R24 ;  /* 0x0000761000187816 */ /* 0x001fe20000000018 */
[----:B------:R-:W-:Y:S06]  /*30e0*/  BRA `(.L_x_37582) ;  /* 0x0000000400ac7947 */ /* 0x000fec0003800000 */
.L_x_37589:
        /* <DEDUP_REMOVED lines=10> */
.L_x_37596:
        /* <DEDUP_REMOVED lines=21> */
.L_x_37600:
[----:B------:R-:W-:Y:S05]  /*32e0*/  BSYNC B1 ;  /* 0x0000000000017941 */ /* 0x000fea0003800000 */
.L_x_37599:
[----:B------:R-:W-:Y:S01]  /*32f0*/  LEA R3, R0, 0x3b800000, 0x17 ;  /* 0x3b80000000037811 */ /* 0x000fe200078eb8ff */
[----:B------:R-:W-:-:S05]  /*3300*/  IMAD.SHL.U32 R0, R2, 0x100000, RZ ;  /* 0x0010000002007824 */ /* 0x000fca00078e00ff */
[----:B------:R-:W-:-:S07]  /*3310*/  LOP3.LUT R0, R3, R0, R4, 0xfe, !PT ;  /* 0x0000000003007212 */ /* 0x000fce00078efe04 */
.L_x_37598:
[----:B------:R-:W-:Y:S05]  /*3320*/  BSYNC B0 ;  /* 0x0000000000007941 */ /* 0x000fea0003800000 */
.L_x_37597:
[----:B------:R-:W0:Y:S02]  /*3330*/  F2I.FTZ.TRUNC.NTZ R0, R0 ;  /* 0x0000000000007305 */ /* 0x000e24000021f100 */
[----:B0-----:R-:W-:Y:S01]  /*3340*/  PRMT R24, R0, 0x7610, R24 ;  /* 0x0000761000187816 */ /* 0x001fe20000000018 */
[----:B------:R-:W-:Y:S06]  /*3350*/  BRA `(.L_x_37582) ;  /* 0x0000000400107947 */ /* 0x000fec0003800000 */
.L_x_37595:
        /* <DEDUP_REMOVED lines=21> */
.L_x_37604:
[----:B------:R-:W-:Y:S05]  /*34b0*/  BSYNC B1 ;  /* 0x0000000000017941 */ /* 0x000fea0003800000 */
.L_x_37603:
[----:B------:R-:W-:Y:S01]  /*34c0*/  LEA R3, R0, 0x37800000, 0x17 ;  /* 0x3780000000037811 */ /* 0x000fe200078eb8ff */
[----:B------:R-:W-:-:S05]  /*34d0*/  IMAD.SHL.U32 R0, R2, 0x200000, RZ ;  /* 0x0020000002007824 */ /* 0x000fca00078e00ff */
[----:B------:R-:W-:-:S07]  /*34e0*/  LOP3.LUT R0, R3, R0, R4, 0xfe, !PT ;  /* 0x0000000003007212 */ /* 0x000fce00078efe04 */
.L_x_37602:
[----:B------:R-:W-:Y:S05]  /*34f0*/  BSYNC B0 ;  /* 0x0000000000007941 */ /* 0x000fea0003800000 */
.L_x_37601:
[----:B------:R-:W0:Y:S02]  /*3500*/  F2I.FTZ.TRUNC.NTZ R0, R0 ;  /* 0x0000000000007305 */ /* 0x000e24000021f100 */
[----:B0-----:R-:W-:Y:S01]  /*3510*/  PRMT R24, R0, 0x7610, R24 ;  /* 0x0000761000187816 */ /* 0x001fe20000000018 */
[----:B------:R-:W-:Y:S06]  /*3520*/  BRA `(.L_x_37582) ;  /* 0x00000000009c7947 */ /* 0x000fec0003800000 */
.L_x_37594:
        /* <DEDUP_REMOVED lines=14> */
.L_x_37608:
[----:B------:R-:W-:Y:S05]  /*3610*/  BSYNC B0 ;  /* 0x0000000000007941 */ /* 0x000fea0003800000 */
.L_x_37607:
[----:B------:R-:W0:Y:S02]  /*3620*/  F2I.FTZ.TRUNC.NTZ R0, R0 ;  /* 0x0000000000007305 */ /* 0x000e24000021f100 */
[----:B0-----:R-:W-:Y:S01]  /*3630*/  PRMT R24, R0, 0x7610, R24 ;  /* 0x0000761000187816 */ /* 0x001fe20000000018 */
[----:B------:R-:W-:Y:S06]  /*3640*/  BRA `(.L_x_37582) ;  /* 0x0000000000547947 */ /* 0x000fec0003800000 */
.L_x_37581:
        /* <DEDUP_REMOVED lines=16> */
.L_x_37609:
[----:B------:R-:W-:Y:S01]  /*3750*/  PRMT R24, RZ, 0x7610, R24 ;  /* 0x00007610ff187816 */ /* 0x000fe20000000018 */
[----:B------:R-:W-:Y:S06]  /*3760*/  BRA `(.L_x_37582) ;  /* 0x00000000000c7947 */ /* 0x000fec0003800000 */
.L_x_37606:
[----:B------:R0:W5:Y:S01]  /*3770*/  LDG.E.U8 R24, desc[UR36][R2.64] ;  /* 0x0000002402187981 */ /* 0x000162000c1e1100 */
[----:B------:R-:W-:Y:S05]  /*3780*/  BRA `(.L_x_37582) ;  /* 0x0000000000047947 */ /* 0x000fea0003800000 */
.L_x_37605:
[----:B------:R0:W5:Y:S02]  /*3790*/  LDG.E.U8 R24, desc[UR36][R2.64] ;  /* 0x0000002402187981 */ /* 0x000164000c1e1100 */
.L_x_37582:
        /* <DEDUP_REMOVED lines=17> */
.L_x_37613:
[----:B------:R1:W5:Y:S01]  /*38b0*/  LDG.E.U8 R5, desc[UR36][R2.64] ;  /* 0x0000002402057981 */ /* 0x000362000c1e1100 */
[----:B------:R-:W-:Y:S05]  /*38c0*/  BRA `(.L_x_37615) ;  /* 0x0000000c00547947 */ /* 0x000fea0003800000 */
.L_x_37612:
        /* <DEDUP_REMOVED lines=8> */
.L_x_37617:
[----:B------:R3:W5:Y:S01]  /*3950*/  LDG.E.U8 R5, desc[UR36][R2.64] ;  /* 0x0000002402057981 */ /* 0x000762000c1e1100 */
[----:B------:R-:W-:Y:S05]  /*3960*/  BRA `(.L_x_37615) ;  /* 0x0000000c002c7947 */ /* 0x000fea0003800000 */
.L_x_37616:
[----:B------:R2:W5:Y:S01]  /*3970*/  LDG.E.U16 R5, desc[UR36][R2.64] ;  /* 0x0000002402057981 */ /* 0x000562000c1e1500 */
[----:B------:R-:W-:Y:S05]  /*3980*/  BRA `(.L_x_37615) ;  /* 0x0000000c00247947 */ /* 0x000fea0003800000 */
.L_x_37611:
        /* <DEDUP_REMOVED lines=9> */
.L_x_37619:
[----:B------:R-:W2:Y:S02]  /*3a20*/  LDG.E.U16 R0, desc[UR36][R2.64] ;  /* 0x0000002402007981 */ /* 0x000ea4000c1e1500 */
[----:B--2---:R-:W-:-:S06]  /*3a30*/  HADD2.F32 R0, -RZ, R0.H0_H0 ;  /* 0x20000000ff007230 */ /* 0x004fcc0000004100 */
[----:B------:R-:W0:Y:S02]  /*3a40*/  F2I.FTZ.TRUNC.NTZ R0, R0 ;  /* 0x0000000000007305 */ /* 0x000e24000021f100 */
[----:B0-----:R-:W-:Y:S01]  /*3a50*/  PRMT R5, R0, 0x7610, R5 ;  /* 0x0000761000057816 */ /* 0x001fe20000000005 */
[----:B------:R-:W-:Y:S06]  /*3a60*/  BRA `(.L_x_37615) ;  /* 0x0000000800ec7947 */ /* 0x000fec0003800000 */
.L_x_37618:
        /* <DEDUP_REMOVED lines=9> */
.L_x_37621:
[----:B------:R-:W2:Y:S02]  /*3b00*/  LDG.E.U16 R2, desc[UR36][R2.64] ;  /* 0x0000002402027981 */ /* 0x000ea4000c1e1500 */
[----:B--2---:R-:W-:-:S06]  /*3b10*/  HADD2.F32 R0, -RZ, R2.H0_H0 ;  /* 0x20000002ff007230 */ /* 0x004fcc0000004100 */
[----:B------:R-:W0:Y:S02]  /*3b20*/  F2I.FTZ.TRUNC.NTZ R0, R0 ;  /* 0x0000000000007305 */ /* 0x000e24000021f100 */
[----:B0-----:R-:W-:Y:S01]  /*3b30*/  PRMT R5, R0, 0x7610, R5 ;  /* 0x0000761000057816 */ /* 0x001fe20000000005 */
[----:B------:R-:W-:Y:S06]  /*3b40*/  BRA `(.L_x_37615) ;  /* 0x0000000800b47947 */ /* 0x000fec0003800000 */
.L_x_37620:
[----:B------:R-:W2:Y:S02]  /*3b50*/  LDG.E.64 R2, desc[UR36][R2.64] ;  /* 0x0000002402027981 */ /* 0x000ea4000c1e1b00 */
[----:B--2---:R0:W1:Y:S01]  /*3b60*/  F2I.F64.TRUNC R5, R2 ;  /* 0x0000000200057311 */ /* 0x004062000030d100 */
[----:B------:R-:W-:Y:S05]  /*3b70*/  BRA `(.L_x_37615) ;  /* 0x0000000800a87947 */ /* 0x000fea0003800000 */
.L_x_37610:
        /* <DEDUP_REMOVED lines=12> */
.L_x_37624:
[----:B------:R-:W2:Y:S02]  /*3c40*/  LDG.E.64 R2, desc[UR36][R2.64] ;  /* 0x0000002402027981 */ /* 0x000ea4000c1e1b00 */
[----:B--2---:R0:W1:Y:S01]  /*3c50*/  F2I.F64.TRUNC R5, R2 ;  /* 0x0000000200057311 */ /* 0x004062000030d100 */
[----:B------:R-:W-:Y:S05]  /*3c60*/  BRA `(.L_x_37615) ;  /* 0x00000008006c7947 */ /* 0x000fea0003800000 */
.L_x_37623:
        /* <DEDUP_REMOVED lines=28> */
.L_x_37626:
        /* <DEDUP_REMOVED lines=15> */
.L_x_37625:
[----:B------:R-:W2:Y:S02]  /*3f20*/  LDG.E.U16 R0, desc[UR36][R2.64] ;  /* 0x0000002402007981 */ /* 0x000ea4000c1e1500 */
[----:B--2---:R-:W-:-:S06]  /*3f30*/  IMAD.U32 R0, R0, 0x10000, RZ ;  /* 0x0001000000007824 */ /* 0x004fcc00078e00ff */
[----:B------:R-:W0:Y:S02]  /*3f40*/  F2I.FTZ.TRUNC.NTZ R0, R0 ;  /* 0x0000000000007305 */ /* 0x000e24000021f100 */
[----:B0-----:R-:W-:Y:S01]  /*3f50*/  PRMT R5, R0, 0x7610, R5 ;  /* 0x0000761000057816 */ /* 0x001fe20000000005 */
[----:B------:R-:W-:Y:S06]  /*3f60*/  BRA `(.L_x_37615) ;  /* 0x0000000400ac7947 */ /* 0x000fec0003800000 */
.L_x_37622:
        /* <DEDUP_REMOVED lines=10> */
.L_x_37629:
        /* <DEDUP_REMOVED lines=21> */
.L_x_37633:
[----:B------:R-:W-:Y:S05]  /*4160*/  BSYNC B1 ;  /* 0x0000000000017941 */ /* 0x000fea0003800000 */
.L_x_37632:
[----:B------:R-:W-:Y:S01]  /*4170*/  LEA R3, R0, 0x3b800000, 0x17 ;  /* 0x3b80000000037811 */ /* 0x000fe200078eb8ff */
[----:B------:R-:W-:-:S05]  /*4180*/  IMAD.SHL.U32 R0, R2, 0x100000, RZ ;  /* 0x0010000002007824 */ /* 0x000fca00078e00ff */
[----:B------:R-:W-:-:S07]  /*4190*/  LOP3.LUT R0, R3, R0, R4, 0xfe, !PT ;  /* 0x0000000003007212 */ /* 0x000fce00078efe04 */
.L_x_37631:
[----:B------:R-:W-:Y:S05]  /*41a0*/  BSYNC B0 ;  /* 0x0000000000007941 */ /* 0x000fea0003800000 */
.L_x_37630:
[----:B------:R-:W0:Y:S02]  /*41b0*/  F2I.FTZ.TRUNC.NTZ R0, R0 ;  /* 0x0000000000007305 */ /* 0x000e24000021f100 */
[----:B0-----:R-:W-:Y:S01]  /*41c0*/  PRMT R5, R0, 0x7610, R5 ;  /* 0x0000761000057816 */ /* 0x001fe20000000005 */
[----:B------:R-:W-:Y:S06]  /*41d0*/  BRA `(.L_x_37615) ;  /* 0x0000000400107947 */ /* 0x000fec0003800000 */
.L_x_37628:
        /* <DEDUP_REMOVED lines=21> */
.L_x_37637:
[----:B------:R-:W-:Y:S05]  /*4330*/  BSYNC B1 ;  /* 0x0000000000017941 */ /* 0x000fea0003800000 */
.L_x_37636:
[----:B------:R-:W-:Y:S01]  /*4340*/  LEA R3, R0, 0x37800000, 0x17 ;  /* 0x3780000000037811 */ /* 0x000fe200078eb8ff */
[----:B------:R-:W-:-:S05]  /*4350*/  IMAD.SHL.U32 R0, R2, 0x200000, RZ ;  /* 0x0020000002007824 */ /* 0x000fca00078e00ff */
[----:B------:R-:W-:-:S07]  /*4360*/  LOP3.LUT R0, R3, R0, R4, 0xfe, !PT ;  /* 0x0000000003007212 */ /* 0x000fce00078efe04 */
.L_x_37635:
[----:B------:R-:W-:Y:S05]  /*4370*/  BSYNC B0 ;  /* 0x0000000000007941 */ /* 0x000fea0003800000 */
.L_x_37634:
[----:B------:R-:W0:Y:S02]  /*4380*/  F2I.FTZ.TRUNC.NTZ R0, R0 ;  /* 0x0000000000007305 */ /* 0x000e24000021f100 */
[----:B0-----:R-:W-:Y:S01]  /*4390*/  PRMT R5, R0, 0x7610, R5 ;  /* 0x0000761000057816 */ /* 0x001fe20000000005 */
[----:B------:R-:W-:Y:S06]  /*43a0*/  BRA `(.L_x_37615) ;  /* 0x00000000009c7947 */ /* 0x000fec0003800000 */
.L_x_37627:
        /* <DEDUP_REMOVED lines=14> */
.L_x_37641:
[----:B------:R-:W-:Y:S05]  /*4490*/  BSYNC B0 ;  /* 0x0000000000007941 */ /* 0x000fea0003800000 */
.L_x_37640:
[----:B------:R-:W0:Y:S02]  /*44a0*/  F2I.FTZ.TRUNC.NTZ R0, R0 ;  /* 0x0000000000007305 */ /* 0x000e24000021f100 */
[----:B0-----:R-:W-:Y:S01]  /*44b0*/  PRMT R5, R0, 0x7610, R5 ;  /* 0x0000761000057816 */ /* 0x001fe20000000005 */
[----:B------:R-:W-:Y:S06]  /*44c0*/  BRA `(.L_x_37615) ;  /* 0x0000000000547947 */ /* 0x000fec0003800000 */
.L_x_37614:
        /* <DEDUP_REMOVED lines=16> */
.L_x_37642:
[----:B------:R-:W-:Y:S01]  /*45d0*/  PRMT R5, RZ, 0x7610, R5 ;  /* 0x00007610ff057816 */ /* 0x000fe20000000005 */
[----:B------:R-:W-:Y:S06]  /*45e0*/  BRA `(.L_x_37615) ;  /* 0x00000000000c7947 */ /* 0x000fec0003800000 */
.L_x_37639:
[----:B------:R0:W5:Y:S01]  /*45f0*/  LDG.E.U8 R5, desc[UR36][R2.64] ;  /* 0x0000002402057981 */ /* 0x000162000c1e1100 */
[----:B------:R-:W-:Y:S05]  /*4600*/  BRA `(.L_x_37615) ;  /* 0x0000000000047947 */ /* 0x000fea0003800000 */
.L_x_37638:
[----:B------:R0:W5:Y:S02]  /*4610*/  LDG.E.U8 R5, desc[UR36][R2.64] ;  /* 0x0000002402057981 */ /* 0x000164000c1e1100 */
.L_x_37615:
        /* <DEDUP_REMOVED lines=16> */
.L_x_37646:
[----:B------:R0:W-:Y:S01]  /*4720*/  STG.E.U8 desc[UR36][R16.64], R5 ;  /* 0x0000000510007986 */ /* 0x0001e2000c101124 */
[----:B------:R-:W-:Y:S05]  /*4730*/  BRA `(.L_x_37648) ;  /* 0x0000000c00987947 */ /* 0x000fea0003800000 */
.L_x_37645:
        /* <DEDUP_REMOVED lines=12> */
.L_x_37650:
[----:B------:R-:W-:-:S04]  /*4800*/  LOP3.LUT R5, R5, 0xffff, RZ, 0xc0, !PT ;  /* 0x0000ffff05057812 */ /* 0x000fc800078ec0ff */
[----:B------:R-:W-:-:S05]  /*4810*/  PRMT R3, R5, 0x8880, RZ ;  /* 0x0000888005037816 */ /* 0x000fca00000000ff */
[----:B------:R0:W-:Y:S01]  /*4820*/  STG.E desc[UR36][R16.64], R3 ;  /* 0x0000000310007986 */ /* 0x0001e2000c101924 */
[----:B------:R-:W-:Y:S05]  /*4830*/  BRA `(.L_x_37648) ;  /* 0x0000000c00587947 */ /* 0x000fea0003800000 */
.L_x_37649:
[----:B------:R-:W-:-:S04]  /*4840*/  PRMT R3, R5, 0x8880, RZ ;  /* 0x0000888005037816 */ /* 0x000fc800000000ff */
[----:B------:R-:W-:-:S05]  /*4850*/  PRMT R3, R3, 0x7710, RZ ;  /* 0x0000771003037816 */ /* 0x000fca00000000ff */
[----:B------:R0:W-:Y:S01]  /*4860*/  STG.E.U16 desc[UR36][R16.64], R3 ;  /* 0x0000000310007986 */ /* 0x0001e2000c101524 */
[----:B------:R-:W-:Y:S05]  /*4870*/  BRA `(.L_x_37648) ;  /* 0x0000000c00487947 */ /* 0x000fea0003800000 */
.L_x_37644:
        /* <DEDUP_REMOVED lines=9> */
.L_x_37652:
[----:B------:R-:W0:Y:S02]  /*4910*/  I2F.S8 R0, R5 ;  /* 0x0000000500007306 */ /* 0x000e240000001400 */
[----:B0-----:R-:W-:-:S05]  /*4920*/  F2FP.F16.F32.PACK_AB R0, RZ, R0 ;  /* 0x00000000ff00723e */ /* 0x001fca00000000ff */
[----:B------:R0:W-:Y:S01]  /*4930*/  STG.E.U16 desc[UR36][R16.64], R0 ;  /* 0x0000000010007986 */ /* 0x0001e2000c101524 */
[----:B------:R-:W-:Y:S05]  /*4940*/  BRA `(.L_x_37648) ;  /* 0x0000000c00147947 */ /* 0x000fea0003800000 */
.L_x_37651:
        /* <DEDUP_REMOVED lines=10> */
.L_x_37654:
[----:B------:R-:W0:Y:S02]  /*49f0*/  I2F.S8 R5, R5 ;  /* 0x0000000500057306 */ /* 0x000e240000001400 */
[----:B0-----:R-:W-:-:S04]  /*4a00*/  F2FP.F16.F32.PACK_AB R3, RZ, R5 ;  /* 0x00000005ff03723e */ /* 0x001fc800000000ff */
[----:B------:R-:W-:-:S05]  /*4a10*/  PRMT R3, R3, 0x5410, RZ ;  /* 0x0000541003037816 */ /* 0x000fca00000000ff */
[----:B------:R0:W-:Y:S01]  /*4a20*/  STG.E desc[UR36][R16.64], R3 ;  /* 0x0000000310007986 */ /* 0x0001e2000c101924 */
[----:B------:R-:W-:Y:S05]  /*4a30*/  BRA `(.L_x_37648) ;  /* 0x0000000800d87947 */ /* 0x000fea0003800000 */
.L_x_37653:
[----:B------:R-:W-:-:S04]  /*4a40*/  PRMT R2, R5, 0x8880, RZ ;  /* 0x0000888005027816 */ /* 0x000fc800000000ff */
[----:B------:R-:W-:-:S06]  /*4a50*/  PRMT R2, R2, 0x7710, RZ ;  /* 0x0000771002027816 */ /* 0x000fcc00000000ff */
[----:B------:R-:W0:Y:S02]  /*4a60*/  I2F.F64.S16 R2, R2 ;  /* 0x0000000200027312 */ /* 0x000e240000101c00 */
[----:B0-----:R0:W-:Y:S01]  /*4a70*/  STG.E.64 desc[UR36][R16.64], R2 ;  /* 0x0000000210007986 */ /* 0x0011e2000c101b24 */
[----:B------:R-:W-:Y:S05]  /*4a80*/  BRA `(.L_x_37648) ;  /* 0x0000000800c47947 */ /* 0x000fea0003800000 */
.L_x_37643:
        /* <DEDUP_REMOVED lines=12> */
.L_x_37657:
[----:B------:R-:W-:Y:S02]  /*4b50*/  PRMT R4, R5, 0x8880, RZ ;  /* 0x0000888005047816 */ /* 0x000fe400000000ff */
[----:B------:R-:W-:Y:S02]  /*4b60*/  CS2R R6, SRZ ;  /* 0x0000000000067805 */ /* 0x000fe4000001ff00 */
[----:B------:R-:W-:-:S06]  /*4b70*/  PRMT R4, R4, 0x7710, RZ ;  /* 0x0000771004047816 */ /* 0x000fcc00000000ff */
[----:B------:R-:W0:Y:S02]  /*4b80*/  I2F.F64.S16 R4, R4 ;  /* 0x0000000400047312 */ /* 0x000e240000101c00 */
[----:B0-----:R0:W-:Y:S01]  /*4b90*/  STG.E.128 desc[UR36][R16.64], R4 ;  /* 0x0000000410007986 */ /* 0x0011e2000c101d24 */
[----:B------:R-:W-:Y:S05]  /*4ba0*/  BRA `(.L_x_37648) ;  /* 0x00000008007c7947 */ /* 0x000fea0003800000 */
.L_x_37656:
        /* <DEDUP_REMOVED lines=21> */
.L_x_37661:
[----:B------:R-:W-:Y:S05]  /*4d00*/  BSYNC B0 ;  /* 0x0000000000007941 */ /* 0x000fea0003800000 */
.L_x_37660:
[----:B------:R-:W-:-:S05]  /*4d10*/  LOP3.LUT R3, R0, R3, RZ, 0xfc, !PT ;  /* 0x0000000300037212 */ /* 0x000fca00078efcff */
[----:B------:R0:W-:Y:S01]  /*4d20*/  STG.E.U8 desc[UR36][R16.64], R3 ;  /* 0x0000000310007986 */ /* 0x0001e2000c101124 */
[----:B------:R-:W-:Y:S05]  /*4d30*/  BRA `(.L_x_37648) ;  /* 0x0000000800187947 */ /* 0x000fea0003800000 */
.L_x_37659:
        /* <DEDUP_REMOVED lines=13> */
.L_x_37663:
[----:B------:R-:W-:Y:S01]  /*4e10*/  IMAD.MOV.U32 R0, RZ, RZ, 0x7f ;  /* 0x0000007fff007424 */ /* 0x000fe200078e00ff */
[----:B------:R-:W-:-:S04]  /*4e20*/  ISETP.GT.U32.AND P0, PT, R2, 0x7f800000, PT ;  /* 0x7f8000000200780c */ /* 0x000fc80003f04070 */
[----:B------:R-:W-:-:S09]  /*4e30*/  SEL R0, R0, 0x7c, P0 ;  /* 0x0000007c00007807 */ /* 0x000fd20000000000 */
.L_x_37664:
[----:B------:R-:W-:Y:S05]  /*4e40*/  BSYNC B0 ;  /* 0x0000000000007941 */ /* 0x000fea0003800000 */
.L_x_37662:
[----:B------:R-:W-:-:S04]  /*4e50*/  LOP3.LUT R2, R5, 0x80000000, RZ, 0xc0, !PT ;  /* 0x8000000005027812 */ /* 0x000fc800078ec0ff */
[----:B------:R-:W-:-:S04]  /*4e60*/  SHF.R.U32.HI R3, RZ, 0x18, R2 ;  /* 0x00000018ff037819 */ /* 0x000fc80000011602 */
[----:B------:R-:W-:-:S05]  /*4e70*/  LOP3.LUT R3, R0, R3, RZ, 0xfc, !PT ;  /* 0x0000000300037212 */ /* 0x000fca00078efcff */
[----:B------:R0:W-:Y:S01]  /*4e80*/  STG.E.U8 desc[UR36][R16.64], R3 ;  /* 0x0000000310007986 */ /* 0x0001e2000c101124 */
[----:B------:R-:W-:Y:S05]  /*4e90*/  BRA `(.L_x_37648) ;  /* 0x0000000400c07947 */ /* 0x000fea0003800000 */
.L_x_37658:
[----:B------:R-:W0:Y:S02]  /*4ea0*/  I2F.S8 R0, R5 ;  /* 0x0000000500007306 */ /* 0x000e240000001400 */
[----:B0-----:R-:W-:-:S05]  /*4eb0*/  F2FP.BF16.F32.PACK_AB R0, RZ, R0 ;  /* 0x00000000ff00723e */ /* 0x001fca00000010ff */
[----:B------:R0:W-:Y:S01]  /*4ec0*/  STG.E.U16 desc[UR36][R16.64], R0 ;  /* 0x0000000010007986 */ /* 0x0001e2000c101524 */
[----:B------:R-:W-:Y:S05]  /*4ed0*/  BRA `(.L_x_37648) ;  /* 0x0000000400b07947 */ /* 0x000fea0003800000 */
.L_x_37655:
        /* <DEDUP_REMOVED lines=12> */
.L_x_37667:
        /* <DEDUP_REMOVED lines=17> */
.L_x_37670:
[----:B------:R-:W-:-:S04]  /*50b0*/  LOP3.LUT R2, R5, 0x80000000, RZ, 0xc0, !PT ;  /* 0x8000000005027812 */ /* 0x000fc800078ec0ff */
[----:B------:R-:W-:-:S04]  /*50c0*/  SHF.R.U32.HI R3, RZ, 0x18, R2 ;  /* 0x00000018ff037819 */ /* 0x000fc80000011602 */
[----:B------:R-:W-:-:S04]  /*50d0*/  LOP3.LUT R0, R0, R3, RZ, 0xfc, !PT ;  /* 0x0000000300007212 */ /* 0x000fc800078efcff */
[----:B------:R-:W-:-:S07]  /*50e0*/  PRMT R8, R0, 0x7610, R8 ;  /* 0x0000761000087816 */ /* 0x000fce0000000008 */
.L_x_37669:
[----:B------:R-:W-:Y:S05]  /*50f0*/  BSYNC B0 ;  /* 0x0000000000007941 */ /* 0x000fea0003800000 */
.L_x_37668:
[----:B------:R3:W-:Y:S01]  /*5100*/  STG.E.U8 desc[UR36][R16.64], R8 ;  /* 0x0000000810007986 */ /* 0x0007e2000c101124 */
[----:B------:R-:W-:Y:S05]  /*5110*/  BRA `(.L_x_37648) ;  /* 0x0000000400207947 */ /* 0x000fea0003800000 */
.L_x_37666:
        /* <DEDUP_REMOVED lines=17> */
.L_x_37673:
[----:B------:R-:W-:-:S04]  /*5230*/  LOP3.LUT R2, R5, 0x80000000, RZ, 0xc0, !PT ;  /* 0x8000000005027812 */ /* 0x000fc800078ec0ff */
[----:B------:R-:W-:-:S04]  /*5240*/  SHF.R.U32.HI R3, RZ, 0x18, R2 ;  /* 0x00000018ff037819 */ /* 0x000fc80000011602 */
[----:B------:R-:W-:-:S04]  /*5250*/  LOP3.LUT R0, R0, R3, RZ, 0xfc, !PT ;  /* 0x0000000300007212 */ /* 0x000fc800078efcff */
[----:B------:R-:W-:-:S07]  /*5260*/  PRMT R8, R0, 0x7610, R8 ;  /* 0x0000761000087816 */ /* 0x000fce0000000008 */
.L_x_37672:
[----:B------:R-:W-:Y:S05]  /*5270*/  BSYNC B0 ;  /* 0x0000000000007941 */ /* 0x000fea0003800000 */
.L_x_37671:
[----:B------:R0:W-:Y:S01]  /*5280*/  STG.E.U8 desc[UR36][R16.64], R8 ;  /* 0x0000000810007986 */ /* 0x0001e2000c101124 */
[----:B------:R-:W-:Y:S05]  /*5290*/  BRA `(.L_x_37648) ;  /* 0x0000000000c07947 */ /* 0x000fea0003800000 */
.L_x_37665:
        /* <DEDUP_REMOVED lines=22> */
.L_x_37647:
        /* <DEDUP_REMOVED lines=16> */
.L_x_37676:
[----:B------:R-:W-:Y:S05]  /*5500*/  BRA `(.L_x_37648) ;  /* 0x0000000000247947 */ /* 0x000fea0003800000 */
.L_x_37675:
[----:B------:R-:W-:-:S04]  /*5510*/  LOP3.LUT R5, R5, 0xffff, RZ, 0xc0, !PT ;  /* 0x0000ffff05057812 */ /* 0x000fc800078ec0ff */
[----:B------:R-:W-:-:S05]  /*5520*/  PRMT R5, R5, 0x8880, RZ ;  /* 0x0000888005057816 */ /* 0x000fca00000000ff */
[----:B------:R-:W-:-:S05]  /*5530*/  IMAD.MOV.U32 R2, RZ, RZ, R5 ;  /* 0x000000ffff027224 */ /* 0x000fca00078e0005 */
[----:B------:R-:W-:-:S05]  /*5540*/  SHF.R.S32.HI R3, RZ, 0x1f, R2 ;  /* 0x0000001fff037819 */ /* 0x000fca0000011402 */
[----:B------:R1:W-:Y:S01]  /*5550*/  STG.E.64 desc[UR36][R16.64], R2 ;  /* 0x0000000210007986 */ /* 0x0003e2000c101b24 */
[----:B------:R-:W-:Y:S05]  /*5560*/  BRA `(.L_x_37648) ;  /* 0x00000000000c7947 */ /* 0x000fea0003800000 */
.L_x_37674:
[----:B------:R-:W-:-:S04]  /*5570*/  LOP3.LUT R5, R5, 0xffff, RZ, 0xc0, !PT ;  /* 0x0000ffff05057812 */ /* 0x000fc800078ec0ff */
[----:B------:R-:W-:-:S05]  /*5580*/  PRMT R3, R5, 0x8880, RZ ;  /* 0x0000888005037816 */ /* 0x000fca00000000ff */
[----:B------:R0:W-:Y:S02]  /*5590*/  STG.E desc[UR36][R16.64], R3 ;  /* 0x0000000310007986 */ /* 0x0001e4000c101924 */
.L_x_37648:
[----:B------:R-:W-:-:S04]  /*55a0*/  IMAD R18, R23, 0x200, R18 ;  /* 0x0000020017127824 */ /* 0x000fc800078e0212 */
[----:B------:R-:W-:-:S07]  /*55b0*/  VIADD R19, R18, 0x80 ;  /* 0x0000008012137836 */ /* 0x000fce0000000000 */
.L_x_37542:
[----:B------:R-:W-:Y:S05]  /*55c0*/  BSYNC B6 ;  /* 0x0000000000067941 */ /* 0x000fea0003800000 */
.L_x_37541:
        /* <DEDUP_REMOVED lines=384> */
.L_x_37679:
        /* <DEDUP_REMOVED lines=22> */
.L_x_37683:
[----:B------:R-:W2:Y:S02]  /*6f30*/  LDG.E.U8 R2, desc[UR36][R2.64] ;  /* 0x0000002402027981 */ /* 0x000ea4000c1e1100 */
[----:B--2---:R-:W-:-:S04]  /*6f40*/  ISETP.NE.AND P0, PT, R2, RZ, PT ;  /* 0x000000ff0200720c */ /* 0x004fc80003f05270 */
[----:B------:R-:W-:Y:S01]  /*6f50*/  P2R R22, PR, RZ, 0x1 ;  /* 0x00000001ff167803 */ /* 0x000fe20000000000 */
[----:B------:R-:W-:Y:S08]  /*6f60*/  BRA `(.L_x_37685) ;  /* 0x0000000c00c47947 */ /* 0x000ff00003800000 */
.L_x_37682:
        /* <DEDUP_REMOVED lines=11> */
.L_x_37687:
[----:B------:R-:W2:Y:S02]  /*7020*/  LDG.E R2, desc[UR36][R2.64] ;  /* 0x0000002402027981 */ /* 0x000ea4000c1e1900 */
[----:B--2---:R-:W-:-:S04]  /*7030*/  ISETP.NE.AND P0, PT, R2, RZ, PT ;  /* 0x000000ff0200720c */ /* 0x004fc80003f05270 */
[----:B------:R-:W-:Y:S01]  /*7040*/  P2R R22, PR, RZ, 0x1 ;  /* 0x00000001ff167803 */ /* 0x000fe20000000000 */
[----:B------:R-:W-:Y:S08]  /*7050*/  BRA `(.L_x_37685) ;  /* 0x0000000c00887947 */ /* 0x000ff00003800000 */
.L_x_37686:
[----:B------:R-:W2:Y:S02]  /*7060*/  LDG.E.U16 R2, desc[UR36][R2.64] ;  /* 0x0000002402027981 */ /* 0x000ea4000c1e1500 */
[----:B--2---:R-:W-:-:S04]  /*7070*/  ISETP.NE.AND P0, PT, R2, RZ, PT ;  /* 0x000000ff0200720c */ /* 0x004fc80003f05270 */
[----:B------:R-:W-:Y:S01]  /*7080*/  P2R R22, PR, RZ, 0x1 ;  /* 0x00000001ff167803 */ /* 0x000fe20000000000 */
[----:B------:R-:W-:Y:S08]  /*7090*/  BRA `(.L_x_37685) ;  /* 0x0000000c00787947 */ /* 0x000ff00003800000 */
.L_x_37681:
        /* <DEDUP_REMOVED lines=10> */
.L_x_37689:
[----:B------:R-:W2:Y:S02]  /*7140*/  LDG.E.U16 R0, desc[UR36][R2.64] ;  /* 0x0000002402007981 */ /* 0x000ea4000c1e1500 */
[----:B--2---:R-:W-:-:S05]  /*7150*/  HADD2.F32 R0, -RZ, R0.H0_H0 ;  /* 0x20000000ff007230 */ /* 0x004fca0000004100 */
[----:B------:R-:W-:-:S04]  /*7160*/  FSETP.NEU.FTZ.AND P0, PT, R0, RZ, PT ;  /* 0x000000ff0000720b */ /* 0x000fc80003f1d000 */
[----:B------:R-:W-:Y:S01]  /*7170*/  P2R R22, PR, RZ, 0x1 ;  /* 0x00000001ff167803 */ /* 0x000fe20000000000 */
[----:B------:R-:W-:Y:S08]  /*7180*/  BRA `(.L_x_37685) ;  /* 0x0000000c003c7947 */ /* 0x000ff00003800000 */
.L_x_37688:
        /* <DEDUP_REMOVED lines=12> */
.L_x_37691:
        /* <DEDUP_REMOVED lines=11> */
.L_x_37690:
[----:B------:R-:W2:Y:S02]  /*7300*/  LDG.E.64 R2, desc[UR36][R2.64] ;  /* 0x0000002402027981 */ /* 0x000ea4000c1e1b00 */
[----:B--2---:R-:W-:-:S06]  /*7310*/  DSETP.NEU.AND P0, PT, R2, RZ, PT ;  /* 0x000000ff0200722a */ /* 0x004fcc0003f0d000 */
[----:B------:R-:W-:Y:S01]  /*7320*/  P2R R22, PR, RZ, 0x1 ;  /* 0x00000001ff167803 */ /* 0x000fe20000000000 */
[----:B------:R-:W-:Y:S07]  /*7330*/  BRA `(.L_x_37685) ;  /* 0x0000000800d07947 */ /* 0x000fee0003800000 */
.L_x_37680:
        /* <DEDUP_REMOVED lines=12> */
.L_x_37694:
[----:B------:R-:W2:Y:S02]  /*7400*/  LDG.E.128 R4, desc[UR36][R2.64] ;  /* 0x0000002402047981 */ /* 0x000ea4000c1e1d00 */
[----:B--2---:R-:W-:-:S06]  /*7410*/  DSETP.NEU.AND P0, PT, R6, RZ, PT ;  /* 0x000000ff0600722a */ /* 0x004fcc0003f0d000 */
[----:B------:R-:W-:-:S06]  /*7420*/  DSETP.NEU.OR P0, PT, R4, RZ, P0 ;  /* 0x000000ff0400722a */ /* 0x000fcc000070d400 */
[----:B------:R-:W-:Y:S01]  /*7430*/  P2R R22, PR, RZ, 0x1 ;  /* 0x00000001ff167803 */ /* 0x000fe20000000000 */
[----:B------:R-:W-:Y:S07]  /*7440*/  BRA `(.L_x_37685) ;  /* 0x00000008008c7947 */ /* 0x000fee0003800000 */
.L_x_37693:
        /* <DEDUP_REMOVED lines=28> */
.L_x_37696:
        /* <DEDUP_REMOVED lines=15> */
.L_x_37695:
[----:B------:R-:W2:Y:S02]  /*7700*/  LDG.E.U16 R0, desc[UR36][R2.64] ;  /* 0x0000002402007981 */ /* 0x000ea4000c1e1500 */
[----:B--2---:R-:W-:-:S05]  /*7710*/  IMAD.U32 R0, R0, 0x10000, RZ ;  /* 0x0001000000007824 */ /* 0x004fca00078e00ff */
[----:B------:R-:W-:-:S04]  /*7720*/  FSETP.NEU.FTZ.AND P0, PT, R0, RZ, PT ;  /* 0x000000ff0000720b */ /* 0x000fc80003f1d000 */
[----:B------:R-:W-:Y:S01]  /*7730*/  P2R R22, PR, RZ, 0x1 ;  /* 0x00000001ff167803 */ /* 0x000fe20000000000 */
[----:B------:R-:W-:Y:S08]  /*7740*/  BRA `(.L_x_37685) ;  /* 0x0000000400cc7947 */ /* 0x000ff00003800000 */
.L_x_37692:
        /* <DEDUP_REMOVED lines=12> */
.L_x_37699:
        /* <DEDUP_REMOVED lines=21> */
.L_x_37703:
[----:B------:R-:W-:Y:S05]  /*7960*/  BSYNC B1 ;  /* 0x0000000000017941 */ /* 0x000fea0003800000 */
.L_x_37702:
[----:B------:R-:W-:Y:S01]  /*7970*/  LEA R3, R0, 0x3b800000, 0x17 ;  /* 0x3b80000000037811 */ /* 0x000fe200078eb8ff */
[----:B------:R-:W-:-:S05]  /*7980*/  IMAD.SHL.U32 R0, R2, 0x100000, RZ ;  /* 0x0010000002007824 */ /* 0x000fca00078e00ff */
[----:B------:R-:W-:-:S07]  /*7990*/  LOP3.LUT R0, R3, R0, R4, 0xfe, !PT ;  /* 0x0000000003007212 */ /* 0x000fce00078efe04 */
.L_x_37701:
[----:B------:R-:W-:Y:S05]  /*79a0*/  BSYNC B0 ;  /* 0x0000000000007941 */ /* 0x000fea0003800000 */
.L_x_37700:
[----:B------:R-:W-:-:S04]  /*79b0*/  FSETP.NEU.FTZ.AND P0, PT, R0, RZ, PT ;  /* 0x000000ff0000720b */ /* 0x000fc80003f1d000 */
[----:B------:R-:W-:Y:S01]  /*79c0*/  P2R R22, PR, RZ, 0x1 ;  /* 0x00000001ff167803 */ /* 0x000fe20000000000 */
[----:B------:R-:W-:Y:S08]  /*79d0*/  BRA `(.L_x_37685) ;  /* 0x0000000400287947 */ /* 0x000ff00003800000 */
.L_x_37698:
        /* <DEDUP_REMOVED lines=21> */
.L_x_37707:
[----:B------:R-:W-:Y:S05]  /*7b30*/  BSYNC B1 ;  /* 0x0000000000017941 */ /* 0x000fea0003800000 */
.L_x_37706:
[----:B------:R-:W-:Y:S01]  /*7b40*/  LEA R3, R0, 0x37800000, 0x17 ;  /* 0x3780000000037811 */ /* 0x000fe200078eb8ff */
[----:B------:R-:W-:-:S05]  /*7b50*/  IMAD.SHL.U32 R0, R2, 0x200000, RZ ;  /* 0x0020000002007824 */ /* 0x000fca00078e00ff */
[----:B------:R-:W-:-:S07]  /*7b60*/  LOP3.LUT R0, R3, R0, R4, 0xfe, !PT ;  /* 0x0000000003007212 */ /* 0x000fce00078efe04 */
.L_x_37705:
[----:B------:R-:W-:Y:S05]  /*7b70*/  BSYNC B0 ;  /* 0x0000000000007941 */ /* 0x000fea0003800000 */
.L_x_37704:
[----:B------:R-:W-:-:S04]  /*7b80*/  FSETP.NEU.FTZ.AND P0, PT, R0, RZ, PT ;  /* 0x000000ff0000720b */ /* 0x000fc80003f1d000 */
[----:B------:R-:W-:Y:S01]  /*7b90*/  P2R R22, PR, RZ, 0x1 ;  /* 0x00000001ff167803 */ /* 0x000fe20000000000 */
[----:B------:R-:W-:Y:S08]  /*7ba0*/  BRA `(.L_x_37685) ;  /* 0x0000000000b47947 */ /* 0x000ff00003800000 */
.L_x_37697:
        /* <DEDUP_REMOVED lines=14> */
.L_x_37711:
[----:B------:R-:W-:Y:S05]  /*7c90*/  BSYNC B0 ;  /* 0x0000000000007941 */ /* 0x000fea0003800000 */
.L_x_37710:
[----:B------:R-:W-:-:S04]  /*7ca0*/  FSETP.NEU.FTZ.AND P0, PT, R0, RZ, PT ;  /* 0x000000ff0000720b */ /* 0x000fc80003f1d000 */
[----:B------:R-:W-:Y:S01]  /*7cb0*/  P2R R22, PR, RZ, 0x1 ;  /* 0x00000001ff167803 */ /* 0x000fe20000000000 */
[----:B------:R-:W-:Y:S08]  /*7cc0*/  BRA `(.L_x_37685) ;  /* 0x00000000006c7947 */ /* 0x000ff00003800000 */
.L_x_37684:
        /* <DEDUP_REMOVED lines=16> */
.L_x_37712:
[----:B------:R-:W-:-:S04]  /*7dd0*/  PLOP3.LUT P0, PT, PT, PT, PT, 0x8, 0x0 ;  /* 0x000000000000781c */ /* 0x000fc80003f0e170 */
[----:B------:R-:W-:Y:S01]  /*7de0*/  P2R R22, PR, RZ, 0x1 ;  /* 0x00000001ff167803 */ /* 0x000fe20000000000 */
[----:B------:R-:W-:Y:S08]  /*7df0*/  BRA `(.L_x_37685) ;  /* 0x0000000000207947 */ /* 0x000ff00003800000 */
.L_x_37709:
[----:B------:R-:W2:Y:S02]  /*7e00*/  LDG.E.64 R2, desc[UR36][R2.64] ;  /* 0x0000002402027981 */ /* 0x000ea4000c1e1b00 */
[----:B--2---:R-:W-:-:S04]  /*7e10*/  ISETP.NE.U32.AND P0, PT, R2, RZ, PT ;  /* 0x000000ff0200720c */ /* 0x004fc80003f05070 */
[----:B------:R-:W-:-:S04]  /*7e20*/  ISETP.NE.AND.EX P0, PT, R3, RZ, PT, P0 ;  /* 0x000000ff0300720c */ /* 0x000fc80003f05300 */
[----:B------:R-:W-:Y:S01]  /*7e30*/  P2R R22, PR, RZ, 0x1 ;  /* 0x00000001ff167803 */ /* 0x000fe20000000000 */
[----:B------:R-:W-:Y:S08]  /*7e40*/  BRA `(.L_x_37685) ;  /* 0x00000000000c7947 */ /* 0x000ff00003800000 */
.L_x_37708:
[----:B------:R-:W2:Y:S02]  /*7e50*/  LDG.E R2, desc[UR36][R2.64] ;  /* 0x0000002402027981 */ /* 0x000ea4000c1e1900 */
[----:B--2---:R-:W-:-:S04]  /*7e60*/  ISETP.NE.AND P0, PT, R2, RZ, PT ;  /* 0x000000ff0200720c */ /* 0x004fc80003f05270 */
[----:B------:R-:W-:-:S09]  /*7e70*/  P2R R22, PR, RZ, 0x1 ;  /* 0x00000001ff167803 */ /* 0x000fd20000000000 */
.L_x_37685:
        /* <DEDUP_REMOVED lines=17> */
.L_x_37716:
[----:B------:R0:W5:Y:S01]  /*7f90*/  LDG.E.U8 R23, desc[UR36][R2.64] ;  /* 0x0000002402177981 */ /* 0x000162000c1e1100 */
[----:B------:R-:W-:Y:S05]  /*7fa0*/  BRA `(.L_x_37718) ;  /* 0x0000000c00547947 */ /* 0x000fea0003800000 */
.L_x_37715:
        /* <DEDUP_REMOVED lines=8> */
.L_x_37720:
[----:B------:R3:W5:Y:S01]  /*8030*/  LDG.E.U8 R23, desc[UR36][R2.64] ;  /* 0x0000002402177981 */ /* 0x000762000c1e1100 */
[----:B------:R-:W-:Y:S05]  /*8040*/  BRA `(.L_x_37718) ;  /* 0x0000000c002c7947 */ /* 0x000fea0003800000 */
.L_x_37719:
[----:B------:R2:W5:Y:S01]  /*8050*/  LDG.E.U16 R23, desc[UR36][R2.64] ;  /* 0x0000002402177981 */ /* 0x000562000c1e1500 */
[----:B------:R-:W-:Y:S05]  /*8060*/  BRA `(.L_x_37718) ;  /* 0x0000000c00247947 */ /* 0x000fea0003800000 */
.L_x_37714:
        /* <DEDUP_REMOVED lines=9> */
.L_x_37722:
[----:B------:R-:W2:Y:S02]  /*8100*/  LDG.E.U16 R0, desc[UR36][R2.64] ;  /* 0x0000002402007981 */ /* 0x000ea4000c1e1500 */
[----:B--2---:R-:W-:-:S06]  /*8110*/  HADD2.F32 R0, -RZ, R0.H0_H0 ;  /* 0x20000000ff007230 */ /* 0x004fcc0000004100 */
[----:B------:R-:W0:Y:S02]  /*8120*/  F2I.FTZ.TRUNC.NTZ R0, R0 ;  /* 0x0000000000007305 */ /* 0x000e24000021f100 */
[----:B0-----:R-:W-:Y:S01]  /*8130*/  PRMT R23, R0, 0x7610, R23 ;  /* 0x0000761000177816 */ /* 0x001fe20000000017 */
[----:B------:R-:W-:Y:S06]  /*8140*/  BRA `(.L_x_37718) ;  /* 0x0000000800ec7947 */ /* 0x000fec0003800000 */
.L_x_37721:
        /* <DEDUP_REMOVED lines=9> */
.L_x_37724:
[----:B------:R-:W2:Y:S02]  /*81e0*/  LDG.E.U16 R2, desc[UR36][R2.64] ;  /* 0x0000002402027981 */ /* 0x000ea4000c1e1500 */
[----:B--2---:R-:W-:-:S06]  /*81f0*/  HADD2.F32 R0, -RZ, R2.H0_H0 ;  /* 0x20000002ff007230 */ /* 0x004fcc0000004100 */
[----:B------:R-:W0:Y:S02]  /*8200*/  F2I.FTZ.TRUNC.NTZ R0, R0 ;  /* 0x0000000000007305 */ /* 0x000e24000021f100 */
[----:B0-----:R-:W-:Y:S01]  /*8210*/  PRMT R23, R0, 0x7610, R23 ;  /* 0x0000761000177816 */ /* 0x001fe20000000017 */
[----:B------:R-:W-:Y:S06]  /*8220*/  BRA `(.L_x_37718) ;  /* 0x0000000800b47947 */ /* 0x000fec0003800000 */
.L_x_37723:
[----:B------:R-:W2:Y:S02]  /*8230*/  LDG.E.64 R2, desc[UR36][R2.64] ;  /* 0x0000002402027981 */ /* 0x000ea4000c1e1b00 */
[----:B--2---:R0:W1:Y:S01]  /*8240*/  F2I.F64.TRUNC R23, R2 ;  /* 0x0000000200177311 */ /* 0x004062000030d100 */
[----:B------:R-:W-:Y:S05]  /*8250*/  BRA `(.L_x_37718) ;  /* 0x0000000800a87947 */ /* 0x000fea0003800000 */
.L_x_37713:
        /* <DEDUP_REMOVED lines=12> */
.L_x_37727:
[----:B------:R-:W2:Y:S02]  /*8320*/  LDG.E.64 R2, desc[UR36][R2.64] ;  /* 0x0000002402027981 */ /* 0x000ea4000c1e1b00 */
[----:B--2---:R0:W1:Y:S01]  /*8330*/  F2I.F64.TRUNC R23, R2 ;  /* 0x0000000200177311 */ /* 0x004062000030d100 */
[----:B------:R-:W-:Y:S05]  /*8340*/  BRA `(.L_x_37718) ;  /* 0x00000008006c7947 */ /* 0x000fea0003800000 */
.L_x_37726:
        /* <DEDUP_REMOVED lines=28> */
.L_x_37729:
        /* <DEDUP_REMOVED lines=15> */
.L_x_37728:
[----:B------:R-:W2:Y:S02]  /*8600*/  LDG.E.U16 R0, desc[UR36][R2.64] ;  /* 0x0000002402007981 */ /* 0x000ea4000c1e1500 */
[----:B--2---:R-:W-:-:S06]  /*8610*/  IMAD.U32 R0, R0, 0x10000, RZ ;  /* 0x0001000000007824 */ /* 0x004fcc00078e00ff */
[----:B------:R-:W0:Y:S02]  /*8620*/  F2I.FTZ.TRUNC.NTZ R0, R0 ;  /* 0x0000000000007305 */ /* 0x000e24000021f100 */
[----:B0-----:R-:W-:Y:S01]  /*8630*/  PRMT R23, R0, 0x7610, R23 ;  /* 0x0000761000177816 */ /* 0x001fe20000000017 */
[----:B------:R-:W-:Y:S06]  /*8640*/  BRA `(.L_x_37718) ;  /* 0x0000000400ac7947 */ /* 0x000fec0003800000 */
.L_x_37725:
        /* <DEDUP_REMOVED lines=10> */
.L_x_37732:
        /* <DEDUP_REMOVED lines=21> */
.L_x_37736:
[----:B------:R-:W-:Y:S05]  /*8840*/  BSYNC B1 ;  /* 0x0000000000017941 */ /* 0x000fea0003800000 */
.L_x_37735:
[----:B------:R-:W-:Y:S01]  /*8850*/  LEA R3, R0, 0x3b800000, 0x17 ;  /* 0x3b80000000037811 */ /* 0x000fe200078eb8ff */
[----:B------:R-:W-:-:S05]  /*8860*/  IMAD.SHL.U32 R0, R2, 0x100000, RZ ;  /* 0x0010000002007824 */ /* 0x000fca00078e00ff */
[----:B------:R-:W-:-:S07]  /*8870*/  LOP3.LUT R0, R3, R0, R4, 0xfe, !PT ;  /* 0x0000000003007212 */ /* 0x000fce00078efe04 */
.L_x_37734:
[----:B------:R-:W-:Y:S05]  /*8880*/  BSYNC B0 ;  /* 0x0000000000007941 */ /* 0x000fea0003800000 */
.L_x_37733:
[----:B------:R-:W0:Y:S02]  /*8890*/  F2I.FTZ.TRUNC.NTZ R0, R0 ;  /* 0x0000000000007305 */ /* 0x000e24000021f100 */
[----:B0-----:R-:W-:Y:S01]  /*88a0*/  PRMT R23, R0, 0x7610, R23 ;  /* 0x0000761000177816 */ /* 0x001fe20000000017 */
[----:B------:R-:W-:Y:S06]  /*88b0*/  BRA `(.L_x_37718) ;  /* 0x0000000400107947 */ /* 0x000fec0003800000 */
.L_x_37731:
        /* <DEDUP_REMOVED lines=21> */
.L_x_37740:
[----:B------:R-:W-:Y:S05]  /*8a10*/  BSYNC B1 ;  /* 0x0000000000017941 */ /* 0x000fea0003800000 */
.L_x_37739:
[----:B------:R-:W-:Y:S01]  /*8a20*/  LEA R3, R0, 0x37800000, 0x17 ;  /* 0x3780000000037811 */ /* 0x000fe200078eb8ff */
[----:B------:R-:W-:-:S05]  /*8a30*/  IMAD.SHL.U32 R0, R2, 0x200000, RZ ;  /* 0x0020000002007824 */ /* 0x000fca00078e00ff */
[----:B------:R-:W-:-:S07]  /*8a40*/  LOP3.LUT R0, R3, R0, R4, 0xfe, !PT ;  /* 0x0000000003007212 */ /* 0x000fce00078efe04 */
.L_x_37738:
[----:B------:R-:W-:Y:S05]  /*8a50*/  BSYNC B0 ;  /* 0x0000000000007941 */ /* 0x000fea0003800000 */
.L_x_37737:
[----:B------:R-:W0:Y:S02]  /*8a60*/  F2I.FTZ.TRUNC.NTZ R0, R0 ;  /* 0x0000000000007305 */ /* 0x000e24000021f100 */
[----:B0-----:R-:W-:Y:S01]  /*8a70*/  PRMT R23, R0, 0x7610, R23 ;  /* 0x0000761000177816 */ /* 0x001fe20000000017 */
[----:B------:R-:W-:Y:S06]  /*8a80*/  BRA `(.L_x_37718) ;  /* 0x00000000009c7947 */ /* 0x000fec0003800000 */
.L_x_37730:
        /* <DEDUP_REMOVED lines=14> */
.L_x_37744:
[----:B------:R-:W-:Y:S05]  /*8b70*/  BSYNC B0 ;  /* 0x0000000000007941 */ /* 0x000fea0003800000 */
.L_x_37743:
[----:B------:R-:W0:Y:S02]  /*8b80*/  F2I.FTZ.TRUNC.NTZ R0, R0 ;  /* 0x0000000000007305 */ /* 0x000e24000021f100 */
[----:B0-----:R-:W-:Y:S01]  /*8b90*/  PRMT R23, R0, 0x7610, R23 ;  /* 0x0000761000177816 */ /* 0x001fe20000000017 */
[----:B------:R-:W-:Y:S06]  /*8ba0*/  BRA `(.L_x_37718) ;  /* 0x0000000000547947 */ /* 0x000fec0003800000 */
.L_x_37717:
        /* <DEDUP_REMOVED lines=16> */
.L_x_37745:
[----:B------:R-:W-:Y:S01]  /*8cb0*/  PRMT R23, RZ, 0x7610, R23 ;  /* 0x00007610ff177816 */ /* 0x000fe20000000017 */
[----:B------:R-:W-:Y:S06]  /*8cc0*/  BRA `(.L_x_37718) ;  /* 0x00000000000c7947 */ /* 0x000fec0003800000 */
.L_x_37742:
[----:B------:R0:W5:Y:S01]  /*8cd0*/  LDG.E.U8 R23, desc[UR36][R2.64] ;  /* 0x0000002402177981 */ /* 0x000162000c1e1100 */
[----:B------:R-:W-:Y:S05]  /*8ce0*/  BRA `(.L_x_37718) ;  /* 0x0000000000047947 */ /* 0x000fea0003800000 */
.L_x_37741:
[----:B------:R0:W5:Y:S02]  /*8cf0*/  LDG.E.U8 R23, desc[UR36][R2.64] ;  /* 0x0000002402177981 */ /* 0x000164000c1e1100 */
.L_x_37718:
        /* <DEDUP_REMOVED lines=17> */
.L_x_37749:
[----:B------:R0:W5:Y:S01]  /*8e10*/  LDG.E.U8 R0, desc[UR36][R2.64] ;  /* 0x0000002402007981 */ /* 0x000162000c1e1100 */
[----:B------:R-:W-:Y:S05]  /*8e20*/  BRA `(.L_x_37751) ;  /* 0x0000000c00547947 */ /* 0x000fea0003800000 */
.L_x_37748:
        /* <DEDUP_REMOVED lines=8> */
.L_x_37753:
[----:B------:R0:W5:Y:S01]  /*8eb0*/  LDG.E.U8 R0, desc[UR36][R2.64] ;  /* 0x0000002402007981 */ /* 0x000162000c1e1100 */
[----:B------:R-:W-:Y:S05]  /*8ec0*/  BRA `(.L_x_37751) ;  /* 0x0000000c002c7947 */ /* 0x000fea0003800000 */
.L_x_37752:
[----:B------:R0:W5:Y:S01]  /*8ed0*/  LDG.E.U16 R0, desc[UR36][R2.64] ;  /* 0x0000002402007981 */ /* 0x000162000c1e1500 */
[----:B------:R-:W-:Y:S05]  /*8ee0*/  BRA `(.L_x_37751) ;  /* 0x0000000c00247947 */ /* 0x000fea0003800000 */
.L_x_37747:
        /* <DEDUP_REMOVED lines=9> */
.L_x_37755:
[----:B------:R-:W2:Y:S02]  /*8f80*/  LDG.E.U16 R4, desc[UR36][R2.64] ;  /* 0x0000002402047981 */ /* 0x000ea4000c1e1500 */
[----:B--2---:R-:W-:-:S06]  /*8f90*/  HADD2.F32 R4, -RZ, R4.H0_H0 ;  /* 0x20000004ff047230 */ /* 0x004fcc0000004100 */
[----:B------:R-:W0:Y:S02]  /*8fa0*/  F2I.FTZ.TRUNC.NTZ R4, R4 ;  /* 0x0000000400047305 */ /* 0x000e24000021f100 */
[----:B0-----:R-:W-:Y:S01]  /*8fb0*/  PRMT R0, R4, 0x7610, R0 ;  /* 0x0000761004007816 */ /* 0x001fe20000000000 */
[----:B------:R-:W-:Y:S06]  /*8fc0*/  BRA `(.L_x_37751) ;  /* 0x0000000800ec7947 */ /* 0x000fec0003800000 */
.L_x_37754:
        /* <DEDUP_REMOVED lines=9> */
.L_x_37757:
[----:B------:R-:W2:Y:S02]  /*9060*/  LDG.E.U16 R2, desc[UR36][R2.64] ;  /* 0x0000002402027981 */ /* 0x000ea4000c1e1500 */
[----:B--2---:R-:W-:-:S06]  /*9070*/  HADD2.F32 R4, -RZ, R2.H0_H0 ;  /* 0x20000002ff047230 */ /* 0x004fcc0000004100 */
[----:B------:R-:W0:Y:S02]  /*9080*/  F2I.FTZ.TRUNC.NTZ R4, R4 ;  /* 0x0000000400047305 */ /* 0x000e24000021f100 */
[----:B0-----:R-:W-:Y:S01]  /*9090*/  PRMT R0, R4, 0x7610, R0 ;  /* 0x0000761004007816 */ /* 0x001fe20000000000 */
[----:B------:R-:W-:Y:S06]  /*90a0*/  BRA `(.L_x_37751) ;  /* 0x0000000800b47947 */ /* 0x000fec0003800000 */
.L_x_37756:
[----:B------:R-:W2:Y:S02]  /*90b0*/  LDG.E.64 R2, desc[UR36][R2.64] ;  /* 0x0000002402027981 */ /* 0x000ea4000c1e1b00 */
[----:B--2---:R0:W1:Y:S01]  /*90c0*/  F2I.F64.TRUNC R0, R2 ;  /* 0x0000000200007311 */ /* 0x004062000030d100 */
[----:B------:R-:W-:Y:S05]  /*90d0*/  BRA `(.L_x_37751) ;  /* 0x0000000800a87947 */ /* 0x000fea0003800000 */
.L_x_37746:
        /* <DEDUP_REMOVED lines=12> */
.L_x_37760:
[----:B------:R-:W2:Y:S02]  /*91a0*/  LDG.E.64 R2, desc[UR36][R2.64] ;  /* 0x0000002402027981 */ /* 0x000ea4000c1e1b00 */
[----:B--2---:R3:W4:Y:S01]  /*91b0*/  F2I.F64.TRUNC R0, R2 ;  /* 0x0000000200007311 */ /* 0x004722000030d100 */
[----:B------:R-:W-:Y:S05]  /*91c0*/  BRA `(.L_x_37751) ;  /* 0x00000008006c7947 */ /* 0x000fea0003800000 */
.L_x_37759:
        /* <DEDUP_REMOVED lines=28> */
.L_x_37762:
        /* <DEDUP_REMOVED lines=15> */
.L_x_37761:
[----:B------:R-:W2:Y:S02]  /*9480*/  LDG.E.U16 R4, desc[UR36][R2.64] ;  /* 0x0000002402047981 */ /* 0x000ea4000c1e1500 */
[----:B--2---:R-:W-:-:S06]  /*9490*/  IMAD.U32 R4, R4, 0x10000, RZ ;  /* 0x0001000004047824 */ /* 0x004fcc00078e00ff */
[----:B------:R-:W0:Y:S02]  /*94a0*/  F2I.FTZ.TRUNC.NTZ R4, R4 ;  /* 0x0000000400047305 */ /* 0x000e24000021f100 */
[----:B0-----:R-:W-:Y:S01]  /*94b0*/  PRMT R0, R4, 0x7610, R0 ;  /* 0x0000761004007816 */ /* 0x001fe20000000000 */
[----:B------:R-:W-:Y:S06]  /*94c0*/  BRA `(.L_x_37751) ;  /* 0x0000000400ac7947 */ /* 0x000fec0003800000 */
.L_x_37758:
        /* <DEDUP_REMOVED lines=10> */
.L_x_37765:
        /* <DEDUP_REMOVED lines=21> */
.L_x_37769:
[----:B------:R-:W-:Y:S05]  /*96c0*/  BSYNC B1 ;  /* 0x0000000000017941 */ /* 0x000fea0003800000 */
.L_x_37768:
[----:B------:R-:W-:Y:S01]  /*96d0*/  IMAD.SHL.U32 R2, R2, 0x100000, RZ ;  /* 0x0010000002027824 */ /* 0x000fe200078e00ff */
[----:B------:R-:W-:-:S04]  /*96e0*/  LEA R3, R0, 0x3b800000, 0x17 ;  /* 0x3b80000000037811 */ /* 0x000fc800078eb8ff */
[----:B------:R-:W-:-:S07]  /*96f0*/  LOP3.LUT R4, R3, R2, R4, 0xfe, !PT ;  /* 0x0000000203047212 */ /* 0x000fce00078efe04 */
.L_x_37767:
[----:B------:R-:W-:Y:S05]  /*9700*/  BSYNC B0 ;  /* 0x0000000000007941 */ /* 0x000fea0003800000 */
.L_x_37766:
[----:B------:R-:W0:Y:S02]  /*9710*/  F2I.FTZ.TRUNC.NTZ R4, R4 ;  /* 0x0000000400047305 */ /* 0x000e24000021f100 */
[----:B0-----:R-:W-:Y:S01]  /*9720*/  PRMT R0, R4, 0x7610, R0 ;  /* 0x0000761004007816 */ /* 0x001fe20000000000 */
[----:B------:R-:W-:Y:S06]  /*9730*/  BRA `(.L_x_37751) ;  /* 0x0000000400107947 */ /* 0x000fec0003800000 */
.L_x_37764:
        /* <DEDUP_REMOVED lines=21> */
.L_x_37773:
[----:B------:R-:W-:Y:S05]  /*9890*/  BSYNC B1 ;  /* 0x0000000000017941 */ /* 0x000fea0003800000 */
.L_x_37772:
[----:B------:R-:W-:Y:S01]  /*98a0*/  IMAD.SHL.U32 R2, R2, 0x200000, RZ ;  /* 0x0020000002027824 */ /* 0x000fe200078e00ff */
[----:B------:R-:W-:-:S04]  /*98b0*/  LEA R3, R0, 0x37800000, 0x17 ;  /* 0x3780000000037811 */ /* 0x000fc800078eb8ff */
[----:B------:R-:W-:-:S07]  /*98c0*/  LOP3.LUT R4, R3, R2, R4, 0xfe, !PT ;  /* 0x0000000203047212 */ /* 0x000fce00078efe04 */
.L_x_37771:
[----:B------:R-:W-:Y:S05]  /*98d0*/  BSYNC B0 ;  /* 0x0000000000007941 */ /* 0x000fea0003800000 */
.L_x_37770:
[----:B------:R-:W0:Y:S02]  /*98e0*/  F2I.FTZ.TRUNC.NTZ R4, R4 ;  /* 0x0000000400047305 */ /* 0x000e24000021f100 */
[----:B0-----:R-:W-:Y:S01]  /*98f0*/  PRMT R0, R4, 0x7610, R0 ;  /* 0x0000761004007816 */ /* 0x001fe20000000000 */
[----:B------:R-:W-:Y:S06]  /*9900*/  BRA `(.L_x_37751) ;  /* 0x00000000009c7947 */ /* 0x000fec0003800000 */
.L_x_37763:
        /* <DEDUP_REMOVED lines=14> */
.L_x_37777:
[----:B------:R-:W-:Y:S05]  /*99f0*/  BSYNC B0 ;  /* 0x0000000000007941 */ /* 0x000fea0003800000 */
.L_x_37776:
[----:B------:R-:W0:Y:S02]  /*9a00*/  F2I.FTZ.TRUNC.NTZ R4, R4 ;  /* 0x0000000400047305 */ /* 0x000e24000021f100 */
[----:B0-----:R-:W-:Y:S01]  /*9a10*/  PRMT R0, R4, 0x7610, R0 ;  /* 0x0000761004007816 */ /* 0x001fe20000000000 */
[----:B------:R-:W-:Y:S06]  /*9a20*/  BRA `(.L_x_37751) ;  /* 0x0000000000547947 */ /* 0x000fec0003800000 */
.L_x_37750:
        /* <DEDUP_REMOVED lines=16> */
.L_x_37778:
[----:B------:R-:W-:Y:S01]  /*9b30*/  PRMT R0, RZ, 0x7610, R0 ;  /* 0x00007610ff007816 */ /* 0x000fe20000000000 */
[----:B------:R-:W-:Y:S06]  /*9b40*/  BRA `(.L_x_37751) ;  /* 0x00000000000c7947 */ /* 0x000fec0003800000 */
.L_x_37775:
[----:B------:R1:W5:Y:S01]  /*9b50*/  LDG.E.U8 R0, desc[UR36][R2.64] ;  /* 0x0000002402007981 */ /* 0x000362000c1e1100 */
[----:B------:R-:W-:Y:S05]  /*9b60*/  BRA `(.L_x_37751) ;  /* 0x0000000000047947 */ /* 0x000fea0003800000 */
.L_x_37774:
[----:B------:R0:W5:Y:S02]  /*9b70*/  LDG.E.U8 R0, desc[UR36][R2.64] ;  /* 0x0000002402007981 */ /* 0x000164000c1e1100 */
.L_x_37751:
        /* <DEDUP_REMOVED lines=16> */
.L_x_37782:
[----:B------:R0:W-:Y:S01]  /*9c80*/  STG.E.U8 desc[UR36][R16.64], R23 ;  /* 0x0000001710007986 */ /* 0x0001e2000c101124 */
[----:B------:R-:W-:Y:S05]  /*9c90*/  BRA `(.L_x_37784) ;  /* 0x0000000c00987947 */ /* 0x000fea0003800000 */
.L_x_37781:
        /* <DEDUP_REMOVED lines=12> */
.L_x_37786:
[----:B------:R-:W-:-:S04]  /*9d60*/  LOP3.LUT R23, R23, 0xffff, RZ, 0xc0, !PT ;  /* 0x0000ffff17177812 */ /* 0x000fc800078ec0ff */
[----:B------:R-:W-:-:S05]  /*9d70*/  PRMT R3, R23, 0x8880, RZ ;  /* 0x0000888017037816 */ /* 0x000fca00000000ff */
[----:B------:R0:W-:Y:S01]  /*9d80*/  STG.E desc[UR36][R16.64], R3 ;  /* 0x0000000310007986 */ /* 0x0001e2000c101924 */
[----:B------:R-:W-:Y:S05]  /*9d90*/  BRA `(.L_x_37784) ;  /* 0x0000000c00587947 */ /* 0x000fea0003800000 */
.L_x_37785:
[----:B------:R-:W-:-:S04]  /*9da0*/  PRMT R3, R23, 0x8880, RZ ;  /* 0x0000888017037816 */ /* 0x000fc800000000ff */
[----:B------:R-:W-:-:S05]  /*9db0*/  PRMT R3, R3, 0x7710, RZ ;  /* 0x0000771003037816 */ /* 0x000fca00000000ff */
[----:B------:R0:W-:Y:S01]  /*9dc0*/  STG.E.U16 desc[UR36][R16.64], R3 ;  /* 0x0000000310007986 */ /* 0x0001e2000c101524 */
[----:B------:R-:W-:Y:S05]  /*9dd0*/  BRA `(.L_x_37784) ;  /* 0x0000000c00487947 */ /* 0x000fea0003800000 */
.L_x_37780:
        /* <DEDUP_REMOVED lines=9> */
.L_x_37788:
[----:B------:R-:W0:Y:S02]  /*9e70*/  I2F.S8 R0, R23 ;  /* 0x0000001700007306 */ /* 0x000e240000001400 */
[----:B0-----:R-:W-:-:S05]  /*9e80*/  F2FP.F16.F32.PACK_AB R0, RZ, R0 ;  /* 0x00000000ff00723e */ /* 0x001fca00000000ff */
[----:B------:R0:W-:Y:S01]  /*9e90*/  STG.E.U16 desc[UR36][R16.64], R0 ;  /* 0x0000000010007986 */ /* 0x0001e2000c101524 */
[----:B------:R-:W-:Y:S05]  /*9ea0*/  BRA `(.L_x_37784) ;  /* 0x0000000c00147947 */ /* 0x000fea0003800000 */
.L_x_37787:
        /* <DEDUP_REMOVED lines=10> */
.L_x_37790:
[----:B------:R-:W0:Y:S02]  /*9f50*/  I2F.S8 R23, R23 ;  /* 0x0000001700177306 */ /* 0x000e240000001400 */
[----:B0-----:R-:W-:-:S04]  /*9f60*/  F2FP.F16.F32.PACK_AB R3, RZ, R23 ;  /* 0x00000017ff03723e */ /* 0x001fc800000000ff */
[----:B------:R-:W-:-:S05]  /*9f70*/  PRMT R3, R3, 0x5410, RZ ;  /* 0x0000541003037816 */ /* 0x000fca00000000ff */
[----:B------:R0:W-:Y:S01]  /*9f80*/  STG.E desc[UR36][R16.64], R3 ;  /* 0x0000000310007986 */ /* 0x0001e2000c101924 */
[----:B------:R-:W-:Y:S05]  /*9f90*/  BRA `(.L_x_37784) ;  /* 0x0000000800d87947 */ /* 0x000fea0003800000 */
.L_x_37789:
[----:B------:R-:W-:-:S04]  /*9fa0*/  PRMT R2, R23, 0x8880, RZ ;  /* 0x0000888017027816 */ /* 0x000fc800000000ff */
[----:B------:R-:W-:-:S06]  /*9fb0*/  PRMT R2, R2, 0x7710, RZ ;  /* 0x0000771002027816 */ /* 0x000fcc00000000ff */
[----:B------:R-:W0:Y:S02]  /*9fc0*/  I2F.F64.S16 R2, R2 ;  /* 0x0000000200027312 */ /* 0x000e240000101c00 */
[----:B0-----:R0:W-:Y:S01]  /*9fd0*/  STG.E.64 desc[UR36][R16.64], R2 ;  /* 0x0000000210007986 */ /* 0x0011e2000c101b24 */
[----:B------:R-:W-:Y:S05]  /*9fe0*/  BRA `(.L_x_37784) ;  /* 0x0000000800c47947 */ /* 0x000fea0003800000 */
.L_x_37779:
        /* <DEDUP_REMOVED lines=12> */
.L_x_37793:
[----:B------:R-:W-:Y:S02]  /*a0b0*/  PRMT R4, R23, 0x8880, RZ ;  /* 0x0000888017047816 */ /* 0x000fe400000000ff */
[----:B------:R-:W-:Y:S02]  /*a0c0*/  CS2R R6, SRZ ;  /* 0x0000000000067805 */ /* 0x000fe4000001ff00 */
[----:B------:R-:W-:-:S06]  /*a0d0*/  PRMT R4, R4, 0x7710, RZ ;  /* 0x0000771004047816 */ /* 0x000fcc00000000ff */
[----:B------:R-:W0:Y:S02]  /*a0e0*/  I2F.F64.S16 R4, R4 ;  /* 0x0000000400047312 */ /* 0x000e240000101c00 */
[----:B0-----:R0:W-:Y:S01]  /*a0f0*/  STG.E.128 desc[UR36][R16.64], R4 ;  /* 0x0000000410007986 */ /* 0x0011e2000c101d24 */
[----:B------:R-:W-:Y:S05]  /*a100*/  BRA `(.L_x_37784) ;  /* 0x00000008007c7947 */ /* 0x000fea0003800000 */
.L_x_37792:
        /* <DEDUP_REMOVED lines=21> */
.L_x_37797:
[----:B------:R-:W-:Y:S05]  /*a260*/  BSYNC B0 ;  /* 0x0000000000007941 */ /* 0x000fea0003800000 */
.L_x_37796:
[----:B------:R-:W-:-:S05]  /*a270*/  LOP3.LUT R3, R0, R3, RZ, 0xfc, !PT ;  /* 0x0000000300037212 */ /* 0x000fca00078efcff */
[----:B------:R0:W-:Y:S01]  /*a280*/  STG.E.U8 desc[UR36][R16.64], R3 ;  /* 0x0000000310007986 */ /* 0x0001e2000c101124 */
[----:B------:R-:W-:Y:S05]  /*a290*/  BRA `(.L_x_37784) ;  /* 0x0000000800187947 */ /* 0x000fea0003800000 */
.L_x_37795:
        /* <DEDUP_REMOVED lines=13> */
.L_x_37799:
[----:B------:R-:W-:Y:S01]  /*a370*/  IMAD.MOV.U32 R0, RZ, RZ, 0x7f ;  /* 0x0000007fff007424 */ /* 0x000fe200078e00ff */
[----:B------:R-:W-:-:S04]  /*a380*/  ISETP.GT.U32.AND P0, PT, R2, 0x7f800000, PT ;  /* 0x7f8000000200780c */ /* 0x000fc80003f04070 */
[----:B------:R-:W-:-:S09]  /*a390*/  SEL R0, R0, 0x7c, P0 ;  /* 0x0000007c00007807 */ /* 0x000fd20000000000 */
.L_x_37800:
[----:B------:R-:W-:Y:S05]  /*a3a0*/  BSYNC B0 ;  /* 0x0000000000007941 */ /* 0x000fea0003800000 */
.L_x_37798:
[----:B------:R-:W-:-:S04]  /*a3b0*/  LOP3.LUT R2, R23, 0x80000000, RZ, 0xc0, !PT ;  /* 0x8000000017027812 */ /* 0x000fc800078ec0ff */
[----:B------:R-:W-:-:S04]  /*a3c0*/  SHF.R.U32.HI R3, RZ, 0x18, R2 ;  /* 0x00000018ff037819 */ /* 0x000fc80000011602 */
[----:B------:R-:W-:-:S05]  /*a3d0*/  LOP3.LUT R3, R0, R3, RZ, 0xfc, !PT ;  /* 0x0000000300037212 */ /* 0x000fca00078efcff */
[----:B------:R0:W-:Y:S01]  /*a3e0*/  STG.E.U8 desc[UR36][R16.64], R3 ;  /* 0x0000000310007986 */ /* 0x0001e2000c101124 */
[----:B------:R-:W-:Y:S05]  /*a3f0*/  BRA `(.L_x_37784) ;  /* 0x0000000400c07947 */ /* 0x000fea0003800000 */
.L_x_37794:
[----:B------:R-:W0:Y:S02]  /*a400*/  I2F.S8 R0, R23 ;  /* 0x0000001700007306 */ /* 0x000e240000001400 */
[----:B0-----:R-:W-:-:S05]  /*a410*/  F2FP.BF16.F32.PACK_AB R0, RZ, R0 ;  /* 0x00000000ff00723e */ /* 0x001fca00000010ff */
[----:B------:R0:W-:Y:S01]  /*a420*/  STG.E.U16 desc[UR36][R16.64], R0 ;  /* 0x0000000010007986 */ /* 0x0001e2000c101524 */
[----:B------:R-:W-:Y:S05]  /*a430*/  BRA `(.L_x_37784) ;  /* 0x0000000400b07947 */ /* 0x000fea0003800000 */
.L_x_37791:
        /* <DEDUP_REMOVED lines=12> */
.L_x_37803:
        /* <DEDUP_REMOVED lines=17> */
.L_x_37806:
[----:B------:R-:W-:-:S04]  /*a610*/  LOP3.LUT R2, R23, 0x80000000, RZ, 0xc0, !PT ;  /* 0x8000000017027812 */ /* 0x000fc800078ec0ff */
[----:B------:R-:W-:-:S04]  /*a620*/  SHF.R.U32.HI R3, RZ, 0x18, R2 ;  /* 0x00000018ff037819 */ /* 0x000fc80000011602 */
[----:B------:R-:W-:-:S04]  /*a630*/  LOP3.LUT R0, R0, R3, RZ, 0xfc, !PT ;  /* 0x0000000300007212 */ /* 0x000fc800078efcff */
[----:B------:R-:W-:-:S07]  /*a640*/  PRMT R8, R0, 0x7610, R8 ;  /* 0x0000761000087816 */ /* 0x000fce0000000008 */
.L_x_37805:
[----:B------:R-:W-:Y:S05]  /*a650*/  BSYNC B0 ;  /* 0x0000000000007941 */ /* 0x000fea0003800000 */
.L_x_37804:
[----:B------:R0:W-:Y:S01]  /*a660*/  STG.E.U8 desc[UR36][R16.64], R8 ;  /* 0x0000000810007986 */ /* 0x0001e2000c101124 */
[----:B------:R-:W-:Y:S05]  /*a670*/  BRA `(.L_x_37784) ;  /* 0x0000000400207947 */ /* 0x000fea0003800000 */
.L_x_37802:
        /* <DEDUP_REMOVED lines=17> */
.L_x_37809:
[----:B------:R-:W-:-:S04]  /*a790*/  LOP3.LUT R2, R23, 0x80000000, RZ, 0xc0, !PT ;  /* 0x8000000017027812 */ /* 0x000fc800078ec0ff */
[----:B------:R-:W-:-:S04]  /*a7a0*/  SHF.R.U32.HI R3, RZ, 0x18, R2 ;  /* 0x00000018ff037819 */ /* 0x000fc80000011602 */
[----:B------:R-:W-:-:S04]  /*a7b0*/  LOP3.LUT R0, R0, R3, RZ, 0xfc, !PT ;  /* 0x0000000300007212 */ /* 0x000fc800078efcff */
[----:B------:R-:W-:-:S07]  /*a7c0*/  PRMT R8, R0, 0x7610, R8 ;  /* 0x0000761000087816 */ /* 0x000fce0000000008 */
.L_x_37808:
[----:B------:R-:W-:Y:S05]  /*a7d0*/  BSYNC B0 ;  /* 0x0000000000007941 */ /* 0x000fea0003800000 */
.L_x_37807:
[----:B------:R3:W-:Y:S01]  /*a7e0*/  STG.E.U8 desc[UR36][R16.64], R8 ;  /* 0x0000000810007986 */ /* 0x0007e2000c101124 */
[----:B------:R-:W-:Y:S05]  /*a7f0*/  BRA `(.L_x_37784) ;  /* 0x0000000000c07947 */ /* 0x000fea0003800000 */
.L_x_37801:
        /* <DEDUP_REMOVED lines=22> */
.L_x_37783:
        /* <DEDUP_REMOVED lines=16> */
.L_x_37812:
[----:B------:R-:W-:Y:S05]  /*aa60*/  BRA `(.L_x_37784) ;  /* 0x0000000000247947 */ /* 0x000fea0003800000 */
.L_x_37811:
[----:B------:R-:W-:-:S04]  /*aa70*/  LOP3.LUT R23, R23, 0xffff, RZ, 0xc0, !PT ;  /* 0x0000ffff17177812 */ /* 0x000fc800078ec0ff */
[----:B------:R-:W-:-:S05]  /*aa80*/  PRMT R23, R23, 0x8880, RZ ;  /* 0x0000888017177816 */ /* 0x000fca00000000ff */
[----:B------:R-:W-:-:S05]  /*aa90*/  IMAD.MOV.U32 R2, RZ, RZ, R23 ;  /* 0x000000ffff027224 */ /* 0x000fca00078e0017 */
[----:B------:R-:W-:-:S05]  /*aaa0*/  SHF.R.S32.HI R3, RZ, 0x1f, R2 ;  /* 0x0000001fff037819 */ /* 0x000fca0000011402 */
[----:B------:R2:W-:Y:S01]  /*aab0*/  STG.E.64 desc[UR36][R16.64], R2 ;  /* 0x0000000210007986 */ /* 0x0005e2000c101b24 */
[----:B------:R-:W-:Y:S05]  /*aac0*/  BRA `(.L_x_37784) ;  /* 0x00000000000c7947 */ /* 0x000fea0003800000 */
.L_x_37810:
[----:B------:R-:W-:-:S04]  /*aad0*/  LOP3.LUT R23, R23, 0xffff, RZ, 0xc0, !PT ;  /* 0x0000ffff17177812 */ /* 0x000fc800078ec0ff */
[----:B------:R-:W-:-:S05]  /*aae0*/  PRMT R3, R23, 0x8880, RZ ;  /* 0x0000888017037816 */ /* 0x000fca00000000ff */
[----:B------:R0:W-:Y:S02]  /*aaf0*/  STG.E desc[UR36][R16.64], R3 ;  /* 0x0000000310007986 */ /* 0x0001e4000c101924 */
.L_x_37784:
[----:B------:R-:W-:-:S07]  /*ab00*/  VIADD R19, R19, 0x80 ;  /* 0x0000008013137836 */ /* 0x000fce0000000000 */
.L_x_37678:
[----:B------:R-:W-:Y:S05]  /*ab10*/  BSYNC B6 ;  /* 0x0000000000067941 */ /* 0x000fea0003800000 */
.L_x_37677:
        /* <DEDUP_REMOVED lines=384> */
.L_x_37815:
        /* <DEDUP_REMOVED lines=22> */
.L_x_37819:
[----:B------:R-:W2:Y:S02]  /*c480*/  LDG.E.U8 R2, desc[UR36][R2.64] ;  /* 0x0000002402027981 */ /* 0x000ea4000c1e1100 */
[----:B--2---:R-:W-:-:S04]  /*c490*/  ISETP.NE.AND P0, PT, R2, RZ, PT ;  /* 0x000000ff0200720c */ /* 0x004fc80003f05270 */
[----:B------:R-:W-:Y:S01]  /*c4a0*/  P2R R22, PR, RZ, 0x1 ;  /* 0x00000001ff167803 */ /* 0x000fe20000000000 */
[----:B------:R-:W-:Y:S08]  /*c4b0*/  BRA `(.L_x_37821) ;  /* 0x0000000c00c47947 */ /* 0x000ff00003800000 */
.L_x_37818:
        /* <DEDUP_REMOVED lines=11> */
.L_x_37823:
[----:B------:R-:W2:Y:S02]  /*c570*/  LDG.E R2, desc[UR36][R2.64] ;  /* 0x0000002402027981 */ /* 0x000ea4000c1e1900 */
[----:B--2---:R-:W-:-:S04]  /*c580*/  ISETP.NE.AND P0, PT, R2, RZ, PT ;  /* 0x000000ff0200720c */ /* 0x004fc80003f05270 */
[----:B------:R-:W-:Y:S01]  /*c590*/  P2R R22, PR, RZ, 0x1 ;  /* 0x00000001ff167803 */ /* 0x000fe20000000000 */
[----:B------:R-:W-:Y:S08]  /*c5a0*/  BRA `(.L_x_37821) ;  /* 0x0000000c00887947 */ /* 0x000ff00003800000 */
.L_x_37822:
[----:B------:R-:W2:Y:S02]  /*c5b0*/  LDG.E.U16 R2, desc[UR36][R2.64] ;  /* 0x0000002402027981 */ /* 0x000ea4000c1e1500 */
[----:B--2---:R-:W-:-:S04]  /*c5c0*/  ISETP.NE.AND P0, PT, R2, RZ, PT ;  /* 0x000000ff0200720c */ /* 0x004fc80003f05270 */
[----:B------:R-:W-:Y:S01]  /*c5d0*/  P2R R22, PR, RZ, 0x1 ;  /* 0x00000001ff167803 */ /* 0x000fe20000000000 */
[----:B------:R-:W-:Y:S08]  /*c5e0*/  BRA `(.L_x_37821) ;  /* 0x0000000c00787947 */ /* 0x000ff00003800000 */
.L_x_37817:
        /* <DEDUP_REMOVED lines=10> */
.L_x_37825:
[----:B------:R-:W2:Y:S02]  /*c690*/  LDG.E.U16 R0, desc[UR36][R2.64] ;  /* 0x0000002402007981 */ /* 0x000ea4000c1e1500 */
[----:B--2---:R-:W-:-:S05]  /*c6a0*/  HADD2.F32 R0, -RZ, R0.H0_H0 ;  /* 0x20000000ff007230 */ /* 0x004fca0000004100 */
[----:B------:R-:W-:-:S04]  /*c6b0*/  FSETP.NEU.FTZ.AND P0, PT, R0, RZ, PT ;  /* 0x000000ff0000720b */ /* 0x000fc80003f1d000 */
[----:B------:R-:W-:Y:S01]  /*c6c0*/  P2R R22, PR, RZ, 0x1 ;  /* 0x00000001ff167803 */ /* 0x000fe20000000000 */
[----:B------:R-:W-:Y:S08]  /*c6d0*/  BRA `(.L_x_37821) ;  /* 0x0000000c003c7947 */ /* 0x000ff00003800000 */
.L_x_37824:
        /* <DEDUP_REMOVED lines=12> */
.L_x_37827:
        /* <DEDUP_REMOVED lines=11> */
.L_x_37826:
[----:B------:R-:W2:Y:S02]  /*c850*/  LDG.E.64 R2, desc[UR36][R2.64] ;  /* 0x0000002402027981 */ /* 0x000ea4000c1e1b00 */
[----:B--2---:R-:W-:-:S06]  /*c860*/  DSETP.NEU.AND P0, PT, R2, RZ, PT ;  /* 0x000000ff0200722a */ /* 0x004fcc0003f0d000 */
[----:B------:R-:W-:Y:S01]  /*c870*/  P2R R22, PR, RZ, 0x1 ;  /* 0x00000001ff167803 */ /* 0x000fe20000000000 */
[----:B------:R-:W-:Y:S07]  /*c880*/  BRA `(.L_x_37821) ;  /* 0x0000000800d07947 */ /* 0x000fee0003800000 */
.L_x_37816:
        /* <DEDUP_REMOVED lines=12> */
.L_x_37830:
[----:B------:R-:W2:Y:S02]  /*c950*/  LDG.E.128 R4, desc[UR36][R2.64] ;  /* 0x0000002402047981 */ /* 0x000ea4000c1e1d00 */
[----:B--2---:R-:W-:-:S06]  /*c960*/  DSETP.NEU.AND P0, PT, R6, RZ, PT ;  /* 0x000000ff0600722a */ /* 0x004fcc0003f0d000 */
[----:B------:R-:W-:-:S06]  /*c970*/  DSETP.NEU.OR P0, PT, R4, RZ, P0 ;  /* 0x000000ff0400722a */ /* 0x000fcc000070d400 */
[----:B------:R-:W-:Y:S01]  /*c980*/  P2R R22, PR, RZ, 0x1 ;  /* 0x00000001ff167803 */ /* 0x000fe20000000000 */
[----:B------:R-:W-:Y:S07]  /*c990*/  BRA `(.L_x_37821) ;  /* 0x00000008008c7947 */ /* 0x000fee0003800000 */
.L_x_37829:
        /* <DEDUP_REMOVED lines=28> */
.L_x_37832:
        /* <DEDUP_REMOVED lines=15> */
.L_x_37831:
[----:B------:R-:W2:Y:S02]  /*cc50*/  LDG.E.U16 R0, desc[UR36][R2.64] ;  /* 0x0000002402007981 */ /* 0x000ea4000c1e1500 */
[----:B--2---:R-:W-:-:S05]  /*cc60*/  IMAD.U32 R0, R0, 0x10000, RZ ;  /* 0x0001000000007824 */ /* 0x004fca00078e00ff */
[----:B------:R-:W-:-:S04]  /*cc70*/  FSETP.NEU.FTZ.AND P0, PT, R0, RZ, PT ;  /* 0x000000ff0000720b */ /* 0x000fc80003f1d000 */
[----:B------:R-:W-:Y:S01]  /*cc80*/  P2R R22, PR, RZ, 0x1 ;  /* 0x00000001ff167803 */ /* 0x000fe20000000000 */
[----:B------:R-:W-:Y:S08]  /*cc90*/  BRA `(.L_x_37821) ;  /* 0x0000000400cc7947 */ /* 0x000ff00003800000 */
.L_x_37828:
        /* <DEDUP_REMOVED lines=12> */
.L_x_37835:
        /* <DEDUP_REMOVED lines=21> */
.L_x_37839:
[----:B------:R-:W-:Y:S05]  /*ceb0*/  BSYNC B1 ;  /* 0x0000000000017941 */ /* 0x000fea0003800000 */
.L_x_37838:
[----:B------:R-:W-:Y:S01]  /*cec0*/  LEA R3, R0, 0x3b800000, 0x17 ;  /* 0x3b80000000037811 */ /* 0x000fe200078eb8ff */
[----:B------:R-:W-:-:S05]  /*ced0*/  IMAD.SHL.U32 R0, R2, 0x100000, RZ ;  /* 0x0010000002007824 */ /* 0x000fca00078e00ff */
[----:B------:R-:W-:-:S07]  /*cee0*/  LOP3.LUT R0, R3, R0, R4, 0xfe, !PT ;  /* 0x0000000003007212 */ /* 0x000fce00078efe04 */
.L_x_37837:
[----:B------:R-:W-:Y:S05]  /*cef0*/  BSYNC B0 ;  /* 0x0000000000007941 */ /* 0x000fea0003800000 */
.L_x_37836:
[----:B------:R-:W-:-:S04]  /*cf00*/  FSETP.NEU.FTZ.AND P0, PT, R0, RZ, PT ;  /* 0x000000ff0000720b */ /* 0x000fc80003f1d000 */
[----:B------:R-:W-:Y:S01]  /*cf10*/  P2R R22, PR, RZ, 0x1 ;  /* 0x00000001ff167803 */ /* 0x000fe20000000000 */
[----:B------:R-:W-:Y:S08]  /*cf20*/  BRA `(.L_x_37821) ;  /* 0x0000000400287947 */ /* 0x000ff00003800000 */
.L_x_37834:
        /* <DEDUP_REMOVED lines=21> */
.L_x_37843:
[----:B------:R-:W-:Y:S05]  /*d080*/  BSYNC B1 ;  /* 0x0000000000017941 */ /* 0x000fea0003800000 */
.L_x_37842:
[----:B------:R-:W-:Y:S01]  /*d090*/  LEA R3, R0, 0x37800000, 0x17 ;  /* 0x3780000000037811 */ /* 0x000fe200078eb8ff */
[----:B------:R-:W-:-:S05]  /*d0a0*/  IMAD.SHL.U32 R0, R2, 0x200000, RZ ;  /* 0x0020000002007824 */ /* 0x000fca00078e00ff */
[----:B------:R-:W-:-:S07]  /*d0b0*/  LOP3.LUT R0, R3, R0, R4, 0xfe, !PT ;  /* 0x0000000003007212 */ /* 0x000fce00078efe04 */
.L_x_37841:
[----:B------:R-:W-:Y:S05]  /*d0c0*/  BSYNC B0 ;  /* 0x0000000000007941 */ /* 0x000fea0003800000 */
.L_x_37840:
[----:B------:R-:W-:-:S04]  /*d0d0*/  FSETP.NEU.FTZ.AND P0, PT, R0, RZ, PT ;  /* 0x000000ff0000720b */ /* 0x000fc80003f1d000 */
[----:B------:R-:W-:Y:S01]  /*d0e0*/  P2R R22, PR, RZ, 0x1 ;  /* 0x00000001ff167803 */ /* 0x000fe20000000000 */
[----:B------:R-:W-:Y:S08]  /*d0f0*/  BRA `(.L_x_37821) ;  /* 0x0000000000b47947 */ /* 0x000ff00003800000 */
.L_x_37833:
        /* <DEDUP_REMOVED lines=14> */
.L_x_37847:
[----:B------:R-:W-:Y:S05]  /*d1e0*/  BSYNC B0 ;  /* 0x0000000000007941 */ /* 0x000fea0003800000 */
.L_x_37846:
[----:B------:R-:W-:-:S04]  /*d1f0*/  FSETP.NEU.FTZ.AND P0, PT, R0, RZ, PT ;  /* 0x000000ff0000720b */ /* 0x000fc80003f1d000 */
[----:B------:R-:W-:Y:S01]  /*d200*/  P2R R22, PR, RZ, 0x1 ;  /* 0x00000001ff167803 */ /* 0x000fe20000000000 */
[----:B------:R-:W-:Y:S08]  /*d210*/  BRA `(.L_x_37821) ;  /* 0x00000000006c7947 */ /* 0x000ff00003800000 */
.L_x_37820:
        /* <DEDUP_REMOVED lines=16> */
.L_x_37848:
[----:B------:R-:W-:-:S04]  /*d320*/  PLOP3.LUT P0, PT, PT, PT, PT, 0x8, 0x0 ;  /* 0x000000000000781c */ /* 0x000fc80003f0e170 */
[----:B------:R-:W-:Y:S01]  /*d330*/  P2R R22, PR, RZ, 0x1 ;  /* 0x00000001ff167803 */ /* 0x000fe20000000000 */
[----:B------:R-:W-:Y:S08]  /*d340*/  BRA `(.L_x_37821) ;  /* 0x0000000000207947 */ /* 0x000ff00003800000 */
.L_x_37845:
[----:B------:R-:W2:Y:S02]  /*d350*/  LDG.E.64 R2, desc[UR36][R2.64] ;  /* 0x0000002402027981 */ /* 0x000ea4000c1e1b00 */
[----:B--2---:R-:W-:-:S04]  /*d360*/  ISETP.NE.U32.AND P0, PT, R2, RZ, PT ;  /* 0x000000ff0200720c */ /* 0x004fc80003f05070 */
[----:B------:R-:W-:-:S04]  /*d370*/  ISETP.NE.AND.EX P0, PT, R3, RZ, PT, P0 ;  /* 0x000000ff0300720c */ /* 0x000fc80003f05300 */
[----:B------:R-:W-:Y:S01]  /*d380*/  P2R R22, PR, RZ, 0x1 ;  /* 0x00000001ff167803 */ /* 0x000fe20000000000 */
[----:B------:R-:W-:Y:S08]  /*d390*/  BRA `(.L_x_37821) ;  /* 0x00000000000c7947 */ /* 0x000ff00003800000 */
.L_x_37844:
[----:B------:R-:W2:Y:S02]  /*d3a0*/  LDG.E R2, desc[UR36][R2.64] ;  /* 0x0000002402027981 */ /* 0x000ea4000c1e1900 */
[----:B--2---:R-:W-:-:S04]  /*d3b0*/  ISETP.NE.AND P0, PT, R2, RZ, PT ;  /* 0x000000ff0200720c */ /* 0x004fc80003f05270 */
[----:B------:R-:W-:-:S09]  /*d3c0*/  P2R R22, PR, RZ, 0x1 ;  /* 0x00000001ff167803 */ /* 0x000fd20000000000 */
.L_x_37821:
        /* <DEDUP_REMOVED lines=17> */
.L_x_37852:
[----:B------:R0:W5:Y:S01]  /*d4e0*/  LDG.E.U8 R23, desc[UR36][R2.64] ;  /* 0x0000002402177981 */ /* 0x000162000c1e1100 */
[----:B------:R-:W-:Y:S05]  /*d4f0*/  BRA `(.L_x_37854) ;  /* 0x0000000c00547947 */ /* 0x000fea0003800000 */
.L_x_37851:
        /* <DEDUP_REMOVED lines=8> */
.L_x_37856:
[----:B------:R0:W5:Y:S01]  /*d580*/  LDG.E.U8 R23, desc[UR36][R2.64] ;  /* 0x0000002402177981 */ /* 0x000162000c1e1100 */
[----:B------:R-:W-:Y:S05]  /*d590*/  BRA `(.L_x_37854) ;  /* 0x0000000c002c7947 */ /* 0x000fea0003800000 */
.L_x_37855:
[----:B------:R0:W5:Y:S01]  /*d5a0*/  LDG.E.U16 R23, desc[UR36][R2.64] ;  /* 0x0000002402177981 */ /* 0x000162000c1e1500 */
[----:B------:R-:W-:Y:S05]  /*d5b0*/  BRA `(.L_x_37854) ;  /* 0x0000000c00247947 */ /* 0x000fea0003800000 */
.L_x_37850:
        /* <DEDUP_REMOVED lines=9> */
.L_x_37858:
[----:B------:R-:W2:Y:S02]  /*d650*/  LDG.E.U16 R0, desc[UR36][R2.64] ;  /* 0x0000002402007981 */ /* 0x000ea4000c1e1500 */
[----:B--2---:R-:W-:-:S06]  /*d660*/  HADD2.F32 R0, -RZ, R0.H0_H0 ;  /* 0x20000000ff007230 */ /* 0x004fcc0000004100 */
[----:B------:R-:W0:Y:S02]  /*d670*/  F2I.FTZ.TRUNC.NTZ R0, R0 ;  /* 0x0000000000007305 */ /* 0x000e24000021f100 */
[----:B0-----:R-:W-:Y:S01]  /*d680*/  PRMT R23, R0, 0x7610, R23 ;  /* 0x0000761000177816 */ /* 0x001fe20000000017 */
[----:B------:R-:W-:Y:S06]  /*d690*/  BRA `(.L_x_37854) ;  /* 0x0000000800ec7947 */ /* 0x000fec0003800000 */
.L_x_37857:
        /* <DEDUP_REMOVED lines=9> */
.L_x_37860:
[----:B------:R-:W2:Y:S02]  /*d730*/  LDG.E.U16 R2, desc[UR36][R2.64] ;  /* 0x0000002402027981 */ /* 0x000ea4000c1e1500 */
[----:B--2---:R-:W-:-:S06]  /*d740*/  HADD2.F32 R0, -RZ, R2.H0_H0 ;  /* 0x20000002ff007230 */ /* 0x004fcc0000004100 */
[----:B------:R-:W0:Y:S02]  /*d750*/  F2I.FTZ.TRUNC.NTZ R0, R0 ;  /* 0x0000000000007305 */ /* 0x000e24000021f100 */
[----:B0-----:R-:W-:Y:S01]  /*d760*/  PRMT R23, R0, 0x7610, R23 ;  /* 0x0000761000177816 */ /* 0x001fe20000000017 */
[----:B------:R-:W-:Y:S06]  /*d770*/  BRA `(.L_x_37854) ;  /* 0x0000000800b47947 */ /* 0x000fec0003800000 */
.L_x_37859:
[----:B------:R-:W2:Y:S02]  /*d780*/  LDG.E.64 R2, desc[UR36][R2.64] ;  /* 0x0000002402027981 */ /* 0x000ea4000c1e1b00 */
[----:B--2---:R0:W1:Y:S01]  /*d790*/  F2I.F64.TRUNC R23, R2 ;  /* 0x0000000200177311 */ /* 0x004062000030d100 */
[----:B------:R-:W-:Y:S05]  /*d7a0*/  BRA `(.L_x_37854) ;  /* 0x0000000800a87947 */ /* 0x000fea0003800000 */
.L_x_37849:
        /* <DEDUP_REMOVED lines=12> */
.L_x_37863:
[----:B------:R-:W2:Y:S02]  /*d870*/  LDG.E.64 R2, desc[UR36][R2.64] ;  /* 0x0000002402027981 */ /* 0x000ea4000c1e1b00 */
[----:B--2---:R0:W1:Y:S01]  /*d880*/  F2I.F64.TRUNC R23, R2 ;  /* 0x0000000200177311 */ /* 0x004062000030d100 */
[----:B------:R-:W-:Y:S05]  /*d890*/  BRA `(.L_x_37854) ;  /* 0x00000008006c7947 */ /* 0x000fea0003800000 */
.L_x_37862:
        /* <DEDUP_REMOVED lines=28> */
.L_x_37865:
        /* <DEDUP_REMOVED lines=15> */
.L_x_37864:
[----:B------:R-:W2:Y:S02]  /*db50*/  LDG.E.U16 R0, desc[UR36][R2.64] ;  /* 0x0000002402007981 */ /* 0x000ea4000c1e1500 */
[----:B--2---:R-:W-:-:S06]  /*db60*/  IMAD.U32 R0, R0, 0x10000, RZ ;  /* 0x0001000000007824 */ /* 0x004fcc00078e00ff */
[----:B------:R-:W0:Y:S02]  /*db70*/  F2I.FTZ.TRUNC.NTZ R0, R0 ;  /* 0x0000000000007305 */ /* 0x000e24000021f100 */
[----:B0-----:R-:W-:Y:S01]  /*db80*/  PRMT R23, R0, 0x7610, R23 ;  /* 0x0000761000177816 */ /* 0x001fe20000000017 */
[----:B------:R-:W-:Y:S06]  /*db90*/  BRA `(.L_x_37854) ;  /* 0x0000000400ac7947 */ /* 0x000fec0003800000 */
.L_x_37861:
        /* <DEDUP_REMOVED lines=10> */
.L_x_37868:
        /* <DEDUP_REMOVED lines=21> */
.L_x_37872:
[----:B------:R-:W-:Y:S05]  /*dd90*/  BSYNC B1 ;  /* 0x0000000000017941 */ /* 0x000fea0003800000 */
.L_x_37871:
[----:B------:R-:W-:Y:S01]  /*dda0*/  LEA R3, R0, 0x3b800000, 0x17 ;  /* 0x3b80000000037811 */ /* 0x000fe200078eb8ff */
[----:B------:R-:W-:-:S05]  /*ddb0*/  IMAD.SHL.U32 R0, R2, 0x100000, RZ ;  /* 0x0010000002007824 */ /* 0x000fca00078e00ff */
[----:B------:R-:W-:-:S07]  /*ddc0*/  LOP3.LUT R0, R3, R0, R4, 0xfe, !PT ;  /* 0x0000000003007212 */ /* 0x000fce00078efe04 */
.L_x_37870:
[----:B------:R-:W-:Y:S05]  /*ddd0*/  BSYNC B0 ;  /* 0x0000000000007941 */ /* 0x000fea0003800000 */
.L_x_37869:
[----:B------:R-:W0:Y:S02]  /*dde0*/  F2I.FTZ.TRUNC.NTZ R0, R0 ;  /* 0x0000000000007305 */ /* 0x000e24000021f100 */
[----:B0-----:R-:W-:Y:S01]  /*ddf0*/  PRMT R23, R0, 0x7610, R23 ;  /* 0x0000761000177816 */ /* 0x001fe20000000017 */
[----:B------:R-:W-:Y:S06]  /*de00*/  BRA `(.L_x_37854) ;  /* 0x0000000400107947 */ /* 0x000fec0003800000 */
.L_x_37867:
        /* <DEDUP_REMOVED lines=21> */
.L_x_37876:
[----:B------:R-:W-:Y:S05]  /*df60*/  BSYNC B1 ;  /* 0x0000000000017941 */ /* 0x000fea0003800000 */
.L_x_37875:
[----:B------:R-:W-:Y:S01]  /*df70*/  LEA R3, R0, 0x37800000, 0x17 ;  /* 0x3780000000037811 */ /* 0x000fe200078eb8ff */
[----:B------:R-:W-:-:S05]  /*df80*/  IMAD.SHL.U32 R0, R2, 0x200000, RZ ;  /* 0x0020000002007824 */ /* 0x000fca00078e00ff */
[----:B------:R-:W-:-:S07]  /*df90*/  LOP3.LUT R0, R3, R0, R4, 0xfe, !PT ;  /* 0x0000000003007212 */ /* 0x000fce00078efe04 */
.L_x_37874:
[----:B------:R-:W-:Y:S05]  /*dfa0*/  BSYNC B0 ;  /* 0x0000000000007941 */ /* 0x000fea0003800000 */
.L_x_37873:
[----:B------:R-:W0:Y:S02]  /*dfb0*/  F2I.FTZ.TRUNC.NTZ R0, R0 ;  /* 0x0000000000007305 */ /* 0x000e24000021f100 */
[----:B0-----:R-:W-:Y:S01]  /*dfc0*/  PRMT R23, R0, 0x7610, R23 ;  /* 0x0000761000177816 */ /* 0x001fe20000000017 */
[----:B------:R-:W-:Y:S06]  /*dfd0*/  BRA `(.L_x_37854) ;  /* 0x00000000009c7947 */ /* 0x000fec0003800000 */
.L_x_37866:
        /* <DEDUP_REMOVED lines=14> */
.L_x_37880:
[----:B------:R-:W-:Y:S05]  /*e0c0*/  BSYNC B0 ;  /* 0x0000000000007941 */ /* 0x000fea0003800000 */
.L_x_37879:
[----:B------:R-:W0:Y:S02]  /*e0d0*/  F2I.FTZ.TRUNC.NTZ R0, R0 ;  /* 0x0000000000007305 */ /* 0x000e24000021f100 */
[----:B0-----:R-:W-:Y:S01]  /*e0e0*/  PRMT R23, R0, 0x7610, R23 ;  /* 0x0000761000177816 */ /* 0x001fe20000000017 */
[----:B------:R-:W-:Y:S06]  /*e0f0*/  BRA `(.L_x_37854) ;  /* 0x0000000000547947 */ /* 0x000fec0003800000 */
.L_x_37853:
        /* <DEDUP_REMOVED lines=16> */
.L_x_37881:
[----:B------:R-:W-:Y:S01]  /*e200*/  PRMT R23, RZ, 0x7610, R23 ;  /* 0x00007610ff177816 */ /* 0x000fe20000000017 */
[----:B------:R-:W-:Y:S06]  /*e210*/  BRA `(.L_x_37854) ;  /* 0x00000000000c7947 */ /* 0x000fec0003800000 */
.L_x_37878:
[----:B------:R0:W5:Y:S01]  /*e220*/  LDG.E.U8 R23, desc[UR36][R2.64] ;  /* 0x0000002402177981 */ /* 0x000162000c1e1100 */
[----:B------:R-:W-:Y:S05]  /*e230*/  BRA `(.L_x_37854) ;  /* 0x0000000000047947 */ /* 0x000fea0003800000 */
.L_x_37877:
[----:B------:R0:W5:Y:S02]  /*e240*/  LDG.E.U8 R23, desc[UR36][R2.64] ;  /* 0x0000002402177981 */ /* 0x000164000c1e1100 */
.L_x_37854:
        /* <DEDUP_REMOVED lines=17> */
.L_x_37885:
[----:B------:R0:W5:Y:S01]  /*e360*/  LDG.E.U8 R0, desc[UR36][R2.64] ;  /* 0x0000002402007981 */ /* 0x000162000c1e1100 */
[----:B------:R-:W-:Y:S05]  /*e370*/  BRA `(.L_x_37887) ;  /* 0x0000000c00547947 */ /* 0x000fea0003800000 */
.L_x_37884:
        /* <DEDUP_REMOVED lines=8> */
.L_x_37889:
[----:B------:R0:W5:Y:S01]  /*e400*/  LDG.E.U8 R0, desc[UR36][R2.64] ;  /* 0x0000002402007981 */ /* 0x000162000c1e1100 */
[----:B------:R-:W-:Y:S05]  /*e410*/  BRA `(.L_x_37887) ;  /* 0x0000000c002c7947 */ /* 0x000fea0003800000 */
.L_x_37888:
[----:B------:R0:W5:Y:S01]  /*e420*/  LDG.E.U16 R0, desc[UR36][R2.64] ;  /* 0x0000002402007981 */ /* 0x000162000c1e1500 */
[----:B------:R-:W-:Y:S05]  /*e430*/  BRA `(.L_x_37887) ;  /* 0x0000000c00247947 */ /* 0x000fea0003800000 */
.L_x_37883:
        /* <DEDUP_REMOVED lines=9> */
.L_x_37891:
[----:B------:R-:W2:Y:S02]  /*e4d0*/  LDG.E.U16 R4, desc[UR36][R2.64] ;  /* 0x0000002402047981 */ /* 0x000ea4000c1e1500 */
[----:B--2---:R-:W-:-:S06]  /*e4e0*/  HADD2.F32 R4, -RZ, R4.H0_H0 ;  /* 0x20000004ff047230 */ /* 0x004fcc0000004100 */
[----:B------:R-:W0:Y:S02]  /*e4f0*/  F2I.FTZ.TRUNC.NTZ R4, R4 ;  /* 0x0000000400047305 */ /* 0x000e24000021f100 */
[----:B0-----:R-:W-:Y:S01]  /*e500*/  PRMT R0, R4, 0x7610, R0 ;  /* 0x0000761004007816 */ /* 0x001fe20000000000 */
[----:B------:R-:W-:Y:S06]  /*e510*/  BRA `(.L_x_37887) ;  /* 0x0000000800ec7947 */ /* 0x000fec0003800000 */
.L_x_37890:
        /* <DEDUP_REMOVED lines=9> */
.L_x_37893:
[----:B------:R-:W2:Y:S02]  /*e5b0*/  LDG.E.U16 R2, desc[UR36][R2.64] ;  /* 0x0000002402027981 */ /* 0x000ea4000c1e1500 */
[----:B--2---:R-:W-:-:S06]  /*e5c0*/  HADD2.F32 R4, -RZ, R2.H0_H0 ;  /* 0x20000002ff047230 */ /* 0x004fcc0000004100 */
[----:B------:R-:W0:Y:S02]  /*e5d0*/  F2I.FTZ.TRUNC.NTZ R4, R4 ;  /* 0x0000000400047305 */ /* 0x000e24000021f100 */
[----:B0-----:R-:W-:Y:S01]  /*e5e0*/  PRMT R0, R4, 0x7610, R0 ;  /* 0x0000761004007816 */ /* 0x001fe20000000000 */
[----:B------:R-:W-:Y:S06]  /*e5f0*/  BRA `(.L_x_37887) ;  /* 0x0000000800b47947 */ /* 0x000fec0003800000 */
.L_x_37892:
[----:B------:R-:W2:Y:S02]  /*e600*/  LDG.E.64 R2, desc[UR36][R2.64] ;  /* 0x0000002402027981 */ /* 0x000ea4000c1e1b00 */
[----:B--2---:R0:W1:Y:S01]  /*e610*/  F2I.F64.TRUNC R0, R2 ;  /* 0x0000000200007311 */ /* 0x004062000030d100 */
[----:B------:R-:W-:Y:S05]  /*e620*/  BRA `(.L_x_37887) ;  /* 0x0000000800a87947 */ /* 0x000fea0003800000 */
.L_x_37882:
        /* <DEDUP_REMOVED lines=12> */
.L_x_37896:
[----:B------:R-:W2:Y:S02]  /*e6f0*/  LDG.E.64 R2, desc[UR36][R2.64] ;  /* 0x0000002402027981 */ /* 0x000ea4000c1e1b00 */
[----:B--2---:R0:W1:Y:S01]  /*e700*/  F2I.F64.TRUNC R0, R2 ;  /* 0x0000000200007311 */ /* 0x004062000030d100 */
[----:B------:R-:W-:Y:S05]  /*e710*/  BRA `(.L_x_37887) ;  /* 0x00000008006c7947 */ /* 0x000fea0003800000 */
.L_x_37895:
        /* <DEDUP_REMOVED lines=28> */
.L_x_37898:
        /* <DEDUP_REMOVED lines=15> */
.L_x_37897:
[----:B------:R-:W2:Y:S02]  /*e9d0*/  LDG.E.U16 R4, desc[UR36][R2.64] ;  /* 0x0000002402047981 */ /* 0x000ea4000c1e1500 */
[----:B--2---:R-:W-:-:S06]  /*e9e0*/  IMAD.U32 R4, R4, 0x10000, RZ ;  /* 0x0001000004047824 */ /* 0x004fcc00078e00ff */
[----:B------:R-:W0:Y:S02]  /*e9f0*/  F2I.FTZ.TRUNC.NTZ R4, R4 ;  /* 0x0000000400047305 */ /* 0x000e24000021f100 */
[----:B0-----:R-:W-:Y:S01]  /*ea00*/  PRMT R0, R4, 0x7610, R0 ;  /* 0x0000761004007816 */ /* 0x001fe20000000000 */
[----:B------:R-:W-:Y:S06]  /*ea10*/  BRA `(.L_x_37887) ;  /* 0x0000000400ac7947 */ /* 0x000fec0003800000 */
.L_x_37894:
        /* <DEDUP_REMOVED lines=10> */
.L_x_37901:
        /* <DEDUP_REMOVED lines=21> */
.L_x_37905:
[----:B------:R-:W-:Y:S05]  /*ec10*/  BSYNC B1 ;  /* 0x0000000000017941 */ /* 0x000fea0003800000 */
.L_x_37904:
[----:B------:R-:W-:Y:S01]  /*ec20*/  IMAD.SHL.U32 R2, R2, 0x100000, RZ ;  /* 0x0010000002027824 */ /* 0x000fe200078e00ff */
[----:B------:R-:W-:-:S04]  /*ec30*/  LEA R3, R0, 0x3b800000, 0x17 ;  /* 0x3b80000000037811 */ /* 0x000fc800078eb8ff */
[----:B------:R-:W-:-:S07]  /*ec40*/  LOP3.LUT R4, R3, R2, R4, 0xfe, !PT ;  /* 0x0000000203047212 */ /* 0x000fce00078efe04 */
.L_x_37903:
[----:B------:R-:W-:Y:S05]  /*ec50*/  BSYNC B0 ;  /* 0x0000000000007941 */ /* 0x000fea0003800000 */
.L_x_37902:
[----:B------:R-:W0:Y:S02]  /*ec60*/  F2I.FTZ.TRUNC.NTZ R4, R4 ;  /* 0x0000000400047305 */ /* 0x000e24000021f100 */
[----:B0-----:R-:W-:Y:S01]  /*ec70*/  PRMT R0, R4, 0x7610, R0 ;  /* 0x0000761004007816 */ /* 0x001fe20000000000 */
[----:B------:R-:W-:Y:S06]  /*ec80*/  BRA `(.L_x_37887) ;  /* 0x0000000400107947 */ /* 0x000fec0003800000 */
.L_x_37900:
        /* <DEDUP_REMOVED lines=21> */
.L_x_37909:
[----:B------:R-:W-:Y:S05]  /*ede0*/  BSYNC B1 ;  /* 0x0000000000017941 */ /* 0x000fea0003800000 */
.L_x_37908:
[----:B------:R-:W-:Y:S01]  /*edf0*/  IMAD.SHL.U32 R2, R2, 0x200000, RZ ;  /* 0x0020000002027824 */ /* 0x000fe200078e00ff */
[----:B------:R-:W-:-:S04]  /*ee00*/  LEA R3, R0, 0x37800000, 0x17 ;  /* 0x3780000000037811 */ /* 0x000fc800078eb8ff */
[----:B------:R-:W-:-:S07]  /*ee10*/  LOP3.LUT R4, R3, R2, R4, 0xfe, !PT ;  /* 0x0000000203047212 */ /* 0x000fce00078efe04 */
.L_x_37907:
[----:B------:R-:W-:Y:S05]  /*ee20*/  BSYNC B0 ;  /* 0x0000000000007941 */ /* 0x000fea0003800000 */
.L_x_37906:
[----:B------:R-:W0:Y:S02]  /*ee30*/  F2I.FTZ.TRUNC.NTZ R4, R4 ;  /* 0x0000000400047305 */ /* 0x000e24000021f100 */
[----:B0-----:R-:W-:Y:S01]  /*ee40*/  PRMT R0, R4, 0x7610, R0 ;  /* 0x0000761004007816 */ /* 0x001fe20000000000 */
[----:B------:R-:W-:Y:S06]  /*ee50*/  BRA `(.L_x_37887) ;  /* 0x00000000009c7947 */ /* 0x000fec0003800000 */
.L_x_37899:
        /* <DEDUP_REMOVED lines=14> */
.L_x_37913:
[----:B------:R-:W-:Y:S05]  /*ef40*/  BSYNC B0 ;  /* 0x0000000000007941 */ /* 0x000fea0003800000 */
.L_x_37912:
[----:B------:R-:W0:Y:S02]  /*ef50*/  F2I.FTZ.TRUNC.NTZ R4, R4 ;  /* 0x0000000400047305 */ /* 0x000e24000021f100 */
[----:B0-----:R-:W-:Y:S01]  /*ef60*/  PRMT R0, R4, 0x7610, R0 ;  /* 0x0000761004007816 */ /* 0x001fe20000000000 */
[----:B------:R-:W-:Y:S06]  /*ef70*/  BRA `(.L_x_37887) ;  /* 0x0000000000547947 */ /* 0x000fec0003800000 */
.L_x_37886:
        /* <DEDUP_REMOVED lines=16> */
.L_x_37914:
[----:B------:R-:W-:Y:S01]  /*f080*/  PRMT R0, RZ, 0x7610, R0 ;  /* 0x00007610ff007816 */ /* 0x000fe20000000000 */
[----:B------:R-:W-:Y:S06]  /*f090*/  BRA `(.L_x_37887) ;  /* 0x00000000000c7947 */ /* 0x000fec0003800000 */
.L_x_37911:
[----:B------:R0:W5:Y:S01]  /*f0a0*/  LDG.E.U8 R0, desc[UR36][R2.64] ;  /* 0x0000002402007981 */ /* 0x000162000c1e1100 */
[----:B------:R-:W-:Y:S05]  /*f0b0*/  BRA `(.L_x_37887) ;  /* 0x0000000000047947 */ /* 0x000fea0003800000 */
.L_x_37910:
[----:B------:R4:W5:Y:S02]  /*f0c0*/  LDG.E.U8 R0, desc[UR36][R2.64] ;  /* 0x0000002402007981 */ /* 0x000964000c1e1100 */
.L_x_37887:
        /* <DEDUP_REMOVED lines=16> */
.L_x_37918:
[----:B------:R0:W-:Y:S01]  /*f1d0*/  STG.E.U8 desc[UR36][R16.64], R23 ;  /* 0x0000001710007986 */ /* 0x0001e2000c101124 */
[----:B------:R-:W-:Y:S05]  /*f1e0*/  BRA `(.L_x_37920) ;  /* 0x0000000c00987947 */ /* 0x000fea0003800000 */
.L_x_37917:
        /* <DEDUP_REMOVED lines=12> */
.L_x_37922:
[----:B------:R-:W-:-:S04]  /*f2b0*/  LOP3.LUT R23, R23, 0xffff, RZ, 0xc0, !PT ;  /* 0x0000ffff17177812 */ /* 0x000fc800078ec0ff */
[----:B------:R-:W-:-:S05]  /*f2c0*/  PRMT R3, R23, 0x8880, RZ ;  /* 0x0000888017037816 */ /* 0x000fca00000000ff */
[----:B------:R0:W-:Y:S01]  /*f2d0*/  STG.E desc[UR36][R16.64], R3 ;  /* 0x0000000310007986 */ /* 0x0001e2000c101924 */
[----:B------:R-:W-:Y:S05]  /*f2e0*/  BRA `(.L_x_37920) ;  /* 0x0000000c00587947 */ /* 0x000fea0003800000 */
.L_x_37921:
[----:B------:R-:W-:-:S04]  /*f2f0*/  PRMT R3, R23, 0x8880, RZ ;  /* 0x0000888017037816 */ /* 0x000fc800000000ff */
[----:B------:R-:W-:-:S05]  /*f300*/  PRMT R3, R3, 0x7710, RZ ;  /* 0x0000771003037816 */ /* 0x000fca00000000ff */
[----:B------:R0:W-:Y:S01]  /*f310*/  STG.E.U16 desc[UR36][R16.64], R3 ;  /* 0x0000000310007986 */ /* 0x0001e2000c101524 */
[----:B------:R-:W-:Y:S05]  /*f320*/  BRA `(.L_x_37920) ;  /* 0x0000000c00487947 */ /* 0x000fea0003800000 */
.L_x_37916:
        /* <DEDUP_REMOVED lines=9> */
.L_x_37924:
[----:B------:R-:W0:Y:S02]  /*f3c0*/  I2F.S8 R0, R23 ;  /* 0x0000001700007306 */ /* 0x000e240000001400 */
[----:B0-----:R-:W-:-:S05]  /*f3d0*/  F2FP.F16.F32.PACK_AB R0, RZ, R0 ;  /* 0x00000000ff00723e */ /* 0x001fca00000000ff */
[----:B------:R0:W-:Y:S01]  /*f3e0*/  STG.E.U16 desc[UR36][R16.64], R0 ;  /* 0x0000000010007986 */ /* 0x0001e2000c101524 */
[----:B------:R-:W-:Y:S05]  /*f3f0*/  BRA `(.L_x_37920) ;  /* 0x0000000c00147947 */ /* 0x000fea0003800000 */
.L_x_37923:
        /* <DEDUP_REMOVED lines=10> */
.L_x_37926:
[----:B------:R-:W0:Y:S02]  /*f4a0*/  I2F.S8 R23, R23 ;  /* 0x0000001700177306 */ /* 0x000e240000001400 */
[----:B0-----:R-:W-:-:S04]  /*f4b0*/  F2FP.F16.F32.PACK_AB R3, RZ, R23 ;  /* 0x00000017ff03723e */ /* 0x001fc800000000ff */
[----:B------:R-:W-:-:S05]  /*f4c0*/  PRMT R3, R3, 0x5410, RZ ;  /* 0x0000541003037816 */ /* 0x000fca00000000ff */
[----:B------:R0:W-:Y:S01]  /*f4d0*/  STG.E desc[UR36][R16.64], R3 ;  /* 0x0000000310007986 */ /* 0x0001e2000c101924 */
[----:B------:R-:W-:Y:S05]  /*f4e0*/  BRA `(.L_x_37920) ;  /* 0x0000000800d87947 */ /* 0x000fea0003800000 */
.L_x_37925:
[----:B------:R-:W-:-:S04]  /*f4f0*/  PRMT R2, R23, 0x8880, RZ ;  /* 0x0000888017027816 */ /* 0x000fc800000000ff */
[----:B------:R-:W-:-:S06]  /*f500*/  PRMT R2, R2, 0x7710, RZ ;  /* 0x0000771002027816 */ /* 0x000fcc00000000ff */
[----:B------:R-:W0:Y:S02]  /*f510*/  I2F.F64.S16 R2, R2 ;  /* 0x0000000200027312 */ /* 0x000e240000101c00 */
[----:B0-----:R0:W-:Y:S01]  /*f520*/  STG.E.64 desc[UR36][R16.64], R2 ;  /* 0x0000000210007986 */ /* 0x0011e2000c101b24 */
[----:B------:R-:W-:Y:S05]  /*f530*/  BRA `(.L_x_37920) ;  /* 0x0000000800c47947 */ /* 0x000fea0003800000 */
.L_x_37915:
        /* <DEDUP_REMOVED lines=12> */
.L_x_37929:
[----:B------:R-:W-:Y:S02]  /*f600*/  PRMT R4, R23, 0x8880, RZ ;  /* 0x0000888017047816 */ /* 0x000fe400000000ff */
[----:B------:R-:W-:Y:S02]  /*f610*/  CS2R R6, SRZ ;  /* 0x0000000000067805 */ /* 0x000fe4000001ff00 */
[----:B------:R-:W-:-:S06]  /*f620*/  PRMT R4, R4, 0x7710, RZ ;  /* 0x0000771004047816 */ /* 0x000fcc00000000ff */
[----:B------:R-:W0:Y:S02]  /*f630*/  I2F.F64.S16 R4, R4 ;  /* 0x0000000400047312 */ /* 0x000e240000101c00 */
[----:B0-----:R1:W-:Y:S01]  /*f640*/  STG.E.128 desc[UR36][R16.64], R4 ;  /* 0x0000000410007986 */ /* 0x0013e2000c101d24 */
[----:B------:R-:W-:Y:S05]  /*f650*/  BRA `(.L_x_37920) ;  /* 0x00000008007c7947 */ /* 0x000fea0003800000 */
.L_x_37928:
        /* <DEDUP_REMOVED lines=21> */
.L_x_37933:
[----:B------:R-:W-:Y:S05]  /*f7b0*/  BSYNC B0 ;  /* 0x0000000000007941 */ /* 0x000fea0003800000 */
.L_x_37932:
[----:B------:R-:W-:-:S05]  /*f7c0*/  LOP3.LUT R3, R0, R3, RZ, 0xfc, !PT ;  /* 0x0000000300037212 */ /* 0x000fca00078efcff */
[----:B------:R2:W-:Y:S01]  /*f7d0*/  STG.E.U8 desc[UR36][R16.64], R3 ;  /* 0x0000000310007986 */ /* 0x0005e2000c101124 */
[----:B------:R-:W-:Y:S05]  /*f7e0*/  BRA `(.L_x_37920) ;  /* 0x0000000800187947 */ /* 0x000fea0003800000 */
.L_x_37931:
        /* <DEDUP_REMOVED lines=13> */
.L_x_37935:
[----:B------:R-:W-:Y:S01]  /*f8c0*/  IMAD.MOV.U32 R0, RZ, RZ, 0x7f ;  /* 0x0000007fff007424 */ /* 0x000fe200078e00ff */
[----:B------:R-:W-:-:S04]  /*f8d0*/  ISETP.GT.U32.AND P0, PT, R2, 0x7f800000, PT ;  /* 0x7f8000000200780c */ /* 0x000fc80003f04070 */
[----:B------:R-:W-:-:S09]  /*f8e0*/  SEL R0, R0, 0x7c, P0 ;  /* 0x0000007c00007807 */ /* 0x000fd20000000000 */
.L_x_37936:
[----:B------:R-:W-:Y:S05]  /*f8f0*/  BSYNC B0 ;  /* 0x0000000000007941 */ /* 0x000fea0003800000 */
.L_x_37934:
[----:B------:R-:W-:-:S04]  /*f900*/  LOP3.LUT R2, R23, 0x80000000, RZ, 0xc0, !PT ;  /* 0x8000000017027812 */ /* 0x000fc800078ec0ff */
[----:B------:R-:W-:-:S04]  /*f910*/  SHF.R.U32.HI R3, RZ, 0x18, R2 ;  /* 0x00000018ff037819 */ /* 0x000fc80000011602 */
[----:B------:R-:W-:-:S05]  /*f920*/  LOP3.LUT R3, R0, R3, RZ, 0xfc, !PT ;  /* 0x0000000300037212 */ /* 0x000fca00078efcff */
[----:B------:R3:W-:Y:S01]  /*f930*/  STG.E.U8 desc[UR36][R16.64], R3 ;  /* 0x0000000310007986 */ /* 0x0007e2000c101124 */
[----:B------:R-:W-:Y:S05]  /*f940*/  BRA `(.L_x_37920) ;  /* 0x0000000400c07947 */ /* 0x000fea0003800000 */
.L_x_37930:
[----:B------:R-:W0:Y:S02]  /*f950*/  I2F.S8 R0, R23 ;  /* 0x0000001700007306 */ /* 0x000e240000001400 */
[----:B0-----:R-:W-:-:S05]  /*f960*/  F2FP.BF16.F32.PACK_AB R0, RZ, R0 ;  /* 0x00000000ff00723e */ /* 0x001fca00000010ff */
[----:B------:R4:W-:Y:S01]  /*f970*/  STG.E.U16 desc[UR36][R16.64], R0 ;  /* 0x0000000010007986 */ /* 0x0009e2000c101524 */
[----:B------:R-:W-:Y:S05]  /*f980*/  BRA `(.L_x_37920) ;  /* 0x0000000400b07947 */ /* 0x000fea0003800000 */
.L_x_37927:
        /* <DEDUP_REMOVED lines=12> */
.L_x_37939:
        /* <DEDUP_REMOVED lines=17> */
.L_x_37942:
[----:B------:R-:W-:-:S04]  /*fb60*/  LOP3.LUT R2, R23, 0x80000000, RZ, 0xc0, !PT ;  /* 0x8000000017027812 */ /* 0x000fc800078ec0ff */
[----:B------:R-:W-:-:S04]  /*fb70*/  SHF.R.U32.HI R3, RZ, 0x18, R2 ;  /* 0x00000018ff037819 */ /* 0x000fc80000011602 */
[----:B------:R-:W-:-:S04]  /*fb80*/  LOP3.LUT R0, R0, R3, RZ, 0xfc, !PT ;  /* 0x0000000300007212 */ /* 0x000fc800078efcff */
[----:B------:R-:W-:-:S07]  /*fb90*/  PRMT R8, R0, 0x7610, R8 ;  /* 0x0000761000087816 */ /* 0x000fce0000000008 */
.L_x_37941:
[----:B------:R-:W-:Y:S05]  /*fba0*/  BSYNC B0 ;  /* 0x0000000000007941 */ /* 0x000fea0003800000 */
.L_x_37940:
[----:B------:R0:W-:Y:S01]  /*fbb0*/  STG.E.U8 desc[UR36][R16.64], R8 ;  /* 0x0000000810007986 */ /* 0x0001e2000c101124 */
[----:B------:R-:W-:Y:S05]  /*fbc0*/  BRA `(.L_x_37920) ;  /* 0x0000000400207947 */ /* 0x000fea0003800000 */
.L_x_37938:
        /* <DEDUP_REMOVED lines=17> */
.L_x_37945:
[----:B------:R-:W-:-:S04]  /*fce0*/  LOP3.LUT R2, R23, 0x80000000, RZ, 0xc0, !PT ;  /* 0x8000000017027812 */ /* 0x000fc800078ec0ff */
[----:B------:R-:W-:-:S04]  /*fcf0*/  SHF.R.U32.HI R3, RZ, 0x18, R2 ;  /* 0x00000018ff037819 */ /* 0x000fc80000011602 */
[----:B------:R-:W-:-:S04]  /*fd00*/  LOP3.LUT R0, R0, R3, RZ, 0xfc, !PT ;  /* 0x0000000300007212 */ /* 0x000fc800078efcff */
[----:B------:R-:W-:-:S07]  /*fd10*/  PRMT R8, R0, 0x7610, R8 ;  /* 0x0000761000087816 */ /* 0x000fce0000000008 */
.L_x_37944:
[----:B------:R-:W-:Y:S05]  /*fd20*/  BSYNC B0 ;  /* 0x0000000000007941 */ /* 0x000fea0003800000 */
.L_x_37943:
[----:B------:R0:W-:Y:S01]  /*fd30*/  STG.E.U8 desc[UR36][R16.64], R8 ;  /* 0x0000000810007986 */ /* 0x0001e2000c101124 */
[----:B------:R-:W-:Y:S05]  /*fd40*/  BRA `(.L_x_37920) ;  /* 0x0000000000c07947 */ /* 0x000fea0003800000 */
.L_x_37937:
        /* <DEDUP_REMOVED lines=22> */
.L_x_37919:
        /* <DEDUP_REMOVED lines=16> */
.L_x_37948:
[----:B------:R-:W-:Y:S05]  /*ffb0*/  BRA `(.L_x_37920) ;  /* 0x0000000000247947 */ /* 0x000fea0003800000 */
.L_x_37947:
[----:B------:R-:W-:-:S04]  /*ffc0*/  LOP3.LUT R23, R23, 0xffff, RZ, 0xc0, !PT ;  /* 0x0000ffff17177812 */ /* 0x000fc800078ec0ff */
[----:B------:R-:W-:-:S05]  /*ffd0*/  PRMT R23, R23, 0x8880, RZ ;  /* 0x0000888017177816 */ /* 0x000fca00000000ff */
[----:B------:R-:W-:-:S05]  /*ffe0*/  IMAD.MOV.U32 R2, RZ, RZ, R23 ;  /* 0x000000ffff027224 */ /* 0x000fca00078e0017 */
[----:B------:R-:W-:-:S05]  /*fff0*/  SHF.R.S32.HI R3, RZ, 0x1f, R2 ;  /* 0x0000001fff037819 */ /* 0x000fca0000011402 */
[----:B------:R0:W-:Y:S01]  /*10000*/  STG.E.64 desc[UR36][R16.64], R2 ;  /* 0x0000000210007986 */ /* 0x0001e2000c101b24 */
[----:B------:R-:W-:Y:S05]  /*10010*/  BRA `(.L_x_37920) ;  /* 0x00000000000c7947 */ /* 0x000fea0003800000 */
.L_x_37946:
[----:B------:R-:W-:-:S04]  /*10020*/  LOP3.LUT R23, R23, 0xffff, RZ, 0xc0, !PT ;  /* 0x0000ffff17177812 */ /* 0x000fc800078ec0ff */
[----:B------:R-:W-:-:S05]  /*10030*/  PRMT R3, R23, 0x8880, RZ ;  /* 0x0000888017037816 */ /* 0x000fca00000000ff */
[----:B------:R0:W-:Y:S02]  /*10040*/  STG.E desc[UR36][R16.64], R3 ;  /* 0x0000000310007986 */ /* 0x0001e4000c101924 */
.L_x_37920:
[----:B------:R-:W-:-:S07]  /*10050*/  VIADD R19, R19, 0x80 ;  /* 0x0000008013137836 */ /* 0x000fce0000000000 */
.L_x_37814:
[----:B------:R-:W-:Y:S05]  /*10060*/  BSYNC B6 ;  /* 0x0000000000067941 */ /* 0x000fea0003800000 */
.L_x_37813:
        /* <DEDUP_REMOVED lines=383> */
.L_x_37949:
        /* <DEDUP_REMOVED lines=22> */
.L_x_37953:
[----:B------:R-:W2:Y:S02]  /*119c0*/  LDG.E.U8 R2, desc[UR36][R2.64] ;  /* 0x0000002402027981 */ /* 0x000ea4000c1e1100 */
[----:B--2---:R-:W-:-:S04]  /*119d0*/  ISETP.NE.AND P0, PT, R2, RZ, PT ;  /* 0x000000ff0200720c */ /* 0x004fc80003f05270 */
[----:B------:R-:W-:Y:S01]  /*119e0*/  P2R R19, PR, RZ, 0x1 ;  /* 0x00000001ff137803 */ /* 0x000fe20000000000 */
[----:B------:R-:W-:Y:S08]  /*119f0*/  BRA `(.L_x_37955) ;  /* 0x0000000c00c47947 */ /* 0x000ff00003800000 */
.L_x_37952:
        /* <DEDUP_REMOVED lines=11> */
.L_x_37957:
[----:B------:R-:W2:Y:S02]  /*11ab0*/  LDG.E R2, desc[UR36][R2.64] ;  /* 0x0000002402027981 */ /* 0x000ea4000c1e1900 */
[----:B--2---:R-:W-:-:S04]  /*11ac0*/  ISETP.NE.AND P0, PT, R2, RZ, PT ;  /* 0x000000ff0200720c */ /* 0x004fc80003f05270 */
[----:B------:R-:W-:Y:S01]  /*11ad0*/  P2R R19, PR, RZ, 0x1 ;  /* 0x00000001ff137803 */ /* 0x000fe20000000000 */
[----:B------:R-:W-:Y:S08]  /*11ae0*/  BRA `(.L_x_37955) ;  /* 0x0000000c00887947 */ /* 0x000ff00003800000 */
.L_x_37956:
[----:B------:R-:W2:Y:S02]  /*11af0*/  LDG.E.U16 R2, desc[UR36][R2.64] ;  /* 0x0000002402027981 */ /* 0x000ea4000c1e1500 */
[----:B--2---:R-:W-:-:S04]  /*11b00*/  ISETP.NE.AND P0, PT, R2, RZ, PT ;  /* 0x000000ff0200720c */ /* 0x004fc80003f05270 */
[----:B------:R-:W-:Y:S01]  /*11b10*/  P2R R19, PR, RZ, 0x1 ;  /* 0x00000001ff137803 */ /* 0x000fe20000000000 */
[----:B------:R-:W-:Y:S08]  /*11b20*/  BRA `(.L_x_37955) ;  /* 0x0000000c00787947 */ /* 0x000ff00003800000 */
.L_x_37951:
        /* <DEDUP_REMOVED lines=10> */
.L_x_37959:
[----:B------:R-:W2:Y:S02]  /*11bd0*/  LDG.E.U16 R0, desc[UR36][R2.64] ;  /* 0x0000002402007981 */ /* 0x000ea4000c1e1500 */
[----:B--2---:R-:W-:-:S05]  /*11be0*/  HADD2.F32 R0, -RZ, R0.H0_H0 ;  /* 0x20000000ff007230 */ /* 0x004fca0000004100 */
[----:B------:R-:W-:-:S04]  /*11bf0*/  FSETP.NEU.FTZ.AND P0, PT, R0, RZ, PT ;  /* 0x000000ff0000720b */ /* 0x000fc80003f1d000 */
[----:B------:R-:W-:Y:S01]  /*11c00*/  P2R R19, PR, RZ, 0x1 ;  /* 0x00000001ff137803 */ /* 0x000fe20000000000 */
[----:B------:R-:W-:Y:S08]  /*11c10*/  BRA `(.L_x_37955) ;  /* 0x0000000c003c7947 */ /* 0x000ff00003800000 */
.L_x_37958:
        /* <DEDUP_REMOVED lines=12> */
.L_x_37961:
        /* <DEDUP_REMOVED lines=11> */
.L_x_37960:
[----:B------:R-:W2:Y:S02]  /*11d90*/  LDG.E.64 R2, desc[UR36][R2.64] ;  /* 0x0000002402027981 */ /* 0x000ea4000c1e1b00 */
[----:B--2---:R-:W-:-:S06]  /*11da0*/  DSETP.NEU.AND P0, PT, R2, RZ, PT ;  /* 0x000000ff0200722a */ /* 0x004fcc0003f0d000 */
[----:B------:R-:W-:Y:S01]  /*11db0*/  P2R R19, PR, RZ, 0x1 ;  /* 0x00000001ff137803 */ /* 0x000fe20000000000 */
[----:B------:R-:W-:Y:S07]  /*11dc0*/  BRA `(.L_x_37955) ;  /* 0x0000000800d07947 */ /* 0x000fee0003800000 */
.L_x_37950:
        /* <DEDUP_REMOVED lines=12> */
.L_x_37964:
[----:B------:R-:W2:Y:S02]  /*11e90*/  LDG.E.128 R4, desc[UR36][R2.64] ;  /* 0x0000002402047981 */ /* 0x000ea4000c1e1d00 */
[----:B--2---:R-:W-:-:S06]  /*11ea0*/  DSETP.NEU.AND P0, PT, R6, RZ, PT ;  /* 0x000000ff0600722a */ /* 0x004fcc0003f0d000 */
[----:B------:R-:W-:-:S06]  /*11eb0*/  DSETP.NEU.OR P0, PT, R4, RZ, P0 ;  /* 0x000000ff0400722a */ /* 0x000fcc000070d400 */
[----:B------:R-:W-:Y:S01]  /*11ec0*/  P2R R19, PR, RZ, 0x1 ;  /* 0x00000001ff137803 */ /* 0x000fe20000000000 */
[----:B------:R-:W-:Y:S07]  /*11ed0*/  BRA `(.L_x_37955) ;  /* 0x00000008008c7947 */ /* 0x000fee0003800000 */
.L_x_37963:
        /* <DEDUP_REMOVED lines=28> */
.L_x_37966:
        /* <DEDUP_REMOVED lines=15> */
.L_x_37965:
[----:B------:R-:W2:Y:S02]  /*12190*/  LDG.E.U16 R0, desc[UR36][R2.64] ;  /* 0x0000002402007981 */ /* 0x000ea4000c1e1500 */
[----:B--2---:R-:W-:-:S05]  /*121a0*/  IMAD.U32 R0, R0, 0x10000, RZ ;  /* 0x0001000000007824 */ /* 0x004fca00078e00ff */
[----:B------:R-:W-:-:S04]  /*121b0*/  FSETP.NEU.FTZ.AND P0, PT, R0, RZ, PT ;  /* 0x000000ff0000720b */ /* 0x000fc80003f1d000 */
[----:B------:R-:W-:Y:S01]  /*121c0*/  P2R R19, PR, RZ, 0x1 ;  /* 0x00000001ff137803 */ /* 0x000fe20000000000 */
[----:B------:R-:W-:Y:S08]  /*121d0*/  BRA `(.L_x_37955) ;  /* 0x0000000400cc7947 */ /* 0x000ff00003800000 */
.L_x_37962:
        /* <DEDUP_REMOVED lines=12> */
.L_x_37969:
        /* <DEDUP_REMOVED lines=21> */
.L_x_37973:
[----:B------:R-:W-:Y:S05]  /*123f0*/  BSYNC B1 ;  /* 0x0000000000017941 */ /* 0x000fea0003800000 */
.L_x_37972:
[----:B------:R-:W-:Y:S01]  /*12400*/  LEA R3, R0, 0x3b800000, 0x17 ;  /* 0x3b80000000037811 */ /* 0x000fe200078eb8ff */
[----:B------:R-:W-:-:S05]  /*12410*/  IMAD.SHL.U32 R0, R2, 0x100000, RZ ;  /* 0x0010000002007824 */ /* 0x000fca00078e00ff */
[----:B------:R-:W-:-:S07]  /*12420*/  LOP3.LUT R0, R3, R0, R4, 0xfe, !PT ;  /* 0x0000000003007212 */ /* 0x000fce00078efe04 */
.L_x_37971:
[----:B------:R-:W-:Y:S05]  /*12430*/  BSYNC B0 ;  /* 0x0000000000007941 */ /* 0x000fea0003800000 */
.L_x_37970:
[----:B------:R-:W-:-:S04]  /*12440*/  FSETP.NEU.FTZ.AND P0, PT, R0, RZ, PT ;  /* 0x000000ff0000720b */ /* 0x000fc80003f1d000 */
[----:B------:R-:W-:Y:S01]  /*12450*/  P2R R19, PR, RZ, 0x1 ;  /* 0x00000001ff137803 */ /* 0x000fe20000000000 */
[----:B------:R-:W-:Y:S08]  /*12460*/  BRA `(.L_x_37955) ;  /* 0x0000000400287947 */ /* 0x000ff00003800000 */
.L_x_37968:
        /* <DEDUP_REMOVED lines=21> */
.L_x_37977:
[----:B------:R-:W-:Y:S05]  /*125c0*/  BSYNC B1 ;  /* 0x0000000000017941 */ /* 0x000fea0003800000 */
.L_x_37976:
[----:B------:R-:W-:Y:S01]  /*125d0*/  LEA R3, R0, 0x37800000, 0x17 ;  /* 0x3780000000037811 */ /* 0x000fe200078eb8ff */
[----:B------:R-:W-:-:S05]  /*125e0*/  IMAD.SHL.U32 R0, R2, 0x200000, RZ ;  /* 0x0020000002007824 */ /* 0x000fca00078e00ff */
[----:B------:R-:W-:-:S07]  /*125f0*/  LOP3.LUT R0, R3, R0, R4, 0xfe, !PT ;  /* 0x0000000003007212 */ /* 0x000fce00078efe04 */
.L_x_37975:
[----:B------:R-:W-:Y:S05]  /*12600*/  BSYNC B0 ;  /* 0x0000000000007941 */ /* 0x000fea0003800000 */
.L_x_37974:
[----:B------:R-:W-:-:S04]  /*12610*/  FSETP.NEU.FTZ.AND P0, PT, R0, RZ, PT ;  /* 0x000000ff0000720b */ /* 0x000fc80003f1d000 */
[----:B------:R-:W-:Y:S01]  /*12620*/  P2R R19, PR, RZ, 0x1 ;  /* 0x00000001ff137803 */ /* 0x000fe20000000000 */
[----:B------:R-:W-:Y:S08]  /*12630*/  BRA `(.L_x_37955) ;  /* 0x0000000000b47947 */ /* 0x000ff00003800000 */
.L_x_37967:
        /* <DEDUP_REMOVED lines=14> */
.L_x_37981:
[----:B------:R-:W-:Y:S05]  /*12720*/  BSYNC B0 ;  /* 0x0000000000007941 */ /* 0x000fea0003800000 */
.L_x_37980:
[----:B------:R-:W-:-:S04]  /*12730*/  FSETP.NEU.FTZ.AND P0, PT, R0, RZ, PT ;  /* 0x000000ff0000720b */ /* 0x000fc80003f1d000 */
[----:B------:R-:W-:Y:S01]  /*12740*/  P2R R19, PR, RZ, 0x1 ;  /* 0x00000001ff137803 */ /* 0x000fe20000000000 */
[----:B------:R-:W-:Y:S08]  /*12750*/  BRA `(.L_x_37955) ;  /* 0x00000000006c7947 */ /* 0x000ff00003800000 */
.L_x_37954:
        /* <DEDUP_REMOVED lines=16> */
.L_x_37982:
[----:B------:R-:W-:-:S04]  /*12860*/  PLOP3.LUT P0, PT, PT, PT, PT, 0x8, 0x0 ;  /* 0x000000000000781c */ /* 0x000fc80003f0e170 */
[----:B------:R-:W-:Y:S01]  /*12870*/  P2R R19, PR, RZ, 0x1 ;  /* 0x00000001ff137803 */ /* 0x000fe20000000000 */
[----:B------:R-:W-:Y:S08]  /*12880*/  BRA `(.L_x_37955) ;  /* 0x0000000000207947 */ /* 0x000ff00003800000 */
.L_x_37979:
[----:B------:R-:W2:Y:S02]  /*12890*/  LDG.E.64 R2, desc[UR36][R2.64] ;  /* 0x0000002402027981 */ /* 0x000ea4000c1e1b00 */
[----:B--2---:R-:W-:-:S04]  /*128a0*/  ISETP.NE.U32.AND P0, PT, R2, RZ, PT ;  /* 0x000000ff0200720c */ /* 0x004fc80003f05070 */
[----:B------:R-:W-:-:S04]  /*128b0*/  ISETP.NE.AND.EX P0, PT, R3, RZ, PT, P0 ;  /* 0x000000ff0300720c */ /* 0x000fc80003f05300 */
[----:B------:R-:W-:Y:S01]  /*128c0*/  P2R R19, PR, RZ, 0x1 ;  /* 0x00000001ff137803 */ /* 0x000fe20000000000 */
[----:B------:R-:W-:Y:S08]  /*128d0*/  BRA `(.L_x_37955) ;  /* 0x00000000000c7947 */ /* 0x000ff00003800000 */
.L_x_37978:
[----:B------:R-:W2:Y:S02]  /*128e0*/  LDG.E R2, desc[UR36][R2.64] ;  /* 0x0000002402027981 */ /* 0x000ea4000c1e1900 */
[----:B--2---:R-:W-:-:S04]  /*128f0*/  ISETP.NE.AND P0, PT, R2, RZ, PT ;  /* 0x000000ff0200720c */ /* 0x004fc80003f05270 */
[----:B------:R-:W-:-:S09]  /*12900*/  P2R R19, PR, RZ, 0x1 ;  /* 0x00000001ff137803 */ /* 0x000fd20000000000 */
.L_x_37955:
        /* <DEDUP_REMOVED lines=17> */
.L_x_37986:
[----:B------:R0:W5:Y:S01]  /*12a20*/  LDG.E.U8 R22, desc[UR36][R2.64] ;  /* 0x0000002402167981 */ /* 0x000162000c1e1100 */
[----:B------:R-:W-:Y:S05]  /*12a30*/  BRA `(.L_x_37988) ;  /* 0x0000000c00547947 */ /* 0x000fea0003800000 */
.L_x_37985:
        /* <DEDUP_REMOVED lines=8> */
.L_x_37990:
[----:B------:R0:W5:Y:S01]  /*12ac0*/  LDG.E.U8 R22, desc[UR36][R2.64] ;  /* 0x0000002402167981 */ /* 0x000162000c1e1100 */
[----:B------:R-:W-:Y:S05]  /*12ad0*/  BRA `(.L_x_37988) ;  /* 0x0000000c002c7947 */ /* 0x000fea0003800000 */
.L_x_37989:
[----:B------:R0:W5:Y:S01]  /*12ae0*/  LDG.E.U16 R22, desc[UR36][R2.64] ;  /* 0x0000002402167981 */ /* 0x000162000c1e1500 */
[----:B------:R-:W-:Y:S05]  /*12af0*/  BRA `(.L_x_37988) ;  /* 0x0000000c00247947 */ /* 0x000fea0003800000 */
.L_x_37984:
        /* <DEDUP_REMOVED lines=9> */
.L_x_37992:
[----:B------:R-:W2:Y:S02]  /*12b90*/  LDG.E.U16 R0, desc[UR36][R2.64] ;  /* 0x0000002402007981 */ /* 0x000ea4000c1e1500 */
[----:B--2---:R-:W-:-:S06]  /*12ba0*/  HADD2.F32 R0, -RZ, R0.H0_H0 ;  /* 0x20000000ff007230 */ /* 0x004fcc0000004100 */
[----:B------:R-:W0:Y:S02]  /*12bb0*/  F2I.FTZ.TRUNC.NTZ R0, R0 ;  /* 0x0000000000007305 */ /* 0x000e24000021f100 */
[----:B0-----:R-:W-:Y:S01]  /*12bc0*/  PRMT R22, R0, 0x7610, R22 ;  /* 0x0000761000167816 */ /* 0x001fe20000000016 */
[----:B------:R-:W-:Y:S06]  /*12bd0*/  BRA `(.L_x_37988) ;  /* 0x0000000800ec7947 */ /* 0x000fec0003800000 */
.L_x_37991:
        /* <DEDUP_REMOVED lines=9> */
.L_x_37994:
[----:B------:R-:W2:Y:S02]  /*12c70*/  LDG.E.U16 R2, desc[UR36][R2.64] ;  /* 0x0000002402027981 */ /* 0x000ea4000c1e1500 */
[----:B--2---:R-:W-:-:S06]  /*12c80*/  HADD2.F32 R0, -RZ, R2.H0_H0 ;  /* 0x20000002ff007230 */ /* 0x004fcc0000004100 */
[----:B------:R-:W0:Y:S02]  /*12c90*/  F2I.FTZ.TRUNC.NTZ R0, R0 ;  /* 0x0000000000007305 */ /* 0x000e24000021f100 */
[----:B0-----:R-:W-:Y:S01]  /*12ca0*/  PRMT R22, R0, 0x7610, R22 ;  /* 0x0000761000167816 */ /* 0x001fe20000000016 */
[----:B------:R-:W-:Y:S06]  /*12cb0*/  BRA `(.L_x_37988) ;  /* 0x0000000800b47947 */ /* 0x000fec0003800000 */
.L_x_37993:
[----:B------:R-:W2:Y:S02]  /*12cc0*/  LDG.E.64 R2, desc[UR36][R2.64] ;  /* 0x0000002402027981 */ /* 0x000ea4000c1e1b00 */
[----:B--2---:R0:W1:Y:S01]  /*12cd0*/  F2I.F64.TRUNC R22, R2 ;  /* 0x0000000200167311 */ /* 0x004062000030d100 */
[----:B------:R-:W-:Y:S05]  /*12ce0*/  BRA `(.L_x_37988) ;  /* 0x0000000800a87947 */ /* 0x000fea0003800000 */
.L_x_37983:
        /* <DEDUP_REMOVED lines=12> */
.L_x_37997:
[----:B------:R-:W2:Y:S02]  /*12db0*/  LDG.E.64 R2, desc[UR36][R2.64] ;  /* 0x0000002402027981 */ /* 0x000ea4000c1e1b00 */
[----:B--2---:R3:W4:Y:S01]  /*12dc0*/  F2I.F64.TRUNC R22, R2 ;  /* 0x0000000200167311 */ /* 0x004722000030d100 */
[----:B------:R-:W-:Y:S05]  /*12dd0*/  BRA `(.L_x_37988) ;  /* 0x00000008006c7947 */ /* 0x000fea0003800000 */
.L_x_37996:
        /* <DEDUP_REMOVED lines=28> */
.L_x_37999:
        /* <DEDUP_REMOVED lines=15> */
.L_x_37998:
[----:B------:R-:W2:Y:S02]  /*13090*/  LDG.E.U16 R0, desc[UR36][R2.64] ;  /* 0x0000002402007981 */ /* 0x000ea4000c1e1500 */
[----:B--2---:R-:W-:-:S06]  /*130a0*/  IMAD.U32 R0, R0, 0x10000, RZ ;  /* 0x0001000000007824 */ /* 0x004fcc00078e00ff */
[----:B------:R-:W0:Y:S02]  /*130b0*/  F2I.FTZ.TRUNC.NTZ R0, R0 ;  /* 0x0000000000007305 */ /* 0x000e24000021f100 */
[----:B0-----:R-:W-:Y:S01]  /*130c0*/  PRMT R22, R0, 0x7610, R22 ;  /* 0x0000761000167816 */ /* 0x001fe20000000016 */
[----:B------:R-:W-:Y:S06]  /*130d0*/  BRA `(.L_x_37988) ;  /* 0x0000000400ac7947 */ /* 0x000fec0003800000 */
.L_x_37995:
        /* <DEDUP_REMOVED lines=10> */
.L_x_38002:
        /* <DEDUP_REMOVED lines=21> */
.L_x_38006:
[----:B------:R-:W-:Y:S05]  /*132d0*/  BSYNC B1 ;  /* 0x0000000000017941 */ /* 0x000fea0003800000 */
.L_x_38005:
[----:B------:R-:W-:Y:S01]  /*132e0*/  LEA R3, R0, 0x3b800000, 0x17 ;  /* 0x3b80000000037811 */ /* 0x000fe200078eb8ff */
[----:B------:R-:W-:-:S05]  /*132f0*/  IMAD.SHL.U32 R0, R2, 0x100000, RZ ;  /* 0x0010000002007824 */ /* 0x000fca00078e00ff */
[----:B------:R-:W-:-:S07]  /*13300*/  LOP3.LUT R0, R3, R0, R4, 0xfe, !PT ;  /* 0x0000000003007212 */ /* 0x000fce00078efe04 */
.L_x_38004:
[----:B------:R-:W-:Y:S05]  /*13310*/  BSYNC B0 ;  /* 0x0000000000007941 */ /* 0x000fea0003800000 */
.L_x_38003:
[----:B------:R-:W0:Y:S02]  /*13320*/  F2I.FTZ.TRUNC.NTZ R0, R0 ;  /* 0x0000000000007305 */ /* 0x000e24000021f100 */
[----:B0-----:R-:W-:Y:S01]  /*13330*/  PRMT R22, R0, 0x7610, R22 ;  /* 0x0000761000167816 */ /* 0x001fe20000000016 */
[----:B------:R-:W-:Y:S06]  /*13340*/  BRA `(.L_x_37988) ;  /* 0x0000000400107947 */ /* 0x000fec0003800000 */
.L_x_38001:
        /* <DEDUP_REMOVED lines=21> */
.L_x_38010:
[----:B------:R-:W-:Y:S05]  /*134a0*/  BSYNC B1 ;  /* 0x0000000000017941 */ /* 0x000fea0003800000 */
.L_x_38009:
[----:B------:R-:W-:Y:S01]  /*134b0*/  LEA R3, R0, 0x37800000, 0x17 ;  /* 0x3780000000037811 */ /* 0x000fe200078eb8ff */
[----:B------:R-:W-:-:S05]  /*134c0*/  IMAD.SHL.U32 R0, R2, 0x200000, RZ ;  /* 0x0020000002007824 */ /* 0x000fca00078e00ff */
[----:B------:R-:W-:-:S07]  /*134d0*/  LOP3.LUT R0, R3, R0, R4, 0xfe, !PT ;  /* 0x0000000003007212 */ /* 0x000fce00078efe04 */
.L_x_38008:
[----:B------:R-:W-:Y:S05]  /*134e0*/  BSYNC B0 ;  /* 0x0000000000007941 */ /* 0x000fea0003800000 */
.L_x_38007:
[----:B------:R-:W0:Y:S02]  /*134f0*/  F2I.FTZ.TRUNC.NTZ R0, R0 ;  /* 0x0000000000007305 */ /* 0x000e24000021f100 */
[----:B0-----:R-:W-:Y:S01]  /*13500*/  PRMT R22, R0, 0x7610, R22 ;  /* 0x0000761000167816 */ /* 0x001fe20000000016 */
[----:B------:R-:W-:Y:S06]  /*13510*/  BRA `(.L_x_37988) ;  /* 0x00000000009c7947 */ /* 0x000fec0003800000 */
.L_x_38000:
        /* <DEDUP_REMOVED lines=14> */
.L_x_38014:
[----:B------:R-:W-:Y:S05]  /*13600*/  BSYNC B0 ;  /* 0x0000000000007941 */ /* 0x000fea0003800000 */
.L_x_38013:
[----:B------:R-:W0:Y:S02]  /*13610*/  F2I.FTZ.TRUNC.NTZ R0, R0 ;  /* 0x0000000000007305 */ /* 0x000e24000021f100 */
[----:B0-----:R-:W-:Y:S01]  /*13620*/  PRMT R22, R0, 0x7610, R22 ;  /* 0x0000761000167816 */ /* 0x001fe20000000016 */
[----:B------:R-:W-:Y:S06]  /*13630*/  BRA `(.L_x_37988) ;  /* 0x0000000000547947 */ /* 0x000fec0003800000 */
.L_x_37987:
        /* <DEDUP_REMOVED lines=16> */
.L_x_38015:
[----:B------:R-:W-:Y:S01]  /*13740*/  PRMT R22, RZ, 0x7610, R22 ;  /* 0x00007610ff167816 */ /* 0x000fe20000000016 */
[----:B------:R-:W-:Y:S06]  /*13750*/  BRA `(.L_x_37988) ;  /* 0x00000000000c7947 */ /* 0x000fec0003800000 */
.L_x_38012:
[----:B------:R2:W5:Y:S01]  /*13760*/  LDG.E.U8 R22, desc[UR36][R2.64] ;  /* 0x0000002402167981 */ /* 0x000562000c1e1100 */
[----:B------:R-:W-:Y:S05]  /*13770*/  BRA `(.L_x_37988) ;  /* 0x0000000000047947 */ /* 0x000fea0003800000 */
.L_x_38011:
[----:B------:R1:W5:Y:S02]  /*13780*/  LDG.E.U8 R22, desc[UR36][R2.64] ;  /* 0x0000002402167981 */ /* 0x000364000c1e1100 */
.L_x_37988:
        /* <DEDUP_REMOVED lines=17> */
.L_x_38019:
[----:B------:R0:W5:Y:S01]  /*138a0*/  LDG.E.U8 R5, desc[UR36][R2.64] ;  /* 0x0000002402057981 */ /* 0x000162000c1e1100 */
[----:B------:R-:W-:Y:S05]  /*138b0*/  BRA `(.L_x_38021) ;  /* 0x0000000c00547947 */ /* 0x000fea0003800000 */
.L_x_38018:
        /* <DEDUP_REMOVED lines=8> */
.L_x_38023:
[----:B------:R0:W5:Y:S01]  /*13940*/  LDG.E.U8 R5, desc[UR36][R2.64] ;  /* 0x0000002402057981 */ /* 0x000162000c1e1100 */
[----:B------:R-:W-:Y:S05]  /*13950*/  BRA `(.L_x_38021) ;  /* 0x0000000c002c7947 */ /* 0x000fea0003800000 */
.L_x_38022:
[----:B------:R0:W5:Y:S01]  /*13960*/  LDG.E.U16 R5, desc[UR36][R2.64] ;  /* 0x0000002402057981 */ /* 0x000162000c1e1500 */
[----:B------:R-:W-:Y:S05]  /*13970*/  BRA `(.L_x_38021) ;  /* 0x0000000c00247947 */ /* 0x000fea0003800000 */
.L_x_38017:
        /* <DEDUP_REMOVED lines=9> */
.L_x_38025:
[----:B------:R-:W2:Y:S02]  /*13a10*/  LDG.E.U16 R0, desc[UR36][R2.64] ;  /* 0x0000002402007981 */ /* 0x000ea4000c1e1500 */
[----:B--2---:R-:W-:-:S06]  /*13a20*/  HADD2.F32 R0, -RZ, R0.H0_H0 ;  /* 0x20000000ff007230 */ /* 0x004fcc0000004100 */
[----:B------:R-:W0:Y:S02]  /*13a30*/  F2I.FTZ.TRUNC.NTZ R0, R0 ;  /* 0x0000000000007305 */ /* 0x000e24000021f100 */
[----:B0-----:R-:W-:Y:S01]  /*13a40*/  PRMT R5, R0, 0x7610, R5 ;  /* 0x0000761000057816 */ /* 0x001fe20000000005 */
[----:B------:R-:W-:Y:S06]  /*13a50*/  BRA `(.L_x_38021) ;  /* 0x0000000800ec7947 */ /* 0x000fec0003800000 */
.L_x_38024:
        /* <DEDUP_REMOVED lines=9> */
.L_x_38027:
[----:B------:R-:W2:Y:S02]  /*13af0*/  LDG.E.U16 R2, desc[UR36][R2.64] ;  /* 0x0000002402027981 */ /* 0x000ea4000c1e1500 */
[----:B--2---:R-:W-:-:S06]  /*13b00*/  HADD2.F32 R0, -RZ, R2.H0_H0 ;  /* 0x20000002ff007230 */ /* 0x004fcc0000004100 */
[----:B------:R-:W0:Y:S02]  /*13b10*/  F2I.FTZ.TRUNC.NTZ R0, R0 ;  /* 0x0000000000007305 */ /* 0x000e24000021f100 */
[----:B0-----:R-:W-:Y:S01]  /*13b20*/  PRMT R5, R0, 0x7610, R5 ;  /* 0x0000761000057816 */ /* 0x001fe20000000005 */
[----:B------:R-:W-:Y:S06]  /*13b30*/  BRA `(.L_x_38021) ;  /* 0x0000000800b47947 */ /* 0x000fec0003800000 */
.L_x_38026:
[----:B------:R-:W2:Y:S02]  /*13b40*/  LDG.E.64 R2, desc[UR36][R2.64] ;  /* 0x0000002402027981 */ /* 0x000ea4000c1e1b00 */
[----:B--2---:R0:W1:Y:S01]  /*13b50*/  F2I.F64.TRUNC R5, R2 ;  /* 0x0000000200057311 */ /* 0x004062000030d100 */
[----:B------:R-:W-:Y:S05]  /*13b60*/  BRA `(.L_x_38021) ;  /* 0x0000000800a87947 */ /* 0x000fea0003800000 */
.L_x_38016:
        /* <DEDUP_REMOVED lines=12> */
.L_x_38030:
[----:B------:R-:W2:Y:S02]  /*13c30*/  LDG.E.64 R2, desc[UR36][R2.64] ;  /* 0x0000002402027981 */ /* 0x000ea4000c1e1b00 */
[----:B--2---:R0:W1:Y:S01]  /*13c40*/  F2I.F64.TRUNC R5, R2 ;  /* 0x0000000200057311 */ /* 0x004062000030d100 */
[----:B------:R-:W-:Y:S05]  /*13c50*/  BRA `(.L_x_38021) ;  /* 0x00000008006c7947 */ /* 0x000fea0003800000 */
.L_x_38029:
        /* <DEDUP_REMOVED lines=28> */
.L_x_38032:
        /* <DEDUP_REMOVED lines=15> */
.L_x_38031:
[----:B------:R-:W2:Y:S02]  /*13f10*/  LDG.E.U16 R0, desc[UR36][R2.64] ;  /* 0x0000002402007981 */ /* 0x000ea4000c1e1500 */
[----:B--2---:R-:W-:-:S06]  /*13f20*/  IMAD.U32 R0, R0, 0x10000, RZ ;  /* 0x0001000000007824 */ /* 0x004fcc00078e00ff */
[----:B------:R-:W0:Y:S02]  /*13f30*/  F2I.FTZ.TRUNC.NTZ R0, R0 ;  /* 0x0000000000007305 */ /* 0x000e24000021f100 */
[----:B0-----:R-:W-:Y:S01]  /*13f40*/  PRMT R5, R0, 0x7610, R5 ;  /* 0x0000761000057816 */ /* 0x001fe20000000005 */
[----:B------:R-:W-:Y:S06]  /*13f50*/  BRA `(.L_x_38021) ;  /* 0x0000000400ac7947 */ /* 0x000fec0003800000 */
.L_x_38028:
        /* <DEDUP_REMOVED lines=10> */
.L_x_38035:
        /* <DEDUP_REMOVED lines=21> */
.L_x_38039:
[----:B------:R-:W-:Y:S05]  /*14150*/  BSYNC B1 ;  /* 0x0000000000017941 */ /* 0x000fea0003800000 */
.L_x_38038:
[----:B------:R-:W-:Y:S01]  /*14160*/  LEA R3, R0, 0x3b800000, 0x17 ;  /* 0x3b80000000037811 */ /* 0x000fe200078eb8ff */
[----:B------:R-:W-:-:S05]  /*14170*/  IMAD.SHL.U32 R0, R2, 0x100000, RZ ;  /* 0x0010000002007824 */ /* 0x000fca00078e00ff */
[----:B------:R-:W-:-:S07]  /*14180*/  LOP3.LUT R0, R3, R0, R4, 0xfe, !PT ;  /* 0x0000000003007212 */ /* 0x000fce00078efe04 */
.L_x_38037:
[----:B------:R-:W-:Y:S05]  /*14190*/  BSYNC B0 ;  /* 0x0000000000007941 */ /* 0x000fea0003800000 */
.L_x_38036:
[----:B------:R-:W0:Y:S02]  /*141a0*/  F2I.FTZ.TRUNC.NTZ R0, R0 ;  /* 0x0000000000007305 */ /* 0x000e24000021f100 */
[----:B0-----:R-:W-:Y:S01]  /*141b0*/  PRMT R5, R0, 0x7610, R5 ;  /* 0x0000761000057816 */ /* 0x001fe20000000005 */
[----:B------:R-:W-:Y:S06]  /*141c0*/  BRA `(.L_x_38021) ;  /* 0x0000000400107947 */ /* 0x000fec0003800000 */
.L_x_38034:
        /* <DEDUP_REMOVED lines=21> */
.L_x_38043:
[----:B------:R-:W-:Y:S05]  /*14320*/  BSYNC B1 ;  /* 0x0000000000017941 */ /* 0x000fea0003800000 */
.L_x_38042:
[----:B------:R-:W-:Y:S01]  /*14330*/  LEA R3, R0, 0x37800000, 0x17 ;  /* 0x3780000000037811 */ /* 0x000fe200078eb8ff */
[----:B------:R-:W-:-:S05]  /*14340*/  IMAD.SHL.U32 R0, R2, 0x200000, RZ ;  /* 0x0020000002007824 */ /* 0x000fca00078e00ff */
[----:B------:R-:W-:-:S07]  /*14350*/  LOP3.LUT R0, R3, R0, R4, 0xfe, !PT ;  /* 0x0000000003007212 */ /* 0x000fce00078efe04 */
.L_x_38041:
[----:B------:R-:W-:Y:S05]  /*14360*/  BSYNC B0 ;  /* 0x0000000000007941 */ /* 0x000fea0003800000 */
.L_x_38040:
[----:B------:R-:W0:Y:S02]  /*14370*/  F2I.FTZ.TRUNC.NTZ R0, R0 ;  /* 0x0000000000007305 */ /* 0x000e24000021f100 */
[----:B0-----:R-:W-:Y:S01]  /*14380*/  PRMT R5, R0, 0x7610, R5 ;  /* 0x0000761000057816 */ /* 0x001fe20000000005 */
[----:B------:R-:W-:Y:S06]  /*14390*/  BRA `(.L_x_38021) ;  /* 0x00000000009c7947 */ /* 0x000fec0003800000 */
.L_x_38033:
        /* <DEDUP_REMOVED lines=14> */
.L_x_38047:
[----:B------:R-:W-:Y:S05]  /*14480*/  BSYNC B0 ;  /* 0x0000000000007941 */ /* 0x000fea0003800000 */
.L_x_38046:
[----:B------:R-:W0:Y:S02]  /*14490*/  F2I.FTZ.TRUNC.NTZ R0, R0 ;  /* 0x0000000000007305 */ /* 0x000e24000021f100 */
[----:B0-----:R-:W-:Y:S01]  /*144a0*/  PRMT R5, R0, 0x7610, R5 ;  /* 0x0000761000057816 */ /* 0x001fe20000000005 */
[----:B------:R-:W-:Y:S06]  /*144b0*/  BRA `(.L_x_38021) ;  /* 0x0000000000547947 */ /* 0x000fec0003800000 */
.L_x_38020:
        /* <DEDUP_REMOVED lines=16> */
.L_x_38048:
[----:B------:R-:W-:Y:S01]  /*145c0*/  PRMT R5, RZ, 0x7610, R5 ;  /* 0x00007610ff057816 */ /* 0x000fe20000000005 */
[----:B------:R-:W-:Y:S06]  /*145d0*/  BRA `(.L_x_38021) ;  /* 0x00000000000c7947 */ /* 0x000fec0003800000 */
.L_x_38045:
[----:B------:R3:W5:Y:S01]  /*145e0*/  LDG.E.U8 R5, desc[UR36][R2.64] ;  /* 0x0000002402057981 */ /* 0x000762000c1e1100 */
[----:B------:R-:W-:Y:S05]  /*145f0*/  BRA `(.L_x_38021) ;  /* 0x0000000000047947 */ /* 0x000fea0003800000 */
.L_x_38044:
[----:B------:R2:W5:Y:S02]  /*14600*/  LDG.E.U8 R5, desc[UR36][R2.64] ;  /* 0x0000002402057981 */ /* 0x000564000c1e1100 */
.L_x_38021:
        /* <DEDUP_REMOVED lines=16> */
.L_x_38052:
[----:B------:R-:W-:Y:S01]  /*14710*/  STG.E.U8 desc[UR36][R16.64], R5 ;  /* 0x0000000510007986 */ /* 0x000fe2000c101124 */
[----:B------:R-:W-:Y:S05]  /*14720*/  EXIT ;  /* 0x000000000000794d */ /* 0x000fea0003800000 */
.L_x_38051:
        /* <DEDUP_REMOVED lines=12> */
.L_x_38055:
[----:B------:R-:W-:-:S04]  /*147f0*/  LOP3.LUT R5, R5, 0xffff, RZ, 0xc0, !PT ;  /* 0x0000ffff05057812 */ /* 0x000fc800078ec0ff */
[----:B------:R-:W-:-:S05]  /*14800*/  PRMT R3, R5, 0x8880, RZ ;  /* 0x0000888005037816 */ /* 0x000fca00000000ff */
[----:B------:R-:W-:Y:S01]  /*14810*/  STG.E desc[UR36][R16.64], R3 ;  /* 0x0000000310007986 */ /* 0x000fe2000c101924 */
[----:B------:R-:W-:Y:S05]  /*14820*/  EXIT ;  /* 0x000000000000794d */ /* 0x000fea0003800000 */
.L_x_38054:
[----:B------:R-:W-:-:S04]  /*14830*/  PRMT R3, R5, 0x8880, RZ ;  /* 0x0000888005037816 */ /* 0x000fc800000000ff */
[----:B------:R-:W-:-:S05]  /*14840*/  PRMT R3, R3, 0x7710, RZ ;  /* 0x0000771003037816 */ /* 0x000fca00000000ff */
[----:B------:R-:W-:Y:S01]  /*14850*/  STG.E.U16 desc[UR36][R16.64], R3 ;  /* 0x0000000310007986 */ /* 0x000fe2000c101524 */
[----:B------:R-:W-:Y:S05]  /*14860*/  EXIT ;  /* 0x000000000000794d */ /* 0x000fea0003800000 */
.L_x_38050:
        /* <DEDUP_REMOVED lines=9> */
.L_x_38057:
[----:B------:R-:W0:Y:S02]  /*14900*/  I2F.S8 R0, R5 ;  /* 0x0000000500007306 */ /* 0x000e240000001400 */
[----:B0-----:R-:W-:-:S05]  /*14910*/  F2FP.F16.F32.PACK_AB R0, RZ, R0 ;  /* 0x00000000ff00723e */ /* 0x001fca00000000ff */
[----:B------:R-:W-:Y:S01]  /*14920*/  STG.E.U16 desc[UR36][R16.64], R0 ;  /* 0x0000000010007986 */ /* 0x000fe2000c101524 */
[----:B------:R-:W-:Y:S05]  /*14930*/  EXIT ;  /* 0x000000000000794d */ /* 0x000fea0003800000 */
.L_x_38056:
        /* <DEDUP_REMOVED lines=10> */
.L_x_38059:
[----:B------:R-:W0:Y:S02]  /*149e0*/  I2F.S8 R5, R5 ;  /* 0x0000000500057306 */ /* 0x000e240000001400 */
[----:B0-----:R-:W-:-:S04]  /*149f0*/  F2FP.F16.F32.PACK_AB R3, RZ, R5 ;  /* 0x00000005ff03723e */ /* 0x001fc800000000ff */
[----:B------:R-:W-:-:S05]  /*14a00*/  PRMT R3, R3, 0x5410, RZ ;  /* 0x0000541003037816 */ /* 0x000fca00000000ff */
[----:B------:R-:W-:Y:S01]  /*14a10*/  STG.E desc[UR36][R16.64], R3 ;  /* 0x0000000310007986 */ /* 0x000fe2000c101924 */
[----:B------:R-:W-:Y:S05]  /*14a20*/  EXIT ;  /* 0x000000000000794d */ /* 0x000fea0003800000 */
.L_x_38058:
[----:B------:R-:W-:-:S04]  /*14a30*/  PRMT R2, R5, 0x8880, RZ ;  /* 0x0000888005027816 */ /* 0x000fc800000000ff */
[----:B------:R-:W-:-:S06]  /*14a40*/  PRMT R2, R2, 0x7710, RZ ;  /* 0x0000771002027816 */ /* 0x000fcc00000000ff */
[----:B------:R-:W0:Y:S02]  /*14a50*/  I2F.F64.S16 R2, R2 ;  /* 0x0000000200027312 */ /* 0x000e240000101c00 */
[----:B0-----:R-:W-:Y:S01]  /*14a60*/  STG.E.64 desc[UR36][R16.64], R2 ;  /* 0x0000000210007986 */ /* 0x001fe2000c101b24 */
[----:B------:R-:W-:Y:S05]  /*14a70*/  EXIT ;  /* 0x000000000000794d */ /* 0x000fea0003800000 */
.L_x_38049:
        /* <DEDUP_REMOVED lines=12> */
.L_x_38062:
[----:B------:R-:W-:Y:S02]  /*14b40*/  PRMT R4, R5, 0x8880, RZ ;  /* 0x0000888005047816 */ /* 0x000fe400000000ff */
[----:B------:R-:W-:Y:S02]  /*14b50*/  CS2R R6, SRZ ;  /* 0x0000000000067805 */ /* 0x000fe4000001ff00 */
[----:B------:R-:W-:-:S06]  /*14b60*/  PRMT R4, R4, 0x7710, RZ ;  /* 0x0000771004047816 */ /* 0x000fcc00000000ff */
[----:B------:R-:W0:Y:S02]  /*14b70*/  I2F.F64.S16 R4, R4 ;  /* 0x0000000400047312 */ /* 0x000e240000101c00 */
[----:B0-----:R-:W-:Y:S01]  /*14b80*/  STG.E.128 desc[UR36][R16.64], R4 ;  /* 0x0000000410007986 */ /* 0x001fe2000c101d24 */
[----:B------:R-:W-:Y:S05]  /*14b90*/  EXIT ;  /* 0x000000000000794d */ /* 0x000fea0003800000 */
.L_x_38061:
        /* <DEDUP_REMOVED lines=21> */
.L_x_38066:
[----:B------:R-:W-:Y:S05]  /*14cf0*/  BSYNC B0 ;  /* 0x0000000000007941 */ /* 0x000fea0003800000 */
.L_x_38065:
[----:B------:R-:W-:-:S05]  /*14d00*/  LOP3.LUT R3, R0, R3, RZ, 0xfc, !PT ;  /* 0x0000000300037212 */ /* 0x000fca00078efcff */
[----:B------:R-:W-:Y:S01]  /*14d10*/  STG.E.U8 desc[UR36][R16.64], R3 ;  /* 0x0000000310007986 */ /* 0x000fe2000c101124 */
[----:B------:R-:W-:Y:S05]  /*14d20*/  EXIT ;  /* 0x000000000000794d */ /* 0x000fea0003800000 */
.L_x_38064:
        /* <DEDUP_REMOVED lines=13> */
.L_x_38068:
[----:B------:R-:W-:Y:S01]  /*14e00*/  IMAD.MOV.U32 R0, RZ, RZ, 0x7f ;  /* 0x0000007fff007424 */ /* 0x000fe200078e00ff */
[----:B------:R-:W-:-:S04]  /*14e10*/  ISETP.GT.U32.AND P0, PT, R2, 0x7f800000, PT ;  /* 0x7f8000000200780c */ /* 0x000fc80003f04070 */
[----:B------:R-:W-:-:S09]  /*14e20*/  SEL R0, R0, 0x7c, P0 ;  /* 0x0000007c00007807 */ /* 0x000fd20000000000 */
.L_x_38069:
[----:B------:R-:W-:Y:S05]  /*14e30*/  BSYNC B0 ;  /* 0x0000000000007941 */ /* 0x000fea0003800000 */
.L_x_38067:
[----:B------:R-:W-:-:S04]  /*14e40*/  LOP3.LUT R2, R5, 0x80000000, RZ, 0xc0, !PT ;  /* 0x8000000005027812 */ /* 0x000fc800078ec0ff */
[----:B------:R-:W-:-:S04]  /*14e50*/  SHF.R.U32.HI R3, RZ, 0x18, R2 ;  /* 0x00000018ff037819 */ /* 0x000fc80000011602 */
[----:B------:R-:W-:-:S05]  /*14e60*/  LOP3.LUT R3, R0, R3, RZ, 0xfc, !PT ;  /* 0x0000000300037212 */ /* 0x000fca00078efcff */
[----:B------:R-:W-:Y:S01]  /*14e70*/  STG.E.U8 desc[UR36][R16.64], R3 ;  /* 0x0000000310007986 */ /* 0x000fe2000c101124 */
[----:B------:R-:W-:Y:S05]  /*14e80*/  EXIT ;  /* 0x000000000000794d */ /* 0x000fea0003800000 */
.L_x_38063:
[----:B------:R-:W0:Y:S02]  /*14e90*/  I2F.S8 R0, R5 ;  /* 0x0000000500007306 */ /* 0x000e240000001400 */
[----:B0-----:R-:W-:-:S05]  /*14ea0*/  F2FP.BF16.F32.PACK_AB R0, RZ, R0 ;  /* 0x00000000ff00723e */ /* 0x001fca00000010ff */
[----:B------:R-:W-:Y:S01]  /*14eb0*/  STG.E.U16 desc[UR36][R16.64], R0 ;  /* 0x0000000010007986 */ /* 0x000fe2000c101524 */
[----:B------:R-:W-:Y:S05]  /*14ec0*/  EXIT ;  /* 0x000000000000794d */ /* 0x000fea0003800000 */
.L_x_38060:
        /* <DEDUP_REMOVED lines=12> */
.L_x_38072:
        /* <DEDUP_REMOVED lines=17> */
.L_x_38075:
[----:B------:R-:W-:-:S04]  /*150a0*/  LOP3.LUT R2, R5, 0x80000000, RZ, 0xc0, !PT ;  /* 0x8000000005027812 */ /* 0x000fc800078ec0ff */
[----:B------:R-:W-:-:S04]  /*150b0*/  SHF.R.U32.HI R3, RZ, 0x18, R2 ;  /* 0x00000018ff037819 */ /* 0x000fc80000011602 */
[----:B------:R-:W-:-:S04]  /*150c0*/  LOP3.LUT R0, R0, R3, RZ, 0xfc, !PT ;  /* 0x0000000300007212 */ /* 0x000fc800078efcff */
[----:B------:R-:W-:-:S07]  /*150d0*/  PRMT R8, R0, 0x7610, R8 ;  /* 0x0000761000087816 */ /* 0x000fce0000000008 */
.L_x_38074:
[----:B------:R-:W-:Y:S05]  /*150e0*/  BSYNC B0 ;  /* 0x0000000000007941 */ /* 0x000fea0003800000 */
.L_x_38073:
[----:B------:R-:W-:Y:S01]  /*150f0*/  STG.E.U8 desc[UR36][R16.64], R8 ;  /* 0x0000000810007986 */ /* 0x000fe2000c101124 */
[----:B------:R-:W-:Y:S05]  /*15100*/  EXIT ;  /* 0x000000000000794d */ /* 0x000fea0003800000 */
.L_x_38071:
        /* <DEDUP_REMOVED lines=17> */
.L_x_38078:
[----:B------:R-:W-:-:S04]  /*15220*/  LOP3.LUT R2, R5, 0x80000000, RZ, 0xc0, !PT ;  /* 0x8000000005027812 */ /* 0x000fc800078ec0ff */
[----:B------:R-:W-:-:S04]  /*15230*/  SHF.R.U32.HI R3, RZ, 0x18, R2 ;  /* 0x00000018ff037819 */ /* 0x000fc80000011602 */
[----:B------:R-:W-:-:S04]  /*15240*/  LOP3.LUT R0, R0, R3, RZ, 0xfc, !PT ;  /* 0x0000000300007212 */ /* 0x000fc800078efcff */
[----:B------:R-:W-:-:S07]  /*15250*/  PRMT R8, R0, 0x7610, R8 ;  /* 0x0000761000087816 */ /* 0x000fce0000000008 */
.L_x_38077:
[----:B------:R-:W-:Y:S05]  /*15260*/  BSYNC B0 ;  /* 0x0000000000007941 */ /* 0x000fea0003800000 */
.L_x_38076:
[----:B------:R-:W-:Y:S01]  /*15270*/  STG.E.U8 desc[UR36][R16.64], R8 ;  /* 0x0000000810007986 */ /* 0x000fe2000c101124 */
[----:B------:R-:W-:Y:S05]  /*15280*/  EXIT ;  /* 0x000000000000794d */ /* 0x000fea0003800000 */
.L_x_38070:
        /* <DEDUP_REMOVED lines=22> */
.L_x_38053:
        /* <DEDUP_REMOVED lines=16> */
.L_x_38081:
[----:B------:R-:W-:Y:S05]  /*154f0*/  EXIT ;  /* 0x000000000000794d */ /* 0x000fea0003800000 */
.L_x_38080:
[----:B------:R-:W-:-:S04]  /*15500*/  LOP3.LUT R5, R5, 0xffff, RZ, 0xc0, !PT ;  /* 0x0000ffff05057812 */ /* 0x000fc800078ec0ff */
[----:B------:R-:W-:-:S05]  /*15510*/  PRMT R5, R5, 0x8880, RZ ;  /* 0x0000888005057816 */ /* 0x000fca00000000ff */
[----:B------:R-:W-:-:S05]  /*15520*/  IMAD.MOV.U32 R2, RZ, RZ, R5 ;  /* 0x000000ffff027224 */ /* 0x000fca00078e0005 */
[----:B------:R-:W-:-:S05]  /*15530*/  SHF.R.S32.HI R3, RZ, 0x1f, R2 ;  /* 0x0000001fff037819 */ /* 0x000fca0000011402 */
[----:B------:R-:W-:Y:S01]  /*15540*/  STG.E.64 desc[UR36][R16.64], R2 ;  /* 0x0000000210007986 */ /* 0x000fe2000c101b24 */
[----:B------:R-:W-:Y:S05]  /*15550*/  EXIT ;  /* 0x000000000000794d */ /* 0x000fea0003800000 */
.L_x_38079:
[----:B------:R-:W-:-:S04]  /*15560*/  LOP3.LUT R5, R5, 0xffff, RZ, 0xc0, !PT ;  /* 0x0000ffff05057812 */ /* 0x000fc800078ec0ff */
[----:B------:R-:W-:-:S05]  /*15570*/  PRMT R3, R5, 0x8880, RZ ;  /* 0x0000888005037816 */ /* 0x000fca00000000ff */
[----:B------:R-:W-:Y:S01]  /*15580*/  STG.E desc[UR36][R16.64], R3 ;  /* 0x0000000310007986 */ /* 0x000fe2000c101924 */
[----:B------:R-:W-:Y:S05]  /*15590*/  EXIT ;  /* 0x000000000000794d */ /* 0x000fea0003800000 */
.L_x_38082:
        /* <DEDUP_REMOVED lines=14> */
.L_x_44641:


//--------------------- .text._ZN2at6native27unrolled_elementwise_kernelIZZZNS0_49_GLOBAL__N__657f93f7_16_TensorCompare_cu_71e06f4e17where_kernel_implERNS_14TensorIteratorEENKUlvE_clEvENKUlvE4_clEvEUlbaaE_St5arrayIPcLm4EELi4E23TrivialOffsetCalculatorILi3EjESB_ILi1EjENS0_6memory12LoadWithCastILi3EEENSE_13StoreWithCastILi1EEEEEviT_T0_T2_T3_T4_T5_ --------------------------
	.section	.text._ZN2at6native27unrolled_elementwise_kernelIZZZNS0_49_GLOBAL__N__657f93f7_16_TensorCompare_cu_71e06f4e17where_kernel_implERNS_14TensorIteratorEENKUlvE_clEvENKUlvE4_clEvEUlbaaE_St5arrayIPcLm4EELi4E23TrivialOffsetCalculatorILi3EjESB_ILi1EjENS0_6memory12LoadWithCastILi3EEENSE_13StoreWithCastILi1EEEEEviT_T0_T2_T3_T4_T5_,"ax",@progbits
	.align	128
        .global         _ZN2at6native27unrolled_elementwise_kernelIZZZNS0_49_GLOBAL__N__657f93f7_16_TensorCompare_cu_71e06f4e17where_kernel_implERNS_14TensorIteratorEENKUlvE_clEvENKUlvE4_clEvEUlbaaE_St5arrayIPcLm4EELi4E23TrivialOffsetCalculatorILi3EjESB_ILi1EjENS0_6memory12LoadWithCastILi3EEENSE_13StoreWithCastILi1EEEEEviT_T0_T2_T3_T4_T5_
        .type           _ZN2at6native27unrolled_elementwise_kernelIZZZNS0_49_GLOBAL__N__657f93f7_16_TensorCompare_cu_71e06f4e17where_kernel_implERNS_14TensorIteratorEENKUlvE_clEvENKUlvE4_clEvEUlbaaE_St5arrayIPcLm4EELi4E23TrivialOffsetCalculatorILi3EjESB_ILi1EjENS0_6memory12LoadWithCastILi3EEENSE_13StoreWithCastILi1EEEEEviT_T0_T2_T3_T4_T5_,@function
        .size           _ZN2at6native27unrolled_elementwise_kernelIZZZNS0_49_GLOBAL__N__657f93f7_16_TensorCompare_cu_71e06f4e17where_kernel_implERNS_14TensorIteratorEENKUlvE_clEvENKUlvE4_clEvEUlbaaE_St5arrayIPcLm4EELi4E23TrivialOffsetCalculatorILi3EjESB_ILi1EjENS0_6memory12LoadWithCastILi3EEENSE_13StoreWithCastILi1EEEEEviT_T0_T2_T3_T4_T5_,(.L_x_44642 - _ZN2at6native27unrolled_elementwise_kernelIZZZNS0_49_GLOBAL__N__657f93f7_16_TensorCompare_cu_71e06f4e17where_kernel_implERNS_14TensorIteratorEENKUlvE_clEvENKUlvE4_clEvEUlbaaE_St5arrayIPcLm4EELi4E23TrivialOffsetCalculatorILi3EjESB_ILi1EjENS0_6memory12LoadWithCastILi3EEENSE_13StoreWithCastILi1EEEEEviT_T0_T2_T3_T4_T5_)
        .other          _ZN2at6native27unrolled_elementwise_kernelIZZZNS0_49_GLOBAL__N__657f93f7_16_TensorCompare_cu_71e06f4e17where_kernel_implERNS_14TensorIteratorEENKUlvE_clEvENKUlvE4_clEvEUlbaaE_St5arrayIPcLm4EELi4E23TrivialOffsetCalculatorILi3EjESB_ILi1EjENS0_6memory12LoadWithCastILi3EEENSE_13StoreWithCastILi1EEEEEviT_T0_T2_T3_T4_T5_,@"STO_CUDA_ENTRY STV_DEFAULT"
_ZN2at6native27unrolled_elementwise_kernelIZZZNS0_49_GLOBAL__N__657f93f7_16_TensorCompare_cu_71e06f4e17where_kernel_implERNS_14TensorIteratorEENKUlvE_clEvENKUlvE4_clEvEUlbaaE_St5arrayIPcLm4EELi4E23TrivialOffsetCalculatorILi3EjESB_ILi1EjENS0_6memory12LoadWithCastILi3EEENSE_13StoreWithCastILi1EEEEEviT_T0_T2_T3_T4_T5_:
.text._ZN2at6native27unrolled_elementwise_kernelIZZZNS0_49_GLOBAL__N__657f93f7_16_TensorCompare_cu_71e06f4e17where_kernel_implERNS_14TensorIteratorEENKUlvE_clEvENKUlvE4_clEvEUlbaaE_St5arrayIPcLm4EELi4E23TrivialOffsetCalculatorILi3EjESB_ILi1EjENS0_6memory12LoadWithCastILi3EEENSE_13StoreWithCastILi1EEEEEviT_T0_T2_T3_T4_T5_:
        /* <DEDUP_REMOVED lines=37> */
.L_x_38088:
[----:B------:R-:W2:Y:S02]  /*0250*/  LDG.E.U8 R2, desc[UR36][R2.64] ;  /* 0x0000002402027981 */ /* 0x000ea4000c1e1100 */
[----:B--2---:R-:W-:-:S04]  /*0260*/  ISETP.NE.AND P0, PT, R2, RZ, PT ;  /* 0x000000ff0200720c */ /* 0x004fc80003f05270 */
[----:B------:R-:W-:Y:S01]  /*0270*/  P2R R16, PR, RZ, 0x1 ;  /* 0x00000001ff107803 */ /* 0x000fe20000000000 */
[----:B------:R-:W-:Y:S08]  /*0280*/  BRA `(.L_x_38090) ;  /* 0x0000000c00c47947 */ /* 0x000ff00003800000 */
.L_x_38087:
        /* <DEDUP_REMOVED lines=11> */
.L_x_38092:
[----:B------:R-:W2:Y:S02]  /*0340*/  LDG.E R2, desc[UR36][R2.64] ;  /* 0x0000002402027981 */ /* 0x000ea4000c1e1900 */
[----:B--2---:R-:W-:-:S04]  /*0350*/  ISETP.NE.AND P0, PT, R2, RZ, PT ;  /* 0x000000ff0200720c */ /* 0x004fc80003f05270 */
[----:B------:R-:W-:Y:S01]  /*0360*/  P2R R16, PR, RZ, 0x1 ;  /* 0x00000001ff107803 */ /* 0x000fe20000000000 */
[----:B------:R-:W-:Y:S08]  /*0370*/  BRA `(.L_x_38090) ;  /* 0x0000000c00887947 */ /* 0x000ff00003800000 */
.L_x_38091:
[----:B------:R-:W2:Y:S02]  /*0380*/  LDG.E.U16 R2, desc[UR36][R2.64] ;  /* 0x0000002402027981 */ /* 0x000ea4000c1e1500 */
[----:B--2---:R-:W-:-:S04]  /*0390*/  ISETP.NE.AND P0, PT, R2, RZ, PT ;  /* 0x000000ff0200720c */ /* 0x004fc80003f05270 */
[----:B------:R-:W-:Y:S01]  /*03a0*/  P2R R16, PR, RZ, 0x1 ;  /* 0x00000001ff107803 */ /* 0x000fe20000000000 */
[----:B------:R-:W-:Y:S08]  /*03b0*/  BRA `(.L_x_38090) ;  /* 0x0000000c00787947 */ /* 0x000ff00003800000 */
.L_x_38086:
        /* <DEDUP_REMOVED lines=10> */
.L_x_38094:
[----:B------:R-:W2:Y:S02]  /*0460*/  LDG.E.U16 R0, desc[UR36][R2.64] ;  /* 0x0000002402007981 */ /* 0x000ea4000c1e1500 */
[----:B--2---:R-:W-:-:S05]  /*0470*/  HADD2.F32 R0, -RZ, R0.H0_H0 ;  /* 0x20000000ff007230 */ /* 0x004fca0000004100 */
[----:B------:R-:W-:-:S04]  /*0480*/  FSETP.NEU.FTZ.AND P0, PT, R0, RZ, PT ;  /* 0x000000ff0000720b */ /* 0x000fc80003f1d000 */
[----:B------:R-:W-:Y:S01]  /*0490*/  P2R R16, PR, RZ, 0x1 ;  /* 0x00000001ff107803 */ /* 0x000fe20000000000 */
[----:B------:R-:W-:Y:S08]  /*04a0*/  BRA `(.L_x_38090) ;  /* 0x0000000c003c7947 */ /* 0x000ff00003800000 */
.L_x_38093:
        /* <DEDUP_REMOVED lines=12> */
.L_x_38096:
        /* <DEDUP_REMOVED lines=11> */
.L_x_38095:
[----:B------:R-:W2:Y:S02]  /*0620*/  LDG.E.64 R2, desc[UR36][R2.64] ;  /* 0x0000002402027981 */ /* 0x000ea4000c1e1b00 */
[----:B--2---:R-:W-:-:S06]  /*0630*/  DSETP.NEU.AND P0, PT, R2, RZ, PT ;  /* 0x000000ff0200722a */ /* 0x004fcc0003f0d000 */
[----:B------:R-:W-:Y:S01]  /*0640*/  P2R R16, PR, RZ, 0x1 ;  /* 0x00000001ff107803 */ /* 0x000fe20000000000 */
[----:B------:R-:W-:Y:S07]  /*0650*/  BRA `(.L_x_38090) ;  /* 0x0000000800d07947 */ /* 0x000fee0003800000 */
.L_x_38085:
        /* <DEDUP_REMOVED lines=12> */
.L_x_38099:
[----:B------:R-:W2:Y:S02]  /*0720*/  LDG.E.128 R4, desc[UR36][R2.64] ;  /* 0x0000002402047981 */ /* 0x000ea4000c1e1d00 */
[----:B--2---:R-:W-:-:S06]  /*0730*/  DSETP.NEU.AND P0, PT, R6, RZ, PT ;  /* 0x000000ff0600722a */ /* 0x004fcc0003f0d000 */
[----:B------:R-:W-:-:S06]  /*0740*/  DSETP.NEU.OR P0, PT, R4, RZ, P0 ;  /* 0x000000ff0400722a */ /* 0x000fcc000070d400 */
[----:B------:R-:W-:Y:S01]  /*0750*/  P2R R16, PR, RZ, 0x1 ;  /* 0x00000001ff107803 */ /* 0x000fe20000000000 */
[----:B------:R-:W-:Y:S07]  /*0760*/  BRA `(.L_x_38090) ;  /* 0x00000008008c7947 */ /* 0x000fee0003800000 */
.L_x_38098:
        /* <DEDUP_REMOVED lines=28> */
.L_x_38101:
        /* <DEDUP_REMOVED lines=15> */
.L_x_38100:
[----:B------:R-:W2:Y:S02]  /*0a20*/  LDG.E.U16 R0, desc[UR36][R2.64] ;  /* 0x0000002402007981 */ /* 0x000ea4000c1e1500 */
[----:B--2---:R-:W-:-:S05]  /*0a30*/  IMAD.U32 R0, R0, 0x10000, RZ ;  /* 0x0001000000007824 */ /* 0x004fca00078e00ff */
[----:B------:R-:W-:-:S04]  /*0a40*/  FSETP.NEU.FTZ.AND P0, PT, R0, RZ, PT ;  /* 0x000000ff0000720b */ /* 0x000fc80003f1d000 */
[----:B------:R-:W-:Y:S01]  /*0a50*/  P2R R16, PR, RZ, 0x1 ;  /* 0x00000001ff107803 */ /* 0x000fe20000000000 */
[----:B------:R-:W-:Y:S08]  /*0a60*/  BRA `(.L_x_38090) ;  /* 0x0000000400cc7947 */ /* 0x000ff00003800000 */
.L_x_38097:
        /* <DEDUP_REMOVED lines=12> */
.L_x_38104:
        /* <DEDUP_REMOVED lines=21> */
.L_x_38108:
[----:B------:R-:W-:Y:S05]  /*0c80*/  BSYNC B1 ;  /* 0x0000000000017941 */ /* 0x000fea0003800000 */
.L_x_38107:
[----:B------:R-:W-:Y:S01]  /*0c90*/  LEA R3, R0, 0x3b800000, 0x17 ;  /* 0x3b80000000037811 */ /* 0x000fe200078eb8ff */
[----:B------:R-:W-:-:S05]  /*0ca0*/  IMAD.SHL.U32 R0, R2, 0x100000, RZ ;  /* 0x0010000002007824 */ /* 0x000fca00078e00ff */
[----:B------:R-:W-:-:S07]  /*0cb0*/  LOP3.LUT R0, R3, R0, R4, 0xfe, !PT ;  /* 0x0000000003007212 */ /* 0x000fce00078efe04 */
.L_x_38106:
[----:B------:R-:W-:Y:S05]  /*0cc0*/  BSYNC B0 ;  /* 0x0000000000007941 */ /* 0x000fea0003800000 */
.L_x_38105:
[----:B------:R-:W-:-:S04]  /*0cd0*/  FSETP.NEU.FTZ.AND P0, PT, R0, RZ, PT ;  /* 0x000000ff0000720b */ /* 0x000fc80003f1d000 */
[----:B------:R-:W-:Y:S01]  /*0ce0*/  P2R R16, PR, RZ, 0x1 ;  /* 0x00000001ff107803 */ /* 0x000fe20000000000 */
[----:B------:R-:W-:Y:S08]  /*0cf0*/  BRA `(.L_x_38090) ;  /* 0x0000000400287947 */ /* 0x000ff00003800000 */
.L_x_38103:
        /* <DEDUP_REMOVED lines=21> */
.L_x_38112:
[----:B------:R-:W-:Y:S05]  /*0e50*/  BSYNC B1 ;  /* 0x0000000000017941 */ /* 0x000fea0003800000 */
.L_x_38111:
[----:B------:R-:W-:Y:S01]  /*0e60*/  LEA R3, R0, 0x37800000, 0x17 ;  /* 0x3780000000037811 */ /* 0x000fe200078eb8ff */
[----:B------:R-:W-:-:S05]  /*0e70*/  IMAD.SHL.U32 R0, R2, 0x200000, RZ ;  /* 0x0020000002007824 */ /* 0x000fca00078e00ff */
[----:B------:R-:W-:-:S07]  /*0e80*/  LOP3.LUT R0, R3, R0, R4, 0xfe, !PT ;  /* 0x0000000003007212 */ /* 0x000fce00078efe04 */
.L_x_38110:
[----:B------:R-:W-:Y:S05]  /*0e90*/  BSYNC B0 ;  /* 0x0000000000007941 */ /* 0x000fea0003800000 */
.L_x_38109:
[----:B------:R-:W-:-:S04]  /*0ea0*/  FSETP.NEU.FTZ.AND P0, PT, R0, RZ, PT ;  /* 0x000000ff0000720b */ /* 0x000fc80003f1d000 */
[----:B------:R-:W-:Y:S01]  /*0eb0*/  P2R R16, PR, RZ, 0x1 ;  /* 0x00000001ff107803 */ /* 0x000fe20000000000 */
[----:B------:R-:W-:Y:S08]  /*0ec0*/  BRA `(.L_x_38090) ;  /* 0x0000000000b47947 */ /* 0x000ff00003800000 */
.L_x_38102:
        /* <DEDUP_REMOVED lines=14> */
.L_x_38116:
[----:B------:R-:W-:Y:S05]  /*0fb0*/  BSYNC B0 ;  /* 0x0000000000007941 */ /* 0x000fea0003800000 */
.L_x_38115:
[----:B------:R-:W-:-:S04]  /*0fc0*/  FSETP.NEU.FTZ.AND P0, PT, R0, RZ, PT ;  /* 0x000000ff0000720b */ /* 0x000fc80003f1d000 */
[----:B------:R-:W-:Y:S01]  /*0fd0*/  P2R R16, PR, RZ, 0x1 ;  /* 0x00000001ff107803 */ /* 0x000fe20000000000 */
[----:B------:R-:W-:Y:S08]  /*0fe0*/  BRA `(.L_x_38090) ;  /* 0x00000000006c7947 */ /* 0x000ff00003800000 */
.L_x_38089:
        /* <DEDUP_REMOVED lines=16> */
.L_x_38117:
[----:B------:R-:W-:-:S04]  /*10f0*/  PLOP3.LUT P0, PT, PT, PT, PT, 0x8, 0x0 ;  /* 0x000000000000781c */ /* 0x000fc80003f0e170 */
[----:B------:R-:W-:Y:S01]  /*1100*/  P2R R16, PR, RZ, 0x1 ;  /* 0x00000001ff107803 */ /* 0x000fe20000000000 */
[----:B------:R-:W-:Y:S08]  /*1110*/  BRA `(.L_x_38090) ;  /* 0x0000000000207947 */ /* 0x000ff00003800000 */
.L_x_38114:
[----:B------:R-:W2:Y:S02]  /*1120*/  LDG.E.64 R2, desc[UR36][R2.64] ;  /* 0x0000002402027981 */ /* 0x000ea4000c1e1b00 */
[----:B--2---:R-:W-:-:S04]  /*1130*/  ISETP.NE.U32.AND P0, PT, R2, RZ, PT ;  /* 0x000000ff0200720c */ /* 0x004fc80003f05070 */
[----:B------:R-:W-:-:S04]  /*1140*/  ISETP.NE.AND.EX P0, PT, R3, RZ, PT, P0 ;  /* 0x000000ff0300720c */ /* 0x000fc80003f05300 */
[----:B------:R-:W-:Y:S01]  /*1150*/  P2R R16, PR, RZ, 0x1 ;  /* 0x00000001ff107803 */ /* 0x000fe20000000000 */
[----:B------:R-:W-:Y:S08]  /*1160*/  BRA `(.L_x_38090) ;  /* 0x00000000000c7947 */ /* 0x000ff00003800000 */
.L_x_38113:
[----:B------:R-:W2:Y:S02]  /*1170*/  LDG.E R2, desc[UR36][R2.64] ;  /* 0x0000002402027981 */ /* 0x000ea4000c1e1900 */
[----:B--2---:R-:W-:-:S04]  /*1180*/  ISETP.NE.AND P0, PT, R2, RZ, PT ;  /* 0x000000ff0200720c */ /* 0x004fc80003f05270 */
[----:B------:R-:W-:-:S09]  /*1190*/  P2R R16, PR, RZ, 0x1 ;  /* 0x00000001ff107803 */ /* 0x000fd20000000000 */
.L_x_38090:
        /* <DEDUP_REMOVED lines=18> */
.L_x_38121:
[----:B------:R2:W5:Y:S01]  /*12c0*/  LDG.E.U8 R24, desc[UR36][R2.64] ;  /* 0x0000002402187981 */ /* 0x000562000c1e1100 */
[----:B------:R-:W-:Y:S05]  /*12d0*/  BRA `(.L_x_38123) ;  /* 0x0000000c00547947 */ /* 0x000fea0003800000 */
.L_x_38120:
        /* <DEDUP_REMOVED lines=8> */
.L_x_38125:
[----:B------:R4:W5:Y:S01]  /*1360*/  LDG.E.U8 R24, desc[UR36][R2.64] ;  /* 0x0000002402187981 */ /* 0x000962000c1e1100 */
[----:B------:R-:W-:Y:S05]  /*1370*/  BRA `(.L_x_38123) ;  /* 0x0000000c002c7947 */ /* 0x000fea0003800000 */
.L_x_38124:
[----:B------:R3:W5:Y:S01]  /*1380*/  LDG.E.U16 R24, desc[UR36][R2.64] ;  /* 0x0000002402187981 */ /* 0x000762000c1e1500 */
[----:B------:R-:W-:Y:S05]  /*1390*/  BRA `(.L_x_38123) ;  /* 0x0000000c00247947 */ /* 0x000fea0003800000 */
.L_x_38119:
        /* <DEDUP_REMOVED lines=9> */
.L_x_38127:
[----:B------:R-:W2:Y:S02]  /*1430*/  LDG.E.U16 R0, desc[UR36][R2.64] ;  /* 0x0000002402007981 */ /* 0x000ea4000c1e1500 */
[----:B--2---:R-:W-:-:S06]  /*1440*/  HADD2.F32 R0, -RZ, R0.H0_H0 ;  /* 0x20000000ff007230 */ /* 0x004fcc0000004100 */
[----:B------:R-:W1:Y:S02]  /*1450*/  F2I.FTZ.TRUNC.NTZ R0, R0 ;  /* 0x0000000000007305 */ /* 0x000e64000021f100 */
[----:B-1----:R-:W-:Y:S01]  /*1460*/  PRMT R24, R0, 0x7610, R24 ;  /* 0x0000761000187816 */ /* 0x002fe20000000018 */
[----:B------:R-:W-:Y:S06]  /*1470*/  BRA `(.L_x_38123) ;  /* 0x0000000800ec7947 */ /* 0x000fec0003800000 */
.L_x_38126:
        /* <DEDUP_REMOVED lines=9> */
.L_x_38129:
[----:B------:R-:W2:Y:S02]  /*1510*/  LDG.E.U16 R2, desc[UR36][R2.64] ;  /* 0x0000002402027981 */ /* 0x000ea4000c1e1500 */
[----:B--2---:R-:W-:-:S06]  /*1520*/  HADD2.F32 R0, -RZ, R2.H0_H0 ;  /* 0x20000002ff007230 */ /* 0x004fcc0000004100 */
[----:B------:R-:W1:Y:S02]  /*1530*/  F2I.FTZ.TRUNC.NTZ R0, R0 ;  /* 0x0000000000007305 */ /* 0x000e64000021f100 */
[----:B-1----:R-:W-:Y:S01]  /*1540*/  PRMT R24, R0, 0x7610, R24 ;  /* 0x0000761000187816 */ /* 0x002fe20000000018 */
[----:B------:R-:W-:Y:S06]  /*1550*/  BRA `(.L_x_38123) ;  /* 0x0000000800b47947 */ /* 0x000fec0003800000 */
.L_x_38128:
[----:B------:R-:W2:Y:S02]  /*1560*/  LDG.E.64 R2, desc[UR36][R2.64] ;  /* 0x0000002402027981 */ /* 0x000ea4000c1e1b00 */
[----:B--2---:R1:W2:Y:S01]  /*1570*/  F2I.F64.TRUNC R24, R2 ;  /* 0x0000000200187311 */ /* 0x0042a2000030d100 */
[----:B------:R-:W-:Y:S05]  /*1580*/  BRA `(.L_x_38123) ;  /* 0x0000000800a87947 */ /* 0x000fea0003800000 */
.L_x_38118:
        /* <DEDUP_REMOVED lines=12> */
.L_x_38132:
[----:B------:R-:W2:Y:S02]  /*1650*/  LDG.E.64 R2, desc[UR36][R2.64] ;  /* 0x0000002402027981 */ /* 0x000ea4000c1e1b00 */
[----:B--2---:R1:W2:Y:S01]  /*1660*/  F2I.F64.TRUNC R24, R2 ;  /* 0x0000000200187311 */ /* 0x0042a2000030d100 */
[----:B------:R-:W-:Y:S05]  /*1670*/  BRA `(.L_x_38123) ;  /* 0x00000008006c7947 */ /* 0x000fea0003800000 */
.L_x_38131:
        /* <DEDUP_REMOVED lines=28> */
.L_x_38134:
        /* <DEDUP_REMOVED lines=15> */
.L_x_38133:
[----:B------:R-:W2:Y:S02]  /*1930*/  LDG.E.U16 R0, desc[UR36][R2.64] ;  /* 0x0000002402007981 */ /* 0x000ea4000c1e1500 */
[----:B--2---:R-:W-:-:S06]  /*1940*/  IMAD.U32 R0, R0, 0x10000, RZ ;  /* 0x0001000000007824 */ /* 0x004fcc00078e00ff */
[----:B------:R-:W1:Y:S02]  /*1950*/  F2I.FTZ.TRUNC.NTZ R0, R0 ;  /* 0x0000000000007305 */ /* 0x000e64000021f100 */
[----:B-1----:R-:W-:Y:S01]  /*1960*/  PRMT R24, R0, 0x7610, R24 ;  /* 0x0000761000187816 */ /* 0x002fe20000000018 */
[----:B------:R-:W-:Y:S06]  /*1970*/  BRA `(.L_x_38123) ;  /* 0x0000000400ac7947 */ /* 0x000fec0003800000 */
.L_x_38130:
        /* <DEDUP_REMOVED lines=10> */
.L_x_38137:
        /* <DEDUP_REMOVED lines=21> */
.L_x_38141:
[----:B------:R-:W-:Y:S05]  /*1b70*/  BSYNC B1 ;  /* 0x0000000000017941 */ /* 0x000fea0003800000 */
.L_x_38140:
[----:B------:R-:W-:Y:S01]  /*1b80*/  LEA R3, R0, 0x3b800000, 0x17 ;  /* 0x3b80000000037811 */ /* 0x000fe200078eb8ff */
[----:B------:R-:W-:-:S05]  /*1b90*/  IMAD.SHL.U32 R0, R2, 0x100000, RZ ;  /* 0x0010000002007824 */ /* 0x000fca00078e00ff */
[----:B------:R-:W-:-:S07]  /*1ba0*/  LOP3.LUT R0, R3, R0, R4, 0xfe, !PT ;  /* 0x0000000003007212 */ /* 0x000fce00078efe04 */
.L_x_38139:
[----:B------:R-:W-:Y:S05]  /*1bb0*/  BSYNC B0 ;  /* 0x0000000000007941 */ /* 0x000fea0003800000 */
.L_x_38138:
[----:B------:R-:W1:Y:S02]  /*1bc0*/  F2I.FTZ.TRUNC.NTZ R0, R0 ;  /* 0x0000000000007305 */ /* 0x000e64000021f100 */
[----:B-1----:R-:W-:Y:S01]  /*1bd0*/  PRMT R24, R0, 0x7610, R24 ;  /* 0x0000761000187816 */ /* 0x002fe20000000018 */
[----:B------:R-:W-:Y:S06]  /*1be0*/  BRA `(.L_x_38123) ;  /* 0x0000000400107947 */ /* 0x000fec0003800000 */
.L_x_38136:
        /* <DEDUP_REMOVED lines=21> */
.L_x_38145:
[----:B------:R-:W-:Y:S05]  /*1d40*/  BSYNC B1 ;  /* 0x0000000000017941 */ /* 0x000fea0003800000 */
.L_x_38144:
[----:B------:R-:W-:Y:S01]  /*1d50*/  LEA R3, R0, 0x37800000, 0x17 ;  /* 0x3780000000037811 */ /* 0x000fe200078eb8ff */
[----:B------:R-:W-:-:S05]  /*1d60*/  IMAD.SHL.U32 R0, R2, 0x200000, RZ ;  /* 0x0020000002007824 */ /* 0x000fca00078e00ff */
[----:B------:R-:W-:-:S07]  /*1d70*/  LOP3.LUT R0, R3, R0, R4, 0xfe, !PT ;  /* 0x0000000003007212 */ /* 0x000fce00078efe04 */
.L_x_38143:
[----:B------:R-:W-:Y:S05]  /*1d80*/  BSYNC B0 ;  /* 0x0000000000007941 */ /* 0x000fea0003800000 */
.L_x_38142:
[----:B------:R-:W1:Y:S02]  /*1d90*/  F2I.FTZ.TRUNC.NTZ R0, R0 ;  /* 0x0000000000007305 */ /* 0x000e64000021f100 */
[----:B-1----:R-:W-:Y:S01]  /*1da0*/  PRMT R24, R0, 0x7610, R24 ;  /* 0x0000761000187816 */ /* 0x002fe20000000018 */
[----:B------:R-:W-:Y:S06]  /*1db0*/  BRA `(.L_x_38123) ;  /* 0x00000000009c7947 */ /* 0x000fec0003800000 */
.L_x_38135:
        /* <DEDUP_REMOVED lines=14> */
.L_x_38149:
[----:B------:R-:W-:Y:S05]  /*1ea0*/  BSYNC B0 ;  /* 0x0000000000007941 */ /* 0x000fea0003800000 */
.L_x_38148:
[----:B------:R-:W1:Y:S02]  /*1eb0*/  F2I.FTZ.TRUNC.NTZ R0, R0 ;  /* 0x0000000000007305 */ /* 0x000e64000021f100 */
[----:B-1----:R-:W-:Y:S01]  /*1ec0*/  PRMT R24, R0, 0x7610, R24 ;  /* 0x0000761000187816 */ /* 0x002fe20000000018 */
[----:B------:R-:W-:Y:S06]  /*1ed0*/  BRA `(.L_x_38123) ;  /* 0x0000000000547947 */ /* 0x000fec0003800000 */
.L_x_38122:
        /* <DEDUP_REMOVED lines=16> */
.L_x_38150:
[----:B------:R-:W-:Y:S01]  /*1fe0*/  PRMT R24, RZ, 0x7610, R24 ;  /* 0x00007610ff187816 */ /* 0x000fe20000000018 */
[----:B------:R-:W-:Y:S06]  /*1ff0*/  BRA `(.L_x_38123) ;  /* 0x00000000000c7947 */ /* 0x000fec0003800000 */
.L_x_38147:
[----:B------:R1:W5:Y:S01]  /*2000*/  LDG.E.U8 R24, desc[UR36][R2.64] ;  /* 0x0000002402187981 */ /* 0x000362000c1e1100 */
[----:B------:R-:W-:Y:S05]  /*2010*/  BRA `(.L_x_38123) ;  /* 0x0000000000047947 */ /* 0x000fea0003800000 */
.L_x_38146:
[----:B------:R1:W5:Y:S02]  /*2020*/  LDG.E.U8 R24, desc[UR36][R2.64] ;  /* 0x0000002402187981 */ /* 0x000364000c1e1100 */
.L_x_38123:
        /* <DEDUP_REMOVED lines=18> */
.L_x_38154:
[----:B------:R0:W5:Y:S01]  /*2150*/  LDG.E.U8 R18, desc[UR36][R2.64] ;  /* 0x0000002402127981 */ /* 0x000162000c1e1100 */
[----:B------:R-:W-:Y:S05]  /*2160*/  BRA `(.L_x_38156) ;  /* 0x0000000c00547947 */ /* 0x000fea0003800000 */
.L_x_38153:
        /* <DEDUP_REMOVED lines=8> */
.L_x_38158:
[----:B------:R0:W5:Y:S01]  /*21f0*/  LDG.E.U8 R18, desc[UR36][R2.64] ;  /* 0x0000002402127981 */ /* 0x000162000c1e1100 */
[----:B------:R-:W-:Y:S05]  /*2200*/  BRA `(.L_x_38156) ;  /* 0x0000000c002c7947 */ /* 0x000fea0003800000 */
.L_x_38157:
[----:B------:R0:W5:Y:S01]  /*2210*/  LDG.E.U16 R18, desc[UR36][R2.64] ;  /* 0x0000002402127981 */ /* 0x000162000c1e1500 */
[----:B------:R-:W-:Y:S05]  /*2220*/  BRA `(.L_x_38156) ;  /* 0x0000000c00247947 */ /* 0x000fea0003800000 */
.L_x_38152:
        /* <DEDUP_REMOVED lines=9> */
.L_x_38160:
[----:B------:R-:W2:Y:S02]  /*22c0*/  LDG.E.U16 R0, desc[UR36][R2.64] ;  /* 0x0000002402007981 */ /* 0x000ea4000c1e1500 */
[----:B--2---:R-:W-:-:S06]  /*22d0*/  HADD2.F32 R0, -RZ, R0.H0_H0 ;  /* 0x20000000ff007230 */ /* 0x004fcc0000004100 */
[----:B------:R-:W0:Y:S02]  /*22e0*/  F2I.FTZ.TRUNC.NTZ R0, R0 ;  /* 0x0000000000007305 */ /* 0x000e24000021f100 */
[----:B0-----:R-:W-:Y:S01]  /*22f0*/  PRMT R18, R0, 0x7610, R18 ;  /* 0x0000761000127816 */ /* 0x001fe20000000012 */
[----:B------:R-:W-:Y:S06]  /*2300*/  BRA `(.L_x_38156) ;  /* 0x0000000800ec7947 */ /* 0x000fec0003800000 */
.L_x_38159:
        /* <DEDUP_REMOVED lines=9> */
.L_x_38162:
[----:B------:R-:W2:Y:S02]  /*23a0*/  LDG.E.U16 R2, desc[UR36][R2.64] ;  /* 0x0000002402027981 */ /* 0x000ea4000c1e1500 */
[----:B--2---:R-:W-:-:S06]  /*23b0*/  HADD2.F32 R0, -RZ, R2.H0_H0 ;  /* 0x20000002ff007230 */ /* 0x004fcc0000004100 */
[----:B------:R-:W0:Y:S02]  /*23c0*/  F2I.FTZ.TRUNC.NTZ R0, R0 ;  /* 0x0000000000007305 */ /* 0x000e24000021f100 */
[----:B0-----:R-:W-:Y:S01]  /*23d0*/  PRMT R18, R0, 0x7610, R18 ;  /* 0x0000761000127816 */ /* 0x001fe20000000012 */
[----:B------:R-:W-:Y:S06]  /*23e0*/  BRA `(.L_x_38156) ;  /* 0x0000000800b47947 */ /* 0x000fec0003800000 */
.L_x_38161:
[----:B------:R-:W2:Y:S02]  /*23f0*/  LDG.E.64 R2, desc[UR36][R2.64] ;  /* 0x0000002402027981 */ /* 0x000ea4000c1e1b00 */
[----:B--2---:R4:W0:Y:S01]  /*2400*/  F2I.F64.TRUNC R18, R2 ;  /* 0x0000000200127311 */ /* 0x004822000030d100 */
[----:B------:R-:W-:Y:S05]  /*2410*/  BRA `(.L_x_38156) ;  /* 0x0000000800a87947 */ /* 0x000fea0003800000 */
.L_x_38151:
        /* <DEDUP_REMOVED lines=12> */
.L_x_38165:
[----:B------:R-:W2:Y:S02]  /*24e0*/  LDG.E.64 R2, desc[UR36][R2.64] ;  /* 0x0000002402027981 */ /* 0x000ea4000c1e1b00 */
[----:B--2---:R0:W1:Y:S01]  /*24f0*/  F2I.F64.TRUNC R18, R2 ;  /* 0x0000000200127311 */ /* 0x004062000030d100 */
[----:B------:R-:W-:Y:S05]  /*2500*/  BRA `(.L_x_38156) ;  /* 0x00000008006c7947 */ /* 0x000fea0003800000 */
.L_x_38164:
        /* <DEDUP_REMOVED lines=28> */
.L_x_38167:
        /* <DEDUP_REMOVED lines=15> */
.L_x_38166:
[----:B------:R-:W2:Y:S02]  /*27c0*/  LDG.E.U16 R0, desc[UR36][R2.64] ;  /* 0x0000002402007981 */ /* 0x000ea4000c1e1500 */
[----:B--2---:R-:W-:-:S06]  /*27d0*/  IMAD.U32 R0, R0, 0x10000, RZ ;  /* 0x0001000000007824 */ /* 0x004fcc00078e00ff */
[----:B------:R-:W0:Y:S02]  /*27e0*/  F2I.FTZ.TRUNC.NTZ R0, R0 ;  /* 0x0000000000007305 */ /* 0x000e24000021f100 */
[----:B0-----:R-:W-:Y:S01]  /*27f0*/  PRMT R18, R0, 0x7610, R18 ;  /* 0x0000761000127816 */ /* 0x001fe20000000012 */
[----:B------:R-:W-:Y:S06]  /*2800*/  BRA `(.L_x_38156) ;  /* 0x0000000400ac7947 */ /* 0x000fec0003800000 */
.L_x_38163:
        /* <DEDUP_REMOVED lines=10> */
.L_x_38170:
        /* <DEDUP_REMOVED lines=21> */
.L_x_38174:
[----:B------:R-:W-:Y:S05]  /*2a00*/  BSYNC B1 ;  /* 0x0000000000017941 */ /* 0x000fea0003800000 */
.L_x_38173:
[----:B------:R-:W-:Y:S01]  /*2a10*/  LEA R3, R0, 0x3b800000, 0x17 ;  /* 0x3b80000000037811 */ /* 0x000fe200078eb8ff */
[----:B------:R-:W-:-:S05]  /*2a20*/  IMAD.SHL.U32 R0, R2, 0x100000, RZ ;  /* 0x0010000002007824 */ /* 0x000fca00078e00ff */
[----:B------:R-:W-:-:S07]  /*2a30*/  LOP3.LUT R0, R3, R0, R4, 0xfe, !PT ;  /* 0x0000000003007212 */ /* 0x000fce00078efe04 */
.L_x_38172:
[----:B------:R-:W-:Y:S05]  /*2a40*/  BSYNC B0 ;  /* 0x0000000000007941 */ /* 0x000fea0003800000 */
.L_x_38171:
[----:B------:R-:W0:Y:S02]  /*2a50*/  F2I.FTZ.TRUNC.NTZ R0, R0 ;  /* 0x0000000000007305 */ /* 0x000e24000021f100 */
[----:B0-----:R-:W-:Y:S01]  /*2a60*/  PRMT R18, R0, 0x7610, R18 ;  /* 0x0000761000127816 */ /* 0x001fe20000000012 */
[----:B------:R-:W-:Y:S06]  /*2a70*/  BRA `(.L_x_38156) ;  /* 0x0000000400107947 */ /* 0x000fec0003800000 */
.L_x_38169:
        /* <DEDUP_REMOVED lines=21> */
.L_x_38178:
[----:B------:R-:W-:Y:S05]  /*2bd0*/  BSYNC B1 ;  /* 0x0000000000017941 */ /* 0x000fea0003800000 */
.L_x_38177:
[----:B------:R-:W-:Y:S01]  /*2be0*/  LEA R3, R0, 0x37800000, 0x17 ;  /* 0x3780000000037811 */ /* 0x000fe200078eb8ff */
[----:B------:R-:W-:-:S05]  /*2bf0*/  IMAD.SHL.U32 R0, R2, 0x200000, RZ ;  /* 0x0020000002007824 */ /* 0x000fca00078e00ff */
[----:B------:R-:W-:-:S07]  /*2c00*/  LOP3.LUT R0, R3, R0, R4, 0xfe, !PT ;  /* 0x0000000003007212 */ /* 0x000fce00078efe04 */
.L_x_38176:
[----:B------:R-:W-:Y:S05]  /*2c10*/  BSYNC B0 ;  /* 0x0000000000007941 */ /* 0x000fea0003800000 */
.L_x_38175:
[----:B------:R-:W0:Y:S02]  /*2c20*/  F2I.FTZ.TRUNC.NTZ R0, R0 ;  /* 0x0000000000007305 */ /* 0x000e24000021f100 */
[----:B0-----:R-:W-:Y:S01]  /*2c30*/  PRMT R18, R0, 0x7610, R18 ;  /* 0x0000761000127816 */ /* 0x001fe20000000012 */
[----:B------:R-:W-:Y:S06]  /*2c40*/  BRA `(.L_x_38156) ;  /* 0x00000000009c7947 */ /* 0x000fec0003800000 */
.L_x_38168:
        /* <DEDUP_REMOVED lines=14> */
.L_x_38182:
[----:B------:R-:W-:Y:S05]  /*2d30*/  BSYNC B0 ;  /* 0x0000000000007941 */ /* 0x000fea0003800000 */
.L_x_38181:
[----:B------:R-:W0:Y:S02]  /*2d40*/  F2I.FTZ.TRUNC.NTZ R0, R0 ;  /* 0x0000000000007305 */ /* 0x000e24000021f100 */
[----:B0-----:R-:W-:Y:S01]  /*2d50*/  PRMT R18, R0, 0x7610, R18 ;  /* 0x0000761000127816 */ /* 0x001fe20000000012 */
[----:B------:R-:W-:Y:S06]  /*2d60*/  BRA `(.L_x_38156) ;  /* 0x0000000000547947 */ /* 0x000fec0003800000 */
.L_x_38155:
        /* <DEDUP_REMOVED lines=16> */
.L_x_38183:
[----:B------:R-:W-:Y:S01]  /*2e70*/  PRMT R18, RZ, 0x7610, R18 ;  /* 0x00007610ff127816 */ /* 0x000fe20000000012 */
[----:B------:R-:W-:Y:S06]  /*2e80*/  BRA `(.L_x_38156) ;  /* 0x00000000000c7947 */ /* 0x000fec0003800000 */
.L_x_38180:
[----:B------:R0:W5:Y:S01]  /*2e90*/  LDG.E.U8 R18, desc[UR36][R2.64] ;  /* 0x0000002402127981 */ /* 0x000162000c1e1100 */
[----:B------:R-:W-:Y:S05]  /*2ea0*/  BRA `(.L_x_38156) ;  /* 0x0000000000047947 */ /* 0x000fea0003800000 */
.L_x_38179:
[----:B------:R0:W5:Y:S02]  /*2eb0*/  LDG.E.U8 R18, desc[UR36][R2.64] ;  /* 0x0000002402127981 */ /* 0x000164000c1e1100 */
.L_x_38156:
[----:B------:R-:W-:Y:S01]  /*2ec0*/  ISETP.NE.AND P0, PT, R16, RZ, PT ;  /* 0x000000ff1000720c */ /* 0x000fe20003f05270 */
[----:B------:R-:W-:-:S03]  /*2ed0*/  VIADD R25, R25, 0x80 ;  /* 0x0000008019197836 */ /* 0x000fc60000000000 */
[----:B------:R-:W-:-:S09]  /*2ee0*/  SEL R29, RZ, 0x1, !P0 ;  /* 0x00000001ff1d7807 */ /* 0x000fd20004000000 */
.L_x_38084:
[----:B------:R-:W-:Y:S05]  /*2ef0*/  BSYNC B6 ;  /* 0x0000000000067941 */ /* 0x000fea0003800000 */
.L_x_38083:
        /* <DEDUP_REMOVED lines=26> */
.L_x_38189:
[----:B------:R-:W2:Y:S02]  /*30a0*/  LDG.E.U8 R2, desc[UR36][R2.64] ;  /* 0x0000002402027981 */ /* 0x000ea4000c1e1100 */
[----:B--2---:R-:W-:-:S04]  /*30b0*/  ISETP.NE.AND P0, PT, R2, RZ, PT ;  /* 0x000000ff0200720c */ /* 0x004fc80003f05270 */
[----:B------:R-:W-:Y:S01]  /*30c0*/  P2R R17, PR, RZ, 0x1 ;  /* 0x00000001ff117803 */ /* 0x000fe20000000000 */
[----:B------:R-:W-:Y:S08]  /*30d0*/  BRA `(.L_x_38191) ;  /* 0x0000000c00c47947 */ /* 0x000ff00003800000 */
.L_x_38188:
        /* <DEDUP_REMOVED lines=11> */
.L_x_38193:
[----:B------:R-:W2:Y:S02]  /*3190*/  LDG.E R2, desc[UR36][R2.64] ;  /* 0x0000002402027981 */ /* 0x000ea4000c1e1900 */
[----:B--2---:R-:W-:-:S04]  /*31a0*/  ISETP.NE.AND P0, PT, R2, RZ, PT ;  /* 0x000000ff0200720c */ /* 0x004fc80003f05270 */
[----:B------:R-:W-:Y:S01]  /*31b0*/  P2R R17, PR, RZ, 0x1 ;  /* 0x00000001ff117803 */ /* 0x000fe20000000000 */
[----:B------:R-:W-:Y:S08]  /*31c0*/  BRA `(.L_x_38191) ;  /* 0x0000000c00887947 */ /* 0x000ff00003800000 */
.L_x_38192:
[----:B------:R-:W2:Y:S02]  /*31d0*/  LDG.E.U16 R2, desc[UR36][R2.64] ;  /* 0x0000002402027981 */ /* 0x000ea4000c1e1500 */
[----:B--2---:R-:W-:-:S04]  /*31e0*/  ISETP.NE.AND P0, PT, R2, RZ, PT ;  /* 0x000000ff0200720c */ /* 0x004fc80003f05270 */
[----:B------:R-:W-:Y:S01]  /*31f0*/  P2R R17, PR, RZ, 0x1 ;  /* 0x00000001ff117803 */ /* 0x000fe20000000000 */
[----:B------:R-:W-:Y:S08]  /*3200*/  BRA `(.L_x_38191) ;  /* 0x0000000c00787947 */ /* 0x000ff00003800000 */
.L_x_38187:
        /* <DEDUP_REMOVED lines=10> */
.L_x_38195:
[----:B------:R-:W2:Y:S02]  /*32b0*/  LDG.E.U16 R0, desc[UR36][R2.64] ;  /* 0x0000002402007981 */ /* 0x000ea4000c1e1500 */
[----:B--2---:R-:W-:-:S05]  /*32c0*/  HADD2.F32 R0, -RZ, R0.H0_H0 ;  /* 0x20000000ff007230 */ /* 0x004fca0000004100 */
[----:B------:R-:W-:-:S04]  /*32d0*/  FSETP.NEU.FTZ.AND P0, PT, R0, RZ, PT ;  /* 0x000000ff0000720b */ /* 0x000fc80003f1d000 */
[----:B------:R-:W-:Y:S01]  /*32e0*/  P2R R17, PR, RZ, 0x1 ;  /* 0x00000001ff117803 */ /* 0x000fe20000000000 */
[----:B------:R-:W-:Y:S08]  /*32f0*/  BRA `(.L_x_38191) ;  /* 0x0000000c003c7947 */ /* 0x000ff00003800000 */
.L_x_38194:
        /* <DEDUP_REMOVED lines=12> */
.L_x_38197:
        /* <DEDUP_REMOVED lines=11> */
.L_x_38196:
[----:B------:R-:W2:Y:S02]  /*3470*/  LDG.E.64 R2, desc[UR36][R2.64] ;  /* 0x0000002402027981 */ /* 0x000ea4000c1e1b00 */
[----:B--2---:R-:W-:-:S06]  /*3480*/  DSETP.NEU.AND P0, PT, R2, RZ, PT ;  /* 0x000000ff0200722a */ /* 0x004fcc0003f0d000 */
[----:B------:R-:W-:Y:S01]  /*3490*/  P2R R17, PR, RZ, 0x1 ;  /* 0x00000001ff117803 */ /* 0x000fe20000000000 */
[----:B------:R-:W-:Y:S07]  /*34a0*/  BRA `(.L_x_38191) ;  /* 0x0000000800d07947 */ /* 0x000fee0003800000 */
.L_x_38186:
        /* <DEDUP_REMOVED lines=12> */
.L_x_38200:
[----:B------:R-:W2:Y:S02]  /*3570*/  LDG.E.128 R4, desc[UR36][R2.64] ;  /* 0x0000002402047981 */ /* 0x000ea4000c1e1d00 */
[----:B--2---:R-:W-:-:S06]  /*3580*/  DSETP.NEU.AND P0, PT, R6, RZ, PT ;  /* 0x000000ff0600722a */ /* 0x004fcc0003f0d000 */
[----:B------:R-:W-:-:S06]  /*3590*/  DSETP.NEU.OR P0, PT, R4, RZ, P0 ;  /* 0x000000ff0400722a */ /* 0x000fcc000070d400 */
[----:B------:R-:W-:Y:S01]  /*35a0*/  P2R R17, PR, RZ, 0x1 ;  /* 0x00000001ff117803 */ /* 0x000fe20000000000 */
[----:B------:R-:W-:Y:S07]  /*35b0*/  BRA `(.L_x_38191) ;  /* 0x00000008008c7947 */ /* 0x000fee0003800000 */
.L_x_38199:
        /* <DEDUP_REMOVED lines=28> */
.L_x_38202:
        /* <DEDUP_REMOVED lines=15> */
.L_x_38201:
[----:B------:R-:W2:Y:S02]  /*3870*/  LDG.E.U16 R0, desc[UR36][R2.64] ;  /* 0x0000002402007981 */ /* 0x000ea4000c1e1500 */
[----:B--2---:R-:W-:-:S05]  /*3880*/  IMAD.U32 R0, R0, 0x10000, RZ ;  /* 0x0001000000007824 */ /* 0x004fca00078e00ff */
[----:B------:R-:W-:-:S04]  /*3890*/  FSETP.NEU.FTZ.AND P0, PT, R0, RZ, PT ;  /* 0x000000ff0000720b */ /* 0x000fc80003f1d000 */
[----:B------:R-:W-:Y:S01]  /*38a0*/  P2R R17, PR, RZ, 0x1 ;  /* 0x00000001ff117803 */ /* 0x000fe20000000000 */
[----:B------:R-:W-:Y:S08]  /*38b0*/  BRA `(.L_x_38191) ;  /* 0x0000000400cc7947 */ /* 0x000ff00003800000 */
.L_x_38198:
        /* <DEDUP_REMOVED lines=12> */
.L_x_38205:
        /* <DEDUP_REMOVED lines=21> */
.L_x_38209:
[----:B------:R-:W-:Y:S05]  /*3ad0*/  BSYNC B1 ;  /* 0x0000000000017941 */ /* 0x000fea0003800000 */
.L_x_38208:
[----:B------:R-:W-:Y:S01]  /*3ae0*/  LEA R3, R0, 0x3b800000, 0x17 ;  /* 0x3b80000000037811 */ /* 0x000fe200078eb8ff */
[----:B------:R-:W-:-:S05]  /*3af0*/  IMAD.SHL.U32 R0, R2, 0x100000, RZ ;  /* 0x0010000002007824 */ /* 0x000fca00078e00ff */
[----:B------:R-:W-:-:S07]  /*3b00*/  LOP3.LUT R0, R3, R0, R4, 0xfe, !PT ;  /* 0x0000000003007212 */ /* 0x000fce00078efe04 */
.L_x_38207:
[----:B------:R-:W-:Y:S05]  /*3b10*/  BSYNC B0 ;  /* 0x0000000000007941 */ /* 0x000fea0003800000 */
.L_x_38206:
[----:B------:R-:W-:-:S04]  /*3b20*/  FSETP.NEU.FTZ.AND P0, PT, R0, RZ, PT ;  /* 0x000000ff0000720b */ /* 0x000fc80003f1d000 */
[----:B------:R-:W-:Y:S01]  /*3b30*/  P2R R17, PR, RZ, 0x1 ;  /* 0x00000001ff117803 */ /* 0x000fe20000000000 */
[----:B------:R-:W-:Y:S08]  /*3b40*/  BRA `(.L_x_38191) ;  /* 0x0000000400287947 */ /* 0x000ff00003800000 */
.L_x_38204:
        /* <DEDUP_REMOVED lines=21> */
.L_x_38213:
[----:B------:R-:W-:Y:S05]  /*3ca0*/  BSYNC B1 ;  /* 0x0000000000017941 */ /* 0x000fea0003800000 */
.L_x_38212:
[----:B------:R-:W-:Y:S01]  /*3cb0*/  LEA R3, R0, 0x37800000, 0x17 ;  /* 0x3780000000037811 */ /* 0x000fe200078eb8ff */
[----:B------:R-:W-:-:S05]  /*3cc0*/  IMAD.SHL.U32 R0, R2, 0x200000, RZ ;  /* 0x0020000002007824 */ /* 0x000fca00078e00ff */
[----:B------:R-:W-:-:S07]  /*3cd0*/  LOP3.LUT R0, R3, R0, R4, 0xfe, !PT ;  /* 0x0000000003007212 */ /* 0x000fce00078efe04 */
.L_x_38211:
[----:B------:R-:W-:Y:S05]  /*3ce0*/  BSYNC B0 ;  /* 0x0000000000007941 */ /* 0x000fea0003800000 */
.L_x_38210:
[----:B------:R-:W-:-:S04]  /*3cf0*/  FSETP.NEU.FTZ.AND P0, PT, R0, RZ, PT ;  /* 0x000000ff0000720b */ /* 0x000fc80003f1d000 */
[----:B------:R-:W-:Y:S01]  /*3d00*/  P2R R17, PR, RZ, 0x1 ;  /* 0x00000001ff117803 */ /* 0x000fe20000000000 */
[----:B------:R-:W-:Y:S08]  /*3d10*/  BRA `(.L_x_38191) ;  /* 0x0000000000b47947 */ /* 0x000ff00003800000 */
.L_x_38203:
        /* <DEDUP_REMOVED lines=14> */
.L_x_38217:
[----:B------:R-:W-:Y:S05]  /*3e00*/  BSYNC B0 ;  /* 0x0000000000007941 */ /* 0x000fea0003800000 */
.L_x_38216:
[----:B------:R-:W-:-:S04]  /*3e10*/  FSETP.NEU.FTZ.AND P0, PT, R0, RZ, PT ;  /* 0x000000ff0000720b */ /* 0x000fc80003f1d000 */
[----:B------:R-:W-:Y:S01]  /*3e20*/  P2R R17, PR, RZ, 0x1 ;  /* 0x00000001ff117803 */ /* 0x000fe20000000000 */
[----:B------:R-:W-:Y:S08]  /*3e30*/  BRA `(.L_x_38191) ;  /* 0x00000000006c7947 */ /* 0x000ff00003800000 */
.L_x_38190:
        /* <DEDUP_REMOVED lines=16> */
.L_x_38218:
[----:B------:R-:W-:-:S04]  /*3f40*/  PLOP3.LUT P0, PT, PT, PT, PT, 0x8, 0x0 ;  /* 0x000000000000781c */ /* 0x000fc80003f0e170 */
[----:B------:R-:W-:Y:S01]  /*3f50*/  P2R R17, PR, RZ, 0x1 ;  /* 0x00000001ff117803 */ /* 0x000fe20000000000 */
[----:B------:R-:W-:Y:S08]  /*3f60*/  BRA `(.L_x_38191) ;  /* 0x0000000000207947 */ /* 0x000ff00003800000 */
.L_x_38215:
[----:B------:R-:W2:Y:S02]  /*3f70*/  LDG.E.64 R2, desc[UR36][R2.64] ;  /* 0x0000002402027981 */ /* 0x000ea4000c1e1b00 */
[----:B--2---:R-:W-:-:S04]  /*3f80*/  ISETP.NE.U32.AND P0, PT, R2, RZ, PT ;  /* 0x000000ff0200720c */ /* 0x004fc80003f05070 */
[----:B------:R-:W-:-:S04]  /*3f90*/  ISETP.NE.AND.EX P0, PT, R3, RZ, PT, P0 ;  /* 0x000000ff0300720c */ /* 0x000fc80003f05300 */
[----:B------:R-:W-:Y:S01]  /*3fa0*/  P2R R17, PR, RZ, 0x1 ;  /* 0x00000001ff117803 */ /* 0x000fe20000000000 */
[----:B------:R-:W-:Y:S08]  /*3fb0*/  BRA `(.L_x_38191) ;  /* 0x00000000000c7947 */ /* 0x000ff00003800000 */
.L_x_38214:
[----:B------:R-:W2:Y:S02]  /*3fc0*/  LDG.E R2, desc[UR36][R2.64] ;  /* 0x0000002402027981 */ /* 0x000ea4000c1e1900 */
[----:B--2---:R-:W-:-:S04]  /*3fd0*/  ISETP.NE.AND P0, PT, R2, RZ, PT ;  /* 0x000000ff0200720c */ /* 0x004fc80003f05270 */
[----:B------:R-:W-:-:S09]  /*3fe0*/  P2R R17, PR, RZ, 0x1 ;  /* 0x00000001ff117803 */ /* 0x000fd20000000000 */
.L_x_38191:
        /* <DEDUP_REMOVED lines=18> */
.L_x_38222:
[----:B------:R0:W5:Y:S01]  /*4110*/  LDG.E.U8 R2, desc[UR36][R4.64] ;  /* 0x0000002404027981 */ /* 0x000162000c1e1100 */
[----:B------:R-:W-:Y:S05]  /*4120*/  BRA `(.L_x_38224) ;  /* 0x0000000c00547947 */ /* 0x000fea0003800000 */
.L_x_38221:
        /* <DEDUP_REMOVED lines=8> */
.L_x_38226:
[----:B------:R0:W5:Y:S01]  /*41b0*/  LDG.E.U8 R2, desc[UR36][R4.64] ;  /* 0x0000002404027981 */ /* 0x000162000c1e1100 */
[----:B------:R-:W-:Y:S05]  /*41c0*/  BRA `(.L_x_38224) ;  /* 0x0000000c002c7947 */ /* 0x000fea0003800000 */
.L_x_38225:
[----:B------:R0:W5:Y:S01]  /*41d0*/  LDG.E.U16 R2, desc[UR36][R4.64] ;  /* 0x0000002404027981 */ /* 0x000162000c1e1500 */
[----:B------:R-:W-:Y:S05]  /*41e0*/  BRA `(.L_x_38224) ;  /* 0x0000000c00247947 */ /* 0x000fea0003800000 */
.L_x_38220:
        /* <DEDUP_REMOVED lines=9> */
.L_x_38228:
[----:B------:R-:W2:Y:S02]  /*4280*/  LDG.E.U16 R0, desc[UR36][R4.64] ;  /* 0x0000002404007981 */ /* 0x000ea4000c1e1500 */
[----:B--2---:R-:W-:-:S06]  /*4290*/  HADD2.F32 R0, -RZ, R0.H0_H0 ;  /* 0x20000000ff007230 */ /* 0x004fcc0000004100 */
[----:B------:R-:W0:Y:S02]  /*42a0*/  F2I.FTZ.TRUNC.NTZ R0, R0 ;  /* 0x0000000000007305 */ /* 0x000e24000021f100 */
[----:B0-----:R-:W-:Y:S01]  /*42b0*/  PRMT R2, R0, 0x7610, R2 ;  /* 0x0000761000027816 */ /* 0x001fe20000000002 */
[----:B------:R-:W-:Y:S06]  /*42c0*/  BRA `(.L_x_38224) ;  /* 0x0000000800ec7947 */ /* 0x000fec0003800000 */
.L_x_38227:
        /* <DEDUP_REMOVED lines=9> */
.L_x_38230:
[----:B------:R-:W2:Y:S02]  /*4360*/  LDG.E.U16 R4, desc[UR36][R4.64] ;  /* 0x0000002404047981 */ /* 0x000ea4000c1e1500 */
[----:B--2---:R-:W-:-:S06]  /*4370*/  HADD2.F32 R0, -RZ, R4.H0_H0 ;  /* 0x20000004ff007230 */ /* 0x004fcc0000004100 */
[----:B------:R-:W0:Y:S02]  /*4380*/  F2I.FTZ.TRUNC.NTZ R0, R0 ;  /* 0x0000000000007305 */ /* 0x000e24000021f100 */
[----:B0-----:R-:W-:Y:S01]  /*4390*/  PRMT R2, R0, 0x7610, R2 ;  /* 0x0000761000027816 */ /* 0x001fe20000000002 */
[----:B------:R-:W-:Y:S06]  /*43a0*/  BRA `(.L_x_38224) ;  /* 0x0000000800b47947 */ /* 0x000fec0003800000 */
.L_x_38229:
[----:B------:R-:W2:Y:S02]  /*43b0*/  LDG.E.64 R4, desc[UR36][R4.64] ;  /* 0x0000002404047981 */ /* 0x000ea4000c1e1b00 */
[----:B--2---:R0:W2:Y:S01]  /*43c0*/  F2I.F64.TRUNC R2, R4 ;  /* 0x0000000400027311 */ /* 0x0040a2000030d100 */
[----:B------:R-:W-:Y:S05]  /*43d0*/  BRA `(.L_x_38224) ;  /* 0x0000000800a87947 */ /* 0x000fea0003800000 */
.L_x_38219:
        /* <DEDUP_REMOVED lines=12> */
.L_x_38233:
[----:B------:R-:W2:Y:S02]  /*44a0*/  LDG.E.64 R4, desc[UR36][R4.64] ;  /* 0x0000002404047981 */ /* 0x000ea4000c1e1b00 */
[----:B--2---:R0:W2:Y:S01]  /*44b0*/  F2I.F64.TRUNC R2, R4 ;  /* 0x0000000400027311 */ /* 0x0040a2000030d100 */
[----:B------:R-:W-:Y:S05]  /*44c0*/  BRA `(.L_x_38224) ;  /* 0x00000008006c7947 */ /* 0x000fea0003800000 */
.L_x_38232:
        /* <DEDUP_REMOVED lines=28> */
.L_x_38235:
        /* <DEDUP_REMOVED lines=15> */
.L_x_38234:
[----:B------:R-:W2:Y:S02]  /*4780*/  LDG.E.U16 R0, desc[UR36][R4.64] ;  /* 0x0000002404007981 */ /* 0x000ea4000c1e1500 */
[----:B--2---:R-:W-:-:S06]  /*4790*/  IMAD.U32 R0, R0, 0x10000, RZ ;  /* 0x0001000000007824 */ /* 0x004fcc00078e00ff */
[----:B------:R-:W0:Y:S02]  /*47a0*/  F2I.FTZ.TRUNC.NTZ R0, R0 ;  /* 0x0000000000007305 */ /* 0x000e24000021f100 */
[----:B0-----:R-:W-:Y:S01]  /*47b0*/  PRMT R2, R0, 0x7610, R2 ;  /* 0x0000761000027816 */ /* 0x001fe20000000002 */
[----:B------:R-:W-:Y:S06]  /*47c0*/  BRA `(.L_x_38224) ;  /* 0x0000000400ac7947 */ /* 0x000fec0003800000 */
.L_x_38231:
        /* <DEDUP_REMOVED lines=10> */
.L_x_38238:
        /* <DEDUP_REMOVED lines=21> */
.L_x_38242:
[----:B------:R-:W-:Y:S05]  /*49c0*/  BSYNC B1 ;  /* 0x0000000000017941 */ /* 0x000fea0003800000 */
.L_x_38241:
[----:B------:R-:W-:Y:S01]  /*49d0*/  LEA R3, R0, 0x3b800000, 0x17 ;  /* 0x3b80000000037811 */ /* 0x000fe200078eb8ff */
[----:B------:R-:W-:-:S05]  /*49e0*/  IMAD.SHL.U32 R0, R2, 0x100000, RZ ;  /* 0x0010000002007824 */ /* 0x000fca00078e00ff */
[----:B------:R-:W-:-:S07]  /*49f0*/  LOP3.LUT R0, R3, R0, R4, 0xfe, !PT ;  /* 0x0000000003007212 */ /* 0x000fce00078efe04 */
.L_x_38240:
[----:B------:R-:W-:Y:S05]  /*4a00*/  BSYNC B0 ;  /* 0x0000000000007941 */ /* 0x000fea0003800000 */
.L_x_38239:
[----:B------:R-:W0:Y:S02]  /*4a10*/  F2I.FTZ.TRUNC.NTZ R0, R0 ;  /* 0x0000000000007305 */ /* 0x000e24000021f100 */
[----:B0-----:R-:W-:Y:S01]  /*4a20*/  PRMT R2, R0, 0x7610, R2 ;  /* 0x0000761000027816 */ /* 0x001fe20000000002 */
[----:B------:R-:W-:Y:S06]  /*4a30*/  BRA `(.L_x_38224) ;  /* 0x0000000400107947 */ /* 0x000fec0003800000 */
.L_x_38237:
        /* <DEDUP_REMOVED lines=21> */
.L_x_38246:
[----:B------:R-:W-:Y:S05]  /*4b90*/  BSYNC B1 ;  /* 0x0000000000017941 */ /* 0x000fea0003800000 */
.L_x_38245:
[----:B------:R-:W-:Y:S01]  /*4ba0*/  LEA R3, R0, 0x37800000, 0x17 ;  /* 0x3780000000037811 */ /* 0x000fe200078eb8ff */
[----:B------:R-:W-:-:S05]  /*4bb0*/  IMAD.SHL.U32 R0, R2, 0x200000, RZ ;  /* 0x0020000002007824 */ /* 0x000fca00078e00ff */
[----:B------:R-:W-:-:S07]  /*4bc0*/  LOP3.LUT R0, R3, R0, R4, 0xfe, !PT ;  /* 0x0000000003007212 */ /* 0x000fce00078efe04 */
.L_x_38244:
[----:B------:R-:W-:Y:S05]  /*4bd0*/  BSYNC B0 ;  /* 0x0000000000007941 */ /* 0x000fea0003800000 */
.L_x_38243:
[----:B------:R-:W0:Y:S02]  /*4be0*/  F2I.FTZ.TRUNC.NTZ R0, R0 ;  /* 0x0000000000007305 */ /* 0x000e24000021f100 */
[----:B0-----:R-:W-:Y:S01]  /*4bf0*/  PRMT R2, R0, 0x7610, R2 ;  /* 0x0000761000027816 */ /* 0x001fe20000000002 */
[----:B------:R-:W-:Y:S06]  /*4c00*/  BRA `(.L_x_38224) ;  /* 0x00000000009c7947 */ /* 0x000fec0003800000 */
.L_x_38236:
        /* <DEDUP_REMOVED lines=14> */
.L_x_38250:
[----:B------:R-:W-:Y:S05]  /*4cf0*/  BSYNC B0 ;  /* 0x0000000000007941 */ /* 0x000fea0003800000 */
.L_x_38249:
[----:B------:R-:W0:Y:S02]  /*4d00*/  F2I.FTZ.TRUNC.NTZ R0, R0 ;  /* 0x0000000000007305 */ /* 0x000e24000021f100 */
[----:B0-----:R-:W-:Y:S01]  /*4d10*/  PRMT R2, R0, 0x7610, R2 ;  /* 0x0000761000027816 */ /* 0x001fe20000000002 */
[----:B------:R-:W-:Y:S06]  /*4d20*/  BRA `(.L_x_38224) ;  /* 0x0000000000547947 */ /* 0x000fec0003800000 */
.L_x_38223:
        /* <DEDUP_REMOVED lines=16> */
.L_x_38251:
[----:B------:R-:W-:Y:S01]  /*4e30*/  PRMT R2, RZ, 0x7610, R2 ;  /* 0x00007610ff027816 */ /* 0x000fe20000000002 */
[----:B------:R-:W-:Y:S06]  /*4e40*/  BRA `(.L_x_38224) ;  /* 0x00000000000c7947 */ /* 0x000fec0003800000 */
.L_x_38248:
[----:B------:R0:W5:Y:S01]  /*4e50*/  LDG.E.U8 R2, desc[UR36][R4.64] ;  /* 0x0000002404027981 */ /* 0x000162000c1e1100 */
[----:B------:R-:W-:Y:S05]  /*4e60*/  BRA `(.L_x_38224) ;  /* 0x0000000000047947 */ /* 0x000fea0003800000 */
.L_x_38247:
[----:B------:R0:W5:Y:S02]  /*4e70*/  LDG.E.U8 R2, desc[UR36][R4.64] ;  /* 0x0000002404027981 */ /* 0x000164000c1e1100 */
.L_x_38224:
        /* <DEDUP_REMOVED lines=18> */
.L_x_38255:
[----:B------:R0:W5:Y:S01]  /*4fa0*/  LDG.E.U8 R16, desc[UR36][R4.64] ;  /* 0x0000002404107981 */ /* 0x000162000c1e1100 */
[----:B------:R-:W-:Y:S05]  /*4fb0*/  BRA `(.L_x_38257) ;  /* 0x0000000c00547947 */ /* 0x000fea0003800000 */
.L_x_38254:
        /* <DEDUP_REMOVED lines=8> */
.L_x_38259:
[----:B------:R0:W5:Y:S01]  /*5040*/  LDG.E.U8 R16, desc[UR36][R4.64] ;  /* 0x0000002404107981 */ /* 0x000162000c1e1100 */
[----:B------:R-:W-:Y:S05]  /*5050*/  BRA `(.L_x_38257) ;  /* 0x0000000c002c7947 */ /* 0x000fea0003800000 */
.L_x_38258:
[----:B------:R0:W5:Y:S01]  /*5060*/  LDG.E.U16 R16, desc[UR36][R4.64] ;  /* 0x0000002404107981 */ /* 0x000162000c1e1500 */
[----:B------:R-:W-:Y:S05]  /*5070*/  BRA `(.L_x_38257) ;  /* 0x0000000c00247947 */ /* 0x000fea0003800000 */
.L_x_38253:
        /* <DEDUP_REMOVED lines=9> */
.L_x_38261:
[----:B------:R-:W4:Y:S02]  /*5110*/  LDG.E.U16 R0, desc[UR36][R4.64] ;  /* 0x0000002404007981 */ /* 0x000f24000c1e1500 */
[----:B----4-:R-:W-:-:S06]  /*5120*/  HADD2.F32 R0, -RZ, R0.H0_H0 ;  /* 0x20000000ff007230 */ /* 0x010fcc0000004100 */
[----:B------:R-:W0:Y:S02]  /*5130*/  F2I.FTZ.TRUNC.NTZ R0, R0 ;  /* 0x0000000000007305 */ /* 0x000e24000021f100 */
[----:B0-----:R-:W-:Y:S01]  /*5140*/  PRMT R16, R0, 0x7610, R16 ;  /* 0x0000761000107816 */ /* 0x001fe20000000010 */
[----:B------:R-:W-:Y:S06]  /*5150*/  BRA `(.L_x_38257) ;  /* 0x0000000800ec7947 */ /* 0x000fec0003800000 */
.L_x_38260:
        /* <DEDUP_REMOVED lines=9> */
.L_x_38263:
[----:B------:R-:W4:Y:S02]  /*51f0*/  LDG.E.U16 R4, desc[UR36][R4.64] ;  /* 0x0000002404047981 */ /* 0x000f24000c1e1500 */
[----:B----4-:R-:W-:-:S06]  /*5200*/  HADD2.F32 R0, -RZ, R4.H0_H0 ;  /* 0x20000004ff007230 */ /* 0x010fcc0000004100 */
[----:B------:R-:W0:Y:S02]  /*5210*/  F2I.FTZ.TRUNC.NTZ R0, R0 ;  /* 0x0000000000007305 */ /* 0x000e24000021f100 */
[----:B0-----:R-:W-:Y:S01]  /*5220*/  PRMT R16, R0, 0x7610, R16 ;  /* 0x0000761000107816 */ /* 0x001fe20000000010 */
[----:B------:R-:W-:Y:S06]  /*5230*/  BRA `(.L_x_38257) ;  /* 0x0000000800b47947 */ /* 0x000fec0003800000 */
.L_x_38262:
[----:B------:R-:W4:Y:S02]  /*5240*/  LDG.E.64 R4, desc[UR36][R4.64] ;  /* 0x0000002404047981 */ /* 0x000f24000c1e1b00 */
[----:B----4-:R0:W4:Y:S01]  /*5250*/  F2I.F64.TRUNC R16, R4 ;  /* 0x0000000400107311 */ /* 0x010122000030d100 */
[----:B------:R-:W-:Y:S05]  /*5260*/  BRA `(.L_x_38257) ;  /* 0x0000000800a87947 */ /* 0x000fea0003800000 */
.L_x_38252:
        /* <DEDUP_REMOVED lines=12> */
.L_x_38266:
[----:B------:R-:W4:Y:S02]  /*5330*/  LDG.E.64 R4, desc[UR36][R4.64] ;  /* 0x0000002404047981 */ /* 0x000f24000c1e1b00 */
[----:B----4-:R0:W4:Y:S01]  /*5340*/  F2I.F64.TRUNC R16, R4 ;  /* 0x0000000400107311 */ /* 0x010122000030d100 */
[----:B------:R-:W-:Y:S05]  /*5350*/  BRA `(.L_x_38257) ;  /* 0x00000008006c7947 */ /* 0x000fea0003800000 */
.L_x_38265:
        /* <DEDUP_REMOVED lines=28> */
.L_x_38268:
        /* <DEDUP_REMOVED lines=15> */
.L_x_38267:
[----:B------:R-:W4:Y:S02]  /*5610*/  LDG.E.U16 R0, desc[UR36][R4.64] ;  /* 0x0000002404007981 */ /* 0x000f24000c1e1500 */
[----:B----4-:R-:W-:-:S06]  /*5620*/  IMAD.U32 R0, R0, 0x10000, RZ ;  /* 0x0001000000007824 */ /* 0x010fcc00078e00ff */
[----:B------:R-:W0:Y:S02]  /*5630*/  F2I.FTZ.TRUNC.NTZ R0, R0 ;  /* 0x0000000000007305 */ /* 0x000e24000021f100 */
[----:B0-----:R-:W-:Y:S01]  /*5640*/  PRMT R16, R0, 0x7610, R16 ;  /* 0x0000761000107816 */ /* 0x001fe20000000010 */
[----:B------:R-:W-:Y:S06]  /*5650*/  BRA `(.L_x_38257) ;  /* 0x0000000400ac7947 */ /* 0x000fec0003800000 */
.L_x_38264:
        /* <DEDUP_REMOVED lines=10> */
.L_x_38271:
        /* <DEDUP_REMOVED lines=21> */
.L_x_38275:
[----:B------:R-:W-:Y:S05]  /*5850*/  BSYNC B1 ;  /* 0x0000000000017941 */ /* 0x000fea0003800000 */
.L_x_38274:
[----:B------:R-:W-:Y:S01]  /*5860*/  LEA R5, R0, 0x3b800000, 0x17 ;  /* 0x3b80000000057811 */ /* 0x000fe200078eb8ff */
[----:B------:R-:W-:-:S05]  /*5870*/  IMAD.SHL.U32 R0, R3, 0x100000, RZ ;  /* 0x0010000003007824 */ /* 0x000fca00078e00ff */
[----:B------:R-:W-:-:S07]  /*5880*/  LOP3.LUT R0, R5, R0, R6, 0xfe, !PT ;  /* 0x0000000005007212 */ /* 0x000fce00078efe06 */
.L_x_38273:
[----:B------:R-:W-:Y:S05]  /*5890*/  BSYNC B0 ;  /* 0x0000000000007941 */ /* 0x000fea0003800000 */
.L_x_38272:
[----:B------:R-:W0:Y:S02]  /*58a0*/  F2I.FTZ.TRUNC.NTZ R0, R0 ;  /* 0x0000000000007305 */ /* 0x000e24000021f100 */
[----:B0-----:R-:W-:Y:S01]  /*58b0*/  PRMT R16, R0, 0x7610, R16 ;  /* 0x0000761000107816 */ /* 0x001fe20000000010 */
[----:B------:R-:W-:Y:S06]  /*58c0*/  BRA `(.L_x_38257) ;  /* 0x0000000400107947 */ /* 0x000fec0003800000 */
.L_x_38270:
        /* <DEDUP_REMOVED lines=21> */
.L_x_38279:
[----:B------:R-:W-:Y:S05]  /*5a20*/  BSYNC B1 ;  /* 0x0000000000017941 */ /* 0x000fea0003800000 */
.L_x_38278:
[----:B------:R-:W-:Y:S01]  /*5a30*/  LEA R5, R0, 0x37800000, 0x17 ;  /* 0x3780000000057811 */ /* 0x000fe200078eb8ff */
[----:B------:R-:W-:-:S05]  /*5a40*/  IMAD.SHL.U32 R0, R3, 0x200000, RZ ;  /* 0x0020000003007824 */ /* 0x000fca00078e00ff */
[----:B------:R-:W-:-:S07]  /*5a50*/  LOP3.LUT R0, R5, R0, R6, 0xfe, !PT ;  /* 0x0000000005007212 */ /* 0x000fce00078efe06 */
.L_x_38277:
[----:B------:R-:W-:Y:S05]  /*5a60*/  BSYNC B0 ;  /* 0x0000000000007941 */ /* 0x000fea0003800000 */
.L_x_38276:
[----:B------:R-:W0:Y:S02]  /*5a70*/  F2I.FTZ.TRUNC.NTZ R0, R0 ;  /* 0x0000000000007305 */ /* 0x000e24000021f100 */
[----:B0-----:R-:W-:Y:S01]  /*5a80*/  PRMT R16, R0, 0x7610, R16 ;  /* 0x0000761000107816 */ /* 0x001fe20000000010 */
[----:B------:R-:W-:Y:S06]  /*5a90*/  BRA `(.L_x_38257) ;  /* 0x00000000009c7947 */ /* 0x000fec0003800000 */
.L_x_38269:
        /* <DEDUP_REMOVED lines=14> */
.L_x_38283:
[----:B------:R-:W-:Y:S05]  /*5b80*/  BSYNC B0 ;  /* 0x0000000000007941 */ /* 0x000fea0003800000 */
.L_x_38282:
[----:B------:R-:W0:Y:S02]  /*5b90*/  F2I.FTZ.TRUNC.NTZ R0, R0 ;  /* 0x0000000000007305 */ /* 0x000e24000021f100 */
[----:B0-----:R-:W-:Y:S01]  /*5ba0*/  PRMT R16, R0, 0x7610, R16 ;  /* 0x0000761000107816 */ /* 0x001fe20000000010 */
[----:B------:R-:W-:Y:S06]  /*5bb0*/  BRA `(.L_x_38257) ;  /* 0x0000000000547947 */ /* 0x000fec0003800000 */
.L_x_38256:
        /* <DEDUP_REMOVED lines=16> */
.L_x_38284:
[----:B------:R-:W-:Y:S01]  /*5cc0*/  PRMT R16, RZ, 0x7610, R16 ;  /* 0x00007610ff107816 */ /* 0x000fe20000000010 */
[----:B------:R-:W-:Y:S06]  /*5cd0*/  BRA `(.L_x_38257) ;  /* 0x00000000000c7947 */ /* 0x000fec0003800000 */
.L_x_38281:
[----:B------:R0:W5:Y:S01]  /*5ce0*/  LDG.E.U8 R16, desc[UR36][R4.64] ;  /* 0x0000002404107981 */ /* 0x000162000c1e1100 */
[----:B------:R-:W-:Y:S05]  /*5cf0*/  BRA `(.L_x_38257) ;  /* 0x0000000000047947 */ /* 0x000fea0003800000 */
.L_x_38280:
[----:B------:R0:W5:Y:S02]  /*5d00*/  LDG.E.U8 R16, desc[UR36][R4.64] ;  /* 0x0000002404107981 */ /* 0x000164000c1e1100 */
.L_x_38257:
[----:B------:R-:W-:Y:S01]  /*5d10*/  ISETP.NE.AND P0, PT, R17, RZ, PT ;  /* 0x000000ff1100720c */ /* 0x000fe20003f05270 */
[----:B------:R-:W-:-:S03]  /*5d20*/  VIADD R25, R25, 0x80 ;  /* 0x0000008019197836 */ /* 0x000fc60000000000 */
[----:B------:R-:W-:-:S09]  /*5d30*/  SEL R28, RZ, 0x1, !P0 ;  /* 0x00000001ff1c7807 */ /* 0x000fd20004000000 */
.L_x_38185:
[----:B------:R-:W-:Y:S05]  /*5d40*/  BSYNC B6 ;  /* 0x0000000000067941 */ /* 0x000fea0003800000 */
.L_x_38184:
        /* <DEDUP_REMOVED lines=29> */
.L_x_38290:
[----:B------:R-:W2:Y:S02]  /*5f20*/  LDG.E.U8 R4, desc[UR36][R4.64] ;  /* 0x0000002404047981 */ /* 0x000ea4000c1e1100 */
[----:B--2---:R-:W-:-:S04]  /*5f30*/  ISETP.NE.AND P0, PT, R4, RZ, PT ;  /* 0x000000ff0400720c */ /* 0x004fc80003f05270 */
[----:B------:R-:W-:Y:S01]  /*5f40*/  P2R R23, PR, RZ, 0x1 ;  /* 0x00000001ff177803 */ /* 0x000fe20000000000 */
[----:B------:R-:W-:Y:S08]  /*5f50*/  BRA `(.L_x_38292) ;  /* 0x0000000c00c47947 */ /* 0x000ff00003800000 */
.L_x_38289:
        /* <DEDUP_REMOVED lines=11> */
.L_x_38294:
[----:B------:R-:W2:Y:S02]  /*6010*/  LDG.E R4, desc[UR36][R4.64] ;  /* 0x0000002404047981 */ /* 0x000ea4000c1e1900 */
[----:B--2---:R-:W-:-:S04]  /*6020*/  ISETP.NE.AND P0, PT, R4, RZ, PT ;  /* 0x000000ff0400720c */ /* 0x004fc80003f05270 */
[----:B------:R-:W-:Y:S01]  /*6030*/  P2R R23, PR, RZ, 0x1 ;  /* 0x00000001ff177803 */ /* 0x000fe20000000000 */
[----:B------:R-:W-:Y:S08]  /*6040*/  BRA `(.L_x_38292) ;  /* 0x0000000c00887947 */ /* 0x000ff00003800000 */
.L_x_38293:
[----:B------:R-:W2:Y:S02]  /*6050*/  LDG.E.U16 R4, desc[UR36][R4.64] ;  /* 0x0000002404047981 */ /* 0x000ea4000c1e1500 */
[----:B--2---:R-:W-:-:S04]  /*6060*/  ISETP.NE.AND P0, PT, R4, RZ, PT ;  /* 0x000000ff0400720c */ /* 0x004fc80003f05270 */
[----:B------:R-:W-:Y:S01]  /*6070*/  P2R R23, PR, RZ, 0x1 ;  /* 0x00000001ff177803 */ /* 0x000fe20000000000 */
[----:B------:R-:W-:Y:S08]  /*6080*/  BRA `(.L_x_38292) ;  /* 0x0000000c00787947 */ /* 0x000ff00003800000 */
.L_x_38288:
        /* <DEDUP_REMOVED lines=10> */
.L_x_38296:
[----:B------:R-:W2:Y:S02]  /*6130*/  LDG.E.U16 R0, desc[UR36][R4.64] ;  /* 0x0000002404007981 */ /* 0x000ea4000c1e1500 */
[----:B--2---:R-:W-:-:S05]  /*6140*/  HADD2.F32 R0, -RZ, R0.H0_H0 ;  /* 0x20000000ff007230 */ /* 0x004fca0000004100 */
[----:B------:R-:W-:-:S04]  /*6150*/  FSETP.NEU.FTZ.AND P0, PT, R0, RZ, PT ;  /* 0x000000ff0000720b */ /* 0x000fc80003f1d000 */
[----:B------:R-:W-:Y:S01]  /*6160*/  P2R R23, PR, RZ, 0x1 ;  /* 0x00000001ff177803 */ /* 0x000fe20000000000 */
[----:B------:R-:W-:Y:S08]  /*6170*/  BRA `(.L_x_38292) ;  /* 0x0000000c003c7947 */ /* 0x000ff00003800000 */
.L_x_38295:
        /* <DEDUP_REMOVED lines=12> */
.L_x_38298:
        /* <DEDUP_REMOVED lines=11> */
.L_x_38297:
[----:B------:R-:W2:Y:S02]  /*62f0*/  LDG.E.64 R4, desc[UR36][R4.64] ;  /* 0x0000002404047981 */ /* 0x000ea4000c1e1b00 */
[----:B--2---:R-:W-:-:S06]  /*6300*/  DSETP.NEU.AND P0, PT, R4, RZ, PT ;  /* 0x000000ff0400722a */ /* 0x004fcc0003f0d000 */
[----:B------:R-:W-:Y:S01]  /*6310*/  P2R R23, PR, RZ, 0x1 ;  /* 0x00000001ff177803 */ /* 0x000fe20000000000 */
[----:B------:R-:W-:Y:S07]  /*6320*/  BRA `(.L_x_38292) ;  /* 0x0000000800d07947 */ /* 0x000fee0003800000 */
.L_x_38287:
        /* <DEDUP_REMOVED lines=12> */
.L_x_38301:
[----:B------:R-:W2:Y:S02]  /*63f0*/  LDG.E.128 R4, desc[UR36][R4.64] ;  /* 0x0000002404047981 */ /* 0x000ea4000c1e1d00 */
[----:B--2---:R-:W-:-:S06]  /*6400*/  DSETP.NEU.AND P0, PT, R6, RZ, PT ;  /* 0x000000ff0600722a */ /* 0x004fcc0003f0d000 */
[----:B------:R-:W-:-:S06]  /*6410*/  DSETP.NEU.OR P0, PT, R4, RZ, P0 ;  /* 0x000000ff0400722a */ /* 0x000fcc000070d400 */
[----:B------:R-:W-:Y:S01]  /*6420*/  P2R R23, PR, RZ, 0x1 ;  /* 0x00000001ff177803 */ /* 0x000fe20000000000 */
[----:B------:R-:W-:Y:S07]  /*6430*/  BRA `(.L_x_38292) ;  /* 0x00000008008c7947 */ /* 0x000fee0003800000 */
.L_x_38300:
        /* <DEDUP_REMOVED lines=28> */
.L_x_38303:
        /* <DEDUP_REMOVED lines=15> */
.L_x_38302:
[----:B------:R-:W2:Y:S02]  /*66f0*/  LDG.E.U16 R0, desc[UR36][R4.64] ;  /* 0x0000002404007981 */ /* 0x000ea4000c1e1500 */
[----:B--2---:R-:W-:-:S05]  /*6700*/  IMAD.U32 R0, R0, 0x10000, RZ ;  /* 0x0001000000007824 */ /* 0x004fca00078e00ff */
[----:B------:R-:W-:-:S04]  /*6710*/  FSETP.NEU.FTZ.AND P0, PT, R0, RZ, PT ;  /* 0x000000ff0000720b */ /* 0x000fc80003f1d000 */
[----:B------:R-:W-:Y:S01]  /*6720*/  P2R R23, PR, RZ, 0x1 ;  /* 0x00000001ff177803 */ /* 0x000fe20000000000 */
[----:B------:R-:W-:Y:S08]  /*6730*/  BRA `(.L_x_38292) ;  /* 0x0000000400cc7947 */ /* 0x000ff00003800000 */
.L_x_38299:
        /* <DEDUP_REMOVED lines=12> */
.L_x_38306:
        /* <DEDUP_REMOVED lines=21> */
.L_x_38310:
[----:B------:R-:W-:Y:S05]  /*6950*/  BSYNC B1 ;  /* 0x0000000000017941 */ /* 0x000fea0003800000 */
.L_x_38309:
[----:B------:R-:W-:Y:S01]  /*6960*/  LEA R5, R0, 0x3b800000, 0x17 ;  /* 0x3b80000000057811 */ /* 0x000fe200078eb8ff */
[----:B------:R-:W-:-:S05]  /*6970*/  IMAD.SHL.U32 R0, R3, 0x100000, RZ ;  /* 0x0010000003007824 */ /* 0x000fca00078e00ff */
[----:B------:R-:W-:-:S07]  /*6980*/  LOP3.LUT R0, R5, R0, R6, 0xfe, !PT ;  /* 0x0000000005007212 */ /* 0x000fce00078efe06 */
.L_x_38308:
[----:B------:R-:W-:Y:S05]  /*6990*/  BSYNC B0 ;  /* 0x0000000000007941 */ /* 0x000fea0003800000 */
.L_x_38307:
[----:B------:R-:W-:-:S04]  /*69a0*/  FSETP.NEU.FTZ.AND P0, PT, R0, RZ, PT ;  /* 0x000000ff0000720b */ /* 0x000fc80003f1d000 */
[----:B------:R-:W-:Y:S01]  /*69b0*/  P2R R23, PR, RZ, 0x1 ;  /* 0x00000001ff177803 */ /* 0x000fe20000000000 */
[----:B------:R-:W-:Y:S08]  /*69c0*/  BRA `(.L_x_38292) ;  /* 0x0000000400287947 */ /* 0x000ff00003800000 */
.L_x_38305:
        /* <DEDUP_REMOVED lines=21> */
.L_x_38314:
[----:B------:R-:W-:Y:S05]  /*6b20*/  BSYNC B1 ;  /* 0x0000000000017941 */ /* 0x000fea0003800000 */
.L_x_38313:
[----:B------:R-:W-:Y:S01]  /*6b30*/  LEA R5, R0, 0x37800000, 0x17 ;  /* 0x3780000000057811 */ /* 0x000fe200078eb8ff */
[----:B------:R-:W-:-:S05]  /*6b40*/  IMAD.SHL.U32 R0, R3, 0x200000, RZ ;  /* 0x0020000003007824 */ /* 0x000fca00078e00ff */
[----:B------:R-:W-:-:S07]  /*6b50*/  LOP3.LUT R0, R5, R0, R6, 0xfe, !PT ;  /* 0x0000000005007212 */ /* 0x000fce00078efe06 */
.L_x_38312:
[----:B------:R-:W-:Y:S05]  /*6b60*/  BSYNC B0 ;  /* 0x0000000000007941 */ /* 0x000fea0003800000 */
.L_x_38311:
[----:B------:R-:W-:-:S04]  /*6b70*/  FSETP.NEU.FTZ.AND P0, PT, R0, RZ, PT ;  /* 0x000000ff0000720b */ /* 0x000fc80003f1d000 */
[----:B------:R-:W-:Y:S01]  /*6b80*/  P2R R23, PR, RZ, 0x1 ;  /* 0x00000001ff177803 */ /* 0x000fe20000000000 */
[----:B------:R-:W-:Y:S08]  /*6b90*/  BRA `(.L_x_38292) ;  /* 0x0000000000b47947 */ /* 0x000ff00003800000 */
.L_x_38304:
        /* <DEDUP_REMOVED lines=14> */
.L_x_38318:
[----:B------:R-:W-:Y:S05]  /*6c80*/  BSYNC B0 ;  /* 0x0000000000007941 */ /* 0x000fea0003800000 */
.L_x_38317:
[----:B------:R-:W-:-:S04]  /*6c90*/  FSETP.NEU.FTZ.AND P0, PT, R0, RZ, PT ;  /* 0x000000ff0000720b */ /* 0x000fc80003f1d000 */
[----:B------:R-:W-:Y:S01]  /*6ca0*/  P2R R23, PR, RZ, 0x1 ;  /* 0x00000001ff177803 */ /* 0x000fe20000000000 */
[----:B------:R-:W-:Y:S08]  /*6cb0*/  BRA `(.L_x_38292) ;  /* 0x00000000006c7947 */ /* 0x000ff00003800000 */
.L_x_38291:
        /* <DEDUP_REMOVED lines=16> */
.L_x_38319:
[----:B------:R-:W-:-:S04]  /*6dc0*/  PLOP3.LUT P0, PT, PT, PT, PT, 0x8, 0x0 ;  /* 0x000000000000781c */ /* 0x000fc80003f0e170 */
[----:B------:R-:W-:Y:S01]  /*6dd0*/  P2R R23, PR, RZ, 0x1 ;  /* 0x00000001ff177803 */ /* 0x000fe20000000000 */
[----:B------:R-:W-:Y:S08]  /*6de0*/  BRA `(.L_x_38292) ;  /* 0x0000000000207947 */ /* 0x000ff00003800000 */
.L_x_38316:
[----:B------:R-:W2:Y:S02]  /*6df0*/  LDG.E.64 R4, desc[UR36][R4.64] ;  /* 0x0000002404047981 */ /* 0x000ea4000c1e1b00 */
[----:B--2---:R-:W-:-:S04]  /*6e00*/  ISETP.NE.U32.AND P0, PT, R4, RZ, PT ;  /* 0x000000ff0400720c */ /* 0x004fc80003f05070 */
[----:B------:R-:W-:-:S04]  /*6e10*/  ISETP.NE.AND.EX P0, PT, R5, RZ, PT, P0 ;  /* 0x000000ff0500720c */ /* 0x000fc80003f05300 */
[----:B------:R-:W-:Y:S01]  /*6e20*/  P2R R23, PR, RZ, 0x1 ;  /* 0x00000001ff177803 */ /* 0x000fe20000000000 */
[----:B------:R-:W-:Y:S08]  /*6e30*/  BRA `(.L_x_38292) ;  /* 0x00000000000c7947 */ /* 0x000ff00003800000 */
.L_x_38315:
[----:B------:R-:W2:Y:S02]  /*6e40*/  LDG.E R4, desc[UR36][R4.64] ;  /* 0x0000002404047981 */ /* 0x000ea4000c1e1900 */
[----:B--2---:R-:W-:-:S04]  /*6e50*/  ISETP.NE.AND P0, PT, R4, RZ, PT ;  /* 0x000000ff0400720c */ /* 0x004fc80003f05270 */
[----:B------:R-:W-:-:S09]  /*6e60*/  P2R R23, PR, RZ, 0x1 ;  /* 0x00000001ff177803 */ /* 0x000fd20000000000 */
.L_x_38292:
        /* <DEDUP_REMOVED lines=19> */
.L_x_38323:
[----:B------:R0:W5:Y:S01]  /*6fa0*/  LDG.E.U8 R17, desc[UR36][R4.64] ;  /* 0x0000002404117981 */ /* 0x000162000c1e1100 */
[----:B------:R-:W-:Y:S05]  /*6fb0*/  BRA `(.L_x_38325) ;  /* 0x0000000c00547947 */ /* 0x000fea0003800000 */
.L_x_38322:
        /* <DEDUP_REMOVED lines=8> */
.L_x_38327:
[----:B------:R2:W5:Y:S01]  /*7040*/  LDG.E.U8 R17, desc[UR36][R4.64] ;  /* 0x0000002404117981 */ /* 0x000562000c1e1100 */
[----:B------:R-:W-:Y:S05]  /*7050*/  BRA `(.L_x_38325) ;  /* 0x0000000c002c7947 */ /* 0x000fea0003800000 */
.L_x_38326:
[----:B------:R0:W5:Y:S01]  /*7060*/  LDG.E.U16 R17, desc[UR36][R4.64] ;  /* 0x0000002404117981 */ /* 0x000162000c1e1500 */
[----:B------:R-:W-:Y:S05]  /*7070*/  BRA `(.L_x_38325) ;  /* 0x0000000c00247947 */ /* 0x000fea0003800000 */
.L_x_38321:
        /* <DEDUP_REMOVED lines=9> */
.L_x_38329:
[----:B------:R-:W2:Y:S02]  /*7110*/  LDG.E.U16 R0, desc[UR36][R4.64] ;  /* 0x0000002404007981 */ /* 0x000ea4000c1e1500 */
[----:B--2---:R-:W-:-:S06]  /*7120*/  HADD2.F32 R0, -RZ, R0.H0_H0 ;  /* 0x20000000ff007230 */ /* 0x004fcc0000004100 */
[----:B------:R-:W0:Y:S02]  /*7130*/  F2I.FTZ.TRUNC.NTZ R0, R0 ;  /* 0x0000000000007305 */ /* 0x000e24000021f100 */
[----:B0-----:R-:W-:Y:S01]  /*7140*/  PRMT R17, R0, 0x7610, R17 ;  /* 0x0000761000117816 */ /* 0x001fe20000000011 */
[----:B------:R-:W-:Y:S06]  /*7150*/  BRA `(.L_x_38325) ;  /* 0x0000000800ec7947 */ /* 0x000fec0003800000 */
.L_x_38328:
        /* <DEDUP_REMOVED lines=9> */
.L_x_38331:
[----:B------:R-:W2:Y:S02]  /*71f0*/  LDG.E.U16 R4, desc[UR36][R4.64] ;  /* 0x0000002404047981 */ /* 0x000ea4000c1e1500 */
[----:B--2---:R-:W-:-:S06]  /*7200*/  HADD2.F32 R0, -RZ, R4.H0_H0 ;  /* 0x20000004ff007230 */ /* 0x004fcc0000004100 */
[----:B------:R-:W0:Y:S02]  /*7210*/  F2I.FTZ.TRUNC.NTZ R0, R0 ;  /* 0x0000000000007305 */ /* 0x000e24000021f100 */
[----:B0-----:R-:W-:Y:S01]  /*7220*/  PRMT R17, R0, 0x7610, R17 ;  /* 0x0000761000117816 */ /* 0x001fe20000000011 */
[----:B------:R-:W-:Y:S06]  /*7230*/  BRA `(.L_x_38325) ;  /* 0x0000000800b47947 */ /* 0x000fec0003800000 */
.L_x_38330:
[----:B------:R-:W2:Y:S02]  /*7240*/  LDG.E.64 R4, desc[UR36][R4.64] ;  /* 0x0000002404047981 */ /* 0x000ea4000c1e1b00 */
[----:B--2---:R0:W1:Y:S01]  /*7250*/  F2I.F64.TRUNC R17, R4 ;  /* 0x0000000400117311 */ /* 0x004062000030d100 */
[----:B------:R-:W-:Y:S05]  /*7260*/  BRA `(.L_x_38325) ;  /* 0x0000000800a87947 */ /* 0x000fea0003800000 */
.L_x_38320:
        /* <DEDUP_REMOVED lines=12> */
.L_x_38334:
[----:B------:R-:W2:Y:S02]  /*7330*/  LDG.E.64 R4, desc[UR36][R4.64] ;  /* 0x0000002404047981 */ /* 0x000ea4000c1e1b00 */
[----:B--2---:R0:W1:Y:S01]  /*7340*/  F2I.F64.TRUNC R17, R4 ;  /* 0x0000000400117311 */ /* 0x004062000030d100 */
[----:B------:R-:W-:Y:S05]  /*7350*/  BRA `(.L_x_38325) ;  /* 0x00000008006c7947 */ /* 0x000fea0003800000 */
.L_x_38333:
        /* <DEDUP_REMOVED lines=28> */
.L_x_38336:
        /* <DEDUP_REMOVED lines=15> */
.L_x_38335:
[----:B------:R-:W2:Y:S02]  /*7610*/  LDG.E.U16 R0, desc[UR36][R4.64] ;  /* 0x0000002404007981 */ /* 0x000ea4000c1e1500 */
[----:B--2---:R-:W-:-:S06]  /*7620*/  IMAD.U32 R0, R0, 0x10000, RZ ;  /* 0x0001000000007824 */ /* 0x004fcc00078e00ff */
[----:B------:R-:W0:Y:S02]  /*7630*/  F2I.FTZ.TRUNC.NTZ R0, R0 ;  /* 0x0000000000007305 */ /* 0x000e24000021f100 */
[----:B0-----:R-:W-:Y:S01]  /*7640*/  PRMT R17, R0, 0x7610, R17 ;  /* 0x0000761000117816 */ /* 0x001fe20000000011 */
[----:B------:R-:W-:Y:S06]  /*7650*/  BRA `(.L_x_38325) ;  /* 0x0000000400ac7947 */ /* 0x000fec0003800000 */
.L_x_38332:
        /* <DEDUP_REMOVED lines=10> */
.L_x_38339:
        /* <DEDUP_REMOVED lines=21> */
.L_x_38343:
[----:B------:R-:W-:Y:S05]  /*7850*/  BSYNC B1 ;  /* 0x0000000000017941 */ /* 0x000fea0003800000 */
.L_x_38342:
[----:B------:R-:W-:Y:S01]  /*7860*/  LEA R5, R0, 0x3b800000, 0x17 ;  /* 0x3b80000000057811 */ /* 0x000fe200078eb8ff */
[----:B------:R-:W-:-:S05]  /*7870*/  IMAD.SHL.U32 R0, R3, 0x100000, RZ ;  /* 0x0010000003007824 */ /* 0x000fca00078e00ff */
[----:B------:R-:W-:-:S07]  /*7880*/  LOP3.LUT R0, R5, R0, R6, 0xfe, !PT ;  /* 0x0000000005007212 */ /* 0x000fce00078efe06 */
.L_x_38341:
[----:B------:R-:W-:Y:S05]  /*7890*/  BSYNC B0 ;  /* 0x0000000000007941 */ /* 0x000fea0003800000 */
.L_x_38340:
[----:B------:R-:W0:Y:S02]  /*78a0*/  F2I.FTZ.TRUNC.NTZ R0, R0 ;  /* 0x0000000000007305 */ /* 0x000e24000021f100 */
[----:B0-----:R-:W-:Y:S01]  /*78b0*/  PRMT R17, R0, 0x7610, R17 ;  /* 0x0000761000117816 */ /* 0x001fe20000000011 */
[----:B------:R-:W-:Y:S06]  /*78c0*/  BRA `(.L_x_38325) ;  /* 0x0000000400107947 */ /* 0x000fec0003800000 */
.L_x_38338:
        /* <DEDUP_REMOVED lines=21> */
.L_x_38347:
[----:B------:R-:W-:Y:S05]  /*7a20*/  BSYNC B1 ;  /* 0x0000000000017941 */ /* 0x000fea0003800000 */
.L_x_38346:
[----:B------:R-:W-:Y:S01]  /*7a30*/  LEA R5, R0, 0x37800000, 0x17 ;  /* 0x3780000000057811 */ /* 0x000fe200078eb8ff */
[----:B------:R-:W-:-:S05]  /*7a40*/  IMAD.SHL.U32 R0, R3, 0x200000, RZ ;  /* 0x0020000003007824 */ /* 0x000fca00078e00ff */
[----:B------:R-:W-:-:S07]  /*7a50*/  LOP3.LUT R0, R5, R0, R6, 0xfe, !PT ;  /* 0x0000000005007212 */ /* 0x000fce00078efe06 */
.L_x_38345:
[----:B------:R-:W-:Y:S05]  /*7a60*/  BSYNC B0 ;  /* 0x0000000000007941 */ /* 0x000fea0003800000 */
.L_x_38344:
[----:B------:R-:W0:Y:S02]  /*7a70*/  F2I.FTZ.TRUNC.NTZ R0, R0 ;  /* 0x0000000000007305 */ /* 0x000e24000021f100 */
[----:B0-----:R-:W-:Y:S01]  /*7a80*/  PRMT R17, R0, 0x7610, R17 ;  /* 0x0000761000117816 */ /* 0x001fe20000000011 */
[----:B------:R-:W-:Y:S06]  /*7a90*/  BRA `(.L_x_38325) ;  /* 0x00000000009c7947 */ /* 0x000fec0003800000 */
.L_x_38337:
        /* <DEDUP_REMOVED lines=14> */
.L_x_38351:
[----:B------:R-:W-:Y:S05]  /*7b80*/  BSYNC B0 ;  /* 0x0000000000007941 */ /* 0x000fea0003800000 */
.L_x_38350:
[----:B------:R-:W0:Y:S02]  /*7b90*/  F2I.FTZ.TRUNC.NTZ R0, R0 ;  /* 0x0000000000007305 */ /* 0x000e24000021f100 */
[----:B0-----:R-:W-:Y:S01]  /*7ba0*/  PRMT R17, R0, 0x7610, R17 ;  /* 0x0000761000117816 */ /* 0x001fe20000000011 */
[----:B------:R-:W-:Y:S06]  /*7bb0*/  BRA `(.L_x_38325) ;  /* 0x0000000000547947 */ /* 0x000fec0003800000 */
.L_x_38324:
        /* <DEDUP_REMOVED lines=16> */
.L_x_38352:
[----:B------:R-:W-:Y:S01]  /*7cc0*/  PRMT R17, RZ, 0x7610, R17 ;  /* 0x00007610ff117816 */ /* 0x000fe20000000011 */
[----:B------:R-:W-:Y:S06]  /*7cd0*/  BRA `(.L_x_38325) ;  /* 0x00000000000c7947 */ /* 0x000fec0003800000 */
.L_x_38349:
[----:B------:R0:W5:Y:S01]  /*7ce0*/  LDG.E.U8 R17, desc[UR36][R4.64] ;  /* 0x0000002404117981 */ /* 0x000162000c1e1100 */
[----:B------:R-:W-:Y:S05]  /*7cf0*/  BRA `(.L_x_38325) ;  /* 0x0000000000047947 */ /* 0x000fea0003800000 */
.L_x_38348:
[----:B------:R0:W5:Y:S02]  /*7d00*/  LDG.E.U8 R17, desc[UR36][R4.64] ;  /* 0x0000002404117981 */ /* 0x000164000c1e1100 */
.L_x_38325:
        /* <DEDUP_REMOVED lines=19> */
.L_x_38356:
[----:B------:R0:W5:Y:S01]  /*7e40*/  LDG.E.U8 R19, desc[UR36][R4.64] ;  /* 0x0000002404137981 */ /* 0x000162000c1e1100 */
[----:B------:R-:W-:Y:S05]  /*7e50*/  BRA `(.L_x_38358) ;  /* 0x0000000c00547947 */ /* 0x000fea0003800000 */
.L_x_38355:
        /* <DEDUP_REMOVED lines=8> */
.L_x_38360:
[----:B------:R0:W5:Y:S01]  /*7ee0*/  LDG.E.U8 R19, desc[UR36][R4.64] ;  /* 0x0000002404137981 */ /* 0x000162000c1e1100 */
[----:B------:R-:W-:Y:S05]  /*7ef0*/  BRA `(.L_x_38358) ;  /* 0x0000000c002c7947 */ /* 0x000fea0003800000 */
.L_x_38359:
[----:B------:R0:W5:Y:S01]  /*7f00*/  LDG.E.U16 R19, desc[UR36][R4.64] ;  /* 0x0000002404137981 */ /* 0x000162000c1e1500 */
[----:B------:R-:W-:Y:S05]  /*7f10*/  BRA `(.L_x_38358) ;  /* 0x0000000c00247947 */ /* 0x000fea0003800000 */
.L_x_38354:
        /* <DEDUP_REMOVED lines=9> */
.L_x_38362:
[----:B------:R-:W2:Y:S02]  /*7fb0*/  LDG.E.U16 R0, desc[UR36][R4.64] ;  /* 0x0000002404007981 */ /* 0x000ea4000c1e1500 */
[----:B--2---:R-:W-:-:S06]  /*7fc0*/  HADD2.F32 R0, -RZ, R0.H0_H0 ;  /* 0x20000000ff007230 */ /* 0x004fcc0000004100 */
[----:B------:R-:W0:Y:S02]  /*7fd0*/  F2I.FTZ.TRUNC.NTZ R0, R0 ;  /* 0x0000000000007305 */ /* 0x000e24000021f100 */
[----:B0-----:R-:W-:Y:S01]  /*7fe0*/  PRMT R19, R0, 0x7610, R19 ;  /* 0x0000761000137816 */ /* 0x001fe20000000013 */
[----:B------:R-:W-:Y:S06]  /*7ff0*/  BRA `(.L_x_38358) ;  /* 0x0000000800ec7947 */ /* 0x000fec0003800000 */
.L_x_38361:
        /* <DEDUP_REMOVED lines=9> */
.L_x_38364:
[----:B------:R-:W2:Y:S02]  /*8090*/  LDG.E.U16 R4, desc[UR36][R4.64] ;  /* 0x0000002404047981 */ /* 0x000ea4000c1e1500 */
[----:B--2---:R-:W-:-:S06]  /*80a0*/  HADD2.F32 R0, -RZ, R4.H0_H0 ;  /* 0x20000004ff007230 */ /* 0x004fcc0000004100 */
[----:B------:R-:W0:Y:S02]  /*80b0*/  F2I.FTZ.TRUNC.NTZ R0, R0 ;  /* 0x0000000000007305 */ /* 0x000e24000021f100 */
[----:B0-----:R-:W-:Y:S01]  /*80c0*/  PRMT R19, R0, 0x7610, R19 ;  /* 0x0000761000137816 */ /* 0x001fe20000000013 */
[----:B------:R-:W-:Y:S06]  /*80d0*/  BRA `(.L_x_38358) ;  /* 0x0000000800b47947 */ /* 0x000fec0003800000 */
.L_x_38363:
[----:B------:R-:W2:Y:S02]  /*80e0*/  LDG.E.64 R4, desc[UR36][R4.64] ;  /* 0x0000002404047981 */ /* 0x000ea4000c1e1b00 */
[----:B--2---:R0:W1:Y:S01]  /*80f0*/  F2I.F64.TRUNC R19, R4 ;  /* 0x0000000400137311 */ /* 0x004062000030d100 */
[----:B------:R-:W-:Y:S05]  /*8100*/  BRA `(.L_x_38358) ;  /* 0x0000000800a87947 */ /* 0x000fea0003800000 */
.L_x_38353:
        /* <DEDUP_REMOVED lines=12> */
.L_x_38367:
[----:B------:R-:W2:Y:S02]  /*81d0*/  LDG.E.64 R4, desc[UR36][R4.64] ;  /* 0x0000002404047981 */ /* 0x000ea4000c1e1b00 */
[----:B--2---:R0:W1:Y:S01]  /*81e0*/  F2I.F64.TRUNC R19, R4 ;  /* 0x0000000400137311 */ /* 0x004062000030d100 */
[----:B------:R-:W-:Y:S05]  /*81f0*/  BRA `(.L_x_38358) ;  /* 0x00000008006c7947 */ /* 0x000fea0003800000 */
.L_x_38366:
        /* <DEDUP_REMOVED lines=28> */
.L_x_38369:
        /* <DEDUP_REMOVED lines=15> */
.L_x_38368:
[----:B------:R-:W2:Y:S02]  /*84b0*/  LDG.E.U16 R0, desc[UR36][R4.64] ;  /* 0x0000002404007981 */ /* 0x000ea4000c1e1500 */
[----:B--2---:R-:W-:-:S06]  /*84c0*/  IMAD.U32 R0, R0, 0x10000, RZ ;  /* 0x0001000000007824 */ /* 0x004fcc00078e00ff */
[----:B------:R-:W0:Y:S02]  /*84d0*/  F2I.FTZ.TRUNC.NTZ R0, R0 ;  /* 0x0000000000007305 */ /* 0x000e24000021f100 */
[----:B0-----:R-:W-:Y:S01]  /*84e0*/  PRMT R19, R0, 0x7610, R19 ;  /* 0x0000761000137816 */ /* 0x001fe20000000013 */
[----:B------:R-:W-:Y:S06]  /*84f0*/  BRA `(.L_x_38358) ;  /* 0x0000000400ac7947 */ /* 0x000fec0003800000 */
.L_x_38365:
        /* <DEDUP_REMOVED lines=10> */
.L_x_38372:
        /* <DEDUP_REMOVED lines=21> */
.L_x_38376:
[----:B------:R-:W-:Y:S05]  /*86f0*/  BSYNC B1 ;  /* 0x0000000000017941 */ /* 0x000fea0003800000 */
.L_x_38375:
[----:B------:R-:W-:Y:S01]  /*8700*/  LEA R5, R0, 0x3b800000, 0x17 ;  /* 0x3b80000000057811 */ /* 0x000fe200078eb8ff */
[----:B------:R-:W-:-:S05]  /*8710*/  IMAD.SHL.U32 R0, R3, 0x100000, RZ ;  /* 0x0010000003007824 */ /* 0x000fca00078e00ff */
[----:B------:R-:W-:-:S07]  /*8720*/  LOP3.LUT R0, R5, R0, R6, 0xfe, !PT ;  /* 0x0000000005007212 */ /* 0x000fce00078efe06 */
.L_x_38374:
[----:B------:R-:W-:Y:S05]  /*8730*/  BSYNC B0 ;  /* 0x0000000000007941 */ /* 0x000fea0003800000 */
.L_x_38373:
[----:B------:R-:W0:Y:S02]  /*8740*/  F2I.FTZ.TRUNC.NTZ R0, R0 ;  /* 0x0000000000007305 */ /* 0x000e24000021f100 */
[----:B0-----:R-:W-:Y:S01]  /*8750*/  PRMT R19, R0, 0x7610, R19 ;  /* 0x0000761000137816 */ /* 0x001fe20000000013 */
[----:B------:R-:W-:Y:S06]  /*8760*/  BRA `(.L_x_38358) ;  /* 0x0000000400107947 */ /* 0x000fec0003800000 */
.L_x_38371:
        /* <DEDUP_REMOVED lines=21> */
.L_x_38380:
[----:B------:R-:W-:Y:S05]  /*88c0*/  BSYNC B1 ;  /* 0x0000000000017941 */ /* 0x000fea0003800000 */
.L_x_38379:
[----:B------:R-:W-:Y:S01]  /*88d0*/  LEA R5, R0, 0x37800000, 0x17 ;  /* 0x3780000000057811 */ /* 0x000fe200078eb8ff */
[----:B------:R-:W-:-:S05]  /*88e0*/  IMAD.SHL.U32 R0, R3, 0x200000, RZ ;  /* 0x0020000003007824 */ /* 0x000fca00078e00ff */
[----:B------:R-:W-:-:S07]  /*88f0*/  LOP3.LUT R0, R5, R0, R6, 0xfe, !PT ;  /* 0x0000000005007212 */ /* 0x000fce00078efe06 */
.L_x_38378:
[----:B------:R-:W-:Y:S05]  /*8900*/  BSYNC B0 ;  /* 0x0000000000007941 */ /* 0x000fea0003800000 */
.L_x_38377:
[----:B------:R-:W0:Y:S02]  /*8910*/  F2I.FTZ.TRUNC.NTZ R0, R0 ;  /* 0x0000000000007305 */ /* 0x000e24000021f100 */
[----:B0-----:R-:W-:Y:S01]  /*8920*/  PRMT R19, R0, 0x7610, R19 ;  /* 0x0000761000137816 */ /* 0x001fe20000000013 */
[----:B------:R-:W-:Y:S06]  /*8930*/  BRA `(.L_x_38358) ;  /* 0x00000000009c7947 */ /* 0x000fec0003800000 */
.L_x_38370:
        /* <DEDUP_REMOVED lines=14> */
.L_x_38384:
[----:B------:R-:W-:Y:S05]  /*8a20*/  BSYNC B0 ;  /* 0x0000000000007941 */ /* 0x000fea0003800000 */
.L_x_38383:
[----:B------:R-:W0:Y:S02]  /*8a30*/  F2I.FTZ.TRUNC.NTZ R0, R0 ;  /* 0x0000000000007305 */ /* 0x000e24000021f100 */
[----:B0-----:R-:W-:Y:S01]  /*8a40*/  PRMT R19, R0, 0x7610, R19 ;  /* 0x0000761000137816 */ /* 0x001fe20000000013 */
[----:B------:R-:W-:Y:S06]  /*8a50*/  BRA `(.L_x_38358) ;  /* 0x0000000000547947 */ /* 0x000fec0003800000 */
.L_x_38357:
        /* <DEDUP_REMOVED lines=16> */
.L_x_38385:
[----:B------:R-:W-:Y:S01]  /*8b60*/  PRMT R19, RZ, 0x7610, R19 ;  /* 0x00007610ff137816 */ /* 0x000fe20000000013 */
[----:B------:R-:W-:Y:S06]  /*8b70*/  BRA `(.L_x_38358) ;  /* 0x00000000000c7947 */ /* 0x000fec0003800000 */
.L_x_38382:
[----:B------:R0:W5:Y:S01]  /*8b80*/  LDG.E.U8 R19, desc[UR36][R4.64] ;  /* 0x0000002404137981 */ /* 0x000162000c1e1100 */
[----:B------:R-:W-:Y:S05]  /*8b90*/  BRA `(.L_x_38358) ;  /* 0x0000000000047947 */ /* 0x000fea0003800000 */
.L_x_38381:
[----:B------:R0:W5:Y:S02]  /*8ba0*/  LDG.E.U8 R19, desc[UR36][R4.64] ;  /* 0x0000002404137981 */ /* 0x000164000c1e1100 */
.L_x_38358:
[----:B------:R-:W-:Y:S01]  /*8bb0*/  ISETP.NE.AND P0, PT, R23, RZ, PT ;  /* 0x000000ff1700720c */ /* 0x000fe20003f05270 */
[----:B------:R-:W-:-:S03]  /*8bc0*/  VIADD R25, R25, 0x80 ;  /* 0x0000008019197836 */ /* 0x000fc60000000000 */
[----:B------:R-:W-:-:S09]  /*8bd0*/  SEL R27, RZ, 0x1, !P0 ;  /* 0x00000001ff1b7807 */ /* 0x000fd20004000000 */
.L_x_38286:
[----:B------:R-:W-:Y:S05]  /*8be0*/  BSYNC B6 ;  /* 0x0000000000067941 */ /* 0x000fea0003800000 */
.L_x_38285:
        /* <DEDUP_REMOVED lines=28> */
.L_x_38391:
[----:B------:R-:W2:Y:S02]  /*8db0*/  LDG.E.U8 R4, desc[UR36][R4.64] ;  /* 0x0000002404047981 */ /* 0x000ea4000c1e1100 */
[----:B--2---:R-:W-:-:S04]  /*8dc0*/  ISETP.NE.AND P0, PT, R4, RZ, PT ;  /* 0x000000ff0400720c */ /* 0x004fc80003f05270 */
[----:B------:R-:W-:Y:S01]  /*8dd0*/  P2R R25, PR, RZ, 0x1 ;  /* 0x00000001ff197803 */ /* 0x000fe20000000000 */
[----:B------:R-:W-:Y:S08]  /*8de0*/  BRA `(.L_x_38393) ;  /* 0x0000000c00c47947 */ /* 0x000ff00003800000 */
.L_x_38390:
        /* <DEDUP_REMOVED lines=11> */
.L_x_38395:
[----:B------:R-:W2:Y:S02]  /*8ea0*/  LDG.E R4, desc[UR36][R4.64] ;  /* 0x0000002404047981 */ /* 0x000ea4000c1e1900 */
[----:B--2---:R-:W-:-:S04]  /*8eb0*/  ISETP.NE.AND P0, PT, R4, RZ, PT ;  /* 0x000000ff0400720c */ /* 0x004fc80003f05270 */
[----:B------:R-:W-:Y:S01]  /*8ec0*/  P2R R25, PR, RZ, 0x1 ;  /* 0x00000001ff197803 */ /* 0x000fe20000000000 */
[----:B------:R-:W-:Y:S08]  /*8ed0*/  BRA `(.L_x_38393) ;  /* 0x0000000c00887947 */ /* 0x000ff00003800000 */
.L_x_38394:
[----:B------:R-:W2:Y:S02]  /*8ee0*/  LDG.E.U16 R4, desc[UR36][R4.64] ;  /* 0x0000002404047981 */ /* 0x000ea4000c1e1500 */
[----:B--2---:R-:W-:-:S04]  /*8ef0*/  ISETP.NE.AND P0, PT, R4, RZ, PT ;  /* 0x000000ff0400720c */ /* 0x004fc80003f05270 */
[----:B------:R-:W-:Y:S01]  /*8f00*/  P2R R25, PR, RZ, 0x1 ;  /* 0x00000001ff197803 */ /* 0x000fe20000000000 */
[----:B------:R-:W-:Y:S08]  /*8f10*/  BRA `(.L_x_38393) ;  /* 0x0000000c00787947 */ /* 0x000ff00003800000 */
.L_x_38389:
        /* <DEDUP_REMOVED lines=10> */
.L_x_38397:
[----:B------:R-:W2:Y:S02]  /*8fc0*/  LDG.E.U16 R0, desc[UR36][R4.64] ;  /* 0x0000002404007981 */ /* 0x000ea4000c1e1500 */
[----:B--2---:R-:W-:-:S05]  /*8fd0*/  HADD2.F32 R0, -RZ, R0.H0_H0 ;  /* 0x20000000ff007230 */ /* 0x004fca0000004100 */
[----:B------:R-:W-:-:S04]  /*8fe0*/  FSETP.NEU.FTZ.AND P0, PT, R0, RZ, PT ;  /* 0x000000ff0000720b */ /* 0x000fc80003f1d000 */
[----:B------:R-:W-:Y:S01]  /*8ff0*/  P2R R25, PR, RZ, 0x1 ;  /* 0x00000001ff197803 */ /* 0x000fe20000000000 */
[----:B------:R-:W-:Y:S08]  /*9000*/  BRA `(.L_x_38393) ;  /* 0x0000000c003c7947 */ /* 0x000ff00003800000 */
.L_x_38396:
        /* <DEDUP_REMOVED lines=12> */
.L_x_38399:
        /* <DEDUP_REMOVED lines=11> */
.L_x_38398:
[----:B------:R-:W2:Y:S02]  /*9180*/  LDG.E.64 R4, desc[UR36][R4.64] ;  /* 0x0000002404047981 */ /* 0x000ea4000c1e1b00 */
[----:B--2---:R-:W-:-:S06]  /*9190*/  DSETP.NEU.AND P0, PT, R4, RZ, PT ;  /* 0x000000ff0400722a */ /* 0x004fcc0003f0d000 */
[----:B------:R-:W-:Y:S01]  /*91a0*/  P2R R25, PR, RZ, 0x1 ;  /* 0x00000001ff197803 */ /* 0x000fe20000000000 */
[----:B------:R-:W-:Y:S07]  /*91b0*/  BRA `(.L_x_38393) ;  /* 0x0000000800d07947 */ /* 0x000fee0003800000 */
.L_x_38388:
        /* <DEDUP_REMOVED lines=12> */
.L_x_38402:
[----:B------:R-:W2:Y:S02]  /*9280*/  LDG.E.128 R4, desc[UR36][R4.64] ;  /* 0x0000002404047981 */ /* 0x000ea4000c1e1d00 */
[----:B--2---:R-:W-:-:S06]  /*9290*/  DSETP.NEU.AND P0, PT, R6, RZ, PT ;  /* 0x000000ff0600722a */ /* 0x004fcc0003f0d000 */
[----:B------:R-:W-:-:S06]  /*92a0*/  DSETP.NEU.OR P0, PT, R4, RZ, P0 ;  /* 0x000000ff0400722a */ /* 0x000fcc000070d400 */
[----:B------:R-:W-:Y:S01]  /*92b0*/  P2R R25, PR, RZ, 0x1 ;  /* 0x00000001ff197803 */ /* 0x000fe20000000000 */
[----:B------:R-:W-:Y:S07]  /*92c0*/  BRA `(.L_x_38393) ;  /* 0x00000008008c7947 */ /* 0x000fee0003800000 */
.L_x_38401:
        /* <DEDUP_REMOVED lines=28> */
.L_x_38404:
        /* <DEDUP_REMOVED lines=15> */
.L_x_38403:
[----:B------:R-:W2:Y:S02]  /*9580*/  LDG.E.U16 R0, desc[UR36][R4.64] ;  /* 0x0000002404007981 */ /* 0x000ea4000c1e1500 */
[----:B--2---:R-:W-:-:S05]  /*9590*/  IMAD.U32 R0, R0, 0x10000, RZ ;  /* 0x0001000000007824 */ /* 0x004fca00078e00ff */
[----:B------:R-:W-:-:S04]  /*95a0*/  FSETP.NEU.FTZ.AND P0, PT, R0, RZ, PT ;  /* 0x000000ff0000720b */ /* 0x000fc80003f1d000 */
[----:B------:R-:W-:Y:S01]  /*95b0*/  P2R R25, PR, RZ, 0x1 ;  /* 0x00000001ff197803 */ /* 0x000fe20000000000 */
[----:B------:R-:W-:Y:S08]  /*95c0*/  BRA `(.L_x_38393) ;  /* 0x0000000400cc7947 */ /* 0x000ff00003800000 */
.L_x_38400:
        /* <DEDUP_REMOVED lines=12> */
.L_x_38407:
        /* <DEDUP_REMOVED lines=21> */
.L_x_38411:
[----:B------:R-:W-:Y:S05]  /*97e0*/  BSYNC B1 ;  /* 0x0000000000017941 */ /* 0x000fea0003800000 */
.L_x_38410:
[----:B------:R-:W-:Y:S01]  /*97f0*/  LEA R5, R0, 0x3b800000, 0x17 ;  /* 0x3b80000000057811 */ /* 0x000fe200078eb8ff */
[----:B------:R-:W-:-:S05]  /*9800*/  IMAD.SHL.U32 R0, R3, 0x100000, RZ ;  /* 0x0010000003007824 */ /* 0x000fca00078e00ff */
[----:B------:R-:W-:-:S07]  /*9810*/  LOP3.LUT R0, R5, R0, R6, 0xfe, !PT ;  /* 0x0000000005007212 */ /* 0x000fce00078efe06 */
.L_x_38409:
[----:B------:R-:W-:Y:S05]  /*9820*/  BSYNC B0 ;  /* 0x0000000000007941 */ /* 0x000fea0003800000 */
.L_x_38408:
[----:B------:R-:W-:-:S04]  /*9830*/  FSETP.NEU.FTZ.AND P0, PT, R0, RZ, PT ;  /* 0x000000ff0000720b */ /* 0x000fc80003f1d000 */
[----:B------:R-:W-:Y:S01]  /*9840*/  P2R R25, PR, RZ, 0x1 ;  /* 0x00000001ff197803 */ /* 0x000fe20000000000 */
[----:B------:R-:W-:Y:S08]  /*9850*/  BRA `(.L_x_38393) ;  /* 0x0000000400287947 */ /* 0x000ff00003800000 */
.L_x_38406:
        /* <DEDUP_REMOVED lines=21> */
.L_x_38415:
[----:B------:R-:W-:Y:S05]  /*99b0*/  BSYNC B1 ;  /* 0x0000000000017941 */ /* 0x000fea0003800000 */
.L_x_38414:
[----:B------:R-:W-:Y:S01]  /*99c0*/  LEA R5, R0, 0x37800000, 0x17 ;  /* 0x3780000000057811 */ /* 0x000fe200078eb8ff */
[----:B------:R-:W-:-:S05]  /*99d0*/  IMAD.SHL.U32 R0, R3, 0x200000, RZ ;  /* 0x0020000003007824 */ /* 0x000fca00078e00ff */
[----:B------:R-:W-:-:S07]  /*99e0*/  LOP3.LUT R0, R5, R0, R6, 0xfe, !PT ;  /* 0x0000000005007212 */ /* 0x000fce00078efe06 */
.L_x_38413:
[----:B------:R-:W-:Y:S05]  /*99f0*/  BSYNC B0 ;  /* 0x0000000000007941 */ /* 0x000fea0003800000 */
.L_x_38412:
[----:B------:R-:W-:-:S04]  /*9a00*/  FSETP.NEU.FTZ.AND P0, PT, R0, RZ, PT ;  /* 0x000000ff0000720b */ /* 0x000fc80003f1d000 */
[----:B------:R-:W-:Y:S01]  /*9a10*/  P2R R25, PR, RZ, 0x1 ;  /* 0x00000001ff197803 */ /* 0x000fe20000000000 */
[----:B------:R-:W-:Y:S08]  /*9a20*/  BRA `(.L_x_38393) ;  /* 0x0000000000b47947 */ /* 0x000ff00003800000 */
.L_x_38405:
        /* <DEDUP_REMOVED lines=14> */
.L_x_38419:
[----:B------:R-:W-:Y:S05]  /*9b10*/  BSYNC B0 ;  /* 0x0000000000007941 */ /* 0x000fea0003800000 */
.L_x_38418:
[----:B------:R-:W-:-:S04]  /*9b20*/  FSETP.NEU.FTZ.AND P0, PT, R0, RZ, PT ;  /* 0x000000ff0000720b */ /* 0x000fc80003f1d000 */
[----:B------:R-:W-:Y:S01]  /*9b30*/  P2R R25, PR, RZ, 0x1 ;  /* 0x00000001ff197803 */ /* 0x000fe20000000000 */
[----:B------:R-:W-:Y:S08]  /*9b40*/  BRA `(.L_x_38393) ;  /* 0x00000000006c7947 */ /* 0x000ff00003800000 */
.L_x_38392:
        /* <DEDUP_REMOVED lines=16> */
.L_x_38420:
[----:B------:R-:W-:-:S04]  /*9c50*/  PLOP3.LUT P0, PT, PT, PT, PT, 0x8, 0x0 ;  /* 0x000000000000781c */ /* 0x000fc80003f0e170 */
[----:B------:R-:W-:Y:S01]  /*9c60*/  P2R R25, PR, RZ, 0x1 ;  /* 0x00000001ff197803 */ /* 0x000fe20000000000 */
[----:B------:R-:W-:Y:S08]  /*9c70*/  BRA `(.L_x_38393) ;  /* 0x0000000000207947 */ /* 0x000ff00003800000 */
.L_x_38417:
[----:B------:R-:W2:Y:S02]  /*9c80*/  LDG.E.64 R4, desc[UR36][R4.64] ;  /* 0x0000002404047981 */ /* 0x000ea4000c1e1b00 */
[----:B--2---:R-:W-:-:S04]  /*9c90*/  ISETP.NE.U32.AND P0, PT, R4, RZ, PT ;  /* 0x000000ff0400720c */ /* 0x004fc80003f05070 */
[----:B------:R-:W-:-:S04]  /*9ca0*/  ISETP.NE.AND.EX P0, PT, R5, RZ, PT, P0 ;  /* 0x000000ff0500720c */ /* 0x000fc80003f05300 */
[----:B------:R-:W-:Y:S01]  /*9cb0*/  P2R R25, PR, RZ, 0x1 ;  /* 0x00000001ff197803 */ /* 0x000fe20000000000 */
[----:B------:R-:W-:Y:S08]  /*9cc0*/  BRA `(.L_x_38393) ;  /* 0x00000000000c7947 */ /* 0x000ff00003800000 */
.L_x_38416:
[----:B------:R-:W2:Y:S02]  /*9cd0*/  LDG.E R4, desc[UR36][R4.64] ;  /* 0x0000002404047981 */ /* 0x000ea4000c1e1900 */
[----:B--2---:R-:W-:-:S04]  /*9ce0*/  ISETP.NE.AND P0, PT, R4, RZ, PT ;  /* 0x000000ff0400720c */ /* 0x004fc80003f05270 */
[----:B------:R-:W-:-:S09]  /*9cf0*/  P2R R25, PR, RZ, 0x1 ;  /* 0x00000001ff197803 */ /* 0x000fd20000000000 */
.L_x_38393:
        /* <DEDUP_REMOVED lines=19> */
.L_x_38424:
[----:B------:R0:W5:Y:S01]  /*9e30*/  LDG.E.U8 R23, desc[UR36][R4.64] ;  /* 0x0000002404177981 */ /* 0x000162000c1e1100 */
[----:B------:R-:W-:Y:S05]  /*9e40*/  BRA `(.L_x_38426) ;  /* 0x0000000c00547947 */ /* 0x000fea0003800000 */
.L_x_38423:
        /* <DEDUP_REMOVED lines=8> */
.L_x_38428:
[----:B------:R2:W5:Y:S01]  /*9ed0*/  LDG.E.U8 R23, desc[UR36][R4.64] ;  /* 0x0000002404177981 */ /* 0x000562000c1e1100 */
[----:B------:R-:W-:Y:S05]  /*9ee0*/  BRA `(.L_x_38426) ;  /* 0x0000000c002c7947 */ /* 0x000fea0003800000 */
.L_x_38427:
[----:B------:R0:W5:Y:S01]  /*9ef0*/  LDG.E.U16 R23, desc[UR36][R4.64] ;  /* 0x0000002404177981 */ /* 0x000162000c1e1500 */
[----:B------:R-:W-:Y:S05]  /*9f00*/  BRA `(.L_x_38426) ;  /* 0x0000000c00247947 */ /* 0x000fea0003800000 */
.L_x_38422:
        /* <DEDUP_REMOVED lines=9> */
.L_x_38430:
[----:B------:R-:W2:Y:S02]  /*9fa0*/  LDG.E.U16 R0, desc[UR36][R4.64] ;  /* 0x0000002404007981 */ /* 0x000ea4000c1e1500 */
[----:B--2---:R-:W-:-:S06]  /*9fb0*/  HADD2.F32 R0, -RZ, R0.H0_H0 ;  /* 0x20000000ff007230 */ /* 0x004fcc0000004100 */
[----:B------:R-:W0:Y:S02]  /*9fc0*/  F2I.FTZ.TRUNC.NTZ R0, R0 ;  /* 0x0000000000007305 */ /* 0x000e24000021f100 */
[----:B0-----:R-:W-:Y:S01]  /*9fd0*/  PRMT R23, R0, 0x7610, R23 ;  /* 0x0000761000177816 */ /* 0x001fe20000000017 */
[----:B------:R-:W-:Y:S06]  /*9fe0*/  BRA `(.L_x_38426) ;  /* 0x0000000800ec7947 */ /* 0x000fec0003800000 */
.L_x_38429:
        /* <DEDUP_REMOVED lines=9> */
.L_x_38432:
[----:B------:R-:W2:Y:S02]  /*a080*/  LDG.E.U16 R4, desc[UR36][R4.64] ;  /* 0x0000002404047981 */ /* 0x000ea4000c1e1500 */
[----:B--2---:R-:W-:-:S06]  /*a090*/  HADD2.F32 R0, -RZ, R4.H0_H0 ;  /* 0x20000004ff007230 */ /* 0x004fcc0000004100 */
[----:B------:R-:W0:Y:S02]  /*a0a0*/  F2I.FTZ.TRUNC.NTZ R0, R0 ;  /* 0x0000000000007305 */ /* 0x000e24000021f100 */
[----:B0-----:R-:W-:Y:S01]  /*a0b0*/  PRMT R23, R0, 0x7610, R23 ;  /* 0x0000761000177816 */ /* 0x001fe20000000017 */
[----:B------:R-:W-:Y:S06]  /*a0c0*/  BRA `(.L_x_38426) ;  /* 0x0000000800b47947 */ /* 0x000fec0003800000 */
.L_x_38431:
[----:B------:R-:W2:Y:S02]  /*a0d0*/  LDG.E.64 R4, desc[UR36][R4.64] ;  /* 0x0000002404047981 */ /* 0x000ea4000c1e1b00 */
[----:B--2---:R0:W1:Y:S01]  /*a0e0*/  F2I.F64.TRUNC R23, R4 ;  /* 0x0000000400177311 */ /* 0x004062000030d100 */
[----:B------:R-:W-:Y:S05]  /*a0f0*/  BRA `(.L_x_38426) ;  /* 0x0000000800a87947 */ /* 0x000fea0003800000 */
.L_x_38421:
        /* <DEDUP_REMOVED lines=12> */
.L_x_38435:
[----:B------:R-:W2:Y:S02]  /*a1c0*/  LDG.E.64 R4, desc[UR36][R4.64] ;  /* 0x0000002404047981 */ /* 0x000ea4000c1e1b00 */
[----:B--2---:R0:W1:Y:S01]  /*a1d0*/  F2I.F64.TRUNC R23, R4 ;  /* 0x0000000400177311 */ /* 0x004062000030d100 */
[----:B------:R-:W-:Y:S05]  /*a1e0*/  BRA `(.L_x_38426) ;  /* 0x00000008006c7947 */ /* 0x000fea0003800000 */
.L_x_38434:
        /* <DEDUP_REMOVED lines=28> */
.L_x_38437:
        /* <DEDUP_REMOVED lines=15> */
.L_x_38436:
[----:B------:R-:W2:Y:S02]  /*a4a0*/  LDG.E.U16 R0, desc[UR36][R4.64] ;  /* 0x0000002404007981 */ /* 0x000ea4000c1e1500 */
[----:B--2---:R-:W-:-:S06]  /*a4b0*/  IMAD.U32 R0, R0, 0x10000, RZ ;  /* 0x0001000000007824 */ /* 0x004fcc00078e00ff */
[----:B------:R-:W0:Y:S02]  /*a4c0*/  F2I.FTZ.TRUNC.NTZ R0, R0 ;  /* 0x0000000000007305 */ /* 0x000e24000021f100 */
[----:B0-----:R-:W-:Y:S01]  /*a4d0*/  PRMT R23, R0, 0x7610, R23 ;  /* 0x0000761000177816 */ /* 0x001fe20000000017 */
[----:B------:R-:W-:Y:S06]  /*a4e0*/  BRA `(.L_x_38426) ;  /* 0x0000000400ac7947 */ /* 0x000fec0003800000 */
.L_x_38433:
        /* <DEDUP_REMOVED lines=10> */
.L_x_38440:
        /* <DEDUP_REMOVED lines=21> */
.L_x_38444:
[----:B------:R-:W-:Y:S05]  /*a6e0*/  BSYNC B1 ;  /* 0x0000000000017941 */ /* 0x000fea0003800000 */
.L_x_38443:
[----:B------:R-:W-:Y:S01]  /*a6f0*/  LEA R5, R0, 0x3b800000, 0x17 ;  /* 0x3b80000000057811 */ /* 0x000fe200078eb8ff */
[----:B------:R-:W-:-:S05]  /*a700*/  IMAD.SHL.U32 R0, R3, 0x100000, RZ ;  /* 0x0010000003007824 */ /* 0x000fca00078e00ff */
[----:B------:R-:W-:-:S07]  /*a710*/  LOP3.LUT R0, R5, R0, R6, 0xfe, !PT ;  /* 0x0000000005007212 */ /* 0x000fce00078efe06 */
.L_x_38442:
[----:B------:R-:W-:Y:S05]  /*a720*/  BSYNC B0 ;  /* 0x0000000000007941 */ /* 0x000fea0003800000 */
.L_x_38441:
[----:B------:R-:W0:Y:S02]  /*a730*/  F2I.FTZ.TRUNC.NTZ R0, R0 ;  /* 0x0000000000007305 */ /* 0x000e24000021f100 */
[----:B0-----:R-:W-:Y:S01]  /*a740*/  PRMT R23, R0, 0x7610, R23 ;  /* 0x0000761000177816 */ /* 0x001fe20000000017 */
[----:B------:R-:W-:Y:S06]  /*a750*/  BRA `(.L_x_38426) ;  /* 0x0000000400107947 */ /* 0x000fec0003800000 */
.L_x_38439:
        /* <DEDUP_REMOVED lines=21> */
.L_x_38448:
[----:B------:R-:W-:Y:S05]  /*a8b0*/  BSYNC B1 ;  /* 0x0000000000017941 */ /* 0x000fea0003800000 */
.L_x_38447:
[----:B------:R-:W-:Y:S01]  /*a8c0*/  LEA R5, R0, 0x37800000, 0x17 ;  /* 0x3780000000057811 */ /* 0x000fe200078eb8ff */
[----:B------:R-:W-:-:S05]  /*a8d0*/  IMAD.SHL.U32 R0, R3, 0x200000, RZ ;  /* 0x0020000003007824 */ /* 0x000fca00078e00ff */
[----:B------:R-:W-:-:S07]  /*a8e0*/  LOP3.LUT R0, R5, R0, R6, 0xfe, !PT ;  /* 0x0000000005007212 */ /* 0x000fce00078efe06 */
.L_x_38446:
[----:B------:R-:W-:Y:S05]  /*a8f0*/  BSYNC B0 ;  /* 0x0000000000007941 */ /* 0x000fea0003800000 */
.L_x_38445:
[----:B------:R-:W0:Y:S02]  /*a900*/  F2I.FTZ.TRUNC.NTZ R0, R0 ;  /* 0x0000000000007305 */ /* 0x000e24000021f100 */
[----:B0-----:R-:W-:Y:S01]  /*a910*/  PRMT R23, R0, 0x7610, R23 ;  /* 0x0000761000177816 */ /* 0x001fe20000000017 */
[----:B------:R-:W-:Y:S06]  /*a920*/  BRA `(.L_x_38426) ;  /* 0x00000000009c7947 */ /* 0x000fec0003800000 */
.L_x_38438:
        /* <DEDUP_REMOVED lines=14> */
.L_x_38452:
[----:B------:R-:W-:Y:S05]  /*aa10*/  BSYNC B0 ;  /* 0x0000000000007941 */ /* 0x000fea0003800000 */
.L_x_38451:
[----:B------:R-:W0:Y:S02]  /*aa20*/  F2I.FTZ.TRUNC.NTZ R0, R0 ;  /* 0x0000000000007305 */ /* 0x000e24000021f100 */
[----:B0-----:R-:W-:Y:S01]  /*aa30*/  PRMT R23, R0, 0x7610, R23 ;  /* 0x0000761000177816 */ /* 0x001fe20000000017 */
[----:B------:R-:W-:Y:S06]  /*aa40*/  BRA `(.L_x_38426) ;  /* 0x0000000000547947 */ /* 0x000fec0003800000 */
.L_x_38425:
        /* <DEDUP_REMOVED lines=16> */
.L_x_38453:
[----:B------:R-:W-:Y:S01]  /*ab50*/  PRMT R23, RZ, 0x7610, R23 ;  /* 0x00007610ff177816 */ /* 0x000fe20000000017 */
[----:B------:R-:W-:Y:S06]  /*ab60*/  BRA `(.L_x_38426) ;  /* 0x00000000000c7947 */ /* 0x000fec0003800000 */
.L_x_38450:
[----:B------:R0:W5:Y:S01]  /*ab70*/  LDG.E.U8 R23, desc[UR36][R4.64] ;  /* 0x0000002404177981 */ /* 0x000162000c1e1100 */
[----:B------:R-:W-:Y:S05]  /*ab80*/  BRA `(.L_x_38426) ;  /* 0x0000000000047947 */ /* 0x000fea0003800000 */
.L_x_38449:
[----:B------:R0:W5:Y:S02]  /*ab90*/  LDG.E.U8 R23, desc[UR36][R4.64] ;  /* 0x0000002404177981 */ /* 0x000164000c1e1100 */
.L_x_38426:
        /* <DEDUP_REMOVED lines=21> */
.L_x_38457:
[----:B------:R0:W5:Y:S01]  /*acf0*/  LDG.E.U8 R22, desc[UR36][R4.64] ;  /* 0x0000002404167981 */ /* 0x000162000c1e1100 */
[----:B------:R-:W-:Y:S05]  /*ad00*/  BRA `(.L_x_38387) ;  /* 0x0000000c00507947 */ /* 0x000fea0003800000 */
.L_x_38456:
        /* <DEDUP_REMOVED lines=8> */
.L_x_38460:
[----:B------:R0:W5:Y:S01]  /*ad90*/  LDG.E.U8 R22, desc[UR36][R4.64] ;  /* 0x0000002404167981 */ /* 0x000162000c1e1100 */
[----:B------:R-:W-:Y:S05]  /*ada0*/  BRA `(.L_x_38387) ;  /* 0x0000000c00287947 */ /* 0x000fea0003800000 */
.L_x_38459:
[----:B------:R0:W5:Y:S01]  /*adb0*/  LDG.E.U16 R22, desc[UR36][R4.64] ;  /* 0x0000002404167981 */ /* 0x000162000c1e1500 */
[----:B------:R-:W-:Y:S05]  /*adc0*/  BRA `(.L_x_38387) ;  /* 0x0000000c00207947 */ /* 0x000fea0003800000 */
.L_x_38455:
        /* <DEDUP_REMOVED lines=9> */
.L_x_38462:
[----:B------:R-:W2:Y:S02]  /*ae60*/  LDG.E.U16 R0, desc[UR36][R4.64] ;  /* 0x0000002404007981 */ /* 0x000ea4000c1e1500 */
[----:B--2---:R-:W-:-:S06]  /*ae70*/  HADD2.F32 R0, -RZ, R0.H0_H0 ;  /* 0x20000000ff007230 */ /* 0x004fcc0000004100 */
[----:B------:R-:W0:Y:S02]  /*ae80*/  F2I.FTZ.TRUNC.NTZ R0, R0 ;  /* 0x0000000000007305 */ /* 0x000e24000021f100 */
[----:B0-----:R-:W-:Y:S01]  /*ae90*/  PRMT R22, R0, 0x7610, R22 ;  /* 0x0000761000167816 */ /* 0x001fe20000000016 */
[----:B------:R-:W-:Y:S06]  /*aea0*/  BRA `(.L_x_38387) ;  /* 0x0000000800e87947 */ /* 0x000fec0003800000 */
.L_x_38461:
        /* <DEDUP_REMOVED lines=9> */
.L_x_38464:
[----:B------:R-:W2:Y:S02]  /*af40*/  LDG.E.U16 R4, desc[UR36][R4.64] ;  /* 0x0000002404047981 */ /* 0x000ea4000c1e1500 */
[----:B--2---:R-:W-:-:S06]  /*af50*/  HADD2.F32 R0, -RZ, R4.H0_H0 ;  /* 0x20000004ff007230 */ /* 0x004fcc0000004100 */
[----:B------:R-:W0:Y:S02]  /*af60*/  F2I.FTZ.TRUNC.NTZ R0, R0 ;  /* 0x0000000000007305 */ /* 0x000e24000021f100 */
[----:B0-----:R-:W-:Y:S01]  /*af70*/  PRMT R22, R0, 0x7610, R22 ;  /* 0x0000761000167816 */ /* 0x001fe20000000016 */
[----:B------:R-:W-:Y:S06]  /*af80*/  BRA `(.L_x_38387) ;  /* 0x0000000800b07947 */ /* 0x000fec0003800000 */
.L_x_38463:
[----:B------:R-:W2:Y:S02]  /*af90*/  LDG.E.64 R4, desc[UR36][R4.64] ;  /* 0x0000002404047981 */ /* 0x000ea4000c1e1b00 */
[----:B--2---:R0:W1:Y:S01]  /*afa0*/  F2I.F64.TRUNC R22, R4 ;  /* 0x0000000400167311 */ /* 0x004062000030d100 */
[----:B------:R-:W-:Y:S05]  /*afb0*/  BRA `(.L_x_38387) ;  /* 0x0000000800a47947 */ /* 0x000fea0003800000 */
.L_x_38454:
        /* <DEDUP_REMOVED lines=12> */
.L_x_38467:
[----:B------:R-:W2:Y:S02]  /*b080*/  LDG.E.64 R4, desc[UR36][R4.64] ;  /* 0x0000002404047981 */ /* 0x000ea4000c1e1b00 */
[----:B--2---:R0:W1:Y:S01]  /*b090*/  F2I.F64.TRUNC R22, R4 ;  /* 0x0000000400167311 */ /* 0x004062000030d100 */
[----:B------:R-:W-:Y:S05]  /*b0a0*/  BRA `(.L_x_38387) ;  /* 0x0000000800687947 */ /* 0x000fea0003800000 */
.L_x_38466:
        /* <DEDUP_REMOVED lines=28> */
.L_x_38469:
        /* <DEDUP_REMOVED lines=15> */
.L_x_38468:
[----:B------:R-:W2:Y:S02]  /*b360*/  LDG.E.U16 R0, desc[UR36][R4.64] ;  /* 0x0000002404007981 */ /* 0x000ea4000c1e1500 */
[----:B--2---:R-:W-:-:S06]  /*b370*/  IMAD.U32 R0, R0, 0x10000, RZ ;  /* 0x0001000000007824 */ /* 0x004fcc00078e00ff */
[----:B------:R-:W0:Y:S02]  /*b380*/  F2I.FTZ.TRUNC.NTZ R0, R0 ;  /* 0x0000000000007305 */ /* 0x000e24000021f100 */
[----:B0-----:R-:W-:Y:S01]  /*b390*/  PRMT R22, R0, 0x7610, R22 ;  /* 0x0000761000167816 */ /* 0x001fe20000000016 */
[----:B------:R-:W-:Y:S06]  /*b3a0*/  BRA `(.L_x_38387) ;  /* 0x0000000400a87947 */ /* 0x000fec0003800000 */
.L_x_38465:
        /* <DEDUP_REMOVED lines=10> */
.L_x_38472:
        /* <DEDUP_REMOVED lines=21> */
.L_x_38476:
[----:B------:R-:W-:Y:S05]  /*b5a0*/  BSYNC B1 ;  /* 0x0000000000017941 */ /* 0x000fea0003800000 */
.L_x_38475:
[----:B------:R-:W-:Y:S01]  /*b5b0*/  LEA R5, R0, 0x3b800000, 0x17 ;  /* 0x3b80000000057811 */ /* 0x000fe200078eb8ff */
[----:B------:R-:W-:-:S05]  /*b5c0*/  IMAD.SHL.U32 R0, R3, 0x100000, RZ ;  /* 0x0010000003007824 */ /* 0x000fca00078e00ff */
[----:B------:R-:W-:-:S07]  /*b5d0*/  LOP3.LUT R0, R5, R0, R6, 0xfe, !PT ;  /* 0x0000000005007212 */ /* 0x000fce00078efe06 */
.L_x_38474:
[----:B------:R-:W-:Y:S05]  /*b5e0*/  BSYNC B0 ;  /* 0x0000000000007941 */ /* 0x000fea0003800000 */
.L_x_38473:
[----:B------:R-:W0:Y:S02]  /*b5f0*/  F2I.FTZ.TRUNC.NTZ R0, R0 ;  /* 0x0000000000007305 */ /* 0x000e24000021f100 */
[----:B0-----:R-:W-:Y:S01]  /*b600*/  PRMT R22, R0, 0x7610, R22 ;  /* 0x0000761000167816 */ /* 0x001fe20000000016 */
[----:B------:R-:W-:Y:S06]  /*b610*/  BRA `(.L_x_38387) ;  /* 0x00000004000c7947 */ /* 0x000fec0003800000 */
.L_x_38471:
        /* <DEDUP_REMOVED lines=21> */
.L_x_38480:
[----:B------:R-:W-:Y:S05]  /*b770*/  BSYNC B1 ;  /* 0x0000000000017941 */ /* 0x000fea0003800000 */
.L_x_38479:
[----:B------:R-:W-:Y:S01]  /*b780*/  LEA R5, R0, 0x37800000, 0x17 ;  /* 0x3780000000057811 */ /* 0x000fe200078eb8ff */
[----:B------:R-:W-:-:S05]  /*b790*/  IMAD.SHL.U32 R0, R3, 0x200000, RZ ;  /* 0x0020000003007824 */ /* 0x000fca00078e00ff */
[----:B------:R-:W-:-:S07]  /*b7a0*/  LOP3.LUT R0, R5, R0, R6, 0xfe, !PT ;  /* 0x0000000005007212 */ /* 0x000fce00078efe06 */
.L_x_38478:
[----:B------:R-:W-:Y:S05]  /*b7b0*/  BSYNC B0 ;  /* 0x0000000000007941 */ /* 0x000fea0003800000 */
.L_x_38477:
[----:B------:R-:W0:Y:S02]  /*b7c0*/  F2I.FTZ.TRUNC.NTZ R0, R0 ;  /* 0x0000000000007305 */ /* 0x000e24000021f100 */
[----:B0-----:R-:W-:Y:S01]  /*b7d0*/  PRMT R22, R0, 0x7610, R22 ;  /* 0x0000761000167816 */ /* 0x001fe20000000016 */
[----:B------:R-:W-:Y:S06]  /*b7e0*/  BRA `(.L_x_38387) ;  /* 0x0000000000987947 */ /* 0x000fec0003800000 */
.L_x_38470:
        /* <DEDUP_REMOVED lines=14> */
.L_x_38484:
[----:B------:R-:W-:Y:S05]  /*b8d0*/  BSYNC B0 ;  /* 0x0000000000007941 */ /* 0x000fea0003800000 */
.L_x_38483:
[----:B------:R-:W0:Y:S02]  /*b8e0*/  F2I.FTZ.TRUNC.NTZ R0, R0 ;  /* 0x0000000000007305 */ /* 0x000e24000021f100 */
[----:B0-----:R-:W-:Y:S01]  /*b8f0*/  PRMT R22, R0, 0x7610, R22 ;  /* 0x0000761000167816 */ /* 0x001fe20000000016 */
[----:B------:R-:W-:Y:S06]  /*b900*/  BRA `(.L_x_38387) ;  /* 0x0000000000507947 */ /* 0x000fec0003800000 */
.L_x_38458:
        /* <DEDUP_REMOVED lines=16> */
.L_x_38485:
[----:B------:R-:W-:Y:S05]  /*ba10*/  BRA `(.L_x_38387) ;  /* 0x00000000000c7947 */ /* 0x000fea0003800000 */
.L_x_38482:
[----:B------:R0:W5:Y:S01]  /*ba20*/  LDG.E.U8 R22, desc[UR36][R4.64] ;  /* 0x0000002404167981 */ /* 0x000162000c1e1100 */
[----:B------:R-:W-:Y:S05]  /*ba30*/  BRA `(.L_x_38387) ;  /* 0x0000000000047947 */ /* 0x000fea0003800000 */
.L_x_38481:
[----:B------:R0:W5:Y:S02]  /*ba40*/  LDG.E.U8 R22, desc[UR36][R4.64] ;  /* 0x0000002404167981 */ /* 0x000164000c1e1100 */
.L_x_38387:
[----:B------:R-:W-:Y:S05]  /*ba50*/  BSYNC B6 ;  /* 0x0000000000067941 */ /* 0x000fea0003800000 */
.L_x_38386:
        /* <DEDUP_REMOVED lines=41> */
.L_x_38491:
[----:B------:R1:W-:Y:S01]  /*bcf0*/  STG.E.U8 desc[UR36][R2.64], R7 ;  /* 0x0000000702007986 */ /* 0x0003e2000c101124 */
[----:B------:R-:W-:Y:S05]  /*bd00*/  BRA `(.L_x_38487) ;  /* 0x0000000c00987947 */ /* 0x000fea0003800000 */
.L_x_38490:
        /* <DEDUP_REMOVED lines=12> */
.L_x_38494:
[----:B------:R-:W-:-:S04]  /*bdd0*/  LOP3.LUT R7, R7, 0xffff, RZ, 0xc0, !PT ;  /* 0x0000ffff07077812 */ /* 0x000fc800078ec0ff */
[----:B------:R-:W-:-:S05]  /*bde0*/  PRMT R5, R7, 0x8880, RZ ;  /* 0x0000888007057816 */ /* 0x000fca00000000ff */
[----:B------:R3:W-:Y:S01]  /*bdf0*/  STG.E desc[UR36][R2.64], R5 ;  /* 0x0000000502007986 */ /* 0x0007e2000c101924 */
[----:B------:R-:W-:Y:S05]  /*be00*/  BRA `(.L_x_38487) ;  /* 0x0000000c00587947 */ /* 0x000fea0003800000 */
.L_x_38493:
[----:B------:R-:W-:-:S04]  /*be10*/  PRMT R5, R7, 0x8880, RZ ;  /* 0x0000888007057816 */ /* 0x000fc800000000ff */
[----:B------:R-:W-:-:S05]  /*be20*/  PRMT R5, R5, 0x7710, RZ ;  /* 0x0000771005057816 */ /* 0x000fca00000000ff */
[----:B------:R2:W-:Y:S01]  /*be30*/  STG.E.U16 desc[UR36][R2.64], R5 ;  /* 0x0000000502007986 */ /* 0x0005e2000c101524 */
[----:B------:R-:W-:Y:S05]  /*be40*/  BRA `(.L_x_38487) ;  /* 0x0000000c00487947 */ /* 0x000fea0003800000 */
.L_x_38489:
        /* <DEDUP_REMOVED lines=9> */
.L_x_38496:
[----:B------:R-:W0:Y:S02]  /*bee0*/  I2F.S8 R0, R7 ;  /* 0x0000000700007306 */ /* 0x000e240000001400 */
[----:B0-----:R-:W-:-:S05]  /*bef0*/  F2FP.F16.F32.PACK_AB R0, RZ, R0 ;  /* 0x00000000ff00723e */ /* 0x001fca00000000ff */
[----:B------:R0:W-:Y:S01]  /*bf00*/  STG.E.U16 desc[UR36][R2.64], R0 ;  /* 0x0000000002007986 */ /* 0x0001e2000c101524 */
[----:B------:R-:W-:Y:S05]  /*bf10*/  BRA `(.L_x_38487) ;  /* 0x0000000c00147947 */ /* 0x000fea0003800000 */
.L_x_38495:
        /* <DEDUP_REMOVED lines=10> */
.L_x_38498:
[----:B------:R-:W0:Y:S02]  /*bfc0*/  I2F.S8 R7, R7 ;  /* 0x0000000700077306 */ /* 0x000e240000001400 */
[----:B0-----:R-:W-:-:S04]  /*bfd0*/  F2FP.F16.F32.PACK_AB R5, RZ, R7 ;  /* 0x00000007ff05723e */ /* 0x001fc800000000ff */
[----:B------:R-:W-:-:S05]  /*bfe0*/  PRMT R5, R5, 0x5410, RZ ;  /* 0x0000541005057816 */ /* 0x000fca00000000ff */
[----:B------:R0:W-:Y:S01]  /*bff0*/  STG.E desc[UR36][R2.64], R5 ;  /* 0x0000000502007986 */ /* 0x0001e2000c101924 */
[----:B------:R-:W-:Y:S05]  /*c000*/  BRA `(.L_x_38487) ;  /* 0x0000000800d87947 */ /* 0x000fea0003800000 */
.L_x_38497:
[----:B------:R-:W-:-:S04]  /*c010*/  PRMT R4, R7, 0x8880, RZ ;  /* 0x0000888007047816 */ /* 0x000fc800000000ff */
[----:B------:R-:W-:-:S06]  /*c020*/  PRMT R4, R4, 0x7710, RZ ;  /* 0x0000771004047816 */ /* 0x000fcc00000000ff */
[----:B------:R-:W0:Y:S02]  /*c030*/  I2F.F64.S16 R4, R4 ;  /* 0x0000000400047312 */ /* 0x000e240000101c00 */
[----:B0-----:R0:W-:Y:S01]  /*c040*/  STG.E.64 desc[UR36][R2.64], R4 ;  /* 0x0000000402007986 */ /* 0x0011e2000c101b24 */
[----:B------:R-:W-:Y:S05]  /*c050*/  BRA `(.L_x_38487) ;  /* 0x0000000800c47947 */ /* 0x000fea0003800000 */
.L_x_38488:
        /* <DEDUP_REMOVED lines=12> */
.L_x_38501:
[----:B------:R-:W-:Y:S02]  /*c120*/  PRMT R4, R7, 0x8880, RZ ;  /* 0x0000888007047816 */ /* 0x000fe400000000ff */
[----:B------:R-:W-:Y:S02]  /*c130*/  CS2R R6, SRZ ;  /* 0x0000000000067805 */ /* 0x000fe4000001ff00 */
[----:B------:R-:W-:-:S06]  /*c140*/  PRMT R4, R4, 0x7710, RZ ;  /* 0x0000771004047816 */ /* 0x000fcc00000000ff */
[----:B------:R-:W0:Y:S02]  /*c150*/  I2F.F64.S16 R4, R4 ;  /* 0x0000000400047312 */ /* 0x000e240000101c00 */
[----:B0-----:R0:W-:Y:S01]  /*c160*/  STG.E.128 desc[UR36][R2.64], R4 ;  /* 0x0000000402007986 */ /* 0x0011e2000c101d24 */
[----:B------:R-:W-:Y:S05]  /*c170*/  BRA `(.L_x_38487) ;  /* 0x00000008007c7947 */ /* 0x000fea0003800000 */
.L_x_38500:
        /* <DEDUP_REMOVED lines=21> */
.L_x_38505:
[----:B------:R-:W-:Y:S05]  /*c2d0*/  BSYNC B0 ;  /* 0x0000000000007941 */ /* 0x000fea0003800000 */
.L_x_38504:
[----:B------:R-:W-:-:S05]  /*c2e0*/  LOP3.LUT R5, R0, R5, RZ, 0xfc, !PT ;  /* 0x0000000500057212 */ /* 0x000fca00078efcff */
[----:B------:R0:W-:Y:S01]  /*c2f0*/  STG.E.U8 desc[UR36][R2.64], R5 ;  /* 0x0000000502007986 */ /* 0x0001e2000c101124 */
[----:B------:R-:W-:Y:S05]  /*c300*/  BRA `(.L_x_38487) ;  /* 0x0000000800187947 */ /* 0x000fea0003800000 */
.L_x_38503:
        /* <DEDUP_REMOVED lines=13> */
.L_x_38507:
[----:B------:R-:W-:Y:S01]  /*c3e0*/  IMAD.MOV.U32 R0, RZ, RZ, 0x7f ;  /* 0x0000007fff007424 */ /* 0x000fe200078e00ff */
[----:B------:R-:W-:-:S04]  /*c3f0*/  ISETP.GT.U32.AND P0, PT, R4, 0x7f800000, PT ;  /* 0x7f8000000400780c */ /* 0x000fc80003f04070 */
[----:B------:R-:W-:-:S09]  /*c400*/  SEL R0, R0, 0x7c, P0 ;  /* 0x0000007c00007807 */ /* 0x000fd20000000000 */
.L_x_38508:
[----:B------:R-:W-:Y:S05]  /*c410*/  BSYNC B0 ;  /* 0x0000000000007941 */ /* 0x000fea0003800000 */
.L_x_38506:
[----:B------:R-:W-:-:S04]  /*c420*/  LOP3.LUT R4, R7, 0x80000000, RZ, 0xc0, !PT ;  /* 0x8000000007047812 */ /* 0x000fc800078ec0ff */
[----:B------:R-:W-:-:S04]  /*c430*/  SHF.R.U32.HI R5, RZ, 0x18, R4 ;  /* 0x00000018ff057819 */ /* 0x000fc80000011604 */
[----:B------:R-:W-:-:S05]  /*c440*/  LOP3.LUT R5, R0, R5, RZ, 0xfc, !PT ;  /* 0x0000000500057212 */ /* 0x000fca00078efcff */
[----:B------:R0:W-:Y:S01]  /*c450*/  STG.E.U8 desc[UR36][R2.64], R5 ;  /* 0x0000000502007986 */ /* 0x0001e2000c101124 */
[----:B------:R-:W-:Y:S05]  /*c460*/  BRA `(.L_x_38487) ;  /* 0x0000000400c07947 */ /* 0x000fea0003800000 */
.L_x_38502:
[----:B------:R-:W0:Y:S02]  /*c470*/  I2F.S8 R0, R7 ;  /* 0x0000000700007306 */ /* 0x000e240000001400 */
[----:B0-----:R-:W-:-:S05]  /*c480*/  F2FP.BF16.F32.PACK_AB R0, RZ, R0 ;  /* 0x00000000ff00723e */ /* 0x001fca00000010ff */
[----:B------:R0:W-:Y:S01]  /*c490*/  STG.E.U16 desc[UR36][R2.64], R0 ;  /* 0x0000000002007986 */ /* 0x0001e2000c101524 */
[----:B------:R-:W-:Y:S05]  /*c4a0*/  BRA `(.L_x_38487) ;  /* 0x0000000400b07947 */ /* 0x000fea0003800000 */
.L_x_38499:
        /* <DEDUP_REMOVED lines=12> */
.L_x_38511:
        /* <DEDUP_REMOVED lines=17> */
.L_x_38514:
[----:B------:R-:W-:-:S04]  /*c680*/  LOP3.LUT R0, R7, 0x80000000, RZ, 0xc0, !PT ;  /* 0x8000000007007812 */ /* 0x000fc800078ec0ff */
[----:B------:R-:W-:-:S04]  /*c690*/  SHF.R.U32.HI R5, RZ, 0x18, R0 ;  /* 0x00000018ff057819 */ /* 0x000fc80000011600 */
[----:B------:R-:W-:-:S04]  /*c6a0*/  LOP3.LUT R4, R4, R5, RZ, 0xfc, !PT ;  /* 0x0000000504047212 */ /* 0x000fc800078efcff */
[----:B------:R-:W-:-:S07]  /*c6b0*/  PRMT R0, R4, 0x7610, R0 ;  /* 0x0000761004007816 */ /* 0x000fce0000000000 */
.L_x_38513:
[----:B------:R-:W-:Y:S05]  /*c6c0*/  BSYNC B0 ;  /* 0x0000000000007941 */ /* 0x000fea0003800000 */
.L_x_38512:
[----:B------:R0:W-:Y:S01]  /*c6d0*/  STG.E.U8 desc[UR36][R2.64], R0 ;  /* 0x0000000002007986 */ /* 0x0001e2000c101124 */
[----:B------:R-:W-:Y:S05]  /*c6e0*/  BRA `(.L_x_38487) ;  /* 0x0000000400207947 */ /* 0x000fea0003800000 */
.L_x_38510:
        /* <DEDUP_REMOVED lines=17> */
.L_x_38517:
[----:B------:R-:W-:-:S04]  /*c800*/  LOP3.LUT R0, R7, 0x80000000, RZ, 0xc0, !PT ;  /* 0x8000000007007812 */ /* 0x000fc800078ec0ff */
[----:B------:R-:W-:-:S04]  /*c810*/  SHF.R.U32.HI R5, RZ, 0x18, R0 ;  /* 0x00000018ff057819 */ /* 0x000fc80000011600 */
[----:B------:R-:W-:-:S04]  /*c820*/  LOP3.LUT R4, R4, R5, RZ, 0xfc, !PT ;  /* 0x0000000504047212 */ /* 0x000fc800078efcff */
[----:B------:R-:W-:-:S07]  /*c830*/  PRMT R0, R4, 0x7610, R0 ;  /* 0x0000761004007816 */ /* 0x000fce0000000000 */
.L_x_38516:
[----:B------:R-:W-:Y:S05]  /*c840*/  BSYNC B0 ;  /* 0x0000000000007941 */ /* 0x000fea0003800000 */
.L_x_38515:
[----:B------:R0:W-:Y:S01]  /*c850*/  STG.E.U8 desc[UR36][R2.64], R0 ;  /* 0x0000000002007986 */ /* 0x0001e2000c101124 */
[----:B------:R-:W-:Y:S05]  /*c860*/  BRA `(.L_x_38487) ;  /* 0x0000000000c07947 */ /* 0x000fea0003800000 */
.L_x_38509:
        /* <DEDUP_REMOVED lines=22> */
.L_x_38492:
        /* <DEDUP_REMOVED lines=16> */
.L_x_38520:
[----:B------:R-:W-:Y:S05]  /*cad0*/  BRA `(.L_x_38487) ;  /* 0x0000000000247947 */ /* 0x000fea0003800000 */
.L_x_38519:
[----:B------:R-:W-:-:S04]  /*cae0*/  LOP3.LUT R7, R7, 0xffff, RZ, 0xc0, !PT ;  /* 0x0000ffff07077812 */ /* 0x000fc800078ec0ff */
[----:B------:R-:W-:-:S05]  /*caf0*/  PRMT R7, R7, 0x8880, RZ ;  /* 0x0000888007077816 */ /* 0x000fca00000000ff */
[----:B------:R-:W-:-:S05]  /*cb00*/  IMAD.MOV.U32 R4, RZ, RZ, R7 ;  /* 0x000000ffff047224 */ /* 0x000fca00078e0007 */
[----:B------:R-:W-:-:S05]  /*cb10*/  SHF.R.S32.HI R5, RZ, 0x1f, R4 ;  /* 0x0000001fff057819 */ /* 0x000fca0000011404 */
[----:B------:R0:W-:Y:S01]  /*cb20*/  STG.E.64 desc[UR36][R2.64], R4 ;  /* 0x0000000402007986 */ /* 0x0001e2000c101b24 */
[----:B------:R-:W-:Y:S05]  /*cb30*/  BRA `(.L_x_38487) ;  /* 0x00000000000c7947 */ /* 0x000fea0003800000 */
.L_x_38518:
[----:B------:R-:W-:-:S04]  /*cb40*/  LOP3.LUT R7, R7, 0xffff, RZ, 0xc0, !PT ;  /* 0x0000ffff07077812 */ /* 0x000fc800078ec0ff */
[----:B------:R-:W-:-:S05]  /*cb50*/  PRMT R5, R7, 0x8880, RZ ;  /* 0x0000888007057816 */ /* 0x000fca00000000ff */
[----:B------:R0:W-:Y:S02]  /*cb60*/  STG.E desc[UR36][R2.64], R5 ;  /* 0x0000000502007986 */ /* 0x0001e4000c101924 */
.L_x_38487:
[----:B------:R-:W-:Y:S05]  /*cb70*/  BSYNC B6 ;  /* 0x0000000000067941 */ /* 0x000fea0003800000 */
.L_x_38486:
        /* <DEDUP_REMOVED lines=23> */
.L_x_38526:
[----:B------:R1:W-:Y:S01]  /*ccf0*/  STG.E.U8 desc[UR36][R2.64], R16 ;  /* 0x0000001002007986 */ /* 0x0003e2000c101124 */
[----:B------:R-:W-:Y:S05]  /*cd00*/  BRA `(.L_x_38528) ;  /* 0x0000000c00987947 */ /* 0x000fea0003800000 */
.L_x_38525:
        /* <DEDUP_REMOVED lines=12> */
.L_x_38530:
[----:B------:R-:W-:-:S04]  /*cdd0*/  LOP3.LUT R16, R16, 0xffff, RZ, 0xc0, !PT ;  /* 0x0000ffff10107812 */ /* 0x000fc800078ec0ff */
[----:B------:R-:W-:-:S05]  /*cde0*/  PRMT R5, R16, 0x8880, RZ ;  /* 0x0000888010057816 */ /* 0x000fca00000000ff */
[----:B------:R3:W-:Y:S01]  /*cdf0*/  STG.E desc[UR36][R2.64], R5 ;  /* 0x0000000502007986 */ /* 0x0007e2000c101924 */
[----:B------:R-:W-:Y:S05]  /*ce00*/  BRA `(.L_x_38528) ;  /* 0x0000000c00587947 */ /* 0x000fea0003800000 */
.L_x_38529:
[----:B------:R-:W-:-:S04]  /*ce10*/  PRMT R5, R16, 0x8880, RZ ;  /* 0x0000888010057816 */ /* 0x000fc800000000ff */
[----:B------:R-:W-:-:S05]  /*ce20*/  PRMT R5, R5, 0x7710, RZ ;  /* 0x0000771005057816 */ /* 0x000fca00000000ff */
[----:B------:R2:W-:Y:S01]  /*ce30*/  STG.E.U16 desc[UR36][R2.64], R5 ;  /* 0x0000000502007986 */ /* 0x0005e2000c101524 */
[----:B------:R-:W-:Y:S05]  /*ce40*/  BRA `(.L_x_38528) ;  /* 0x0000000c00487947 */ /* 0x000fea0003800000 */
.L_x_38524:
        /* <DEDUP_REMOVED lines=9> */
.L_x_38532:
[----:B------:R-:W0:Y:S02]  /*cee0*/  I2F.S8 R0, R16 ;  /* 0x0000001000007306 */ /* 0x000e240000001400 */
[----:B0-----:R-:W-:-:S05]  /*cef0*/  F2FP.F16.F32.PACK_AB R0, RZ, R0 ;  /* 0x00000000ff00723e */ /* 0x001fca00000000ff */
[----:B------:R0:W-:Y:S01]  /*cf00*/  STG.E.U16 desc[UR36][R2.64], R0 ;  /* 0x0000000002007986 */ /* 0x0001e2000c101524 */
[----:B------:R-:W-:Y:S05]  /*cf10*/  BRA `(.L_x_38528) ;  /* 0x0000000c00147947 */ /* 0x000fea0003800000 */
.L_x_38531:
        /* <DEDUP_REMOVED lines=10> */
.L_x_38534:
[----:B------:R-:W0:Y:S02]  /*cfc0*/  I2F.S8 R16, R16 ;  /* 0x0000001000107306 */ /* 0x000e240000001400 */
[----:B0-----:R-:W-:-:S04]  /*cfd0*/  F2FP.F16.F32.PACK_AB R5, RZ, R16 ;  /* 0x00000010ff05723e */ /* 0x001fc800000000ff */
[----:B------:R-:W-:-:S05]  /*cfe0*/  PRMT R5, R5, 0x5410, RZ ;  /* 0x0000541005057816 */ /* 0x000fca00000000ff */
[----:B------:R0:W-:Y:S01]  /*cff0*/  STG.E desc[UR36][R2.64], R5 ;  /* 0x0000000502007986 */ /* 0x0001e2000c101924 */
[----:B------:R-:W-:Y:S05]  /*d000*/  BRA `(.L_x_38528) ;  /* 0x0000000800d87947 */ /* 0x000fea0003800000 */
.L_x_38533:
[----:B------:R-:W-:-:S04]  /*d010*/  PRMT R4, R16, 0x8880, RZ ;  /* 0x0000888010047816 */ /* 0x000fc800000000ff */
[----:B------:R-:W-:-:S06]  /*d020*/  PRMT R4, R4, 0x7710, RZ ;  /* 0x0000771004047816 */ /* 0x000fcc00000000ff */
[----:B------:R-:W0:Y:S02]  /*d030*/  I2F.F64.S16 R4, R4 ;  /* 0x0000000400047312 */ /* 0x000e240000101c00 */
[----:B0-----:R0:W-:Y:S01]  /*d040*/  STG.E.64 desc[UR36][R2.64], R4 ;  /* 0x0000000402007986 */ /* 0x0011e2000c101b24 */
[----:B------:R-:W-:Y:S05]  /*d050*/  BRA `(.L_x_38528) ;  /* 0x0000000800c47947 */ /* 0x000fea0003800000 */
.L_x_38523:
        /* <DEDUP_REMOVED lines=12> */
.L_x_38537:
[----:B------:R-:W-:Y:S02]  /*d120*/  PRMT R4, R16, 0x8880, RZ ;  /* 0x0000888010047816 */ /* 0x000fe400000000ff */
[----:B------:R-:W-:Y:S02]  /*d130*/  CS2R R6, SRZ ;  /* 0x0000000000067805 */ /* 0x000fe4000001ff00 */
[----:B------:R-:W-:-:S06]  /*d140*/  PRMT R4, R4, 0x7710, RZ ;  /* 0x0000771004047816 */ /* 0x000fcc00000000ff */
[----:B------:R-:W0:Y:S02]  /*d150*/  I2F.F64.S16 R4, R4 ;  /* 0x0000000400047312 */ /* 0x000e240000101c00 */
[----:B0-----:R0:W-:Y:S01]  /*d160*/  STG.E.128 desc[UR36][R2.64], R4 ;  /* 0x0000000402007986 */ /* 0x0011e2000c101d24 */
[----:B------:R-:W-:Y:S05]  /*d170*/  BRA `(.L_x_38528) ;  /* 0x00000008007c7947 */ /* 0x000fea0003800000 */
.L_x_38536:
        /* <DEDUP_REMOVED lines=21> */
.L_x_38541:
[----:B------:R-:W-:Y:S05]  /*d2d0*/  BSYNC B0 ;  /* 0x0000000000007941 */ /* 0x000fea0003800000 */
.L_x_38540:
[----:B------:R-:W-:-:S05]  /*d2e0*/  LOP3.LUT R5, R0, R5, RZ, 0xfc, !PT ;  /* 0x0000000500057212 */ /* 0x000fca00078efcff */
[----:B------:R0:W-:Y:S01]  /*d2f0*/  STG.E.U8 desc[UR36][R2.64], R5 ;  /* 0x0000000502007986 */ /* 0x0001e2000c101124 */
[----:B------:R-:W-:Y:S05]  /*d300*/  BRA `(.L_x_38528) ;  /* 0x0000000800187947 */ /* 0x000fea0003800000 */
.L_x_38539:
        /* <DEDUP_REMOVED lines=13> */
.L_x_38543:
[----:B------:R-:W-:Y:S01]  /*d3e0*/  IMAD.MOV.U32 R0, RZ, RZ, 0x7f ;  /* 0x0000007fff007424 */ /* 0x000fe200078e00ff */
[----:B------:R-:W-:-:S04]  /*d3f0*/  ISETP.GT.U32.AND P0, PT, R4, 0x7f800000, PT ;  /* 0x7f8000000400780c */ /* 0x000fc80003f04070 */
[----:B------:R-:W-:-:S09]  /*d400*/  SEL R0, R0, 0x7c, P0 ;  /* 0x0000007c00007807 */ /* 0x000fd20000000000 */
.L_x_38544:
[----:B------:R-:W-:Y:S05]  /*d410*/  BSYNC B0 ;  /* 0x0000000000007941 */ /* 0x000fea0003800000 */
.L_x_38542:
[----:B------:R-:W-:-:S04]  /*d420*/  LOP3.LUT R4, R5, 0x80000000, RZ, 0xc0, !PT ;  /* 0x8000000005047812 */ /* 0x000fc800078ec0ff */
[----:B------:R-:W-:-:S04]  /*d430*/  SHF.R.U32.HI R5, RZ, 0x18, R4 ;  /* 0x00000018ff057819 */ /* 0x000fc80000011604 */
[----:B------:R-:W-:-:S05]  /*d440*/  LOP3.LUT R5, R0, R5, RZ, 0xfc, !PT ;  /* 0x0000000500057212 */ /* 0x000fca00078efcff */
[----:B------:R0:W-:Y:S01]  /*d450*/  STG.E.U8 desc[UR36][R2.64], R5 ;  /* 0x0000000502007986 */ /* 0x0001e2000c101124 */
[----:B------:R-:W-:Y:S05]  /*d460*/  BRA `(.L_x_38528) ;  /* 0x0000000400c07947 */ /* 0x000fea0003800000 */
.L_x_38538:
[----:B------:R-:W0:Y:S02]  /*d470*/  I2F.S8 R0, R16 ;  /* 0x0000001000007306 */ /* 0x000e240000001400 */
[----:B0-----:R-:W-:-:S05]  /*d480*/  F2FP.BF16.F32.PACK_AB R0, RZ, R0 ;  /* 0x00000000ff00723e */ /* 0x001fca00000010ff */
[----:B------:R0:W-:Y:S01]  /*d490*/  STG.E.U16 desc[UR36][R2.64], R0 ;  /* 0x0000000002007986 */ /* 0x0001e2000c101524 */
[----:B------:R-:W-:Y:S05]  /*d4a0*/  BRA `(.L_x_38528) ;  /* 0x0000000400b07947 */ /* 0x000fea0003800000 */
.L_x_38535:
        /* <DEDUP_REMOVED lines=12> */
.L_x_38547:
        /* <DEDUP_REMOVED lines=17> */
.L_x_38550:
[----:B------:R-:W-:-:S04]  /*d680*/  LOP3.LUT R0, R7, 0x80000000, RZ, 0xc0, !PT ;  /* 0x8000000007007812 */ /* 0x000fc800078ec0ff */
[----:B------:R-:W-:-:S04]  /*d690*/  SHF.R.U32.HI R5, RZ, 0x18, R0 ;  /* 0x00000018ff057819 */ /* 0x000fc80000011600 */
[----:B------:R-:W-:-:S04]  /*d6a0*/  LOP3.LUT R4, R4, R5, RZ, 0xfc, !PT ;  /* 0x0000000504047212 */ /* 0x000fc800078efcff */
[----:B------:R-:W-:-:S07]  /*d6b0*/  PRMT R0, R4, 0x7610, R0 ;  /* 0x0000761004007816 */ /* 0x000fce0000000000 */
.L_x_38549:
[----:B------:R-:W-:Y:S05]  /*d6c0*/  BSYNC B0 ;  /* 0x0000000000007941 */ /* 0x000fea0003800000 */
.L_x_38548:
[----:B------:R0:W-:Y:S01]  /*d6d0*/  STG.E.U8 desc[UR36][R2.64], R0 ;  /* 0x0000000002007986 */ /* 0x0001e2000c101124 */
[----:B------:R-:W-:Y:S05]  /*d6e0*/  BRA `(.L_x_38528) ;  /* 0x0000000400207947 */ /* 0x000fea0003800000 */
.L_x_38546:
        /* <DEDUP_REMOVED lines=17> */
.L_x_38553:
[----:B------:R-:W-:-:S04]  /*d800*/  LOP3.LUT R0, R7, 0x80000000, RZ, 0xc0, !PT ;  /* 0x8000000007007812 */ /* 0x000fc800078ec0ff */
[----:B------:R-:W-:-:S04]  /*d810*/  SHF.R.U32.HI R5, RZ, 0x18, R0 ;  /* 0x00000018ff057819 */ /* 0x000fc80000011600 */
[----:B------:R-:W-:-:S04]  /*d820*/  LOP3.LUT R4, R4, R5, RZ, 0xfc, !PT ;  /* 0x0000000504047212 */ /* 0x000fc800078efcff */
[----:B------:R-:W-:-:S07]  /*d830*/  PRMT R0, R4, 0x7610, R0 ;  /* 0x0000761004007816 */ /* 0x000fce0000000000 */
.L_x_38552:
[----:B------:R-:W-:Y:S05]  /*d840*/  BSYNC B0 ;  /* 0x0000000000007941 */ /* 0x000fea0003800000 */
.L_x_38551:
[----:B------:R0:W-:Y:S01]  /*d850*/  STG.E.U8 desc[UR36][R2.64], R0 ;  /* 0x0000000002007986 */ /* 0x0001e2000c101124 */
[----:B------:R-:W-:Y:S05]  /*d860*/  BRA `(.L_x_38528) ;  /* 0x0000000000c07947 */ /* 0x000fea0003800000 */
.L_x_38545:
        /* <DEDUP_REMOVED lines=22> */
.L_x_38527:
        /* <DEDUP_REMOVED lines=16> */
.L_x_38556:
[----:B------:R-:W-:Y:S05]  /*dad0*/  BRA `(.L_x_38528) ;  /* 0x0000000000247947 */ /* 0x000fea0003800000 */
.L_x_38555:
[----:B------:R-:W-:-:S04]  /*dae0*/  LOP3.LUT R16, R16, 0xffff, RZ, 0xc0, !PT ;  /* 0x0000ffff10107812 */ /* 0x000fc800078ec0ff */
[----:B------:R-:W-:-:S05]  /*daf0*/  PRMT R16, R16, 0x8880, RZ ;  /* 0x0000888010107816 */ /* 0x000fca00000000ff */
[----:B------:R-:W-:-:S05]  /*db00*/  IMAD.MOV.U32 R4, RZ, RZ, R16 ;  /* 0x000000ffff047224 */ /* 0x000fca00078e0010 */
[----:B------:R-:W-:-:S05]  /*db10*/  SHF.R.S32.HI R5, RZ, 0x1f, R4 ;  /* 0x0000001fff057819 */ /* 0x000fca0000011404 */
[----:B------:R0:W-:Y:S01]  /*db20*/  STG.E.64 desc[UR36][R2.64], R4 ;  /* 0x0000000402007986 */ /* 0x0001e2000c101b24 */
[----:B------:R-:W-:Y:S05]  /*db30*/  BRA `(.L_x_38528) ;  /* 0x00000000000c7947 */ /* 0x000fea0003800000 */
.L_x_38554:
[----:B------:R-:W-:-:S04]  /*db40*/  LOP3.LUT R16, R16, 0xffff, RZ, 0xc0, !PT ;  /* 0x0000ffff10107812 */ /* 0x000fc800078ec0ff */
[----:B------:R-:W-:-:S05]  /*db50*/  PRMT R5, R16, 0x8880, RZ ;  /* 0x0000888010057816 */ /* 0x000fca00000000ff */
[----:B------:R0:W-:Y:S02]  /*db60*/  STG.E desc[UR36][R2.64], R5 ;  /* 0x0000000502007986 */ /* 0x0001e4000c101924 */
.L_x_38528:
        /* <DEDUP_REMOVED lines=23> */
.L_x_38560:
[----:B------:R0:W-:Y:S01]  /*dce0*/  STG.E.U8 desc[UR36][R2.64], R17 ;  /* 0x0000001102007986 */ /* 0x0001e2000c101124 */
[----:B------:R-:W-:Y:S05]  /*dcf0*/  BRA `(.L_x_38562) ;  /* 0x0000000c00987947 */ /* 0x000fea0003800000 */
.L_x_38559:
        /* <DEDUP_REMOVED lines=12> */
.L_x_38564:
[----:B------:R-:W-:-:S04]  /*ddc0*/  LOP3.LUT R17, R17, 0xffff, RZ, 0xc0, !PT ;  /* 0x0000ffff11117812 */ /* 0x000fc800078ec0ff */
[----:B------:R-:W-:-:S05]  /*ddd0*/  PRMT R5, R17, 0x8880, RZ ;  /* 0x0000888011057816 */ /* 0x000fca00000000ff */
[----:B------:R0:W-:Y:S01]  /*dde0*/  STG.E desc[UR36][R2.64], R5 ;  /* 0x0000000502007986 */ /* 0x0001e2000c101924 */
[----:B------:R-:W-:Y:S05]  /*ddf0*/  BRA `(.L_x_38562) ;  /* 0x0000000c00587947 */ /* 0x000fea0003800000 */
.L_x_38563:
[----:B------:R-:W-:-:S04]  /*de00*/  PRMT R5, R17, 0x8880, RZ ;  /* 0x0000888011057816 */ /* 0x000fc800000000ff */
[----:B------:R-:W-:-:S05]  /*de10*/  PRMT R5, R5, 0x7710, RZ ;  /* 0x0000771005057816 */ /* 0x000fca00000000ff */
[----:B------:R0:W-:Y:S01]  /*de20*/  STG.E.U16 desc[UR36][R2.64], R5 ;  /* 0x0000000502007986 */ /* 0x0001e2000c101524 */
[----:B------:R-:W-:Y:S05]  /*de30*/  BRA `(.L_x_38562) ;  /* 0x0000000c00487947 */ /* 0x000fea0003800000 */
.L_x_38558:
        /* <DEDUP_REMOVED lines=9> */
.L_x_38566:
[----:B------:R-:W0:Y:S02]  /*ded0*/  I2F.S8 R0, R17 ;  /* 0x0000001100007306 */ /* 0x000e240000001400 */
[----:B0-----:R-:W-:-:S05]  /*dee0*/  F2FP.F16.F32.PACK_AB R0, RZ, R0 ;  /* 0x00000000ff00723e */ /* 0x001fca00000000ff */
[----:B------:R0:W-:Y:S01]  /*def0*/  STG.E.U16 desc[UR36][R2.64], R0 ;  /* 0x0000000002007986 */ /* 0x0001e2000c101524 */
[----:B------:R-:W-:Y:S05]  /*df00*/  BRA `(.L_x_38562) ;  /* 0x0000000c00147947 */ /* 0x000fea0003800000 */
.L_x_38565:
        /* <DEDUP_REMOVED lines=10> */
.L_x_38568:
[----:B------:R-:W0:Y:S02]  /*dfb0*/  I2F.S8 R17, R17 ;  /* 0x0000001100117306 */ /* 0x000e240000001400 */
[----:B0-----:R-:W-:-:S04]  /*dfc0*/  F2FP.F16.F32.PACK_AB R5, RZ, R17 ;  /* 0x00000011ff05723e */ /* 0x001fc800000000ff */
[----:B------:R-:W-:-:S05]  /*dfd0*/  PRMT R5, R5, 0x5410, RZ ;  /* 0x0000541005057816 */ /* 0x000fca00000000ff */
[----:B------:R0:W-:Y:S01]  /*dfe0*/  STG.E desc[UR36][R2.64], R5 ;  /* 0x0000000502007986 */ /* 0x0001e2000c101924 */
[----:B------:R-:W-:Y:S05]  /*dff0*/  BRA `(.L_x_38562) ;  /* 0x0000000800d87947 */ /* 0x000fea0003800000 */
.L_x_38567:
[----:B------:R-:W-:-:S04]  /*e000*/  PRMT R4, R17, 0x8880, RZ ;  /* 0x0000888011047816 */ /* 0x000fc800000000ff */
[----:B------:R-:W-:-:S06]  /*e010*/  PRMT R4, R4, 0x7710, RZ ;  /* 0x0000771004047816 */ /* 0x000fcc00000000ff */
[----:B------:R-:W0:Y:S02]  /*e020*/  I2F.F64.S16 R4, R4 ;  /* 0x0000000400047312 */ /* 0x000e240000101c00 */
[----:B0-----:R0:W-:Y:S01]  /*e030*/  STG.E.64 desc[UR36][R2.64], R4 ;  /* 0x0000000402007986 */ /* 0x0011e2000c101b24 */
[----:B------:R-:W-:Y:S05]  /*e040*/  BRA `(.L_x_38562) ;  /* 0x0000000800c47947 */ /* 0x000fea0003800000 */
.L_x_38557:
        /* <DEDUP_REMOVED lines=12> */
.L_x_38571:
[----:B------:R-:W-:Y:S02]  /*e110*/  PRMT R4, R17, 0x8880, RZ ;  /* 0x0000888011047816 */ /* 0x000fe400000000ff */
[----:B------:R-:W-:Y:S02]  /*e120*/  CS2R R6, SRZ ;  /* 0x0000000000067805 */ /* 0x000fe4000001ff00 */
[----:B------:R-:W-:-:S06]  /*e130*/  PRMT R4, R4, 0x7710, RZ ;  /* 0x0000771004047816 */ /* 0x000fcc00000000ff */
[----:B------:R-:W0:Y:S02]  /*e140*/  I2F.F64.S16 R4, R4 ;  /* 0x0000000400047312 */ /* 0x000e240000101c00 */
[----:B0-----:R0:W-:Y:S01]  /*e150*/  STG.E.128 desc[UR36][R2.64], R4 ;  /* 0x0000000402007986 */ /* 0x0011e2000c101d24 */
[----:B------:R-:W-:Y:S05]  /*e160*/  BRA `(.L_x_38562) ;  /* 0x00000008007c7947 */ /* 0x000fea0003800000 */
.L_x_38570:
        /* <DEDUP_REMOVED lines=21> */
.L_x_38575:
[----:B------:R-:W-:Y:S05]  /*e2c0*/  BSYNC B0 ;  /* 0x0000000000007941 */ /* 0x000fea0003800000 */
.L_x_38574:
[----:B------:R-:W-:-:S05]  /*e2d0*/  LOP3.LUT R5, R0, R5, RZ, 0xfc, !PT ;  /* 0x0000000500057212 */ /* 0x000fca00078efcff */
[----:B------:R0:W-:Y:S01]  /*e2e0*/  STG.E.U8 desc[UR36][R2.64], R5 ;  /* 0x0000000502007986 */ /* 0x0001e2000c101124 */
[----:B------:R-:W-:Y:S05]  /*e2f0*/  BRA `(.L_x_38562) ;  /* 0x0000000800187947 */ /* 0x000fea0003800000 */
.L_x_38573:
        /* <DEDUP_REMOVED lines=13> */
.L_x_38577:
[----:B------:R-:W-:Y:S01]  /*e3d0*/  IMAD.MOV.U32 R0, RZ, RZ, 0x7f ;  /* 0x0000007fff007424 */ /* 0x000fe200078e00ff */
[----:B------:R-:W-:-:S04]  /*e3e0*/  ISETP.GT.U32.AND P0, PT, R4, 0x7f800000, PT ;  /* 0x7f8000000400780c */ /* 0x000fc80003f04070 */
[----:B------:R-:W-:-:S09]  /*e3f0*/  SEL R0, R0, 0x7c, P0 ;  /* 0x0000007c00007807 */ /* 0x000fd20000000000 */
.L_x_38578:
[----:B------:R-:W-:Y:S05]  /*e400*/  BSYNC B0 ;  /* 0x0000000000007941 */ /* 0x000fea0003800000 */
.L_x_38576:
[----:B------:R-:W-:-:S04]  /*e410*/  LOP3.LUT R4, R17, 0x80000000, RZ, 0xc0, !PT ;  /* 0x8000000011047812 */ /* 0x000fc800078ec0ff */
[----:B------:R-:W-:-:S04]  /*e420*/  SHF.R.U32.HI R5, RZ, 0x18, R4 ;  /* 0x00000018ff057819 */ /* 0x000fc80000011604 */
[----:B------:R-:W-:-:S05]  /*e430*/  LOP3.LUT R5, R0, R5, RZ, 0xfc, !PT ;  /* 0x0000000500057212 */ /* 0x000fca00078efcff */
[----:B------:R0:W-:Y:S01]  /*e440*/  STG.E.U8 desc[UR36][R2.64], R5 ;  /* 0x0000000502007986 */ /* 0x0001e2000c101124 */
[----:B------:R-:W-:Y:S05]  /*e450*/  BRA `(.L_x_38562) ;  /* 0x0000000400c07947 */ /* 0x000fea0003800000 */
.L_x_38572:
[----:B------:R-:W0:Y:S02]  /*e460*/  I2F.S8 R0, R17 ;  /* 0x0000001100007306 */ /* 0x000e240000001400 */
[----:B0-----:R-:W-:-:S05]  /*e470*/  F2FP.BF16.F32.PACK_AB R0, RZ, R0 ;  /* 0x00000000ff00723e */ /* 0x001fca00000010ff */
[----:B------:R0:W-:Y:S01]  /*e480*/  STG.E.U16 desc[UR36][R2.64], R0 ;  /* 0x0000000002007986 */ /* 0x0001e2000c101524 */
[----:B------:R-:W-:Y:S05]  /*e490*/  BRA `(.L_x_38562) ;  /* 0x0000000400b07947 */ /* 0x000fea0003800000 */
.L_x_38569:
        /* <DEDUP_REMOVED lines=12> */
.L_x_38581:
        /* <DEDUP_REMOVED lines=17> */
.L_x_38584:
[----:B------:R-:W-:-:S04]  /*e670*/  LOP3.LUT R0, R17, 0x80000000, RZ, 0xc0, !PT ;  /* 0x8000000011007812 */ /* 0x000fc800078ec0ff */
[----:B------:R-:W-:-:S04]  /*e680*/  SHF.R.U32.HI R5, RZ, 0x18, R0 ;  /* 0x00000018ff057819 */ /* 0x000fc80000011600 */
[----:B------:R-:W-:-:S04]  /*e690*/  LOP3.LUT R4, R4, R5, RZ, 0xfc, !PT ;  /* 0x0000000504047212 */ /* 0x000fc800078efcff */
[----:B------:R-:W-:-:S07]  /*e6a0*/  PRMT R0, R4, 0x7610, R0 ;  /* 0x0000761004007816 */ /* 0x000fce0000000000 */
.L_x_38583:
[----:B------:R-:W-:Y:S05]  /*e6b0*/  BSYNC B0 ;  /* 0x0000000000007941 */ /* 0x000fea0003800000 */
.L_x_38582:
[----:B------:R3:W-:Y:S01]  /*e6c0*/  STG.E.U8 desc[UR36][R2.64], R0 ;  /* 0x0000000002007986 */ /* 0x0007e2000c101124 */
[----:B------:R-:W-:Y:S05]  /*e6d0*/  BRA `(.L_x_38562) ;  /* 0x0000000400207947 */ /* 0x000fea0003800000 */
.L_x_38580:
        /* <DEDUP_REMOVED lines=17> */
.L_x_38587:
[----:B------:R-:W-:-:S04]  /*e7f0*/  LOP3.LUT R0, R17, 0x80000000, RZ, 0xc0, !PT ;  /* 0x8000000011007812 */ /* 0x000fc800078ec0ff */
[----:B------:R-:W-:-:S04]  /*e800*/  SHF.R.U32.HI R5, RZ, 0x18, R0 ;  /* 0x00000018ff057819 */ /* 0x000fc80000011600 */
[----:B------:R-:W-:-:S04]  /*e810*/  LOP3.LUT R4, R4, R5, RZ, 0xfc, !PT ;  /* 0x0000000504047212 */ /* 0x000fc800078efcff */
[----:B------:R-:W-:-:S07]  /*e820*/  PRMT R0, R4, 0x7610, R0 ;  /* 0x0000761004007816 */ /* 0x000fce0000000000 */
.L_x_38586:
[----:B------:R-:W-:Y:S05]  /*e830*/  BSYNC B0 ;  /* 0x0000000000007941 */ /* 0x000fea0003800000 */
.L_x_38585:
[----:B------:R0:W-:Y:S01]  /*e840*/  STG.E.U8 desc[UR36][R2.64], R0 ;  /* 0x0000000002007986 */ /* 0x0001e2000c101124 */
[----:B------:R-:W-:Y:S05]  /*e850*/  BRA `(.L_x_38562) ;  /* 0x0000000000c07947 */ /* 0x000fea0003800000 */
.L_x_38579:
        /* <DEDUP_REMOVED lines=22> */
.L_x_38561:
        /* <DEDUP_REMOVED lines=16> */
.L_x_38590:
[----:B------:R-:W-:Y:S05]  /*eac0*/  BRA `(.L_x_38562) ;  /* 0x0000000000247947 */ /* 0x000fea0003800000 */
.L_x_38589:
[----:B------:R-:W-:-:S04]  /*ead0*/  LOP3.LUT R17, R17, 0xffff, RZ, 0xc0, !PT ;  /* 0x0000ffff11117812 */ /* 0x000fc800078ec0ff */
[----:B------:R-:W-:-:S05]  /*eae0*/  PRMT R17, R17, 0x8880, RZ ;  /* 0x0000888011117816 */ /* 0x000fca00000000ff */
[----:B------:R-:W-:-:S05]  /*eaf0*/  IMAD.MOV.U32 R4, RZ, RZ, R17 ;  /* 0x000000ffff047224 */ /* 0x000fca00078e0011 */
[----:B------:R-:W-:-:S05]  /*eb00*/  SHF.R.S32.HI R5, RZ, 0x1f, R4 ;  /* 0x0000001fff057819 */ /* 0x000fca0000011404 */
[----:B------:R1:W-:Y:S01]  /*eb10*/  STG.E.64 desc[UR36][R2.64], R4 ;  /* 0x0000000402007986 */ /* 0x0003e2000c101b24 */
[----:B------:R-:W-:Y:S05]  /*eb20*/  BRA `(.L_x_38562) ;  /* 0x00000000000c7947 */ /* 0x000fea0003800000 */
.L_x_38588:
[----:B------:R-:W-:-:S04]  /*eb30*/  LOP3.LUT R17, R17, 0xffff, RZ, 0xc0, !PT ;  /* 0x0000ffff11117812 */ /* 0x000fc800078ec0ff */
[----:B------:R-:W-:-:S05]  /*eb40*/  PRMT R5, R17, 0x8880, RZ ;  /* 0x0000888011057816 */ /* 0x000fca00000000ff */
[----:B------:R0:W-:Y:S02]  /*eb50*/  STG.E desc[UR36][R2.64], R5 ;  /* 0x0000000502007986 */ /* 0x0001e4000c101924 */
.L_x_38562:
[----:B------:R-:W-:-:S07]  /*eb60*/  VIADD R25, R25, 0x80 ;  /* 0x0000008019197836 */ /* 0x000fce0000000000 */
.L_x_38522:
[----:B------:R-:W-:Y:S05]  /*eb70*/  BSYNC B6 ;  /* 0x0000000000067941 */ /* 0x000fea0003800000 */
.L_x_38521:
        /* <DEDUP_REMOVED lines=21> */
.L_x_38594:
[----:B------:R-:W-:Y:S01]  /*ecd0*/  STG.E.U8 desc[UR36][R2.64], R22 ;  /* 0x0000001602007986 */ /* 0x000fe2000c101124 */
[----:B------:R-:W-:Y:S05]  /*ece0*/  EXIT ;  /* 0x000000000000794d */ /* 0x000fea0003800000 */
.L_x_38593:
        /* <DEDUP_REMOVED lines=12> */
.L_x_38597:
[----:B------:R-:W-:-:S04]  /*edb0*/  LOP3.LUT R22, R22, 0xffff, RZ, 0xc0, !PT ;  /* 0x0000ffff16167812 */ /* 0x000fc800078ec0ff */
[----:B------:R-:W-:-:S05]  /*edc0*/  PRMT R5, R22, 0x8880, RZ ;  /* 0x0000888016057816 */ /* 0x000fca00000000ff */
[----:B------:R-:W-:Y:S01]  /*edd0*/  STG.E desc[UR36][R2.64], R5 ;  /* 0x0000000502007986 */ /* 0x000fe2000c101924 */
[----:B------:R-:W-:Y:S05]  /*ede0*/  EXIT ;  /* 0x000000000000794d */ /* 0x000fea0003800000 */
.L_x_38596:
[----:B------:R-:W-:-:S04]  /*edf0*/  PRMT R5, R22, 0x8880, RZ ;  /* 0x0000888016057816 */ /* 0x000fc800000000ff */
[----:B------:R-:W-:-:S05]  /*ee00*/  PRMT R5, R5, 0x7710, RZ ;  /* 0x0000771005057816 */ /* 0x000fca00000000ff */
[----:B------:R-:W-:Y:S01]  /*ee10*/  STG.E.U16 desc[UR36][R2.64], R5 ;  /* 0x0000000502007986 */ /* 0x000fe2000c101524 */
[----:B------:R-:W-:Y:S05]  /*ee20*/  EXIT ;  /* 0x000000000000794d */ /* 0x000fea0003800000 */
.L_x_38592:
        /* <DEDUP_REMOVED lines=9> */
.L_x_38599:
[----:B------:R-:W0:Y:S02]  /*eec0*/  I2F.S8 R0, R22 ;  /* 0x0000001600007306 */ /* 0x000e240000001400 */
[----:B0-----:R-:W-:-:S05]  /*eed0*/  F2FP.F16.F32.PACK_AB R0, RZ, R0 ;  /* 0x00000000ff00723e */ /* 0x001fca00000000ff */
[----:B------:R-:W-:Y:S01]  /*eee0*/  STG.E.U16 desc[UR36][R2.64], R0 ;  /* 0x0000000002007986 */ /* 0x000fe2000c101524 */
[----:B------:R-:W-:Y:S05]  /*eef0*/  EXIT ;  /* 0x000000000000794d */ /* 0x000fea0003800000 */
.L_x_38598:
        /* <DEDUP_REMOVED lines=10> */
.L_x_38601:
[----:B------:R-:W0:Y:S02]  /*efa0*/  I2F.S8 R22, R22 ;  /* 0x0000001600167306 */ /* 0x000e240000001400 */
[----:B0-----:R-:W-:-:S04]  /*efb0*/  F2FP.F16.F32.PACK_AB R5, RZ, R22 ;  /* 0x00000016ff05723e */ /* 0x001fc800000000ff */
[----:B------:R-:W-:-:S05]  /*efc0*/  PRMT R5, R5, 0x5410, RZ ;  /* 0x0000541005057816 */ /* 0x000fca00000000ff */
[----:B------:R-:W-:Y:S01]  /*efd0*/  STG.E desc[UR36][R2.64], R5 ;  /* 0x0000000502007986 */ /* 0x000fe2000c101924 */
[----:B------:R-:W-:Y:S05]  /*efe0*/  EXIT ;  /* 0x000000000000794d */ /* 0x000fea0003800000 */
.L_x_38600:
[----:B------:R-:W-:-:S04]  /*eff0*/  PRMT R4, R22, 0x8880, RZ ;  /* 0x0000888016047816 */ /* 0x000fc800000000ff */
[----:B------:R-:W-:-:S06]  /*f000*/  PRMT R4, R4, 0x7710, RZ ;  /* 0x0000771004047816 */ /* 0x000fcc00000000ff */
[----:B------:R-:W0:Y:S02]  /*f010*/  I2F.F64.S16 R4, R4 ;  /* 0x0000000400047312 */ /* 0x000e240000101c00 */
[----:B0-----:R-:W-:Y:S01]  /*f020*/  STG.E.64 desc[UR36][R2.64], R4 ;  /* 0x0000000402007986 */ /* 0x001fe2000c101b24 */
[----:B------:R-:W-:Y:S05]  /*f030*/  EXIT ;  /* 0x000000000000794d */ /* 0x000fea0003800000 */
.L_x_38591:
        /* <DEDUP_REMOVED lines=12> */
.L_x_38604:
[----:B------:R-:W-:Y:S02]  /*f100*/  PRMT R4, R22, 0x8880, RZ ;  /* 0x0000888016047816 */ /* 0x000fe400000000ff */
[----:B------:R-:W-:Y:S02]  /*f110*/  CS2R R6, SRZ ;  /* 0x0000000000067805 */ /* 0x000fe4000001ff00 */
[----:B------:R-:W-:-:S06]  /*f120*/  PRMT R4, R4, 0x7710, RZ ;  /* 0x0000771004047816 */ /* 0x000fcc00000000ff */
[----:B------:R-:W0:Y:S02]  /*f130*/  I2F.F64.S16 R4, R4 ;  /* 0x0000000400047312 */ /* 0x000e240000101c00 */
[----:B0-----:R-:W-:Y:S01]  /*f140*/  STG.E.128 desc[UR36][R2.64], R4 ;  /* 0x0000000402007986 */ /* 0x001fe2000c101d24 */
[----:B------:R-:W-:Y:S05]  /*f150*/  EXIT ;  /* 0x000000000000794d */ /* 0x000fea0003800000 */
.L_x_38603:
        /* <DEDUP_REMOVED lines=21> */
.L_x_38608:
[----:B------:R-:W-:Y:S05]  /*f2b0*/  BSYNC B0 ;  /* 0x0000000000007941 */ /* 0x000fea0003800000 */
.L_x_38607:
[----:B------:R-:W-:-:S05]  /*f2c0*/  LOP3.LUT R5, R0, R5, RZ, 0xfc, !PT ;  /* 0x0000000500057212 */ /* 0x000fca00078efcff */
[----:B------:R-:W-:Y:S01]  /*f2d0*/  STG.E.U8 desc[UR36][R2.64], R5 ;  /* 0x0000000502007986 */ /* 0x000fe2000c101124 */
[----:B------:R-:W-:Y:S05]  /*f2e0*/  EXIT ;  /* 0x000000000000794d */ /* 0x000fea0003800000 */
.L_x_38606:
        /* <DEDUP_REMOVED lines=13> */
.L_x_38610:
[----:B------:R-:W-:Y:S01]  /*f3c0*/  IMAD.MOV.U32 R0, RZ, RZ, 0x7f ;  /* 0x0000007fff007424 */ /* 0x000fe200078e00ff */
[----:B------:R-:W-:-:S04]  /*f3d0*/  ISETP.GT.U32.AND P0, PT, R4, 0x7f800000, PT ;  /* 0x7f8000000400780c */ /* 0x000fc80003f04070 */
[----:B------:R-:W-:-:S09]  /*f3e0*/  SEL R0, R0, 0x7c, P0 ;  /* 0x0000007c00007807 */ /* 0x000fd20000000000 */
.L_x_38611:
[----:B------:R-:W-:Y:S05]  /*f3f0*/  BSYNC B0 ;  /* 0x0000000000007941 */ /* 0x000fea0003800000 */
.L_x_38609:
[----:B------:R-:W-:-:S04]  /*f400*/  LOP3.LUT R4, R5, 0x80000000, RZ, 0xc0, !PT ;  /* 0x8000000005047812 */ /* 0x000fc800078ec0ff */
[----:B------:R-:W-:-:S04]  /*f410*/  SHF.R.U32.HI R5, RZ, 0x18, R4 ;  /* 0x00000018ff057819 */ /* 0x000fc80000011604 */
[----:B------:R-:W-:-:S05]  /*f420*/  LOP3.LUT R5, R0, R5, RZ, 0xfc, !PT ;  /* 0x0000000500057212 */ /* 0x000fca00078efcff */
[----:B------:R-:W-:Y:S01]  /*f430*/  STG.E.U8 desc[UR36][R2.64], R5 ;  /* 0x0000000502007986 */ /* 0x000fe2000c101124 */
[----:B------:R-:W-:Y:S05]  /*f440*/  EXIT ;  /* 0x000000000000794d */ /* 0x000fea0003800000 */
.L_x_38605:
[----:B------:R-:W0:Y:S02]  /*f450*/  I2F.S8 R0, R22 ;  /* 0x0000001600007306 */ /* 0x000e240000001400 */
[----:B0-----:R-:W-:-:S05]  /*f460*/  F2FP.BF16.F32.PACK_AB R0, RZ, R0 ;  /* 0x00000000ff00723e */ /* 0x001fca00000010ff */
[----:B------:R-:W-:Y:S01]  /*f470*/  STG.E.U16 desc[UR36][R2.64], R0 ;  /* 0x0000000002007986 */ /* 0x000fe2000c101524 */
[----:B------:R-:W-:Y:S05]  /*f480*/  EXIT ;  /* 0x000000000000794d */ /* 0x000fea0003800000 */
.L_x_38602:
        /* <DEDUP_REMOVED lines=12> */
.L_x_38614:
        /* <DEDUP_REMOVED lines=17> */
.L_x_38617:
[----:B------:R-:W-:-:S04]  /*f660*/  LOP3.LUT R0, R7, 0x80000000, RZ, 0xc0, !PT ;  /* 0x8000000007007812 */ /* 0x000fc800078ec0ff */
[----:B------:R-:W-:-:S04]  /*f670*/  SHF.R.U32.HI R5, RZ, 0x18, R0 ;  /* 0x00000018ff057819 */ /* 0x000fc80000011600 */
[----:B------:R-:W-:-:S04]  /*f680*/  LOP3.LUT R4, R4, R5, RZ, 0xfc, !PT ;  /* 0x0000000504047212 */ /* 0x000fc800078efcff */
[----:B------:R-:W-:-:S07]  /*f690*/  PRMT R0, R4, 0x7610, R0 ;  /* 0x0000761004007816 */ /* 0x000fce0000000000 */
.L_x_38616:
[----:B------:R-:W-:Y:S05]  /*f6a0*/  BSYNC B0 ;  /* 0x0000000000007941 */ /* 0x000fea0003800000 */
.L_x_38615:
[----:B------:R-:W-:Y:S01]  /*f6b0*/  STG.E.U8 desc[UR36][R2.64], R0 ;  /* 0x0000000002007986 */ /* 0x000fe2000c101124 */
[----:B------:R-:W-:Y:S05]  /*f6c0*/  EXIT ;  /* 0x000000000000794d */ /* 0x000fea0003800000 */
.L_x_38613:
        /* <DEDUP_REMOVED lines=17> */
.L_x_38620:
[----:B------:R-:W-:-:S04]  /*f7e0*/  LOP3.LUT R0, R7, 0x80000000, RZ, 0xc0, !PT ;  /* 0x8000000007007812 */ /* 0x000fc800078ec0ff */
[----:B------:R-:W-:-:S04]  /*f7f0*/  SHF.R.U32.HI R5, RZ, 0x18, R0 ;  /* 0x00000018ff057819 */ /* 0x000fc80000011600 */
[----:B------:R-:W-:-:S04]  /*f800*/  LOP3.LUT R4, R4, R5, RZ, 0xfc, !PT ;  /* 0x0000000504047212 */ /* 0x000fc800078efcff */
[----:B------:R-:W-:-:S07]  /*f810*/  PRMT R0, R4, 0x7610, R0 ;  /* 0x0000761004007816 */ /* 0x000fce0000000000 */
.L_x_38619:
[----:B------:R-:W-:Y:S05]  /*f820*/  BSYNC B0 ;  /* 0x0000000000007941 */ /* 0x000fea0003800000 */
.L_x_38618:
[----:B------:R-:W-:Y:S01]  /*f830*/  STG.E.U8 desc[UR36][R2.64], R0 ;  /* 0x0000000002007986 */ /* 0x000fe2000c101124 */
[----:B------:R-:W-:Y:S05]  /*f840*/  EXIT ;  /* 0x000000000000794d */ /* 0x000fea0003800000 */
.L_x_38612:
        /* <DEDUP_REMOVED lines=22> */
.L_x_38595:
        /* <DEDUP_REMOVED lines=16> */
.L_x_38623:
[----:B------:R-:W-:Y:S05]  /*fab0*/  EXIT ;  /* 0x000000000000794d */ /* 0x000fea0003800000 */
.L_x_38622:
[----:B------:R-:W-:-:S04]  /*fac0*/  LOP3.LUT R22, R22, 0xffff, RZ, 0xc0, !PT ;  /* 0x0000ffff16167812 */ /* 0x000fc800078ec0ff */
[----:B------:R-:W-:-:S05]  /*fad0*/  PRMT R22, R22, 0x8880, RZ ;  /* 0x0000888016167816 */ /* 0x000fca00000000ff */
[----:B------:R-:W-:-:S05]  /*fae0*/  IMAD.MOV.U32 R4, RZ, RZ, R22 ;  /* 0x000000ffff047224 */ /* 0x000fca00078e0016 */
[----:B------:R-:W-:-:S05]  /*faf0*/  SHF.R.S32.HI R5, RZ, 0x1f, R4 ;  /* 0x0000001fff057819 */ /* 0x000fca0000011404 */
[----:B------:R-:W-:Y:S01]  /*fb00*/  STG.E.64 desc[UR36][R2.64], R4 ;  /* 0x0000000402007986 */ /* 0x000fe2000c101b24 */
[----:B------:R-:W-:Y:S05]  /*fb10*/  EXIT ;  /* 0x000000000000794d */ /* 0x000fea0003800000 */
.L_x_38621:
[----:B------:R-:W-:-:S04]  /*fb20*/  LOP3.LUT R22, R22, 0xffff, RZ, 0xc0, !PT ;  /* 0x0000ffff16167812 */ /* 0x000fc800078ec0ff */
[----:B------:R-:W-:-:S05]  /*fb30*/  PRMT R5, R22, 0x8880, RZ ;  /* 0x0000888016057816 */ /* 0x000fca00000000ff */
[----:B------:R-:W-:Y:S01]  /*fb40*/  STG.E desc[UR36][R2.64], R5 ;  /* 0x0000000502007986 */ /* 0x000fe2000c101924 */
[----:B------:R-:W-:Y:S05]  /*fb50*/  EXIT ;  /* 0x000000000000794d */ /* 0x000fea0003800000 */
.L_x_38624:
        /* <DEDUP_REMOVED lines=10> */
.L_x_44642:


//--------------------- .text._ZN2at6native18elementwise_kernelILi128ELi4EZNS0_22gpu_kernel_impl_nocastIZZZNS0_49_GLOBAL__N__657f93f7_16_TensorCompare_cu_71e06f4e17where_kernel_implERNS_14TensorIteratorEENKUlvE_clEvENKUlvE4_clEvEUlbaaE_EEvRNS_18TensorIteratorBaseERKT_EUliE_EEviT1_ --------------------------
	.section	.text._ZN2at6native18elementwise_kernelILi128ELi4EZNS0_22gpu_kernel_impl_nocastIZZZNS0_49_GLOBAL__N__657f93f7_16_TensorCompare_cu_71e06f4e17where_kernel_implERNS_14TensorIteratorEENKUlvE_clEvENKUlvE4_clEvEUlbaaE_EEvRNS_18TensorIteratorBaseERKT_EUliE_EEviT1_,"ax",@progbits
	.align	128
        .global         _ZN2at6native18elementwise_kernelILi128ELi4EZNS0_22gpu_kernel_impl_nocastIZZZNS0_49_GLOBAL__N__657f93f7_16_TensorCompare_cu_71e06f4e17where_kernel_implERNS_14TensorIteratorEENKUlvE_clEvENKUlvE4_clEvEUlbaaE_EEvRNS_18TensorIteratorBaseERKT_EUliE_EEviT1_
        .type           _ZN2at6native18elementwise_kernelILi128ELi4EZNS0_22gpu_kernel_impl_nocastIZZZNS0_49_GLOBAL__N__657f93f7_16_TensorCompare_cu_71e06f4e17where_kernel_implERNS_14TensorIteratorEENKUlvE_clEvENKUlvE4_clEvEUlbaaE_EEvRNS_18TensorIteratorBaseERKT_EUliE_EEviT1_,@function
        .size           _ZN2at6native18elementwise_kernelILi128ELi4EZNS0_22gpu_kernel_impl_nocastIZZZNS0_49_GLOBAL__N__657f93f7_16_TensorCompare_cu_71e06f4e17where_kernel_implERNS_14TensorIteratorEENKUlvE_clEvENKUlvE4_clEvEUlbaaE_EEvRNS_18TensorIteratorBaseERKT_EUliE_EEviT1_,(.L_x_44643 - _ZN2at6native18elementwise_kernelILi128ELi4EZNS0_22gpu_kernel_impl_nocastIZZZNS0_49_GLOBAL__N__657f93f7_16_TensorCompare_cu_71e06f4e17where_kernel_implERNS_14TensorIteratorEENKUlvE_clEvENKUlvE4_clEvEUlbaaE_EEvRNS_18TensorIteratorBaseERKT_EUliE_EEviT1_)
        .other          _ZN2at6native18elementwise_kernelILi128ELi4EZNS0_22gpu_kernel_impl_nocastIZZZNS0_49_GLOBAL__N__657f93f7_16_TensorCompare_cu_71e06f4e17where_kernel_implERNS_14TensorIteratorEENKUlvE_clEvENKUlvE4_clEvEUlbaaE_EEvRNS_18TensorIteratorBaseERKT_EUliE_EEviT1_,@"STO_CUDA_ENTRY STV_DEFAULT"
_ZN2at6native18elementwise_kernelILi128ELi4EZNS0_22gpu_kernel_impl_nocastIZZZNS0_49_GLOBAL__N__657f93f7_16_TensorCompare_cu_71e06f4e17where_kernel_implERNS_14TensorIteratorEENKUlvE_clEvENKUlvE4_clEvEUlbaaE_EEvRNS_18TensorIteratorBaseERKT_EUliE_EEviT1_:
.text._ZN2at6native18elementwise_kernelILi128ELi4EZNS0_22gpu_kernel_impl_nocastIZZZNS0_49_GLOBAL__N__657f93f7_16_TensorCompare_cu_71e06f4e17where_kernel_implERNS_14TensorIteratorEENKUlvE_clEvENKUlvE4_clEvEUlbaaE_EEvRNS_18TensorIteratorBaseERKT_EUliE_EEviT1_:
        /* <DEDUP_REMOVED lines=389> */
.L_x_38627:
        /* <DEDUP_REMOVED lines=13> */
[----:B---3--:R-:W2:Y:S01]  /*1920*/  @P0 LDG.E.U8 R13, desc[UR4][R6.64] ;  /* 0x00000004060d0981 */ /* 0x008ea2000c1e1100 */
[----:B------:R-:W-:Y:S02]  /*1930*/  IADD3 R4, P0, R5, UR8, RZ ;  /* 0x0000000805047c10 */ /* 0x000fe4000ff1e0ff */
[----:B------:R-:W-:Y:S02]  /*1940*/  IADD3 R3, R3, 0x80, RZ ;  /* 0x0000008003037810 */ /* 0x000fe40007ffe0ff */
[----:B------:R-:W-:-:S05]  /*1950*/  IADD3.X R5, RZ, UR9, RZ, P0, !PT ;  /* 0x00000009ff057c10 */ /* 0x000fca00087fe4ff */
[----:B--2---:R0:W-:Y:S04]  /*1960*/  STG.E.U8 desc[UR4][R4.64], R13 ;  /* 0x0000000d04007986 */ /* 0x0041e8000c101104 */
.L_x_38626:
[----:B------:R-:W-:Y:S05]  /*1970*/  BSYNC B0 ;  /* 0x0000000000007941 */ /* 0x000fea0003800000 */
.L_x_38625:
        /* <DEDUP_REMOVED lines=382> */
.L_x_38630:
        /* <DEDUP_REMOVED lines=399> */
.L_x_38631:
        /* <DEDUP_REMOVED lines=13> */
[----:B----4-:R-:W2:Y:S01]  /*4b20*/  @P0 LDG.E.U8 R13, desc[UR4][R6.64] ;  /* 0x00000004060d0981 */ /* 0x010ea2000c1e1100 */
[----:B------:R-:W-:Y:S02]  /*4b30*/  IADD3 R4, P0, R5, UR8, RZ ;  /* 0x0000000805047c10 */ /* 0x000fe4000ff1e0ff */
[----:B------:R-:W-:Y:S02]  /*4b40*/  IADD3 R3, R3, 0x80, RZ ;  /* 0x0000008003037810 */ /* 0x000fe40007ffe0ff */
[----:B------:R-:W-:-:S05]  /*4b50*/  IADD3.X R5, RZ, UR9, RZ, P0, !PT ;  /* 0x00000009ff057c10 */ /* 0x000fca00087fe4ff */
[----:B--2---:R3:W-:Y:S04]  /*4b60*/  STG.E.U8 desc[UR4][R4.64], R13 ;  /* 0x0000000d04007986 */ /* 0x0047e8000c101104 */
.L_x_38629:
[----:B------:R-:W-:Y:S05]  /*4b70*/  BSYNC B0 ;  /* 0x0000000000007941 */ /* 0x000fea0003800000 */
.L_x_38628:
        /* <DEDUP_REMOVED lines=381> */
.L_x_38632:
        /* <DEDUP_REMOVED lines=13> */
[----:B---3--:R-:W2:Y:S01]  /*6420*/  @P0 LDG.E.U8 R11, desc[UR4][R6.64] ;  /* 0x00000004060b0981 */ /* 0x008ea2000c1e1100 */
[----:B------:R-:W-:-:S04]  /*6430*/  IADD3 R2, P0, R5, UR6, RZ ;  /* 0x0000000605027c10 */ /* 0x000fc8000ff1e0ff */
[----:B------:R-:W-:-:S05]  /*6440*/  IADD3.X R3, RZ, UR7, RZ, P0, !PT ;  /* 0x00000007ff037c10 */ /* 0x000fca00087fe4ff */
[----:B--2---:R-:W-:Y:S01]  /*6450*/  STG.E.U8 desc[UR4][R2.64], R11 ;  /* 0x0000000b02007986 */ /* 0x004fe2000c101104 */
[----:B------:R-:W-:Y:S05]  /*6460*/  EXIT ;  /* 0x000000000000794d */ /* 0x000fea0003800000 */
.L_x_38633:
        /* <DEDUP_REMOVED lines=9> */
.L_x_44643:


//--------------------- .text._ZN2at6native27unrolled_elementwise_kernelIZZZNS0_49_GLOBAL__N__657f93f7_16_TensorCompare_cu_71e06f4e17where_kernel_implERNS_14TensorIteratorEENKUlvE_clEvENKUlvE4_clEvEUlbaaE_St5arrayIPcLm4EELi4E23TrivialOffsetCalculatorILi3EjESB_ILi1EjENS0_6memory15LoadWithoutCastENSE_16StoreWithoutCastEEEviT_T0_T2_T3_T4_T5_ --------------------------
	.section	.text._ZN2at6native27unrolled_elementwise_kernelIZZZNS0_49_GLOBAL__N__657f93f7_16_TensorCompare_cu_71e06f4e17where_kernel_implERNS_14TensorIteratorEENKUlvE_clEvENKUlvE4_clEvEUlbaaE_St5arrayIPcLm4EELi4E23TrivialOffsetCalculatorILi3EjESB_ILi1EjENS0_6memory15LoadWithoutCastENSE_16StoreWithoutCastEEEviT_T0_T2_T3_T4_T5_,"ax",@progbits
	.align	128
        .global         _ZN2at6native27unrolled_elementwise_kernelIZZZNS0_49_GLOBAL__N__657f93f7_16_TensorCompare_cu_71e06f4e17where_kernel_implERNS_14TensorIteratorEENKUlvE_clEvENKUlvE4_clEvEUlbaaE_St5arrayIPcLm4EELi4E23TrivialOffsetCalculatorILi3EjESB_ILi1EjENS0_6memory15LoadWithoutCastENSE_16StoreWithoutCastEEEviT_T0_T2_T3_T4_T5_
        .type           _ZN2at6native27unrolled_elementwise_kernelIZZZNS0_49_GLOBAL__N__657f93f7_16_TensorCompare_cu_71e06f4e17where_kernel_implERNS_14TensorIteratorEENKUlvE_clEvENKUlvE4_clEvEUlbaaE_St5arrayIPcLm4EELi4E23TrivialOffsetCalculatorILi3EjESB_ILi1EjENS0_6memory15LoadWithoutCastENSE_16StoreWithoutCastEEEviT_T0_T2_T3_T4_T5_,@function
        .size           _ZN2at6native27unrolled_elementwise_kernelIZZZNS0_49_GLOBAL__N__657f93f7_16_TensorCompare_cu_71e06f4e17where_kernel_implERNS_14TensorIteratorEENKUlvE_clEvENKUlvE4_clEvEUlbaaE_St5arrayIPcLm4EELi4E23TrivialOffsetCalculatorILi3EjESB_ILi1EjENS0_6memory15LoadWithoutCastENSE_16StoreWithoutCastEEEviT_T0_T2_T3_T4_T5_,(.L_x_44644 - _ZN2at6native27unrolled_elementwise_kernelIZZZNS0_49_GLOBAL__N__657f93f7_16_TensorCompare_cu_71e06f4e17where_kernel_implERNS_14TensorIteratorEENKUlvE_clEvENKUlvE4_clEvEUlbaaE_St5arrayIPcLm4EELi4E23TrivialOffsetCalculatorILi3EjESB_ILi1EjENS0_6memory15LoadWithoutCastENSE_16StoreWithoutCastEEEviT_T0_T2_T3_T4_T5_)
        .other          _ZN2at6native27unrolled_elementwise_kernelIZZZNS0_49_GLOBAL__N__657f93f7_16_TensorCompare_cu_71e06f4e17where_kernel_implERNS_14TensorIteratorEENKUlvE_clEvENKUlvE4_clEvEUlbaaE_St5arrayIPcLm4EELi4E23TrivialOffsetCalculatorILi3EjESB_ILi1EjENS0_6memory15LoadWithoutCastENSE_16StoreWithoutCastEEEviT_T0_T2_T3_T4_T5_,@"STO_CUDA_ENTRY STV_DEFAULT"
_ZN2at6native27unrolled_elementwise_kernelIZZZNS0_49_GLOBAL__N__657f93f7_16_TensorCompare_cu_71e06f4e17where_kernel_implERNS_14TensorIteratorEENKUlvE_clEvENKUlvE4_clEvEUlbaaE_St5arrayIPcLm4EELi4E23TrivialOffsetCalculatorILi3EjESB_ILi1EjENS0_6memory15LoadWithoutCastENSE_16StoreWithoutCastEEEviT_T0_T2_T3_T4_T5_:
.text._ZN2at6native27unrolled_elementwise_kernelIZZZNS0_49_GLOBAL__N__657f93f7_16_TensorCompare_cu_71e06f4e17where_kernel_implERNS_14TensorIteratorEENKUlvE_clEvENKUlvE4_clEvEUlbaaE_St5arrayIPcLm4EELi4E23TrivialOffsetCalculatorILi3EjESB_ILi1EjENS0_6memory15LoadWithoutCastENSE_16StoreWithoutCastEEEviT_T0_T2_T3_T4_T5_:
        /* <DEDUP_REMOVED lines=16> */
[----:B------:R-:W3:Y:S02]  /*0100*/  @!P2 LDC.64 R8, c[0x0][0x228] ;  /* 0x00008a00ff08ab82 */ /* 0x000ee40000000a00 */
[----:B------:R-:W-:-:S13]  /*0110*/  ISETP.GE.AND P3, PT, R2, R5, PT ;  /* 0x000000050200720c */ /* 0x000fda0003f66270 */
[----:B------:R-:W-:Y:S01]  /*0120*/  @!P3 IMAD R27, R3, 0x200, R2 ;  /* 0x00000200031bb824 */ /* 0x000fe200078e0202 */
[----:B------:R-:W4:Y:S01]  /*0130*/  @!P3 LDC.64 R10, c[0x0][0x228] ;  /* 0x00008a00ff0abb82 */ /* 0x000f220000000a00 */
[----:B------:R-:W-:-:S05]  /*0140*/  @!P3 VIADD R2, R2, 0x80 ;  /* 0x000000800202b836 */ /* 0x000fca0000000000 */
[----:B------:R-:W-:-:S13]  /*0150*/  ISETP.GE.AND P0, PT, R2, R5, PT ;  /* 0x000000050200720c */ /* 0x000fda0003f06270 */
[----:B------:R-:W0:Y:S01]  /*0160*/  @!P0 LDC.64 R20, c[0x0][0x228] ;  /* 0x00008a00ff148b82 */ /* 0x000e220000000a00 */
[----:B------:R-:W-:-:S07]  /*0170*/  @!P0 IMAD R23, R3, 0x200, R2 ;  /* 0x0000020003178824 */ /* 0x000fce00078e0202 */
[----:B------:R-:W1:Y:S01]  /*0180*/  @!P0 LDC.64 R28, c[0x0][0x238] ;  /* 0x00008e00ff1c8b82 */ /* 0x000e620000000a00 */
[----:B0-----:R-:W-:-:S05]  /*0190*/  @!P0 IADD3 R20, P4, R23, R20, RZ ;  /* 0x0000001417148210 */ /* 0x001fca0007f9e0ff */
[----:B------:R-:W-:Y:S01]  /*01a0*/  @!P0 IMAD.X R21, RZ, RZ, R21, P4 ;  /* 0x000000ffff158224 */ /* 0x000fe200020e0615 */
[----:B-1----:R-:W-:Y:S02]  /*01b0*/  @!P0 IADD3 R28, P4, R23, R28, RZ ;  /* 0x0000001c171c8210 */ /* 0x002fe40007f9e0ff */
[----:B------:R-:W-:Y:S02]  /*01c0*/  @!P1 IADD3 R18, P5, R7, R14, RZ ;  /* 0x0000000e07129210 */ /* 0x000fe40007fbe0ff */
[----:B------:R-:W2:Y:S01]  /*01d0*/  @!P0 LDG.E.U8 R4, desc[UR4][R20.64] ;  /* 0x0000000414048981 */ /* 0x000ea2000c1e1100 */
[----:B------:R-:W-:-:S05]  /*01e0*/  @!P0 IMAD.X R29, RZ, RZ, R29, P4 ;  /* 0x000000ffff1d8224 */ /* 0x000fca00020e061d */
[----:B------:R0:W2:Y:S01]  /*01f0*/  @!P0 LDG.E.U8 R2, desc[UR4][R28.64] ;  /* 0x000000041c028981 */ /* 0x0000a2000c1e1100 */
[----:B------:R-:W-:Y:S01]  /*0200*/  @!P1 IMAD.X R19, RZ, RZ, R15, P5 ;  /* 0x000000ffff139224 */ /* 0x000fe200028e060f */
[----:B----4-:R-:W-:Y:S01]  /*0210*/  @!P3 IADD3 R10, P5, R27, R10, RZ ;  /* 0x0000000a1b0ab210 */ /* 0x010fe20007fbe0ff */
[----:B------:R-:W1:Y:S01]  /*0220*/  @!P2 LDC.64 R14, c[0x0][0x230] ;  /* 0x00008c00ff0eab82 */ /* 0x000e620000000a00 */
[----:B------:R-:W-:Y:S02]  /*0230*/  PRMT R6, RZ, 0x7610, R6 ;  /* 0x00007610ff067816 */ /* 0x000fe40000000006 */
[----:B0-----:R-:W-:Y:S01]  /*0240*/  @!P1 IADD3 R28, P4, R7, R16, RZ ;  /* 0x00000010071c9210 */ /* 0x001fe20007f9e0ff */
[----:B------:R-:W-:-:S03]  /*0250*/  @!P3 IMAD.X R11, RZ, RZ, R11, P5 ;  /* 0x000000ffff0bb224 */ /* 0x000fc600028e060b */
[----:B------:R0:W4:Y:S01]  /*0260*/  @!P1 LDG.E.U8 R6, desc[UR4][R18.64] ;  /* 0x0000000412069981 */ /* 0x000122000c1e1100 */
[----:B------:R-:W1:Y:S01]  /*0270*/  @!P3 LDC.64 R20, c[0x0][0x238] ;  /* 0x00008e00ff14bb82 */ /* 0x000e620000000a00 */
[----:B------:R-:W-:Y:S01]  /*0280*/  @!P1 IMAD.X R29, RZ, RZ, R17, P4 ;  /* 0x000000ffff1d9224 */ /* 0x000fe200020e0611 */
[----:B---3--:R-:W-:Y:S01]  /*0290*/  @!P2 IADD3 R8, P4, R25, R8, RZ ;  /* 0x000000081908a210 */ /* 0x008fe20007f9e0ff */
[----:B------:R-:W3:Y:S04]  /*02a0*/  @!P3 LDG.E.U8 R10, desc[UR4][R10.64] ;  /* 0x000000040a0ab981 */ /* 0x000ee8000c1e1100 */
[----:B------:R-:W4:Y:S01]  /*02b0*/  @!P1 LDG.E.U8 R22, desc[UR4][R28.64] ;  /* 0x000000041c169981 */ /* 0x000f22000c1e1100 */
[----:B------:R-:W-:Y:S01]  /*02c0*/  @!P2 IMAD.X R9, RZ, RZ, R9, P4 ;  /* 0x000000ffff09a224 */ /* 0x000fe200020e0609 */
[----:B--2---:R-:W-:Y:S01]  /*02d0*/  @!P1 IADD3 R12, P4, R7, R12, RZ ;  /* 0x0000000c070c9210 */ /* 0x004fe20007f9e0ff */
[----:B------:R-:W2:Y:S03]  /*02e0*/  @!P2 LDC.64 R16, c[0x0][0x238] ;  /* 0x00008e00ff10ab82 */ /* 0x000ea60000000a00 */
[----:B------:R-:W3:Y:S01]  /*02f0*/  @!P2 LDG.E.U8 R8, desc[UR4][R8.64] ;  /* 0x000000040808a981 */ /* 0x000ee2000c1e1100 */
[----:B------:R-:W-:-:S04]  /*0300*/  PRMT R7, RZ, 0x7610, R7 ;  /* 0x00007610ff077816 */ /* 0x000fc80000000007 */
[----:B0-----:R-:W0:Y:S01]  /*0310*/  @!P3 LDC.64 R18, c[0x0][0x230] ;  /* 0x00008c00ff12bb82 */ /* 0x001e220000000a00 */
[----:B------:R-:W-:-:S05]  /*0320*/  @!P1 IMAD.X R13, RZ, RZ, R13, P4 ;  /* 0x000000ffff0d9224 */ /* 0x000fca00020e060d */
[----:B------:R2:W3:Y:S01]  /*0330*/  @!P1 LDG.E.U8 R7, desc[UR4][R12.64] ;  /* 0x000000040c079981 */ /* 0x0004e2000c1e1100 */
[----:B-1----:R-:W-:Y:S02]  /*0340*/  @!P2 IADD3 R14, P5, R25, R14, RZ ;  /* 0x0000000e190ea210 */ /* 0x002fe40007fbe0ff */
[----:B------:R-:W-:-:S03]  /*0350*/  @!P3 IADD3 R20, P6, R27, R20, RZ ;  /* 0x000000141b14b210 */ /* 0x000fc60007fde0ff */
[----:B------:R-:W-:Y:S01]  /*0360*/  @!P2 IMAD.X R15, RZ, RZ, R15, P5 ;  /* 0x000000ffff0fa224 */ /* 0x000fe200028e060f */
[----:B--2---:R-:W-:Y:S01]  /*0370*/  @!P2 IADD3 R16, P4, R25, R16, RZ ;  /* 0x000000101910a210 */ /* 0x004fe20007f9e0ff */
[----:B------:R-:W-:Y:S01]  /*0380*/  @!P3 IMAD.X R21, RZ, RZ, R21, P6 ;  /* 0x000000ffff15b224 */ /* 0x000fe200030e0615 */
[----:B------:R-:W-:Y:S01]  /*0390*/  PRMT R24, RZ, 0x7610, R24 ;  /* 0x00007610ff187816 */ /* 0x000fe20000000018 */
[----:B------:R-:W1:Y:S01]  /*03a0*/  @!P0 LDC.64 R12, c[0x0][0x230] ;  /* 0x00008c00ff0c8b82 */ /* 0x000e620000000a00 */
[----:B------:R-:W-:Y:S02]  /*03b0*/  PRMT R9, RZ, 0x7610, R9 ;  /* 0x00007610ff097816 */ /* 0x000fe40000000009 */
[----:B0-----:R-:W-:Y:S01]  /*03c0*/  @!P3 IADD3 R18, P5, R27, R18, RZ ;  /* 0x000000121b12b210 */ /* 0x001fe20007fbe0ff */
[----:B------:R-:W-:Y:S01]  /*03d0*/  @!P2 IMAD.X R17, RZ, RZ, R17, P4 ;  /* 0x000000ffff11a224 */ /* 0x000fe200020e0611 */
[----:B------:R-:W-:Y:S01]  /*03e0*/  PRMT R11, RZ, 0x7610, R11 ;  /* 0x00007610ff0b7816 */ /* 0x000fe2000000000b */
[----:B------:R0:W2:Y:S01]  /*03f0*/  @!P2 LDG.E.U8 R24, desc[UR4][R14.64] ;  /* 0x000000040e18a981 */ /* 0x0000a2000c1e1100 */
[----:B------:R-:W-:Y:S01]  /*0400*/  PRMT R26, RZ, 0x7610, R26 ;  /* 0x00007610ff1a7816 */ /* 0x000fe2000000001a */
[----:B------:R-:W-:-:S02]  /*0410*/  @!P3 IMAD.X R19, RZ, RZ, R19, P5 ;  /* 0x000000ffff13b224 */ /* 0x000fc400028e0613 */
[----:B------:R1:W2:Y:S04]  /*0420*/  @!P2 LDG.E.U8 R9, desc[UR4][R16.64] ;  /* 0x000000041009a981 */ /* 0x0002a8000c1e1100 */
[----:B------:R-:W2:Y:S01]  /*0430*/  @!P3 LDG.E.U8 R11, desc[UR4][R18.64] ;  /* 0x00000004120bb981 */ /* 0x000ea2000c1e1100 */
[----:B0-----:R-:W0:Y:S03]  /*0440*/  @!P1 LDC.64 R14, c[0x0][0x220] ;  /* 0x00008800ff0e9b82 */ /* 0x001e260000000a00 */
[----:B------:R-:W2:Y:S01]  /*0450*/  @!P3 LDG.E.U8 R26, desc[UR4][R20.64] ;  /* 0x00000004141ab981 */ /* 0x000ea2000c1e1100 */
[----:B-1----:R-:W-:-:S05]  /*0460*/  @!P0 IADD3 R12, P4, R23, R12, RZ ;  /* 0x0000000c170c8210 */ /* 0x002fca0007f9e0ff */
[----:B------:R-:W-:Y:S01]  /*0470*/  @!P0 IMAD.X R13, RZ, RZ, R13, P4 ;  /* 0x000000ffff0d8224 */ /* 0x000fe200020e060d */
[----:B------:R-:W-:Y:S01]  /*0480*/  PRMT R16, RZ, 0x7610, R16 ;  /* 0x00007610ff107816 */ /* 0x000fe20000000010 */
[----:B------:R-:W-:Y:S01]  /*0490*/  BSSY B0, `(.L_x_38634) ;  /* 0x0000027000007945 */ /* 0x000fe20003800000 */
[----:B------:R-:W-:Y:S02]  /*04a0*/  ISETP.NE.AND P5, PT, R4, RZ, !P0 ;  /* 0x000000ff0400720c */ /* 0x000fe400047a5270 */
[----:B------:R-:W-:-:S11]  /*04b0*/  PRMT R4, RZ, 0x7610, R4 ;  /* 0x00007610ff047816 */ /* 0x000fd60000000004 */
[----:B------:R1:W5:Y:S01]  /*04c0*/  @P5 LDG.E.U8 R2, desc[UR4][R12.64] ;  /* 0x000000040c025981 */ /* 0x000362000c1e1100 */
[----:B----4-:R-:W-:Y:S01]  /*04d0*/  @!P1 ISETP.NE.AND P4, PT, R22, RZ, PT ;  /* 0x000000ff1600920c */ /* 0x010fe20003f85270 */
[----:B-1----:R-:W-:-:S03]  /*04e0*/  @!P1 IMAD R13, R3, 0x200, R0 ;  /* 0x00000200030d9824 */ /* 0x002fc600078e0200 */
[----:B------:R-:W-:Y:S02]  /*04f0*/  @!P1 SEL R16, RZ, 0x1, !P4 ;  /* 0x00000001ff109807 */ /* 0x000fe40006000000 */
[----:B---3--:R-:W-:Y:S02]  /*0500*/  @!P2 ISETP.NE.AND P4, PT, R8, RZ, PT ;  /* 0x000000ff0800a20c */ /* 0x008fe40003f85270 */
[----:B------:R-:W-:Y:S02]  /*0510*/  @!P3 ISETP.NE.AND P5, PT, R10, RZ, PT ;  /* 0x000000ff0a00b20c */ /* 0x000fe40003fa5270 */
[----:B------:R-:W-:Y:S02]  /*0520*/  PRMT R10, R16, 0x9910, RZ ;  /* 0x00009910100a7816 */ /* 0x000fe400000000ff */
[----:B------:R-:W-:Y:S02]  /*0530*/  @!P2 SEL R4, RZ, 0x1, !P4 ;  /* 0x00000001ff04a807 */ /* 0x000fe40006000000 */
[----:B0-----:R-:W-:-:S02]  /*0540*/  @!P1 IADD3 R14, P6, R13, R14, RZ ;  /* 0x0000000e0d0e9210 */ /* 0x001fc40007fde0ff */
[----:B------:R-:W-:-:S03]  /*0550*/  ISETP.NE.AND P2, PT, R10, RZ, PT ;  /* 0x000000ff0a00720c */ /* 0x000fc60003f45270 */
[----:B------:R-:W-:Y:S01]  /*0560*/  @!P1 IMAD.X R15, RZ, RZ, R15, P6 ;  /* 0x000000ffff0f9224 */ /* 0x000fe200030e060f */
[----:B------:R-:W-:Y:S01]  /*0570*/  SEL R7, R7, R6, !P2 ;  /* 0x0000000607077207 */ /* 0x000fe20005000000 */
[----:B------:R-:W-:Y:S01]  /*0580*/  @!P1 VIADD R0, R0, 0x80 ;  /* 0x0000008000009836 */ /* 0x000fe20000000000 */
[----:B------:R-:W-:-:S03]  /*0590*/  PRMT R8, RZ, 0x7610, R8 ;  /* 0x00007610ff087816 */ /* 0x000fc60000000008 */
[----:B------:R0:W-:Y:S01]  /*05a0*/  @!P1 STG.E.U8 desc[UR4][R14.64], R7 ;  /* 0x000000070e009986 */ /* 0x0001e2000c101104 */
[----:B------:R-:W-:Y:S02]  /*05b0*/  @!P3 SEL R8, RZ, 0x1, !P5 ;  /* 0x00000001ff08b807 */ /* 0x000fe40006800000 */
[----:B------:R-:W-:Y:S02]  /*05c0*/  ISETP.GE.AND P5, PT, R0, R5, PT ;  /* 0x000000050000720c */ /* 0x000fe40003fa6270 */
[----:B------:R-:W-:Y:S02]  /*05d0*/  PRMT R4, R4, 0x9910, RZ ;  /* 0x0000991004047816 */ /* 0x000fe400000000ff */
[----:B------:R-:W-:Y:S02]  /*05e0*/  PRMT R8, R8, 0x9910, RZ ;  /* 0x0000991008087816 */ /* 0x000fe400000000ff */
[----:B------:R-:W-:Y:S02]  /*05f0*/  ISETP.NE.AND P3, PT, R4, RZ, PT ;  /* 0x000000ff0400720c */ /* 0x000fe40003f65270 */
[----:B------:R-:W-:-:S02]  /*0600*/  ISETP.NE.AND P4, PT, R8, RZ, PT ;  /* 0x000000ff0800720c */ /* 0x000fc40003f85270 */
[----:B--2---:R-:W-:Y:S02]  /*0610*/  SEL R13, R9, R24, !P3 ;  /* 0x00000018090d7207 */ /* 0x004fe40005800000 */
[----:B------:R-:W-:Y:S01]  /*0620*/  SEL R11, R26, R11, !P4 ;  /* 0x0000000b1a0b7207 */ /* 0x000fe20006000000 */
        /* <DEDUP_REMOVED lines=13> */
.L_x_38635:
[----:B------:R-:W-:Y:S05]  /*0700*/  BSYNC B0 ;  /* 0x0000000000007941 */ /* 0x000fea0003800000 */
.L_x_38634:
[----:B------:R-:W-:-:S13]  /*0710*/  ISETP.GE.AND P1, PT, R0, R5, PT ;  /* 0x000000050000720c */ /* 0x000fda0003f26270 */
[----:B------:R-:W-:Y:S05]  /*0720*/  @P1 EXIT ;  /* 0x000000000000194d */ /* 0x000fea0003800000 */
[----:B------:R-:W-:Y:S01]  /*0730*/  IMAD R0, R3, 0x200, R0 ;  /* 0x0000020003007824 */ /* 0x000fe200078e0200 */
[----:B------:R-:W-:-:S04]  /*0740*/  ULDC.64 UR6, c[0x0][0x220] ;  /* 0x0000880000067ab9 */ /* 0x000fc80000000a00 */
[----:B------:R-:W-:Y:S02]  /*0750*/  IADD3 R4, P1, R0, UR6, RZ ;  /* 0x0000000600047c10 */ /* 0x000fe4000ff3e0ff */
[----:B------:R-:W-:-:S03]  /*0760*/  PRMT R0, RZ, 0x7610, R0 ;  /* 0x00007610ff007816 */ /* 0x000fc60000000000 */
[----:B------:R-:W-:Y:S01]  /*0770*/  IMAD.X R5, RZ, RZ, UR7, P1 ;  /* 0x00000007ff057e24 */ /* 0x000fe200088e06ff */
[----:B-----5:R-:W-:-:S05]  /*0780*/  @!P0 PRMT R0, R2, 0x7610, R0 ;  /* 0x0000761002008816 */ /* 0x020fca0000000000 */
[----:B------:R-:W-:Y:S01]  /*0790*/  STG.E.U8 desc[UR4][R4.64], R0 ;  /* 0x0000000004007986 */ /* 0x000fe2000c101104 */
[----:B------:R-:W-:Y:S05]  /*07a0*/  EXIT ;  /* 0x000000000000794d */ /* 0x000fea0003800000 */
.L_x_38636:
        /* <DEDUP_REMOVED lines=13> */
.L_x_44644:


//--------------------- .text._ZN2at6native29vectorized_elementwise_kernelILi2EZZZNS0_49_GLOBAL__N__657f93f7_16_TensorCompare_cu_71e06f4e17where_kernel_implERNS_14TensorIteratorEENKUlvE_clEvENKUlvE4_clEvEUlbaaE_St5arrayIPcLm4EEEEviT0_T1_ --------------------------
	.section	.text._ZN2at6native29vectorized_elementwise_kernelILi2EZZZNS0_49_GLOBAL__N__657f93f7_16_TensorCompare_cu_71e06f4e17where_kernel_implERNS_14TensorIteratorEENKUlvE_clEvENKUlvE4_clEvEUlbaaE_St5arrayIPcLm4EEEEviT0_T1_,"ax",@progbits
	.align	128
        .global         _ZN2at6native29vectorized_elementwise_kernelILi2EZZZNS0_49_GLOBAL__N__657f93f7_16_TensorCompare_cu_71e06f4e17where_kernel_implERNS_14TensorIteratorEENKUlvE_clEvENKUlvE4_clEvEUlbaaE_St5arrayIPcLm4EEEEviT0_T1_
        .type           _ZN2at6native29vectorized_elementwise_kernelILi2EZZZNS0_49_GLOBAL__N__657f93f7_16_TensorCompare_cu_71e06f4e17where_kernel_implERNS_14TensorIteratorEENKUlvE_clEvENKUlvE4_clEvEUlbaaE_St5arrayIPcLm4EEEEviT0_T1_,@function
        .size           _ZN2at6native29vectorized_elementwise_kernelILi2EZZZNS0_49_GLOBAL__N__657f93f7_16_TensorCompare_cu_71e06f4e17where_kernel_implERNS_14TensorIteratorEENKUlvE_clEvENKUlvE4_clEvEUlbaaE_St5arrayIPcLm4EEEEviT0_T1_,(.L_x_44645 - _ZN2at6native29vectorized_elementwise_kernelILi2EZZZNS0_49_GLOBAL__N__657f93f7_16_TensorCompare_cu_71e06f4e17where_kernel_implERNS_14TensorIteratorEENKUlvE_clEvENKUlvE4_clEvEUlbaaE_St5arrayIPcLm4EEEEviT0_T1_)
        .other          _ZN2at6native29vectorized_elementwise_kernelILi2EZZZNS0_49_GLOBAL__N__657f93f7_16_TensorCompare_cu_71e06f4e17where_kernel_implERNS_14TensorIteratorEENKUlvE_clEvENKUlvE4_clEvEUlbaaE_St5arrayIPcLm4EEEEviT0_T1_,@"STO_CUDA_ENTRY STV_DEFAULT"
_ZN2at6native29vectorized_elementwise_kernelILi2EZZZNS0_49_GLOBAL__N__657f93f7_16_TensorCompare_cu_71e06f4e17where_kernel_implERNS_14TensorIteratorEENKUlvE_clEvENKUlvE4_clEvEUlbaaE_St5arrayIPcLm4EEEEviT0_T1_:
.text._ZN2at6native29vectorized_elementwise_kernelILi2EZZZNS0_49_GLOBAL__N__657f93f7_16_TensorCompare_cu_71e06f4e17where_kernel_implERNS_14TensorIteratorEENKUlvE_clEvENKUlvE4_clEvEUlbaaE_St5arrayIPcLm4EEEEviT0_T1_:
        /* <DEDUP_REMOVED lines=87> */
.L_x_38637:
[----:B------:R-:W0:Y:S02]  /*0570*/  S2R R23, SR_TID.X ;  /* 0x0000000000177919 */ /* 0x000e240000002100 */
[----:B0-----:R-:W-:-:S13]  /*0580*/  ISETP.GE.AND P0, PT, R23, R0, PT ;  /* 0x000000001700720c */ /* 0x001fda0003f06270 */
[----:B------:R-:W0:Y:S01]  /*0590*/  @!P0 LDC.64 R2, c[0x0][0x228] ;  /* 0x00008a00ff028b82 */ /* 0x000e220000000a00 */
[----:B------:R-:W-:-:S07]  /*05a0*/  @!P0 VIADD R11, R23, UR4 ;  /* 0x00000004170b8c36 */ /* 0x000fce0008000000 */
[----:B------:R-:W1:Y:S08]  /*05b0*/  @!P0 LDC.64 R4, c[0x0][0x230] ;  /* 0x00008c00ff048b82 */ /* 0x000e700000000a00 */
[----:B------:R-:W2:Y:S01]  /*05c0*/  @!P0 LDC.64 R6, c[0x0][0x238] ;  /* 0x00008e00ff068b82 */ /* 0x000ea20000000a00 */
[----:B0-----:R-:W-:-:S05]  /*05d0*/  @!P0 IADD3 R2, P1, R11, R2, RZ ;  /* 0x000000020b028210 */ /* 0x001fca0007f3e0ff */
[----:B------:R-:W-:Y:S02]  /*05e0*/  @!P0 IMAD.X R3, RZ, RZ, R3, P1 ;  /* 0x000000ffff038224 */ /* 0x000fe400008e0603 */
[----:B------:R-:W-:-:S03]  /*05f0*/  @!P0 VIADD R23, R23, 0x80 ;  /* 0x0000008017178836 */ /* 0x000fc60000000000 */
[----:B------:R0:W3:Y:S01]  /*0600*/  @!P0 LDG.E.U8 R12, desc[UR12][R2.64] ;  /* 0x0000000c020c8981 */ /* 0x0000e2000c1e1100 */
[----:B-1----:R-:W-:Y:S02]  /*0610*/  @!P0 IADD3 R4, P1, R11, R4, RZ ;  /* 0x000000040b048210 */ /* 0x002fe40007f3e0ff */
[----:B------:R-:W-:Y:S02]  /*0620*/  ISETP.GE.AND P3, PT, R23, R0, PT ;  /* 0x000000001700720c */ /* 0x000fe40003f66270 */
[----:B------:R-:W-:Y:S01]  /*0630*/  PRMT R9, RZ, 0x7610, R9 ;  /* 0x00007610ff097816 */ /* 0x000fe20000000009 */
[----:B------:R-:W-:Y:S01]  /*0640*/  @!P0 IMAD.X R5, RZ, RZ, R5, P1 ;  /* 0x000000ffff058224 */ /* 0x000fe200008e0605 */
[----:B--2---:R-:W-:Y:S02]  /*0650*/  @!P0 IADD3 R10, P2, R11, R6, RZ ;  /* 0x000000060b0a8210 */ /* 0x004fe40007f5e0ff */
[----:B------:R-:W-:Y:S02]  /*0660*/  PRMT R8, RZ, 0x7610, R8 ;  /* 0x00007610ff087816 */ /* 0x000fe40000000008 */
[----:B------:R1:W2:Y:S01]  /*0670*/  @!P0 LDG.E.U8 R9, desc[UR12][R4.64] ;  /* 0x0000000c04098981 */ /* 0x0002a2000c1e1100 */
[----:B------:R-:W-:-:S04]  /*0680*/  @!P0 IMAD.X R11, RZ, RZ, R7, P2 ;  /* 0x000000ffff0b8224 */ /* 0x000fc800010e0607 */
[----:B------:R-:W0:Y:S01]  /*0690*/  @!P3 LDC.64 R6, c[0x0][0x228] ;  /* 0x00008a00ff06bb82 */ /* 0x000e220000000a00 */
[----:B------:R4:W2:Y:S01]  /*06a0*/  @!P0 LDG.E.U8 R8, desc[UR12][R10.64] ;  /* 0x0000000c0a088981 */ /* 0x0008a2000c1e1100 */
[C---:B------:R-:W-:Y:S02]  /*06b0*/  @!P3 VIADD R19, R23.reuse, UR4 ;  /* 0x000000041713bc36 */ /* 0x040fe40008000000 */
[----:B------:R-:W-:-:S04]  /*06c0*/  @!P3 VIADD R23, R23, 0x80 ;  /* 0x000000801717b836 */ /* 0x000fc80000000000 */
[----:B------:R-:W5:Y:S01]  /*06d0*/  @!P3 LDC.64 R14, c[0x0][0x230] ;  /* 0x00008c00ff0ebb82 */ /* 0x000f620000000a00 */
[----:B0-----:R-:W-:-:S05]  /*06e0*/  @!P3 IADD3 R2, P1, R19, R6, RZ ;  /* 0x000000061302b210 */ /* 0x001fca0007f3e0ff */
[----:B------:R-:W-:Y:S01]  /*06f0*/  @!P3 IMAD.X R3, RZ, RZ, R7, P1 ;  /* 0x000000ffff03b224 */ /* 0x000fe200008e0607 */
[----:B------:R-:W-:-:S04]  /*0700*/  ISETP.GE.AND P1, PT, R23, R0, PT ;  /* 0x000000001700720c */ /* 0x000fc80003f26270 */
[----:B------:R0:W5:Y:S09]  /*0710*/  @!P3 LDG.E.U8 R6, desc[UR12][R2.64] ;  /* 0x0000000c0206b981 */ /* 0x000172000c1e1100 */
[----:B------:R-:W0:Y:S01]  /*0720*/  @!P1 LDC.64 R24, c[0x0][0x228] ;  /* 0x00008a00ff189b82 */ /* 0x000e220000000a00 */
[----:B------:R-:W-:-:S07]  /*0730*/  @!P1 VIADD R7, R23, UR4 ;  /* 0x0000000417079c36 */ /* 0x000fce0008000000 */
[----:B-1----:R-:W1:Y:S08]  /*0740*/  @!P1 LDC.64 R4, c[0x0][0x230] ;  /* 0x00008c00ff049b82 */ /* 0x002e700000000a00 */
[----:B----4-:R-:W4:Y:S01]  /*0750*/  @!P1 LDC.64 R10, c[0x0][0x238] ;  /* 0x00008e00ff0a9b82 */ /* 0x010f220000000a00 */
[----:B0-----:R-:W-:-:S05]  /*0760*/  @!P1 IADD3 R24, P2, R7, R24, RZ ;  /* 0x0000001807189210 */ /* 0x001fca0007f5e0ff */
[----:B------:R-:W-:-:S05]  /*0770*/  @!P1 IMAD.X R25, RZ, RZ, R25, P2 ;  /* 0x000000ffff199224 */ /* 0x000fca00010e0619 */
[----:B------:R0:W4:Y:S01]  /*0780*/  @!P1 LDG.E.U8 R24, desc[UR12][R24.64] ;  /* 0x0000000c18189981 */ /* 0x000122000c1e1100 */
[----:B------:R-:W-:-:S05]  /*0790*/  @!P1 VIADD R23, R23, 0x80 ;  /* 0x0000008017179836 */ /* 0x000fca0000000000 */
[----:B------:R-:W-:Y:S02]  /*07a0*/  ISETP.GE.AND P5, PT, R23, R0, PT ;  /* 0x000000001700720c */ /* 0x000fe40003fa6270 */
[----:B------:R-:W-:-:S11]  /*07b0*/  PRMT R2, RZ, 0x7610, R2 ;  /* 0x00007610ff027816 */ /* 0x000fd60000000002 */
[C---:B------:R-:W-:Y:S01]  /*07c0*/  @!P5 VIADD R29, R23.reuse, UR4 ;  /* 0x00000004171ddc36 */ /* 0x040fe20008000000 */
[----:B------:R-:W4:Y:S01]  /*07d0*/  @!P5 LDC.64 R26, c[0x0][0x238] ;  /* 0x00008e00ff1adb82 */ /* 0x000f220000000a00 */
[----:B------:R-:W-:-:S05]  /*07e0*/  @!P5 VIADD R23, R23, 0x80 ;  /* 0x000000801717d836 */ /* 0x000fca0000000000 */
[----:B------:R-:W-:-:S13]  /*07f0*/  ISETP.GE.AND P4, PT, R23, R0, PT ;  /* 0x000000001700720c */ /* 0x000fda0003f86270 */
[----:B------:R-:W4:Y:S01]  /*0800*/  @!P4 LDC.64 R36, c[0x0][0x230] ;  /* 0x00008c00ff24cb82 */ /* 0x000f220000000a00 */
[C---:B0-----:R-:W-:Y:S02]  /*0810*/  @!P4 VIADD R25, R23.reuse, UR4 ;  /* 0x000000041719cc36 */ /* 0x041fe40008000000 */
[----:B------:R-:W-:Y:S01]  /*0820*/  @!P4 VIADD R23, R23, 0x80 ;  /* 0x000000801717c836 */ /* 0x000fe20000000000 */
[----:B------:R-:W-:Y:S02]  /*0830*/  PRMT R22, RZ, 0x7610, R22 ;  /* 0x00007610ff167816 */ /* 0x000fe40000000016 */
[----:B---3--:R-:W-:Y:S02]  /*0840*/  @!P0 ISETP.NE.AND P2, PT, R12, RZ, PT ;  /* 0x000000ff0c00820c */ /* 0x008fe40003f45270 */
[----:B------:R-:W0:Y:S02]  /*0850*/  @!P3 LDC.64 R12, c[0x0][0x238] ;  /* 0x00008e00ff0cbb82 */ /* 0x000e240000000a00 */
[----:B------:R-:W-:-:S04]  /*0860*/  @!P0 SEL R2, RZ, 0x1, !P2 ;  /* 0x00000001ff028807 */ /* 0x000fc80005000000 */
[----:B------:R-:W-:Y:S02]  /*0870*/  PRMT R16, R2, 0x9910, RZ ;  /* 0x0000991002107816 */ /* 0x000fe400000000ff */
[----:B------:R-:W3:Y:S02]  /*0880*/  @!P5 LDC.64 R2, c[0x0][0x230] ;  /* 0x00008c00ff02db82 */ /* 0x000ee40000000a00 */
[----:B------:R-:W-:-:S04]  /*0890*/  ISETP.NE.AND P2, PT, R16, RZ, PT ;  /* 0x000000ff1000720c */ /* 0x000fc80003f45270 */
[----:B--2---:R-:W-:Y:S02]  /*08a0*/  SEL R9, R8, R9, !P2 ;  /* 0x0000000908097207 */ /* 0x004fe40005000000 */
[----:B------:R-:W2:Y:S01]  /*08b0*/  @!P4 LDC.64 R16, c[0x0][0x238] ;  /* 0x00008e00ff10cb82 */ /* 0x000ea20000000a00 */
[----:B-----5:R-:W-:-:S05]  /*08c0*/  @!P3 IADD3 R14, P2, R19, R14, RZ ;  /* 0x0000000e130eb210 */ /* 0x020fca0007f5e0ff */
[----:B------:R-:W-:Y:S01]  /*08d0*/  @!P3 IMAD.X R15, RZ, RZ, R15, P2 ;  /* 0x000000ffff0fb224 */ /* 0x000fe200010e060f */
[----:B-1----:R-:W-:Y:S02]  /*08e0*/  @!P1 IADD3 R30, P2, R7, R4, RZ ;  /* 0x00000004071e9210 */ /* 0x002fe40007f5e0ff */
[----:B0-----:R-:W-:-:S03]  /*08f0*/  @!P3 IADD3 R18, P6, R19, R12, RZ ;  /* 0x0000000c1312b210 */ /* 0x001fc60007fde0ff */
[----:B------:R-:W-:Y:S02]  /*0900*/  @!P1 IMAD.X R31, RZ, RZ, R5, P2 ;  /* 0x000000ffff1f9224 */ /* 0x000fe400010e0605 */
[----:B------:R-:W-:Y:S01]  /*0910*/  @!P3 IMAD.X R19, RZ, RZ, R13, P6 ;  /* 0x000000ffff13b224 */ /* 0x000fe200030e060d */
[----:B---3--:R-:W-:Y:S02]  /*0920*/  @!P5 IADD3 R32, P2, R29, R2, RZ ;  /* 0x000000021d20d210 */ /* 0x008fe40007f5e0ff */
[----:B----4-:R-:W-:-:S03]  /*0930*/  @!P1 IADD3 R4, P6, R7, R10, RZ ;  /* 0x0000000a07049210 */ /* 0x010fc60007fde0ff */
[----:B------:R-:W-:Y:S01]  /*0940*/  @!P5 IMAD.X R33, RZ, RZ, R3, P2 ;  /* 0x000000ffff21d224 */ /* 0x000fe200010e0603 */
[----:B------:R-:W-:Y:S01]  /*0950*/  ISETP.GE.AND P2, PT, R23, R0, PT ;  /* 0x000000001700720c */ /* 0x000fe20003f46270 */
[----:B------:R-:W-:Y:S01]  /*0960*/  @!P1 IMAD.X R5, RZ, RZ, R11, P6 ;  /* 0x000000ffff059224 */ /* 0x000fe200030e060b */
[----:B------:R-:W-:-:S05]  /*0970*/  @!P5 IADD3 R26, P6, R29, R26, RZ ;  /* 0x0000001a1d1ad210 */ /* 0x000fca0007fde0ff */
[----:B------:R-:W-:Y:S01]  /*0980*/  @!P5 IMAD.X R27, RZ, RZ, R27, P6 ;  /* 0x000000ffff1bd224 */ /* 0x000fe200030e061b */
[----:B------:R-:W-:Y:S02]  /*0990*/  @!P4 IADD3 R36, P6, R25, R36, RZ ;  /* 0x000000241924c210 */ /* 0x000fe40007fde0ff */
[----:B------:R-:W-:Y:S02]  /*09a0*/  PRMT R3, RZ, 0x7610, R3 ;  /* 0x00007610ff037816 */ /* 0x000fe40000000003 */
[----:B------:R-:W-:Y:S01]  /*09b0*/  PRMT R2, RZ, 0x7610, R2 ;  /* 0x00007610ff027816 */ /* 0x000fe20000000002 */
[----:B------:R-:W-:Y:S01]  /*09c0*/  @!P4 IMAD.X R37, RZ, RZ, R37, P6 ;  /* 0x000000ffff25c224 */ /* 0x000fe200030e0625 */
[----:B------:R-:W-:Y:S01]  /*09d0*/  PRMT R11, RZ, 0x7610, R11 ;  /* 0x00007610ff0b7816 */ /* 0x000fe2000000000b */
[C---:B------:R-:W-:Y:S01]  /*09e0*/  @!P2 VIADD R21, R23.reuse, UR4 ;  /* 0x000000041715ac36 */ /* 0x040fe20008000000 */
[----:B------:R-:W-:Y:S01]  /*09f0*/  @!P3 ISETP.NE.AND P6, PT, R6, RZ, PT ;  /* 0x000000ff0600b20c */ /* 0x000fe20003fc5270 */
[----:B------:R-:W0:Y:S01]  /*0a00*/  @!P2 LDC.64 R12, c[0x0][0x230] ;  /* 0x00008c00ff0cab82 */ /* 0x000e220000000a00 */
[----:B------:R-:W-:Y:S01]  /*0a10*/  @!P2 VIADD R23, R23, 0x80 ;  /* 0x000000801717a836 */ /* 0x000fe20000000000 */
[----:B------:R-:W-:Y:S01]  /*0a20*/  PRMT R8, RZ, 0x7610, R8 ;  /* 0x00007610ff087816 */ /* 0x000fe20000000008 */
[----:B------:R1:W3:Y:S01]  /*0a30*/  @!P3 LDG.E.U8 R3, desc[UR12][R14.64] ;  /* 0x0000000c0e03b981 */ /* 0x0002e2000c1e1100 */
[----:B------:R-:W-:-:S03]  /*0a40*/  @!P3 SEL R8, RZ, 0x1, !P6 ;  /* 0x00000001ff08b807 */ /* 0x000fc60007000000 */
[----:B------:R-:W3:Y:S01]  /*0a50*/  @!P3 LDG.E.U8 R2, desc[UR12][R18.64] ;  /* 0x0000000c1202b981 */ /* 0x000ee2000c1e1100 */
[----:B------:R-:W-:-:S03]  /*0a60*/  ISETP.GE.AND P3, PT, R23, R0, PT ;  /* 0x000000001700720c */ /* 0x000fc60003f66270 */
[----:B------:R2:W4:Y:S01]  /*0a70*/  @!P1 LDG.E.U8 R11, desc[UR12][R30.64] ;  /* 0x0000000c1e0b9981 */ /* 0x000522000c1e1100 */
[----:B-1----:R-:W1:Y:S01]  /*0a80*/  @!P2 LDC.64 R14, c[0x0][0x238] ;  /* 0x00008e00ff0eab82 */ /* 0x002e620000000a00 */
[----:B--2---:R-:W-:-:S08]  /*0a90*/  @!P4 IADD3 R30, P6, R25, R16, RZ ;  /* 0x00000010191ec210 */ /* 0x004fd00007fde0ff */
[----:B------:R-:W2:Y:S01]  /*0aa0*/  @!P3 LDC.64 R18, c[0x0][0x230] ;  /* 0x00008c00ff12bb82 */ /* 0x000ea20000000a00 */
[----:B------:R-:W-:-:S07]  /*0ab0*/  @!P4 IMAD.X R31, RZ, RZ, R17, P6 ;  /* 0x000000ffff1fc224 */ /* 0x000fce00030e0611 */
[----:B------:R-:W5:Y:S01]  /*0ac0*/  @!P5 LDC.64 R16, c[0x0][0x228] ;  /* 0x00008a00ff10db82 */ /* 0x000f620000000a00 */
[----:B------:R-:W-:Y:S02]  /*0ad0*/  PRMT R10, RZ, 0x7610, R10 ;  /* 0x00007610ff0a7816 */ /* 0x000fe4000000000a */
[----:B------:R-:W-:Y:S02]  /*0ae0*/  PRMT R7, RZ, 0x7610, R7 ;  /* 0x00007610ff077816 */ /* 0x000fe40000000007 */
[----:B0-----:R-:W-:Y:S02]  /*0af0*/  @!P2 IADD3 R34, P6, R21, R12, RZ ;  /* 0x0000000c1522a210 */ /* 0x001fe40007fde0ff */
[----:B------:R0:W4:Y:S01]  /*0b00*/  @!P1 LDG.E.U8 R10, desc[UR12][R4.64] ;  /* 0x0000000c040a9981 */ /* 0x000122000c1e1100 */
[----:B------:R-:W-:Y:S02]  /*0b10*/  PRMT R6, RZ, 0x7610, R6 ;  /* 0x00007610ff067816 */ /* 0x000fe40000000006 */
[----:B------:R-:W-:Y:S01]  /*0b20*/  @!P2 IMAD.X R35, RZ, RZ, R13, P6 ;  /* 0x000000ffff23a224 */ /* 0x000fe200030e060d */
[----:B------:R1:W4:Y:S01]  /*0b30*/  @!P5 LDG.E.U8 R7, desc[UR12][R32.64] ;  /* 0x0000000c2007d981 */ /* 0x000322000c1e1100 */
[----:B------:R-:W2:Y:S03]  /*0b40*/  @!P3 LDC.64 R12, c[0x0][0x238] ;  /* 0x00008e00ff0cbb82 */ /* 0x000ea60000000a00 */
[----:B------:R1:W4:Y:S01]  /*0b50*/  @!P5 LDG.E.U8 R6, desc[UR12][R26.64] ;  /* 0x0000000c1a06d981 */ /* 0x000322000c1e1100 */
[----:B0-----:R-:W-:-:S02]  /*0b60*/  PRMT R4, RZ, 0x7610, R4 ;  /* 0x00007610ff047816 */ /* 0x001fc40000000004 */
[----:B------:R-:W-:Y:S01]  /*0b70*/  PRMT R5, RZ, 0x7610, R5 ;  /* 0x00007610ff057816 */ /* 0x000fe20000000005 */
[----:B------:R-:W4:Y:S01]  /*0b80*/  @!P2 LDG.E.U8 R22, desc[UR12][R34.64] ;  /* 0x0000000c2216a981 */ /* 0x000f22000c1e1100 */
[----:B-1----:R-:W-:-:S03]  /*0b90*/  @!P2 IADD3 R32, P6, R21, R14, RZ ;  /* 0x0000000e1520a210 */ /* 0x002fc60007fde0ff */
[----:B------:R5:W4:Y:S02]  /*0ba0*/  @!P4 LDG.E.U8 R4, desc[UR12][R30.64] ;  /* 0x0000000c1e04c981 */ /* 0x000b24000c1e1100 */
[----:B------:R-:W-:Y:S02]  /*0bb0*/  @!P2 IMAD.X R33, RZ, RZ, R15, P6 ;  /* 0x000000ffff21a224 */ /* 0x000fe400030e060f */
[----:B------:R-:W-:Y:S01]  /*0bc0*/  @!P3 VIADD R26, R23, UR4 ;  /* 0x00000004171abc36 */ /* 0x000fe20008000000 */
[----:B------:R-:W0:Y:S01]  /*0bd0*/  @!P4 LDC.64 R14, c[0x0][0x228] ;  /* 0x00008a00ff0ecb82 */ /* 0x000e220000000a00 */
[----:B------:R-:W4:Y:S01]  /*0be0*/  @!P4 LDG.E.U8 R5, desc[UR12][R36.64] ;  /* 0x0000000c2405c981 */ /* 0x000f22000c1e1100 */
[----:B-----5:R-:W-:-:S05]  /*0bf0*/  @!P5 IADD3 R30, P6, R29, R16, RZ ;  /* 0x000000101d1ed210 */ /* 0x020fca0007fde0ff */
[----:B------:R-:W-:Y:S01]  /*0c00*/  @!P5 IMAD.X R31, RZ, RZ, R17, P6 ;  /* 0x000000ffff1fd224 */ /* 0x000fe200030e0611 */
[----:B--2---:R-:W-:Y:S01]  /*0c10*/  @!P3 IADD3 R16, P6, R26, R18, RZ ;  /* 0x000000121a10b210 */ /* 0x004fe20007fde0ff */
[----:B------:R-:W-:-:S04]  /*0c20*/  @!P3 VIADD R23, R23, 0x80 ;  /* 0x000000801717b836 */ /* 0x000fc80000000000 */
[--C-:B------:R-:W-:Y:S01]  /*0c30*/  @!P3 IMAD.X R17, RZ, RZ, R19.reuse, P6 ;  /* 0x000000ffff11b224 */ /* 0x100fe200030e0613 */
[----:B------:R-:W-:Y:S02]  /*0c40*/  @!P1 ISETP.NE.AND P6, PT, R24, RZ, PT ;  /* 0x000000ff1800920c */ /* 0x000fe40003fc5270 */
[----:B------:R-:W-:Y:S01]  /*0c50*/  PRMT R19, RZ, 0x7610, R19 ;  /* 0x00007610ff137816 */ /* 0x000fe20000000013 */
[----:B------:R-:W2:Y:S01]  /*0c60*/  @!P5 LDG.E.U8 R24, desc[UR12][R30.64] ;  /* 0x0000000c1e18d981 */ /* 0x000ea2000c1e1100 */
[----:B------:R-:W-:Y:S02]  /*0c70*/  @!P1 SEL R19, RZ, 0x1, !P6 ;  /* 0x00000001ff139807 */ /* 0x000fe40007000000 */
[----:B------:R-:W-:Y:S02]  /*0c80*/  ISETP.GE.AND P1, PT, R23, R0, PT ;  /* 0x000000001700720c */ /* 0x000fe40003f26270 */
[----:B------:R-:W-:-:S06]  /*0c90*/  PRMT R18, RZ, 0x7610, R18 ;  /* 0x00007610ff127816 */ /* 0x000fcc0000000012 */
[----:B------:R1:W5:Y:S05]  /*0ca0*/  @!P3 LDG.E.U8 R18, desc[UR12][R16.64] ;  /* 0x0000000c1012b981 */ /* 0x00036a000c1e1100 */
[----:B-1----:R-:W1:Y:S01]  /*0cb0*/  @!P1 LDC.64 R16, c[0x0][0x228] ;  /* 0x00008a00ff109b82 */ /* 0x002e620000000a00 */
[----:B------:R-:W-:Y:S02]  /*0cc0*/  @!P3 IADD3 R36, P6, R26, R12, RZ ;  /* 0x0000000c1a24b210 */ /* 0x000fe40007fde0ff */
[----:B------:R-:W-:-:S03]  /*0cd0*/  PRMT R27, RZ, 0x7610, R27 ;  /* 0x00007610ff1b7816 */ /* 0x000fc6000000001b */
[----:B------:R-:W-:Y:S01]  /*0ce0*/  @!P3 IMAD.X R37, RZ, RZ, R13, P6 ;  /* 0x000000ffff25b224 */ /* 0x000fe200030e060d */
[----:B0-----:R-:W-:Y:S01]  /*0cf0*/  @!P4 IADD3 R34, P6, R25, R14, RZ ;  /* 0x0000000e1922c210 */ /* 0x001fe20007fde0ff */
[----:B------:R-:W-:Y:S01]  /*0d00*/  @!P1 VIADD R25, R23, UR4 ;  /* 0x0000000417199c36 */ /* 0x000fe20008000000 */
[----:B------:R1:W5:Y:S01]  /*0d10*/  @!P2 LDG.E.U8 R27, desc[UR12][R32.64] ;  /* 0x0000000c201ba981 */ /* 0x000362000c1e1100 */
[----:B------:R-:W0:Y:S02]  /*0d20*/  @!P2 LDC.64 R12, c[0x0][0x228] ;  /* 0x00008a00ff0cab82 */ /* 0x000e240000000a00 */
[----:B------:R-:W-:Y:S01]  /*0d30*/  @!P4 IMAD.X R35, RZ, RZ, R15, P6 ;  /* 0x000000ffff23c224 */ /* 0x000fe200030e060f */
[----:B------:R-:W-:Y:S02]  /*0d40*/  P2R R20, PR, RZ, 0x1 ;  /* 0x00000001ff147803 */ /* 0x000fe40000000000 */
[----:B------:R-:W-:Y:S02]  /*0d50*/  P2R R28, PR, RZ, 0x20 ;  /* 0x00000020ff1c7803 */ /* 0x000fe40000000000 */
[----:B------:R-:W5:Y:S01]  /*0d60*/  @!P4 LDG.E.U8 R23, desc[UR12][R34.64] ;  /* 0x0000000c2217c981 */ /* 0x000f62000c1e1100 */
[----:B------:R-:W0:Y:S01]  /*0d70*/  @!P3 LDC.64 R14, c[0x0][0x228] ;  /* 0x00008a00ff0ebb82 */ /* 0x000e220000000a00 */
[----:B-1----:R-:W-:-:S05]  /*0d80*/  @!P1 IADD3 R32, P6, R25, R16, RZ ;  /* 0x0000001019209210 */ /* 0x002fca0007fde0ff */
[----:B------:R-:W-:Y:S02]  /*0d90*/  @!P1 IMAD.X R33, RZ, RZ, R17, P6 ;  /* 0x000000ffff219224 */ /* 0x000fe400030e0611 */
[----:B------:R-:W1:Y:S01]  /*0da0*/  @!P1 LDC.64 R16, c[0x0][0x238] ;  /* 0x00008e00ff109b82 */ /* 0x000e620000000a00 */
[----:B0-----:R-:W-:Y:S02]  /*0db0*/  @!P2 IADD3 R12, P0, R21, R12, RZ ;  /* 0x0000000c150ca210 */ /* 0x001fe40007f1e0ff */
[----:B------:R-:W3:Y:S01]  /*0dc0*/  @!P1 LDG.E.U8 R21, desc[UR12][R32.64] ;  /* 0x0000000c20159981 */ /* 0x000ee2000c1e1100 */
[----:B------:R-:W-:Y:S02]  /*0dd0*/  @!P3 IADD3 R30, P6, R26, R14, RZ ;  /* 0x0000000e1a1eb210 */ /* 0x000fe40007fde0ff */
[----:B-1----:R-:W-:-:S05]  /*0de0*/  @!P1 IADD3 R16, P5, R25, R16, RZ ;  /* 0x0000001019109210 */ /* 0x002fca0007fbe0ff */
[----:B------:R-:W-:-:S05]  /*0df0*/  @!P1 IMAD.X R17, RZ, RZ, R17, P5 ;  /* 0x000000ffff119224 */ /* 0x000fca00028e0611 */
[----:B------:R-:W4:Y:S01]  /*0e00*/  @!P1 LDG.E.U8 R14, desc[UR12][R16.64] ;  /* 0x0000000c100e9981 */ /* 0x000f22000c1e1100 */
[----:B------:R-:W-:Y:S02]  /*0e10*/  @!P2 IMAD.X R13, RZ, RZ, R13, P0 ;  /* 0x000000ffff0da224 */ /* 0x000fe400000e060d */
[----:B------:R-:W-:-:S03]  /*0e20*/  @!P3 IMAD.X R31, RZ, RZ, R15, P6 ;  /* 0x000000ffff1fb224 */ /* 0x000fc600030e060f */
[----:B------:R0:W5:Y:S04]  /*0e30*/  @!P2 LDG.E.U8 R15, desc[UR12][R12.64] ;  /* 0x0000000c0c0fa981 */ /* 0x000168000c1e1100 */
[----:B------:R-:W5:Y:S01]  /*0e40*/  @!P3 LDG.E.U8 R30, desc[UR12][R30.64] ;  /* 0x0000000c1e1eb981 */ /* 0x000f62000c1e1100 */
[----:B0-----:R-:W0:Y:S01]  /*0e50*/  @!P1 LDC.64 R12, c[0x0][0x230] ;  /* 0x00008c00ff0c9b82 */ /* 0x001e220000000a00 */
[----:B------:R-:W-:-:S06]  /*0e60*/  PRMT R29, RZ, 0x7610, R29 ;  /* 0x00007610ff1d7816 */ /* 0x000fcc000000001d */
[----:B------:R-:W5:Y:S01]  /*0e70*/  @!P3 LDG.E.U8 R29, desc[UR12][R36.64] ;  /* 0x0000000c241db981 */ /* 0x000f62000c1e1100 */
[----:B0-----:R-:W-:-:S05]  /*0e80*/  @!P1 IADD3 R32, P6, R25, R12, RZ ;  /* 0x0000000c19209210 */ /* 0x001fca0007fde0ff */
[----:B------:R-:W-:Y:S01]  /*0e90*/  @!P1 IMAD.X R33, RZ, RZ, R13, P6 ;  /* 0x000000ffff219224 */ /* 0x000fe200030e060d */
[----:B---3--:R-:W-:-:S13]  /*0ea0*/  ISETP.NE.AND P6, PT, R21, RZ, !P1 ;  /* 0x000000ff1500720c */ /* 0x008fda0004fc5270 */
[----:B----4-:R-:W3:Y:S01]  /*0eb0*/  @P6 LDG.E.U8 R14, desc[UR12][R32.64] ;  /* 0x0000000c200e6981 */ /* 0x010ee2000c1e1100 */
[----:B------:R-:W-:Y:S01]  /*0ec0*/  ISETP.NE.AND P0, PT, R20, RZ, PT ;  /* 0x000000ff1400720c */ /* 0x000fe20003f05270 */
[----:B------:R-:W0:Y:S01]  /*0ed0*/  S2R R21, SR_TID.X ;  /* 0x0000000000157919 */ /* 0x000e220000002100 */
[----:B------:R-:W-:Y:S02]  /*0ee0*/  PRMT R8, R8, 0x9910, RZ ;  /* 0x0000991008087816 */ /* 0x000fe400000000ff */
[----:B------:R-:W-:Y:S02]  /*0ef0*/  PRMT R19, R19, 0x9910, RZ ;  /* 0x0000991013137816 */ /* 0x000fe400000000ff */
[----:B------:R-:W-:-:S07]  /*0f00*/  ISETP.NE.AND P5, PT, R28, RZ, PT ;  /* 0x000000ff1c00720c */ /* 0x000fce0003fa5270 */
[----:B------:R-:W1:Y:S01]  /*0f10*/  @!P0 LDC.64 R12, c[0x0][0x220] ;  /* 0x00008800ff0c8b82 */ /* 0x000e620000000a00 */
[----:B------:R-:W-:Y:S01]  /*0f20*/  ISETP.NE.AND P6, PT, R8, RZ, PT ;  /* 0x000000ff0800720c */ /* 0x000fe20003fc5270 */
[----:B------:R-:W-:-:S03]  /*0f30*/  IMAD.MOV.U32 R8, RZ, RZ, R19 ;  /* 0x000000ffff087224 */ /* 0x000fc600078e0013 */
[----:B------:R-:W-:Y:S02]  /*0f40*/  SEL R2, R2, R3, !P6 ;  /* 0x0000000302027207 */ /* 0x000fe40007000000 */
[----:B------:R-:W-:-:S04]  /*0f50*/  ISETP.NE.AND P6, PT, R8, RZ, PT ;  /* 0x000000ff0800720c */ /* 0x000fc80003fc5270 */
[----:B------:R-:W-:Y:S02]  /*0f60*/  SEL R10, R10, R11, !P6 ;  /* 0x0000000b0a0a7207 */ /* 0x000fe40007000000 */
[----:B--2---:R-:W-:Y:S02]  /*0f70*/  @!P5 ISETP.NE.AND P6, PT, R24, RZ, PT ;  /* 0x000000ff1800d20c */ /* 0x004fe40003fc5270 */
[----:B------:R-:W-:Y:S02]  /*0f80*/  PRMT R3, RZ, 0x7610, R3 ;  /* 0x00007610ff037816 */ /* 0x000fe40000000003 */
[----:B------:R-:W-:Y:S01]  /*0f90*/  @!P5 SEL R3, RZ, 0x1, !P6 ;  /* 0x00000001ff03d807 */ /* 0x000fe20007000000 */
[----:B0-----:R-:W-:Y:S01]  /*0fa0*/  @!P0 VIADD R11, R21, UR4 ;  /* 0x00000004150b8c36 */ /* 0x001fe20008000000 */
[----:B-----5:R-:W-:-:S04]  /*0fb0*/  @!P4 ISETP.NE.AND P5, PT, R23, RZ, PT ;  /* 0x000000ff1700c20c */ /* 0x020fc80003fa5270 */
[----:B-1----:R-:W-:Y:S02]  /*0fc0*/  @!P0 IADD3 R12, P6, R11, R12, RZ ;  /* 0x0000000c0b0c8210 */ /* 0x002fe40007fde0ff */
[----:B------:R-:W-:Y:S02]  /*0fd0*/  PRMT R11, RZ, 0x7610, R11 ;  /* 0x00007610ff0b7816 */ /* 0x000fe4000000000b */
[----:B------:R-:W-:Y:S01]  /*0fe0*/  @!P4 SEL R11, RZ, 0x1, !P5 ;  /* 0x00000001ff0bc807 */ /* 0x000fe20006800000 */
[----:B------:R-:W-:Y:S01]  /*0ff0*/  @!P0 IMAD.X R13, RZ, RZ, R13, P6 ;  /* 0x000000ffff0d8224 */ /* 0x000fe200030e060d */
[----:B------:R-:W-:Y:S01]  /*1000*/  @!P3 ISETP.NE.AND P4, PT, R30, RZ, PT ;  /* 0x000000ff1e00b20c */ /* 0x000fe20003f85270 */
[----:B------:R-:W-:Y:S01]  /*1010*/  @!P0 VIADD R21, R21, 0x80 ;  /* 0x0000008015158836 */ /* 0x000fe20000000000 */
[----:B------:R-:W-:Y:S02]  /*1020*/  @!P2 ISETP.NE.AND P6, PT, R15, RZ, PT ;  /* 0x000000ff0f00a20c */ /* 0x000fe40003fc5270 */
[----:B------:R-:W-:-:S02]  /*1030*/  PRMT R15, RZ, 0x7610, R15 ;  /* 0x00007610ff0f7816 */ /* 0x000fc4000000000f */
[----:B------:R-:W-:Y:S02]  /*1040*/  @!P3 SEL R15, RZ, 0x1, !P4 ;  /* 0x00000001ff0fb807 */ /* 0x000fe40006000000 */
[----:B------:R-:W-:Y:S02]  /*1050*/  PRMT R3, R3, 0x9910, RZ ;  /* 0x0000991003037816 */ /* 0x000fe400000000ff */
[----:B------:R-:W-:Y:S02]  /*1060*/  PRMT R11, R11, 0x9910, RZ ;  /* 0x000099100b0b7816 */ /* 0x000fe400000000ff */
[----:B------:R-:W-:Y:S02]  /*1070*/  ISETP.GE.AND P5, PT, R21, R0, PT ;  /* 0x000000001500720c */ /* 0x000fe40003fa6270 */
[----:B------:R-:W-:Y:S02]  /*1080*/  PRMT R15, R15, 0x9910, RZ ;  /* 0x000099100f0f7816 */ /* 0x000fe400000000ff */
[----:B------:R-:W-:-:S02]  /*1090*/  PRMT R8, RZ, 0x7610, R8 ;  /* 0x00007610ff087816 */ /* 0x000fc40000000008 */
[----:B------:R-:W-:Y:S02]  /*10a0*/  @!P2 SEL R8, RZ, 0x1, !P6 ;  /* 0x00000001ff08a807 */ /* 0x000fe40007000000 */
[----:B------:R-:W-:Y:S01]  /*10b0*/  ISETP.NE.AND P2, PT, R3, RZ, PT ;  /* 0x000000ff0300720c */ /* 0x000fe20003f45270 */
[----:B------:R-:W-:Y:S01]  /*10c0*/  IMAD.MOV.U32 R3, RZ, RZ, R11 ;  /* 0x000000ffff037224 */ /* 0x000fe200078e000b */
[----:B------:R-:W-:Y:S01]  /*10d0*/  PRMT R8, R8, 0x9910, RZ ;  /* 0x0000991008087816 */ /* 0x000fe200000000ff */
[----:B------:R-:W-:Y:S01]  /*10e0*/  IMAD.MOV.U32 R11, RZ, RZ, R15 ;  /* 0x000000ffff0b7224 */ /* 0x000fe200078e000f */
[----:B------:R0:W-:Y:S01]  /*10f0*/  @!P0 STG.E.U8 desc[UR12][R12.64], R9 ;  /* 0x000000090c008986 */ /* 0x0001e2000c10110c */
[----:B------:R-:W-:Y:S01]  /*1100*/  BSSY B0, `(.L_x_38638) ;  /* 0x000003b000007945 */ /* 0x000fe20003800000 */
[----:B------:R-:W-:-:S03]  /*1110*/  ISETP.NE.AND P0, PT, R3, RZ, PT ;  /* 0x000000ff0300720c */ /* 0x000fc60003f05270 */
[----:B------:R-:W-:Y:S01]  /*1120*/  BSSY B1, `(.L_x_38639) ;  /* 0x0000031000017945 */ /* 0x000fe20003800000 */
[----:B------:R-:W-:Y:S02]  /*1130*/  ISETP.NE.AND P3, PT, R8, RZ, PT ;  /* 0x000000ff0800720c */ /* 0x000fe40003f65270 */
[----:B------:R-:W-:Y:S02]  /*1140*/  ISETP.NE.AND P4, PT, R11, RZ, PT ;  /* 0x000000ff0b00720c */ /* 0x000fe40003f85270 */
[----:B------:R-:W-:Y:S02]  /*1150*/  PRMT R3, RZ, 0x7610, R3 ;  /* 0x00007610ff037816 */ /* 0x000fe40000000003 */
[----:B------:R-:W-:Y:S02]  /*1160*/  SEL R7, R6, R7, !P2 ;  /* 0x0000000706077207 */ /* 0x000fe40005000000 */
[----:B0-----:R-:W-:Y:S02]  /*1170*/  SEL R9, R4, R5, !P0 ;  /* 0x0000000504097207 */ /* 0x001fe40004000000 */
[----:B------:R-:W-:-:S02]  /*1180*/  SEL R27, R27, R22, !P3 ;  /* 0x000000161b1b7207 */ /* 0x000fc40005800000 */
[----:B------:R-:W-:Y:S02]  /*1190*/  SEL R18, R29, R18, !P4 ;  /* 0x000000121d127207 */ /* 0x000fe40006000000 */
[----:B---3--:R-:W-:Y:S01]  /*11a0*/  @!P1 PRMT R3, R14, 0x7610, R3 ;  /* 0x000076100e039816 */ /* 0x008fe20000000003 */
        /* <DEDUP_REMOVED lines=15> */
.L_x_38640:
        /* <DEDUP_REMOVED lines=8> */
.L_x_38641:
        /* <DEDUP_REMOVED lines=8> */
.L_x_38642:
        /* <DEDUP_REMOVED lines=9> */
.L_x_38643:
[----:B------:R-:W-:Y:S05]  /*1430*/  BSYNC B1 ;  /* 0x0000000000017941 */ /* 0x000fea0003800000 */
.L_x_38639:
[----:B------:R-:W-:-:S13]  /*1440*/  ISETP.GE.AND P0, PT, R21, R0, PT ;  /* 0x000000001500720c */ /* 0x000fda0003f06270 */
[----:B-1----:R-:W1:Y:S01]  /*1450*/  @!P0 LDC.64 R6, c[0x0][0x220] ;  /* 0x00008800ff068b82 */ /* 0x002e620000000a00 */
[C---:B0-2---:R-:W-:Y:S02]  /*1460*/  @!P0 VIADD R5, R21.reuse, UR4 ;  /* 0x0000000415058c36 */ /* 0x045fe40008000000 */
[----:B------:R-:W-:-:S03]  /*1470*/  @!P0 VIADD R21, R21, 0x80 ;  /* 0x0000008015158836 */ /* 0x000fc60000000000 */
[----:B-1----:R-:W-:-:S05]  /*1480*/  @!P0 IADD3 R4, P1, R5, R6, RZ ;  /* 0x0000000605048210 */ /* 0x002fca0007f3e0ff */
[----:B------:R-:W-:-:S05]  /*1490*/  @!P0 IMAD.X R5, RZ, RZ, R7, P1 ;  /* 0x000000ffff058224 */ /* 0x000fca00008e0607 */
[----:B------:R2:W-:Y:S03]  /*14a0*/  @!P0 STG.E.U8 desc[UR12][R4.64], R18 ;  /* 0x0000001204008986 */ /* 0x0005e6000c10110c */
.L_x_38644:
[----:B------:R-:W-:Y:S05]  /*14b0*/  BSYNC B0 ;  /* 0x0000000000007941 */ /* 0x000fea0003800000 */
.L_x_38638:
        /* <DEDUP_REMOVED lines=9> */
.L_x_38645:
        /* <DEDUP_REMOVED lines=11> */
.L_x_44645:


//--------------------- .text._ZN2at6native29vectorized_elementwise_kernelILi4EZZZNS0_49_GLOBAL__N__657f93f7_16_TensorCompare_cu_71e06f4e17where_kernel_implERNS_14TensorIteratorEENKUlvE_clEvENKUlvE4_clEvEUlbaaE_St5arrayIPcLm4EEEEviT0_T1_ --------------------------
	.section	.text._ZN2at6native29vectorized_elementwise_kernelILi4EZZZNS0_49_GLOBAL__N__657f93f7_16_TensorCompare_cu_71e06f4e17where_kernel_implERNS_14TensorIteratorEENKUlvE_clEvENKUlvE4_clEvEUlbaaE_St5arrayIPcLm4EEEEviT0_T1_,"ax",@progbits
	.align	128
        .global         _ZN2at6native29vectorized_elementwise_kernelILi4EZZZNS0_49_GLOBAL__N__657f93f7_16_TensorCompare_cu_71e06f4e17where_kernel_implERNS_14TensorIteratorEENKUlvE_clEvENKUlvE4_clEvEUlbaaE_St5arrayIPcLm4EEEEviT0_T1_
        .type           _ZN2at6native29vectorized_elementwise_kernelILi4EZZZNS0_49_GLOBAL__N__657f93f7_16_TensorCompare_cu_71e06f4e17where_kernel_implERNS_14TensorIteratorEENKUlvE_clEvENKUlvE4_clEvEUlbaaE_St5arrayIPcLm4EEEEviT0_T1_,@function
        .size           _ZN2at6native29vectorized_elementwise_kernelILi4EZZZNS0_49_GLOBAL__N__657f93f7_16_TensorCompare_cu_71e06f4e17where_kernel_implERNS_14TensorIteratorEENKUlvE_clEvENKUlvE4_clEvEUlbaaE_St5arrayIPcLm4EEEEviT0_T1_,(.L_x_44646 - _ZN2at6native29vectorized_elementwise_kernelILi4EZZZNS0_49_GLOBAL__N__657f93f7_16_TensorCompare_cu_71e06f4e17where_kernel_implERNS_14TensorIteratorEENKUlvE_clEvENKUlvE4_clEvEUlbaaE_St5arrayIPcLm4EEEEviT0_T1_)
        .other          _ZN2at6native29vectorized_elementwise_kernelILi4EZZZNS0_49_GLOBAL__N__657f93f7_16_TensorCompare_cu_71e06f4e17where_kernel_implERNS_14TensorIteratorEENKUlvE_clEvENKUlvE4_clEvEUlbaaE_St5arrayIPcLm4EEEEviT0_T1_,@"STO_CUDA_ENTRY STV_DEFAULT"
_ZN2at6native29vectorized_elementwise_kernelILi4EZZZNS0_49_GLOBAL__N__657f93f7_16_TensorCompare_cu_71e06f4e17where_kernel_implERNS_14TensorIteratorEENKUlvE_clEvENKUlvE4_clEvEUlbaaE_St5arrayIPcLm4EEEEviT0_T1_:
.text._ZN2at6native29vectorized_elementwise_kernelILi4EZZZNS0_49_GLOBAL__N__657f93f7_16_TensorCompare_cu_71e06f4e17where_kernel_implERNS_14TensorIteratorEENKUlvE_clEvENKUlvE4_clEvEUlbaaE_St5arrayIPcLm4EEEEviT0_T1_:
        /* <DEDUP_REMOVED lines=81> */
.L_x_38646:
        /* <DEDUP_REMOVED lines=211> */
.L_x_38649:
        /* <DEDUP_REMOVED lines=8> */
.L_x_38650:
        /* <DEDUP_REMOVED lines=8> */
.L_x_38651:
        /* <DEDUP_REMOVED lines=9> */
.L_x_38652:
[----:B------:R-:W-:Y:S05]  /*13d0*/  BSYNC B1 ;  /* 0x0000000000017941 */ /* 0x000fea0003800000 */
.L_x_38648:
[----:B------:R-:W-:-:S13]  /*13e0*/  ISETP.GE.AND P0, PT, R21, R0, PT ;  /* 0x000000001500720c */ /* 0x000fda0003f06270 */
[----:B-1----:R-:W1:Y:S01]  /*13f0*/  @!P0 LDC.64 R6, c[0x0][0x220] ;  /* 0x00008800ff068b82 */ /* 0x002e620000000a00 */
[C---:B0-2---:R-:W-:Y:S02]  /*1400*/  @!P0 VIADD R5, R21.reuse, UR4 ;  /* 0x0000000415058c36 */ /* 0x045fe40008000000 */
[----:B------:R-:W-:-:S03]  /*1410*/  @!P0 VIADD R21, R21, 0x80 ;  /* 0x0000008015158836 */ /* 0x000fc60000000000 */
[----:B-1----:R-:W-:-:S05]  /*1420*/  @!P0 IADD3 R4, P1, R5, R6, RZ ;  /* 0x0000000605048210 */ /* 0x002fca0007f3e0ff */
[----:B------:R-:W-:-:S05]  /*1430*/  @!P0 IMAD.X R5, RZ, RZ, R7, P1 ;  /* 0x000000ffff058224 */ /* 0x000fca00008e0607 */
[----:B------:R2:W-:Y:S03]  /*1440*/  @!P0 STG.E.U8 desc[UR12][R4.64], R18 ;  /* 0x0000001204008986 */ /* 0x0005e6000c10110c */
.L_x_38653:
[----:B------:R-:W-:Y:S05]  /*1450*/  BSYNC B0 ;  /* 0x0000000000007941 */ /* 0x000fea0003800000 */
.L_x_38647:
        /* <DEDUP_REMOVED lines=9> */
.L_x_38654:
        /* <DEDUP_REMOVED lines=9> */
.L_x_44646:


//--------------------- .text._ZN2at6native29vectorized_elementwise_kernelILi8EZZZNS0_49_GLOBAL__N__657f93f7_16_TensorCompare_cu_71e06f4e17where_kernel_implERNS_14TensorIteratorEENKUlvE_clEvENKUlvE4_clEvEUlbaaE_St5arrayIPcLm4EEEEviT0_T1_ --------------------------
	.section	.text._ZN2at6native29vectorized_elementwise_kernelILi8EZZZNS0_49_GLOBAL__N__657f93f7_16_TensorCompare_cu_71e06f4e17where_kernel_implERNS_14TensorIteratorEENKUlvE_clEvENKUlvE4_clEvEUlbaaE_St5arrayIPcLm4EEEEviT0_T1_,"ax",@progbits
	.align	128
        .global         _ZN2at6native29vectorized_elementwise_kernelILi8EZZZNS0_49_GLOBAL__N__657f93f7_16_TensorCompare_cu_71e06f4e17where_kernel_implERNS_14TensorIteratorEENKUlvE_clEvENKUlvE4_clEvEUlbaaE_St5arrayIPcLm4EEEEviT0_T1_
        .type           _ZN2at6native29vectorized_elementwise_kernelILi8EZZZNS0_49_GLOBAL__N__657f93f7_16_TensorCompare_cu_71e06f4e17where_kernel_implERNS_14TensorIteratorEENKUlvE_clEvENKUlvE4_clEvEUlbaaE_St5arrayIPcLm4EEEEviT0_T1_,@function
        .size           _ZN2at6native29vectorized_elementwise_kernelILi8EZZZNS0_49_GLOBAL__N__657f93f7_16_TensorCompare_cu_71e06f4e17where_kernel_implERNS_14TensorIteratorEENKUlvE_clEvENKUlvE4_clEvEUlbaaE_St5arrayIPcLm4EEEEviT0_T1_,(.L_x_44647 - _ZN2at6native29vectorized_elementwise_kernelILi8EZZZNS0_49_GLOBAL__N__657f93f7_16_TensorCompare_cu_71e06f4e17where_kernel_implERNS_14TensorIteratorEENKUlvE_clEvENKUlvE4_clEvEUlbaaE_St5arrayIPcLm4EEEEviT0_T1_)
        .other          _ZN2at6native29vectorized_elementwise_kernelILi8EZZZNS0_49_GLOBAL__N__657f93f7_16_TensorCompare_cu_71e06f4e17where_kernel_implERNS_14TensorIteratorEENKUlvE_clEvENKUlvE4_clEvEUlbaaE_St5arrayIPcLm4EEEEviT0_T1_,@"STO_CUDA_ENTRY STV_DEFAULT"
_ZN2at6native29vectorized_elementwise_kernelILi8EZZZNS0_49_GLOBAL__N__657f93f7_16_TensorCompare_cu_71e06f4e17where_kernel_implERNS_14TensorIteratorEENKUlvE_clEvENKUlvE4_clEvEUlbaaE_St5arrayIPcLm4EEEEviT0_T1_:
.text._ZN2at6native29vectorized_elementwise_kernelILi8EZZZNS0_49_GLOBAL__N__657f93f7_16_TensorCompare_cu_71e06f4e17where_kernel_implERNS_14TensorIteratorEENKUlvE_clEvENKUlvE4_clEvEUlbaaE_St5arrayIPcLm4EEEEviT0_T1_:
        /* <DEDUP_REMOVED lines=105> */
.L_x_38655:
        /* <DEDUP_REMOVED lines=211> */
.L_x_38658:
        /* <DEDUP_REMOVED lines=8> */
.L_x_38659:
        /* <DEDUP_REMOVED lines=8> */
.L_x_38660:
        /* <DEDUP_REMOVED lines=9> */
.L_x_38661:
[----:B------:R-:W-:Y:S05]  /*1550*/  BSYNC B1 ;  /* 0x0000000000017941 */ /* 0x000fea0003800000 */
.L_x_38657:
[----:B------:R-:W-:-:S13]  /*1560*/  ISETP.GE.AND P0, PT, R21, R0, PT ;  /* 0x000000001500720c */ /* 0x000fda0003f06270 */
[----:B-1----:R-:W1:Y:S01]  /*1570*/  @!P0 LDC.64 R6, c[0x0][0x220] ;  /* 0x00008800ff068b82 */ /* 0x002e620000000a00 */
[C---:B0-2---:R-:W-:Y:S02]  /*1580*/  @!P0 VIADD R5, R21.reuse, UR4 ;  /* 0x0000000415058c36 */ /* 0x045fe40008000000 */
[----:B------:R-:W-:-:S03]  /*1590*/  @!P0 VIADD R21, R21, 0x80 ;  /* 0x0000008015158836 */ /* 0x000fc60000000000 */
[----:B-1----:R-:W-:-:S05]  /*15a0*/  @!P0 IADD3 R4, P1, R5, R6, RZ ;  /* 0x0000000605048210 */ /* 0x002fca0007f3e0ff */
[----:B------:R-:W-:-:S05]  /*15b0*/  @!P0 IMAD.X R5, RZ, RZ, R7, P1 ;  /* 0x000000ffff058224 */ /* 0x000fca00008e0607 */
[----:B------:R2:W-:Y:S03]  /*15c0*/  @!P0 STG.E.U8 desc[UR12][R4.64], R18 ;  /* 0x0000001204008986 */ /* 0x0005e6000c10110c */
.L_x_38662:
[----:B------:R-:W-:Y:S05]  /*15d0*/  BSYNC B0 ;  /* 0x0000000000007941 */ /* 0x000fea0003800000 */
.L_x_38656:
        /* <DEDUP_REMOVED lines=9> */
.L_x_38663:
        /* <DEDUP_REMOVED lines=9> */
.L_x_44647:


//--------------------- .text._ZN2at6native18elementwise_kernelILi128ELi4EZNS0_15gpu_kernel_implIZZZNS0_49_GLOBAL__N__657f93f7_16_TensorCompare_cu_71e06f4e17where_kernel_implERNS_14TensorIteratorEENKUlvE_clEvENKUlvE3_clEvEUlbhhE_EEvRNS_18TensorIteratorBaseERKT_EUliE_EEviT1_ --------------------------
	.section	.text._ZN2at6native18elementwise_kernelILi128ELi4EZNS0_15gpu_kernel_implIZZZNS0_49_GLOBAL__N__657f93f7_16_TensorCompare_cu_71e06f4e17where_kernel_implERNS_14TensorIteratorEENKUlvE_clEvENKUlvE3_clEvEUlbhhE_EEvRNS_18TensorIteratorBaseERKT_EUliE_EEviT1_,"ax",@progbits
	.align	128
        .global         _ZN2at6native18elementwise_kernelILi128ELi4EZNS0_15gpu_kernel_implIZZZNS0_49_GLOBAL__N__657f93f7_16_TensorCompare_cu_71e06f4e17where_kernel_implERNS_14TensorIteratorEENKUlvE_clEvENKUlvE3_clEvEUlbhhE_EEvRNS_18TensorIteratorBaseERKT_EUliE_EEviT1_
        .type           _ZN2at6native18elementwise_kernelILi128ELi4EZNS0_15gpu_kernel_implIZZZNS0_49_GLOBAL__N__657f93f7_16_TensorCompare_cu_71e06f4e17where_kernel_implERNS_14TensorIteratorEENKUlvE_clEvENKUlvE3_clEvEUlbhhE_EEvRNS_18TensorIteratorBaseERKT_EUliE_EEviT1_,@function
        .size           _ZN2at6native18elementwise_kernelILi128ELi4EZNS0_15gpu_kernel_implIZZZNS0_49_GLOBAL__N__657f93f7_16_TensorCompare_cu_71e06f4e17where_kernel_implERNS_14TensorIteratorEENKUlvE_clEvENKUlvE3_clEvEUlbhhE_EEvRNS_18TensorIteratorBaseERKT_EUliE_EEviT1_,(.L_x_44648 - _ZN2at6native18elementwise_kernelILi128ELi4EZNS0_15gpu_kernel_implIZZZNS0_49_GLOBAL__N__657f93f7_16_TensorCompare_cu_71e06f4e17where_kernel_implERNS_14TensorIteratorEENKUlvE_clEvENKUlvE3_clEvEUlbhhE_EEvRNS_18TensorIteratorBaseERKT_EUliE_EEviT1_)
        .other          _ZN2at6native18elementwise_kernelILi128ELi4EZNS0_15gpu_kernel_implIZZZNS0_49_GLOBAL__N__657f93f7_16_TensorCompare_cu_71e06f4e17where_kernel_implERNS_14TensorIteratorEENKUlvE_clEvENKUlvE3_clEvEUlbhhE_EEvRNS_18TensorIteratorBaseERKT_EUliE_EEviT1_,@"STO_CUDA_ENTRY STV_DEFAULT"
_ZN2at6native18elementwise_kernelILi128ELi4EZNS0_15gpu_kernel_implIZZZNS0_49_GLOBAL__N__657f93f7_16_TensorCompare_cu_71e06f4e17where_kernel_implERNS_14TensorIteratorEENKUlvE_clEvENKUlvE3_clEvEUlbhhE_EEvRNS_18TensorIteratorBaseERKT_EUliE_EEviT1_:
.text._ZN2at6native18elementwise_kernelILi128ELi4EZNS0_15gpu_kernel_implIZZZNS0_49_GLOBAL__N__657f93f7_16_TensorCompare_cu_71e06f4e17where_kernel_implERNS_14TensorIteratorEENKUlvE_clEvENKUlvE3_clEvEUlbhhE_EEvRNS_18TensorIteratorBaseERKT_EUliE_EEviT1_:
        /* <DEDUP_REMOVED lines=391> */
.L_x_38666:
        /* <DEDUP_REMOVED lines=22> */
.L_x_38670:
[----:B------:R-:W2:Y:S02]  /*19d0*/  LDG.E.U8 R2, desc[UR36][R2.64] ;  /* 0x0000002402027981 */ /* 0x000ea4000c1e1100 */
[----:B--2---:R-:W-:-:S04]  /*19e0*/  ISETP.NE.AND P0, PT, R2, RZ, PT ;  /* 0x000000ff0200720c */ /* 0x004fc80003f05270 */
[----:B------:R-:W-:Y:S01]  /*19f0*/  P2R R19, PR, RZ, 0x1 ;  /* 0x00000001ff137803 */ /* 0x000fe20000000000 */
[----:B------:R-:W-:Y:S08]  /*1a00*/  BRA `(.L_x_38672) ;  /* 0x0000000c00c47947 */ /* 0x000ff00003800000 */
.L_x_38669:
        /* <DEDUP_REMOVED lines=11> */
.L_x_38674:
[----:B------:R-:W2:Y:S02]  /*1ac0*/  LDG.E R2, desc[UR36][R2.64] ;  /* 0x0000002402027981 */ /* 0x000ea4000c1e1900 */
[----:B--2---:R-:W-:-:S04]  /*1ad0*/  ISETP.NE.AND P0, PT, R2, RZ, PT ;  /* 0x000000ff0200720c */ /* 0x004fc80003f05270 */
[----:B------:R-:W-:Y:S01]  /*1ae0*/  P2R R19, PR, RZ, 0x1 ;  /* 0x00000001ff137803 */ /* 0x000fe20000000000 */
[----:B------:R-:W-:Y:S08]  /*1af0*/  BRA `(.L_x_38672) ;  /* 0x0000000c00887947 */ /* 0x000ff00003800000 */
.L_x_38673:
[----:B------:R-:W2:Y:S02]  /*1b00*/  LDG.E.U16 R2, desc[UR36][R2.64] ;  /* 0x0000002402027981 */ /* 0x000ea4000c1e1500 */
[----:B--2---:R-:W-:-:S04]  /*1b10*/  ISETP.NE.AND P0, PT, R2, RZ, PT ;  /* 0x000000ff0200720c */ /* 0x004fc80003f05270 */
[----:B------:R-:W-:Y:S01]  /*1b20*/  P2R R19, PR, RZ, 0x1 ;  /* 0x00000001ff137803 */ /* 0x000fe20000000000 */
[----:B------:R-:W-:Y:S08]  /*1b30*/  BRA `(.L_x_38672) ;  /* 0x0000000c00787947 */ /* 0x000ff00003800000 */
.L_x_38668:
        /* <DEDUP_REMOVED lines=10> */
.L_x_38676:
[----:B------:R-:W2:Y:S02]  /*1be0*/  LDG.E.U16 R0, desc[UR36][R2.64] ;  /* 0x0000002402007981 */ /* 0x000ea4000c1e1500 */
[----:B--2---:R-:W-:-:S05]  /*1bf0*/  HADD2.F32 R0, -RZ, R0.H0_H0 ;  /* 0x20000000ff007230 */ /* 0x004fca0000004100 */
[----:B------:R-:W-:-:S04]  /*1c00*/  FSETP.NEU.FTZ.AND P0, PT, R0, RZ, PT ;  /* 0x000000ff0000720b */ /* 0x000fc80003f1d000 */
[----:B------:R-:W-:Y:S01]  /*1c10*/  P2R R19, PR, RZ, 0x1 ;  /* 0x00000001ff137803 */ /* 0x000fe20000000000 */
[----:B------:R-:W-:Y:S08]  /*1c20*/  BRA `(.L_x_38672) ;  /* 0x0000000c003c7947 */ /* 0x000ff00003800000 */
.L_x_38675:
        /* <DEDUP_REMOVED lines=12> */
.L_x_38678:
        /* <DEDUP_REMOVED lines=11> */
.L_x_38677:
[----:B------:R-:W2:Y:S02]  /*1da0*/  LDG.E.64 R2, desc[UR36][R2.64] ;  /* 0x0000002402027981 */ /* 0x000ea4000c1e1b00 */
[----:B--2---:R-:W-:-:S06]  /*1db0*/  DSETP.NEU.AND P0, PT, R2, RZ, PT ;  /* 0x000000ff0200722a */ /* 0x004fcc0003f0d000 */
[----:B------:R-:W-:Y:S01]  /*1dc0*/  P2R R19, PR, RZ, 0x1 ;  /* 0x00000001ff137803 */ /* 0x000fe20000000000 */
[----:B------:R-:W-:Y:S07]  /*1dd0*/  BRA `(.L_x_38672) ;  /* 0x0000000800d07947 */ /* 0x000fee0003800000 */
.L_x_38667:
        /* <DEDUP_REMOVED lines=12> */
.L_x_38681:
[----:B------:R-:W2:Y:S02]  /*1ea0*/  LDG.E.128 R4, desc[UR36][R2.64] ;  /* 0x0000002402047981 */ /* 0x000ea4000c1e1d00 */
[----:B--2---:R-:W-:-:S06]  /*1eb0*/  DSETP.NEU.AND P0, PT, R6, RZ, PT ;  /* 0x000000ff0600722a */ /* 0x004fcc0003f0d000 */
[----:B------:R-:W-:-:S06]  /*1ec0*/  DSETP.NEU.OR P0, PT, R4, RZ, P0 ;  /* 0x000000ff0400722a */ /* 0x000fcc000070d400 */
[----:B------:R-:W-:Y:S01]  /*1ed0*/  P2R R19, PR, RZ, 0x1 ;  /* 0x00000001ff137803 */ /* 0x000fe20000000000 */
[----:B------:R-:W-:Y:S07]  /*1ee0*/  BRA `(.L_x_38672) ;  /* 0x00000008008c7947 */ /* 0x000fee0003800000 */
.L_x_38680:
        /* <DEDUP_REMOVED lines=28> */
.L_x_38683:
        /* <DEDUP_REMOVED lines=15> */
.L_x_38682:
[----:B------:R-:W2:Y:S02]  /*21a0*/  LDG.E.U16 R0, desc[UR36][R2.64] ;  /* 0x0000002402007981 */ /* 0x000ea4000c1e1500 */
[----:B--2---:R-:W-:-:S05]  /*21b0*/  IMAD.U32 R0, R0, 0x10000, RZ ;  /* 0x0001000000007824 */ /* 0x004fca00078e00ff */
[----:B------:R-:W-:-:S04]  /*21c0*/  FSETP.NEU.FTZ.AND P0, PT, R0, RZ, PT ;  /* 0x000000ff0000720b */ /* 0x000fc80003f1d000 */
[----:B------:R-:W-:Y:S01]  /*21d0*/  P2R R19, PR, RZ, 0x1 ;  /* 0x00000001ff137803 */ /* 0x000fe20000000000 */
[----:B------:R-:W-:Y:S08]  /*21e0*/  BRA `(.L_x_38672) ;  /* 0x0000000400cc7947 */ /* 0x000ff00003800000 */
.L_x_38679:
        /* <DEDUP_REMOVED lines=12> */
.L_x_38686:
        /* <DEDUP_REMOVED lines=21> */
.L_x_38690:
[----:B------:R-:W-:Y:S05]  /*2400*/  BSYNC B1 ;  /* 0x0000000000017941 */ /* 0x000fea0003800000 */
.L_x_38689:
[----:B------:R-:W-:Y:S01]  /*2410*/  LEA R3, R0, 0x3b800000, 0x17 ;  /* 0x3b80000000037811 */ /* 0x000fe200078eb8ff */
[----:B------:R-:W-:-:S05]  /*2420*/  IMAD.SHL.U32 R0, R2, 0x100000, RZ ;  /* 0x0010000002007824 */ /* 0x000fca00078e00ff */
[----:B------:R-:W-:-:S07]  /*2430*/  LOP3.LUT R0, R3, R0, R4, 0xfe, !PT ;  /* 0x0000000003007212 */ /* 0x000fce00078efe04 */
.L_x_38688:
[----:B------:R-:W-:Y:S05]  /*2440*/  BSYNC B0 ;  /* 0x0000000000007941 */ /* 0x000fea0003800000 */
.L_x_38687:
[----:B------:R-:W-:-:S04]  /*2450*/  FSETP.NEU.FTZ.AND P0, PT, R0, RZ, PT ;  /* 0x000000ff0000720b */ /* 0x000fc80003f1d000 */
[----:B------:R-:W-:Y:S01]  /*2460*/  P2R R19, PR, RZ, 0x1 ;  /* 0x00000001ff137803 */ /* 0x000fe20000000000 */
[----:B------:R-:W-:Y:S08]  /*2470*/  BRA `(.L_x_38672) ;  /* 0x0000000400287947 */ /* 0x000ff00003800000 */
.L_x_38685:
        /* <DEDUP_REMOVED lines=21> */
.L_x_38694:
[----:B------:R-:W-:Y:S05]  /*25d0*/  BSYNC B1 ;  /* 0x0000000000017941 */ /* 0x000fea0003800000 */
.L_x_38693:
[----:B------:R-:W-:Y:S01]  /*25e0*/  LEA R3, R0, 0x37800000, 0x17 ;  /* 0x3780000000037811 */ /* 0x000fe200078eb8ff */
[----:B------:R-:W-:-:S05]  /*25f0*/  IMAD.SHL.U32 R0, R2, 0x200000, RZ ;  /* 0x0020000002007824 */ /* 0x000fca00078e00ff */
[----:B------:R-:W-:-:S07]  /*2600*/  LOP3.LUT R0, R3, R0, R4, 0xfe, !PT ;  /* 0x0000000003007212 */ /* 0x000fce00078efe04 */
.L_x_38692:
[----:B------:R-:W-:Y:S05]  /*2610*/  BSYNC B0 ;  /* 0x0000000000007941 */ /* 0x000fea0003800000 */
.L_x_38691:
[----:B------:R-:W-:-:S04]  /*2620*/  FSETP.NEU.FTZ.AND P0, PT, R0, RZ, PT ;  /* 0x000000ff0000720b */ /* 0x000fc80003f1d000 */
[----:B------:R-:W-:Y:S01]  /*2630*/  P2R R19, PR, RZ, 0x1 ;  /* 0x00000001ff137803 */ /* 0x000fe20000000000 */
[----:B------:R-:W-:Y:S08]  /*2640*/  BRA `(.L_x_38672) ;  /* 0x0000000000b47947 */ /* 0x000ff00003800000 */
.L_x_38684:
        /* <DEDUP_REMOVED lines=14> */
.L_x_38698:
[----:B------:R-:W-:Y:S05]  /*2730*/  BSYNC B0 ;  /* 0x0000000000007941 */ /* 0x000fea0003800000 */
.L_x_38697:
[----:B------:R-:W-:-:S04]  /*2740*/  FSETP.NEU.FTZ.AND P0, PT, R0, RZ, PT ;  /* 0x000000ff0000720b */ /* 0x000fc80003f1d000 */
[----:B------:R-:W-:Y:S01]  /*2750*/  P2R R19, PR, RZ, 0x1 ;  /* 0x00000001ff137803 */ /* 0x000fe20000000000 */
[----:B------:R-:W-:Y:S08]  /*2760*/  BRA `(.L_x_38672) ;  /* 0x00000000006c7947 */ /* 0x000ff00003800000 */
.L_x_38671:
        /* <DEDUP_REMOVED lines=16> */
.L_x_38699:
[----:B------:R-:W-:-:S04]  /*2870*/  PLOP3.LUT P0, PT, PT, PT, PT, 0x8, 0x0 ;  /* 0x000000000000781c */ /* 0x000fc80003f0e170 */
[----:B------:R-:W-:Y:S01]  /*2880*/  P2R R19, PR, RZ, 0x1 ;  /* 0x00000001ff137803 */ /* 0x000fe20000000000 */
[----:B------:R-:W-:Y:S08]  /*2890*/  BRA `(.L_x_38672) ;  /* 0x0000000000207947 */ /* 0x000ff00003800000 */
.L_x_38696:
[----:B------:R-:W2:Y:S02]  /*28a0*/  LDG.E.64 R2, desc[UR36][R2.64] ;  /* 0x0000002402027981 */ /* 0x000ea4000c1e1b00 */
[----:B--2---:R-:W-:-:S04]  /*28b0*/  ISETP.NE.U32.AND P0, PT, R2, RZ, PT ;  /* 0x000000ff0200720c */ /* 0x004fc80003f05070 */
[----:B------:R-:W-:-:S04]  /*28c0*/  ISETP.NE.AND.EX P0, PT, R3, RZ, PT, P0 ;  /* 0x000000ff0300720c */ /* 0x000fc80003f05300 */
[----:B------:R-:W-:Y:S01]  /*28d0*/  P2R R19, PR, RZ, 0x1 ;  /* 0x00000001ff137803 */ /* 0x000fe20000000000 */
[----:B------:R-:W-:Y:S08]  /*28e0*/  BRA `(.L_x_38672) ;  /* 0x00000000000c7947 */ /* 0x000ff00003800000 */
.L_x_38695:
[----:B------:R-:W2:Y:S02]  /*28f0*/  LDG.E R2, desc[UR36][R2.64] ;  /* 0x0000002402027981 */ /* 0x000ea4000c1e1900 */
[----:B--2---:R-:W-:-:S04]  /*2900*/  ISETP.NE.AND P0, PT, R2, RZ, PT ;  /* 0x000000ff0200720c */ /* 0x004fc80003f05270 */
[----:B------:R-:W-:-:S09]  /*2910*/  P2R R19, PR, RZ, 0x1 ;  /* 0x00000001ff137803 */ /* 0x000fd20000000000 */
.L_x_38672:
        /* <DEDUP_REMOVED lines=17> */
.L_x_38703:
[----:B------:R3:W5:Y:S01]  /*2a30*/  LDG.E.U8 R24, desc[UR36][R4.64] ;  /* 0x0000002404187981 */ /* 0x000762000c1e1100 */
[----:B------:R-:W-:Y:S05]  /*2a40*/  BRA `(.L_x_38705) ;  /* 0x0000000c00647947 */ /* 0x000fea0003800000 */
.L_x_38702:
        /* <DEDUP_REMOVED lines=8> */
.L_x_38707:
[----:B------:R1:W5:Y:S01]  /*2ad0*/  LDG.E.U8 R24, desc[UR36][R4.64] ;  /* 0x0000002404187981 */ /* 0x000362000c1e1100 */
[----:B------:R-:W-:Y:S05]  /*2ae0*/  BRA `(.L_x_38705) ;  /* 0x0000000c003c7947 */ /* 0x000fea0003800000 */
.L_x_38706:
[----:B------:R2:W5:Y:S01]  /*2af0*/  LDG.E.U16 R24, desc[UR36][R4.64] ;  /* 0x0000002404187981 */ /* 0x000562000c1e1500 */
[----:B------:R-:W-:Y:S05]  /*2b00*/  BRA `(.L_x_38705) ;  /* 0x0000000c00347947 */ /* 0x000fea0003800000 */
.L_x_38701:
        /* <DEDUP_REMOVED lines=10> */
.L_x_38709:
[----:B------:R-:W2:Y:S02]  /*2bb0*/  LDG.E.U16 R2, desc[UR36][R4.64] ;  /* 0x0000002404027981 */ /* 0x000ea4000c1e1500 */
[----:B--2---:R-:W-:-:S06]  /*2bc0*/  HADD2.F32 R2, -RZ, R2.H0_H0 ;  /* 0x20000002ff027230 */ /* 0x004fcc0000004100 */
[----:B------:R-:W0:Y:S02]  /*2bd0*/  F2I.S64.TRUNC R2, R2 ;  /* 0x0000000200027311 */ /* 0x000e24000020d900 */
[----:B0-----:R-:W-:Y:S01]  /*2be0*/  PRMT R24, R2, 0x7610, R24 ;  /* 0x0000761002187816 */ /* 0x001fe20000000018 */
[----:B------:R-:W-:Y:S06]  /*2bf0*/  BRA `(.L_x_38705) ;  /* 0x0000000800f87947 */ /* 0x000fec0003800000 */
.L_x_38708:
        /* <DEDUP_REMOVED lines=10> */
.L_x_38711:
[----:B------:R-:W2:Y:S02]  /*2ca0*/  LDG.E.U16 R4, desc[UR36][R4.64] ;  /* 0x0000002404047981 */ /* 0x000ea4000c1e1500 */
[----:B--2---:R-:W-:-:S06]  /*2cb0*/  HADD2.F32 R2, -RZ, R4.H0_H0 ;  /* 0x20000004ff027230 */ /* 0x004fcc0000004100 */
[----:B------:R-:W0:Y:S02]  /*2cc0*/  F2I.S64.TRUNC R2, R2 ;  /* 0x0000000200027311 */ /* 0x000e24000020d900 */
[----:B0-----:R-:W-:Y:S01]  /*2cd0*/  PRMT R24, R2, 0x7610, R24 ;  /* 0x0000761002187816 */ /* 0x001fe20000000018 */
[----:B------:R-:W-:Y:S06]  /*2ce0*/  BRA `(.L_x_38705) ;  /* 0x0000000800bc7947 */ /* 0x000fec0003800000 */
.L_x_38710:
[----:B------:R-:W2:Y:S02]  /*2cf0*/  LDG.E.64 R2, desc[UR36][R4.64] ;  /* 0x0000002404027981 */ /* 0x000ea4000c1e1b00 */
[----:B--2---:R-:W0:Y:S02]  /*2d00*/  F2I.S64.F64.TRUNC R2, R2 ;  /* 0x0000000200027311 */ /* 0x004e24000030d900 */
[----:B0-----:R-:W-:Y:S01]  /*2d10*/  PRMT R24, R2, 0x7610, R24 ;  /* 0x0000761002187816 */ /* 0x001fe20000000018 */
[----:B------:R-:W-:Y:S06]  /*2d20*/  BRA `(.L_x_38705) ;  /* 0x0000000800ac7947 */ /* 0x000fec0003800000 */
.L_x_38700:
        /* <DEDUP_REMOVED lines=12> */
.L_x_38714:
[----:B------:R-:W2:Y:S02]  /*2df0*/  LDG.E.64 R4, desc[UR36][R4.64] ;  /* 0x0000002404047981 */ /* 0x000ea4000c1e1b00 */
[----:B--2---:R-:W0:Y:S02]  /*2e00*/  F2I.S64.F64.TRUNC R2, R4 ;  /* 0x0000000400027311 */ /* 0x004e24000030d900 */
[----:B0-----:R-:W-:Y:S01]  /*2e10*/  PRMT R24, R2, 0x7610, R24 ;  /* 0x0000761002187816 */ /* 0x001fe20000000018 */
[----:B------:R-:W-:Y:S06]  /*2e20*/  BRA `(.L_x_38705) ;  /* 0x00000008006c7947 */ /* 0x000fec0003800000 */
.L_x_38713:
        /* <DEDUP_REMOVED lines=28> */
.L_x_38716:
        /* <DEDUP_REMOVED lines=15> */
.L_x_38715:
[----:B------:R-:W2:Y:S02]  /*30e0*/  LDG.E.U16 R2, desc[UR36][R4.64] ;  /* 0x0000002404027981 */ /* 0x000ea4000c1e1500 */
[----:B--2---:R-:W-:-:S06]  /*30f0*/  IMAD.U32 R2, R2, 0x10000, RZ ;  /* 0x0001000002027824 */ /* 0x004fcc00078e00ff */
[----:B------:R-:W0:Y:S02]  /*3100*/  F2I.S64.TRUNC R2, R2 ;  /* 0x0000000200027311 */ /* 0x000e24000020d900 */
[----:B0-----:R-:W-:Y:S01]  /*3110*/  PRMT R24, R2, 0x7610, R24 ;  /* 0x0000761002187816 */ /* 0x001fe20000000018 */
[----:B------:R-:W-:Y:S06]  /*3120*/  BRA `(.L_x_38705) ;  /* 0x0000000400ac7947 */ /* 0x000fec0003800000 */
.L_x_38712:
        /* <DEDUP_REMOVED lines=10> */
.L_x_38719:
        /* <DEDUP_REMOVED lines=21> */
.L_x_38723:
[----:B------:R-:W-:Y:S05]  /*3320*/  BSYNC B1 ;  /* 0x0000000000017941 */ /* 0x000fea0003800000 */
.L_x_38722:
[----:B------:R-:W-:Y:S01]  /*3330*/  IMAD.SHL.U32 R2, R2, 0x100000, RZ ;  /* 0x0010000002027824 */ /* 0x000fe200078e00ff */
[----:B------:R-:W-:-:S04]  /*3340*/  LEA R3, R0, 0x3b800000, 0x17 ;  /* 0x3b80000000037811 */ /* 0x000fc800078eb8ff */
[----:B------:R-:W-:-:S07]  /*3350*/  LOP3.LUT R2, R3, R2, R4, 0xfe, !PT ;  /* 0x0000000203027212 */ /* 0x000fce00078efe04 */
.L_x_38721:
[----:B------:R-:W-:Y:S05]  /*3360*/  BSYNC B0 ;  /* 0x0000000000007941 */ /* 0x000fea0003800000 */
.L_x_38720:
[----:B------:R-:W0:Y:S02]  /*3370*/  F2I.S64.TRUNC R2, R2 ;  /* 0x0000000200027311 */ /* 0x000e24000020d900 */
[----:B0-----:R-:W-:Y:S01]  /*3380*/  PRMT R24, R2, 0x7610, R24 ;  /* 0x0000761002187816 */ /* 0x001fe20000000018 */
[----:B------:R-:W-:Y:S06]  /*3390*/  BRA `(.L_x_38705) ;  /* 0x0000000400107947 */ /* 0x000fec0003800000 */
.L_x_38718:
        /* <DEDUP_REMOVED lines=21> */
.L_x_38727:
[----:B------:R-:W-:Y:S05]  /*34f0*/  BSYNC B1 ;  /* 0x0000000000017941 */ /* 0x000fea0003800000 */
.L_x_38726:
[----:B------:R-:W-:Y:S01]  /*3500*/  IMAD.SHL.U32 R2, R2, 0x200000, RZ ;  /* 0x0020000002027824 */ /* 0x000fe200078e00ff */
[----:B------:R-:W-:-:S04]  /*3510*/  LEA R3, R0, 0x37800000, 0x17 ;  /* 0x3780000000037811 */ /* 0x000fc800078eb8ff */
[----:B------:R-:W-:-:S07]  /*3520*/  LOP3.LUT R2, R3, R2, R4, 0xfe, !PT ;  /* 0x0000000203027212 */ /* 0x000fce00078efe04 */
.L_x_38725:
[----:B------:R-:W-:Y:S05]  /*3530*/  BSYNC B0 ;  /* 0x0000000000007941 */ /* 0x000fea0003800000 */
.L_x_38724:
[----:B------:R-:W0:Y:S02]  /*3540*/  F2I.S64.TRUNC R2, R2 ;  /* 0x0000000200027311 */ /* 0x000e24000020d900 */
[----:B0-----:R-:W-:Y:S01]  /*3550*/  PRMT R24, R2, 0x7610, R24 ;  /* 0x0000761002187816 */ /* 0x001fe20000000018 */
[----:B------:R-:W-:Y:S06]  /*3560*/  BRA `(.L_x_38705) ;  /* 0x00000000009c7947 */ /* 0x000fec0003800000 */
.L_x_38717:
        /* <DEDUP_REMOVED lines=14> */
.L_x_38731:
[----:B------:R-:W-:Y:S05]  /*3650*/  BSYNC B0 ;  /* 0x0000000000007941 */ /* 0x000fea0003800000 */
.L_x_38730:
[----:B------:R-:W0:Y:S02]  /*3660*/  F2I.S64.TRUNC R2, R2 ;  /* 0x0000000200027311 */ /* 0x000e24000020d900 */
[----:B0-----:R-:W-:Y:S01]  /*3670*/  PRMT R24, R2, 0x7610, R24 ;  /* 0x0000761002187816 */ /* 0x001fe20000000018 */
[----:B------:R-:W-:Y:S06]  /*3680*/  BRA `(.L_x_38705) ;  /* 0x0000000000547947 */ /* 0x000fec0003800000 */
.L_x_38704:
        /* <DEDUP_REMOVED lines=16> */
.L_x_38732:
[----:B------:R-:W-:Y:S01]  /*3790*/  PRMT R24, RZ, 0x7610, R24 ;  /* 0x00007610ff187816 */ /* 0x000fe20000000018 */
[----:B------:R-:W-:Y:S06]  /*37a0*/  BRA `(.L_x_38705) ;  /* 0x00000000000c7947 */ /* 0x000fec0003800000 */
.L_x_38729:
[----:B------:R0:W5:Y:S01]  /*37b0*/  LDG.E.U8 R24, desc[UR36][R4.64] ;  /* 0x0000002404187981 */ /* 0x000162000c1e1100 */
[----:B------:R-:W-:Y:S05]  /*37c0*/  BRA `(.L_x_38705) ;  /* 0x0000000000047947 */ /* 0x000fea0003800000 */
.L_x_38728:
[----:B------:R0:W5:Y:S02]  /*37d0*/  LDG.E.U8 R24, desc[UR36][R4.64] ;  /* 0x0000002404187981 */ /* 0x000164000c1e1100 */
.L_x_38705:
        /* <DEDUP_REMOVED lines=17> */
.L_x_38736:
[----:B------:R1:W5:Y:S01]  /*38f0*/  LDG.E.U8 R7, desc[UR36][R4.64] ;  /* 0x0000002404077981 */ /* 0x000362000c1e1100 */
[----:B------:R-:W-:Y:S05]  /*3900*/  BRA `(.L_x_38738) ;  /* 0x0000000c00647947 */ /* 0x000fea0003800000 */
.L_x_38735:
        /* <DEDUP_REMOVED lines=8> */
.L_x_38740:
[----:B------:R3:W5:Y:S01]  /*3990*/  LDG.E.U8 R7, desc[UR36][R4.64] ;  /* 0x0000002404077981 */ /* 0x000762000c1e1100 */
[----:B------:R-:W-:Y:S05]  /*39a0*/  BRA `(.L_x_38738) ;  /* 0x0000000c003c7947 */ /* 0x000fea0003800000 */
.L_x_38739:
[----:B------:R2:W5:Y:S01]  /*39b0*/  LDG.E.U16 R7, desc[UR36][R4.64] ;  /* 0x0000002404077981 */ /* 0x000562000c1e1500 */
[----:B------:R-:W-:Y:S05]  /*39c0*/  BRA `(.L_x_38738) ;  /* 0x0000000c00347947 */ /* 0x000fea0003800000 */
.L_x_38734:
        /* <DEDUP_REMOVED lines=10> */
.L_x_38742:
[----:B------:R-:W2:Y:S02]  /*3a70*/  LDG.E.U16 R2, desc[UR36][R4.64] ;  /* 0x0000002404027981 */ /* 0x000ea4000c1e1500 */
[----:B--2---:R-:W-:-:S06]  /*3a80*/  HADD2.F32 R2, -RZ, R2.H0_H0 ;  /* 0x20000002ff027230 */ /* 0x004fcc0000004100 */
[----:B------:R-:W0:Y:S02]  /*3a90*/  F2I.S64.TRUNC R2, R2 ;  /* 0x0000000200027311 */ /* 0x000e24000020d900 */
[----:B0-----:R-:W-:Y:S01]  /*3aa0*/  PRMT R7, R2, 0x7610, R7 ;  /* 0x0000761002077816 */ /* 0x001fe20000000007 */
[----:B------:R-:W-:Y:S06]  /*3ab0*/  BRA `(.L_x_38738) ;  /* 0x0000000800f87947 */ /* 0x000fec0003800000 */
.L_x_38741:
        /* <DEDUP_REMOVED lines=10> */
.L_x_38744:
[----:B------:R-:W2:Y:S02]  /*3b60*/  LDG.E.U16 R4, desc[UR36][R4.64] ;  /* 0x0000002404047981 */ /* 0x000ea4000c1e1500 */
[----:B--2---:R-:W-:-:S06]  /*3b70*/  HADD2.F32 R2, -RZ, R4.H0_H0 ;  /* 0x20000004ff027230 */ /* 0x004fcc0000004100 */
[----:B------:R-:W0:Y:S02]  /*3b80*/  F2I.S64.TRUNC R2, R2 ;  /* 0x0000000200027311 */ /* 0x000e24000020d900 */
[----:B0-----:R-:W-:Y:S01]  /*3b90*/  PRMT R7, R2, 0x7610, R7 ;  /* 0x0000761002077816 */ /* 0x001fe20000000007 */
[----:B------:R-:W-:Y:S06]  /*3ba0*/  BRA `(.L_x_38738) ;  /* 0x0000000800bc7947 */ /* 0x000fec0003800000 */
.L_x_38743:
[----:B------:R-:W2:Y:S02]  /*3bb0*/  LDG.E.64 R2, desc[UR36][R4.64] ;  /* 0x0000002404027981 */ /* 0x000ea4000c1e1b00 */
[----:B--2---:R-:W0:Y:S02]  /*3bc0*/  F2I.S64.F64.TRUNC R2, R2 ;  /* 0x0000000200027311 */ /* 0x004e24000030d900 */
[----:B0-----:R-:W-:Y:S01]  /*3bd0*/  PRMT R7, R2, 0x7610, R7 ;  /* 0x0000761002077816 */ /* 0x001fe20000000007 */
[----:B------:R-:W-:Y:S06]  /*3be0*/  BRA `(.L_x_38738) ;  /* 0x0000000800ac7947 */ /* 0x000fec0003800000 */
.L_x_38733:
        /* <DEDUP_REMOVED lines=12> */
.L_x_38747:
[----:B------:R-:W2:Y:S02]  /*3cb0*/  LDG.E.64 R4, desc[UR36][R4.64] ;  /* 0x0000002404047981 */ /* 0x000ea4000c1e1b00 */
[----:B--2---:R-:W0:Y:S02]  /*3cc0*/  F2I.S64.F64.TRUNC R2, R4 ;  /* 0x0000000400027311 */ /* 0x004e24000030d900 */
[----:B0-----:R-:W-:Y:S01]  /*3cd0*/  PRMT R7, R2, 0x7610, R7 ;  /* 0x0000761002077816 */ /* 0x001fe20000000007 */
[----:B------:R-:W-:Y:S06]  /*3ce0*/  BRA `(.L_x_38738) ;  /* 0x00000008006c7947 */ /* 0x000fec0003800000 */
.L_x_38746:
        /* <DEDUP_REMOVED lines=28> */
.L_x_38749:
        /* <DEDUP_REMOVED lines=15> */
.L_x_38748:
[----:B------:R-:W2:Y:S02]  /*3fa0*/  LDG.E.U16 R2, desc[UR36][R4.64] ;  /* 0x0000002404027981 */ /* 0x000ea4000c1e1500 */
[----:B--2---:R-:W-:-:S06]  /*3fb0*/  IMAD.U32 R2, R2, 0x10000, RZ ;  /* 0x0001000002027824 */ /* 0x004fcc00078e00ff */
[----:B------:R-:W0:Y:S02]  /*3fc0*/  F2I.S64.TRUNC R2, R2 ;  /* 0x0000000200027311 */ /* 0x000e24000020d900 */
[----:B0-----:R-:W-:Y:S01]  /*3fd0*/  PRMT R7, R2, 0x7610, R7 ;  /* 0x0000761002077816 */ /* 0x001fe20000000007 */
[----:B------:R-:W-:Y:S06]  /*3fe0*/  BRA `(.L_x_38738) ;  /* 0x0000000400ac7947 */ /* 0x000fec0003800000 */
.L_x_38745:
        /* <DEDUP_REMOVED lines=10> */
.L_x_38752:
        /* <DEDUP_REMOVED lines=21> */
.L_x_38756:
[----:B------:R-:W-:Y:S05]  /*41e0*/  BSYNC B1 ;  /* 0x0000000000017941 */ /* 0x000fea0003800000 */
.L_x_38755:
[----:B------:R-:W-:Y:S01]  /*41f0*/  IMAD.SHL.U32 R2, R2, 0x100000, RZ ;  /* 0x0010000002027824 */ /* 0x000fe200078e00ff */
[----:B------:R-:W-:-:S04]  /*4200*/  LEA R3, R0, 0x3b800000, 0x17 ;  /* 0x3b80000000037811 */ /* 0x000fc800078eb8ff */
[----:B------:R-:W-:-:S07]  /*4210*/  LOP3.LUT R2, R3, R2, R4, 0xfe, !PT ;  /* 0x0000000203027212 */ /* 0x000fce00078efe04 */
.L_x_38754:
[----:B------:R-:W-:Y:S05]  /*4220*/  BSYNC B0 ;  /* 0x0000000000007941 */ /* 0x000fea0003800000 */
.L_x_38753:
[----:B------:R-:W0:Y:S02]  /*4230*/  F2I.S64.TRUNC R2, R2 ;  /* 0x0000000200027311 */ /* 0x000e24000020d900 */
[----:B0-----:R-:W-:Y:S01]  /*4240*/  PRMT R7, R2, 0x7610, R7 ;  /* 0x0000761002077816 */ /* 0x001fe20000000007 */
[----:B------:R-:W-:Y:S06]  /*4250*/  BRA `(.L_x_38738) ;  /* 0x0000000400107947 */ /* 0x000fec0003800000 */
.L_x_38751:
        /* <DEDUP_REMOVED lines=21> */
.L_x_38760:
[----:B------:R-:W-:Y:S05]  /*43b0*/  BSYNC B1 ;  /* 0x0000000000017941 */ /* 0x000fea0003800000 */
.L_x_38759:
[----:B------:R-:W-:Y:S01]  /*43c0*/  IMAD.SHL.U32 R2, R2, 0x200000, RZ ;  /* 0x0020000002027824 */ /* 0x000fe200078e00ff */
[----:B------:R-:W-:-:S04]  /*43d0*/  LEA R3, R0, 0x37800000, 0x17 ;  /* 0x3780000000037811 */ /* 0x000fc800078eb8ff */
[----:B------:R-:W-:-:S07]  /*43e0*/  LOP3.LUT R2, R3, R2, R4, 0xfe, !PT ;  /* 0x0000000203027212 */ /* 0x000fce00078efe04 */
.L_x_38758:
[----:B------:R-:W-:Y:S05]  /*43f0*/  BSYNC B0 ;  /* 0x0000000000007941 */ /* 0x000fea0003800000 */
.L_x_38757:
[----:B------:R-:W0:Y:S02]  /*4400*/  F2I.S64.TRUNC R2, R2 ;  /* 0x0000000200027311 */ /* 0x000e24000020d900 */
[----:B0-----:R-:W-:Y:S01]  /*4410*/  PRMT R7, R2, 0x7610, R7 ;  /* 0x0000761002077816 */ /* 0x001fe20000000007 */
[----:B------:R-:W-:Y:S06]  /*4420*/  BRA `(.L_x_38738) ;  /* 0x00000000009c7947 */ /* 0x000fec0003800000 */
.L_x_38750:
        /* <DEDUP_REMOVED lines=14> */
.L_x_38764:
[----:B------:R-:W-:Y:S05]  /*4510*/  BSYNC B0 ;  /* 0x0000000000007941 */ /* 0x000fea0003800000 */
.L_x_38763:
[----:B------:R-:W0:Y:S02]  /*4520*/  F2I.S64.TRUNC R2, R2 ;  /* 0x0000000200027311 */ /* 0x000e24000020d900 */
[----:B0-----:R-:W-:Y:S01]  /*4530*/  PRMT R7, R2, 0x7610, R7 ;  /* 0x0000761002077816 */ /* 0x001fe20000000007 */
[----:B------:R-:W-:Y:S06]  /*4540*/  BRA `(.L_x_38738) ;  /* 0x0000000000547947 */ /* 0x000fec0003800000 */
.L_x_38737:
        /* <DEDUP_REMOVED lines=16> */
.L_x_38765:
[----:B------:R-:W-:Y:S01]  /*4650*/  PRMT R7, RZ, 0x7610, R7 ;  /* 0x00007610ff077816 */ /* 0x000fe20000000007 */
[----:B------:R-:W-:Y:S06]  /*4660*/  BRA `(.L_x_38738) ;  /* 0x00000000000c7947 */ /* 0x000fec0003800000 */
.L_x_38762:
[----:B------:R0:W5:Y:S01]  /*4670*/  LDG.E.U8 R7, desc[UR36][R4.64] ;  /* 0x0000002404077981 */ /* 0x000162000c1e1100 */
[----:B------:R-:W-:Y:S05]  /*4680*/  BRA `(.L_x_38738) ;  /* 0x0000000000047947 */ /* 0x000fea0003800000 */
.L_x_38761:
[----:B------:R0:W5:Y:S02]  /*4690*/  LDG.E.U8 R7, desc[UR36][R4.64] ;  /* 0x0000002404077981 */ /* 0x000164000c1e1100 */
.L_x_38738:
        /* <DEDUP_REMOVED lines=16> */
.L_x_38769:
[----:B------:R1:W-:Y:S01]  /*47a0*/  STG.E.U8 desc[UR36][R16.64], R3 ;  /* 0x0000000310007986 */ /* 0x0003e2000c101124 */
[----:B------:R-:W-:Y:S05]  /*47b0*/  BRA `(.L_x_38771) ;  /* 0x0000000c00987947 */ /* 0x000fea0003800000 */
.L_x_38768:
        /* <DEDUP_REMOVED lines=10> */
.L_x_38773:
[----:B------:R-:W-:-:S05]  /*4860*/  LOP3.LUT R3, R3, 0xff, RZ, 0xc0, !PT ;  /* 0x000000ff03037812 */ /* 0x000fca00078ec0ff */
[----:B------:R1:W-:Y:S01]  /*4870*/  STG.E desc[UR36][R16.64], R3 ;  /* 0x0000000310007986 */ /* 0x0003e2000c101924 */
[----:B------:R-:W-:Y:S05]  /*4880*/  BRA `(.L_x_38771) ;  /* 0x0000000c00647947 */ /* 0x000fea0003800000 */
.L_x_38772:
[----:B------:R-:W-:-:S05]  /*4890*/  LOP3.LUT R3, R3, 0xff, RZ, 0xc0, !PT ;  /* 0x000000ff03037812 */ /* 0x000fca00078ec0ff */
[----:B------:R1:W-:Y:S01]  /*48a0*/  STG.E.U16 desc[UR36][R16.64], R3 ;  /* 0x0000000310007986 */ /* 0x0003e2000c101524 */
[----:B------:R-:W-:Y:S05]  /*48b0*/  BRA `(.L_x_38771) ;  /* 0x0000000c00587947 */ /* 0x000fea0003800000 */
.L_x_38767:
[----:B------:R-:W-:-:S13]  /*48c0*/  ISETP.GT.AND P0, PT, R0, 0x6, PT ;  /* 0x000000060000780c */ /* 0x000fda0003f04270 */
[----:B------:R-:W-:Y:S05]  /*48d0*/  @P0 BRA `(.L_x_38774) ;  /* 0x0000000000340947 */ /* 0x000fea0003800000 */
[----:B------:R-:W-:-:S13]  /*48e0*/  ISETP.NE.AND P0, PT, R0, 0x5, PT ;  /* 0x000000050000780c */ /* 0x000fda0003f05270 */
[----:B------:R-:W-:Y:S05]  /*48f0*/  @!P0 BRA `(.L_x_38775) ;  /* 0x0000000000188947 */ /* 0x000fea0003800000 */
[----:B------:R-:W-:-:S13]  /*4900*/  ISETP.NE.AND P0, PT, R0, 0x6, PT ;  /* 0x000000060000780c */ /* 0x000fda0003f05270 */
[----:B------:R-:W-:Y:S05]  /*4910*/  @P0 BRA `(.L_x_38770) ;  /* 0x0000000800e40947 */ /* 0x000fea0003800000 */
[----:B------:R-:W-:-:S06]  /*4920*/  LOP3.LUT R3, R3, 0xff, RZ, 0xc0, !PT ;  /* 0x000000ff03037812 */ /* 0x000fcc00078ec0ff */
[----:B------:R-:W1:Y:S02]  /*4930*/  I2F.U16 R3, R3 ;  /* 0x0000000300037306 */ /* 0x000e640000101000 */
[----:B-1----:R1:W-:Y:S01]  /*4940*/  STG.E desc[UR36][R16.64], R3 ;  /* 0x0000000310007986 */ /* 0x0023e2000c101924 */
[----:B------:R-:W-:Y:S05]  /*4950*/  BRA `(.L_x_38771) ;  /* 0x0000000c00307947 */ /* 0x000fea0003800000 */
.L_x_38775:
[----:B------:R-:W-:-:S04]  /*4960*/  LOP3.LUT R3, R3, 0xff, RZ, 0xc0, !PT ;  /* 0x000000ff03037812 */ /* 0x000fc800078ec0ff */
[----:B------:R-:W1:Y:S02]  /*4970*/  I2F.U16 R0, R3 ;  /* 0x0000000300007306 */ /* 0x000e640000101000 */
[----:B-1----:R-:W-:-:S05]  /*4980*/  F2FP.F16.F32.PACK_AB R0, RZ, R0 ;  /* 0x00000000ff00723e */ /* 0x002fca00000000ff */
[----:B------:R1:W-:Y:S01]  /*4990*/  STG.E.U16 desc[UR36][R16.64], R0 ;  /* 0x0000000010007986 */ /* 0x0003e2000c101524 */
[----:B------:R-:W-:Y:S05]  /*49a0*/  BRA `(.L_x_38771) ;  /* 0x0000000c001c7947 */ /* 0x000fea0003800000 */
.L_x_38774:
[----:B------:R-:W-:-:S13]  /*49b0*/  ISETP.NE.AND P0, PT, R0, 0x7, PT ;  /* 0x000000070000780c */ /* 0x000fda0003f05270 */
[----:B------:R-:W-:Y:S05]  /*49c0*/  @!P0 BRA `(.L_x_38776) ;  /* 0x00000000003c8947 */ /* 0x000fea0003800000 */
[----:B------:R-:W-:-:S13]  /*49d0*/  ISETP.NE.AND P0, PT, R0, 0x8, PT ;  /* 0x000000080000780c */ /* 0x000fda0003f05270 */
[----:B------:R-:W-:Y:S05]  /*49e0*/  @!P0 BRA `(.L_x_38777) ;  /* 0x00000000001c8947 */ /* 0x000fea0003800000 */
[----:B------:R-:W-:-:S13]  /*49f0*/  ISETP.NE.AND P0, PT, R0, 0x9, PT ;  /* 0x000000090000780c */ /* 0x000fda0003f05270 */
[----:B------:R-:W-:Y:S05]  /*4a00*/  @P0 BRA `(.L_x_38770) ;  /* 0x0000000800a80947 */ /* 0x000fea0003800000 */
[----:B------:R-:W-:Y:S01]  /*4a10*/  LOP3.LUT R3, R3, 0xff, RZ, 0xc0, !PT ;  /* 0x000000ff03037812 */ /* 0x000fe200078ec0ff */
[----:B0-234-:R-:W-:-:S03]  /*4a20*/  IMAD.MOV.U32 R5, RZ, RZ, RZ ;  /* 0x000000ffff057224 */ /* 0x01dfc600078e00ff */
[----:B------:R-:W0:Y:S02]  /*4a30*/  I2F.U16 R4, R3 ;  /* 0x0000000300047306 */ /* 0x000e240000101000 */
[----:B0-----:R0:W-:Y:S01]  /*4a40*/  STG.E.64 desc[UR36][R16.64], R4 ;  /* 0x0000000410007986 */ /* 0x0011e2000c101b24 */
[----:B------:R-:W-:Y:S05]  /*4a50*/  BRA `(.L_x_38771) ;  /* 0x0000000800f07947 */ /* 0x000fea0003800000 */
.L_x_38777:
[----:B------:R-:W-:-:S06]  /*4a60*/  LOP3.LUT R3, R3, 0xff, RZ, 0xc0, !PT ;  /* 0x000000ff03037812 */ /* 0x000fcc00078ec0ff */
[----:B------:R-:W1:Y:S02]  /*4a70*/  I2F.U16 R3, R3 ;  /* 0x0000000300037306 */ /* 0x000e640000101000 */
[----:B-1----:R-:W-:-:S04]  /*4a80*/  F2FP.F16.F32.PACK_AB R3, RZ, R3 ;  /* 0x00000003ff03723e */ /* 0x002fc800000000ff */
[----:B------:R-:W-:-:S05]  /*4a90*/  PRMT R3, R3, 0x5410, RZ ;  /* 0x0000541003037816 */ /* 0x000fca00000000ff */
[----:B------:R1:W-:Y:S01]  /*4aa0*/  STG.E desc[UR36][R16.64], R3 ;  /* 0x0000000310007986 */ /* 0x0003e2000c101924 */
[----:B------:R-:W-:Y:S05]  /*4ab0*/  BRA `(.L_x_38771) ;  /* 0x0000000800d87947 */ /* 0x000fea0003800000 */
.L_x_38776:
[----:B------:R-:W-:-:S06]  /*4ac0*/  LOP3.LUT R3, R3, 0xff, RZ, 0xc0, !PT ;  /* 0x000000ff03037812 */ /* 0x000fcc00078ec0ff */
[----:B------:R-:W1:Y:S02]  /*4ad0*/  I2F.F64.U16 R2, R3 ;  /* 0x0000000300027312 */ /* 0x000e640000101800 */
[----:B-1----:R1:W-:Y:S01]  /*4ae0*/  STG.E.64 desc[UR36][R16.64], R2 ;  /* 0x0000000210007986 */ /* 0x0023e2000c101b24 */
[----:B------:R-:W-:Y:S05]  /*4af0*/  BRA `(.L_x_38771) ;  /* 0x0000000800c87947 */ /* 0x000fea0003800000 */
.L_x_38766:
        /* <DEDUP_REMOVED lines=12> */
.L_x_38780:
[----:B0-234-:R-:W-:Y:S02]  /*4bc0*/  LOP3.LUT R4, R3, 0xff, RZ, 0xc0, !PT ;  /* 0x000000ff03047812 */ /* 0x01dfe400078ec0ff */
[----:B------:R-:W-:-:S04]  /*4bd0*/  CS2R R6, SRZ ;  /* 0x0000000000067805 */ /* 0x000fc8000001ff00 */
[----:B------:R-:W0:Y:S02]  /*4be0*/  I2F.F64.U16 R4, R4 ;  /* 0x0000000400047312 */ /* 0x000e240000101800 */
[----:B0-----:R0:W-:Y:S01]  /*4bf0*/  STG.E.128 desc[UR36][R16.64], R4 ;  /* 0x0000000410007986 */ /* 0x0011e2000c101d24 */
[----:B------:R-:W-:Y:S05]  /*4c00*/  BRA `(.L_x_38771) ;  /* 0x0000000800847947 */ /* 0x000fea0003800000 */
.L_x_38779:
[----:B------:R-:W-:-:S13]  /*4c10*/  ISETP.NE.AND P0, PT, R0, 0xf, PT ;  /* 0x0000000f0000780c */ /* 0x000fda0003f05270 */
[----:B------:R-:W-:Y:S05]  /*4c20*/  @!P0 BRA `(.L_x_38781) ;  /* 0x0000000000bc8947 */ /* 0x000fea0003800000 */
[----:B------:R-:W-:-:S13]  /*4c30*/  ISETP.NE.AND P0, PT, R0, 0x17, PT ;  /* 0x000000170000780c */ /* 0x000fda0003f05270 */
[----:B------:R-:W-:Y:S05]  /*4c40*/  @!P0 BRA `(.L_x_38782) ;  /* 0x0000000000588947 */ /* 0x000fea0003800000 */
[----:B------:R-:W-:-:S13]  /*4c50*/  ISETP.NE.AND P0, PT, R0, 0x18, PT ;  /* 0x000000180000780c */ /* 0x000fda0003f05270 */
[----:B------:R-:W-:Y:S05]  /*4c60*/  @P0 BRA `(.L_x_38770) ;  /* 0x0000000800100947 */ /* 0x000fea0003800000 */
[----:B0-234-:R-:W-:Y:S01]  /*4c70*/  LOP3.LUT R4, R3, 0xff, RZ, 0xc0, !PT ;  /* 0x000000ff03047812 */ /* 0x01dfe200078ec0ff */
        /* <DEDUP_REMOVED lines=15> */
.L_x_38784:
[----:B------:R-:W-:Y:S05]  /*4d70*/  BSYNC B0 ;  /* 0x0000000000007941 */ /* 0x000fea0003800000 */
.L_x_38783:
[----:B------:R-:W-:-:S05]  /*4d80*/  LOP3.LUT R3, R0, R3, RZ, 0xfc, !PT ;  /* 0x0000000300037212 */ /* 0x000fca00078efcff */
[----:B------:R0:W-:Y:S01]  /*4d90*/  STG.E.U8 desc[UR36][R16.64], R3 ;  /* 0x0000000310007986 */ /* 0x0001e2000c101124 */
[----:B------:R-:W-:Y:S05]  /*4da0*/  BRA `(.L_x_38771) ;  /* 0x00000008001c7947 */ /* 0x000fea0003800000 */
.L_x_38782:
[----:B------:R-:W-:Y:S01]  /*4db0*/  LOP3.LUT R3, R3, 0xff, RZ, 0xc0, !PT ;  /* 0x000000ff03037812 */ /* 0x000fe200078ec0ff */
[----:B------:R-:W-:Y:S05]  /*4dc0*/  BSSY B0, `(.L_x_38785) ;  /* 0x0000010000007945 */ /* 0x000fea0003800000 */
[----:B------:R-:W1:Y:S02]  /*4dd0*/  I2F.U16 R3, R3 ;  /* 0x0000000300037306 */ /* 0x000e640000101000 */
        /* <DEDUP_REMOVED lines=11> */
.L_x_38786:
[----:B------:R-:W-:Y:S01]  /*4e90*/  IMAD.MOV.U32 R0, RZ, RZ, 0x7f ;  /* 0x0000007fff007424 */ /* 0x000fe200078e00ff */
[----:B------:R-:W-:-:S04]  /*4ea0*/  ISETP.GT.U32.AND P0, PT, R2, 0x7f800000, PT ;  /* 0x7f8000000200780c */ /* 0x000fc80003f04070 */
[----:B------:R-:W-:-:S09]  /*4eb0*/  SEL R0, R0, 0x7c, P0 ;  /* 0x0000007c00007807 */ /* 0x000fd20000000000 */
.L_x_38787:
[----:B------:R-:W-:Y:S05]  /*4ec0*/  BSYNC B0 ;  /* 0x0000000000007941 */ /* 0x000fea0003800000 */
.L_x_38785:
[----:B------:R-:W-:-:S04]  /*4ed0*/  LOP3.LUT R2, R3, 0x80000000, RZ, 0xc0, !PT ;  /* 0x8000000003027812 */ /* 0x000fc800078ec0ff */
[----:B------:R-:W-:-:S04]  /*4ee0*/  SHF.R.U32.HI R3, RZ, 0x18, R2 ;  /* 0x00000018ff037819 */ /* 0x000fc80000011602 */
[----:B------:R-:W-:-:S05]  /*4ef0*/  LOP3.LUT R3, R0, R3, RZ, 0xfc, !PT ;  /* 0x0000000300037212 */ /* 0x000fca00078efcff */
[----:B------:R1:W-:Y:S01]  /*4f00*/  STG.E.U8 desc[UR36][R16.64], R3 ;  /* 0x0000000310007986 */ /* 0x0003e2000c101124 */
[----:B------:R-:W-:Y:S05]  /*4f10*/  BRA `(.L_x_38771) ;  /* 0x0000000400c07947 */ /* 0x000fea0003800000 */
.L_x_38781:
[----:B------:R-:W-:-:S04]  /*4f20*/  LOP3.LUT R3, R3, 0xff, RZ, 0xc0, !PT ;  /* 0x000000ff03037812 */ /* 0x000fc800078ec0ff */
[----:B------:R-:W1:Y:S02]  /*4f30*/  I2F.U16 R0, R3 ;  /* 0x0000000300007306 */ /* 0x000e640000101000 */
[----:B-1----:R-:W-:-:S05]  /*4f40*/  F2FP.BF16.F32.PACK_AB R0, RZ, R0 ;  /* 0x00000000ff00723e */ /* 0x002fca00000010ff */
[----:B------:R1:W-:Y:S01]  /*4f50*/  STG.E.U16 desc[UR36][R16.64], R0 ;  /* 0x0000000010007986 */ /* 0x0003e2000c101524 */
[----:B------:R-:W-:Y:S05]  /*4f60*/  BRA `(.L_x_38771) ;  /* 0x0000000400ac7947 */ /* 0x000fea0003800000 */
.L_x_38778:
        /* <DEDUP_REMOVED lines=11> */
.L_x_38790:
[----:B------:R-:W-:Y:S01]  /*5020*/  LOP3.LUT R3, R3, 0xff, RZ, 0xc0, !PT ;  /* 0x000000ff03037812 */ /* 0x000fe200078ec0ff */
[----:B------:R-:W-:Y:S01]  /*5030*/  BSSY B0, `(.L_x_38791) ;  /* 0x0000015000007945 */ /* 0x000fe20003800000 */
[----:B------:R-:W-:-:S04]  /*5040*/  IMAD.MOV.U32 R8, RZ, RZ, 0x80 ;  /* 0x00000080ff087424 */ /* 0x000fc800078e00ff */
[----:B------:R-:W1:Y:S02]  /*5050*/  I2F.U16 R3, R3 ;  /* 0x0000000300037306 */ /* 0x000e640000101000 */
        /* <DEDUP_REMOVED lines=14> */
.L_x_38793:
[----:B------:R-:W-:-:S04]  /*5140*/  LOP3.LUT R2, R3, 0x80000000, RZ, 0xc0, !PT ;  /* 0x8000000003027812 */ /* 0x000fc800078ec0ff */
[----:B------:R-:W-:-:S04]  /*5150*/  SHF.R.U32.HI R3, RZ, 0x18, R2 ;  /* 0x00000018ff037819 */ /* 0x000fc80000011602 */
[----:B------:R-:W-:-:S04]  /*5160*/  LOP3.LUT R0, R0, R3, RZ, 0xfc, !PT ;  /* 0x0000000300007212 */ /* 0x000fc800078efcff */
[----:B------:R-:W-:-:S07]  /*5170*/  PRMT R8, R0, 0x7610, R8 ;  /* 0x0000761000087816 */ /* 0x000fce0000000008 */
.L_x_38792:
[----:B------:R-:W-:Y:S05]  /*5180*/  BSYNC B0 ;  /* 0x0000000000007941 */ /* 0x000fea0003800000 */
.L_x_38791:
[----:B------:R1:W-:Y:S01]  /*5190*/  STG.E.U8 desc[UR36][R16.64], R8 ;  /* 0x0000000810007986 */ /* 0x0003e2000c101124 */
[----:B------:R-:W-:Y:S05]  /*51a0*/  BRA `(.L_x_38771) ;  /* 0x00000004001c7947 */ /* 0x000fea0003800000 */
.L_x_38789:
        /* <DEDUP_REMOVED lines=18> */
.L_x_38796:
[----:B------:R-:W-:-:S04]  /*52d0*/  LOP3.LUT R2, R3, 0x80000000, RZ, 0xc0, !PT ;  /* 0x8000000003027812 */ /* 0x000fc800078ec0ff */
[----:B------:R-:W-:-:S04]  /*52e0*/  SHF.R.U32.HI R3, RZ, 0x18, R2 ;  /* 0x00000018ff037819 */ /* 0x000fc80000011602 */
[----:B------:R-:W-:-:S04]  /*52f0*/  LOP3.LUT R0, R0, R3, RZ, 0xfc, !PT ;  /* 0x0000000300007212 */ /* 0x000fc800078efcff */
[----:B------:R-:W-:-:S07]  /*5300*/  PRMT R8, R0, 0x7610, R8 ;  /* 0x0000761000087816 */ /* 0x000fce0000000008 */
.L_x_38795:
[----:B------:R-:W-:Y:S05]  /*5310*/  BSYNC B0 ;  /* 0x0000000000007941 */ /* 0x000fea0003800000 */
.L_x_38794:
[----:B------:R1:W-:Y:S01]  /*5320*/  STG.E.U8 desc[UR36][R16.64], R8 ;  /* 0x0000000810007986 */ /* 0x0003e2000c101124 */
[----:B------:R-:W-:Y:S05]  /*5330*/  BRA `(.L_x_38771) ;  /* 0x0000000000b87947 */ /* 0x000fea0003800000 */
.L_x_38788:
[----:B------:R-:W-:-:S13]  /*5340*/  ISETP.NE.AND P0, PT, R0, 0x1c, PT ;  /* 0x0000001c0000780c */ /* 0x000fda0003f05270 */
[----:B------:R-:W-:Y:S05]  /*5350*/  @!P0 BRA `(.L_x_38797) ;  /* 0x0000000000a88947 */ /* 0x000fea0003800000 */
[----:B------:R-:W-:-:S13]  /*5360*/  ISETP.NE.AND P0, PT, R0, 0x1d, PT ;  /* 0x0000001d0000780c */ /* 0x000fda0003f05270 */
[----:B------:R-:W-:Y:S05]  /*5370*/  @!P0 BRA `(.L_x_38798) ;  /* 0x0000000000908947 */ /* 0x000fea0003800000 */
[----:B------:R-:W-:-:S13]  /*5380*/  ISETP.NE.AND P0, PT, R0, 0x2c, PT ;  /* 0x0000002c0000780c */ /* 0x000fda0003f05270 */
[----:B------:R-:W-:Y:S05]  /*5390*/  @P0 BRA `(.L_x_38770) ;  /* 0x0000000000440947 */ /* 0x000fea0003800000 */
[----:B0-234-:R-:W-:-:S06]  /*53a0*/  LOP3.LUT R4, R3, 0xff, RZ, 0xc0, !PT ;  /* 0x000000ff03047812 */ /* 0x01dfcc00078ec0ff */
        /* <DEDUP_REMOVED lines=16> */
.L_x_38770:
        /* <DEDUP_REMOVED lines=16> */
.L_x_38799:
[----:B------:R-:W-:Y:S05]  /*55b0*/  BRA `(.L_x_38771) ;  /* 0x0000000000187947 */ /* 0x000fea0003800000 */
.L_x_38798:
[----:B------:R-:W-:Y:S01]  /*55c0*/  LOP3.LUT R2, R3, 0xff, RZ, 0xc0, !PT ;  /* 0x000000ff03027812 */ /* 0x000fe200078ec0ff */
[----:B------:R-:W-:-:S05]  /*55d0*/  IMAD.MOV.U32 R3, RZ, RZ, RZ ;  /* 0x000000ffff037224 */ /* 0x000fca00078e00ff */
[----:B------:R1:W-:Y:S01]  /*55e0*/  STG.E.64 desc[UR36][R16.64], R2 ;  /* 0x0000000210007986 */ /* 0x0003e2000c101b24 */
[----:B------:R-:W-:Y:S05]  /*55f0*/  BRA `(.L_x_38771) ;  /* 0x0000000000087947 */ /* 0x000fea0003800000 */
.L_x_38797:
[----:B------:R-:W-:-:S05]  /*5600*/  LOP3.LUT R3, R3, 0xff, RZ, 0xc0, !PT ;  /* 0x000000ff03037812 */ /* 0x000fca00078ec0ff */
[----:B------:R1:W-:Y:S02]  /*5610*/  STG.E desc[UR36][R16.64], R3 ;  /* 0x0000000310007986 */ /* 0x0003e4000c101924 */
.L_x_38771:
[----:B------:R-:W-:-:S04]  /*5620*/  IMAD R18, R23, 0x200, R18 ;  /* 0x0000020017127824 */ /* 0x000fc800078e0212 */
[----:B------:R-:W-:-:S07]  /*5630*/  VIADD R19, R18, 0x80 ;  /* 0x0000008012137836 */ /* 0x000fce0000000000 */
.L_x_38665:
[----:B------:R-:W-:Y:S05]  /*5640*/  BSYNC B6 ;  /* 0x0000000000067941 */ /* 0x000fea0003800000 */
.L_x_38664:
[----:B------:R-:W-:Y:S01]  /*5650*/  ULDC UR4, c[0x0][0x210] ;  /* 0x0000840000047ab9 */ /* 0x000fe20000000800 */
[----:B------:R-:W-:Y:S01]  /*5660*/  BSSY B6, `(.L_x_38800) ;  /* 0x000055b000067945 */ /* 0x000fe20003800000 */
[----:B------:R-:W-:-:S13]  /*5670*/  ISETP.GE.AND P0, PT, R19, UR4, PT ;  /* 0x0000000413007c0c */ /* 0x000fda000bf06270 */
[----:B------:R-:W-:Y:S05]  /*5680*/  @P0 BRA `(.L_x_38801) ;  /* 0x0000005400600947 */ /* 0x000fea0003800000 */
[----:B0-----:R-:W0:Y:S01]  /*5690*/  LDC R6, c[0x0][0x218] ;  /* 0x00008600ff067b82 */ /* 0x001e220000000800 */
[----:B------:R-:W-:Y:S02]  /*56a0*/  IMAD.MOV.U32 R18, RZ, RZ, RZ ;  /* 0x000000ffff127224 */ /* 0x000fe400078e00ff */
[----:B------:R-:W-:Y:S02]  /*56b0*/  IMAD.MOV.U32 R23, RZ, RZ, RZ ;  /* 0x000000ffff177224 */ /* 0x000fe400078e00ff */
[----:B-1----:R-:W-:Y:S02]  /*56c0*/  IMAD.MOV.U32 R0, RZ, RZ, RZ ;  /* 0x000000ffff007224 */ /* 0x002fe400078e00ff */
        /* <DEDUP_REMOVED lines=376> */
.L_x_38802:
[----:B--234-:R-:W0:Y:S01]  /*6e50*/  LDC.U8 R5, c[0x0][0x501] ;  /* 0x00014040ff057b82 */ /* 0x01ce220000000000 */
        /* <DEDUP_REMOVED lines=21> */
.L_x_38806:
[----:B------:R-:W2:Y:S02]  /*6fb0*/  LDG.E.U8 R2, desc[UR36][R2.64] ;  /* 0x0000002402027981 */ /* 0x000ea4000c1e1100 */
[----:B--2---:R-:W-:-:S04]  /*6fc0*/  ISETP.NE.AND P0, PT, R2, RZ, PT ;  /* 0x000000ff0200720c */ /* 0x004fc80003f05270 */
[----:B------:R-:W-:Y:S01]  /*6fd0*/  P2R R22, PR, RZ, 0x1 ;  /* 0x00000001ff167803 */ /* 0x000fe20000000000 */
[----:B------:R-:W-:Y:S08]  /*6fe0*/  BRA `(.L_x_38808) ;  /* 0x0000000c00c47947 */ /* 0x000ff00003800000 */
.L_x_38805:
        /* <DEDUP_REMOVED lines=11> */
.L_x_38810:
[----:B------:R-:W2:Y:S02]  /*70a0*/  LDG.E R2, desc[UR36][R2.64] ;  /* 0x0000002402027981 */ /* 0x000ea4000c1e1900 */
[----:B--2---:R-:W-:-:S04]  /*70b0*/  ISETP.NE.AND P0, PT, R2, RZ, PT ;  /* 0x000000ff0200720c */ /* 0x004fc80003f05270 */
[----:B------:R-:W-:Y:S01]  /*70c0*/  P2R R22, PR, RZ, 0x1 ;  /* 0x00000001ff167803 */ /* 0x000fe20000000000 */
[----:B------:R-:W-:Y:S08]  /*70d0*/  BRA `(.L_x_38808) ;  /* 0x0000000c00887947 */ /* 0x000ff00003800000 */
.L_x_38809:
[----:B------:R-:W2:Y:S02]  /*70e0*/  LDG.E.U16 R2, desc[UR36][R2.64] ;  /* 0x0000002402027981 */ /* 0x000ea4000c1e1500 */
[----:B--2---:R-:W-:-:S04]  /*70f0*/  ISETP.NE.AND P0, PT, R2, RZ, PT ;  /* 0x000000ff0200720c */ /* 0x004fc80003f05270 */
[----:B------:R-:W-:Y:S01]  /*7100*/  P2R R22, PR, RZ, 0x1 ;  /* 0x00000001ff167803 */ /* 0x000fe20000000000 */
[----:B------:R-:W-:Y:S08]  /*7110*/  BRA `(.L_x_38808) ;  /* 0x0000000c00787947 */ /* 0x000ff00003800000 */
.L_x_38804:
        /* <DEDUP_REMOVED lines=10> */
.L_x_38812:
[----:B------:R-:W2:Y:S02]  /*71c0*/  LDG.E.U16 R0, desc[UR36][R2.64] ;  /* 0x0000002402007981 */ /* 0x000ea4000c1e1500 */
[----:B--2---:R-:W-:-:S05]  /*71d0*/  HADD2.F32 R0, -RZ, R0.H0_H0 ;  /* 0x20000000ff007230 */ /* 0x004fca0000004100 */
[----:B------:R-:W-:-:S04]  /*71e0*/  FSETP.NEU.FTZ.AND P0, PT, R0, RZ, PT ;  /* 0x000000ff0000720b */ /* 0x000fc80003f1d000 */
[----:B------:R-:W-:Y:S01]  /*71f0*/  P2R R22, PR, RZ, 0x1 ;  /* 0x00000001ff167803 */ /* 0x000fe20000000000 */
[----:B------:R-:W-:Y:S08]  /*7200*/  BRA `(.L_x_38808) ;  /* 0x0000000c003c7947 */ /* 0x000ff00003800000 */
.L_x_38811:
        /* <DEDUP_REMOVED lines=12> */
.L_x_38814:
        /* <DEDUP_REMOVED lines=11> */
.L_x_38813:
[----:B------:R-:W2:Y:S02]  /*7380*/  LDG.E.64 R2, desc[UR36][R2.64] ;  /* 0x0000002402027981 */ /* 0x000ea4000c1e1b00 */
[----:B--2---:R-:W-:-:S06]  /*7390*/  DSETP.NEU.AND P0, PT, R2, RZ, PT ;  /* 0x000000ff0200722a */ /* 0x004fcc0003f0d000 */
[----:B------:R-:W-:Y:S01]  /*73a0*/  P2R R22, PR, RZ, 0x1 ;  /* 0x00000001ff167803 */ /* 0x000fe20000000000 */
[----:B------:R-:W-:Y:S07]  /*73b0*/  BRA `(.L_x_38808) ;  /* 0x0000000800d07947 */ /* 0x000fee0003800000 */
.L_x_38803:
        /* <DEDUP_REMOVED lines=12> */
.L_x_38817:
[----:B------:R-:W2:Y:S02]  /*7480*/  LDG.E.128 R4, desc[UR36][R2.64] ;  /* 0x0000002402047981 */ /* 0x000ea4000c1e1d00 */
[----:B--2---:R-:W-:-:S06]  /*7490*/  DSETP.NEU.AND P0, PT, R6, RZ, PT ;  /* 0x000000ff0600722a */ /* 0x004fcc0003f0d000 */
[----:B------:R-:W-:-:S06]  /*74a0*/  DSETP.NEU.OR P0, PT, R4, RZ, P0 ;  /* 0x000000ff0400722a */ /* 0x000fcc000070d400 */
[----:B------:R-:W-:Y:S01]  /*74b0*/  P2R R22, PR, RZ, 0x1 ;  /* 0x00000001ff167803 */ /* 0x000fe20000000000 */
[----:B------:R-:W-:Y:S07]  /*74c0*/  BRA `(.L_x_38808) ;  /* 0x00000008008c7947 */ /* 0x000fee0003800000 */
.L_x_38816:
        /* <DEDUP_REMOVED lines=28> */
.L_x_38819:
        /* <DEDUP_REMOVED lines=15> */
.L_x_38818:
[----:B------:R-:W2:Y:S02]  /*7780*/  LDG.E.U16 R0, desc[UR36][R2.64] ;  /* 0x0000002402007981 */ /* 0x000ea4000c1e1500 */
[----:B--2---:R-:W-:-:S05]  /*7790*/  IMAD.U32 R0, R0, 0x10000, RZ ;  /* 0x0001000000007824 */ /* 0x004fca00078e00ff */
[----:B------:R-:W-:-:S04]  /*77a0*/  FSETP.NEU.FTZ.AND P0, PT, R0, RZ, PT ;  /* 0x000000ff0000720b */ /* 0x000fc80003f1d000 */
[----:B------:R-:W-:Y:S01]  /*77b0*/  P2R R22, PR, RZ, 0x1 ;  /* 0x00000001ff167803 */ /* 0x000fe20000000000 */
[----:B------:R-:W-:Y:S08]  /*77c0*/  BRA `(.L_x_38808) ;  /* 0x0000000400cc7947 */ /* 0x000ff00003800000 */
.L_x_38815:
        /* <DEDUP_REMOVED lines=12> */
.L_x_38822:
        /* <DEDUP_REMOVED lines=21> */
.L_x_38826:
[----:B------:R-:W-:Y:S05]  /*79e0*/  BSYNC B1 ;  /* 0x0000000000017941 */ /* 0x000fea0003800000 */
.L_x_38825:
[----:B------:R-:W-:Y:S01]  /*79f0*/  LEA R3, R0, 0x3b800000, 0x17 ;  /* 0x3b80000000037811 */ /* 0x000fe200078eb8ff */
[----:B------:R-:W-:-:S05]  /*7a00*/  IMAD.SHL.U32 R0, R2, 0x100000, RZ ;  /* 0x0010000002007824 */ /* 0x000fca00078e00ff */
[----:B------:R-:W-:-:S07]  /*7a10*/  LOP3.LUT R0, R3, R0, R4, 0xfe, !PT ;  /* 0x0000000003007212 */ /* 0x000fce00078efe04 */
.L_x_38824:
[----:B------:R-:W-:Y:S05]  /*7a20*/  BSYNC B0 ;  /* 0x0000000000007941 */ /* 0x000fea0003800000 */
.L_x_38823:
[----:B------:R-:W-:-:S04]  /*7a30*/  FSETP.NEU.FTZ.AND P0, PT, R0, RZ, PT ;  /* 0x000000ff0000720b */ /* 0x000fc80003f1d000 */
[----:B------:R-:W-:Y:S01]  /*7a40*/  P2R R22, PR, RZ, 0x1 ;  /* 0x00000001ff167803 */ /* 0x000fe20000000000 */
[----:B------:R-:W-:Y:S08]  /*7a50*/  BRA `(.L_x_38808) ;  /* 0x0000000400287947 */ /* 0x000ff00003800000 */
.L_x_38821:
        /* <DEDUP_REMOVED lines=21> */
.L_x_38830:
[----:B------:R-:W-:Y:S05]  /*7bb0*/  BSYNC B1 ;  /* 0x0000000000017941 */ /* 0x000fea0003800000 */
.L_x_38829:
[----:B------:R-:W-:Y:S01]  /*7bc0*/  LEA R3, R0, 0x37800000, 0x17 ;  /* 0x3780000000037811 */ /* 0x000fe200078eb8ff */
[----:B------:R-:W-:-:S05]  /*7bd0*/  IMAD.SHL.U32 R0, R2, 0x200000, RZ ;  /* 0x0020000002007824 */ /* 0x000fca00078e00ff */
[----:B------:R-:W-:-:S07]  /*7be0*/  LOP3.LUT R0, R3, R0, R4, 0xfe, !PT ;  /* 0x0000000003007212 */ /* 0x000fce00078efe04 */
.L_x_38828:
[----:B------:R-:W-:Y:S05]  /*7bf0*/  BSYNC B0 ;  /* 0x0000000000007941 */ /* 0x000fea0003800000 */
.L_x_38827:
[----:B------:R-:W-:-:S04]  /*7c00*/  FSETP.NEU.FTZ.AND P0, PT, R0, RZ, PT ;  /* 0x000000ff0000720b */ /* 0x000fc80003f1d000 */
[----:B------:R-:W-:Y:S01]  /*7c10*/  P2R R22, PR, RZ, 0x1 ;  /* 0x00000001ff167803 */ /* 0x000fe20000000000 */
[----:B------:R-:W-:Y:S08]  /*7c20*/  BRA `(.L_x_38808) ;  /* 0x0000000000b47947 */ /* 0x000ff00003800000 */
.L_x_38820:
        /* <DEDUP_REMOVED lines=14> */
.L_x_38834:
[----:B------:R-:W-:Y:S05]  /*7d10*/  BSYNC B0 ;  /* 0x0000000000007941 */ /* 0x000fea0003800000 */
.L_x_38833:
[----:B------:R-:W-:-:S04]  /*7d20*/  FSETP.NEU.FTZ.AND P0, PT, R0, RZ, PT ;  /* 0x000000ff0000720b */ /* 0x000fc80003f1d000 */
[----:B------:R-:W-:Y:S01]  /*7d30*/  P2R R22, PR, RZ, 0x1 ;  /* 0x00000001ff167803 */ /* 0x000fe20000000000 */
[----:B------:R-:W-:Y:S08]  /*7d40*/  BRA `(.L_x_38808) ;  /* 0x00000000006c7947 */ /* 0x000ff00003800000 */
.L_x_38807:
        /* <DEDUP_REMOVED lines=16> */
.L_x_38835:
[----:B------:R-:W-:-:S04]  /*7e50*/  PLOP3.LUT P0, PT, PT, PT, PT, 0x8, 0x0 ;  /* 0x000000000000781c */ /* 0x000fc80003f0e170 */
[----:B------:R-:W-:Y:S01]  /*7e60*/  P2R R22, PR, RZ, 0x1 ;  /* 0x00000001ff167803 */ /* 0x000fe20000000000 */
[----:B------:R-:W-:Y:S08]  /*7e70*/  BRA `(.L_x_38808) ;  /* 0x0000000000207947 */ /* 0x000ff00003800000 */
.L_x_38832:
[----:B------:R-:W2:Y:S02]  /*7e80*/  LDG.E.64 R2, desc[UR36][R2.64] ;  /* 0x0000002402027981 */ /* 0x000ea4000c1e1b00 */
[----:B--2---:R-:W-:-:S04]  /*7e90*/  ISETP.NE.U32.AND P0, PT, R2, RZ, PT ;  /* 0x000000ff0200720c */ /* 0x004fc80003f05070 */
[----:B------:R-:W-:-:S04]  /*7ea0*/  ISETP.NE.AND.EX P0, PT, R3, RZ, PT, P0 ;  /* 0x000000ff0300720c */ /* 0x000fc80003f05300 */
[----:B------:R-:W-:Y:S01]  /*7eb0*/  P2R R22, PR, RZ, 0x1 ;  /* 0x00000001ff167803 */ /* 0x000fe20000000000 */
[----:B------:R-:W-:Y:S08]  /*7ec0*/  BRA `(.L_x_38808) ;  /* 0x00000000000c7947 */ /* 0x000ff00003800000 */
.L_x_38831:
[----:B------:R-:W2:Y:S02]  /*7ed0*/  LDG.E R2, desc[UR36][R2.64] ;  /* 0x0000002402027981 */ /* 0x000ea4000c1e1900 */
[----:B--2---:R-:W-:-:S04]  /*7ee0*/  ISETP.NE.AND P0, PT, R2, RZ, PT ;  /* 0x000000ff0200720c */ /* 0x004fc80003f05270 */
[----:B------:R-:W-:-:S09]  /*7ef0*/  P2R R22, PR, RZ, 0x1 ;  /* 0x00000001ff167803 */ /* 0x000fd20000000000 */
.L_x_38808:
        /* <DEDUP_REMOVED lines=17> */
.L_x_38839:
[----:B------:R0:W5:Y:S01]  /*8010*/  LDG.E.U8 R23, desc[UR36][R4.64] ;  /* 0x0000002404177981 */ /* 0x000162000c1e1100 */
[----:B------:R-:W-:Y:S05]  /*8020*/  BRA `(.L_x_38841) ;  /* 0x0000000c00647947 */ /* 0x000fea0003800000 */
.L_x_38838:
        /* <DEDUP_REMOVED lines=8> */
.L_x_38843:
[----:B------:R3:W5:Y:S01]  /*80b0*/  LDG.E.U8 R23, desc[UR36][R4.64] ;  /* 0x0000002404177981 */ /* 0x000762000c1e1100 */
[----:B------:R-:W-:Y:S05]  /*80c0*/  BRA `(.L_x_38841) ;  /* 0x0000000c003c7947 */ /* 0x000fea0003800000 */
.L_x_38842:
[----:B------:R2:W5:Y:S01]  /*80d0*/  LDG.E.U16 R23, desc[UR36][R4.64] ;  /* 0x0000002404177981 */ /* 0x000562000c1e1500 */
[----:B------:R-:W-:Y:S05]  /*80e0*/  BRA `(.L_x_38841) ;  /* 0x0000000c00347947 */ /* 0x000fea0003800000 */
.L_x_38837:
        /* <DEDUP_REMOVED lines=10> */
.L_x_38845:
[----:B------:R-:W2:Y:S02]  /*8190*/  LDG.E.U16 R2, desc[UR36][R4.64] ;  /* 0x0000002404027981 */ /* 0x000ea4000c1e1500 */
[----:B--2---:R-:W-:-:S06]  /*81a0*/  HADD2.F32 R2, -RZ, R2.H0_H0 ;  /* 0x20000002ff027230 */ /* 0x004fcc0000004100 */
[----:B------:R-:W0:Y:S02]  /*81b0*/  F2I.S64.TRUNC R2, R2 ;  /* 0x0000000200027311 */ /* 0x000e24000020d900 */
[----:B0-----:R-:W-:Y:S01]  /*81c0*/  PRMT R23, R2, 0x7610, R23 ;  /* 0x0000761002177816 */ /* 0x001fe20000000017 */
[----:B------:R-:W-:Y:S06]  /*81d0*/  BRA `(.L_x_38841) ;  /* 0x0000000800f87947 */ /* 0x000fec0003800000 */
.L_x_38844:
        /* <DEDUP_REMOVED lines=10> */
.L_x_38847:
[----:B------:R-:W2:Y:S02]  /*8280*/  LDG.E.U16 R4, desc[UR36][R4.64] ;  /* 0x0000002404047981 */ /* 0x000ea4000c1e1500 */
[----:B--2---:R-:W-:-:S06]  /*8290*/  HADD2.F32 R2, -RZ, R4.H0_H0 ;  /* 0x20000004ff027230 */ /* 0x004fcc0000004100 */
[----:B------:R-:W0:Y:S02]  /*82a0*/  F2I.S64.TRUNC R2, R2 ;  /* 0x0000000200027311 */ /* 0x000e24000020d900 */
[----:B0-----:R-:W-:Y:S01]  /*82b0*/  PRMT R23, R2, 0x7610, R23 ;  /* 0x0000761002177816 */ /* 0x001fe20000000017 */
[----:B------:R-:W-:Y:S06]  /*82c0*/  BRA `(.L_x_38841) ;  /* 0x0000000800bc7947 */ /* 0x000fec0003800000 */
.L_x_38846:
[----:B------:R-:W2:Y:S02]  /*82d0*/  LDG.E.64 R2, desc[UR36][R4.64] ;  /* 0x0000002404027981 */ /* 0x000ea4000c1e1b00 */
[----:B--2---:R-:W0:Y:S02]  /*82e0*/  F2I.S64.F64.TRUNC R2, R2 ;  /* 0x0000000200027311 */ /* 0x004e24000030d900 */
[----:B0-----:R-:W-:Y:S01]  /*82f0*/  PRMT R23, R2, 0x7610, R23 ;  /* 0x0000761002177816 */ /* 0x001fe20000000017 */
[----:B------:R-:W-:Y:S06]  /*8300*/  BRA `(.L_x_38841) ;  /* 0x0000000800ac7947 */ /* 0x000fec0003800000 */
.L_x_38836:
        /* <DEDUP_REMOVED lines=12> */
.L_x_38850:
[----:B------:R-:W2:Y:S02]  /*83d0*/  LDG.E.64 R4, desc[UR36][R4.64] ;  /* 0x0000002404047981 */ /* 0x000ea4000c1e1b00 */
[----:B--2---:R-:W0:Y:S02]  /*83e0*/  F2I.S64.F64.TRUNC R2, R4 ;  /* 0x0000000400027311 */ /* 0x004e24000030d900 */
[----:B0-----:R-:W-:Y:S01]  /*83f0*/  PRMT R23, R2, 0x7610, R23 ;  /* 0x0000761002177816 */ /* 0x001fe20000000017 */
[----:B------:R-:W-:Y:S06]  /*8400*/  BRA `(.L_x_38841) ;  /* 0x00000008006c7947 */ /* 0x000fec0003800000 */
.L_x_38849:
        /* <DEDUP_REMOVED lines=28> */
.L_x_38852:
        /* <DEDUP_REMOVED lines=15> */
.L_x_38851:
[----:B------:R-:W2:Y:S02]  /*86c0*/  LDG.E.U16 R2, desc[UR36][R4.64] ;  /* 0x0000002404027981 */ /* 0x000ea4000c1e1500 */
[----:B--2---:R-:W-:-:S06]  /*86d0*/  IMAD.U32 R2, R2, 0x10000, RZ ;  /* 0x0001000002027824 */ /* 0x004fcc00078e00ff */
[----:B------:R-:W0:Y:S02]  /*86e0*/  F2I.S64.TRUNC R2, R2 ;  /* 0x0000000200027311 */ /* 0x000e24000020d900 */
[----:B0-----:R-:W-:Y:S01]  /*86f0*/  PRMT R23, R2, 0x7610, R23 ;  /* 0x0000761002177816 */ /* 0x001fe20000000017 */
[----:B------:R-:W-:Y:S06]  /*8700*/  BRA `(.L_x_38841) ;  /* 0x0000000400ac7947 */ /* 0x000fec0003800000 */
.L_x_38848:
        /* <DEDUP_REMOVED lines=10> */
.L_x_38855:
        /* <DEDUP_REMOVED lines=21> */
.L_x_38859:
[----:B------:R-:W-:Y:S05]  /*8900*/  BSYNC B1 ;  /* 0x0000000000017941 */ /* 0x000fea0003800000 */
.L_x_38858:
[----:B------:R-:W-:Y:S01]  /*8910*/  IMAD.SHL.U32 R2, R2, 0x100000, RZ ;  /* 0x0010000002027824 */ /* 0x000fe200078e00ff */
[----:B------:R-:W-:-:S04]  /*8920*/  LEA R3, R0, 0x3b800000, 0x17 ;  /* 0x3b80000000037811 */ /* 0x000fc800078eb8ff */
[----:B------:R-:W-:-:S07]  /*8930*/  LOP3.LUT R2, R3, R2, R4, 0xfe, !PT ;  /* 0x0000000203027212 */ /* 0x000fce00078efe04 */
.L_x_38857:
[----:B------:R-:W-:Y:S05]  /*8940*/  BSYNC B0 ;  /* 0x0000000000007941 */ /* 0x000fea0003800000 */
.L_x_38856:
[----:B------:R-:W0:Y:S02]  /*8950*/  F2I.S64.TRUNC R2, R2 ;  /* 0x0000000200027311 */ /* 0x000e24000020d900 */
[----:B0-----:R-:W-:Y:S01]  /*8960*/  PRMT R23, R2, 0x7610, R23 ;  /* 0x0000761002177816 */ /* 0x001fe20000000017 */
[----:B------:R-:W-:Y:S06]  /*8970*/  BRA `(.L_x_38841) ;  /* 0x0000000400107947 */ /* 0x000fec0003800000 */
.L_x_38854:
        /* <DEDUP_REMOVED lines=21> */
.L_x_38863:
[----:B------:R-:W-:Y:S05]  /*8ad0*/  BSYNC B1 ;  /* 0x0000000000017941 */ /* 0x000fea0003800000 */
.L_x_38862:
[----:B------:R-:W-:Y:S01]  /*8ae0*/  IMAD.SHL.U32 R2, R2, 0x200000, RZ ;  /* 0x0020000002027824 */ /* 0x000fe200078e00ff */
[----:B------:R-:W-:-:S04]  /*8af0*/  LEA R3, R0, 0x37800000, 0x17 ;  /* 0x3780000000037811 */ /* 0x000fc800078eb8ff */
[----:B------:R-:W-:-:S07]  /*8b00*/  LOP3.LUT R2, R3, R2, R4, 0xfe, !PT ;  /* 0x0000000203027212 */ /* 0x000fce00078efe04 */
.L_x_38861:
[----:B------:R-:W-:Y:S05]  /*8b10*/  BSYNC B0 ;  /* 0x0000000000007941 */ /* 0x000fea0003800000 */
.L_x_38860:
[----:B------:R-:W0:Y:S02]  /*8b20*/  F2I.S64.TRUNC R2, R2 ;  /* 0x0000000200027311 */ /* 0x000e24000020d900 */
[----:B0-----:R-:W-:Y:S01]  /*8b30*/  PRMT R23, R2, 0x7610, R23 ;  /* 0x0000761002177816 */ /* 0x001fe20000000017 */
[----:B------:R-:W-:Y:S06]  /*8b40*/  BRA `(.L_x_38841) ;  /* 0x00000000009c7947 */ /* 0x000fec0003800000 */
.L_x_38853:
        /* <DEDUP_REMOVED lines=14> */
.L_x_38867:
[----:B------:R-:W-:Y:S05]  /*8c30*/  BSYNC B0 ;  /* 0x0000000000007941 */ /* 0x000fea0003800000 */
.L_x_38866:
[----:B------:R-:W0:Y:S02]  /*8c40*/  F2I.S64.TRUNC R2, R2 ;  /* 0x0000000200027311 */ /* 0x000e24000020d900 */
[----:B0-----:R-:W-:Y:S01]  /*8c50*/  PRMT R23, R2, 0x7610, R23 ;  /* 0x0000761002177816 */ /* 0x001fe20000000017 */
[----:B------:R-:W-:Y:S06]  /*8c60*/  BRA `(.L_x_38841) ;  /* 0x0000000000547947 */ /* 0x000fec0003800000 */
.L_x_38840:
        /* <DEDUP_REMOVED lines=16> */
.L_x_38868:
[----:B------:R-:W-:Y:S01]  /*8d70*/  PRMT R23, RZ, 0x7610, R23 ;  /* 0x00007610ff177816 */ /* 0x000fe20000000017 */
[----:B------:R-:W-:Y:S06]  /*8d80*/  BRA `(.L_x_38841) ;  /* 0x00000000000c7947 */ /* 0x000fec0003800000 */
.L_x_38865:
[----:B------:R0:W5:Y:S01]  /*8d90*/  LDG.E.U8 R23, desc[UR36][R4.64] ;  /* 0x0000002404177981 */ /* 0x000162000c1e1100 */
[----:B------:R-:W-:Y:S05]  /*8da0*/  BRA `(.L_x_38841) ;  /* 0x0000000000047947 */ /* 0x000fea0003800000 */
.L_x_38864:
[----:B------:R0:W5:Y:S02]  /*8db0*/  LDG.E.U8 R23, desc[UR36][R4.64] ;  /* 0x0000002404177981 */ /* 0x000164000c1e1100 */
.L_x_38841:
        /* <DEDUP_REMOVED lines=17> */
.L_x_38872:
[----:B------:R3:W5:Y:S01]  /*8ed0*/  LDG.E.U8 R0, desc[UR36][R4.64] ;  /* 0x0000002404007981 */ /* 0x000762000c1e1100 */
[----:B------:R-:W-:Y:S05]  /*8ee0*/  BRA `(.L_x_38874) ;  /* 0x0000000c00647947 */ /* 0x000fea0003800000 */
.L_x_38871:
        /* <DEDUP_REMOVED lines=8> */
.L_x_38876:
[----:B------:R0:W5:Y:S01]  /*8f70*/  LDG.E.U8 R0, desc[UR36][R4.64] ;  /* 0x0000002404007981 */ /* 0x000162000c1e1100 */
[----:B------:R-:W-:Y:S05]  /*8f80*/  BRA `(.L_x_38874) ;  /* 0x0000000c003c7947 */ /* 0x000fea0003800000 */
.L_x_38875:
[----:B------:R0:W5:Y:S01]  /*8f90*/  LDG.E.U16 R0, desc[UR36][R4.64] ;  /* 0x0000002404007981 */ /* 0x000162000c1e1500 */
[----:B------:R-:W-:Y:S05]  /*8fa0*/  BRA `(.L_x_38874) ;  /* 0x0000000c00347947 */ /* 0x000fea0003800000 */
.L_x_38870:
        /* <DEDUP_REMOVED lines=10> */
.L_x_38878:
[----:B------:R-:W2:Y:S02]  /*9050*/  LDG.E.U16 R2, desc[UR36][R4.64] ;  /* 0x0000002404027981 */ /* 0x000ea4000c1e1500 */
[----:B--2---:R-:W-:-:S06]  /*9060*/  HADD2.F32 R2, -RZ, R2.H0_H0 ;  /* 0x20000002ff027230 */ /* 0x004fcc0000004100 */
[----:B------:R-:W0:Y:S02]  /*9070*/  F2I.S64.TRUNC R2, R2 ;  /* 0x0000000200027311 */ /* 0x000e24000020d900 */
[----:B0-----:R-:W-:Y:S01]  /*9080*/  PRMT R0, R2, 0x7610, R0 ;  /* 0x0000761002007816 */ /* 0x001fe20000000000 */
[----:B------:R-:W-:Y:S06]  /*9090*/  BRA `(.L_x_38874) ;  /* 0x0000000800f87947 */ /* 0x000fec0003800000 */
.L_x_38877:
        /* <DEDUP_REMOVED lines=10> */
.L_x_38880:
[----:B------:R-:W2:Y:S02]  /*9140*/  LDG.E.U16 R4, desc[UR36][R4.64] ;  /* 0x0000002404047981 */ /* 0x000ea4000c1e1500 */
[----:B--2---:R-:W-:-:S06]  /*9150*/  HADD2.F32 R2, -RZ, R4.H0_H0 ;  /* 0x20000004ff027230 */ /* 0x004fcc0000004100 */
[----:B------:R-:W0:Y:S02]  /*9160*/  F2I.S64.TRUNC R2, R2 ;  /* 0x0000000200027311 */ /* 0x000e24000020d900 */
[----:B0-----:R-:W-:Y:S01]  /*9170*/  PRMT R0, R2, 0x7610, R0 ;  /* 0x0000761002007816 */ /* 0x001fe20000000000 */
[----:B------:R-:W-:Y:S06]  /*9180*/  BRA `(.L_x_38874) ;  /* 0x0000000800bc7947 */ /* 0x000fec0003800000 */
.L_x_38879:
[----:B------:R-:W2:Y:S02]  /*9190*/  LDG.E.64 R2, desc[UR36][R4.64] ;  /* 0x0000002404027981 */ /* 0x000ea4000c1e1b00 */
[----:B--2---:R-:W0:Y:S02]  /*91a0*/  F2I.S64.F64.TRUNC R2, R2 ;  /* 0x0000000200027311 */ /* 0x004e24000030d900 */
[----:B0-----:R-:W-:Y:S01]  /*91b0*/  PRMT R0, R2, 0x7610, R0 ;  /* 0x0000761002007816 */ /* 0x001fe20000000000 */
[----:B------:R-:W-:Y:S06]  /*91c0*/  BRA `(.L_x_38874) ;  /* 0x0000000800ac7947 */ /* 0x000fec0003800000 */
.L_x_38869:
        /* <DEDUP_REMOVED lines=12> */
.L_x_38883:
[----:B------:R-:W2:Y:S02]  /*9290*/  LDG.E.64 R4, desc[UR36][R4.64] ;  /* 0x0000002404047981 */ /* 0x000ea4000c1e1b00 */
[----:B--2---:R-:W0:Y:S02]  /*92a0*/  F2I.S64.F64.TRUNC R2, R4 ;  /* 0x0000000400027311 */ /* 0x004e24000030d900 */
[----:B0-----:R-:W-:Y:S01]  /*92b0*/  PRMT R0, R2, 0x7610, R0 ;  /* 0x0000761002007816 */ /* 0x001fe20000000000 */
[----:B------:R-:W-:Y:S06]  /*92c0*/  BRA `(.L_x_38874) ;  /* 0x00000008006c7947 */ /* 0x000fec0003800000 */
.L_x_38882:
        /* <DEDUP_REMOVED lines=28> */
.L_x_38885:
        /* <DEDUP_REMOVED lines=15> */
.L_x_38884:
[----:B------:R-:W2:Y:S02]  /*9580*/  LDG.E.U16 R2, desc[UR36][R4.64] ;  /* 0x0000002404027981 */ /* 0x000ea4000c1e1500 */
[----:B--2---:R-:W-:-:S06]  /*9590*/  IMAD.U32 R2, R2, 0x10000, RZ ;  /* 0x0001000002027824 */ /* 0x004fcc00078e00ff */
[----:B------:R-:W0:Y:S02]  /*95a0*/  F2I.S64.TRUNC R2, R2 ;  /* 0x0000000200027311 */ /* 0x000e24000020d900 */
[----:B0-----:R-:W-:Y:S01]  /*95b0*/  PRMT R0, R2, 0x7610, R0 ;  /* 0x0000761002007816 */ /* 0x001fe20000000000 */
[----:B------:R-:W-:Y:S06]  /*95c0*/  BRA `(.L_x_38874) ;  /* 0x0000000400ac7947 */ /* 0x000fec0003800000 */
.L_x_38881:
        /* <DEDUP_REMOVED lines=10> */
.L_x_38888:
        /* <DEDUP_REMOVED lines=21> */
.L_x_38892:
[----:B------:R-:W-:Y:S05]  /*97c0*/  BSYNC B1 ;  /* 0x0000000000017941 */ /* 0x000fea0003800000 */
.L_x_38891:
[----:B------:R-:W-:Y:S01]  /*97d0*/  IMAD.SHL.U32 R2, R2, 0x100000, RZ ;  /* 0x0010000002027824 */ /* 0x000fe200078e00ff */
[----:B------:R-:W-:-:S04]  /*97e0*/  LEA R3, R0, 0x3b800000, 0x17 ;  /* 0x3b80000000037811 */ /* 0x000fc800078eb8ff */
[----:B------:R-:W-:-:S07]  /*97f0*/  LOP3.LUT R2, R3, R2, R4, 0xfe, !PT ;  /* 0x0000000203027212 */ /* 0x000fce00078efe04 */
.L_x_38890:
[----:B------:R-:W-:Y:S05]  /*9800*/  BSYNC B0 ;  /* 0x0000000000007941 */ /* 0x000fea0003800000 */
.L_x_38889:
[----:B------:R-:W0:Y:S02]  /*9810*/  F2I.S64.TRUNC R2, R2 ;  /* 0x0000000200027311 */ /* 0x000e24000020d900 */
[----:B0-----:R-:W-:Y:S01]  /*9820*/  PRMT R0, R2, 0x7610, R0 ;  /* 0x0000761002007816 */ /* 0x001fe20000000000 */
[----:B------:R-:W-:Y:S06]  /*9830*/  BRA `(.L_x_38874) ;  /* 0x0000000400107947 */ /* 0x000fec0003800000 */
.L_x_38887:
        /* <DEDUP_REMOVED lines=21> */
.L_x_38896:
[----:B------:R-:W-:Y:S05]  /*9990*/  BSYNC B1 ;  /* 0x0000000000017941 */ /* 0x000fea0003800000 */
.L_x_38895:
[----:B------:R-:W-:Y:S01]  /*99a0*/  IMAD.SHL.U32 R2, R2, 0x200000, RZ ;  /* 0x0020000002027824 */ /* 0x000fe200078e00ff */
[----:B------:R-:W-:-:S04]  /*99b0*/  LEA R3, R0, 0x37800000, 0x17 ;  /* 0x3780000000037811 */ /* 0x000fc800078eb8ff */
[----:B------:R-:W-:-:S07]  /*99c0*/  LOP3.LUT R2, R3, R2, R4, 0xfe, !PT ;  /* 0x0000000203027212 */ /* 0x000fce00078efe04 */
.L_x_38894:
[----:B------:R-:W-:Y:S05]  /*99d0*/  BSYNC B0 ;  /* 0x0000000000007941 */ /* 0x000fea0003800000 */
.L_x_38893:
[----:B------:R-:W0:Y:S02]  /*99e0*/  F2I.S64.TRUNC R2, R2 ;  /* 0x0000000200027311 */ /* 0x000e24000020d900 */
[----:B0-----:R-:W-:Y:S01]  /*99f0*/  PRMT R0, R2, 0x7610, R0 ;  /* 0x0000761002007816 */ /* 0x001fe20000000000 */
[----:B------:R-:W-:Y:S06]  /*9a00*/  BRA `(.L_x_38874) ;  /* 0x00000000009c7947 */ /* 0x000fec0003800000 */
.L_x_38886:
        /* <DEDUP_REMOVED lines=14> */
.L_x_38900:
[----:B------:R-:W-:Y:S05]  /*9af0*/  BSYNC B0 ;  /* 0x0000000000007941 */ /* 0x000fea0003800000 */
.L_x_38899:
[----:B------:R-:W0:Y:S02]  /*9b00*/  F2I.S64.TRUNC R2, R2 ;  /* 0x0000000200027311 */ /* 0x000e24000020d900 */
[----:B0-----:R-:W-:Y:S01]  /*9b10*/  PRMT R0, R2, 0x7610, R0 ;  /* 0x0000761002007816 */ /* 0x001fe20000000000 */
[----:B------:R-:W-:Y:S06]  /*9b20*/  BRA `(.L_x_38874) ;  /* 0x0000000000547947 */ /* 0x000fec0003800000 */
.L_x_38873:
        /* <DEDUP_REMOVED lines=16> */
.L_x_38901:
[----:B------:R-:W-:Y:S01]  /*9c30*/  PRMT R0, RZ, 0x7610, R0 ;  /* 0x00007610ff007816 */ /* 0x000fe20000000000 */
[----:B------:R-:W-:Y:S06]  /*9c40*/  BRA `(.L_x_38874) ;  /* 0x00000000000c7947 */ /* 0x000fec0003800000 */
.L_x_38898:
[----:B------:R1:W5:Y:S01]  /*9c50*/  LDG.E.U8 R0, desc[UR36][R4.64] ;  /* 0x0000002404007981 */ /* 0x000362000c1e1100 */
[----:B------:R-:W-:Y:S05]  /*9c60*/  BRA `(.L_x_38874) ;  /* 0x0000000000047947 */ /* 0x000fea0003800000 */
.L_x_38897:
[----:B------:R0:W5:Y:S02]  /*9c70*/  LDG.E.U8 R0, desc[UR36][R4.64] ;  /* 0x0000002404007981 */ /* 0x000164000c1e1100 */
.L_x_38874:
        /* <DEDUP_REMOVED lines=16> */
.L_x_38905:
[----:B------:R0:W-:Y:S01]  /*9d80*/  STG.E.U8 desc[UR36][R16.64], R3 ;  /* 0x0000000310007986 */ /* 0x0001e2000c101124 */
[----:B------:R-:W-:Y:S05]  /*9d90*/  BRA `(.L_x_38907) ;  /* 0x0000000c00987947 */ /* 0x000fea0003800000 */
.L_x_38904:
        /* <DEDUP_REMOVED lines=10> */
.L_x_38909:
[----:B------:R-:W-:-:S05]  /*9e40*/  LOP3.LUT R3, R3, 0xff, RZ, 0xc0, !PT ;  /* 0x000000ff03037812 */ /* 0x000fca00078ec0ff */
[----:B------:R0:W-:Y:S01]  /*9e50*/  STG.E desc[UR36][R16.64], R3 ;  /* 0x0000000310007986 */ /* 0x0001e2000c101924 */
[----:B------:R-:W-:Y:S05]  /*9e60*/  BRA `(.L_x_38907) ;  /* 0x0000000c00647947 */ /* 0x000fea0003800000 */
.L_x_38908:
[----:B------:R-:W-:-:S05]  /*9e70*/  LOP3.LUT R3, R3, 0xff, RZ, 0xc0, !PT ;  /* 0x000000ff03037812 */ /* 0x000fca00078ec0ff */
[----:B------:R0:W-:Y:S01]  /*9e80*/  STG.E.U16 desc[UR36][R16.64], R3 ;  /* 0x0000000310007986 */ /* 0x0001e2000c101524 */
[----:B------:R-:W-:Y:S05]  /*9e90*/  BRA `(.L_x_38907) ;  /* 0x0000000c00587947 */ /* 0x000fea0003800000 */
.L_x_38903:
        /* <DEDUP_REMOVED lines=10> */
.L_x_38911:
[----:B------:R-:W-:-:S04]  /*9f40*/  LOP3.LUT R3, R3, 0xff, RZ, 0xc0, !PT ;  /* 0x000000ff03037812 */ /* 0x000fc800078ec0ff */
[----:B------:R-:W0:Y:S02]  /*9f50*/  I2F.U16 R0, R3 ;  /* 0x0000000300007306 */ /* 0x000e240000101000 */
[----:B0-----:R-:W-:-:S05]  /*9f60*/  F2FP.F16.F32.PACK_AB R0, RZ, R0 ;  /* 0x00000000ff00723e */ /* 0x001fca00000000ff */
[----:B------:R0:W-:Y:S01]  /*9f70*/  STG.E.U16 desc[UR36][R16.64], R0 ;  /* 0x0000000010007986 */ /* 0x0001e2000c101524 */
[----:B------:R-:W-:Y:S05]  /*9f80*/  BRA `(.L_x_38907) ;  /* 0x0000000c001c7947 */ /* 0x000fea0003800000 */
.L_x_38910:
        /* <DEDUP_REMOVED lines=11> */
.L_x_38913:
[----:B------:R-:W-:-:S06]  /*a040*/  LOP3.LUT R3, R3, 0xff, RZ, 0xc0, !PT ;  /* 0x000000ff03037812 */ /* 0x000fcc00078ec0ff */
[----:B------:R-:W0:Y:S02]  /*a050*/  I2F.U16 R3, R3 ;  /* 0x0000000300037306 */ /* 0x000e240000101000 */
[----:B0-----:R-:W-:-:S04]  /*a060*/  F2FP.F16.F32.PACK_AB R3, RZ, R3 ;  /* 0x00000003ff03723e */ /* 0x001fc800000000ff */
[----:B------:R-:W-:-:S05]  /*a070*/  PRMT R3, R3, 0x5410, RZ ;  /* 0x0000541003037816 */ /* 0x000fca00000000ff */
[----:B------:R0:W-:Y:S01]  /*a080*/  STG.E desc[UR36][R16.64], R3 ;  /* 0x0000000310007986 */ /* 0x0001e2000c101924 */
[----:B------:R-:W-:Y:S05]  /*a090*/  BRA `(.L_x_38907) ;  /* 0x0000000800d87947 */ /* 0x000fea0003800000 */
.L_x_38912:
[----:B------:R-:W-:-:S06]  /*a0a0*/  LOP3.LUT R3, R3, 0xff, RZ, 0xc0, !PT ;  /* 0x000000ff03037812 */ /* 0x000fcc00078ec0ff */
[----:B------:R-:W0:Y:S02]  /*a0b0*/  I2F.F64.U16 R2, R3 ;  /* 0x0000000300027312 */ /* 0x000e240000101800 */
[----:B0-----:R0:W-:Y:S01]  /*a0c0*/  STG.E.64 desc[UR36][R16.64], R2 ;  /* 0x0000000210007986 */ /* 0x0011e2000c101b24 */
[----:B------:R-:W-:Y:S05]  /*a0d0*/  BRA `(.L_x_38907) ;  /* 0x0000000800c87947 */ /* 0x000fea0003800000 */
.L_x_38902:
        /* <DEDUP_REMOVED lines=12> */
.L_x_38916:
[----:B------:R-:W-:Y:S02]  /*a1a0*/  LOP3.LUT R4, R3, 0xff, RZ, 0xc0, !PT ;  /* 0x000000ff03047812 */ /* 0x000fe400078ec0ff */
[----:B------:R-:W-:-:S04]  /*a1b0*/  CS2R R6, SRZ ;  /* 0x0000000000067805 */ /* 0x000fc8000001ff00 */
[----:B------:R-:W0:Y:S02]  /*a1c0*/  I2F.F64.U16 R4, R4 ;  /* 0x0000000400047312 */ /* 0x000e240000101800 */
[----:B0-----:R0:W-:Y:S01]  /*a1d0*/  STG.E.128 desc[UR36][R16.64], R4 ;  /* 0x0000000410007986 */ /* 0x0011e2000c101d24 */
[----:B------:R-:W-:Y:S05]  /*a1e0*/  BRA `(.L_x_38907) ;  /* 0x0000000800847947 */ /* 0x000fea0003800000 */
.L_x_38915:
        /* <DEDUP_REMOVED lines=22> */
.L_x_38920:
[----:B------:R-:W-:Y:S05]  /*a350*/  BSYNC B0 ;  /* 0x0000000000007941 */ /* 0x000fea0003800000 */
.L_x_38919:
[----:B------:R-:W-:-:S05]  /*a360*/  LOP3.LUT R3, R0, R3, RZ, 0xfc, !PT ;  /* 0x0000000300037212 */ /* 0x000fca00078efcff */
[----:B------:R0:W-:Y:S01]  /*a370*/  STG.E.U8 desc[UR36][R16.64], R3 ;  /* 0x0000000310007986 */ /* 0x0001e2000c101124 */
[----:B------:R-:W-:Y:S05]  /*a380*/  BRA `(.L_x_38907) ;  /* 0x00000008001c7947 */ /* 0x000fea0003800000 */
.L_x_38918:
        /* <DEDUP_REMOVED lines=14> */
.L_x_38922:
[----:B------:R-:W-:Y:S01]  /*a470*/  IMAD.MOV.U32 R0, RZ, RZ, 0x7f ;  /* 0x0000007fff007424 */ /* 0x000fe200078e00ff */
[----:B------:R-:W-:-:S04]  /*a480*/  ISETP.GT.U32.AND P0, PT, R2, 0x7f800000, PT ;  /* 0x7f8000000200780c */ /* 0x000fc80003f04070 */
[----:B------:R-:W-:-:S09]  /*a490*/  SEL R0, R0, 0x7c, P0 ;  /* 0x0000007c00007807 */ /* 0x000fd20000000000 */
.L_x_38923:
[----:B------:R-:W-:Y:S05]  /*a4a0*/  BSYNC B0 ;  /* 0x0000000000007941 */ /* 0x000fea0003800000 */
.L_x_38921:
[----:B------:R-:W-:-:S04]  /*a4b0*/  LOP3.LUT R2, R3, 0x80000000, RZ, 0xc0, !PT ;  /* 0x8000000003027812 */ /* 0x000fc800078ec0ff */
[----:B------:R-:W-:-:S04]  /*a4c0*/  SHF.R.U32.HI R3, RZ, 0x18, R2 ;  /* 0x00000018ff037819 */ /* 0x000fc80000011602 */
[----:B------:R-:W-:-:S05]  /*a4d0*/  LOP3.LUT R3, R0, R3, RZ, 0xfc, !PT ;  /* 0x0000000300037212 */ /* 0x000fca00078efcff */
[----:B------:R0:W-:Y:S01]  /*a4e0*/  STG.E.U8 desc[UR36][R16.64], R3 ;  /* 0x0000000310007986 */ /* 0x0001e2000c101124 */
[----:B------:R-:W-:Y:S05]  /*a4f0*/  BRA `(.L_x_38907) ;  /* 0x0000000400c07947 */ /* 0x000fea0003800000 */
.L_x_38917:
[----:B------:R-:W-:-:S04]  /*a500*/  LOP3.LUT R3, R3, 0xff, RZ, 0xc0, !PT ;  /* 0x000000ff03037812 */ /* 0x000fc800078ec0ff */
[----:B------:R-:W0:Y:S02]  /*a510*/  I2F.U16 R0, R3 ;  /* 0x0000000300007306 */ /* 0x000e240000101000 */
[----:B0-----:R-:W-:-:S05]  /*a520*/  F2FP.BF16.F32.PACK_AB R0, RZ, R0 ;  /* 0x00000000ff00723e */ /* 0x001fca00000010ff */
[----:B------:R0:W-:Y:S01]  /*a530*/  STG.E.U16 desc[UR36][R16.64], R0 ;  /* 0x0000000010007986 */ /* 0x0001e2000c101524 */
[----:B------:R-:W-:Y:S05]  /*a540*/  BRA `(.L_x_38907) ;  /* 0x0000000400ac7947 */ /* 0x000fea0003800000 */
.L_x_38914:
        /* <DEDUP_REMOVED lines=11> */
.L_x_38926:
        /* <DEDUP_REMOVED lines=18> */
.L_x_38929:
[----:B------:R-:W-:-:S04]  /*a720*/  LOP3.LUT R2, R3, 0x80000000, RZ, 0xc0, !PT ;  /* 0x8000000003027812 */ /* 0x000fc800078ec0ff */
[----:B------:R-:W-:-:S04]  /*a730*/  SHF.R.U32.HI R3, RZ, 0x18, R2 ;  /* 0x00000018ff037819 */ /* 0x000fc80000011602 */
[----:B------:R-:W-:-:S04]  /*a740*/  LOP3.LUT R0, R0, R3, RZ, 0xfc, !PT ;  /* 0x0000000300007212 */ /* 0x000fc800078efcff */
[----:B------:R-:W-:-:S07]  /*a750*/  PRMT R8, R0, 0x7610, R8 ;  /* 0x0000761000087816 */ /* 0x000fce0000000008 */
.L_x_38928:
[----:B------:R-:W-:Y:S05]  /*a760*/  BSYNC B0 ;  /* 0x0000000000007941 */ /* 0x000fea0003800000 */
.L_x_38927:
[----:B------:R0:W-:Y:S01]  /*a770*/  STG.E.U8 desc[UR36][R16.64], R8 ;  /* 0x0000000810007986 */ /* 0x0001e2000c101124 */
[----:B------:R-:W-:Y:S05]  /*a780*/  BRA `(.L_x_38907) ;  /* 0x00000004001c7947 */ /* 0x000fea0003800000 */
.L_x_38925:
        /* <DEDUP_REMOVED lines=18> */
.L_x_38932:
[----:B------:R-:W-:-:S04]  /*a8b0*/  LOP3.LUT R2, R3, 0x80000000, RZ, 0xc0, !PT ;  /* 0x8000000003027812 */ /* 0x000fc800078ec0ff */
[----:B------:R-:W-:-:S04]  /*a8c0*/  SHF.R.U32.HI R3, RZ, 0x18, R2 ;  /* 0x00000018ff037819 */ /* 0x000fc80000011602 */
[----:B------:R-:W-:-:S04]  /*a8d0*/  LOP3.LUT R0, R0, R3, RZ, 0xfc, !PT ;  /* 0x0000000300007212 */ /* 0x000fc800078efcff */
[----:B------:R-:W-:-:S07]  /*a8e0*/  PRMT R8, R0, 0x7610, R8 ;  /* 0x0000761000087816 */ /* 0x000fce0000000008 */
.L_x_38931:
[----:B------:R-:W-:Y:S05]  /*a8f0*/  BSYNC B0 ;  /* 0x0000000000007941 */ /* 0x000fea0003800000 */
.L_x_38930:
[----:B------:R3:W-:Y:S01]  /*a900*/  STG.E.U8 desc[UR36][R16.64], R8 ;  /* 0x0000000810007986 */ /* 0x0007e2000c101124 */
[----:B------:R-:W-:Y:S05]  /*a910*/  BRA `(.L_x_38907) ;  /* 0x0000000000b87947 */ /* 0x000fea0003800000 */
.L_x_38924:
        /* <DEDUP_REMOVED lines=23> */
.L_x_38906:
        /* <DEDUP_REMOVED lines=16> */
.L_x_38935:
[----:B------:R-:W-:Y:S05]  /*ab90*/  BRA `(.L_x_38907) ;  /* 0x0000000000187947 */ /* 0x000fea0003800000 */
.L_x_38934:
[----:B------:R-:W-:Y:S01]  /*aba0*/  LOP3.LUT R2, R3, 0xff, RZ, 0xc0, !PT ;  /* 0x000000ff03027812 */ /* 0x000fe200078ec0ff */
[----:B------:R-:W-:-:S05]  /*abb0*/  IMAD.MOV.U32 R3, RZ, RZ, RZ ;  /* 0x000000ffff037224 */ /* 0x000fca00078e00ff */
[----:B------:R2:W-:Y:S01]  /*abc0*/  STG.E.64 desc[UR36][R16.64], R2 ;  /* 0x0000000210007986 */ /* 0x0005e2000c101b24 */
[----:B------:R-:W-:Y:S05]  /*abd0*/  BRA `(.L_x_38907) ;  /* 0x0000000000087947 */ /* 0x000fea0003800000 */
.L_x_38933:
[----:B------:R-:W-:-:S05]  /*abe0*/  LOP3.LUT R3, R3, 0xff, RZ, 0xc0, !PT ;  /* 0x000000ff03037812 */ /* 0x000fca00078ec0ff */
[----:B------:R0:W-:Y:S02]  /*abf0*/  STG.E desc[UR36][R16.64], R3 ;  /* 0x0000000310007986 */ /* 0x0001e4000c101924 */
.L_x_38907:
[----:B------:R-:W-:-:S07]  /*ac00*/  VIADD R19, R19, 0x80 ;  /* 0x0000008013137836 */ /* 0x000fce0000000000 */
.L_x_38801:
[----:B------:R-:W-:Y:S05]  /*ac10*/  BSYNC B6 ;  /* 0x0000000000067941 */ /* 0x000fea0003800000 */
.L_x_38800:
        /* <DEDUP_REMOVED lines=384> */
.L_x_38938:
        /* <DEDUP_REMOVED lines=22> */
.L_x_38942:
[----:B------:R-:W2:Y:S02]  /*c580*/  LDG.E.U8 R2, desc[UR36][R2.64] ;  /* 0x0000002402027981 */ /* 0x000ea4000c1e1100 */
[----:B--2---:R-:W-:-:S04]  /*c590*/  ISETP.NE.AND P0, PT, R2, RZ, PT ;  /* 0x000000ff0200720c */ /* 0x004fc80003f05270 */
[----:B------:R-:W-:Y:S01]  /*c5a0*/  P2R R22, PR, RZ, 0x1 ;  /* 0x00000001ff167803 */ /* 0x000fe20000000000 */
[----:B------:R-:W-:Y:S08]  /*c5b0*/  BRA `(.L_x_38944) ;  /* 0x0000000c00c47947 */ /* 0x000ff00003800000 */
.L_x_38941:
        /* <DEDUP_REMOVED lines=11> */
.L_x_38946:
[----:B------:R-:W2:Y:S02]  /*c670*/  LDG.E R2, desc[UR36][R2.64] ;  /* 0x0000002402027981 */ /* 0x000ea4000c1e1900 */
[----:B--2---:R-:W-:-:S04]  /*c680*/  ISETP.NE.AND P0, PT, R2, RZ, PT ;  /* 0x000000ff0200720c */ /* 0x004fc80003f05270 */
[----:B------:R-:W-:Y:S01]  /*c690*/  P2R R22, PR, RZ, 0x1 ;  /* 0x00000001ff167803 */ /* 0x000fe20000000000 */
[----:B------:R-:W-:Y:S08]  /*c6a0*/  BRA `(.L_x_38944) ;  /* 0x0000000c00887947 */ /* 0x000ff00003800000 */
.L_x_38945:
[----:B------:R-:W2:Y:S02]  /*c6b0*/  LDG.E.U16 R2, desc[UR36][R2.64] ;  /* 0x0000002402027981 */ /* 0x000ea4000c1e1500 */
[----:B--2---:R-:W-:-:S04]  /*c6c0*/  ISETP.NE.AND P0, PT, R2, RZ, PT ;  /* 0x000000ff0200720c */ /* 0x004fc80003f05270 */
[----:B------:R-:W-:Y:S01]  /*c6d0*/  P2R R22, PR, RZ, 0x1 ;  /* 0x00000001ff167803 */ /* 0x000fe20000000000 */
[----:B------:R-:W-:Y:S08]  /*c6e0*/  BRA `(.L_x_38944) ;  /* 0x0000000c00787947 */ /* 0x000ff00003800000 */
.L_x_38940:
        /* <DEDUP_REMOVED lines=10> */
.L_x_38948:
[----:B------:R-:W2:Y:S02]  /*c790*/  LDG.E.U16 R0, desc[UR36][R2.64] ;  /* 0x0000002402007981 */ /* 0x000ea4000c1e1500 */
[----:B--2---:R-:W-:-:S05]  /*c7a0*/  HADD2.F32 R0, -RZ, R0.H0_H0 ;  /* 0x20000000ff007230 */ /* 0x004fca0000004100 */
[----:B------:R-:W-:-:S04]  /*c7b0*/  FSETP.NEU.FTZ.AND P0, PT, R0, RZ, PT ;  /* 0x000000ff0000720b */ /* 0x000fc80003f1d000 */
[----:B------:R-:W-:Y:S01]  /*c7c0*/  P2R R22, PR, RZ, 0x1 ;  /* 0x00000001ff167803 */ /* 0x000fe20000000000 */
[----:B------:R-:W-:Y:S08]  /*c7d0*/  BRA `(.L_x_38944) ;  /* 0x0000000c003c7947 */ /* 0x000ff00003800000 */
.L_x_38947:
        /* <DEDUP_REMOVED lines=12> */
.L_x_38950:
        /* <DEDUP_REMOVED lines=11> */
.L_x_38949:
[----:B------:R-:W2:Y:S02]  /*c950*/  LDG.E.64 R2, desc[UR36][R2.64] ;  /* 0x0000002402027981 */ /* 0x000ea4000c1e1b00 */
[----:B--2---:R-:W-:-:S06]  /*c960*/  DSETP.NEU.AND P0, PT, R2, RZ, PT ;  /* 0x000000ff0200722a */ /* 0x004fcc0003f0d000 */
[----:B------:R-:W-:Y:S01]  /*c970*/  P2R R22, PR, RZ, 0x1 ;  /* 0x00000001ff167803 */ /* 0x000fe20000000000 */
[----:B------:R-:W-:Y:S07]  /*c980*/  BRA `(.L_x_38944) ;  /* 0x0000000800d07947 */ /* 0x000fee0003800000 */
.L_x_38939:
        /* <DEDUP_REMOVED lines=12> */
.L_x_38953:
[----:B------:R-:W2:Y:S02]  /*ca50*/  LDG.E.128 R4, desc[UR36][R2.64] ;  /* 0x0000002402047981 */ /* 0x000ea4000c1e1d00 */
[----:B--2---:R-:W-:-:S06]  /*ca60*/  DSETP.NEU.AND P0, PT, R6, RZ, PT ;  /* 0x000000ff0600722a */ /* 0x004fcc0003f0d000 */
[----:B------:R-:W-:-:S06]  /*ca70*/  DSETP.NEU.OR P0, PT, R4, RZ, P0 ;  /* 0x000000ff0400722a */ /* 0x000fcc000070d400 */
[----:B------:R-:W-:Y:S01]  /*ca80*/  P2R R22, PR, RZ, 0x1 ;  /* 0x00000001ff167803 */ /* 0x000fe20000000000 */
[----:B------:R-:W-:Y:S07]  /*ca90*/  BRA `(.L_x_38944) ;  /* 0x00000008008c7947 */ /* 0x000fee0003800000 */
.L_x_38952:
        /* <DEDUP_REMOVED lines=28> */
.L_x_38955:
        /* <DEDUP_REMOVED lines=15> */
.L_x_38954:
[----:B------:R-:W2:Y:S02]  /*cd50*/  LDG.E.U16 R0, desc[UR36][R2.64] ;  /* 0x0000002402007981 */ /* 0x000ea4000c1e1500 */
[----:B--2---:R-:W-:-:S05]  /*cd60*/  IMAD.U32 R0, R0, 0x10000, RZ ;  /* 0x0001000000007824 */ /* 0x004fca00078e00ff */
[----:B------:R-:W-:-:S04]  /*cd70*/  FSETP.NEU.FTZ.AND P0, PT, R0, RZ, PT ;  /* 0x000000ff0000720b */ /* 0x000fc80003f1d000 */
[----:B------:R-:W-:Y:S01]  /*cd80*/  P2R R22, PR, RZ, 0x1 ;  /* 0x00000001ff167803 */ /* 0x000fe20000000000 */
[----:B------:R-:W-:Y:S08]  /*cd90*/  BRA `(.L_x_38944) ;  /* 0x0000000400cc7947 */ /* 0x000ff00003800000 */
.L_x_38951:
        /* <DEDUP_REMOVED lines=12> */
.L_x_38958:
        /* <DEDUP_REMOVED lines=21> */
.L_x_38962:
[----:B------:R-:W-:Y:S05]  /*cfb0*/  BSYNC B1 ;  /* 0x0000000000017941 */ /* 0x000fea0003800000 */
.L_x_38961:
[----:B------:R-:W-:Y:S01]  /*cfc0*/  LEA R3, R0, 0x3b800000, 0x17 ;  /* 0x3b80000000037811 */ /* 0x000fe200078eb8ff */
[----:B------:R-:W-:-:S05]  /*cfd0*/  IMAD.SHL.U32 R0, R2, 0x100000, RZ ;  /* 0x0010000002007824 */ /* 0x000fca00078e00ff */
[----:B------:R-:W-:-:S07]  /*cfe0*/  LOP3.LUT R0, R3, R0, R4, 0xfe, !PT ;  /* 0x0000000003007212 */ /* 0x000fce00078efe04 */
.L_x_38960:
[----:B------:R-:W-:Y:S05]  /*cff0*/  BSYNC B0 ;  /* 0x0000000000007941 */ /* 0x000fea0003800000 */
.L_x_38959:
[----:B------:R-:W-:-:S04]  /*d000*/  FSETP.NEU.FTZ.AND P0, PT, R0, RZ, PT ;  /* 0x000000ff0000720b */ /* 0x000fc80003f1d000 */
[----:B------:R-:W-:Y:S01]  /*d010*/  P2R R22, PR, RZ, 0x1 ;  /* 0x00000001ff167803 */ /* 0x000fe20000000000 */
[----:B------:R-:W-:Y:S08]  /*d020*/  BRA `(.L_x_38944) ;  /* 0x0000000400287947 */ /* 0x000ff00003800000 */
.L_x_38957:
        /* <DEDUP_REMOVED lines=21> */
.L_x_38966:
[----:B------:R-:W-:Y:S05]  /*d180*/  BSYNC B1 ;  /* 0x0000000000017941 */ /* 0x000fea0003800000 */
.L_x_38965:
[----:B------:R-:W-:Y:S01]  /*d190*/  LEA R3, R0, 0x37800000, 0x17 ;  /* 0x3780000000037811 */ /* 0x000fe200078eb8ff */
[----:B------:R-:W-:-:S05]  /*d1a0*/  IMAD.SHL.U32 R0, R2, 0x200000, RZ ;  /* 0x0020000002007824 */ /* 0x000fca00078e00ff */
[----:B------:R-:W-:-:S07]  /*d1b0*/  LOP3.LUT R0, R3, R0, R4, 0xfe, !PT ;  /* 0x0000000003007212 */ /* 0x000fce00078efe04 */
.L_x_38964:
[----:B------:R-:W-:Y:S05]  /*d1c0*/  BSYNC B0 ;  /* 0x0000000000007941 */ /* 0x000fea0003800000 */
.L_x_38963:
[----:B------:R-:W-:-:S04]  /*d1d0*/  FSETP.NEU.FTZ.AND P0, PT, R0, RZ, PT ;  /* 0x000000ff0000720b */ /* 0x000fc80003f1d000 */
[----:B------:R-:W-:Y:S01]  /*d1e0*/  P2R R22, PR, RZ, 0x1 ;  /* 0x00000001ff167803 */ /* 0x000fe20000000000 */
[----:B------:R-:W-:Y:S08]  /*d1f0*/  BRA `(.L_x_38944) ;  /* 0x0000000000b47947 */ /* 0x000ff00003800000 */
.L_x_38956:
        /* <DEDUP_REMOVED lines=14> */
.L_x_38970:
[----:B------:R-:W-:Y:S05]  /*d2e0*/  BSYNC B0 ;  /* 0x0000000000007941 */ /* 0x000fea0003800000 */
.L_x_38969:
[----:B------:R-:W-:-:S04]  /*d2f0*/  FSETP.NEU.FTZ.AND P0, PT, R0, RZ, PT ;  /* 0x000000ff0000720b */ /* 0x000fc80003f1d000 */
[----:B------:R-:W-:Y:S01]  /*d300*/  P2R R22, PR, RZ, 0x1 ;  /* 0x00000001ff167803 */ /* 0x000fe20000000000 */
[----:B------:R-:W-:Y:S08]  /*d310*/  BRA `(.L_x_38944) ;  /* 0x00000000006c7947 */ /* 0x000ff00003800000 */
.L_x_38943:
        /* <DEDUP_REMOVED lines=16> */
.L_x_38971:
[----:B------:R-:W-:-:S04]  /*d420*/  PLOP3.LUT P0, PT, PT, PT, PT, 0x8, 0x0 ;  /* 0x000000000000781c */ /* 0x000fc80003f0e170 */
[----:B------:R-:W-:Y:S01]  /*d430*/  P2R R22, PR, RZ, 0x1 ;  /* 0x00000001ff167803 */ /* 0x000fe20000000000 */
[----:B------:R-:W-:Y:S08]  /*d440*/  BRA `(.L_x_38944) ;  /* 0x0000000000207947 */ /* 0x000ff00003800000 */
.L_x_38968:
[----:B------:R-:W2:Y:S02]  /*d450*/  LDG.E.64 R2, desc[UR36][R2.64] ;  /* 0x0000002402027981 */ /* 0x000ea4000c1e1b00 */
[----:B--2---:R-:W-:-:S04]  /*d460*/  ISETP.NE.U32.AND P0, PT, R2, RZ, PT ;  /* 0x000000ff0200720c */ /* 0x004fc80003f05070 */
[----:B------:R-:W-:-:S04]  /*d470*/  ISETP.NE.AND.EX P0, PT, R3, RZ, PT, P0 ;  /* 0x000000ff0300720c */ /* 0x000fc80003f05300 */
[----:B------:R-:W-:Y:S01]  /*d480*/  P2R R22, PR, RZ, 0x1 ;  /* 0x00000001ff167803 */ /* 0x000fe20000000000 */
[----:B------:R-:W-:Y:S08]  /*d490*/  BRA `(.L_x_38944) ;  /* 0x00000000000c7947 */ /* 0x000ff00003800000 */
.L_x_38967:
[----:B------:R-:W2:Y:S02]  /*d4a0*/  LDG.E R2, desc[UR36][R2.64] ;  /* 0x0000002402027981 */ /* 0x000ea4000c1e1900 */
[----:B--2---:R-:W-:-:S04]  /*d4b0*/  ISETP.NE.AND P0, PT, R2, RZ, PT ;  /* 0x000000ff0200720c */ /* 0x004fc80003f05270 */
[----:B------:R-:W-:-:S09]  /*d4c0*/  P2R R22, PR, RZ, 0x1 ;  /* 0x00000001ff167803 */ /* 0x000fd20000000000 */
.L_x_38944:
        /* <DEDUP_REMOVED lines=17> */
.L_x_38975:
[----:B------:R4:W5:Y:S01]  /*d5e0*/  LDG.E.U8 R23, desc[UR36][R4.64] ;  /* 0x0000002404177981 */ /* 0x000962000c1e1100 */
[----:B------:R-:W-:Y:S05]  /*d5f0*/  BRA `(.L_x_38977) ;  /* 0x0000000c00647947 */ /* 0x000fea0003800000 */
.L_x_38974:
        /* <DEDUP_REMOVED lines=8> */
.L_x_38979:
[----:B------:R2:W5:Y:S01]  /*d680*/  LDG.E.U8 R23, desc[UR36][R4.64] ;  /* 0x0000002404177981 */ /* 0x000562000c1e1100 */
[----:B------:R-:W-:Y:S05]  /*d690*/  BRA `(.L_x_38977) ;  /* 0x0000000c003c7947 */ /* 0x000fea0003800000 */
.L_x_38978:
[----:B------:R0:W5:Y:S01]  /*d6a0*/  LDG.E.U16 R23, desc[UR36][R4.64] ;  /* 0x0000002404177981 */ /* 0x000162000c1e1500 */
[----:B------:R-:W-:Y:S05]  /*d6b0*/  BRA `(.L_x_38977) ;  /* 0x0000000c00347947 */ /* 0x000fea0003800000 */
.L_x_38973:
        /* <DEDUP_REMOVED lines=10> */
.L_x_38981:
[----:B------:R-:W2:Y:S02]  /*d760*/  LDG.E.U16 R2, desc[UR36][R4.64] ;  /* 0x0000002404027981 */ /* 0x000ea4000c1e1500 */
[----:B--2---:R-:W-:-:S06]  /*d770*/  HADD2.F32 R2, -RZ, R2.H0_H0 ;  /* 0x20000002ff027230 */ /* 0x004fcc0000004100 */
[----:B------:R-:W0:Y:S02]  /*d780*/  F2I.S64.TRUNC R2, R2 ;  /* 0x0000000200027311 */ /* 0x000e24000020d900 */
[----:B0-----:R-:W-:Y:S01]  /*d790*/  PRMT R23, R2, 0x7610, R23 ;  /* 0x0000761002177816 */ /* 0x001fe20000000017 */
[----:B------:R-:W-:Y:S06]  /*d7a0*/  BRA `(.L_x_38977) ;  /* 0x0000000800f87947 */ /* 0x000fec0003800000 */
.L_x_38980:
        /* <DEDUP_REMOVED lines=10> */
.L_x_38983:
[----:B------:R-:W2:Y:S02]  /*d850*/  LDG.E.U16 R4, desc[UR36][R4.64] ;  /* 0x0000002404047981 */ /* 0x000ea4000c1e1500 */
[----:B--2---:R-:W-:-:S06]  /*d860*/  HADD2.F32 R2, -RZ, R4.H0_H0 ;  /* 0x20000004ff027230 */ /* 0x004fcc0000004100 */
[----:B------:R-:W0:Y:S02]  /*d870*/  F2I.S64.TRUNC R2, R2 ;  /* 0x0000000200027311 */ /* 0x000e24000020d900 */
[----:B0-----:R-:W-:Y:S01]  /*d880*/  PRMT R23, R2, 0x7610, R23 ;  /* 0x0000761002177816 */ /* 0x001fe20000000017 */
[----:B------:R-:W-:Y:S06]  /*d890*/  BRA `(.L_x_38977) ;  /* 0x0000000800bc7947 */ /* 0x000fec0003800000 */
.L_x_38982:
[----:B------:R-:W2:Y:S02]  /*d8a0*/  LDG.E.64 R2, desc[UR36][R4.64] ;  /* 0x0000002404027981 */ /* 0x000ea4000c1e1b00 */
[----:B--2---:R-:W0:Y:S02]  /*d8b0*/  F2I.S64.F64.TRUNC R2, R2 ;  /* 0x0000000200027311 */ /* 0x004e24000030d900 */
[----:B0-----:R-:W-:Y:S01]  /*d8c0*/  PRMT R23, R2, 0x7610, R23 ;  /* 0x0000761002177816 */ /* 0x001fe20000000017 */
[----:B------:R-:W-:Y:S06]  /*d8d0*/  BRA `(.L_x_38977) ;  /* 0x0000000800ac7947 */ /* 0x000fec0003800000 */
.L_x_38972:
        /* <DEDUP_REMOVED lines=12> */
.L_x_38986:
[----:B------:R-:W2:Y:S02]  /*d9a0*/  LDG.E.64 R4, desc[UR36][R4.64] ;  /* 0x0000002404047981 */ /* 0x000ea4000c1e1b00 */
[----:B--2---:R-:W0:Y:S02]  /*d9b0*/  F2I.S64.F64.TRUNC R2, R4 ;  /* 0x0000000400027311 */ /* 0x004e24000030d900 */
[----:B0-----:R-:W-:Y:S01]  /*d9c0*/  PRMT R23, R2, 0x7610, R23 ;  /* 0x0000761002177816 */ /* 0x001fe20000000017 */
[----:B------:R-:W-:Y:S06]  /*d9d0*/  BRA `(.L_x_38977) ;  /* 0x00000008006c7947 */ /* 0x000fec0003800000 */
.L_x_38985:
        /* <DEDUP_REMOVED lines=28> */
.L_x_38988:
        /* <DEDUP_REMOVED lines=15> */
.L_x_38987:
[----:B------:R-:W2:Y:S02]  /*dc90*/  LDG.E.U16 R2, desc[UR36][R4.64] ;  /* 0x0000002404027981 */ /* 0x000ea4000c1e1500 */
[----:B--2---:R-:W-:-:S06]  /*dca0*/  IMAD.U32 R2, R2, 0x10000, RZ ;  /* 0x0001000002027824 */ /* 0x004fcc00078e00ff */
[----:B------:R-:W0:Y:S02]  /*dcb0*/  F2I.S64.TRUNC R2, R2 ;  /* 0x0000000200027311 */ /* 0x000e24000020d900 */
[----:B0-----:R-:W-:Y:S01]  /*dcc0*/  PRMT R23, R2, 0x7610, R23 ;  /* 0x0000761002177816 */ /* 0x001fe20000000017 */
[----:B------:R-:W-:Y:S06]  /*dcd0*/  BRA `(.L_x_38977) ;  /* 0x0000000400ac7947 */ /* 0x000fec0003800000 */
.L_x_38984:
        /* <DEDUP_REMOVED lines=10> */
.L_x_38991:
        /* <DEDUP_REMOVED lines=21> */
.L_x_38995:
[----:B------:R-:W-:Y:S05]  /*ded0*/  BSYNC B1 ;  /* 0x0000000000017941 */ /* 0x000fea0003800000 */
.L_x_38994:
[----:B------:R-:W-:Y:S01]  /*dee0*/  IMAD.SHL.U32 R2, R2, 0x100000, RZ ;  /* 0x0010000002027824 */ /* 0x000fe200078e00ff */
[----:B------:R-:W-:-:S04]  /*def0*/  LEA R3, R0, 0x3b800000, 0x17 ;  /* 0x3b80000000037811 */ /* 0x000fc800078eb8ff */
[----:B------:R-:W-:-:S07]  /*df00*/  LOP3.LUT R2, R3, R2, R4, 0xfe, !PT ;  /* 0x0000000203027212 */ /* 0x000fce00078efe04 */
.L_x_38993:
[----:B------:R-:W-:Y:S05]  /*df10*/  BSYNC B0 ;  /* 0x0000000000007941 */ /* 0x000fea0003800000 */
.L_x_38992:
[----:B------:R-:W0:Y:S02]  /*df20*/  F2I.S64.TRUNC R2, R2 ;  /* 0x0000000200027311 */ /* 0x000e24000020d900 */
[----:B0-----:R-:W-:Y:S01]  /*df30*/  PRMT R23, R2, 0x7610, R23 ;  /* 0x0000761002177816 */ /* 0x001fe20000000017 */
[----:B------:R-:W-:Y:S06]  /*df40*/  BRA `(.L_x_38977) ;  /* 0x0000000400107947 */ /* 0x000fec0003800000 */
.L_x_38990:
        /* <DEDUP_REMOVED lines=21> */
.L_x_38999:
[----:B------:R-:W-:Y:S05]  /*e0a0*/  BSYNC B1 ;  /* 0x0000000000017941 */ /* 0x000fea0003800000 */
.L_x_38998:
[----:B------:R-:W-:Y:S01]  /*e0b0*/  IMAD.SHL.U32 R2, R2, 0x200000, RZ ;  /* 0x0020000002027824 */ /* 0x000fe200078e00ff */
[----:B------:R-:W-:-:S04]  /*e0c0*/  LEA R3, R0, 0x37800000, 0x17 ;  /* 0x3780000000037811 */ /* 0x000fc800078eb8ff */
[----:B------:R-:W-:-:S07]  /*e0d0*/  LOP3.LUT R2, R3, R2, R4, 0xfe, !PT ;  /* 0x0000000203027212 */ /* 0x000fce00078efe04 */
.L_x_38997:
[----:B------:R-:W-:Y:S05]  /*e0e0*/  BSYNC B0 ;  /* 0x0000000000007941 */ /* 0x000fea0003800000 */
.L_x_38996:
[----:B------:R-:W0:Y:S02]  /*e0f0*/  F2I.S64.TRUNC R2, R2 ;  /* 0x0000000200027311 */ /* 0x000e24000020d900 */
[----:B0-----:R-:W-:Y:S01]  /*e100*/  PRMT R23, R2, 0x7610, R23 ;  /* 0x0000761002177816 */ /* 0x001fe20000000017 */
[----:B------:R-:W-:Y:S06]  /*e110*/  BRA `(.L_x_38977) ;  /* 0x00000000009c7947 */ /* 0x000fec0003800000 */
.L_x_38989:
        /* <DEDUP_REMOVED lines=14> */
.L_x_39003:
[----:B------:R-:W-:Y:S05]  /*e200*/  BSYNC B0 ;  /* 0x0000000000007941 */ /* 0x000fea0003800000 */
.L_x_39002:
[----:B------:R-:W0:Y:S02]  /*e210*/  F2I.S64.TRUNC R2, R2 ;  /* 0x0000000200027311 */ /* 0x000e24000020d900 */
[----:B0-----:R-:W-:Y:S01]  /*e220*/  PRMT R23, R2, 0x7610, R23 ;  /* 0x0000761002177816 */ /* 0x001fe20000000017 */
[----:B------:R-:W-:Y:S06]  /*e230*/  BRA `(.L_x_38977) ;  /* 0x0000000000547947 */ /* 0x000fec0003800000 */
.L_x_38976:
        /* <DEDUP_REMOVED lines=16> */
.L_x_39004:
[----:B------:R-:W-:Y:S01]  /*e340*/  PRMT R23, RZ, 0x7610, R23 ;  /* 0x00007610ff177816 */ /* 0x000fe20000000017 */
[----:B------:R-:W-:Y:S06]  /*e350*/  BRA `(.L_x_38977) ;  /* 0x00000000000c7947 */ /* 0x000fec0003800000 */
.L_x_39001:
[----:B------:R0:W5:Y:S01]  /*e360*/  LDG.E.U8 R23, desc[UR36][R4.64] ;  /* 0x0000002404177981 */ /* 0x000162000c1e1100 */
[----:B------:R-:W-:Y:S05]  /*e370*/  BRA `(.L_x_38977) ;  /* 0x0000000000047947 */ /* 0x000fea0003800000 */
.L_x_39000:
[----:B------:R0:W5:Y:S02]  /*e380*/  LDG.E.U8 R23, desc[UR36][R4.64] ;  /* 0x0000002404177981 */ /* 0x000164000c1e1100 */
.L_x_38977:
        /* <DEDUP_REMOVED lines=17> */
.L_x_39008:
[----:B------:R0:W5:Y:S01]  /*e4a0*/  LDG.E.U8 R0, desc[UR36][R4.64] ;  /* 0x0000002404007981 */ /* 0x000162000c1e1100 */
[----:B------:R-:W-:Y:S05]  /*e4b0*/  BRA `(.L_x_39010) ;  /* 0x0000000c00647947 */ /* 0x000fea0003800000 */
.L_x_39007:
        /* <DEDUP_REMOVED lines=8> */
.L_x_39012:
[----:B------:R4:W5:Y:S01]  /*e540*/  LDG.E.U8 R0, desc[UR36][R4.64] ;  /* 0x0000002404007981 */ /* 0x000962000c1e1100 */
[----:B------:R-:W-:Y:S05]  /*e550*/  BRA `(.L_x_39010) ;  /* 0x0000000c003c7947 */ /* 0x000fea0003800000 */
.L_x_39011:
[----:B------:R0:W5:Y:S01]  /*e560*/  LDG.E.U16 R0, desc[UR36][R4.64] ;  /* 0x0000002404007981 */ /* 0x000162000c1e1500 */
[----:B------:R-:W-:Y:S05]  /*e570*/  BRA `(.L_x_39010) ;  /* 0x0000000c00347947 */ /* 0x000fea0003800000 */
.L_x_39006:
        /* <DEDUP_REMOVED lines=10> */
.L_x_39014:
[----:B------:R-:W2:Y:S02]  /*e620*/  LDG.E.U16 R2, desc[UR36][R4.64] ;  /* 0x0000002404027981 */ /* 0x000ea4000c1e1500 */
[----:B--2---:R-:W-:-:S06]  /*e630*/  HADD2.F32 R2, -RZ, R2.H0_H0 ;  /* 0x20000002ff027230 */ /* 0x004fcc0000004100 */
[----:B------:R-:W0:Y:S02]  /*e640*/  F2I.S64.TRUNC R2, R2 ;  /* 0x0000000200027311 */ /* 0x000e24000020d900 */
[----:B0-----:R-:W-:Y:S01]  /*e650*/  PRMT R0, R2, 0x7610, R0 ;  /* 0x0000761002007816 */ /* 0x001fe20000000000 */
[----:B------:R-:W-:Y:S06]  /*e660*/  BRA `(.L_x_39010) ;  /* 0x0000000800f87947 */ /* 0x000fec0003800000 */
.L_x_39013:
        /* <DEDUP_REMOVED lines=10> */
.L_x_39016:
[----:B------:R-:W2:Y:S02]  /*e710*/  LDG.E.U16 R4, desc[UR36][R4.64] ;  /* 0x0000002404047981 */ /* 0x000ea4000c1e1500 */
[----:B--2---:R-:W-:-:S06]  /*e720*/  HADD2.F32 R2, -RZ, R4.H0_H0 ;  /* 0x20000004ff027230 */ /* 0x004fcc0000004100 */
[----:B------:R-:W0:Y:S02]  /*e730*/  F2I.S64.TRUNC R2, R2 ;  /* 0x0000000200027311 */ /* 0x000e24000020d900 */
[----:B0-----:R-:W-:Y:S01]  /*e740*/  PRMT R0, R2, 0x7610, R0 ;  /* 0x0000761002007816 */ /* 0x001fe20000000000 */
[----:B------:R-:W-:Y:S06]  /*e750*/  BRA `(.L_x_39010) ;  /* 0x0000000800bc7947 */ /* 0x000fec0003800000 */
.L_x_39015:
[----:B------:R-:W2:Y:S02]  /*e760*/  LDG.E.64 R2, desc[UR36][R4.64] ;  /* 0x0000002404027981 */ /* 0x000ea4000c1e1b00 */
[----:B--2---:R-:W0:Y:S02]  /*e770*/  F2I.S64.F64.TRUNC R2, R2 ;  /* 0x0000000200027311 */ /* 0x004e24000030d900 */
[----:B0-----:R-:W-:Y:S01]  /*e780*/  PRMT R0, R2, 0x7610, R0 ;  /* 0x0000761002007816 */ /* 0x001fe20000000000 */
[----:B------:R-:W-:Y:S06]  /*e790*/  BRA `(.L_x_39010) ;  /* 0x0000000800ac7947 */ /* 0x000fec0003800000 */
.L_x_39005:
        /* <DEDUP_REMOVED lines=12> */
.L_x_39019:
[----:B------:R-:W2:Y:S02]  /*e860*/  LDG.E.64 R4, desc[UR36][R4.64] ;  /* 0x0000002404047981 */ /* 0x000ea4000c1e1b00 */
[----:B--2---:R-:W0:Y:S02]  /*e870*/  F2I.S64.F64.TRUNC R2, R4 ;  /* 0x0000000400027311 */ /* 0x004e24000030d900 */
[----:B0-----:R-:W-:Y:S01]  /*e880*/  PRMT R0, R2, 0x7610, R0 ;  /* 0x0000761002007816 */ /* 0x001fe20000000000 */
[----:B------:R-:W-:Y:S06]  /*e890*/  BRA `(.L_x_39010) ;  /* 0x00000008006c7947 */ /* 0x000fec0003800000 */
.L_x_39018:
        /* <DEDUP_REMOVED lines=28> */
.L_x_39021:
        /* <DEDUP_REMOVED lines=15> */
.L_x_39020:
[----:B------:R-:W2:Y:S02]  /*eb50*/  LDG.E.U16 R2, desc[UR36][R4.64] ;  /* 0x0000002404027981 */ /* 0x000ea4000c1e1500 */
[----:B--2---:R-:W-:-:S06]  /*eb60*/  IMAD.U32 R2, R2, 0x10000, RZ ;  /* 0x0001000002027824 */ /* 0x004fcc00078e00ff */
[----:B------:R-:W0:Y:S02]  /*eb70*/  F2I.S64.TRUNC R2, R2 ;  /* 0x0000000200027311 */ /* 0x000e24000020d900 */
[----:B0-----:R-:W-:Y:S01]  /*eb80*/  PRMT R0, R2, 0x7610, R0 ;  /* 0x0000761002007816 */ /* 0x001fe20000000000 */
[----:B------:R-:W-:Y:S06]  /*eb90*/  BRA `(.L_x_39010) ;  /* 0x0000000400ac7947 */ /* 0x000fec0003800000 */
.L_x_39017:
        /* <DEDUP_REMOVED lines=10> */
.L_x_39024:
        /* <DEDUP_REMOVED lines=21> */
.L_x_39028:
[----:B------:R-:W-:Y:S05]  /*ed90*/  BSYNC B1 ;  /* 0x0000000000017941 */ /* 0x000fea0003800000 */
.L_x_39027:
[----:B------:R-:W-:Y:S01]  /*eda0*/  IMAD.SHL.U32 R2, R2, 0x100000, RZ ;  /* 0x0010000002027824 */ /* 0x000fe200078e00ff */
[----:B------:R-:W-:-:S04]  /*edb0*/  LEA R3, R0, 0x3b800000, 0x17 ;  /* 0x3b80000000037811 */ /* 0x000fc800078eb8ff */
[----:B------:R-:W-:-:S07]  /*edc0*/  LOP3.LUT R2, R3, R2, R4, 0xfe, !PT ;  /* 0x0000000203027212 */ /* 0x000fce00078efe04 */
.L_x_39026:
[----:B------:R-:W-:Y:S05]  /*edd0*/  BSYNC B0 ;  /* 0x0000000000007941 */ /* 0x000fea0003800000 */
.L_x_39025:
[----:B------:R-:W0:Y:S02]  /*ede0*/  F2I.S64.TRUNC R2, R2 ;  /* 0x0000000200027311 */ /* 0x000e24000020d900 */
[----:B0-----:R-:W-:Y:S01]  /*edf0*/  PRMT R0, R2, 0x7610, R0 ;  /* 0x0000761002007816 */ /* 0x001fe20000000000 */
[----:B------:R-:W-:Y:S06]  /*ee00*/  BRA `(.L_x_39010) ;  /* 0x0000000400107947 */ /* 0x000fec0003800000 */
.L_x_39023:
        /* <DEDUP_REMOVED lines=21> */
.L_x_39032:
[----:B------:R-:W-:Y:S05]  /*ef60*/  BSYNC B1 ;  /* 0x0000000000017941 */ /* 0x000fea0003800000 */
.L_x_39031:
[----:B------:R-:W-:Y:S01]  /*ef70*/  IMAD.SHL.U32 R2, R2, 0x200000, RZ ;  /* 0x0020000002027824 */ /* 0x000fe200078e00ff */
[----:B------:R-:W-:-:S04]  /*ef80*/  LEA R3, R0, 0x37800000, 0x17 ;  /* 0x3780000000037811 */ /* 0x000fc800078eb8ff */
[----:B------:R-:W-:-:S07]  /*ef90*/  LOP3.LUT R2, R3, R2, R4, 0xfe, !PT ;  /* 0x0000000203027212 */ /* 0x000fce00078efe04 */
.L_x_39030:
[----:B------:R-:W-:Y:S05]  /*efa0*/  BSYNC B0 ;  /* 0x0000000000007941 */ /* 0x000fea0003800000 */
.L_x_39029:
[----:B------:R-:W0:Y:S02]  /*efb0*/  F2I.S64.TRUNC R2, R2 ;  /* 0x0000000200027311 */ /* 0x000e24000020d900 */
[----:B0-----:R-:W-:Y:S01]  /*efc0*/  PRMT R0, R2, 0x7610, R0 ;  /* 0x0000761002007816 */ /* 0x001fe20000000000 */
[----:B------:R-:W-:Y:S06]  /*efd0*/  BRA `(.L_x_39010) ;  /* 0x00000000009c7947 */ /* 0x000fec0003800000 */
.L_x_39022:
        /* <DEDUP_REMOVED lines=14> */
.L_x_39036:
[----:B------:R-:W-:Y:S05]  /*f0c0*/  BSYNC B0 ;  /* 0x0000000000007941 */ /* 0x000fea0003800000 */
.L_x_39035:
[----:B------:R-:W0:Y:S02]  /*f0d0*/  F2I.S64.TRUNC R2, R2 ;  /* 0x0000000200027311 */ /* 0x000e24000020d900 */
[----:B0-----:R-:W-:Y:S01]  /*f0e0*/  PRMT R0, R2, 0x7610, R0 ;  /* 0x0000761002007816 */ /* 0x001fe20000000000 */
[----:B------:R-:W-:Y:S06]  /*f0f0*/  BRA `(.L_x_39010) ;  /* 0x0000000000547947 */ /* 0x000fec0003800000 */
.L_x_39009:
        /* <DEDUP_REMOVED lines=16> */
.L_x_39037:
[----:B------:R-:W-:Y:S01]  /*f200*/  PRMT R0, RZ, 0x7610, R0 ;  /* 0x00007610ff007816 */ /* 0x000fe20000000000 */
[----:B------:R-:W-:Y:S06]  /*f210*/  BRA `(.L_x_39010) ;  /* 0x00000000000c7947 */ /* 0x000fec0003800000 */
.L_x_39034:
[----:B------:R2:W5:Y:S01]  /*f220*/  LDG.E.U8 R0, desc[UR36][R4.64] ;  /* 0x0000002404007981 */ /* 0x000562000c1e1100 */
[----:B------:R-:W-:Y:S05]  /*f230*/  BRA `(.L_x_39010) ;  /* 0x0000000000047947 */ /* 0x000fea0003800000 */
.L_x_39033:
[----:B------:R1:W5:Y:S02]  /*f240*/  LDG.E.U8 R0, desc[UR36][R4.64] ;  /* 0x0000002404007981 */ /* 0x000364000c1e1100 */
.L_x_39010:
        /* <DEDUP_REMOVED lines=16> */
.L_x_39041:
[----:B------:R0:W-:Y:S01]  /*f350*/  STG.E.U8 desc[UR36][R16.64], R3 ;  /* 0x0000000310007986 */ /* 0x0001e2000c101124 */
[----:B------:R-:W-:Y:S05]  /*f360*/  BRA `(.L_x_39043) ;  /* 0x0000000c00987947 */ /* 0x000fea0003800000 */
.L_x_39040:
        /* <DEDUP_REMOVED lines=10> */
.L_x_39045:
[----:B------:R-:W-:-:S05]  /*f410*/  LOP3.LUT R3, R3, 0xff, RZ, 0xc0, !PT ;  /* 0x000000ff03037812 */ /* 0x000fca00078ec0ff */
[----:B------:R0:W-:Y:S01]  /*f420*/  STG.E desc[UR36][R16.64], R3 ;  /* 0x0000000310007986 */ /* 0x0001e2000c101924 */
[----:B------:R-:W-:Y:S05]  /*f430*/  BRA `(.L_x_39043) ;  /* 0x0000000c00647947 */ /* 0x000fea0003800000 */
.L_x_39044:
[----:B------:R-:W-:-:S05]  /*f440*/  LOP3.LUT R3, R3, 0xff, RZ, 0xc0, !PT ;  /* 0x000000ff03037812 */ /* 0x000fca00078ec0ff */
[----:B------:R0:W-:Y:S01]  /*f450*/  STG.E.U16 desc[UR36][R16.64], R3 ;  /* 0x0000000310007986 */ /* 0x0001e2000c101524 */
[----:B------:R-:W-:Y:S05]  /*f460*/  BRA `(.L_x_39043) ;  /* 0x0000000c00587947 */ /* 0x000fea0003800000 */
.L_x_39039:
        /* <DEDUP_REMOVED lines=10> */
.L_x_39047:
[----:B------:R-:W-:-:S04]  /*f510*/  LOP3.LUT R3, R3, 0xff, RZ, 0xc0, !PT ;  /* 0x000000ff03037812 */ /* 0x000fc800078ec0ff */
[----:B------:R-:W0:Y:S02]  /*f520*/  I2F.U16 R0, R3 ;  /* 0x0000000300007306 */ /* 0x000e240000101000 */
[----:B0-----:R-:W-:-:S05]  /*f530*/  F2FP.F16.F32.PACK_AB R0, RZ, R0 ;  /* 0x00000000ff00723e */ /* 0x001fca00000000ff */
[----:B------:R0:W-:Y:S01]  /*f540*/  STG.E.U16 desc[UR36][R16.64], R0 ;  /* 0x0000000010007986 */ /* 0x0001e2000c101524 */
[----:B------:R-:W-:Y:S05]  /*f550*/  BRA `(.L_x_39043) ;  /* 0x0000000c001c7947 */ /* 0x000fea0003800000 */
.L_x_39046:
        /* <DEDUP_REMOVED lines=11> */
.L_x_39049:
[----:B------:R-:W-:-:S06]  /*f610*/  LOP3.LUT R3, R3, 0xff, RZ, 0xc0, !PT ;  /* 0x000000ff03037812 */ /* 0x000fcc00078ec0ff */
[----:B------:R-:W0:Y:S02]  /*f620*/  I2F.U16 R3, R3 ;  /* 0x0000000300037306 */ /* 0x000e240000101000 */
[----:B0-----:R-:W-:-:S04]  /*f630*/  F2FP.F16.F32.PACK_AB R3, RZ, R3 ;  /* 0x00000003ff03723e */ /* 0x001fc800000000ff */
[----:B------:R-:W-:-:S05]  /*f640*/  PRMT R3, R3, 0x5410, RZ ;  /* 0x0000541003037816 */ /* 0x000fca00000000ff */
[----:B------:R0:W-:Y:S01]  /*f650*/  STG.E desc[UR36][R16.64], R3 ;  /* 0x0000000310007986 */ /* 0x0001e2000c101924 */
[----:B------:R-:W-:Y:S05]  /*f660*/  BRA `(.L_x_39043) ;  /* 0x0000000800d87947 */ /* 0x000fea0003800000 */
.L_x_39048:
[----:B------:R-:W-:-:S06]  /*f670*/  LOP3.LUT R3, R3, 0xff, RZ, 0xc0, !PT ;  /* 0x000000ff03037812 */ /* 0x000fcc00078ec0ff */
[----:B------:R-:W0:Y:S02]  /*f680*/  I2F.F64.U16 R2, R3 ;  /* 0x0000000300027312 */ /* 0x000e240000101800 */
[----:B0-----:R0:W-:Y:S01]  /*f690*/  STG.E.64 desc[UR36][R16.64], R2 ;  /* 0x0000000210007986 */ /* 0x0011e2000c101b24 */
[----:B------:R-:W-:Y:S05]  /*f6a0*/  BRA `(.L_x_39043) ;  /* 0x0000000800c87947 */ /* 0x000fea0003800000 */
.L_x_39038:
        /* <DEDUP_REMOVED lines=12> */
.L_x_39052:
[----:B------:R-:W-:Y:S02]  /*f770*/  LOP3.LUT R4, R3, 0xff, RZ, 0xc0, !PT ;  /* 0x000000ff03047812 */ /* 0x000fe400078ec0ff */
[----:B------:R-:W-:-:S04]  /*f780*/  CS2R R6, SRZ ;  /* 0x0000000000067805 */ /* 0x000fc8000001ff00 */
[----:B------:R-:W0:Y:S02]  /*f790*/  I2F.F64.U16 R4, R4 ;  /* 0x0000000400047312 */ /* 0x000e240000101800 */
[----:B0-----:R1:W-:Y:S01]  /*f7a0*/  STG.E.128 desc[UR36][R16.64], R4 ;  /* 0x0000000410007986 */ /* 0x0013e2000c101d24 */
[----:B------:R-:W-:Y:S05]  /*f7b0*/  BRA `(.L_x_39043) ;  /* 0x0000000800847947 */ /* 0x000fea0003800000 */
.L_x_39051:
        /* <DEDUP_REMOVED lines=22> */
.L_x_39056:
[----:B------:R-:W-:Y:S05]  /*f920*/  BSYNC B0 ;  /* 0x0000000000007941 */ /* 0x000fea0003800000 */
.L_x_39055:
[----:B------:R-:W-:-:S05]  /*f930*/  LOP3.LUT R3, R0, R3, RZ, 0xfc, !PT ;  /* 0x0000000300037212 */ /* 0x000fca00078efcff */
[----:B------:R2:W-:Y:S01]  /*f940*/  STG.E.U8 desc[UR36][R16.64], R3 ;  /* 0x0000000310007986 */ /* 0x0005e2000c101124 */
[----:B------:R-:W-:Y:S05]  /*f950*/  BRA `(.L_x_39043) ;  /* 0x00000008001c7947 */ /* 0x000fea0003800000 */
.L_x_39054:
        /* <DEDUP_REMOVED lines=14> */
.L_x_39058:
[----:B------:R-:W-:Y:S01]  /*fa40*/  IMAD.MOV.U32 R0, RZ, RZ, 0x7f ;  /* 0x0000007fff007424 */ /* 0x000fe200078e00ff */
[----:B------:R-:W-:-:S04]  /*fa50*/  ISETP.GT.U32.AND P0, PT, R2, 0x7f800000, PT ;  /* 0x7f8000000200780c */ /* 0x000fc80003f04070 */
[----:B------:R-:W-:-:S09]  /*fa60*/  SEL R0, R0, 0x7c, P0 ;  /* 0x0000007c00007807 */ /* 0x000fd20000000000 */
.L_x_39059:
[----:B------:R-:W-:Y:S05]  /*fa70*/  BSYNC B0 ;  /* 0x0000000000007941 */ /* 0x000fea0003800000 */
.L_x_39057:
[----:B------:R-:W-:-:S04]  /*fa80*/  LOP3.LUT R2, R3, 0x80000000, RZ, 0xc0, !PT ;  /* 0x8000000003027812 */ /* 0x000fc800078ec0ff */
[----:B------:R-:W-:-:S04]  /*fa90*/  SHF.R.U32.HI R3, RZ, 0x18, R2 ;  /* 0x00000018ff037819 */ /* 0x000fc80000011602 */
[----:B------:R-:W-:-:S05]  /*faa0*/  LOP3.LUT R3, R0, R3, RZ, 0xfc, !PT ;  /* 0x0000000300037212 */ /* 0x000fca00078efcff */
[----:B------:R3:W-:Y:S01]  /*fab0*/  STG.E.U8 desc[UR36][R16.64], R3 ;  /* 0x0000000310007986 */ /* 0x0007e2000c101124 */
[----:B------:R-:W-:Y:S05]  /*fac0*/  BRA `(.L_x_39043) ;  /* 0x0000000400c07947 */ /* 0x000fea0003800000 */
.L_x_39053:
[----:B------:R-:W-:-:S04]  /*fad0*/  LOP3.LUT R3, R3, 0xff, RZ, 0xc0, !PT ;  /* 0x000000ff03037812 */ /* 0x000fc800078ec0ff */
[----:B------:R-:W0:Y:S02]  /*fae0*/  I2F.U16 R0, R3 ;  /* 0x0000000300007306 */ /* 0x000e240000101000 */
[----:B0-----:R-:W-:-:S05]  /*faf0*/  F2FP.BF16.F32.PACK_AB R0, RZ, R0 ;  /* 0x00000000ff00723e */ /* 0x001fca00000010ff */
[----:B------:R4:W-:Y:S01]  /*fb00*/  STG.E.U16 desc[UR36][R16.64], R0 ;  /* 0x0000000010007986 */ /* 0x0009e2000c101524 */
[----:B------:R-:W-:Y:S05]  /*fb10*/  BRA `(.L_x_39043) ;  /* 0x0000000400ac7947 */ /* 0x000fea0003800000 */
.L_x_39050:
        /* <DEDUP_REMOVED lines=11> */
.L_x_39062:
        /* <DEDUP_REMOVED lines=18> */
.L_x_39065:
[----:B------:R-:W-:-:S04]  /*fcf0*/  LOP3.LUT R2, R3, 0x80000000, RZ, 0xc0, !PT ;  /* 0x8000000003027812 */ /* 0x000fc800078ec0ff */
[----:B------:R-:W-:-:S04]  /*fd00*/  SHF.R.U32.HI R3, RZ, 0x18, R2 ;  /* 0x00000018ff037819 */ /* 0x000fc80000011602 */
[----:B------:R-:W-:-:S04]  /*fd10*/  LOP3.LUT R0, R0, R3, RZ, 0xfc, !PT ;  /* 0x0000000300007212 */ /* 0x000fc800078efcff */
[----:B------:R-:W-:-:S07]  /*fd20*/  PRMT R8, R0, 0x7610, R8 ;  /* 0x0000761000087816 */ /* 0x000fce0000000008 */
.L_x_39064:
[----:B------:R-:W-:Y:S05]  /*fd30*/  BSYNC B0 ;  /* 0x0000000000007941 */ /* 0x000fea0003800000 */
.L_x_39063:
[----:B------:R0:W-:Y:S01]  /*fd40*/  STG.E.U8 desc[UR36][R16.64], R8 ;  /* 0x0000000810007986 */ /* 0x0001e2000c101124 */
[----:B------:R-:W-:Y:S05]  /*fd50*/  BRA `(.L_x_39043) ;  /* 0x00000004001c7947 */ /* 0x000fea0003800000 */
.L_x_39061:
        /* <DEDUP_REMOVED lines=18> */
.L_x_39068:
[----:B------:R-:W-:-:S04]  /*fe80*/  LOP3.LUT R2, R3, 0x80000000, RZ, 0xc0, !PT ;  /* 0x8000000003027812 */ /* 0x000fc800078ec0ff */
[----:B------:R-:W-:-:S04]  /*fe90*/  SHF.R.U32.HI R3, RZ, 0x18, R2 ;  /* 0x00000018ff037819 */ /* 0x000fc80000011602 */
[----:B------:R-:W-:-:S04]  /*fea0*/  LOP3.LUT R0, R0, R3, RZ, 0xfc, !PT ;  /* 0x0000000300007212 */ /* 0x000fc800078efcff */
[----:B------:R-:W-:-:S07]  /*feb0*/  PRMT R8, R0, 0x7610, R8 ;  /* 0x0000761000087816 */ /* 0x000fce0000000008 */
.L_x_39067:
[----:B------:R-:W-:Y:S05]  /*fec0*/  BSYNC B0 ;  /* 0x0000000000007941 */ /* 0x000fea0003800000 */
.L_x_39066:
[----:B------:R0:W-:Y:S01]  /*fed0*/  STG.E.U8 desc[UR36][R16.64], R8 ;  /* 0x0000000810007986 */ /* 0x0001e2000c101124 */
[----:B------:R-:W-:Y:S05]  /*fee0*/  BRA `(.L_x_39043) ;  /* 0x0000000000b87947 */ /* 0x000fea0003800000 */
.L_x_39060:
        /* <DEDUP_REMOVED lines=23> */
.L_x_39042:
        /* <DEDUP_REMOVED lines=16> */
.L_x_39071:
[----:B------:R-:W-:Y:S05]  /*10160*/  BRA `(.L_x_39043) ;  /* 0x0000000000187947 */ /* 0x000fea0003800000 */
.L_x_39070:
[----:B------:R-:W-:Y:S01]  /*10170*/  LOP3.LUT R2, R3, 0xff, RZ, 0xc0, !PT ;  /* 0x000000ff03027812 */ /* 0x000fe200078ec0ff */
[----:B------:R-:W-:-:S05]  /*10180*/  IMAD.MOV.U32 R3, RZ, RZ, RZ ;  /* 0x000000ffff037224 */ /* 0x000fca00078e00ff */
[----:B------:R0:W-:Y:S01]  /*10190*/  STG.E.64 desc[UR36][R16.64], R2 ;  /* 0x0000000210007986 */ /* 0x0001e2000c101b24 */
[----:B------:R-:W-:Y:S05]  /*101a0*/  BRA `(.L_x_39043) ;  /* 0x0000000000087947 */ /* 0x000fea0003800000 */
.L_x_39069:
[----:B------:R-:W-:-:S05]  /*101b0*/  LOP3.LUT R3, R3, 0xff, RZ, 0xc0, !PT ;  /* 0x000000ff03037812 */ /* 0x000fca00078ec0ff */
[----:B------:R0:W-:Y:S02]  /*101c0*/  STG.E desc[UR36][R16.64], R3 ;  /* 0x0000000310007986 */ /* 0x0001e4000c101924 */
.L_x_39043:
[----:B------:R-:W-:-:S07]  /*101d0*/  VIADD R19, R19, 0x80 ;  /* 0x0000008013137836 */ /* 0x000fce0000000000 */
.L_x_38937:
[----:B------:R-:W-:Y:S05]  /*101e0*/  BSYNC B6 ;  /* 0x0000000000067941 */ /* 0x000fea0003800000 */
.L_x_38936:
        /* <DEDUP_REMOVED lines=383> */
.L_x_39072:
        /* <DEDUP_REMOVED lines=22> */
.L_x_39076:
[----:B------:R-:W2:Y:S02]  /*11b40*/  LDG.E.U8 R2, desc[UR36][R2.64] ;  /* 0x0000002402027981 */ /* 0x000ea4000c1e1100 */
[----:B--2---:R-:W-:-:S04]  /*11b50*/  ISETP.NE.AND P0, PT, R2, RZ, PT ;  /* 0x000000ff0200720c */ /* 0x004fc80003f05270 */
[----:B------:R-:W-:Y:S01]  /*11b60*/  P2R R19, PR, RZ, 0x1 ;  /* 0x00000001ff137803 */ /* 0x000fe20000000000 */
[----:B------:R-:W-:Y:S08]  /*11b70*/  BRA `(.L_x_39078) ;  /* 0x0000000c00c47947 */ /* 0x000ff00003800000 */
.L_x_39075:
        /* <DEDUP_REMOVED lines=11> */
.L_x_39080:
[----:B------:R-:W2:Y:S02]  /*11c30*/  LDG.E R2, desc[UR36][R2.64] ;  /* 0x0000002402027981 */ /* 0x000ea4000c1e1900 */
[----:B--2---:R-:W-:-:S04]  /*11c40*/  ISETP.NE.AND P0, PT, R2, RZ, PT ;  /* 0x000000ff0200720c */ /* 0x004fc80003f05270 */
[----:B------:R-:W-:Y:S01]  /*11c50*/  P2R R19, PR, RZ, 0x1 ;  /* 0x00000001ff137803 */ /* 0x000fe20000000000 */
[----:B------:R-:W-:Y:S08]  /*11c60*/  BRA `(.L_x_39078) ;  /* 0x0000000c00887947 */ /* 0x000ff00003800000 */
.L_x_39079:
[----:B------:R-:W2:Y:S02]  /*11c70*/  LDG.E.U16 R2, desc[UR36][R2.64] ;  /* 0x0000002402027981 */ /* 0x000ea4000c1e1500 */
[----:B--2---:R-:W-:-:S04]  /*11c80*/  ISETP.NE.AND P0, PT, R2, RZ, PT ;  /* 0x000000ff0200720c */ /* 0x004fc80003f05270 */
[----:B------:R-:W-:Y:S01]  /*11c90*/  P2R R19, PR, RZ, 0x1 ;  /* 0x00000001ff137803 */ /* 0x000fe20000000000 */
[----:B------:R-:W-:Y:S08]  /*11ca0*/  BRA `(.L_x_39078) ;  /* 0x0000000c00787947 */ /* 0x000ff00003800000 */
.L_x_39074:
        /* <DEDUP_REMOVED lines=10> */
.L_x_39082:
[----:B------:R-:W2:Y:S02]  /*11d50*/  LDG.E.U16 R0, desc[UR36][R2.64] ;  /* 0x0000002402007981 */ /* 0x000ea4000c1e1500 */
[----:B--2---:R-:W-:-:S05]  /*11d60*/  HADD2.F32 R0, -RZ, R0.H0_H0 ;  /* 0x20000000ff007230 */ /* 0x004fca0000004100 */
[----:B------:R-:W-:-:S04]  /*11d70*/  FSETP.NEU.FTZ.AND P0, PT, R0, RZ, PT ;  /* 0x000000ff0000720b */ /* 0x000fc80003f1d000 */
[----:B------:R-:W-:Y:S01]  /*11d80*/  P2R R19, PR, RZ, 0x1 ;  /* 0x00000001ff137803 */ /* 0x000fe20000000000 */
[----:B------:R-:W-:Y:S08]  /*11d90*/  BRA `(.L_x_39078) ;  /* 0x0000000c003c7947 */ /* 0x000ff00003800000 */
.L_x_39081:
        /* <DEDUP_REMOVED lines=12> */
.L_x_39084:
        /* <DEDUP_REMOVED lines=11> */
.L_x_39083:
[----:B------:R-:W2:Y:S02]  /*11f10*/  LDG.E.64 R2, desc[UR36][R2.64] ;  /* 0x0000002402027981 */ /* 0x000ea4000c1e1b00 */
[----:B--2---:R-:W-:-:S06]  /*11f20*/  DSETP.NEU.AND P0, PT, R2, RZ, PT ;  /* 0x000000ff0200722a */ /* 0x004fcc0003f0d000 */
[----:B------:R-:W-:Y:S01]  /*11f30*/  P2R R19, PR, RZ, 0x1 ;  /* 0x00000001ff137803 */ /* 0x000fe20000000000 */
[----:B------:R-:W-:Y:S07]  /*11f40*/  BRA `(.L_x_39078) ;  /* 0x0000000800d07947 */ /* 0x000fee0003800000 */
.L_x_39073:
        /* <DEDUP_REMOVED lines=12> */
.L_x_39087:
[----:B------:R-:W2:Y:S02]  /*12010*/  LDG.E.128 R4, desc[UR36][R2.64] ;  /* 0x0000002402047981 */ /* 0x000ea4000c1e1d00 */
[----:B--2---:R-:W-:-:S06]  /*12020*/  DSETP.NEU.AND P0, PT, R6, RZ, PT ;  /* 0x000000ff0600722a */ /* 0x004fcc0003f0d000 */
[----:B------:R-:W-:-:S06]  /*12030*/  DSETP.NEU.OR P0, PT, R4, RZ, P0 ;  /* 0x000000ff0400722a */ /* 0x000fcc000070d400 */
[----:B------:R-:W-:Y:S01]  /*12040*/  P2R R19, PR, RZ, 0x1 ;  /* 0x00000001ff137803 */ /* 0x000fe20000000000 */
[----:B------:R-:W-:Y:S07]  /*12050*/  BRA `(.L_x_39078) ;  /* 0x00000008008c7947 */ /* 0x000fee0003800000 */
.L_x_39086:
        /* <DEDUP_REMOVED lines=28> */
.L_x_39089:
        /* <DEDUP_REMOVED lines=15> */
.L_x_39088:
[----:B------:R-:W2:Y:S02]  /*12310*/  LDG.E.U16 R0, desc[UR36][R2.64] ;  /* 0x0000002402007981 */ /* 0x000ea4000c1e1500 */
[----:B--2---:R-:W-:-:S05]  /*12320*/  IMAD.U32 R0, R0, 0x10000, RZ ;  /* 0x0001000000007824 */ /* 0x004fca00078e00ff */
[----:B------:R-:W-:-:S04]  /*12330*/  FSETP.NEU.FTZ.AND P0, PT, R0, RZ, PT ;  /* 0x000000ff0000720b */ /* 0x000fc80003f1d000 */
[----:B------:R-:W-:Y:S01]  /*12340*/  P2R R19, PR, RZ, 0x1 ;  /* 0x00000001ff137803 */ /* 0x000fe20000000000 */
[----:B------:R-:W-:Y:S08]  /*12350*/  BRA `(.L_x_39078) ;  /* 0x0000000400cc7947 */ /* 0x000ff00003800000 */
.L_x_39085:
        /* <DEDUP_REMOVED lines=12> */
.L_x_39092:
        /* <DEDUP_REMOVED lines=21> */
.L_x_39096:
[----:B------:R-:W-:Y:S05]  /*12570*/  BSYNC B1 ;  /* 0x0000000000017941 */ /* 0x000fea0003800000 */
.L_x_39095:
[----:B------:R-:W-:Y:S01]  /*12580*/  LEA R3, R0, 0x3b800000, 0x17 ;  /* 0x3b80000000037811 */ /* 0x000fe200078eb8ff */
[----:B------:R-:W-:-:S05]  /*12590*/  IMAD.SHL.U32 R0, R2, 0x100000, RZ ;  /* 0x0010000002007824 */ /* 0x000fca00078e00ff */
[----:B------:R-:W-:-:S07]  /*125a0*/  LOP3.LUT R0, R3, R0, R4, 0xfe, !PT ;  /* 0x0000000003007212 */ /* 0x000fce00078efe04 */
.L_x_39094:
[----:B------:R-:W-:Y:S05]  /*125b0*/  BSYNC B0 ;  /* 0x0000000000007941 */ /* 0x000fea0003800000 */
.L_x_39093:
[----:B------:R-:W-:-:S04]  /*125c0*/  FSETP.NEU.FTZ.AND P0, PT, R0, RZ, PT ;  /* 0x000000ff0000720b */ /* 0x000fc80003f1d000 */
[----:B------:R-:W-:Y:S01]  /*125d0*/  P2R R19, PR, RZ, 0x1 ;  /* 0x00000001ff137803 */ /* 0x000fe20000000000 */
[----:B------:R-:W-:Y:S08]  /*125e0*/  BRA `(.L_x_39078) ;  /* 0x0000000400287947 */ /* 0x000ff00003800000 */
.L_x_39091:
        /* <DEDUP_REMOVED lines=21> */
.L_x_39100:
[----:B------:R-:W-:Y:S05]  /*12740*/  BSYNC B1 ;  /* 0x0000000000017941 */ /* 0x000fea0003800000 */
.L_x_39099:
[----:B------:R-:W-:Y:S01]  /*12750*/  LEA R3, R0, 0x37800000, 0x17 ;  /* 0x3780000000037811 */ /* 0x000fe200078eb8ff */
[----:B------:R-:W-:-:S05]  /*12760*/  IMAD.SHL.U32 R0, R2, 0x200000, RZ ;  /* 0x0020000002007824 */ /* 0x000fca00078e00ff */
[----:B------:R-:W-:-:S07]  /*12770*/  LOP3.LUT R0, R3, R0, R4, 0xfe, !PT ;  /* 0x0000000003007212 */ /* 0x000fce00078efe04 */
.L_x_39098:
[----:B------:R-:W-:Y:S05]  /*12780*/  BSYNC B0 ;  /* 0x0000000000007941 */ /* 0x000fea0003800000 */
.L_x_39097:
[----:B------:R-:W-:-:S04]  /*12790*/  FSETP.NEU.FTZ.AND P0, PT, R0, RZ, PT ;  /* 0x000000ff0000720b */ /* 0x000fc80003f1d000 */
[----:B------:R-:W-:Y:S01]  /*127a0*/  P2R R19, PR, RZ, 0x1 ;  /* 0x00000001ff137803 */ /* 0x000fe20000000000 */
[----:B------:R-:W-:Y:S08]  /*127b0*/  BRA `(.L_x_39078) ;  /* 0x0000000000b47947 */ /* 0x000ff00003800000 */
.L_x_39090:
        /* <DEDUP_REMOVED lines=14> */
.L_x_39104:
[----:B------:R-:W-:Y:S05]  /*128a0*/  BSYNC B0 ;  /* 0x0000000000007941 */ /* 0x000fea0003800000 */
.L_x_39103:
[----:B------:R-:W-:-:S04]  /*128b0*/  FSETP.NEU.FTZ.AND P0, PT, R0, RZ, PT ;  /* 0x000000ff0000720b */ /* 0x000fc80003f1d000 */
[----:B------:R-:W-:Y:S01]  /*128c0*/  P2R R19, PR, RZ, 0x1 ;  /* 0x00000001ff137803 */ /* 0x000fe20000000000 */
[----:B------:R-:W-:Y:S08]  /*128d0*/  BRA `(.L_x_39078) ;  /* 0x00000000006c7947 */ /* 0x000ff00003800000 */
.L_x_39077:
        /* <DEDUP_REMOVED lines=16> */
.L_x_39105:
[----:B------:R-:W-:-:S04]  /*129e0*/  PLOP3.LUT P0, PT, PT, PT, PT, 0x8, 0x0 ;  /* 0x000000000000781c */ /* 0x000fc80003f0e170 */
[----:B------:R-:W-:Y:S01]  /*129f0*/  P2R R19, PR, RZ, 0x1 ;  /* 0x00000001ff137803 */ /* 0x000fe20000000000 */
[----:B------:R-:W-:Y:S08]  /*12a00*/  BRA `(.L_x_39078) ;  /* 0x0000000000207947 */ /* 0x000ff00003800000 */
.L_x_39102:
[----:B------:R-:W2:Y:S02]  /*12a10*/  LDG.E.64 R2, desc[UR36][R2.64] ;  /* 0x0000002402027981 */ /* 0x000ea4000c1e1b00 */
[----:B--2---:R-:W-:-:S04]  /*12a20*/  ISETP.NE.U32.AND P0, PT, R2, RZ, PT ;  /* 0x000000ff0200720c */ /* 0x004fc80003f05070 */
[----:B------:R-:W-:-:S04]  /*12a30*/  ISETP.NE.AND.EX P0, PT, R3, RZ, PT, P0 ;  /* 0x000000ff0300720c */ /* 0x000fc80003f05300 */
[----:B------:R-:W-:Y:S01]  /*12a40*/  P2R R19, PR, RZ, 0x1 ;  /* 0x00000001ff137803 */ /* 0x000fe20000000000 */
[----:B------:R-:W-:Y:S08]  /*12a50*/  BRA `(.L_x_39078) ;  /* 0x00000000000c7947 */ /* 0x000ff00003800000 */
.L_x_39101:
[----:B------:R-:W2:Y:S02]  /*12a60*/  LDG.E R2, desc[UR36][R2.64] ;  /* 0x0000002402027981 */ /* 0x000ea4000c1e1900 */
[----:B--2---:R-:W-:-:S04]  /*12a70*/  ISETP.NE.AND P0, PT, R2, RZ, PT ;  /* 0x000000ff0200720c */ /* 0x004fc80003f05270 */
[----:B------:R-:W-:-:S09]  /*12a80*/  P2R R19, PR, RZ, 0x1 ;  /* 0x00000001ff137803 */ /* 0x000fd20000000000 */
.L_x_39078:
        /* <DEDUP_REMOVED lines=17> */
.L_x_39109:
[----:B------:R0:W5:Y:S01]  /*12ba0*/  LDG.E.U8 R22, desc[UR36][R4.64] ;  /* 0x0000002404167981 */ /* 0x000162000c1e1100 */
[----:B------:R-:W-:Y:S05]  /*12bb0*/  BRA `(.L_x_39111) ;  /* 0x0000000c00647947 */ /* 0x000fea0003800000 */
.L_x_39108:
        /* <DEDUP_REMOVED lines=8> */
.L_x_39113:
[----:B------:R4:W5:Y:S01]  /*12c40*/  LDG.E.U8 R22, desc[UR36][R4.64] ;  /* 0x0000002404167981 */ /* 0x000962000c1e1100 */
[----:B------:R-:W-:Y:S05]  /*12c50*/  BRA `(.L_x_39111) ;  /* 0x0000000c003c7947 */ /* 0x000fea0003800000 */
.L_x_39112:
[----:B------:R3:W5:Y:S01]  /*12c60*/  LDG.E.U16 R22, desc[UR36][R4.64] ;  /* 0x0000002404167981 */ /* 0x000762000c1e1500 */
[----:B------:R-:W-:Y:S05]  /*12c70*/  BRA `(.L_x_39111) ;  /* 0x0000000c00347947 */ /* 0x000fea0003800000 */
.L_x_39107:
        /* <DEDUP_REMOVED lines=10> */
.L_x_39115:
[----:B------:R-:W2:Y:S02]  /*12d20*/  LDG.E.U16 R2, desc[UR36][R4.64] ;  /* 0x0000002404027981 */ /* 0x000ea4000c1e1500 */
[----:B--2---:R-:W-:-:S06]  /*12d30*/  HADD2.F32 R2, -RZ, R2.H0_H0 ;  /* 0x20000002ff027230 */ /* 0x004fcc0000004100 */
[----:B------:R-:W0:Y:S02]  /*12d40*/  F2I.S64.TRUNC R2, R2 ;  /* 0x0000000200027311 */ /* 0x000e24000020d900 */
[----:B0-----:R-:W-:Y:S01]  /*12d50*/  PRMT R22, R2, 0x7610, R22 ;  /* 0x0000761002167816 */ /* 0x001fe20000000016 */
[----:B------:R-:W-:Y:S06]  /*12d60*/  BRA `(.L_x_39111) ;  /* 0x0000000800f87947 */ /* 0x000fec0003800000 */
.L_x_39114:
        /* <DEDUP_REMOVED lines=10> */
.L_x_39117:
[----:B------:R-:W2:Y:S02]  /*12e10*/  LDG.E.U16 R4, desc[UR36][R4.64] ;  /* 0x0000002404047981 */ /* 0x000ea4000c1e1500 */
[----:B--2---:R-:W-:-:S06]  /*12e20*/  HADD2.F32 R2, -RZ, R4.H0_H0 ;  /* 0x20000004ff027230 */ /* 0x004fcc0000004100 */
[----:B------:R-:W0:Y:S02]  /*12e30*/  F2I.S64.TRUNC R2, R2 ;  /* 0x0000000200027311 */ /* 0x000e24000020d900 */
[----:B0-----:R-:W-:Y:S01]  /*12e40*/  PRMT R22, R2, 0x7610, R22 ;  /* 0x0000761002167816 */ /* 0x001fe20000000016 */
[----:B------:R-:W-:Y:S06]  /*12e50*/  BRA `(.L_x_39111) ;  /* 0x0000000800bc7947 */ /* 0x000fec0003800000 */
.L_x_39116:
[----:B------:R-:W2:Y:S02]  /*12e60*/  LDG.E.64 R2, desc[UR36][R4.64] ;  /* 0x0000002404027981 */ /* 0x000ea4000c1e1b00 */
[----:B--2---:R-:W0:Y:S02]  /*12e70*/  F2I.S64.F64.TRUNC R2, R2 ;  /* 0x0000000200027311 */ /* 0x004e24000030d900 */
[----:B0-----:R-:W-:Y:S01]  /*12e80*/  PRMT R22, R2, 0x7610, R22 ;  /* 0x0000761002167816 */ /* 0x001fe20000000016 */
[----:B------:R-:W-:Y:S06]  /*12e90*/  BRA `(.L_x_39111) ;  /* 0x0000000800ac7947 */ /* 0x000fec0003800000 */
.L_x_39106:
        /* <DEDUP_REMOVED lines=12> */
.L_x_39120:
[----:B------:R-:W2:Y:S02]  /*12f60*/  LDG.E.64 R4, desc[UR36][R4.64] ;  /* 0x0000002404047981 */ /* 0x000ea4000c1e1b00 */
[----:B--2---:R-:W0:Y:S02]  /*12f70*/  F2I.S64.F64.TRUNC R2, R4 ;  /* 0x0000000400027311 */ /* 0x004e24000030d900 */
[----:B0-----:R-:W-:Y:S01]  /*12f80*/  PRMT R22, R2, 0x7610, R22 ;  /* 0x0000761002167816 */ /* 0x001fe20000000016 */
[----:B------:R-:W-:Y:S06]  /*12f90*/  BRA `(.L_x_39111) ;  /* 0x00000008006c7947 */ /* 0x000fec0003800000 */
.L_x_39119:
        /* <DEDUP_REMOVED lines=28> */
.L_x_39122:
        /* <DEDUP_REMOVED lines=15> */
.L_x_39121:
[----:B------:R-:W2:Y:S02]  /*13250*/  LDG.E.U16 R2, desc[UR36][R4.64] ;  /* 0x0000002404027981 */ /* 0x000ea4000c1e1500 */
[----:B--2---:R-:W-:-:S06]  /*13260*/  IMAD.U32 R2, R2, 0x10000, RZ ;  /* 0x0001000002027824 */ /* 0x004fcc00078e00ff */
[----:B------:R-:W0:Y:S02]  /*13270*/  F2I.S64.TRUNC R2, R2 ;  /* 0x0000000200027311 */ /* 0x000e24000020d900 */
[----:B0-----:R-:W-:Y:S01]  /*13280*/  PRMT R22, R2, 0x7610, R22 ;  /* 0x0000761002167816 */ /* 0x001fe20000000016 */
[----:B------:R-:W-:Y:S06]  /*13290*/  BRA `(.L_x_39111) ;  /* 0x0000000400ac7947 */ /* 0x000fec0003800000 */
.L_x_39118:
        /* <DEDUP_REMOVED lines=10> */
.L_x_39125:
        /* <DEDUP_REMOVED lines=21> */
.L_x_39129:
[----:B------:R-:W-:Y:S05]  /*13490*/  BSYNC B1 ;  /* 0x0000000000017941 */ /* 0x000fea0003800000 */
.L_x_39128:
[----:B------:R-:W-:Y:S01]  /*134a0*/  IMAD.SHL.U32 R2, R2, 0x100000, RZ ;  /* 0x0010000002027824 */ /* 0x000fe200078e00ff */
[----:B------:R-:W-:-:S04]  /*134b0*/  LEA R3, R0, 0x3b800000, 0x17 ;  /* 0x3b80000000037811 */ /* 0x000fc800078eb8ff */
[----:B------:R-:W-:-:S07]  /*134c0*/  LOP3.LUT R2, R3, R2, R4, 0xfe, !PT ;  /* 0x0000000203027212 */ /* 0x000fce00078efe04 */
.L_x_39127:
[----:B------:R-:W-:Y:S05]  /*134d0*/  BSYNC B0 ;  /* 0x0000000000007941 */ /* 0x000fea0003800000 */
.L_x_39126:
[----:B------:R-:W0:Y:S02]  /*134e0*/  F2I.S64.TRUNC R2, R2 ;  /* 0x0000000200027311 */ /* 0x000e24000020d900 */
[----:B0-----:R-:W-:Y:S01]  /*134f0*/  PRMT R22, R2, 0x7610, R22 ;  /* 0x0000761002167816 */ /* 0x001fe20000000016 */
[----:B------:R-:W-:Y:S06]  /*13500*/  BRA `(.L_x_39111) ;  /* 0x0000000400107947 */ /* 0x000fec0003800000 */
.L_x_39124:
        /* <DEDUP_REMOVED lines=21> */
.L_x_39133:
[----:B------:R-:W-:Y:S05]  /*13660*/  BSYNC B1 ;  /* 0x0000000000017941 */ /* 0x000fea0003800000 */
.L_x_39132:
[----:B------:R-:W-:Y:S01]  /*13670*/  IMAD.SHL.U32 R2, R2, 0x200000, RZ ;  /* 0x0020000002027824 */ /* 0x000fe200078e00ff */
[----:B------:R-:W-:-:S04]  /*13680*/  LEA R3, R0, 0x37800000, 0x17 ;  /* 0x3780000000037811 */ /* 0x000fc800078eb8ff */
[----:B------:R-:W-:-:S07]  /*13690*/  LOP3.LUT R2, R3, R2, R4, 0xfe, !PT ;  /* 0x0000000203027212 */ /* 0x000fce00078efe04 */
.L_x_39131:
[----:B------:R-:W-:Y:S05]  /*136a0*/  BSYNC B0 ;  /* 0x0000000000007941 */ /* 0x000fea0003800000 */
.L_x_39130:
[----:B------:R-:W0:Y:S02]  /*136b0*/  F2I.S64.TRUNC R2, R2 ;  /* 0x0000000200027311 */ /* 0x000e24000020d900 */
[----:B0-----:R-:W-:Y:S01]  /*136c0*/  PRMT R22, R2, 0x7610, R22 ;  /* 0x0000761002167816 */ /* 0x001fe20000000016 */
[----:B------:R-:W-:Y:S06]  /*136d0*/  BRA `(.L_x_39111) ;  /* 0x00000000009c7947 */ /* 0x000fec0003800000 */
.L_x_39123:
        /* <DEDUP_REMOVED lines=14> */
.L_x_39137:
[----:B------:R-:W-:Y:S05]  /*137c0*/  BSYNC B0 ;  /* 0x0000000000007941 */ /* 0x000fea0003800000 */
.L_x_39136:
[----:B------:R-:W0:Y:S02]  /*137d0*/  F2I.S64.TRUNC R2, R2 ;  /* 0x0000000200027311 */ /* 0x000e24000020d900 */
[----:B0-----:R-:W-:Y:S01]  /*137e0*/  PRMT R22, R2, 0x7610, R22 ;  /* 0x0000761002167816 */ /* 0x001fe20000000016 */
[----:B------:R-:W-:Y:S06]  /*137f0*/  BRA `(.L_x_39111) ;  /* 0x0000000000547947 */ /* 0x000fec0003800000 */
.L_x_39110:
        /* <DEDUP_REMOVED lines=16> */
.L_x_39138:
[----:B------:R-:W-:Y:S01]  /*13900*/  PRMT R22, RZ, 0x7610, R22 ;  /* 0x00007610ff167816 */ /* 0x000fe20000000016 */
[----:B------:R-:W-:Y:S06]  /*13910*/  BRA `(.L_x_39111) ;  /* 0x00000000000c7947 */ /* 0x000fec0003800000 */
.L_x_39135:
[----:B------:R2:W5:Y:S01]  /*13920*/  LDG.E.U8 R22, desc[UR36][R4.64] ;  /* 0x0000002404167981 */ /* 0x000562000c1e1100 */
[----:B------:R-:W-:Y:S05]  /*13930*/  BRA `(.L_x_39111) ;  /* 0x0000000000047947 */ /* 0x000fea0003800000 */
.L_x_39134:
[----:B------:R1:W5:Y:S02]  /*13940*/  LDG.E.U8 R22, desc[UR36][R4.64] ;  /* 0x0000002404167981 */ /* 0x000364000c1e1100 */
.L_x_39111:
        /* <DEDUP_REMOVED lines=17> */
.L_x_39142:
[----:B------:R0:W5:Y:S01]  /*13a60*/  LDG.E.U8 R7, desc[UR36][R4.64] ;  /* 0x0000002404077981 */ /* 0x000162000c1e1100 */
[----:B------:R-:W-:Y:S05]  /*13a70*/  BRA `(.L_x_39144) ;  /* 0x0000000c00647947 */ /* 0x000fea0003800000 */
.L_x_39141:
        /* <DEDUP_REMOVED lines=8> */
.L_x_39146:
[----:B------:R4:W5:Y:S01]  /*13b00*/  LDG.E.U8 R7, desc[UR36][R4.64] ;  /* 0x0000002404077981 */ /* 0x000962000c1e1100 */
[----:B------:R-:W-:Y:S05]  /*13b10*/  BRA `(.L_x_39144) ;  /* 0x0000000c003c7947 */ /* 0x000fea0003800000 */
.L_x_39145:
[----:B------:R0:W5:Y:S01]  /*13b20*/  LDG.E.U16 R7, desc[UR36][R4.64] ;  /* 0x0000002404077981 */ /* 0x000162000c1e1500 */
[----:B------:R-:W-:Y:S05]  /*13b30*/  BRA `(.L_x_39144) ;  /* 0x0000000c00347947 */ /* 0x000fea0003800000 */
.L_x_39140:
        /* <DEDUP_REMOVED lines=10> */
.L_x_39148:
[----:B------:R-:W2:Y:S02]  /*13be0*/  LDG.E.U16 R2, desc[UR36][R4.64] ;  /* 0x0000002404027981 */ /* 0x000ea4000c1e1500 */
[----:B--2---:R-:W-:-:S06]  /*13bf0*/  HADD2.F32 R2, -RZ, R2.H0_H0 ;  /* 0x20000002ff027230 */ /* 0x004fcc0000004100 */
[----:B------:R-:W0:Y:S02]  /*13c00*/  F2I.S64.TRUNC R2, R2 ;  /* 0x0000000200027311 */ /* 0x000e24000020d900 */
[----:B0-----:R-:W-:Y:S01]  /*13c10*/  PRMT R7, R2, 0x7610, R7 ;  /* 0x0000761002077816 */ /* 0x001fe20000000007 */
[----:B------:R-:W-:Y:S06]  /*13c20*/  BRA `(.L_x_39144) ;  /* 0x0000000800f87947 */ /* 0x000fec0003800000 */
.L_x_39147:
        /* <DEDUP_REMOVED lines=10> */
.L_x_39150:
[----:B------:R-:W2:Y:S02]  /*13cd0*/  LDG.E.U16 R4, desc[UR36][R4.64] ;  /* 0x0000002404047981 */ /* 0x000ea4000c1e1500 */
[----:B--2---:R-:W-:-:S06]  /*13ce0*/  HADD2.F32 R2, -RZ, R4.H0_H0 ;  /* 0x20000004ff027230 */ /* 0x004fcc0000004100 */
[----:B------:R-:W0:Y:S02]  /*13cf0*/  F2I.S64.TRUNC R2, R2 ;  /* 0x0000000200027311 */ /* 0x000e24000020d900 */
[----:B0-----:R-:W-:Y:S01]  /*13d00*/  PRMT R7, R2, 0x7610, R7 ;  /* 0x0000761002077816 */ /* 0x001fe20000000007 */
[----:B------:R-:W-:Y:S06]  /*13d10*/  BRA `(.L_x_39144) ;  /* 0x0000000800bc7947 */ /* 0x000fec0003800000 */
.L_x_39149:
[----:B------:R-:W2:Y:S02]  /*13d20*/  LDG.E.64 R2, desc[UR36][R4.64] ;  /* 0x0000002404027981 */ /* 0x000ea4000c1e1b00 */
[----:B--2---:R-:W0:Y:S02]  /*13d30*/  F2I.S64.F64.TRUNC R2, R2 ;  /* 0x0000000200027311 */ /* 0x004e24000030d900 */
[----:B0-----:R-:W-:Y:S01]  /*13d40*/  PRMT R7, R2, 0x7610, R7 ;  /* 0x0000761002077816 */ /* 0x001fe20000000007 */
[----:B------:R-:W-:Y:S06]  /*13d50*/  BRA `(.L_x_39144) ;  /* 0x0000000800ac7947 */ /* 0x000fec0003800000 */
.L_x_39139:
        /* <DEDUP_REMOVED lines=12> */
.L_x_39153:
[----:B------:R-:W2:Y:S02]  /*13e20*/  LDG.E.64 R4, desc[UR36][R4.64] ;  /* 0x0000002404047981 */ /* 0x000ea4000c1e1b00 */
[----:B--2---:R-:W0:Y:S02]  /*13e30*/  F2I.S64.F64.TRUNC R2, R4 ;  /* 0x0000000400027311 */ /* 0x004e24000030d900 */
[----:B0-----:R-:W-:Y:S01]  /*13e40*/  PRMT R7, R2, 0x7610, R7 ;  /* 0x0000761002077816 */ /* 0x001fe20000000007 */
[----:B------:R-:W-:Y:S06]  /*13e50*/  BRA `(.L_x_39144) ;  /* 0x00000008006c7947 */ /* 0x000fec0003800000 */
.L_x_39152:
        /* <DEDUP_REMOVED lines=28> */
.L_x_39155:
        /* <DEDUP_REMOVED lines=15> */
.L_x_39154:
[----:B------:R-:W2:Y:S02]  /*14110*/  LDG.E.U16 R2, desc[UR36][R4.64] ;  /* 0x0000002404027981 */ /* 0x000ea4000c1e1500 */
[----:B--2---:R-:W-:-:S06]  /*14120*/  IMAD.U32 R2, R2, 0x10000, RZ ;  /* 0x0001000002027824 */ /* 0x004fcc00078e00ff */
[----:B------:R-:W0:Y:S02]  /*14130*/  F2I.S64.TRUNC R2, R2 ;  /* 0x0000000200027311 */ /* 0x000e24000020d900 */
[----:B0-----:R-:W-:Y:S01]  /*14140*/  PRMT R7, R2, 0x7610, R7 ;  /* 0x0000761002077816 */ /* 0x001fe20000000007 */
[----:B------:R-:W-:Y:S06]  /*14150*/  BRA `(.L_x_39144) ;  /* 0x0000000400ac7947 */ /* 0x000fec0003800000 */
.L_x_39151:
        /* <DEDUP_REMOVED lines=10> */
.L_x_39158:
        /* <DEDUP_REMOVED lines=21> */
.L_x_39162:
[----:B------:R-:W-:Y:S05]  /*14350*/  BSYNC B1 ;  /* 0x0000000000017941 */ /* 0x000fea0003800000 */
.L_x_39161:
[----:B------:R-:W-:Y:S01]  /*14360*/  IMAD.SHL.U32 R2, R2, 0x100000, RZ ;  /* 0x0010000002027824 */ /* 0x000fe200078e00ff */
[----:B------:R-:W-:-:S04]  /*14370*/  LEA R3, R0, 0x3b800000, 0x17 ;  /* 0x3b80000000037811 */ /* 0x000fc800078eb8ff */
[----:B------:R-:W-:-:S07]  /*14380*/  LOP3.LUT R2, R3, R2, R4, 0xfe, !PT ;  /* 0x0000000203027212 */ /* 0x000fce00078efe04 */
.L_x_39160:
[----:B------:R-:W-:Y:S05]  /*14390*/  BSYNC B0 ;  /* 0x0000000000007941 */ /* 0x000fea0003800000 */
.L_x_39159:
[----:B------:R-:W0:Y:S02]  /*143a0*/  F2I.S64.TRUNC R2, R2 ;  /* 0x0000000200027311 */ /* 0x000e24000020d900 */
[----:B0-----:R-:W-:Y:S01]  /*143b0*/  PRMT R7, R2, 0x7610, R7 ;  /* 0x0000761002077816 */ /* 0x001fe20000000007 */
[----:B------:R-:W-:Y:S06]  /*143c0*/  BRA `(.L_x_39144) ;  /* 0x0000000400107947 */ /* 0x000fec0003800000 */
.L_x_39157:
        /* <DEDUP_REMOVED lines=21> */
.L_x_39166:
[----:B------:R-:W-:Y:S05]  /*14520*/  BSYNC B1 ;  /* 0x0000000000017941 */ /* 0x000fea0003800000 */
.L_x_39165:
[----:B------:R-:W-:Y:S01]  /*14530*/  IMAD.SHL.U32 R2, R2, 0x200000, RZ ;  /* 0x0020000002027824 */ /* 0x000fe200078e00ff */
[----:B------:R-:W-:-:S04]  /*14540*/  LEA R3, R0, 0x37800000, 0x17 ;  /* 0x3780000000037811 */ /* 0x000fc800078eb8ff */
[----:B------:R-:W-:-:S07]  /*14550*/  LOP3.LUT R2, R3, R2, R4, 0xfe, !PT ;  /* 0x0000000203027212 */ /* 0x000fce00078efe04 */
.L_x_39164:
[----:B------:R-:W-:Y:S05]  /*14560*/  BSYNC B0 ;  /* 0x0000000000007941 */ /* 0x000fea0003800000 */
.L_x_39163:
[----:B------:R-:W0:Y:S02]  /*14570*/  F2I.S64.TRUNC R2, R2 ;  /* 0x0000000200027311 */ /* 0x000e24000020d900 */
[----:B0-----:R-:W-:Y:S01]  /*14580*/  PRMT R7, R2, 0x7610, R7 ;  /* 0x0000761002077816 */ /* 0x001fe20000000007 */
[----:B------:R-:W-:Y:S06]  /*14590*/  BRA `(.L_x_39144) ;  /* 0x00000000009c7947 */ /* 0x000fec0003800000 */
.L_x_39156:
        /* <DEDUP_REMOVED lines=14> */
.L_x_39170:
[----:B------:R-:W-:Y:S05]  /*14680*/  BSYNC B0 ;  /* 0x0000000000007941 */ /* 0x000fea0003800000 */
.L_x_39169:
[----:B------:R-:W0:Y:S02]  /*14690*/  F2I.S64.TRUNC R2, R2 ;  /* 0x0000000200027311 */ /* 0x000e24000020d900 */
[----:B0-----:R-:W-:Y:S01]  /*146a0*/  PRMT R7, R2, 0x7610, R7 ;  /* 0x0000761002077816 */ /* 0x001fe20000000007 */
[----:B------:R-:W-:Y:S06]  /*146b0*/  BRA `(.L_x_39144) ;  /* 0x0000000000547947 */ /* 0x000fec0003800000 */
.L_x_39143:
        /* <DEDUP_REMOVED lines=16> */
.L_x_39171:
[----:B------:R-:W-:Y:S01]  /*147c0*/  PRMT R7, RZ, 0x7610, R7 ;  /* 0x00007610ff077816 */ /* 0x000fe20000000007 */
[----:B------:R-:W-:Y:S06]  /*147d0*/  BRA `(.L_x_39144) ;  /* 0x00000000000c7947 */ /* 0x000fec0003800000 */
.L_x_39168:
[----:B------:R1:W5:Y:S01]  /*147e0*/  LDG.E.U8 R7, desc[UR36][R4.64] ;  /* 0x0000002404077981 */ /* 0x000362000c1e1100 */
[----:B------:R-:W-:Y:S05]  /*147f0*/  BRA `(.L_x_39144) ;  /* 0x0000000000047947 */ /* 0x000fea0003800000 */
.L_x_39167:
[----:B------:R0:W5:Y:S02]  /*14800*/  LDG.E.U8 R7, desc[UR36][R4.64] ;  /* 0x0000002404077981 */ /* 0x000164000c1e1100 */
.L_x_39144:
        /* <DEDUP_REMOVED lines=16> */
.L_x_39175:
[----:B------:R-:W-:Y:S01]  /*14910*/  STG.E.U8 desc[UR36][R16.64], R3 ;  /* 0x0000000310007986 */ /* 0x000fe2000c101124 */
[----:B------:R-:W-:Y:S05]  /*14920*/  EXIT ;  /* 0x000000000000794d */ /* 0x000fea0003800000 */
.L_x_39174:
        /* <DEDUP_REMOVED lines=10> */
.L_x_39178:
[----:B------:R-:W-:-:S05]  /*149d0*/  LOP3.LUT R3, R3, 0xff, RZ, 0xc0, !PT ;  /* 0x000000ff03037812 */ /* 0x000fca00078ec0ff */
[----:B------:R-:W-:Y:S01]  /*149e0*/  STG.E desc[UR36][R16.64], R3 ;  /* 0x0000000310007986 */ /* 0x000fe2000c101924 */
[----:B------:R-:W-:Y:S05]  /*149f0*/  EXIT ;  /* 0x000000000000794d */ /* 0x000fea0003800000 */
.L_x_39177:
[----:B------:R-:W-:-:S05]  /*14a00*/  LOP3.LUT R3, R3, 0xff, RZ, 0xc0, !PT ;  /* 0x000000ff03037812 */ /* 0x000fca00078ec0ff */
[----:B------:R-:W-:Y:S01]  /*14a10*/  STG.E.U16 desc[UR36][R16.64], R3 ;  /* 0x0000000310007986 */ /* 0x000fe2000c101524 */
[----:B------:R-:W-:Y:S05]  /*14a20*/  EXIT ;  /* 0x000000000000794d */ /* 0x000fea0003800000 */
.L_x_39173:
        /* <DEDUP_REMOVED lines=8> */
[----:B-1----:R-:W-:Y:S01]  /*14ab0*/  STG.E desc[UR36][R16.64], R3 ;  /* 0x0000000310007986 */ /* 0x002fe2000c101924 */
[----:B------:R-:W-:Y:S05]  /*14ac0*/  EXIT ;  /* 0x000000000000794d */ /* 0x000fea0003800000 */
.L_x_39180:
[----:B------:R-:W-:-:S04]  /*14ad0*/  LOP3.LUT R3, R3, 0xff, RZ, 0xc0, !PT ;  /* 0x000000ff03037812 */ /* 0x000fc800078ec0ff */
[----:B------:R-:W1:Y:S02]  /*14ae0*/  I2F.U16 R0, R3 ;  /* 0x0000000300007306 */ /* 0x000e640000101000 */
[----:B-1----:R-:W-:-:S05]  /*14af0*/  F2FP.F16.F32.PACK_AB R0, RZ, R0 ;  /* 0x00000000ff00723e */ /* 0x002fca00000000ff */
[----:B------:R-:W-:Y:S01]  /*14b00*/  STG.E.U16 desc[UR36][R16.64], R0 ;  /* 0x0000000010007986 */ /* 0x000fe2000c101524 */
[----:B------:R-:W-:Y:S05]  /*14b10*/  EXIT ;  /* 0x000000000000794d */ /* 0x000fea0003800000 */
.L_x_39179:
        /* <DEDUP_REMOVED lines=9> */
[----:B0-----:R-:W-:Y:S01]  /*14bb0*/  STG.E.64 desc[UR36][R16.64], R4 ;  /* 0x0000000410007986 */ /* 0x001fe2000c101b24 */
[----:B------:R-:W-:Y:S05]  /*14bc0*/  EXIT ;  /* 0x000000000000794d */ /* 0x000fea0003800000 */
.L_x_39182:
[----:B------:R-:W-:-:S06]  /*14bd0*/  LOP3.LUT R3, R3, 0xff, RZ, 0xc0, !PT ;  /* 0x000000ff03037812 */ /* 0x000fcc00078ec0ff */
[----:B------:R-:W1:Y:S02]  /*14be0*/  I2F.U16 R3, R3 ;  /* 0x0000000300037306 */ /* 0x000e640000101000 */
[----:B-1----:R-:W-:-:S04]  /*14bf0*/  F2FP.F16.F32.PACK_AB R3, RZ, R3 ;  /* 0x00000003ff03723e */ /* 0x002fc800000000ff */
[----:B------:R-:W-:-:S05]  /*14c00*/  PRMT R3, R3, 0x5410, RZ ;  /* 0x0000541003037816 */ /* 0x000fca00000000ff */
[----:B------:R-:W-:Y:S01]  /*14c10*/  STG.E desc[UR36][R16.64], R3 ;  /* 0x0000000310007986 */ /* 0x000fe2000c101924 */
[----:B------:R-:W-:Y:S05]  /*14c20*/  EXIT ;  /* 0x000000000000794d */ /* 0x000fea0003800000 */
.L_x_39181:
[----:B------:R-:W-:-:S06]  /*14c30*/  LOP3.LUT R3, R3, 0xff, RZ, 0xc0, !PT ;  /* 0x000000ff03037812 */ /* 0x000fcc00078ec0ff */
[----:B------:R-:W1:Y:S02]  /*14c40*/  I2F.F64.U16 R2, R3 ;  /* 0x0000000300027312 */ /* 0x000e640000101800 */
[----:B-1----:R-:W-:Y:S01]  /*14c50*/  STG.E.64 desc[UR36][R16.64], R2 ;  /* 0x0000000210007986 */ /* 0x002fe2000c101b24 */
[----:B------:R-:W-:Y:S05]  /*14c60*/  EXIT ;  /* 0x000000000000794d */ /* 0x000fea0003800000 */
.L_x_39172:
        /* <DEDUP_REMOVED lines=12> */
.L_x_39185:
[----:B0-234-:R-:W-:Y:S02]  /*14d30*/  LOP3.LUT R4, R3, 0xff, RZ, 0xc0, !PT ;  /* 0x000000ff03047812 */ /* 0x01dfe400078ec0ff */
[----:B------:R-:W-:-:S04]  /*14d40*/  CS2R R6, SRZ ;  /* 0x0000000000067805 */ /* 0x000fc8000001ff00 */
[----:B------:R-:W0:Y:S02]  /*14d50*/  I2F.F64.U16 R4, R4 ;  /* 0x0000000400047312 */ /* 0x000e240000101800 */
[----:B0-----:R-:W-:Y:S01]  /*14d60*/  STG.E.128 desc[UR36][R16.64], R4 ;  /* 0x0000000410007986 */ /* 0x001fe2000c101d24 */
[----:B------:R-:W-:Y:S05]  /*14d70*/  EXIT ;  /* 0x000000000000794d */ /* 0x000fea0003800000 */
.L_x_39184:
        /* <DEDUP_REMOVED lines=22> */
.L_x_39189:
[----:B------:R-:W-:Y:S05]  /*14ee0*/  BSYNC B0 ;  /* 0x0000000000007941 */ /* 0x000fea0003800000 */
.L_x_39188:
[----:B------:R-:W-:-:S05]  /*14ef0*/  LOP3.LUT R3, R0, R3, RZ, 0xfc, !PT ;  /* 0x0000000300037212 */ /* 0x000fca00078efcff */
[----:B------:R-:W-:Y:S01]  /*14f00*/  STG.E.U8 desc[UR36][R16.64], R3 ;  /* 0x0000000310007986 */ /* 0x000fe2000c101124 */
[----:B------:R-:W-:Y:S05]  /*14f10*/  EXIT ;  /* 0x000000000000794d */ /* 0x000fea0003800000 */
.L_x_39187:
        /* <DEDUP_REMOVED lines=14> */
.L_x_39191:
[----:B------:R-:W-:Y:S01]  /*15000*/  IMAD.MOV.U32 R0, RZ, RZ, 0x7f ;  /* 0x0000007fff007424 */ /* 0x000fe200078e00ff */
[----:B------:R-:W-:-:S04]  /*15010*/  ISETP.GT.U32.AND P0, PT, R2, 0x7f800000, PT ;  /* 0x7f8000000200780c */ /* 0x000fc80003f04070 */
[----:B------:R-:W-:-:S09]  /*15020*/  SEL R0, R0, 0x7c, P0 ;  /* 0x0000007c00007807 */ /* 0x000fd20000000000 */
.L_x_39192:
[----:B------:R-:W-:Y:S05]  /*15030*/  BSYNC B0 ;  /* 0x0000000000007941 */ /* 0x000fea0003800000 */
.L_x_39190:
[----:B------:R-:W-:-:S04]  /*15040*/  LOP3.LUT R2, R3, 0x80000000, RZ, 0xc0, !PT ;  /* 0x8000000003027812 */ /* 0x000fc800078ec0ff */
[----:B------:R-:W-:-:S04]  /*15050*/  SHF.R.U32.HI R3, RZ, 0x18, R2 ;  /* 0x00000018ff037819 */ /* 0x000fc80000011602 */
[----:B------:R-:W-:-:S05]  /*15060*/  LOP3.LUT R3, R0, R3, RZ, 0xfc, !PT ;  /* 0x0000000300037212 */ /* 0x000fca00078efcff */
[----:B------:R-:W-:Y:S01]  /*15070*/  STG.E.U8 desc[UR36][R16.64], R3 ;  /* 0x0000000310007986 */ /* 0x000fe2000c101124 */
[----:B------:R-:W-:Y:S05]  /*15080*/  EXIT ;  /* 0x000000000000794d */ /* 0x000fea0003800000 */
.L_x_39186:
[----:B------:R-:W-:-:S04]  /*15090*/  LOP3.LUT R3, R3, 0xff, RZ, 0xc0, !PT ;  /* 0x000000ff03037812 */ /* 0x000fc800078ec0ff */
[----:B------:R-:W1:Y:S02]  /*150a0*/  I2F.U16 R0, R3 ;  /* 0x0000000300007306 */ /* 0x000e640000101000 */
[----:B-1----:R-:W-:-:S05]  /*150b0*/  F2FP.BF16.F32.PACK_AB R0, RZ, R0 ;  /* 0x00000000ff00723e */ /* 0x002fca00000010ff */
[----:B------:R-:W-:Y:S01]  /*150c0*/  STG.E.U16 desc[UR36][R16.64], R0 ;  /* 0x0000000010007986 */ /* 0x000fe2000c101524 */
[----:B------:R-:W-:Y:S05]  /*150d0*/  EXIT ;  /* 0x000000000000794d */ /* 0x000fea0003800000 */
.L_x_39183:
        /* <DEDUP_REMOVED lines=11> */
.L_x_39195:
        /* <DEDUP_REMOVED lines=18> */
.L_x_39198:
[----:B------:R-:W-:-:S04]  /*152b0*/  LOP3.LUT R2, R3, 0x80000000, RZ, 0xc0, !PT ;  /* 0x8000000003027812 */ /* 0x000fc800078ec0ff */
[----:B------:R-:W-:-:S04]  /*152c0*/  SHF.R.U32.HI R3, RZ, 0x18, R2 ;  /* 0x00000018ff037819 */ /* 0x000fc80000011602 */
[----:B------:R-:W-:-:S04]  /*152d0*/  LOP3.LUT R0, R0, R3, RZ, 0xfc, !PT ;  /* 0x0000000300007212 */ /* 0x000fc800078efcff */
[----:B------:R-:W-:-:S07]  /*152e0*/  PRMT R8, R0, 0x7610, R8 ;  /* 0x0000761000087816 */ /* 0x000fce0000000008 */
.L_x_39197:
[----:B------:R-:W-:Y:S05]  /*152f0*/  BSYNC B0 ;  /* 0x0000000000007941 */ /* 0x000fea0003800000 */
.L_x_39196:
[----:B------:R-:W-:Y:S01]  /*15300*/  STG.E.U8 desc[UR36][R16.64], R8 ;  /* 0x0000000810007986 */ /* 0x000fe2000c101124 */
[----:B------:R-:W-:Y:S05]  /*15310*/  EXIT ;  /* 0x000000000000794d */ /* 0x000fea0003800000 */
.L_x_39194:
        /* <DEDUP_REMOVED lines=18> */
.L_x_39201:
[----:B------:R-:W-:-:S04]  /*15440*/  LOP3.LUT R2, R3, 0x80000000, RZ, 0xc0, !PT ;  /* 0x8000000003027812 */ /* 0x000fc800078ec0ff */
[----:B------:R-:W-:-:S04]  /*15450*/  SHF.R.U32.HI R3, RZ, 0x18, R2 ;  /* 0x00000018ff037819 */ /* 0x000fc80000011602 */
[----:B------:R-:W-:-:S04]  /*15460*/  LOP3.LUT R0, R0, R3, RZ, 0xfc, !PT ;  /* 0x0000000300007212 */ /* 0x000fc800078efcff */
[----:B------:R-:W-:-:S07]  /*15470*/  PRMT R8, R0, 0x7610, R8 ;  /* 0x0000761000087816 */ /* 0x000fce0000000008 */
.L_x_39200:
[----:B------:R-:W-:Y:S05]  /*15480*/  BSYNC B0 ;  /* 0x0000000000007941 */ /* 0x000fea0003800000 */
.L_x_39199:
[----:B------:R-:W-:Y:S01]  /*15490*/  STG.E.U8 desc[UR36][R16.64], R8 ;  /* 0x0000000810007986 */ /* 0x000fe2000c101124 */
[----:B------:R-:W-:Y:S05]  /*154a0*/  EXIT ;  /* 0x000000000000794d */ /* 0x000fea0003800000 */
.L_x_39193:
        /* <DEDUP_REMOVED lines=23> */
.L_x_39176:
        /* <DEDUP_REMOVED lines=16> */
.L_x_39204:
[----:B------:R-:W-:Y:S05]  /*15720*/  EXIT ;  /* 0x000000000000794d */ /* 0x000fea0003800000 */
.L_x_39203:
[----:B------:R-:W-:Y:S01]  /*15730*/  LOP3.LUT R2, R3, 0xff, RZ, 0xc0, !PT ;  /* 0x000000ff03027812 */ /* 0x000fe200078ec0ff */
[----:B------:R-:W-:-:S05]  /*15740*/  IMAD.MOV.U32 R3, RZ, RZ, RZ ;  /* 0x000000ffff037224 */ /* 0x000fca00078e00ff */
[----:B------:R-:W-:Y:S01]  /*15750*/  STG.E.64 desc[UR36][R16.64], R2 ;  /* 0x0000000210007986 */ /* 0x000fe2000c101b24 */
[----:B------:R-:W-:Y:S05]  /*15760*/  EXIT ;  /* 0x000000000000794d */ /* 0x000fea0003800000 */
.L_x_39202:
[----:B------:R-:W-:-:S05]  /*15770*/  LOP3.LUT R3, R3, 0xff, RZ, 0xc0, !PT ;  /* 0x000000ff03037812 */ /* 0x000fca00078ec0ff */
[----:B------:R-:W-:Y:S01]  /*15780*/  STG.E desc[UR36][R16.64], R3 ;  /* 0x0000000310007986 */ /* 0x000fe2000c101924 */
[----:B------:R-:W-:Y:S05]  /*15790*/  EXIT ;  /* 0x000000000000794d */ /* 0x000fea0003800000 */
.L_x_39205:
        /* <DEDUP_REMOVED lines=14> */
.L_x_44648:


//--------------------- .text._ZN2at6native27unrolled_elementwise_kernelIZZZNS0_49_GLOBAL__N__657f93f7_16_TensorCompare_cu_71e06f4e17where_kernel_implERNS_14TensorIteratorEENKUlvE_clEvENKUlvE3_clEvEUlbhhE_St5arrayIPcLm4EELi4E23TrivialOffsetCalculatorILi3EjESB_ILi1EjENS0_6memory12LoadWithCastILi3EEENSE_13StoreWithCastILi1EEEEEviT_T0_T2_T3_T4_T5_ --------------------------
	.section	.text._ZN2at6native27unrolled_elementwise_kernelIZZZNS0_49_GLOBAL__N__657f93f7_16_TensorCompare_cu_71e06f4e17where_kernel_implERNS_14TensorIteratorEENKUlvE_clEvENKUlvE3_clEvEUlbhhE_St5arrayIPcLm4EELi4E23TrivialOffsetCalculatorILi3EjESB_ILi1EjENS0_6memory12LoadWithCastILi3EEENSE_13StoreWithCastILi1EEEEEviT_T0_T2_T3_T4_T5_,"ax",@progbits
	.align	128
        .global         _ZN2at6native27unrolled_elementwise_kernelIZZZNS0_49_GLOBAL__N__657f93f7_16_TensorCompare_cu_71e06f4e17where_kernel_implERNS_14TensorIteratorEENKUlvE_clEvENKUlvE3_clEvEUlbhhE_St5arrayIPcLm4EELi4E23TrivialOffsetCalculatorILi3EjESB_ILi1EjENS0_6memory12LoadWithCastILi3EEENSE_13StoreWithCastILi1EEEEEviT_T0_T2_T3_T4_T5_
        .type           _ZN2at6native27unrolled_elementwise_kernelIZZZNS0_49_GLOBAL__N__657f93f7_16_TensorCompare_cu_71e06f4e17where_kernel_implERNS_14TensorIteratorEENKUlvE_clEvENKUlvE3_clEvEUlbhhE_St5arrayIPcLm4EELi4E23TrivialOffsetCalculatorILi3EjESB_ILi1EjENS0_6memory12LoadWithCastILi3EEENSE_13StoreWithCastILi1EEEEEviT_T0_T2_T3_T4_T5_,@function
        .size           _ZN2at6native27unrolled_elementwise_kernelIZZZNS0_49_GLOBAL__N__657f93f7_16_TensorCompare_cu_71e06f4e17where_kernel_implERNS_14TensorIteratorEENKUlvE_clEvENKUlvE3_clEvEUlbhhE_St5arrayIPcLm4EELi4E23TrivialOffsetCalculatorILi3EjESB_ILi1EjENS0_6memory12LoadWithCastILi3EEENSE_13StoreWithCastILi1EEEEEviT_T0_T2_T3_T4_T5_,(.L_x_44649 - _ZN2at6native27unrolled_elementwise_kernelIZZZNS0_49_GLOBAL__N__657f93f7_16_TensorCompare_cu_71e06f4e17where_kernel_implERNS_14TensorIteratorEENKUlvE_clEvENKUlvE3_clEvEUlbhhE_St5arrayIPcLm4EELi4E23TrivialOffsetCalculatorILi3EjESB_ILi1EjENS0_6memory12LoadWithCastILi3EEENSE_13StoreWithCastILi1EEEEEviT_T0_T2_T3_T4_T5_)
        .other          _ZN2at6native27unrolled_elementwise_kernelIZZZNS0_49_GLOBAL__N__657f93f7_16_TensorCompare_cu_71e06f4e17where_kernel_implERNS_14TensorIteratorEENKUlvE_clEvENKUlvE3_clEvEUlbhhE_St5arrayIPcLm4EELi4E23TrivialOffsetCalculatorILi3EjESB_ILi1EjENS0_6memory12LoadWithCastILi3EEENSE_13StoreWithCastILi1EEEEEviT_T0_T2_T3_T4_T5_,@"STO_CUDA_ENTRY STV_DEFAULT"
_ZN2at6native27unrolled_elementwise_kernelIZZZNS0_49_GLOBAL__N__657f93f7_16_TensorCompare_cu_71e06f4e17where_kernel_implERNS_14TensorIteratorEENKUlvE_clEvENKUlvE3_clEvEUlbhhE_St5arrayIPcLm4EELi4E23TrivialOffsetCalculatorILi3EjESB_ILi1EjENS0_6memory12LoadWithCastILi3EEENSE_13StoreWithCastILi1EEEEEviT_T0_T2_T3_T4_T5_:
.text._ZN2at6native27unrolled_elementwise_kernelIZZZNS0_49_GLOBAL__N__657f93f7_16_TensorCompare_cu_71e06f4e17where_kernel_implERNS_14TensorIteratorEENKUlvE_clEvENKUlvE3_clEvEUlbhhE_St5arrayIPcLm4EELi4E23TrivialOffsetCalculatorILi3EjESB_ILi1EjENS0_6memory12LoadWithCastILi3EEENSE_13StoreWithCastILi1EEEEEviT_T0_T2_T3_T4_T5_:
        /* <DEDUP_REMOVED lines=37> */
.L_x_39211:
[----:B------:R-:W2:Y:S02]  /*0250*/  LDG.E.U8 R2, desc[UR36][R2.64] ;  /* 0x0000002402027981 */ /* 0x000ea4000c1e1100 */
[----:B--2---:R-:W-:-:S04]  /*0260*/  ISETP.NE.AND P0, PT, R2, RZ, PT ;  /* 0x000000ff0200720c */ /* 0x004fc80003f05270 */
[----:B------:R-:W-:Y:S01]  /*0270*/  P2R R16, PR, RZ, 0x1 ;  /* 0x00000001ff107803 */ /* 0x000fe20000000000 */
[----:B------:R-:W-:Y:S08]  /*0280*/  BRA `(.L_x_39213) ;  /* 0x0000000c00c47947 */ /* 0x000ff00003800000 */
.L_x_39210:
        /* <DEDUP_REMOVED lines=11> */
.L_x_39215:
[----:B------:R-:W2:Y:S02]  /*0340*/  LDG.E R2, desc[UR36][R2.64] ;  /* 0x0000002402027981 */ /* 0x000ea4000c1e1900 */
[----:B--2---:R-:W-:-:S04]  /*0350*/  ISETP.NE.AND P0, PT, R2, RZ, PT ;  /* 0x000000ff0200720c */ /* 0x004fc80003f05270 */
[----:B------:R-:W-:Y:S01]  /*0360*/  P2R R16, PR, RZ, 0x1 ;  /* 0x00000001ff107803 */ /* 0x000fe20000000000 */
[----:B------:R-:W-:Y:S08]  /*0370*/  BRA `(.L_x_39213) ;  /* 0x0000000c00887947 */ /* 0x000ff00003800000 */
.L_x_39214:
[----:B------:R-:W2:Y:S02]  /*0380*/  LDG.E.U16 R2, desc[UR36][R2.64] ;  /* 0x0000002402027981 */ /* 0x000ea4000c1e1500 */
[----:B--2---:R-:W-:-:S04]  /*0390*/  ISETP.NE.AND P0, PT, R2, RZ, PT ;  /* 0x000000ff0200720c */ /* 0x004fc80003f05270 */
[----:B------:R-:W-:Y:S01]  /*03a0*/  P2R R16, PR, RZ, 0x1 ;  /* 0x00000001ff107803 */ /* 0x000fe20000000000 */
[----:B------:R-:W-:Y:S08]  /*03b0*/  BRA `(.L_x_39213) ;  /* 0x0000000c00787947 */ /* 0x000ff00003800000 */
.L_x_39209:
        /* <DEDUP_REMOVED lines=10> */
.L_x_39217:
[----:B------:R-:W2:Y:S02]  /*0460*/  LDG.E.U16 R0, desc[UR36][R2.64] ;  /* 0x0000002402007981 */ /* 0x000ea4000c1e1500 */
[----:B--2---:R-:W-:-:S05]  /*0470*/  HADD2.F32 R0, -RZ, R0.H0_H0 ;  /* 0x20000000ff007230 */ /* 0x004fca0000004100 */
[----:B------:R-:W-:-:S04]  /*0480*/  FSETP.NEU.FTZ.AND P0, PT, R0, RZ, PT ;  /* 0x000000ff0000720b */ /* 0x000fc80003f1d000 */
[----:B------:R-:W-:Y:S01]  /*0490*/  P2R R16, PR, RZ, 0x1 ;  /* 0x00000001ff107803 */ /* 0x000fe20000000000 */
[----:B------:R-:W-:Y:S08]  /*04a0*/  BRA `(.L_x_39213) ;  /* 0x0000000c003c7947 */ /* 0x000ff00003800000 */
.L_x_39216:
        /* <DEDUP_REMOVED lines=12> */
.L_x_39219:
        /* <DEDUP_REMOVED lines=11> */
.L_x_39218:
[----:B------:R-:W2:Y:S02]  /*0620*/  LDG.E.64 R2, desc[UR36][R2.64] ;  /* 0x0000002402027981 */ /* 0x000ea4000c1e1b00 */
[----:B--2---:R-:W-:-:S06]  /*0630*/  DSETP.NEU.AND P0, PT, R2, RZ, PT ;  /* 0x000000ff0200722a */ /* 0x004fcc0003f0d000 */
[----:B------:R-:W-:Y:S01]  /*0640*/  P2R R16, PR, RZ, 0x1 ;  /* 0x00000001ff107803 */ /* 0x000fe20000000000 */
[----:B------:R-:W-:Y:S07]  /*0650*/  BRA `(.L_x_39213) ;  /* 0x0000000800d07947 */ /* 0x000fee0003800000 */
.L_x_39208:
        /* <DEDUP_REMOVED lines=12> */
.L_x_39222:
[----:B------:R-:W2:Y:S02]  /*0720*/  LDG.E.128 R4, desc[UR36][R2.64] ;  /* 0x0000002402047981 */ /* 0x000ea4000c1e1d00 */
[----:B--2---:R-:W-:-:S06]  /*0730*/  DSETP.NEU.AND P0, PT, R6, RZ, PT ;  /* 0x000000ff0600722a */ /* 0x004fcc0003f0d000 */
[----:B------:R-:W-:-:S06]  /*0740*/  DSETP.NEU.OR P0, PT, R4, RZ, P0 ;  /* 0x000000ff0400722a */ /* 0x000fcc000070d400 */
[----:B------:R-:W-:Y:S01]  /*0750*/  P2R R16, PR, RZ, 0x1 ;  /* 0x00000001ff107803 */ /* 0x000fe20000000000 */
[----:B------:R-:W-:Y:S07]  /*0760*/  BRA `(.L_x_39213) ;  /* 0x00000008008c7947 */ /* 0x000fee0003800000 */
.L_x_39221:
        /* <DEDUP_REMOVED lines=28> */
.L_x_39224:
        /* <DEDUP_REMOVED lines=15> */
.L_x_39223:
[----:B------:R-:W2:Y:S02]  /*0a20*/  LDG.E.U16 R0, desc[UR36][R2.64] ;  /* 0x0000002402007981 */ /* 0x000ea4000c1e1500 */
[----:B--2---:R-:W-:-:S05]  /*0a30*/  IMAD.U32 R0, R0, 0x10000, RZ ;  /* 0x0001000000007824 */ /* 0x004fca00078e00ff */
[----:B------:R-:W-:-:S04]  /*0a40*/  FSETP.NEU.FTZ.AND P0, PT, R0, RZ, PT ;  /* 0x000000ff0000720b */ /* 0x000fc80003f1d000 */
[----:B------:R-:W-:Y:S01]  /*0a50*/  P2R R16, PR, RZ, 0x1 ;  /* 0x00000001ff107803 */ /* 0x000fe20000000000 */
[----:B------:R-:W-:Y:S08]  /*0a60*/  BRA `(.L_x_39213) ;  /* 0x0000000400cc7947 */ /* 0x000ff00003800000 */
.L_x_39220:
        /* <DEDUP_REMOVED lines=12> */
.L_x_39227:
        /* <DEDUP_REMOVED lines=21> */
.L_x_39231:
[----:B------:R-:W-:Y:S05]  /*0c80*/  BSYNC B1 ;  /* 0x0000000000017941 */ /* 0x000fea0003800000 */
.L_x_39230:
[----:B------:R-:W-:Y:S01]  /*0c90*/  LEA R3, R0, 0x3b800000, 0x17 ;  /* 0x3b80000000037811 */ /* 0x000fe200078eb8ff */
[----:B------:R-:W-:-:S05]  /*0ca0*/  IMAD.SHL.U32 R0, R2, 0x100000, RZ ;  /* 0x0010000002007824 */ /* 0x000fca00078e00ff */
[----:B------:R-:W-:-:S07]  /*0cb0*/  LOP3.LUT R0, R3, R0, R4, 0xfe, !PT ;  /* 0x0000000003007212 */ /* 0x000fce00078efe04 */
.L_x_39229:
[----:B------:R-:W-:Y:S05]  /*0cc0*/  BSYNC B0 ;  /* 0x0000000000007941 */ /* 0x000fea0003800000 */
.L_x_39228:
[----:B------:R-:W-:-:S04]  /*0cd0*/  FSETP.NEU.FTZ.AND P0, PT, R0, RZ, PT ;  /* 0x000000ff0000720b */ /* 0x000fc80003f1d000 */
[----:B------:R-:W-:Y:S01]  /*0ce0*/  P2R R16, PR, RZ, 0x1 ;  /* 0x00000001ff107803 */ /* 0x000fe20000000000 */
[----:B------:R-:W-:Y:S08]  /*0cf0*/  BRA `(.L_x_39213) ;  /* 0x0000000400287947 */ /* 0x000ff00003800000 */
.L_x_39226:
        /* <DEDUP_REMOVED lines=21> */
.L_x_39235:
[----:B------:R-:W-:Y:S05]  /*0e50*/  BSYNC B1 ;  /* 0x0000000000017941 */ /* 0x000fea0003800000 */
.L_x_39234:
[----:B------:R-:W-:Y:S01]  /*0e60*/  LEA R3, R0, 0x37800000, 0x17 ;  /* 0x3780000000037811 */ /* 0x000fe200078eb8ff */
[----:B------:R-:W-:-:S05]  /*0e70*/  IMAD.SHL.U32 R0, R2, 0x200000, RZ ;  /* 0x0020000002007824 */ /* 0x000fca00078e00ff */
[----:B------:R-:W-:-:S07]  /*0e80*/  LOP3.LUT R0, R3, R0, R4, 0xfe, !PT ;  /* 0x0000000003007212 */ /* 0x000fce00078efe04 */
.L_x_39233:
[----:B------:R-:W-:Y:S05]  /*0e90*/  BSYNC B0 ;  /* 0x0000000000007941 */ /* 0x000fea0003800000 */
.L_x_39232:
[----:B------:R-:W-:-:S04]  /*0ea0*/  FSETP.NEU.FTZ.AND P0, PT, R0, RZ, PT ;  /* 0x000000ff0000720b */ /* 0x000fc80003f1d000 */
[----:B------:R-:W-:Y:S01]  /*0eb0*/  P2R R16, PR, RZ, 0x1 ;  /* 0x00000001ff107803 */ /* 0x000fe20000000000 */
[----:B------:R-:W-:Y:S08]  /*0ec0*/  BRA `(.L_x_39213) ;  /* 0x0000000000b47947 */ /* 0x000ff00003800000 */
.L_x_39225:
        /* <DEDUP_REMOVED lines=14> */
.L_x_39239:
[----:B------:R-:W-:Y:S05]  /*0fb0*/  BSYNC B0 ;  /* 0x0000000000007941 */ /* 0x000fea0003800000 */
.L_x_39238:
[----:B------:R-:W-:-:S04]  /*0fc0*/  FSETP.NEU.FTZ.AND P0, PT, R0, RZ, PT ;  /* 0x000000ff0000720b */ /* 0x000fc80003f1d000 */
[----:B------:R-:W-:Y:S01]  /*0fd0*/  P2R R16, PR, RZ, 0x1 ;  /* 0x00000001ff107803 */ /* 0x000fe20000000000 */
[----:B------:R-:W-:Y:S08]  /*0fe0*/  BRA `(.L_x_39213) ;  /* 0x00000000006c7947 */ /* 0x000ff00003800000 */
.L_x_39212:
        /* <DEDUP_REMOVED lines=16> */
.L_x_39240:
[----:B------:R-:W-:-:S04]  /*10f0*/  PLOP3.LUT P0, PT, PT, PT, PT, 0x8, 0x0 ;  /* 0x000000000000781c */ /* 0x000fc80003f0e170 */
[----:B------:R-:W-:Y:S01]  /*1100*/  P2R R16, PR, RZ, 0x1 ;  /* 0x00000001ff107803 */ /* 0x000fe20000000000 */
[----:B------:R-:W-:Y:S08]  /*1110*/  BRA `(.L_x_39213) ;  /* 0x0000000000207947 */ /* 0x000ff00003800000 */
.L_x_39237:
[----:B------:R-:W2:Y:S02]  /*1120*/  LDG.E.64 R2, desc[UR36][R2.64] ;  /* 0x0000002402027981 */ /* 0x000ea4000c1e1b00 */
[----:B--2---:R-:W-:-:S04]  /*1130*/  ISETP.NE.U32.AND P0, PT, R2, RZ, PT ;  /* 0x000000ff0200720c */ /* 0x004fc80003f05070 */
[----:B------:R-:W-:-:S04]  /*1140*/  ISETP.NE.AND.EX P0, PT, R3, RZ, PT, P0 ;  /* 0x000000ff0300720c */ /* 0x000fc80003f05300 */
[----:B------:R-:W-:Y:S01]  /*1150*/  P2R R16, PR, RZ, 0x1 ;  /* 0x00000001ff107803 */ /* 0x000fe20000000000 */
[----:B------:R-:W-:Y:S08]  /*1160*/  BRA `(.L_x_39213) ;  /* 0x00000000000c7947 */ /* 0x000ff00003800000 */
.L_x_39236:
[----:B------:R-:W2:Y:S02]  /*1170*/  LDG.E R2, desc[UR36][R2.64] ;  /* 0x0000002402027981 */ /* 0x000ea4000c1e1900 */
[----:B--2---:R-:W-:-:S04]  /*1180*/  ISETP.NE.AND P0, PT, R2, RZ, PT ;  /* 0x000000ff0200720c */ /* 0x004fc80003f05270 */
[----:B------:R-:W-:-:S09]  /*1190*/  P2R R16, PR, RZ, 0x1 ;  /* 0x00000001ff107803 */ /* 0x000fd20000000000 */
.L_x_39213:
        /* <DEDUP_REMOVED lines=18> */
.L_x_39244:
[----:B------:R2:W5:Y:S01]  /*12c0*/  LDG.E.U8 R24, desc[UR36][R4.64] ;  /* 0x0000002404187981 */ /* 0x000562000c1e1100 */
[----:B------:R-:W-:Y:S05]  /*12d0*/  BRA `(.L_x_39246) ;  /* 0x0000000c00647947 */ /* 0x000fea0003800000 */
.L_x_39243:
        /* <DEDUP_REMOVED lines=8> */
.L_x_39248:
[----:B------:R4:W5:Y:S01]  /*1360*/  LDG.E.U8 R24, desc[UR36][R4.64] ;  /* 0x0000002404187981 */ /* 0x000962000c1e1100 */
[----:B------:R-:W-:Y:S05]  /*1370*/  BRA `(.L_x_39246) ;  /* 0x0000000c003c7947 */ /* 0x000fea0003800000 */
.L_x_39247:
[----:B------:R3:W5:Y:S01]  /*1380*/  LDG.E.U16 R24, desc[UR36][R4.64] ;  /* 0x0000002404187981 */ /* 0x000762000c1e1500 */
[----:B------:R-:W-:Y:S05]  /*1390*/  BRA `(.L_x_39246) ;  /* 0x0000000c00347947 */ /* 0x000fea0003800000 */
.L_x_39242:
        /* <DEDUP_REMOVED lines=10> */
.L_x_39250:
[----:B------:R-:W2:Y:S02]  /*1440*/  LDG.E.U16 R2, desc[UR36][R4.64] ;  /* 0x0000002404027981 */ /* 0x000ea4000c1e1500 */
[----:B--2---:R-:W-:-:S06]  /*1450*/  HADD2.F32 R2, -RZ, R2.H0_H0 ;  /* 0x20000002ff027230 */ /* 0x004fcc0000004100 */
[----:B------:R-:W1:Y:S02]  /*1460*/  F2I.S64.TRUNC R2, R2 ;  /* 0x0000000200027311 */ /* 0x000e64000020d900 */
[----:B-1----:R-:W-:Y:S01]  /*1470*/  PRMT R24, R2, 0x7610, R24 ;  /* 0x0000761002187816 */ /* 0x002fe20000000018 */
[----:B------:R-:W-:Y:S06]  /*1480*/  BRA `(.L_x_39246) ;  /* 0x0000000800f87947 */ /* 0x000fec0003800000 */
.L_x_39249:
        /* <DEDUP_REMOVED lines=10> */
.L_x_39252:
[----:B------:R-:W2:Y:S02]  /*1530*/  LDG.E.U16 R4, desc[UR36][R4.64] ;  /* 0x0000002404047981 */ /* 0x000ea4000c1e1500 */
[----:B--2---:R-:W-:-:S06]  /*1540*/  HADD2.F32 R2, -RZ, R4.H0_H0 ;  /* 0x20000004ff027230 */ /* 0x004fcc0000004100 */
[----:B------:R-:W1:Y:S02]  /*1550*/  F2I.S64.TRUNC R2, R2 ;  /* 0x0000000200027311 */ /* 0x000e64000020d900 */
[----:B-1----:R-:W-:Y:S01]  /*1560*/  PRMT R24, R2, 0x7610, R24 ;  /* 0x0000761002187816 */ /* 0x002fe20000000018 */
[----:B------:R-:W-:Y:S06]  /*1570*/  BRA `(.L_x_39246) ;  /* 0x0000000800bc7947 */ /* 0x000fec0003800000 */
.L_x_39251:
[----:B------:R-:W2:Y:S02]  /*1580*/  LDG.E.64 R2, desc[UR36][R4.64] ;  /* 0x0000002404027981 */ /* 0x000ea4000c1e1b00 */
[----:B--2---:R-:W1:Y:S02]  /*1590*/  F2I.S64.F64.TRUNC R2, R2 ;  /* 0x0000000200027311 */ /* 0x004e64000030d900 */
[----:B-1----:R-:W-:Y:S01]  /*15a0*/  PRMT R24, R2, 0x7610, R24 ;  /* 0x0000761002187816 */ /* 0x002fe20000000018 */
[----:B------:R-:W-:Y:S06]  /*15b0*/  BRA `(.L_x_39246) ;  /* 0x0000000800ac7947 */ /* 0x000fec0003800000 */
.L_x_39241:
        /* <DEDUP_REMOVED lines=12> */
.L_x_39255:
[----:B------:R-:W2:Y:S02]  /*1680*/  LDG.E.64 R4, desc[UR36][R4.64] ;  /* 0x0000002404047981 */ /* 0x000ea4000c1e1b00 */
[----:B--2---:R-:W1:Y:S02]  /*1690*/  F2I.S64.F64.TRUNC R2, R4 ;  /* 0x0000000400027311 */ /* 0x004e64000030d900 */
[----:B-1----:R-:W-:Y:S01]  /*16a0*/  PRMT R24, R2, 0x7610, R24 ;  /* 0x0000761002187816 */ /* 0x002fe20000000018 */
[----:B------:R-:W-:Y:S06]  /*16b0*/  BRA `(.L_x_39246) ;  /* 0x00000008006c7947 */ /* 0x000fec0003800000 */
.L_x_39254:
        /* <DEDUP_REMOVED lines=28> */
.L_x_39257:
        /* <DEDUP_REMOVED lines=12> */
[----:B------:R-:W1:Y:S02]  /*1940*/  F2I.S64.TRUNC R2, R2 ;  /* 0x0000000200027311 */ /* 0x000e64000020d900 */
[----:B-1----:R-:W-:Y:S01]  /*1950*/  PRMT R24, R2, 0x7610, R24 ;  /* 0x0000761002187816 */ /* 0x002fe20000000018 */
[----:B------:R-:W-:Y:S06]  /*1960*/  BRA `(.L_x_39246) ;  /* 0x0000000400c07947 */ /* 0x000fec0003800000 */
.L_x_39256:
[----:B------:R-:W2:Y:S02]  /*1970*/  LDG.E.U16 R2, desc[UR36][R4.64] ;  /* 0x0000002404027981 */ /* 0x000ea4000c1e1500 */
[----:B--2---:R-:W-:-:S06]  /*1980*/  IMAD.U32 R2, R2, 0x10000, RZ ;  /* 0x0001000002027824 */ /* 0x004fcc00078e00ff */
[----:B------:R-:W1:Y:S02]  /*1990*/  F2I.S64.TRUNC R2, R2 ;  /* 0x0000000200027311 */ /* 0x000e64000020d900 */
[----:B-1----:R-:W-:Y:S01]  /*19a0*/  PRMT R24, R2, 0x7610, R24 ;  /* 0x0000761002187816 */ /* 0x002fe20000000018 */
[----:B------:R-:W-:Y:S06]  /*19b0*/  BRA `(.L_x_39246) ;  /* 0x0000000400ac7947 */ /* 0x000fec0003800000 */
.L_x_39253:
        /* <DEDUP_REMOVED lines=10> */
.L_x_39260:
        /* <DEDUP_REMOVED lines=21> */
.L_x_39264:
[----:B------:R-:W-:Y:S05]  /*1bb0*/  BSYNC B1 ;  /* 0x0000000000017941 */ /* 0x000fea0003800000 */
.L_x_39263:
[----:B------:R-:W-:Y:S01]  /*1bc0*/  IMAD.SHL.U32 R2, R2, 0x100000, RZ ;  /* 0x0010000002027824 */ /* 0x000fe200078e00ff */
[----:B------:R-:W-:-:S04]  /*1bd0*/  LEA R3, R0, 0x3b800000, 0x17 ;  /* 0x3b80000000037811 */ /* 0x000fc800078eb8ff */
[----:B------:R-:W-:-:S07]  /*1be0*/  LOP3.LUT R2, R3, R2, R4, 0xfe, !PT ;  /* 0x0000000203027212 */ /* 0x000fce00078efe04 */
.L_x_39262:
[----:B------:R-:W-:Y:S05]  /*1bf0*/  BSYNC B0 ;  /* 0x0000000000007941 */ /* 0x000fea0003800000 */
.L_x_39261:
[----:B------:R-:W1:Y:S02]  /*1c00*/  F2I.S64.TRUNC R2, R2 ;  /* 0x0000000200027311 */ /* 0x000e64000020d900 */
[----:B-1----:R-:W-:Y:S01]  /*1c10*/  PRMT R24, R2, 0x7610, R24 ;  /* 0x0000761002187816 */ /* 0x002fe20000000018 */
[----:B------:R-:W-:Y:S06]  /*1c20*/  BRA `(.L_x_39246) ;  /* 0x0000000400107947 */ /* 0x000fec0003800000 */
.L_x_39259:
        /* <DEDUP_REMOVED lines=21> */
.L_x_39268:
[----:B------:R-:W-:Y:S05]  /*1d80*/  BSYNC B1 ;  /* 0x0000000000017941 */ /* 0x000fea0003800000 */
.L_x_39267:
[----:B------:R-:W-:Y:S01]  /*1d90*/  IMAD.SHL.U32 R2, R2, 0x200000, RZ ;  /* 0x0020000002027824 */ /* 0x000fe200078e00ff */
[----:B------:R-:W-:-:S04]  /*1da0*/  LEA R3, R0, 0x37800000, 0x17 ;  /* 0x3780000000037811 */ /* 0x000fc800078eb8ff */
[----:B------:R-:W-:-:S07]  /*1db0*/  LOP3.LUT R2, R3, R2, R4, 0xfe, !PT ;  /* 0x0000000203027212 */ /* 0x000fce00078efe04 */
.L_x_39266:
[----:B------:R-:W-:Y:S05]  /*1dc0*/  BSYNC B0 ;  /* 0x0000000000007941 */ /* 0x000fea0003800000 */
.L_x_39265:
[----:B------:R-:W1:Y:S02]  /*1dd0*/  F2I.S64.TRUNC R2, R2 ;  /* 0x0000000200027311 */ /* 0x000e64000020d900 */
[----:B-1----:R-:W-:Y:S01]  /*1de0*/  PRMT R24, R2, 0x7610, R24 ;  /* 0x0000761002187816 */ /* 0x002fe20000000018 */
[----:B------:R-:W-:Y:S06]  /*1df0*/  BRA `(.L_x_39246) ;  /* 0x00000000009c7947 */ /* 0x000fec0003800000 */
.L_x_39258:
        /* <DEDUP_REMOVED lines=14> */
.L_x_39272:
[----:B------:R-:W-:Y:S05]  /*1ee0*/  BSYNC B0 ;  /* 0x0000000000007941 */ /* 0x000fea0003800000 */
.L_x_39271:
[----:B------:R-:W1:Y:S02]  /*1ef0*/  F2I.S64.TRUNC R2, R2 ;  /* 0x0000000200027311 */ /* 0x000e64000020d900 */
[----:B-1----:R-:W-:Y:S01]  /*1f00*/  PRMT R24, R2, 0x7610, R24 ;  /* 0x0000761002187816 */ /* 0x002fe20000000018 */
[----:B------:R-:W-:Y:S06]  /*1f10*/  BRA `(.L_x_39246) ;  /* 0x0000000000547947 */ /* 0x000fec0003800000 */
.L_x_39245:
        /* <DEDUP_REMOVED lines=16> */
.L_x_39273:
[----:B------:R-:W-:Y:S01]  /*2020*/  PRMT R24, RZ, 0x7610, R24 ;  /* 0x00007610ff187816 */ /* 0x000fe20000000018 */
[----:B------:R-:W-:Y:S06]  /*2030*/  BRA `(.L_x_39246) ;  /* 0x00000000000c7947 */ /* 0x000fec0003800000 */
.L_x_39270:
[----:B------:R1:W5:Y:S01]  /*2040*/  LDG.E.U8 R24, desc[UR36][R4.64] ;  /* 0x0000002404187981 */ /* 0x000362000c1e1100 */
[----:B------:R-:W-:Y:S05]  /*2050*/  BRA `(.L_x_39246) ;  /* 0x0000000000047947 */ /* 0x000fea0003800000 */
.L_x_39269:
[----:B------:R1:W5:Y:S02]  /*2060*/  LDG.E.U8 R24, desc[UR36][R4.64] ;  /* 0x0000002404187981 */ /* 0x000364000c1e1100 */
.L_x_39246:
        /* <DEDUP_REMOVED lines=18> */
.L_x_39277:
[----:B------:R0:W5:Y:S01]  /*2190*/  LDG.E.U8 R18, desc[UR36][R4.64] ;  /* 0x0000002404127981 */ /* 0x000162000c1e1100 */
[----:B------:R-:W-:Y:S05]  /*21a0*/  BRA `(.L_x_39279) ;  /* 0x0000000c00647947 */ /* 0x000fea0003800000 */
.L_x_39276:
        /* <DEDUP_REMOVED lines=8> */
.L_x_39281:
[----:B------:R3:W5:Y:S01]  /*2230*/  LDG.E.U8 R18, desc[UR36][R4.64] ;  /* 0x0000002404127981 */ /* 0x000762000c1e1100 */
[----:B------:R-:W-:Y:S05]  /*2240*/  BRA `(.L_x_39279) ;  /* 0x0000000c003c7947 */ /* 0x000fea0003800000 */
.L_x_39280:
[----:B------:R2:W5:Y:S01]  /*2250*/  LDG.E.U16 R18, desc[UR36][R4.64] ;  /* 0x0000002404127981 */ /* 0x000562000c1e1500 */
[----:B------:R-:W-:Y:S05]  /*2260*/  BRA `(.L_x_39279) ;  /* 0x0000000c00347947 */ /* 0x000fea0003800000 */
.L_x_39275:
        /* <DEDUP_REMOVED lines=10> */
.L_x_39283:
[----:B------:R-:W2:Y:S02]  /*2310*/  LDG.E.U16 R2, desc[UR36][R4.64] ;  /* 0x0000002404027981 */ /* 0x000ea4000c1e1500 */
[----:B--2---:R-:W-:-:S06]  /*2320*/  HADD2.F32 R2, -RZ, R2.H0_H0 ;  /* 0x20000002ff027230 */ /* 0x004fcc0000004100 */
[----:B------:R-:W0:Y:S02]  /*2330*/  F2I.S64.TRUNC R2, R2 ;  /* 0x0000000200027311 */ /* 0x000e24000020d900 */
[----:B0-----:R-:W-:Y:S01]  /*2340*/  PRMT R18, R2, 0x7610, R18 ;  /* 0x0000761002127816 */ /* 0x001fe20000000012 */
[----:B------:R-:W-:Y:S06]  /*2350*/  BRA `(.L_x_39279) ;  /* 0x0000000800f87947 */ /* 0x000fec0003800000 */
.L_x_39282:
        /* <DEDUP_REMOVED lines=10> */
.L_x_39285:
[----:B------:R-:W2:Y:S02]  /*2400*/  LDG.E.U16 R4, desc[UR36][R4.64] ;  /* 0x0000002404047981 */ /* 0x000ea4000c1e1500 */
[----:B--2---:R-:W-:-:S06]  /*2410*/  HADD2.F32 R2, -RZ, R4.H0_H0 ;  /* 0x20000004ff027230 */ /* 0x004fcc0000004100 */
[----:B------:R-:W0:Y:S02]  /*2420*/  F2I.S64.TRUNC R2, R2 ;  /* 0x0000000200027311 */ /* 0x000e24000020d900 */
[----:B0-----:R-:W-:Y:S01]  /*2430*/  PRMT R18, R2, 0x7610, R18 ;  /* 0x0000761002127816 */ /* 0x001fe20000000012 */
[----:B------:R-:W-:Y:S06]  /*2440*/  BRA `(.L_x_39279) ;  /* 0x0000000800bc7947 */ /* 0x000fec0003800000 */
.L_x_39284:
[----:B------:R-:W2:Y:S02]  /*2450*/  LDG.E.64 R2, desc[UR36][R4.64] ;  /* 0x0000002404027981 */ /* 0x000ea4000c1e1b00 */
[----:B--2---:R-:W0:Y:S02]  /*2460*/  F2I.S64.F64.TRUNC R2, R2 ;  /* 0x0000000200027311 */ /* 0x004e24000030d900 */
[----:B0-----:R-:W-:Y:S01]  /*2470*/  PRMT R18, R2, 0x7610, R18 ;  /* 0x0000761002127816 */ /* 0x001fe20000000012 */
[----:B------:R-:W-:Y:S06]  /*2480*/  BRA `(.L_x_39279) ;  /* 0x0000000800ac7947 */ /* 0x000fec0003800000 */
.L_x_39274:
        /* <DEDUP_REMOVED lines=12> */
.L_x_39288:
[----:B------:R-:W2:Y:S02]  /*2550*/  LDG.E.64 R4, desc[UR36][R4.64] ;  /* 0x0000002404047981 */ /* 0x000ea4000c1e1b00 */
[----:B--2---:R-:W0:Y:S02]  /*2560*/  F2I.S64.F64.TRUNC R2, R4 ;  /* 0x0000000400027311 */ /* 0x004e24000030d900 */
[----:B0-----:R-:W-:Y:S01]  /*2570*/  PRMT R18, R2, 0x7610, R18 ;  /* 0x0000761002127816 */ /* 0x001fe20000000012 */
[----:B------:R-:W-:Y:S06]  /*2580*/  BRA `(.L_x_39279) ;  /* 0x00000008006c7947 */ /* 0x000fec0003800000 */
.L_x_39287:
        /* <DEDUP_REMOVED lines=28> */
.L_x_39290:
        /* <DEDUP_REMOVED lines=15> */
.L_x_39289:
[----:B------:R-:W2:Y:S02]  /*2840*/  LDG.E.U16 R2, desc[UR36][R4.64] ;  /* 0x0000002404027981 */ /* 0x000ea4000c1e1500 */
[----:B--2---:R-:W-:-:S06]  /*2850*/  IMAD.U32 R2, R2, 0x10000, RZ ;  /* 0x0001000002027824 */ /* 0x004fcc00078e00ff */
[----:B------:R-:W0:Y:S02]  /*2860*/  F2I.S64.TRUNC R2, R2 ;  /* 0x0000000200027311 */ /* 0x000e24000020d900 */
[----:B0-----:R-:W-:Y:S01]  /*2870*/  PRMT R18, R2, 0x7610, R18 ;  /* 0x0000761002127816 */ /* 0x001fe20000000012 */
[----:B------:R-:W-:Y:S06]  /*2880*/  BRA `(.L_x_39279) ;  /* 0x0000000400ac7947 */ /* 0x000fec0003800000 */
.L_x_39286:
        /* <DEDUP_REMOVED lines=10> */
.L_x_39293:
        /* <DEDUP_REMOVED lines=21> */
.L_x_39297:
[----:B------:R-:W-:Y:S05]  /*2a80*/  BSYNC B1 ;  /* 0x0000000000017941 */ /* 0x000fea0003800000 */
.L_x_39296:
[----:B------:R-:W-:Y:S01]  /*2a90*/  IMAD.SHL.U32 R2, R2, 0x100000, RZ ;  /* 0x0010000002027824 */ /* 0x000fe200078e00ff */
[----:B------:R-:W-:-:S04]  /*2aa0*/  LEA R3, R0, 0x3b800000, 0x17 ;  /* 0x3b80000000037811 */ /* 0x000fc800078eb8ff */
[----:B------:R-:W-:-:S07]  /*2ab0*/  LOP3.LUT R2, R3, R2, R4, 0xfe, !PT ;  /* 0x0000000203027212 */ /* 0x000fce00078efe04 */
.L_x_39295:
[----:B------:R-:W-:Y:S05]  /*2ac0*/  BSYNC B0 ;  /* 0x0000000000007941 */ /* 0x000fea0003800000 */
.L_x_39294:
[----:B------:R-:W0:Y:S02]  /*2ad0*/  F2I.S64.TRUNC R2, R2 ;  /* 0x0000000200027311 */ /* 0x000e24000020d900 */
[----:B0-----:R-:W-:Y:S01]  /*2ae0*/  PRMT R18, R2, 0x7610, R18 ;  /* 0x0000761002127816 */ /* 0x001fe20000000012 */
[----:B------:R-:W-:Y:S06]  /*2af0*/  BRA `(.L_x_39279) ;  /* 0x0000000400107947 */ /* 0x000fec0003800000 */
.L_x_39292:
        /* <DEDUP_REMOVED lines=21> */
.L_x_39301:
[----:B------:R-:W-:Y:S05]  /*2c50*/  BSYNC B1 ;  /* 0x0000000000017941 */ /* 0x000fea0003800000 */
.L_x_39300:
[----:B------:R-:W-:Y:S01]  /*2c60*/  IMAD.SHL.U32 R2, R2, 0x200000, RZ ;  /* 0x0020000002027824 */ /* 0x000fe200078e00ff */
[----:B------:R-:W-:-:S04]  /*2c70*/  LEA R3, R0, 0x37800000, 0x17 ;  /* 0x3780000000037811 */ /* 0x000fc800078eb8ff */
[----:B------:R-:W-:-:S07]  /*2c80*/  LOP3.LUT R2, R3, R2, R4, 0xfe, !PT ;  /* 0x0000000203027212 */ /* 0x000fce00078efe04 */
.L_x_39299:
[----:B------:R-:W-:Y:S05]  /*2c90*/  BSYNC B0 ;  /* 0x0000000000007941 */ /* 0x000fea0003800000 */
.L_x_39298:
[----:B------:R-:W0:Y:S02]  /*2ca0*/  F2I.S64.TRUNC R2, R2 ;  /* 0x0000000200027311 */ /* 0x000e24000020d900 */
[----:B0-----:R-:W-:Y:S01]  /*2cb0*/  PRMT R18, R2, 0x7610, R18 ;  /* 0x0000761002127816 */ /* 0x001fe20000000012 */
[----:B------:R-:W-:Y:S06]  /*2cc0*/  BRA `(.L_x_39279) ;  /* 0x00000000009c7947 */ /* 0x000fec0003800000 */
.L_x_39291:
        /* <DEDUP_REMOVED lines=14> */
.L_x_39305:
[----:B------:R-:W-:Y:S05]  /*2db0*/  BSYNC B0 ;  /* 0x0000000000007941 */ /* 0x000fea0003800000 */
.L_x_39304:
[----:B------:R-:W0:Y:S02]  /*2dc0*/  F2I.S64.TRUNC R2, R2 ;  /* 0x0000000200027311 */ /* 0x000e24000020d900 */
[----:B0-----:R-:W-:Y:S01]  /*2dd0*/  PRMT R18, R2, 0x7610, R18 ;  /* 0x0000761002127816 */ /* 0x001fe20000000012 */
[----:B------:R-:W-:Y:S06]  /*2de0*/  BRA `(.L_x_39279) ;  /* 0x0000000000547947 */ /* 0x000fec0003800000 */
.L_x_39278:
        /* <DEDUP_REMOVED lines=16> */
.L_x_39306:
[----:B------:R-:W-:Y:S01]  /*2ef0*/  PRMT R18, RZ, 0x7610, R18 ;  /* 0x00007610ff127816 */ /* 0x000fe20000000012 */
[----:B------:R-:W-:Y:S06]  /*2f00*/  BRA `(.L_x_39279) ;  /* 0x00000000000c7947 */ /* 0x000fec0003800000 */
.L_x_39303:
[----:B------:R0:W5:Y:S01]  /*2f10*/  LDG.E.U8 R18, desc[UR36][R4.64] ;  /* 0x0000002404127981 */ /* 0x000162000c1e1100 */
[----:B------:R-:W-:Y:S05]  /*2f20*/  BRA `(.L_x_39279) ;  /* 0x0000000000047947 */ /* 0x000fea0003800000 */
.L_x_39302:
[----:B------:R0:W5:Y:S02]  /*2f30*/  LDG.E.U8 R18, desc[UR36][R4.64] ;  /* 0x0000002404127981 */ /* 0x000164000c1e1100 */
.L_x_39279:
[----:B------:R-:W-:Y:S01]  /*2f40*/  ISETP.NE.AND P0, PT, R16, RZ, PT ;  /* 0x000000ff1000720c */ /* 0x000fe20003f05270 */
[----:B------:R-:W-:-:S03]  /*2f50*/  VIADD R25, R25, 0x80 ;  /* 0x0000008019197836 */ /* 0x000fc60000000000 */
[----:B------:R-:W-:-:S09]  /*2f60*/  SEL R29, RZ, 0x1, !P0 ;  /* 0x00000001ff1d7807 */ /* 0x000fd20004000000 */
.L_x_39207:
[----:B------:R-:W-:Y:S05]  /*2f70*/  BSYNC B6 ;  /* 0x0000000000067941 */ /* 0x000fea0003800000 */
.L_x_39206:
        /* <DEDUP_REMOVED lines=26> */
.L_x_39312:
[----:B------:R-:W2:Y:S02]  /*3120*/  LDG.E.U8 R2, desc[UR36][R2.64] ;  /* 0x0000002402027981 */ /* 0x000ea4000c1e1100 */
[----:B--2---:R-:W-:-:S04]  /*3130*/  ISETP.NE.AND P0, PT, R2, RZ, PT ;  /* 0x000000ff0200720c */ /* 0x004fc80003f05270 */
[----:B------:R-:W-:Y:S01]  /*3140*/  P2R R17, PR, RZ, 0x1 ;  /* 0x00000001ff117803 */ /* 0x000fe20000000000 */
[----:B------:R-:W-:Y:S08]  /*3150*/  BRA `(.L_x_39314) ;  /* 0x0000000c00c47947 */ /* 0x000ff00003800000 */
.L_x_39311:
        /* <DEDUP_REMOVED lines=11> */
.L_x_39316:
[----:B------:R-:W2:Y:S02]  /*3210*/  LDG.E R2, desc[UR36][R2.64] ;  /* 0x0000002402027981 */ /* 0x000ea4000c1e1900 */
[----:B--2---:R-:W-:-:S04]  /*3220*/  ISETP.NE.AND P0, PT, R2, RZ, PT ;  /* 0x000000ff0200720c */ /* 0x004fc80003f05270 */
[----:B------:R-:W-:Y:S01]  /*3230*/  P2R R17, PR, RZ, 0x1 ;  /* 0x00000001ff117803 */ /* 0x000fe20000000000 */
[----:B------:R-:W-:Y:S08]  /*3240*/  BRA `(.L_x_39314) ;  /* 0x0000000c00887947 */ /* 0x000ff00003800000 */
.L_x_39315:
[----:B------:R-:W2:Y:S02]  /*3250*/  LDG.E.U16 R2, desc[UR36][R2.64] ;  /* 0x0000002402027981 */ /* 0x000ea4000c1e1500 */
[----:B--2---:R-:W-:-:S04]  /*3260*/  ISETP.NE.AND P0, PT, R2, RZ, PT ;  /* 0x000000ff0200720c */ /* 0x004fc80003f05270 */
[----:B------:R-:W-:Y:S01]  /*3270*/  P2R R17, PR, RZ, 0x1 ;  /* 0x00000001ff117803 */ /* 0x000fe20000000000 */
[----:B------:R-:W-:Y:S08]  /*3280*/  BRA `(.L_x_39314) ;  /* 0x0000000c00787947 */ /* 0x000ff00003800000 */
.L_x_39310:
        /* <DEDUP_REMOVED lines=10> */
.L_x_39318:
[----:B------:R-:W2:Y:S02]  /*3330*/  LDG.E.U16 R0, desc[UR36][R2.64] ;  /* 0x0000002402007981 */ /* 0x000ea4000c1e1500 */
[----:B--2---:R-:W-:-:S05]  /*3340*/  HADD2.F32 R0, -RZ, R0.H0_H0 ;  /* 0x20000000ff007230 */ /* 0x004fca0000004100 */
[----:B------:R-:W-:-:S04]  /*3350*/  FSETP.NEU.FTZ.AND P0, PT, R0, RZ, PT ;  /* 0x000000ff0000720b */ /* 0x000fc80003f1d000 */
[----:B------:R-:W-:Y:S01]  /*3360*/  P2R R17, PR, RZ, 0x1 ;  /* 0x00000001ff117803 */ /* 0x000fe20000000000 */
[----:B------:R-:W-:Y:S08]  /*3370*/  BRA `(.L_x_39314) ;  /* 0x0000000c003c7947 */ /* 0x000ff00003800000 */
.L_x_39317:
        /* <DEDUP_REMOVED lines=12> */
.L_x_39320:
        /* <DEDUP_REMOVED lines=11> */
.L_x_39319:
[----:B------:R-:W2:Y:S02]  /*34f0*/  LDG.E.64 R2, desc[UR36][R2.64] ;  /* 0x0000002402027981 */ /* 0x000ea4000c1e1b00 */
[----:B--2---:R-:W-:-:S06]  /*3500*/  DSETP.NEU.AND P0, PT, R2, RZ, PT ;  /* 0x000000ff0200722a */ /* 0x004fcc0003f0d000 */
[----:B------:R-:W-:Y:S01]  /*3510*/  P2R R17, PR, RZ, 0x1 ;  /* 0x00000001ff117803 */ /* 0x000fe20000000000 */
[----:B------:R-:W-:Y:S07]  /*3520*/  BRA `(.L_x_39314) ;  /* 0x0000000800d07947 */ /* 0x000fee0003800000 */
.L_x_39309:
        /* <DEDUP_REMOVED lines=12> */
.L_x_39323:
[----:B------:R-:W2:Y:S02]  /*35f0*/  LDG.E.128 R4, desc[UR36][R2.64] ;  /* 0x0000002402047981 */ /* 0x000ea4000c1e1d00 */
[----:B--2---:R-:W-:-:S06]  /*3600*/  DSETP.NEU.AND P0, PT, R6, RZ, PT ;  /* 0x000000ff0600722a */ /* 0x004fcc0003f0d000 */
[----:B------:R-:W-:-:S06]  /*3610*/  DSETP.NEU.OR P0, PT, R4, RZ, P0 ;  /* 0x000000ff0400722a */ /* 0x000fcc000070d400 */
[----:B------:R-:W-:Y:S01]  /*3620*/  P2R R17, PR, RZ, 0x1 ;  /* 0x00000001ff117803 */ /* 0x000fe20000000000 */
[----:B------:R-:W-:Y:S07]  /*3630*/  BRA `(.L_x_39314) ;  /* 0x00000008008c7947 */ /* 0x000fee0003800000 */
.L_x_39322:
        /* <DEDUP_REMOVED lines=28> */
.L_x_39325:
        /* <DEDUP_REMOVED lines=15> */
.L_x_39324:
[----:B------:R-:W2:Y:S02]  /*38f0*/  LDG.E.U16 R0, desc[UR36][R2.64] ;  /* 0x0000002402007981 */ /* 0x000ea4000c1e1500 */
[----:B--2---:R-:W-:-:S05]  /*3900*/  IMAD.U32 R0, R0, 0x10000, RZ ;  /* 0x0001000000007824 */ /* 0x004fca00078e00ff */
[----:B------:R-:W-:-:S04]  /*3910*/  FSETP.NEU.FTZ.AND P0, PT, R0, RZ, PT ;  /* 0x000000ff0000720b */ /* 0x000fc80003f1d000 */
[----:B------:R-:W-:Y:S01]  /*3920*/  P2R R17, PR, RZ, 0x1 ;  /* 0x00000001ff117803 */ /* 0x000fe20000000000 */
[----:B------:R-:W-:Y:S08]  /*3930*/  BRA `(.L_x_39314) ;  /* 0x0000000400cc7947 */ /* 0x000ff00003800000 */
.L_x_39321:
        /* <DEDUP_REMOVED lines=12> */
.L_x_39328:
        /* <DEDUP_REMOVED lines=21> */
.L_x_39332:
[----:B------:R-:W-:Y:S05]  /*3b50*/  BSYNC B1 ;  /* 0x0000000000017941 */ /* 0x000fea0003800000 */
.L_x_39331:
[----:B------:R-:W-:Y:S01]  /*3b60*/  LEA R3, R0, 0x3b800000, 0x17 ;  /* 0x3b80000000037811 */ /* 0x000fe200078eb8ff */
[----:B------:R-:W-:-:S05]  /*3b70*/  IMAD.SHL.U32 R0, R2, 0x100000, RZ ;  /* 0x0010000002007824 */ /* 0x000fca00078e00ff */
[----:B------:R-:W-:-:S07]  /*3b80*/  LOP3.LUT R0, R3, R0, R4, 0xfe, !PT ;  /* 0x0000000003007212 */ /* 0x000fce00078efe04 */
.L_x_39330:
[----:B------:R-:W-:Y:S05]  /*3b90*/  BSYNC B0 ;  /* 0x0000000000007941 */ /* 0x000fea0003800000 */
.L_x_39329:
[----:B------:R-:W-:-:S04]  /*3ba0*/  FSETP.NEU.FTZ.AND P0, PT, R0, RZ, PT ;  /* 0x000000ff0000720b */ /* 0x000fc80003f1d000 */
[----:B------:R-:W-:Y:S01]  /*3bb0*/  P2R R17, PR, RZ, 0x1 ;  /* 0x00000001ff117803 */ /* 0x000fe20000000000 */
[----:B------:R-:W-:Y:S08]  /*3bc0*/  BRA `(.L_x_39314) ;  /* 0x0000000400287947 */ /* 0x000ff00003800000 */
.L_x_39327:
        /* <DEDUP_REMOVED lines=21> */
.L_x_39336:
[----:B------:R-:W-:Y:S05]  /*3d20*/  BSYNC B1 ;  /* 0x0000000000017941 */ /* 0x000fea0003800000 */
.L_x_39335:
[----:B------:R-:W-:Y:S01]  /*3d30*/  LEA R3, R0, 0x37800000, 0x17 ;  /* 0x3780000000037811 */ /* 0x000fe200078eb8ff */
[----:B------:R-:W-:-:S05]  /*3d40*/  IMAD.SHL.U32 R0, R2, 0x200000, RZ ;  /* 0x0020000002007824 */ /* 0x000fca00078e00ff */
[----:B------:R-:W-:-:S07]  /*3d50*/  LOP3.LUT R0, R3, R0, R4, 0xfe, !PT ;  /* 0x0000000003007212 */ /* 0x000fce00078efe04 */
.L_x_39334:
[----:B------:R-:W-:Y:S05]  /*3d60*/  BSYNC B0 ;  /* 0x0000000000007941 */ /* 0x000fea0003800000 */
.L_x_39333:
[----:B------:R-:W-:-:S04]  /*3d70*/  FSETP.NEU.FTZ.AND P0, PT, R0, RZ, PT ;  /* 0x000000ff0000720b */ /* 0x000fc80003f1d000 */
[----:B------:R-:W-:Y:S01]  /*3d80*/  P2R R17, PR, RZ, 0x1 ;  /* 0x00000001ff117803 */ /* 0x000fe20000000000 */
[----:B------:R-:W-:Y:S08]  /*3d90*/  BRA `(.L_x_39314) ;  /* 0x0000000000b47947 */ /* 0x000ff00003800000 */
.L_x_39326:
        /* <DEDUP_REMOVED lines=14> */
.L_x_39340:
[----:B------:R-:W-:Y:S05]  /*3e80*/  BSYNC B0 ;  /* 0x0000000000007941 */ /* 0x000fea0003800000 */
.L_x_39339:
[----:B------:R-:W-:-:S04]  /*3e90*/  FSETP.NEU.FTZ.AND P0, PT, R0, RZ, PT ;  /* 0x000000ff0000720b */ /* 0x000fc80003f1d000 */
[----:B------:R-:W-:Y:S01]  /*3ea0*/  P2R R17, PR, RZ, 0x1 ;  /* 0x00000001ff117803 */ /* 0x000fe20000000000 */
[----:B------:R-:W-:Y:S08]  /*3eb0*/  BRA `(.L_x_39314) ;  /* 0x00000000006c7947 */ /* 0x000ff00003800000 */
.L_x_39313:
        /* <DEDUP_REMOVED lines=16> */
.L_x_39341:
[----:B------:R-:W-:-:S04]  /*3fc0*/  PLOP3.LUT P0, PT, PT, PT, PT, 0x8, 0x0 ;  /* 0x000000000000781c */ /* 0x000fc80003f0e170 */
[----:B------:R-:W-:Y:S01]  /*3fd0*/  P2R R17, PR, RZ, 0x1 ;  /* 0x00000001ff117803 */ /* 0x000fe20000000000 */
[----:B------:R-:W-:Y:S08]  /*3fe0*/  BRA `(.L_x_39314) ;  /* 0x0000000000207947 */ /* 0x000ff00003800000 */
.L_x_39338:
[----:B------:R-:W2:Y:S02]  /*3ff0*/  LDG.E.64 R2, desc[UR36][R2.64] ;  /* 0x0000002402027981 */ /* 0x000ea4000c1e1b00 */
[----:B--2---:R-:W-:-:S04]  /*4000*/  ISETP.NE.U32.AND P0, PT, R2, RZ, PT ;  /* 0x000000ff0200720c */ /* 0x004fc80003f05070 */
[----:B------:R-:W-:-:S04]  /*4010*/  ISETP.NE.AND.EX P0, PT, R3, RZ, PT, P0 ;  /* 0x000000ff0300720c */ /* 0x000fc80003f05300 */
[----:B------:R-:W-:Y:S01]  /*4020*/  P2R R17, PR, RZ, 0x1 ;  /* 0x00000001ff117803 */ /* 0x000fe20000000000 */
[----:B------:R-:W-:Y:S08]  /*4030*/  BRA `(.L_x_39314) ;  /* 0x00000000000c7947 */ /* 0x000ff00003800000 */
.L_x_39337:
[----:B------:R-:W2:Y:S02]  /*4040*/  LDG.E R2, desc[UR36][R2.64] ;  /* 0x0000002402027981 */ /* 0x000ea4000c1e1900 */
[----:B--2---:R-:W-:-:S04]  /*4050*/  ISETP.NE.AND P0, PT, R2, RZ, PT ;  /* 0x000000ff0200720c */ /* 0x004fc80003f05270 */
[----:B------:R-:W-:-:S09]  /*4060*/  P2R R17, PR, RZ, 0x1 ;  /* 0x00000001ff117803 */ /* 0x000fd20000000000 */
.L_x_39314:
        /* <DEDUP_REMOVED lines=18> */
.L_x_39345:
[----:B------:R0:W5:Y:S01]  /*4190*/  LDG.E.U8 R2, desc[UR36][R6.64] ;  /* 0x0000002406027981 */ /* 0x000162000c1e1100 */
[----:B------:R-:W-:Y:S05]  /*41a0*/  BRA `(.L_x_39347) ;  /* 0x0000000c00387947 */ /* 0x000fea0003800000 */
.L_x_39344:
        /* <DEDUP_REMOVED lines=8> */
.L_x_39349:
[----:B------:R0:W5:Y:S01]  /*4230*/  LDG.E.U8 R2, desc[UR36][R6.64] ;  /* 0x0000002406027981 */ /* 0x000162000c1e1100 */
[----:B------:R-:W-:Y:S05]  /*4240*/  BRA `(.L_x_39347) ;  /* 0x0000000c00107947 */ /* 0x000fea0003800000 */
.L_x_39348:
[----:B------:R0:W5:Y:S01]  /*4250*/  LDG.E.U16 R2, desc[UR36][R6.64] ;  /* 0x0000002406027981 */ /* 0x000162000c1e1500 */
[----:B------:R-:W-:Y:S05]  /*4260*/  BRA `(.L_x_39347) ;  /* 0x0000000c00087947 */ /* 0x000fea0003800000 */
.L_x_39343:
        /* <DEDUP_REMOVED lines=9> */
.L_x_39351:
[----:B------:R-:W2:Y:S02]  /*4300*/  LDG.E.U16 R3, desc[UR36][R6.64] ;  /* 0x0000002406037981 */ /* 0x000ea4000c1e1500 */
[----:B--2---:R-:W-:-:S06]  /*4310*/  HADD2.F32 R3, -RZ, R3.H0_H0 ;  /* 0x20000003ff037230 */ /* 0x004fcc0000004100 */
[----:B------:R-:W0:Y:S01]  /*4320*/  F2I.S64.TRUNC R2, R3 ;  /* 0x0000000300027311 */ /* 0x000e22000020d900 */
[----:B------:R-:W-:Y:S05]  /*4330*/  BRA `(.L_x_39347) ;  /* 0x0000000800d47947 */ /* 0x000fea0003800000 */
.L_x_39350:
        /* <DEDUP_REMOVED lines=9> */
.L_x_39353:
[----:B------:R-:W2:Y:S02]  /*43d0*/  LDG.E.U16 R6, desc[UR36][R6.64] ;  /* 0x0000002406067981 */ /* 0x000ea4000c1e1500 */
[----:B--2---:R-:W-:-:S06]  /*43e0*/  HADD2.F32 R3, -RZ, R6.H0_H0 ;  /* 0x20000006ff037230 */ /* 0x004fcc0000004100 */
[----:B------:R-:W0:Y:S01]  /*43f0*/  F2I.S64.TRUNC R2, R3 ;  /* 0x0000000300027311 */ /* 0x000e22000020d900 */
[----:B------:R-:W-:Y:S05]  /*4400*/  BRA `(.L_x_39347) ;  /* 0x0000000800a07947 */ /* 0x000fea0003800000 */
.L_x_39352:
[----:B------:R-:W2:Y:S02]  /*4410*/  LDG.E.64 R4, desc[UR36][R6.64] ;  /* 0x0000002406047981 */ /* 0x000ea4000c1e1b00 */
[----:B--2---:R-:W0:Y:S02]  /*4420*/  F2I.S64.F64.TRUNC R4, R4 ;  /* 0x0000000400047311 */ /* 0x004e24000030d900 */
[----:B0-----:R-:W-:Y:S01]  /*4430*/  PRMT R2, R4, 0x7610, R2 ;  /* 0x0000761004027816 */ /* 0x001fe20000000002 */
[----:B------:R-:W-:Y:S06]  /*4440*/  BRA `(.L_x_39347) ;  /* 0x0000000800907947 */ /* 0x000fec0003800000 */
.L_x_39342:
        /* <DEDUP_REMOVED lines=12> */
.L_x_39356:
[----:B------:R-:W2:Y:S02]  /*4510*/  LDG.E.64 R6, desc[UR36][R6.64] ;  /* 0x0000002406067981 */ /* 0x000ea4000c1e1b00 */
[----:B--2---:R3:W4:Y:S01]  /*4520*/  F2I.S64.F64.TRUNC R2, R6 ;  /* 0x0000000600027311 */ /* 0x004722000030d900 */
[----:B------:R-:W-:Y:S05]  /*4530*/  BRA `(.L_x_39347) ;  /* 0x0000000800547947 */ /* 0x000fea0003800000 */
.L_x_39355:
        /* <DEDUP_REMOVED lines=25> */
[----:B------:R-:W1:Y:S01]  /*46d0*/  F2I.S64.TRUNC R2, R3 ;  /* 0x0000000300027311 */ /* 0x000e62000020d900 */
[----:B------:R-:W-:Y:S05]  /*46e0*/  BRA `(.L_x_39347) ;  /* 0x0000000400e87947 */ /* 0x000fea0003800000 */
.L_x_39358:
        /* <DEDUP_REMOVED lines=14> */
.L_x_39357:
[----:B------:R-:W2:Y:S02]  /*47d0*/  LDG.E.U16 R3, desc[UR36][R6.64] ;  /* 0x0000002406037981 */ /* 0x000ea4000c1e1500 */
[----:B--2---:R-:W-:-:S06]  /*47e0*/  IMAD.U32 R3, R3, 0x10000, RZ ;  /* 0x0001000003037824 */ /* 0x004fcc00078e00ff */
[----:B------:R-:W0:Y:S01]  /*47f0*/  F2I.S64.TRUNC R2, R3 ;  /* 0x0000000300027311 */ /* 0x000e22000020d900 */
[----:B------:R-:W-:Y:S05]  /*4800*/  BRA `(.L_x_39347) ;  /* 0x0000000400a07947 */ /* 0x000fea0003800000 */
.L_x_39354:
        /* <DEDUP_REMOVED lines=10> */
.L_x_39361:
        /* <DEDUP_REMOVED lines=21> */
.L_x_39365:
[----:B------:R-:W-:Y:S05]  /*4a00*/  BSYNC B1 ;  /* 0x0000000000017941 */ /* 0x000fea0003800000 */
.L_x_39364:
[----:B------:R-:W-:Y:S01]  /*4a10*/  IMAD.SHL.U32 R2, R2, 0x100000, RZ ;  /* 0x0010000002027824 */ /* 0x000fe200078e00ff */
[----:B------:R-:W-:-:S04]  /*4a20*/  LEA R3, R0, 0x3b800000, 0x17 ;  /* 0x3b80000000037811 */ /* 0x000fc800078eb8ff */
[----:B------:R-:W-:-:S07]  /*4a30*/  LOP3.LUT R3, R3, R2, R4, 0xfe, !PT ;  /* 0x0000000203037212 */ /* 0x000fce00078efe04 */
.L_x_39363:
[----:B------:R-:W-:Y:S05]  /*4a40*/  BSYNC B0 ;  /* 0x0000000000007941 */ /* 0x000fea0003800000 */
.L_x_39362:
[----:B------:R-:W0:Y:S01]  /*4a50*/  F2I.S64.TRUNC R2, R3 ;  /* 0x0000000300027311 */ /* 0x000e22000020d900 */
[----:B------:R-:W-:Y:S05]  /*4a60*/  BRA `(.L_x_39347) ;  /* 0x0000000400087947 */ /* 0x000fea0003800000 */
.L_x_39360:
        /* <DEDUP_REMOVED lines=21> */
.L_x_39369:
[----:B------:R-:W-:Y:S05]  /*4bc0*/  BSYNC B1 ;  /* 0x0000000000017941 */ /* 0x000fea0003800000 */
.L_x_39368:
[----:B------:R-:W-:Y:S01]  /*4bd0*/  IMAD.SHL.U32 R2, R2, 0x200000, RZ ;  /* 0x0020000002027824 */ /* 0x000fe200078e00ff */
[----:B------:R-:W-:-:S04]  /*4be0*/  LEA R3, R0, 0x37800000, 0x17 ;  /* 0x3780000000037811 */ /* 0x000fc800078eb8ff */
[----:B------:R-:W-:-:S07]  /*4bf0*/  LOP3.LUT R3, R3, R2, R4, 0xfe, !PT ;  /* 0x0000000203037212 */ /* 0x000fce00078efe04 */
.L_x_39367:
[----:B------:R-:W-:Y:S05]  /*4c00*/  BSYNC B0 ;  /* 0x0000000000007941 */ /* 0x000fea0003800000 */
.L_x_39366:
[----:B------:R-:W0:Y:S01]  /*4c10*/  F2I.S64.TRUNC R2, R3 ;  /* 0x0000000300027311 */ /* 0x000e22000020d900 */
[----:B------:R-:W-:Y:S05]  /*4c20*/  BRA `(.L_x_39347) ;  /* 0x0000000000987947 */ /* 0x000fea0003800000 */
.L_x_39359:
        /* <DEDUP_REMOVED lines=14> */
.L_x_39373:
[----:B------:R-:W-:Y:S05]  /*4d10*/  BSYNC B0 ;  /* 0x0000000000007941 */ /* 0x000fea0003800000 */
.L_x_39372:
[----:B------:R-:W0:Y:S01]  /*4d20*/  F2I.S64.TRUNC R2, R3 ;  /* 0x0000000300027311 */ /* 0x000e22000020d900 */
[----:B------:R-:W-:Y:S05]  /*4d30*/  BRA `(.L_x_39347) ;  /* 0x0000000000547947 */ /* 0x000fea0003800000 */
.L_x_39346:
        /* <DEDUP_REMOVED lines=16> */
.L_x_39374:
[----:B------:R-:W-:Y:S01]  /*4e40*/  PRMT R2, RZ, 0x7610, R2 ;  /* 0x00007610ff027816 */ /* 0x000fe20000000002 */
[----:B------:R-:W-:Y:S06]  /*4e50*/  BRA `(.L_x_39347) ;  /* 0x00000000000c7947 */ /* 0x000fec0003800000 */
.L_x_39371:
[----:B------:R0:W5:Y:S01]  /*4e60*/  LDG.E.U8 R2, desc[UR36][R6.64] ;  /* 0x0000002406027981 */ /* 0x000162000c1e1100 */
[----:B------:R-:W-:Y:S05]  /*4e70*/  BRA `(.L_x_39347) ;  /* 0x0000000000047947 */ /* 0x000fea0003800000 */
.L_x_39370:
[----:B------:R0:W5:Y:S02]  /*4e80*/  LDG.E.U8 R2, desc[UR36][R6.64] ;  /* 0x0000002406027981 */ /* 0x000164000c1e1100 */
.L_x_39347:
[----:B------:R-:W1:Y:S01]  /*4e90*/  LDC.64 R4, c[0x0][0x238] ;  /* 0x00008e00ff047b82 */ /* 0x000e620000000a00 */
[----:B------:R-:W-:Y:S01]  /*4ea0*/  PRMT R0, R22, 0x9910, RZ ;  /* 0x0000991016007816 */ /* 0x000fe200000000ff */
[----:B------:R-:W-:Y:S02]  /*4eb0*/  ULDC UR4, c[0x0][0x250] ;  /* 0x0000940000047ab9 */ /* 0x000fe40000000800 */
[----:B0--3--:R-:W-:Y:S01]  /*4ec0*/  IMAD R7, R16, UR4, RZ ;  /* 0x0000000410077c24 */ /* 0x009fe2000f8e02ff */
        /* <DEDUP_REMOVED lines=14> */
.L_x_39378:
[----:B------:R0:W5:Y:S01]  /*4fb0*/  LDG.E.U8 R16, desc[UR36][R6.64] ;  /* 0x0000002406107981 */ /* 0x000162000c1e1100 */
[----:B------:R-:W-:Y:S05]  /*4fc0*/  BRA `(.L_x_39380) ;  /* 0x0000000c00647947 */ /* 0x000fea0003800000 */
.L_x_39377:
        /* <DEDUP_REMOVED lines=8> */
.L_x_39382:
[----:B------:R0:W5:Y:S01]  /*5050*/  LDG.E.U8 R16, desc[UR36][R6.64] ;  /* 0x0000002406107981 */ /* 0x000162000c1e1100 */
[----:B------:R-:W-:Y:S05]  /*5060*/  BRA `(.L_x_39380) ;  /* 0x0000000c003c7947 */ /* 0x000fea0003800000 */
.L_x_39381:
[----:B------:R0:W5:Y:S01]  /*5070*/  LDG.E.U16 R16, desc[UR36][R6.64] ;  /* 0x0000002406107981 */ /* 0x000162000c1e1500 */
[----:B------:R-:W-:Y:S05]  /*5080*/  BRA `(.L_x_39380) ;  /* 0x0000000c00347947 */ /* 0x000fea0003800000 */
.L_x_39376:
[----:B------:R-:W-:-:S13]  /*5090*/  ISETP.GT.AND P0, PT, R0, 0x6, PT ;  /* 0x000000060000780c */ /* 0x000fda0003f04270 */
[----:B------:R-:W-:Y:S05]  /*50a0*/  @P0 BRA `(.L_x_39383) ;  /* 0x0000000000340947 */ /* 0x000fea0003800000 */
[----:B------:R-:W-:-:S13]  /*50b0*/  ISETP.NE.AND P0, PT, R0, 0x5, PT ;  /* 0x000000050000780c */ /* 0x000fda0003f05270 */
[----:B------:R-:W-:Y:S05]  /*50c0*/  @!P0 BRA `(.L_x_39384) ;  /* 0x0000000000188947 */ /* 0x000fea0003800000 */
[----:B------:R-:W-:-:S13]  /*50d0*/  ISETP.NE.AND P0, PT, R0, 0x6, PT ;  /* 0x000000060000780c */ /* 0x000fda0003f05270 */
[----:B------:R-:W-:Y:S05]  /*50e0*/  @P0 BRA `(.L_x_39379) ;  /* 0x0000000800c80947 */ /* 0x000fea0003800000 */
[----:B------:R-:W3:Y:S02]  /*50f0*/  LDG.E R4, desc[UR36][R6.64] ;  /* 0x0000002406047981 */ /* 0x000ee4000c1e1900 */
[----:B---3--:R-:W0:Y:S02]  /*5100*/  F2I.S64.TRUNC R4, R4 ;  /* 0x0000000400047311 */ /* 0x008e24000020d900 */
[----:B0-----:R-:W-:Y:S01]  /*5110*/  PRMT R16, R4, 0x7610, R16 ;  /* 0x0000761004107816 */ /* 0x001fe20000000010 */
[----:B------:R-:W-:Y:S06]  /*5120*/  BRA `(.L_x_39380) ;  /* 0x0000000c000c7947 */ /* 0x000fec0003800000 */
.L_x_39384:
[----:B------:R-:W3:Y:S02]  /*5130*/  LDG.E.U16 R4, desc[UR36][R6.64] ;  /* 0x0000002406047981 */ /* 0x000ee4000c1e1500 */
[----:B---3--:R-:W-:-:S06]  /*5140*/  HADD2.F32 R4, -RZ, R4.H0_H0 ;  /* 0x20000004ff047230 */ /* 0x008fcc0000004100 */
[----:B------:R-:W0:Y:S02]  /*5150*/  F2I.S64.TRUNC R4, R4 ;  /* 0x0000000400047311 */ /* 0x000e24000020d900 */
[----:B0-----:R-:W-:Y:S01]  /*5160*/  PRMT R16, R4, 0x7610, R16 ;  /* 0x0000761004107816 */ /* 0x001fe20000000010 */
[----:B------:R-:W-:Y:S06]  /*5170*/  BRA `(.L_x_39380) ;  /* 0x0000000800f87947 */ /* 0x000fec0003800000 */
.L_x_39383:
[----:B------:R-:W-:-:S13]  /*5180*/  ISETP.NE.AND P0, PT, R0, 0x7, PT ;  /* 0x000000070000780c */ /* 0x000fda0003f05270 */
[----:B------:R-:W-:Y:S05]  /*5190*/  @!P0 BRA `(.L_x_39385) ;  /* 0x0000000000348947 */ /* 0x000fea0003800000 */
        /* <DEDUP_REMOVED lines=8> */
.L_x_39386:
[----:B------:R-:W3:Y:S02]  /*5220*/  LDG.E.U16 R6, desc[UR36][R6.64] ;  /* 0x0000002406067981 */ /* 0x000ee4000c1e1500 */
[----:B---3--:R-:W-:-:S06]  /*5230*/  HADD2.F32 R4, -RZ, R6.H0_H0 ;  /* 0x20000006ff047230 */ /* 0x008fcc0000004100 */
[----:B------:R-:W0:Y:S02]  /*5240*/  F2I.S64.TRUNC R4, R4 ;  /* 0x0000000400047311 */ /* 0x000e24000020d900 */
[----:B0-----:R-:W-:Y:S01]  /*5250*/  PRMT R16, R4, 0x7610, R16 ;  /* 0x0000761004107816 */ /* 0x001fe20000000010 */
[----:B------:R-:W-:Y:S06]  /*5260*/  BRA `(.L_x_39380) ;  /* 0x0000000800bc7947 */ /* 0x000fec0003800000 */
.L_x_39385:
[----:B------:R-:W3:Y:S02]  /*5270*/  LDG.E.64 R4, desc[UR36][R6.64] ;  /* 0x0000002406047981 */ /* 0x000ee4000c1e1b00 */
[----:B---3--:R-:W0:Y:S02]  /*5280*/  F2I.S64.F64.TRUNC R4, R4 ;  /* 0x0000000400047311 */ /* 0x008e24000030d900 */
[----:B0-----:R-:W-:Y:S01]  /*5290*/  PRMT R16, R4, 0x7610, R16 ;  /* 0x0000761004107816 */ /* 0x001fe20000000010 */
[----:B------:R-:W-:Y:S06]  /*52a0*/  BRA `(.L_x_39380) ;  /* 0x0000000800ac7947 */ /* 0x000fec0003800000 */
.L_x_39375:
        /* <DEDUP_REMOVED lines=12> */
.L_x_39389:
[----:B------:R-:W3:Y:S02]  /*5370*/  LDG.E.64 R6, desc[UR36][R6.64] ;  /* 0x0000002406067981 */ /* 0x000ee4000c1e1b00 */
[----:B---3--:R-:W0:Y:S02]  /*5380*/  F2I.S64.F64.TRUNC R4, R6 ;  /* 0x0000000600047311 */ /* 0x008e24000030d900 */
[----:B0-----:R-:W-:Y:S01]  /*5390*/  PRMT R16, R4, 0x7610, R16 ;  /* 0x0000761004107816 */ /* 0x001fe20000000010 */
[----:B------:R-:W-:Y:S06]  /*53a0*/  BRA `(.L_x_39380) ;  /* 0x00000008006c7947 */ /* 0x000fec0003800000 */
.L_x_39388:
        /* <DEDUP_REMOVED lines=9> */
[----:B--2-4-:R-:W-:-:S04]  /*5440*/  LOP3.LUT R3, R0, 0x7f000000, RZ, 0xc0, !PT ;  /* 0x7f00000000037812 */ /* 0x014fc800078ec0ff */
        /* <DEDUP_REMOVED lines=18> */
.L_x_39391:
[----:B------:R-:W3:Y:S02]  /*5570*/  LDG.E.U8 R6, desc[UR36][R6.64] ;  /* 0x0000002406067981 */ /* 0x000ee4000c1e1100 */
[----:B---3--:R-:W-:-:S05]  /*5580*/  IMAD.SHL.U32 R0, R6, 0x2000000, RZ ;  /* 0x0200000006007824 */ /* 0x008fca00078e00ff */
[----:B------:R-:W-:-:S13]  /*5590*/  ISETP.GE.U32.AND P0, PT, R0, 0x8000000, PT ;  /* 0x080000000000780c */ /* 0x000fda0003f06070 */
[C---:B------:R-:W-:Y:S02]  /*55a0*/  @!P0 IMAD.SHL.U32 R0, R6.reuse, 0x100, RZ ;  /* 0x0000010006008824 */ /* 0x040fe400078e00ff */
[----:B--2-4-:R-:W-:-:S03]  /*55b0*/  @P0 IMAD.SHL.U32 R3, R6, 0x200000, RZ ;  /* 0x0020000006030824 */ /* 0x014fc600078e00ff */
        /* <DEDUP_REMOVED lines=10> */
.L_x_39390:
[----:B------:R-:W3:Y:S02]  /*5660*/  LDG.E.U16 R4, desc[UR36][R6.64] ;  /* 0x0000002406047981 */ /* 0x000ee4000c1e1500 */
[----:B---3--:R-:W-:-:S06]  /*5670*/  IMAD.U32 R4, R4, 0x10000, RZ ;  /* 0x0001000004047824 */ /* 0x008fcc00078e00ff */
[----:B------:R-:W0:Y:S02]  /*5680*/  F2I.S64.TRUNC R4, R4 ;  /* 0x0000000400047311 */ /* 0x000e24000020d900 */
[----:B0-----:R-:W-:Y:S01]  /*5690*/  PRMT R16, R4, 0x7610, R16 ;  /* 0x0000761004107816 */ /* 0x001fe20000000010 */
[----:B------:R-:W-:Y:S06]  /*56a0*/  BRA `(.L_x_39380) ;  /* 0x0000000400ac7947 */ /* 0x000fec0003800000 */
.L_x_39387:
        /* <DEDUP_REMOVED lines=10> */
.L_x_39394:
[----:B--2-4-:R-:W2:Y:S01]  /*5750*/  LDG.E.U8 R3, desc[UR36][R6.64] ;  /* 0x0000002406037981 */ /* 0x014ea2000c1e1100 */
        /* <DEDUP_REMOVED lines=20> */
.L_x_39398:
[----:B------:R-:W-:Y:S05]  /*58a0*/  BSYNC B1 ;  /* 0x0000000000017941 */ /* 0x000fea0003800000 */
.L_x_39397:
[----:B------:R-:W-:Y:S01]  /*58b0*/  IMAD.SHL.U32 R3, R3, 0x100000, RZ ;  /* 0x0010000003037824 */ /* 0x000fe200078e00ff */
[----:B------:R-:W-:-:S04]  /*58c0*/  LEA R5, R0, 0x3b800000, 0x17 ;  /* 0x3b80000000057811 */ /* 0x000fc800078eb8ff */
[----:B------:R-:W-:-:S07]  /*58d0*/  LOP3.LUT R4, R5, R3, R6, 0xfe, !PT ;  /* 0x0000000305047212 */ /* 0x000fce00078efe06 */
.L_x_39396:
[----:B------:R-:W-:Y:S05]  /*58e0*/  BSYNC B0 ;  /* 0x0000000000007941 */ /* 0x000fea0003800000 */
.L_x_39395:
[----:B------:R-:W0:Y:S02]  /*58f0*/  F2I.S64.TRUNC R4, R4 ;  /* 0x0000000400047311 */ /* 0x000e24000020d900 */
[----:B0-----:R-:W-:Y:S01]  /*5900*/  PRMT R16, R4, 0x7610, R16 ;  /* 0x0000761004107816 */ /* 0x001fe20000000010 */
[----:B------:R-:W-:Y:S06]  /*5910*/  BRA `(.L_x_39380) ;  /* 0x0000000400107947 */ /* 0x000fec0003800000 */
.L_x_39393:
        /* <DEDUP_REMOVED lines=21> */
.L_x_39402:
[----:B------:R-:W-:Y:S05]  /*5a70*/  BSYNC B1 ;  /* 0x0000000000017941 */ /* 0x000fea0003800000 */
.L_x_39401:
[----:B------:R-:W-:Y:S01]  /*5a80*/  IMAD.SHL.U32 R3, R3, 0x200000, RZ ;  /* 0x0020000003037824 */ /* 0x000fe200078e00ff */
[----:B------:R-:W-:-:S04]  /*5a90*/  LEA R5, R0, 0x37800000, 0x17 ;  /* 0x3780000000057811 */ /* 0x000fc800078eb8ff */
[----:B------:R-:W-:-:S07]  /*5aa0*/  LOP3.LUT R4, R5, R3, R6, 0xfe, !PT ;  /* 0x0000000305047212 */ /* 0x000fce00078efe06 */
.L_x_39400:
[----:B------:R-:W-:Y:S05]  /*5ab0*/  BSYNC B0 ;  /* 0x0000000000007941 */ /* 0x000fea0003800000 */
.L_x_39399:
[----:B------:R-:W0:Y:S02]  /*5ac0*/  F2I.S64.TRUNC R4, R4 ;  /* 0x0000000400047311 */ /* 0x000e24000020d900 */
[----:B0-----:R-:W-:Y:S01]  /*5ad0*/  PRMT R16, R4, 0x7610, R16 ;  /* 0x0000761004107816 */ /* 0x001fe20000000010 */
[----:B------:R-:W-:Y:S06]  /*5ae0*/  BRA `(.L_x_39380) ;  /* 0x00000000009c7947 */ /* 0x000fec0003800000 */
.L_x_39392:
        /* <DEDUP_REMOVED lines=14> */
.L_x_39406:
[----:B------:R-:W-:Y:S05]  /*5bd0*/  BSYNC B0 ;  /* 0x0000000000007941 */ /* 0x000fea0003800000 */
.L_x_39405:
[----:B------:R-:W0:Y:S02]  /*5be0*/  F2I.S64.TRUNC R4, R4 ;  /* 0x0000000400047311 */ /* 0x000e24000020d900 */
[----:B0-----:R-:W-:Y:S01]  /*5bf0*/  PRMT R16, R4, 0x7610, R16 ;  /* 0x0000761004107816 */ /* 0x001fe20000000010 */
[----:B------:R-:W-:Y:S06]  /*5c00*/  BRA `(.L_x_39380) ;  /* 0x0000000000547947 */ /* 0x000fec0003800000 */
.L_x_39379:
        /* <DEDUP_REMOVED lines=16> */
.L_x_39407:
[----:B------:R-:W-:Y:S01]  /*5d10*/  PRMT R16, RZ, 0x7610, R16 ;  /* 0x00007610ff107816 */ /* 0x000fe20000000010 */
[----:B------:R-:W-:Y:S06]  /*5d20*/  BRA `(.L_x_39380) ;  /* 0x00000000000c7947 */ /* 0x000fec0003800000 */
.L_x_39404:
[----:B------:R1:W5:Y:S01]  /*5d30*/  LDG.E.U8 R16, desc[UR36][R6.64] ;  /* 0x0000002406107981 */ /* 0x000362000c1e1100 */
[----:B------:R-:W-:Y:S05]  /*5d40*/  BRA `(.L_x_39380) ;  /* 0x0000000000047947 */ /* 0x000fea0003800000 */
.L_x_39403:
[----:B------:R3:W5:Y:S02]  /*5d50*/  LDG.E.U8 R16, desc[UR36][R6.64] ;  /* 0x0000002406107981 */ /* 0x000764000c1e1100 */
.L_x_39380:
[----:B------:R-:W-:Y:S01]  /*5d60*/  ISETP.NE.AND P0, PT, R17, RZ, PT ;  /* 0x000000ff1100720c */ /* 0x000fe20003f05270 */
[----:B------:R-:W-:-:S03]  /*5d70*/  VIADD R25, R25, 0x80 ;  /* 0x0000008019197836 */ /* 0x000fc60000000000 */
[----:B------:R-:W-:-:S09]  /*5d80*/  SEL R28, RZ, 0x1, !P0 ;  /* 0x00000001ff1c7807 */ /* 0x000fd20004000000 */
.L_x_39308:
[----:B------:R-:W-:Y:S05]  /*5d90*/  BSYNC B6 ;  /* 0x0000000000067941 */ /* 0x000fea0003800000 */
.L_x_39307:
[----:B------:R-:W-:Y:S01]  /*5da0*/  ISETP.GE.AND P0, PT, R25, R26, PT ;  /* 0x0000001a1900720c */ /* 0x000fe20003f06270 */
[----:B------:R-:W-:Y:S01]  /*5db0*/  BSSY B6, `(.L_x_39408) ;  /* 0x00002f0000067945 */ /* 0x000fe20003800000 */
[----:B0-----:R-:W-:Y:S02]  /*5dc0*/  PRMT R22, RZ, 0x7610, R22 ;  /* 0x00007610ff167816 */ /* 0x001fe40000000016 */
[----:B------:R-:W-:Y:S02]  /*5dd0*/  PRMT R27, RZ, 0x7610, R27 ;  /* 0x00007610ff1b7816 */ /* 0x000fe4000000001b */
[----:B------:R-:W-:Y:S02]  /*5de0*/  PRMT R17, RZ, 0x7610, R17 ;  /* 0x00007610ff117816 */ /* 0x000fe40000000011 */
[----:B------:R-:W-:-:S05]  /*5df0*/  PRMT R19, RZ, 0x7610, R19 ;  /* 0x00007610ff137816 */ /* 0x000fca0000000013 */
[----:B------:R-:W-:Y:S05]  /*5e00*/  @P0 BRA `(.L_x_39409) ;  /* 0x0000002c00a80947 */ /* 0x000fea0003800000 */
[----:B------:R-:W0:Y:S01]  /*5e10*/  S2R R0, SR_CTAID.X ;  /* 0x0000000000007919 */ /* 0x000e220000002500 */
        /* <DEDUP_REMOVED lines=21> */
.L_x_39413:
[----:B------:R-:W2:Y:S02]  /*5f70*/  LDG.E.U8 R4, desc[UR36][R4.64] ;  /* 0x0000002404047981 */ /* 0x000ea4000c1e1100 */
[----:B--2---:R-:W-:-:S04]  /*5f80*/  ISETP.NE.AND P0, PT, R4, RZ, PT ;  /* 0x000000ff0400720c */ /* 0x004fc80003f05270 */
[----:B------:R-:W-:Y:S01]  /*5f90*/  P2R R23, PR, RZ, 0x1 ;  /* 0x00000001ff177803 */ /* 0x000fe20000000000 */
[----:B------:R-:W-:Y:S08]  /*5fa0*/  BRA `(.L_x_39415) ;  /* 0x0000000c00c47947 */ /* 0x000ff00003800000 */
.L_x_39412:
        /* <DEDUP_REMOVED lines=11> */
.L_x_39417:
[----:B------:R-:W2:Y:S02]  /*6060*/  LDG.E R4, desc[UR36][R4.64] ;  /* 0x0000002404047981 */ /* 0x000ea4000c1e1900 */
[----:B--2---:R-:W-:-:S04]  /*6070*/  ISETP.NE.AND P0, PT, R4, RZ, PT ;  /* 0x000000ff0400720c */ /* 0x004fc80003f05270 */
[----:B------:R-:W-:Y:S01]  /*6080*/  P2R R23, PR, RZ, 0x1 ;  /* 0x00000001ff177803 */ /* 0x000fe20000000000 */
[----:B------:R-:W-:Y:S08]  /*6090*/  BRA `(.L_x_39415) ;  /* 0x0000000c00887947 */ /* 0x000ff00003800000 */
.L_x_39416:
[----:B------:R-:W2:Y:S02]  /*60a0*/  LDG.E.U16 R4, desc[UR36][R4.64] ;  /* 0x0000002404047981 */ /* 0x000ea4000c1e1500 */
[----:B--2---:R-:W-:-:S04]  /*60b0*/  ISETP.NE.AND P0, PT, R4, RZ, PT ;  /* 0x000000ff0400720c */ /* 0x004fc80003f05270 */
[----:B------:R-:W-:Y:S01]  /*60c0*/  P2R R23, PR, RZ, 0x1 ;  /* 0x00000001ff177803 */ /* 0x000fe20000000000 */
[----:B------:R-:W-:Y:S08]  /*60d0*/  BRA `(.L_x_39415) ;  /* 0x0000000c00787947 */ /* 0x000ff00003800000 */
.L_x_39411:
        /* <DEDUP_REMOVED lines=10> */
.L_x_39419:
[----:B------:R-:W2:Y:S02]  /*6180*/  LDG.E.U16 R0, desc[UR36][R4.64] ;  /* 0x0000002404007981 */ /* 0x000ea4000c1e1500 */
[----:B--2---:R-:W-:-:S05]  /*6190*/  HADD2.F32 R0, -RZ, R0.H0_H0 ;  /* 0x20000000ff007230 */ /* 0x004fca0000004100 */
[----:B------:R-:W-:-:S04]  /*61a0*/  FSETP.NEU.FTZ.AND P0, PT, R0, RZ, PT ;  /* 0x000000ff0000720b */ /* 0x000fc80003f1d000 */
[----:B------:R-:W-:Y:S01]  /*61b0*/  P2R R23, PR, RZ, 0x1 ;  /* 0x00000001ff177803 */ /* 0x000fe20000000000 */
[----:B------:R-:W-:Y:S08]  /*61c0*/  BRA `(.L_x_39415) ;  /* 0x0000000c003c7947 */ /* 0x000ff00003800000 */
.L_x_39418:
        /* <DEDUP_REMOVED lines=12> */
.L_x_39421:
        /* <DEDUP_REMOVED lines=11> */
.L_x_39420:
[----:B------:R-:W2:Y:S02]  /*6340*/  LDG.E.64 R4, desc[UR36][R4.64] ;  /* 0x0000002404047981 */ /* 0x000ea4000c1e1b00 */
[----:B--2---:R-:W-:-:S06]  /*6350*/  DSETP.NEU.AND P0, PT, R4, RZ, PT ;  /* 0x000000ff0400722a */ /* 0x004fcc0003f0d000 */
[----:B------:R-:W-:Y:S01]  /*6360*/  P2R R23, PR, RZ, 0x1 ;  /* 0x00000001ff177803 */ /* 0x000fe20000000000 */
[----:B------:R-:W-:Y:S07]  /*6370*/  BRA `(.L_x_39415) ;  /* 0x0000000800d07947 */ /* 0x000fee0003800000 */
.L_x_39410:
        /* <DEDUP_REMOVED lines=12> */
.L_x_39424:
[----:B------:R-:W2:Y:S02]  /*6440*/  LDG.E.128 R4, desc[UR36][R4.64] ;  /* 0x0000002404047981 */ /* 0x000ea4000c1e1d00 */
[----:B--2---:R-:W-:-:S06]  /*6450*/  DSETP.NEU.AND P0, PT, R6, RZ, PT ;  /* 0x000000ff0600722a */ /* 0x004fcc0003f0d000 */
[----:B------:R-:W-:-:S06]  /*6460*/  DSETP.NEU.OR P0, PT, R4, RZ, P0 ;  /* 0x000000ff0400722a */ /* 0x000fcc000070d400 */
[----:B------:R-:W-:Y:S01]  /*6470*/  P2R R23, PR, RZ, 0x1 ;  /* 0x00000001ff177803 */ /* 0x000fe20000000000 */
[----:B------:R-:W-:Y:S07]  /*6480*/  BRA `(.L_x_39415) ;  /* 0x00000008008c7947 */ /* 0x000fee0003800000 */
.L_x_39423:
        /* <DEDUP_REMOVED lines=28> */
.L_x_39426:
        /* <DEDUP_REMOVED lines=15> */
.L_x_39425:
[----:B------:R-:W2:Y:S02]  /*6740*/  LDG.E.U16 R0, desc[UR36][R4.64] ;  /* 0x0000002404007981 */ /* 0x000ea4000c1e1500 */
[----:B--2---:R-:W-:-:S05]  /*6750*/  IMAD.U32 R0, R0, 0x10000, RZ ;  /* 0x0001000000007824 */ /* 0x004fca00078e00ff */
[----:B------:R-:W-:-:S04]  /*6760*/  FSETP.NEU.FTZ.AND P0, PT, R0, RZ, PT ;  /* 0x000000ff0000720b */ /* 0x000fc80003f1d000 */
[----:B------:R-:W-:Y:S01]  /*6770*/  P2R R23, PR, RZ, 0x1 ;  /* 0x00000001ff177803 */ /* 0x000fe20000000000 */
[----:B------:R-:W-:Y:S08]  /*6780*/  BRA `(.L_x_39415) ;  /* 0x0000000400cc7947 */ /* 0x000ff00003800000 */
.L_x_39422:
        /* <DEDUP_REMOVED lines=12> */
.L_x_39429:
        /* <DEDUP_REMOVED lines=21> */
.L_x_39433:
[----:B------:R-:W-:Y:S05]  /*69a0*/  BSYNC B1 ;  /* 0x0000000000017941 */ /* 0x000fea0003800000 */
.L_x_39432:
[----:B------:R-:W-:Y:S01]  /*69b0*/  LEA R5, R0, 0x3b800000, 0x17 ;  /* 0x3b80000000057811 */ /* 0x000fe200078eb8ff */
[----:B------:R-:W-:-:S05]  /*69c0*/  IMAD.SHL.U32 R0, R3, 0x100000, RZ ;  /* 0x0010000003007824 */ /* 0x000fca00078e00ff */
[----:B------:R-:W-:-:S07]  /*69d0*/  LOP3.LUT R0, R5, R0, R6, 0xfe, !PT ;  /* 0x0000000005007212 */ /* 0x000fce00078efe06 */
.L_x_39431:
[----:B------:R-:W-:Y:S05]  /*69e0*/  BSYNC B0 ;  /* 0x0000000000007941 */ /* 0x000fea0003800000 */
.L_x_39430:
[----:B------:R-:W-:-:S04]  /*69f0*/  FSETP.NEU.FTZ.AND P0, PT, R0, RZ, PT ;  /* 0x000000ff0000720b */ /* 0x000fc80003f1d000 */
[----:B------:R-:W-:Y:S01]  /*6a00*/  P2R R23, PR, RZ, 0x1 ;  /* 0x00000001ff177803 */ /* 0x000fe20000000000 */
[----:B------:R-:W-:Y:S08]  /*6a10*/  BRA `(.L_x_39415) ;  /* 0x0000000400287947 */ /* 0x000ff00003800000 */
.L_x_39428:
        /* <DEDUP_REMOVED lines=21> */
.L_x_39437:
[----:B------:R-:W-:Y:S05]  /*6b70*/  BSYNC B1 ;  /* 0x0000000000017941 */ /* 0x000fea0003800000 */
.L_x_39436:
[----:B------:R-:W-:Y:S01]  /*6b80*/  LEA R5, R0, 0x37800000, 0x17 ;  /* 0x3780000000057811 */ /* 0x000fe200078eb8ff */
[----:B------:R-:W-:-:S05]  /*6b90*/  IMAD.SHL.U32 R0, R3, 0x200000, RZ ;  /* 0x0020000003007824 */ /* 0x000fca00078e00ff */
[----:B------:R-:W-:-:S07]  /*6ba0*/  LOP3.LUT R0, R5, R0, R6, 0xfe, !PT ;  /* 0x0000000005007212 */ /* 0x000fce00078efe06 */
.L_x_39435:
[----:B------:R-:W-:Y:S05]  /*6bb0*/  BSYNC B0 ;  /* 0x0000000000007941 */ /* 0x000fea0003800000 */
.L_x_39434:
[----:B------:R-:W-:-:S04]  /*6bc0*/  FSETP.NEU.FTZ.AND P0, PT, R0, RZ, PT ;  /* 0x000000ff0000720b */ /* 0x000fc80003f1d000 */
[----:B------:R-:W-:Y:S01]  /*6bd0*/  P2R R23, PR, RZ, 0x1 ;  /* 0x00000001ff177803 */ /* 0x000fe20000000000 */
[----:B------:R-:W-:Y:S08]  /*6be0*/  BRA `(.L_x_39415) ;  /* 0x0000000000b47947 */ /* 0x000ff00003800000 */
.L_x_39427:
        /* <DEDUP_REMOVED lines=14> */
.L_x_39441:
[----:B------:R-:W-:Y:S05]  /*6cd0*/  BSYNC B0 ;  /* 0x0000000000007941 */ /* 0x000fea0003800000 */
.L_x_39440:
[----:B------:R-:W-:-:S04]  /*6ce0*/  FSETP.NEU.FTZ.AND P0, PT, R0, RZ, PT ;  /* 0x000000ff0000720b */ /* 0x000fc80003f1d000 */
[----:B------:R-:W-:Y:S01]  /*6cf0*/  P2R R23, PR, RZ, 0x1 ;  /* 0x00000001ff177803 */ /* 0x000fe20000000000 */
[----:B------:R-:W-:Y:S08]  /*6d00*/  BRA `(.L_x_39415) ;  /* 0x00000000006c7947 */ /* 0x000ff00003800000 */
.L_x_39414:
        /* <DEDUP_REMOVED lines=16> */
.L_x_39442:
[----:B------:R-:W-:-:S04]  /*6e10*/  PLOP3.LUT P0, PT, PT, PT, PT, 0x8, 0x0 ;  /* 0x000000000000781c */ /* 0x000fc80003f0e170 */
[----:B------:R-:W-:Y:S01]  /*6e20*/  P2R R23, PR, RZ, 0x1 ;  /* 0x00000001ff177803 */ /* 0x000fe20000000000 */
[----:B------:R-:W-:Y:S08]  /*6e30*/  BRA `(.L_x_39415) ;  /* 0x0000000000207947 */ /* 0x000ff00003800000 */
.L_x_39439:
[----:B------:R-:W2:Y:S02]  /*6e40*/  LDG.E.64 R4, desc[UR36][R4.64] ;  /* 0x0000002404047981 */ /* 0x000ea4000c1e1b00 */
[----:B--2---:R-:W-:-:S04]  /*6e50*/  ISETP.NE.U32.AND P0, PT, R4, RZ, PT ;  /* 0x000000ff0400720c */ /* 0x004fc80003f05070 */
[----:B------:R-:W-:-:S04]  /*6e60*/  ISETP.NE.AND.EX P0, PT, R5, RZ, PT, P0 ;  /* 0x000000ff0500720c */ /* 0x000fc80003f05300 */
[----:B------:R-:W-:Y:S01]  /*6e70*/  P2R R23, PR, RZ, 0x1 ;  /* 0x00000001ff177803 */ /* 0x000fe20000000000 */
[----:B------:R-:W-:Y:S08]  /*6e80*/  BRA `(.L_x_39415) ;  /* 0x00000000000c7947 */ /* 0x000ff00003800000 */
.L_x_39438:
[----:B------:R-:W2:Y:S02]  /*6e90*/  LDG.E R4, desc[UR36][R4.64] ;  /* 0x0000002404047981 */ /* 0x000ea4000c1e1900 */
[----:B--2---:R-:W-:-:S04]  /*6ea0*/  ISETP.NE.AND P0, PT, R4, RZ, PT ;  /* 0x000000ff0400720c */ /* 0x004fc80003f05270 */
[----:B------:R-:W-:-:S09]  /*6eb0*/  P2R R23, PR, RZ, 0x1 ;  /* 0x00000001ff177803 */ /* 0x000fd20000000000 */
.L_x_39415:
        /* <DEDUP_REMOVED lines=19> */
.L_x_39446:
[----:B------:R0:W5:Y:S01]  /*6ff0*/  LDG.E.U8 R17, desc[UR36][R4.64] ;  /* 0x0000002404117981 */ /* 0x000162000c1e1100 */
[----:B------:R-:W-:Y:S05]  /*7000*/  BRA `(.L_x_39448) ;  /* 0x0000000c00647947 */ /* 0x000fea0003800000 */
.L_x_39445:
        /* <DEDUP_REMOVED lines=8> */
.L_x_39450:
[----:B------:R2:W5:Y:S01]  /*7090*/  LDG.E.U8 R17, desc[UR36][R4.64] ;  /* 0x0000002404117981 */ /* 0x000562000c1e1100 */
[----:B------:R-:W-:Y:S05]  /*70a0*/  BRA `(.L_x_39448) ;  /* 0x0000000c003c7947 */ /* 0x000fea0003800000 */
.L_x_39449:
[----:B------:R4:W5:Y:S01]  /*70b0*/  LDG.E.U16 R17, desc[UR36][R4.64] ;  /* 0x0000002404117981 */ /* 0x000962000c1e1500 */
[----:B------:R-:W-:Y:S05]  /*70c0*/  BRA `(.L_x_39448) ;  /* 0x0000000c00347947 */ /* 0x000fea0003800000 */
.L_x_39444:
        /* <DEDUP_REMOVED lines=10> */
.L_x_39452:
[----:B------:R-:W2:Y:S02]  /*7170*/  LDG.E.U16 R6, desc[UR36][R4.64] ;  /* 0x0000002404067981 */ /* 0x000ea4000c1e1500 */
[----:B--2---:R-:W-:-:S06]  /*7180*/  HADD2.F32 R6, -RZ, R6.H0_H0 ;  /* 0x20000006ff067230 */ /* 0x004fcc0000004100 */
[----:B------:R-:W0:Y:S02]  /*7190*/  F2I.S64.TRUNC R6, R6 ;  /* 0x0000000600067311 */ /* 0x000e24000020d900 */
[----:B0-----:R-:W-:Y:S01]  /*71a0*/  PRMT R17, R6, 0x7610, R17 ;  /* 0x0000761006117816 */ /* 0x001fe20000000011 */
[----:B------:R-:W-:Y:S06]  /*71b0*/  BRA `(.L_x_39448) ;  /* 0x0000000800f87947 */ /* 0x000fec0003800000 */
.L_x_39451:
        /* <DEDUP_REMOVED lines=10> */
.L_x_39454:
[----:B------:R-:W2:Y:S02]  /*7260*/  LDG.E.U16 R4, desc[UR36][R4.64] ;  /* 0x0000002404047981 */ /* 0x000ea4000c1e1500 */
[----:B--2---:R-:W-:-:S06]  /*7270*/  HADD2.F32 R6, -RZ, R4.H0_H0 ;  /* 0x20000004ff067230 */ /* 0x004fcc0000004100 */
[----:B------:R-:W0:Y:S02]  /*7280*/  F2I.S64.TRUNC R6, R6 ;  /* 0x0000000600067311 */ /* 0x000e24000020d900 */
[----:B0-----:R-:W-:Y:S01]  /*7290*/  PRMT R17, R6, 0x7610, R17 ;  /* 0x0000761006117816 */ /* 0x001fe20000000011 */
[----:B------:R-:W-:Y:S06]  /*72a0*/  BRA `(.L_x_39448) ;  /* 0x0000000800bc7947 */ /* 0x000fec0003800000 */
.L_x_39453:
[----:B------:R-:W2:Y:S02]  /*72b0*/  LDG.E.64 R4, desc[UR36][R4.64] ;  /* 0x0000002404047981 */ /* 0x000ea4000c1e1b00 */
[----:B--2---:R-:W0:Y:S02]  /*72c0*/  F2I.S64.F64.TRUNC R6, R4 ;  /* 0x0000000400067311 */ /* 0x004e24000030d900 */
[----:B0-----:R-:W-:Y:S01]  /*72d0*/  PRMT R17, R6, 0x7610, R17 ;  /* 0x0000761006117816 */ /* 0x001fe20000000011 */
[----:B------:R-:W-:Y:S06]  /*72e0*/  BRA `(.L_x_39448) ;  /* 0x0000000800ac7947 */ /* 0x000fec0003800000 */
.L_x_39443:
        /* <DEDUP_REMOVED lines=12> */
.L_x_39457:
[----:B------:R-:W2:Y:S02]  /*73b0*/  LDG.E.64 R4, desc[UR36][R4.64] ;  /* 0x0000002404047981 */ /* 0x000ea4000c1e1b00 */
[----:B--2---:R-:W0:Y:S02]  /*73c0*/  F2I.S64.F64.TRUNC R6, R4 ;  /* 0x0000000400067311 */ /* 0x004e24000030d900 */
[----:B0-----:R-:W-:Y:S01]  /*73d0*/  PRMT R17, R6, 0x7610, R17 ;  /* 0x0000761006117816 */ /* 0x001fe20000000011 */
[----:B------:R-:W-:Y:S06]  /*73e0*/  BRA `(.L_x_39448) ;  /* 0x00000008006c7947 */ /* 0x000fec0003800000 */
.L_x_39456:
        /* <DEDUP_REMOVED lines=28> */
.L_x_39459:
        /* <DEDUP_REMOVED lines=15> */
.L_x_39458:
[----:B------:R-:W2:Y:S02]  /*76a0*/  LDG.E.U16 R6, desc[UR36][R4.64] ;  /* 0x0000002404067981 */ /* 0x000ea4000c1e1500 */
[----:B--2---:R-:W-:-:S06]  /*76b0*/  IMAD.U32 R6, R6, 0x10000, RZ ;  /* 0x0001000006067824 */ /* 0x004fcc00078e00ff */
[----:B------:R-:W0:Y:S02]  /*76c0*/  F2I.S64.TRUNC R6, R6 ;  /* 0x0000000600067311 */ /* 0x000e24000020d900 */
[----:B0-----:R-:W-:Y:S01]  /*76d0*/  PRMT R17, R6, 0x7610, R17 ;  /* 0x0000761006117816 */ /* 0x001fe20000000011 */
[----:B------:R-:W-:Y:S06]  /*76e0*/  BRA `(.L_x_39448) ;  /* 0x0000000400ac7947 */ /* 0x000fec0003800000 */
.L_x_39455:
        /* <DEDUP_REMOVED lines=10> */
.L_x_39462:
        /* <DEDUP_REMOVED lines=21> */
.L_x_39466:
[----:B------:R-:W-:Y:S05]  /*78e0*/  BSYNC B1 ;  /* 0x0000000000017941 */ /* 0x000fea0003800000 */
.L_x_39465:
[----:B------:R-:W-:Y:S01]  /*78f0*/  LEA R5, R0, 0x3b800000, 0x17 ;  /* 0x3b80000000057811 */ /* 0x000fe200078eb8ff */
[----:B------:R-:W-:-:S05]  /*7900*/  IMAD.SHL.U32 R0, R3, 0x100000, RZ ;  /* 0x0010000003007824 */ /* 0x000fca00078e00ff */
[----:B------:R-:W-:-:S07]  /*7910*/  LOP3.LUT R0, R5, R0, R6, 0xfe, !PT ;  /* 0x0000000005007212 */ /* 0x000fce00078efe06 */
.L_x_39464:
[----:B------:R-:W-:Y:S05]  /*7920*/  BSYNC B0 ;  /* 0x0000000000007941 */ /* 0x000fea0003800000 */
.L_x_39463:
[----:B------:R-:W0:Y:S02]  /*7930*/  F2I.S64.TRUNC R4, R0 ;  /* 0x0000000000047311 */ /* 0x000e24000020d900 */
[----:B0-----:R-:W-:Y:S01]  /*7940*/  PRMT R17, R4, 0x7610, R17 ;  /* 0x0000761004117816 */ /* 0x001fe20000000011 */
[----:B------:R-:W-:Y:S06]  /*7950*/  BRA `(.L_x_39448) ;  /* 0x0000000400107947 */ /* 0x000fec0003800000 */
.L_x_39461:
        /* <DEDUP_REMOVED lines=21> */
.L_x_39470:
[----:B------:R-:W-:Y:S05]  /*7ab0*/  BSYNC B1 ;  /* 0x0000000000017941 */ /* 0x000fea0003800000 */
.L_x_39469:
[----:B------:R-:W-:Y:S01]  /*7ac0*/  LEA R5, R0, 0x37800000, 0x17 ;  /* 0x3780000000057811 */ /* 0x000fe200078eb8ff */
[----:B------:R-:W-:-:S05]  /*7ad0*/  IMAD.SHL.U32 R0, R3, 0x200000, RZ ;  /* 0x0020000003007824 */ /* 0x000fca00078e00ff */
[----:B------:R-:W-:-:S07]  /*7ae0*/  LOP3.LUT R0, R5, R0, R6, 0xfe, !PT ;  /* 0x0000000005007212 */ /* 0x000fce00078efe06 */
.L_x_39468:
[----:B------:R-:W-:Y:S05]  /*7af0*/  BSYNC B0 ;  /* 0x0000000000007941 */ /* 0x000fea0003800000 */
.L_x_39467:
[----:B------:R-:W0:Y:S02]  /*7b00*/  F2I.S64.TRUNC R4, R0 ;  /* 0x0000000000047311 */ /* 0x000e24000020d900 */
[----:B0-----:R-:W-:Y:S01]  /*7b10*/  PRMT R17, R4, 0x7610, R17 ;  /* 0x0000761004117816 */ /* 0x001fe20000000011 */
[----:B------:R-:W-:Y:S06]  /*7b20*/  BRA `(.L_x_39448) ;  /* 0x00000000009c7947 */ /* 0x000fec0003800000 */
.L_x_39460:
        /* <DEDUP_REMOVED lines=14> */
.L_x_39474:
[----:B------:R-:W-:Y:S05]  /*7c10*/  BSYNC B0 ;  /* 0x0000000000007941 */ /* 0x000fea0003800000 */
.L_x_39473:
[----:B------:R-:W0:Y:S02]  /*7c20*/  F2I.S64.TRUNC R4, R0 ;  /* 0x0000000000047311 */ /* 0x000e24000020d900 */
[----:B0-----:R-:W-:Y:S01]  /*7c30*/  PRMT R17, R4, 0x7610, R17 ;  /* 0x0000761004117816 */ /* 0x001fe20000000011 */
[----:B------:R-:W-:Y:S06]  /*7c40*/  BRA `(.L_x_39448) ;  /* 0x0000000000547947 */ /* 0x000fec0003800000 */
.L_x_39447:
        /* <DEDUP_REMOVED lines=16> */
.L_x_39475:
[----:B------:R-:W-:Y:S01]  /*7d50*/  PRMT R17, RZ, 0x7610, R17 ;  /* 0x00007610ff117816 */ /* 0x000fe20000000011 */
[----:B------:R-:W-:Y:S06]  /*7d60*/  BRA `(.L_x_39448) ;  /* 0x00000000000c7947 */ /* 0x000fec0003800000 */
.L_x_39472:
[----:B------:R0:W5:Y:S01]  /*7d70*/  LDG.E.U8 R17, desc[UR36][R4.64] ;  /* 0x0000002404117981 */ /* 0x000162000c1e1100 */
[----:B------:R-:W-:Y:S05]  /*7d80*/  BRA `(.L_x_39448) ;  /* 0x0000000000047947 */ /* 0x000fea0003800000 */
.L_x_39471:
[----:B------:R0:W5:Y:S02]  /*7d90*/  LDG.E.U8 R17, desc[UR36][R4.64] ;  /* 0x0000002404117981 */ /* 0x000164000c1e1100 */
.L_x_39448:
        /* <DEDUP_REMOVED lines=19> */
.L_x_39479:
[----:B------:R0:W5:Y:S01]  /*7ed0*/  LDG.E.U8 R19, desc[UR36][R4.64] ;  /* 0x0000002404137981 */ /* 0x000162000c1e1100 */
[----:B------:R-:W-:Y:S05]  /*7ee0*/  BRA `(.L_x_39481) ;  /* 0x0000000c00647947 */ /* 0x000fea0003800000 */
.L_x_39478:
        /* <DEDUP_REMOVED lines=8> */
.L_x_39483:
[----:B------:R3:W5:Y:S01]  /*7f70*/  LDG.E.U8 R19, desc[UR36][R4.64] ;  /* 0x0000002404137981 */ /* 0x000762000c1e1100 */
[----:B------:R-:W-:Y:S05]  /*7f80*/  BRA `(.L_x_39481) ;  /* 0x0000000c003c7947 */ /* 0x000fea0003800000 */
.L_x_39482:
[----:B------:R4:W5:Y:S01]  /*7f90*/  LDG.E.U16 R19, desc[UR36][R4.64] ;  /* 0x0000002404137981 */ /* 0x000962000c1e1500 */
[----:B------:R-:W-:Y:S05]  /*7fa0*/  BRA `(.L_x_39481) ;  /* 0x0000000c00347947 */ /* 0x000fea0003800000 */
.L_x_39477:
        /* <DEDUP_REMOVED lines=10> */
.L_x_39485:
[----:B------:R-:W2:Y:S02]  /*8050*/  LDG.E.U16 R6, desc[UR36][R4.64] ;  /* 0x0000002404067981 */ /* 0x000ea4000c1e1500 */
[----:B--2---:R-:W-:-:S06]  /*8060*/  HADD2.F32 R6, -RZ, R6.H0_H0 ;  /* 0x20000006ff067230 */ /* 0x004fcc0000004100 */
[----:B------:R-:W0:Y:S02]  /*8070*/  F2I.S64.TRUNC R6, R6 ;  /* 0x0000000600067311 */ /* 0x000e24000020d900 */
[----:B0-----:R-:W-:Y:S01]  /*8080*/  PRMT R19, R6, 0x7610, R19 ;  /* 0x0000761006137816 */ /* 0x001fe20000000013 */
[----:B------:R-:W-:Y:S06]  /*8090*/  BRA `(.L_x_39481) ;  /* 0x0000000800f87947 */ /* 0x000fec0003800000 */
.L_x_39484:
        /* <DEDUP_REMOVED lines=10> */
.L_x_39487:
[----:B------:R-:W2:Y:S02]  /*8140*/  LDG.E.U16 R4, desc[UR36][R4.64] ;  /* 0x0000002404047981 */ /* 0x000ea4000c1e1500 */
[----:B--2---:R-:W-:-:S06]  /*8150*/  HADD2.F32 R6, -RZ, R4.H0_H0 ;  /* 0x20000004ff067230 */ /* 0x004fcc0000004100 */
[----:B------:R-:W0:Y:S02]  /*8160*/  F2I.S64.TRUNC R6, R6 ;  /* 0x0000000600067311 */ /* 0x000e24000020d900 */
[----:B0-----:R-:W-:Y:S01]  /*8170*/  PRMT R19, R6, 0x7610, R19 ;  /* 0x0000761006137816 */ /* 0x001fe20000000013 */
[----:B------:R-:W-:Y:S06]  /*8180*/  BRA `(.L_x_39481) ;  /* 0x0000000800bc7947 */ /* 0x000fec0003800000 */
.L_x_39486:
[----:B------:R-:W2:Y:S02]  /*8190*/  LDG.E.64 R4, desc[UR36][R4.64] ;  /* 0x0000002404047981 */ /* 0x000ea4000c1e1b00 */
[----:B--2---:R-:W0:Y:S02]  /*81a0*/  F2I.S64.F64.TRUNC R6, R4 ;  /* 0x0000000400067311 */ /* 0x004e24000030d900 */
[----:B0-----:R-:W-:Y:S01]  /*81b0*/  PRMT R19, R6, 0x7610, R19 ;  /* 0x0000761006137816 */ /* 0x001fe20000000013 */
[----:B------:R-:W-:Y:S06]  /*81c0*/  BRA `(.L_x_39481) ;  /* 0x0000000800ac7947 */ /* 0x000fec0003800000 */
.L_x_39476:
        /* <DEDUP_REMOVED lines=12> */
.L_x_39490:
[----:B------:R-:W2:Y:S02]  /*8290*/  LDG.E.64 R4, desc[UR36][R4.64] ;  /* 0x0000002404047981 */ /* 0x000ea4000c1e1b00 */
[----:B--2---:R-:W0:Y:S02]  /*82a0*/  F2I.S64.F64.TRUNC R6, R4 ;  /* 0x0000000400067311 */ /* 0x004e24000030d900 */
[----:B0-----:R-:W-:Y:S01]  /*82b0*/  PRMT R19, R6, 0x7610, R19 ;  /* 0x0000761006137816 */ /* 0x001fe20000000013 */
[----:B------:R-:W-:Y:S06]  /*82c0*/  BRA `(.L_x_39481) ;  /* 0x00000008006c7947 */ /* 0x000fec0003800000 */
.L_x_39489:
        /* <DEDUP_REMOVED lines=28> */
.L_x_39492:
        /* <DEDUP_REMOVED lines=15> */
.L_x_39491:
[----:B------:R-:W2:Y:S02]  /*8580*/  LDG.E.U16 R6, desc[UR36][R4.64] ;  /* 0x0000002404067981 */ /* 0x000ea4000c1e1500 */
[----:B--2---:R-:W-:-:S06]  /*8590*/  IMAD.U32 R6, R6, 0x10000, RZ ;  /* 0x0001000006067824 */ /* 0x004fcc00078e00ff */
[----:B------:R-:W0:Y:S02]  /*85a0*/  F2I.S64.TRUNC R6, R6 ;  /* 0x0000000600067311 */ /* 0x000e24000020d900 */
[----:B0-----:R-:W-:Y:S01]  /*85b0*/  PRMT R19, R6, 0x7610, R19 ;  /* 0x0000761006137816 */ /* 0x001fe20000000013 */
[----:B------:R-:W-:Y:S06]  /*85c0*/  BRA `(.L_x_39481) ;  /* 0x0000000400ac7947 */ /* 0x000fec0003800000 */
.L_x_39488:
        /* <DEDUP_REMOVED lines=10> */
.L_x_39495:
        /* <DEDUP_REMOVED lines=21> */
.L_x_39499:
[----:B------:R-:W-:Y:S05]  /*87c0*/  BSYNC B1 ;  /* 0x0000000000017941 */ /* 0x000fea0003800000 */
.L_x_39498:
[----:B------:R-:W-:Y:S01]  /*87d0*/  LEA R5, R0, 0x3b800000, 0x17 ;  /* 0x3b80000000057811 */ /* 0x000fe200078eb8ff */
[----:B------:R-:W-:-:S05]  /*87e0*/  IMAD.SHL.U32 R0, R3, 0x100000, RZ ;  /* 0x0010000003007824 */ /* 0x000fca00078e00ff */
[----:B------:R-:W-:-:S07]  /*87f0*/  LOP3.LUT R0, R5, R0, R6, 0xfe, !PT ;  /* 0x0000000005007212 */ /* 0x000fce00078efe06 */
.L_x_39497:
[----:B------:R-:W-:Y:S05]  /*8800*/  BSYNC B0 ;  /* 0x0000000000007941 */ /* 0x000fea0003800000 */
.L_x_39496:
[----:B------:R-:W0:Y:S02]  /*8810*/  F2I.S64.TRUNC R4, R0 ;  /* 0x0000000000047311 */ /* 0x000e24000020d900 */
[----:B0-----:R-:W-:Y:S01]  /*8820*/  PRMT R19, R4, 0x7610, R19 ;  /* 0x0000761004137816 */ /* 0x001fe20000000013 */
[----:B------:R-:W-:Y:S06]  /*8830*/  BRA `(.L_x_39481) ;  /* 0x0000000400107947 */ /* 0x000fec0003800000 */
.L_x_39494:
        /* <DEDUP_REMOVED lines=21> */
.L_x_39503:
[----:B------:R-:W-:Y:S05]  /*8990*/  BSYNC B1 ;  /* 0x0000000000017941 */ /* 0x000fea0003800000 */
.L_x_39502:
[----:B------:R-:W-:Y:S01]  /*89a0*/  LEA R5, R0, 0x37800000, 0x17 ;  /* 0x3780000000057811 */ /* 0x000fe200078eb8ff */
[----:B------:R-:W-:-:S05]  /*89b0*/  IMAD.SHL.U32 R0, R3, 0x200000, RZ ;  /* 0x0020000003007824 */ /* 0x000fca00078e00ff */
[----:B------:R-:W-:-:S07]  /*89c0*/  LOP3.LUT R0, R5, R0, R6, 0xfe, !PT ;  /* 0x0000000005007212 */ /* 0x000fce00078efe06 */
.L_x_39501:
[----:B------:R-:W-:Y:S05]  /*89d0*/  BSYNC B0 ;  /* 0x0000000000007941 */ /* 0x000fea0003800000 */
.L_x_39500:
[----:B------:R-:W0:Y:S02]  /*89e0*/  F2I.S64.TRUNC R4, R0 ;  /* 0x0000000000047311 */ /* 0x000e24000020d900 */
[----:B0-----:R-:W-:Y:S01]  /*89f0*/  PRMT R19, R4, 0x7610, R19 ;  /* 0x0000761004137816 */ /* 0x001fe20000000013 */
[----:B------:R-:W-:Y:S06]  /*8a00*/  BRA `(.L_x_39481) ;  /* 0x00000000009c7947 */ /* 0x000fec0003800000 */
.L_x_39493:
        /* <DEDUP_REMOVED lines=14> */
.L_x_39507:
[----:B------:R-:W-:Y:S05]  /*8af0*/  BSYNC B0 ;  /* 0x0000000000007941 */ /* 0x000fea0003800000 */
.L_x_39506:
[----:B------:R-:W0:Y:S02]  /*8b00*/  F2I.S64.TRUNC R4, R0 ;  /* 0x0000000000047311 */ /* 0x000e24000020d900 */
[----:B0-----:R-:W-:Y:S01]  /*8b10*/  PRMT R19, R4, 0x7610, R19 ;  /* 0x0000761004137816 */ /* 0x001fe20000000013 */
[----:B------:R-:W-:Y:S06]  /*8b20*/  BRA `(.L_x_39481) ;  /* 0x0000000000547947 */ /* 0x000fec0003800000 */
.L_x_39480:
        /* <DEDUP_REMOVED lines=16> */
.L_x_39508:
[----:B------:R-:W-:Y:S01]  /*8c30*/  PRMT R19, RZ, 0x7610, R19 ;  /* 0x00007610ff137816 */ /* 0x000fe20000000013 */
[----:B------:R-:W-:Y:S06]  /*8c40*/  BRA `(.L_x_39481) ;  /* 0x00000000000c7947 */ /* 0x000fec0003800000 */
.L_x_39505:
[----:B------:R0:W5:Y:S01]  /*8c50*/  LDG.E.U8 R19, desc[UR36][R4.64] ;  /* 0x0000002404137981 */ /* 0x000162000c1e1100 */
[----:B------:R-:W-:Y:S05]  /*8c60*/  BRA `(.L_x_39481) ;  /* 0x0000000000047947 */ /* 0x000fea0003800000 */
.L_x_39504:
[----:B------:R0:W5:Y:S02]  /*8c70*/  LDG.E.U8 R19, desc[UR36][R4.64] ;  /* 0x0000002404137981 */ /* 0x000164000c1e1100 */
.L_x_39481:
[----:B------:R-:W-:Y:S01]  /*8c80*/  ISETP.NE.AND P0, PT, R23, RZ, PT ;  /* 0x000000ff1700720c */ /* 0x000fe20003f05270 */
[----:B------:R-:W-:-:S03]  /*8c90*/  VIADD R25, R25, 0x80 ;  /* 0x0000008019197836 */ /* 0x000fc60000000000 */
[----:B------:R-:W-:-:S09]  /*8ca0*/  SEL R27, RZ, 0x1, !P0 ;  /* 0x00000001ff1b7807 */ /* 0x000fd20004000000 */
.L_x_39409:
[----:B------:R-:W-:Y:S05]  /*8cb0*/  BSYNC B6 ;  /* 0x0000000000067941 */ /* 0x000fea0003800000 */
.L_x_39408:
[----:B------:R-:W-:Y:S01]  /*8cc0*/  ISETP.GE.AND P0, PT, R25, R26, PT ;  /* 0x0000001a1900720c */ /* 0x000fe20003f06270 */
[----:B------:R-:W-:Y:S01]  /*8cd0*/  BSSY B6, `(.L_x_39509) ;  /* 0x00002ed000067945 */ /* 0x000fe20003800000 */
[----:B------:R-:W-:Y:S02]  /*8ce0*/  PRMT R26, RZ, 0x7610, R26 ;  /* 0x00007610ff1a7816 */ /* 0x000fe4000000001a */
[----:B------:R-:W-:-:S09]  /*8cf0*/  PRMT R23, RZ, 0x7610, R23 ;  /* 0x00007610ff177816 */ /* 0x000fd20000000017 */
[----:B------:R-:W-:Y:S05]  /*8d00*/  @P0 BRA `(.L_x_39510) ;  /* 0x0000002c00a40947 */ /* 0x000fea0003800000 */
[----:B------:R-:W0:Y:S01]  /*8d10*/  S2R R0, SR_CTAID.X ;  /* 0x0000000000007919 */ /* 0x000e220000002500 */
[----:B-1-3--:R-:W1:Y:S01]  /*8d20*/  LDC.U8 R6, c[0x0][0x244] ;  /* 0x00009100ff067b82 */ /* 0x00ae620000000000 */
[----:B------:R-:W-:-:S07]  /*8d30*/  ULDC UR4, c[0x0][0x248] ;  /* 0x0000920000047ab9 */ /* 0x000fce0000000800 */
[----:B0-2-4-:R-:W0:Y:S01]  /*8d40*/  LDC.64 R4, c[0x0][0x228] ;  /* 0x00008a00ff047b82 */ /* 0x015e220000000a00 */
[----:B------:R-:W-:Y:S01]  /*8d50*/  IMAD R26, R0, 0x200, R25 ;  /* 0x00000200001a7824 */ /* 0x000fe200078e0219 */
[----:B-1----:R-:W-:-:S03]  /*8d60*/  PRMT R0, R6, 0x9910, RZ ;  /* 0x0000991006007816 */ /* 0x002fc600000000ff */
        /* <DEDUP_REMOVED lines=17> */
.L_x_39514:
[----:B------:R-:W2:Y:S02]  /*8e80*/  LDG.E.U8 R4, desc[UR36][R4.64] ;  /* 0x0000002404047981 */ /* 0x000ea4000c1e1100 */
[----:B--2---:R-:W-:-:S04]  /*8e90*/  ISETP.NE.AND P0, PT, R4, RZ, PT ;  /* 0x000000ff0400720c */ /* 0x004fc80003f05270 */
[----:B------:R-:W-:Y:S01]  /*8ea0*/  P2R R25, PR, RZ, 0x1 ;  /* 0x00000001ff197803 */ /* 0x000fe20000000000 */
[----:B------:R-:W-:Y:S08]  /*8eb0*/  BRA `(.L_x_39516) ;  /* 0x0000000c00c47947 */ /* 0x000ff00003800000 */
.L_x_39513:
        /* <DEDUP_REMOVED lines=11> */
.L_x_39518:
[----:B------:R-:W2:Y:S02]  /*8f70*/  LDG.E R4, desc[UR36][R4.64] ;  /* 0x0000002404047981 */ /* 0x000ea4000c1e1900 */
[----:B--2---:R-:W-:-:S04]  /*8f80*/  ISETP.NE.AND P0, PT, R4, RZ, PT ;  /* 0x000000ff0400720c */ /* 0x004fc80003f05270 */
[----:B------:R-:W-:Y:S01]  /*8f90*/  P2R R25, PR, RZ, 0x1 ;  /* 0x00000001ff197803 */ /* 0x000fe20000000000 */
[----:B------:R-:W-:Y:S08]  /*8fa0*/  BRA `(.L_x_39516) ;  /* 0x0000000c00887947 */ /* 0x000ff00003800000 */
.L_x_39517:
[----:B------:R-:W2:Y:S02]  /*8fb0*/  LDG.E.U16 R4, desc[UR36][R4.64] ;  /* 0x0000002404047981 */ /* 0x000ea4000c1e1500 */
[----:B--2---:R-:W-:-:S04]  /*8fc0*/  ISETP.NE.AND P0, PT, R4, RZ, PT ;  /* 0x000000ff0400720c */ /* 0x004fc80003f05270 */
[----:B------:R-:W-:Y:S01]  /*8fd0*/  P2R R25, PR, RZ, 0x1 ;  /* 0x00000001ff197803 */ /* 0x000fe20000000000 */
[----:B------:R-:W-:Y:S08]  /*8fe0*/  BRA `(.L_x_39516) ;  /* 0x0000000c00787947 */ /* 0x000ff00003800000 */
.L_x_39512:
        /* <DEDUP_REMOVED lines=10> */
.L_x_39520:
[----:B------:R-:W2:Y:S02]  /*9090*/  LDG.E.U16 R0, desc[UR36][R4.64] ;  /* 0x0000002404007981 */ /* 0x000ea4000c1e1500 */
[----:B--2---:R-:W-:-:S05]  /*90a0*/  HADD2.F32 R0, -RZ, R0.H0_H0 ;  /* 0x20000000ff007230 */ /* 0x004fca0000004100 */
[----:B------:R-:W-:-:S04]  /*90b0*/  FSETP.NEU.FTZ.AND P0, PT, R0, RZ, PT ;  /* 0x000000ff0000720b */ /* 0x000fc80003f1d000 */
[----:B------:R-:W-:Y:S01]  /*90c0*/  P2R R25, PR, RZ, 0x1 ;  /* 0x00000001ff197803 */ /* 0x000fe20000000000 */
[----:B------:R-:W-:Y:S08]  /*90d0*/  BRA `(.L_x_39516) ;  /* 0x0000000c003c7947 */ /* 0x000ff00003800000 */
.L_x_39519:
        /* <DEDUP_REMOVED lines=12> */
.L_x_39522:
        /* <DEDUP_REMOVED lines=11> */
.L_x_39521:
[----:B------:R-:W2:Y:S02]  /*9250*/  LDG.E.64 R4, desc[UR36][R4.64] ;  /* 0x0000002404047981 */ /* 0x000ea4000c1e1b00 */
[----:B--2---:R-:W-:-:S06]  /*9260*/  DSETP.NEU.AND P0, PT, R4, RZ, PT ;  /* 0x000000ff0400722a */ /* 0x004fcc0003f0d000 */
[----:B------:R-:W-:Y:S01]  /*9270*/  P2R R25, PR, RZ, 0x1 ;  /* 0x00000001ff197803 */ /* 0x000fe20000000000 */
[----:B------:R-:W-:Y:S07]  /*9280*/  BRA `(.L_x_39516) ;  /* 0x0000000800d07947 */ /* 0x000fee0003800000 */
.L_x_39511:
        /* <DEDUP_REMOVED lines=12> */
.L_x_39525:
[----:B------:R-:W2:Y:S02]  /*9350*/  LDG.E.128 R4, desc[UR36][R4.64] ;  /* 0x0000002404047981 */ /* 0x000ea4000c1e1d00 */
[----:B--2---:R-:W-:-:S06]  /*9360*/  DSETP.NEU.AND P0, PT, R6, RZ, PT ;  /* 0x000000ff0600722a */ /* 0x004fcc0003f0d000 */
[----:B------:R-:W-:-:S06]  /*9370*/  DSETP.NEU.OR P0, PT, R4, RZ, P0 ;  /* 0x000000ff0400722a */ /* 0x000fcc000070d400 */
[----:B------:R-:W-:Y:S01]  /*9380*/  P2R R25, PR, RZ, 0x1 ;  /* 0x00000001ff197803 */ /* 0x000fe20000000000 */
[----:B------:R-:W-:Y:S07]  /*9390*/  BRA `(.L_x_39516) ;  /* 0x00000008008c7947 */ /* 0x000fee0003800000 */
.L_x_39524:
        /* <DEDUP_REMOVED lines=28> */
.L_x_39527:
        /* <DEDUP_REMOVED lines=15> */
.L_x_39526:
[----:B------:R-:W2:Y:S02]  /*9650*/  LDG.E.U16 R0, desc[UR36][R4.64] ;  /* 0x0000002404007981 */ /* 0x000ea4000c1e1500 */
[----:B--2---:R-:W-:-:S05]  /*9660*/  IMAD.U32 R0, R0, 0x10000, RZ ;  /* 0x0001000000007824 */ /* 0x004fca00078e00ff */
[----:B------:R-:W-:-:S04]  /*9670*/  FSETP.NEU.FTZ.AND P0, PT, R0, RZ, PT ;  /* 0x000000ff0000720b */ /* 0x000fc80003f1d000 */
[----:B------:R-:W-:Y:S01]  /*9680*/  P2R R25, PR, RZ, 0x1 ;  /* 0x00000001ff197803 */ /* 0x000fe20000000000 */
[----:B------:R-:W-:Y:S08]  /*9690*/  BRA `(.L_x_39516) ;  /* 0x0000000400cc7947 */ /* 0x000ff00003800000 */
.L_x_39523:
        /* <DEDUP_REMOVED lines=12> */
.L_x_39530:
        /* <DEDUP_REMOVED lines=21> */
.L_x_39534:
[----:B------:R-:W-:Y:S05]  /*98b0*/  BSYNC B1 ;  /* 0x0000000000017941 */ /* 0x000fea0003800000 */
.L_x_39533:
[----:B------:R-:W-:Y:S01]  /*98c0*/  LEA R5, R0, 0x3b800000, 0x17 ;  /* 0x3b80000000057811 */ /* 0x000fe200078eb8ff */
[----:B------:R-:W-:-:S05]  /*98d0*/  IMAD.SHL.U32 R0, R3, 0x100000, RZ ;  /* 0x0010000003007824 */ /* 0x000fca00078e00ff */
[----:B------:R-:W-:-:S07]  /*98e0*/  LOP3.LUT R0, R5, R0, R6, 0xfe, !PT ;  /* 0x0000000005007212 */ /* 0x000fce00078efe06 */
.L_x_39532:
[----:B------:R-:W-:Y:S05]  /*98f0*/  BSYNC B0 ;  /* 0x0000000000007941 */ /* 0x000fea0003800000 */
.L_x_39531:
[----:B------:R-:W-:-:S04]  /*9900*/  FSETP.NEU.FTZ.AND P0, PT, R0, RZ, PT ;  /* 0x000000ff0000720b */ /* 0x000fc80003f1d000 */
[----:B------:R-:W-:Y:S01]  /*9910*/  P2R R25, PR, RZ, 0x1 ;  /* 0x00000001ff197803 */ /* 0x000fe20000000000 */
[----:B------:R-:W-:Y:S08]  /*9920*/  BRA `(.L_x_39516) ;  /* 0x0000000400287947 */ /* 0x000ff00003800000 */
.L_x_39529:
        /* <DEDUP_REMOVED lines=21> */
.L_x_39538:
[----:B------:R-:W-:Y:S05]  /*9a80*/  BSYNC B1 ;  /* 0x0000000000017941 */ /* 0x000fea0003800000 */
.L_x_39537:
[----:B------:R-:W-:Y:S01]  /*9a90*/  LEA R5, R0, 0x37800000, 0x17 ;  /* 0x3780000000057811 */ /* 0x000fe200078eb8ff */
[----:B------:R-:W-:-:S05]  /*9aa0*/  IMAD.SHL.U32 R0, R3, 0x200000, RZ ;  /* 0x0020000003007824 */ /* 0x000fca00078e00ff */
[----:B------:R-:W-:-:S07]  /*9ab0*/  LOP3.LUT R0, R5, R0, R6, 0xfe, !PT ;  /* 0x0000000005007212 */ /* 0x000fce00078efe06 */
.L_x_39536:
[----:B------:R-:W-:Y:S05]  /*9ac0*/  BSYNC B0 ;  /* 0x0000000000007941 */ /* 0x000fea0003800000 */
.L_x_39535:
[----:B------:R-:W-:-:S04]  /*9ad0*/  FSETP.NEU.FTZ.AND P0, PT, R0, RZ, PT ;  /* 0x000000ff0000720b */ /* 0x000fc80003f1d000 */
[----:B------:R-:W-:Y:S01]  /*9ae0*/  P2R R25, PR, RZ, 0x1 ;  /* 0x00000001ff197803 */ /* 0x000fe20000000000 */
[----:B------:R-:W-:Y:S08]  /*9af0*/  BRA `(.L_x_39516) ;  /* 0x0000000000b47947 */ /* 0x000ff00003800000 */
.L_x_39528:
        /* <DEDUP_REMOVED lines=14> */
.L_x_39542:
[----:B------:R-:W-:Y:S05]  /*9be0*/  BSYNC B0 ;  /* 0x0000000000007941 */ /* 0x000fea0003800000 */
.L_x_39541:
[----:B------:R-:W-:-:S04]  /*9bf0*/  FSETP.NEU.FTZ.AND P0, PT, R0, RZ, PT ;  /* 0x000000ff0000720b */ /* 0x000fc80003f1d000 */
[----:B------:R-:W-:Y:S01]  /*9c00*/  P2R R25, PR, RZ, 0x1 ;  /* 0x00000001ff197803 */ /* 0x000fe20000000000 */
[----:B------:R-:W-:Y:S08]  /*9c10*/  BRA `(.L_x_39516) ;  /* 0x00000000006c7947 */ /* 0x000ff00003800000 */
.L_x_39515:
        /* <DEDUP_REMOVED lines=16> */
.L_x_39543:
[----:B------:R-:W-:-:S04]  /*9d20*/  PLOP3.LUT P0, PT, PT, PT, PT, 0x8, 0x0 ;  /* 0x000000000000781c */ /* 0x000fc80003f0e170 */
[----:B------:R-:W-:Y:S01]  /*9d30*/  P2R R25, PR, RZ, 0x1 ;  /* 0x00000001ff197803 */ /* 0x000fe20000000000 */
[----:B------:R-:W-:Y:S08]  /*9d40*/  BRA `(.L_x_39516) ;  /* 0x0000000000207947 */ /* 0x000ff00003800000 */
.L_x_39540:
[----:B------:R-:W2:Y:S02]  /*9d50*/  LDG.E.64 R4, desc[UR36][R4.64] ;  /* 0x0000002404047981 */ /* 0x000ea4000c1e1b00 */
[----:B--2---:R-:W-:-:S04]  /*9d60*/  ISETP.NE.U32.AND P0, PT, R4, RZ, PT ;  /* 0x000000ff0400720c */ /* 0x004fc80003f05070 */
[----:B------:R-:W-:-:S04]  /*9d70*/  ISETP.NE.AND.EX P0, PT, R5, RZ, PT, P0 ;  /* 0x000000ff0500720c */ /* 0x000fc80003f05300 */
[----:B------:R-:W-:Y:S01]  /*9d80*/  P2R R25, PR, RZ, 0x1 ;  /* 0x00000001ff197803 */ /* 0x000fe20000000000 */
[----:B------:R-:W-:Y:S08]  /*9d90*/  BRA `(.L_x_39516) ;  /* 0x00000000000c7947 */ /* 0x000ff00003800000 */
.L_x_39539:
[----:B------:R-:W2:Y:S02]  /*9da0*/  LDG.E R4, desc[UR36][R4.64] ;  /* 0x0000002404047981 */ /* 0x000ea4000c1e1900 */
[----:B--2---:R-:W-:-:S04]  /*9db0*/  ISETP.NE.AND P0, PT, R4, RZ, PT ;  /* 0x000000ff0400720c */ /* 0x004fc80003f05270 */
[----:B------:R-:W-:-:S09]  /*9dc0*/  P2R R25, PR, RZ, 0x1 ;  /* 0x00000001ff197803 */ /* 0x000fd20000000000 */
.L_x_39516:
        /* <DEDUP_REMOVED lines=19> */
.L_x_39547:
[----:B------:R4:W5:Y:S01]  /*9f00*/  LDG.E.U8 R23, desc[UR36][R4.64] ;  /* 0x0000002404177981 */ /* 0x000962000c1e1100 */
[----:B------:R-:W-:Y:S05]  /*9f10*/  BRA `(.L_x_39549) ;  /* 0x0000000c00647947 */ /* 0x000fea0003800000 */
.L_x_39546:
        /* <DEDUP_REMOVED lines=8> */
.L_x_39551:
[----:B------:R2:W5:Y:S01]  /*9fa0*/  LDG.E.U8 R23, desc[UR36][R4.64] ;  /* 0x0000002404177981 */ /* 0x000562000c1e1100 */
[----:B------:R-:W-:Y:S05]  /*9fb0*/  BRA `(.L_x_39549) ;  /* 0x0000000c003c7947 */ /* 0x000fea0003800000 */
.L_x_39550:
[----:B------:R0:W5:Y:S01]  /*9fc0*/  LDG.E.U16 R23, desc[UR36][R4.64] ;  /* 0x0000002404177981 */ /* 0x000162000c1e1500 */
[----:B------:R-:W-:Y:S05]  /*9fd0*/  BRA `(.L_x_39549) ;  /* 0x0000000c00347947 */ /* 0x000fea0003800000 */
.L_x_39545:
        /* <DEDUP_REMOVED lines=10> */
.L_x_39553:
[----:B------:R-:W2:Y:S02]  /*a080*/  LDG.E.U16 R6, desc[UR36][R4.64] ;  /* 0x0000002404067981 */ /* 0x000ea4000c1e1500 */
[----:B--2---:R-:W-:-:S06]  /*a090*/  HADD2.F32 R6, -RZ, R6.H0_H0 ;  /* 0x20000006ff067230 */ /* 0x004fcc0000004100 */
[----:B------:R-:W0:Y:S02]  /*a0a0*/  F2I.S64.TRUNC R6, R6 ;  /* 0x0000000600067311 */ /* 0x000e24000020d900 */
[----:B0-----:R-:W-:Y:S01]  /*a0b0*/  PRMT R23, R6, 0x7610, R23 ;  /* 0x0000761006177816 */ /* 0x001fe20000000017 */
[----:B------:R-:W-:Y:S06]  /*a0c0*/  BRA `(.L_x_39549) ;  /* 0x0000000800f87947 */ /* 0x000fec0003800000 */
.L_x_39552:
        /* <DEDUP_REMOVED lines=10> */
.L_x_39555:
[----:B------:R-:W2:Y:S02]  /*a170*/  LDG.E.U16 R4, desc[UR36][R4.64] ;  /* 0x0000002404047981 */ /* 0x000ea4000c1e1500 */
[----:B--2---:R-:W-:-:S06]  /*a180*/  HADD2.F32 R6, -RZ, R4.H0_H0 ;  /* 0x20000004ff067230 */ /* 0x004fcc0000004100 */
[----:B------:R-:W0:Y:S02]  /*a190*/  F2I.S64.TRUNC R6, R6 ;  /* 0x0000000600067311 */ /* 0x000e24000020d900 */
[----:B0-----:R-:W-:Y:S01]  /*a1a0*/  PRMT R23, R6, 0x7610, R23 ;  /* 0x0000761006177816 */ /* 0x001fe20000000017 */
[----:B------:R-:W-:Y:S06]  /*a1b0*/  BRA `(.L_x_39549) ;  /* 0x0000000800bc7947 */ /* 0x000fec0003800000 */
.L_x_39554:
[----:B------:R-:W2:Y:S02]  /*a1c0*/  LDG.E.64 R4, desc[UR36][R4.64] ;  /* 0x0000002404047981 */ /* 0x000ea4000c1e1b00 */
[----:B--2---:R-:W0:Y:S02]  /*a1d0*/  F2I.S64.F64.TRUNC R6, R4 ;  /* 0x0000000400067311 */ /* 0x004e24000030d900 */
[----:B0-----:R-:W-:Y:S01]  /*a1e0*/  PRMT R23, R6, 0x7610, R23 ;  /* 0x0000761006177816 */ /* 0x001fe20000000017 */
[----:B------:R-:W-:Y:S06]  /*a1f0*/  BRA `(.L_x_39549) ;  /* 0x0000000800ac7947 */ /* 0x000fec0003800000 */
.L_x_39544:
        /* <DEDUP_REMOVED lines=12> */
.L_x_39558:
[----:B------:R-:W2:Y:S02]  /*a2c0*/  LDG.E.64 R4, desc[UR36][R4.64] ;  /* 0x0000002404047981 */ /* 0x000ea4000c1e1b00 */
[----:B--2---:R-:W0:Y:S02]  /*a2d0*/  F2I.S64.F64.TRUNC R6, R4 ;  /* 0x0000000400067311 */ /* 0x004e24000030d900 */
[----:B0-----:R-:W-:Y:S01]  /*a2e0*/  PRMT R23, R6, 0x7610, R23 ;  /* 0x0000761006177816 */ /* 0x001fe20000000017 */
[----:B------:R-:W-:Y:S06]  /*a2f0*/  BRA `(.L_x_39549) ;  /* 0x00000008006c7947 */ /* 0x000fec0003800000 */
.L_x_39557:
        /* <DEDUP_REMOVED lines=28> */
.L_x_39560:
        /* <DEDUP_REMOVED lines=15> */
.L_x_39559:
[----:B------:R-:W2:Y:S02]  /*a5b0*/  LDG.E.U16 R6, desc[UR36][R4.64] ;  /* 0x0000002404067981 */ /* 0x000ea4000c1e1500 */
[----:B--2---:R-:W-:-:S06]  /*a5c0*/  IMAD.U32 R6, R6, 0x10000, RZ ;  /* 0x0001000006067824 */ /* 0x004fcc00078e00ff */
[----:B------:R-:W0:Y:S02]  /*a5d0*/  F2I.S64.TRUNC R6, R6 ;  /* 0x0000000600067311 */ /* 0x000e24000020d900 */
[----:B0-----:R-:W-:Y:S01]  /*a5e0*/  PRMT R23, R6, 0x7610, R23 ;  /* 0x0000761006177816 */ /* 0x001fe20000000017 */
[----:B------:R-:W-:Y:S06]  /*a5f0*/  BRA `(.L_x_39549) ;  /* 0x0000000400ac7947 */ /* 0x000fec0003800000 */
.L_x_39556:
        /* <DEDUP_REMOVED lines=10> */
.L_x_39563:
        /* <DEDUP_REMOVED lines=21> */
.L_x_39567:
[----:B------:R-:W-:Y:S05]  /*a7f0*/  BSYNC B1 ;  /* 0x0000000000017941 */ /* 0x000fea0003800000 */
.L_x_39566:
[----:B------:R-:W-:Y:S01]  /*a800*/  LEA R5, R0, 0x3b800000, 0x17 ;  /* 0x3b80000000057811 */ /* 0x000fe200078eb8ff */
[----:B------:R-:W-:-:S05]  /*a810*/  IMAD.SHL.U32 R0, R3, 0x100000, RZ ;  /* 0x0010000003007824 */ /* 0x000fca00078e00ff */
[----:B------:R-:W-:-:S07]  /*a820*/  LOP3.LUT R0, R5, R0, R6, 0xfe, !PT ;  /* 0x0000000005007212 */ /* 0x000fce00078efe06 */
.L_x_39565:
[----:B------:R-:W-:Y:S05]  /*a830*/  BSYNC B0 ;  /* 0x0000000000007941 */ /* 0x000fea0003800000 */
.L_x_39564:
[----:B------:R-:W0:Y:S02]  /*a840*/  F2I.S64.TRUNC R4, R0 ;  /* 0x0000000000047311 */ /* 0x000e24000020d900 */
[----:B0-----:R-:W-:Y:S01]  /*a850*/  PRMT R23, R4, 0x7610, R23 ;  /* 0x0000761004177816 */ /* 0x001fe20000000017 */
[----:B------:R-:W-:Y:S06]  /*a860*/  BRA `(.L_x_39549) ;  /* 0x0000000400107947 */ /* 0x000fec0003800000 */
.L_x_39562:
        /* <DEDUP_REMOVED lines=21> */
.L_x_39571:
[----:B------:R-:W-:Y:S05]  /*a9c0*/  BSYNC B1 ;  /* 0x0000000000017941 */ /* 0x000fea0003800000 */
.L_x_39570:
[----:B------:R-:W-:Y:S01]  /*a9d0*/  LEA R5, R0, 0x37800000, 0x17 ;  /* 0x3780000000057811 */ /* 0x000fe200078eb8ff */
[----:B------:R-:W-:-:S05]  /*a9e0*/  IMAD.SHL.U32 R0, R3, 0x200000, RZ ;  /* 0x0020000003007824 */ /* 0x000fca00078e00ff */
[----:B------:R-:W-:-:S07]  /*a9f0*/  LOP3.LUT R0, R5, R0, R6, 0xfe, !PT ;  /* 0x0000000005007212 */ /* 0x000fce00078efe06 */
.L_x_39569:
[----:B------:R-:W-:Y:S05]  /*aa00*/  BSYNC B0 ;  /* 0x0000000000007941 */ /* 0x000fea0003800000 */
.L_x_39568:
[----:B------:R-:W0:Y:S02]  /*aa10*/  F2I.S64.TRUNC R4, R0 ;  /* 0x0000000000047311 */ /* 0x000e24000020d900 */
[----:B0-----:R-:W-:Y:S01]  /*aa20*/  PRMT R23, R4, 0x7610, R23 ;  /* 0x0000761004177816 */ /* 0x001fe20000000017 */
[----:B------:R-:W-:Y:S06]  /*aa30*/  BRA `(.L_x_39549) ;  /* 0x00000000009c7947 */ /* 0x000fec0003800000 */
.L_x_39561:
        /* <DEDUP_REMOVED lines=14> */
.L_x_39575:
[----:B------:R-:W-:Y:S05]  /*ab20*/  BSYNC B0 ;  /* 0x0000000000007941 */ /* 0x000fea0003800000 */
.L_x_39574:
[----:B------:R-:W0:Y:S02]  /*ab30*/  F2I.S64.TRUNC R4, R0 ;  /* 0x0000000000047311 */ /* 0x000e24000020d900 */
[----:B0-----:R-:W-:Y:S01]  /*ab40*/  PRMT R23, R4, 0x7610, R23 ;  /* 0x0000761004177816 */ /* 0x001fe20000000017 */
[----:B------:R-:W-:Y:S06]  /*ab50*/  BRA `(.L_x_39549) ;  /* 0x0000000000547947 */ /* 0x000fec0003800000 */
.L_x_39548:
        /* <DEDUP_REMOVED lines=16> */
.L_x_39576:
[----:B------:R-:W-:Y:S01]  /*ac60*/  PRMT R23, RZ, 0x7610, R23 ;  /* 0x00007610ff177816 */ /* 0x000fe20000000017 */
[----:B------:R-:W-:Y:S06]  /*ac70*/  BRA `(.L_x_39549) ;  /* 0x00000000000c7947 */ /* 0x000fec0003800000 */
.L_x_39573:
[----:B------:R0:W5:Y:S01]  /*ac80*/  LDG.E.U8 R23, desc[UR36][R4.64] ;  /* 0x0000002404177981 */ /* 0x000162000c1e1100 */
[----:B------:R-:W-:Y:S05]  /*ac90*/  BRA `(.L_x_39549) ;  /* 0x0000000000047947 */ /* 0x000fea0003800000 */
.L_x_39572:
[----:B------:R0:W5:Y:S02]  /*aca0*/  LDG.E.U8 R23, desc[UR36][R4.64] ;  /* 0x0000002404177981 */ /* 0x000164000c1e1100 */
.L_x_39549:
[----:B------:R-:W0:Y:S01]  /*acb0*/  LDC.U8 R6, c[0x0][0x246] ;  /* 0x00009180ff067b82 */ /* 0x000e220000000000 */
[----:B------:R-:W-:Y:S01]  /*acc0*/  ULDC UR4, c[0x0][0x250] ;  /* 0x0000940000047ab9 */ /* 0x000fe20000000800 */
[----:B------:R-:W-:Y:S01]  /*acd0*/  ISETP.NE.AND P2, PT, R25, RZ, PT ;  /* 0x000000ff1900720c */ /* 0x000fe20003f45270 */
[----:B------:R-:W-:-:S03]  /*ace0*/  IMAD R3, R26, UR4, RZ ;  /* 0x000000041a037c24 */ /* 0x000fc6000f8e02ff */
[----:B------:R-:W-:Y:S02]  /*acf0*/  SEL R26, RZ, 0x1, !P2 ;  /* 0x00000001ff1a7807 */ /* 0x000fe40005000000 */
        /* <DEDUP_REMOVED lines=16> */
.L_x_39580:
[----:B------:R0:W5:Y:S01]  /*ae00*/  LDG.E.U8 R22, desc[UR36][R4.64] ;  /* 0x0000002404167981 */ /* 0x000162000c1e1100 */
[----:B------:R-:W-:Y:S05]  /*ae10*/  BRA `(.L_x_39510) ;  /* 0x0000000c00607947 */ /* 0x000fea0003800000 */
.L_x_39579:
        /* <DEDUP_REMOVED lines=8> */
.L_x_39583:
[----:B------:R0:W5:Y:S01]  /*aea0*/  LDG.E.U8 R22, desc[UR36][R4.64] ;  /* 0x0000002404167981 */ /* 0x000162000c1e1100 */
[----:B------:R-:W-:Y:S05]  /*aeb0*/  BRA `(.L_x_39510) ;  /* 0x0000000c00387947 */ /* 0x000fea0003800000 */
.L_x_39582:
[----:B------:R0:W5:Y:S01]  /*aec0*/  LDG.E.U16 R22, desc[UR36][R4.64] ;  /* 0x0000002404167981 */ /* 0x000162000c1e1500 */
[----:B------:R-:W-:Y:S05]  /*aed0*/  BRA `(.L_x_39510) ;  /* 0x0000000c00307947 */ /* 0x000fea0003800000 */
.L_x_39578:
        /* <DEDUP_REMOVED lines=10> */
.L_x_39585:
[----:B------:R-:W2:Y:S02]  /*af80*/  LDG.E.U16 R6, desc[UR36][R4.64] ;  /* 0x0000002404067981 */ /* 0x000ea4000c1e1500 */
[----:B--2---:R-:W-:-:S06]  /*af90*/  HADD2.F32 R6, -RZ, R6.H0_H0 ;  /* 0x20000006ff067230 */ /* 0x004fcc0000004100 */
[----:B------:R-:W0:Y:S02]  /*afa0*/  F2I.S64.TRUNC R6, R6 ;  /* 0x0000000600067311 */ /* 0x000e24000020d900 */
[----:B0-----:R-:W-:Y:S01]  /*afb0*/  PRMT R22, R6, 0x7610, R22 ;  /* 0x0000761006167816 */ /* 0x001fe20000000016 */
[----:B------:R-:W-:Y:S06]  /*afc0*/  BRA `(.L_x_39510) ;  /* 0x0000000800f47947 */ /* 0x000fec0003800000 */
.L_x_39584:
        /* <DEDUP_REMOVED lines=10> */
.L_x_39587:
[----:B------:R-:W2:Y:S02]  /*b070*/  LDG.E.U16 R4, desc[UR36][R4.64] ;  /* 0x0000002404047981 */ /* 0x000ea4000c1e1500 */
[----:B--2---:R-:W-:-:S06]  /*b080*/  HADD2.F32 R6, -RZ, R4.H0_H0 ;  /* 0x20000004ff067230 */ /* 0x004fcc0000004100 */
[----:B------:R-:W0:Y:S02]  /*b090*/  F2I.S64.TRUNC R6, R6 ;  /* 0x0000000600067311 */ /* 0x000e24000020d900 */
[----:B0-----:R-:W-:Y:S01]  /*b0a0*/  PRMT R22, R6, 0x7610, R22 ;  /* 0x0000761006167816 */ /* 0x001fe20000000016 */
[----:B------:R-:W-:Y:S06]  /*b0b0*/  BRA `(.L_x_39510) ;  /* 0x0000000800b87947 */ /* 0x000fec0003800000 */
.L_x_39586:
[----:B------:R-:W2:Y:S02]  /*b0c0*/  LDG.E.64 R4, desc[UR36][R4.64] ;  /* 0x0000002404047981 */ /* 0x000ea4000c1e1b00 */
[----:B--2---:R-:W0:Y:S02]  /*b0d0*/  F2I.S64.F64.TRUNC R6, R4 ;  /* 0x0000000400067311 */ /* 0x004e24000030d900 */
[----:B0-----:R-:W-:Y:S01]  /*b0e0*/  PRMT R22, R6, 0x7610, R22 ;  /* 0x0000761006167816 */ /* 0x001fe20000000016 */
[----:B------:R-:W-:Y:S06]  /*b0f0*/  BRA `(.L_x_39510) ;  /* 0x0000000800a87947 */ /* 0x000fec0003800000 */
.L_x_39577:
        /* <DEDUP_REMOVED lines=12> */
.L_x_39590:
[----:B------:R-:W2:Y:S02]  /*b1c0*/  LDG.E.64 R4, desc[UR36][R4.64] ;  /* 0x0000002404047981 */ /* 0x000ea4000c1e1b00 */
[----:B--2---:R-:W0:Y:S02]  /*b1d0*/  F2I.S64.F64.TRUNC R6, R4 ;  /* 0x0000000400067311 */ /* 0x004e24000030d900 */
[----:B0-----:R-:W-:Y:S01]  /*b1e0*/  PRMT R22, R6, 0x7610, R22 ;  /* 0x0000761006167816 */ /* 0x001fe20000000016 */
[----:B------:R-:W-:Y:S06]  /*b1f0*/  BRA `(.L_x_39510) ;  /* 0x0000000800687947 */ /* 0x000fec0003800000 */
.L_x_39589:
        /* <DEDUP_REMOVED lines=28> */
.L_x_39592:
        /* <DEDUP_REMOVED lines=15> */
.L_x_39591:
[----:B------:R-:W2:Y:S02]  /*b4b0*/  LDG.E.U16 R6, desc[UR36][R4.64] ;  /* 0x0000002404067981 */ /* 0x000ea4000c1e1500 */
[----:B--2---:R-:W-:-:S06]  /*b4c0*/  IMAD.U32 R6, R6, 0x10000, RZ ;  /* 0x0001000006067824 */ /* 0x004fcc00078e00ff */
[----:B------:R-:W0:Y:S02]  /*b4d0*/  F2I.S64.TRUNC R6, R6 ;  /* 0x0000000600067311 */ /* 0x000e24000020d900 */
[----:B0-----:R-:W-:Y:S01]  /*b4e0*/  PRMT R22, R6, 0x7610, R22 ;  /* 0x0000761006167816 */ /* 0x001fe20000000016 */
[----:B------:R-:W-:Y:S06]  /*b4f0*/  BRA `(.L_x_39510) ;  /* 0x0000000400a87947 */ /* 0x000fec0003800000 */
.L_x_39588:
        /* <DEDUP_REMOVED lines=10> */
.L_x_39595:
        /* <DEDUP_REMOVED lines=21> */
.L_x_39599:
[----:B------:R-:W-:Y:S05]  /*b6f0*/  BSYNC B1 ;  /* 0x0000000000017941 */ /* 0x000fea0003800000 */
.L_x_39598:
[----:B------:R-:W-:Y:S01]  /*b700*/  LEA R5, R0, 0x3b800000, 0x17 ;  /* 0x3b80000000057811 */ /* 0x000fe200078eb8ff */
[----:B------:R-:W-:-:S05]  /*b710*/  IMAD.SHL.U32 R0, R3, 0x100000, RZ ;  /* 0x0010000003007824 */ /* 0x000fca00078e00ff */
[----:B------:R-:W-:-:S07]  /*b720*/  LOP3.LUT R0, R5, R0, R6, 0xfe, !PT ;  /* 0x0000000005007212 */ /* 0x000fce00078efe06 */
.L_x_39597:
[----:B------:R-:W-:Y:S05]  /*b730*/  BSYNC B0 ;  /* 0x0000000000007941 */ /* 0x000fea0003800000 */
.L_x_39596:
[----:B------:R-:W0:Y:S02]  /*b740*/  F2I.S64.TRUNC R4, R0 ;  /* 0x0000000000047311 */ /* 0x000e24000020d900 */
[----:B0-----:R-:W-:Y:S01]  /*b750*/  PRMT R22, R4, 0x7610, R22 ;  /* 0x0000761004167816 */ /* 0x001fe20000000016 */
[----:B------:R-:W-:Y:S06]  /*b760*/  BRA `(.L_x_39510) ;  /* 0x00000004000c7947 */ /* 0x000fec0003800000 */
.L_x_39594:
        /* <DEDUP_REMOVED lines=21> */
.L_x_39603:
[----:B------:R-:W-:Y:S05]  /*b8c0*/  BSYNC B1 ;  /* 0x0000000000017941 */ /* 0x000fea0003800000 */
.L_x_39602:
[----:B------:R-:W-:Y:S01]  /*b8d0*/  LEA R5, R0, 0x37800000, 0x17 ;  /* 0x3780000000057811 */ /* 0x000fe200078eb8ff */
[----:B------:R-:W-:-:S05]  /*b8e0*/  IMAD.SHL.U32 R0, R3, 0x200000, RZ ;  /* 0x0020000003007824 */ /* 0x000fca00078e00ff */
[----:B------:R-:W-:-:S07]  /*b8f0*/  LOP3.LUT R0, R5, R0, R6, 0xfe, !PT ;  /* 0x0000000005007212 */ /* 0x000fce00078efe06 */
.L_x_39601:
[----:B------:R-:W-:Y:S05]  /*b900*/  BSYNC B0 ;  /* 0x0000000000007941 */ /* 0x000fea0003800000 */
.L_x_39600:
[----:B------:R-:W0:Y:S02]  /*b910*/  F2I.S64.TRUNC R4, R0 ;  /* 0x0000000000047311 */ /* 0x000e24000020d900 */
[----:B0-----:R-:W-:Y:S01]  /*b920*/  PRMT R22, R4, 0x7610, R22 ;  /* 0x0000761004167816 */ /* 0x001fe20000000016 */
[----:B------:R-:W-:Y:S06]  /*b930*/  BRA `(.L_x_39510) ;  /* 0x0000000000987947 */ /* 0x000fec0003800000 */
.L_x_39593:
        /* <DEDUP_REMOVED lines=14> */
.L_x_39607:
[----:B------:R-:W-:Y:S05]  /*ba20*/  BSYNC B0 ;  /* 0x0000000000007941 */ /* 0x000fea0003800000 */
.L_x_39606:
[----:B------:R-:W0:Y:S02]  /*ba30*/  F2I.S64.TRUNC R4, R0 ;  /* 0x0000000000047311 */ /* 0x000e24000020d900 */
[----:B0-----:R-:W-:Y:S01]  /*ba40*/  PRMT R22, R4, 0x7610, R22 ;  /* 0x0000761004167816 */ /* 0x001fe20000000016 */
[----:B------:R-:W-:Y:S06]  /*ba50*/  BRA `(.L_x_39510) ;  /* 0x0000000000507947 */ /* 0x000fec0003800000 */
.L_x_39581:
        /* <DEDUP_REMOVED lines=16> */
.L_x_39608:
[----:B------:R-:W-:Y:S05]  /*bb60*/  BRA `(.L_x_39510) ;  /* 0x00000000000c7947 */ /* 0x000fea0003800000 */
.L_x_39605:
[----:B------:R0:W5:Y:S01]  /*bb70*/  LDG.E.U8 R22, desc[UR36][R4.64] ;  /* 0x0000002404167981 */ /* 0x000162000c1e1100 */
[----:B------:R-:W-:Y:S05]  /*bb80*/  BRA `(.L_x_39510) ;  /* 0x0000000000047947 */ /* 0x000fea0003800000 */
.L_x_39604:
[----:B------:R0:W5:Y:S02]  /*bb90*/  LDG.E.U8 R22, desc[UR36][R4.64] ;  /* 0x0000002404167981 */ /* 0x000164000c1e1100 */
.L_x_39510:
[----:B------:R-:W-:Y:S05]  /*bba0*/  BSYNC B6 ;  /* 0x0000000000067941 */ /* 0x000fea0003800000 */
.L_x_39509:
[----:B------:R-:W-:Y:S01]  /*bbb0*/  PRMT R0, R29, 0x9910, RZ ;  /* 0x000099101d007816 */ /* 0x000fe200000000ff */
[----:B------:R-:W0:Y:S01]  /*bbc0*/  S2R R25, SR_TID.X ;  /* 0x0000000000197919 */ /* 0x000e220000002100 */
[----:B-1-3--:R-:W1:Y:S01]  /*bbd0*/  LDC R6, c[0x0][0x210] ;  /* 0x00008400ff067b82 */ /* 0x00ae620000000800 */
[----:B0-2-4-:R-:W-:Y:S01]  /*bbe0*/  PRMT R4, R27, 0x9910, RZ ;  /* 0x000099101b047816 */ /* 0x015fe200000000ff */
[----:B------:R-:W-:Y:S01]  /*bbf0*/  BSSY B6, `(.L_x_39609) ;  /* 0x000010d000067945 */ /* 0x000fe20003800000 */
[----:B------:R-:W1:Y:S01]  /*bc00*/  S2R R29, SR_CTAID.X ;  /* 0x00000000001d7919 */ /* 0x000e620000002500 */
        /* <DEDUP_REMOVED lines=11> */
[----:B-1----:R-:W-:-:S05]  /*bcc0*/  IMAD R26, R29, -0x200, R6 ;  /* 0xfffffe001d1a7824 */ /* 0x002fca00078e0206 */
        /* <DEDUP_REMOVED lines=23> */
.L_x_39614:
[----:B------:R1:W-:Y:S01]  /*be40*/  STG.E.U8 desc[UR36][R2.64], R5 ;  /* 0x0000000502007986 */ /* 0x0003e2000c101124 */
[----:B------:R-:W-:Y:S05]  /*be50*/  BRA `(.L_x_39610) ;  /* 0x0000000c00987947 */ /* 0x000fea0003800000 */
.L_x_39613:
        /* <DEDUP_REMOVED lines=10> */
.L_x_39617:
[----:B------:R-:W-:-:S05]  /*bf00*/  LOP3.LUT R5, R5, 0xff, RZ, 0xc0, !PT ;  /* 0x000000ff05057812 */ /* 0x000fca00078ec0ff */
[----:B------:R3:W-:Y:S01]  /*bf10*/  STG.E desc[UR36][R2.64], R5 ;  /* 0x0000000502007986 */ /* 0x0007e2000c101924 */
[----:B------:R-:W-:Y:S05]  /*bf20*/  BRA `(.L_x_39610) ;  /* 0x0000000c00647947 */ /* 0x000fea0003800000 */
.L_x_39616:
[----:B------:R-:W-:-:S05]  /*bf30*/  LOP3.LUT R5, R5, 0xff, RZ, 0xc0, !PT ;  /* 0x000000ff05057812 */ /* 0x000fca00078ec0ff */
[----:B------:R2:W-:Y:S01]  /*bf40*/  STG.E.U16 desc[UR36][R2.64], R5 ;  /* 0x0000000502007986 */ /* 0x0005e2000c101524 */
[----:B------:R-:W-:Y:S05]  /*bf50*/  BRA `(.L_x_39610) ;  /* 0x0000000c00587947 */ /* 0x000fea0003800000 */
.L_x_39612:
        /* <DEDUP_REMOVED lines=10> */
.L_x_39619:
[----:B------:R-:W-:-:S04]  /*c000*/  LOP3.LUT R5, R5, 0xff, RZ, 0xc0, !PT ;  /* 0x000000ff05057812 */ /* 0x000fc800078ec0ff */
[----:B------:R-:W0:Y:S02]  /*c010*/  I2F.U16 R0, R5 ;  /* 0x0000000500007306 */ /* 0x000e240000101000 */
[----:B0-----:R-:W-:-:S05]  /*c020*/  F2FP.F16.F32.PACK_AB R0, RZ, R0 ;  /* 0x00000000ff00723e */ /* 0x001fca00000000ff */
[----:B------:R0:W-:Y:S01]  /*c030*/  STG.E.U16 desc[UR36][R2.64], R0 ;  /* 0x0000000002007986 */ /* 0x0001e2000c101524 */
[----:B------:R-:W-:Y:S05]  /*c040*/  BRA `(.L_x_39610) ;  /* 0x0000000c001c7947 */ /* 0x000fea0003800000 */
.L_x_39618:
        /* <DEDUP_REMOVED lines=11> */
.L_x_39621:
[----:B------:R-:W-:-:S06]  /*c100*/  LOP3.LUT R5, R5, 0xff, RZ, 0xc0, !PT ;  /* 0x000000ff05057812 */ /* 0x000fcc00078ec0ff */
[----:B------:R-:W0:Y:S02]  /*c110*/  I2F.U16 R5, R5 ;  /* 0x0000000500057306 */ /* 0x000e240000101000 */
[----:B0-----:R-:W-:-:S04]  /*c120*/  F2FP.F16.F32.PACK_AB R5, RZ, R5 ;  /* 0x00000005ff05723e */ /* 0x001fc800000000ff */
[----:B------:R-:W-:-:S05]  /*c130*/  PRMT R5, R5, 0x5410, RZ ;  /* 0x0000541005057816 */ /* 0x000fca00000000ff */
[----:B------:R0:W-:Y:S01]  /*c140*/  STG.E desc[UR36][R2.64], R5 ;  /* 0x0000000502007986 */ /* 0x0001e2000c101924 */
[----:B------:R-:W-:Y:S05]  /*c150*/  BRA `(.L_x_39610) ;  /* 0x0000000800d87947 */ /* 0x000fea0003800000 */
.L_x_39620:
[----:B------:R-:W-:-:S06]  /*c160*/  LOP3.LUT R5, R5, 0xff, RZ, 0xc0, !PT ;  /* 0x000000ff05057812 */ /* 0x000fcc00078ec0ff */
[----:B------:R-:W0:Y:S02]  /*c170*/  I2F.F64.U16 R4, R5 ;  /* 0x0000000500047312 */ /* 0x000e240000101800 */
[----:B0-----:R0:W-:Y:S01]  /*c180*/  STG.E.64 desc[UR36][R2.64], R4 ;  /* 0x0000000402007986 */ /* 0x0011e2000c101b24 */
[----:B------:R-:W-:Y:S05]  /*c190*/  BRA `(.L_x_39610) ;  /* 0x0000000800c87947 */ /* 0x000fea0003800000 */
.L_x_39611:
        /* <DEDUP_REMOVED lines=12> */
.L_x_39624:
[----:B------:R-:W-:Y:S02]  /*c260*/  LOP3.LUT R5, R5, 0xff, RZ, 0xc0, !PT ;  /* 0x000000ff05057812 */ /* 0x000fe400078ec0ff */
[----:B------:R-:W-:-:S04]  /*c270*/  CS2R R6, SRZ ;  /* 0x0000000000067805 */ /* 0x000fc8000001ff00 */
[----:B------:R-:W0:Y:S02]  /*c280*/  I2F.F64.U16 R4, R5 ;  /* 0x0000000500047312 */ /* 0x000e240000101800 */
[----:B0-----:R0:W-:Y:S01]  /*c290*/  STG.E.128 desc[UR36][R2.64], R4 ;  /* 0x0000000402007986 */ /* 0x0011e2000c101d24 */
[----:B------:R-:W-:Y:S05]  /*c2a0*/  BRA `(.L_x_39610) ;  /* 0x0000000800847947 */ /* 0x000fea0003800000 */
.L_x_39623:
        /* <DEDUP_REMOVED lines=22> */
.L_x_39628:
[----:B------:R-:W-:Y:S05]  /*c410*/  BSYNC B0 ;  /* 0x0000000000007941 */ /* 0x000fea0003800000 */
.L_x_39627:
[----:B------:R-:W-:-:S05]  /*c420*/  LOP3.LUT R5, R0, R5, RZ, 0xfc, !PT ;  /* 0x0000000500057212 */ /* 0x000fca00078efcff */
[----:B------:R0:W-:Y:S01]  /*c430*/  STG.E.U8 desc[UR36][R2.64], R5 ;  /* 0x0000000502007986 */ /* 0x0001e2000c101124 */
[----:B------:R-:W-:Y:S05]  /*c440*/  BRA `(.L_x_39610) ;  /* 0x00000008001c7947 */ /* 0x000fea0003800000 */
.L_x_39626:
        /* <DEDUP_REMOVED lines=14> */
.L_x_39630:
[----:B------:R-:W-:Y:S01]  /*c530*/  IMAD.MOV.U32 R0, RZ, RZ, 0x7f ;  /* 0x0000007fff007424 */ /* 0x000fe200078e00ff */
[----:B------:R-:W-:-:S04]  /*c540*/  ISETP.GT.U32.AND P0, PT, R4, 0x7f800000, PT ;  /* 0x7f8000000400780c */ /* 0x000fc80003f04070 */
[----:B------:R-:W-:-:S09]  /*c550*/  SEL R0, R0, 0x7c, P0 ;  /* 0x0000007c00007807 */ /* 0x000fd20000000000 */
.L_x_39631:
[----:B------:R-:W-:Y:S05]  /*c560*/  BSYNC B0 ;  /* 0x0000000000007941 */ /* 0x000fea0003800000 */
.L_x_39629:
[----:B------:R-:W-:-:S04]  /*c570*/  LOP3.LUT R4, R5, 0x80000000, RZ, 0xc0, !PT ;  /* 0x8000000005047812 */ /* 0x000fc800078ec0ff */
[----:B------:R-:W-:-:S04]  /*c580*/  SHF.R.U32.HI R5, RZ, 0x18, R4 ;  /* 0x00000018ff057819 */ /* 0x000fc80000011604 */
[----:B------:R-:W-:-:S05]  /*c590*/  LOP3.LUT R5, R0, R5, RZ, 0xfc, !PT ;  /* 0x0000000500057212 */ /* 0x000fca00078efcff */
[----:B------:R0:W-:Y:S01]  /*c5a0*/  STG.E.U8 desc[UR36][R2.64], R5 ;  /* 0x0000000502007986 */ /* 0x0001e2000c101124 */
[----:B------:R-:W-:Y:S05]  /*c5b0*/  BRA `(.L_x_39610) ;  /* 0x0000000400c07947 */ /* 0x000fea0003800000 */
.L_x_39625:
[----:B------:R-:W-:-:S04]  /*c5c0*/  LOP3.LUT R5, R5, 0xff, RZ, 0xc0, !PT ;  /* 0x000000ff05057812 */ /* 0x000fc800078ec0ff */
[----:B------:R-:W0:Y:S02]  /*c5d0*/  I2F.U16 R0, R5 ;  /* 0x0000000500007306 */ /* 0x000e240000101000 */
[----:B0-----:R-:W-:-:S05]  /*c5e0*/  F2FP.BF16.F32.PACK_AB R0, RZ, R0 ;  /* 0x00000000ff00723e */ /* 0x001fca00000010ff */
[----:B------:R0:W-:Y:S01]  /*c5f0*/  STG.E.U16 desc[UR36][R2.64], R0 ;  /* 0x0000000002007986 */ /* 0x0001e2000c101524 */
[----:B------:R-:W-:Y:S05]  /*c600*/  BRA `(.L_x_39610) ;  /* 0x0000000400ac7947 */ /* 0x000fea0003800000 */
.L_x_39622:
        /* <DEDUP_REMOVED lines=11> */
.L_x_39634:
        /* <DEDUP_REMOVED lines=18> */
.L_x_39637:
[----:B------:R-:W-:-:S04]  /*c7e0*/  LOP3.LUT R0, R7, 0x80000000, RZ, 0xc0, !PT ;  /* 0x8000000007007812 */ /* 0x000fc800078ec0ff */
[----:B------:R-:W-:-:S04]  /*c7f0*/  SHF.R.U32.HI R5, RZ, 0x18, R0 ;  /* 0x00000018ff057819 */ /* 0x000fc80000011600 */
[----:B------:R-:W-:-:S04]  /*c800*/  LOP3.LUT R4, R4, R5, RZ, 0xfc, !PT ;  /* 0x0000000504047212 */ /* 0x000fc800078efcff */
[----:B------:R-:W-:-:S07]  /*c810*/  PRMT R0, R4, 0x7610, R0 ;  /* 0x0000761004007816 */ /* 0x000fce0000000000 */
.L_x_39636:
[----:B------:R-:W-:Y:S05]  /*c820*/  BSYNC B0 ;  /* 0x0000000000007941 */ /* 0x000fea0003800000 */
.L_x_39635:
[----:B------:R0:W-:Y:S01]  /*c830*/  STG.E.U8 desc[UR36][R2.64], R0 ;  /* 0x0000000002007986 */ /* 0x0001e2000c101124 */
[----:B------:R-:W-:Y:S05]  /*c840*/  BRA `(.L_x_39610) ;  /* 0x00000004001c7947 */ /* 0x000fea0003800000 */
.L_x_39633:
        /* <DEDUP_REMOVED lines=18> */
.L_x_39640:
[----:B------:R-:W-:-:S04]  /*c970*/  LOP3.LUT R0, R7, 0x80000000, RZ, 0xc0, !PT ;  /* 0x8000000007007812 */ /* 0x000fc800078ec0ff */
[----:B------:R-:W-:-:S04]  /*c980*/  SHF.R.U32.HI R5, RZ, 0x18, R0 ;  /* 0x00000018ff057819 */ /* 0x000fc80000011600 */
[----:B------:R-:W-:-:S04]  /*c990*/  LOP3.LUT R4, R4, R5, RZ, 0xfc, !PT ;  /* 0x0000000504047212 */ /* 0x000fc800078efcff */
[----:B------:R-:W-:-:S07]  /*c9a0*/  PRMT R0, R4, 0x7610, R0 ;  /* 0x0000761004007816 */ /* 0x000fce0000000000 */
.L_x_39639:
[----:B------:R-:W-:Y:S05]  /*c9b0*/  BSYNC B0 ;  /* 0x0000000000007941 */ /* 0x000fea0003800000 */
.L_x_39638:
[----:B------:R0:W-:Y:S01]  /*c9c0*/  STG.E.U8 desc[UR36][R2.64], R0 ;  /* 0x0000000002007986 */ /* 0x0001e2000c101124 */
[----:B------:R-:W-:Y:S05]  /*c9d0*/  BRA `(.L_x_39610) ;  /* 0x0000000000b87947 */ /* 0x000fea0003800000 */
.L_x_39632:
        /* <DEDUP_REMOVED lines=23> */
.L_x_39615:
        /* <DEDUP_REMOVED lines=16> */
.L_x_39643:
[----:B------:R-:W-:Y:S05]  /*cc50*/  BRA `(.L_x_39610) ;  /* 0x0000000000187947 */ /* 0x000fea0003800000 */
.L_x_39642:
[----:B------:R-:W-:Y:S01]  /*cc60*/  LOP3.LUT R4, R5, 0xff, RZ, 0xc0, !PT ;  /* 0x000000ff05047812 */ /* 0x000fe200078ec0ff */
[----:B------:R-:W-:-:S05]  /*cc70*/  IMAD.MOV.U32 R5, RZ, RZ, RZ ;  /* 0x000000ffff057224 */ /* 0x000fca00078e00ff */
[----:B------:R0:W-:Y:S01]  /*cc80*/  STG.E.64 desc[UR36][R2.64], R4 ;  /* 0x0000000402007986 */ /* 0x0001e2000c101b24 */
[----:B------:R-:W-:Y:S05]  /*cc90*/  BRA `(.L_x_39610) ;  /* 0x0000000000087947 */ /* 0x000fea0003800000 */
.L_x_39641:
[----:B------:R-:W-:-:S05]  /*cca0*/  LOP3.LUT R5, R5, 0xff, RZ, 0xc0, !PT ;  /* 0x000000ff05057812 */ /* 0x000fca00078ec0ff */
[----:B------:R0:W-:Y:S02]  /*ccb0*/  STG.E desc[UR36][R2.64], R5 ;  /* 0x0000000502007986 */ /* 0x0001e4000c101924 */
.L_x_39610:
[----:B------:R-:W-:Y:S05]  /*ccc0*/  BSYNC B6 ;  /* 0x0000000000067941 */ /* 0x000fea0003800000 */
.L_x_39609:
        /* <DEDUP_REMOVED lines=23> */
.L_x_39649:
[----:B------:R1:W-:Y:S01]  /*ce40*/  STG.E.U8 desc[UR36][R2.64], R16 ;  /* 0x0000001002007986 */ /* 0x0003e2000c101124 */
[----:B------:R-:W-:Y:S05]  /*ce50*/  BRA `(.L_x_39651) ;  /* 0x0000000c00987947 */ /* 0x000fea0003800000 */
.L_x_39648:
        /* <DEDUP_REMOVED lines=10> */
.L_x_39653:
[----:B------:R-:W-:-:S05]  /*cf00*/  LOP3.LUT R5, R16, 0xff, RZ, 0xc0, !PT ;  /* 0x000000ff10057812 */ /* 0x000fca00078ec0ff */
[----:B------:R3:W-:Y:S01]  /*cf10*/  STG.E desc[UR36][R2.64], R5 ;  /* 0x0000000502007986 */ /* 0x0007e2000c101924 */
[----:B------:R-:W-:Y:S05]  /*cf20*/  BRA `(.L_x_39651) ;  /* 0x0000000c00647947 */ /* 0x000fea0003800000 */
.L_x_39652:
[----:B------:R-:W-:-:S05]  /*cf30*/  LOP3.LUT R5, R16, 0xff, RZ, 0xc0, !PT ;  /* 0x000000ff10057812 */ /* 0x000fca00078ec0ff */
[----:B------:R2:W-:Y:S01]  /*cf40*/  STG.E.U16 desc[UR36][R2.64], R5 ;  /* 0x0000000502007986 */ /* 0x0005e2000c101524 */
[----:B------:R-:W-:Y:S05]  /*cf50*/  BRA `(.L_x_39651) ;  /* 0x0000000c00587947 */ /* 0x000fea0003800000 */
.L_x_39647:
        /* <DEDUP_REMOVED lines=10> */
.L_x_39655:
[----:B------:R-:W-:-:S04]  /*d000*/  LOP3.LUT R16, R16, 0xff, RZ, 0xc0, !PT ;  /* 0x000000ff10107812 */ /* 0x000fc800078ec0ff */
[----:B------:R-:W0:Y:S02]  /*d010*/  I2F.U16 R0, R16 ;  /* 0x0000001000007306 */ /* 0x000e240000101000 */
[----:B0-----:R-:W-:-:S05]  /*d020*/  F2FP.F16.F32.PACK_AB R0, RZ, R0 ;  /* 0x00000000ff00723e */ /* 0x001fca00000000ff */
[----:B------:R0:W-:Y:S01]  /*d030*/  STG.E.U16 desc[UR36][R2.64], R0 ;  /* 0x0000000002007986 */ /* 0x0001e2000c101524 */
[----:B------:R-:W-:Y:S05]  /*d040*/  BRA `(.L_x_39651) ;  /* 0x0000000c001c7947 */ /* 0x000fea0003800000 */
.L_x_39654:
        /* <DEDUP_REMOVED lines=11> */
.L_x_39657:
[----:B------:R-:W-:-:S06]  /*d100*/  LOP3.LUT R16, R16, 0xff, RZ, 0xc0, !PT ;  /* 0x000000ff10107812 */ /* 0x000fcc00078ec0ff */
[----:B------:R-:W0:Y:S02]  /*d110*/  I2F.U16 R16, R16 ;  /* 0x0000001000107306 */ /* 0x000e240000101000 */
[----:B0-----:R-:W-:-:S04]  /*d120*/  F2FP.F16.F32.PACK_AB R5, RZ, R16 ;  /* 0x00000010ff05723e */ /* 0x001fc800000000ff */
[----:B------:R-:W-:-:S05]  /*d130*/  PRMT R5, R5, 0x5410, RZ ;  /* 0x0000541005057816 */ /* 0x000fca00000000ff */
[----:B------:R0:W-:Y:S01]  /*d140*/  STG.E desc[UR36][R2.64], R5 ;  /* 0x0000000502007986 */ /* 0x0001e2000c101924 */
[----:B------:R-:W-:Y:S05]  /*d150*/  BRA `(.L_x_39651) ;  /* 0x0000000800d87947 */ /* 0x000fea0003800000 */
.L_x_39656:
[----:B------:R-:W-:-:S06]  /*d160*/  LOP3.LUT R4, R16, 0xff, RZ, 0xc0, !PT ;  /* 0x000000ff10047812 */ /* 0x000fcc00078ec0ff */
[----:B------:R-:W0:Y:S02]  /*d170*/  I2F.F64.U16 R4, R4 ;  /* 0x0000000400047312 */ /* 0x000e240000101800 */
[----:B0-----:R0:W-:Y:S01]  /*d180*/  STG.E.64 desc[UR36][R2.64], R4 ;  /* 0x0000000402007986 */ /* 0x0011e2000c101b24 */
[----:B------:R-:W-:Y:S05]  /*d190*/  BRA `(.L_x_39651) ;  /* 0x0000000800c87947 */ /* 0x000fea0003800000 */
.L_x_39646:
        /* <DEDUP_REMOVED lines=12> */
.L_x_39660:
[----:B------:R-:W-:Y:S02]  /*d260*/  LOP3.LUT R4, R16, 0xff, RZ, 0xc0, !PT ;  /* 0x000000ff10047812 */ /* 0x000fe400078ec0ff */
[----:B------:R-:W-:-:S04]  /*d270*/  CS2R R6, SRZ ;  /* 0x0000000000067805 */ /* 0x000fc8000001ff00 */
[----:B------:R-:W0:Y:S02]  /*d280*/  I2F.F64.U16 R4, R4 ;  /* 0x0000000400047312 */ /* 0x000e240000101800 */
[----:B0-----:R0:W-:Y:S01]  /*d290*/  STG.E.128 desc[UR36][R2.64], R4 ;  /* 0x0000000402007986 */ /* 0x0011e2000c101d24 */
[----:B------:R-:W-:Y:S05]  /*d2a0*/  BRA `(.L_x_39651) ;  /* 0x0000000800847947 */ /* 0x000fea0003800000 */
.L_x_39659:
        /* <DEDUP_REMOVED lines=22> */
.L_x_39664:
[----:B------:R-:W-:Y:S05]  /*d410*/  BSYNC B0 ;  /* 0x0000000000007941 */ /* 0x000fea0003800000 */
.L_x_39663:
[----:B------:R-:W-:-:S05]  /*d420*/  LOP3.LUT R5, R0, R5, RZ, 0xfc, !PT ;  /* 0x0000000500057212 */ /* 0x000fca00078efcff */
[----:B------:R0:W-:Y:S01]  /*d430*/  STG.E.U8 desc[UR36][R2.64], R5 ;  /* 0x0000000502007986 */ /* 0x0001e2000c101124 */
[----:B------:R-:W-:Y:S05]  /*d440*/  BRA `(.L_x_39651) ;  /* 0x00000008001c7947 */ /* 0x000fea0003800000 */
.L_x_39662:
        /* <DEDUP_REMOVED lines=14> */
.L_x_39666:
[----:B------:R-:W-:Y:S01]  /*d530*/  IMAD.MOV.U32 R0, RZ, RZ, 0x7f ;  /* 0x0000007fff007424 */ /* 0x000fe200078e00ff */
[----:B------:R-:W-:-:S04]  /*d540*/  ISETP.GT.U32.AND P0, PT, R4, 0x7f800000, PT ;  /* 0x7f8000000400780c */ /* 0x000fc80003f04070 */
[----:B------:R-:W-:-:S09]  /*d550*/  SEL R0, R0, 0x7c, P0 ;  /* 0x0000007c00007807 */ /* 0x000fd20000000000 */
.L_x_39667:
[----:B------:R-:W-:Y:S05]  /*d560*/  BSYNC B0 ;  /* 0x0000000000007941 */ /* 0x000fea0003800000 */
.L_x_39665:
[----:B------:R-:W-:-:S04]  /*d570*/  LOP3.LUT R4, R5, 0x80000000, RZ, 0xc0, !PT ;  /* 0x8000000005047812 */ /* 0x000fc800078ec0ff */
[----:B------:R-:W-:-:S04]  /*d580*/  SHF.R.U32.HI R5, RZ, 0x18, R4 ;  /* 0x00000018ff057819 */ /* 0x000fc80000011604 */
[----:B------:R-:W-:-:S05]  /*d590*/  LOP3.LUT R5, R0, R5, RZ, 0xfc, !PT ;  /* 0x0000000500057212 */ /* 0x000fca00078efcff */
[----:B------:R0:W-:Y:S01]  /*d5a0*/  STG.E.U8 desc[UR36][R2.64], R5 ;  /* 0x0000000502007986 */ /* 0x0001e2000c101124 */
[----:B------:R-:W-:Y:S05]  /*d5b0*/  BRA `(.L_x_39651) ;  /* 0x0000000400c07947 */ /* 0x000fea0003800000 */
.L_x_39661:
[----:B------:R-:W-:-:S04]  /*d5c0*/  LOP3.LUT R16, R16, 0xff, RZ, 0xc0, !PT ;  /* 0x000000ff10107812 */ /* 0x000fc800078ec0ff */
[----:B------:R-:W0:Y:S02]  /*d5d0*/  I2F.U16 R0, R16 ;  /* 0x0000001000007306 */ /* 0x000e240000101000 */
[----:B0-----:R-:W-:-:S05]  /*d5e0*/  F2FP.BF16.F32.PACK_AB R0, RZ, R0 ;  /* 0x00000000ff00723e */ /* 0x001fca00000010ff */
[----:B------:R0:W-:Y:S01]  /*d5f0*/  STG.E.U16 desc[UR36][R2.64], R0 ;  /* 0x0000000002007986 */ /* 0x0001e2000c101524 */
[----:B------:R-:W-:Y:S05]  /*d600*/  BRA `(.L_x_39651) ;  /* 0x0000000400ac7947 */ /* 0x000fea0003800000 */
.L_x_39658:
        /* <DEDUP_REMOVED lines=11> */
.L_x_39670:
        /* <DEDUP_REMOVED lines=18> */
.L_x_39673:
[----:B------:R-:W-:-:S04]  /*d7e0*/  LOP3.LUT R0, R7, 0x80000000, RZ, 0xc0, !PT ;  /* 0x8000000007007812 */ /* 0x000fc800078ec0ff */
[----:B------:R-:W-:-:S04]  /*d7f0*/  SHF.R.U32.HI R5, RZ, 0x18, R0 ;  /* 0x00000018ff057819 */ /* 0x000fc80000011600 */
[----:B------:R-:W-:-:S04]  /*d800*/  LOP3.LUT R4, R4, R5, RZ, 0xfc, !PT ;  /* 0x0000000504047212 */ /* 0x000fc800078efcff */
[----:B------:R-:W-:-:S07]  /*d810*/  PRMT R0, R4, 0x7610, R0 ;  /* 0x0000761004007816 */ /* 0x000fce0000000000 */
.L_x_39672:
[----:B------:R-:W-:Y:S05]  /*d820*/  BSYNC B0 ;  /* 0x0000000000007941 */ /* 0x000fea0003800000 */
.L_x_39671:
[----:B------:R0:W-:Y:S01]  /*d830*/  STG.E.U8 desc[UR36][R2.64], R0 ;  /* 0x0000000002007986 */ /* 0x0001e2000c101124 */
[----:B------:R-:W-:Y:S05]  /*d840*/  BRA `(.L_x_39651) ;  /* 0x00000004001c7947 */ /* 0x000fea0003800000 */
.L_x_39669:
        /* <DEDUP_REMOVED lines=18> */
.L_x_39676:
[----:B------:R-:W-:-:S04]  /*d970*/  LOP3.LUT R0, R7, 0x80000000, RZ, 0xc0, !PT ;  /* 0x8000000007007812 */ /* 0x000fc800078ec0ff */
[----:B------:R-:W-:-:S04]  /*d980*/  SHF.R.U32.HI R5, RZ, 0x18, R0 ;  /* 0x00000018ff057819 */ /* 0x000fc80000011600 */
[----:B------:R-:W-:-:S04]  /*d990*/  LOP3.LUT R4, R4, R5, RZ, 0xfc, !PT ;  /* 0x0000000504047212 */ /* 0x000fc800078efcff */
[----:B------:R-:W-:-:S07]  /*d9a0*/  PRMT R0, R4, 0x7610, R0 ;  /* 0x0000761004007816 */ /* 0x000fce0000000000 */
.L_x_39675:
[----:B------:R-:W-:Y:S05]  /*d9b0*/  BSYNC B0 ;  /* 0x0000000000007941 */ /* 0x000fea0003800000 */
.L_x_39674:
[----:B------:R0:W-:Y:S01]  /*d9c0*/  STG.E.U8 desc[UR36][R2.64], R0 ;  /* 0x0000000002007986 */ /* 0x0001e2000c101124 */
[----:B------:R-:W-:Y:S05]  /*d9d0*/  BRA `(.L_x_39651) ;  /* 0x0000000000b87947 */ /* 0x000fea0003800000 */
.L_x_39668:
        /* <DEDUP_REMOVED lines=23> */
.L_x_39650:
        /* <DEDUP_REMOVED lines=16> */
.L_x_39679:
[----:B------:R-:W-:Y:S05]  /*dc50*/  BRA `(.L_x_39651) ;  /* 0x0000000000187947 */ /* 0x000fea0003800000 */
.L_x_39678:
[----:B------:R-:W-:Y:S01]  /*dc60*/  LOP3.LUT R4, R16, 0xff, RZ, 0xc0, !PT ;  /* 0x000000ff10047812 */ /* 0x000fe200078ec0ff */
[----:B------:R-:W-:-:S05]  /*dc70*/  IMAD.MOV.U32 R5, RZ, RZ, RZ ;  /* 0x000000ffff057224 */ /* 0x000fca00078e00ff */
[----:B------:R0:W-:Y:S01]  /*dc80*/  STG.E.64 desc[UR36][R2.64], R4 ;  /* 0x0000000402007986 */ /* 0x0001e2000c101b24 */
[----:B------:R-:W-:Y:S05]  /*dc90*/  BRA `(.L_x_39651) ;  /* 0x0000000000087947 */ /* 0x000fea0003800000 */
.L_x_39677:
[----:B------:R-:W-:-:S05]  /*dca0*/  LOP3.LUT R5, R16, 0xff, RZ, 0xc0, !PT ;  /* 0x000000ff10057812 */ /* 0x000fca00078ec0ff */
[----:B------:R0:W-:Y:S02]  /*dcb0*/  STG.E desc[UR36][R2.64], R5 ;  /* 0x0000000502007986 */ /* 0x0001e4000c101924 */
.L_x_39651:
        /* <DEDUP_REMOVED lines=23> */
.L_x_39683:
[----:B------:R0:W-:Y:S01]  /*de30*/  STG.E.U8 desc[UR36][R2.64], R17 ;  /* 0x0000001102007986 */ /* 0x0001e2000c101124 */
[----:B------:R-:W-:Y:S05]  /*de40*/  BRA `(.L_x_39685) ;  /* 0x0000000c00987947 */ /* 0x000fea0003800000 */
.L_x_39682:
        /* <DEDUP_REMOVED lines=10> */
.L_x_39687:
[----:B------:R-:W-:-:S05]  /*def0*/  LOP3.LUT R17, R17, 0xff, RZ, 0xc0, !PT ;  /* 0x000000ff11117812 */ /* 0x000fca00078ec0ff */
[----:B------:R0:W-:Y:S01]  /*df00*/  STG.E desc[UR36][R2.64], R17 ;  /* 0x0000001102007986 */ /* 0x0001e2000c101924 */
[----:B------:R-:W-:Y:S05]  /*df10*/  BRA `(.L_x_39685) ;  /* 0x0000000c00647947 */ /* 0x000fea0003800000 */
.L_x_39686:
[----:B------:R-:W-:-:S05]  /*df20*/  LOP3.LUT R17, R17, 0xff, RZ, 0xc0, !PT ;  /* 0x000000ff11117812 */ /* 0x000fca00078ec0ff */
[----:B------:R0:W-:Y:S01]  /*df30*/  STG.E.U16 desc[UR36][R2.64], R17 ;  /* 0x0000001102007986 */ /* 0x0001e2000c101524 */
[----:B------:R-:W-:Y:S05]  /*df40*/  BRA `(.L_x_39685) ;  /* 0x0000000c00587947 */ /* 0x000fea0003800000 */
.L_x_39681:
        /* <DEDUP_REMOVED lines=10> */
.L_x_39689:
[----:B------:R-:W-:-:S04]  /*dff0*/  LOP3.LUT R17, R17, 0xff, RZ, 0xc0, !PT ;  /* 0x000000ff11117812 */ /* 0x000fc800078ec0ff */
[----:B------:R-:W0:Y:S02]  /*e000*/  I2F.U16 R0, R17 ;  /* 0x0000001100007306 */ /* 0x000e240000101000 */
[----:B0-----:R-:W-:-:S05]  /*e010*/  F2FP.F16.F32.PACK_AB R0, RZ, R0 ;  /* 0x00000000ff00723e */ /* 0x001fca00000000ff */
[----:B------:R0:W-:Y:S01]  /*e020*/  STG.E.U16 desc[UR36][R2.64], R0 ;  /* 0x0000000002007986 */ /* 0x0001e2000c101524 */
[----:B------:R-:W-:Y:S05]  /*e030*/  BRA `(.L_x_39685) ;  /* 0x0000000c001c7947 */ /* 0x000fea0003800000 */
.L_x_39688:
        /* <DEDUP_REMOVED lines=11> */
.L_x_39691:
[----:B------:R-:W-:-:S06]  /*e0f0*/  LOP3.LUT R17, R17, 0xff, RZ, 0xc0, !PT ;  /* 0x000000ff11117812 */ /* 0x000fcc00078ec0ff */
[----:B------:R-:W0:Y:S02]  /*e100*/  I2F.U16 R17, R17 ;  /* 0x0000001100117306 */ /* 0x000e240000101000 */
[----:B0-----:R-:W-:-:S04]  /*e110*/  F2FP.F16.F32.PACK_AB R5, RZ, R17 ;  /* 0x00000011ff05723e */ /* 0x001fc800000000ff */
[----:B------:R-:W-:-:S05]  /*e120*/  PRMT R5, R5, 0x5410, RZ ;  /* 0x0000541005057816 */ /* 0x000fca00000000ff */
[----:B------:R0:W-:Y:S01]  /*e130*/  STG.E desc[UR36][R2.64], R5 ;  /* 0x0000000502007986 */ /* 0x0001e2000c101924 */
[----:B------:R-:W-:Y:S05]  /*e140*/  BRA `(.L_x_39685) ;  /* 0x0000000800d87947 */ /* 0x000fea0003800000 */
.L_x_39690:
[----:B------:R-:W-:-:S06]  /*e150*/  LOP3.LUT R4, R17, 0xff, RZ, 0xc0, !PT ;  /* 0x000000ff11047812 */ /* 0x000fcc00078ec0ff */
[----:B------:R-:W0:Y:S02]  /*e160*/  I2F.F64.U16 R4, R4 ;  /* 0x0000000400047312 */ /* 0x000e240000101800 */
[----:B0-----:R0:W-:Y:S01]  /*e170*/  STG.E.64 desc[UR36][R2.64], R4 ;  /* 0x0000000402007986 */ /* 0x0011e2000c101b24 */
[----:B------:R-:W-:Y:S05]  /*e180*/  BRA `(.L_x_39685) ;  /* 0x0000000800c87947 */ /* 0x000fea0003800000 */
.L_x_39680:
        /* <DEDUP_REMOVED lines=12> */
.L_x_39694:
[----:B------:R-:W-:Y:S02]  /*e250*/  LOP3.LUT R4, R17, 0xff, RZ, 0xc0, !PT ;  /* 0x000000ff11047812 */ /* 0x000fe400078ec0ff */
[----:B------:R-:W-:-:S04]  /*e260*/  CS2R R6, SRZ ;  /* 0x0000000000067805 */ /* 0x000fc8000001ff00 */
[----:B------:R-:W0:Y:S02]  /*e270*/  I2F.F64.U16 R4, R4 ;  /* 0x0000000400047312 */ /* 0x000e240000101800 */
[----:B0-----:R0:W-:Y:S01]  /*e280*/  STG.E.128 desc[UR36][R2.64], R4 ;  /* 0x0000000402007986 */ /* 0x0011e2000c101d24 */
[----:B------:R-:W-:Y:S05]  /*e290*/  BRA `(.L_x_39685) ;  /* 0x0000000800847947 */ /* 0x000fea0003800000 */
.L_x_39693:
        /* <DEDUP_REMOVED lines=22> */
.L_x_39698:
[----:B------:R-:W-:Y:S05]  /*e400*/  BSYNC B0 ;  /* 0x0000000000007941 */ /* 0x000fea0003800000 */
.L_x_39697:
[----:B------:R-:W-:-:S05]  /*e410*/  LOP3.LUT R5, R0, R5, RZ, 0xfc, !PT ;  /* 0x0000000500057212 */ /* 0x000fca00078efcff */
[----:B------:R0:W-:Y:S01]  /*e420*/  STG.E.U8 desc[UR36][R2.64], R5 ;  /* 0x0000000502007986 */ /* 0x0001e2000c101124 */
[----:B------:R-:W-:Y:S05]  /*e430*/  BRA `(.L_x_39685) ;  /* 0x00000008001c7947 */ /* 0x000fea0003800000 */
.L_x_39696:
        /* <DEDUP_REMOVED lines=14> */
.L_x_39700:
[----:B------:R-:W-:Y:S01]  /*e520*/  IMAD.MOV.U32 R0, RZ, RZ, 0x7f ;  /* 0x0000007fff007424 */ /* 0x000fe200078e00ff */
[----:B------:R-:W-:-:S04]  /*e530*/  ISETP.GT.U32.AND P0, PT, R4, 0x7f800000, PT ;  /* 0x7f8000000400780c */ /* 0x000fc80003f04070 */
[----:B------:R-:W-:-:S09]  /*e540*/  SEL R0, R0, 0x7c, P0 ;  /* 0x0000007c00007807 */ /* 0x000fd20000000000 */
.L_x_39701:
[----:B------:R-:W-:Y:S05]  /*e550*/  BSYNC B0 ;  /* 0x0000000000007941 */ /* 0x000fea0003800000 */
.L_x_39699:
[----:B------:R-:W-:-:S04]  /*e560*/  LOP3.LUT R4, R17, 0x80000000, RZ, 0xc0, !PT ;  /* 0x8000000011047812 */ /* 0x000fc800078ec0ff */
[----:B------:R-:W-:-:S04]  /*e570*/  SHF.R.U32.HI R5, RZ, 0x18, R4 ;  /* 0x00000018ff057819 */ /* 0x000fc80000011604 */
[----:B------:R-:W-:-:S05]  /*e580*/  LOP3.LUT R5, R0, R5, RZ, 0xfc, !PT ;  /* 0x0000000500057212 */ /* 0x000fca00078efcff */
[----:B------:R0:W-:Y:S01]  /*e590*/  STG.E.U8 desc[UR36][R2.64], R5 ;  /* 0x0000000502007986 */ /* 0x0001e2000c101124 */
[----:B------:R-:W-:Y:S05]  /*e5a0*/  BRA `(.L_x_39685) ;  /* 0x0000000400c07947 */ /* 0x000fea0003800000 */
.L_x_39695:
[----:B------:R-:W-:-:S04]  /*e5b0*/  LOP3.LUT R17, R17, 0xff, RZ, 0xc0, !PT ;  /* 0x000000ff11117812 */ /* 0x000fc800078ec0ff */
[----:B------:R-:W0:Y:S02]  /*e5c0*/  I2F.U16 R0, R17 ;  /* 0x0000001100007306 */ /* 0x000e240000101000 */
[----:B0-----:R-:W-:-:S05]  /*e5d0*/  F2FP.BF16.F32.PACK_AB R0, RZ, R0 ;  /* 0x00000000ff00723e */ /* 0x001fca00000010ff */
[----:B------:R0:W-:Y:S01]  /*e5e0*/  STG.E.U16 desc[UR36][R2.64], R0 ;  /* 0x0000000002007986 */ /* 0x0001e2000c101524 */
[----:B------:R-:W-:Y:S05]  /*e5f0*/  BRA `(.L_x_39685) ;  /* 0x0000000400ac7947 */ /* 0x000fea0003800000 */
.L_x_39692:
        /* <DEDUP_REMOVED lines=11> */
.L_x_39704:
        /* <DEDUP_REMOVED lines=18> */
.L_x_39707:
[----:B------:R-:W-:-:S04]  /*e7d0*/  LOP3.LUT R0, R17, 0x80000000, RZ, 0xc0, !PT ;  /* 0x8000000011007812 */ /* 0x000fc800078ec0ff */
[----:B------:R-:W-:-:S04]  /*e7e0*/  SHF.R.U32.HI R5, RZ, 0x18, R0 ;  /* 0x00000018ff057819 */ /* 0x000fc80000011600 */
[----:B------:R-:W-:-:S04]  /*e7f0*/  LOP3.LUT R4, R4, R5, RZ, 0xfc, !PT ;  /* 0x0000000504047212 */ /* 0x000fc800078efcff */
[----:B------:R-:W-:-:S07]  /*e800*/  PRMT R0, R4, 0x7610, R0 ;  /* 0x0000761004007816 */ /* 0x000fce0000000000 */
.L_x_39706:
[----:B------:R-:W-:Y:S05]  /*e810*/  BSYNC B0 ;  /* 0x0000000000007941 */ /* 0x000fea0003800000 */
.L_x_39705:
[----:B------:R3:W-:Y:S01]  /*e820*/  STG.E.U8 desc[UR36][R2.64], R0 ;  /* 0x0000000002007986 */ /* 0x0007e2000c101124 */
[----:B------:R-:W-:Y:S05]  /*e830*/  BRA `(.L_x_39685) ;  /* 0x00000004001c7947 */ /* 0x000fea0003800000 */
.L_x_39703:
        /* <DEDUP_REMOVED lines=18> */
.L_x_39710:
[----:B------:R-:W-:-:S04]  /*e960*/  LOP3.LUT R0, R17, 0x80000000, RZ, 0xc0, !PT ;  /* 0x8000000011007812 */ /* 0x000fc800078ec0ff */
[----:B------:R-:W-:-:S04]  /*e970*/  SHF.R.U32.HI R5, RZ, 0x18, R0 ;  /* 0x00000018ff057819 */ /* 0x000fc80000011600 */
[----:B------:R-:W-:-:S04]  /*e980*/  LOP3.LUT R4, R4, R5, RZ, 0xfc, !PT ;  /* 0x0000000504047212 */ /* 0x000fc800078efcff */
[----:B------:R-:W-:-:S07]  /*e990*/  PRMT R0, R4, 0x7610, R0 ;  /* 0x0000761004007816 */ /* 0x000fce0000000000 */
.L_x_39709:
[----:B------:R-:W-:Y:S05]  /*e9a0*/  BSYNC B0 ;  /* 0x0000000000007941 */ /* 0x000fea0003800000 */
.L_x_39708:
[----:B------:R0:W-:Y:S01]  /*e9b0*/  STG.E.U8 desc[UR36][R2.64], R0 ;  /* 0x0000000002007986 */ /* 0x0001e2000c101124 */
[----:B------:R-:W-:Y:S05]  /*e9c0*/  BRA `(.L_x_39685) ;  /* 0x0000000000b87947 */ /* 0x000fea0003800000 */
.L_x_39702:
        /* <DEDUP_REMOVED lines=23> */
.L_x_39684:
        /* <DEDUP_REMOVED lines=16> */
.L_x_39713:
[----:B------:R-:W-:Y:S05]  /*ec40*/  BRA `(.L_x_39685) ;  /* 0x0000000000187947 */ /* 0x000fea0003800000 */
.L_x_39712:
[----:B------:R-:W-:Y:S01]  /*ec50*/  LOP3.LUT R4, R17, 0xff, RZ, 0xc0, !PT ;  /* 0x000000ff11047812 */ /* 0x000fe200078ec0ff */
[----:B------:R-:W-:-:S05]  /*ec60*/  IMAD.MOV.U32 R5, RZ, RZ, RZ ;  /* 0x000000ffff057224 */ /* 0x000fca00078e00ff */
[----:B------:R1:W-:Y:S01]  /*ec70*/  STG.E.64 desc[UR36][R2.64], R4 ;  /* 0x0000000402007986 */ /* 0x0003e2000c101b24 */
[----:B------:R-:W-:Y:S05]  /*ec80*/  BRA `(.L_x_39685) ;  /* 0x0000000000087947 */ /* 0x000fea0003800000 */
.L_x_39711:
[----:B------:R-:W-:-:S05]  /*ec90*/  LOP3.LUT R17, R17, 0xff, RZ, 0xc0, !PT ;  /* 0x000000ff11117812 */ /* 0x000fca00078ec0ff */
[----:B------:R0:W-:Y:S02]  /*eca0*/  STG.E desc[UR36][R2.64], R17 ;  /* 0x0000001102007986 */ /* 0x0001e4000c101924 */
.L_x_39685:
[----:B------:R-:W-:-:S07]  /*ecb0*/  VIADD R25, R25, 0x80 ;  /* 0x0000008019197836 */ /* 0x000fce0000000000 */
.L_x_39645:
[----:B------:R-:W-:Y:S05]  /*ecc0*/  BSYNC B6 ;  /* 0x0000000000067941 */ /* 0x000fea0003800000 */
.L_x_39644:
        /* <DEDUP_REMOVED lines=21> */
.L_x_39717:
[----:B------:R-:W-:Y:S01]  /*ee20*/  STG.E.U8 desc[UR36][R2.64], R22 ;  /* 0x0000001602007986 */ /* 0x000fe2000c101124 */
[----:B------:R-:W-:Y:S05]  /*ee30*/  EXIT ;  /* 0x000000000000794d */ /* 0x000fea0003800000 */
.L_x_39716:
        /* <DEDUP_REMOVED lines=10> */
.L_x_39720:
[----:B------:R-:W-:-:S05]  /*eee0*/  LOP3.LUT R5, R22, 0xff, RZ, 0xc0, !PT ;  /* 0x000000ff16057812 */ /* 0x000fca00078ec0ff */
[----:B------:R-:W-:Y:S01]  /*eef0*/  STG.E desc[UR36][R2.64], R5 ;  /* 0x0000000502007986 */ /* 0x000fe2000c101924 */
[----:B------:R-:W-:Y:S05]  /*ef00*/  EXIT ;  /* 0x000000000000794d */ /* 0x000fea0003800000 */
.L_x_39719:
[----:B------:R-:W-:-:S05]  /*ef10*/  LOP3.LUT R5, R22, 0xff, RZ, 0xc0, !PT ;  /* 0x000000ff16057812 */ /* 0x000fca00078ec0ff */
[----:B------:R-:W-:Y:S01]  /*ef20*/  STG.E.U16 desc[UR36][R2.64], R5 ;  /* 0x0000000502007986 */ /* 0x000fe2000c101524 */
[----:B------:R-:W-:Y:S05]  /*ef30*/  EXIT ;  /* 0x000000000000794d */ /* 0x000fea0003800000 */
.L_x_39715:
        /* <DEDUP_REMOVED lines=10> */
.L_x_39722:
[----:B------:R-:W-:-:S04]  /*efe0*/  LOP3.LUT R22, R22, 0xff, RZ, 0xc0, !PT ;  /* 0x000000ff16167812 */ /* 0x000fc800078ec0ff */
[----:B------:R-:W0:Y:S02]  /*eff0*/  I2F.U16 R0, R22 ;  /* 0x0000001600007306 */ /* 0x000e240000101000 */
[----:B0-----:R-:W-:-:S05]  /*f000*/  F2FP.F16.F32.PACK_AB R0, RZ, R0 ;  /* 0x00000000ff00723e */ /* 0x001fca00000000ff */
[----:B------:R-:W-:Y:S01]  /*f010*/  STG.E.U16 desc[UR36][R2.64], R0 ;  /* 0x0000000002007986 */ /* 0x000fe2000c101524 */
[----:B------:R-:W-:Y:S05]  /*f020*/  EXIT ;  /* 0x000000000000794d */ /* 0x000fea0003800000 */
.L_x_39721:
        /* <DEDUP_REMOVED lines=11> */
.L_x_39724:
[----:B------:R-:W-:-:S06]  /*f0e0*/  LOP3.LUT R22, R22, 0xff, RZ, 0xc0, !PT ;  /* 0x000000ff16167812 */ /* 0x000fcc00078ec0ff */
[----:B------:R-:W0:Y:S02]  /*f0f0*/  I2F.U16 R22, R22 ;  /* 0x0000001600167306 */ /* 0x000e240000101000 */
[----:B0-----:R-:W-:-:S04]  /*f100*/  F2FP.F16.F32.PACK_AB R5, RZ, R22 ;  /* 0x00000016ff05723e */ /* 0x001fc800000000ff */
[----:B------:R-:W-:-:S05]  /*f110*/  PRMT R5, R5, 0x5410, RZ ;  /* 0x0000541005057816 */ /* 0x000fca00000000ff */
[----:B------:R-:W-:Y:S01]  /*f120*/  STG.E desc[UR36][R2.64], R5 ;  /* 0x0000000502007986 */ /* 0x000fe2000c101924 */
[----:B------:R-:W-:Y:S05]  /*f130*/  EXIT ;  /* 0x000000000000794d */ /* 0x000fea0003800000 */
.L_x_39723:
[----:B------:R-:W-:-:S06]  /*f140*/  LOP3.LUT R4, R22, 0xff, RZ, 0xc0, !PT ;  /* 0x000000ff16047812 */ /* 0x000fcc00078ec0ff */
[----:B------:R-:W0:Y:S02]  /*f150*/  I2F.F64.U16 R4, R4 ;  /* 0x0000000400047312 */ /* 0x000e240000101800 */
[----:B0-----:R-:W-:Y:S01]  /*f160*/  STG.E.64 desc[UR36][R2.64], R4 ;  /* 0x0000000402007986 */ /* 0x001fe2000c101b24 */
[----:B------:R-:W-:Y:S05]  /*f170*/  EXIT ;  /* 0x000000000000794d */ /* 0x000fea0003800000 */
.L_x_39714:
        /* <DEDUP_REMOVED lines=12> */
.L_x_39727:
[----:B------:R-:W-:Y:S02]  /*f240*/  LOP3.LUT R4, R22, 0xff, RZ, 0xc0, !PT ;  /* 0x000000ff16047812 */ /* 0x000fe400078ec0ff */
[----:B------:R-:W-:-:S04]  /*f250*/  CS2R R6, SRZ ;  /* 0x0000000000067805 */ /* 0x000fc8000001ff00 */
[----:B------:R-:W0:Y:S02]  /*f260*/  I2F.F64.U16 R4, R4 ;  /* 0x0000000400047312 */ /* 0x000e240000101800 */
[----:B0-----:R-:W-:Y:S01]  /*f270*/  STG.E.128 desc[UR36][R2.64], R4 ;  /* 0x0000000402007986 */ /* 0x001fe2000c101d24 */
[----:B------:R-:W-:Y:S05]  /*f280*/  EXIT ;  /* 0x000000000000794d */ /* 0x000fea0003800000 */
.L_x_39726:
        /* <DEDUP_REMOVED lines=22> */
.L_x_39731:
[----:B------:R-:W-:Y:S05]  /*f3f0*/  BSYNC B0 ;  /* 0x0000000000007941 */ /* 0x000fea0003800000 */
.L_x_39730:
[----:B------:R-:W-:-:S05]  /*f400*/  LOP3.LUT R5, R0, R5, RZ, 0xfc, !PT ;  /* 0x0000000500057212 */ /* 0x000fca00078efcff */
[----:B------:R-:W-:Y:S01]  /*f410*/  STG.E.U8 desc[UR36][R2.64], R5 ;  /* 0x0000000502007986 */ /* 0x000fe2000c101124 */
[----:B------:R-:W-:Y:S05]  /*f420*/  EXIT ;  /* 0x000000000000794d */ /* 0x000fea0003800000 */
.L_x_39729:
        /* <DEDUP_REMOVED lines=14> */
.L_x_39733:
[----:B------:R-:W-:Y:S01]  /*f510*/  IMAD.MOV.U32 R0, RZ, RZ, 0x7f ;  /* 0x0000007fff007424 */ /* 0x000fe200078e00ff */
[----:B------:R-:W-:-:S04]  /*f520*/  ISETP.GT.U32.AND P0, PT, R4, 0x7f800000, PT ;  /* 0x7f8000000400780c */ /* 0x000fc80003f04070 */
[----:B------:R-:W-:-:S09]  /*f530*/  SEL R0, R0, 0x7c, P0 ;  /* 0x0000007c00007807 */ /* 0x000fd20000000000 */
.L_x_39734:
[----:B------:R-:W-:Y:S05]  /*f540*/  BSYNC B0 ;  /* 0x0000000000007941 */ /* 0x000fea0003800000 */
.L_x_39732:
[----:B------:R-:W-:-:S04]  /*f550*/  LOP3.LUT R4, R5, 0x80000000, RZ, 0xc0, !PT ;  /* 0x8000000005047812 */ /* 0x000fc800078ec0ff */
[----:B------:R-:W-:-:S04]  /*f560*/  SHF.R.U32.HI R5, RZ, 0x18, R4 ;  /* 0x00000018ff057819 */ /* 0x000fc80000011604 */
[----:B------:R-:W-:-:S05]  /*f570*/  LOP3.LUT R5, R0, R5, RZ, 0xfc, !PT ;  /* 0x0000000500057212 */ /* 0x000fca00078efcff */
[----:B------:R-:W-:Y:S01]  /*f580*/  STG.E.U8 desc[UR36][R2.64], R5 ;  /* 0x0000000502007986 */ /* 0x000fe2000c101124 */
[----:B------:R-:W-:Y:S05]  /*f590*/  EXIT ;  /* 0x000000000000794d */ /* 0x000fea0003800000 */
.L_x_39728:
[----:B------:R-:W-:-:S04]  /*f5a0*/  LOP3.LUT R22, R22, 0xff, RZ, 0xc0, !PT ;  /* 0x000000ff16167812 */ /* 0x000fc800078ec0ff */
[----:B------:R-:W0:Y:S02]  /*f5b0*/  I2F.U16 R0, R22 ;  /* 0x0000001600007306 */ /* 0x000e240000101000 */
[----:B0-----:R-:W-:-:S05]  /*f5c0*/  F2FP.BF16.F32.PACK_AB R0, RZ, R0 ;  /* 0x00000000ff00723e */ /* 0x001fca00000010ff */
[----:B------:R-:W-:Y:S01]  /*f5d0*/  STG.E.U16 desc[UR36][R2.64], R0 ;  /* 0x0000000002007986 */ /* 0x000fe2000c101524 */
[----:B------:R-:W-:Y:S05]  /*f5e0*/  EXIT ;  /* 0x000000000000794d */ /* 0x000fea0003800000 */
.L_x_39725:
        /* <DEDUP_REMOVED lines=11> */
.L_x_39737:
        /* <DEDUP_REMOVED lines=18> */
.L_x_39740:
[----:B------:R-:W-:-:S04]  /*f7c0*/  LOP3.LUT R0, R7, 0x80000000, RZ, 0xc0, !PT ;  /* 0x8000000007007812 */ /* 0x000fc800078ec0ff */
[----:B------:R-:W-:-:S04]  /*f7d0*/  SHF.R.U32.HI R5, RZ, 0x18, R0 ;  /* 0x00000018ff057819 */ /* 0x000fc80000011600 */
[----:B------:R-:W-:-:S04]  /*f7e0*/  LOP3.LUT R4, R4, R5, RZ, 0xfc, !PT ;  /* 0x0000000504047212 */ /* 0x000fc800078efcff */
[----:B------:R-:W-:-:S07]  /*f7f0*/  PRMT R0, R4, 0x7610, R0 ;  /* 0x0000761004007816 */ /* 0x000fce0000000000 */
.L_x_39739:
[----:B------:R-:W-:Y:S05]  /*f800*/  BSYNC B0 ;  /* 0x0000000000007941 */ /* 0x000fea0003800000 */
.L_x_39738:
[----:B------:R-:W-:Y:S01]  /*f810*/  STG.E.U8 desc[UR36][R2.64], R0 ;  /* 0x0000000002007986 */ /* 0x000fe2000c101124 */
[----:B------:R-:W-:Y:S05]  /*f820*/  EXIT ;  /* 0x000000000000794d */ /* 0x000fea0003800000 */
.L_x_39736:
        /* <DEDUP_REMOVED lines=18> */
.L_x_39743:
[----:B------:R-:W-:-:S04]  /*f950*/  LOP3.LUT R0, R7, 0x80000000, RZ, 0xc0, !PT ;  /* 0x8000000007007812 */ /* 0x000fc800078ec0ff */
[----:B------:R-:W-:-:S04]  /*f960*/  SHF.R.U32.HI R5, RZ, 0x18, R0 ;  /* 0x00000018ff057819 */ /* 0x000fc80000011600 */
[----:B------:R-:W-:-:S04]  /*f970*/  LOP3.LUT R4, R4, R5, RZ, 0xfc, !PT ;  /* 0x0000000504047212 */ /* 0x000fc800078efcff */
[----:B------:R-:W-:-:S07]  /*f980*/  PRMT R0, R4, 0x7610, R0 ;  /* 0x0000761004007816 */ /* 0x000fce0000000000 */
.L_x_39742:
[----:B------:R-:W-:Y:S05]  /*f990*/  BSYNC B0 ;  /* 0x0000000000007941 */ /* 0x000fea0003800000 */
.L_x_39741:
[----:B------:R-:W-:Y:S01]  /*f9a0*/  STG.E.U8 desc[UR36][R2.64], R0 ;  /* 0x0000000002007986 */ /* 0x000fe2000c101124 */
[----:B------:R-:W-:Y:S05]  /*f9b0*/  EXIT ;  /* 0x000000000000794d */ /* 0x000fea0003800000 */
.L_x_39735:
        /* <DEDUP_REMOVED lines=23> */
.L_x_39718:
        /* <DEDUP_REMOVED lines=16> */
.L_x_39746:
[----:B------:R-:W-:Y:S05]  /*fc30*/  EXIT ;  /* 0x000000000000794d */ /* 0x000fea0003800000 */
.L_x_39745:
[----:B------:R-:W-:Y:S01]  /*fc40*/  LOP3.LUT R22, R22, 0xff, RZ, 0xc0, !PT ;  /* 0x000000ff16167812 */ /* 0x000fe200078ec0ff */
[----:B------:R-:W-:-:S05]  /*fc50*/  IMAD.MOV.U32 R23, RZ, RZ, RZ ;  /* 0x000000ffff177224 */ /* 0x000fca00078e00ff */
[----:B------:R-:W-:Y:S01]  /*fc60*/  STG.E.64 desc[UR36][R2.64], R22 ;  /* 0x0000001602007986 */ /* 0x000fe2000c101b24 */
[----:B------:R-:W-:Y:S05]  /*fc70*/  EXIT ;  /* 0x000000000000794d */ /* 0x000fea0003800000 */
.L_x_39744:
[----:B------:R-:W-:-:S05]  /*fc80*/  LOP3.LUT R5, R22, 0xff, RZ, 0xc0, !PT ;  /* 0x000000ff16057812 */ /* 0x000fca00078ec0ff */
[----:B------:R-:W-:Y:S01]  /*fc90*/  STG.E desc[UR36][R2.64], R5 ;  /* 0x0000000502007986 */ /* 0x000fe2000c101924 */
[----:B------:R-:W-:Y:S05]  /*fca0*/  EXIT ;  /* 0x000000000000794d */ /* 0x000fea0003800000 */
.L_x_39747:
        /* <DEDUP_REMOVED lines=13> */
.L_x_44649:


//--------------------- .text._ZN2at6native18elementwise_kernelILi128ELi4EZNS0_22gpu_kernel_impl_nocastIZZZNS0_49_GLOBAL__N__657f93f7_16_TensorCompare_cu_71e06f4e17where_kernel_implERNS_14TensorIteratorEENKUlvE_clEvENKUlvE3_clEvEUlbhhE_EEvRNS_18TensorIteratorBaseERKT_EUliE_EEviT1_ --------------------------
	.section	.text._ZN2at6native18elementwise_kernelILi128ELi4EZNS0_22gpu_kernel_impl_nocastIZZZNS0_49_GLOBAL__N__657f93f7_16_TensorCompare_cu_71e06f4e17where_kernel_implERNS_14TensorIteratorEENKUlvE_clEvENKUlvE3_clEvEUlbhhE_EEvRNS_18TensorIteratorBaseERKT_EUliE_EEviT1_,"ax",@progbits
	.align	128
        .global         _ZN2at6native18elementwise_kernelILi128ELi4EZNS0_22gpu_kernel_impl_nocastIZZZNS0_49_GLOBAL__N__657f93f7_16_TensorCompare_cu_71e06f4e17where_kernel_implERNS_14TensorIteratorEENKUlvE_clEvENKUlvE3_clEvEUlbhhE_EEvRNS_18TensorIteratorBaseERKT_EUliE_EEviT1_
        .type           _ZN2at6native18elementwise_kernelILi128ELi4EZNS0_22gpu_kernel_impl_nocastIZZZNS0_49_GLOBAL__N__657f93f7_16_TensorCompare_cu_71e06f4e17where_kernel_implERNS_14TensorIteratorEENKUlvE_clEvENKUlvE3_clEvEUlbhhE_EEvRNS_18TensorIteratorBaseERKT_EUliE_EEviT1_,@function
        .size           _ZN2at6native18elementwise_kernelILi128ELi4EZNS0_22gpu_kernel_impl_nocastIZZZNS0_49_GLOBAL__N__657f93f7_16_TensorCompare_cu_71e06f4e17where_kernel_implERNS_14TensorIteratorEENKUlvE_clEvENKUlvE3_clEvEUlbhhE_EEvRNS_18TensorIteratorBaseERKT_EUliE_EEviT1_,(.L_x_44650 - _ZN2at6native18elementwise_kernelILi128ELi4EZNS0_22gpu_kernel_impl_nocastIZZZNS0_49_GLOBAL__N__657f93f7_16_TensorCompare_cu_71e06f4e17where_kernel_implERNS_14TensorIteratorEENKUlvE_clEvENKUlvE3_clEvEUlbhhE_EEvRNS_18TensorIteratorBaseERKT_EUliE_EEviT1_)
        .other          _ZN2at6native18elementwise_kernelILi128ELi4EZNS0_22gpu_kernel_impl_nocastIZZZNS0_49_GLOBAL__N__657f93f7_16_TensorCompare_cu_71e06f4e17where_kernel_implERNS_14TensorIteratorEENKUlvE_clEvENKUlvE3_clEvEUlbhhE_EEvRNS_18TensorIteratorBaseERKT_EUliE_EEviT1_,@"STO_CUDA_ENTRY STV_DEFAULT"
_ZN2at6native18elementwise_kernelILi128ELi4EZNS0_22gpu_kernel_impl_nocastIZZZNS0_49_GLOBAL__N__657f93f7_16_TensorCompare_cu_71e06f4e17where_kernel_implERNS_14TensorIteratorEENKUlvE_clEvENKUlvE3_clEvEUlbhhE_EEvRNS_18TensorIteratorBaseERKT_EUliE_EEviT1_:
.text._ZN2at6native18elementwise_kernelILi128ELi4EZNS0_22gpu_kernel_impl_nocastIZZZNS0_49_GLOBAL__N__657f93f7_16_TensorCompare_cu_71e06f4e17where_kernel_implERNS_14TensorIteratorEENKUlvE_clEvENKUlvE3_clEvEUlbhhE_EEvRNS_18TensorIteratorBaseERKT_EUliE_EEviT1_:
        /* <DEDUP_REMOVED lines=389> */
.L_x_39750:
        /* <DEDUP_REMOVED lines=18> */
.L_x_39749:
[----:B------:R-:W-:Y:S05]  /*1970*/  BSYNC B0 ;  /* 0x0000000000007941 */ /* 0x000fea0003800000 */
.L_x_39748:
        /* <DEDUP_REMOVED lines=382> */
.L_x_39753:
        /* <DEDUP_REMOVED lines=399> */
.L_x_39754:
        /* <DEDUP_REMOVED lines=18> */
.L_x_39752:
[----:B------:R-:W-:Y:S05]  /*4b70*/  BSYNC B0 ;  /* 0x0000000000007941 */ /* 0x000fea0003800000 */
.L_x_39751:
        /* <DEDUP_REMOVED lines=381> */
.L_x_39755:
        /* <DEDUP_REMOVED lines=18> */
.L_x_39756:
        /* <DEDUP_REMOVED lines=9> */
.L_x_44650:


//--------------------- .text._ZN2at6native27unrolled_elementwise_kernelIZZZNS0_49_GLOBAL__N__657f93f7_16_TensorCompare_cu_71e06f4e17where_kernel_implERNS_14TensorIteratorEENKUlvE_clEvENKUlvE3_clEvEUlbhhE_St5arrayIPcLm4EELi4E23TrivialOffsetCalculatorILi3EjESB_ILi1EjENS0_6memory15LoadWithoutCastENSE_16StoreWithoutCastEEEviT_T0_T2_T3_T4_T5_ --------------------------
	.section	.text._ZN2at6native27unrolled_elementwise_kernelIZZZNS0_49_GLOBAL__N__657f93f7_16_TensorCompare_cu_71e06f4e17where_kernel_implERNS_14TensorIteratorEENKUlvE_clEvENKUlvE3_clEvEUlbhhE_St5arrayIPcLm4EELi4E23TrivialOffsetCalculatorILi3EjESB_ILi1EjENS0_6memory15LoadWithoutCastENSE_16StoreWithoutCastEEEviT_T0_T2_T3_T4_T5_,"ax",@progbits
	.align	128
        .global         _ZN2at6native27unrolled_elementwise_kernelIZZZNS0_49_GLOBAL__N__657f93f7_16_TensorCompare_cu_71e06f4e17where_kernel_implERNS_14TensorIteratorEENKUlvE_clEvENKUlvE3_clEvEUlbhhE_St5arrayIPcLm4EELi4E23TrivialOffsetCalculatorILi3EjESB_ILi1EjENS0_6memory15LoadWithoutCastENSE_16StoreWithoutCastEEEviT_T0_T2_T3_T4_T5_
        .type           _ZN2at6native27unrolled_elementwise_kernelIZZZNS0_49_GLOBAL__N__657f93f7_16_TensorCompare_cu_71e06f4e17where_kernel_implERNS_14TensorIteratorEENKUlvE_clEvENKUlvE3_clEvEUlbhhE_St5arrayIPcLm4EELi4E23TrivialOffsetCalculatorILi3EjESB_ILi1EjENS0_6memory15LoadWithoutCastENSE_16StoreWithoutCastEEEviT_T0_T2_T3_T4_T5_,@function
        .size           _ZN2at6native27unrolled_elementwise_kernelIZZZNS0_49_GLOBAL__N__657f93f7_16_TensorCompare_cu_71e06f4e17where_kernel_implERNS_14TensorIteratorEENKUlvE_clEvENKUlvE3_clEvEUlbhhE_St5arrayIPcLm4EELi4E23TrivialOffsetCalculatorILi3EjESB_ILi1EjENS0_6memory15LoadWithoutCastENSE_16StoreWithoutCastEEEviT_T0_T2_T3_T4_T5_,(.L_x_44651 - _ZN2at6native27unrolled_elementwise_kernelIZZZNS0_49_GLOBAL__N__657f93f7_16_TensorCompare_cu_71e06f4e17where_kernel_implERNS_14TensorIteratorEENKUlvE_clEvENKUlvE3_clEvEUlbhhE_St5arrayIPcLm4EELi4E23TrivialOffsetCalculatorILi3EjESB_ILi1EjENS0_6memory15LoadWithoutCastENSE_16StoreWithoutCastEEEviT_T0_T2_T3_T4_T5_)
        .other          _ZN2at6native27unrolled_elementwise_kernelIZZZNS0_49_GLOBAL__N__657f93f7_16_TensorCompare_cu_71e06f4e17where_kernel_implERNS_14TensorIteratorEENKUlvE_clEvENKUlvE3_clEvEUlbhhE_St5arrayIPcLm4EELi4E23TrivialOffsetCalculatorILi3EjESB_ILi1EjENS0_6memory15LoadWithoutCastENSE_16StoreWithoutCastEEEviT_T0_T2_T3_T4_T5_,@"STO_CUDA_ENTRY STV_DEFAULT"
_ZN2at6native27unrolled_elementwise_kernelIZZZNS0_49_GLOBAL__N__657f93f7_16_TensorCompare_cu_71e06f4e17where_kernel_implERNS_14TensorIteratorEENKUlvE_clEvENKUlvE3_clEvEUlbhhE_St5arrayIPcLm4EELi4E23TrivialOffsetCalculatorILi3EjESB_ILi1EjENS0_6memory15LoadWithoutCastENSE_16StoreWithoutCastEEEviT_T0_T2_T3_T4_T5_:
.text._ZN2at6native27unrolled_elementwise_kernelIZZZNS0_49_GLOBAL__N__657f93f7_16_TensorCompare_cu_71e06f4e17where_kernel_implERNS_14TensorIteratorEENKUlvE_clEvENKUlvE3_clEvEUlbhhE_St5arrayIPcLm4EELi4E23TrivialOffsetCalculatorILi3EjESB_ILi1EjENS0_6memory15LoadWithoutCastENSE_16StoreWithoutCastEEEviT_T0_T2_T3_T4_T5_:
        /* <DEDUP_REMOVED lines=112> */
.L_x_39758:
[----:B------:R-:W-:Y:S05]  /*0700*/  BSYNC B0 ;  /* 0x0000000000007941 */ /* 0x000fea0003800000 */
.L_x_39757:
        /* <DEDUP_REMOVED lines=10> */
.L_x_39759:
        /* <DEDUP_REMOVED lines=13> */
.L_x_44651:


//--------------------- .text._ZN2at6native29vectorized_elementwise_kernelILi2EZZZNS0_49_GLOBAL__N__657f93f7_16_TensorCompare_cu_71e06f4e17where_kernel_implERNS_14TensorIteratorEENKUlvE_clEvENKUlvE3_clEvEUlbhhE_St5arrayIPcLm4EEEEviT0_T1_ --------------------------
	.section	.text._ZN2at6native29vectorized_elementwise_kernelILi2EZZZNS0_49_GLOBAL__N__657f93f7_16_TensorCompare_cu_71e06f4e17where_kernel_implERNS_14TensorIteratorEENKUlvE_clEvENKUlvE3_clEvEUlbhhE_St5arrayIPcLm4EEEEviT0_T1_,"ax",@progbits
	.align	128
        .global         _ZN2at6native29vectorized_elementwise_kernelILi2EZZZNS0_49_GLOBAL__N__657f93f7_16_TensorCompare_cu_71e06f4e17where_kernel_implERNS_14TensorIteratorEENKUlvE_clEvENKUlvE3_clEvEUlbhhE_St5arrayIPcLm4EEEEviT0_T1_
        .type           _ZN2at6native29vectorized_elementwise_kernelILi2EZZZNS0_49_GLOBAL__N__657f93f7_16_TensorCompare_cu_71e06f4e17where_kernel_implERNS_14TensorIteratorEENKUlvE_clEvENKUlvE3_clEvEUlbhhE_St5arrayIPcLm4EEEEviT0_T1_,@function
        .size           _ZN2at6native29vectorized_elementwise_kernelILi2EZZZNS0_49_GLOBAL__N__657f93f7_16_TensorCompare_cu_71e06f4e17where_kernel_implERNS_14TensorIteratorEENKUlvE_clEvENKUlvE3_clEvEUlbhhE_St5arrayIPcLm4EEEEviT0_T1_,(.L_x_44652 - _ZN2at6native29vectorized_elementwise_kernelILi2EZZZNS0_49_GLOBAL__N__657f93f7_16_TensorCompare_cu_71e06f4e17where_kernel_implERNS_14TensorIteratorEENKUlvE_clEvENKUlvE3_clEvEUlbhhE_St5arrayIPcLm4EEEEviT0_T1_)
        .other          _ZN2at6native29vectorized_elementwise_kernelILi2EZZZNS0_49_GLOBAL__N__657f93f7_16_TensorCompare_cu_71e06f4e17where_kernel_implERNS_14TensorIteratorEENKUlvE_clEvENKUlvE3_clEvEUlbhhE_St5arrayIPcLm4EEEEviT0_T1_,@"STO_CUDA_ENTRY STV_DEFAULT"
_ZN2at6native29vectorized_elementwise_kernelILi2EZZZNS0_49_GLOBAL__N__657f93f7_16_TensorCompare_cu_71e06f4e17where_kernel_implERNS_14TensorIteratorEENKUlvE_clEvENKUlvE3_clEvEUlbhhE_St5arrayIPcLm4EEEEviT0_T1_:
.text._ZN2at6native29vectorized_elementwise_kernelILi2EZZZNS0_49_GLOBAL__N__657f93f7_16_TensorCompare_cu_71e06f4e17where_kernel_implERNS_14TensorIteratorEENKUlvE_clEvENKUlvE3_clEvEUlbhhE_St5arrayIPcLm4EEEEviT0_T1_:
        /* <DEDUP_REMOVED lines=87> */
.L_x_39760:
        /* <DEDUP_REMOVED lines=211> */
.L_x_39763:
        /* <DEDUP_REMOVED lines=8> */
.L_x_39764:
        /* <DEDUP_REMOVED lines=8> */
.L_x_39765:
        /* <DEDUP_REMOVED lines=9> */
.L_x_39766:
[----:B------:R-:W-:Y:S05]  /*1430*/  BSYNC B1 ;  /* 0x0000000000017941 */ /* 0x000fea0003800000 */
.L_x_39762:
[----:B------:R-:W-:-:S13]  /*1440*/  ISETP.GE.AND P0, PT, R21, R0, PT ;  /* 0x000000001500720c */ /* 0x000fda0003f06270 */
[----:B-1----:R-:W1:Y:S01]  /*1450*/  @!P0 LDC.64 R6, c[0x0][0x220] ;  /* 0x00008800ff068b82 */ /* 0x002e620000000a00 */
[C---:B0-2---:R-:W-:Y:S02]  /*1460*/  @!P0 VIADD R5, R21.reuse, UR4 ;  /* 0x0000000415058c36 */ /* 0x045fe40008000000 */
[----:B------:R-:W-:-:S03]  /*1470*/  @!P0 VIADD R21, R21, 0x80 ;  /* 0x0000008015158836 */ /* 0x000fc60000000000 */
[----:B-1----:R-:W-:-:S05]  /*1480*/  @!P0 IADD3 R4, P1, R5, R6, RZ ;  /* 0x0000000605048210 */ /* 0x002fca0007f3e0ff */
[----:B------:R-:W-:-:S05]  /*1490*/  @!P0 IMAD.X R5, RZ, RZ, R7, P1 ;  /* 0x000000ffff058224 */ /* 0x000fca00008e0607 */
[----:B------:R2:W-:Y:S03]  /*14a0*/  @!P0 STG.E.U8 desc[UR12][R4.64], R18 ;  /* 0x0000001204008986 */ /* 0x0005e6000c10110c */
.L_x_39767:
[----:B------:R-:W-:Y:S05]  /*14b0*/  BSYNC B0 ;  /* 0x0000000000007941 */ /* 0x000fea0003800000 */
.L_x_39761:
        /* <DEDUP_REMOVED lines=9> */
.L_x_39768:
        /* <DEDUP_REMOVED lines=11> */
.L_x_44652:


//--------------------- .text._ZN2at6native29vectorized_elementwise_kernelILi4EZZZNS0_49_GLOBAL__N__657f93f7_16_TensorCompare_cu_71e06f4e17where_kernel_implERNS_14TensorIteratorEENKUlvE_clEvENKUlvE3_clEvEUlbhhE_St5arrayIPcLm4EEEEviT0_T1_ --------------------------
	.section	.text._ZN2at6native29vectorized_elementwise_kernelILi4EZZZNS0_49_GLOBAL__N__657f93f7_16_TensorCompare_cu_71e06f4e17where_kernel_implERNS_14TensorIteratorEENKUlvE_clEvENKUlvE3_clEvEUlbhhE_St5arrayIPcLm4EEEEviT0_T1_,"ax",@progbits
	.align	128
        .global         _ZN2at6native29vectorized_elementwise_kernelILi4EZZZNS0_49_GLOBAL__N__657f93f7_16_TensorCompare_cu_71e06f4e17where_kernel_implERNS_14TensorIteratorEENKUlvE_clEvENKUlvE3_clEvEUlbhhE_St5arrayIPcLm4EEEEviT0_T1_
        .type           _ZN2at6native29vectorized_elementwise_kernelILi4EZZZNS0_49_GLOBAL__N__657f93f7_16_TensorCompare_cu_71e06f4e17where_kernel_implERNS_14TensorIteratorEENKUlvE_clEvENKUlvE3_clEvEUlbhhE_St5arrayIPcLm4EEEEviT0_T1_,@function
        .size           _ZN2at6native29vectorized_elementwise_kernelILi4EZZZNS0_49_GLOBAL__N__657f93f7_16_TensorCompare_cu_71e06f4e17where_kernel_implERNS_14TensorIteratorEENKUlvE_clEvENKUlvE3_clEvEUlbhhE_St5arrayIPcLm4EEEEviT0_T1_,(.L_x_44653 - _ZN2at6native29vectorized_elementwise_kernelILi4EZZZNS0_49_GLOBAL__N__657f93f7_16_TensorCompare_cu_71e06f4e17where_kernel_implERNS_14TensorIteratorEENKUlvE_clEvENKUlvE3_clEvEUlbhhE_St5arrayIPcLm4EEEEviT0_T1_)
        .other          _ZN2at6native29vectorized_elementwise_kernelILi4EZZZNS0_49_GLOBAL__N__657f93f7_16_TensorCompare_cu_71e06f4e17where_kernel_implERNS_14TensorIteratorEENKUlvE_clEvENKUlvE3_clEvEUlbhhE_St5arrayIPcLm4EEEEviT0_T1_,@"STO_CUDA_ENTRY STV_DEFAULT"
_ZN2at6native29vectorized_elementwise_kernelILi4EZZZNS0_49_GLOBAL__N__657f93f7_16_TensorCompare_cu_71e06f4e17where_kernel_implERNS_14TensorIteratorEENKUlvE_clEvENKUlvE3_clEvEUlbhhE_St5arrayIPcLm4EEEEviT0_T1_:
.text._ZN2at6native29vectorized_elementwise_kernelILi4EZZZNS0_49_GLOBAL__N__657f93f7_16_TensorCompare_cu_71e06f4e17where_kernel_implERNS_14TensorIteratorEENKUlvE_clEvENKUlvE3_clEvEUlbhhE_St5arrayIPcLm4EEEEviT0_T1_:
        /* <DEDUP_REMOVED lines=81> */
.L_x_39769:
        /* <DEDUP_REMOVED lines=211> */
.L_x_39772:
        /* <DEDUP_REMOVED lines=8> */
.L_x_39773:
        /* <DEDUP_REMOVED lines=8> */
.L_x_39774:
        /* <DEDUP_REMOVED lines=9> */
.L_x_39775:
[----:B------:R-:W-:Y:S05]  /*13d0*/  BSYNC B1 ;  /* 0x0000000000017941 */ /* 0x000fea0003800000 */
.L_x_39771:
[----:B------:R-:W-:-:S13]  /*13e0*/  ISETP.GE.AND P0, PT, R21, R0, PT ;  /* 0x000000001500720c */ /* 0x000fda0003f06270 */
[----:B-1----:R-:W1:Y:S01]  /*13f0*/  @!P0 LDC.64 R6, c[0x0][0x220] ;  /* 0x00008800ff068b82 */ /* 0x002e620000000a00 */
[C---:B0-2---:R-:W-:Y:S02]  /*1400*/  @!P0 VIADD R5, R21.reuse, UR4 ;  /* 0x0000000415058c36 */ /* 0x045fe40008000000 */
[----:B------:R-:W-:-:S03]  /*1410*/  @!P0 VIADD R21, R21, 0x80 ;  /* 0x0000008015158836 */ /* 0x000fc60000000000 */
[----:B-1----:R-:W-:-:S05]  /*1420*/  @!P0 IADD3 R4, P1, R5, R6, RZ ;  /* 0x0000000605048210 */ /* 0x002fca0007f3e0ff */
[----:B------:R-:W-:-:S05]  /*1430*/  @!P0 IMAD.X R5, RZ, RZ, R7, P1 ;  /* 0x000000ffff058224 */ /* 0x000fca00008e0607 */
[----:B------:R2:W-:Y:S03]  /*1440*/  @!P0 STG.E.U8 desc[UR12][R4.64], R18 ;  /* 0x0000001204008986 */ /* 0x0005e6000c10110c */
.L_x_39776:
[----:B------:R-:W-:Y:S05]  /*1450*/  BSYNC B0 ;  /* 0x0000000000007941 */ /* 0x000fea0003800000 */
.L_x_39770:
        /* <DEDUP_REMOVED lines=9> */
.L_x_39777:
        /* <DEDUP_REMOVED lines=9> */
.L_x_44653:


//--------------------- .text._ZN2at6native29vectorized_elementwise_kernelILi8EZZZNS0_49_GLOBAL__N__657f93f7_16_TensorCompare_cu_71e06f4e17where_kernel_implERNS_14TensorIteratorEENKUlvE_clEvENKUlvE3_clEvEUlbhhE_St5arrayIPcLm4EEEEviT0_T1_ --------------------------
	.section	.text._ZN2at6native29vectorized_elementwise_kernelILi8EZZZNS0_49_GLOBAL__N__657f93f7_16_TensorCompare_cu_71e06f4e17where_kernel_implERNS_14TensorIteratorEENKUlvE_clEvENKUlvE3_clEvEUlbhhE_St5arrayIPcLm4EEEEviT0_T1_,"ax",@progbits
	.align	128
        .global         _ZN2at6native29vectorized_elementwise_kernelILi8EZZZNS0_49_GLOBAL__N__657f93f7_16_TensorCompare_cu_71e06f4e17where_kernel_implERNS_14TensorIteratorEENKUlvE_clEvENKUlvE3_clEvEUlbhhE_St5arrayIPcLm4EEEEviT0_T1_
        .type           _ZN2at6native29vectorized_elementwise_kernelILi8EZZZNS0_49_GLOBAL__N__657f93f7_16_TensorCompare_cu_71e06f4e17where_kernel_implERNS_14TensorIteratorEENKUlvE_clEvENKUlvE3_clEvEUlbhhE_St5arrayIPcLm4EEEEviT0_T1_,@function
        .size           _ZN2at6native29vectorized_elementwise_kernelILi8EZZZNS0_49_GLOBAL__N__657f93f7_16_TensorCompare_cu_71e06f4e17where_kernel_implERNS_14TensorIteratorEENKUlvE_clEvENKUlvE3_clEvEUlbhhE_St5arrayIPcLm4EEEEviT0_T1_,(.L_x_44654 - _ZN2at6native29vectorized_elementwise_kernelILi8EZZZNS0_49_GLOBAL__N__657f93f7_16_TensorCompare_cu_71e06f4e17where_kernel_implERNS_14TensorIteratorEENKUlvE_clEvENKUlvE3_clEvEUlbhhE_St5arrayIPcLm4EEEEviT0_T1_)
        .other          _ZN2at6native29vectorized_elementwise_kernelILi8EZZZNS0_49_GLOBAL__N__657f93f7_16_TensorCompare_cu_71e06f4e17where_kernel_implERNS_14TensorIteratorEENKUlvE_clEvENKUlvE3_clEvEUlbhhE_St5arrayIPcLm4EEEEviT0_T1_,@"STO_CUDA_ENTRY STV_DEFAULT"
_ZN2at6native29vectorized_elementwise_kernelILi8EZZZNS0_49_GLOBAL__N__657f93f7_16_TensorCompare_cu_71e06f4e17where_kernel_implERNS_14TensorIteratorEENKUlvE_clEvENKUlvE3_clEvEUlbhhE_St5arrayIPcLm4EEEEviT0_T1_:
.text._ZN2at6native29vectorized_elementwise_kernelILi8EZZZNS0_49_GLOBAL__N__657f93f7_16_TensorCompare_cu_71e06f4e17where_kernel_implERNS_14TensorIteratorEENKUlvE_clEvENKUlvE3_clEvEUlbhhE_St5arrayIPcLm4EEEEviT0_T1_:
        /* <DEDUP_REMOVED lines=105> */
.L_x_39778:
        /* <DEDUP_REMOVED lines=211> */
.L_x_39781:
        /* <DEDUP_REMOVED lines=8> */
.L_x_39782:
        /* <DEDUP_REMOVED lines=8> */
.L_x_39783:
        /* <DEDUP_REMOVED lines=9> */
.L_x_39784:
[----:B------:R-:W-:Y:S05]  /*1550*/  BSYNC B1 ;  /* 0x0000000000017941 */ /* 0x000fea0003800000 */
.L_x_39780:
[----:B------:R-:W-:-:S13]  /*1560*/  ISETP.GE.AND P0, PT, R21, R0, PT ;  /* 0x000000001500720c */ /* 0x000fda0003f06270 */
[----:B-1----:R-:W1:Y:S01]  /*1570*/  @!P0 LDC.64 R6, c[0x0][0x220] ;  /* 0x00008800ff068b82 */ /* 0x002e620000000a00 */
[C---:B0-2---:R-:W-:Y:S02]  /*1580*/  @!P0 VIADD R5, R21.reuse, UR4 ;  /* 0x0000000415058c36 */ /* 0x045fe40008000000 */
[----:B------:R-:W-:-:S03]  /*1590*/  @!P0 VIADD R21, R21, 0x80 ;  /* 0x0000008015158836 */ /* 0x000fc60000000000 */
[----:B-1----:R-:W-:-:S05]  /*15a0*/  @!P0 IADD3 R4, P1, R5, R6, RZ ;  /* 0x0000000605048210 */ /* 0x002fca0007f3e0ff */
[----:B------:R-:W-:-:S05]  /*15b0*/  @!P0 IMAD.X R5, RZ, RZ, R7, P1 ;  /* 0x000000ffff058224 */ /* 0x000fca00008e0607 */
[----:B------:R2:W-:Y:S03]  /*15c0*/  @!P0 STG.E.U8 desc[UR12][R4.64], R18 ;  /* 0x0000001204008986 */ /* 0x0005e6000c10110c */
.L_x_39785:
[----:B------:R-:W-:Y:S05]  /*15d0*/  BSYNC B0 ;  /* 0x0000000000007941 */ /* 0x000fea0003800000 */
.L_x_39779:
        /* <DEDUP_REMOVED lines=9> */
.L_x_39786:
        /* <DEDUP_REMOVED lines=9> */
.L_x_44654:


//--------------------- .text._ZN2at6native18elementwise_kernelILi128ELi4EZNS0_15gpu_kernel_implIZZZNS0_49_GLOBAL__N__657f93f7_16_TensorCompare_cu_71e06f4e17where_kernel_implERNS_14TensorIteratorEENKUlvE_clEvENKUlvE2_clEvEUlbbbE_EEvRNS_18TensorIteratorBaseERKT_EUliE_EEviT1_ --------------------------
	.section	.text._ZN2at6native18elementwise_kernelILi128ELi4EZNS0_15gpu_kernel_implIZZZNS0_49_GLOBAL__N__657f93f7_16_TensorCompare_cu_71e06f4e17where_kernel_implERNS_14TensorIteratorEENKUlvE_clEvENKUlvE2_clEvEUlbbbE_EEvRNS_18TensorIteratorBaseERKT_EUliE_EEviT1_,"ax",@progbits
	.align	128
        .global         _ZN2at6native18elementwise_kernelILi128ELi4EZNS0_15gpu_kernel_implIZZZNS0_49_GLOBAL__N__657f93f7_16_TensorCompare_cu_71e06f4e17where_kernel_implERNS_14TensorIteratorEENKUlvE_clEvENKUlvE2_clEvEUlbbbE_EEvRNS_18TensorIteratorBaseERKT_EUliE_EEviT1_
        .type           _ZN2at6native18elementwise_kernelILi128ELi4EZNS0_15gpu_kernel_implIZZZNS0_49_GLOBAL__N__657f93f7_16_TensorCompare_cu_71e06f4e17where_kernel_implERNS_14TensorIteratorEENKUlvE_clEvENKUlvE2_clEvEUlbbbE_EEvRNS_18TensorIteratorBaseERKT_EUliE_EEviT1_,@function
        .size           _ZN2at6native18elementwise_kernelILi128ELi4EZNS0_15gpu_kernel_implIZZZNS0_49_GLOBAL__N__657f93f7_16_TensorCompare_cu_71e06f4e17where_kernel_implERNS_14TensorIteratorEENKUlvE_clEvENKUlvE2_clEvEUlbbbE_EEvRNS_18TensorIteratorBaseERKT_EUliE_EEviT1_,(.L_x_44655 - _ZN2at6native18elementwise_kernelILi128ELi4EZNS0_15gpu_kernel_implIZZZNS0_49_GLOBAL__N__657f93f7_16_TensorCompare_cu_71e06f4e17where_kernel_implERNS_14TensorIteratorEENKUlvE_clEvENKUlvE2_clEvEUlbbbE_EEvRNS_18TensorIteratorBaseERKT_EUliE_EEviT1_)
        .other          _ZN2at6native18elementwise_kernelILi128ELi4EZNS0_15gpu_kernel_implIZZZNS0_49_GLOBAL__N__657f93f7_16_TensorCompare_cu_71e06f4e17where_kernel_implERNS_14TensorIteratorEENKUlvE_clEvENKUlvE2_clEvEUlbbbE_EEvRNS_18TensorIteratorBaseERKT_EUliE_EEviT1_,@"STO_CUDA_ENTRY STV_DEFAULT"
_ZN2at6native18elementwise_kernelILi128ELi4EZNS0_15gpu_kernel_implIZZZNS0_49_GLOBAL__N__657f93f7_16_TensorCompare_cu_71e06f4e17where_kernel_implERNS_14TensorIteratorEENKUlvE_clEvENKUlvE2_clEvEUlbbbE_EEvRNS_18TensorIteratorBaseERKT_EUliE_EEviT1_:
.text._ZN2at6native18elementwise_kernelILi128ELi4EZNS0_15gpu_kernel_implIZZZNS0_49_GLOBAL__N__657f93f7_16_TensorCompare_cu_71e06f4e17where_kernel_implERNS_14TensorIteratorEENKUlvE_clEvENKUlvE2_clEvEUlbbbE_EEvRNS_18TensorIteratorBaseERKT_EUliE_EEviT1_:
        /* <DEDUP_REMOVED lines=391> */
.L_x_39789:
        /* <DEDUP_REMOVED lines=22> */
.L_x_39793:
[----:B------:R-:W2:Y:S02]  /*19d0*/  LDG.E.U8 R2, desc[UR36][R2.64] ;  /* 0x0000002402027981 */ /* 0x000ea4000c1e1100 */
[----:B--2---:R-:W-:-:S04]  /*19e0*/  ISETP.NE.AND P0, PT, R2, RZ, PT ;  /* 0x000000ff0200720c */ /* 0x004fc80003f05270 */
[----:B------:R-:W-:Y:S01]  /*19f0*/  P2R R19, PR, RZ, 0x1 ;  /* 0x00000001ff137803 */ /* 0x000fe20000000000 */
[----:B------:R-:W-:Y:S08]  /*1a00*/  BRA `(.L_x_39795) ;  /* 0x0000000c00c47947 */ /* 0x000ff00003800000 */
.L_x_39792:
        /* <DEDUP_REMOVED lines=11> */
.L_x_39797:
[----:B------:R-:W2:Y:S02]  /*1ac0*/  LDG.E R2, desc[UR36][R2.64] ;  /* 0x0000002402027981 */ /* 0x000ea4000c1e1900 */
[----:B--2---:R-:W-:-:S04]  /*1ad0*/  ISETP.NE.AND P0, PT, R2, RZ, PT ;  /* 0x000000ff0200720c */ /* 0x004fc80003f05270 */
[----:B------:R-:W-:Y:S01]  /*1ae0*/  P2R R19, PR, RZ, 0x1 ;  /* 0x00000001ff137803 */ /* 0x000fe20000000000 */
[----:B------:R-:W-:Y:S08]  /*1af0*/  BRA `(.L_x_39795) ;  /* 0x0000000c00887947 */ /* 0x000ff00003800000 */
.L_x_39796:
[----:B------:R-:W2:Y:S02]  /*1b00*/  LDG.E.U16 R2, desc[UR36][R2.64] ;  /* 0x0000002402027981 */ /* 0x000ea4000c1e1500 */
[----:B--2---:R-:W-:-:S04]  /*1b10*/  ISETP.NE.AND P0, PT, R2, RZ, PT ;  /* 0x000000ff0200720c */ /* 0x004fc80003f05270 */
[----:B------:R-:W-:Y:S01]  /*1b20*/  P2R R19, PR, RZ, 0x1 ;  /* 0x00000001ff137803 */ /* 0x000fe20000000000 */
[----:B------:R-:W-:Y:S08]  /*1b30*/  BRA `(.L_x_39795) ;  /* 0x0000000c00787947 */ /* 0x000ff00003800000 */
.L_x_39791:
        /* <DEDUP_REMOVED lines=10> */
.L_x_39799:
[----:B------:R-:W2:Y:S02]  /*1be0*/  LDG.E.U16 R0, desc[UR36][R2.64] ;  /* 0x0000002402007981 */ /* 0x000ea4000c1e1500 */
[----:B--2---:R-:W-:-:S05]  /*1bf0*/  HADD2.F32 R0, -RZ, R0.H0_H0 ;  /* 0x20000000ff007230 */ /* 0x004fca0000004100 */
[----:B------:R-:W-:-:S04]  /*1c00*/  FSETP.NEU.FTZ.AND P0, PT, R0, RZ, PT ;  /* 0x000000ff0000720b */ /* 0x000fc80003f1d000 */
[----:B------:R-:W-:Y:S01]  /*1c10*/  P2R R19, PR, RZ, 0x1 ;  /* 0x00000001ff137803 */ /* 0x000fe20000000000 */
[----:B------:R-:W-:Y:S08]  /*1c20*/  BRA `(.L_x_39795) ;  /* 0x0000000c003c7947 */ /* 0x000ff00003800000 */
.L_x_39798:
        /* <DEDUP_REMOVED lines=12> */
.L_x_39801:
        /* <DEDUP_REMOVED lines=11> */
.L_x_39800:
[----:B------:R-:W2:Y:S02]  /*1da0*/  LDG.E.64 R2, desc[UR36][R2.64] ;  /* 0x0000002402027981 */ /* 0x000ea4000c1e1b00 */
[----:B--2---:R-:W-:-:S06]  /*1db0*/  DSETP.NEU.AND P0, PT, R2, RZ, PT ;  /* 0x000000ff0200722a */ /* 0x004fcc0003f0d000 */
[----:B------:R-:W-:Y:S01]  /*1dc0*/  P2R R19, PR, RZ, 0x1 ;  /* 0x00000001ff137803 */ /* 0x000fe20000000000 */
[----:B------:R-:W-:Y:S07]  /*1dd0*/  BRA `(.L_x_39795) ;  /* 0x0000000800d07947 */ /* 0x000fee0003800000 */
.L_x_39790:
        /* <DEDUP_REMOVED lines=12> */
.L_x_39804:
[----:B------:R-:W2:Y:S02]  /*1ea0*/  LDG.E.128 R4, desc[UR36][R2.64] ;  /* 0x0000002402047981 */ /* 0x000ea4000c1e1d00 */
[----:B--2---:R-:W-:-:S06]  /*1eb0*/  DSETP.NEU.AND P0, PT, R6, RZ, PT ;  /* 0x000000ff0600722a */ /* 0x004fcc0003f0d000 */
[----:B------:R-:W-:-:S06]  /*1ec0*/  DSETP.NEU.OR P0, PT, R4, RZ, P0 ;  /* 0x000000ff0400722a */ /* 0x000fcc000070d400 */
[----:B------:R-:W-:Y:S01]  /*1ed0*/  P2R R19, PR, RZ, 0x1 ;  /* 0x00000001ff137803 */ /* 0x000fe20000000000 */
[----:B------:R-:W-:Y:S07]  /*1ee0*/  BRA `(.L_x_39795) ;  /* 0x00000008008c7947 */ /* 0x000fee0003800000 */
.L_x_39803:
        /* <DEDUP_REMOVED lines=28> */
.L_x_39806:
        /* <DEDUP_REMOVED lines=15> */
.L_x_39805:
[----:B------:R-:W2:Y:S02]  /*21a0*/  LDG.E.U16 R0, desc[UR36][R2.64] ;  /* 0x0000002402007981 */ /* 0x000ea4000c1e1500 */
[----:B--2---:R-:W-:-:S05]  /*21b0*/  IMAD.U32 R0, R0, 0x10000, RZ ;  /* 0x0001000000007824 */ /* 0x004fca00078e00ff */
[----:B------:R-:W-:-:S04]  /*21c0*/  FSETP.NEU.FTZ.AND P0, PT, R0, RZ, PT ;  /* 0x000000ff0000720b */ /* 0x000fc80003f1d000 */
[----:B------:R-:W-:Y:S01]  /*21d0*/  P2R R19, PR, RZ, 0x1 ;  /* 0x00000001ff137803 */ /* 0x000fe20000000000 */
[----:B------:R-:W-:Y:S08]  /*21e0*/  BRA `(.L_x_39795) ;  /* 0x0000000400cc7947 */ /* 0x000ff00003800000 */
.L_x_39802:
        /* <DEDUP_REMOVED lines=12> */
.L_x_39809:
        /* <DEDUP_REMOVED lines=21> */
.L_x_39813:
[----:B------:R-:W-:Y:S05]  /*2400*/  BSYNC B1 ;  /* 0x0000000000017941 */ /* 0x000fea0003800000 */
.L_x_39812:
[----:B------:R-:W-:Y:S01]  /*2410*/  LEA R3, R0, 0x3b800000, 0x17 ;  /* 0x3b80000000037811 */ /* 0x000fe200078eb8ff */
[----:B------:R-:W-:-:S05]  /*2420*/  IMAD.SHL.U32 R0, R2, 0x100000, RZ ;  /* 0x0010000002007824 */ /* 0x000fca00078e00ff */
[----:B------:R-:W-:-:S07]  /*2430*/  LOP3.LUT R0, R3, R0, R4, 0xfe, !PT ;  /* 0x0000000003007212 */ /* 0x000fce00078efe04 */
.L_x_39811:
[----:B------:R-:W-:Y:S05]  /*2440*/  BSYNC B0 ;  /* 0x0000000000007941 */ /* 0x000fea0003800000 */
.L_x_39810:
[----:B------:R-:W-:-:S04]  /*2450*/  FSETP.NEU.FTZ.AND P0, PT, R0, RZ, PT ;  /* 0x000000ff0000720b */ /* 0x000fc80003f1d000 */
[----:B------:R-:W-:Y:S01]  /*2460*/  P2R R19, PR, RZ, 0x1 ;  /* 0x00000001ff137803 */ /* 0x000fe20000000000 */
[----:B------:R-:W-:Y:S08]  /*2470*/  BRA `(.L_x_39795) ;  /* 0x0000000400287947 */ /* 0x000ff00003800000 */
.L_x_39808:
        /* <DEDUP_REMOVED lines=21> */
.L_x_39817:
[----:B------:R-:W-:Y:S05]  /*25d0*/  BSYNC B1 ;  /* 0x0000000000017941 */ /* 0x000fea0003800000 */
.L_x_39816:
[----:B------:R-:W-:Y:S01]  /*25e0*/  LEA R3, R0, 0x37800000, 0x17 ;  /* 0x3780000000037811 */ /* 0x000fe200078eb8ff */
[----:B------:R-:W-:-:S05]  /*25f0*/  IMAD.SHL.U32 R0, R2, 0x200000, RZ ;  /* 0x0020000002007824 */ /* 0x000fca00078e00ff */
[----:B------:R-:W-:-:S07]  /*2600*/  LOP3.LUT R0, R3, R0, R4, 0xfe, !PT ;  /* 0x0000000003007212 */ /* 0x000fce00078efe04 */
.L_x_39815:
[----:B------:R-:W-:Y:S05]  /*2610*/  BSYNC B0 ;  /* 0x0000000000007941 */ /* 0x000fea0003800000 */
.L_x_39814:
[----:B------:R-:W-:-:S04]  /*2620*/  FSETP.NEU.FTZ.AND P0, PT, R0, RZ, PT ;  /* 0x000000ff0000720b */ /* 0x000fc80003f1d000 */
[----:B------:R-:W-:Y:S01]  /*2630*/  P2R R19, PR, RZ, 0x1 ;  /* 0x00000001ff137803 */ /* 0x000fe20000000000 */
[----:B------:R-:W-:Y:S08]  /*2640*/  BRA `(.L_x_39795) ;  /* 0x0000000000b47947 */ /* 0x000ff00003800000 */
.L_x_39807:
        /* <DEDUP_REMOVED lines=14> */
.L_x_39821:
[----:B------:R-:W-:Y:S05]  /*2730*/  BSYNC B0 ;  /* 0x0000000000007941 */ /* 0x000fea0003800000 */
.L_x_39820:
[----:B------:R-:W-:-:S04]  /*2740*/  FSETP.NEU.FTZ.AND P0, PT, R0, RZ, PT ;  /* 0x000000ff0000720b */ /* 0x000fc80003f1d000 */
[----:B------:R-:W-:Y:S01]  /*2750*/  P2R R19, PR, RZ, 0x1 ;  /* 0x00000001ff137803 */ /* 0x000fe20000000000 */
[----:B------:R-:W-:Y:S08]  /*2760*/  BRA `(.L_x_39795) ;  /* 0x00000000006c7947 */ /* 0x000ff00003800000 */
.L_x_39794:
        /* <DEDUP_REMOVED lines=16> */
.L_x_39822:
[----:B------:R-:W-:-:S04]  /*2870*/  PLOP3.LUT P0, PT, PT, PT, PT, 0x8, 0x0 ;  /* 0x000000000000781c */ /* 0x000fc80003f0e170 */
[----:B------:R-:W-:Y:S01]  /*2880*/  P2R R19, PR, RZ, 0x1 ;  /* 0x00000001ff137803 */ /* 0x000fe20000000000 */
[----:B------:R-:W-:Y:S08]  /*2890*/  BRA `(.L_x_39795) ;  /* 0x0000000000207947 */ /* 0x000ff00003800000 */
.L_x_39819:
[----:B------:R-:W2:Y:S02]  /*28a0*/  LDG.E.64 R2, desc[UR36][R2.64] ;  /* 0x0000002402027981 */ /* 0x000ea4000c1e1b00 */
[----:B--2---:R-:W-:-:S04]  /*28b0*/  ISETP.NE.U32.AND P0, PT, R2, RZ, PT ;  /* 0x000000ff0200720c */ /* 0x004fc80003f05070 */
[----:B------:R-:W-:-:S04]  /*28c0*/  ISETP.NE.AND.EX P0, PT, R3, RZ, PT, P0 ;  /* 0x000000ff0300720c */ /* 0x000fc80003f05300 */
[----:B------:R-:W-:Y:S01]  /*28d0*/  P2R R19, PR, RZ, 0x1 ;  /* 0x00000001ff137803 */ /* 0x000fe20000000000 */
[----:B------:R-:W-:Y:S08]  /*28e0*/  BRA `(.L_x_39795) ;  /* 0x00000000000c7947 */ /* 0x000ff00003800000 */
.L_x_39818:
[----:B------:R-:W2:Y:S02]  /*28f0*/  LDG.E R2, desc[UR36][R2.64] ;  /* 0x0000002402027981 */ /* 0x000ea4000c1e1900 */
[----:B--2---:R-:W-:-:S04]  /*2900*/  ISETP.NE.AND P0, PT, R2, RZ, PT ;  /* 0x000000ff0200720c */ /* 0x004fc80003f05270 */
[----:B------:R-:W-:-:S09]  /*2910*/  P2R R19, PR, RZ, 0x1 ;  /* 0x00000001ff137803 */ /* 0x000fd20000000000 */
.L_x_39795:
        /* <DEDUP_REMOVED lines=19> */
.L_x_39826:
[----:B------:R-:W2:Y:S02]  /*2a50*/  LDG.E.U8 R2, desc[UR36][R2.64] ;  /* 0x0000002402027981 */ /* 0x000ea4000c1e1100 */
[----:B--2---:R-:W-:-:S04]  /*2a60*/  ISETP.NE.AND P0, PT, R2, RZ, PT ;  /* 0x000000ff0200720c */ /* 0x004fc80003f05270 */
[----:B------:R-:W-:Y:S01]  /*2a70*/  P2R R24, PR, RZ, 0x1 ;  /* 0x00000001ff187803 */ /* 0x000fe20000000000 */
[----:B------:R-:W-:Y:S08]  /*2a80*/  BRA `(.L_x_39828) ;  /* 0x0000000c00c47947 */ /* 0x000ff00003800000 */
.L_x_39825:
        /* <DEDUP_REMOVED lines=11> */
.L_x_39830:
[----:B------:R-:W2:Y:S02]  /*2b40*/  LDG.E R2, desc[UR36][R2.64] ;  /* 0x0000002402027981 */ /* 0x000ea4000c1e1900 */
[----:B--2---:R-:W-:-:S04]  /*2b50*/  ISETP.NE.AND P0, PT, R2, RZ, PT ;  /* 0x000000ff0200720c */ /* 0x004fc80003f05270 */
[----:B------:R-:W-:Y:S01]  /*2b60*/  P2R R24, PR, RZ, 0x1 ;  /* 0x00000001ff187803 */ /* 0x000fe20000000000 */
[----:B------:R-:W-:Y:S08]  /*2b70*/  BRA `(.L_x_39828) ;  /* 0x0000000c00887947 */ /* 0x000ff00003800000 */
.L_x_39829:
[----:B------:R-:W2:Y:S02]  /*2b80*/  LDG.E.U16 R2, desc[UR36][R2.64] ;  /* 0x0000002402027981 */ /* 0x000ea4000c1e1500 */
[----:B--2---:R-:W-:-:S04]  /*2b90*/  ISETP.NE.AND P0, PT, R2, RZ, PT ;  /* 0x000000ff0200720c */ /* 0x004fc80003f05270 */
[----:B------:R-:W-:Y:S01]  /*2ba0*/  P2R R24, PR, RZ, 0x1 ;  /* 0x00000001ff187803 */ /* 0x000fe20000000000 */
[----:B------:R-:W-:Y:S08]  /*2bb0*/  BRA `(.L_x_39828) ;  /* 0x0000000c00787947 */ /* 0x000ff00003800000 */
.L_x_39824:
        /* <DEDUP_REMOVED lines=10> */
.L_x_39832:
[----:B------:R-:W2:Y:S02]  /*2c60*/  LDG.E.U16 R0, desc[UR36][R2.64] ;  /* 0x0000002402007981 */ /* 0x000ea4000c1e1500 */
[----:B--2---:R-:W-:-:S05]  /*2c70*/  HADD2.F32 R0, -RZ, R0.H0_H0 ;  /* 0x20000000ff007230 */ /* 0x004fca0000004100 */
[----:B------:R-:W-:-:S04]  /*2c80*/  FSETP.NEU.FTZ.AND P0, PT, R0, RZ, PT ;  /* 0x000000ff0000720b */ /* 0x000fc80003f1d000 */
[----:B------:R-:W-:Y:S01]  /*2c90*/  P2R R24, PR, RZ, 0x1 ;  /* 0x00000001ff187803 */ /* 0x000fe20000000000 */
[----:B------:R-:W-:Y:S08]  /*2ca0*/  BRA `(.L_x_39828) ;  /* 0x0000000c003c7947 */ /* 0x000ff00003800000 */
.L_x_39831:
        /* <DEDUP_REMOVED lines=12> */
.L_x_39834:
        /* <DEDUP_REMOVED lines=11> */
.L_x_39833:
[----:B------:R-:W2:Y:S02]  /*2e20*/  LDG.E.64 R2, desc[UR36][R2.64] ;  /* 0x0000002402027981 */ /* 0x000ea4000c1e1b00 */
[----:B--2---:R-:W-:-:S06]  /*2e30*/  DSETP.NEU.AND P0, PT, R2, RZ, PT ;  /* 0x000000ff0200722a */ /* 0x004fcc0003f0d000 */
[----:B------:R-:W-:Y:S01]  /*2e40*/  P2R R24, PR, RZ, 0x1 ;  /* 0x00000001ff187803 */ /* 0x000fe20000000000 */
[----:B------:R-:W-:Y:S07]  /*2e50*/  BRA `(.L_x_39828) ;  /* 0x0000000800d07947 */ /* 0x000fee0003800000 */
.L_x_39823:
        /* <DEDUP_REMOVED lines=12> */
.L_x_39837:
[----:B------:R-:W2:Y:S02]  /*2f20*/  LDG.E.128 R4, desc[UR36][R2.64] ;  /* 0x0000002402047981 */ /* 0x000ea4000c1e1d00 */
[----:B--2---:R-:W-:-:S06]  /*2f30*/  DSETP.NEU.AND P0, PT, R6, RZ, PT ;  /* 0x000000ff0600722a */ /* 0x004fcc0003f0d000 */
[----:B------:R-:W-:-:S06]  /*2f40*/  DSETP.NEU.OR P0, PT, R4, RZ, P0 ;  /* 0x000000ff0400722a */ /* 0x000fcc000070d400 */
[----:B------:R-:W-:Y:S01]  /*2f50*/  P2R R24, PR, RZ, 0x1 ;  /* 0x00000001ff187803 */ /* 0x000fe20000000000 */
[----:B------:R-:W-:Y:S07]  /*2f60*/  BRA `(.L_x_39828) ;  /* 0x00000008008c7947 */ /* 0x000fee0003800000 */
.L_x_39836:
        /* <DEDUP_REMOVED lines=28> */
.L_x_39839:
        /* <DEDUP_REMOVED lines=15> */
.L_x_39838:
[----:B------:R-:W2:Y:S02]  /*3220*/  LDG.E.U16 R0, desc[UR36][R2.64] ;  /* 0x0000002402007981 */ /* 0x000ea4000c1e1500 */
[----:B--2---:R-:W-:-:S05]  /*3230*/  IMAD.U32 R0, R0, 0x10000, RZ ;  /* 0x0001000000007824 */ /* 0x004fca00078e00ff */
[----:B------:R-:W-:-:S04]  /*3240*/  FSETP.NEU.FTZ.AND P0, PT, R0, RZ, PT ;  /* 0x000000ff0000720b */ /* 0x000fc80003f1d000 */
[----:B------:R-:W-:Y:S01]  /*3250*/  P2R R24, PR, RZ, 0x1 ;  /* 0x00000001ff187803 */ /* 0x000fe20000000000 */
[----:B------:R-:W-:Y:S08]  /*3260*/  BRA `(.L_x_39828) ;  /* 0x0000000400cc7947 */ /* 0x000ff00003800000 */
.L_x_39835:
        /* <DEDUP_REMOVED lines=12> */
.L_x_39842:
        /* <DEDUP_REMOVED lines=21> */
.L_x_39846:
[----:B------:R-:W-:Y:S05]  /*3480*/  BSYNC B1 ;  /* 0x0000000000017941 */ /* 0x000fea0003800000 */
.L_x_39845:
[----:B------:R-:W-:Y:S01]  /*3490*/  LEA R3, R0, 0x3b800000, 0x17 ;  /* 0x3b80000000037811 */ /* 0x000fe200078eb8ff */
[----:B------:R-:W-:-:S05]  /*34a0*/  IMAD.SHL.U32 R0, R2, 0x100000, RZ ;  /* 0x0010000002007824 */ /* 0x000fca00078e00ff */
[----:B------:R-:W-:-:S07]  /*34b0*/  LOP3.LUT R0, R3, R0, R4, 0xfe, !PT ;  /* 0x0000000003007212 */ /* 0x000fce00078efe04 */
.L_x_39844:
[----:B------:R-:W-:Y:S05]  /*34c0*/  BSYNC B0 ;  /* 0x0000000000007941 */ /* 0x000fea0003800000 */
.L_x_39843:
[----:B------:R-:W-:-:S04]  /*34d0*/  FSETP.NEU.FTZ.AND P0, PT, R0, RZ, PT ;  /* 0x000000ff0000720b */ /* 0x000fc80003f1d000 */
[----:B------:R-:W-:Y:S01]  /*34e0*/  P2R R24, PR, RZ, 0x1 ;  /* 0x00000001ff187803 */ /* 0x000fe20000000000 */
[----:B------:R-:W-:Y:S08]  /*34f0*/  BRA `(.L_x_39828) ;  /* 0x0000000400287947 */ /* 0x000ff00003800000 */
.L_x_39841:
        /* <DEDUP_REMOVED lines=21> */
.L_x_39850:
[----:B------:R-:W-:Y:S05]  /*3650*/  BSYNC B1 ;  /* 0x0000000000017941 */ /* 0x000fea0003800000 */
.L_x_39849:
[----:B------:R-:W-:Y:S01]  /*3660*/  LEA R3, R0, 0x37800000, 0x17 ;  /* 0x3780000000037811 */ /* 0x000fe200078eb8ff */
[----:B------:R-:W-:-:S05]  /*3670*/  IMAD.SHL.U32 R0, R2, 0x200000, RZ ;  /* 0x0020000002007824 */ /* 0x000fca00078e00ff */
[----:B------:R-:W-:-:S07]  /*3680*/  LOP3.LUT R0, R3, R0, R4, 0xfe, !PT ;  /* 0x0000000003007212 */ /* 0x000fce00078efe04 */
.L_x_39848:
[----:B------:R-:W-:Y:S05]  /*3690*/  BSYNC B0 ;  /* 0x0000000000007941 */ /* 0x000fea0003800000 */
.L_x_39847:
[----:B------:R-:W-:-:S04]  /*36a0*/  FSETP.NEU.FTZ.AND P0, PT, R0, RZ, PT ;  /* 0x000000ff0000720b */ /* 0x000fc80003f1d000 */
[----:B------:R-:W-:Y:S01]  /*36b0*/  P2R R24, PR, RZ, 0x1 ;  /* 0x00000001ff187803 */ /* 0x000fe20000000000 */
[----:B------:R-:W-:Y:S08]  /*36c0*/  BRA `(.L_x_39828) ;  /* 0x0000000000b47947 */ /* 0x000ff00003800000 */
.L_x_39840:
        /* <DEDUP_REMOVED lines=14> */
.L_x_39854:
[----:B------:R-:W-:Y:S05]  /*37b0*/  BSYNC B0 ;  /* 0x0000000000007941 */ /* 0x000fea0003800000 */
.L_x_39853:
[----:B------:R-:W-:-:S04]  /*37c0*/  FSETP.NEU.FTZ.AND P0, PT, R0, RZ, PT ;  /* 0x000000ff0000720b */ /* 0x000fc80003f1d000 */
[----:B------:R-:W-:Y:S01]  /*37d0*/  P2R R24, PR, RZ, 0x1 ;  /* 0x00000001ff187803 */ /* 0x000fe20000000000 */
[----:B------:R-:W-:Y:S08]  /*37e0*/  BRA `(.L_x_39828) ;  /* 0x00000000006c7947 */ /* 0x000ff00003800000 */
.L_x_39827:
        /* <DEDUP_REMOVED lines=16> */
.L_x_39855:
[----:B------:R-:W-:-:S04]  /*38f0*/  PLOP3.LUT P0, PT, PT, PT, PT, 0x8, 0x0 ;  /* 0x000000000000781c */ /* 0x000fc80003f0e170 */
[----:B------:R-:W-:Y:S01]  /*3900*/  P2R R24, PR, RZ, 0x1 ;  /* 0x00000001ff187803 */ /* 0x000fe20000000000 */
[----:B------:R-:W-:Y:S08]  /*3910*/  BRA `(.L_x_39828) ;  /* 0x0000000000207947 */ /* 0x000ff00003800000 */
.L_x_39852:
[----:B------:R-:W2:Y:S02]  /*3920*/  LDG.E.64 R2, desc[UR36][R2.64] ;  /* 0x0000002402027981 */ /* 0x000ea4000c1e1b00 */
[----:B--2---:R-:W-:-:S04]  /*3930*/  ISETP.NE.U32.AND P0, PT, R2, RZ, PT ;  /* 0x000000ff0200720c */ /* 0x004fc80003f05070 */
[----:B------:R-:W-:-:S04]  /*3940*/  ISETP.NE.AND.EX P0, PT, R3, RZ, PT, P0 ;  /* 0x000000ff0300720c */ /* 0x000fc80003f05300 */
[----:B------:R-:W-:Y:S01]  /*3950*/  P2R R24, PR, RZ, 0x1 ;  /* 0x00000001ff187803 */ /* 0x000fe20000000000 */
[----:B------:R-:W-:Y:S08]  /*3960*/  BRA `(.L_x_39828) ;  /* 0x00000000000c7947 */ /* 0x000ff00003800000 */
.L_x_39851:
[----:B------:R-:W2:Y:S02]  /*3970*/  LDG.E R2, desc[UR36][R2.64] ;  /* 0x0000002402027981 */ /* 0x000ea4000c1e1900 */
[----:B--2---:R-:W-:-:S04]  /*3980*/  ISETP.NE.AND P0, PT, R2, RZ, PT ;  /* 0x000000ff0200720c */ /* 0x004fc80003f05270 */
[----:B------:R-:W-:-:S09]  /*3990*/  P2R R24, PR, RZ, 0x1 ;  /* 0x00000001ff187803 */ /* 0x000fd20000000000 */
.L_x_39828:
        /* <DEDUP_REMOVED lines=16> */
[----:B--2---:R-:W-:Y:S01]  /*3aa0*/  ISETP.NE.AND P0, PT, R2, RZ, PT ;  /* 0x000000ff0200720c */ /* 0x004fe20003f05270 */
[----:B------:R-:W-:-:S12]  /*3ab0*/  BRA `(.L_x_39861) ;  /* 0x0000000c00807947 */ /* 0x000fd80003800000 */
.L_x_39859:
[----:B------:R-:W2:Y:S02]  /*3ac0*/  LDG.E.U8 R2, desc[UR36][R2.64] ;  /* 0x0000002402027981 */ /* 0x000ea4000c1e1100 */
[----:B--2---:R-:W-:Y:S01]  /*3ad0*/  ISETP.NE.AND P0, PT, R2, RZ, PT ;  /* 0x000000ff0200720c */ /* 0x004fe20003f05270 */
[----:B------:R-:W-:-:S12]  /*3ae0*/  BRA `(.L_x_39861) ;  /* 0x0000000c00747947 */ /* 0x000fd80003800000 */
.L_x_39858:
        /* <DEDUP_REMOVED lines=8> */
[----:B------:R-:W-:Y:S01]  /*3b70*/  ISETP.NE.AND.EX P0, PT, R3, RZ, PT, P0 ;  /* 0x000000ff0300720c */ /* 0x000fe20003f05300 */
[----:B------:R-:W-:-:S12]  /*3b80*/  BRA `(.L_x_39861) ;  /* 0x0000000c004c7947 */ /* 0x000fd80003800000 */
.L_x_39863:
[----:B------:R-:W2:Y:S02]  /*3b90*/  LDG.E R2, desc[UR36][R2.64] ;  /* 0x0000002402027981 */ /* 0x000ea4000c1e1900 */
[----:B--2---:R-:W-:Y:S01]  /*3ba0*/  ISETP.NE.AND P0, PT, R2, RZ, PT ;  /* 0x000000ff0200720c */ /* 0x004fe20003f05270 */
[----:B------:R-:W-:-:S12]  /*3bb0*/  BRA `(.L_x_39861) ;  /* 0x0000000c00407947 */ /* 0x000fd80003800000 */
.L_x_39862:
[----:B------:R-:W2:Y:S02]  /*3bc0*/  LDG.E.U16 R2, desc[UR36][R2.64] ;  /* 0x0000002402027981 */ /* 0x000ea4000c1e1500 */
[----:B--2---:R-:W-:Y:S01]  /*3bd0*/  ISETP.NE.AND P0, PT, R2, RZ, PT ;  /* 0x000000ff0200720c */ /* 0x004fe20003f05270 */
[----:B------:R-:W-:-:S12]  /*3be0*/  BRA `(.L_x_39861) ;  /* 0x0000000c00347947 */ /* 0x000fd80003800000 */
.L_x_39857:
[----:B------:R-:W-:-:S13]  /*3bf0*/  ISETP.GT.AND P0, PT, R0, 0x6, PT ;  /* 0x000000060000780c */ /* 0x000fda0003f04270 */
[----:B------:R-:W-:Y:S05]  /*3c00*/  @P0 BRA `(.L_x_39864) ;  /* 0x00000000002c0947 */ /* 0x000fea0003800000 */
[----:B------:R-:W-:-:S13]  /*3c10*/  ISETP.NE.AND P0, PT, R0, 0x5, PT ;  /* 0x000000050000780c */ /* 0x000fda0003f05270 */
[----:B------:R-:W-:Y:S05]  /*3c20*/  @!P0 BRA `(.L_x_39865) ;  /* 0x0000000000148947 */ /* 0x000fea0003800000 */
[----:B------:R-:W-:-:S13]  /*3c30*/  ISETP.NE.AND P0, PT, R0, 0x6, PT ;  /* 0x000000060000780c */ /* 0x000fda0003f05270 */
[----:B------:R-:W-:Y:S05]  /*3c40*/  @P0 BRA `(.L_x_39860) ;  /* 0x0000000800bc0947 */ /* 0x000fea0003800000 */
[----:B------:R-:W2:Y:S02]  /*3c50*/  LDG.E R2, desc[UR36][R2.64] ;  /* 0x0000002402027981 */ /* 0x000ea4000c1e1900 */
[----:B--2---:R-:W-:Y:S01]  /*3c60*/  FSETP.NEU.FTZ.AND P0, PT, R2, RZ, PT ;  /* 0x000000ff0200720b */ /* 0x004fe20003f1d000 */
[----:B------:R-:W-:-:S12]  /*3c70*/  BRA `(.L_x_39861) ;  /* 0x0000000c00107947 */ /* 0x000fd80003800000 */
.L_x_39865:
[----:B------:R-:W2:Y:S02]  /*3c80*/  LDG.E.U16 R0, desc[UR36][R2.64] ;  /* 0x0000002402007981 */ /* 0x000ea4000c1e1500 */
[----:B--2---:R-:W-:-:S05]  /*3c90*/  HADD2.F32 R0, -RZ, R0.H0_H0 ;  /* 0x20000000ff007230 */ /* 0x004fca0000004100 */
[----:B------:R-:W-:Y:S01]  /*3ca0*/  FSETP.NEU.FTZ.AND P0, PT, R0, RZ, PT ;  /* 0x000000ff0000720b */ /* 0x000fe20003f1d000 */
[----:B------:R-:W-:-:S12]  /*3cb0*/  BRA `(.L_x_39861) ;  /* 0x0000000c00007947 */ /* 0x000fd80003800000 */
.L_x_39864:
        /* <DEDUP_REMOVED lines=9> */
[----:B------:R-:W-:Y:S01]  /*3d50*/  PLOP3.LUT P0, PT, P0, P1, PT, 0xa8, 0x0 ;  /* 0x000000000000781c */ /* 0x000fe20000703570 */
[----:B------:R-:W-:-:S12]  /*3d60*/  BRA `(.L_x_39861) ;  /* 0x0000000800d47947 */ /* 0x000fd80003800000 */
.L_x_39867:
        /* <DEDUP_REMOVED lines=8> */
[----:B------:R-:W-:Y:S01]  /*3df0*/  ISETP.NE.AND P0, PT, R0, RZ, PT ;  /* 0x000000ff0000720c */ /* 0x000fe20003f05270 */
[----:B------:R-:W-:-:S12]  /*3e00*/  BRA `(.L_x_39861) ;  /* 0x0000000800ac7947 */ /* 0x000fd80003800000 */
.L_x_39866:
[----:B------:R-:W2:Y:S02]  /*3e10*/  LDG.E.64 R2, desc[UR36][R2.64] ;  /* 0x0000002402027981 */ /* 0x000ea4000c1e1b00 */
[----:B--2---:R-:W-:Y:S01]  /*3e20*/  DSETP.NEU.AND P0, PT, R2, RZ, PT ;  /* 0x000000ff0200722a */ /* 0x004fe20003f0d000 */
[----:B------:R-:W-:-:S13]  /*3e30*/  BRA `(.L_x_39861) ;  /* 0x0000000800a07947 */ /* 0x000fda0003800000 */
.L_x_39856:
        /* <DEDUP_REMOVED lines=9> */
[----:B--2---:R-:W-:Y:S01]  /*3ed0*/  ISETP.NE.AND P0, PT, R2, RZ, PT ;  /* 0x000000ff0200720c */ /* 0x004fe20003f05270 */
[----:B------:R-:W-:-:S12]  /*3ee0*/  BRA `(.L_x_39861) ;  /* 0x0000000800747947 */ /* 0x000fd80003800000 */
.L_x_39870:
[----:B------:R-:W2:Y:S02]  /*3ef0*/  LDG.E.128 R4, desc[UR36][R2.64] ;  /* 0x0000002402047981 */ /* 0x000ea4000c1e1d00 */
[----:B--2---:R-:W-:-:S06]  /*3f00*/  DSETP.NEU.AND P0, PT, R6, RZ, PT ;  /* 0x000000ff0600722a */ /* 0x004fcc0003f0d000 */
[----:B------:R-:W-:Y:S01]  /*3f10*/  DSETP.NEU.OR P0, PT, R4, RZ, P0 ;  /* 0x000000ff0400722a */ /* 0x000fe2000070d400 */
[----:B------:R-:W-:-:S13]  /*3f20*/  BRA `(.L_x_39861) ;  /* 0x0000000800647947 */ /* 0x000fda0003800000 */
.L_x_39869:
        /* <DEDUP_REMOVED lines=25> */
[----:B------:R-:W-:Y:S01]  /*40c0*/  FSETP.NEU.FTZ.AND P0, PT, R5, RZ, PT ;  /* 0x000000ff0500720b */ /* 0x000fe20003f1d000 */
[----:B------:R-:W-:-:S12]  /*40d0*/  BRA `(.L_x_39861) ;  /* 0x0000000400f87947 */ /* 0x000fd80003800000 */
.L_x_39872:
        /* <DEDUP_REMOVED lines=12> */
[----:B------:R-:W-:Y:S01]  /*41a0*/  FSETP.NEU.FTZ.AND P0, PT, R4, RZ, PT ;  /* 0x000000ff0400720b */ /* 0x000fe20003f1d000 */
[----:B------:R-:W-:-:S12]  /*41b0*/  BRA `(.L_x_39861) ;  /* 0x0000000400c07947 */ /* 0x000fd80003800000 */
.L_x_39871:
[----:B------:R-:W2:Y:S02]  /*41c0*/  LDG.E.U16 R0, desc[UR36][R2.64] ;  /* 0x0000002402007981 */ /* 0x000ea4000c1e1500 */
[----:B--2---:R-:W-:-:S05]  /*41d0*/  IMAD.U32 R0, R0, 0x10000, RZ ;  /* 0x0001000000007824 */ /* 0x004fca00078e00ff */
[----:B------:R-:W-:Y:S01]  /*41e0*/  FSETP.NEU.FTZ.AND P0, PT, R0, RZ, PT ;  /* 0x000000ff0000720b */ /* 0x000fe20003f1d000 */
[----:B------:R-:W-:-:S12]  /*41f0*/  BRA `(.L_x_39861) ;  /* 0x0000000400b07947 */ /* 0x000fd80003800000 */
.L_x_39868:
        /* <DEDUP_REMOVED lines=9> */
[----:B--2---:R-:W-:Y:S01]  /*4290*/  ISETP.NE.AND P0, PT, R2, RZ, PT ;  /* 0x000000ff0200720c */ /* 0x004fe20003f05270 */
[----:B------:R-:W-:-:S12]  /*42a0*/  BRA `(.L_x_39861) ;  /* 0x0000000400847947 */ /* 0x000fd80003800000 */
.L_x_39875:
        /* <DEDUP_REMOVED lines=21> */
.L_x_39879:
[----:B------:R-:W-:Y:S05]  /*4400*/  BSYNC B1 ;  /* 0x0000000000017941 */ /* 0x000fea0003800000 */
.L_x_39878:
[----:B------:R-:W-:Y:S01]  /*4410*/  LEA R3, R0, 0x3b800000, 0x17 ;  /* 0x3b80000000037811 */ /* 0x000fe200078eb8ff */
[----:B------:R-:W-:-:S05]  /*4420*/  IMAD.SHL.U32 R0, R2, 0x100000, RZ ;  /* 0x0010000002007824 */ /* 0x000fca00078e00ff */
[----:B------:R-:W-:-:S07]  /*4430*/  LOP3.LUT R0, R3, R0, R4, 0xfe, !PT ;  /* 0x0000000003007212 */ /* 0x000fce00078efe04 */
.L_x_39877:
[----:B------:R-:W-:Y:S05]  /*4440*/  BSYNC B0 ;  /* 0x0000000000007941 */ /* 0x000fea0003800000 */
.L_x_39876:
[----:B------:R-:W-:Y:S01]  /*4450*/  FSETP.NEU.FTZ.AND P0, PT, R0, RZ, PT ;  /* 0x000000ff0000720b */ /* 0x000fe20003f1d000 */
[----:B------:R-:W-:-:S12]  /*4460*/  BRA `(.L_x_39861) ;  /* 0x0000000400147947 */ /* 0x000fd80003800000 */
.L_x_39874:
        /* <DEDUP_REMOVED lines=21> */
.L_x_39883:
[----:B------:R-:W-:Y:S05]  /*45c0*/  BSYNC B1 ;  /* 0x0000000000017941 */ /* 0x000fea0003800000 */
.L_x_39882:
[----:B------:R-:W-:Y:S01]  /*45d0*/  LEA R3, R0, 0x37800000, 0x17 ;  /* 0x3780000000037811 */ /* 0x000fe200078eb8ff */
[----:B------:R-:W-:-:S05]  /*45e0*/  IMAD.SHL.U32 R0, R2, 0x200000, RZ ;  /* 0x0020000002007824 */ /* 0x000fca00078e00ff */
[----:B------:R-:W-:-:S07]  /*45f0*/  LOP3.LUT R0, R3, R0, R4, 0xfe, !PT ;  /* 0x0000000003007212 */ /* 0x000fce00078efe04 */
.L_x_39881:
[----:B------:R-:W-:Y:S05]  /*4600*/  BSYNC B0 ;  /* 0x0000000000007941 */ /* 0x000fea0003800000 */
.L_x_39880:
[----:B------:R-:W-:Y:S01]  /*4610*/  FSETP.NEU.FTZ.AND P0, PT, R0, RZ, PT ;  /* 0x000000ff0000720b */ /* 0x000fe20003f1d000 */
[----:B------:R-:W-:-:S12]  /*4620*/  BRA `(.L_x_39861) ;  /* 0x0000000000a47947 */ /* 0x000fd80003800000 */
.L_x_39873:
        /* <DEDUP_REMOVED lines=14> */
.L_x_39887:
[----:B------:R-:W-:Y:S05]  /*4710*/  BSYNC B0 ;  /* 0x0000000000007941 */ /* 0x000fea0003800000 */
.L_x_39886:
[----:B------:R-:W-:Y:S01]  /*4720*/  FSETP.NEU.FTZ.AND P0, PT, R0, RZ, PT ;  /* 0x000000ff0000720b */ /* 0x000fe20003f1d000 */
[----:B------:R-:W-:-:S12]  /*4730*/  BRA `(.L_x_39861) ;  /* 0x0000000000607947 */ /* 0x000fd80003800000 */
.L_x_39860:
        /* <DEDUP_REMOVED lines=16> */
.L_x_39888:
[----:B------:R-:W-:Y:S01]  /*4840*/  PLOP3.LUT P0, PT, PT, PT, PT, 0x8, 0x0 ;  /* 0x000000000000781c */ /* 0x000fe20003f0e170 */
[----:B------:R-:W-:-:S12]  /*4850*/  BRA `(.L_x_39861) ;  /* 0x0000000000187947 */ /* 0x000fd80003800000 */
.L_x_39885:
[----:B------:R-:W2:Y:S02]  /*4860*/  LDG.E.64 R2, desc[UR36][R2.64] ;  /* 0x0000002402027981 */ /* 0x000ea4000c1e1b00 */
[----:B--2---:R-:W-:-:S04]  /*4870*/  ISETP.NE.U32.AND P0, PT, R2, RZ, PT ;  /* 0x000000ff0200720c */ /* 0x004fc80003f05070 */
[----:B------:R-:W-:Y:S01]  /*4880*/  ISETP.NE.AND.EX P0, PT, R3, RZ, PT, P0 ;  /* 0x000000ff0300720c */ /* 0x000fe20003f05300 */
[----:B------:R-:W-:-:S12]  /*4890*/  BRA `(.L_x_39861) ;  /* 0x0000000000087947 */ /* 0x000fd80003800000 */
.L_x_39884:
[----:B------:R-:W2:Y:S02]  /*48a0*/  LDG.E R2, desc[UR36][R2.64] ;  /* 0x0000002402027981 */ /* 0x000ea4000c1e1900 */
[----:B--2---:R-:W-:-:S13]  /*48b0*/  ISETP.NE.AND P0, PT, R2, RZ, PT ;  /* 0x000000ff0200720c */ /* 0x004fda0003f05270 */
.L_x_39861:
[----:B------:R-:W0:Y:S01]  /*48c0*/  LDC.U8 R4, c[0x0][0x500] ;  /* 0x00014000ff047b82 */ /* 0x000e220000000000 */
[----:B------:R-:W-:Y:S02]  /*48d0*/  ISETP.NE.AND P2, PT, R19, RZ, PT ;  /* 0x000000ff1300720c */ /* 0x000fe40003f45270 */
[----:B------:R-:W-:Y:S02]  /*48e0*/  ISETP.NE.AND P1, PT, R24, RZ, PT ;  /* 0x000000ff1800720c */ /* 0x000fe40003f25270 */
[----:B------:R-:W-:-:S09]  /*48f0*/  SEL R0, RZ, 0xffffffff, !P0 ;  /* 0xffffffffff007807 */ /* 0x000fd20004000000 */
[----:B------:R-:W-:-:S04]  /*4900*/  @P2 SEL R0, RZ, 0xffffffff, !P1 ;  /* 0xffffffffff002807 */ /* 0x000fc80004800000 */
[----:B------:R-:W-:-:S04]  /*4910*/  LOP3.LUT R3, R0, 0x1, RZ, 0xc0, !PT ;  /* 0x0000000100037812 */ /* 0x000fc800078ec0ff */
[----:B------:R-:W-:Y:S02]  /*4920*/  ISETP.NE.U32.AND P0, PT, R3, 0x1, PT ;  /* 0x000000010300780c */ /* 0x000fe40003f05070 */
[----:B0-----:R-:W-:-:S05]  /*4930*/  PRMT R2, R4, 0x9910, RZ ;  /* 0x0000991004027816 */ /* 0x001fca00000000ff */
[----:B------:R-:W-:-:S05]  /*4940*/  IMAD.MOV.U32 R0, RZ, RZ, R2 ;  /* 0x000000ffff007224 */ /* 0x000fca00078e0002 */
        /* <DEDUP_REMOVED lines=12> */
.L_x_39892:
[----:B------:R0:W-:Y:S01]  /*4a10*/  STG.E.U8 desc[UR36][R16.64], R3 ;  /* 0x0000000310007986 */ /* 0x0001e2000c101124 */
[----:B------:R-:W-:Y:S05]  /*4a20*/  BRA `(.L_x_39894) ;  /* 0x0000000c00907947 */ /* 0x000fea0003800000 */
.L_x_39891:
[----:B------:R-:W-:-:S13]  /*4a30*/  ISETP.NE.AND P1, PT, R0, 0x2, PT ;  /* 0x000000020000780c */ /* 0x000fda0003f25270 */
[----:B------:R-:W-:Y:S05]  /*4a40*/  @!P1 BRA `(.L_x_39895) ;  /* 0x00000000002c9947 */ /* 0x000fea0003800000 */
[----:B------:R-:W-:-:S13]  /*4a50*/  ISETP.NE.AND P1, PT, R0, 0x3, PT ;  /* 0x000000030000780c */ /* 0x000fda0003f25270 */
[----:B------:R-:W-:Y:S05]  /*4a60*/  @!P1 BRA `(.L_x_39896) ;  /* 0x0000000000189947 */ /* 0x000fea0003800000 */
[----:B------:R-:W-:-:S13]  /*4a70*/  ISETP.NE.AND P1, PT, R0, 0x4, PT ;  /* 0x000000040000780c */ /* 0x000fda0003f25270 */
[----:B------:R-:W-:Y:S05]  /*4a80*/  @P1 BRA `(.L_x_39893) ;  /* 0x0000000c001c1947 */ /* 0x000fea0003800000 */
[----:B------:R-:W-:Y:S01]  /*4a90*/  SEL R2, RZ, 0x1, P0 ;  /* 0x00000001ff027807 */ /* 0x000fe20000000000 */
[----:B------:R-:W-:-:S05]  /*4aa0*/  IMAD.MOV.U32 R3, RZ, RZ, RZ ;  /* 0x000000ffff037224 */ /* 0x000fca00078e00ff */
[----:B------:R0:W-:Y:S01]  /*4ab0*/  STG.E.64 desc[UR36][R16.64], R2 ;  /* 0x0000000210007986 */ /* 0x0001e2000c101b24 */
[----:B------:R-:W-:Y:S05]  /*4ac0*/  BRA `(.L_x_39894) ;  /* 0x0000000c00687947 */ /* 0x000fea0003800000 */
.L_x_39896:
[----:B------:R-:W-:-:S05]  /*4ad0*/  SEL R3, RZ, 0x1, P0 ;  /* 0x00000001ff037807 */ /* 0x000fca0000000000 */
[----:B------:R0:W-:Y:S01]  /*4ae0*/  STG.E desc[UR36][R16.64], R3 ;  /* 0x0000000310007986 */ /* 0x0001e2000c101924 */
[----:B------:R-:W-:Y:S05]  /*4af0*/  BRA `(.L_x_39894) ;  /* 0x0000000c005c7947 */ /* 0x000fea0003800000 */
.L_x_39895:
[----:B------:R-:W-:-:S05]  /*4b00*/  SEL R3, RZ, 0x1, P0 ;  /* 0x00000001ff037807 */ /* 0x000fca0000000000 */
[----:B------:R0:W-:Y:S01]  /*4b10*/  STG.E.U16 desc[UR36][R16.64], R3 ;  /* 0x0000000310007986 */ /* 0x0001e2000c101524 */
[----:B------:R-:W-:Y:S05]  /*4b20*/  BRA `(.L_x_39894) ;  /* 0x0000000c00507947 */ /* 0x000fea0003800000 */
.L_x_39890:
[----:B------:R-:W-:-:S13]  /*4b30*/  ISETP.GT.AND P1, PT, R0, 0x6, PT ;  /* 0x000000060000780c */ /* 0x000fda0003f24270 */
[----:B------:R-:W-:Y:S05]  /*4b40*/  @P1 BRA `(.L_x_39897) ;  /* 0x0000000000341947 */ /* 0x000fea0003800000 */
[----:B------:R-:W-:-:S13]  /*4b50*/  ISETP.NE.AND P1, PT, R0, 0x5, PT ;  /* 0x000000050000780c */ /* 0x000fda0003f25270 */
[----:B------:R-:W-:Y:S05]  /*4b60*/  @!P1 BRA `(.L_x_39898) ;  /* 0x0000000000189947 */ /* 0x000fea0003800000 */
[----:B------:R-:W-:-:S13]  /*4b70*/  ISETP.NE.AND P1, PT, R0, 0x6, PT ;  /* 0x000000060000780c */ /* 0x000fda0003f25270 */
[----:B------:R-:W-:Y:S05]  /*4b80*/  @P1 BRA `(.L_x_39893) ;  /* 0x0000000800dc1947 */ /* 0x000fea0003800000 */
[----:B------:R-:W-:-:S04]  /*4b90*/  SEL R3, RZ, 0x1, P0 ;  /* 0x00000001ff037807 */ /* 0x000fc80000000000 */
[----:B------:R-:W-:-:S05]  /*4ba0*/  I2FP.F32.U32 R3, R3 ;  /* 0x0000000300037245 */ /* 0x000fca0000201000 */
[----:B------:R0:W-:Y:S01]  /*4bb0*/  STG.E desc[UR36][R16.64], R3 ;  /* 0x0000000310007986 */ /* 0x0001e2000c101924 */
[----:B------:R-:W-:Y:S05]  /*4bc0*/  BRA `(.L_x_39894) ;  /* 0x0000000c00287947 */ /* 0x000fea0003800000 */
.L_x_39898:
[----:B------:R-:W-:-:S04]  /*4bd0*/  SEL R0, RZ, 0x1, P0 ;  /* 0x00000001ff007807 */ /* 0x000fc80000000000 */
[----:B------:R-:W-:-:S04]  /*4be0*/  I2FP.F32.U32 R0, R0 ;  /* 0x0000000000007245 */ /* 0x000fc80000201000 */
[----:B------:R-:W-:-:S05]  /*4bf0*/  F2FP.F16.F32.PACK_AB R0, RZ, R0 ;  /* 0x00000000ff00723e */ /* 0x000fca00000000ff */
[----:B------:R0:W-:Y:S01]  /*4c00*/  STG.E.U16 desc[UR36][R16.64], R0 ;  /* 0x0000000010007986 */ /* 0x0001e2000c101524 */
[----:B------:R-:W-:Y:S05]  /*4c10*/  BRA `(.L_x_39894) ;  /* 0x0000000c00147947 */ /* 0x000fea0003800000 */
.L_x_39897:
[----:B------:R-:W-:-:S13]  /*4c20*/  ISETP.NE.AND P1, PT, R0, 0x7, PT ;  /* 0x000000070000780c */ /* 0x000fda0003f25270 */
[----:B------:R-:W-:Y:S05]  /*4c30*/  @!P1 BRA `(.L_x_39899) ;  /* 0x00000000003c9947 */ /* 0x000fea0003800000 */
[----:B------:R-:W-:-:S13]  /*4c40*/  ISETP.NE.AND P1, PT, R0, 0x8, PT ;  /* 0x000000080000780c */ /* 0x000fda0003f25270 */
[----:B------:R-:W-:Y:S05]  /*4c50*/  @!P1 BRA `(.L_x_39900) ;  /* 0x00000000001c9947 */ /* 0x000fea0003800000 */
[----:B------:R-:W-:-:S13]  /*4c60*/  ISETP.NE.AND P1, PT, R0, 0x9, PT ;  /* 0x000000090000780c */ /* 0x000fda0003f25270 */
[----:B------:R-:W-:Y:S05]  /*4c70*/  @P1 BRA `(.L_x_39893) ;  /* 0x0000000800a01947 */ /* 0x000fea0003800000 */
[----:B------:R-:W-:Y:S01]  /*4c80*/  SEL R0, RZ, 0x1, P0 ;  /* 0x00000001ff007807 */ /* 0x000fe20000000000 */
[----:B------:R-:W-:-:S03]  /*4c90*/  IMAD.MOV.U32 R3, RZ, RZ, RZ ;  /* 0x000000ffff037224 */ /* 0x000fc600078e00ff */
[----:B------:R-:W-:-:S05]  /*4ca0*/  I2FP.F32.U32 R2, R0 ;  /* 0x0000000000027245 */ /* 0x000fca0000201000 */
[----:B------:R0:W-:Y:S01]  /*4cb0*/  STG.E.64 desc[UR36][R16.64], R2 ;  /* 0x0000000210007986 */ /* 0x0001e2000c101b24 */
[----:B------:R-:W-:Y:S05]  /*4cc0*/  BRA `(.L_x_39894) ;  /* 0x0000000800e87947 */ /* 0x000fea0003800000 */
.L_x_39900:
[----:B------:R-:W-:-:S04]  /*4cd0*/  SEL R0, RZ, 0x1, P0 ;  /* 0x00000001ff007807 */ /* 0x000fc80000000000 */
[----:B------:R-:W-:-:S04]  /*4ce0*/  I2FP.F32.U32 R0, R0 ;  /* 0x0000000000007245 */ /* 0x000fc80000201000 */
[----:B------:R-:W-:-:S04]  /*4cf0*/  F2FP.F16.F32.PACK_AB R3, RZ, R0 ;  /* 0x00000000ff03723e */ /* 0x000fc800000000ff */
[----:B------:R-:W-:-:S05]  /*4d00*/  PRMT R3, R3, 0x5410, RZ ;  /* 0x0000541003037816 */ /* 0x000fca00000000ff */
[----:B------:R0:W-:Y:S01]  /*4d10*/  STG.E desc[UR36][R16.64], R3 ;  /* 0x0000000310007986 */ /* 0x0001e2000c101924 */
[----:B------:R-:W-:Y:S05]  /*4d20*/  BRA `(.L_x_39894) ;  /* 0x0000000800d07947 */ /* 0x000fea0003800000 */
.L_x_39899:
[----:B------:R-:W-:-:S06]  /*4d30*/  SEL R2, RZ, 0x1, P0 ;  /* 0x00000001ff027807 */ /* 0x000fcc0000000000 */
[----:B------:R-:W0:Y:S02]  /*4d40*/  I2F.F64.U32 R2, R2 ;  /* 0x0000000200027312 */ /* 0x000e240000201800 */
[----:B0-----:R0:W-:Y:S01]  /*4d50*/  STG.E.64 desc[UR36][R16.64], R2 ;  /* 0x0000000210007986 */ /* 0x0011e2000c101b24 */
[----:B------:R-:W-:Y:S05]  /*4d60*/  BRA `(.L_x_39894) ;  /* 0x0000000800c07947 */ /* 0x000fea0003800000 */
.L_x_39889:
        /* <DEDUP_REMOVED lines=10> */
.L_x_39903:
[----:B------:R-:W-:Y:S02]  /*4e10*/  SEL R4, RZ, 0x1, P0 ;  /* 0x00000001ff047807 */ /* 0x000fe40000000000 */
[----:B------:R-:W-:-:S04]  /*4e20*/  CS2R R6, SRZ ;  /* 0x0000000000067805 */ /* 0x000fc8000001ff00 */
[----:B------:R-:W0:Y:S02]  /*4e30*/  I2F.F64.U32 R4, R4 ;  /* 0x0000000400047312 */ /* 0x000e240000201800 */
[----:B0-----:R0:W-:Y:S01]  /*4e40*/  STG.E.128 desc[UR36][R16.64], R4 ;  /* 0x0000000410007986 */ /* 0x0011e2000c101d24 */
[----:B------:R-:W-:Y:S05]  /*4e50*/  BRA `(.L_x_39894) ;  /* 0x0000000800847947 */ /* 0x000fea0003800000 */
.L_x_39902:
[----:B------:R-:W-:-:S13]  /*4e60*/  ISETP.NE.AND P1, PT, R0, 0xf, PT ;  /* 0x0000000f0000780c */ /* 0x000fda0003f25270 */
[----:B------:R-:W-:Y:S05]  /*4e70*/  @!P1 BRA `(.L_x_39904) ;  /* 0x0000000000bc9947 */ /* 0x000fea0003800000 */
[----:B------:R-:W-:-:S13]  /*4e80*/  ISETP.NE.AND P1, PT, R0, 0x17, PT ;  /* 0x000000170000780c */ /* 0x000fda0003f25270 */
[----:B------:R-:W-:Y:S05]  /*4e90*/  @!P1 BRA `(.L_x_39905) ;  /* 0x0000000000589947 */ /* 0x000fea0003800000 */
[----:B------:R-:W-:-:S13]  /*4ea0*/  ISETP.NE.AND P1, PT, R0, 0x18, PT ;  /* 0x000000180000780c */ /* 0x000fda0003f25270 */
[----:B------:R-:W-:Y:S05]  /*4eb0*/  @P1 BRA `(.L_x_39893) ;  /* 0x0000000800101947 */ /* 0x000fea0003800000 */
[----:B------:R-:W-:Y:S01]  /*4ec0*/  SEL R0, RZ, 0x1, P0 ;  /* 0x00000001ff007807 */ /* 0x000fe20000000000 */
[----:B------:R-:W-:Y:S03]  /*4ed0*/  BSSY B0, `(.L_x_39906) ;  /* 0x000000f000007945 */ /* 0x000fe60003800000 */
[----:B------:R-:W-:-:S04]  /*4ee0*/  I2FP.F32.U32 R5, R0 ;  /* 0x0000000000057245 */ /* 0x000fc80000201000 */
        /* <DEDUP_REMOVED lines=13> */
.L_x_39907:
[----:B------:R-:W-:Y:S05]  /*4fc0*/  BSYNC B0 ;  /* 0x0000000000007941 */ /* 0x000fea0003800000 */
.L_x_39906:
[----:B------:R-:W-:-:S05]  /*4fd0*/  LOP3.LUT R3, R0, R3, RZ, 0xfc, !PT ;  /* 0x0000000300037212 */ /* 0x000fca00078efcff */
[----:B------:R0:W-:Y:S01]  /*4fe0*/  STG.E.U8 desc[UR36][R16.64], R3 ;  /* 0x0000000310007986 */ /* 0x0001e2000c101124 */
[----:B------:R-:W-:Y:S05]  /*4ff0*/  BRA `(.L_x_39894) ;  /* 0x00000008001c7947 */ /* 0x000fea0003800000 */
.L_x_39905:
[----:B------:R-:W-:Y:S01]  /*5000*/  SEL R0, RZ, 0x1, P0 ;  /* 0x00000001ff007807 */ /* 0x000fe20000000000 */
[----:B------:R-:W-:Y:S03]  /*5010*/  BSSY B0, `(.L_x_39908) ;  /* 0x0000010000007945 */ /* 0x000fe60003800000 */
[----:B------:R-:W-:-:S04]  /*5020*/  I2FP.F32.U32 R3, R0 ;  /* 0x0000000000037245 */ /* 0x000fc80000201000 */
        /* <DEDUP_REMOVED lines=11> */
.L_x_39909:
[----:B------:R-:W-:Y:S01]  /*50e0*/  IMAD.MOV.U32 R0, RZ, RZ, 0x7f ;  /* 0x0000007fff007424 */ /* 0x000fe200078e00ff */
[----:B------:R-:W-:-:S04]  /*50f0*/  ISETP.GT.U32.AND P0, PT, R2, 0x7f800000, PT ;  /* 0x7f8000000200780c */ /* 0x000fc80003f04070 */
[----:B------:R-:W-:-:S09]  /*5100*/  SEL R0, R0, 0x7c, P0 ;  /* 0x0000007c00007807 */ /* 0x000fd20000000000 */
.L_x_39910:
[----:B------:R-:W-:Y:S05]  /*5110*/  BSYNC B0 ;  /* 0x0000000000007941 */ /* 0x000fea0003800000 */
.L_x_39908:
[----:B------:R-:W-:-:S04]  /*5120*/  LOP3.LUT R2, R3, 0x80000000, RZ, 0xc0, !PT ;  /* 0x8000000003027812 */ /* 0x000fc800078ec0ff */
[----:B------:R-:W-:-:S04]  /*5130*/  SHF.R.U32.HI R3, RZ, 0x18, R2 ;  /* 0x00000018ff037819 */ /* 0x000fc80000011602 */
[----:B------:R-:W-:-:S05]  /*5140*/  LOP3.LUT R3, R0, R3, RZ, 0xfc, !PT ;  /* 0x0000000300037212 */ /* 0x000fca00078efcff */
[----:B------:R0:W-:Y:S01]  /*5150*/  STG.E.U8 desc[UR36][R16.64], R3 ;  /* 0x0000000310007986 */ /* 0x0001e2000c101124 */
[----:B------:R-:W-:Y:S05]  /*5160*/  BRA `(.L_x_39894) ;  /* 0x0000000400c07947 */ /* 0x000fea0003800000 */
.L_x_39904:
[----:B------:R-:W-:-:S04]  /*5170*/  SEL R0, RZ, 0x1, P0 ;  /* 0x00000001ff007807 */ /* 0x000fc80000000000 */
[----:B------:R-:W-:-:S04]  /*5180*/  I2FP.F32.U32 R0, R0 ;  /* 0x0000000000007245 */ /* 0x000fc80000201000 */
[----:B------:R-:W-:-:S05]  /*5190*/  F2FP.BF16.F32.PACK_AB R0, RZ, R0 ;  /* 0x00000000ff00723e */ /* 0x000fca00000010ff */
[----:B------:R0:W-:Y:S01]  /*51a0*/  STG.E.U16 desc[UR36][R16.64], R0 ;  /* 0x0000000010007986 */ /* 0x0001e2000c101524 */
[----:B------:R-:W-:Y:S05]  /*51b0*/  BRA `(.L_x_39894) ;  /* 0x0000000400ac7947 */ /* 0x000fea0003800000 */
.L_x_39901:
        /* <DEDUP_REMOVED lines=8> */
[----:B------:R-:W-:-:S05]  /*5240*/  SEL R3, RZ, 0x1, P0 ;  /* 0x00000001ff037807 */ /* 0x000fca0000000000 */
[----:B------:R4:W-:Y:S01]  /*5250*/  STG.E.U16 desc[UR36][R16.64], R3 ;  /* 0x0000000310007986 */ /* 0x0009e2000c101524 */
[----:B------:R-:W-:Y:S05]  /*5260*/  BRA `(.L_x_39894) ;  /* 0x0000000400807947 */ /* 0x000fea0003800000 */
.L_x_39913:
[----:B------:R-:W-:Y:S01]  /*5270*/  SEL R0, RZ, 0x1, P0 ;  /* 0x00000001ff007807 */ /* 0x000fe20000000000 */
[----:B------:R-:W-:Y:S01]  /*5280*/  BSSY B0, `(.L_x_39914) ;  /* 0x0000015000007945 */ /* 0x000fe20003800000 */
[----:B------:R-:W-:Y:S02]  /*5290*/  IMAD.MOV.U32 R8, RZ, RZ, 0x80 ;  /* 0x00000080ff087424 */ /* 0x000fe400078e00ff */
[----:B------:R-:W-:-:S04]  /*52a0*/  I2FP.F32.U32 R3, R0 ;  /* 0x0000000000037245 */ /* 0x000fc80000201000 */
        /* <DEDUP_REMOVED lines=14> */
.L_x_39916:
[----:B------:R-:W-:-:S04]  /*5390*/  LOP3.LUT R2, R3, 0x80000000, RZ, 0xc0, !PT ;  /* 0x8000000003027812 */ /* 0x000fc800078ec0ff */
[----:B------:R-:W-:-:S04]  /*53a0*/  SHF.R.U32.HI R3, RZ, 0x18, R2 ;  /* 0x00000018ff037819 */ /* 0x000fc80000011602 */
[----:B------:R-:W-:-:S04]  /*53b0*/  LOP3.LUT R0, R0, R3, RZ, 0xfc, !PT ;  /* 0x0000000300007212 */ /* 0x000fc800078efcff */
[----:B------:R-:W-:-:S07]  /*53c0*/  PRMT R8, R0, 0x7610, R8 ;  /* 0x0000761000087816 */ /* 0x000fce0000000008 */
.L_x_39915:
[----:B------:R-:W-:Y:S05]  /*53d0*/  BSYNC B0 ;  /* 0x0000000000007941 */ /* 0x000fea0003800000 */
.L_x_39914:
[----:B------:R3:W-:Y:S01]  /*53e0*/  STG.E.U8 desc[UR36][R16.64], R8 ;  /* 0x0000000810007986 */ /* 0x0007e2000c101124 */
[----:B------:R-:W-:Y:S05]  /*53f0*/  BRA `(.L_x_39894) ;  /* 0x00000004001c7947 */ /* 0x000fea0003800000 */
.L_x_39912:
        /* <DEDUP_REMOVED lines=18> */
.L_x_39919:
[----:B------:R-:W-:-:S04]  /*5520*/  LOP3.LUT R2, R3, 0x80000000, RZ, 0xc0, !PT ;  /* 0x8000000003027812 */ /* 0x000fc800078ec0ff */
[----:B------:R-:W-:-:S04]  /*5530*/  SHF.R.U32.HI R3, RZ, 0x18, R2 ;  /* 0x00000018ff037819 */ /* 0x000fc80000011602 */
[----:B------:R-:W-:-:S04]  /*5540*/  LOP3.LUT R0, R0, R3, RZ, 0xfc, !PT ;  /* 0x0000000300007212 */ /* 0x000fc800078efcff */
[----:B------:R-:W-:-:S07]  /*5550*/  PRMT R8, R0, 0x7610, R8 ;  /* 0x0000761000087816 */ /* 0x000fce0000000008 */
.L_x_39918:
[----:B------:R-:W-:Y:S05]  /*5560*/  BSYNC B0 ;  /* 0x0000000000007941 */ /* 0x000fea0003800000 */
.L_x_39917:
[----:B------:R0:W-:Y:S01]  /*5570*/  STG.E.U8 desc[UR36][R16.64], R8 ;  /* 0x0000000810007986 */ /* 0x0001e2000c101124 */
[----:B------:R-:W-:Y:S05]  /*5580*/  BRA `(.L_x_39894) ;  /* 0x0000000000b87947 */ /* 0x000fea0003800000 */
.L_x_39911:
[----:B------:R-:W-:-:S13]  /*5590*/  ISETP.NE.AND P1, PT, R0, 0x1c, PT ;  /* 0x0000001c0000780c */ /* 0x000fda0003f25270 */
[----:B------:R-:W-:Y:S05]  /*55a0*/  @!P1 BRA `(.L_x_39920) ;  /* 0x0000000000a89947 */ /* 0x000fea0003800000 */
[----:B------:R-:W-:-:S13]  /*55b0*/  ISETP.NE.AND P1, PT, R0, 0x1d, PT ;  /* 0x0000001d0000780c */ /* 0x000fda0003f25270 */
[----:B------:R-:W-:Y:S05]  /*55c0*/  @!P1 BRA `(.L_x_39921) ;  /* 0x0000000000909947 */ /* 0x000fea0003800000 */
[----:B------:R-:W-:-:S13]  /*55d0*/  ISETP.NE.AND P1, PT, R0, 0x2c, PT ;  /* 0x0000002c0000780c */ /* 0x000fda0003f25270 */
[----:B------:R-:W-:Y:S05]  /*55e0*/  @P1 BRA `(.L_x_39893) ;  /* 0x0000000000441947 */ /* 0x000fea0003800000 */
[----:B------:R-:W-:-:S04]  /*55f0*/  SEL R0, RZ, 0x1, P0 ;  /* 0x00000001ff007807 */ /* 0x000fc80000000000 */
[----:B------:R-:W-:-:S04]  /*5600*/  I2FP.F32.U32 R3, R0 ;  /* 0x0000000000037245 */ /* 0x000fc80000201000 */
        /* <DEDUP_REMOVED lines=15> */
.L_x_39893:
        /* <DEDUP_REMOVED lines=16> */
.L_x_39922:
[----:B------:R-:W-:Y:S05]  /*5800*/  BRA `(.L_x_39894) ;  /* 0x0000000000187947 */ /* 0x000fea0003800000 */
.L_x_39921:
[----:B------:R-:W-:Y:S01]  /*5810*/  SEL R2, RZ, 0x1, P0 ;  /* 0x00000001ff027807 */ /* 0x000fe20000000000 */
[----:B------:R-:W-:-:S05]  /*5820*/  IMAD.MOV.U32 R3, RZ, RZ, RZ ;  /* 0x000000ffff037224 */ /* 0x000fca00078e00ff */
[----:B------:R1:W-:Y:S01]  /*5830*/  STG.E.64 desc[UR36][R16.64], R2 ;  /* 0x0000000210007986 */ /* 0x0003e2000c101b24 */
[----:B------:R-:W-:Y:S05]  /*5840*/  BRA `(.L_x_39894) ;  /* 0x0000000000087947 */ /* 0x000fea0003800000 */
.L_x_39920:
[----:B------:R-:W-:-:S05]  /*5850*/  SEL R3, RZ, 0x1, P0 ;  /* 0x00000001ff037807 */ /* 0x000fca0000000000 */
[----:B------:R0:W-:Y:S02]  /*5860*/  STG.E desc[UR36][R16.64], R3 ;  /* 0x0000000310007986 */ /* 0x0001e4000c101924 */
.L_x_39894:
[----:B------:R-:W-:-:S04]  /*5870*/  IMAD R18, R23, 0x200, R18 ;  /* 0x0000020017127824 */ /* 0x000fc800078e0212 */
[----:B------:R-:W-:-:S07]  /*5880*/  VIADD R19, R18, 0x80 ;  /* 0x0000008012137836 */ /* 0x000fce0000000000 */
.L_x_39788:
[----:B------:R-:W-:Y:S05]  /*5890*/  BSYNC B6 ;  /* 0x0000000000067941 */ /* 0x000fea0003800000 */
.L_x_39787:
        /* <DEDUP_REMOVED lines=384> */
.L_x_39925:
        /* <DEDUP_REMOVED lines=22> */
.L_x_39929:
[----:B------:R-:W2:Y:S02]  /*7200*/  LDG.E.U8 R2, desc[UR36][R2.64] ;  /* 0x0000002402027981 */ /* 0x000ea4000c1e1100 */
[----:B--2---:R-:W-:-:S04]  /*7210*/  ISETP.NE.AND P0, PT, R2, RZ, PT ;  /* 0x000000ff0200720c */ /* 0x004fc80003f05270 */
[----:B------:R-:W-:Y:S01]  /*7220*/  P2R R22, PR, RZ, 0x1 ;  /* 0x00000001ff167803 */ /* 0x000fe20000000000 */
[----:B------:R-:W-:Y:S08]  /*7230*/  BRA `(.L_x_39931) ;  /* 0x0000000c00c47947 */ /* 0x000ff00003800000 */
.L_x_39928:
        /* <DEDUP_REMOVED lines=11> */
.L_x_39933:
[----:B------:R-:W2:Y:S02]  /*72f0*/  LDG.E R2, desc[UR36][R2.64] ;  /* 0x0000002402027981 */ /* 0x000ea4000c1e1900 */
[----:B--2---:R-:W-:-:S04]  /*7300*/  ISETP.NE.AND P0, PT, R2, RZ, PT ;  /* 0x000000ff0200720c */ /* 0x004fc80003f05270 */
[----:B------:R-:W-:Y:S01]  /*7310*/  P2R R22, PR, RZ, 0x1 ;  /* 0x00000001ff167803 */ /* 0x000fe20000000000 */
[----:B------:R-:W-:Y:S08]  /*7320*/  BRA `(.L_x_39931) ;  /* 0x0000000c00887947 */ /* 0x000ff00003800000 */
.L_x_39932:
[----:B------:R-:W2:Y:S02]  /*7330*/  LDG.E.U16 R2, desc[UR36][R2.64] ;  /* 0x0000002402027981 */ /* 0x000ea4000c1e1500 */
[----:B--2---:R-:W-:-:S04]  /*7340*/  ISETP.NE.AND P0, PT, R2, RZ, PT ;  /* 0x000000ff0200720c */ /* 0x004fc80003f05270 */
[----:B------:R-:W-:Y:S01]  /*7350*/  P2R R22, PR, RZ, 0x1 ;  /* 0x00000001ff167803 */ /* 0x000fe20000000000 */
[----:B------:R-:W-:Y:S08]  /*7360*/  BRA `(.L_x_39931) ;  /* 0x0000000c00787947 */ /* 0x000ff00003800000 */
.L_x_39927:
        /* <DEDUP_REMOVED lines=10> */
.L_x_39935:
[----:B------:R-:W2:Y:S02]  /*7410*/  LDG.E.U16 R0, desc[UR36][R2.64] ;  /* 0x0000002402007981 */ /* 0x000ea4000c1e1500 */
[----:B--2---:R-:W-:-:S05]  /*7420*/  HADD2.F32 R0, -RZ, R0.H0_H0 ;  /* 0x20000000ff007230 */ /* 0x004fca0000004100 */
[----:B------:R-:W-:-:S04]  /*7430*/  FSETP.NEU.FTZ.AND P0, PT, R0, RZ, PT ;  /* 0x000000ff0000720b */ /* 0x000fc80003f1d000 */
[----:B------:R-:W-:Y:S01]  /*7440*/  P2R R22, PR, RZ, 0x1 ;  /* 0x00000001ff167803 */ /* 0x000fe20000000000 */
[----:B------:R-:W-:Y:S08]  /*7450*/  BRA `(.L_x_39931) ;  /* 0x0000000c003c7947 */ /* 0x000ff00003800000 */
.L_x_39934:
        /* <DEDUP_REMOVED lines=12> */
.L_x_39937:
        /* <DEDUP_REMOVED lines=11> */
.L_x_39936:
[----:B------:R-:W2:Y:S02]  /*75d0*/  LDG.E.64 R2, desc[UR36][R2.64] ;  /* 0x0000002402027981 */ /* 0x000ea4000c1e1b00 */
[----:B--2---:R-:W-:-:S06]  /*75e0*/  DSETP.NEU.AND P0, PT, R2, RZ, PT ;  /* 0x000000ff0200722a */ /* 0x004fcc0003f0d000 */
[----:B------:R-:W-:Y:S01]  /*75f0*/  P2R R22, PR, RZ, 0x1 ;  /* 0x00000001ff167803 */ /* 0x000fe20000000000 */
[----:B------:R-:W-:Y:S07]  /*7600*/  BRA `(.L_x_39931) ;  /* 0x0000000800d07947 */ /* 0x000fee0003800000 */
.L_x_39926:
        /* <DEDUP_REMOVED lines=12> */
.L_x_39940:
[----:B------:R-:W2:Y:S02]  /*76d0*/  LDG.E.128 R4, desc[UR36][R2.64] ;  /* 0x0000002402047981 */ /* 0x000ea4000c1e1d00 */
[----:B--2---:R-:W-:-:S06]  /*76e0*/  DSETP.NEU.AND P0, PT, R6, RZ, PT ;  /* 0x000000ff0600722a */ /* 0x004fcc0003f0d000 */
[----:B------:R-:W-:-:S06]  /*76f0*/  DSETP.NEU.OR P0, PT, R4, RZ, P0 ;  /* 0x000000ff0400722a */ /* 0x000fcc000070d400 */
[----:B------:R-:W-:Y:S01]  /*7700*/  P2R R22, PR, RZ, 0x1 ;  /* 0x00000001ff167803 */ /* 0x000fe20000000000 */
[----:B------:R-:W-:Y:S07]  /*7710*/  BRA `(.L_x_39931) ;  /* 0x00000008008c7947 */ /* 0x000fee0003800000 */
.L_x_39939:
        /* <DEDUP_REMOVED lines=28> */
.L_x_39942:
        /* <DEDUP_REMOVED lines=15> */
.L_x_39941:
[----:B------:R-:W2:Y:S02]  /*79d0*/  LDG.E.U16 R0, desc[UR36][R2.64] ;  /* 0x0000002402007981 */ /* 0x000ea4000c1e1500 */
[----:B--2---:R-:W-:-:S05]  /*79e0*/  IMAD.U32 R0, R0, 0x10000, RZ ;  /* 0x0001000000007824 */ /* 0x004fca00078e00ff */
[----:B------:R-:W-:-:S04]  /*79f0*/  FSETP.NEU.FTZ.AND P0, PT, R0, RZ, PT ;  /* 0x000000ff0000720b */ /* 0x000fc80003f1d000 */
[----:B------:R-:W-:Y:S01]  /*7a00*/  P2R R22, PR, RZ, 0x1 ;  /* 0x00000001ff167803 */ /* 0x000fe20000000000 */
[----:B------:R-:W-:Y:S08]  /*7a10*/  BRA `(.L_x_39931) ;  /* 0x0000000400cc7947 */ /* 0x000ff00003800000 */
.L_x_39938:
        /* <DEDUP_REMOVED lines=12> */
.L_x_39945:
        /* <DEDUP_REMOVED lines=21> */
.L_x_39949:
[----:B------:R-:W-:Y:S05]  /*7c30*/  BSYNC B1 ;  /* 0x0000000000017941 */ /* 0x000fea0003800000 */
.L_x_39948:
[----:B------:R-:W-:Y:S01]  /*7c40*/  LEA R3, R0, 0x3b800000, 0x17 ;  /* 0x3b80000000037811 */ /* 0x000fe200078eb8ff */
[----:B------:R-:W-:-:S05]  /*7c50*/  IMAD.SHL.U32 R0, R2, 0x100000, RZ ;  /* 0x0010000002007824 */ /* 0x000fca00078e00ff */
[----:B------:R-:W-:-:S07]  /*7c60*/  LOP3.LUT R0, R3, R0, R4, 0xfe, !PT ;  /* 0x0000000003007212 */ /* 0x000fce00078efe04 */
.L_x_39947:
[----:B------:R-:W-:Y:S05]  /*7c70*/  BSYNC B0 ;  /* 0x0000000000007941 */ /* 0x000fea0003800000 */
.L_x_39946:
[----:B------:R-:W-:-:S04]  /*7c80*/  FSETP.NEU.FTZ.AND P0, PT, R0, RZ, PT ;  /* 0x000000ff0000720b */ /* 0x000fc80003f1d000 */
[----:B------:R-:W-:Y:S01]  /*7c90*/  P2R R22, PR, RZ, 0x1 ;  /* 0x00000001ff167803 */ /* 0x000fe20000000000 */
[----:B------:R-:W-:Y:S08]  /*7ca0*/  BRA `(.L_x_39931) ;  /* 0x0000000400287947 */ /* 0x000ff00003800000 */
.L_x_39944:
        /* <DEDUP_REMOVED lines=21> */
.L_x_39953:
[----:B------:R-:W-:Y:S05]  /*7e00*/  BSYNC B1 ;  /* 0x0000000000017941 */ /* 0x000fea0003800000 */
.L_x_39952:
[----:B------:R-:W-:Y:S01]  /*7e10*/  LEA R3, R0, 0x37800000, 0x17 ;  /* 0x3780000000037811 */ /* 0x000fe200078eb8ff */
[----:B------:R-:W-:-:S05]  /*7e20*/  IMAD.SHL.U32 R0, R2, 0x200000, RZ ;  /* 0x0020000002007824 */ /* 0x000fca00078e00ff */
[----:B------:R-:W-:-:S07]  /*7e30*/  LOP3.LUT R0, R3, R0, R4, 0xfe, !PT ;  /* 0x0000000003007212 */ /* 0x000fce00078efe04 */
.L_x_39951:
[----:B------:R-:W-:Y:S05]  /*7e40*/  BSYNC B0 ;  /* 0x0000000000007941 */ /* 0x000fea0003800000 */
.L_x_39950:
[----:B------:R-:W-:-:S04]  /*7e50*/  FSETP.NEU.FTZ.AND P0, PT, R0, RZ, PT ;  /* 0x000000ff0000720b */ /* 0x000fc80003f1d000 */
[----:B------:R-:W-:Y:S01]  /*7e60*/  P2R R22, PR, RZ, 0x1 ;  /* 0x00000001ff167803 */ /* 0x000fe20000000000 */
[----:B------:R-:W-:Y:S08]  /*7e70*/  BRA `(.L_x_39931) ;  /* 0x0000000000b47947 */ /* 0x000ff00003800000 */
.L_x_39943:
        /* <DEDUP_REMOVED lines=14> */
.L_x_39957:
[----:B------:R-:W-:Y:S05]  /*7f60*/  BSYNC B0 ;  /* 0x0000000000007941 */ /* 0x000fea0003800000 */
.L_x_39956:
[----:B------:R-:W-:-:S04]  /*7f70*/  FSETP.NEU.FTZ.AND P0, PT, R0, RZ, PT ;  /* 0x000000ff0000720b */ /* 0x000fc80003f1d000 */
[----:B------:R-:W-:Y:S01]  /*7f80*/  P2R R22, PR, RZ, 0x1 ;  /* 0x00000001ff167803 */ /* 0x000fe20000000000 */
[----:B------:R-:W-:Y:S08]  /*7f90*/  BRA `(.L_x_39931) ;  /* 0x00000000006c7947 */ /* 0x000ff00003800000 */
.L_x_39930:
        /* <DEDUP_REMOVED lines=16> */
.L_x_39958:
[----:B------:R-:W-:-:S04]  /*80a0*/  PLOP3.LUT P0, PT, PT, PT, PT, 0x8, 0x0 ;  /* 0x000000000000781c */ /* 0x000fc80003f0e170 */
[----:B------:R-:W-:Y:S01]  /*80b0*/  P2R R22, PR, RZ, 0x1 ;  /* 0x00000001ff167803 */ /* 0x000fe20000000000 */
[----:B------:R-:W-:Y:S08]  /*80c0*/  BRA `(.L_x_39931) ;  /* 0x0000000000207947 */ /* 0x000ff00003800000 */
.L_x_39955:
[----:B------:R-:W2:Y:S02]  /*80d0*/  LDG.E.64 R2, desc[UR36][R2.64] ;  /* 0x0000002402027981 */ /* 0x000ea4000c1e1b00 */
[----:B--2---:R-:W-:-:S04]  /*80e0*/  ISETP.NE.U32.AND P0, PT, R2, RZ, PT ;  /* 0x000000ff0200720c */ /* 0x004fc80003f05070 */
[----:B------:R-:W-:-:S04]  /*80f0*/  ISETP.NE.AND.EX P0, PT, R3, RZ, PT, P0 ;  /* 0x000000ff0300720c */ /* 0x000fc80003f05300 */
[----:B------:R-:W-:Y:S01]  /*8100*/  P2R R22, PR, RZ, 0x1 ;  /* 0x00000001ff167803 */ /* 0x000fe20000000000 */
[----:B------:R-:W-:Y:S08]  /*8110*/  BRA `(.L_x_39931) ;  /* 0x00000000000c7947 */ /* 0x000ff00003800000 */
.L_x_39954:
[----:B------:R-:W2:Y:S02]  /*8120*/  LDG.E R2, desc[UR36][R2.64] ;  /* 0x0000002402027981 */ /* 0x000ea4000c1e1900 */
[----:B--2---:R-:W-:-:S04]  /*8130*/  ISETP.NE.AND P0, PT, R2, RZ, PT ;  /* 0x000000ff0200720c */ /* 0x004fc80003f05270 */
[----:B------:R-:W-:-:S09]  /*8140*/  P2R R22, PR, RZ, 0x1 ;  /* 0x00000001ff167803 */ /* 0x000fd20000000000 */
.L_x_39931:
        /* <DEDUP_REMOVED lines=19> */
.L_x_39962:
[----:B------:R-:W2:Y:S02]  /*8280*/  LDG.E.U8 R2, desc[UR36][R2.64] ;  /* 0x0000002402027981 */ /* 0x000ea4000c1e1100 */
[----:B--2---:R-:W-:-:S04]  /*8290*/  ISETP.NE.AND P0, PT, R2, RZ, PT ;  /* 0x000000ff0200720c */ /* 0x004fc80003f05270 */
[----:B------:R-:W-:Y:S01]  /*82a0*/  P2R R23, PR, RZ, 0x1 ;  /* 0x00000001ff177803 */ /* 0x000fe20000000000 */
[----:B------:R-:W-:Y:S08]  /*82b0*/  BRA `(.L_x_39964) ;  /* 0x0000000c00c47947 */ /* 0x000ff00003800000 */
.L_x_39961:
        /* <DEDUP_REMOVED lines=11> */
.L_x_39966:
[----:B------:R-:W2:Y:S02]  /*8370*/  LDG.E R2, desc[UR36][R2.64] ;  /* 0x0000002402027981 */ /* 0x000ea4000c1e1900 */
[----:B--2---:R-:W-:-:S04]  /*8380*/  ISETP.NE.AND P0, PT, R2, RZ, PT ;  /* 0x000000ff0200720c */ /* 0x004fc80003f05270 */
[----:B------:R-:W-:Y:S01]  /*8390*/  P2R R23, PR, RZ, 0x1 ;  /* 0x00000001ff177803 */ /* 0x000fe20000000000 */
[----:B------:R-:W-:Y:S08]  /*83a0*/  BRA `(.L_x_39964) ;  /* 0x0000000c00887947 */ /* 0x000ff00003800000 */
.L_x_39965:
[----:B------:R-:W2:Y:S02]  /*83b0*/  LDG.E.U16 R2, desc[UR36][R2.64] ;  /* 0x0000002402027981 */ /* 0x000ea4000c1e1500 */
[----:B--2---:R-:W-:-:S04]  /*83c0*/  ISETP.NE.AND P0, PT, R2, RZ, PT ;  /* 0x000000ff0200720c */ /* 0x004fc80003f05270 */
[----:B------:R-:W-:Y:S01]  /*83d0*/  P2R R23, PR, RZ, 0x1 ;  /* 0x00000001ff177803 */ /* 0x000fe20000000000 */
[----:B------:R-:W-:Y:S08]  /*83e0*/  BRA `(.L_x_39964) ;  /* 0x0000000c00787947 */ /* 0x000ff00003800000 */
.L_x_39960:
        /* <DEDUP_REMOVED lines=10> */
.L_x_39968:
[----:B------:R-:W2:Y:S02]  /*8490*/  LDG.E.U16 R0, desc[UR36][R2.64] ;  /* 0x0000002402007981 */ /* 0x000ea4000c1e1500 */
[----:B--2---:R-:W-:-:S05]  /*84a0*/  HADD2.F32 R0, -RZ, R0.H0_H0 ;  /* 0x20000000ff007230 */ /* 0x004fca0000004100 */
[----:B------:R-:W-:-:S04]  /*84b0*/  FSETP.NEU.FTZ.AND P0, PT, R0, RZ, PT ;  /* 0x000000ff0000720b */ /* 0x000fc80003f1d000 */
[----:B------:R-:W-:Y:S01]  /*84c0*/  P2R R23, PR, RZ, 0x1 ;  /* 0x00000001ff177803 */ /* 0x000fe20000000000 */
[----:B------:R-:W-:Y:S08]  /*84d0*/  BRA `(.L_x_39964) ;  /* 0x0000000c003c7947 */ /* 0x000ff00003800000 */
.L_x_39967:
        /* <DEDUP_REMOVED lines=12> */
.L_x_39970:
        /* <DEDUP_REMOVED lines=11> */
.L_x_39969:
[----:B------:R-:W2:Y:S02]  /*8650*/  LDG.E.64 R2, desc[UR36][R2.64] ;  /* 0x0000002402027981 */ /* 0x000ea4000c1e1b00 */
[----:B--2---:R-:W-:-:S06]  /*8660*/  DSETP.NEU.AND P0, PT, R2, RZ, PT ;  /* 0x000000ff0200722a */ /* 0x004fcc0003f0d000 */
[----:B------:R-:W-:Y:S01]  /*8670*/  P2R R23, PR, RZ, 0x1 ;  /* 0x00000001ff177803 */ /* 0x000fe20000000000 */
[----:B------:R-:W-:Y:S07]  /*8680*/  BRA `(.L_x_39964) ;  /* 0x0000000800d07947 */ /* 0x000fee0003800000 */
.L_x_39959:
        /* <DEDUP_REMOVED lines=12> */
.L_x_39973:
[----:B------:R-:W2:Y:S02]  /*8750*/  LDG.E.128 R4, desc[UR36][R2.64] ;  /* 0x0000002402047981 */ /* 0x000ea4000c1e1d00 */
[----:B--2---:R-:W-:-:S06]  /*8760*/  DSETP.NEU.AND P0, PT, R6, RZ, PT ;  /* 0x000000ff0600722a */ /* 0x004fcc0003f0d000 */
[----:B------:R-:W-:-:S06]  /*8770*/  DSETP.NEU.OR P0, PT, R4, RZ, P0 ;  /* 0x000000ff0400722a */ /* 0x000fcc000070d400 */
[----:B------:R-:W-:Y:S01]  /*8780*/  P2R R23, PR, RZ, 0x1 ;  /* 0x00000001ff177803 */ /* 0x000fe20000000000 */
[----:B------:R-:W-:Y:S07]  /*8790*/  BRA `(.L_x_39964) ;  /* 0x00000008008c7947 */ /* 0x000fee0003800000 */
.L_x_39972:
        /* <DEDUP_REMOVED lines=28> */
.L_x_39975:
        /* <DEDUP_REMOVED lines=15> */
.L_x_39974:
[----:B------:R-:W2:Y:S02]  /*8a50*/  LDG.E.U16 R0, desc[UR36][R2.64] ;  /* 0x0000002402007981 */ /* 0x000ea4000c1e1500 */
[----:B--2---:R-:W-:-:S05]  /*8a60*/  IMAD.U32 R0, R0, 0x10000, RZ ;  /* 0x0001000000007824 */ /* 0x004fca00078e00ff */
[----:B------:R-:W-:-:S04]  /*8a70*/  FSETP.NEU.FTZ.AND P0, PT, R0, RZ, PT ;  /* 0x000000ff0000720b */ /* 0x000fc80003f1d000 */
[----:B------:R-:W-:Y:S01]  /*8a80*/  P2R R23, PR, RZ, 0x1 ;  /* 0x00000001ff177803 */ /* 0x000fe20000000000 */
[----:B------:R-:W-:Y:S08]  /*8a90*/  BRA `(.L_x_39964) ;  /* 0x0000000400cc7947 */ /* 0x000ff00003800000 */
.L_x_39971:
        /* <DEDUP_REMOVED lines=12> */
.L_x_39978:
        /* <DEDUP_REMOVED lines=21> */
.L_x_39982:
[----:B------:R-:W-:Y:S05]  /*8cb0*/  BSYNC B1 ;  /* 0x0000000000017941 */ /* 0x000fea0003800000 */
.L_x_39981:
[----:B------:R-:W-:Y:S01]  /*8cc0*/  LEA R3, R0, 0x3b800000, 0x17 ;  /* 0x3b80000000037811 */ /* 0x000fe200078eb8ff */
[----:B------:R-:W-:-:S05]  /*8cd0*/  IMAD.SHL.U32 R0, R2, 0x100000, RZ ;  /* 0x0010000002007824 */ /* 0x000fca00078e00ff */
[----:B------:R-:W-:-:S07]  /*8ce0*/  LOP3.LUT R0, R3, R0, R4, 0xfe, !PT ;  /* 0x0000000003007212 */ /* 0x000fce00078efe04 */
.L_x_39980:
[----:B------:R-:W-:Y:S05]  /*8cf0*/  BSYNC B0 ;  /* 0x0000000000007941 */ /* 0x000fea0003800000 */
.L_x_39979:
[----:B------:R-:W-:-:S04]  /*8d00*/  FSETP.NEU.FTZ.AND P0, PT, R0, RZ, PT ;  /* 0x000000ff0000720b */ /* 0x000fc80003f1d000 */
[----:B------:R-:W-:Y:S01]  /*8d10*/  P2R R23, PR, RZ, 0x1 ;  /* 0x00000001ff177803 */ /* 0x000fe20000000000 */
[----:B------:R-:W-:Y:S08]  /*8d20*/  BRA `(.L_x_39964) ;  /* 0x0000000400287947 */ /* 0x000ff00003800000 */
.L_x_39977:
        /* <DEDUP_REMOVED lines=21> */
.L_x_39986:
[----:B------:R-:W-:Y:S05]  /*8e80*/  BSYNC B1 ;  /* 0x0000000000017941 */ /* 0x000fea0003800000 */
.L_x_39985:
[----:B------:R-:W-:Y:S01]  /*8e90*/  LEA R3, R0, 0x37800000, 0x17 ;  /* 0x3780000000037811 */ /* 0x000fe200078eb8ff */
[----:B------:R-:W-:-:S05]  /*8ea0*/  IMAD.SHL.U32 R0, R2, 0x200000, RZ ;  /* 0x0020000002007824 */ /* 0x000fca00078e00ff */
[----:B------:R-:W-:-:S07]  /*8eb0*/  LOP3.LUT R0, R3, R0, R4, 0xfe, !PT ;  /* 0x0000000003007212 */ /* 0x000fce00078efe04 */
.L_x_39984:
[----:B------:R-:W-:Y:S05]  /*8ec0*/  BSYNC B0 ;  /* 0x0000000000007941 */ /* 0x000fea0003800000 */
.L_x_39983:
[----:B------:R-:W-:-:S04]  /*8ed0*/  FSETP.NEU.FTZ.AND P0, PT, R0, RZ, PT ;  /* 0x000000ff0000720b */ /* 0x000fc80003f1d000 */
[----:B------:R-:W-:Y:S01]  /*8ee0*/  P2R R23, PR, RZ, 0x1 ;  /* 0x00000001ff177803 */ /* 0x000fe20000000000 */
[----:B------:R-:W-:Y:S08]  /*8ef0*/  BRA `(.L_x_39964) ;  /* 0x0000000000b47947 */ /* 0x000ff00003800000 */
.L_x_39976:
        /* <DEDUP_REMOVED lines=14> */
.L_x_39990:
[----:B------:R-:W-:Y:S05]  /*8fe0*/  BSYNC B0 ;  /* 0x0000000000007941 */ /* 0x000fea0003800000 */
.L_x_39989:
[----:B------:R-:W-:-:S04]  /*8ff0*/  FSETP.NEU.FTZ.AND P0, PT, R0, RZ, PT ;  /* 0x000000ff0000720b */ /* 0x000fc80003f1d000 */
[----:B------:R-:W-:Y:S01]  /*9000*/  P2R R23, PR, RZ, 0x1 ;  /* 0x00000001ff177803 */ /* 0x000fe20000000000 */
[----:B------:R-:W-:Y:S08]  /*9010*/  BRA `(.L_x_39964) ;  /* 0x00000000006c7947 */ /* 0x000ff00003800000 */
.L_x_39963:
        /* <DEDUP_REMOVED lines=16> */
.L_x_39991:
[----:B------:R-:W-:-:S04]  /*9120*/  PLOP3.LUT P0, PT, PT, PT, PT, 0x8, 0x0 ;  /* 0x000000000000781c */ /* 0x000fc80003f0e170 */
[----:B------:R-:W-:Y:S01]  /*9130*/  P2R R23, PR, RZ, 0x1 ;  /* 0x00000001ff177803 */ /* 0x000fe20000000000 */
[----:B------:R-:W-:Y:S08]  /*9140*/  BRA `(.L_x_39964) ;  /* 0x0000000000207947 */ /* 0x000ff00003800000 */
.L_x_39988:
[----:B------:R-:W2:Y:S02]  /*9150*/  LDG.E.64 R2, desc[UR36][R2.64] ;  /* 0x0000002402027981 */ /* 0x000ea4000c1e1b00 */
[----:B--2---:R-:W-:-:S04]  /*9160*/  ISETP.NE.U32.AND P0, PT, R2, RZ, PT ;  /* 0x000000ff0200720c */ /* 0x004fc80003f05070 */
[----:B------:R-:W-:-:S04]  /*9170*/  ISETP.NE.AND.EX P0, PT, R3, RZ, PT, P0 ;  /* 0x000000ff0300720c */ /* 0x000fc80003f05300 */
[----:B------:R-:W-:Y:S01]  /*9180*/  P2R R23, PR, RZ, 0x1 ;  /* 0x00000001ff177803 */ /* 0x000fe20000000000 */
[----:B------:R-:W-:Y:S08]  /*9190*/  BRA `(.L_x_39964) ;  /* 0x00000000000c7947 */ /* 0x000ff00003800000 */
.L_x_39987:
[----:B------:R-:W2:Y:S02]  /*91a0*/  LDG.E R2, desc[UR36][R2.64] ;  /* 0x0000002402027981 */ /* 0x000ea4000c1e1900 */
[----:B--2---:R-:W-:-:S04]  /*91b0*/  ISETP.NE.AND P0, PT, R2, RZ, PT ;  /* 0x000000ff0200720c */ /* 0x004fc80003f05270 */
[----:B------:R-:W-:-:S09]  /*91c0*/  P2R R23, PR, RZ, 0x1 ;  /* 0x00000001ff177803 */ /* 0x000fd20000000000 */
.L_x_39964:
        /* <DEDUP_REMOVED lines=18> */
.L_x_39995:
[----:B------:R-:W2:Y:S02]  /*92f0*/  LDG.E.U8 R2, desc[UR36][R2.64] ;  /* 0x0000002402027981 */ /* 0x000ea4000c1e1100 */
[----:B--2---:R-:W-:Y:S01]  /*9300*/  ISETP.NE.AND P0, PT, R2, RZ, PT ;  /* 0x000000ff0200720c */ /* 0x004fe20003f05270 */
[----:B------:R-:W-:-:S12]  /*9310*/  BRA `(.L_x_39997) ;  /* 0x0000000c00747947 */ /* 0x000fd80003800000 */
.L_x_39994:
        /* <DEDUP_REMOVED lines=10> */
.L_x_39999:
[----:B------:R-:W2:Y:S02]  /*93c0*/  LDG.E R2, desc[UR36][R2.64] ;  /* 0x0000002402027981 */ /* 0x000ea4000c1e1900 */
[----:B--2---:R-:W-:Y:S01]  /*93d0*/  ISETP.NE.AND P0, PT, R2, RZ, PT ;  /* 0x000000ff0200720c */ /* 0x004fe20003f05270 */
[----:B------:R-:W-:-:S12]  /*93e0*/  BRA `(.L_x_39997) ;  /* 0x0000000c00407947 */ /* 0x000fd80003800000 */
.L_x_39998:
[----:B------:R-:W2:Y:S02]  /*93f0*/  LDG.E.U16 R2, desc[UR36][R2.64] ;  /* 0x0000002402027981 */ /* 0x000ea4000c1e1500 */
[----:B--2---:R-:W-:Y:S01]  /*9400*/  ISETP.NE.AND P0, PT, R2, RZ, PT ;  /* 0x000000ff0200720c */ /* 0x004fe20003f05270 */
[----:B------:R-:W-:-:S12]  /*9410*/  BRA `(.L_x_39997) ;  /* 0x0000000c00347947 */ /* 0x000fd80003800000 */
.L_x_39993:
        /* <DEDUP_REMOVED lines=9> */
.L_x_40001:
[----:B------:R-:W2:Y:S02]  /*94b0*/  LDG.E.U16 R0, desc[UR36][R2.64] ;  /* 0x0000002402007981 */ /* 0x000ea4000c1e1500 */
[----:B--2---:R-:W-:-:S05]  /*94c0*/  HADD2.F32 R0, -RZ, R0.H0_H0 ;  /* 0x20000000ff007230 */ /* 0x004fca0000004100 */
[----:B------:R-:W-:Y:S01]  /*94d0*/  FSETP.NEU.FTZ.AND P0, PT, R0, RZ, PT ;  /* 0x000000ff0000720b */ /* 0x000fe20003f1d000 */
[----:B------:R-:W-:-:S12]  /*94e0*/  BRA `(.L_x_39997) ;  /* 0x0000000c00007947 */ /* 0x000fd80003800000 */
.L_x_40000:
        /* <DEDUP_REMOVED lines=11> */
.L_x_40003:
        /* <DEDUP_REMOVED lines=10> */
.L_x_40002:
[----:B------:R-:W2:Y:S02]  /*9640*/  LDG.E.64 R2, desc[UR36][R2.64] ;  /* 0x0000002402027981 */ /* 0x000ea4000c1e1b00 */
[----:B--2---:R-:W-:Y:S01]  /*9650*/  DSETP.NEU.AND P0, PT, R2, RZ, PT ;  /* 0x000000ff0200722a */ /* 0x004fe20003f0d000 */
[----:B------:R-:W-:-:S13]  /*9660*/  BRA `(.L_x_39997) ;  /* 0x0000000800a07947 */ /* 0x000fda0003800000 */
.L_x_39992:
        /* <DEDUP_REMOVED lines=11> */
.L_x_40006:
[----:B------:R-:W2:Y:S02]  /*9720*/  LDG.E.128 R4, desc[UR36][R2.64] ;  /* 0x0000002402047981 */ /* 0x000ea4000c1e1d00 */
[----:B--2---:R-:W-:-:S06]  /*9730*/  DSETP.NEU.AND P0, PT, R6, RZ, PT ;  /* 0x000000ff0600722a */ /* 0x004fcc0003f0d000 */
[----:B------:R-:W-:Y:S01]  /*9740*/  DSETP.NEU.OR P0, PT, R4, RZ, P0 ;  /* 0x000000ff0400722a */ /* 0x000fe2000070d400 */
[----:B------:R-:W-:-:S13]  /*9750*/  BRA `(.L_x_39997) ;  /* 0x0000000800647947 */ /* 0x000fda0003800000 */
.L_x_40005:
        /* <DEDUP_REMOVED lines=27> */
.L_x_40008:
        /* <DEDUP_REMOVED lines=14> */
.L_x_40007:
[----:B------:R-:W2:Y:S02]  /*99f0*/  LDG.E.U16 R0, desc[UR36][R2.64] ;  /* 0x0000002402007981 */ /* 0x000ea4000c1e1500 */
[----:B--2---:R-:W-:-:S05]  /*9a00*/  IMAD.U32 R0, R0, 0x10000, RZ ;  /* 0x0001000000007824 */ /* 0x004fca00078e00ff */
[----:B------:R-:W-:Y:S01]  /*9a10*/  FSETP.NEU.FTZ.AND P0, PT, R0, RZ, PT ;  /* 0x000000ff0000720b */ /* 0x000fe20003f1d000 */
[----:B------:R-:W-:-:S12]  /*9a20*/  BRA `(.L_x_39997) ;  /* 0x0000000400b07947 */ /* 0x000fd80003800000 */
.L_x_40004:
        /* <DEDUP_REMOVED lines=11> */
.L_x_40011:
        /* <DEDUP_REMOVED lines=21> */
.L_x_40015:
[----:B------:R-:W-:Y:S05]  /*9c30*/  BSYNC B1 ;  /* 0x0000000000017941 */ /* 0x000fea0003800000 */
.L_x_40014:
[----:B------:R-:W-:Y:S01]  /*9c40*/  LEA R3, R0, 0x3b800000, 0x17 ;  /* 0x3b80000000037811 */ /* 0x000fe200078eb8ff */
[----:B------:R-:W-:-:S05]  /*9c50*/  IMAD.SHL.U32 R0, R2, 0x100000, RZ ;  /* 0x0010000002007824 */ /* 0x000fca00078e00ff */
[----:B------:R-:W-:-:S07]  /*9c60*/  LOP3.LUT R0, R3, R0, R4, 0xfe, !PT ;  /* 0x0000000003007212 */ /* 0x000fce00078efe04 */
.L_x_40013:
[----:B------:R-:W-:Y:S05]  /*9c70*/  BSYNC B0 ;  /* 0x0000000000007941 */ /* 0x000fea0003800000 */
.L_x_40012:
[----:B------:R-:W-:Y:S01]  /*9c80*/  FSETP.NEU.FTZ.AND P0, PT, R0, RZ, PT ;  /* 0x000000ff0000720b */ /* 0x000fe20003f1d000 */
[----:B------:R-:W-:-:S12]  /*9c90*/  BRA `(.L_x_39997) ;  /* 0x0000000400147947 */ /* 0x000fd80003800000 */
.L_x_40010:
        /* <DEDUP_REMOVED lines=21> */
.L_x_40019:
[----:B------:R-:W-:Y:S05]  /*9df0*/  BSYNC B1 ;  /* 0x0000000000017941 */ /* 0x000fea0003800000 */
.L_x_40018:
[----:B------:R-:W-:Y:S01]  /*9e00*/  LEA R3, R0, 0x37800000, 0x17 ;  /* 0x3780000000037811 */ /* 0x000fe200078eb8ff */
[----:B------:R-:W-:-:S05]  /*9e10*/  IMAD.SHL.U32 R0, R2, 0x200000, RZ ;  /* 0x0020000002007824 */ /* 0x000fca00078e00ff */
[----:B------:R-:W-:-:S07]  /*9e20*/  LOP3.LUT R0, R3, R0, R4, 0xfe, !PT ;  /* 0x0000000003007212 */ /* 0x000fce00078efe04 */
.L_x_40017:
[----:B------:R-:W-:Y:S05]  /*9e30*/  BSYNC B0 ;  /* 0x0000000000007941 */ /* 0x000fea0003800000 */
.L_x_40016:
[----:B------:R-:W-:Y:S01]  /*9e40*/  FSETP.NEU.FTZ.AND P0, PT, R0, RZ, PT ;  /* 0x000000ff0000720b */ /* 0x000fe20003f1d000 */
[----:B------:R-:W-:-:S12]  /*9e50*/  BRA `(.L_x_39997) ;  /* 0x0000000000a47947 */ /* 0x000fd80003800000 */
.L_x_40009:
        /* <DEDUP_REMOVED lines=14> */
.L_x_40023:
[----:B------:R-:W-:Y:S05]  /*9f40*/  BSYNC B0 ;  /* 0x0000000000007941 */ /* 0x000fea0003800000 */
.L_x_40022:
[----:B------:R-:W-:Y:S01]  /*9f50*/  FSETP.NEU.FTZ.AND P0, PT, R0, RZ, PT ;  /* 0x000000ff0000720b */ /* 0x000fe20003f1d000 */
[----:B------:R-:W-:-:S12]  /*9f60*/  BRA `(.L_x_39997) ;  /* 0x0000000000607947 */ /* 0x000fd80003800000 */
.L_x_39996:
        /* <DEDUP_REMOVED lines=16> */
.L_x_40024:
[----:B------:R-:W-:Y:S01]  /*a070*/  PLOP3.LUT P0, PT, PT, PT, PT, 0x8, 0x0 ;  /* 0x000000000000781c */ /* 0x000fe20003f0e170 */
[----:B------:R-:W-:-:S12]  /*a080*/  BRA `(.L_x_39997) ;  /* 0x0000000000187947 */ /* 0x000fd80003800000 */
.L_x_40021:
[----:B------:R-:W2:Y:S02]  /*a090*/  LDG.E.64 R2, desc[UR36][R2.64] ;  /* 0x0000002402027981 */ /* 0x000ea4000c1e1b00 */
[----:B--2---:R-:W-:-:S04]  /*a0a0*/  ISETP.NE.U32.AND P0, PT, R2, RZ, PT ;  /* 0x000000ff0200720c */ /* 0x004fc80003f05070 */
[----:B------:R-:W-:Y:S01]  /*a0b0*/  ISETP.NE.AND.EX P0, PT, R3, RZ, PT, P0 ;  /* 0x000000ff0300720c */ /* 0x000fe20003f05300 */
[----:B------:R-:W-:-:S12]  /*a0c0*/  BRA `(.L_x_39997) ;  /* 0x0000000000087947 */ /* 0x000fd80003800000 */
.L_x_40020:
[----:B------:R-:W2:Y:S02]  /*a0d0*/  LDG.E R2, desc[UR36][R2.64] ;  /* 0x0000002402027981 */ /* 0x000ea4000c1e1900 */
[----:B--2---:R-:W-:-:S13]  /*a0e0*/  ISETP.NE.AND P0, PT, R2, RZ, PT ;  /* 0x000000ff0200720c */ /* 0x004fda0003f05270 */
.L_x_39997:
        /* <DEDUP_REMOVED lines=21> */
.L_x_40028:
[----:B------:R0:W-:Y:S01]  /*a240*/  STG.E.U8 desc[UR36][R16.64], R3 ;  /* 0x0000000310007986 */ /* 0x0001e2000c101124 */
[----:B------:R-:W-:Y:S05]  /*a250*/  BRA `(.L_x_40030) ;  /* 0x0000000c00907947 */ /* 0x000fea0003800000 */
.L_x_40027:
        /* <DEDUP_REMOVED lines=10> */
.L_x_40032:
[----:B------:R-:W-:-:S05]  /*a300*/  SEL R3, RZ, 0x1, P0 ;  /* 0x00000001ff037807 */ /* 0x000fca0000000000 */
[----:B------:R0:W-:Y:S01]  /*a310*/  STG.E desc[UR36][R16.64], R3 ;  /* 0x0000000310007986 */ /* 0x0001e2000c101924 */
[----:B------:R-:W-:Y:S05]  /*a320*/  BRA `(.L_x_40030) ;  /* 0x0000000c005c7947 */ /* 0x000fea0003800000 */
.L_x_40031:
[----:B------:R-:W-:-:S05]  /*a330*/  SEL R3, RZ, 0x1, P0 ;  /* 0x00000001ff037807 */ /* 0x000fca0000000000 */
[----:B------:R0:W-:Y:S01]  /*a340*/  STG.E.U16 desc[UR36][R16.64], R3 ;  /* 0x0000000310007986 */ /* 0x0001e2000c101524 */
[----:B------:R-:W-:Y:S05]  /*a350*/  BRA `(.L_x_40030) ;  /* 0x0000000c00507947 */ /* 0x000fea0003800000 */
.L_x_40026:
        /* <DEDUP_REMOVED lines=10> */
.L_x_40034:
[----:B------:R-:W-:-:S04]  /*a400*/  SEL R0, RZ, 0x1, P0 ;  /* 0x00000001ff007807 */ /* 0x000fc80000000000 */
[----:B------:R-:W-:-:S04]  /*a410*/  I2FP.F32.U32 R0, R0 ;  /* 0x0000000000007245 */ /* 0x000fc80000201000 */
[----:B------:R-:W-:-:S05]  /*a420*/  F2FP.F16.F32.PACK_AB R0, RZ, R0 ;  /* 0x00000000ff00723e */ /* 0x000fca00000000ff */
[----:B------:R0:W-:Y:S01]  /*a430*/  STG.E.U16 desc[UR36][R16.64], R0 ;  /* 0x0000000010007986 */ /* 0x0001e2000c101524 */
[----:B------:R-:W-:Y:S05]  /*a440*/  BRA `(.L_x_40030) ;  /* 0x0000000c00147947 */ /* 0x000fea0003800000 */
.L_x_40033:
        /* <DEDUP_REMOVED lines=11> */
.L_x_40036:
[----:B------:R-:W-:-:S04]  /*a500*/  SEL R0, RZ, 0x1, P0 ;  /* 0x00000001ff007807 */ /* 0x000fc80000000000 */
[----:B------:R-:W-:-:S04]  /*a510*/  I2FP.F32.U32 R0, R0 ;  /* 0x0000000000007245 */ /* 0x000fc80000201000 */
[----:B------:R-:W-:-:S04]  /*a520*/  F2FP.F16.F32.PACK_AB R3, RZ, R0 ;  /* 0x00000000ff03723e */ /* 0x000fc800000000ff */
[----:B------:R-:W-:-:S05]  /*a530*/  PRMT R3, R3, 0x5410, RZ ;  /* 0x0000541003037816 */ /* 0x000fca00000000ff */
[----:B------:R0:W-:Y:S01]  /*a540*/  STG.E desc[UR36][R16.64], R3 ;  /* 0x0000000310007986 */ /* 0x0001e2000c101924 */
[----:B------:R-:W-:Y:S05]  /*a550*/  BRA `(.L_x_40030) ;  /* 0x0000000800d07947 */ /* 0x000fea0003800000 */
.L_x_40035:
[----:B------:R-:W-:-:S06]  /*a560*/  SEL R2, RZ, 0x1, P0 ;  /* 0x00000001ff027807 */ /* 0x000fcc0000000000 */
[----:B------:R-:W0:Y:S02]  /*a570*/  I2F.F64.U32 R2, R2 ;  /* 0x0000000200027312 */ /* 0x000e240000201800 */
[----:B0-----:R0:W-:Y:S01]  /*a580*/  STG.E.64 desc[UR36][R16.64], R2 ;  /* 0x0000000210007986 */ /* 0x0011e2000c101b24 */
[----:B------:R-:W-:Y:S05]  /*a590*/  BRA `(.L_x_40030) ;  /* 0x0000000800c07947 */ /* 0x000fea0003800000 */
.L_x_40025:
        /* <DEDUP_REMOVED lines=10> */
.L_x_40039:
[----:B------:R-:W-:Y:S02]  /*a640*/  SEL R4, RZ, 0x1, P0 ;  /* 0x00000001ff047807 */ /* 0x000fe40000000000 */
[----:B------:R-:W-:-:S04]  /*a650*/  CS2R R6, SRZ ;  /* 0x0000000000067805 */ /* 0x000fc8000001ff00 */
[----:B------:R-:W0:Y:S02]  /*a660*/  I2F.F64.U32 R4, R4 ;  /* 0x0000000400047312 */ /* 0x000e240000201800 */
[----:B0-----:R0:W-:Y:S01]  /*a670*/  STG.E.128 desc[UR36][R16.64], R4 ;  /* 0x0000000410007986 */ /* 0x0011e2000c101d24 */
[----:B------:R-:W-:Y:S05]  /*a680*/  BRA `(.L_x_40030) ;  /* 0x0000000800847947 */ /* 0x000fea0003800000 */
.L_x_40038:
        /* <DEDUP_REMOVED lines=22> */
.L_x_40043:
[----:B------:R-:W-:Y:S05]  /*a7f0*/  BSYNC B0 ;  /* 0x0000000000007941 */ /* 0x000fea0003800000 */
.L_x_40042:
[----:B------:R-:W-:-:S05]  /*a800*/  LOP3.LUT R3, R0, R3, RZ, 0xfc, !PT ;  /* 0x0000000300037212 */ /* 0x000fca00078efcff */
[----:B------:R0:W-:Y:S01]  /*a810*/  STG.E.U8 desc[UR36][R16.64], R3 ;  /* 0x0000000310007986 */ /* 0x0001e2000c101124 */
[----:B------:R-:W-:Y:S05]  /*a820*/  BRA `(.L_x_40030) ;  /* 0x00000008001c7947 */ /* 0x000fea0003800000 */
.L_x_40041:
        /* <DEDUP_REMOVED lines=14> */
.L_x_40045:
[----:B------:R-:W-:Y:S01]  /*a910*/  IMAD.MOV.U32 R0, RZ, RZ, 0x7f ;  /* 0x0000007fff007424 */ /* 0x000fe200078e00ff */
[----:B------:R-:W-:-:S04]  /*a920*/  ISETP.GT.U32.AND P0, PT, R2, 0x7f800000, PT ;  /* 0x7f8000000200780c */ /* 0x000fc80003f04070 */
[----:B------:R-:W-:-:S09]  /*a930*/  SEL R0, R0, 0x7c, P0 ;  /* 0x0000007c00007807 */ /* 0x000fd20000000000 */
.L_x_40046:
[----:B------:R-:W-:Y:S05]  /*a940*/  BSYNC B0 ;  /* 0x0000000000007941 */ /* 0x000fea0003800000 */
.L_x_40044:
[----:B------:R-:W-:-:S04]  /*a950*/  LOP3.LUT R2, R3, 0x80000000, RZ, 0xc0, !PT ;  /* 0x8000000003027812 */ /* 0x000fc800078ec0ff */
[----:B------:R-:W-:-:S04]  /*a960*/  SHF.R.U32.HI R3, RZ, 0x18, R2 ;  /* 0x00000018ff037819 */ /* 0x000fc80000011602 */
[----:B------:R-:W-:-:S05]  /*a970*/  LOP3.LUT R3, R0, R3, RZ, 0xfc, !PT ;  /* 0x0000000300037212 */ /* 0x000fca00078efcff */
[----:B------:R0:W-:Y:S01]  /*a980*/  STG.E.U8 desc[UR36][R16.64], R3 ;  /* 0x0000000310007986 */ /* 0x0001e2000c101124 */
[----:B------:R-:W-:Y:S05]  /*a990*/  BRA `(.L_x_40030) ;  /* 0x0000000400c07947 */ /* 0x000fea0003800000 */
.L_x_40040:
[----:B------:R-:W-:-:S04]  /*a9a0*/  SEL R0, RZ, 0x1, P0 ;  /* 0x00000001ff007807 */ /* 0x000fc80000000000 */
[----:B------:R-:W-:-:S04]  /*a9b0*/  I2FP.F32.U32 R0, R0 ;  /* 0x0000000000007245 */ /* 0x000fc80000201000 */
[----:B------:R-:W-:-:S05]  /*a9c0*/  F2FP.BF16.F32.PACK_AB R0, RZ, R0 ;  /* 0x00000000ff00723e */ /* 0x000fca00000010ff */
[----:B------:R0:W-:Y:S01]  /*a9d0*/  STG.E.U16 desc[UR36][R16.64], R0 ;  /* 0x0000000010007986 */ /* 0x0001e2000c101524 */
[----:B------:R-:W-:Y:S05]  /*a9e0*/  BRA `(.L_x_40030) ;  /* 0x0000000400ac7947 */ /* 0x000fea0003800000 */
.L_x_40037:
        /* <DEDUP_REMOVED lines=11> */
.L_x_40049:
        /* <DEDUP_REMOVED lines=18> */
.L_x_40052:
[----:B------:R-:W-:-:S04]  /*abc0*/  LOP3.LUT R2, R3, 0x80000000, RZ, 0xc0, !PT ;  /* 0x8000000003027812 */ /* 0x000fc800078ec0ff */
[----:B------:R-:W-:-:S04]  /*abd0*/  SHF.R.U32.HI R3, RZ, 0x18, R2 ;  /* 0x00000018ff037819 */ /* 0x000fc80000011602 */
[----:B------:R-:W-:-:S04]  /*abe0*/  LOP3.LUT R0, R0, R3, RZ, 0xfc, !PT ;  /* 0x0000000300007212 */ /* 0x000fc800078efcff */
[----:B------:R-:W-:-:S07]  /*abf0*/  PRMT R8, R0, 0x7610, R8 ;  /* 0x0000761000087816 */ /* 0x000fce0000000008 */
.L_x_40051:
[----:B------:R-:W-:Y:S05]  /*ac00*/  BSYNC B0 ;  /* 0x0000000000007941 */ /* 0x000fea0003800000 */
.L_x_40050:
[----:B------:R0:W-:Y:S01]  /*ac10*/  STG.E.U8 desc[UR36][R16.64], R8 ;  /* 0x0000000810007986 */ /* 0x0001e2000c101124 */
[----:B------:R-:W-:Y:S05]  /*ac20*/  BRA `(.L_x_40030) ;  /* 0x00000004001c7947 */ /* 0x000fea0003800000 */
.L_x_40048:
        /* <DEDUP_REMOVED lines=18> */
.L_x_40055:
[----:B------:R-:W-:-:S04]  /*ad50*/  LOP3.LUT R2, R3, 0x80000000, RZ, 0xc0, !PT ;  /* 0x8000000003027812 */ /* 0x000fc800078ec0ff */
[----:B------:R-:W-:-:S04]  /*ad60*/  SHF.R.U32.HI R3, RZ, 0x18, R2 ;  /* 0x00000018ff037819 */ /* 0x000fc80000011602 */
[----:B------:R-:W-:-:S04]  /*ad70*/  LOP3.LUT R0, R0, R3, RZ, 0xfc, !PT ;  /* 0x0000000300007212 */ /* 0x000fc800078efcff */
[----:B------:R-:W-:-:S07]  /*ad80*/  PRMT R8, R0, 0x7610, R8 ;  /* 0x0000761000087816 */ /* 0x000fce0000000008 */
.L_x_40054:
[----:B------:R-:W-:Y:S05]  /*ad90*/  BSYNC B0 ;  /* 0x0000000000007941 */ /* 0x000fea0003800000 */
.L_x_40053:
[----:B------:R3:W-:Y:S01]  /*ada0*/  STG.E.U8 desc[UR36][R16.64], R8 ;  /* 0x0000000810007986 */ /* 0x0007e2000c101124 */
[----:B------:R-:W-:Y:S05]  /*adb0*/  BRA `(.L_x_40030) ;  /* 0x0000000000b87947 */ /* 0x000fea0003800000 */
.L_x_40047:
        /* <DEDUP_REMOVED lines=23> */
.L_x_40029:
        /* <DEDUP_REMOVED lines=16> */
.L_x_40058:
[----:B------:R-:W-:Y:S05]  /*b030*/  BRA `(.L_x_40030) ;  /* 0x0000000000187947 */ /* 0x000fea0003800000 */
.L_x_40057:
[----:B------:R-:W-:Y:S01]  /*b040*/  SEL R2, RZ, 0x1, P0 ;  /* 0x00000001ff027807 */ /* 0x000fe20000000000 */
[----:B------:R-:W-:-:S05]  /*b050*/  IMAD.MOV.U32 R3, RZ, RZ, RZ ;  /* 0x000000ffff037224 */ /* 0x000fca00078e00ff */
[----:B------:R2:W-:Y:S01]  /*b060*/  STG.E.64 desc[UR36][R16.64], R2 ;  /* 0x0000000210007986 */ /* 0x0005e2000c101b24 */
[----:B------:R-:W-:Y:S05]  /*b070*/  BRA `(.L_x_40030) ;  /* 0x0000000000087947 */ /* 0x000fea0003800000 */
.L_x_40056:
[----:B------:R-:W-:-:S05]  /*b080*/  SEL R3, RZ, 0x1, P0 ;  /* 0x00000001ff037807 */ /* 0x000fca0000000000 */
[----:B------:R0:W-:Y:S02]  /*b090*/  STG.E desc[UR36][R16.64], R3 ;  /* 0x0000000310007986 */ /* 0x0001e4000c101924 */
.L_x_40030:
[----:B------:R-:W-:-:S07]  /*b0a0*/  VIADD R19, R19, 0x80 ;  /* 0x0000008013137836 */ /* 0x000fce0000000000 */
.L_x_39924:
[----:B------:R-:W-:Y:S05]  /*b0b0*/  BSYNC B6 ;  /* 0x0000000000067941 */ /* 0x000fea0003800000 */
.L_x_39923:
        /* <DEDUP_REMOVED lines=384> */
.L_x_40061:
        /* <DEDUP_REMOVED lines=22> */
.L_x_40065:
[----:B------:R-:W2:Y:S02]  /*ca20*/  LDG.E.U8 R2, desc[UR36][R2.64] ;  /* 0x0000002402027981 */ /* 0x000ea4000c1e1100 */
[----:B--2---:R-:W-:-:S04]  /*ca30*/  ISETP.NE.AND P0, PT, R2, RZ, PT ;  /* 0x000000ff0200720c */ /* 0x004fc80003f05270 */
[----:B------:R-:W-:Y:S01]  /*ca40*/  P2R R22, PR, RZ, 0x1 ;  /* 0x00000001ff167803 */ /* 0x000fe20000000000 */
[----:B------:R-:W-:Y:S08]  /*ca50*/  BRA `(.L_x_40067) ;  /* 0x0000000c00c47947 */ /* 0x000ff00003800000 */
.L_x_40064:
        /* <DEDUP_REMOVED lines=11> */
.L_x_40069:
[----:B------:R-:W2:Y:S02]  /*cb10*/  LDG.E R2, desc[UR36][R2.64] ;  /* 0x0000002402027981 */ /* 0x000ea4000c1e1900 */
[----:B--2---:R-:W-:-:S04]  /*cb20*/  ISETP.NE.AND P0, PT, R2, RZ, PT ;  /* 0x000000ff0200720c */ /* 0x004fc80003f05270 */
[----:B------:R-:W-:Y:S01]  /*cb30*/  P2R R22, PR, RZ, 0x1 ;  /* 0x00000001ff167803 */ /* 0x000fe20000000000 */
[----:B------:R-:W-:Y:S08]  /*cb40*/  BRA `(.L_x_40067) ;  /* 0x0000000c00887947 */ /* 0x000ff00003800000 */
.L_x_40068:
[----:B------:R-:W2:Y:S02]  /*cb50*/  LDG.E.U16 R2, desc[UR36][R2.64] ;  /* 0x0000002402027981 */ /* 0x000ea4000c1e1500 */
[----:B--2---:R-:W-:-:S04]  /*cb60*/  ISETP.NE.AND P0, PT, R2, RZ, PT ;  /* 0x000000ff0200720c */ /* 0x004fc80003f05270 */
[----:B------:R-:W-:Y:S01]  /*cb70*/  P2R R22, PR, RZ, 0x1 ;  /* 0x00000001ff167803 */ /* 0x000fe20000000000 */
[----:B------:R-:W-:Y:S08]  /*cb80*/  BRA `(.L_x_40067) ;  /* 0x0000000c00787947 */ /* 0x000ff00003800000 */
.L_x_40063:
        /* <DEDUP_REMOVED lines=10> */
.L_x_40071:
[----:B------:R-:W2:Y:S02]  /*cc30*/  LDG.E.U16 R0, desc[UR36][R2.64] ;  /* 0x0000002402007981 */ /* 0x000ea4000c1e1500 */
[----:B--2---:R-:W-:-:S05]  /*cc40*/  HADD2.F32 R0, -RZ, R0.H0_H0 ;  /* 0x20000000ff007230 */ /* 0x004fca0000004100 */
[----:B------:R-:W-:-:S04]  /*cc50*/  FSETP.NEU.FTZ.AND P0, PT, R0, RZ, PT ;  /* 0x000000ff0000720b */ /* 0x000fc80003f1d000 */
[----:B------:R-:W-:Y:S01]  /*cc60*/  P2R R22, PR, RZ, 0x1 ;  /* 0x00000001ff167803 */ /* 0x000fe20000000000 */
[----:B------:R-:W-:Y:S08]  /*cc70*/  BRA `(.L_x_40067) ;  /* 0x0000000c003c7947 */ /* 0x000ff00003800000 */
.L_x_40070:
        /* <DEDUP_REMOVED lines=12> */
.L_x_40073:
        /* <DEDUP_REMOVED lines=11> */
.L_x_40072:
[----:B------:R-:W2:Y:S02]  /*cdf0*/  LDG.E.64 R2, desc[UR36][R2.64] ;  /* 0x0000002402027981 */ /* 0x000ea4000c1e1b00 */
[----:B--2---:R-:W-:-:S06]  /*ce00*/  DSETP.NEU.AND P0, PT, R2, RZ, PT ;  /* 0x000000ff0200722a */ /* 0x004fcc0003f0d000 */
[----:B------:R-:W-:Y:S01]  /*ce10*/  P2R R22, PR, RZ, 0x1 ;  /* 0x00000001ff167803 */ /* 0x000fe20000000000 */
[----:B------:R-:W-:Y:S07]  /*ce20*/  BRA `(.L_x_40067) ;  /* 0x0000000800d07947 */ /* 0x000fee0003800000 */
.L_x_40062:
        /* <DEDUP_REMOVED lines=12> */
.L_x_40076:
[----:B------:R-:W2:Y:S02]  /*cef0*/  LDG.E.128 R4, desc[UR36][R2.64] ;  /* 0x0000002402047981 */ /* 0x000ea4000c1e1d00 */
[----:B--2---:R-:W-:-:S06]  /*cf00*/  DSETP.NEU.AND P0, PT, R6, RZ, PT ;  /* 0x000000ff0600722a */ /* 0x004fcc0003f0d000 */
[----:B------:R-:W-:-:S06]  /*cf10*/  DSETP.NEU.OR P0, PT, R4, RZ, P0 ;  /* 0x000000ff0400722a */ /* 0x000fcc000070d400 */
[----:B------:R-:W-:Y:S01]  /*cf20*/  P2R R22, PR, RZ, 0x1 ;  /* 0x00000001ff167803 */ /* 0x000fe20000000000 */
[----:B------:R-:W-:Y:S07]  /*cf30*/  BRA `(.L_x_40067) ;  /* 0x00000008008c7947 */ /* 0x000fee0003800000 */
.L_x_40075:
        /* <DEDUP_REMOVED lines=28> */
.L_x_40078:
        /* <DEDUP_REMOVED lines=15> */
.L_x_40077:
[----:B------:R-:W2:Y:S02]  /*d1f0*/  LDG.E.U16 R0, desc[UR36][R2.64] ;  /* 0x0000002402007981 */ /* 0x000ea4000c1e1500 */
[----:B--2---:R-:W-:-:S05]  /*d200*/  IMAD.U32 R0, R0, 0x10000, RZ ;  /* 0x0001000000007824 */ /* 0x004fca00078e00ff */
[----:B------:R-:W-:-:S04]  /*d210*/  FSETP.NEU.FTZ.AND P0, PT, R0, RZ, PT ;  /* 0x000000ff0000720b */ /* 0x000fc80003f1d000 */
[----:B------:R-:W-:Y:S01]  /*d220*/  P2R R22, PR, RZ, 0x1 ;  /* 0x00000001ff167803 */ /* 0x000fe20000000000 */
[----:B------:R-:W-:Y:S08]  /*d230*/  BRA `(.L_x_40067) ;  /* 0x0000000400cc7947 */ /* 0x000ff00003800000 */
.L_x_40074:
        /* <DEDUP_REMOVED lines=12> */
.L_x_40081:
        /* <DEDUP_REMOVED lines=21> */
.L_x_40085:
[----:B------:R-:W-:Y:S05]  /*d450*/  BSYNC B1 ;  /* 0x0000000000017941 */ /* 0x000fea0003800000 */
.L_x_40084:
[----:B------:R-:W-:Y:S01]  /*d460*/  LEA R3, R0, 0x3b800000, 0x17 ;  /* 0x3b80000000037811 */ /* 0x000fe200078eb8ff */
[----:B------:R-:W-:-:S05]  /*d470*/  IMAD.SHL.U32 R0, R2, 0x100000, RZ ;  /* 0x0010000002007824 */ /* 0x000fca00078e00ff */
[----:B------:R-:W-:-:S07]  /*d480*/  LOP3.LUT R0, R3, R0, R4, 0xfe, !PT ;  /* 0x0000000003007212 */ /* 0x000fce00078efe04 */
.L_x_40083:
[----:B------:R-:W-:Y:S05]  /*d490*/  BSYNC B0 ;  /* 0x0000000000007941 */ /* 0x000fea0003800000 */
.L_x_40082:
[----:B------:R-:W-:-:S04]  /*d4a0*/  FSETP.NEU.FTZ.AND P0, PT, R0, RZ, PT ;  /* 0x000000ff0000720b */ /* 0x000fc80003f1d000 */
[----:B------:R-:W-:Y:S01]  /*d4b0*/  P2R R22, PR, RZ, 0x1 ;  /* 0x00000001ff167803 */ /* 0x000fe20000000000 */
[----:B------:R-:W-:Y:S08]  /*d4c0*/  BRA `(.L_x_40067) ;  /* 0x0000000400287947 */ /* 0x000ff00003800000 */
.L_x_40080:
        /* <DEDUP_REMOVED lines=21> */
.L_x_40089:
[----:B------:R-:W-:Y:S05]  /*d620*/  BSYNC B1 ;  /* 0x0000000000017941 */ /* 0x000fea0003800000 */
.L_x_40088:
[----:B------:R-:W-:Y:S01]  /*d630*/  LEA R3, R0, 0x37800000, 0x17 ;  /* 0x3780000000037811 */ /* 0x000fe200078eb8ff */
[----:B------:R-:W-:-:S05]  /*d640*/  IMAD.SHL.U32 R0, R2, 0x200000, RZ ;  /* 0x0020000002007824 */ /* 0x000fca00078e00ff */
[----:B------:R-:W-:-:S07]  /*d650*/  LOP3.LUT R0, R3, R0, R4, 0xfe, !PT ;  /* 0x0000000003007212 */ /* 0x000fce00078efe04 */
.L_x_40087:
[----:B------:R-:W-:Y:S05]  /*d660*/  BSYNC B0 ;  /* 0x0000000000007941 */ /* 0x000fea0003800000 */
.L_x_40086:
[----:B------:R-:W-:-:S04]  /*d670*/  FSETP.NEU.FTZ.AND P0, PT, R0, RZ, PT ;  /* 0x000000ff0000720b */ /* 0x000fc80003f1d000 */
[----:B------:R-:W-:Y:S01]  /*d680*/  P2R R22, PR, RZ, 0x1 ;  /* 0x00000001ff167803 */ /* 0x000fe20000000000 */
[----:B------:R-:W-:Y:S08]  /*d690*/  BRA `(.L_x_40067) ;  /* 0x0000000000b47947 */ /* 0x000ff00003800000 */
.L_x_40079:
        /* <DEDUP_REMOVED lines=14> */
.L_x_40093:
[----:B------:R-:W-:Y:S05]  /*d780*/  BSYNC B0 ;  /* 0x0000000000007941 */ /* 0x000fea0003800000 */
.L_x_40092:
[----:B------:R-:W-:-:S04]  /*d790*/  FSETP.NEU.FTZ.AND P0, PT, R0, RZ, PT ;  /* 0x000000ff0000720b */ /* 0x000fc80003f1d000 */
[----:B------:R-:W-:Y:S01]  /*d7a0*/  P2R R22, PR, RZ, 0x1 ;  /* 0x00000001ff167803 */ /* 0x000fe20000000000 */
[----:B------:R-:W-:Y:S08]  /*d7b0*/  BRA `(.L_x_40067) ;  /* 0x00000000006c7947 */ /* 0x000ff00003800000 */
.L_x_40066:
        /* <DEDUP_REMOVED lines=16> */
.L_x_40094:
[----:B------:R-:W-:-:S04]  /*d8c0*/  PLOP3.LUT P0, PT, PT, PT, PT, 0x8, 0x0 ;  /* 0x000000000000781c */ /* 0x000fc80003f0e170 */
[----:B------:R-:W-:Y:S01]  /*d8d0*/  P2R R22, PR, RZ, 0x1 ;  /* 0x00000001ff167803 */ /* 0x000fe20000000000 */
[----:B------:R-:W-:Y:S08]  /*d8e0*/  BRA `(.L_x_40067) ;  /* 0x0000000000207947 */ /* 0x000ff00003800000 */
.L_x_40091:
[----:B------:R-:W2:Y:S02]  /*d8f0*/  LDG.E.64 R2, desc[UR36][R2.64] ;  /* 0x0000002402027981 */ /* 0x000ea4000c1e1b00 */
[----:B--2---:R-:W-:-:S04]  /*d900*/  ISETP.NE.U32.AND P0, PT, R2, RZ, PT ;  /* 0x000000ff0200720c */ /* 0x004fc80003f05070 */
[----:B------:R-:W-:-:S04]  /*d910*/  ISETP.NE.AND.EX P0, PT, R3, RZ, PT, P0 ;  /* 0x000000ff0300720c */ /* 0x000fc80003f05300 */
[----:B------:R-:W-:Y:S01]  /*d920*/  P2R R22, PR, RZ, 0x1 ;  /* 0x00000001ff167803 */ /* 0x000fe20000000000 */
[----:B------:R-:W-:Y:S08]  /*d930*/  BRA `(.L_x_40067) ;  /* 0x00000000000c7947 */ /* 0x000ff00003800000 */
.L_x_40090:
[----:B------:R-:W2:Y:S02]  /*d940*/  LDG.E R2, desc[UR36][R2.64] ;  /* 0x0000002402027981 */ /* 0x000ea4000c1e1900 */
[----:B--2---:R-:W-:-:S04]  /*d950*/  ISETP.NE.AND P0, PT, R2, RZ, PT ;  /* 0x000000ff0200720c */ /* 0x004fc80003f05270 */
[----:B------:R-:W-:-:S09]  /*d960*/  P2R R22, PR, RZ, 0x1 ;  /* 0x00000001ff167803 */ /* 0x000fd20000000000 */
.L_x_40067:
        /* <DEDUP_REMOVED lines=19> */
.L_x_40098:
[----:B------:R-:W2:Y:S02]  /*daa0*/  LDG.E.U8 R2, desc[UR36][R2.64] ;  /* 0x0000002402027981 */ /* 0x000ea4000c1e1100 */
[----:B--2---:R-:W-:-:S04]  /*dab0*/  ISETP.NE.AND P0, PT, R2, RZ, PT ;  /* 0x000000ff0200720c */ /* 0x004fc80003f05270 */
[----:B------:R-:W-:Y:S01]  /*dac0*/  P2R R23, PR, RZ, 0x1 ;  /* 0x00000001ff177803 */ /* 0x000fe20000000000 */
[----:B------:R-:W-:Y:S08]  /*dad0*/  BRA `(.L_x_40100) ;  /* 0x0000000c00c47947 */ /* 0x000ff00003800000 */
.L_x_40097:
        /* <DEDUP_REMOVED lines=11> */
.L_x_40102:
[----:B------:R-:W2:Y:S02]  /*db90*/  LDG.E R2, desc[UR36][R2.64] ;  /* 0x0000002402027981 */ /* 0x000ea4000c1e1900 */
[----:B--2---:R-:W-:-:S04]  /*dba0*/  ISETP.NE.AND P0, PT, R2, RZ, PT ;  /* 0x000000ff0200720c */ /* 0x004fc80003f05270 */
[----:B------:R-:W-:Y:S01]  /*dbb0*/  P2R R23, PR, RZ, 0x1 ;  /* 0x00000001ff177803 */ /* 0x000fe20000000000 */
[----:B------:R-:W-:Y:S08]  /*dbc0*/  BRA `(.L_x_40100) ;  /* 0x0000000c00887947 */ /* 0x000ff00003800000 */
.L_x_40101:
[----:B------:R-:W2:Y:S02]  /*dbd0*/  LDG.E.U16 R2, desc[UR36][R2.64] ;  /* 0x0000002402027981 */ /* 0x000ea4000c1e1500 */
[----:B--2---:R-:W-:-:S04]  /*dbe0*/  ISETP.NE.AND P0, PT, R2, RZ, PT ;  /* 0x000000ff0200720c */ /* 0x004fc80003f05270 */
[----:B------:R-:W-:Y:S01]  /*dbf0*/  P2R R23, PR, RZ, 0x1 ;  /* 0x00000001ff177803 */ /* 0x000fe20000000000 */
[----:B------:R-:W-:Y:S08]  /*dc00*/  BRA `(.L_x_40100) ;  /* 0x0000000c00787947 */ /* 0x000ff00003800000 */
.L_x_40096:
        /* <DEDUP_REMOVED lines=10> */
.L_x_40104:
[----:B------:R-:W2:Y:S02]  /*dcb0*/  LDG.E.U16 R0, desc[UR36][R2.64] ;  /* 0x0000002402007981 */ /* 0x000ea4000c1e1500 */
[----:B--2---:R-:W-:-:S05]  /*dcc0*/  HADD2.F32 R0, -RZ, R0.H0_H0 ;  /* 0x20000000ff007230 */ /* 0x004fca0000004100 */
[----:B------:R-:W-:-:S04]  /*dcd0*/  FSETP.NEU.FTZ.AND P0, PT, R0, RZ, PT ;  /* 0x000000ff0000720b */ /* 0x000fc80003f1d000 */
[----:B------:R-:W-:Y:S01]  /*dce0*/  P2R R23, PR, RZ, 0x1 ;  /* 0x00000001ff177803 */ /* 0x000fe20000000000 */
[----:B------:R-:W-:Y:S08]  /*dcf0*/  BRA `(.L_x_40100) ;  /* 0x0000000c003c7947 */ /* 0x000ff00003800000 */
.L_x_40103:
        /* <DEDUP_REMOVED lines=12> */
.L_x_40106:
        /* <DEDUP_REMOVED lines=11> */
.L_x_40105:
[----:B------:R-:W2:Y:S02]  /*de70*/  LDG.E.64 R2, desc[UR36][R2.64] ;  /* 0x0000002402027981 */ /* 0x000ea4000c1e1b00 */
[----:B--2---:R-:W-:-:S06]  /*de80*/  DSETP.NEU.AND P0, PT, R2, RZ, PT ;  /* 0x000000ff0200722a */ /* 0x004fcc0003f0d000 */
[----:B------:R-:W-:Y:S01]  /*de90*/  P2R R23, PR, RZ, 0x1 ;  /* 0x00000001ff177803 */ /* 0x000fe20000000000 */
[----:B------:R-:W-:Y:S07]  /*dea0*/  BRA `(.L_x_40100) ;  /* 0x0000000800d07947 */ /* 0x000fee0003800000 */
.L_x_40095:
        /* <DEDUP_REMOVED lines=12> */
.L_x_40109:
[----:B------:R-:W2:Y:S02]  /*df70*/  LDG.E.128 R4, desc[UR36][R2.64] ;  /* 0x0000002402047981 */ /* 0x000ea4000c1e1d00 */
[----:B--2---:R-:W-:-:S06]  /*df80*/  DSETP.NEU.AND P0, PT, R6, RZ, PT ;  /* 0x000000ff0600722a */ /* 0x004fcc0003f0d000 */
[----:B------:R-:W-:-:S06]  /*df90*/  DSETP.NEU.OR P0, PT, R4, RZ, P0 ;  /* 0x000000ff0400722a */ /* 0x000fcc000070d400 */
[----:B------:R-:W-:Y:S01]  /*dfa0*/  P2R R23, PR, RZ, 0x1 ;  /* 0x00000001ff177803 */ /* 0x000fe20000000000 */
[----:B------:R-:W-:Y:S07]  /*dfb0*/  BRA `(.L_x_40100) ;  /* 0x00000008008c7947 */ /* 0x000fee0003800000 */
.L_x_40108:
        /* <DEDUP_REMOVED lines=28> */
.L_x_40111:
        /* <DEDUP_REMOVED lines=15> */
.L_x_40110:
[----:B------:R-:W2:Y:S02]  /*e270*/  LDG.E.U16 R0, desc[UR36][R2.64] ;  /* 0x0000002402007981 */ /* 0x000ea4000c1e1500 */
[----:B--2---:R-:W-:-:S05]  /*e280*/  IMAD.U32 R0, R0, 0x10000, RZ ;  /* 0x0001000000007824 */ /* 0x004fca00078e00ff */
[----:B------:R-:W-:-:S04]  /*e290*/  FSETP.NEU.FTZ.AND P0, PT, R0, RZ, PT ;  /* 0x000000ff0000720b */ /* 0x000fc80003f1d000 */
[----:B------:R-:W-:Y:S01]  /*e2a0*/  P2R R23, PR, RZ, 0x1 ;  /* 0x00000001ff177803 */ /* 0x000fe20000000000 */
[----:B------:R-:W-:Y:S08]  /*e2b0*/  BRA `(.L_x_40100) ;  /* 0x0000000400cc7947 */ /* 0x000ff00003800000 */
.L_x_40107:
        /* <DEDUP_REMOVED lines=12> */
.L_x_40114:
        /* <DEDUP_REMOVED lines=21> */
.L_x_40118:
[----:B------:R-:W-:Y:S05]  /*e4d0*/  BSYNC B1 ;  /* 0x0000000000017941 */ /* 0x000fea0003800000 */
.L_x_40117:
[----:B------:R-:W-:Y:S01]  /*e4e0*/  LEA R3, R0, 0x3b800000, 0x17 ;  /* 0x3b80000000037811 */ /* 0x000fe200078eb8ff */
[----:B------:R-:W-:-:S05]  /*e4f0*/  IMAD.SHL.U32 R0, R2, 0x100000, RZ ;  /* 0x0010000002007824 */ /* 0x000fca00078e00ff */
[----:B------:R-:W-:-:S07]  /*e500*/  LOP3.LUT R0, R3, R0, R4, 0xfe, !PT ;  /* 0x0000000003007212 */ /* 0x000fce00078efe04 */
.L_x_40116:
[----:B------:R-:W-:Y:S05]  /*e510*/  BSYNC B0 ;  /* 0x0000000000007941 */ /* 0x000fea0003800000 */
.L_x_40115:
[----:B------:R-:W-:-:S04]  /*e520*/  FSETP.NEU.FTZ.AND P0, PT, R0, RZ, PT ;  /* 0x000000ff0000720b */ /* 0x000fc80003f1d000 */
[----:B------:R-:W-:Y:S01]  /*e530*/  P2R R23, PR, RZ, 0x1 ;  /* 0x00000001ff177803 */ /* 0x000fe20000000000 */
[----:B------:R-:W-:Y:S08]  /*e540*/  BRA `(.L_x_40100) ;  /* 0x0000000400287947 */ /* 0x000ff00003800000 */
.L_x_40113:
        /* <DEDUP_REMOVED lines=21> */
.L_x_40122:
[----:B------:R-:W-:Y:S05]  /*e6a0*/  BSYNC B1 ;  /* 0x0000000000017941 */ /* 0x000fea0003800000 */
.L_x_40121:
[----:B------:R-:W-:Y:S01]  /*e6b0*/  LEA R3, R0, 0x37800000, 0x17 ;  /* 0x3780000000037811 */ /* 0x000fe200078eb8ff */
[----:B------:R-:W-:-:S05]  /*e6c0*/  IMAD.SHL.U32 R0, R2, 0x200000, RZ ;  /* 0x0020000002007824 */ /* 0x000fca00078e00ff */
[----:B------:R-:W-:-:S07]  /*e6d0*/  LOP3.LUT R0, R3, R0, R4, 0xfe, !PT ;  /* 0x0000000003007212 */ /* 0x000fce00078efe04 */
.L_x_40120:
[----:B------:R-:W-:Y:S05]  /*e6e0*/  BSYNC B0 ;  /* 0x0000000000007941 */ /* 0x000fea0003800000 */
.L_x_40119:
[----:B------:R-:W-:-:S04]  /*e6f0*/  FSETP.NEU.FTZ.AND P0, PT, R0, RZ, PT ;  /* 0x000000ff0000720b */ /* 0x000fc80003f1d000 */
[----:B------:R-:W-:Y:S01]  /*e700*/  P2R R23, PR, RZ, 0x1 ;  /* 0x00000001ff177803 */ /* 0x000fe20000000000 */
[----:B------:R-:W-:Y:S08]  /*e710*/  BRA `(.L_x_40100) ;  /* 0x0000000000b47947 */ /* 0x000ff00003800000 */
.L_x_40112:
        /* <DEDUP_REMOVED lines=14> */
.L_x_40126:
[----:B------:R-:W-:Y:S05]  /*e800*/  BSYNC B0 ;  /* 0x0000000000007941 */ /* 0x000fea0003800000 */
.L_x_40125:
[----:B------:R-:W-:-:S04]  /*e810*/  FSETP.NEU.FTZ.AND P0, PT, R0, RZ, PT ;  /* 0x000000ff0000720b */ /* 0x000fc80003f1d000 */
[----:B------:R-:W-:Y:S01]  /*e820*/  P2R R23, PR, RZ, 0x1 ;  /* 0x00000001ff177803 */ /* 0x000fe20000000000 */
[----:B------:R-:W-:Y:S08]  /*e830*/  BRA `(.L_x_40100) ;  /* 0x00000000006c7947 */ /* 0x000ff00003800000 */
.L_x_40099:
        /* <DEDUP_REMOVED lines=16> */
.L_x_40127:
[----:B------:R-:W-:-:S04]  /*e940*/  PLOP3.LUT P0, PT, PT, PT, PT, 0x8, 0x0 ;  /* 0x000000000000781c */ /* 0x000fc80003f0e170 */
[----:B------:R-:W-:Y:S01]  /*e950*/  P2R R23, PR, RZ, 0x1 ;  /* 0x00000001ff177803 */ /* 0x000fe20000000000 */
[----:B------:R-:W-:Y:S08]  /*e960*/  BRA `(.L_x_40100) ;  /* 0x0000000000207947 */ /* 0x000ff00003800000 */
.L_x_40124:
[----:B------:R-:W2:Y:S02]  /*e970*/  LDG.E.64 R2, desc[UR36][R2.64] ;  /* 0x0000002402027981 */ /* 0x000ea4000c1e1b00 */
[----:B--2---:R-:W-:-:S04]  /*e980*/  ISETP.NE.U32.AND P0, PT, R2, RZ, PT ;  /* 0x000000ff0200720c */ /* 0x004fc80003f05070 */
[----:B------:R-:W-:-:S04]  /*e990*/  ISETP.NE.AND.EX P0, PT, R3, RZ, PT, P0 ;  /* 0x000000ff0300720c */ /* 0x000fc80003f05300 */
[----:B------:R-:W-:Y:S01]  /*e9a0*/  P2R R23, PR, RZ, 0x1 ;  /* 0x00000001ff177803 */ /* 0x000fe20000000000 */
[----:B------:R-:W-:Y:S08]  /*e9b0*/  BRA `(.L_x_40100) ;  /* 0x00000000000c7947 */ /* 0x000ff00003800000 */
.L_x_40123:
[----:B------:R-:W2:Y:S02]  /*e9c0*/  LDG.E R2, desc[UR36][R2.64] ;  /* 0x0000002402027981 */ /* 0x000ea4000c1e1900 */
[----:B--2---:R-:W-:-:S04]  /*e9d0*/  ISETP.NE.AND P0, PT, R2, RZ, PT ;  /* 0x000000ff0200720c */ /* 0x004fc80003f05270 */
[----:B------:R-:W-:-:S09]  /*e9e0*/  P2R R23, PR, RZ, 0x1 ;  /* 0x00000001ff177803 */ /* 0x000fd20000000000 */
.L_x_40100:
        /* <DEDUP_REMOVED lines=18> */
.L_x_40131:
[----:B------:R-:W2:Y:S02]  /*eb10*/  LDG.E.U8 R2, desc[UR36][R2.64] ;  /* 0x0000002402027981 */ /* 0x000ea4000c1e1100 */
[----:B--2---:R-:W-:Y:S01]  /*eb20*/  ISETP.NE.AND P0, PT, R2, RZ, PT ;  /* 0x000000ff0200720c */ /* 0x004fe20003f05270 */
[----:B------:R-:W-:-:S12]  /*eb30*/  BRA `(.L_x_40133) ;  /* 0x0000000c00747947 */ /* 0x000fd80003800000 */
.L_x_40130:
        /* <DEDUP_REMOVED lines=10> */
.L_x_40135:
[----:B------:R-:W2:Y:S02]  /*ebe0*/  LDG.E R2, desc[UR36][R2.64] ;  /* 0x0000002402027981 */ /* 0x000ea4000c1e1900 */
[----:B--2---:R-:W-:Y:S01]  /*ebf0*/  ISETP.NE.AND P0, PT, R2, RZ, PT ;  /* 0x000000ff0200720c */ /* 0x004fe20003f05270 */
[----:B------:R-:W-:-:S12]  /*ec00*/  BRA `(.L_x_40133) ;  /* 0x0000000c00407947 */ /* 0x000fd80003800000 */
.L_x_40134:
[----:B------:R-:W2:Y:S02]  /*ec10*/  LDG.E.U16 R2, desc[UR36][R2.64] ;  /* 0x0000002402027981 */ /* 0x000ea4000c1e1500 */
[----:B--2---:R-:W-:Y:S01]  /*ec20*/  ISETP.NE.AND P0, PT, R2, RZ, PT ;  /* 0x000000ff0200720c */ /* 0x004fe20003f05270 */
[----:B------:R-:W-:-:S12]  /*ec30*/  BRA `(.L_x_40133) ;  /* 0x0000000c00347947 */ /* 0x000fd80003800000 */
.L_x_40129:
        /* <DEDUP_REMOVED lines=9> */
.L_x_40137:
[----:B------:R-:W2:Y:S02]  /*ecd0*/  LDG.E.U16 R0, desc[UR36][R2.64] ;  /* 0x0000002402007981 */ /* 0x000ea4000c1e1500 */
[----:B--2---:R-:W-:-:S05]  /*ece0*/  HADD2.F32 R0, -RZ, R0.H0_H0 ;  /* 0x20000000ff007230 */ /* 0x004fca0000004100 */
[----:B------:R-:W-:Y:S01]  /*ecf0*/  FSETP.NEU.FTZ.AND P0, PT, R0, RZ, PT ;  /* 0x000000ff0000720b */ /* 0x000fe20003f1d000 */
[----:B------:R-:W-:-:S12]  /*ed00*/  BRA `(.L_x_40133) ;  /* 0x0000000c00007947 */ /* 0x000fd80003800000 */
.L_x_40136:
        /* <DEDUP_REMOVED lines=11> */
.L_x_40139:
        /* <DEDUP_REMOVED lines=10> */
.L_x_40138:
[----:B------:R-:W2:Y:S02]  /*ee60*/  LDG.E.64 R2, desc[UR36][R2.64] ;  /* 0x0000002402027981 */ /* 0x000ea4000c1e1b00 */
[----:B--2---:R-:W-:Y:S01]  /*ee70*/  DSETP.NEU.AND P0, PT, R2, RZ, PT ;  /* 0x000000ff0200722a */ /* 0x004fe20003f0d000 */
[----:B------:R-:W-:-:S13]  /*ee80*/  BRA `(.L_x_40133) ;  /* 0x0000000800a07947 */ /* 0x000fda0003800000 */
.L_x_40128:
        /* <DEDUP_REMOVED lines=11> */
.L_x_40142:
[----:B------:R-:W2:Y:S02]  /*ef40*/  LDG.E.128 R4, desc[UR36][R2.64] ;  /* 0x0000002402047981 */ /* 0x000ea4000c1e1d00 */
[----:B--2---:R-:W-:-:S06]  /*ef50*/  DSETP.NEU.AND P0, PT, R6, RZ, PT ;  /* 0x000000ff0600722a */ /* 0x004fcc0003f0d000 */
[----:B------:R-:W-:Y:S01]  /*ef60*/  DSETP.NEU.OR P0, PT, R4, RZ, P0 ;  /* 0x000000ff0400722a */ /* 0x000fe2000070d400 */
[----:B------:R-:W-:-:S13]  /*ef70*/  BRA `(.L_x_40133) ;  /* 0x0000000800647947 */ /* 0x000fda0003800000 */
.L_x_40141:
        /* <DEDUP_REMOVED lines=27> */
.L_x_40144:
        /* <DEDUP_REMOVED lines=14> */
.L_x_40143:
[----:B------:R-:W2:Y:S02]  /*f210*/  LDG.E.U16 R0, desc[UR36][R2.64] ;  /* 0x0000002402007981 */ /* 0x000ea4000c1e1500 */
[----:B--2---:R-:W-:-:S05]  /*f220*/  IMAD.U32 R0, R0, 0x10000, RZ ;  /* 0x0001000000007824 */ /* 0x004fca00078e00ff */
[----:B------:R-:W-:Y:S01]  /*f230*/  FSETP.NEU.FTZ.AND P0, PT, R0, RZ, PT ;  /* 0x000000ff0000720b */ /* 0x000fe20003f1d000 */
[----:B------:R-:W-:-:S12]  /*f240*/  BRA `(.L_x_40133) ;  /* 0x0000000400b07947 */ /* 0x000fd80003800000 */
.L_x_40140:
        /* <DEDUP_REMOVED lines=11> */
.L_x_40147:
        /* <DEDUP_REMOVED lines=21> */
.L_x_40151:
[----:B------:R-:W-:Y:S05]  /*f450*/  BSYNC B1 ;  /* 0x0000000000017941 */ /* 0x000fea0003800000 */
.L_x_40150:
[----:B------:R-:W-:Y:S01]  /*f460*/  LEA R3, R0, 0x3b800000, 0x17 ;  /* 0x3b80000000037811 */ /* 0x000fe200078eb8ff */
[----:B------:R-:W-:-:S05]  /*f470*/  IMAD.SHL.U32 R0, R2, 0x100000, RZ ;  /* 0x0010000002007824 */ /* 0x000fca00078e00ff */
[----:B------:R-:W-:-:S07]  /*f480*/  LOP3.LUT R0, R3, R0, R4, 0xfe, !PT ;  /* 0x0000000003007212 */ /* 0x000fce00078efe04 */
.L_x_40149:
[----:B------:R-:W-:Y:S05]  /*f490*/  BSYNC B0 ;  /* 0x0000000000007941 */ /* 0x000fea0003800000 */
.L_x_40148:
[----:B------:R-:W-:Y:S01]  /*f4a0*/  FSETP.NEU.FTZ.AND P0, PT, R0, RZ, PT ;  /* 0x000000ff0000720b */ /* 0x000fe20003f1d000 */
[----:B------:R-:W-:-:S12]  /*f4b0*/  BRA `(.L_x_40133) ;  /* 0x0000000400147947 */ /* 0x000fd80003800000 */
.L_x_40146:
        /* <DEDUP_REMOVED lines=21> */
.L_x_40155:
[----:B------:R-:W-:Y:S05]  /*f610*/  BSYNC B1 ;  /* 0x0000000000017941 */ /* 0x000fea0003800000 */
.L_x_40154:
[----:B------:R-:W-:Y:S01]  /*f620*/  LEA R3, R0, 0x37800000, 0x17 ;  /* 0x3780000000037811 */ /* 0x000fe200078eb8ff */
[----:B------:R-:W-:-:S05]  /*f630*/  IMAD.SHL.U32 R0, R2, 0x200000, RZ ;  /* 0x0020000002007824 */ /* 0x000fca00078e00ff */
[----:B------:R-:W-:-:S07]  /*f640*/  LOP3.LUT R0, R3, R0, R4, 0xfe, !PT ;  /* 0x0000000003007212 */ /* 0x000fce00078efe04 */
.L_x_40153:
[----:B------:R-:W-:Y:S05]  /*f650*/  BSYNC B0 ;  /* 0x0000000000007941 */ /* 0x000fea0003800000 */
.L_x_40152:
[----:B------:R-:W-:Y:S01]  /*f660*/  FSETP.NEU.FTZ.AND P0, PT, R0, RZ, PT ;  /* 0x000000ff0000720b */ /* 0x000fe20003f1d000 */
[----:B------:R-:W-:-:S12]  /*f670*/  BRA `(.L_x_40133) ;  /* 0x0000000000a47947 */ /* 0x000fd80003800000 */
.L_x_40145:
        /* <DEDUP_REMOVED lines=14> */
.L_x_40159:
[----:B------:R-:W-:Y:S05]  /*f760*/  BSYNC B0 ;  /* 0x0000000000007941 */ /* 0x000fea0003800000 */
.L_x_40158:
[----:B------:R-:W-:Y:S01]  /*f770*/  FSETP.NEU.FTZ.AND P0, PT, R0, RZ, PT ;  /* 0x000000ff0000720b */ /* 0x000fe20003f1d000 */
[----:B------:R-:W-:-:S12]  /*f780*/  BRA `(.L_x_40133) ;  /* 0x0000000000607947 */ /* 0x000fd80003800000 */
.L_x_40132:
        /* <DEDUP_REMOVED lines=16> */
.L_x_40160:
[----:B------:R-:W-:Y:S01]  /*f890*/  PLOP3.LUT P0, PT, PT, PT, PT, 0x8, 0x0 ;  /* 0x000000000000781c */ /* 0x000fe20003f0e170 */
[----:B------:R-:W-:-:S12]  /*f8a0*/  BRA `(.L_x_40133) ;  /* 0x0000000000187947 */ /* 0x000fd80003800000 */
.L_x_40157:
[----:B------:R-:W2:Y:S02]  /*f8b0*/  LDG.E.64 R2, desc[UR36][R2.64] ;  /* 0x0000002402027981 */ /* 0x000ea4000c1e1b00 */
[----:B--2---:R-:W-:-:S04]  /*f8c0*/  ISETP.NE.U32.AND P0, PT, R2, RZ, PT ;  /* 0x000000ff0200720c */ /* 0x004fc80003f05070 */
[----:B------:R-:W-:Y:S01]  /*f8d0*/  ISETP.NE.AND.EX P0, PT, R3, RZ, PT, P0 ;  /* 0x000000ff0300720c */ /* 0x000fe20003f05300 */
[----:B------:R-:W-:-:S12]  /*f8e0*/  BRA `(.L_x_40133) ;  /* 0x0000000000087947 */ /* 0x000fd80003800000 */
.L_x_40156:
[----:B------:R-:W2:Y:S02]  /*f8f0*/  LDG.E R2, desc[UR36][R2.64] ;  /* 0x0000002402027981 */ /* 0x000ea4000c1e1900 */
[----:B--2---:R-:W-:-:S13]  /*f900*/  ISETP.NE.AND P0, PT, R2, RZ, PT ;  /* 0x000000ff0200720c */ /* 0x004fda0003f05270 */
.L_x_40133:
        /* <DEDUP_REMOVED lines=21> */
.L_x_40164:
[----:B------:R0:W-:Y:S01]  /*fa60*/  STG.E.U8 desc[UR36][R16.64], R3 ;  /* 0x0000000310007986 */ /* 0x0001e2000c101124 */
[----:B------:R-:W-:Y:S05]  /*fa70*/  BRA `(.L_x_40166) ;  /* 0x0000000c00907947 */ /* 0x000fea0003800000 */
.L_x_40163:
        /* <DEDUP_REMOVED lines=10> */
.L_x_40168:
[----:B------:R-:W-:-:S05]  /*fb20*/  SEL R3, RZ, 0x1, P0 ;  /* 0x00000001ff037807 */ /* 0x000fca0000000000 */
[----:B------:R0:W-:Y:S01]  /*fb30*/  STG.E desc[UR36][R16.64], R3 ;  /* 0x0000000310007986 */ /* 0x0001e2000c101924 */
[----:B------:R-:W-:Y:S05]  /*fb40*/  BRA `(.L_x_40166) ;  /* 0x0000000c005c7947 */ /* 0x000fea0003800000 */
.L_x_40167:
[----:B------:R-:W-:-:S05]  /*fb50*/  SEL R3, RZ, 0x1, P0 ;  /* 0x00000001ff037807 */ /* 0x000fca0000000000 */
[----:B------:R0:W-:Y:S01]  /*fb60*/  STG.E.U16 desc[UR36][R16.64], R3 ;  /* 0x0000000310007986 */ /* 0x0001e2000c101524 */
[----:B------:R-:W-:Y:S05]  /*fb70*/  BRA `(.L_x_40166) ;  /* 0x0000000c00507947 */ /* 0x000fea0003800000 */
.L_x_40162:
        /* <DEDUP_REMOVED lines=10> */
.L_x_40170:
[----:B------:R-:W-:-:S04]  /*fc20*/  SEL R0, RZ, 0x1, P0 ;  /* 0x00000001ff007807 */ /* 0x000fc80000000000 */
[----:B------:R-:W-:-:S04]  /*fc30*/  I2FP.F32.U32 R0, R0 ;  /* 0x0000000000007245 */ /* 0x000fc80000201000 */
[----:B------:R-:W-:-:S05]  /*fc40*/  F2FP.F16.F32.PACK_AB R0, RZ, R0 ;  /* 0x00000000ff00723e */ /* 0x000fca00000000ff */
[----:B------:R0:W-:Y:S01]  /*fc50*/  STG.E.U16 desc[UR36][R16.64], R0 ;  /* 0x0000000010007986 */ /* 0x0001e2000c101524 */
[----:B------:R-:W-:Y:S05]  /*fc60*/  BRA `(.L_x_40166) ;  /* 0x0000000c00147947 */ /* 0x000fea0003800000 */
.L_x_40169:
        /* <DEDUP_REMOVED lines=11> */
.L_x_40172:
[----:B------:R-:W-:-:S04]  /*fd20*/  SEL R0, RZ, 0x1, P0 ;  /* 0x00000001ff007807 */ /* 0x000fc80000000000 */
[----:B------:R-:W-:-:S04]  /*fd30*/  I2FP.F32.U32 R0, R0 ;  /* 0x0000000000007245 */ /* 0x000fc80000201000 */
[----:B------:R-:W-:-:S04]  /*fd40*/  F2FP.F16.F32.PACK_AB R3, RZ, R0 ;  /* 0x00000000ff03723e */ /* 0x000fc800000000ff */
[----:B------:R-:W-:-:S05]  /*fd50*/  PRMT R3, R3, 0x5410, RZ ;  /* 0x0000541003037816 */ /* 0x000fca00000000ff */
[----:B------:R0:W-:Y:S01]  /*fd60*/  STG.E desc[UR36][R16.64], R3 ;  /* 0x0000000310007986 */ /* 0x0001e2000c101924 */
[----:B------:R-:W-:Y:S05]  /*fd70*/  BRA `(.L_x_40166) ;  /* 0x0000000800d07947 */ /* 0x000fea0003800000 */
.L_x_40171:
[----:B------:R-:W-:-:S06]  /*fd80*/  SEL R2, RZ, 0x1, P0 ;  /* 0x00000001ff027807 */ /* 0x000fcc0000000000 */
[----:B------:R-:W0:Y:S02]  /*fd90*/  I2F.F64.U32 R2, R2 ;  /* 0x0000000200027312 */ /* 0x000e240000201800 */
[----:B0-----:R0:W-:Y:S01]  /*fda0*/  STG.E.64 desc[UR36][R16.64], R2 ;  /* 0x0000000210007986 */ /* 0x0011e2000c101b24 */
[----:B------:R-:W-:Y:S05]  /*fdb0*/  BRA `(.L_x_40166) ;  /* 0x0000000800c07947 */ /* 0x000fea0003800000 */
.L_x_40161:
        /* <DEDUP_REMOVED lines=10> */
.L_x_40175:
[----:B------:R-:W-:Y:S02]  /*fe60*/  SEL R4, RZ, 0x1, P0 ;  /* 0x00000001ff047807 */ /* 0x000fe40000000000 */
[----:B------:R-:W-:-:S04]  /*fe70*/  CS2R R6, SRZ ;  /* 0x0000000000067805 */ /* 0x000fc8000001ff00 */
[----:B------:R-:W0:Y:S02]  /*fe80*/  I2F.F64.U32 R4, R4 ;  /* 0x0000000400047312 */ /* 0x000e240000201800 */
[----:B0-----:R1:W-:Y:S01]  /*fe90*/  STG.E.128 desc[UR36][R16.64], R4 ;  /* 0x0000000410007986 */ /* 0x0013e2000c101d24 */
[----:B------:R-:W-:Y:S05]  /*fea0*/  BRA `(.L_x_40166) ;  /* 0x0000000800847947 */ /* 0x000fea0003800000 */
.L_x_40174:
        /* <DEDUP_REMOVED lines=22> */
.L_x_40179:
[----:B------:R-:W-:Y:S05]  /*10010*/  BSYNC B0 ;  /* 0x0000000000007941 */ /* 0x000fea0003800000 */
.L_x_40178:
[----:B------:R-:W-:-:S05]  /*10020*/  LOP3.LUT R3, R0, R3, RZ, 0xfc, !PT ;  /* 0x0000000300037212 */ /* 0x000fca00078efcff */
[----:B------:R2:W-:Y:S01]  /*10030*/  STG.E.U8 desc[UR36][R16.64], R3 ;  /* 0x0000000310007986 */ /* 0x0005e2000c101124 */
[----:B------:R-:W-:Y:S05]  /*10040*/  BRA `(.L_x_40166) ;  /* 0x00000008001c7947 */ /* 0x000fea0003800000 */
.L_x_40177:
        /* <DEDUP_REMOVED lines=14> */
.L_x_40181:
[----:B------:R-:W-:Y:S01]  /*10130*/  IMAD.MOV.U32 R0, RZ, RZ, 0x7f ;  /* 0x0000007fff007424 */ /* 0x000fe200078e00ff */
[----:B------:R-:W-:-:S04]  /*10140*/  ISETP.GT.U32.AND P0, PT, R2, 0x7f800000, PT ;  /* 0x7f8000000200780c */ /* 0x000fc80003f04070 */
[----:B------:R-:W-:-:S09]  /*10150*/  SEL R0, R0, 0x7c, P0 ;  /* 0x0000007c00007807 */ /* 0x000fd20000000000 */
.L_x_40182:
[----:B------:R-:W-:Y:S05]  /*10160*/  BSYNC B0 ;  /* 0x0000000000007941 */ /* 0x000fea0003800000 */
.L_x_40180:
[----:B------:R-:W-:-:S04]  /*10170*/  LOP3.LUT R2, R3, 0x80000000, RZ, 0xc0, !PT ;  /* 0x8000000003027812 */ /* 0x000fc800078ec0ff */
[----:B------:R-:W-:-:S04]  /*10180*/  SHF.R.U32.HI R3, RZ, 0x18, R2 ;  /* 0x00000018ff037819 */ /* 0x000fc80000011602 */
[----:B------:R-:W-:-:S05]  /*10190*/  LOP3.LUT R3, R0, R3, RZ, 0xfc, !PT ;  /* 0x0000000300037212 */ /* 0x000fca00078efcff */
[----:B------:R3:W-:Y:S01]  /*101a0*/  STG.E.U8 desc[UR36][R16.64], R3 ;  /* 0x0000000310007986 */ /* 0x0007e2000c101124 */
[----:B------:R-:W-:Y:S05]  /*101b0*/  BRA `(.L_x_40166) ;  /* 0x0000000400c07947 */ /* 0x000fea0003800000 */
.L_x_40176:
[----:B------:R-:W-:-:S04]  /*101c0*/  SEL R0, RZ, 0x1, P0 ;  /* 0x00000001ff007807 */ /* 0x000fc80000000000 */
[----:B------:R-:W-:-:S04]  /*101d0*/  I2FP.F32.U32 R0, R0 ;  /* 0x0000000000007245 */ /* 0x000fc80000201000 */
[----:B------:R-:W-:-:S05]  /*101e0*/  F2FP.BF16.F32.PACK_AB R0, RZ, R0 ;  /* 0x00000000ff00723e */ /* 0x000fca00000010ff */
[----:B------:R4:W-:Y:S01]  /*101f0*/  STG.E.U16 desc[UR36][R16.64], R0 ;  /* 0x0000000010007986 */ /* 0x0009e2000c101524 */
[----:B------:R-:W-:Y:S05]  /*10200*/  BRA `(.L_x_40166) ;  /* 0x0000000400ac7947 */ /* 0x000fea0003800000 */
.L_x_40173:
        /* <DEDUP_REMOVED lines=11> */
.L_x_40185:
        /* <DEDUP_REMOVED lines=18> */
.L_x_40188:
[----:B------:R-:W-:-:S04]  /*103e0*/  LOP3.LUT R2, R3, 0x80000000, RZ, 0xc0, !PT ;  /* 0x8000000003027812 */ /* 0x000fc800078ec0ff */
[----:B------:R-:W-:-:S04]  /*103f0*/  SHF.R.U32.HI R3, RZ, 0x18, R2 ;  /* 0x00000018ff037819 */ /* 0x000fc80000011602 */
[----:B------:R-:W-:-:S04]  /*10400*/  LOP3.LUT R0, R0, R3, RZ, 0xfc, !PT ;  /* 0x0000000300007212 */ /* 0x000fc800078efcff */
[----:B------:R-:W-:-:S07]  /*10410*/  PRMT R8, R0, 0x7610, R8 ;  /* 0x0000761000087816 */ /* 0x000fce0000000008 */
.L_x_40187:
[----:B------:R-:W-:Y:S05]  /*10420*/  BSYNC B0 ;  /* 0x0000000000007941 */ /* 0x000fea0003800000 */
.L_x_40186:
[----:B------:R0:W-:Y:S01]  /*10430*/  STG.E.U8 desc[UR36][R16.64], R8 ;  /* 0x0000000810007986 */ /* 0x0001e2000c101124 */
[----:B------:R-:W-:Y:S05]  /*10440*/  BRA `(.L_x_40166) ;  /* 0x00000004001c7947 */ /* 0x000fea0003800000 */
.L_x_40184:
        /* <DEDUP_REMOVED lines=18> */
.L_x_40191:
[----:B------:R-:W-:-:S04]  /*10570*/  LOP3.LUT R2, R3, 0x80000000, RZ, 0xc0, !PT ;  /* 0x8000000003027812 */ /* 0x000fc800078ec0ff */
[----:B------:R-:W-:-:S04]  /*10580*/  SHF.R.U32.HI R3, RZ, 0x18, R2 ;  /* 0x00000018ff037819 */ /* 0x000fc80000011602 */
[----:B------:R-:W-:-:S04]  /*10590*/  LOP3.LUT R0, R0, R3, RZ, 0xfc, !PT ;  /* 0x0000000300007212 */ /* 0x000fc800078efcff */
[----:B------:R-:W-:-:S07]  /*105a0*/  PRMT R8, R0, 0x7610, R8 ;  /* 0x0000761000087816 */ /* 0x000fce0000000008 */
.L_x_40190:
[----:B------:R-:W-:Y:S05]  /*105b0*/  BSYNC B0 ;  /* 0x0000000000007941 */ /* 0x000fea0003800000 */
.L_x_40189:
[----:B------:R0:W-:Y:S01]  /*105c0*/  STG.E.U8 desc[UR36][R16.64], R8 ;  /* 0x0000000810007986 */ /* 0x0001e2000c101124 */
[----:B------:R-:W-:Y:S05]  /*105d0*/  BRA `(.L_x_40166) ;  /* 0x0000000000b87947 */ /* 0x000fea0003800000 */
.L_x_40183:
        /* <DEDUP_REMOVED lines=23> */
.L_x_40165:
        /* <DEDUP_REMOVED lines=16> */
.L_x_40194:
[----:B------:R-:W-:Y:S05]  /*10850*/  BRA `(.L_x_40166) ;  /* 0x0000000000187947 */ /* 0x000fea0003800000 */
.L_x_40193:
[----:B------:R-:W-:Y:S01]  /*10860*/  SEL R2, RZ, 0x1, P0 ;  /* 0x00000001ff027807 */ /* 0x000fe20000000000 */
[----:B------:R-:W-:-:S05]  /*10870*/  IMAD.MOV.U32 R3, RZ, RZ, RZ ;  /* 0x000000ffff037224 */ /* 0x000fca00078e00ff */
[----:B------:R0:W-:Y:S01]  /*10880*/  STG.E.64 desc[UR36][R16.64], R2 ;  /* 0x0000000210007986 */ /* 0x0001e2000c101b24 */
[----:B------:R-:W-:Y:S05]  /*10890*/  BRA `(.L_x_40166) ;  /* 0x0000000000087947 */ /* 0x000fea0003800000 */
.L_x_40192:
[----:B------:R-:W-:-:S05]  /*108a0*/  SEL R3, RZ, 0x1, P0 ;  /* 0x00000001ff037807 */ /* 0x000fca0000000000 */
[----:B------:R0:W-:Y:S02]  /*108b0*/  STG.E desc[UR36][R16.64], R3 ;  /* 0x0000000310007986 */ /* 0x0001e4000c101924 */
.L_x_40166:
[----:B------:R-:W-:-:S07]  /*108c0*/  VIADD R19, R19, 0x80 ;  /* 0x0000008013137836 */ /* 0x000fce0000000000 */
.L_x_40060:
[----:B------:R-:W-:Y:S05]  /*108d0*/  BSYNC B6 ;  /* 0x0000000000067941 */ /* 0x000fea0003800000 */
.L_x_40059:
        /* <DEDUP_REMOVED lines=383> */
.L_x_40195:
        /* <DEDUP_REMOVED lines=22> */
.L_x_40199:
[----:B------:R-:W2:Y:S02]  /*12230*/  LDG.E.U8 R2, desc[UR36][R2.64] ;  /* 0x0000002402027981 */ /* 0x000ea4000c1e1100 */
[----:B--2---:R-:W-:-:S04]  /*12240*/  ISETP.NE.AND P0, PT, R2, RZ, PT ;  /* 0x000000ff0200720c */ /* 0x004fc80003f05270 */
[----:B------:R-:W-:Y:S01]  /*12250*/  P2R R19, PR, RZ, 0x1 ;  /* 0x00000001ff137803 */ /* 0x000fe20000000000 */
[----:B------:R-:W-:Y:S08]  /*12260*/  BRA `(.L_x_40201) ;  /* 0x0000000c00c47947 */ /* 0x000ff00003800000 */
.L_x_40198:
        /* <DEDUP_REMOVED lines=11> */
.L_x_40203:
[----:B------:R-:W2:Y:S02]  /*12320*/  LDG.E R2, desc[UR36][R2.64] ;  /* 0x0000002402027981 */ /* 0x000ea4000c1e1900 */
[----:B--2---:R-:W-:-:S04]  /*12330*/  ISETP.NE.AND P0, PT, R2, RZ, PT ;  /* 0x000000ff0200720c */ /* 0x004fc80003f05270 */
[----:B------:R-:W-:Y:S01]  /*12340*/  P2R R19, PR, RZ, 0x1 ;  /* 0x00000001ff137803 */ /* 0x000fe20000000000 */
[----:B------:R-:W-:Y:S08]  /*12350*/  BRA `(.L_x_40201) ;  /* 0x0000000c00887947 */ /* 0x000ff00003800000 */
.L_x_40202:
[----:B------:R-:W2:Y:S02]  /*12360*/  LDG.E.U16 R2, desc[UR36][R2.64] ;  /* 0x0000002402027981 */ /* 0x000ea4000c1e1500 */
[----:B--2---:R-:W-:-:S04]  /*12370*/  ISETP.NE.AND P0, PT, R2, RZ, PT ;  /* 0x000000ff0200720c */ /* 0x004fc80003f05270 */
[----:B------:R-:W-:Y:S01]  /*12380*/  P2R R19, PR, RZ, 0x1 ;  /* 0x00000001ff137803 */ /* 0x000fe20000000000 */
[----:B------:R-:W-:Y:S08]  /*12390*/  BRA `(.L_x_40201) ;  /* 0x0000000c00787947 */ /* 0x000ff00003800000 */
.L_x_40197:
        /* <DEDUP_REMOVED lines=10> */
.L_x_40205:
[----:B------:R-:W2:Y:S02]  /*12440*/  LDG.E.U16 R0, desc[UR36][R2.64] ;  /* 0x0000002402007981 */ /* 0x000ea4000c1e1500 */
[----:B--2---:R-:W-:-:S05]  /*12450*/  HADD2.F32 R0, -RZ, R0.H0_H0 ;  /* 0x20000000ff007230 */ /* 0x004fca0000004100 */
[----:B------:R-:W-:-:S04]  /*12460*/  FSETP.NEU.FTZ.AND P0, PT, R0, RZ, PT ;  /* 0x000000ff0000720b */ /* 0x000fc80003f1d000 */
[----:B------:R-:W-:Y:S01]  /*12470*/  P2R R19, PR, RZ, 0x1 ;  /* 0x00000001ff137803 */ /* 0x000fe20000000000 */
[----:B------:R-:W-:Y:S08]  /*12480*/  BRA `(.L_x_40201) ;  /* 0x0000000c003c7947 */ /* 0x000ff00003800000 */
.L_x_40204:
        /* <DEDUP_REMOVED lines=12> */
.L_x_40207:
        /* <DEDUP_REMOVED lines=11> */
.L_x_40206:
[----:B------:R-:W2:Y:S02]  /*12600*/  LDG.E.64 R2, desc[UR36][R2.64] ;  /* 0x0000002402027981 */ /* 0x000ea4000c1e1b00 */
[----:B--2---:R-:W-:-:S06]  /*12610*/  DSETP.NEU.AND P0, PT, R2, RZ, PT ;  /* 0x000000ff0200722a */ /* 0x004fcc0003f0d000 */
[----:B------:R-:W-:Y:S01]  /*12620*/  P2R R19, PR, RZ, 0x1 ;  /* 0x00000001ff137803 */ /* 0x000fe20000000000 */
[----:B------:R-:W-:Y:S07]  /*12630*/  BRA `(.L_x_40201) ;  /* 0x0000000800d07947 */ /* 0x000fee0003800000 */
.L_x_40196:
        /* <DEDUP_REMOVED lines=12> */
.L_x_40210:
[----:B------:R-:W2:Y:S02]  /*12700*/  LDG.E.128 R4, desc[UR36][R2.64] ;  /* 0x0000002402047981 */ /* 0x000ea4000c1e1d00 */
[----:B--2---:R-:W-:-:S06]  /*12710*/  DSETP.NEU.AND P0, PT, R6, RZ, PT ;  /* 0x000000ff0600722a */ /* 0x004fcc0003f0d000 */
[----:B------:R-:W-:-:S06]  /*12720*/  DSETP.NEU.OR P0, PT, R4, RZ, P0 ;  /* 0x000000ff0400722a */ /* 0x000fcc000070d400 */
[----:B------:R-:W-:Y:S01]  /*12730*/  P2R R19, PR, RZ, 0x1 ;  /* 0x00000001ff137803 */ /* 0x000fe20000000000 */
[----:B------:R-:W-:Y:S07]  /*12740*/  BRA `(.L_x_40201) ;  /* 0x00000008008c7947 */ /* 0x000fee0003800000 */
.L_x_40209:
        /* <DEDUP_REMOVED lines=28> */
.L_x_40212:
        /* <DEDUP_REMOVED lines=15> */
.L_x_40211:
[----:B------:R-:W2:Y:S02]  /*12a00*/  LDG.E.U16 R0, desc[UR36][R2.64] ;  /* 0x0000002402007981 */ /* 0x000ea4000c1e1500 */
[----:B--2---:R-:W-:-:S05]  /*12a10*/  IMAD.U32 R0, R0, 0x10000, RZ ;  /* 0x0001000000007824 */ /* 0x004fca00078e00ff */
[----:B------:R-:W-:-:S04]  /*12a20*/  FSETP.NEU.FTZ.AND P0, PT, R0, RZ, PT ;  /* 0x000000ff0000720b */ /* 0x000fc80003f1d000 */
[----:B------:R-:W-:Y:S01]  /*12a30*/  P2R R19, PR, RZ, 0x1 ;  /* 0x00000001ff137803 */ /* 0x000fe20000000000 */
[----:B------:R-:W-:Y:S08]  /*12a40*/  BRA `(.L_x_40201) ;  /* 0x0000000400cc7947 */ /* 0x000ff00003800000 */
.L_x_40208:
        /* <DEDUP_REMOVED lines=12> */
.L_x_40215:
        /* <DEDUP_REMOVED lines=21> */
.L_x_40219:
[----:B------:R-:W-:Y:S05]  /*12c60*/  BSYNC B1 ;  /* 0x0000000000017941 */ /* 0x000fea0003800000 */
.L_x_40218:
[----:B------:R-:W-:Y:S01]  /*12c70*/  LEA R3, R0, 0x3b800000, 0x17 ;  /* 0x3b80000000037811 */ /* 0x000fe200078eb8ff */
[----:B------:R-:W-:-:S05]  /*12c80*/  IMAD.SHL.U32 R0, R2, 0x100000, RZ ;  /* 0x0010000002007824 */ /* 0x000fca00078e00ff */
[----:B------:R-:W-:-:S07]  /*12c90*/  LOP3.LUT R0, R3, R0, R4, 0xfe, !PT ;  /* 0x0000000003007212 */ /* 0x000fce00078efe04 */
.L_x_40217:
[----:B------:R-:W-:Y:S05]  /*12ca0*/  BSYNC B0 ;  /* 0x0000000000007941 */ /* 0x000fea0003800000 */
.L_x_40216:
[----:B------:R-:W-:-:S04]  /*12cb0*/  FSETP.NEU.FTZ.AND P0, PT, R0, RZ, PT ;  /* 0x000000ff0000720b */ /* 0x000fc80003f1d000 */
[----:B------:R-:W-:Y:S01]  /*12cc0*/  P2R R19, PR, RZ, 0x1 ;  /* 0x00000001ff137803 */ /* 0x000fe20000000000 */
[----:B------:R-:W-:Y:S08]  /*12cd0*/  BRA `(.L_x_40201) ;  /* 0x0000000400287947 */ /* 0x000ff00003800000 */
.L_x_40214:
        /* <DEDUP_REMOVED lines=21> */
.L_x_40223:
[----:B------:R-:W-:Y:S05]  /*12e30*/  BSYNC B1 ;  /* 0x0000000000017941 */ /* 0x000fea0003800000 */
.L_x_40222:
[----:B------:R-:W-:Y:S01]  /*12e40*/  LEA R3, R0, 0x37800000, 0x17 ;  /* 0x3780000000037811 */ /* 0x000fe200078eb8ff */
[----:B------:R-:W-:-:S05]  /*12e50*/  IMAD.SHL.U32 R0, R2, 0x200000, RZ ;  /* 0x0020000002007824 */ /* 0x000fca00078e00ff */
[----:B------:R-:W-:-:S07]  /*12e60*/  LOP3.LUT R0, R3, R0, R4, 0xfe, !PT ;  /* 0x0000000003007212 */ /* 0x000fce00078efe04 */
.L_x_40221:
[----:B------:R-:W-:Y:S05]  /*12e70*/  BSYNC B0 ;  /* 0x0000000000007941 */ /* 0x000fea0003800000 */
.L_x_40220:
[----:B------:R-:W-:-:S04]  /*12e80*/  FSETP.NEU.FTZ.AND P0, PT, R0, RZ, PT ;  /* 0x000000ff0000720b */ /* 0x000fc80003f1d000 */
[----:B------:R-:W-:Y:S01]  /*12e90*/  P2R R19, PR, RZ, 0x1 ;  /* 0x00000001ff137803 */ /* 0x000fe20000000000 */
[----:B------:R-:W-:Y:S08]  /*12ea0*/  BRA `(.L_x_40201) ;  /* 0x0000000000b47947 */ /* 0x000ff00003800000 */
.L_x_40213:
        /* <DEDUP_REMOVED lines=14> */
.L_x_40227:
[----:B------:R-:W-:Y:S05]  /*12f90*/  BSYNC B0 ;  /* 0x0000000000007941 */ /* 0x000fea0003800000 */
.L_x_40226:
[----:B------:R-:W-:-:S04]  /*12fa0*/  FSETP.NEU.FTZ.AND P0, PT, R0, RZ, PT ;  /* 0x000000ff0000720b */ /* 0x000fc80003f1d000 */
[----:B------:R-:W-:Y:S01]  /*12fb0*/  P2R R19, PR, RZ, 0x1 ;  /* 0x00000001ff137803 */ /* 0x000fe20000000000 */
[----:B------:R-:W-:Y:S08]  /*12fc0*/  BRA `(.L_x_40201) ;  /* 0x00000000006c7947 */ /* 0x000ff00003800000 */
.L_x_40200:
        /* <DEDUP_REMOVED lines=16> */
.L_x_40228:
[----:B------:R-:W-:-:S04]  /*130d0*/  PLOP3.LUT P0, PT, PT, PT, PT, 0x8, 0x0 ;  /* 0x000000000000781c */ /* 0x000fc80003f0e170 */
[----:B------:R-:W-:Y:S01]  /*130e0*/  P2R R19, PR, RZ, 0x1 ;  /* 0x00000001ff137803 */ /* 0x000fe20000000000 */
[----:B------:R-:W-:Y:S08]  /*130f0*/  BRA `(.L_x_40201) ;  /* 0x0000000000207947 */ /* 0x000ff00003800000 */
.L_x_40225:
[----:B------:R-:W2:Y:S02]  /*13100*/  LDG.E.64 R2, desc[UR36][R2.64] ;  /* 0x0000002402027981 */ /* 0x000ea4000c1e1b00 */
[----:B--2---:R-:W-:-:S04]  /*13110*/  ISETP.NE.U32.AND P0, PT, R2, RZ, PT ;  /* 0x000000ff0200720c */ /* 0x004fc80003f05070 */
[----:B------:R-:W-:-:S04]  /*13120*/  ISETP.NE.AND.EX P0, PT, R3, RZ, PT, P0 ;  /* 0x000000ff0300720c */ /* 0x000fc80003f05300 */
[----:B------:R-:W-:Y:S01]  /*13130*/  P2R R19, PR, RZ, 0x1 ;  /* 0x00000001ff137803 */ /* 0x000fe20000000000 */
[----:B------:R-:W-:Y:S08]  /*13140*/  BRA `(.L_x_40201) ;  /* 0x00000000000c7947 */ /* 0x000ff00003800000 */
.L_x_40224:
[----:B------:R-:W2:Y:S02]  /*13150*/  LDG.E R2, desc[UR36][R2.64] ;  /* 0x0000002402027981 */ /* 0x000ea4000c1e1900 */
[----:B--2---:R-:W-:-:S04]  /*13160*/  ISETP.NE.AND P0, PT, R2, RZ, PT ;  /* 0x000000ff0200720c */ /* 0x004fc80003f05270 */
[----:B------:R-:W-:-:S09]  /*13170*/  P2R R19, PR, RZ, 0x1 ;  /* 0x00000001ff137803 */ /* 0x000fd20000000000 */
.L_x_40201:
        /* <DEDUP_REMOVED lines=19> */
.L_x_40232:
[----:B------:R-:W2:Y:S02]  /*132b0*/  LDG.E.U8 R2, desc[UR36][R2.64] ;  /* 0x0000002402027981 */ /* 0x000ea4000c1e1100 */
[----:B--2---:R-:W-:-:S04]  /*132c0*/  ISETP.NE.AND P0, PT, R2, RZ, PT ;  /* 0x000000ff0200720c */ /* 0x004fc80003f05270 */
[----:B------:R-:W-:Y:S01]  /*132d0*/  P2R R22, PR, RZ, 0x1 ;  /* 0x00000001ff167803 */ /* 0x000fe20000000000 */
[----:B------:R-:W-:Y:S08]  /*132e0*/  BRA `(.L_x_40234) ;  /* 0x0000000c00c47947 */ /* 0x000ff00003800000 */
.L_x_40231:
        /* <DEDUP_REMOVED lines=11> */
.L_x_40236:
[----:B------:R-:W2:Y:S02]  /*133a0*/  LDG.E R2, desc[UR36][R2.64] ;  /* 0x0000002402027981 */ /* 0x000ea4000c1e1900 */
[----:B--2---:R-:W-:-:S04]  /*133b0*/  ISETP.NE.AND P0, PT, R2, RZ, PT ;  /* 0x000000ff0200720c */ /* 0x004fc80003f05270 */
[----:B------:R-:W-:Y:S01]  /*133c0*/  P2R R22, PR, RZ, 0x1 ;  /* 0x00000001ff167803 */ /* 0x000fe20000000000 */
[----:B------:R-:W-:Y:S08]  /*133d0*/  BRA `(.L_x_40234) ;  /* 0x0000000c00887947 */ /* 0x000ff00003800000 */
.L_x_40235:
[----:B------:R-:W2:Y:S02]  /*133e0*/  LDG.E.U16 R2, desc[UR36][R2.64] ;  /* 0x0000002402027981 */ /* 0x000ea4000c1e1500 */
[----:B--2---:R-:W-:-:S04]  /*133f0*/  ISETP.NE.AND P0, PT, R2, RZ, PT ;  /* 0x000000ff0200720c */ /* 0x004fc80003f05270 */
[----:B------:R-:W-:Y:S01]  /*13400*/  P2R R22, PR, RZ, 0x1 ;  /* 0x00000001ff167803 */ /* 0x000fe20000000000 */
[----:B------:R-:W-:Y:S08]  /*13410*/  BRA `(.L_x_40234) ;  /* 0x0000000c00787947 */ /* 0x000ff00003800000 */
.L_x_40230:
        /* <DEDUP_REMOVED lines=10> */
.L_x_40238:
[----:B------:R-:W2:Y:S02]  /*134c0*/  LDG.E.U16 R0, desc[UR36][R2.64] ;  /* 0x0000002402007981 */ /* 0x000ea4000c1e1500 */
[----:B--2---:R-:W-:-:S05]  /*134d0*/  HADD2.F32 R0, -RZ, R0.H0_H0 ;  /* 0x20000000ff007230 */ /* 0x004fca0000004100 */
[----:B------:R-:W-:-:S04]  /*134e0*/  FSETP.NEU.FTZ.AND P0, PT, R0, RZ, PT ;  /* 0x000000ff0000720b */ /* 0x000fc80003f1d000 */
[----:B------:R-:W-:Y:S01]  /*134f0*/  P2R R22, PR, RZ, 0x1 ;  /* 0x00000001ff167803 */ /* 0x000fe20000000000 */
[----:B------:R-:W-:Y:S08]  /*13500*/  BRA `(.L_x_40234) ;  /* 0x0000000c003c7947 */ /* 0x000ff00003800000 */
.L_x_40237:
        /* <DEDUP_REMOVED lines=12> */
.L_x_40240:
        /* <DEDUP_REMOVED lines=11> */
.L_x_40239:
[----:B------:R-:W2:Y:S02]  /*13680*/  LDG.E.64 R2, desc[UR36][R2.64] ;  /* 0x0000002402027981 */ /* 0x000ea4000c1e1b00 */
[----:B--2---:R-:W-:-:S06]  /*13690*/  DSETP.NEU.AND P0, PT, R2, RZ, PT ;  /* 0x000000ff0200722a */ /* 0x004fcc0003f0d000 */
[----:B------:R-:W-:Y:S01]  /*136a0*/  P2R R22, PR, RZ, 0x1 ;  /* 0x00000001ff167803 */ /* 0x000fe20000000000 */
[----:B------:R-:W-:Y:S07]  /*136b0*/  BRA `(.L_x_40234) ;  /* 0x0000000800d07947 */ /* 0x000fee0003800000 */
.L_x_40229:
        /* <DEDUP_REMOVED lines=12> */
.L_x_40243:
[----:B------:R-:W2:Y:S02]  /*13780*/  LDG.E.128 R4, desc[UR36][R2.64] ;  /* 0x0000002402047981 */ /* 0x000ea4000c1e1d00 */
[----:B--2---:R-:W-:-:S06]  /*13790*/  DSETP.NEU.AND P0, PT, R6, RZ, PT ;  /* 0x000000ff0600722a */ /* 0x004fcc0003f0d000 */
[----:B------:R-:W-:-:S06]  /*137a0*/  DSETP.NEU.OR P0, PT, R4, RZ, P0 ;  /* 0x000000ff0400722a */ /* 0x000fcc000070d400 */
[----:B------:R-:W-:Y:S01]  /*137b0*/  P2R R22, PR, RZ, 0x1 ;  /* 0x00000001ff167803 */ /* 0x000fe20000000000 */
[----:B------:R-:W-:Y:S07]  /*137c0*/  BRA `(.L_x_40234) ;  /* 0x00000008008c7947 */ /* 0x000fee0003800000 */
.L_x_40242:
        /* <DEDUP_REMOVED lines=28> */
.L_x_40245:
        /* <DEDUP_REMOVED lines=15> */
.L_x_40244:
[----:B------:R-:W2:Y:S02]  /*13a80*/  LDG.E.U16 R0, desc[UR36][R2.64] ;  /* 0x0000002402007981 */ /* 0x000ea4000c1e1500 */
[----:B--2---:R-:W-:-:S05]  /*13a90*/  IMAD.U32 R0, R0, 0x10000, RZ ;  /* 0x0001000000007824 */ /* 0x004fca00078e00ff */
[----:B------:R-:W-:-:S04]  /*13aa0*/  FSETP.NEU.FTZ.AND P0, PT, R0, RZ, PT ;  /* 0x000000ff0000720b */ /* 0x000fc80003f1d000 */
[----:B------:R-:W-:Y:S01]  /*13ab0*/  P2R R22, PR, RZ, 0x1 ;  /* 0x00000001ff167803 */ /* 0x000fe20000000000 */
[----:B------:R-:W-:Y:S08]  /*13ac0*/  BRA `(.L_x_40234) ;  /* 0x0000000400cc7947 */ /* 0x000ff00003800000 */
.L_x_40241:
        /* <DEDUP_REMOVED lines=12> */
.L_x_40248:
        /* <DEDUP_REMOVED lines=21> */
.L_x_40252:
[----:B------:R-:W-:Y:S05]  /*13ce0*/  BSYNC B1 ;  /* 0x0000000000017941 */ /* 0x000fea0003800000 */
.L_x_40251:
[----:B------:R-:W-:Y:S01]  /*13cf0*/  LEA R3, R0, 0x3b800000, 0x17 ;  /* 0x3b80000000037811 */ /* 0x000fe200078eb8ff */
[----:B------:R-:W-:-:S05]  /*13d00*/  IMAD.SHL.U32 R0, R2, 0x100000, RZ ;  /* 0x0010000002007824 */ /* 0x000fca00078e00ff */
[----:B------:R-:W-:-:S07]  /*13d10*/  LOP3.LUT R0, R3, R0, R4, 0xfe, !PT ;  /* 0x0000000003007212 */ /* 0x000fce00078efe04 */
.L_x_40250:
[----:B------:R-:W-:Y:S05]  /*13d20*/  BSYNC B0 ;  /* 0x0000000000007941 */ /* 0x000fea0003800000 */
.L_x_40249:
[----:B------:R-:W-:-:S04]  /*13d30*/  FSETP.NEU.FTZ.AND P0, PT, R0, RZ, PT ;  /* 0x000000ff0000720b */ /* 0x000fc80003f1d000 */
[----:B------:R-:W-:Y:S01]  /*13d40*/  P2R R22, PR, RZ, 0x1 ;  /* 0x00000001ff167803 */ /* 0x000fe20000000000 */
[----:B------:R-:W-:Y:S08]  /*13d50*/  BRA `(.L_x_40234) ;  /* 0x0000000400287947 */ /* 0x000ff00003800000 */
.L_x_40247:
        /* <DEDUP_REMOVED lines=21> */
.L_x_40256:
[----:B------:R-:W-:Y:S05]  /*13eb0*/  BSYNC B1 ;  /* 0x0000000000017941 */ /* 0x000fea0003800000 */
.L_x_40255:
[----:B------:R-:W-:Y:S01]  /*13ec0*/  LEA R3, R0, 0x37800000, 0x17 ;  /* 0x3780000000037811 */ /* 0x000fe200078eb8ff */
[----:B------:R-:W-:-:S05]  /*13ed0*/  IMAD.SHL.U32 R0, R2, 0x200000, RZ ;  /* 0x0020000002007824 */ /* 0x000fca00078e00ff */
[----:B------:R-:W-:-:S07]  /*13ee0*/  LOP3.LUT R0, R3, R0, R4, 0xfe, !PT ;  /* 0x0000000003007212 */ /* 0x000fce00078efe04 */
.L_x_40254:
[----:B------:R-:W-:Y:S05]  /*13ef0*/  BSYNC B0 ;  /* 0x0000000000007941 */ /* 0x000fea0003800000 */
.L_x_40253:
[----:B------:R-:W-:-:S04]  /*13f00*/  FSETP.NEU.FTZ.AND P0, PT, R0, RZ, PT ;  /* 0x000000ff0000720b */ /* 0x000fc80003f1d000 */
[----:B------:R-:W-:Y:S01]  /*13f10*/  P2R R22, PR, RZ, 0x1 ;  /* 0x00000001ff167803 */ /* 0x000fe20000000000 */
[----:B------:R-:W-:Y:S08]  /*13f20*/  BRA `(.L_x_40234) ;  /* 0x0000000000b47947 */ /* 0x000ff00003800000 */
.L_x_40246:
        /* <DEDUP_REMOVED lines=14> */
.L_x_40260:
[----:B------:R-:W-:Y:S05]  /*14010*/  BSYNC B0 ;  /* 0x0000000000007941 */ /* 0x000fea0003800000 */
.L_x_40259:
[----:B------:R-:W-:-:S04]  /*14020*/  FSETP.NEU.FTZ.AND P0, PT, R0, RZ, PT ;  /* 0x000000ff0000720b */ /* 0x000fc80003f1d000 */
[----:B------:R-:W-:Y:S01]  /*14030*/  P2R R22, PR, RZ, 0x1 ;  /* 0x00000001ff167803 */ /* 0x000fe20000000000 */
[----:B------:R-:W-:Y:S08]  /*14040*/  BRA `(.L_x_40234) ;  /* 0x00000000006c7947 */ /* 0x000ff00003800000 */
.L_x_40233:
        /* <DEDUP_REMOVED lines=16> */
.L_x_40261:
[----:B------:R-:W-:-:S04]  /*14150*/  PLOP3.LUT P0, PT, PT, PT, PT, 0x8, 0x0 ;  /* 0x000000000000781c */ /* 0x000fc80003f0e170 */
[----:B------:R-:W-:Y:S01]  /*14160*/  P2R R22, PR, RZ, 0x1 ;  /* 0x00000001ff167803 */ /* 0x000fe20000000000 */
[----:B------:R-:W-:Y:S08]  /*14170*/  BRA `(.L_x_40234) ;  /* 0x0000000000207947 */ /* 0x000ff00003800000 */
.L_x_40258:
[----:B------:R-:W2:Y:S02]  /*14180*/  LDG.E.64 R2, desc[UR36][R2.64] ;  /* 0x0000002402027981 */ /* 0x000ea4000c1e1b00 */
[----:B--2---:R-:W-:-:S04]  /*14190*/  ISETP.NE.U32.AND P0, PT, R2, RZ, PT ;  /* 0x000000ff0200720c */ /* 0x004fc80003f05070 */
[----:B------:R-:W-:-:S04]  /*141a0*/  ISETP.NE.AND.EX P0, PT, R3, RZ, PT, P0 ;  /* 0x000000ff0300720c */ /* 0x000fc80003f05300 */
[----:B------:R-:W-:Y:S01]  /*141b0*/  P2R R22, PR, RZ, 0x1 ;  /* 0x00000001ff167803 */ /* 0x000fe20000000000 */
[----:B------:R-:W-:Y:S08]  /*141c0*/  BRA `(.L_x_40234) ;  /* 0x00000000000c7947 */ /* 0x000ff00003800000 */
.L_x_40257:
[----:B------:R-:W2:Y:S02]  /*141d0*/  LDG.E R2, desc[UR36][R2.64] ;  /* 0x0000002402027981 */ /* 0x000ea4000c1e1900 */
[----:B--2---:R-:W-:-:S04]  /*141e0*/  ISETP.NE.AND P0, PT, R2, RZ, PT ;  /* 0x000000ff0200720c */ /* 0x004fc80003f05270 */
[----:B------:R-:W-:-:S09]  /*141f0*/  P2R R22, PR, RZ, 0x1 ;  /* 0x00000001ff167803 */ /* 0x000fd20000000000 */
.L_x_40234:
        /* <DEDUP_REMOVED lines=18> */
.L_x_40265:
[----:B------:R-:W2:Y:S02]  /*14320*/  LDG.E.U8 R2, desc[UR36][R2.64] ;  /* 0x0000002402027981 */ /* 0x000ea4000c1e1100 */
[----:B--2---:R-:W-:Y:S01]  /*14330*/  ISETP.NE.AND P0, PT, R2, RZ, PT ;  /* 0x000000ff0200720c */ /* 0x004fe20003f05270 */
[----:B------:R-:W-:-:S12]  /*14340*/  BRA `(.L_x_40267) ;  /* 0x0000000c00747947 */ /* 0x000fd80003800000 */
.L_x_40264:
        /* <DEDUP_REMOVED lines=10> */
.L_x_40269:
[----:B------:R-:W2:Y:S02]  /*143f0*/  LDG.E R2, desc[UR36][R2.64] ;  /* 0x0000002402027981 */ /* 0x000ea4000c1e1900 */
[----:B--2---:R-:W-:Y:S01]  /*14400*/  ISETP.NE.AND P0, PT, R2, RZ, PT ;  /* 0x000000ff0200720c */ /* 0x004fe20003f05270 */
[----:B------:R-:W-:-:S12]  /*14410*/  BRA `(.L_x_40267) ;  /* 0x0000000c00407947 */ /* 0x000fd80003800000 */
.L_x_40268:
[----:B------:R-:W2:Y:S02]  /*14420*/  LDG.E.U16 R2, desc[UR36][R2.64] ;  /* 0x0000002402027981 */ /* 0x000ea4000c1e1500 */
[----:B--2---:R-:W-:Y:S01]  /*14430*/  ISETP.NE.AND P0, PT, R2, RZ, PT ;  /* 0x000000ff0200720c */ /* 0x004fe20003f05270 */
[----:B------:R-:W-:-:S12]  /*14440*/  BRA `(.L_x_40267) ;  /* 0x0000000c00347947 */ /* 0x000fd80003800000 */
.L_x_40263:
        /* <DEDUP_REMOVED lines=9> */
.L_x_40271:
[----:B------:R-:W2:Y:S02]  /*144e0*/  LDG.E.U16 R0, desc[UR36][R2.64] ;  /* 0x0000002402007981 */ /* 0x000ea4000c1e1500 */
[----:B--2---:R-:W-:-:S05]  /*144f0*/  HADD2.F32 R0, -RZ, R0.H0_H0 ;  /* 0x20000000ff007230 */ /* 0x004fca0000004100 */
[----:B------:R-:W-:Y:S01]  /*14500*/  FSETP.NEU.FTZ.AND P0, PT, R0, RZ, PT ;  /* 0x000000ff0000720b */ /* 0x000fe20003f1d000 */
[----:B------:R-:W-:-:S12]  /*14510*/  BRA `(.L_x_40267) ;  /* 0x0000000c00007947 */ /* 0x000fd80003800000 */
.L_x_40270:
        /* <DEDUP_REMOVED lines=11> */
.L_x_40273:
        /* <DEDUP_REMOVED lines=10> */
.L_x_40272:
[----:B------:R-:W2:Y:S02]  /*14670*/  LDG.E.64 R2, desc[UR36][R2.64] ;  /* 0x0000002402027981 */ /* 0x000ea4000c1e1b00 */
[----:B--2---:R-:W-:Y:S01]  /*14680*/  DSETP.NEU.AND P0, PT, R2, RZ, PT ;  /* 0x000000ff0200722a */ /* 0x004fe20003f0d000 */
[----:B------:R-:W-:-:S13]  /*14690*/  BRA `(.L_x_40267) ;  /* 0x0000000800a07947 */ /* 0x000fda0003800000 */
.L_x_40262:
        /* <DEDUP_REMOVED lines=11> */
.L_x_40276:
[----:B------:R-:W2:Y:S02]  /*14750*/  LDG.E.128 R4, desc[UR36][R2.64] ;  /* 0x0000002402047981 */ /* 0x000ea4000c1e1d00 */
[----:B--2---:R-:W-:-:S06]  /*14760*/  DSETP.NEU.AND P0, PT, R6, RZ, PT ;  /* 0x000000ff0600722a */ /* 0x004fcc0003f0d000 */
[----:B------:R-:W-:Y:S01]  /*14770*/  DSETP.NEU.OR P0, PT, R4, RZ, P0 ;  /* 0x000000ff0400722a */ /* 0x000fe2000070d400 */
[----:B------:R-:W-:-:S13]  /*14780*/  BRA `(.L_x_40267) ;  /* 0x0000000800647947 */ /* 0x000fda0003800000 */
.L_x_40275:
        /* <DEDUP_REMOVED lines=27> */
.L_x_40278:
        /* <DEDUP_REMOVED lines=14> */
.L_x_40277:
[----:B------:R-:W2:Y:S02]  /*14a20*/  LDG.E.U16 R0, desc[UR36][R2.64] ;  /* 0x0000002402007981 */ /* 0x000ea4000c1e1500 */
[----:B--2---:R-:W-:-:S05]  /*14a30*/  IMAD.U32 R0, R0, 0x10000, RZ ;  /* 0x0001000000007824 */ /* 0x004fca00078e00ff */
[----:B------:R-:W-:Y:S01]  /*14a40*/  FSETP.NEU.FTZ.AND P0, PT, R0, RZ, PT ;  /* 0x000000ff0000720b */ /* 0x000fe20003f1d000 */
[----:B------:R-:W-:-:S12]  /*14a50*/  BRA `(.L_x_40267) ;  /* 0x0000000400b07947 */ /* 0x000fd80003800000 */
.L_x_40274:
        /* <DEDUP_REMOVED lines=11> */
.L_x_40281:
        /* <DEDUP_REMOVED lines=21> */
.L_x_40285:
[----:B------:R-:W-:Y:S05]  /*14c60*/  BSYNC B1 ;  /* 0x0000000000017941 */ /* 0x000fea0003800000 */
.L_x_40284:
[----:B------:R-:W-:Y:S01]  /*14c70*/  LEA R3, R0, 0x3b800000, 0x17 ;  /* 0x3b80000000037811 */ /* 0x000fe200078eb8ff */
[----:B------:R-:W-:-:S05]  /*14c80*/  IMAD.SHL.U32 R0, R2, 0x100000, RZ ;  /* 0x0010000002007824 */ /* 0x000fca00078e00ff */
[----:B------:R-:W-:-:S07]  /*14c90*/  LOP3.LUT R0, R3, R0, R4, 0xfe, !PT ;  /* 0x0000000003007212 */ /* 0x000fce00078efe04 */
.L_x_40283:
[----:B------:R-:W-:Y:S05]  /*14ca0*/  BSYNC B0 ;  /* 0x0000000000007941 */ /* 0x000fea0003800000 */
.L_x_40282:
[----:B------:R-:W-:Y:S01]  /*14cb0*/  FSETP.NEU.FTZ.AND P0, PT, R0, RZ, PT ;  /* 0x000000ff0000720b */ /* 0x000fe20003f1d000 */
[----:B------:R-:W-:-:S12]  /*14cc0*/  BRA `(.L_x_40267) ;  /* 0x0000000400147947 */ /* 0x000fd80003800000 */
.L_x_40280:
        /* <DEDUP_REMOVED lines=21> */
.L_x_40289:
[----:B------:R-:W-:Y:S05]  /*14e20*/  BSYNC B1 ;  /* 0x0000000000017941 */ /* 0x000fea0003800000 */
.L_x_40288:
[----:B------:R-:W-:Y:S01]  /*14e30*/  LEA R3, R0, 0x37800000, 0x17 ;  /* 0x3780000000037811 */ /* 0x000fe200078eb8ff */
[----:B------:R-:W-:-:S05]  /*14e40*/  IMAD.SHL.U32 R0, R2, 0x200000, RZ ;  /* 0x0020000002007824 */ /* 0x000fca00078e00ff */
[----:B------:R-:W-:-:S07]  /*14e50*/  LOP3.LUT R0, R3, R0, R4, 0xfe, !PT ;  /* 0x0000000003007212 */ /* 0x000fce00078efe04 */
.L_x_40287:
[----:B------:R-:W-:Y:S05]  /*14e60*/  BSYNC B0 ;  /* 0x0000000000007941 */ /* 0x000fea0003800000 */
.L_x_40286:
[----:B------:R-:W-:Y:S01]  /*14e70*/  FSETP.NEU.FTZ.AND P0, PT, R0, RZ, PT ;  /* 0x000000ff0000720b */ /* 0x000fe20003f1d000 */
[----:B------:R-:W-:-:S12]  /*14e80*/  BRA `(.L_x_40267) ;  /* 0x0000000000a47947 */ /* 0x000fd80003800000 */
.L_x_40279:
        /* <DEDUP_REMOVED lines=14> */
.L_x_40293:
[----:B------:R-:W-:Y:S05]  /*14f70*/  BSYNC B0 ;  /* 0x0000000000007941 */ /* 0x000fea0003800000 */
.L_x_40292:
[----:B------:R-:W-:Y:S01]  /*14f80*/  FSETP.NEU.FTZ.AND P0, PT, R0, RZ, PT ;  /* 0x000000ff0000720b */ /* 0x000fe20003f1d000 */
[----:B------:R-:W-:-:S12]  /*14f90*/  BRA `(.L_x_40267) ;  /* 0x0000000000607947 */ /* 0x000fd80003800000 */
.L_x_40266:
        /* <DEDUP_REMOVED lines=16> */
.L_x_40294:
[----:B------:R-:W-:Y:S01]  /*150a0*/  PLOP3.LUT P0, PT, PT, PT, PT, 0x8, 0x0 ;  /* 0x000000000000781c */ /* 0x000fe20003f0e170 */
[----:B------:R-:W-:-:S12]  /*150b0*/  BRA `(.L_x_40267) ;  /* 0x0000000000187947 */ /* 0x000fd80003800000 */
.L_x_40291:
[----:B------:R-:W2:Y:S02]  /*150c0*/  LDG.E.64 R2, desc[UR36][R2.64] ;  /* 0x0000002402027981 */ /* 0x000ea4000c1e1b00 */
[----:B--2---:R-:W-:-:S04]  /*150d0*/  ISETP.NE.U32.AND P0, PT, R2, RZ, PT ;  /* 0x000000ff0200720c */ /* 0x004fc80003f05070 */
[----:B------:R-:W-:Y:S01]  /*150e0*/  ISETP.NE.AND.EX P0, PT, R3, RZ, PT, P0 ;  /* 0x000000ff0300720c */ /* 0x000fe20003f05300 */
[----:B------:R-:W-:-:S12]  /*150f0*/  BRA `(.L_x_40267) ;  /* 0x0000000000087947 */ /* 0x000fd80003800000 */
.L_x_40290:
[----:B------:R-:W2:Y:S02]  /*15100*/  LDG.E R2, desc[UR36][R2.64] ;  /* 0x0000002402027981 */ /* 0x000ea4000c1e1900 */
[----:B--2---:R-:W-:-:S13]  /*15110*/  ISETP.NE.AND P0, PT, R2, RZ, PT ;  /* 0x000000ff0200720c */ /* 0x004fda0003f05270 */
.L_x_40267:
        /* <DEDUP_REMOVED lines=21> */
.L_x_40298:
[----:B------:R-:W-:Y:S01]  /*15270*/  STG.E.U8 desc[UR36][R16.64], R3 ;  /* 0x0000000310007986 */ /* 0x000fe2000c101124 */
[----:B------:R-:W-:Y:S05]  /*15280*/  EXIT ;  /* 0x000000000000794d */ /* 0x000fea0003800000 */
.L_x_40297:
        /* <DEDUP_REMOVED lines=8> */
[----:B------:R-:W-:Y:S01]  /*15310*/  STG.E.64 desc[UR36][R16.64], R2 ;  /* 0x0000000210007986 */ /* 0x000fe2000c101b24 */
[----:B------:R-:W-:Y:S05]  /*15320*/  EXIT ;  /* 0x000000000000794d */ /* 0x000fea0003800000 */
.L_x_40301:
[----:B------:R-:W-:-:S05]  /*15330*/  SEL R3, RZ, 0x1, P0 ;  /* 0x00000001ff037807 */ /* 0x000fca0000000000 */
[----:B------:R-:W-:Y:S01]  /*15340*/  STG.E desc[UR36][R16.64], R3 ;  /* 0x0000000310007986 */ /* 0x000fe2000c101924 */
[----:B------:R-:W-:Y:S05]  /*15350*/  EXIT ;  /* 0x000000000000794d */ /* 0x000fea0003800000 */
.L_x_40300:
[----:B------:R-:W-:-:S05]  /*15360*/  SEL R3, RZ, 0x1, P0 ;  /* 0x00000001ff037807 */ /* 0x000fca0000000000 */
[----:B------:R-:W-:Y:S01]  /*15370*/  STG.E.U16 desc[UR36][R16.64], R3 ;  /* 0x0000000310007986 */ /* 0x000fe2000c101524 */
[----:B------:R-:W-:Y:S05]  /*15380*/  EXIT ;  /* 0x000000000000794d */ /* 0x000fea0003800000 */
.L_x_40296:
        /* <DEDUP_REMOVED lines=8> */
[----:B------:R-:W-:Y:S01]  /*15410*/  STG.E desc[UR36][R16.64], R3 ;  /* 0x0000000310007986 */ /* 0x000fe2000c101924 */
[----:B------:R-:W-:Y:S05]  /*15420*/  EXIT ;  /* 0x000000000000794d */ /* 0x000fea0003800000 */
.L_x_40303:
[----:B------:R-:W-:-:S04]  /*15430*/  SEL R0, RZ, 0x1, P0 ;  /* 0x00000001ff007807 */ /* 0x000fc80000000000 */
[----:B------:R-:W-:-:S04]  /*15440*/  I2FP.F32.U32 R0, R0 ;  /* 0x0000000000007245 */ /* 0x000fc80000201000 */
[----:B------:R-:W-:-:S05]  /*15450*/  F2FP.F16.F32.PACK_AB R0, RZ, R0 ;  /* 0x00000000ff00723e */ /* 0x000fca00000000ff */
[----:B------:R-:W-:Y:S01]  /*15460*/  STG.E.U16 desc[UR36][R16.64], R0 ;  /* 0x0000000010007986 */ /* 0x000fe2000c101524 */
[----:B------:R-:W-:Y:S05]  /*15470*/  EXIT ;  /* 0x000000000000794d */ /* 0x000fea0003800000 */
.L_x_40302:
        /* <DEDUP_REMOVED lines=9> */
[----:B------:R-:W-:Y:S01]  /*15510*/  STG.E.64 desc[UR36][R16.64], R2 ;  /* 0x0000000210007986 */ /* 0x000fe2000c101b24 */
[----:B------:R-:W-:Y:S05]  /*15520*/  EXIT ;  /* 0x000000000000794d */ /* 0x000fea0003800000 */
.L_x_40305:
[----:B------:R-:W-:-:S04]  /*15530*/  SEL R0, RZ, 0x1, P0 ;  /* 0x00000001ff007807 */ /* 0x000fc80000000000 */
[----:B------:R-:W-:-:S04]  /*15540*/  I2FP.F32.U32 R0, R0 ;  /* 0x0000000000007245 */ /* 0x000fc80000201000 */
[----:B------:R-:W-:-:S04]  /*15550*/  F2FP.F16.F32.PACK_AB R3, RZ, R0 ;  /* 0x00000000ff03723e */ /* 0x000fc800000000ff */
[----:B------:R-:W-:-:S05]  /*15560*/  PRMT R3, R3, 0x5410, RZ ;  /* 0x0000541003037816 */ /* 0x000fca00000000ff */
[----:B------:R-:W-:Y:S01]  /*15570*/  STG.E desc[UR36][R16.64], R3 ;  /* 0x0000000310007986 */ /* 0x000fe2000c101924 */
[----:B------:R-:W-:Y:S05]  /*15580*/  EXIT ;  /* 0x000000000000794d */ /* 0x000fea0003800000 */
.L_x_40304:
[----:B------:R-:W-:-:S06]  /*15590*/  SEL R2, RZ, 0x1, P0 ;  /* 0x00000001ff027807 */ /* 0x000fcc0000000000 */
[----:B------:R-:W0:Y:S02]  /*155a0*/  I2F.F64.U32 R2, R2 ;  /* 0x0000000200027312 */ /* 0x000e240000201800 */
[----:B0-----:R-:W-:Y:S01]  /*155b0*/  STG.E.64 desc[UR36][R16.64], R2 ;  /* 0x0000000210007986 */ /* 0x001fe2000c101b24 */
[----:B------:R-:W-:Y:S05]  /*155c0*/  EXIT ;  /* 0x000000000000794d */ /* 0x000fea0003800000 */
.L_x_40295:
        /* <DEDUP_REMOVED lines=10> */
.L_x_40308:
[----:B------:R-:W-:Y:S02]  /*15670*/  SEL R4, RZ, 0x1, P0 ;  /* 0x00000001ff047807 */ /* 0x000fe40000000000 */
[----:B------:R-:W-:-:S04]  /*15680*/  CS2R R6, SRZ ;  /* 0x0000000000067805 */ /* 0x000fc8000001ff00 */
[----:B------:R-:W0:Y:S02]  /*15690*/  I2F.F64.U32 R4, R4 ;  /* 0x0000000400047312 */ /* 0x000e240000201800 */
[----:B0-----:R-:W-:Y:S01]  /*156a0*/  STG.E.128 desc[UR36][R16.64], R4 ;  /* 0x0000000410007986 */ /* 0x001fe2000c101d24 */
[----:B------:R-:W-:Y:S05]  /*156b0*/  EXIT ;  /* 0x000000000000794d */ /* 0x000fea0003800000 */
.L_x_40307:
        /* <DEDUP_REMOVED lines=22> */
.L_x_40312:
[----:B------:R-:W-:Y:S05]  /*15820*/  BSYNC B0 ;  /* 0x0000000000007941 */ /* 0x000fea0003800000 */
.L_x_40311:
[----:B------:R-:W-:-:S05]  /*15830*/  LOP3.LUT R3, R0, R3, RZ, 0xfc, !PT ;  /* 0x0000000300037212 */ /* 0x000fca00078efcff */
[----:B------:R-:W-:Y:S01]  /*15840*/  STG.E.U8 desc[UR36][R16.64], R3 ;  /* 0x0000000310007986 */ /* 0x000fe2000c101124 */
[----:B------:R-:W-:Y:S05]  /*15850*/  EXIT ;  /* 0x000000000000794d */ /* 0x000fea0003800000 */
.L_x_40310:
        /* <DEDUP_REMOVED lines=14> */
.L_x_40314:
[----:B------:R-:W-:Y:S01]  /*15940*/  IMAD.MOV.U32 R0, RZ, RZ, 0x7f ;  /* 0x0000007fff007424 */ /* 0x000fe200078e00ff */
[----:B------:R-:W-:-:S04]  /*15950*/  ISETP.GT.U32.AND P0, PT, R2, 0x7f800000, PT ;  /* 0x7f8000000200780c */ /* 0x000fc80003f04070 */
[----:B------:R-:W-:-:S09]  /*15960*/  SEL R0, R0, 0x7c, P0 ;  /* 0x0000007c00007807 */ /* 0x000fd20000000000 */
.L_x_40315:
[----:B------:R-:W-:Y:S05]  /*15970*/  BSYNC B0 ;  /* 0x0000000000007941 */ /* 0x000fea0003800000 */
.L_x_40313:
[----:B------:R-:W-:-:S04]  /*15980*/  LOP3.LUT R2, R3, 0x80000000, RZ, 0xc0, !PT ;  /* 0x8000000003027812 */ /* 0x000fc800078ec0ff */
[----:B------:R-:W-:-:S04]  /*15990*/  SHF.R.U32.HI R3, RZ, 0x18, R2 ;  /* 0x00000018ff037819 */ /* 0x000fc80000011602 */
[----:B------:R-:W-:-:S05]  /*159a0*/  LOP3.LUT R3, R0, R3, RZ, 0xfc, !PT ;  /* 0x0000000300037212 */ /* 0x000fca00078efcff */
[----:B------:R-:W-:Y:S01]  /*159b0*/  STG.E.U8 desc[UR36][R16.64], R3 ;  /* 0x0000000310007986 */ /* 0x000fe2000c101124 */
[----:B------:R-:W-:Y:S05]  /*159c0*/  EXIT ;  /* 0x000000000000794d */ /* 0x000fea0003800000 */
.L_x_40309:
[----:B------:R-:W-:-:S04]  /*159d0*/  SEL R0, RZ, 0x1, P0 ;  /* 0x00000001ff007807 */ /* 0x000fc80000000000 */
[----:B------:R-:W-:-:S04]  /*159e0*/  I2FP.F32.U32 R0, R0 ;  /* 0x0000000000007245 */ /* 0x000fc80000201000 */
[----:B------:R-:W-:-:S05]  /*159f0*/  F2FP.BF16.F32.PACK_AB R0, RZ, R0 ;  /* 0x00000000ff00723e */ /* 0x000fca00000010ff */
[----:B------:R-:W-:Y:S01]  /*15a00*/  STG.E.U16 desc[UR36][R16.64], R0 ;  /* 0x0000000010007986 */ /* 0x000fe2000c101524 */
[----:B------:R-:W-:Y:S05]  /*15a10*/  EXIT ;  /* 0x000000000000794d */ /* 0x000fea0003800000 */
.L_x_40306:
        /* <DEDUP_REMOVED lines=9> */
[----:B------:R-:W-:Y:S01]  /*15ab0*/  STG.E.U16 desc[UR36][R16.64], R3 ;  /* 0x0000000310007986 */ /* 0x000fe2000c101524 */
[----:B------:R-:W-:Y:S05]  /*15ac0*/  EXIT ;  /* 0x000000000000794d */ /* 0x000fea0003800000 */
.L_x_40318:
        /* <DEDUP_REMOVED lines=18> */
.L_x_40321:
[----:B------:R-:W-:-:S04]  /*15bf0*/  LOP3.LUT R2, R3, 0x80000000, RZ, 0xc0, !PT ;  /* 0x8000000003027812 */ /* 0x000fc800078ec0ff */
[----:B------:R-:W-:-:S04]  /*15c00*/  SHF.R.U32.HI R3, RZ, 0x18, R2 ;  /* 0x00000018ff037819 */ /* 0x000fc80000011602 */
[----:B------:R-:W-:-:S04]  /*15c10*/  LOP3.LUT R0, R0, R3, RZ, 0xfc, !PT ;  /* 0x0000000300007212 */ /* 0x000fc800078efcff */
[----:B------:R-:W-:-:S07]  /*15c20*/  PRMT R8, R0, 0x7610, R8 ;  /* 0x0000761000087816 */ /* 0x000fce0000000008 */
.L_x_40320:
[----:B------:R-:W-:Y:S05]  /*15c30*/  BSYNC B0 ;  /* 0x0000000000007941 */ /* 0x000fea0003800000 */
.L_x_40319:
[----:B------:R-:W-:Y:S01]  /*15c40*/  STG.E.U8 desc[UR36][R16.64], R8 ;  /* 0x0000000810007986 */ /* 0x000fe2000c101124 */
[----:B------:R-:W-:Y:S05]  /*15c50*/  EXIT ;  /* 0x000000000000794d */ /* 0x000fea0003800000 */
.L_x_40317:
        /* <DEDUP_REMOVED lines=18> */
.L_x_40324:
[----:B------:R-:W-:-:S04]  /*15d80*/  LOP3.LUT R2, R3, 0x80000000, RZ, 0xc0, !PT ;  /* 0x8000000003027812 */ /* 0x000fc800078ec0ff */
[----:B------:R-:W-:-:S04]  /*15d90*/  SHF.R.U32.HI R3, RZ, 0x18, R2 ;  /* 0x00000018ff037819 */ /* 0x000fc80000011602 */
[----:B------:R-:W-:-:S04]  /*15da0*/  LOP3.LUT R0, R0, R3, RZ, 0xfc, !PT ;  /* 0x0000000300007212 */ /* 0x000fc800078efcff */
[----:B------:R-:W-:-:S07]  /*15db0*/  PRMT R8, R0, 0x7610, R8 ;  /* 0x0000761000087816 */ /* 0x000fce0000000008 */
.L_x_40323:
[----:B------:R-:W-:Y:S05]  /*15dc0*/  BSYNC B0 ;  /* 0x0000000000007941 */ /* 0x000fea0003800000 */
.L_x_40322:
[----:B------:R-:W-:Y:S01]  /*15dd0*/  STG.E.U8 desc[UR36][R16.64], R8 ;  /* 0x0000000810007986 */ /* 0x000fe2000c101124 */
[----:B------:R-:W-:Y:S05]  /*15de0*/  EXIT ;  /* 0x000000000000794d */ /* 0x000fea0003800000 */
.L_x_40316:
        /* <DEDUP_REMOVED lines=23> */
.L_x_40299:
        /* <DEDUP_REMOVED lines=16> */
.L_x_40327:
[----:B------:R-:W-:Y:S05]  /*16060*/  EXIT ;  /* 0x000000000000794d */ /* 0x000fea0003800000 */
.L_x_40326:
[----:B------:R-:W-:Y:S01]  /*16070*/  SEL R2, RZ, 0x1, P0 ;  /* 0x00000001ff027807 */ /* 0x000fe20000000000 */
[----:B------:R-:W-:-:S05]  /*16080*/  IMAD.MOV.U32 R3, RZ, RZ, RZ ;  /* 0x000000ffff037224 */ /* 0x000fca00078e00ff */
[----:B------:R-:W-:Y:S01]  /*16090*/  STG.E.64 desc[UR36][R16.64], R2 ;  /* 0x0000000210007986 */ /* 0x000fe2000c101b24 */
[----:B------:R-:W-:Y:S05]  /*160a0*/  EXIT ;  /* 0x000000000000794d */ /* 0x000fea0003800000 */
.L_x_40325:
[----:B------:R-:W-:-:S05]  /*160b0*/  SEL R3, RZ, 0x1, P0 ;  /* 0x00000001ff037807 */ /* 0x000fca0000000000 */
[----:B------:R-:W-:Y:S01]  /*160c0*/  STG.E desc[UR36][R16.64], R3 ;  /* 0x0000000310007986 */ /* 0x000fe2000c101924 */
[----:B------:R-:W-:Y:S05]  /*160d0*/  EXIT ;  /* 0x000000000000794d */ /* 0x000fea0003800000 */
.L_x_40328:
        /* <DEDUP_REMOVED lines=10> */
.L_x_44655:


//--------------------- .text._ZN2at6native27unrolled_elementwise_kernelIZZZNS0_49_GLOBAL__N__657f93f7_16_TensorCompare_cu_71e06f4e17where_kernel_implERNS_14TensorIteratorEENKUlvE_clEvENKUlvE2_clEvEUlbbbE_St5arrayIPcLm4EELi4E23TrivialOffsetCalculatorILi3EjESB_ILi1EjENS0_6memory12LoadWithCastILi3EEENSE_13StoreWithCastILi1EEEEEviT_T0_T2_T3_T4_T5_ --------------------------
	.section	.text._ZN2at6native27unrolled_elementwise_kernelIZZZNS0_49_GLOBAL__N__657f93f7_16_TensorCompare_cu_71e06f4e17where_kernel_implERNS_14TensorIteratorEENKUlvE_clEvENKUlvE2_clEvEUlbbbE_St5arrayIPcLm4EELi4E23TrivialOffsetCalculatorILi3EjESB_ILi1EjENS0_6memory12LoadWithCastILi3EEENSE_13StoreWithCastILi1EEEEEviT_T0_T2_T3_T4_T5_,"ax",@progbits
	.align	128
        .global         _ZN2at6native27unrolled_elementwise_kernelIZZZNS0_49_GLOBAL__N__657f93f7_16_TensorCompare_cu_71e06f4e17where_kernel_implERNS_14TensorIteratorEENKUlvE_clEvENKUlvE2_clEvEUlbbbE_St5arrayIPcLm4EELi4E23TrivialOffsetCalculatorILi3EjESB_ILi1EjENS0_6memory12LoadWithCastILi3EEENSE_13StoreWithCastILi1EEEEEviT_T0_T2_T3_T4_T5_
        .type           _ZN2at6native27unrolled_elementwise_kernelIZZZNS0_49_GLOBAL__N__657f93f7_16_TensorCompare_cu_71e06f4e17where_kernel_implERNS_14TensorIteratorEENKUlvE_clEvENKUlvE2_clEvEUlbbbE_St5arrayIPcLm4EELi4E23TrivialOffsetCalculatorILi3EjESB_ILi1EjENS0_6memory12LoadWithCastILi3EEENSE_13StoreWithCastILi1EEEEEviT_T0_T2_T3_T4_T5_,@function
        .size           _ZN2at6native27unrolled_elementwise_kernelIZZZNS0_49_GLOBAL__N__657f93f7_16_TensorCompare_cu_71e06f4e17where_kernel_implERNS_14TensorIteratorEENKUlvE_clEvENKUlvE2_clEvEUlbbbE_St5arrayIPcLm4EELi4E23TrivialOffsetCalculatorILi3EjESB_ILi1EjENS0_6memory12LoadWithCastILi3EEENSE_13StoreWithCastILi1EEEEEviT_T0_T2_T3_T4_T5_,(.L_x_44656 - _ZN2at6native27unrolled_elementwise_kernelIZZZNS0_49_GLOBAL__N__657f93f7_16_TensorCompare_cu_71e06f4e17where_kernel_implERNS_14TensorIteratorEENKUlvE_clEvENKUlvE2_clEvEUlbbbE_St5arrayIPcLm4EELi4E23TrivialOffsetCalculatorILi3EjESB_ILi1EjENS0_6memory12LoadWithCastILi3EEENSE_13StoreWithCastILi1EEEEEviT_T0_T2_T3_T4_T5_)
        .other          _ZN2at6native27unrolled_elementwise_kernelIZZZNS0_49_GLOBAL__N__657f93f7_16_TensorCompare_cu_71e06f4e17where_kernel_implERNS_14TensorIteratorEENKUlvE_clEvENKUlvE2_clEvEUlbbbE_St5arrayIPcLm4EELi4E23TrivialOffsetCalculatorILi3EjESB_ILi1EjENS0_6memory12LoadWithCastILi3EEENSE_13StoreWithCastILi1EEEEEviT_T0_T2_T3_T4_T5_,@"STO_CUDA_ENTRY STV_DEFAULT"
_ZN2at6native27unrolled_elementwise_kernelIZZZNS0_49_GLOBAL__N__657f93f7_16_TensorCompare_cu_71e06f4e17where_kernel_implERNS_14TensorIteratorEENKUlvE_clEvENKUlvE2_clEvEUlbbbE_St5arrayIPcLm4EELi4E23TrivialOffsetCalculatorILi3EjESB_ILi1EjENS0_6memory12LoadWithCastILi3EEENSE_13StoreWithCastILi1EEEEEviT_T0_T2_T3_T4_T5_:
.text._ZN2at6native27unrolled_elementwise_kernelIZZZNS0_49_GLOBAL__N__657f93f7_16_TensorCompare_cu_71e06f4e17where_kernel_implERNS_14TensorIteratorEENKUlvE_clEvENKUlvE2_clEvEUlbbbE_St5arrayIPcLm4EELi4E23TrivialOffsetCalculatorILi3EjESB_ILi1EjENS0_6memory12LoadWithCastILi3EEENSE_13StoreWithCastILi1EEEEEviT_T0_T2_T3_T4_T5_:
        /* <DEDUP_REMOVED lines=37> */
.L_x_40334:
[----:B------:R-:W2:Y:S02]  /*0250*/  LDG.E.U8 R2, desc[UR36][R2.64] ;  /* 0x0000002402027981 */ /* 0x000ea4000c1e1100 */
[----:B--2---:R-:W-:-:S04]  /*0260*/  ISETP.NE.AND P0, PT, R2, RZ, PT ;  /* 0x000000ff0200720c */ /* 0x004fc80003f05270 */
[----:B------:R-:W-:Y:S01]  /*0270*/  P2R R17, PR, RZ, 0x1 ;  /* 0x00000001ff117803 */ /* 0x000fe20000000000 */
[----:B------:R-:W-:Y:S08]  /*0280*/  BRA `(.L_x_40336) ;  /* 0x0000000c00c47947 */ /* 0x000ff00003800000 */
.L_x_40333:
        /* <DEDUP_REMOVED lines=11> */
.L_x_40338:
[----:B------:R-:W2:Y:S02]  /*0340*/  LDG.E R2, desc[UR36][R2.64] ;  /* 0x0000002402027981 */ /* 0x000ea4000c1e1900 */
[----:B--2---:R-:W-:-:S04]  /*0350*/  ISETP.NE.AND P0, PT, R2, RZ, PT ;  /* 0x000000ff0200720c */ /* 0x004fc80003f05270 */
[----:B------:R-:W-:Y:S01]  /*0360*/  P2R R17, PR, RZ, 0x1 ;  /* 0x00000001ff117803 */ /* 0x000fe20000000000 */
[----:B------:R-:W-:Y:S08]  /*0370*/  BRA `(.L_x_40336) ;  /* 0x0000000c00887947 */ /* 0x000ff00003800000 */
.L_x_40337:
[----:B------:R-:W2:Y:S02]  /*0380*/  LDG.E.U16 R2, desc[UR36][R2.64] ;  /* 0x0000002402027981 */ /* 0x000ea4000c1e1500 */
[----:B--2---:R-:W-:-:S04]  /*0390*/  ISETP.NE.AND P0, PT, R2, RZ, PT ;  /* 0x000000ff0200720c */ /* 0x004fc80003f05270 */
[----:B------:R-:W-:Y:S01]  /*03a0*/  P2R R17, PR, RZ, 0x1 ;  /* 0x00000001ff117803 */ /* 0x000fe20000000000 */
[----:B------:R-:W-:Y:S08]  /*03b0*/  BRA `(.L_x_40336) ;  /* 0x0000000c00787947 */ /* 0x000ff00003800000 */
.L_x_40332:
        /* <DEDUP_REMOVED lines=10> */
.L_x_40340:
[----:B------:R-:W2:Y:S02]  /*0460*/  LDG.E.U16 R0, desc[UR36][R2.64] ;  /* 0x0000002402007981 */ /* 0x000ea4000c1e1500 */
[----:B--2---:R-:W-:-:S05]  /*0470*/  HADD2.F32 R0, -RZ, R0.H0_H0 ;  /* 0x20000000ff007230 */ /* 0x004fca0000004100 */
[----:B------:R-:W-:-:S04]  /*0480*/  FSETP.NEU.FTZ.AND P0, PT, R0, RZ, PT ;  /* 0x000000ff0000720b */ /* 0x000fc80003f1d000 */
[----:B------:R-:W-:Y:S01]  /*0490*/  P2R R17, PR, RZ, 0x1 ;  /* 0x00000001ff117803 */ /* 0x000fe20000000000 */
[----:B------:R-:W-:Y:S08]  /*04a0*/  BRA `(.L_x_40336) ;  /* 0x0000000c003c7947 */ /* 0x000ff00003800000 */
.L_x_40339:
        /* <DEDUP_REMOVED lines=12> */
.L_x_40342:
        /* <DEDUP_REMOVED lines=11> */
.L_x_40341:
[----:B------:R-:W2:Y:S02]  /*0620*/  LDG.E.64 R2, desc[UR36][R2.64] ;  /* 0x0000002402027981 */ /* 0x000ea4000c1e1b00 */
[----:B--2---:R-:W-:-:S06]  /*0630*/  DSETP.NEU.AND P0, PT, R2, RZ, PT ;  /* 0x000000ff0200722a */ /* 0x004fcc0003f0d000 */
[----:B------:R-:W-:Y:S01]  /*0640*/  P2R R17, PR, RZ, 0x1 ;  /* 0x00000001ff117803 */ /* 0x000fe20000000000 */
[----:B------:R-:W-:Y:S07]  /*0650*/  BRA `(.L_x_40336) ;  /* 0x0000000800d07947 */ /* 0x000fee0003800000 */
.L_x_40331:
        /* <DEDUP_REMOVED lines=12> */
.L_x_40345:
[----:B------:R-:W2:Y:S02]  /*0720*/  LDG.E.128 R4, desc[UR36][R2.64] ;  /* 0x0000002402047981 */ /* 0x000ea4000c1e1d00 */
[----:B--2---:R-:W-:-:S06]  /*0730*/  DSETP.NEU.AND P0, PT, R6, RZ, PT ;  /* 0x000000ff0600722a */ /* 0x004fcc0003f0d000 */
[----:B------:R-:W-:-:S06]  /*0740*/  DSETP.NEU.OR P0, PT, R4, RZ, P0 ;  /* 0x000000ff0400722a */ /* 0x000fcc000070d400 */
[----:B------:R-:W-:Y:S01]  /*0750*/  P2R R17, PR, RZ, 0x1 ;  /* 0x00000001ff117803 */ /* 0x000fe20000000000 */
[----:B------:R-:W-:Y:S07]  /*0760*/  BRA `(.L_x_40336) ;  /* 0x00000008008c7947 */ /* 0x000fee0003800000 */
.L_x_40344:
        /* <DEDUP_REMOVED lines=28> */
.L_x_40347:
        /* <DEDUP_REMOVED lines=15> */
.L_x_40346:
[----:B------:R-:W2:Y:S02]  /*0a20*/  LDG.E.U16 R0, desc[UR36][R2.64] ;  /* 0x0000002402007981 */ /* 0x000ea4000c1e1500 */
[----:B--2---:R-:W-:-:S05]  /*0a30*/  IMAD.U32 R0, R0, 0x10000, RZ ;  /* 0x0001000000007824 */ /* 0x004fca00078e00ff */
[----:B------:R-:W-:-:S04]  /*0a40*/  FSETP.NEU.FTZ.AND P0, PT, R0, RZ, PT ;  /* 0x000000ff0000720b */ /* 0x000fc80003f1d000 */
[----:B------:R-:W-:Y:S01]  /*0a50*/  P2R R17, PR, RZ, 0x1 ;  /* 0x00000001ff117803 */ /* 0x000fe20000000000 */
[----:B------:R-:W-:Y:S08]  /*0a60*/  BRA `(.L_x_40336) ;  /* 0x0000000400cc7947 */ /* 0x000ff00003800000 */
.L_x_40343:
        /* <DEDUP_REMOVED lines=12> */
.L_x_40350:
        /* <DEDUP_REMOVED lines=21> */
.L_x_40354:
[----:B------:R-:W-:Y:S05]  /*0c80*/  BSYNC B1 ;  /* 0x0000000000017941 */ /* 0x000fea0003800000 */
.L_x_40353:
[----:B------:R-:W-:Y:S01]  /*0c90*/  LEA R3, R0, 0x3b800000, 0x17 ;  /* 0x3b80000000037811 */ /* 0x000fe200078eb8ff */
[----:B------:R-:W-:-:S05]  /*0ca0*/  IMAD.SHL.U32 R0, R2, 0x100000, RZ ;  /* 0x0010000002007824 */ /* 0x000fca00078e00ff */
[----:B------:R-:W-:-:S07]  /*0cb0*/  LOP3.LUT R0, R3, R0, R4, 0xfe, !PT ;  /* 0x0000000003007212 */ /* 0x000fce00078efe04 */
.L_x_40352:
[----:B------:R-:W-:Y:S05]  /*0cc0*/  BSYNC B0 ;  /* 0x0000000000007941 */ /* 0x000fea0003800000 */
.L_x_40351:
[----:B------:R-:W-:-:S04]  /*0cd0*/  FSETP.NEU.FTZ.AND P0, PT, R0, RZ, PT ;  /* 0x000000ff0000720b */ /* 0x000fc80003f1d000 */
[----:B------:R-:W-:Y:S01]  /*0ce0*/  P2R R17, PR, RZ, 0x1 ;  /* 0x00000001ff117803 */ /* 0x000fe20000000000 */
[----:B------:R-:W-:Y:S08]  /*0cf0*/  BRA `(.L_x_40336) ;  /* 0x0000000400287947 */ /* 0x000ff00003800000 */
.L_x_40349:
        /* <DEDUP_REMOVED lines=21> */
.L_x_40358:
[----:B------:R-:W-:Y:S05]  /*0e50*/  BSYNC B1 ;  /* 0x0000000000017941 */ /* 0x000fea0003800000 */
.L_x_40357:
[----:B------:R-:W-:Y:S01]  /*0e60*/  LEA R3, R0, 0x37800000, 0x17 ;  /* 0x3780000000037811 */ /* 0x000fe200078eb8ff */
[----:B------:R-:W-:-:S05]  /*0e70*/  IMAD.SHL.U32 R0, R2, 0x200000, RZ ;  /* 0x0020000002007824 */ /* 0x000fca00078e00ff */
[----:B------:R-:W-:-:S07]  /*0e80*/  LOP3.LUT R0, R3, R0, R4, 0xfe, !PT ;  /* 0x0000000003007212 */ /* 0x000fce00078efe04 */
.L_x_40356:
[----:B------:R-:W-:Y:S05]  /*0e90*/  BSYNC B0 ;  /* 0x0000000000007941 */ /* 0x000fea0003800000 */
.L_x_40355:
[----:B------:R-:W-:-:S04]  /*0ea0*/  FSETP.NEU.FTZ.AND P0, PT, R0, RZ, PT ;  /* 0x000000ff0000720b */ /* 0x000fc80003f1d000 */
[----:B------:R-:W-:Y:S01]  /*0eb0*/  P2R R17, PR, RZ, 0x1 ;  /* 0x00000001ff117803 */ /* 0x000fe20000000000 */
[----:B------:R-:W-:Y:S08]  /*0ec0*/  BRA `(.L_x_40336) ;  /* 0x0000000000b47947 */ /* 0x000ff00003800000 */
.L_x_40348:
        /* <DEDUP_REMOVED lines=14> */
.L_x_40362:
[----:B------:R-:W-:Y:S05]  /*0fb0*/  BSYNC B0 ;  /* 0x0000000000007941 */ /* 0x000fea0003800000 */
.L_x_40361:
[----:B------:R-:W-:-:S04]  /*0fc0*/  FSETP.NEU.FTZ.AND P0, PT, R0, RZ, PT ;  /* 0x000000ff0000720b */ /* 0x000fc80003f1d000 */
[----:B------:R-:W-:Y:S01]  /*0fd0*/  P2R R17, PR, RZ, 0x1 ;  /* 0x00000001ff117803 */ /* 0x000fe20000000000 */
[----:B------:R-:W-:Y:S08]  /*0fe0*/  BRA `(.L_x_40336) ;  /* 0x00000000006c7947 */ /* 0x000ff00003800000 */
.L_x_40335:
        /* <DEDUP_REMOVED lines=16> */
.L_x_40363:
[----:B------:R-:W-:-:S04]  /*10f0*/  PLOP3.LUT P0, PT, PT, PT, PT, 0x8, 0x0 ;  /* 0x000000000000781c */ /* 0x000fc80003f0e170 */
[----:B------:R-:W-:Y:S01]  /*1100*/  P2R R17, PR, RZ, 0x1 ;  /* 0x00000001ff117803 */ /* 0x000fe20000000000 */
[----:B------:R-:W-:Y:S08]  /*1110*/  BRA `(.L_x_40336) ;  /* 0x0000000000207947 */ /* 0x000ff00003800000 */
.L_x_40360:
[----:B------:R-:W2:Y:S02]  /*1120*/  LDG.E.64 R2, desc[UR36][R2.64] ;  /* 0x0000002402027981 */ /* 0x000ea4000c1e1b00 */
[----:B--2---:R-:W-:-:S04]  /*1130*/  ISETP.NE.U32.AND P0, PT, R2, RZ, PT ;  /* 0x000000ff0200720c */ /* 0x004fc80003f05070 */
[----:B------:R-:W-:-:S04]  /*1140*/  ISETP.NE.AND.EX P0, PT, R3, RZ, PT, P0 ;  /* 0x000000ff0300720c */ /* 0x000fc80003f05300 */
[----:B------:R-:W-:Y:S01]  /*1150*/  P2R R17, PR, RZ, 0x1 ;  /* 0x00000001ff117803 */ /* 0x000fe20000000000 */
[----:B------:R-:W-:Y:S08]  /*1160*/  BRA `(.L_x_40336) ;  /* 0x00000000000c7947 */ /* 0x000ff00003800000 */
.L_x_40359:
[----:B------:R-:W2:Y:S02]  /*1170*/  LDG.E R2, desc[UR36][R2.64] ;  /* 0x0000002402027981 */ /* 0x000ea4000c1e1900 */
[----:B--2---:R-:W-:-:S04]  /*1180*/  ISETP.NE.AND P0, PT, R2, RZ, PT ;  /* 0x000000ff0200720c */ /* 0x004fc80003f05270 */
[----:B------:R-:W-:-:S09]  /*1190*/  P2R R17, PR, RZ, 0x1 ;  /* 0x00000001ff117803 */ /* 0x000fd20000000000 */
.L_x_40336:
        /* <DEDUP_REMOVED lines=20> */
.L_x_40367:
[----:B------:R-:W2:Y:S02]  /*12e0*/  LDG.E.U8 R2, desc[UR36][R2.64] ;  /* 0x0000002402027981 */ /* 0x000ea4000c1e1100 */
[----:B--2---:R-:W-:-:S04]  /*12f0*/  ISETP.NE.AND P0, PT, R2, RZ, PT ;  /* 0x000000ff0200720c */ /* 0x004fc80003f05270 */
[----:B------:R-:W-:Y:S01]  /*1300*/  P2R R19, PR, RZ, 0x1 ;  /* 0x00000001ff137803 */ /* 0x000fe20000000000 */
[----:B------:R-:W-:Y:S08]  /*1310*/  BRA `(.L_x_40369) ;  /* 0x0000000c00c47947 */ /* 0x000ff00003800000 */
.L_x_40366:
        /* <DEDUP_REMOVED lines=11> */
.L_x_40371:
[----:B------:R-:W2:Y:S02]  /*13d0*/  LDG.E R2, desc[UR36][R2.64] ;  /* 0x0000002402027981 */ /* 0x000ea4000c1e1900 */
[----:B--2---:R-:W-:-:S04]  /*13e0*/  ISETP.NE.AND P0, PT, R2, RZ, PT ;  /* 0x000000ff0200720c */ /* 0x004fc80003f05270 */
[----:B------:R-:W-:Y:S01]  /*13f0*/  P2R R19, PR, RZ, 0x1 ;  /* 0x00000001ff137803 */ /* 0x000fe20000000000 */
[----:B------:R-:W-:Y:S08]  /*1400*/  BRA `(.L_x_40369) ;  /* 0x0000000c00887947 */ /* 0x000ff00003800000 */
.L_x_40370:
[----:B------:R-:W2:Y:S02]  /*1410*/  LDG.E.U16 R2, desc[UR36][R2.64] ;  /* 0x0000002402027981 */ /* 0x000ea4000c1e1500 */
[----:B--2---:R-:W-:-:S04]  /*1420*/  ISETP.NE.AND P0, PT, R2, RZ, PT ;  /* 0x000000ff0200720c */ /* 0x004fc80003f05270 */
[----:B------:R-:W-:Y:S01]  /*1430*/  P2R R19, PR, RZ, 0x1 ;  /* 0x00000001ff137803 */ /* 0x000fe20000000000 */
[----:B------:R-:W-:Y:S08]  /*1440*/  BRA `(.L_x_40369) ;  /* 0x0000000c00787947 */ /* 0x000ff00003800000 */
.L_x_40365:
        /* <DEDUP_REMOVED lines=10> */
.L_x_40373:
[----:B------:R-:W2:Y:S02]  /*14f0*/  LDG.E.U16 R0, desc[UR36][R2.64] ;  /* 0x0000002402007981 */ /* 0x000ea4000c1e1500 */
[----:B--2---:R-:W-:-:S05]  /*1500*/  HADD2.F32 R0, -RZ, R0.H0_H0 ;  /* 0x20000000ff007230 */ /* 0x004fca0000004100 */
[----:B------:R-:W-:-:S04]  /*1510*/  FSETP.NEU.FTZ.AND P0, PT, R0, RZ, PT ;  /* 0x000000ff0000720b */ /* 0x000fc80003f1d000 */
[----:B------:R-:W-:Y:S01]  /*1520*/  P2R R19, PR, RZ, 0x1 ;  /* 0x00000001ff137803 */ /* 0x000fe20000000000 */
[----:B------:R-:W-:Y:S08]  /*1530*/  BRA `(.L_x_40369) ;  /* 0x0000000c003c7947 */ /* 0x000ff00003800000 */
.L_x_40372:
        /* <DEDUP_REMOVED lines=12> */
.L_x_40375:
        /* <DEDUP_REMOVED lines=11> */
.L_x_40374:
[----:B------:R-:W2:Y:S02]  /*16b0*/  LDG.E.64 R2, desc[UR36][R2.64] ;  /* 0x0000002402027981 */ /* 0x000ea4000c1e1b00 */
[----:B--2---:R-:W-:-:S06]  /*16c0*/  DSETP.NEU.AND P0, PT, R2, RZ, PT ;  /* 0x000000ff0200722a */ /* 0x004fcc0003f0d000 */
[----:B------:R-:W-:Y:S01]  /*16d0*/  P2R R19, PR, RZ, 0x1 ;  /* 0x00000001ff137803 */ /* 0x000fe20000000000 */
[----:B------:R-:W-:Y:S07]  /*16e0*/  BRA `(.L_x_40369) ;  /* 0x0000000800d07947 */ /* 0x000fee0003800000 */
.L_x_40364:
        /* <DEDUP_REMOVED lines=12> */
.L_x_40378:
[----:B------:R-:W2:Y:S02]  /*17b0*/  LDG.E.128 R4, desc[UR36][R2.64] ;  /* 0x0000002402047981 */ /* 0x000ea4000c1e1d00 */
[----:B--2---:R-:W-:-:S06]  /*17c0*/  DSETP.NEU.AND P0, PT, R6, RZ, PT ;  /* 0x000000ff0600722a */ /* 0x004fcc0003f0d000 */
[----:B------:R-:W-:-:S06]  /*17d0*/  DSETP.NEU.OR P0, PT, R4, RZ, P0 ;  /* 0x000000ff0400722a */ /* 0x000fcc000070d400 */
[----:B------:R-:W-:Y:S01]  /*17e0*/  P2R R19, PR, RZ, 0x1 ;  /* 0x00000001ff137803 */ /* 0x000fe20000000000 */
[----:B------:R-:W-:Y:S07]  /*17f0*/  BRA `(.L_x_40369) ;  /* 0x00000008008c7947 */ /* 0x000fee0003800000 */
.L_x_40377:
        /* <DEDUP_REMOVED lines=28> */
.L_x_40380:
        /* <DEDUP_REMOVED lines=15> */
.L_x_40379:
[----:B------:R-:W2:Y:S02]  /*1ab0*/  LDG.E.U16 R0, desc[UR36][R2.64] ;  /* 0x0000002402007981 */ /* 0x000ea4000c1e1500 */
[----:B--2---:R-:W-:-:S05]  /*1ac0*/  IMAD.U32 R0, R0, 0x10000, RZ ;  /* 0x0001000000007824 */ /* 0x004fca00078e00ff */
[----:B------:R-:W-:-:S04]  /*1ad0*/  FSETP.NEU.FTZ.AND P0, PT, R0, RZ, PT ;  /* 0x000000ff0000720b */ /* 0x000fc80003f1d000 */
[----:B------:R-:W-:Y:S01]  /*1ae0*/  P2R R19, PR, RZ, 0x1 ;  /* 0x00000001ff137803 */ /* 0x000fe20000000000 */
[----:B------:R-:W-:Y:S08]  /*1af0*/  BRA `(.L_x_40369) ;  /* 0x0000000400cc7947 */ /* 0x000ff00003800000 */
.L_x_40376:
        /* <DEDUP_REMOVED lines=12> */
.L_x_40383:
        /* <DEDUP_REMOVED lines=21> */
.L_x_40387:
[----:B------:R-:W-:Y:S05]  /*1d10*/  BSYNC B1 ;  /* 0x0000000000017941 */ /* 0x000fea0003800000 */
.L_x_40386:
[----:B------:R-:W-:Y:S01]  /*1d20*/  LEA R3, R0, 0x3b800000, 0x17 ;  /* 0x3b80000000037811 */ /* 0x000fe200078eb8ff */
[----:B------:R-:W-:-:S05]  /*1d30*/  IMAD.SHL.U32 R0, R2, 0x100000, RZ ;  /* 0x0010000002007824 */ /* 0x000fca00078e00ff */
[----:B------:R-:W-:-:S07]  /*1d40*/  LOP3.LUT R0, R3, R0, R4, 0xfe, !PT ;  /* 0x0000000003007212 */ /* 0x000fce00078efe04 */
.L_x_40385:
[----:B------:R-:W-:Y:S05]  /*1d50*/  BSYNC B0 ;  /* 0x0000000000007941 */ /* 0x000fea0003800000 */
.L_x_40384:
[----:B------:R-:W-:-:S04]  /*1d60*/  FSETP.NEU.FTZ.AND P0, PT, R0, RZ, PT ;  /* 0x000000ff0000720b */ /* 0x000fc80003f1d000 */
[----:B------:R-:W-:Y:S01]  /*1d70*/  P2R R19, PR, RZ, 0x1 ;  /* 0x00000001ff137803 */ /* 0x000fe20000000000 */
[----:B------:R-:W-:Y:S08]  /*1d80*/  BRA `(.L_x_40369) ;  /* 0x0000000400287947 */ /* 0x000ff00003800000 */
.L_x_40382:
        /* <DEDUP_REMOVED lines=21> */
.L_x_40391:
[----:B------:R-:W-:Y:S05]  /*1ee0*/  BSYNC B1 ;  /* 0x0000000000017941 */ /* 0x000fea0003800000 */
.L_x_40390:
[----:B------:R-:W-:Y:S01]  /*1ef0*/  LEA R3, R0, 0x37800000, 0x17 ;  /* 0x3780000000037811 */ /* 0x000fe200078eb8ff */
[----:B------:R-:W-:-:S05]  /*1f00*/  IMAD.SHL.U32 R0, R2, 0x200000, RZ ;  /* 0x0020000002007824 */ /* 0x000fca00078e00ff */
[----:B------:R-:W-:-:S07]  /*1f10*/  LOP3.LUT R0, R3, R0, R4, 0xfe, !PT ;  /* 0x0000000003007212 */ /* 0x000fce00078efe04 */
.L_x_40389:
[----:B------:R-:W-:Y:S05]  /*1f20*/  BSYNC B0 ;  /* 0x0000000000007941 */ /* 0x000fea0003800000 */
.L_x_40388:
[----:B------:R-:W-:-:S04]  /*1f30*/  FSETP.NEU.FTZ.AND P0, PT, R0, RZ, PT ;  /* 0x000000ff0000720b */ /* 0x000fc80003f1d000 */
[----:B------:R-:W-:Y:S01]  /*1f40*/  P2R R19, PR, RZ, 0x1 ;  /* 0x00000001ff137803 */ /* 0x000fe20000000000 */
[----:B------:R-:W-:Y:S08]  /*1f50*/  BRA `(.L_x_40369) ;  /* 0x0000000000b47947 */ /* 0x000ff00003800000 */
.L_x_40381:
        /* <DEDUP_REMOVED lines=14> */
.L_x_40395:
[----:B------:R-:W-:Y:S05]  /*2040*/  BSYNC B0 ;  /* 0x0000000000007941 */ /* 0x000fea0003800000 */
.L_x_40394:
[----:B------:R-:W-:-:S04]  /*2050*/  FSETP.NEU.FTZ.AND P0, PT, R0, RZ, PT ;  /* 0x000000ff0000720b */ /* 0x000fc80003f1d000 */
[----:B------:R-:W-:Y:S01]  /*2060*/  P2R R19, PR, RZ, 0x1 ;  /* 0x00000001ff137803 */ /* 0x000fe20000000000 */
[----:B------:R-:W-:Y:S08]  /*2070*/  BRA `(.L_x_40369) ;  /* 0x00000000006c7947 */ /* 0x000ff00003800000 */
.L_x_40368:
        /* <DEDUP_REMOVED lines=16> */
.L_x_40396:
[----:B------:R-:W-:-:S04]  /*2180*/  PLOP3.LUT P0, PT, PT, PT, PT, 0x8, 0x0 ;  /* 0x000000000000781c */ /* 0x000fc80003f0e170 */
[----:B------:R-:W-:Y:S01]  /*2190*/  P2R R19, PR, RZ, 0x1 ;  /* 0x00000001ff137803 */ /* 0x000fe20000000000 */
[----:B------:R-:W-:Y:S08]  /*21a0*/  BRA `(.L_x_40369) ;  /* 0x0000000000207947 */ /* 0x000ff00003800000 */
.L_x_40393:
[----:B------:R-:W2:Y:S02]  /*21b0*/  LDG.E.64 R2, desc[UR36][R2.64] ;  /* 0x0000002402027981 */ /* 0x000ea4000c1e1b00 */
[----:B--2---:R-:W-:-:S04]  /*21c0*/  ISETP.NE.U32.AND P0, PT, R2, RZ, PT ;  /* 0x000000ff0200720c */ /* 0x004fc80003f05070 */
[----:B------:R-:W-:-:S04]  /*21d0*/  ISETP.NE.AND.EX P0, PT, R3, RZ, PT, P0 ;  /* 0x000000ff0300720c */ /* 0x000fc80003f05300 */
[----:B------:R-:W-:Y:S01]  /*21e0*/  P2R R19, PR, RZ, 0x1 ;  /* 0x00000001ff137803 */ /* 0x000fe20000000000 */
[----:B------:R-:W-:Y:S08]  /*21f0*/  BRA `(.L_x_40369) ;  /* 0x00000000000c7947 */ /* 0x000ff00003800000 */
.L_x_40392:
[----:B------:R-:W2:Y:S02]  /*2200*/  LDG.E R2, desc[UR36][R2.64] ;  /* 0x0000002402027981 */ /* 0x000ea4000c1e1900 */
[----:B--2---:R-:W-:-:S04]  /*2210*/  ISETP.NE.AND P0, PT, R2, RZ, PT ;  /* 0x000000ff0200720c */ /* 0x004fc80003f05270 */
[----:B------:R-:W-:-:S09]  /*2220*/  P2R R19, PR, RZ, 0x1 ;  /* 0x00000001ff137803 */ /* 0x000fd20000000000 */
.L_x_40369:
[----:B------:R-:W1:Y:S01]  /*2230*/  LDC.64 R2, c[0x0][0x238] ;  /* 0x00008e00ff027b82 */ /* 0x000e620000000a00 */
        /* <DEDUP_REMOVED lines=18> */
.L_x_40400:
[----:B------:R-:W2:Y:S02]  /*2360*/  LDG.E.U8 R2, desc[UR36][R2.64] ;  /* 0x0000002402027981 */ /* 0x000ea4000c1e1100 */
[----:B--2---:R-:W-:Y:S01]  /*2370*/  ISETP.NE.AND P0, PT, R2, RZ, PT ;  /* 0x000000ff0200720c */ /* 0x004fe20003f05270 */
[----:B------:R-:W-:-:S12]  /*2380*/  BRA `(.L_x_40402) ;  /* 0x0000000c00747947 */ /* 0x000fd80003800000 */
.L_x_40399:
        /* <DEDUP_REMOVED lines=10> */
.L_x_40404:
[----:B------:R-:W2:Y:S02]  /*2430*/  LDG.E R2, desc[UR36][R2.64] ;  /* 0x0000002402027981 */ /* 0x000ea4000c1e1900 */
[----:B--2---:R-:W-:Y:S01]  /*2440*/  ISETP.NE.AND P0, PT, R2, RZ, PT ;  /* 0x000000ff0200720c */ /* 0x004fe20003f05270 */
[----:B------:R-:W-:-:S12]  /*2450*/  BRA `(.L_x_40402) ;  /* 0x0000000c00407947 */ /* 0x000fd80003800000 */
.L_x_40403:
[----:B------:R-:W2:Y:S02]  /*2460*/  LDG.E.U16 R2, desc[UR36][R2.64] ;  /* 0x0000002402027981 */ /* 0x000ea4000c1e1500 */
[----:B--2---:R-:W-:Y:S01]  /*2470*/  ISETP.NE.AND P0, PT, R2, RZ, PT ;  /* 0x000000ff0200720c */ /* 0x004fe20003f05270 */
[----:B------:R-:W-:-:S12]  /*2480*/  BRA `(.L_x_40402) ;  /* 0x0000000c00347947 */ /* 0x000fd80003800000 */
.L_x_40398:
        /* <DEDUP_REMOVED lines=9> */
.L_x_40406:
[----:B------:R-:W2:Y:S02]  /*2520*/  LDG.E.U16 R0, desc[UR36][R2.64] ;  /* 0x0000002402007981 */ /* 0x000ea4000c1e1500 */
[----:B--2---:R-:W-:-:S05]  /*2530*/  HADD2.F32 R0, -RZ, R0.H0_H0 ;  /* 0x20000000ff007230 */ /* 0x004fca0000004100 */
[----:B------:R-:W-:Y:S01]  /*2540*/  FSETP.NEU.FTZ.AND P0, PT, R0, RZ, PT ;  /* 0x000000ff0000720b */ /* 0x000fe20003f1d000 */
[----:B------:R-:W-:-:S12]  /*2550*/  BRA `(.L_x_40402) ;  /* 0x0000000c00007947 */ /* 0x000fd80003800000 */
.L_x_40405:
        /* <DEDUP_REMOVED lines=11> */
.L_x_40408:
        /* <DEDUP_REMOVED lines=10> */
.L_x_40407:
[----:B------:R-:W2:Y:S02]  /*26b0*/  LDG.E.64 R2, desc[UR36][R2.64] ;  /* 0x0000002402027981 */ /* 0x000ea4000c1e1b00 */
[----:B--2---:R-:W-:Y:S01]  /*26c0*/  DSETP.NEU.AND P0, PT, R2, RZ, PT ;  /* 0x000000ff0200722a */ /* 0x004fe20003f0d000 */
[----:B------:R-:W-:-:S13]  /*26d0*/  BRA `(.L_x_40402) ;  /* 0x0000000800a07947 */ /* 0x000fda0003800000 */
.L_x_40397:
        /* <DEDUP_REMOVED lines=11> */
.L_x_40411:
[----:B------:R-:W2:Y:S02]  /*2790*/  LDG.E.128 R4, desc[UR36][R2.64] ;  /* 0x0000002402047981 */ /* 0x000ea4000c1e1d00 */
[----:B--2---:R-:W-:-:S06]  /*27a0*/  DSETP.NEU.AND P0, PT, R6, RZ, PT ;  /* 0x000000ff0600722a */ /* 0x004fcc0003f0d000 */
[----:B------:R-:W-:Y:S01]  /*27b0*/  DSETP.NEU.OR P0, PT, R4, RZ, P0 ;  /* 0x000000ff0400722a */ /* 0x000fe2000070d400 */
[----:B------:R-:W-:-:S13]  /*27c0*/  BRA `(.L_x_40402) ;  /* 0x0000000800647947 */ /* 0x000fda0003800000 */
.L_x_40410:
        /* <DEDUP_REMOVED lines=27> */
.L_x_40413:
        /* <DEDUP_REMOVED lines=14> */
.L_x_40412:
[----:B------:R-:W2:Y:S02]  /*2a60*/  LDG.E.U16 R0, desc[UR36][R2.64] ;  /* 0x0000002402007981 */ /* 0x000ea4000c1e1500 */
[----:B--2---:R-:W-:-:S05]  /*2a70*/  IMAD.U32 R0, R0, 0x10000, RZ ;  /* 0x0001000000007824 */ /* 0x004fca00078e00ff */
[----:B------:R-:W-:Y:S01]  /*2a80*/  FSETP.NEU.FTZ.AND P0, PT, R0, RZ, PT ;  /* 0x000000ff0000720b */ /* 0x000fe20003f1d000 */
[----:B------:R-:W-:-:S12]  /*2a90*/  BRA `(.L_x_40402) ;  /* 0x0000000400b07947 */ /* 0x000fd80003800000 */
.L_x_40409:
        /* <DEDUP_REMOVED lines=11> */
.L_x_40416:
        /* <DEDUP_REMOVED lines=21> */
.L_x_40420:
[----:B------:R-:W-:Y:S05]  /*2ca0*/  BSYNC B1 ;  /* 0x0000000000017941 */ /* 0x000fea0003800000 */
.L_x_40419:
[----:B------:R-:W-:Y:S01]  /*2cb0*/  LEA R3, R0, 0x3b800000, 0x17 ;  /* 0x3b80000000037811 */ /* 0x000fe200078eb8ff */
[----:B------:R-:W-:-:S05]  /*2cc0*/  IMAD.SHL.U32 R0, R2, 0x100000, RZ ;  /* 0x0010000002007824 */ /* 0x000fca00078e00ff */
[----:B------:R-:W-:-:S07]  /*2cd0*/  LOP3.LUT R0, R3, R0, R4, 0xfe, !PT ;  /* 0x0000000003007212 */ /* 0x000fce00078efe04 */
.L_x_40418:
[----:B------:R-:W-:Y:S05]  /*2ce0*/  BSYNC B0 ;  /* 0x0000000000007941 */ /* 0x000fea0003800000 */
.L_x_40417:
[----:B------:R-:W-:Y:S01]  /*2cf0*/  FSETP.NEU.FTZ.AND P0, PT, R0, RZ, PT ;  /* 0x000000ff0000720b */ /* 0x000fe20003f1d000 */
[----:B------:R-:W-:-:S12]  /*2d00*/  BRA `(.L_x_40402) ;  /* 0x0000000400147947 */ /* 0x000fd80003800000 */
.L_x_40415:
        /* <DEDUP_REMOVED lines=21> */
.L_x_40424:
[----:B------:R-:W-:Y:S05]  /*2e60*/  BSYNC B1 ;  /* 0x0000000000017941 */ /* 0x000fea0003800000 */
.L_x_40423:
[----:B------:R-:W-:Y:S01]  /*2e70*/  LEA R3, R0, 0x37800000, 0x17 ;  /* 0x3780000000037811 */ /* 0x000fe200078eb8ff */
[----:B------:R-:W-:-:S05]  /*2e80*/  IMAD.SHL.U32 R0, R2, 0x200000, RZ ;  /* 0x0020000002007824 */ /* 0x000fca00078e00ff */
[----:B------:R-:W-:-:S07]  /*2e90*/  LOP3.LUT R0, R3, R0, R4, 0xfe, !PT ;  /* 0x0000000003007212 */ /* 0x000fce00078efe04 */
.L_x_40422:
[----:B------:R-:W-:Y:S05]  /*2ea0*/  BSYNC B0 ;  /* 0x0000000000007941 */ /* 0x000fea0003800000 */
.L_x_40421:
[----:B------:R-:W-:Y:S01]  /*2eb0*/  FSETP.NEU.FTZ.AND P0, PT, R0, RZ, PT ;  /* 0x000000ff0000720b */ /* 0x000fe20003f1d000 */
[----:B------:R-:W-:-:S12]  /*2ec0*/  BRA `(.L_x_40402) ;  /* 0x0000000000a47947 */ /* 0x000fd80003800000 */
.L_x_40414:
        /* <DEDUP_REMOVED lines=14> */
.L_x_40428:
[----:B------:R-:W-:Y:S05]  /*2fb0*/  BSYNC B0 ;  /* 0x0000000000007941 */ /* 0x000fea0003800000 */
.L_x_40427:
[----:B------:R-:W-:Y:S01]  /*2fc0*/  FSETP.NEU.FTZ.AND P0, PT, R0, RZ, PT ;  /* 0x000000ff0000720b */ /* 0x000fe20003f1d000 */
[----:B------:R-:W-:-:S12]  /*2fd0*/  BRA `(.L_x_40402) ;  /* 0x0000000000607947 */ /* 0x000fd80003800000 */
.L_x_40401:
        /* <DEDUP_REMOVED lines=16> */
.L_x_40429:
[----:B------:R-:W-:Y:S01]  /*30e0*/  PLOP3.LUT P0, PT, PT, PT, PT, 0x8, 0x0 ;  /* 0x000000000000781c */ /* 0x000fe20003f0e170 */
[----:B------:R-:W-:-:S12]  /*30f0*/  BRA `(.L_x_40402) ;  /* 0x0000000000187947 */ /* 0x000fd80003800000 */
.L_x_40426:
[----:B------:R-:W2:Y:S02]  /*3100*/  LDG.E.64 R2, desc[UR36][R2.64] ;  /* 0x0000002402027981 */ /* 0x000ea4000c1e1b00 */
[----:B--2---:R-:W-:-:S04]  /*3110*/  ISETP.NE.U32.AND P0, PT, R2, RZ, PT ;  /* 0x000000ff0200720c */ /* 0x004fc80003f05070 */
[----:B------:R-:W-:Y:S01]  /*3120*/  ISETP.NE.AND.EX P0, PT, R3, RZ, PT, P0 ;  /* 0x000000ff0300720c */ /* 0x000fe20003f05300 */
[----:B------:R-:W-:-:S12]  /*3130*/  BRA `(.L_x_40402) ;  /* 0x0000000000087947 */ /* 0x000fd80003800000 */
.L_x_40425:
[----:B------:R-:W2:Y:S02]  /*3140*/  LDG.E R2, desc[UR36][R2.64] ;  /* 0x0000002402027981 */ /* 0x000ea4000c1e1900 */
[----:B--2---:R-:W-:-:S13]  /*3150*/  ISETP.NE.AND P0, PT, R2, RZ, PT ;  /* 0x000000ff0200720c */ /* 0x004fda0003f05270 */
.L_x_40402:
[----:B------:R-:W-:Y:S01]  /*3160*/  ISETP.NE.AND P2, PT, R17, RZ, PT ;  /* 0x000000ff1100720c */ /* 0x000fe20003f45270 */
[----:B------:R-:W-:Y:S01]  /*3170*/  VIADD R18, R18, 0x80 ;  /* 0x0000008012127836 */ /* 0x000fe20000000000 */
[----:B------:R-:W-:Y:S02]  /*3180*/  ISETP.NE.AND P1, PT, R19, RZ, PT ;  /* 0x000000ff1300720c */ /* 0x000fe40003f25270 */
[----:B------:R-:W-:Y:S02]  /*3190*/  SEL R25, RZ, 0x1, !P0 ;  /* 0x00000001ff197807 */ /* 0x000fe40004000000 */
[----:B------:R-:W-:Y:S02]  /*31a0*/  SEL R28, RZ, 0x1, !P2 ;  /* 0x00000001ff1c7807 */ /* 0x000fe40005000000 */
[----:B------:R-:W-:-:S07]  /*31b0*/  SEL R27, RZ, 0x1, !P1 ;  /* 0x00000001ff1b7807 */ /* 0x000fce0004800000 */
.L_x_40330:
[----:B------:R-:W-:Y:S05]  /*31c0*/  BSYNC B6 ;  /* 0x0000000000067941 */ /* 0x000fea0003800000 */
.L_x_40329:
[----:B------:R-:W-:Y:S01]  /*31d0*/  ISETP.GE.AND P0, PT, R18, R29, PT ;  /* 0x0000001d1200720c */ /* 0x000fe20003f06270 */
[----:B------:R-:W-:Y:S01]  /*31e0*/  BSSY B6, `(.L_x_40430) ;  /* 0x0000313000067945 */ /* 0x000fe20003800000 */
[----:B------:R-:W-:Y:S02]  /*31f0*/  PRMT R24, RZ, 0x7610, R24 ;  /* 0x00007610ff187816 */ /* 0x000fe40000000018 */
[----:B0-----:R-:W-:-:S09]  /*3200*/  PRMT R23, RZ, 0x7610, R23 ;  /* 0x00007610ff177816 */ /* 0x001fd20000000017 */
        /* <DEDUP_REMOVED lines=24> */
.L_x_40435:
[----:B------:R-:W2:Y:S02]  /*3390*/  LDG.E.U8 R2, desc[UR36][R2.64] ;  /* 0x0000002402027981 */ /* 0x000ea4000c1e1100 */
[----:B--2---:R-:W-:-:S04]  /*33a0*/  ISETP.NE.AND P0, PT, R2, RZ, PT ;  /* 0x000000ff0200720c */ /* 0x004fc80003f05270 */
[----:B------:R-:W-:Y:S01]  /*33b0*/  P2R R17, PR, RZ, 0x1 ;  /* 0x00000001ff117803 */ /* 0x000fe20000000000 */
[----:B------:R-:W-:Y:S08]  /*33c0*/  BRA `(.L_x_40437) ;  /* 0x0000000c00c47947 */ /* 0x000ff00003800000 */
.L_x_40434:
        /* <DEDUP_REMOVED lines=11> */
.L_x_40439:
[----:B------:R-:W2:Y:S02]  /*3480*/  LDG.E R2, desc[UR36][R2.64] ;  /* 0x0000002402027981 */ /* 0x000ea4000c1e1900 */
[----:B--2---:R-:W-:-:S04]  /*3490*/  ISETP.NE.AND P0, PT, R2, RZ, PT ;  /* 0x000000ff0200720c */ /* 0x004fc80003f05270 */
[----:B------:R-:W-:Y:S01]  /*34a0*/  P2R R17, PR, RZ, 0x1 ;  /* 0x00000001ff117803 */ /* 0x000fe20000000000 */
[----:B------:R-:W-:Y:S08]  /*34b0*/  BRA `(.L_x_40437) ;  /* 0x0000000c00887947 */ /* 0x000ff00003800000 */
.L_x_40438:
[----:B------:R-:W2:Y:S02]  /*34c0*/  LDG.E.U16 R2, desc[UR36][R2.64] ;  /* 0x0000002402027981 */ /* 0x000ea4000c1e1500 */
[----:B--2---:R-:W-:-:S04]  /*34d0*/  ISETP.NE.AND P0, PT, R2, RZ, PT ;  /* 0x000000ff0200720c */ /* 0x004fc80003f05270 */
[----:B------:R-:W-:Y:S01]  /*34e0*/  P2R R17, PR, RZ, 0x1 ;  /* 0x00000001ff117803 */ /* 0x000fe20000000000 */
[----:B------:R-:W-:Y:S08]  /*34f0*/  BRA `(.L_x_40437) ;  /* 0x0000000c00787947 */ /* 0x000ff00003800000 */
.L_x_40433:
        /* <DEDUP_REMOVED lines=10> */
.L_x_40441:
[----:B------:R-:W2:Y:S02]  /*35a0*/  LDG.E.U16 R0, desc[UR36][R2.64] ;  /* 0x0000002402007981 */ /* 0x000ea4000c1e1500 */
[----:B--2---:R-:W-:-:S05]  /*35b0*/  HADD2.F32 R0, -RZ, R0.H0_H0 ;  /* 0x20000000ff007230 */ /* 0x004fca0000004100 */
[----:B------:R-:W-:-:S04]  /*35c0*/  FSETP.NEU.FTZ.AND P0, PT, R0, RZ, PT ;  /* 0x000000ff0000720b */ /* 0x000fc80003f1d000 */
[----:B------:R-:W-:Y:S01]  /*35d0*/  P2R R17, PR, RZ, 0x1 ;  /* 0x00000001ff117803 */ /* 0x000fe20000000000 */
[----:B------:R-:W-:Y:S08]  /*35e0*/  BRA `(.L_x_40437) ;  /* 0x0000000c003c7947 */ /* 0x000ff00003800000 */
.L_x_40440:
        /* <DEDUP_REMOVED lines=12> */
.L_x_40443:
        /* <DEDUP_REMOVED lines=11> */
.L_x_40442:
[----:B------:R-:W2:Y:S02]  /*3760*/  LDG.E.64 R2, desc[UR36][R2.64] ;  /* 0x0000002402027981 */ /* 0x000ea4000c1e1b00 */
[----:B--2---:R-:W-:-:S06]  /*3770*/  DSETP.NEU.AND P0, PT, R2, RZ, PT ;  /* 0x000000ff0200722a */ /* 0x004fcc0003f0d000 */
[----:B------:R-:W-:Y:S01]  /*3780*/  P2R R17, PR, RZ, 0x1 ;  /* 0x00000001ff117803 */ /* 0x000fe20000000000 */
[----:B------:R-:W-:Y:S07]  /*3790*/  BRA `(.L_x_40437) ;  /* 0x0000000800d07947 */ /* 0x000fee0003800000 */
.L_x_40432:
        /* <DEDUP_REMOVED lines=12> */
.L_x_40446:
[----:B------:R-:W2:Y:S02]  /*3860*/  LDG.E.128 R4, desc[UR36][R2.64] ;  /* 0x0000002402047981 */ /* 0x000ea4000c1e1d00 */
[----:B--2---:R-:W-:-:S06]  /*3870*/  DSETP.NEU.AND P0, PT, R6, RZ, PT ;  /* 0x000000ff0600722a */ /* 0x004fcc0003f0d000 */
[----:B------:R-:W-:-:S06]  /*3880*/  DSETP.NEU.OR P0, PT, R4, RZ, P0 ;  /* 0x000000ff0400722a */ /* 0x000fcc000070d400 */
[----:B------:R-:W-:Y:S01]  /*3890*/  P2R R17, PR, RZ, 0x1 ;  /* 0x00000001ff117803 */ /* 0x000fe20000000000 */
[----:B------:R-:W-:Y:S07]  /*38a0*/  BRA `(.L_x_40437) ;  /* 0x00000008008c7947 */ /* 0x000fee0003800000 */
.L_x_40445:
        /* <DEDUP_REMOVED lines=28> */
.L_x_40448:
        /* <DEDUP_REMOVED lines=15> */
.L_x_40447:
[----:B------:R-:W2:Y:S02]  /*3b60*/  LDG.E.U16 R0, desc[UR36][R2.64] ;  /* 0x0000002402007981 */ /* 0x000ea4000c1e1500 */
[----:B--2---:R-:W-:-:S05]  /*3b70*/  IMAD.U32 R0, R0, 0x10000, RZ ;  /* 0x0001000000007824 */ /* 0x004fca00078e00ff */
[----:B------:R-:W-:-:S04]  /*3b80*/  FSETP.NEU.FTZ.AND P0, PT, R0, RZ, PT ;  /* 0x000000ff0000720b */ /* 0x000fc80003f1d000 */
[----:B------:R-:W-:Y:S01]  /*3b90*/  P2R R17, PR, RZ, 0x1 ;  /* 0x00000001ff117803 */ /* 0x000fe20000000000 */
[----:B------:R-:W-:Y:S08]  /*3ba0*/  BRA `(.L_x_40437) ;  /* 0x0000000400cc7947 */ /* 0x000ff00003800000 */
.L_x_40444:
        /* <DEDUP_REMOVED lines=12> */
.L_x_40451:
        /* <DEDUP_REMOVED lines=21> */
.L_x_40455:
[----:B------:R-:W-:Y:S05]  /*3dc0*/  BSYNC B1 ;  /* 0x0000000000017941 */ /* 0x000fea0003800000 */
.L_x_40454:
[----:B------:R-:W-:Y:S01]  /*3dd0*/  LEA R3, R0, 0x3b800000, 0x17 ;  /* 0x3b80000000037811 */ /* 0x000fe200078eb8ff */
[----:B------:R-:W-:-:S05]  /*3de0*/  IMAD.SHL.U32 R0, R2, 0x100000, RZ ;  /* 0x0010000002007824 */ /* 0x000fca00078e00ff */
[----:B------:R-:W-:-:S07]  /*3df0*/  LOP3.LUT R0, R3, R0, R4, 0xfe, !PT ;  /* 0x0000000003007212 */ /* 0x000fce00078efe04 */
.L_x_40453:
[----:B------:R-:W-:Y:S05]  /*3e00*/  BSYNC B0 ;  /* 0x0000000000007941 */ /* 0x000fea0003800000 */
.L_x_40452:
[----:B------:R-:W-:-:S04]  /*3e10*/  FSETP.NEU.FTZ.AND P0, PT, R0, RZ, PT ;  /* 0x000000ff0000720b */ /* 0x000fc80003f1d000 */
[----:B------:R-:W-:Y:S01]  /*3e20*/  P2R R17, PR, RZ, 0x1 ;  /* 0x00000001ff117803 */ /* 0x000fe20000000000 */
[----:B------:R-:W-:Y:S08]  /*3e30*/  BRA `(.L_x_40437) ;  /* 0x0000000400287947 */ /* 0x000ff00003800000 */
.L_x_40450:
        /* <DEDUP_REMOVED lines=21> */
.L_x_40459:
[----:B------:R-:W-:Y:S05]  /*3f90*/  BSYNC B1 ;  /* 0x0000000000017941 */ /* 0x000fea0003800000 */
.L_x_40458:
[----:B------:R-:W-:Y:S01]  /*3fa0*/  LEA R3, R0, 0x37800000, 0x17 ;  /* 0x3780000000037811 */ /* 0x000fe200078eb8ff */
[----:B------:R-:W-:-:S05]  /*3fb0*/  IMAD.SHL.U32 R0, R2, 0x200000, RZ ;  /* 0x0020000002007824 */ /* 0x000fca00078e00ff */
[----:B------:R-:W-:-:S07]  /*3fc0*/  LOP3.LUT R0, R3, R0, R4, 0xfe, !PT ;  /* 0x0000000003007212 */ /* 0x000fce00078efe04 */
.L_x_40457:
[----:B------:R-:W-:Y:S05]  /*3fd0*/  BSYNC B0 ;  /* 0x0000000000007941 */ /* 0x000fea0003800000 */
.L_x_40456:
[----:B------:R-:W-:-:S04]  /*3fe0*/  FSETP.NEU.FTZ.AND P0, PT, R0, RZ, PT ;  /* 0x000000ff0000720b */ /* 0x000fc80003f1d000 */
[----:B------:R-:W-:Y:S01]  /*3ff0*/  P2R R17, PR, RZ, 0x1 ;  /* 0x00000001ff117803 */ /* 0x000fe20000000000 */
[----:B------:R-:W-:Y:S08]  /*4000*/  BRA `(.L_x_40437) ;  /* 0x0000000000b47947 */ /* 0x000ff00003800000 */
.L_x_40449:
        /* <DEDUP_REMOVED lines=14> */
.L_x_40463:
[----:B------:R-:W-:Y:S05]  /*40f0*/  BSYNC B0 ;  /* 0x0000000000007941 */ /* 0x000fea0003800000 */
.L_x_40462:
[----:B------:R-:W-:-:S04]  /*4100*/  FSETP.NEU.FTZ.AND P0, PT, R0, RZ, PT ;  /* 0x000000ff0000720b */ /* 0x000fc80003f1d000 */
[----:B------:R-:W-:Y:S01]  /*4110*/  P2R R17, PR, RZ, 0x1 ;  /* 0x00000001ff117803 */ /* 0x000fe20000000000 */
[----:B------:R-:W-:Y:S08]  /*4120*/  BRA `(.L_x_40437) ;  /* 0x00000000006c7947 */ /* 0x000ff00003800000 */
.L_x_40436:
        /* <DEDUP_REMOVED lines=16> */
.L_x_40464:
[----:B------:R-:W-:-:S04]  /*4230*/  PLOP3.LUT P0, PT, PT, PT, PT, 0x8, 0x0 ;  /* 0x000000000000781c */ /* 0x000fc80003f0e170 */
[----:B------:R-:W-:Y:S01]  /*4240*/  P2R R17, PR, RZ, 0x1 ;  /* 0x00000001ff117803 */ /* 0x000fe20000000000 */
[----:B------:R-:W-:Y:S08]  /*4250*/  BRA `(.L_x_40437) ;  /* 0x0000000000207947 */ /* 0x000ff00003800000 */
.L_x_40461:
[----:B------:R-:W2:Y:S02]  /*4260*/  LDG.E.64 R2, desc[UR36][R2.64] ;  /* 0x0000002402027981 */ /* 0x000ea4000c1e1b00 */
[----:B--2---:R-:W-:-:S04]  /*4270*/  ISETP.NE.U32.AND P0, PT, R2, RZ, PT ;  /* 0x000000ff0200720c */ /* 0x004fc80003f05070 */
[----:B------:R-:W-:-:S04]  /*4280*/  ISETP.NE.AND.EX P0, PT, R3, RZ, PT, P0 ;  /* 0x000000ff0300720c */ /* 0x000fc80003f05300 */
[----:B------:R-:W-:Y:S01]  /*4290*/  P2R R17, PR, RZ, 0x1 ;  /* 0x00000001ff117803 */ /* 0x000fe20000000000 */
[----:B------:R-:W-:Y:S08]  /*42a0*/  BRA `(.L_x_40437) ;  /* 0x00000000000c7947 */ /* 0x000ff00003800000 */
.L_x_40460:
[----:B------:R-:W2:Y:S02]  /*42b0*/  LDG.E R2, desc[UR36][R2.64] ;  /* 0x0000002402027981 */ /* 0x000ea4000c1e1900 */
[----:B--2---:R-:W-:-:S04]  /*42c0*/  ISETP.NE.AND P0, PT, R2, RZ, PT ;  /* 0x000000ff0200720c */ /* 0x004fc80003f05270 */
[----:B------:R-:W-:-:S09]  /*42d0*/  P2R R17, PR, RZ, 0x1 ;  /* 0x00000001ff117803 */ /* 0x000fd20000000000 */
.L_x_40437:
        /* <DEDUP_REMOVED lines=20> */
.L_x_40468:
[----:B------:R-:W2:Y:S02]  /*4420*/  LDG.E.U8 R2, desc[UR36][R2.64] ;  /* 0x0000002402027981 */ /* 0x000ea4000c1e1100 */
[----:B--2---:R-:W-:-:S04]  /*4430*/  ISETP.NE.AND P0, PT, R2, RZ, PT ;  /* 0x000000ff0200720c */ /* 0x004fc80003f05270 */
[----:B------:R-:W-:Y:S01]  /*4440*/  P2R R19, PR, RZ, 0x1 ;  /* 0x00000001ff137803 */ /* 0x000fe20000000000 */
[----:B------:R-:W-:Y:S08]  /*4450*/  BRA `(.L_x_40470) ;  /* 0x0000000c00c47947 */ /* 0x000ff00003800000 */
.L_x_40467:
        /* <DEDUP_REMOVED lines=11> */
.L_x_40472:
[----:B------:R-:W2:Y:S02]  /*4510*/  LDG.E R2, desc[UR36][R2.64] ;  /* 0x0000002402027981 */ /* 0x000ea4000c1e1900 */
[----:B--2---:R-:W-:-:S04]  /*4520*/  ISETP.NE.AND P0, PT, R2, RZ, PT ;  /* 0x000000ff0200720c */ /* 0x004fc80003f05270 */
[----:B------:R-:W-:Y:S01]  /*4530*/  P2R R19, PR, RZ, 0x1 ;  /* 0x00000001ff137803 */ /* 0x000fe20000000000 */
[----:B------:R-:W-:Y:S08]  /*4540*/  BRA `(.L_x_40470) ;  /* 0x0000000c00887947 */ /* 0x000ff00003800000 */
.L_x_40471:
[----:B------:R-:W2:Y:S02]  /*4550*/  LDG.E.U16 R2, desc[UR36][R2.64] ;  /* 0x0000002402027981 */ /* 0x000ea4000c1e1500 */
[----:B--2---:R-:W-:-:S04]  /*4560*/  ISETP.NE.AND P0, PT, R2, RZ, PT ;  /* 0x000000ff0200720c */ /* 0x004fc80003f05270 */
[----:B------:R-:W-:Y:S01]  /*4570*/  P2R R19, PR, RZ, 0x1 ;  /* 0x00000001ff137803 */ /* 0x000fe20000000000 */
[----:B------:R-:W-:Y:S08]  /*4580*/  BRA `(.L_x_40470) ;  /* 0x0000000c00787947 */ /* 0x000ff00003800000 */
.L_x_40466:
        /* <DEDUP_REMOVED lines=10> */
.L_x_40474:
[----:B------:R-:W2:Y:S02]  /*4630*/  LDG.E.U16 R0, desc[UR36][R2.64] ;  /* 0x0000002402007981 */ /* 0x000ea4000c1e1500 */
[----:B--2---:R-:W-:-:S05]  /*4640*/  HADD2.F32 R0, -RZ, R0.H0_H0 ;  /* 0x20000000ff007230 */ /* 0x004fca0000004100 */
[----:B------:R-:W-:-:S04]  /*4650*/  FSETP.NEU.FTZ.AND P0, PT, R0, RZ, PT ;  /* 0x000000ff0000720b */ /* 0x000fc80003f1d000 */
[----:B------:R-:W-:Y:S01]  /*4660*/  P2R R19, PR, RZ, 0x1 ;  /* 0x00000001ff137803 */ /* 0x000fe20000000000 */
[----:B------:R-:W-:Y:S08]  /*4670*/  BRA `(.L_x_40470) ;  /* 0x0000000c003c7947 */ /* 0x000ff00003800000 */
.L_x_40473:
        /* <DEDUP_REMOVED lines=12> */
.L_x_40476:
        /* <DEDUP_REMOVED lines=11> */
.L_x_40475:
[----:B------:R-:W2:Y:S02]  /*47f0*/  LDG.E.64 R2, desc[UR36][R2.64] ;  /* 0x0000002402027981 */ /* 0x000ea4000c1e1b00 */
[----:B--2---:R-:W-:-:S06]  /*4800*/  DSETP.NEU.AND P0, PT, R2, RZ, PT ;  /* 0x000000ff0200722a */ /* 0x004fcc0003f0d000 */
[----:B------:R-:W-:Y:S01]  /*4810*/  P2R R19, PR, RZ, 0x1 ;  /* 0x00000001ff137803 */ /* 0x000fe20000000000 */
[----:B------:R-:W-:Y:S07]  /*4820*/  BRA `(.L_x_40470) ;  /* 0x0000000800d07947 */ /* 0x000fee0003800000 */
.L_x_40465:
        /* <DEDUP_REMOVED lines=12> */
.L_x_40479:
[----:B------:R-:W2:Y:S02]  /*48f0*/  LDG.E.128 R4, desc[UR36][R2.64] ;  /* 0x0000002402047981 */ /* 0x000ea4000c1e1d00 */
[----:B--2---:R-:W-:-:S06]  /*4900*/  DSETP.NEU.AND P0, PT, R6, RZ, PT ;  /* 0x000000ff0600722a */ /* 0x004fcc0003f0d000 */
[----:B------:R-:W-:-:S06]  /*4910*/  DSETP.NEU.OR P0, PT, R4, RZ, P0 ;  /* 0x000000ff0400722a */ /* 0x000fcc000070d400 */
[----:B------:R-:W-:Y:S01]  /*4920*/  P2R R19, PR, RZ, 0x1 ;  /* 0x00000001ff137803 */ /* 0x000fe20000000000 */
[----:B------:R-:W-:Y:S07]  /*4930*/  BRA `(.L_x_40470) ;  /* 0x00000008008c7947 */ /* 0x000fee0003800000 */
.L_x_40478:
        /* <DEDUP_REMOVED lines=28> */
.L_x_40481:
        /* <DEDUP_REMOVED lines=15> */
.L_x_40480:
[----:B------:R-:W2:Y:S02]  /*4bf0*/  LDG.E.U16 R0, desc[UR36][R2.64] ;  /* 0x0000002402007981 */ /* 0x000ea4000c1e1500 */
[----:B--2---:R-:W-:-:S05]  /*4c00*/  IMAD.U32 R0, R0, 0x10000, RZ ;  /* 0x0001000000007824 */ /* 0x004fca00078e00ff */
[----:B------:R-:W-:-:S04]  /*4c10*/  FSETP.NEU.FTZ.AND P0, PT, R0, RZ, PT ;  /* 0x000000ff0000720b */ /* 0x000fc80003f1d000 */
[----:B------:R-:W-:Y:S01]  /*4c20*/  P2R R19, PR, RZ, 0x1 ;  /* 0x00000001ff137803 */ /* 0x000fe20000000000 */
[----:B------:R-:W-:Y:S08]  /*4c30*/  BRA `(.L_x_40470) ;  /* 0x0000000400cc7947 */ /* 0x000ff00003800000 */
.L_x_40477:
        /* <DEDUP_REMOVED lines=12> */
.L_x_40484:
        /* <DEDUP_REMOVED lines=21> */
.L_x_40488:
[----:B------:R-:W-:Y:S05]  /*4e50*/  BSYNC B1 ;  /* 0x0000000000017941 */ /* 0x000fea0003800000 */
.L_x_40487:
[----:B------:R-:W-:Y:S01]  /*4e60*/  LEA R3, R0, 0x3b800000, 0x17 ;  /* 0x3b80000000037811 */ /* 0x000fe200078eb8ff */
[----:B------:R-:W-:-:S05]  /*4e70*/  IMAD.SHL.U32 R0, R2, 0x100000, RZ ;  /* 0x0010000002007824 */ /* 0x000fca00078e00ff */
[----:B------:R-:W-:-:S07]  /*4e80*/  LOP3.LUT R0, R3, R0, R4, 0xfe, !PT ;  /* 0x0000000003007212 */ /* 0x000fce00078efe04 */
.L_x_40486:
[----:B------:R-:W-:Y:S05]  /*4e90*/  BSYNC B0 ;  /* 0x0000000000007941 */ /* 0x000fea0003800000 */
.L_x_40485:
[----:B------:R-:W-:-:S04]  /*4ea0*/  FSETP.NEU.FTZ.AND P0, PT, R0, RZ, PT ;  /* 0x000000ff0000720b */ /* 0x000fc80003f1d000 */
[----:B------:R-:W-:Y:S01]  /*4eb0*/  P2R R19, PR, RZ, 0x1 ;  /* 0x00000001ff137803 */ /* 0x000fe20000000000 */
[----:B------:R-:W-:Y:S08]  /*4ec0*/  BRA `(.L_x_40470) ;  /* 0x0000000400287947 */ /* 0x000ff00003800000 */
.L_x_40483:
        /* <DEDUP_REMOVED lines=21> */
.L_x_40492:
[----:B------:R-:W-:Y:S05]  /*5020*/  BSYNC B1 ;  /* 0x0000000000017941 */ /* 0x000fea0003800000 */
.L_x_40491:
[----:B------:R-:W-:Y:S01]  /*5030*/  LEA R3, R0, 0x37800000, 0x17 ;  /* 0x3780000000037811 */ /* 0x000fe200078eb8ff */
[----:B------:R-:W-:-:S05]  /*5040*/  IMAD.SHL.U32 R0, R2, 0x200000, RZ ;  /* 0x0020000002007824 */ /* 0x000fca00078e00ff */
[----:B------:R-:W-:-:S07]  /*5050*/  LOP3.LUT R0, R3, R0, R4, 0xfe, !PT ;  /* 0x0000000003007212 */ /* 0x000fce00078efe04 */
.L_x_40490:
[----:B------:R-:W-:Y:S05]  /*5060*/  BSYNC B0 ;  /* 0x0000000000007941 */ /* 0x000fea0003800000 */
.L_x_40489:
[----:B------:R-:W-:-:S04]  /*5070*/  FSETP.NEU.FTZ.AND P0, PT, R0, RZ, PT ;  /* 0x000000ff0000720b */ /* 0x000fc80003f1d000 */
[----:B------:R-:W-:Y:S01]  /*5080*/  P2R R19, PR, RZ, 0x1 ;  /* 0x00000001ff137803 */ /* 0x000fe20000000000 */
[----:B------:R-:W-:Y:S08]  /*5090*/  BRA `(.L_x_40470) ;  /* 0x0000000000b47947 */ /* 0x000ff00003800000 */
.L_x_40482:
        /* <DEDUP_REMOVED lines=14> */
.L_x_40496:
[----:B------:R-:W-:Y:S05]  /*5180*/  BSYNC B0 ;  /* 0x0000000000007941 */ /* 0x000fea0003800000 */
.L_x_40495:
[----:B------:R-:W-:-:S04]  /*5190*/  FSETP.NEU.FTZ.AND P0, PT, R0, RZ, PT ;  /* 0x000000ff0000720b */ /* 0x000fc80003f1d000 */
[----:B------:R-:W-:Y:S01]  /*51a0*/  P2R R19, PR, RZ, 0x1 ;  /* 0x00000001ff137803 */ /* 0x000fe20000000000 */
[----:B------:R-:W-:Y:S08]  /*51b0*/  BRA `(.L_x_40470) ;  /* 0x00000000006c7947 */ /* 0x000ff00003800000 */
.L_x_40469:
        /* <DEDUP_REMOVED lines=16> */
.L_x_40497:
[----:B------:R-:W-:-:S04]  /*52c0*/  PLOP3.LUT P0, PT, PT, PT, PT, 0x8, 0x0 ;  /* 0x000000000000781c */ /* 0x000fc80003f0e170 */
[----:B------:R-:W-:Y:S01]  /*52d0*/  P2R R19, PR, RZ, 0x1 ;  /* 0x00000001ff137803 */ /* 0x000fe20000000000 */
[----:B------:R-:W-:Y:S08]  /*52e0*/  BRA `(.L_x_40470) ;  /* 0x0000000000207947 */ /* 0x000ff00003800000 */
.L_x_40494:
[----:B------:R-:W2:Y:S02]  /*52f0*/  LDG.E.64 R2, desc[UR36][R2.64] ;  /* 0x0000002402027981 */ /* 0x000ea4000c1e1b00 */
[----:B--2---:R-:W-:-:S04]  /*5300*/  ISETP.NE.U32.AND P0, PT, R2, RZ, PT ;  /* 0x000000ff0200720c */ /* 0x004fc80003f05070 */
[----:B------:R-:W-:-:S04]  /*5310*/  ISETP.NE.AND.EX P0, PT, R3, RZ, PT, P0 ;  /* 0x000000ff0300720c */ /* 0x000fc80003f05300 */
[----:B------:R-:W-:Y:S01]  /*5320*/  P2R R19, PR, RZ, 0x1 ;  /* 0x00000001ff137803 */ /* 0x000fe20000000000 */
[----:B------:R-:W-:Y:S08]  /*5330*/  BRA `(.L_x_40470) ;  /* 0x00000000000c7947 */ /* 0x000ff00003800000 */
.L_x_40493:
[----:B------:R-:W2:Y:S02]  /*5340*/  LDG.E R2, desc[UR36][R2.64] ;  /* 0x0000002402027981 */ /* 0x000ea4000c1e1900 */
[----:B--2---:R-:W-:-:S04]  /*5350*/  ISETP.NE.AND P0, PT, R2, RZ, PT ;  /* 0x000000ff0200720c */ /* 0x004fc80003f05270 */
[----:B------:R-:W-:-:S09]  /*5360*/  P2R R19, PR, RZ, 0x1 ;  /* 0x00000001ff137803 */ /* 0x000fd20000000000 */
.L_x_40470:
        /* <DEDUP_REMOVED lines=20> */
.L_x_40501:
[----:B------:R-:W2:Y:S02]  /*54b0*/  LDG.E.U8 R2, desc[UR36][R2.64] ;  /* 0x0000002402027981 */ /* 0x000ea4000c1e1100 */
[----:B--2---:R-:W-:Y:S01]  /*54c0*/  ISETP.NE.AND P0, PT, R2, RZ, PT ;  /* 0x000000ff0200720c */ /* 0x004fe20003f05270 */
[----:B------:R-:W-:-:S12]  /*54d0*/  BRA `(.L_x_40503) ;  /* 0x0000000c00747947 */ /* 0x000fd80003800000 */
.L_x_40500:
        /* <DEDUP_REMOVED lines=10> */
.L_x_40505:
[----:B------:R-:W2:Y:S02]  /*5580*/  LDG.E R2, desc[UR36][R2.64] ;  /* 0x0000002402027981 */ /* 0x000ea4000c1e1900 */
[----:B--2---:R-:W-:Y:S01]  /*5590*/  ISETP.NE.AND P0, PT, R2, RZ, PT ;  /* 0x000000ff0200720c */ /* 0x004fe20003f05270 */
[----:B------:R-:W-:-:S12]  /*55a0*/  BRA `(.L_x_40503) ;  /* 0x0000000c00407947 */ /* 0x000fd80003800000 */
.L_x_40504:
[----:B------:R-:W2:Y:S02]  /*55b0*/  LDG.E.U16 R2, desc[UR36][R2.64] ;  /* 0x0000002402027981 */ /* 0x000ea4000c1e1500 */
[----:B--2---:R-:W-:Y:S01]  /*55c0*/  ISETP.NE.AND P0, PT, R2, RZ, PT ;  /* 0x000000ff0200720c */ /* 0x004fe20003f05270 */
[----:B------:R-:W-:-:S12]  /*55d0*/  BRA `(.L_x_40503) ;  /* 0x0000000c00347947 */ /* 0x000fd80003800000 */
.L_x_40499:
        /* <DEDUP_REMOVED lines=9> */
.L_x_40507:
[----:B------:R-:W2:Y:S02]  /*5670*/  LDG.E.U16 R0, desc[UR36][R2.64] ;  /* 0x0000002402007981 */ /* 0x000ea4000c1e1500 */
[----:B--2---:R-:W-:-:S05]  /*5680*/  HADD2.F32 R0, -RZ, R0.H0_H0 ;  /* 0x20000000ff007230 */ /* 0x004fca0000004100 */
[----:B------:R-:W-:Y:S01]  /*5690*/  FSETP.NEU.FTZ.AND P0, PT, R0, RZ, PT ;  /* 0x000000ff0000720b */ /* 0x000fe20003f1d000 */
[----:B------:R-:W-:-:S12]  /*56a0*/  BRA `(.L_x_40503) ;  /* 0x0000000c00007947 */ /* 0x000fd80003800000 */
.L_x_40506:
        /* <DEDUP_REMOVED lines=11> */
.L_x_40509:
        /* <DEDUP_REMOVED lines=10> */
.L_x_40508:
[----:B------:R-:W2:Y:S02]  /*5800*/  LDG.E.64 R2, desc[UR36][R2.64] ;  /* 0x0000002402027981 */ /* 0x000ea4000c1e1b00 */
[----:B--2---:R-:W-:Y:S01]  /*5810*/  DSETP.NEU.AND P0, PT, R2, RZ, PT ;  /* 0x000000ff0200722a */ /* 0x004fe20003f0d000 */
[----:B------:R-:W-:-:S13]  /*5820*/  BRA `(.L_x_40503) ;  /* 0x0000000800a07947 */ /* 0x000fda0003800000 */
.L_x_40498:
        /* <DEDUP_REMOVED lines=11> */
.L_x_40512:
[----:B------:R-:W2:Y:S02]  /*58e0*/  LDG.E.128 R4, desc[UR36][R2.64] ;  /* 0x0000002402047981 */ /* 0x000ea4000c1e1d00 */
[----:B--2---:R-:W-:-:S06]  /*58f0*/  DSETP.NEU.AND P0, PT, R6, RZ, PT ;  /* 0x000000ff0600722a */ /* 0x004fcc0003f0d000 */
[----:B------:R-:W-:Y:S01]  /*5900*/  DSETP.NEU.OR P0, PT, R4, RZ, P0 ;  /* 0x000000ff0400722a */ /* 0x000fe2000070d400 */
[----:B------:R-:W-:-:S13]  /*5910*/  BRA `(.L_x_40503) ;  /* 0x0000000800647947 */ /* 0x000fda0003800000 */
.L_x_40511:
        /* <DEDUP_REMOVED lines=27> */
.L_x_40514:
        /* <DEDUP_REMOVED lines=14> */
.L_x_40513:
[----:B------:R-:W2:Y:S02]  /*5bb0*/  LDG.E.U16 R0, desc[UR36][R2.64] ;  /* 0x0000002402007981 */ /* 0x000ea4000c1e1500 */
[----:B--2---:R-:W-:-:S05]  /*5bc0*/  IMAD.U32 R0, R0, 0x10000, RZ ;  /* 0x0001000000007824 */ /* 0x004fca00078e00ff */
[----:B------:R-:W-:Y:S01]  /*5bd0*/  FSETP.NEU.FTZ.AND P0, PT, R0, RZ, PT ;  /* 0x000000ff0000720b */ /* 0x000fe20003f1d000 */
[----:B------:R-:W-:-:S12]  /*5be0*/  BRA `(.L_x_40503) ;  /* 0x0000000400b07947 */ /* 0x000fd80003800000 */
.L_x_40510:
        /* <DEDUP_REMOVED lines=11> */
.L_x_40517:
        /* <DEDUP_REMOVED lines=21> */
.L_x_40521:
[----:B------:R-:W-:Y:S05]  /*5df0*/  BSYNC B1 ;  /* 0x0000000000017941 */ /* 0x000fea0003800000 */
.L_x_40520:
[----:B------:R-:W-:Y:S01]  /*5e00*/  LEA R3, R0, 0x3b800000, 0x17 ;  /* 0x3b80000000037811 */ /* 0x000fe200078eb8ff */
[----:B------:R-:W-:-:S05]  /*5e10*/  IMAD.SHL.U32 R0, R2, 0x100000, RZ ;  /* 0x0010000002007824 */ /* 0x000fca00078e00ff */
[----:B------:R-:W-:-:S07]  /*5e20*/  LOP3.LUT R0, R3, R0, R4, 0xfe, !PT ;  /* 0x0000000003007212 */ /* 0x000fce00078efe04 */
.L_x_40519:
[----:B------:R-:W-:Y:S05]  /*5e30*/  BSYNC B0 ;  /* 0x0000000000007941 */ /* 0x000fea0003800000 */
.L_x_40518:
[----:B------:R-:W-:Y:S01]  /*5e40*/  FSETP.NEU.FTZ.AND P0, PT, R0, RZ, PT ;  /* 0x000000ff0000720b */ /* 0x000fe20003f1d000 */
[----:B------:R-:W-:-:S12]  /*5e50*/  BRA `(.L_x_40503) ;  /* 0x0000000400147947 */ /* 0x000fd80003800000 */
.L_x_40516:
        /* <DEDUP_REMOVED lines=21> */
.L_x_40525:
[----:B------:R-:W-:Y:S05]  /*5fb0*/  BSYNC B1 ;  /* 0x0000000000017941 */ /* 0x000fea0003800000 */
.L_x_40524:
[----:B------:R-:W-:Y:S01]  /*5fc0*/  LEA R3, R0, 0x37800000, 0x17 ;  /* 0x3780000000037811 */ /* 0x000fe200078eb8ff */
[----:B------:R-:W-:-:S05]  /*5fd0*/  IMAD.SHL.U32 R0, R2, 0x200000, RZ ;  /* 0x0020000002007824 */ /* 0x000fca00078e00ff */
[----:B------:R-:W-:-:S07]  /*5fe0*/  LOP3.LUT R0, R3, R0, R4, 0xfe, !PT ;  /* 0x0000000003007212 */ /* 0x000fce00078efe04 */
.L_x_40523:
[----:B------:R-:W-:Y:S05]  /*5ff0*/  BSYNC B0 ;  /* 0x0000000000007941 */ /* 0x000fea0003800000 */
.L_x_40522:
[----:B------:R-:W-:Y:S01]  /*6000*/  FSETP.NEU.FTZ.AND P0, PT, R0, RZ, PT ;  /* 0x000000ff0000720b */ /* 0x000fe20003f1d000 */
[----:B------:R-:W-:-:S12]  /*6010*/  BRA `(.L_x_40503) ;  /* 0x0000000000a47947 */ /* 0x000fd80003800000 */
.L_x_40515:
        /* <DEDUP_REMOVED lines=14> */
.L_x_40529:
[----:B------:R-:W-:Y:S05]  /*6100*/  BSYNC B0 ;  /* 0x0000000000007941 */ /* 0x000fea0003800000 */
.L_x_40528:
[----:B------:R-:W-:Y:S01]  /*6110*/  FSETP.NEU.FTZ.AND P0, PT, R0, RZ, PT ;  /* 0x000000ff0000720b */ /* 0x000fe20003f1d000 */
[----:B------:R-:W-:-:S12]  /*6120*/  BRA `(.L_x_40503) ;  /* 0x0000000000607947 */ /* 0x000fd80003800000 */
.L_x_40502:
        /* <DEDUP_REMOVED lines=16> */
.L_x_40530:
[----:B------:R-:W-:Y:S01]  /*6230*/  PLOP3.LUT P0, PT, PT, PT, PT, 0x8, 0x0 ;  /* 0x000000000000781c */ /* 0x000fe20003f0e170 */
[----:B------:R-:W-:-:S12]  /*6240*/  BRA `(.L_x_40503) ;  /* 0x0000000000187947 */ /* 0x000fd80003800000 */
.L_x_40527:
[----:B------:R-:W2:Y:S02]  /*6250*/  LDG.E.64 R2, desc[UR36][R2.64] ;  /* 0x0000002402027981 */ /* 0x000ea4000c1e1b00 */
[----:B--2---:R-:W-:-:S04]  /*6260*/  ISETP.NE.U32.AND P0, PT, R2, RZ, PT ;  /* 0x000000ff0200720c */ /* 0x004fc80003f05070 */
[----:B------:R-:W-:Y:S01]  /*6270*/  ISETP.NE.AND.EX P0, PT, R3, RZ, PT, P0 ;  /* 0x000000ff0300720c */ /* 0x000fe20003f05300 */
[----:B------:R-:W-:-:S12]  /*6280*/  BRA `(.L_x_40503) ;  /* 0x0000000000087947 */ /* 0x000fd80003800000 */
.L_x_40526:
[----:B------:R-:W2:Y:S02]  /*6290*/  LDG.E R2, desc[UR36][R2.64] ;  /* 0x0000002402027981 */ /* 0x000ea4000c1e1900 */
[----:B--2---:R-:W-:-:S13]  /*62a0*/  ISETP.NE.AND P0, PT, R2, RZ, PT ;  /* 0x000000ff0200720c */ /* 0x004fda0003f05270 */
.L_x_40503:
[----:B------:R-:W-:Y:S01]  /*62b0*/  ISETP.NE.AND P2, PT, R17, RZ, PT ;  /* 0x000000ff1100720c */ /* 0x000fe20003f45270 */
[----:B------:R-:W-:Y:S01]  /*62c0*/  VIADD R18, R18, 0x80 ;  /* 0x0000008012127836 */ /* 0x000fe20000000000 */
[----:B------:R-:W-:Y:S02]  /*62d0*/  ISETP.NE.AND P1, PT, R19, RZ, PT ;  /* 0x000000ff1300720c */ /* 0x000fe40003f25270 */
[----:B------:R-:W-:Y:S02]  /*62e0*/  SEL R23, RZ, 0x1, !P0 ;  /* 0x00000001ff177807 */ /* 0x000fe40004000000 */
[----:B------:R-:W-:Y:S02]  /*62f0*/  SEL R26, RZ, 0x1, !P2 ;  /* 0x00000001ff1a7807 */ /* 0x000fe40005000000 */
[----:B------:R-:W-:-:S07]  /*6300*/  SEL R24, RZ, 0x1, !P1 ;  /* 0x00000001ff187807 */ /* 0x000fce0004800000 */
.L_x_40431:
[----:B------:R-:W-:Y:S05]  /*6310*/  BSYNC B6 ;  /* 0x0000000000067941 */ /* 0x000fea0003800000 */
.L_x_40430:
[----:B------:R-:W-:Y:S01]  /*6320*/  ISETP.GE.AND P0, PT, R18, R29, PT ;  /* 0x0000001d1200720c */ /* 0x000fe20003f06270 */
[----:B------:R-:W-:Y:S01]  /*6330*/  BSSY B6, `(.L_x_40531) ;  /* 0x0000316000067945 */ /* 0x000fe20003800000 */
[----:B------:R-:W-:Y:S02]  /*6340*/  PRMT R19, RZ, 0x7610, R19 ;  /* 0x00007610ff137816 */ /* 0x000fe40000000013 */
[----:B------:R-:W-:Y:S02]  /*6350*/  PRMT R17, RZ, 0x7610, R17 ;  /* 0x00007610ff117816 */ /* 0x000fe40000000011 */
[----:B------:R-:W-:Y:S02]  /*6360*/  PRMT R16, RZ, 0x7610, R16 ;  /* 0x00007610ff107816 */ /* 0x000fe40000000010 */
[----:B------:R-:W-:-:S05]  /*6370*/  PRMT R2, RZ, 0x7610, R2 ;  /* 0x00007610ff027816 */ /* 0x000fca0000000002 */
        /* <DEDUP_REMOVED lines=24> */
.L_x_40536:
[----:B------:R-:W2:Y:S02]  /*6500*/  LDG.E.U8 R4, desc[UR36][R4.64] ;  /* 0x0000002404047981 */ /* 0x000ea4000c1e1100 */
[----:B--2---:R-:W-:-:S04]  /*6510*/  ISETP.NE.AND P0, PT, R4, RZ, PT ;  /* 0x000000ff0400720c */ /* 0x004fc80003f05270 */
[----:B------:R-:W-:Y:S01]  /*6520*/  P2R R17, PR, RZ, 0x1 ;  /* 0x00000001ff117803 */ /* 0x000fe20000000000 */
[----:B------:R-:W-:Y:S08]  /*6530*/  BRA `(.L_x_40538) ;  /* 0x0000000c00c47947 */ /* 0x000ff00003800000 */
.L_x_40535:
        /* <DEDUP_REMOVED lines=11> */
.L_x_40540:
[----:B------:R-:W2:Y:S02]  /*65f0*/  LDG.E R4, desc[UR36][R4.64] ;  /* 0x0000002404047981 */ /* 0x000ea4000c1e1900 */
[----:B--2---:R-:W-:-:S04]  /*6600*/  ISETP.NE.AND P0, PT, R4, RZ, PT ;  /* 0x000000ff0400720c */ /* 0x004fc80003f05270 */
[----:B------:R-:W-:Y:S01]  /*6610*/  P2R R17, PR, RZ, 0x1 ;  /* 0x00000001ff117803 */ /* 0x000fe20000000000 */
[----:B------:R-:W-:Y:S08]  /*6620*/  BRA `(.L_x_40538) ;  /* 0x0000000c00887947 */ /* 0x000ff00003800000 */
.L_x_40539:
[----:B------:R-:W2:Y:S02]  /*6630*/  LDG.E.U16 R4, desc[UR36][R4.64] ;  /* 0x0000002404047981 */ /* 0x000ea4000c1e1500 */
[----:B--2---:R-:W-:-:S04]  /*6640*/  ISETP.NE.AND P0, PT, R4, RZ, PT ;  /* 0x000000ff0400720c */ /* 0x004fc80003f05270 */
[----:B------:R-:W-:Y:S01]  /*6650*/  P2R R17, PR, RZ, 0x1 ;  /* 0x00000001ff117803 */ /* 0x000fe20000000000 */
[----:B------:R-:W-:Y:S08]  /*6660*/  BRA `(.L_x_40538) ;  /* 0x0000000c00787947 */ /* 0x000ff00003800000 */
.L_x_40534:
        /* <DEDUP_REMOVED lines=10> */
.L_x_40542:
[----:B------:R-:W2:Y:S02]  /*6710*/  LDG.E.U16 R0, desc[UR36][R4.64] ;  /* 0x0000002404007981 */ /* 0x000ea4000c1e1500 */
[----:B--2---:R-:W-:-:S05]  /*6720*/  HADD2.F32 R0, -RZ, R0.H0_H0 ;  /* 0x20000000ff007230 */ /* 0x004fca0000004100 */
[----:B------:R-:W-:-:S04]  /*6730*/  FSETP.NEU.FTZ.AND P0, PT, R0, RZ, PT ;  /* 0x000000ff0000720b */ /* 0x000fc80003f1d000 */
[----:B------:R-:W-:Y:S01]  /*6740*/  P2R R17, PR, RZ, 0x1 ;  /* 0x00000001ff117803 */ /* 0x000fe20000000000 */
[----:B------:R-:W-:Y:S08]  /*6750*/  BRA `(.L_x_40538) ;  /* 0x0000000c003c7947 */ /* 0x000ff00003800000 */
.L_x_40541:
        /* <DEDUP_REMOVED lines=12> */
.L_x_40544:
        /* <DEDUP_REMOVED lines=11> */
.L_x_40543:
[----:B------:R-:W2:Y:S02]  /*68d0*/  LDG.E.64 R4, desc[UR36][R4.64] ;  /* 0x0000002404047981 */ /* 0x000ea4000c1e1b00 */
[----:B--2---:R-:W-:-:S06]  /*68e0*/  DSETP.NEU.AND P0, PT, R4, RZ, PT ;  /* 0x000000ff0400722a */ /* 0x004fcc0003f0d000 */
[----:B------:R-:W-:Y:S01]  /*68f0*/  P2R R17, PR, RZ, 0x1 ;  /* 0x00000001ff117803 */ /* 0x000fe20000000000 */
[----:B------:R-:W-:Y:S07]  /*6900*/  BRA `(.L_x_40538) ;  /* 0x0000000800d07947 */ /* 0x000fee0003800000 */
.L_x_40533:
        /* <DEDUP_REMOVED lines=12> */
.L_x_40547:
[----:B------:R-:W2:Y:S02]  /*69d0*/  LDG.E.128 R4, desc[UR36][R4.64] ;  /* 0x0000002404047981 */ /* 0x000ea4000c1e1d00 */
[----:B--2---:R-:W-:-:S06]  /*69e0*/  DSETP.NEU.AND P0, PT, R6, RZ, PT ;  /* 0x000000ff0600722a */ /* 0x004fcc0003f0d000 */
[----:B------:R-:W-:-:S06]  /*69f0*/  DSETP.NEU.OR P0, PT, R4, RZ, P0 ;  /* 0x000000ff0400722a */ /* 0x000fcc000070d400 */
[----:B------:R-:W-:Y:S01]  /*6a00*/  P2R R17, PR, RZ, 0x1 ;  /* 0x00000001ff117803 */ /* 0x000fe20000000000 */
[----:B------:R-:W-:Y:S07]  /*6a10*/  BRA `(.L_x_40538) ;  /* 0x00000008008c7947 */ /* 0x000fee0003800000 */
.L_x_40546:
        /* <DEDUP_REMOVED lines=28> */
.L_x_40549:
        /* <DEDUP_REMOVED lines=15> */
.L_x_40548:
[----:B------:R-:W2:Y:S02]  /*6cd0*/  LDG.E.U16 R0, desc[UR36][R4.64] ;  /* 0x0000002404007981 */ /* 0x000ea4000c1e1500 */
[----:B--2---:R-:W-:-:S05]  /*6ce0*/  IMAD.U32 R0, R0, 0x10000, RZ ;  /* 0x0001000000007824 */ /* 0x004fca00078e00ff */
[----:B------:R-:W-:-:S04]  /*6cf0*/  FSETP.NEU.FTZ.AND P0, PT, R0, RZ, PT ;  /* 0x000000ff0000720b */ /* 0x000fc80003f1d000 */
[----:B------:R-:W-:Y:S01]  /*6d00*/  P2R R17, PR, RZ, 0x1 ;  /* 0x00000001ff117803 */ /* 0x000fe20000000000 */
[----:B------:R-:W-:Y:S08]  /*6d10*/  BRA `(.L_x_40538) ;  /* 0x0000000400cc7947 */ /* 0x000ff00003800000 */
.L_x_40545:
        /* <DEDUP_REMOVED lines=12> */
.L_x_40552:
        /* <DEDUP_REMOVED lines=21> */
.L_x_40556:
[----:B------:R-:W-:Y:S05]  /*6f30*/  BSYNC B1 ;  /* 0x0000000000017941 */ /* 0x000fea0003800000 */
.L_x_40555:
[----:B------:R-:W-:Y:S01]  /*6f40*/  LEA R3, R0, 0x3b800000, 0x17 ;  /* 0x3b80000000037811 */ /* 0x000fe200078eb8ff */
[----:B------:R-:W-:-:S05]  /*6f50*/  IMAD.SHL.U32 R0, R2, 0x100000, RZ ;  /* 0x0010000002007824 */ /* 0x000fca00078e00ff */
[----:B------:R-:W-:-:S07]  /*6f60*/  LOP3.LUT R0, R3, R0, R4, 0xfe, !PT ;  /* 0x0000000003007212 */ /* 0x000fce00078efe04 */
.L_x_40554:
[----:B------:R-:W-:Y:S05]  /*6f70*/  BSYNC B0 ;  /* 0x0000000000007941 */ /* 0x000fea0003800000 */
.L_x_40553:
[----:B------:R-:W-:-:S04]  /*6f80*/  FSETP.NEU.FTZ.AND P0, PT, R0, RZ, PT ;  /* 0x000000ff0000720b */ /* 0x000fc80003f1d000 */
[----:B------:R-:W-:Y:S01]  /*6f90*/  P2R R17, PR, RZ, 0x1 ;  /* 0x00000001ff117803 */ /* 0x000fe20000000000 */
[----:B------:R-:W-:Y:S08]  /*6fa0*/  BRA `(.L_x_40538) ;  /* 0x0000000400287947 */ /* 0x000ff00003800000 */
.L_x_40551:
        /* <DEDUP_REMOVED lines=21> */
.L_x_40560:
[----:B------:R-:W-:Y:S05]  /*7100*/  BSYNC B1 ;  /* 0x0000000000017941 */ /* 0x000fea0003800000 */
.L_x_40559:
[----:B------:R-:W-:Y:S01]  /*7110*/  LEA R3, R0, 0x37800000, 0x17 ;  /* 0x3780000000037811 */ /* 0x000fe200078eb8ff */
[----:B------:R-:W-:-:S05]  /*7120*/  IMAD.SHL.U32 R0, R2, 0x200000, RZ ;  /* 0x0020000002007824 */ /* 0x000fca00078e00ff */
[----:B------:R-:W-:-:S07]  /*7130*/  LOP3.LUT R0, R3, R0, R4, 0xfe, !PT ;  /* 0x0000000003007212 */ /* 0x000fce00078efe04 */
.L_x_40558:
[----:B------:R-:W-:Y:S05]  /*7140*/  BSYNC B0 ;  /* 0x0000000000007941 */ /* 0x000fea0003800000 */
.L_x_40557:
[----:B------:R-:W-:-:S04]  /*7150*/  FSETP.NEU.FTZ.AND P0, PT, R0, RZ, PT ;  /* 0x000000ff0000720b */ /* 0x000fc80003f1d000 */
[----:B------:R-:W-:Y:S01]  /*7160*/  P2R R17, PR, RZ, 0x1 ;  /* 0x00000001ff117803 */ /* 0x000fe20000000000 */
[----:B------:R-:W-:Y:S08]  /*7170*/  BRA `(.L_x_40538) ;  /* 0x0000000000b47947 */ /* 0x000ff00003800000 */
.L_x_40550:
        /* <DEDUP_REMOVED lines=14> */
.L_x_40564:
[----:B------:R-:W-:Y:S05]  /*7260*/  BSYNC B0 ;  /* 0x0000000000007941 */ /* 0x000fea0003800000 */
.L_x_40563:
[----:B------:R-:W-:-:S04]  /*7270*/  FSETP.NEU.FTZ.AND P0, PT, R0, RZ, PT ;  /* 0x000000ff0000720b */ /* 0x000fc80003f1d000 */
[----:B------:R-:W-:Y:S01]  /*7280*/  P2R R17, PR, RZ, 0x1 ;  /* 0x00000001ff117803 */ /* 0x000fe20000000000 */
[----:B------:R-:W-:Y:S08]  /*7290*/  BRA `(.L_x_40538) ;  /* 0x00000000006c7947 */ /* 0x000ff00003800000 */
.L_x_40537:
        /* <DEDUP_REMOVED lines=16> */
.L_x_40565:
[----:B------:R-:W-:-:S04]  /*73a0*/  PLOP3.LUT P0, PT, PT, PT, PT, 0x8, 0x0 ;  /* 0x000000000000781c */ /* 0x000fc80003f0e170 */
[----:B------:R-:W-:Y:S01]  /*73b0*/  P2R R17, PR, RZ, 0x1 ;  /* 0x00000001ff117803 */ /* 0x000fe20000000000 */
[----:B------:R-:W-:Y:S08]  /*73c0*/  BRA `(.L_x_40538) ;  /* 0x0000000000207947 */ /* 0x000ff00003800000 */
.L_x_40562:
[----:B------:R-:W2:Y:S02]  /*73d0*/  LDG.E.64 R4, desc[UR36][R4.64] ;  /* 0x0000002404047981 */ /* 0x000ea4000c1e1b00 */
[----:B--2---:R-:W-:-:S04]  /*73e0*/  ISETP.NE.U32.AND P0, PT, R4, RZ, PT ;  /* 0x000000ff0400720c */ /* 0x004fc80003f05070 */
[----:B------:R-:W-:-:S04]  /*73f0*/  ISETP.NE.AND.EX P0, PT, R5, RZ, PT, P0 ;  /* 0x000000ff0500720c */ /* 0x000fc80003f05300 */
[----:B------:R-:W-:Y:S01]  /*7400*/  P2R R17, PR, RZ, 0x1 ;  /* 0x00000001ff117803 */ /* 0x000fe20000000000 */
[----:B------:R-:W-:Y:S08]  /*7410*/  BRA `(.L_x_40538) ;  /* 0x00000000000c7947 */ /* 0x000ff00003800000 */
.L_x_40561:
[----:B------:R-:W2:Y:S02]  /*7420*/  LDG.E R4, desc[UR36][R4.64] ;  /* 0x0000002404047981 */ /* 0x000ea4000c1e1900 */
[----:B--2---:R-:W-:-:S04]  /*7430*/  ISETP.NE.AND P0, PT, R4, RZ, PT ;  /* 0x000000ff0400720c */ /* 0x004fc80003f05270 */
[----:B------:R-:W-:-:S09]  /*7440*/  P2R R17, PR, RZ, 0x1 ;  /* 0x00000001ff117803 */ /* 0x000fd20000000000 */
.L_x_40538:
        /* <DEDUP_REMOVED lines=21> */
.L_x_40569:
[----:B------:R-:W2:Y:S02]  /*75a0*/  LDG.E.U8 R4, desc[UR36][R4.64] ;  /* 0x0000002404047981 */ /* 0x000ea4000c1e1100 */
[----:B--2---:R-:W-:-:S04]  /*75b0*/  ISETP.NE.AND P0, PT, R4, RZ, PT ;  /* 0x000000ff0400720c */ /* 0x004fc80003f05270 */
[----:B------:R-:W-:Y:S01]  /*75c0*/  P2R R22, PR, RZ, 0x1 ;  /* 0x00000001ff167803 */ /* 0x000fe20000000000 */
[----:B------:R-:W-:Y:S08]  /*75d0*/  BRA `(.L_x_40571) ;  /* 0x0000000c00c47947 */ /* 0x000ff00003800000 */
.L_x_40568:
        /* <DEDUP_REMOVED lines=11> */
.L_x_40573:
[----:B------:R-:W2:Y:S02]  /*7690*/  LDG.E R4, desc[UR36][R4.64] ;  /* 0x0000002404047981 */ /* 0x000ea4000c1e1900 */
[----:B--2---:R-:W-:-:S04]  /*76a0*/  ISETP.NE.AND P0, PT, R4, RZ, PT ;  /* 0x000000ff0400720c */ /* 0x004fc80003f05270 */
[----:B------:R-:W-:Y:S01]  /*76b0*/  P2R R22, PR, RZ, 0x1 ;  /* 0x00000001ff167803 */ /* 0x000fe20000000000 */
[----:B------:R-:W-:Y:S08]  /*76c0*/  BRA `(.L_x_40571) ;  /* 0x0000000c00887947 */ /* 0x000ff00003800000 */
.L_x_40572:
[----:B------:R-:W2:Y:S02]  /*76d0*/  LDG.E.U16 R4, desc[UR36][R4.64] ;  /* 0x0000002404047981 */ /* 0x000ea4000c1e1500 */
[----:B--2---:R-:W-:-:S04]  /*76e0*/  ISETP.NE.AND P0, PT, R4, RZ, PT ;  /* 0x000000ff0400720c */ /* 0x004fc80003f05270 */
[----:B------:R-:W-:Y:S01]  /*76f0*/  P2R R22, PR, RZ, 0x1 ;  /* 0x00000001ff167803 */ /* 0x000fe20000000000 */
[----:B------:R-:W-:Y:S08]  /*7700*/  BRA `(.L_x_40571) ;  /* 0x0000000c00787947 */ /* 0x000ff00003800000 */
.L_x_40567:
        /* <DEDUP_REMOVED lines=10> */
.L_x_40575:
[----:B------:R-:W2:Y:S02]  /*77b0*/  LDG.E.U16 R0, desc[UR36][R4.64] ;  /* 0x0000002404007981 */ /* 0x000ea4000c1e1500 */
[----:B--2---:R-:W-:-:S05]  /*77c0*/  HADD2.F32 R0, -RZ, R0.H0_H0 ;  /* 0x20000000ff007230 */ /* 0x004fca0000004100 */
[----:B------:R-:W-:-:S04]  /*77d0*/  FSETP.NEU.FTZ.AND P0, PT, R0, RZ, PT ;  /* 0x000000ff0000720b */ /* 0x000fc80003f1d000 */
[----:B------:R-:W-:Y:S01]  /*77e0*/  P2R R22, PR, RZ, 0x1 ;  /* 0x00000001ff167803 */ /* 0x000fe20000000000 */
[----:B------:R-:W-:Y:S08]  /*77f0*/  BRA `(.L_x_40571) ;  /* 0x0000000c003c7947 */ /* 0x000ff00003800000 */
.L_x_40574:
        /* <DEDUP_REMOVED lines=12> */
.L_x_40577:
        /* <DEDUP_REMOVED lines=11> */
.L_x_40576:
[----:B------:R-:W2:Y:S02]  /*7970*/  LDG.E.64 R4, desc[UR36][R4.64] ;  /* 0x0000002404047981 */ /* 0x000ea4000c1e1b00 */
[----:B--2---:R-:W-:-:S06]  /*7980*/  DSETP.NEU.AND P0, PT, R4, RZ, PT ;  /* 0x000000ff0400722a */ /* 0x004fcc0003f0d000 */
[----:B------:R-:W-:Y:S01]  /*7990*/  P2R R22, PR, RZ, 0x1 ;  /* 0x00000001ff167803 */ /* 0x000fe20000000000 */
[----:B------:R-:W-:Y:S07]  /*79a0*/  BRA `(.L_x_40571) ;  /* 0x0000000800d07947 */ /* 0x000fee0003800000 */
.L_x_40566:
        /* <DEDUP_REMOVED lines=12> */
.L_x_40580:
[----:B------:R-:W2:Y:S02]  /*7a70*/  LDG.E.128 R4, desc[UR36][R4.64] ;  /* 0x0000002404047981 */ /* 0x000ea4000c1e1d00 */
[----:B--2---:R-:W-:-:S06]  /*7a80*/  DSETP.NEU.AND P0, PT, R6, RZ, PT ;  /* 0x000000ff0600722a */ /* 0x004fcc0003f0d000 */
[----:B------:R-:W-:-:S06]  /*7a90*/  DSETP.NEU.OR P0, PT, R4, RZ, P0 ;  /* 0x000000ff0400722a */ /* 0x000fcc000070d400 */
[----:B------:R-:W-:Y:S01]  /*7aa0*/  P2R R22, PR, RZ, 0x1 ;  /* 0x00000001ff167803 */ /* 0x000fe20000000000 */
[----:B------:R-:W-:Y:S07]  /*7ab0*/  BRA `(.L_x_40571) ;  /* 0x00000008008c7947 */ /* 0x000fee0003800000 */
.L_x_40579:
        /* <DEDUP_REMOVED lines=28> */
.L_x_40582:
        /* <DEDUP_REMOVED lines=15> */
.L_x_40581:
[----:B------:R-:W2:Y:S02]  /*7d70*/  LDG.E.U16 R0, desc[UR36][R4.64] ;  /* 0x0000002404007981 */ /* 0x000ea4000c1e1500 */
[----:B--2---:R-:W-:-:S05]  /*7d80*/  IMAD.U32 R0, R0, 0x10000, RZ ;  /* 0x0001000000007824 */ /* 0x004fca00078e00ff */
[----:B------:R-:W-:-:S04]  /*7d90*/  FSETP.NEU.FTZ.AND P0, PT, R0, RZ, PT ;  /* 0x000000ff0000720b */ /* 0x000fc80003f1d000 */
[----:B------:R-:W-:Y:S01]  /*7da0*/  P2R R22, PR, RZ, 0x1 ;  /* 0x00000001ff167803 */ /* 0x000fe20000000000 */
[----:B------:R-:W-:Y:S08]  /*7db0*/  BRA `(.L_x_40571) ;  /* 0x0000000400cc7947 */ /* 0x000ff00003800000 */
.L_x_40578:
        /* <DEDUP_REMOVED lines=12> */
.L_x_40585:
        /* <DEDUP_REMOVED lines=21> */
.L_x_40589:
[----:B------:R-:W-:Y:S05]  /*7fd0*/  BSYNC B1 ;  /* 0x0000000000017941 */ /* 0x000fea0003800000 */
.L_x_40588:
[----:B------:R-:W-:Y:S01]  /*7fe0*/  LEA R3, R0, 0x3b800000, 0x17 ;  /* 0x3b80000000037811 */ /* 0x000fe200078eb8ff */
[----:B------:R-:W-:-:S05]  /*7ff0*/  IMAD.SHL.U32 R0, R2, 0x100000, RZ ;  /* 0x0010000002007824 */ /* 0x000fca00078e00ff */
[----:B------:R-:W-:-:S07]  /*8000*/  LOP3.LUT R0, R3, R0, R4, 0xfe, !PT ;  /* 0x0000000003007212 */ /* 0x000fce00078efe04 */
.L_x_40587:
[----:B------:R-:W-:Y:S05]  /*8010*/  BSYNC B0 ;  /* 0x0000000000007941 */ /* 0x000fea0003800000 */
.L_x_40586:
[----:B------:R-:W-:-:S04]  /*8020*/  FSETP.NEU.FTZ.AND P0, PT, R0, RZ, PT ;  /* 0x000000ff0000720b */ /* 0x000fc80003f1d000 */
[----:B------:R-:W-:Y:S01]  /*8030*/  P2R R22, PR, RZ, 0x1 ;  /* 0x00000001ff167803 */ /* 0x000fe20000000000 */
[----:B------:R-:W-:Y:S08]  /*8040*/  BRA `(.L_x_40571) ;  /* 0x0000000400287947 */ /* 0x000ff00003800000 */
.L_x_40584:
        /* <DEDUP_REMOVED lines=21> */
.L_x_40593:
[----:B------:R-:W-:Y:S05]  /*81a0*/  BSYNC B1 ;  /* 0x0000000000017941 */ /* 0x000fea0003800000 */
.L_x_40592:
[----:B------:R-:W-:Y:S01]  /*81b0*/  LEA R3, R0, 0x37800000, 0x17 ;  /* 0x3780000000037811 */ /* 0x000fe200078eb8ff */
[----:B------:R-:W-:-:S05]  /*81c0*/  IMAD.SHL.U32 R0, R2, 0x200000, RZ ;  /* 0x0020000002007824 */ /* 0x000fca00078e00ff */
[----:B------:R-:W-:-:S07]  /*81d0*/  LOP3.LUT R0, R3, R0, R4, 0xfe, !PT ;  /* 0x0000000003007212 */ /* 0x000fce00078efe04 */
.L_x_40591:
[----:B------:R-:W-:Y:S05]  /*81e0*/  BSYNC B0 ;  /* 0x0000000000007941 */ /* 0x000fea0003800000 */
.L_x_40590:
[----:B------:R-:W-:-:S04]  /*81f0*/  FSETP.NEU.FTZ.AND P0, PT, R0, RZ, PT ;  /* 0x000000ff0000720b */ /* 0x000fc80003f1d000 */
[----:B------:R-:W-:Y:S01]  /*8200*/  P2R R22, PR, RZ, 0x1 ;  /* 0x00000001ff167803 */ /* 0x000fe20000000000 */
[----:B------:R-:W-:Y:S08]  /*8210*/  BRA `(.L_x_40571) ;  /* 0x0000000000b47947 */ /* 0x000ff00003800000 */
.L_x_40583:
        /* <DEDUP_REMOVED lines=14> */
.L_x_40597:
[----:B------:R-:W-:Y:S05]  /*8300*/  BSYNC B0 ;  /* 0x0000000000007941 */ /* 0x000fea0003800000 */
.L_x_40596:
[----:B------:R-:W-:-:S04]  /*8310*/  FSETP.NEU.FTZ.AND P0, PT, R0, RZ, PT ;  /* 0x000000ff0000720b */ /* 0x000fc80003f1d000 */
[----:B------:R-:W-:Y:S01]  /*8320*/  P2R R22, PR, RZ, 0x1 ;  /* 0x00000001ff167803 */ /* 0x000fe20000000000 */
[----:B------:R-:W-:Y:S08]  /*8330*/  BRA `(.L_x_40571) ;  /* 0x00000000006c7947 */ /* 0x000ff00003800000 */
.L_x_40570:
        /* <DEDUP_REMOVED lines=16> */
.L_x_40598:
[----:B------:R-:W-:-:S04]  /*8440*/  PLOP3.LUT P0, PT, PT, PT, PT, 0x8, 0x0 ;  /* 0x000000000000781c */ /* 0x000fc80003f0e170 */
[----:B------:R-:W-:Y:S01]  /*8450*/  P2R R22, PR, RZ, 0x1 ;  /* 0x00000001ff167803 */ /* 0x000fe20000000000 */
[----:B------:R-:W-:Y:S08]  /*8460*/  BRA `(.L_x_40571) ;  /* 0x0000000000207947 */ /* 0x000ff00003800000 */
.L_x_40595:
[----:B------:R-:W2:Y:S02]  /*8470*/  LDG.E.64 R4, desc[UR36][R4.64] ;  /* 0x0000002404047981 */ /* 0x000ea4000c1e1b00 */
[----:B--2---:R-:W-:-:S04]  /*8480*/  ISETP.NE.U32.AND P0, PT, R4, RZ, PT ;  /* 0x000000ff0400720c */ /* 0x004fc80003f05070 */
[----:B------:R-:W-:-:S04]  /*8490*/  ISETP.NE.AND.EX P0, PT, R5, RZ, PT, P0 ;  /* 0x000000ff0500720c */ /* 0x000fc80003f05300 */
[----:B------:R-:W-:Y:S01]  /*84a0*/  P2R R22, PR, RZ, 0x1 ;  /* 0x00000001ff167803 */ /* 0x000fe20000000000 */
[----:B------:R-:W-:Y:S08]  /*84b0*/  BRA `(.L_x_40571) ;  /* 0x00000000000c7947 */ /* 0x000ff00003800000 */
.L_x_40594:
[----:B------:R-:W2:Y:S02]  /*84c0*/  LDG.E R4, desc[UR36][R4.64] ;  /* 0x0000002404047981 */ /* 0x000ea4000c1e1900 */
[----:B--2---:R-:W-:-:S04]  /*84d0*/  ISETP.NE.AND P0, PT, R4, RZ, PT ;  /* 0x000000ff0400720c */ /* 0x004fc80003f05270 */
[----:B------:R-:W-:-:S09]  /*84e0*/  P2R R22, PR, RZ, 0x1 ;  /* 0x00000001ff167803 */ /* 0x000fd20000000000 */
.L_x_40571:
        /* <DEDUP_REMOVED lines=20> */
.L_x_40602:
[----:B------:R-:W2:Y:S02]  /*8630*/  LDG.E.U8 R2, desc[UR36][R2.64] ;  /* 0x0000002402027981 */ /* 0x000ea4000c1e1100 */
[----:B--2---:R-:W-:Y:S01]  /*8640*/  ISETP.NE.AND P0, PT, R2, RZ, PT ;  /* 0x000000ff0200720c */ /* 0x004fe20003f05270 */
[----:B------:R-:W-:-:S12]  /*8650*/  BRA `(.L_x_40604) ;  /* 0x0000000c00747947 */ /* 0x000fd80003800000 */
.L_x_40601:
        /* <DEDUP_REMOVED lines=10> */
.L_x_40606:
[----:B------:R-:W2:Y:S02]  /*8700*/  LDG.E R2, desc[UR36][R2.64] ;  /* 0x0000002402027981 */ /* 0x000ea4000c1e1900 */
[----:B--2---:R-:W-:Y:S01]  /*8710*/  ISETP.NE.AND P0, PT, R2, RZ, PT ;  /* 0x000000ff0200720c */ /* 0x004fe20003f05270 */
[----:B------:R-:W-:-:S12]  /*8720*/  BRA `(.L_x_40604) ;  /* 0x0000000c00407947 */ /* 0x000fd80003800000 */
.L_x_40605:
[----:B------:R-:W2:Y:S02]  /*8730*/  LDG.E.U16 R2, desc[UR36][R2.64] ;  /* 0x0000002402027981 */ /* 0x000ea4000c1e1500 */
[----:B--2---:R-:W-:Y:S01]  /*8740*/  ISETP.NE.AND P0, PT, R2, RZ, PT ;  /* 0x000000ff0200720c */ /* 0x004fe20003f05270 */
[----:B------:R-:W-:-:S12]  /*8750*/  BRA `(.L_x_40604) ;  /* 0x0000000c00347947 */ /* 0x000fd80003800000 */
.L_x_40600:
        /* <DEDUP_REMOVED lines=9> */
.L_x_40608:
[----:B------:R-:W2:Y:S02]  /*87f0*/  LDG.E.U16 R0, desc[UR36][R2.64] ;  /* 0x0000002402007981 */ /* 0x000ea4000c1e1500 */
[----:B--2---:R-:W-:-:S05]  /*8800*/  HADD2.F32 R0, -RZ, R0.H0_H0 ;  /* 0x20000000ff007230 */ /* 0x004fca0000004100 */
[----:B------:R-:W-:Y:S01]  /*8810*/  FSETP.NEU.FTZ.AND P0, PT, R0, RZ, PT ;  /* 0x000000ff0000720b */ /* 0x000fe20003f1d000 */
[----:B------:R-:W-:-:S12]  /*8820*/  BRA `(.L_x_40604) ;  /* 0x0000000c00007947 */ /* 0x000fd80003800000 */
.L_x_40607:
        /* <DEDUP_REMOVED lines=11> */
.L_x_40610:
        /* <DEDUP_REMOVED lines=10> */
.L_x_40609:
[----:B------:R-:W2:Y:S02]  /*8980*/  LDG.E.64 R2, desc[UR36][R2.64] ;  /* 0x0000002402027981 */ /* 0x000ea4000c1e1b00 */
[----:B--2---:R-:W-:Y:S01]  /*8990*/  DSETP.NEU.AND P0, PT, R2, RZ, PT ;  /* 0x000000ff0200722a */ /* 0x004fe20003f0d000 */
[----:B------:R-:W-:-:S13]  /*89a0*/  BRA `(.L_x_40604) ;  /* 0x0000000800a07947 */ /* 0x000fda0003800000 */
.L_x_40599:
        /* <DEDUP_REMOVED lines=11> */
.L_x_40613:
[----:B------:R-:W2:Y:S02]  /*8a60*/  LDG.E.128 R4, desc[UR36][R2.64] ;  /* 0x0000002402047981 */ /* 0x000ea4000c1e1d00 */
[----:B--2---:R-:W-:-:S06]  /*8a70*/  DSETP.NEU.AND P0, PT, R6, RZ, PT ;  /* 0x000000ff0600722a */ /* 0x004fcc0003f0d000 */
[----:B------:R-:W-:Y:S01]  /*8a80*/  DSETP.NEU.OR P0, PT, R4, RZ, P0 ;  /* 0x000000ff0400722a */ /* 0x000fe2000070d400 */
[----:B------:R-:W-:-:S13]  /*8a90*/  BRA `(.L_x_40604) ;  /* 0x0000000800647947 */ /* 0x000fda0003800000 */
.L_x_40612:
        /* <DEDUP_REMOVED lines=27> */
.L_x_40615:
        /* <DEDUP_REMOVED lines=14> */
.L_x_40614:
[----:B------:R-:W2:Y:S02]  /*8d30*/  LDG.E.U16 R0, desc[UR36][R2.64] ;  /* 0x0000002402007981 */ /* 0x000ea4000c1e1500 */
[----:B--2---:R-:W-:-:S05]  /*8d40*/  IMAD.U32 R0, R0, 0x10000, RZ ;  /* 0x0001000000007824 */ /* 0x004fca00078e00ff */
[----:B------:R-:W-:Y:S01]  /*8d50*/  FSETP.NEU.FTZ.AND P0, PT, R0, RZ, PT ;  /* 0x000000ff0000720b */ /* 0x000fe20003f1d000 */
[----:B------:R-:W-:-:S12]  /*8d60*/  BRA `(.L_x_40604) ;  /* 0x0000000400b07947 */ /* 0x000fd80003800000 */
.L_x_40611:
        /* <DEDUP_REMOVED lines=11> */
.L_x_40618:
        /* <DEDUP_REMOVED lines=21> */
.L_x_40622:
[----:B------:R-:W-:Y:S05]  /*8f70*/  BSYNC B1 ;  /* 0x0000000000017941 */ /* 0x000fea0003800000 */
.L_x_40621:
[----:B------:R-:W-:Y:S01]  /*8f80*/  LEA R3, R0, 0x3b800000, 0x17 ;  /* 0x3b80000000037811 */ /* 0x000fe200078eb8ff */
[----:B------:R-:W-:-:S05]  /*8f90*/  IMAD.SHL.U32 R0, R2, 0x100000, RZ ;  /* 0x0010000002007824 */ /* 0x000fca00078e00ff */
[----:B------:R-:W-:-:S07]  /*8fa0*/  LOP3.LUT R0, R3, R0, R4, 0xfe, !PT ;  /* 0x0000000003007212 */ /* 0x000fce00078efe04 */
.L_x_40620:
[----:B------:R-:W-:Y:S05]  /*8fb0*/  BSYNC B0 ;  /* 0x0000000000007941 */ /* 0x000fea0003800000 */
.L_x_40619:
[----:B------:R-:W-:Y:S01]  /*8fc0*/  FSETP.NEU.FTZ.AND P0, PT, R0, RZ, PT ;  /* 0x000000ff0000720b */ /* 0x000fe20003f1d000 */
[----:B------:R-:W-:-:S12]  /*8fd0*/  BRA `(.L_x_40604) ;  /* 0x0000000400147947 */ /* 0x000fd80003800000 */
.L_x_40617:
        /* <DEDUP_REMOVED lines=21> */
.L_x_40626:
[----:B------:R-:W-:Y:S05]  /*9130*/  BSYNC B1 ;  /* 0x0000000000017941 */ /* 0x000fea0003800000 */
.L_x_40625:
[----:B------:R-:W-:Y:S01]  /*9140*/  LEA R3, R0, 0x37800000, 0x17 ;  /* 0x3780000000037811 */ /* 0x000fe200078eb8ff */
[----:B------:R-:W-:-:S05]  /*9150*/  IMAD.SHL.U32 R0, R2, 0x200000, RZ ;  /* 0x0020000002007824 */ /* 0x000fca00078e00ff */
[----:B------:R-:W-:-:S07]  /*9160*/  LOP3.LUT R0, R3, R0, R4, 0xfe, !PT ;  /* 0x0000000003007212 */ /* 0x000fce00078efe04 */
.L_x_40624:
[----:B------:R-:W-:Y:S05]  /*9170*/  BSYNC B0 ;  /* 0x0000000000007941 */ /* 0x000fea0003800000 */
.L_x_40623:
[----:B------:R-:W-:Y:S01]  /*9180*/  FSETP.NEU.FTZ.AND P0, PT, R0, RZ, PT ;  /* 0x000000ff0000720b */ /* 0x000fe20003f1d000 */
[----:B------:R-:W-:-:S12]  /*9190*/  BRA `(.L_x_40604) ;  /* 0x0000000000a47947 */ /* 0x000fd80003800000 */
.L_x_40616:
        /* <DEDUP_REMOVED lines=14> */
.L_x_40630:
[----:B------:R-:W-:Y:S05]  /*9280*/  BSYNC B0 ;  /* 0x0000000000007941 */ /* 0x000fea0003800000 */
.L_x_40629:
[----:B------:R-:W-:Y:S01]  /*9290*/  FSETP.NEU.FTZ.AND P0, PT, R0, RZ, PT ;  /* 0x000000ff0000720b */ /* 0x000fe20003f1d000 */
[----:B------:R-:W-:-:S12]  /*92a0*/  BRA `(.L_x_40604) ;  /* 0x0000000000607947 */ /* 0x000fd80003800000 */
.L_x_40603:
        /* <DEDUP_REMOVED lines=16> */
.L_x_40631:
[----:B------:R-:W-:Y:S01]  /*93b0*/  PLOP3.LUT P0, PT, PT, PT, PT, 0x8, 0x0 ;  /* 0x000000000000781c */ /* 0x000fe20003f0e170 */
[----:B------:R-:W-:-:S12]  /*93c0*/  BRA `(.L_x_40604) ;  /* 0x0000000000187947 */ /* 0x000fd80003800000 */
.L_x_40628:
[----:B------:R-:W2:Y:S02]  /*93d0*/  LDG.E.64 R2, desc[UR36][R2.64] ;  /* 0x0000002402027981 */ /* 0x000ea4000c1e1b00 */
[----:B--2---:R-:W-:-:S04]  /*93e0*/  ISETP.NE.U32.AND P0, PT, R2, RZ, PT ;  /* 0x000000ff0200720c */ /* 0x004fc80003f05070 */
[----:B------:R-:W-:Y:S01]  /*93f0*/  ISETP.NE.AND.EX P0, PT, R3, RZ, PT, P0 ;  /* 0x000000ff0300720c */ /* 0x000fe20003f05300 */
[----:B------:R-:W-:-:S12]  /*9400*/  BRA `(.L_x_40604) ;  /* 0x0000000000087947 */ /* 0x000fd80003800000 */
.L_x_40627:
[----:B------:R-:W2:Y:S02]  /*9410*/  LDG.E R2, desc[UR36][R2.64] ;  /* 0x0000002402027981 */ /* 0x000ea4000c1e1900 */
[----:B--2---:R-:W-:-:S13]  /*9420*/  ISETP.NE.AND P0, PT, R2, RZ, PT ;  /* 0x000000ff0200720c */ /* 0x004fda0003f05270 */
.L_x_40604:
[----:B------:R-:W-:Y:S01]  /*9430*/  ISETP.NE.AND P2, PT, R17, RZ, PT ;  /* 0x000000ff1100720c */ /* 0x000fe20003f45270 */
[----:B------:R-:W-:Y:S01]  /*9440*/  VIADD R18, R18, 0x80 ;  /* 0x0000008012127836 */ /* 0x000fe20000000000 */
[----:B------:R-:W-:Y:S02]  /*9450*/  ISETP.NE.AND P1, PT, R22, RZ, PT ;  /* 0x000000ff1600720c */ /* 0x000fe40003f25270 */
[----:B------:R-:W-:Y:S02]  /*9460*/  SEL R2, RZ, 0x1, !P0 ;  /* 0x00000001ff027807 */ /* 0x000fe40004000000 */
[----:B------:R-:W-:Y:S02]  /*9470*/  SEL R17, RZ, 0x1, !P2 ;  /* 0x00000001ff117807 */ /* 0x000fe40005000000 */
[----:B------:R-:W-:-:S07]  /*9480*/  SEL R16, RZ, 0x1, !P1 ;  /* 0x00000001ff107807 */ /* 0x000fce0004800000 */
.L_x_40532:
[----:B------:R-:W-:Y:S05]  /*9490*/  BSYNC B6 ;  /* 0x0000000000067941 */ /* 0x000fea0003800000 */
.L_x_40531:
[----:B------:R-:W-:Y:S01]  /*94a0*/  ISETP.GE.AND P0, PT, R18, R29, PT ;  /* 0x0000001d1200720c */ /* 0x000fe20003f06270 */
[----:B------:R-:W-:Y:S01]  /*94b0*/  BSSY B6, `(.L_x_40632) ;  /* 0x0000313000067945 */ /* 0x000fe20003800000 */
[----:B------:R-:W-:Y:S02]  /*94c0*/  PRMT R4, RZ, 0x7610, R4 ;  /* 0x00007610ff047816 */ /* 0x000fe40000000004 */
[----:B------:R-:W-:-:S09]  /*94d0*/  PRMT R3, RZ, 0x7610, R3 ;  /* 0x00007610ff037816 */ /* 0x000fd20000000003 */
        /* <DEDUP_REMOVED lines=24> */
.L_x_40637:
[----:B------:R-:W2:Y:S02]  /*9660*/  LDG.E.U8 R4, desc[UR36][R4.64] ;  /* 0x0000002404047981 */ /* 0x000ea4000c1e1100 */
[----:B--2---:R-:W-:-:S04]  /*9670*/  ISETP.NE.AND P0, PT, R4, RZ, PT ;  /* 0x000000ff0400720c */ /* 0x004fc80003f05270 */
[----:B------:R-:W-:Y:S01]  /*9680*/  P2R R19, PR, RZ, 0x1 ;  /* 0x00000001ff137803 */ /* 0x000fe20000000000 */
[----:B------:R-:W-:Y:S08]  /*9690*/  BRA `(.L_x_40639) ;  /* 0x0000000c00c47947 */ /* 0x000ff00003800000 */
.L_x_40636:
        /* <DEDUP_REMOVED lines=11> */
.L_x_40641:
[----:B------:R-:W2:Y:S02]  /*9750*/  LDG.E R4, desc[UR36][R4.64] ;  /* 0x0000002404047981 */ /* 0x000ea4000c1e1900 */
[----:B--2---:R-:W-:-:S04]  /*9760*/  ISETP.NE.AND P0, PT, R4, RZ, PT ;  /* 0x000000ff0400720c */ /* 0x004fc80003f05270 */
[----:B------:R-:W-:Y:S01]  /*9770*/  P2R R19, PR, RZ, 0x1 ;  /* 0x00000001ff137803 */ /* 0x000fe20000000000 */
[----:B------:R-:W-:Y:S08]  /*9780*/  BRA `(.L_x_40639) ;  /* 0x0000000c00887947 */ /* 0x000ff00003800000 */
.L_x_40640:
[----:B------:R-:W2:Y:S02]  /*9790*/  LDG.E.U16 R4, desc[UR36][R4.64] ;  /* 0x0000002404047981 */ /* 0x000ea4000c1e1500 */
[----:B--2---:R-:W-:-:S04]  /*97a0*/  ISETP.NE.AND P0, PT, R4, RZ, PT ;  /* 0x000000ff0400720c */ /* 0x004fc80003f05270 */
[----:B------:R-:W-:Y:S01]  /*97b0*/  P2R R19, PR, RZ, 0x1 ;  /* 0x00000001ff137803 */ /* 0x000fe20000000000 */
[----:B------:R-:W-:Y:S08]  /*97c0*/  BRA `(.L_x_40639) ;  /* 0x0000000c00787947 */ /* 0x000ff00003800000 */
.L_x_40635:
        /* <DEDUP_REMOVED lines=10> */
.L_x_40643:
[----:B------:R-:W2:Y:S02]  /*9870*/  LDG.E.U16 R0, desc[UR36][R4.64] ;  /* 0x0000002404007981 */ /* 0x000ea4000c1e1500 */
[----:B--2---:R-:W-:-:S05]  /*9880*/  HADD2.F32 R0, -RZ, R0.H0_H0 ;  /* 0x20000000ff007230 */ /* 0x004fca0000004100 */
[----:B------:R-:W-:-:S04]  /*9890*/  FSETP.NEU.FTZ.AND P0, PT, R0, RZ, PT ;  /* 0x000000ff0000720b */ /* 0x000fc80003f1d000 */
[----:B------:R-:W-:Y:S01]  /*98a0*/  P2R R19, PR, RZ, 0x1 ;  /* 0x00000001ff137803 */ /* 0x000fe20000000000 */
[----:B------:R-:W-:Y:S08]  /*98b0*/  BRA `(.L_x_40639) ;  /* 0x0000000c003c7947 */ /* 0x000ff00003800000 */
.L_x_40642:
        /* <DEDUP_REMOVED lines=12> */
.L_x_40645:
        /* <DEDUP_REMOVED lines=11> */
.L_x_40644:
[----:B------:R-:W2:Y:S02]  /*9a30*/  LDG.E.64 R4, desc[UR36][R4.64] ;  /* 0x0000002404047981 */ /* 0x000ea4000c1e1b00 */
[----:B--2---:R-:W-:-:S06]  /*9a40*/  DSETP.NEU.AND P0, PT, R4, RZ, PT ;  /* 0x000000ff0400722a */ /* 0x004fcc0003f0d000 */
[----:B------:R-:W-:Y:S01]  /*9a50*/  P2R R19, PR, RZ, 0x1 ;  /* 0x00000001ff137803 */ /* 0x000fe20000000000 */
[----:B------:R-:W-:Y:S07]  /*9a60*/  BRA `(.L_x_40639) ;  /* 0x0000000800d07947 */ /* 0x000fee0003800000 */
.L_x_40634:
        /* <DEDUP_REMOVED lines=12> */
.L_x_40648:
[----:B------:R-:W2:Y:S02]  /*9b30*/  LDG.E.128 R4, desc[UR36][R4.64] ;  /* 0x0000002404047981 */ /* 0x000ea4000c1e1d00 */
[----:B--2---:R-:W-:-:S06]  /*9b40*/  DSETP.NEU.AND P0, PT, R6, RZ, PT ;  /* 0x000000ff0600722a */ /* 0x004fcc0003f0d000 */
[----:B------:R-:W-:-:S06]  /*9b50*/  DSETP.NEU.OR P0, PT, R4, RZ, P0 ;  /* 0x000000ff0400722a */ /* 0x000fcc000070d400 */
[----:B------:R-:W-:Y:S01]  /*9b60*/  P2R R19, PR, RZ, 0x1 ;  /* 0x00000001ff137803 */ /* 0x000fe20000000000 */
[----:B------:R-:W-:Y:S07]  /*9b70*/  BRA `(.L_x_40639) ;  /* 0x00000008008c7947 */ /* 0x000fee0003800000 */
.L_x_40647:
        /* <DEDUP_REMOVED lines=28> */
.L_x_40650:
        /* <DEDUP_REMOVED lines=15> */
.L_x_40649:
[----:B------:R-:W2:Y:S02]  /*9e30*/  LDG.E.U16 R0, desc[UR36][R4.64] ;  /* 0x0000002404007981 */ /* 0x000ea4000c1e1500 */
[----:B--2---:R-:W-:-:S05]  /*9e40*/  IMAD.U32 R0, R0, 0x10000, RZ ;  /* 0x0001000000007824 */ /* 0x004fca00078e00ff */
[----:B------:R-:W-:-:S04]  /*9e50*/  FSETP.NEU.FTZ.AND P0, PT, R0, RZ, PT ;  /* 0x000000ff0000720b */ /* 0x000fc80003f1d000 */
[----:B------:R-:W-:Y:S01]  /*9e60*/  P2R R19, PR, RZ, 0x1 ;  /* 0x00000001ff137803 */ /* 0x000fe20000000000 */
[----:B------:R-:W-:Y:S08]  /*9e70*/  BRA `(.L_x_40639) ;  /* 0x0000000400cc7947 */ /* 0x000ff00003800000 */
.L_x_40646:
        /* <DEDUP_REMOVED lines=12> */
.L_x_40653:
        /* <DEDUP_REMOVED lines=21> */
.L_x_40657:
[----:B------:R-:W-:Y:S05]  /*a090*/  BSYNC B1 ;  /* 0x0000000000017941 */ /* 0x000fea0003800000 */
.L_x_40656:
[----:B------:R-:W-:Y:S01]  /*a0a0*/  LEA R5, R0, 0x3b800000, 0x17 ;  /* 0x3b80000000057811 */ /* 0x000fe200078eb8ff */
[----:B------:R-:W-:-:S05]  /*a0b0*/  IMAD.SHL.U32 R0, R3, 0x100000, RZ ;  /* 0x0010000003007824 */ /* 0x000fca00078e00ff */
[----:B------:R-:W-:-:S07]  /*a0c0*/  LOP3.LUT R0, R5, R0, R6, 0xfe, !PT ;  /* 0x0000000005007212 */ /* 0x000fce00078efe06 */
.L_x_40655:
[----:B------:R-:W-:Y:S05]  /*a0d0*/  BSYNC B0 ;  /* 0x0000000000007941 */ /* 0x000fea0003800000 */
.L_x_40654:
[----:B------:R-:W-:-:S04]  /*a0e0*/  FSETP.NEU.FTZ.AND P0, PT, R0, RZ, PT ;  /* 0x000000ff0000720b */ /* 0x000fc80003f1d000 */
[----:B------:R-:W-:Y:S01]  /*a0f0*/  P2R R19, PR, RZ, 0x1 ;  /* 0x00000001ff137803 */ /* 0x000fe20000000000 */
[----:B------:R-:W-:Y:S08]  /*a100*/  BRA `(.L_x_40639) ;  /* 0x0000000400287947 */ /* 0x000ff00003800000 */
.L_x_40652:
        /* <DEDUP_REMOVED lines=21> */
.L_x_40661:
[----:B------:R-:W-:Y:S05]  /*a260*/  BSYNC B1 ;  /* 0x0000000000017941 */ /* 0x000fea0003800000 */
.L_x_40660:
[----:B------:R-:W-:Y:S01]  /*a270*/  LEA R5, R0, 0x37800000, 0x17 ;  /* 0x3780000000057811 */ /* 0x000fe200078eb8ff */
[----:B------:R-:W-:-:S05]  /*a280*/  IMAD.SHL.U32 R0, R3, 0x200000, RZ ;  /* 0x0020000003007824 */ /* 0x000fca00078e00ff */
[----:B------:R-:W-:-:S07]  /*a290*/  LOP3.LUT R0, R5, R0, R6, 0xfe, !PT ;  /* 0x0000000005007212 */ /* 0x000fce00078efe06 */
.L_x_40659:
[----:B------:R-:W-:Y:S05]  /*a2a0*/  BSYNC B0 ;  /* 0x0000000000007941 */ /* 0x000fea0003800000 */
.L_x_40658:
[----:B------:R-:W-:-:S04]  /*a2b0*/  FSETP.NEU.FTZ.AND P0, PT, R0, RZ, PT ;  /* 0x000000ff0000720b */ /* 0x000fc80003f1d000 */
[----:B------:R-:W-:Y:S01]  /*a2c0*/  P2R R19, PR, RZ, 0x1 ;  /* 0x00000001ff137803 */ /* 0x000fe20000000000 */
[----:B------:R-:W-:Y:S08]  /*a2d0*/  BRA `(.L_x_40639) ;  /* 0x0000000000b47947 */ /* 0x000ff00003800000 */
.L_x_40651:
        /* <DEDUP_REMOVED lines=14> */
.L_x_40665:
[----:B------:R-:W-:Y:S05]  /*a3c0*/  BSYNC B0 ;  /* 0x0000000000007941 */ /* 0x000fea0003800000 */
.L_x_40664:
[----:B------:R-:W-:-:S04]  /*a3d0*/  FSETP.NEU.FTZ.AND P0, PT, R0, RZ, PT ;  /* 0x000000ff0000720b */ /* 0x000fc80003f1d000 */
[----:B------:R-:W-:Y:S01]  /*a3e0*/  P2R R19, PR, RZ, 0x1 ;  /* 0x00000001ff137803 */ /* 0x000fe20000000000 */
[----:B------:R-:W-:Y:S08]  /*a3f0*/  BRA `(.L_x_40639) ;  /* 0x00000000006c7947 */ /* 0x000ff00003800000 */
.L_x_40638:
        /* <DEDUP_REMOVED lines=16> */
.L_x_40666:
[----:B------:R-:W-:-:S04]  /*a500*/  PLOP3.LUT P0, PT, PT, PT, PT, 0x8, 0x0 ;  /* 0x000000000000781c */ /* 0x000fc80003f0e170 */
[----:B------:R-:W-:Y:S01]  /*a510*/  P2R R19, PR, RZ, 0x1 ;  /* 0x00000001ff137803 */ /* 0x000fe20000000000 */
[----:B------:R-:W-:Y:S08]  /*a520*/  BRA `(.L_x_40639) ;  /* 0x0000000000207947 */ /* 0x000ff00003800000 */
.L_x_40663:
[----:B------:R-:W2:Y:S02]  /*a530*/  LDG.E.64 R4, desc[UR36][R4.64] ;  /* 0x0000002404047981 */ /* 0x000ea4000c1e1b00 */
[----:B--2---:R-:W-:-:S04]  /*a540*/  ISETP.NE.U32.AND P0, PT, R4, RZ, PT ;  /* 0x000000ff0400720c */ /* 0x004fc80003f05070 */
[----:B------:R-:W-:-:S04]  /*a550*/  ISETP.NE.AND.EX P0, PT, R5, RZ, PT, P0 ;  /* 0x000000ff0500720c */ /* 0x000fc80003f05300 */
[----:B------:R-:W-:Y:S01]  /*a560*/  P2R R19, PR, RZ, 0x1 ;  /* 0x00000001ff137803 */ /* 0x000fe20000000000 */
[----:B------:R-:W-:Y:S08]  /*a570*/  BRA `(.L_x_40639) ;  /* 0x00000000000c7947 */ /* 0x000ff00003800000 */
.L_x_40662:
[----:B------:R-:W2:Y:S02]  /*a580*/  LDG.E R4, desc[UR36][R4.64] ;  /* 0x0000002404047981 */ /* 0x000ea4000c1e1900 */
[----:B--2---:R-:W-:-:S04]  /*a590*/  ISETP.NE.AND P0, PT, R4, RZ, PT ;  /* 0x000000ff0400720c */ /* 0x004fc80003f05270 */
[----:B------:R-:W-:-:S09]  /*a5a0*/  P2R R19, PR, RZ, 0x1 ;  /* 0x00000001ff137803 */ /* 0x000fd20000000000 */
.L_x_40639:
        /* <DEDUP_REMOVED lines=21> */
.L_x_40670:
[----:B------:R-:W2:Y:S02]  /*a700*/  LDG.E.U8 R4, desc[UR36][R4.64] ;  /* 0x0000002404047981 */ /* 0x000ea4000c1e1100 */
[----:B--2---:R-:W-:-:S04]  /*a710*/  ISETP.NE.AND P0, PT, R4, RZ, PT ;  /* 0x000000ff0400720c */ /* 0x004fc80003f05270 */
[----:B------:R-:W-:Y:S01]  /*a720*/  P2R R22, PR, RZ, 0x1 ;  /* 0x00000001ff167803 */ /* 0x000fe20000000000 */
[----:B------:R-:W-:Y:S08]  /*a730*/  BRA `(.L_x_40672) ;  /* 0x0000000c00c47947 */ /* 0x000ff00003800000 */
.L_x_40669:
        /* <DEDUP_REMOVED lines=11> */
.L_x_40674:
[----:B------:R-:W2:Y:S02]  /*a7f0*/  LDG.E R4, desc[UR36][R4.64] ;  /* 0x0000002404047981 */ /* 0x000ea4000c1e1900 */
[----:B--2---:R-:W-:-:S04]  /*a800*/  ISETP.NE.AND P0, PT, R4, RZ, PT ;  /* 0x000000ff0400720c */ /* 0x004fc80003f05270 */
[----:B------:R-:W-:Y:S01]  /*a810*/  P2R R22, PR, RZ, 0x1 ;  /* 0x00000001ff167803 */ /* 0x000fe20000000000 */
[----:B------:R-:W-:Y:S08]  /*a820*/  BRA `(.L_x_40672) ;  /* 0x0000000c00887947 */ /* 0x000ff00003800000 */
.L_x_40673:
[----:B------:R-:W2:Y:S02]  /*a830*/  LDG.E.U16 R4, desc[UR36][R4.64] ;  /* 0x0000002404047981 */ /* 0x000ea4000c1e1500 */
[----:B--2---:R-:W-:-:S04]  /*a840*/  ISETP.NE.AND P0, PT, R4, RZ, PT ;  /* 0x000000ff0400720c */ /* 0x004fc80003f05270 */
[----:B------:R-:W-:Y:S01]  /*a850*/  P2R R22, PR, RZ, 0x1 ;  /* 0x00000001ff167803 */ /* 0x000fe20000000000 */
[----:B------:R-:W-:Y:S08]  /*a860*/  BRA `(.L_x_40672) ;  /* 0x0000000c00787947 */ /* 0x000ff00003800000 */
.L_x_40668:
        /* <DEDUP_REMOVED lines=10> */
.L_x_40676:
[----:B------:R-:W2:Y:S02]  /*a910*/  LDG.E.U16 R0, desc[UR36][R4.64] ;  /* 0x0000002404007981 */ /* 0x000ea4000c1e1500 */
[----:B--2---:R-:W-:-:S05]  /*a920*/  HADD2.F32 R0, -RZ, R0.H0_H0 ;  /* 0x20000000ff007230 */ /* 0x004fca0000004100 */
[----:B------:R-:W-:-:S04]  /*a930*/  FSETP.NEU.FTZ.AND P0, PT, R0, RZ, PT ;  /* 0x000000ff0000720b */ /* 0x000fc80003f1d000 */
[----:B------:R-:W-:Y:S01]  /*a940*/  P2R R22, PR, RZ, 0x1 ;  /* 0x00000001ff167803 */ /* 0x000fe20000000000 */
[----:B------:R-:W-:Y:S08]  /*a950*/  BRA `(.L_x_40672) ;  /* 0x0000000c003c7947 */ /* 0x000ff00003800000 */
.L_x_40675:
        /* <DEDUP_REMOVED lines=12> */
.L_x_40678:
        /* <DEDUP_REMOVED lines=11> */
.L_x_40677:
[----:B------:R-:W2:Y:S02]  /*aad0*/  LDG.E.64 R4, desc[UR36][R4.64] ;  /* 0x0000002404047981 */ /* 0x000ea4000c1e1b00 */
[----:B--2---:R-:W-:-:S06]  /*aae0*/  DSETP.NEU.AND P0, PT, R4, RZ, PT ;  /* 0x000000ff0400722a */ /* 0x004fcc0003f0d000 */
[----:B------:R-:W-:Y:S01]  /*aaf0*/  P2R R22, PR, RZ, 0x1 ;  /* 0x00000001ff167803 */ /* 0x000fe20000000000 */
[----:B------:R-:W-:Y:S07]  /*ab00*/  BRA `(.L_x_40672) ;  /* 0x0000000800d07947 */ /* 0x000fee0003800000 */
.L_x_40667:
        /* <DEDUP_REMOVED lines=12> */
.L_x_40681:
[----:B------:R-:W2:Y:S02]  /*abd0*/  LDG.E.128 R4, desc[UR36][R4.64] ;  /* 0x0000002404047981 */ /* 0x000ea4000c1e1d00 */
[----:B--2---:R-:W-:-:S06]  /*abe0*/  DSETP.NEU.AND P0, PT, R6, RZ, PT ;  /* 0x000000ff0600722a */ /* 0x004fcc0003f0d000 */
[----:B------:R-:W-:-:S06]  /*abf0*/  DSETP.NEU.OR P0, PT, R4, RZ, P0 ;  /* 0x000000ff0400722a */ /* 0x000fcc000070d400 */
[----:B------:R-:W-:Y:S01]  /*ac00*/  P2R R22, PR, RZ, 0x1 ;  /* 0x00000001ff167803 */ /* 0x000fe20000000000 */
[----:B------:R-:W-:Y:S07]  /*ac10*/  BRA `(.L_x_40672) ;  /* 0x00000008008c7947 */ /* 0x000fee0003800000 */
.L_x_40680:
        /* <DEDUP_REMOVED lines=28> */
.L_x_40683:
        /* <DEDUP_REMOVED lines=15> */
.L_x_40682:
[----:B------:R-:W2:Y:S02]  /*aed0*/  LDG.E.U16 R0, desc[UR36][R4.64] ;  /* 0x0000002404007981 */ /* 0x000ea4000c1e1500 */
[----:B--2---:R-:W-:-:S05]  /*aee0*/  IMAD.U32 R0, R0, 0x10000, RZ ;  /* 0x0001000000007824 */ /* 0x004fca00078e00ff */
[----:B------:R-:W-:-:S04]  /*aef0*/  FSETP.NEU.FTZ.AND P0, PT, R0, RZ, PT ;  /* 0x000000ff0000720b */ /* 0x000fc80003f1d000 */
[----:B------:R-:W-:Y:S01]  /*af00*/  P2R R22, PR, RZ, 0x1 ;  /* 0x00000001ff167803 */ /* 0x000fe20000000000 */
[----:B------:R-:W-:Y:S08]  /*af10*/  BRA `(.L_x_40672) ;  /* 0x0000000400cc7947 */ /* 0x000ff00003800000 */
.L_x_40679:
        /* <DEDUP_REMOVED lines=12> */
.L_x_40686:
        /* <DEDUP_REMOVED lines=21> */
.L_x_40690:
[----:B------:R-:W-:Y:S05]  /*b130*/  BSYNC B1 ;  /* 0x0000000000017941 */ /* 0x000fea0003800000 */
.L_x_40689:
[----:B------:R-:W-:Y:S01]  /*b140*/  LEA R5, R0, 0x3b800000, 0x17 ;  /* 0x3b80000000057811 */ /* 0x000fe200078eb8ff */
[----:B------:R-:W-:-:S05]  /*b150*/  IMAD.SHL.U32 R0, R3, 0x100000, RZ ;  /* 0x0010000003007824 */ /* 0x000fca00078e00ff */
[----:B------:R-:W-:-:S07]  /*b160*/  LOP3.LUT R0, R5, R0, R6, 0xfe, !PT ;  /* 0x0000000005007212 */ /* 0x000fce00078efe06 */
.L_x_40688:
[----:B------:R-:W-:Y:S05]  /*b170*/  BSYNC B0 ;  /* 0x0000000000007941 */ /* 0x000fea0003800000 */
.L_x_40687:
[----:B------:R-:W-:-:S04]  /*b180*/  FSETP.NEU.FTZ.AND P0, PT, R0, RZ, PT ;  /* 0x000000ff0000720b */ /* 0x000fc80003f1d000 */
[----:B------:R-:W-:Y:S01]  /*b190*/  P2R R22, PR, RZ, 0x1 ;  /* 0x00000001ff167803 */ /* 0x000fe20000000000 */
[----:B------:R-:W-:Y:S08]  /*b1a0*/  BRA `(.L_x_40672) ;  /* 0x0000000400287947 */ /* 0x000ff00003800000 */
.L_x_40685:
        /* <DEDUP_REMOVED lines=21> */
.L_x_40694:
[----:B------:R-:W-:Y:S05]  /*b300*/  BSYNC B1 ;  /* 0x0000000000017941 */ /* 0x000fea0003800000 */
.L_x_40693:
[----:B------:R-:W-:Y:S01]  /*b310*/  LEA R5, R0, 0x37800000, 0x17 ;  /* 0x3780000000057811 */ /* 0x000fe200078eb8ff */
[----:B------:R-:W-:-:S05]  /*b320*/  IMAD.SHL.U32 R0, R3, 0x200000, RZ ;  /* 0x0020000003007824 */ /* 0x000fca00078e00ff */
[----:B------:R-:W-:-:S07]  /*b330*/  LOP3.LUT R0, R5, R0, R6, 0xfe, !PT ;  /* 0x0000000005007212 */ /* 0x000fce00078efe06 */
.L_x_40692:
[----:B------:R-:W-:Y:S05]  /*b340*/  BSYNC B0 ;  /* 0x0000000000007941 */ /* 0x000fea0003800000 */
.L_x_40691:
[----:B------:R-:W-:-:S04]  /*b350*/  FSETP.NEU.FTZ.AND P0, PT, R0, RZ, PT ;  /* 0x000000ff0000720b */ /* 0x000fc80003f1d000 */
[----:B------:R-:W-:Y:S01]  /*b360*/  P2R R22, PR, RZ, 0x1 ;  /* 0x00000001ff167803 */ /* 0x000fe20000000000 */
[----:B------:R-:W-:Y:S08]  /*b370*/  BRA `(.L_x_40672) ;  /* 0x0000000000b47947 */ /* 0x000ff00003800000 */
.L_x_40684:
        /* <DEDUP_REMOVED lines=14> */
.L_x_40698:
[----:B------:R-:W-:Y:S05]  /*b460*/  BSYNC B0 ;  /* 0x0000000000007941 */ /* 0x000fea0003800000 */
.L_x_40697:
[----:B------:R-:W-:-:S04]  /*b470*/  FSETP.NEU.FTZ.AND P0, PT, R0, RZ, PT ;  /* 0x000000ff0000720b */ /* 0x000fc80003f1d000 */
[----:B------:R-:W-:Y:S01]  /*b480*/  P2R R22, PR, RZ, 0x1 ;  /* 0x00000001ff167803 */ /* 0x000fe20000000000 */
[----:B------:R-:W-:Y:S08]  /*b490*/  BRA `(.L_x_40672) ;  /* 0x00000000006c7947 */ /* 0x000ff00003800000 */
.L_x_40671:
        /* <DEDUP_REMOVED lines=16> */
.L_x_40699:
[----:B------:R-:W-:-:S04]  /*b5a0*/  PLOP3.LUT P0, PT, PT, PT, PT, 0x8, 0x0 ;  /* 0x000000000000781c */ /* 0x000fc80003f0e170 */
[----:B------:R-:W-:Y:S01]  /*b5b0*/  P2R R22, PR, RZ, 0x1 ;  /* 0x00000001ff167803 */ /* 0x000fe20000000000 */
[----:B------:R-:W-:Y:S08]  /*b5c0*/  BRA `(.L_x_40672) ;  /* 0x0000000000207947 */ /* 0x000ff00003800000 */
.L_x_40696:
[----:B------:R-:W2:Y:S02]  /*b5d0*/  LDG.E.64 R4, desc[UR36][R4.64] ;  /* 0x0000002404047981 */ /* 0x000ea4000c1e1b00 */
[----:B--2---:R-:W-:-:S04]  /*b5e0*/  ISETP.NE.U32.AND P0, PT, R4, RZ, PT ;  /* 0x000000ff0400720c */ /* 0x004fc80003f05070 */
[----:B------:R-:W-:-:S04]  /*b5f0*/  ISETP.NE.AND.EX P0, PT, R5, RZ, PT, P0 ;  /* 0x000000ff0500720c */ /* 0x000fc80003f05300 */
[----:B------:R-:W-:Y:S01]  /*b600*/  P2R R22, PR, RZ, 0x1 ;  /* 0x00000001ff167803 */ /* 0x000fe20000000000 */
[----:B------:R-:W-:Y:S08]  /*b610*/  BRA `(.L_x_40672) ;  /* 0x00000000000c7947 */ /* 0x000ff00003800000 */
.L_x_40695:
[----:B------:R-:W2:Y:S02]  /*b620*/  LDG.E R4, desc[UR36][R4.64] ;  /* 0x0000002404047981 */ /* 0x000ea4000c1e1900 */
[----:B--2---:R-:W-:-:S04]  /*b630*/  ISETP.NE.AND P0, PT, R4, RZ, PT ;  /* 0x000000ff0400720c */ /* 0x004fc80003f05270 */
[----:B------:R-:W-:-:S09]  /*b640*/  P2R R22, PR, RZ, 0x1 ;  /* 0x00000001ff167803 */ /* 0x000fd20000000000 */
.L_x_40672:
        /* <DEDUP_REMOVED lines=20> */
.L_x_40703:
[----:B------:R-:W2:Y:S02]  /*b790*/  LDG.E.U8 R4, desc[UR36][R4.64] ;  /* 0x0000002404047981 */ /* 0x000ea4000c1e1100 */
[----:B--2---:R-:W-:Y:S01]  /*b7a0*/  ISETP.NE.AND P0, PT, R4, RZ, PT ;  /* 0x000000ff0400720c */ /* 0x004fe20003f05270 */
[----:B------:R-:W-:-:S12]  /*b7b0*/  BRA `(.L_x_40705) ;  /* 0x0000000c00747947 */ /* 0x000fd80003800000 */
.L_x_40702:
        /* <DEDUP_REMOVED lines=10> */
.L_x_40707:
[----:B------:R-:W2:Y:S02]  /*b860*/  LDG.E R4, desc[UR36][R4.64] ;  /* 0x0000002404047981 */ /* 0x000ea4000c1e1900 */
[----:B--2---:R-:W-:Y:S01]  /*b870*/  ISETP.NE.AND P0, PT, R4, RZ, PT ;  /* 0x000000ff0400720c */ /* 0x004fe20003f05270 */
[----:B------:R-:W-:-:S12]  /*b880*/  BRA `(.L_x_40705) ;  /* 0x0000000c00407947 */ /* 0x000fd80003800000 */
.L_x_40706:
[----:B------:R-:W2:Y:S02]  /*b890*/  LDG.E.U16 R4, desc[UR36][R4.64] ;  /* 0x0000002404047981 */ /* 0x000ea4000c1e1500 */
[----:B--2---:R-:W-:Y:S01]  /*b8a0*/  ISETP.NE.AND P0, PT, R4, RZ, PT ;  /* 0x000000ff0400720c */ /* 0x004fe20003f05270 */
[----:B------:R-:W-:-:S12]  /*b8b0*/  BRA `(.L_x_40705) ;  /* 0x0000000c00347947 */ /* 0x000fd80003800000 */
.L_x_40701:
        /* <DEDUP_REMOVED lines=9> */
.L_x_40709:
[----:B------:R-:W2:Y:S02]  /*b950*/  LDG.E.U16 R0, desc[UR36][R4.64] ;  /* 0x0000002404007981 */ /* 0x000ea4000c1e1500 */
[----:B--2---:R-:W-:-:S05]  /*b960*/  HADD2.F32 R0, -RZ, R0.H0_H0 ;  /* 0x20000000ff007230 */ /* 0x004fca0000004100 */
[----:B------:R-:W-:Y:S01]  /*b970*/  FSETP.NEU.FTZ.AND P0, PT, R0, RZ, PT ;  /* 0x000000ff0000720b */ /* 0x000fe20003f1d000 */
[----:B------:R-:W-:-:S12]  /*b980*/  BRA `(.L_x_40705) ;  /* 0x0000000c00007947 */ /* 0x000fd80003800000 */
.L_x_40708:
        /* <DEDUP_REMOVED lines=11> */
.L_x_40711:
        /* <DEDUP_REMOVED lines=10> */
.L_x_40710:
[----:B------:R-:W2:Y:S02]  /*bae0*/  LDG.E.64 R4, desc[UR36][R4.64] ;  /* 0x0000002404047981 */ /* 0x000ea4000c1e1b00 */
[----:B--2---:R-:W-:Y:S01]  /*baf0*/  DSETP.NEU.AND P0, PT, R4, RZ, PT ;  /* 0x000000ff0400722a */ /* 0x004fe20003f0d000 */
[----:B------:R-:W-:-:S13]  /*bb00*/  BRA `(.L_x_40705) ;  /* 0x0000000800a07947 */ /* 0x000fda0003800000 */
.L_x_40700:
        /* <DEDUP_REMOVED lines=11> */
.L_x_40714:
[----:B------:R-:W2:Y:S02]  /*bbc0*/  LDG.E.128 R4, desc[UR36][R4.64] ;  /* 0x0000002404047981 */ /* 0x000ea4000c1e1d00 */
[----:B--2---:R-:W-:-:S06]  /*bbd0*/  DSETP.NEU.AND P0, PT, R6, RZ, PT ;  /* 0x000000ff0600722a */ /* 0x004fcc0003f0d000 */
[----:B------:R-:W-:Y:S01]  /*bbe0*/  DSETP.NEU.OR P0, PT, R4, RZ, P0 ;  /* 0x000000ff0400722a */ /* 0x000fe2000070d400 */
[----:B------:R-:W-:-:S13]  /*bbf0*/  BRA `(.L_x_40705) ;  /* 0x0000000800647947 */ /* 0x000fda0003800000 */
.L_x_40713:
        /* <DEDUP_REMOVED lines=27> */
.L_x_40716:
        /* <DEDUP_REMOVED lines=12> */
[----:B------:R-:W-:Y:S01]  /*be70*/  FSETP.NEU.FTZ.AND P0, PT, R0, RZ, PT ;  /* 0x000000ff0000720b */ /* 0x000fe20003f1d000 */
[----:B------:R-:W-:-:S12]  /*be80*/  BRA `(.L_x_40705) ;  /* 0x0000000400c07947 */ /* 0x000fd80003800000 */
.L_x_40715:
[----:B------:R-:W2:Y:S02]  /*be90*/  LDG.E.U16 R0, desc[UR36][R4.64] ;  /* 0x0000002404007981 */ /* 0x000ea4000c1e1500 */
[----:B--2---:R-:W-:-:S05]  /*bea0*/  IMAD.U32 R0, R0, 0x10000, RZ ;  /* 0x0001000000007824 */ /* 0x004fca00078e00ff */
[----:B------:R-:W-:Y:S01]  /*beb0*/  FSETP.NEU.FTZ.AND P0, PT, R0, RZ, PT ;  /* 0x000000ff0000720b */ /* 0x000fe20003f1d000 */
[----:B------:R-:W-:-:S12]  /*bec0*/  BRA `(.L_x_40705) ;  /* 0x0000000400b07947 */ /* 0x000fd80003800000 */
.L_x_40712:
        /* <DEDUP_REMOVED lines=11> */
.L_x_40719:
        /* <DEDUP_REMOVED lines=21> */
.L_x_40723:
[----:B------:R-:W-:Y:S05]  /*c0d0*/  BSYNC B1 ;  /* 0x0000000000017941 */ /* 0x000fea0003800000 */
.L_x_40722:
[----:B------:R-:W-:Y:S01]  /*c0e0*/  LEA R5, R0, 0x3b800000, 0x17 ;  /* 0x3b80000000057811 */ /* 0x000fe200078eb8ff */
[----:B------:R-:W-:-:S05]  /*c0f0*/  IMAD.SHL.U32 R0, R3, 0x100000, RZ ;  /* 0x0010000003007824 */ /* 0x000fca00078e00ff */
[----:B------:R-:W-:-:S07]  /*c100*/  LOP3.LUT R0, R5, R0, R6, 0xfe, !PT ;  /* 0x0000000005007212 */ /* 0x000fce00078efe06 */
.L_x_40721:
[----:B------:R-:W-:Y:S05]  /*c110*/  BSYNC B0 ;  /* 0x0000000000007941 */ /* 0x000fea0003800000 */
.L_x_40720:
[----:B------:R-:W-:Y:S01]  /*c120*/  FSETP.NEU.FTZ.AND P0, PT, R0, RZ, PT ;  /* 0x000000ff0000720b */ /* 0x000fe20003f1d000 */
[----:B------:R-:W-:-:S12]  /*c130*/  BRA `(.L_x_40705) ;  /* 0x0000000400147947 */ /* 0x000fd80003800000 */
.L_x_40718:
        /* <DEDUP_REMOVED lines=21> */
.L_x_40727:
[----:B------:R-:W-:Y:S05]  /*c290*/  BSYNC B1 ;  /* 0x0000000000017941 */ /* 0x000fea0003800000 */
.L_x_40726:
[----:B------:R-:W-:Y:S01]  /*c2a0*/  LEA R5, R0, 0x37800000, 0x17 ;  /* 0x3780000000057811 */ /* 0x000fe200078eb8ff */
[----:B------:R-:W-:-:S05]  /*c2b0*/  IMAD.SHL.U32 R0, R3, 0x200000, RZ ;  /* 0x0020000003007824 */ /* 0x000fca00078e00ff */
[----:B------:R-:W-:-:S07]  /*c2c0*/  LOP3.LUT R0, R5, R0, R6, 0xfe, !PT ;  /* 0x0000000005007212 */ /* 0x000fce00078efe06 */
.L_x_40725:
[----:B------:R-:W-:Y:S05]  /*c2d0*/  BSYNC B0 ;  /* 0x0000000000007941 */ /* 0x000fea0003800000 */
.L_x_40724:
[----:B------:R-:W-:Y:S01]  /*c2e0*/  FSETP.NEU.FTZ.AND P0, PT, R0, RZ, PT ;  /* 0x000000ff0000720b */ /* 0x000fe20003f1d000 */
[----:B------:R-:W-:-:S12]  /*c2f0*/  BRA `(.L_x_40705) ;  /* 0x0000000000a47947 */ /* 0x000fd80003800000 */
.L_x_40717:
        /* <DEDUP_REMOVED lines=14> */
.L_x_40731:
[----:B------:R-:W-:Y:S05]  /*c3e0*/  BSYNC B0 ;  /* 0x0000000000007941 */ /* 0x000fea0003800000 */
.L_x_40730:
[----:B------:R-:W-:Y:S01]  /*c3f0*/  FSETP.NEU.FTZ.AND P0, PT, R0, RZ, PT ;  /* 0x000000ff0000720b */ /* 0x000fe20003f1d000 */
[----:B------:R-:W-:-:S12]  /*c400*/  BRA `(.L_x_40705) ;  /* 0x0000000000607947 */ /* 0x000fd80003800000 */
.L_x_40704:
        /* <DEDUP_REMOVED lines=16> */
.L_x_40732:
[----:B------:R-:W-:Y:S01]  /*c510*/  PLOP3.LUT P0, PT, PT, PT, PT, 0x8, 0x0 ;  /* 0x000000000000781c */ /* 0x000fe20003f0e170 */
[----:B------:R-:W-:-:S12]  /*c520*/  BRA `(.L_x_40705) ;  /* 0x0000000000187947 */ /* 0x000fd80003800000 */
.L_x_40729:
[----:B------:R-:W2:Y:S02]  /*c530*/  LDG.E.64 R4, desc[UR36][R4.64] ;  /* 0x0000002404047981 */ /* 0x000ea4000c1e1b00 */
[----:B--2---:R-:W-:-:S04]  /*c540*/  ISETP.NE.U32.AND P0, PT, R4, RZ, PT ;  /* 0x000000ff0400720c */ /* 0x004fc80003f05070 */
[----:B------:R-:W-:Y:S01]  /*c550*/  ISETP.NE.AND.EX P0, PT, R5, RZ, PT, P0 ;  /* 0x000000ff0500720c */ /* 0x000fe20003f05300 */
[----:B------:R-:W-:-:S12]  /*c560*/  BRA `(.L_x_40705) ;  /* 0x0000000000087947 */ /* 0x000fd80003800000 */
.L_x_40728:
[----:B------:R-:W2:Y:S02]  /*c570*/  LDG.E R4, desc[UR36][R4.64] ;  /* 0x0000002404047981 */ /* 0x000ea4000c1e1900 */
[----:B--2---:R-:W-:-:S13]  /*c580*/  ISETP.NE.AND P0, PT, R4, RZ, PT ;  /* 0x000000ff0400720c */ /* 0x004fda0003f05270 */
.L_x_40705:
[----:B------:R-:W-:Y:S02]  /*c590*/  ISETP.NE.AND P2, PT, R19, RZ, PT ;  /* 0x000000ff1300720c */ /* 0x000fe40003f45270 */
[----:B------:R-:W-:Y:S02]  /*c5a0*/  ISETP.NE.AND P1, PT, R22, RZ, PT ;  /* 0x000000ff1600720c */ /* 0x000fe40003f25270 */
[----:B------:R-:W-:Y:S02]  /*c5b0*/  SEL R3, RZ, 0x1, !P0 ;  /* 0x00000001ff037807 */ /* 0x000fe40004000000 */
[----:B------:R-:W-:Y:S02]  /*c5c0*/  SEL R19, RZ, 0x1, !P2 ;  /* 0x00000001ff137807 */ /* 0x000fe40005000000 */
[----:B------:R-:W-:-:S07]  /*c5d0*/  SEL R4, RZ, 0x1, !P1 ;  /* 0x00000001ff047807 */ /* 0x000fce0004800000 */
.L_x_40633:
[----:B------:R-:W-:Y:S05]  /*c5e0*/  BSYNC B6 ;  /* 0x0000000000067941 */ /* 0x000fea0003800000 */
.L_x_40632:
[----:B------:R-:W0:Y:S01]  /*c5f0*/  S2R R0, SR_TID.X ;  /* 0x0000000000007919 */ /* 0x000e220000002100 */
[----:B------:R-:W1:Y:S01]  /*c600*/  LDC.U8 R18, c[0x0][0x254] ;  /* 0x00009500ff127b82 */ /* 0x000e620000000000 */
[----:B------:R-:W-:Y:S01]  /*c610*/  PRMT R7, R17, 0x9910, RZ ;  /* 0x0000991011077816 */ /* 0x000fe200000000ff */
[----:B------:R-:W-:Y:S01]  /*c620*/  BSSY B6, `(.L_x_40733) ;  /* 0x00000fd000067945 */ /* 0x000fe20003800000 */
[----:B------:R-:W-:Y:S02]  /*c630*/  PRMT R5, R28, 0x9910, RZ ;  /* 0x000099101c057816 */ /* 0x000fe400000000ff */
[----:B------:R-:W-:Y:S02]  /*c640*/  PRMT R6, R26, 0x9910, RZ ;  /* 0x000099101a067816 */ /* 0x000fe400000000ff */
[----:B------:R-:W-:Y:S02]  /*c650*/  PRMT R8, R19, 0x9910, RZ ;  /* 0x0000991013087816 */ /* 0x000fe400000000ff */
[----:B------:R-:W-:-:S02]  /*c660*/  ISETP.NE.AND P2, PT, R7, RZ, PT ;  /* 0x000000ff0700720c */ /* 0x000fc40003f45270 */
[----:B------:R-:W-:Y:S02]  /*c670*/  ISETP.NE.AND P0, PT, R5, RZ, PT ;  /* 0x000000ff0500720c */ /* 0x000fe40003f05270 */
[----:B------:R-:W-:Y:S02]  /*c680*/  ISETP.NE.AND P1, PT, R6, RZ, PT ;  /* 0x000000ff0600720c */ /* 0x000fe40003f25270 */
[----:B------:R-:W-:Y:S02]  /*c690*/  ISETP.NE.AND P3, PT, R8, RZ, PT ;  /* 0x000000ff0800720c */ /* 0x000fe40003f65270 */
[----:B------:R-:W-:Y:S02]  /*c6a0*/  SEL R17, R2, R16, !P2 ;  /* 0x0000001002117207 */ /* 0x000fe40005000000 */
[----:B------:R-:W-:Y:S02]  /*c6b0*/  SEL R25, R25, R27, !P0 ;  /* 0x0000001b19197207 */ /* 0x000fe40004000000 */
[----:B------:R-:W-:-:S02]  /*c6c0*/  SEL R23, R23, R24, !P1 ;  /* 0x0000001817177207 */ /* 0x000fc40004800000 */
[----:B------:R-:W-:Y:S02]  /*c6d0*/  SEL R2, R3, R4, !P3 ;  /* 0x0000000403027207 */ /* 0x000fe40005800000 */
[----:B0-----:R-:W-:Y:S01]  /*c6e0*/  ISETP.GE.AND P4, PT, R0, R29, PT ;  /* 0x0000001d0000720c */ /* 0x001fe20003f86270 */
[----:B------:R-:W-:-:S12]  /*c6f0*/  IMAD.MOV.U32 R16, RZ, RZ, R0 ;  /* 0x000000ffff107224 */ /* 0x000fd800078e0000 */
[----:B------:R-:W-:Y:S05]  /*c700*/  @P4 BRA `(.L_x_40734) ;  /* 0x0000000c00b84947 */ /* 0x000fea0003800000 */
[----:B------:R-:W0:Y:S01]  /*c710*/  S2R R10, SR_CTAID.X ;  /* 0x00000000000a7919 */ /* 0x000e220000002500 */
[----:B------:R-:W2:Y:S01]  /*c720*/  LDC.64 R8, c[0x0][0x220] ;  /* 0x00008800ff087b82 */ /* 0x000ea20000000a00 */
[----:B-1----:R-:W-:Y:S01]  /*c730*/  PRMT R4, R18, 0x9910, RZ ;  /* 0x0000991012047816 */ /* 0x002fe200000000ff */
[----:B------:R-:W-:Y:S01]  /*c740*/  ULDC UR4, c[0x0][0x258] ;  /* 0x0000960000047ab9 */ /* 0x000fe20000000800 */
[----:B------:R-:W-:Y:S02]  /*c750*/  VIADD R16, R0, 0x80 ;  /* 0x0000008000107836 */ /* 0x000fe40000000000 */
[----:B0-----:R-:W-:-:S04]  /*c760*/  IMAD R3, R10, 0x200, R0 ;  /* 0x000002000a037824 */ /* 0x001fc800078e0200 */
        /* <DEDUP_REMOVED lines=16> */
.L_x_40738:
[----:B------:R2:W-:Y:S01]  /*c870*/  STG.E.U8 desc[UR36][R8.64], R25 ;  /* 0x0000001908007986 */ /* 0x0005e2000c101124 */
[----:B------:R-:W-:Y:S05]  /*c880*/  BRA `(.L_x_40734) ;  /* 0x0000000c00587947 */ /* 0x000fea0003800000 */
.L_x_40737:
        /* <DEDUP_REMOVED lines=10> */
.L_x_40741:
[----:B------:R-:W-:-:S05]  /*c930*/  LOP3.LUT R25, R25, 0xffff, RZ, 0xc0, !PT ;  /* 0x0000ffff19197812 */ /* 0x000fca00078ec0ff */
[----:B------:R0:W-:Y:S01]  /*c940*/  STG.E desc[UR36][R8.64], R25 ;  /* 0x0000001908007986 */ /* 0x0001e2000c101924 */
[----:B------:R-:W-:Y:S05]  /*c950*/  BRA `(.L_x_40734) ;  /* 0x0000000c00247947 */ /* 0x000fea0003800000 */
.L_x_40740:
[----:B------:R3:W-:Y:S01]  /*c960*/  STG.E.U16 desc[UR36][R8.64], R25 ;  /* 0x0000001908007986 */ /* 0x0007e2000c101524 */
[----:B------:R-:W-:Y:S05]  /*c970*/  BRA `(.L_x_40734) ;  /* 0x0000000c001c7947 */ /* 0x000fea0003800000 */
.L_x_40736:
        /* <DEDUP_REMOVED lines=9> */
.L_x_40743:
[----:B------:R-:W0:Y:S02]  /*ca10*/  I2F.S16 R0, R25 ;  /* 0x0000001900007306 */ /* 0x000e240000101400 */
[----:B0-----:R-:W-:-:S05]  /*ca20*/  F2FP.F16.F32.PACK_AB R0, RZ, R0 ;  /* 0x00000000ff00723e */ /* 0x001fca00000000ff */
[----:B------:R0:W-:Y:S01]  /*ca30*/  STG.E.U16 desc[UR36][R8.64], R0 ;  /* 0x0000000008007986 */ /* 0x0001e2000c101524 */
[----:B------:R-:W-:Y:S05]  /*ca40*/  BRA `(.L_x_40734) ;  /* 0x0000000800e87947 */ /* 0x000fea0003800000 */
.L_x_40742:
        /* <DEDUP_REMOVED lines=10> */
.L_x_40745:
[----:B------:R-:W0:Y:S02]  /*caf0*/  I2F.S16 R25, R25 ;  /* 0x0000001900197306 */ /* 0x000e240000101400 */
[----:B0-----:R-:W-:-:S04]  /*cb00*/  F2FP.F16.F32.PACK_AB R3, RZ, R25 ;  /* 0x00000019ff03723e */ /* 0x001fc800000000ff */
[----:B------:R-:W-:-:S05]  /*cb10*/  PRMT R3, R3, 0x5410, RZ ;  /* 0x0000541003037816 */ /* 0x000fca00000000ff */
[----:B------:R0:W-:Y:S01]  /*cb20*/  STG.E desc[UR36][R8.64], R3 ;  /* 0x0000000308007986 */ /* 0x0001e2000c101924 */
[----:B------:R-:W-:Y:S05]  /*cb30*/  BRA `(.L_x_40734) ;  /* 0x0000000800ac7947 */ /* 0x000fea0003800000 */
.L_x_40744:
[----:B------:R-:W0:Y:S02]  /*cb40*/  I2F.F64.S16 R4, R25 ;  /* 0x0000001900047312 */ /* 0x000e240000101c00 */
[----:B0-----:R0:W-:Y:S01]  /*cb50*/  STG.E.64 desc[UR36][R8.64], R4 ;  /* 0x0000000408007986 */ /* 0x0011e2000c101b24 */
[----:B------:R-:W-:Y:S05]  /*cb60*/  BRA `(.L_x_40734) ;  /* 0x0000000800a07947 */ /* 0x000fea0003800000 */
.L_x_40735:
        /* <DEDUP_REMOVED lines=10> */
.L_x_40748:
[----:B------:R-:W0:Y:S01]  /*cc10*/  I2F.F64.S16 R4, R25 ;  /* 0x0000001900047312 */ /* 0x000e220000101c00 */
[----:B------:R-:W-:-:S05]  /*cc20*/  CS2R R6, SRZ ;  /* 0x0000000000067805 */ /* 0x000fca000001ff00 */
[----:B0-----:R0:W-:Y:S01]  /*cc30*/  STG.E.128 desc[UR36][R8.64], R4 ;  /* 0x0000000408007986 */ /* 0x0011e2000c101d24 */
[----:B------:R-:W-:Y:S05]  /*cc40*/  BRA `(.L_x_40734) ;  /* 0x0000000800687947 */ /* 0x000fea0003800000 */
.L_x_40747:
        /* <DEDUP_REMOVED lines=21> */
.L_x_40752:
[----:B------:R-:W-:Y:S05]  /*cda0*/  BSYNC B0 ;  /* 0x0000000000007941 */ /* 0x000fea0003800000 */
.L_x_40751:
[----:B------:R-:W-:-:S05]  /*cdb0*/  LOP3.LUT R5, R0, R5, RZ, 0xfc, !PT ;  /* 0x0000000500057212 */ /* 0x000fca00078efcff */
[----:B------:R0:W-:Y:S01]  /*cdc0*/  STG.E.U8 desc[UR36][R8.64], R5 ;  /* 0x0000000508007986 */ /* 0x0001e2000c101124 */
[----:B------:R-:W-:Y:S05]  /*cdd0*/  BRA `(.L_x_40734) ;  /* 0x0000000800047947 */ /* 0x000fea0003800000 */
.L_x_40750:
        /* <DEDUP_REMOVED lines=13> */
.L_x_40754:
[----:B------:R-:W-:Y:S01]  /*ceb0*/  IMAD.MOV.U32 R0, RZ, RZ, 0x7f ;  /* 0x0000007fff007424 */ /* 0x000fe200078e00ff */
[----:B------:R-:W-:-:S04]  /*cec0*/  ISETP.GT.U32.AND P0, PT, R3, 0x7f800000, PT ;  /* 0x7f8000000300780c */ /* 0x000fc80003f04070 */
[----:B------:R-:W-:-:S09]  /*ced0*/  SEL R0, R0, 0x7c, P0 ;  /* 0x0000007c00007807 */ /* 0x000fd20000000000 */
.L_x_40755:
[----:B------:R-:W-:Y:S05]  /*cee0*/  BSYNC B0 ;  /* 0x0000000000007941 */ /* 0x000fea0003800000 */
.L_x_40753:
[----:B------:R-:W-:-:S04]  /*cef0*/  LOP3.LUT R3, R25, 0x80000000, RZ, 0xc0, !PT ;  /* 0x8000000019037812 */ /* 0x000fc800078ec0ff */
[----:B------:R-:W-:-:S04]  /*cf00*/  SHF.R.U32.HI R3, RZ, 0x18, R3 ;  /* 0x00000018ff037819 */ /* 0x000fc80000011603 */
[----:B------:R-:W-:-:S05]  /*cf10*/  LOP3.LUT R3, R0, R3, RZ, 0xfc, !PT ;  /* 0x0000000300037212 */ /* 0x000fca00078efcff */
[----:B------:R0:W-:Y:S01]  /*cf20*/  STG.E.U8 desc[UR36][R8.64], R3 ;  /* 0x0000000308007986 */ /* 0x0001e2000c101124 */
[----:B------:R-:W-:Y:S05]  /*cf30*/  BRA `(.L_x_40734) ;  /* 0x0000000400ac7947 */ /* 0x000fea0003800000 */
.L_x_40749:
[----:B------:R-:W0:Y:S02]  /*cf40*/  I2F.S16 R0, R25 ;  /* 0x0000001900007306 */ /* 0x000e240000101400 */
[----:B0-----:R-:W-:-:S05]  /*cf50*/  F2FP.BF16.F32.PACK_AB R0, RZ, R0 ;  /* 0x00000000ff00723e */ /* 0x001fca00000010ff */
[----:B------:R0:W-:Y:S01]  /*cf60*/  STG.E.U16 desc[UR36][R8.64], R0 ;  /* 0x0000000008007986 */ /* 0x0001e2000c101524 */
[----:B------:R-:W-:Y:S05]  /*cf70*/  BRA `(.L_x_40734) ;  /* 0x00000004009c7947 */ /* 0x000fea0003800000 */
.L_x_40746:
        /* <DEDUP_REMOVED lines=10> */
.L_x_40758:
        /* <DEDUP_REMOVED lines=17> */
.L_x_40761:
[----:B------:R-:W-:-:S04]  /*d130*/  LOP3.LUT R3, R25, 0x80000000, RZ, 0xc0, !PT ;  /* 0x8000000019037812 */ /* 0x000fc800078ec0ff */
[----:B------:R-:W-:-:S04]  /*d140*/  SHF.R.U32.HI R3, RZ, 0x18, R3 ;  /* 0x00000018ff037819 */ /* 0x000fc80000011603 */
[----:B------:R-:W-:-:S04]  /*d150*/  LOP3.LUT R0, R0, R3, RZ, 0xfc, !PT ;  /* 0x0000000300007212 */ /* 0x000fc800078efcff */
[----:B------:R-:W-:-:S07]  /*d160*/  PRMT R4, R0, 0x7610, R4 ;  /* 0x0000761000047816 */ /* 0x000fce0000000004 */
.L_x_40760:
[----:B------:R-:W-:Y:S05]  /*d170*/  BSYNC B0 ;  /* 0x0000000000007941 */ /* 0x000fea0003800000 */
.L_x_40759:
[----:B------:R0:W-:Y:S01]  /*d180*/  STG.E.U8 desc[UR36][R8.64], R4 ;  /* 0x0000000408007986 */ /* 0x0001e2000c101124 */
[----:B------:R-:W-:Y:S05]  /*d190*/  BRA `(.L_x_40734) ;  /* 0x0000000400147947 */ /* 0x000fea0003800000 */
.L_x_40757:
        /* <DEDUP_REMOVED lines=17> */
.L_x_40764:
[----:B------:R-:W-:-:S04]  /*d2b0*/  LOP3.LUT R3, R25, 0x80000000, RZ, 0xc0, !PT ;  /* 0x8000000019037812 */ /* 0x000fc800078ec0ff */
[----:B------:R-:W-:-:S04]  /*d2c0*/  SHF.R.U32.HI R3, RZ, 0x18, R3 ;  /* 0x00000018ff037819 */ /* 0x000fc80000011603 */
[----:B------:R-:W-:-:S04]  /*d2d0*/  LOP3.LUT R0, R0, R3, RZ, 0xfc, !PT ;  /* 0x0000000300007212 */ /* 0x000fc800078efcff */
[----:B------:R-:W-:-:S07]  /*d2e0*/  PRMT R4, R0, 0x7610, R4 ;  /* 0x0000761000047816 */ /* 0x000fce0000000004 */
.L_x_40763:
[----:B------:R-:W-:Y:S05]  /*d2f0*/  BSYNC B0 ;  /* 0x0000000000007941 */ /* 0x000fea0003800000 */
.L_x_40762:
[----:B------:R0:W-:Y:S01]  /*d300*/  STG.E.U8 desc[UR36][R8.64], R4 ;  /* 0x0000000408007986 */ /* 0x0001e2000c101124 */
[----:B------:R-:W-:Y:S05]  /*d310*/  BRA `(.L_x_40734) ;  /* 0x0000000000b47947 */ /* 0x000fea0003800000 */
.L_x_40756:
        /* <DEDUP_REMOVED lines=22> */
.L_x_40739:
        /* <DEDUP_REMOVED lines=16> */
.L_x_40767:
[----:B------:R-:W-:Y:S05]  /*d580*/  BRA `(.L_x_40734) ;  /* 0x0000000000187947 */ /* 0x000fea0003800000 */
.L_x_40766:
[----:B------:R-:W-:Y:S01]  /*d590*/  LOP3.LUT R4, R25, 0xffff, RZ, 0xc0, !PT ;  /* 0x0000ffff19047812 */ /* 0x000fe200078ec0ff */
[----:B------:R-:W-:-:S05]  /*d5a0*/  IMAD.MOV.U32 R5, RZ, RZ, RZ ;  /* 0x000000ffff057224 */ /* 0x000fca00078e00ff */
[----:B------:R0:W-:Y:S01]  /*d5b0*/  STG.E.64 desc[UR36][R8.64], R4 ;  /* 0x0000000408007986 */ /* 0x0001e2000c101b24 */
[----:B------:R-:W-:Y:S05]  /*d5c0*/  BRA `(.L_x_40734) ;  /* 0x0000000000087947 */ /* 0x000fea0003800000 */
.L_x_40765:
[----:B------:R-:W-:-:S05]  /*d5d0*/  LOP3.LUT R25, R25, 0xffff, RZ, 0xc0, !PT ;  /* 0x0000ffff19197812 */ /* 0x000fca00078ec0ff */
[----:B------:R0:W-:Y:S02]  /*d5e0*/  STG.E desc[UR36][R8.64], R25 ;  /* 0x0000001908007986 */ /* 0x0001e4000c101924 */
.L_x_40734:
[----:B------:R-:W-:Y:S05]  /*d5f0*/  BSYNC B6 ;  /* 0x0000000000067941 */ /* 0x000fea0003800000 */
.L_x_40733:
[----:B------:R-:W-:Y:S01]  /*d600*/  ISETP.GE.AND P0, PT, R16, R29, PT ;  /* 0x0000001d1000720c */ /* 0x000fe20003f06270 */
[----:B------:R-:W-:-:S12]  /*d610*/  BSSY B6, `(.L_x_40768) ;  /* 0x00001df000067945 */ /* 0x000fd80003800000 */
[----:B------:R-:W-:Y:S05]  /*d620*/  @P0 BRA `(.L_x_40769) ;  /* 0x0000001c00740947 */ /* 0x000fea0003800000 */
[----:B------:R-:W5:Y:S01]  /*d630*/  S2R R19, SR_CTAID.X ;  /* 0x0000000000137919 */ /* 0x000f620000002500 */
[----:B0-234-:R-:W0:Y:S01]  /*d640*/  LDC.64 R8, c[0x0][0x220] ;  /* 0x00008800ff087b82 */ /* 0x01de220000000a00 */
[----:B-1----:R-:W-:Y:S01]  /*d650*/  PRMT R4, R18, 0x9910, RZ ;  /* 0x0000991012047816 */ /* 0x002fe200000000ff */
[----:B------:R-:W-:Y:S01]  /*d660*/  ULDC UR4, c[0x0][0x258] ;  /* 0x0000960000047ab9 */ /* 0x000fe20000000800 */
[----:B-----5:R-:W-:-:S04]  /*d670*/  IMAD R0, R19, 0x200, R16 ;  /* 0x0000020013007824 */ /* 0x020fc800078e0210 */
        /* <DEDUP_REMOVED lines=16> */
.L_x_40773:
[----:B------:R1:W-:Y:S01]  /*d780*/  STG.E.U8 desc[UR36][R8.64], R23 ;  /* 0x0000001708007986 */ /* 0x0003e2000c101124 */
[----:B------:R-:W-:Y:S05]  /*d790*/  BRA `(.L_x_40775) ;  /* 0x0000000c00587947 */ /* 0x000fea0003800000 */
.L_x_40772:
        /* <DEDUP_REMOVED lines=10> */
.L_x_40777:
[----:B------:R-:W-:-:S05]  /*d840*/  LOP3.LUT R23, R23, 0xffff, RZ, 0xc0, !PT ;  /* 0x0000ffff17177812 */ /* 0x000fca00078ec0ff */
[----:B------:R4:W-:Y:S01]  /*d850*/  STG.E desc[UR36][R8.64], R23 ;  /* 0x0000001708007986 */ /* 0x0009e2000c101924 */
[----:B------:R-:W-:Y:S05]  /*d860*/  BRA `(.L_x_40775) ;  /* 0x0000000c00247947 */ /* 0x000fea0003800000 */
.L_x_40776:
[----:B------:R2:W-:Y:S01]  /*d870*/  STG.E.U16 desc[UR36][R8.64], R23 ;  /* 0x0000001708007986 */ /* 0x0005e2000c101524 */
[----:B------:R-:W-:Y:S05]  /*d880*/  BRA `(.L_x_40775) ;  /* 0x0000000c001c7947 */ /* 0x000fea0003800000 */
.L_x_40771:
        /* <DEDUP_REMOVED lines=9> */
.L_x_40779:
[----:B------:R-:W0:Y:S02]  /*d920*/  I2F.S16 R0, R23 ;  /* 0x0000001700007306 */ /* 0x000e240000101400 */
[----:B0-----:R-:W-:-:S05]  /*d930*/  F2FP.F16.F32.PACK_AB R0, RZ, R0 ;  /* 0x00000000ff00723e */ /* 0x001fca00000000ff */
[----:B------:R0:W-:Y:S01]  /*d940*/  STG.E.U16 desc[UR36][R8.64], R0 ;  /* 0x0000000008007986 */ /* 0x0001e2000c101524 */
[----:B------:R-:W-:Y:S05]  /*d950*/  BRA `(.L_x_40775) ;  /* 0x0000000800e87947 */ /* 0x000fea0003800000 */
.L_x_40778:
        /* <DEDUP_REMOVED lines=10> */
.L_x_40781:
[----:B------:R-:W0:Y:S02]  /*da00*/  I2F.S16 R23, R23 ;  /* 0x0000001700177306 */ /* 0x000e240000101400 */
[----:B0-----:R-:W-:-:S04]  /*da10*/  F2FP.F16.F32.PACK_AB R3, RZ, R23 ;  /* 0x00000017ff03723e */ /* 0x001fc800000000ff */
[----:B------:R-:W-:-:S05]  /*da20*/  PRMT R3, R3, 0x5410, RZ ;  /* 0x0000541003037816 */ /* 0x000fca00000000ff */
[----:B------:R0:W-:Y:S01]  /*da30*/  STG.E desc[UR36][R8.64], R3 ;  /* 0x0000000308007986 */ /* 0x0001e2000c101924 */
[----:B------:R-:W-:Y:S05]  /*da40*/  BRA `(.L_x_40775) ;  /* 0x0000000800ac7947 */ /* 0x000fea0003800000 */
.L_x_40780:
[----:B------:R-:W0:Y:S02]  /*da50*/  I2F.F64.S16 R4, R23 ;  /* 0x0000001700047312 */ /* 0x000e240000101c00 */
[----:B0-----:R0:W-:Y:S01]  /*da60*/  STG.E.64 desc[UR36][R8.64], R4 ;  /* 0x0000000408007986 */ /* 0x0011e2000c101b24 */
[----:B------:R-:W-:Y:S05]  /*da70*/  BRA `(.L_x_40775) ;  /* 0x0000000800a07947 */ /* 0x000fea0003800000 */
.L_x_40770:
        /* <DEDUP_REMOVED lines=10> */
.L_x_40784:
[----:B------:R-:W0:Y:S01]  /*db20*/  I2F.F64.S16 R4, R23 ;  /* 0x0000001700047312 */ /* 0x000e220000101c00 */
[----:B------:R-:W-:-:S05]  /*db30*/  CS2R R6, SRZ ;  /* 0x0000000000067805 */ /* 0x000fca000001ff00 */
[----:B0-----:R0:W-:Y:S01]  /*db40*/  STG.E.128 desc[UR36][R8.64], R4 ;  /* 0x0000000408007986 */ /* 0x0011e2000c101d24 */
[----:B------:R-:W-:Y:S05]  /*db50*/  BRA `(.L_x_40775) ;  /* 0x0000000800687947 */ /* 0x000fea0003800000 */
.L_x_40783:
        /* <DEDUP_REMOVED lines=21> */
.L_x_40788:
[----:B------:R-:W-:Y:S05]  /*dcb0*/  BSYNC B0 ;  /* 0x0000000000007941 */ /* 0x000fea0003800000 */
.L_x_40787:
[----:B------:R-:W-:-:S05]  /*dcc0*/  LOP3.LUT R5, R0, R5, RZ, 0xfc, !PT ;  /* 0x0000000500057212 */ /* 0x000fca00078efcff */
[----:B------:R0:W-:Y:S01]  /*dcd0*/  STG.E.U8 desc[UR36][R8.64], R5 ;  /* 0x0000000508007986 */ /* 0x0001e2000c101124 */
[----:B------:R-:W-:Y:S05]  /*dce0*/  BRA `(.L_x_40775) ;  /* 0x0000000800047947 */ /* 0x000fea0003800000 */
.L_x_40786:
        /* <DEDUP_REMOVED lines=13> */
.L_x_40790:
[----:B------:R-:W-:Y:S01]  /*ddc0*/  IMAD.MOV.U32 R0, RZ, RZ, 0x7f ;  /* 0x0000007fff007424 */ /* 0x000fe200078e00ff */
[----:B------:R-:W-:-:S04]  /*ddd0*/  ISETP.GT.U32.AND P0, PT, R3, 0x7f800000, PT ;  /* 0x7f8000000300780c */ /* 0x000fc80003f04070 */
[----:B------:R-:W-:-:S09]  /*dde0*/  SEL R0, R0, 0x7c, P0 ;  /* 0x0000007c00007807 */ /* 0x000fd20000000000 */
.L_x_40791:
[----:B------:R-:W-:Y:S05]  /*ddf0*/  BSYNC B0 ;  /* 0x0000000000007941 */ /* 0x000fea0003800000 */
.L_x_40789:
[----:B------:R-:W-:-:S04]  /*de00*/  LOP3.LUT R3, R23, 0x80000000, RZ, 0xc0, !PT ;  /* 0x8000000017037812 */ /* 0x000fc800078ec0ff */
[----:B------:R-:W-:-:S04]  /*de10*/  SHF.R.U32.HI R3, RZ, 0x18, R3 ;  /* 0x00000018ff037819 */ /* 0x000fc80000011603 */
[----:B------:R-:W-:-:S05]  /*de20*/  LOP3.LUT R3, R0, R3, RZ, 0xfc, !PT ;  /* 0x0000000300037212 */ /* 0x000fca00078efcff */
[----:B------:R0:W-:Y:S01]  /*de30*/  STG.E.U8 desc[UR36][R8.64], R3 ;  /* 0x0000000308007986 */ /* 0x0001e2000c101124 */
[----:B------:R-:W-:Y:S05]  /*de40*/  BRA `(.L_x_40775) ;  /* 0x0000000400ac7947 */ /* 0x000fea0003800000 */
.L_x_40785:
[----:B------:R-:W0:Y:S02]  /*de50*/  I2F.S16 R0, R23 ;  /* 0x0000001700007306 */ /* 0x000e240000101400 */
[----:B0-----:R-:W-:-:S05]  /*de60*/  F2FP.BF16.F32.PACK_AB R0, RZ, R0 ;  /* 0x00000000ff00723e */ /* 0x001fca00000010ff */
[----:B------:R0:W-:Y:S01]  /*de70*/  STG.E.U16 desc[UR36][R8.64], R0 ;  /* 0x0000000008007986 */ /* 0x0001e2000c101524 */
[----:B------:R-:W-:Y:S05]  /*de80*/  BRA `(.L_x_40775) ;  /* 0x00000004009c7947 */ /* 0x000fea0003800000 */
.L_x_40782:
        /* <DEDUP_REMOVED lines=10> */
.L_x_40794:
        /* <DEDUP_REMOVED lines=17> */
.L_x_40797:
[----:B------:R-:W-:-:S04]  /*e040*/  LOP3.LUT R3, R23, 0x80000000, RZ, 0xc0, !PT ;  /* 0x8000000017037812 */ /* 0x000fc800078ec0ff */
[----:B------:R-:W-:-:S04]  /*e050*/  SHF.R.U32.HI R3, RZ, 0x18, R3 ;  /* 0x00000018ff037819 */ /* 0x000fc80000011603 */
[----:B------:R-:W-:-:S04]  /*e060*/  LOP3.LUT R0, R0, R3, RZ, 0xfc, !PT ;  /* 0x0000000300007212 */ /* 0x000fc800078efcff */
[----:B------:R-:W-:-:S07]  /*e070*/  PRMT R4, R0, 0x7610, R4 ;  /* 0x0000761000047816 */ /* 0x000fce0000000004 */
.L_x_40796:
[----:B------:R-:W-:Y:S05]  /*e080*/  BSYNC B0 ;  /* 0x0000000000007941 */ /* 0x000fea0003800000 */
.L_x_40795:
[----:B------:R0:W-:Y:S01]  /*e090*/  STG.E.U8 desc[UR36][R8.64], R4 ;  /* 0x0000000408007986 */ /* 0x0001e2000c101124 */
[----:B------:R-:W-:Y:S05]  /*e0a0*/  BRA `(.L_x_40775) ;  /* 0x0000000400147947 */ /* 0x000fea0003800000 */
.L_x_40793:
        /* <DEDUP_REMOVED lines=17> */
.L_x_40800:
[----:B------:R-:W-:-:S04]  /*e1c0*/  LOP3.LUT R3, R23, 0x80000000, RZ, 0xc0, !PT ;  /* 0x8000000017037812 */ /* 0x000fc800078ec0ff */
[----:B------:R-:W-:-:S04]  /*e1d0*/  SHF.R.U32.HI R3, RZ, 0x18, R3 ;  /* 0x00000018ff037819 */ /* 0x000fc80000011603 */
[----:B------:R-:W-:-:S04]  /*e1e0*/  LOP3.LUT R0, R0, R3, RZ, 0xfc, !PT ;  /* 0x0000000300007212 */ /* 0x000fc800078efcff */
[----:B------:R-:W-:-:S07]  /*e1f0*/  PRMT R4, R0, 0x7610, R4 ;  /* 0x0000761000047816 */ /* 0x000fce0000000004 */
.L_x_40799:
[----:B------:R-:W-:Y:S05]  /*e200*/  BSYNC B0 ;  /* 0x0000000000007941 */ /* 0x000fea0003800000 */
.L_x_40798:
[----:B------:R0:W-:Y:S01]  /*e210*/  STG.E.U8 desc[UR36][R8.64], R4 ;  /* 0x0000000408007986 */ /* 0x0001e2000c101124 */
[----:B------:R-:W-:Y:S05]  /*e220*/  BRA `(.L_x_40775) ;  /* 0x0000000000b47947 */ /* 0x000fea0003800000 */
.L_x_40792:
        /* <DEDUP_REMOVED lines=22> */
.L_x_40774:
        /* <DEDUP_REMOVED lines=16> */
.L_x_40803:
[----:B------:R-:W-:Y:S05]  /*e490*/  BRA `(.L_x_40775) ;  /* 0x0000000000187947 */ /* 0x000fea0003800000 */
.L_x_40802:
[----:B------:R-:W-:Y:S01]  /*e4a0*/  LOP3.LUT R4, R23, 0xffff, RZ, 0xc0, !PT ;  /* 0x0000ffff17047812 */ /* 0x000fe200078ec0ff */
[----:B------:R-:W-:-:S05]  /*e4b0*/  IMAD.MOV.U32 R5, RZ, RZ, RZ ;  /* 0x000000ffff057224 */ /* 0x000fca00078e00ff */
[----:B------:R0:W-:Y:S01]  /*e4c0*/  STG.E.64 desc[UR36][R8.64], R4 ;  /* 0x0000000408007986 */ /* 0x0001e2000c101b24 */
[----:B------:R-:W-:Y:S05]  /*e4d0*/  BRA `(.L_x_40775) ;  /* 0x0000000000087947 */ /* 0x000fea0003800000 */
.L_x_40801:
[----:B------:R-:W-:-:S05]  /*e4e0*/  LOP3.LUT R23, R23, 0xffff, RZ, 0xc0, !PT ;  /* 0x0000ffff17177812 */ /* 0x000fca00078ec0ff */
[----:B------:R0:W-:Y:S02]  /*e4f0*/  STG.E desc[UR36][R8.64], R23 ;  /* 0x0000001708007986 */ /* 0x0001e4000c101924 */
.L_x_40775:
        /* <DEDUP_REMOVED lines=23> */
.L_x_40807:
[----:B------:R1:W-:Y:S01]  /*e670*/  STG.E.U8 desc[UR36][R8.64], R17 ;  /* 0x0000001108007986 */ /* 0x0003e2000c101124 */
[----:B------:R-:W-:Y:S05]  /*e680*/  BRA `(.L_x_40809) ;  /* 0x0000000c00587947 */ /* 0x000fea0003800000 */
.L_x_40806:
        /* <DEDUP_REMOVED lines=10> */
.L_x_40811:
[----:B------:R-:W-:-:S05]  /*e730*/  LOP3.LUT R17, R17, 0xffff, RZ, 0xc0, !PT ;  /* 0x0000ffff11117812 */ /* 0x000fca00078ec0ff */
[----:B------:R3:W-:Y:S01]  /*e740*/  STG.E desc[UR36][R8.64], R17 ;  /* 0x0000001108007986 */ /* 0x0007e2000c101924 */
[----:B------:R-:W-:Y:S05]  /*e750*/  BRA `(.L_x_40809) ;  /* 0x0000000c00247947 */ /* 0x000fea0003800000 */
.L_x_40810:
[----:B------:R2:W-:Y:S01]  /*e760*/  STG.E.U16 desc[UR36][R8.64], R17 ;  /* 0x0000001108007986 */ /* 0x0005e2000c101524 */
[----:B------:R-:W-:Y:S05]  /*e770*/  BRA `(.L_x_40809) ;  /* 0x0000000c001c7947 */ /* 0x000fea0003800000 */
.L_x_40805:
        /* <DEDUP_REMOVED lines=9> */
.L_x_40813:
[----:B------:R-:W0:Y:S02]  /*e810*/  I2F.S16 R0, R17 ;  /* 0x0000001100007306 */ /* 0x000e240000101400 */
[----:B0-----:R-:W-:-:S05]  /*e820*/  F2FP.F16.F32.PACK_AB R0, RZ, R0 ;  /* 0x00000000ff00723e */ /* 0x001fca00000000ff */
[----:B------:R0:W-:Y:S01]  /*e830*/  STG.E.U16 desc[UR36][R8.64], R0 ;  /* 0x0000000008007986 */ /* 0x0001e2000c101524 */
[----:B------:R-:W-:Y:S05]  /*e840*/  BRA `(.L_x_40809) ;  /* 0x0000000800e87947 */ /* 0x000fea0003800000 */
.L_x_40812:
        /* <DEDUP_REMOVED lines=10> */
.L_x_40815:
[----:B------:R-:W0:Y:S02]  /*e8f0*/  I2F.S16 R17, R17 ;  /* 0x0000001100117306 */ /* 0x000e240000101400 */
[----:B0-----:R-:W-:-:S04]  /*e900*/  F2FP.F16.F32.PACK_AB R3, RZ, R17 ;  /* 0x00000011ff03723e */ /* 0x001fc800000000ff */
[----:B------:R-:W-:-:S05]  /*e910*/  PRMT R3, R3, 0x5410, RZ ;  /* 0x0000541003037816 */ /* 0x000fca00000000ff */
[----:B------:R0:W-:Y:S01]  /*e920*/  STG.E desc[UR36][R8.64], R3 ;  /* 0x0000000308007986 */ /* 0x0001e2000c101924 */
[----:B------:R-:W-:Y:S05]  /*e930*/  BRA `(.L_x_40809) ;  /* 0x0000000800ac7947 */ /* 0x000fea0003800000 */
.L_x_40814:
[----:B------:R-:W0:Y:S02]  /*e940*/  I2F.F64.S16 R4, R17 ;  /* 0x0000001100047312 */ /* 0x000e240000101c00 */
[----:B0-----:R0:W-:Y:S01]  /*e950*/  STG.E.64 desc[UR36][R8.64], R4 ;  /* 0x0000000408007986 */ /* 0x0011e2000c101b24 */
[----:B------:R-:W-:Y:S05]  /*e960*/  BRA `(.L_x_40809) ;  /* 0x0000000800a07947 */ /* 0x000fea0003800000 */
.L_x_40804:
        /* <DEDUP_REMOVED lines=10> */
.L_x_40818:
[----:B------:R-:W0:Y:S01]  /*ea10*/  I2F.F64.S16 R4, R17 ;  /* 0x0000001100047312 */ /* 0x000e220000101c00 */
[----:B------:R-:W-:-:S05]  /*ea20*/  CS2R R6, SRZ ;  /* 0x0000000000067805 */ /* 0x000fca000001ff00 */
[----:B0-----:R0:W-:Y:S01]  /*ea30*/  STG.E.128 desc[UR36][R8.64], R4 ;  /* 0x0000000408007986 */ /* 0x0011e2000c101d24 */
[----:B------:R-:W-:Y:S05]  /*ea40*/  BRA `(.L_x_40809) ;  /* 0x0000000800687947 */ /* 0x000fea0003800000 */
.L_x_40817:
        /* <DEDUP_REMOVED lines=21> */
.L_x_40822:
[----:B------:R-:W-:Y:S05]  /*eba0*/  BSYNC B0 ;  /* 0x0000000000007941 */ /* 0x000fea0003800000 */
.L_x_40821:
[----:B------:R-:W-:-:S05]  /*ebb0*/  LOP3.LUT R5, R0, R5, RZ, 0xfc, !PT ;  /* 0x0000000500057212 */ /* 0x000fca00078efcff */
[----:B------:R0:W-:Y:S01]  /*ebc0*/  STG.E.U8 desc[UR36][R8.64], R5 ;  /* 0x0000000508007986 */ /* 0x0001e2000c101124 */
[----:B------:R-:W-:Y:S05]  /*ebd0*/  BRA `(.L_x_40809) ;  /* 0x0000000800047947 */ /* 0x000fea0003800000 */
.L_x_40820:
        /* <DEDUP_REMOVED lines=13> */
.L_x_40824:
[----:B------:R-:W-:Y:S01]  /*ecb0*/  IMAD.MOV.U32 R0, RZ, RZ, 0x7f ;  /* 0x0000007fff007424 */ /* 0x000fe200078e00ff */
[----:B------:R-:W-:-:S04]  /*ecc0*/  ISETP.GT.U32.AND P0, PT, R3, 0x7f800000, PT ;  /* 0x7f8000000300780c */ /* 0x000fc80003f04070 */
[----:B------:R-:W-:-:S09]  /*ecd0*/  SEL R0, R0, 0x7c, P0 ;  /* 0x0000007c00007807 */ /* 0x000fd20000000000 */
.L_x_40825:
[----:B------:R-:W-:Y:S05]  /*ece0*/  BSYNC B0 ;  /* 0x0000000000007941 */ /* 0x000fea0003800000 */
.L_x_40823:
[----:B------:R-:W-:-:S04]  /*ecf0*/  LOP3.LUT R3, R17, 0x80000000, RZ, 0xc0, !PT ;  /* 0x8000000011037812 */ /* 0x000fc800078ec0ff */
[----:B------:R-:W-:-:S04]  /*ed00*/  SHF.R.U32.HI R3, RZ, 0x18, R3 ;  /* 0x00000018ff037819 */ /* 0x000fc80000011603 */
[----:B------:R-:W-:-:S05]  /*ed10*/  LOP3.LUT R3, R0, R3, RZ, 0xfc, !PT ;  /* 0x0000000300037212 */ /* 0x000fca00078efcff */
[----:B------:R0:W-:Y:S01]  /*ed20*/  STG.E.U8 desc[UR36][R8.64], R3 ;  /* 0x0000000308007986 */ /* 0x0001e2000c101124 */
[----:B------:R-:W-:Y:S05]  /*ed30*/  BRA `(.L_x_40809) ;  /* 0x0000000400ac7947 */ /* 0x000fea0003800000 */
.L_x_40819:
[----:B------:R-:W0:Y:S02]  /*ed40*/  I2F.S16 R0, R17 ;  /* 0x0000001100007306 */ /* 0x000e240000101400 */
[----:B0-----:R-:W-:-:S05]  /*ed50*/  F2FP.BF16.F32.PACK_AB R0, RZ, R0 ;  /* 0x00000000ff00723e */ /* 0x001fca00000010ff */
[----:B------:R0:W-:Y:S01]  /*ed60*/  STG.E.U16 desc[UR36][R8.64], R0 ;  /* 0x0000000008007986 */ /* 0x0001e2000c101524 */
[----:B------:R-:W-:Y:S05]  /*ed70*/  BRA `(.L_x_40809) ;  /* 0x00000004009c7947 */ /* 0x000fea0003800000 */
.L_x_40816:
        /* <DEDUP_REMOVED lines=10> */
.L_x_40828:
        /* <DEDUP_REMOVED lines=17> */
.L_x_40831:
[----:B------:R-:W-:-:S04]  /*ef30*/  LOP3.LUT R3, R17, 0x80000000, RZ, 0xc0, !PT ;  /* 0x8000000011037812 */ /* 0x000fc800078ec0ff */
[----:B------:R-:W-:-:S04]  /*ef40*/  SHF.R.U32.HI R3, RZ, 0x18, R3 ;  /* 0x00000018ff037819 */ /* 0x000fc80000011603 */
[----:B------:R-:W-:-:S04]  /*ef50*/  LOP3.LUT R0, R0, R3, RZ, 0xfc, !PT ;  /* 0x0000000300007212 */ /* 0x000fc800078efcff */
[----:B------:R-:W-:-:S07]  /*ef60*/  PRMT R4, R0, 0x7610, R4 ;  /* 0x0000761000047816 */ /* 0x000fce0000000004 */
.L_x_40830:
[----:B------:R-:W-:Y:S05]  /*ef70*/  BSYNC B0 ;  /* 0x0000000000007941 */ /* 0x000fea0003800000 */
.L_x_40829:
[----:B------:R0:W-:Y:S01]  /*ef80*/  STG.E.U8 desc[UR36][R8.64], R4 ;  /* 0x0000000408007986 */ /* 0x0001e2000c101124 */
[----:B------:R-:W-:Y:S05]  /*ef90*/  BRA `(.L_x_40809) ;  /* 0x0000000400147947 */ /* 0x000fea0003800000 */
.L_x_40827:
        /* <DEDUP_REMOVED lines=17> */
.L_x_40834:
[----:B------:R-:W-:-:S04]  /*f0b0*/  LOP3.LUT R3, R17, 0x80000000, RZ, 0xc0, !PT ;  /* 0x8000000011037812 */ /* 0x000fc800078ec0ff */
[----:B------:R-:W-:-:S04]  /*f0c0*/  SHF.R.U32.HI R3, RZ, 0x18, R3 ;  /* 0x00000018ff037819 */ /* 0x000fc80000011603 */
[----:B------:R-:W-:-:S04]  /*f0d0*/  LOP3.LUT R0, R0, R3, RZ, 0xfc, !PT ;  /* 0x0000000300007212 */ /* 0x000fc800078efcff */
[----:B------:R-:W-:-:S07]  /*f0e0*/  PRMT R4, R0, 0x7610, R4 ;  /* 0x0000761000047816 */ /* 0x000fce0000000004 */
.L_x_40833:
[----:B------:R-:W-:Y:S05]  /*f0f0*/  BSYNC B0 ;  /* 0x0000000000007941 */ /* 0x000fea0003800000 */
.L_x_40832:
[----:B------:R0:W-:Y:S01]  /*f100*/  STG.E.U8 desc[UR36][R8.64], R4 ;  /* 0x0000000408007986 */ /* 0x0001e2000c101124 */
[----:B------:R-:W-:Y:S05]  /*f110*/  BRA `(.L_x_40809) ;  /* 0x0000000000b47947 */ /* 0x000fea0003800000 */
.L_x_40826:
        /* <DEDUP_REMOVED lines=22> */
.L_x_40808:
        /* <DEDUP_REMOVED lines=16> */
.L_x_40837:
[----:B------:R-:W-:Y:S05]  /*f380*/  BRA `(.L_x_40809) ;  /* 0x0000000000187947 */ /* 0x000fea0003800000 */
.L_x_40836:
[----:B------:R-:W-:Y:S01]  /*f390*/  LOP3.LUT R4, R17, 0xffff, RZ, 0xc0, !PT ;  /* 0x0000ffff11047812 */ /* 0x000fe200078ec0ff */
[----:B------:R-:W-:-:S05]  /*f3a0*/  IMAD.MOV.U32 R5, RZ, RZ, RZ ;  /* 0x000000ffff057224 */ /* 0x000fca00078e00ff */
[----:B------:R0:W-:Y:S01]  /*f3b0*/  STG.E.64 desc[UR36][R8.64], R4 ;  /* 0x0000000408007986 */ /* 0x0001e2000c101b24 */
[----:B------:R-:W-:Y:S05]  /*f3c0*/  BRA `(.L_x_40809) ;  /* 0x0000000000087947 */ /* 0x000fea0003800000 */
.L_x_40835:
[----:B------:R-:W-:-:S05]  /*f3d0*/  LOP3.LUT R17, R17, 0xffff, RZ, 0xc0, !PT ;  /* 0x0000ffff11117812 */ /* 0x000fca00078ec0ff */
[----:B------:R0:W-:Y:S02]  /*f3e0*/  STG.E desc[UR36][R8.64], R17 ;  /* 0x0000001108007986 */ /* 0x0001e4000c101924 */
.L_x_40809:
[----:B------:R-:W-:-:S07]  /*f3f0*/  VIADD R16, R16, 0x80 ;  /* 0x0000008010107836 */ /* 0x000fce0000000000 */
.L_x_40769:
[----:B------:R-:W-:Y:S05]  /*f400*/  BSYNC B6 ;  /* 0x0000000000067941 */ /* 0x000fea0003800000 */
.L_x_40768:
[----:B------:R-:W-:-:S13]  /*f410*/  ISETP.GE.AND P0, PT, R16, R29, PT ;  /* 0x0000001d1000720c */ /* 0x000fda0003f06270 */
[----:B------:R-:W-:Y:S05]  /*f420*/  @P0 EXIT ;  /* 0x000000000000094d */ /* 0x000fea0003800000 */
[----:B0-----:R-:W0:Y:S01]  /*f430*/  S2R R0, SR_CTAID.X ;  /* 0x0000000000007919 */ /* 0x001e220000002500 */
[----:B---34-:R-:W3:Y:S01]  /*f440*/  LDC.64 R4, c[0x0][0x220] ;  /* 0x00008800ff047b82 */ /* 0x018ee20000000a00 */
[----:B------:R-:W-:Y:S01]  /*f450*/  ULDC UR4, c[0x0][0x258] ;  /* 0x0000960000047ab9 */ /* 0x000fe20000000800 */
[----:B0-----:R-:W-:Y:S01]  /*f460*/  IMAD R16, R0, 0x200, R16 ;  /* 0x0000020000107824 */ /* 0x001fe200078e0210 */
[----:B-1----:R-:W-:-:S03]  /*f470*/  PRMT R0, R18, 0x9910, RZ ;  /* 0x0000991012007816 */ /* 0x002fc600000000ff */
        /* <DEDUP_REMOVED lines=15> */
.L_x_40841:
[----:B------:R-:W-:Y:S01]  /*f570*/  STG.E.U8 desc[UR36][R4.64], R2 ;  /* 0x0000000204007986 */ /* 0x000fe2000c101124 */
[----:B------:R-:W-:Y:S05]  /*f580*/  EXIT ;  /* 0x000000000000794d */ /* 0x000fea0003800000 */
.L_x_40840:
        /* <DEDUP_REMOVED lines=10> */
.L_x_40844:
[----:B------:R-:W-:-:S05]  /*f630*/  LOP3.LUT R3, R2, 0xffff, RZ, 0xc0, !PT ;  /* 0x0000ffff02037812 */ /* 0x000fca00078ec0ff */
[----:B------:R-:W-:Y:S01]  /*f640*/  STG.E desc[UR36][R4.64], R3 ;  /* 0x0000000304007986 */ /* 0x000fe2000c101924 */
[----:B------:R-:W-:Y:S05]  /*f650*/  EXIT ;  /* 0x000000000000794d */ /* 0x000fea0003800000 */
.L_x_40843:
[----:B------:R-:W-:Y:S01]  /*f660*/  STG.E.U16 desc[UR36][R4.64], R2 ;  /* 0x0000000204007986 */ /* 0x000fe2000c101524 */
[----:B------:R-:W-:Y:S05]  /*f670*/  EXIT ;  /* 0x000000000000794d */ /* 0x000fea0003800000 */
.L_x_40839:
        /* <DEDUP_REMOVED lines=9> */
.L_x_40846:
[----:B------:R-:W0:Y:S02]  /*f710*/  I2F.S16 R0, R2 ;  /* 0x0000000200007306 */ /* 0x000e240000101400 */
[----:B0-----:R-:W-:-:S05]  /*f720*/  F2FP.F16.F32.PACK_AB R0, RZ, R0 ;  /* 0x00000000ff00723e */ /* 0x001fca00000000ff */
[----:B------:R-:W-:Y:S01]  /*f730*/  STG.E.U16 desc[UR36][R4.64], R0 ;  /* 0x0000000004007986 */ /* 0x000fe2000c101524 */
[----:B------:R-:W-:Y:S05]  /*f740*/  EXIT ;  /* 0x000000000000794d */ /* 0x000fea0003800000 */
.L_x_40845:
        /* <DEDUP_REMOVED lines=10> */
.L_x_40848:
[----:B------:R-:W0:Y:S02]  /*f7f0*/  I2F.S16 R2, R2 ;  /* 0x0000000200027306 */ /* 0x000e240000101400 */
[----:B0-----:R-:W-:-:S04]  /*f800*/  F2FP.F16.F32.PACK_AB R3, RZ, R2 ;  /* 0x00000002ff03723e */ /* 0x001fc800000000ff */
[----:B------:R-:W-:-:S05]  /*f810*/  PRMT R3, R3, 0x5410, RZ ;  /* 0x0000541003037816 */ /* 0x000fca00000000ff */
[----:B------:R-:W-:Y:S01]  /*f820*/  STG.E desc[UR36][R4.64], R3 ;  /* 0x0000000304007986 */ /* 0x000fe2000c101924 */
[----:B------:R-:W-:Y:S05]  /*f830*/  EXIT ;  /* 0x000000000000794d */ /* 0x000fea0003800000 */
.L_x_40847:
[----:B------:R-:W0:Y:S02]  /*f840*/  I2F.F64.S16 R2, R2 ;  /* 0x0000000200027312 */ /* 0x000e240000101c00 */
[----:B0-----:R-:W-:Y:S01]  /*f850*/  STG.E.64 desc[UR36][R4.64], R2 ;  /* 0x0000000204007986 */ /* 0x001fe2000c101b24 */
[----:B------:R-:W-:Y:S05]  /*f860*/  EXIT ;  /* 0x000000000000794d */ /* 0x000fea0003800000 */
.L_x_40838:
        /* <DEDUP_REMOVED lines=10> */
.L_x_40851:
[----:B--2---:R-:W0:Y:S01]  /*f910*/  I2F.F64.S16 R8, R2 ;  /* 0x0000000200087312 */ /* 0x004e220000101c00 */
[----:B------:R-:W-:-:S05]  /*f920*/  CS2R R10, SRZ ;  /* 0x00000000000a7805 */ /* 0x000fca000001ff00 */
[----:B0-----:R-:W-:Y:S01]  /*f930*/  STG.E.128 desc[UR36][R4.64], R8 ;  /* 0x0000000804007986 */ /* 0x001fe2000c101d24 */
[----:B------:R-:W-:Y:S05]  /*f940*/  EXIT ;  /* 0x000000000000794d */ /* 0x000fea0003800000 */
.L_x_40850:
        /* <DEDUP_REMOVED lines=21> */
.L_x_40855:
[----:B------:R-:W-:Y:S05]  /*faa0*/  BSYNC B0 ;  /* 0x0000000000007941 */ /* 0x000fea0003800000 */
.L_x_40854:
[----:B------:R-:W-:-:S05]  /*fab0*/  LOP3.LUT R3, R0, R3, RZ, 0xfc, !PT ;  /* 0x0000000300037212 */ /* 0x000fca00078efcff */
[----:B------:R-:W-:Y:S01]  /*fac0*/  STG.E.U8 desc[UR36][R4.64], R3 ;  /* 0x0000000304007986 */ /* 0x000fe2000c101124 */
[----:B------:R-:W-:Y:S05]  /*fad0*/  EXIT ;  /* 0x000000000000794d */ /* 0x000fea0003800000 */
.L_x_40853:
        /* <DEDUP_REMOVED lines=13> */
.L_x_40857:
[----:B------:R-:W-:Y:S01]  /*fbb0*/  IMAD.MOV.U32 R0, RZ, RZ, 0x7f ;  /* 0x0000007fff007424 */ /* 0x000fe200078e00ff */
[----:B------:R-:W-:-:S04]  /*fbc0*/  ISETP.GT.U32.AND P0, PT, R3, 0x7f800000, PT ;  /* 0x7f8000000300780c */ /* 0x000fc80003f04070 */
[----:B------:R-:W-:-:S09]  /*fbd0*/  SEL R0, R0, 0x7c, P0 ;  /* 0x0000007c00007807 */ /* 0x000fd20000000000 */
.L_x_40858:
[----:B------:R-:W-:Y:S05]  /*fbe0*/  BSYNC B0 ;  /* 0x0000000000007941 */ /* 0x000fea0003800000 */
.L_x_40856:
[----:B------:R-:W-:-:S04]  /*fbf0*/  LOP3.LUT R2, R7, 0x80000000, RZ, 0xc0, !PT ;  /* 0x8000000007027812 */ /* 0x000fc800078ec0ff */
[----:B------:R-:W-:-:S04]  /*fc00*/  SHF.R.U32.HI R3, RZ, 0x18, R2 ;  /* 0x00000018ff037819 */ /* 0x000fc80000011602 */
[----:B------:R-:W-:-:S05]  /*fc10*/  LOP3.LUT R3, R0, R3, RZ, 0xfc, !PT ;  /* 0x0000000300037212 */ /* 0x000fca00078efcff */
[----:B------:R-:W-:Y:S01]  /*fc20*/  STG.E.U8 desc[UR36][R4.64], R3 ;  /* 0x0000000304007986 */ /* 0x000fe2000c101124 */
[----:B------:R-:W-:Y:S05]  /*fc30*/  EXIT ;  /* 0x000000000000794d */ /* 0x000fea0003800000 */
.L_x_40852:
[----:B------:R-:W0:Y:S02]  /*fc40*/  I2F.S16 R0, R2 ;  /* 0x0000000200007306 */ /* 0x000e240000101400 */
[----:B0-----:R-:W-:-:S05]  /*fc50*/  F2FP.BF16.F32.PACK_AB R0, RZ, R0 ;  /* 0x00000000ff00723e */ /* 0x001fca00000010ff */
[----:B------:R-:W-:Y:S01]  /*fc60*/  STG.E.U16 desc[UR36][R4.64], R0 ;  /* 0x0000000004007986 */ /* 0x000fe2000c101524 */
[----:B------:R-:W-:Y:S05]  /*fc70*/  EXIT ;  /* 0x000000000000794d */ /* 0x000fea0003800000 */
.L_x_40849:
        /* <DEDUP_REMOVED lines=10> */
.L_x_40861:
        /* <DEDUP_REMOVED lines=17> */
.L_x_40864:
[----:B------:R-:W-:-:S04]  /*fe30*/  LOP3.LUT R0, R7, 0x80000000, RZ, 0xc0, !PT ;  /* 0x8000000007007812 */ /* 0x000fc800078ec0ff */
[----:B------:R-:W-:-:S04]  /*fe40*/  SHF.R.U32.HI R3, RZ, 0x18, R0 ;  /* 0x00000018ff037819 */ /* 0x000fc80000011600 */
[----:B------:R-:W-:-:S04]  /*fe50*/  LOP3.LUT R2, R2, R3, RZ, 0xfc, !PT ;  /* 0x0000000302027212 */ /* 0x000fc800078efcff */
[----:B------:R-:W-:-:S07]  /*fe60*/  PRMT R0, R2, 0x7610, R0 ;  /* 0x0000761002007816 */ /* 0x000fce0000000000 */
.L_x_40863:
[----:B------:R-:W-:Y:S05]  /*fe70*/  BSYNC B0 ;  /* 0x0000000000007941 */ /* 0x000fea0003800000 */
.L_x_40862:
[----:B------:R-:W-:Y:S01]  /*fe80*/  STG.E.U8 desc[UR36][R4.64], R0 ;  /* 0x0000000004007986 */ /* 0x000fe2000c101124 */
[----:B------:R-:W-:Y:S05]  /*fe90*/  EXIT ;  /* 0x000000000000794d */ /* 0x000fea0003800000 */
.L_x_40860:
        /* <DEDUP_REMOVED lines=17> */
.L_x_40867:
[----:B------:R-:W-:-:S04]  /*ffb0*/  LOP3.LUT R0, R7, 0x80000000, RZ, 0xc0, !PT ;  /* 0x8000000007007812 */ /* 0x000fc800078ec0ff */
[----:B------:R-:W-:-:S04]  /*ffc0*/  SHF.R.U32.HI R3, RZ, 0x18, R0 ;  /* 0x00000018ff037819 */ /* 0x000fc80000011600 */
[----:B------:R-:W-:-:S04]  /*ffd0*/  LOP3.LUT R2, R2, R3, RZ, 0xfc, !PT ;  /* 0x0000000302027212 */ /* 0x000fc800078efcff */
[----:B------:R-:W-:-:S07]  /*ffe0*/  PRMT R0, R2, 0x7610, R0 ;  /* 0x0000761002007816 */ /* 0x000fce0000000000 */
.L_x_40866:
[----:B------:R-:W-:Y:S05]  /*fff0*/  BSYNC B0 ;  /* 0x0000000000007941 */ /* 0x000fea0003800000 */
.L_x_40865:
[----:B------:R-:W-:Y:S01]  /*10000*/  STG.E.U8 desc[UR36][R4.64], R0 ;  /* 0x0000000004007986 */ /* 0x000fe2000c101124 */
[----:B------:R-:W-:Y:S05]  /*10010*/  EXIT ;  /* 0x000000000000794d */ /* 0x000fea0003800000 */
.L_x_40859:
        /* <DEDUP_REMOVED lines=22> */
.L_x_40842:
        /* <DEDUP_REMOVED lines=11> */
[----:B--2---:R-:W-:Y:S02]  /*10230*/  IMAD.MOV.U32 R8, RZ, RZ, 0x65 ;  /* 0x00000065ff087424 */ /* 0x004fe400078e00ff */
[----:B------:R-:W-:Y:S02]  /*10240*/  IMAD.MOV.U32 R12, RZ, RZ, 0x1 ;  /* 0x00000001ff0c7424 */ /* 0x000fe400078e00ff */
[----:B0-----:R-:W-:-:S07]  /*10250*/  IMAD.MOV.U32 R13, RZ, RZ, RZ ;  /* 0x000000ffff0d7224 */ /* 0x001fce00078e00ff */
[----:B------:R-:W-:-:S07]  /*10260*/  LEPC R20, `(.L_x_40870) ;  /* 0x000000001014794e */ /* 0x000fce0000000000 */
[----:B-1----:R-:W-:Y:S05]  /*10270*/  CALL.ABS.NOINC R2 ;  /* 0x0000000002007343 */ /* 0x002fea0003c00000 */
.L_x_40870:
[----:B------:R-:W-:Y:S05]  /*10280*/  EXIT ;  /* 0x000000000000794d */ /* 0x000fea0003800000 */
.L_x_40869:
[----:B------:R-:W-:Y:S01]  /*10290*/  LOP3.LUT R2, R2, 0xffff, RZ, 0xc0, !PT ;  /* 0x0000ffff02027812 */ /* 0x000fe200078ec0ff */
[----:B------:R-:W-:-:S05]  /*102a0*/  IMAD.MOV.U32 R3, RZ, RZ, RZ ;  /* 0x000000ffff037224 */ /* 0x000fca00078e00ff */
[----:B------:R-:W-:Y:S01]  /*102b0*/  STG.E.64 desc[UR36][R4.64], R2 ;  /* 0x0000000204007986 */ /* 0x000fe2000c101b24 */
[----:B------:R-:W-:Y:S05]  /*102c0*/  EXIT ;  /* 0x000000000000794d */ /* 0x000fea0003800000 */
.L_x_40868:
[----:B------:R-:W-:-:S05]  /*102d0*/  LOP3.LUT R3, R2, 0xffff, RZ, 0xc0, !PT ;  /* 0x0000ffff02037812 */ /* 0x000fca00078ec0ff */
[----:B------:R-:W-:Y:S01]  /*102e0*/  STG.E desc[UR36][R4.64], R3 ;  /* 0x0000000304007986 */ /* 0x000fe2000c101924 */
[----:B------:R-:W-:Y:S05]  /*102f0*/  EXIT ;  /* 0x000000000000794d */ /* 0x000fea0003800000 */
.L_x_40871:
        /* <DEDUP_REMOVED lines=16> */
.L_x_44656:


//--------------------- .text._ZN2at6native18elementwise_kernelILi128ELi4EZNS0_22gpu_kernel_impl_nocastIZZZNS0_49_GLOBAL__N__657f93f7_16_TensorCompare_cu_71e06f4e17where_kernel_implERNS_14TensorIteratorEENKUlvE_clEvENKUlvE2_clEvEUlbbbE_EEvRNS_18TensorIteratorBaseERKT_EUliE_EEviT1_ --------------------------
	.section	.text._ZN2at6native18elementwise_kernelILi128ELi4EZNS0_22gpu_kernel_impl_nocastIZZZNS0_49_GLOBAL__N__657f93f7_16_TensorCompare_cu_71e06f4e17where_kernel_implERNS_14TensorIteratorEENKUlvE_clEvENKUlvE2_clEvEUlbbbE_EEvRNS_18TensorIteratorBaseERKT_EUliE_EEviT1_,"ax",@progbits
	.align	128
        .global         _ZN2at6native18elementwise_kernelILi128ELi4EZNS0_22gpu_kernel_impl_nocastIZZZNS0_49_GLOBAL__N__657f93f7_16_TensorCompare_cu_71e06f4e17where_kernel_implERNS_14TensorIteratorEENKUlvE_clEvENKUlvE2_clEvEUlbbbE_EEvRNS_18TensorIteratorBaseERKT_EUliE_EEviT1_
        .type           _ZN2at6native18elementwise_kernelILi128ELi4EZNS0_22gpu_kernel_impl_nocastIZZZNS0_49_GLOBAL__N__657f93f7_16_TensorCompare_cu_71e06f4e17where_kernel_implERNS_14TensorIteratorEENKUlvE_clEvENKUlvE2_clEvEUlbbbE_EEvRNS_18TensorIteratorBaseERKT_EUliE_EEviT1_,@function
        .size           _ZN2at6native18elementwise_kernelILi128ELi4EZNS0_22gpu_kernel_impl_nocastIZZZNS0_49_GLOBAL__N__657f93f7_16_TensorCompare_cu_71e06f4e17where_kernel_implERNS_14TensorIteratorEENKUlvE_clEvENKUlvE2_clEvEUlbbbE_EEvRNS_18TensorIteratorBaseERKT_EUliE_EEviT1_,(.L_x_44657 - _ZN2at6native18elementwise_kernelILi128ELi4EZNS0_22gpu_kernel_impl_nocastIZZZNS0_49_GLOBAL__N__657f93f7_16_TensorCompare_cu_71e06f4e17where_kernel_implERNS_14TensorIteratorEENKUlvE_clEvENKUlvE2_clEvEUlbbbE_EEvRNS_18TensorIteratorBaseERKT_EUliE_EEviT1_)
        .other          _ZN2at6native18elementwise_kernelILi128ELi4EZNS0_22gpu_kernel_impl_nocastIZZZNS0_49_GLOBAL__N__657f93f7_16_TensorCompare_cu_71e06f4e17where_kernel_implERNS_14TensorIteratorEENKUlvE_clEvENKUlvE2_clEvEUlbbbE_EEvRNS_18TensorIteratorBaseERKT_EUliE_EEviT1_,@"STO_CUDA_ENTRY STV_DEFAULT"
_ZN2at6native18elementwise_kernelILi128ELi4EZNS0_22gpu_kernel_impl_nocastIZZZNS0_49_GLOBAL__N__657f93f7_16_TensorCompare_cu_71e06f4e17where_kernel_implERNS_14TensorIteratorEENKUlvE_clEvENKUlvE2_clEvEUlbbbE_EEvRNS_18TensorIteratorBaseERKT_EUliE_EEviT1_:
.text._ZN2at6native18elementwise_kernelILi128ELi4EZNS0_22gpu_kernel_impl_nocastIZZZNS0_49_GLOBAL__N__657f93f7_16_TensorCompare_cu_71e06f4e17where_kernel_implERNS_14TensorIteratorEENKUlvE_clEvENKUlvE2_clEvEUlbbbE_EEvRNS_18TensorIteratorBaseERKT_EUliE_EEviT1_:
        /* <DEDUP_REMOVED lines=389> */
.L_x_40874:
[----:B------:R-:W-:Y:S01]  /*1850*/  ULDC.64 UR8, c[0x0][0x4e0] ;  /* 0x0001380000087ab9 */ /* 0x000fe20000000a00 */
[----:B------:R-:W-:Y:S01]  /*1860*/  ULDC.64 UR10, c[0x0][0x4e8] ;  /* 0x00013a00000a7ab9 */ /* 0x000fe20000000a00 */
[----:B------:R-:W-:Y:S02]  /*1870*/  IADD3 R6, P0, R2, UR8, RZ ;  /* 0x0000000802067c10 */ /* 0x000fe4000ff1e0ff */
[----:B------:R-:W-:Y:S02]  /*1880*/  IADD3 R8, P1, R7, UR10, RZ ;  /* 0x0000000a07087c10 */ /* 0x000fe4000ff3e0ff */
[----:B------:R-:W-:Y:S01]  /*1890*/  IADD3.X R7, RZ, UR9, RZ, P0, !PT ;  /* 0x00000009ff077c10 */ /* 0x000fe200087fe4ff */
[----:B------:R-:W-:Y:S01]  /*18a0*/  ULDC.64 UR8, c[0x0][0x4f0] ;  /* 0x00013c0000087ab9 */ /* 0x000fe20000000a00 */
[----:B------:R-:W-:Y:S02]  /*18b0*/  IADD3.X R9, RZ, UR11, RZ, P1, !PT ;  /* 0x0000000bff097c10 */ /* 0x000fe40008ffe4ff */
[----:B------:R-:W-:Y:S01]  /*18c0*/  IADD3 R10, P0, R0, UR8, RZ ;  /* 0x00000008000a7c10 */ /* 0x000fe2000ff1e0ff */
[----:B------:R-:W2:Y:S03]  /*18d0*/  LDG.E.U8 R6, desc[UR4][R6.64] ;  /* 0x0000000406067981 */ /* 0x000ea6000c1e1100 */
[----:B------:R-:W-:Y:S01]  /*18e0*/  IADD3.X R11, RZ, UR9, RZ, P0, !PT ;  /* 0x00000009ff0b7c10 */ /* 0x000fe200087fe4ff */
[----:B------:R-:W3:Y:S01]  /*18f0*/  LDG.E.U8 R8, desc[UR4][R8.64] ;  /* 0x0000000408087981 */ /* 0x000ee2000c1e1100 */
[----:B------:R-:W-:-:S03]  /*1900*/  ULDC.64 UR8, c[0x0][0x4d8] ;  /* 0x0001360000087ab9 */ /* 0x000fc60000000a00 */
[----:B------:R-:W4:Y:S01]  /*1910*/  LDG.E.U8 R10, desc[UR4][R10.64] ;  /* 0x000000040a0a7981 */ /* 0x000f22000c1e1100 */
[----:B------:R-:W-:Y:S02]  /*1920*/  IADD3 R3, R3, 0x80, RZ ;  /* 0x0000008003037810 */ /* 0x000fe40007ffe0ff */
[----:B--2---:R-:W-:Y:S02]  /*1930*/  ISETP.NE.AND P1, PT, R6, RZ, PT ;  /* 0x000000ff0600720c */ /* 0x004fe40003f25270 */
[----:B---3--:R-:W-:Y:S02]  /*1940*/  ISETP.NE.AND P2, PT, R8, RZ, PT ;  /* 0x000000ff0800720c */ /* 0x008fe40003f45270 */
[----:B----4-:R-:W-:Y:S02]  /*1950*/  ISETP.NE.AND P0, PT, R10, RZ, PT ;  /* 0x000000ff0a00720c */ /* 0x010fe40003f05270 */
[----:B------:R-:W-:Y:S02]  /*1960*/  SEL R0, RZ, 0xffffffff, !P2 ;  /* 0xffffffffff007807 */ /* 0x000fe40005000000 */
[----:B------:R-:W-:-:S05]  /*1970*/  IADD3 R4, P2, R5, UR8, RZ ;  /* 0x0000000805047c10 */ /* 0x000fca000ff5e0ff */
[----:B------:R-:W-:Y:S02]  /*1980*/  @!P1 SEL R0, RZ, 0xffffffff, !P0 ;  /* 0xffffffffff009807 */ /* 0x000fe40004000000 */
[----:B------:R-:W-:Y:S02]  /*1990*/  IADD3.X R5, RZ, UR9, RZ, P2, !PT ;  /* 0x00000009ff057c10 */ /* 0x000fe400097fe4ff */
[----:B------:R-:W-:-:S05]  /*19a0*/  LOP3.LUT R7, R0, 0x1, RZ, 0xc0, !PT ;  /* 0x0000000100077812 */ /* 0x000fca00078ec0ff */
[----:B------:R0:W-:Y:S02]  /*19b0*/  STG.E.U8 desc[UR4][R4.64], R7 ;  /* 0x0000000704007986 */ /* 0x0001e4000c101104 */
.L_x_40873:
[----:B------:R-:W-:Y:S05]  /*19c0*/  BSYNC B0 ;  /* 0x0000000000007941 */ /* 0x000fea0003800000 */
.L_x_40872:
        /* <DEDUP_REMOVED lines=382> */
.L_x_40877:
        /* <DEDUP_REMOVED lines=21> */
[----:B------:R-:W-:Y:S02]  /*3300*/  LOP3.LUT R7, R0, 0x1, RZ, 0xc0, !PT ;  /* 0x0000000100077812 */ /* 0x000fe400078ec0ff */
[----:B------:R-:W-:-:S03]  /*3310*/  ISETP.GE.AND P0, PT, R3, UR6, PT ;  /* 0x0000000603007c0c */ /* 0x000fc6000bf06270 */
[----:B------:R1:W-:Y:S10]  /*3320*/  STG.E.U8 desc[UR4][R4.64], R7 ;  /* 0x0000000704007986 */ /* 0x0003f4000c101104 */
        /* <DEDUP_REMOVED lines=380> */
.L_x_40878:
        /* <DEDUP_REMOVED lines=23> */
.L_x_40876:
[----:B------:R-:W-:Y:S05]  /*4c60*/  BSYNC B0 ;  /* 0x0000000000007941 */ /* 0x000fea0003800000 */
.L_x_40875:
        /* <DEDUP_REMOVED lines=381> */
.L_x_40879:
        /* <DEDUP_REMOVED lines=21> */
[----:B------:R-:W-:Y:S01]  /*6590*/  STG.E.U8 desc[UR4][R4.64], R3 ;  /* 0x0000000304007986 */ /* 0x000fe2000c101104 */
[----:B------:R-:W-:Y:S05]  /*65a0*/  EXIT ;  /* 0x000000000000794d */ /* 0x000fea0003800000 */
.L_x_40880:
        /* <DEDUP_REMOVED lines=13> */
.L_x_44657:


//--------------------- .text._ZN2at6native27unrolled_elementwise_kernelIZZZNS0_49_GLOBAL__N__657f93f7_16_TensorCompare_cu_71e06f4e17where_kernel_implERNS_14TensorIteratorEENKUlvE_clEvENKUlvE2_clEvEUlbbbE_St5arrayIPcLm4EELi4E23TrivialOffsetCalculatorILi3EjESB_ILi1EjENS0_6memory15LoadWithoutCastENSE_16StoreWithoutCastEEEviT_T0_T2_T3_T4_T5_ --------------------------
	.section	.text._ZN2at6native27unrolled_elementwise_kernelIZZZNS0_49_GLOBAL__N__657f93f7_16_TensorCompare_cu_71e06f4e17where_kernel_implERNS_14TensorIteratorEENKUlvE_clEvENKUlvE2_clEvEUlbbbE_St5arrayIPcLm4EELi4E23TrivialOffsetCalculatorILi3EjESB_ILi1EjENS0_6memory15LoadWithoutCastENSE_16StoreWithoutCastEEEviT_T0_T2_T3_T4_T5_,"ax",@progbits
	.align	128
        .global         _ZN2at6native27unrolled_elementwise_kernelIZZZNS0_49_GLOBAL__N__657f93f7_16_TensorCompare_cu_71e06f4e17where_kernel_implERNS_14TensorIteratorEENKUlvE_clEvENKUlvE2_clEvEUlbbbE_St5arrayIPcLm4EELi4E23TrivialOffsetCalculatorILi3EjESB_ILi1EjENS0_6memory15LoadWithoutCastENSE_16StoreWithoutCastEEEviT_T0_T2_T3_T4_T5_
        .type           _ZN2at6native27unrolled_elementwise_kernelIZZZNS0_49_GLOBAL__N__657f93f7_16_TensorCompare_cu_71e06f4e17where_kernel_implERNS_14TensorIteratorEENKUlvE_clEvENKUlvE2_clEvEUlbbbE_St5arrayIPcLm4EELi4E23TrivialOffsetCalculatorILi3EjESB_ILi1EjENS0_6memory15LoadWithoutCastENSE_16StoreWithoutCastEEEviT_T0_T2_T3_T4_T5_,@function
        .size           _ZN2at6native27unrolled_elementwise_kernelIZZZNS0_49_GLOBAL__N__657f93f7_16_TensorCompare_cu_71e06f4e17where_kernel_implERNS_14TensorIteratorEENKUlvE_clEvENKUlvE2_clEvEUlbbbE_St5arrayIPcLm4EELi4E23TrivialOffsetCalculatorILi3EjESB_ILi1EjENS0_6memory15LoadWithoutCastENSE_16StoreWithoutCastEEEviT_T0_T2_T3_T4_T5_,(.L_x_44658 - _ZN2at6native27unrolled_elementwise_kernelIZZZNS0_49_GLOBAL__N__657f93f7_16_TensorCompare_cu_71e06f4e17where_kernel_implERNS_14TensorIteratorEENKUlvE_clEvENKUlvE2_clEvEUlbbbE_St5arrayIPcLm4EELi4E23TrivialOffsetCalculatorILi3EjESB_ILi1EjENS0_6memory15LoadWithoutCastENSE_16StoreWithoutCastEEEviT_T0_T2_T3_T4_T5_)
        .other          _ZN2at6native27unrolled_elementwise_kernelIZZZNS0_49_GLOBAL__N__657f93f7_16_TensorCompare_cu_71e06f4e17where_kernel_implERNS_14TensorIteratorEENKUlvE_clEvENKUlvE2_clEvEUlbbbE_St5arrayIPcLm4EELi4E23TrivialOffsetCalculatorILi3EjESB_ILi1EjENS0_6memory15LoadWithoutCastENSE_16StoreWithoutCastEEEviT_T0_T2_T3_T4_T5_,@"STO_CUDA_ENTRY STV_DEFAULT"
_ZN2at6native27unrolled_elementwise_kernelIZZZNS0_49_GLOBAL__N__657f93f7_16_TensorCompare_cu_71e06f4e17where_kernel_implERNS_14TensorIteratorEENKUlvE_clEvENKUlvE2_clEvEUlbbbE_St5arrayIPcLm4EELi4E23TrivialOffsetCalculatorILi3EjESB_ILi1EjENS0_6memory15LoadWithoutCastENSE_16StoreWithoutCastEEEviT_T0_T2_T3_T4_T5_:
.text._ZN2at6native27unrolled_elementwise_kernelIZZZNS0_49_GLOBAL__N__657f93f7_16_TensorCompare_cu_71e06f4e17where_kernel_implERNS_14TensorIteratorEENKUlvE_clEvENKUlvE2_clEvEUlbbbE_St5arrayIPcLm4EELi4E23TrivialOffsetCalculatorILi3EjESB_ILi1EjENS0_6memory15LoadWithoutCastENSE_16StoreWithoutCastEEEviT_T0_T2_T3_T4_T5_:
[----:B------:R-:W-:Y:S01]  /*0000*/  LDC R1, c[0x0][0x28] ;  /* 0x00000a00ff017b82 */ /* 0x000fe20000000800 */
[----:B------:R-:W0:Y:S07]  /*0010*/  S2R R0, SR_CTAID.X ;  /* 0x0000000000007919 */ /* 0x000e2e0000002500 */
[----:B------:R-:W0:Y:S01]  /*0020*/  LDC R3, c[0x0][0x210] ;  /* 0x00008400ff037b82 */ /* 0x000e220000000800 */
[----:B------:R-:W-:Y:S01]  /*0030*/  ULDC.64 UR4, c[0x0][0x208] ;  /* 0x0000820000047ab9 */ /* 0x000fe20000000a00 */
[----:B------:R-:W-:Y:S01]  /*0040*/  BSSY B0, `(.L_x_40881) ;  /* 0x000001f000007945 */ /* 0x000fe20003800000 */
[----:B------:R-:W1:Y:S01]  /*0050*/  S2R R15, SR_TID.X ;  /* 0x00000000000f7919 */ /* 0x000e620000002100 */
[----:B------:R-:W-:-:S02]  /*0060*/  PRMT R16, RZ, 0x7610, R16 ;  /* 0x00007610ff107816 */ /* 0x000fc40000000010 */
[----:B------:R-:W-:Y:S02]  /*0070*/  PRMT R18, RZ, 0x7610, R18 ;  /* 0x00007610ff127816 */ /* 0x000fe40000000012 */
[----:B------:R-:W-:Y:S02]  /*0080*/  PRMT R14, RZ, 0x7610, R14 ;  /* 0x00007610ff0e7816 */ /* 0x000fe4000000000e */
[----:B------:R-:W-:Y:S01]  /*0090*/  PRMT R13, RZ, 0x7610, R13 ;  /* 0x00007610ff0d7816 */ /* 0x000fe2000000000d */
[----:B0-----:R-:W-:Y:S02]  /*00a0*/  IMAD R10, R0, -0x200, R3 ;  /* 0xfffffe00000a7824 */ /* 0x001fe400078e0203 */
[----:B-1----:R-:W-:-:S03]  /*00b0*/  IMAD.MOV.U32 R17, RZ, RZ, R15 ;  /* 0x000000ffff117224 */ /* 0x002fc600078e000f */
[----:B------:R-:W-:-:S13]  /*00c0*/  ISETP.GE.AND P0, PT, R15, R10, PT ;  /* 0x0000000a0f00720c */ /* 0x000fda0003f06270 */
[----:B------:R-:W0:Y:S01]  /*00d0*/  @!P0 LDC.64 R2, c[0x0][0x220] ;  /* 0x00008800ff028b82 */ /* 0x000e220000000a00 */
[----:B------:R-:W-:Y:S05]  /*00e0*/  @P0 BRA `(.L_x_40882) ;  /* 0x0000000000500947 */ /* 0x000fea0003800000 */
[----:B------:R-:W-:Y:S01]  /*00f0*/  IMAD R8, R0, 0x200, R17 ;  /* 0x0000020000087824 */ /* 0x000fe200078e0211 */
[----:B------:R-:W-:Y:S01]  /*0100*/  ULDC.64 UR6, c[0x0][0x228] ;  /* 0x00008a0000067ab9 */ /* 0x000fe20000000a00 */
[----:B------:R-:W-:Y:S01]  /*0110*/  ULDC.64 UR8, c[0x0][0x230] ;  /* 0x00008c0000087ab9 */ /* 0x000fe20000000a00 */
[----:B------:R-:W-:Y:S02]  /*0120*/  ULDC.64 UR10, c[0x0][0x238] ;  /* 0x00008e00000a7ab9 */ /* 0x000fe40000000a00 */
[C---:B------:R-:W-:Y:S02]  /*0130*/  IADD3 R4, P1, R8.reuse, UR6, RZ ;  /* 0x0000000608047c10 */ /* 0x040fe4000ff3e0ff */
[C---:B------:R-:W-:Y:S02]  /*0140*/  IADD3 R6, P2, R8.reuse, UR8, RZ ;  /* 0x0000000808067c10 */ /* 0x040fe4000ff5e0ff */
[----:B------:R-:W-:Y:S01]  /*0150*/  IADD3 R8, P3, R8, UR10, RZ ;  /* 0x0000000a08087c10 */ /* 0x000fe2000ff7e0ff */
[----:B------:R-:W-:-:S02]  /*0160*/  IMAD.X R5, RZ, RZ, UR7, P1 ;  /* 0x00000007ff057e24 */ /* 0x000fc400088e06ff */
[----:B------:R-:W-:Y:S02]  /*0170*/  IMAD.X R7, RZ, RZ, UR9, P2 ;  /* 0x00000009ff077e24 */ /* 0x000fe400090e06ff */
[----:B------:R-:W-:Y:S01]  /*0180*/  IMAD.X R9, RZ, RZ, UR11, P3 ;  /* 0x0000000bff097e24 */ /* 0x000fe200098e06ff */
[----:B------:R-:W2:Y:S04]  /*0190*/  LDG.E.U8 R4, desc[UR4][R4.64] ;  /* 0x0000000404047981 */ /* 0x000ea8000c1e1100 */
[----:B------:R-:W3:Y:S04]  /*01a0*/  LDG.E.U8 R6, desc[UR4][R6.64] ;  /* 0x0000000406067981 */ /* 0x000ee8000c1e1100 */
[----:B------:R-:W4:Y:S01]  /*01b0*/  LDG.E.U8 R8, desc[UR4][R8.64] ;  /* 0x0000000408087981 */ /* 0x000f22000c1e1100 */
[----:B------:R-:W-:Y:S01]  /*01c0*/  VIADD R17, R17, 0x80 ;  /* 0x0000008011117836 */ /* 0x000fe20000000000 */
[----:B--2---:R-:W-:-:S02]  /*01d0*/  ISETP.NE.AND P1, PT, R4, RZ, PT ;  /* 0x000000ff0400720c */ /* 0x004fc40003f25270 */
[----:B---3--:R-:W-:Y:S02]  /*01e0*/  ISETP.NE.AND P2, PT, R6, RZ, PT ;  /* 0x000000ff0600720c */ /* 0x008fe40003f45270 */
[----:B------:R-:W-:Y:S02]  /*01f0*/  SEL R18, RZ, 0x1, !P1 ;  /* 0x00000001ff127807 */ /* 0x000fe40004800000 */
[----:B----4-:R-:W-:Y:S02]  /*0200*/  ISETP.NE.AND P3, PT, R8, RZ, PT ;  /* 0x000000ff0800720c */ /* 0x010fe40003f65270 */
[----:B------:R-:W-:Y:S02]  /*0210*/  SEL R14, RZ, 0x1, !P2 ;  /* 0x00000001ff0e7807 */ /* 0x000fe40005000000 */
[----:B------:R-:W-:-:S09]  /*0220*/  SEL R13, RZ, 0x1, !P3 ;  /* 0x00000001ff0d7807 */ /* 0x000fd20005800000 */
.L_x_40882:
[----:B------:R-:W-:Y:S05]  /*0230*/  BSYNC B0 ;  /* 0x0000000000007941 */ /* 0x000fea0003800000 */
.L_x_40881:
[----:B------:R-:W-:Y:S01]  /*0240*/  ISETP.GE.AND P1, PT, R17, R10, PT ;  /* 0x0000000a1100720c */ /* 0x000fe20003f26270 */
[----:B------:R-:W-:Y:S01]  /*0250*/  BSSY B0, `(.L_x_40883) ;  /* 0x0000018000007945 */ /* 0x000fe20003800000 */
[----:B------:R-:W-:Y:S02]  /*0260*/  PRMT R11, RZ, 0x7610, R11 ;  /* 0x00007610ff0b7816 */ /* 0x000fe4000000000b */
[----:B------:R-:W-:-:S09]  /*0270*/  PRMT R12, RZ, 0x7610, R12 ;  /* 0x00007610ff0c7816 */ /* 0x000fd2000000000c */
        /* <DEDUP_REMOVED lines=21> */
.L_x_40884:
[----:B------:R-:W-:Y:S05]  /*03d0*/  BSYNC B0 ;  /* 0x0000000000007941 */ /* 0x000fea0003800000 */
.L_x_40883:
[----:B------:R-:W-:Y:S01]  /*03e0*/  ISETP.GE.AND P1, PT, R17, R10, PT ;  /* 0x0000000a1100720c */ /* 0x000fe20003f26270 */
[----:B------:R-:W-:Y:S01]  /*03f0*/  BSSY B0, `(.L_x_40885) ;  /* 0x000001a000007945 */ /* 0x000fe20003800000 */
[----:B------:R-:W-:Y:S02]  /*0400*/  PRMT R22, RZ, 0x7610, R22 ;  /* 0x00007610ff167816 */ /* 0x000fe40000000016 */
[----:B------:R-:W-:Y:S02]  /*0410*/  PRMT R20, RZ, 0x7610, R20 ;  /* 0x00007610ff147816 */ /* 0x000fe40000000014 */
[----:B------:R-:W-:Y:S02]  /*0420*/  PRMT R21, RZ, 0x7610, R21 ;  /* 0x00007610ff157816 */ /* 0x000fe40000000015 */
[----:B------:R-:W-:-:S05]  /*0430*/  PRMT R19, RZ, 0x7610, R19 ;  /* 0x00007610ff137816 */ /* 0x000fca0000000013 */
        /* <DEDUP_REMOVED lines=21> */
.L_x_40886:
[----:B------:R-:W-:Y:S05]  /*0590*/  BSYNC B0 ;  /* 0x0000000000007941 */ /* 0x000fea0003800000 */
.L_x_40885:
[----:B------:R-:W-:Y:S01]  /*05a0*/  ISETP.GE.AND P1, PT, R17, R10, PT ;  /* 0x0000000a1100720c */ /* 0x000fe20003f26270 */
[----:B------:R-:W-:-:S12]  /*05b0*/  BSSY B0, `(.L_x_40887) ;  /* 0x0000016000007945 */ /* 0x000fd80003800000 */
[----:B------:R-:W-:Y:S05]  /*05c0*/  @P1 BRA `(.L_x_40888) ;  /* 0x0000000000501947 */ /* 0x000fea0003800000 */
[----:B------:R-:W-:Y:S01]  /*05d0*/  IMAD R8, R0, 0x200, R17 ;  /* 0x0000020000087824 */ /* 0x000fe200078e0211 */
[----:B------:R-:W-:Y:S01]  /*05e0*/  ULDC.64 UR6, c[0x0][0x228] ;  /* 0x00008a0000067ab9 */ /* 0x000fe20000000a00 */
[----:B------:R-:W-:-:S03]  /*05f0*/  ULDC.64 UR8, c[0x0][0x230] ;  /* 0x00008c0000087ab9 */ /* 0x000fc60000000a00 */
[C---:B------:R-:W-:Y:S02]  /*0600*/  IADD3 R4, P1, R8.reuse, UR6, RZ ;  /* 0x0000000608047c10 */ /* 0x040fe4000ff3e0ff */
[----:B------:R-:W-:-:S03]  /*0610*/  IADD3 R6, P2, R8, UR8, RZ ;  /* 0x0000000808067c10 */ /* 0x000fc6000ff5e0ff */
[----:B------:R-:W-:Y:S01]  /*0620*/  IMAD.X R5, RZ, RZ, UR7, P1 ;  /* 0x00000007ff057e24 */ /* 0x000fe200088e06ff */
[----:B------:R-:W-:Y:S01]  /*0630*/  ULDC.64 UR6, c[0x0][0x238] ;  /* 0x00008e0000067ab9 */ /* 0x000fe20000000a00 */
[----:B------:R-:W-:Y:S01]  /*0640*/  IMAD.X R7, RZ, RZ, UR9, P2 ;  /* 0x00000009ff077e24 */ /* 0x000fe200090e06ff */
[----:B------:R-:W-:Y:S02]  /*0650*/  IADD3 R8, P1, R8, UR6, RZ ;  /* 0x0000000608087c10 */ /* 0x000fe4000ff3e0ff */
[----:B------:R-:W2:Y:S03]  /*0660*/  LDG.E.U8 R4, desc[UR4][R4.64] ;  /* 0x0000000404047981 */ /* 0x000ea6000c1e1100 */
[----:B------:R-:W-:Y:S01]  /*0670*/  IMAD.X R9, RZ, RZ, UR7, P1 ;  /* 0x00000007ff097e24 */ /* 0x000fe200088e06ff */
[----:B------:R-:W3:Y:S04]  /*0680*/  LDG.E.U8 R6, desc[UR4][R6.64] ;  /* 0x0000000406067981 */ /* 0x000ee8000c1e1100 */
[----:B------:R-:W4:Y:S01]  /*0690*/  LDG.E.U8 R8, desc[UR4][R8.64] ;  /* 0x0000000408087981 */ /* 0x000f22000c1e1100 */
[----:B--2---:R-:W-:-:S02]  /*06a0*/  ISETP.NE.AND P3, PT, R4, RZ, PT ;  /* 0x000000ff0400720c */ /* 0x004fc40003f65270 */
[----:B---3--:R-:W-:Y:S02]  /*06b0*/  ISETP.NE.AND P1, PT, R6, RZ, PT ;  /* 0x000000ff0600720c */ /* 0x008fe40003f25270 */
[----:B----4-:R-:W-:Y:S02]  /*06c0*/  ISETP.NE.AND P2, PT, R8, RZ, PT ;  /* 0x000000ff0800720c */ /* 0x010fe40003f45270 */
[----:B------:R-:W-:-:S07]  /*06d0*/  SEL R17, RZ, 0xffffffff, !P1 ;  /* 0xffffffffff117807 */ /* 0x000fce0004800000 */
[----:B------:R-:W-:-:S04]  /*06e0*/  @!P3 SEL R17, RZ, 0xffffffff, !P2 ;  /* 0xffffffffff11b807 */ /* 0x000fc80005000000 */
[----:B------:R-:W-:-:S04]  /*06f0*/  LOP3.LUT R17, R17, 0x1, RZ, 0xc0, !PT ;  /* 0x0000000111117812 */ /* 0x000fc800078ec0ff */
[----:B------:R-:W-:-:S07]  /*0700*/  PRMT R19, R17, 0x7610, R19 ;  /* 0x0000761011137816 */ /* 0x000fce0000000013 */
.L_x_40888:
[----:B------:R-:W-:Y:S05]  /*0710*/  BSYNC B0 ;  /* 0x0000000000007941 */ /* 0x000fea0003800000 */
.L_x_40887:
[----:B------:R-:W-:Y:S01]  /*0720*/  @!P0 IMAD R5, R0, 0x200, R15 ;  /* 0x0000020000058824 */ /* 0x000fe200078e020f */
[----:B------:R-:W-:Y:S01]  /*0730*/  PRMT R4, R18, 0x9910, RZ ;  /* 0x0000991012047816 */ /* 0x000fe200000000ff */
[----:B------:R-:W-:Y:S01]  /*0740*/  @!P0 VIADD R15, R15, 0x80 ;  /* 0x000000800f0f8836 */ /* 0x000fe20000000000 */
[----:B------:R-:W-:Y:S01]  /*0750*/  PRMT R16, R16, 0x9910, RZ ;  /* 0x0000991010107816 */ /* 0x000fe200000000ff */
[----:B------:R-:W-:Y:S01]  /*0760*/  BSSY B0, `(.L_x_40889) ;  /* 0x000001a000007945 */ /* 0x000fe20003800000 */
[----:B0-----:R-:W-:Y:S02]  /*0770*/  @!P0 IADD3 R2, P5, R5, R2, RZ ;  /* 0x0000000205028210 */ /* 0x001fe40007fbe0ff */
[----:B------:R-:W-:Y:S01]  /*0780*/  ISETP.NE.AND P1, PT, R4, RZ, PT ;  /* 0x000000ff0400720c */ /* 0x000fe20003f25270 */
[----:B------:R-:W-:Y:S01]  /*0790*/  IMAD.MOV.U32 R4, RZ, RZ, R16 ;  /* 0x000000ffff047224 */ /* 0x000fe200078e0010 */
[----:B------:R-:W-:Y:S01]  /*07a0*/  ISETP.GE.AND P4, PT, R15, R10, PT ;  /* 0x0000000a0f00720c */ /* 0x000fe20003f86270 */
[----:B------:R-:W-:Y:S01]  /*07b0*/  @!P0 IMAD.X R3, RZ, RZ, R3, P5 ;  /* 0x000000ffff038224 */ /* 0x000fe200028e0603 */
[----:B------:R-:W-:-:S02]  /*07c0*/  SEL R13, R13, R14, !P1 ;  /* 0x0000000e0d0d7207 */ /* 0x000fc40004800000 */
[----:B------:R-:W-:Y:S02]  /*07d0*/  PRMT R6, R22, 0x9910, RZ ;  /* 0x0000991016067816 */ /* 0x000fe400000000ff */
[----:B------:R-:W-:Y:S01]  /*07e0*/  ISETP.NE.AND P2, PT, R4, RZ, PT ;  /* 0x000000ff0400720c */ /* 0x000fe20003f45270 */
[----:B------:R0:W-:Y:S01]  /*07f0*/  @!P0 STG.E.U8 desc[UR4][R2.64], R13 ;  /* 0x0000000d02008986 */ /* 0x0001e2000c101104 */
[----:B------:R-:W-:Y:S02]  /*0800*/  ISETP.NE.AND P3, PT, R6, RZ, PT ;  /* 0x000000ff0600720c */ /* 0x000fe40003f65270 */
[----:B------:R-:W-:Y:S02]  /*0810*/  SEL R11, R12, R11, !P2 ;  /* 0x0000000b0c0b7207 */ /* 0x000fe40005000000 */
[----:B------:R-:W-:Y:S01]  /*0820*/  SEL R21, R21, R20, !P3 ;  /* 0x0000001415157207 */ /* 0x000fe20005800000 */
[----:B------:R-:W-:Y:S08]  /*0830*/  @P4 BRA `(.L_x_40890) ;  /* 0x0000000000304947 */ /* 0x000ff00003800000 */
        /* <DEDUP_REMOVED lines=12> */
.L_x_40890:
[----:B------:R-:W-:Y:S05]  /*0900*/  BSYNC B0 ;  /* 0x0000000000007941 */ /* 0x000fea0003800000 */
.L_x_40889:
        /* <DEDUP_REMOVED lines=8> */
.L_x_40891:
        /* <DEDUP_REMOVED lines=15> */
.L_x_44658:


//--------------------- .text._ZN2at6native29vectorized_elementwise_kernelILi2EZZZNS0_49_GLOBAL__N__657f93f7_16_TensorCompare_cu_71e06f4e17where_kernel_implERNS_14TensorIteratorEENKUlvE_clEvENKUlvE2_clEvEUlbbbE_St5arrayIPcLm4EEEEviT0_T1_ --------------------------
	.section	.text._ZN2at6native29vectorized_elementwise_kernelILi2EZZZNS0_49_GLOBAL__N__657f93f7_16_TensorCompare_cu_71e06f4e17where_kernel_implERNS_14TensorIteratorEENKUlvE_clEvENKUlvE2_clEvEUlbbbE_St5arrayIPcLm4EEEEviT0_T1_,"ax",@progbits
	.align	128
        .global         _ZN2at6native29vectorized_elementwise_kernelILi2EZZZNS0_49_GLOBAL__N__657f93f7_16_TensorCompare_cu_71e06f4e17where_kernel_implERNS_14TensorIteratorEENKUlvE_clEvENKUlvE2_clEvEUlbbbE_St5arrayIPcLm4EEEEviT0_T1_
        .type           _ZN2at6native29vectorized_elementwise_kernelILi2EZZZNS0_49_GLOBAL__N__657f93f7_16_TensorCompare_cu_71e06f4e17where_kernel_implERNS_14TensorIteratorEENKUlvE_clEvENKUlvE2_clEvEUlbbbE_St5arrayIPcLm4EEEEviT0_T1_,@function
        .size           _ZN2at6native29vectorized_elementwise_kernelILi2EZZZNS0_49_GLOBAL__N__657f93f7_16_TensorCompare_cu_71e06f4e17where_kernel_implERNS_14TensorIteratorEENKUlvE_clEvENKUlvE2_clEvEUlbbbE_St5arrayIPcLm4EEEEviT0_T1_,(.L_x_44659 - _ZN2at6native29vectorized_elementwise_kernelILi2EZZZNS0_49_GLOBAL__N__657f93f7_16_TensorCompare_cu_71e06f4e17where_kernel_implERNS_14TensorIteratorEENKUlvE_clEvENKUlvE2_clEvEUlbbbE_St5arrayIPcLm4EEEEviT0_T1_)
        .other          _ZN2at6native29vectorized_elementwise_kernelILi2EZZZNS0_49_GLOBAL__N__657f93f7_16_TensorCompare_cu_71e06f4e17where_kernel_implERNS_14TensorIteratorEENKUlvE_clEvENKUlvE2_clEvEUlbbbE_St5arrayIPcLm4EEEEviT0_T1_,@"STO_CUDA_ENTRY STV_DEFAULT"
_ZN2at6native29vectorized_elementwise_kernelILi2EZZZNS0_49_GLOBAL__N__657f93f7_16_TensorCompare_cu_71e06f4e17where_kernel_implERNS_14TensorIteratorEENKUlvE_clEvENKUlvE2_clEvEUlbbbE_St5arrayIPcLm4EEEEviT0_T1_:
.text._ZN2at6native29vectorized_elementwise_kernelILi2EZZZNS0_49_GLOBAL__N__657f93f7_16_TensorCompare_cu_71e06f4e17where_kernel_implERNS_14TensorIteratorEENKUlvE_clEvENKUlvE2_clEvEUlbbbE_St5arrayIPcLm4EEEEviT0_T1_:
        /* <DEDUP_REMOVED lines=15> */
[----:B------:R-:W-:Y:S01]  /*00f0*/  UIADD3 UR7, UP0, UR4, UR10, URZ ;  /* 0x0000000a04077290 */ /* 0x000fe2000ff1e03f */
[----:B------:R-:W-:Y:S01]  /*0100*/  IMAD.U32 R12, RZ, RZ, UR8 ;  /* 0x00000008ff0c7e24 */ /* 0x000fe2000f8e00ff */
[----:B------:R-:W-:-:S02]  /*0110*/  UIADD3 UR6, UP1, UR4, UR12, URZ ;  /* 0x0000000c04067290 */ /* 0x000fc4000ff3e03f */
[----:B------:R-:W-:Y:S01]  /*0120*/  IMAD.U32 R13, RZ, RZ, UR9 ;  /* 0x00000009ff0d7e24 */ /* 0x000fe2000f8e00ff */
[----:B------:R-:W-:Y:S01]  /*0130*/  UIADD3.X UR8, UR5, UR11, URZ, UP0, !UPT ;  /* 0x0000000b05087290 */ /* 0x000fe200087fe43f */
[----:B------:R-:W-:Y:S01]  /*0140*/  IMAD.U32 R14, RZ, RZ, UR7 ;  /* 0x00000007ff0e7e24 */ /* 0x000fe2000f8e00ff */
[----:B------:R-:W-:Y:S01]  /*0150*/  UIADD3.X UR5, UR5, UR13, URZ, UP1, !UPT ;  /* 0x0000000d05057290 */ /* 0x000fe20008ffe43f */
[----:B------:R-:W-:Y:S01]  /*0160*/  IMAD.U32 R8, RZ, RZ, UR6 ;  /* 0x00000006ff087e24 */ /* 0x000fe2000f8e00ff */
[----:B------:R-:W-:Y:S02]  /*0170*/  ULDC.64 UR6, c[0x0][0x220] ;  /* 0x0000880000067ab9 */ /* 0x000fe40000000a00 */
[----:B------:R-:W-:Y:S02]  /*0180*/  IMAD.U32 R15, RZ, RZ, UR8 ;  /* 0x00000008ff0f7e24 */ /* 0x000fe4000f8e00ff */
[----:B------:R-:W-:Y:S02]  /*0190*/  IMAD.U32 R9, RZ, RZ, UR5 ;  /* 0x00000005ff097e24 */ /* 0x000fe4000f8e00ff */
[----:B0-----:R-:W-:-:S05]  /*01a0*/  IMAD.WIDE.U32 R12, R0, 0x2, R12 ;  /* 0x00000002000c7825 */ /* 0x001fca00078e000c */
[----:B------:R-:W2:Y:S01]  /*01b0*/  LDG.E.U16 R16, desc[UR14][R12.64] ;  /* 0x0000000e0c107981 */ /* 0x000ea2000c1e1500 */
[----:B------:R-:W-:-:S03]  /*01c0*/  IMAD.WIDE.U32 R14, R0, 0x2, R14 ;  /* 0x00000002000e7825 */ /* 0x000fc600078e000e */
[----:B------:R-:W3:Y:S01]  /*01d0*/  LDG.E.U16 R18, desc[UR14][R12.64+0x100] ;  /* 0x0001000e0c127981 */ /* 0x000ee2000c1e1500 */
[----:B------:R-:W-:-:S03]  /*01e0*/  IMAD.WIDE.U32 R8, R0, 0x2, R8 ;  /* 0x0000000200087825 */ /* 0x000fc600078e0008 */
[----:B------:R-:W4:Y:S04]  /*01f0*/  LDG.E.U16 R20, desc[UR14][R14.64] ;  /* 0x0000000e0e147981 */ /* 0x000f28000c1e1500 */
[----:B------:R-:W5:Y:S04]  /*0200*/  LDG.E.U16 R21, desc[UR14][R8.64] ;  /* 0x0000000e08157981 */ /* 0x000f68000c1e1500 */
[----:B------:R-:W5:Y:S04]  /*0210*/  LDG.E.U16 R19, desc[UR14][R12.64+0x200] ;  /* 0x0002000e0c137981 */ /* 0x000f68000c1e1500 */
[----:B------:R-:W5:Y:S04]  /*0220*/  LDG.E.U16 R10, desc[UR14][R14.64+0x100] ;  /* 0x0001000e0e0a7981 */ /* 0x000f68000c1e1500 */
[----:B------:R-:W5:Y:S04]  /*0230*/  LDG.E.U16 R7, desc[UR14][R8.64+0x100] ;  /* 0x0001000e08077981 */ /* 0x000f68000c1e1500 */
[----:B------:R4:W5:Y:S04]  /*0240*/  LDG.E.U16 R11, desc[UR14][R12.64+0x300] ;  /* 0x0003000e0c0b7981 */ /* 0x000968000c1e1500 */
[----:B------:R-:W5:Y:S04]  /*0250*/  LDG.E.U16 R5, desc[UR14][R14.64+0x200] ;  /* 0x0002000e0e057981 */ /* 0x000f68000c1e1500 */
        /* <DEDUP_REMOVED lines=8> */
[----:B----4-:R-:W-:Y:S02]  /*02e0*/  PRMT R13, R20, 0x7770, RZ ;  /* 0x00007770140d7816 */ /* 0x010fe400000000ff */
[----:B------:R-:W-:Y:S02]  /*02f0*/  PRMT R16, R16, 0x7771, RZ ;  /* 0x0000777110107816 */ /* 0x000fe400000000ff */
[----:B------:R-:W-:Y:S02]  /*0300*/  ISETP.NE.AND P1, PT, R4, RZ, PT ;  /* 0x000000ff0400720c */ /* 0x000fe40003f25270 */
[----:B-----5:R-:W-:-:S02]  /*0310*/  PRMT R4, R21, 0x7770, RZ ;  /* 0x0000777015047816 */ /* 0x020fc400000000ff */
[----:B------:R-:W-:Y:S02]  /*0320*/  ISETP.NE.AND P4, PT, R13, RZ, PT ;  /* 0x000000ff0d00720c */ /* 0x000fe40003f85270 */
[----:B------:R-:W-:Y:S02]  /*0330*/  ISETP.NE.AND P2, PT, R16, RZ, PT ;  /* 0x000000ff1000720c */ /* 0x000fe40003f45270 */
[----:B------:R-:W-:Y:S02]  /*0340*/  PRMT R12, R19, 0x7770, RZ ;  /* 0x00007770130c7816 */ /* 0x000fe400000000ff */
[----:B0-----:R-:W-:Y:S02]  /*0350*/  PRMT R9, R20, 0x7771, RZ ;  /* 0x0000777114097816 */ /* 0x001fe400000000ff */
[----:B------:R-:W-:Y:S02]  /*0360*/  PRMT R17, R18, 0x7770, RZ ;  /* 0x0000777012117816 */ /* 0x000fe400000000ff */
[----:B------:R-:W-:-:S02]  /*0370*/  ISETP.NE.AND P6, PT, R4, RZ, PT ;  /* 0x000000ff0400720c */ /* 0x000fc40003fc5270 */
[----:B------:R-:W-:Y:S02]  /*0380*/  SEL R4, RZ, 0xffffffff, !P4 ;  /* 0xffffffffff047807 */ /* 0x000fe40006000000 */
[----:B------:R-:W-:Y:S02]  /*0390*/  PRMT R8, R19, 0x7771, RZ ;  /* 0x0000777113087816 */ /* 0x000fe400000000ff */
[----:B------:R-:W-:Y:S02]  /*03a0*/  ISETP.NE.AND P3, PT, R12, RZ, PT ;  /* 0x000000ff0c00720c */ /* 0x000fe40003f65270 */
[----:B------:R-:W-:Y:S02]  /*03b0*/  ISETP.NE.AND P4, PT, R9, RZ, PT ;  /* 0x000000ff0900720c */ /* 0x000fe40003f85270 */
[----:B------:R-:W-:Y:S02]  /*03c0*/  ISETP.NE.AND P5, PT, R17, RZ, PT ;  /* 0x000000ff1100720c */ /* 0x000fe40003fa5270 */
[----:B------:R-:W-:-:S02]  /*03d0*/  PRMT R9, R21, 0x7771, RZ ;  /* 0x0000777115097816 */ /* 0x000fc400000000ff */
[----:B------:R-:W-:Y:S02]  /*03e0*/  PRMT R12, R10, 0x7770, RZ ;  /* 0x000077700a0c7816 */ /* 0x000fe400000000ff */
[----:B------:R-:W-:Y:S02]  /*03f0*/  @!P0 SEL R4, RZ, 0xffffffff, !P6 ;  /* 0xffffffffff048807 */ /* 0x000fe40007000000 */
[----:B------:R-:W-:Y:S02]  /*0400*/  ISETP.NE.AND P0, PT, R8, RZ, PT ;  /* 0x000000ff0800720c */ /* 0x000fe40003f05270 */
[----:B------:R-:W-:Y:S02]  /*0410*/  SEL R8, RZ, 0xffffffff, !P4 ;  /* 0xffffffffff087807 */ /* 0x000fe40006000000 */
[----:B------:R-:W-:Y:S02]  /*0420*/  ISETP.NE.AND P6, PT, R9, RZ, PT ;  /* 0x000000ff0900720c */ /* 0x000fe40003fc5270 */
[----:B------:R-:W-:-:S02]  /*0430*/  ISETP.NE.AND P4, PT, R12, RZ, PT ;  /* 0x000000ff0c00720c */ /* 0x000fc40003f85270 */
[----:B------:R-:W-:Y:S02]  /*0440*/  PRMT R12, R7, 0x7770, RZ ;  /* 0x00007770070c7816 */ /* 0x000fe400000000ff */
[C---:B------:R-:W-:Y:S02]  /*0450*/  PRMT R9, R11.reuse, 0x7770, RZ ;  /* 0x000077700b097816 */ /* 0x040fe400000000ff */
[----:B------:R-:W-:Y:S02]  /*0460*/  @!P2 SEL R8, RZ, 0xffffffff, !P6 ;  /* 0xffffffffff08a807 */ /* 0x000fe40007000000 */
[----:B------:R-:W-:Y:S02]  /*0470*/  ISETP.NE.AND P6, PT, R12, RZ, PT ;  /* 0x000000ff0c00720c */ /* 0x000fe40003fc5270 */
[----:B------:R-:W-:Y:S02]  /*0480*/  PRMT R10, R10, 0x7771, RZ ;  /* 0x000077710a0a7816 */ /* 0x000fe400000000ff */
[----:B------:R-:W-:-:S02]  /*0490*/  PRMT R11, R11, 0x7771, RZ ;  /* 0x000077710b0b7816 */ /* 0x000fc400000000ff */
[----:B------:R-:W-:Y:S02]  /*04a0*/  ISETP.NE.AND P2, PT, R9, RZ, PT ;  /* 0x000000ff0900720c */ /* 0x000fe40003f45270 */
[----:B------:R-:W-:Y:S02]  /*04b0*/  PRMT R7, R7, 0x7771, RZ ;  /* 0x0000777107077816 */ /* 0x000fe400000000ff */
[----:B------:R-:W-:Y:S02]  /*04c0*/  SEL R9, RZ, 0xffffffff, !P4 ;  /* 0xffffffffff097807 */ /* 0x000fe40006000000 */
[----:B------:R-:W-:Y:S02]  /*04d0*/  @!P5 SEL R9, RZ, 0xffffffff, !P6 ;  /* 0xffffffffff09d807 */ /* 0x000fe40007000000 */
[----:B------:R-:W-:Y:S02]  /*04e0*/  ISETP.NE.AND P4, PT, R10, RZ, PT ;  /* 0x000000ff0a00720c */ /* 0x000fe40003f85270 */
[----:B------:R-:W-:-:S02]  /*04f0*/  ISETP.NE.AND P5, PT, R11, RZ, PT ;  /* 0x000000ff0b00720c */ /* 0x000fc40003fa5270 */
[----:B------:R-:W-:Y:S02]  /*0500*/  PRMT R11, R5, 0x7770, RZ ;  /* 0x00007770050b7816 */ /* 0x000fe400000000ff */
[----:B------:R-:W-:Y:S02]  /*0510*/  ISETP.NE.AND P6, PT, R7, RZ, PT ;  /* 0x000000ff0700720c */ /* 0x000fe40003fc5270 */
[----:B------:R-:W-:Y:S02]  /*0520*/  PRMT R5, R5, 0x7771, RZ ;  /* 0x0000777105057816 */ /* 0x000fe400000000ff */
[----:B------:R-:W-:Y:S02]  /*0530*/  SEL R10, RZ, 0xffffffff, !P4 ;  /* 0xffffffffff0a7807 */ /* 0x000fe40006000000 */
[----:B------:R-:W-:Y:S02]  /*0540*/  @!P1 SEL R10, RZ, 0xffffffff, !P6 ;  /* 0xffffffffff0a9807 */ /* 0x000fe40007000000 */
[----:B------:R-:W-:-:S02]  /*0550*/  ISETP.NE.AND P4, PT, R11, RZ, PT ;  /* 0x000000ff0b00720c */ /* 0x000fc40003f85270 */
[----:B------:R-:W-:Y:S02]  /*0560*/  ISETP.NE.AND P6, PT, R5, RZ, PT ;  /* 0x000000ff0500720c */ /* 0x000fe40003fc5270 */
[----:B------:R-:W-:Y:S02]  /*0570*/  PRMT R5, R3, 0x7770, RZ ;  /* 0x0000777003057816 */ /* 0x000fe400000000ff */
[----:B------:R-:W-:Y:S02]  /*0580*/  SEL R11, RZ, 0xffffffff, !P4 ;  /* 0xffffffffff0b7807 */ /* 0x000fe40006000000 */
[----:B------:R-:W-:Y:S02]  /*0590*/  ISETP.NE.AND P4, PT, R5, RZ, PT ;  /* 0x000000ff0500720c */ /* 0x000fe40003f85270 */
[----:B------:R-:W-:Y:S02]  /*05a0*/  PRMT R3, R3, 0x7771, RZ ;  /* 0x0000777103037816 */ /* 0x000fe400000000ff */
[----:B------:R-:W-:-:S02]  /*05b0*/  PRMT R7, R6, 0x7770, RZ ;  /* 0x0000777006077816 */ /* 0x000fc400000000ff */
[----:B------:R-:W-:Y:S02]  /*05c0*/  @!P3 SEL R11, RZ, 0xffffffff, !P4 ;  /* 0xffffffffff0bb807 */ /* 0x000fe40006000000 */
[----:B------:R-:W-:Y:S02]  /*05d0*/  ISETP.NE.AND P4, PT, R3, RZ, PT ;  /* 0x000000ff0300720c */ /* 0x000fe40003f85270 */
[----:B------:R-:W-:Y:S02]  /*05e0*/  ISETP.NE.AND P1, PT, R7, RZ, PT ;  /* 0x000000ff0700720c */ /* 0x000fe40003f25270 */
[----:B------:R-:W-:Y:S02]  /*05f0*/  PRMT R6, R6, 0x7771, RZ ;  /* 0x0000777106067816 */ /* 0x000fe400000000ff */
[C---:B------:R-:W-:Y:S02]  /*0600*/  PRMT R3, R2.reuse, 0x7770, RZ ;  /* 0x0000777002037816 */ /* 0x040fe400000000ff */
[----:B------:R-:W-:-:S02]  /*0610*/  PRMT R2, R2, 0x7771, RZ ;  /* 0x0000777102027816 */ /* 0x000fc400000000ff */
[----:B------:R-:W-:Y:S02]  /*0620*/  ISETP.NE.AND P3, PT, R6, RZ, PT ;  /* 0x000000ff0600720c */ /* 0x000fe40003f65270 */
[----:B------:R-:W-:Y:S02]  /*0630*/  SEL R12, RZ, 0xffffffff, !P6 ;  /* 0xffffffffff0c7807 */ /* 0x000fe40007000000 */
[----:B------:R-:W-:Y:S02]  /*0640*/  SEL R13, RZ, 0xffffffff, !P1 ;  /* 0xffffffffff0d7807 */ /* 0x000fe40004800000 */
[----:B------:R-:W-:Y:S02]  /*0650*/  ISETP.NE.AND P6, PT, R3, RZ, PT ;  /* 0x000000ff0300720c */ /* 0x000fe40003fc5270 */
[----:B------:R-:W-:Y:S02]  /*0660*/  ISETP.NE.AND P1, PT, R2, RZ, PT ;  /* 0x000000ff0200720c */ /* 0x000fe40003f25270 */
[----:B------:R-:W-:-:S02]  /*0670*/  SEL R14, RZ, 0xffffffff, !P3 ;  /* 0xffffffffff0e7807 */ /* 0x000fc40005800000 */
[----:B------:R-:W-:Y:S02]  /*0680*/  @!P0 SEL R12, RZ, 0xffffffff, !P4 ;  /* 0xffffffffff0c8807 */ /* 0x000fe40006000000 */
[----:B------:R-:W-:Y:S02]  /*0690*/  @!P2 SEL R13, RZ, 0xffffffff, !P6 ;  /* 0xffffffffff0da807 */ /* 0x000fe40007000000 */
[----:B------:R-:W-:Y:S01]  /*06a0*/  @!P5 SEL R14, RZ, 0xffffffff, !P1 ;  /* 0xffffffffff0ed807 */ /* 0x000fe20004800000 */
[----:B------:R-:W-:Y:S01]  /*06b0*/  IMAD.U32 R6, RZ, RZ, UR5 ;  /* 0x00000005ff067e24 */ /* 0x000fe2000f8e00ff */
[----:B------:R-:W-:Y:S01]  /*06c0*/  LOP3.LUT R4, R4, 0x1, RZ, 0xc0, !PT ;  /* 0x0000000104047812 */ /* 0x000fe200078ec0ff */
[----:B------:R-:W-:Y:S01]  /*06d0*/  IMAD.U32 R7, RZ, RZ, UR6 ;  /* 0x00000006ff077e24 */ /* 0x000fe2000f8e00ff */
[----:B------:R-:W-:Y:S02]  /*06e0*/  LOP3.LUT R5, R8, 0x1, RZ, 0xc0, !PT ;  /* 0x0000000108057812 */ /* 0x000fe400078ec0ff */
[----:B------:R-:W-:-:S02]  /*06f0*/  LOP3.LUT R9, R9, 0x1, RZ, 0xc0, !PT ;  /* 0x0000000109097812 */ /* 0x000fc400078ec0ff */
[----:B------:R-:W-:Y:S02]  /*0700*/  LOP3.LUT R10, R10, 0x1, RZ, 0xc0, !PT ;  /* 0x000000010a0a7812 */ /* 0x000fe400078ec0ff */
[----:B------:R-:W-:Y:S02]  /*0710*/  LOP3.LUT R11, R11, 0x1, RZ, 0xc0, !PT ;  /* 0x000000010b0b7812 */ /* 0x000fe400078ec0ff */
[----:B------:R-:W-:Y:S02]  /*0720*/  LOP3.LUT R12, R12, 0x1, RZ, 0xc0, !PT ;  /* 0x000000010c0c7812 */ /* 0x000fe400078ec0ff */
[----:B------:R-:W-:Y:S02]  /*0730*/  LOP3.LUT R13, R13, 0x1, RZ, 0xc0, !PT ;  /* 0x000000010d0d7812 */ /* 0x000fe400078ec0ff */
[----:B------:R-:W-:Y:S01]  /*0740*/  LOP3.LUT R14, R14, 0x1, RZ, 0xc0, !PT ;  /* 0x000000010e0e7812 */ /* 0x000fe200078ec0ff */
[----:B------:R-:W-:Y:S01]  /*0750*/  IMAD.WIDE R2, R0, 0x2, R6 ;  /* 0x0000000200027825 */ /* 0x000fe200078e0206 */
        /* <DEDUP_REMOVED lines=9> */
.L_x_40892:
[----:B------:R-:W0:Y:S01]  /*07f0*/  S2R R27, SR_TID.X ;  /* 0x00000000001b7919 */ /* 0x000e220000002100 */
[----:B------:R-:W-:Y:S01]  /*0800*/  BSSY B0, `(.L_x_40893) ;  /* 0x000001c000007945 */ /* 0x000fe20003800000 */
[----:B------:R-:W-:Y:S02]  /*0810*/  PRMT R0, RZ, 0x7610, R0 ;  /* 0x00007610ff007816 */ /* 0x000fe40000000000 */
[----:B------:R-:W-:Y:S02]  /*0820*/  PRMT R26, RZ, 0x7610, R26 ;  /* 0x00007610ff1a7816 */ /* 0x000fe4000000001a */
[----:B------:R-:W-:Y:S02]  /*0830*/  PRMT R3, RZ, 0x7610, R3 ;  /* 0x00007610ff037816 */ /* 0x000fe40000000003 */
[----:B------:R-:W-:Y:S02]  /*0840*/  PRMT R4, RZ, 0x7610, R4 ;  /* 0x00007610ff047816 */ /* 0x000fe40000000004 */
[----:B0-----:R-:W-:-:S13]  /*0850*/  ISETP.GE.AND P0, PT, R27, R2, PT ;  /* 0x000000021b00720c */ /* 0x001fda0003f06270 */
[----:B------:R-:W-:Y:S05]  /*0860*/  @P0 BRA `(.L_x_40894) ;  /* 0x0000000000540947 */ /* 0x000fea0003800000 */
[----:B------:R-:W-:Y:S01]  /*0870*/  VIADD R8, R27, UR4 ;  /* 0x000000041b087c36 */ /* 0x000fe20008000000 */
        /* <DEDUP_REMOVED lines=15> */
[----:B----4-:R-:W-:Y:S02]  /*0970*/  ISETP.NE.AND P2, PT, R6, RZ, PT ;  /* 0x000000ff0600720c */ /* 0x010fe40003f45270 */
[----:B------:R-:W-:Y:S02]  /*0980*/  SEL R10, RZ, 0x1, !P3 ;  /* 0x00000001ff0a7807 */ /* 0x000fe40005800000 */
[----:B------:R-:W-:Y:S02]  /*0990*/  SEL R26, RZ, 0x1, !P1 ;  /* 0x00000001ff1a7807 */ /* 0x000fe40004800000 */
[----:B------:R-:W-:Y:S02]  /*09a0*/  SEL R3, RZ, 0x1, !P2 ;  /* 0x00000001ff037807 */ /* 0x000fe40005000000 */
[----:B------:R-:W-:-:S07]  /*09b0*/  PRMT R4, R10, 0x7610, R4 ;  /* 0x000076100a047816 */ /* 0x000fce0000000004 */
.L_x_40894:
[----:B------:R-:W-:Y:S05]  /*09c0*/  BSYNC B0 ;  /* 0x0000000000007941 */ /* 0x000fea0003800000 */
.L_x_40893:
[----:B------:R-:W-:Y:S01]  /*09d0*/  ISETP.GE.AND P1, PT, R27, R2, PT ;  /* 0x000000021b00720c */ /* 0x000fe20003f26270 */
[----:B------:R-:W-:Y:S01]  /*09e0*/  BSSY B0, `(.L_x_40895) ;  /* 0x0000019000007945 */ /* 0x000fe20003800000 */
[----:B------:R-:W-:Y:S02]  /*09f0*/  PRMT R5, RZ, 0x7610, R5 ;  /* 0x00007610ff057816 */ /* 0x000fe40000000005 */
[----:B------:R-:W-:-:S09]  /*0a00*/  PRMT R6, RZ, 0x7610, R6 ;  /* 0x00007610ff067816 */ /* 0x000fd20000000006 */
        /* <DEDUP_REMOVED lines=22> */
.L_x_40896:
[----:B------:R-:W-:Y:S05]  /*0b70*/  BSYNC B0 ;  /* 0x0000000000007941 */ /* 0x000fea0003800000 */
.L_x_40895:
[----:B------:R-:W-:Y:S01]  /*0b80*/  ISETP.GE.AND P1, PT, R27, R2, PT ;  /* 0x000000021b00720c */ /* 0x000fe20003f26270 */
[----:B------:R-:W-:Y:S01]  /*0b90*/  BSSY B0, `(.L_x_40897) ;  /* 0x000001b000007945 */ /* 0x000fe20003800000 */
[----:B------:R-:W-:Y:S02]  /*0ba0*/  PRMT R7, RZ, 0x7610, R7 ;  /* 0x00007610ff077816 */ /* 0x000fe40000000007 */
[----:B------:R-:W-:Y:S02]  /*0bb0*/  PRMT R8, RZ, 0x7610, R8 ;  /* 0x00007610ff087816 */ /* 0x000fe40000000008 */
[----:B------:R-:W-:Y:S02]  /*0bc0*/  PRMT R9, RZ, 0x7610, R9 ;  /* 0x00007610ff097816 */ /* 0x000fe40000000009 */
[----:B------:R-:W-:-:S05]  /*0bd0*/  PRMT R10, RZ, 0x7610, R10 ;  /* 0x00007610ff0a7816 */ /* 0x000fca000000000a */
        /* <DEDUP_REMOVED lines=22> */
.L_x_40898:
[----:B------:R-:W-:Y:S05]  /*0d40*/  BSYNC B0 ;  /* 0x0000000000007941 */ /* 0x000fea0003800000 */
.L_x_40897:
        /* <DEDUP_REMOVED lines=26> */
.L_x_40900:
[----:B------:R-:W-:Y:S05]  /*0ef0*/  BSYNC B0 ;  /* 0x0000000000007941 */ /* 0x000fea0003800000 */
.L_x_40899:
        /* <DEDUP_REMOVED lines=28> */
.L_x_40902:
[----:B------:R-:W-:Y:S05]  /*10c0*/  BSYNC B0 ;  /* 0x0000000000007941 */ /* 0x000fea0003800000 */
.L_x_40901:
        /* <DEDUP_REMOVED lines=26> */
.L_x_40904:
[----:B------:R-:W-:Y:S05]  /*1270*/  BSYNC B0 ;  /* 0x0000000000007941 */ /* 0x000fea0003800000 */
.L_x_40903:
        /* <DEDUP_REMOVED lines=9> */
[----:B------:R-:W-:-:S03]  /*1310*/  ULDC.64 UR8, c[0x0][0x238] ;  /* 0x00008e0000087ab9 */ /* 0x000fc60000000a00 */
[----:B------:R-:W-:-:S05]  /*1320*/  IADD3 R24, P1, R14, UR6, RZ ;  /* 0x000000060e187c10 */ /* 0x000fca000ff3e0ff */
[----:B------:R-:W-:Y:S01]  /*1330*/  IMAD.X R25, RZ, RZ, UR7, P1 ;  /* 0x00000007ff197e24 */ /* 0x000fe200088e06ff */
[----:B------:R-:W-:Y:S02]  /*1340*/  ULDC.64 UR6, c[0x0][0x230] ;  /* 0x00008c0000067ab9 */ /* 0x000fe40000000a00 */
[C---:B------:R-:W-:Y:S02]  /*1350*/  IADD3 R28, P1, R14.reuse, UR6, RZ ;  /* 0x000000060e1c7c10 */ /* 0x040fe4000ff3e0ff */
[----:B------:R-:W-:Y:S01]  /*1360*/  IADD3 R14, P2, R14, UR8, RZ ;  /* 0x000000080e0e7c10 */ /* 0x000fe2000ff5e0ff */
[----:B------:R-:W2:Y:S02]  /*1370*/  LDG.E.U8 R24, desc[UR14][R24.64] ;  /* 0x0000000e18187981 */ /* 0x000ea4000c1e1100 */
[----:B------:R-:W-:Y:S02]  /*1380*/  IMAD.X R29, RZ, RZ, UR7, P1 ;  /* 0x00000007ff1d7e24 */ /* 0x000fe400088e06ff */
[----:B------:R-:W-:-:S03]  /*1390*/  IMAD.X R15, RZ, RZ, UR9, P2 ;  /* 0x00000009ff0f7e24 */ /* 0x000fc600090e06ff */
[----:B------:R-:W3:Y:S04]  /*13a0*/  LDG.E.U8 R28, desc[UR14][R28.64] ;  /* 0x0000000e1c1c7981 */ /* 0x000ee8000c1e1100 */
[----:B------:R-:W4:Y:S01]  /*13b0*/  LDG.E.U8 R14, desc[UR14][R14.64] ;  /* 0x0000000e0e0e7981 */ /* 0x000f22000c1e1100 */
[----:B------:R-:W-:Y:S01]  /*13c0*/  VIADD R27, R27, 0x80 ;  /* 0x000000801b1b7836 */ /* 0x000fe20000000000 */
[----:B--2---:R-:W-:-:S04]  /*13d0*/  ISETP.NE.AND P1, PT, R24, RZ, PT ;  /* 0x000000ff1800720c */ /* 0x004fc80003f25270 */
[----:B------:R-:W-:Y:S02]  /*13e0*/  SEL R23, RZ, 0x1, !P1 ;  /* 0x00000001ff177807 */ /* 0x000fe40004800000 */
[----:B---3--:R-:W-:Y:S02]  /*13f0*/  ISETP.NE.AND P2, PT, R28, RZ, PT ;  /* 0x000000ff1c00720c */ /* 0x008fe40003f45270 */
[----:B----4-:R-:W-:Y:S02]  /*1400*/  ISETP.NE.AND P3, PT, R14, RZ, PT ;  /* 0x000000ff0e00720c */ /* 0x010fe40003f65270 */
[----:B------:R-:W-:Y:S02]  /*1410*/  SEL R24, RZ, 0x1, !P2 ;  /* 0x00000001ff187807 */ /* 0x000fe40005000000 */
[----:B------:R-:W-:-:S09]  /*1420*/  SEL R25, RZ, 0x1, !P3 ;  /* 0x00000001ff197807 */ /* 0x000fd20005800000 */
.L_x_40906:
[----:B------:R-:W-:Y:S05]  /*1430*/  BSYNC B0 ;  /* 0x0000000000007941 */ /* 0x000fea0003800000 */
.L_x_40905:
[----:B------:R-:W-:Y:S01]  /*1440*/  ISETP.GE.AND P1, PT, R27, R2, PT ;  /* 0x000000021b00720c */ /* 0x000fe20003f26270 */
[----:B------:R-:W-:-:S12]  /*1450*/  BSSY B0, `(.L_x_40907) ;  /* 0x0000016000007945 */ /* 0x000fd80003800000 */
        /* <DEDUP_REMOVED lines=8> */
[----:B------:R-:W2:Y:S03]  /*14e0*/  LDG.E.U8 R28, desc[UR14][R28.64] ;  /* 0x0000000e1c1c7981 */ /* 0x000ea6000c1e1100 */
[----:B------:R-:W-:Y:S01]  /*14f0*/  IMAD.X R15, RZ, RZ, UR7, P1 ;  /* 0x00000007ff0f7e24 */ /* 0x000fe200088e06ff */
[----:B------:R-:W-:-:S04]  /*1500*/  IADD3 R16, P1, R16, UR8, RZ ;  /* 0x0000000810107c10 */ /* 0x000fc8000ff3e0ff */
[----:B------:R-:W3:Y:S01]  /*1510*/  LDG.E.U8 R14, desc[UR14][R14.64] ;  /* 0x0000000e0e0e7981 */ /* 0x000ee2000c1e1100 */
[----:B------:R-:W-:-:S05]  /*1520*/  IMAD.X R17, RZ, RZ, UR9, P1 ;  /* 0x00000009ff117e24 */ /* 0x000fca00088e06ff */
[----:B------:R-:W4:Y:S01]  /*1530*/  LDG.E.U8 R16, desc[UR14][R16.64] ;  /* 0x0000000e10107981 */ /* 0x000f22000c1e1100 */
[----:B--2---:R-:W-:Y:S02]  /*1540*/  ISETP.NE.AND P3, PT, R28, RZ, PT ;  /* 0x000000ff1c00720c */ /* 0x004fe40003f65270 */
[----:B---3--:R-:W-:-:S04]  /*1550*/  ISETP.NE.AND P1, PT, R14, RZ, PT ;  /* 0x000000ff0e00720c */ /* 0x008fc80003f25270 */
[----:B------:R-:W-:Y:S02]  /*1560*/  SEL R27, RZ, 0xffffffff, !P1 ;  /* 0xffffffffff1b7807 */ /* 0x000fe40004800000 */
[----:B----4-:R-:W-:-:S05]  /*1570*/  ISETP.NE.AND P2, PT, R16, RZ, PT ;  /* 0x000000ff1000720c */ /* 0x010fca0003f45270 */
[----:B------:R-:W-:-:S04]  /*1580*/  @!P3 SEL R27, RZ, 0xffffffff, !P2 ;  /* 0xffffffffff1bb807 */ /* 0x000fc80005000000 */
[----:B------:R-:W-:-:S04]  /*1590*/  LOP3.LUT R27, R27, 0x1, RZ, 0xc0, !PT ;  /* 0x000000011b1b7812 */ /* 0x000fc800078ec0ff */
[----:B------:R-:W-:-:S07]  /*15a0*/  PRMT R17, R27, 0x7610, R17 ;  /* 0x000076101b117816 */ /* 0x000fce0000000011 */
.L_x_40908:
[----:B------:R-:W-:Y:S05]  /*15b0*/  BSYNC B0 ;  /* 0x0000000000007941 */ /* 0x000fea0003800000 */
.L_x_40907:
[----:B------:R-:W0:Y:S01]  /*15c0*/  S2R R27, SR_TID.X ;  /* 0x00000000001b7919 */ /* 0x000e220000002100 */
[----:B------:R-:W1:Y:S01]  /*15d0*/  @!P0 LDC.64 R14, c[0x0][0x220] ;  /* 0x00008800ff0e8b82 */ /* 0x000e620000000a00 */
[----:B------:R-:W-:Y:S01]  /*15e0*/  PRMT R16, R26, 0x9910, RZ ;  /* 0x000099101a107816 */ /* 0x000fe200000000ff */
[----:B------:R-:W-:Y:S01]  /*15f0*/  BSSY B0, `(.L_x_40909) ;  /* 0x000004e000007945 */ /* 0x000fe20003800000 */
[----:B------:R-:W-:-:S03]  /*1600*/  PRMT R8, R8, 0x9910, RZ ;  /* 0x0000991008087816 */ /* 0x000fc600000000ff */
[----:B------:R-:W-:Y:S01]  /*1610*/  BSSY B1, `(.L_x_40910) ;  /* 0x0000044000017945 */ /* 0x000fe20003800000 */
[----:B------:R-:W-:Y:S02]  /*1620*/  ISETP.NE.AND P1, PT, R16, RZ, PT ;  /* 0x000000ff1000720c */ /* 0x000fe40003f25270 */
[----:B------:R-:W-:Y:S02]  /*1630*/  PRMT R0, R0, 0x9910, RZ ;  /* 0x0000991000007816 */ /* 0x000fe400000000ff */
[----:B------:R-:W-:Y:S02]  /*1640*/  PRMT R13, R13, 0x9910, RZ ;  /* 0x000099100d0d7816 */ /* 0x000fe400000000ff */
[----:B------:R-:W-:Y:S02]  /*1650*/  ISETP.NE.AND P4, PT, R0, RZ, PT ;  /* 0x000000ff0000720c */ /* 0x000fe40003f85270 */
[----:B------:R-:W-:Y:S01]  /*1660*/  PRMT R0, R7, 0x9910, RZ ;  /* 0x0000991007007816 */ /* 0x000fe200000000ff */
[----:B0-----:R-:W-:-:S02]  /*1670*/  @!P0 VIADD R29, R27, UR4 ;  /* 0x000000041b1d8c36 */ /* 0x001fc40008000000 */
[----:B------:R-:W-:-:S03]  /*1680*/  @!P0 VIADD R27, R27, 0x80 ;  /* 0x000000801b1b8836 */ /* 0x000fc60000000000 */
[----:B-1----:R-:W-:Y:S02]  /*1690*/  @!P0 IADD3 R14, P2, R29, R14, RZ ;  /* 0x0000000e1d0e8210 */ /* 0x002fe40007f5e0ff */
[----:B------:R-:W-:Y:S01]  /*16a0*/  SEL R29, R4, R3, !P1 ;  /* 0x00000003041d7207 */ /* 0x000fe20004800000 */
[----:B------:R-:W-:Y:S01]  /*16b0*/  IMAD.MOV.U32 R3, RZ, RZ, R8 ;  /* 0x000000ffff037224 */ /* 0x000fe200078e0008 */
[----:B------:R-:W-:Y:S01]  /*16c0*/  PRMT R4, R23, 0x9910, RZ ;  /* 0x0000991017047816 */ /* 0x000fe200000000ff */
[----:B------:R-:W-:Y:S01]  /*16d0*/  @!P0 IMAD.X R15, RZ, RZ, R15, P2 ;  /* 0x000000ffff0f8224 */ /* 0x000fe200010e060f */
[----:B------:R-:W-:Y:S01]  /*16e0*/  ISETP.NE.AND P2, PT, R0, RZ, PT ;  /* 0x000000ff0000720c */ /* 0x000fe20003f45270 */
[----:B------:R-:W-:Y:S01]  /*16f0*/  IMAD.MOV.U32 R0, RZ, RZ, R13 ;  /* 0x000000ffff007224 */ /* 0x000fe200078e000d */
[----:B------:R-:W-:Y:S02]  /*1700*/  ISETP.NE.AND P3, PT, R3, RZ, PT ;  /* 0x000000ff0300720c */ /* 0x000fe40003f65270 */
[----:B------:R-:W-:Y:S01]  /*1710*/  PRMT R3, R18, 0x9910, RZ ;  /* 0x0000991012037816 */ /* 0x000fe200000000ff */
[----:B------:R0:W-:Y:S01]  /*1720*/  @!P0 STG.E.U8 desc[UR14][R14.64], R29 ;  /* 0x0000001d0e008986 */ /* 0x0001e2000c10110e */
[----:B------:R-:W-:-:S02]  /*1730*/  ISETP.NE.AND P0, PT, R0, RZ, PT ;  /* 0x000000ff0000720c */ /* 0x000fc40003f05270 */
[----:B------:R-:W-:Y:S02]  /*1740*/  ISETP.NE.AND P1, PT, R3, RZ, PT ;  /* 0x000000ff0300720c */ /* 0x000fe40003f25270 */
[----:B------:R-:W-:Y:S02]  /*1750*/  SEL R3, R6, R5, !P4 ;  /* 0x0000000506037207 */ /* 0x000fe40006000000 */
[----:B------:R-:W-:Y:S02]  /*1760*/  ISETP.GE.AND P4, PT, R27, R2, PT ;  /* 0x000000021b00720c */ /* 0x000fe40003f86270 */
[----:B------:R-:W-:Y:S02]  /*1770*/  ISETP.NE.AND P5, PT, R4, RZ, PT ;  /* 0x000000ff0400720c */ /* 0x000fe40003fa5270 */
[----:B------:R-:W-:Y:S02]  /*1780*/  SEL R9, R10, R9, !P3 ;  /* 0x000000090a097207 */ /* 0x000fe40005800000 */
[----:B------:R-:W-:-:S02]  /*1790*/  SEL R11, R12, R11, !P2 ;  /* 0x0000000b0c0b7207 */ /* 0x000fc40005000000 */
[----:B------:R-:W-:Y:S02]  /*17a0*/  SEL R19, R20, R19, !P1 ;  /* 0x0000001314137207 */ /* 0x000fe40004800000 */
[----:B------:R-:W-:Y:S02]  /*17b0*/  SEL R21, R22, R21, !P0 ;  /* 0x0000001516157207 */ /* 0x000fe40004000000 */
[----:B------:R-:W-:Y:S01]  /*17c0*/  SEL R25, R25, R24, !P5 ;  /* 0x0000001819197207 */ /* 0x000fe20006800000 */
        /* <DEDUP_REMOVED lines=15> */
.L_x_40911:
        /* <DEDUP_REMOVED lines=8> */
.L_x_40912:
        /* <DEDUP_REMOVED lines=8> */
.L_x_40913:
        /* <DEDUP_REMOVED lines=9> */
.L_x_40914:
[----:B------:R-:W-:Y:S05]  /*1a50*/  BSYNC B1 ;  /* 0x0000000000017941 */ /* 0x000fea0003800000 */
.L_x_40910:
[----:B------:R-:W-:-:S13]  /*1a60*/  ISETP.GE.AND P0, PT, R27, R2, PT ;  /* 0x000000021b00720c */ /* 0x000fda0003f06270 */
[----:B------:R-:W3:Y:S01]  /*1a70*/  @!P0 LDC.64 R6, c[0x0][0x220] ;  /* 0x00008800ff068b82 */ /* 0x000ee20000000a00 */
[C---:B012---:R-:W-:Y:S02]  /*1a80*/  @!P0 VIADD R5, R27.reuse, UR4 ;  /* 0x000000041b058c36 */ /* 0x047fe40008000000 */
[----:B------:R-:W-:-:S03]  /*1a90*/  @!P0 VIADD R27, R27, 0x80 ;  /* 0x000000801b1b8836 */ /* 0x000fc60000000000 */
[----:B---3--:R-:W-:-:S05]  /*1aa0*/  @!P0 IADD3 R4, P1, R5, R6, RZ ;  /* 0x0000000605048210 */ /* 0x008fca0007f3e0ff */
[----:B------:R-:W-:-:S05]  /*1ab0*/  @!P0 IMAD.X R5, RZ, RZ, R7, P1 ;  /* 0x000000ffff058224 */ /* 0x000fca00008e0607 */
[----:B------:R2:W-:Y:S03]  /*1ac0*/  @!P0 STG.E.U8 desc[UR14][R4.64], R25 ;  /* 0x0000001904008986 */ /* 0x0005e6000c10110e */
.L_x_40915:
[----:B------:R-:W-:Y:S05]  /*1ad0*/  BSYNC B0 ;  /* 0x0000000000007941 */ /* 0x000fea0003800000 */
.L_x_40909:
        /* <DEDUP_REMOVED lines=9> */
.L_x_40916:
        /* <DEDUP_REMOVED lines=9> */
.L_x_44659:


//--------------------- .text._ZN2at6native29vectorized_elementwise_kernelILi4EZZZNS0_49_GLOBAL__N__657f93f7_16_TensorCompare_cu_71e06f4e17where_kernel_implERNS_14TensorIteratorEENKUlvE_clEvENKUlvE2_clEvEUlbbbE_St5arrayIPcLm4EEEEviT0_T1_ --------------------------
	.section	.text._ZN2at6native29vectorized_elementwise_kernelILi4EZZZNS0_49_GLOBAL__N__657f93f7_16_TensorCompare_cu_71e06f4e17where_kernel_implERNS_14TensorIteratorEENKUlvE_clEvENKUlvE2_clEvEUlbbbE_St5arrayIPcLm4EEEEviT0_T1_,"ax",@progbits
	.align	128
        .global         _ZN2at6native29vectorized_elementwise_kernelILi4EZZZNS0_49_GLOBAL__N__657f93f7_16_TensorCompare_cu_71e06f4e17where_kernel_implERNS_14TensorIteratorEENKUlvE_clEvENKUlvE2_clEvEUlbbbE_St5arrayIPcLm4EEEEviT0_T1_
        .type           _ZN2at6native29vectorized_elementwise_kernelILi4EZZZNS0_49_GLOBAL__N__657f93f7_16_TensorCompare_cu_71e06f4e17where_kernel_implERNS_14TensorIteratorEENKUlvE_clEvENKUlvE2_clEvEUlbbbE_St5arrayIPcLm4EEEEviT0_T1_,@function
        .size           _ZN2at6native29vectorized_elementwise_kernelILi4EZZZNS0_49_GLOBAL__N__657f93f7_16_TensorCompare_cu_71e06f4e17where_kernel_implERNS_14TensorIteratorEENKUlvE_clEvENKUlvE2_clEvEUlbbbE_St5arrayIPcLm4EEEEviT0_T1_,(.L_x_44660 - _ZN2at6native29vectorized_elementwise_kernelILi4EZZZNS0_49_GLOBAL__N__657f93f7_16_TensorCompare_cu_71e06f4e17where_kernel_implERNS_14TensorIteratorEENKUlvE_clEvENKUlvE2_clEvEUlbbbE_St5arrayIPcLm4EEEEviT0_T1_)
        .other          _ZN2at6native29vectorized_elementwise_kernelILi4EZZZNS0_49_GLOBAL__N__657f93f7_16_TensorCompare_cu_71e06f4e17where_kernel_implERNS_14TensorIteratorEENKUlvE_clEvENKUlvE2_clEvEUlbbbE_St5arrayIPcLm4EEEEviT0_T1_,@"STO_CUDA_ENTRY STV_DEFAULT"
_ZN2at6native29vectorized_elementwise_kernelILi4EZZZNS0_49_GLOBAL__N__657f93f7_16_TensorCompare_cu_71e06f4e17where_kernel_implERNS_14TensorIteratorEENKUlvE_clEvENKUlvE2_clEvEUlbbbE_St5arrayIPcLm4EEEEviT0_T1_:
.text._ZN2at6native29vectorized_elementwise_kernelILi4EZZZNS0_49_GLOBAL__N__657f93f7_16_TensorCompare_cu_71e06f4e17where_kernel_implERNS_14TensorIteratorEENKUlvE_clEvENKUlvE2_clEvEUlbbbE_St5arrayIPcLm4EEEEviT0_T1_:
        /* <DEDUP_REMOVED lines=26> */
[----:B0-----:R-:W-:-:S04]  /*01a0*/  IMAD.WIDE.U32 R6, R0, 0x4, R6 ;  /* 0x0000000400067825 */ /* 0x001fc800078e0006 */
[C---:B------:R-:W-:Y:S01]  /*01b0*/  IMAD.WIDE.U32 R8, R0.reuse, 0x4, R8 ;  /* 0x0000000400087825 */ /* 0x040fe200078e0008 */
[----:B------:R-:W2:Y:S03]  /*01c0*/  LDG.E R15, desc[UR14][R6.64] ;  /* 0x0000000e060f7981 */ /* 0x000ea6000c1e1900 */
[----:B------:R-:W-:Y:S01]  /*01d0*/  IMAD.WIDE.U32 R10, R0, 0x4, R10 ;  /* 0x00000004000a7825 */ /* 0x000fe200078e000a */
[----:B------:R-:W3:Y:S04]  /*01e0*/  LDG.E R2, desc[UR14][R8.64] ;  /* 0x0000000e08027981 */ /* 0x000ee8000c1e1900 */
[----:B------:R3:W4:Y:S04]  /*01f0*/  LDG.E R16, desc[UR14][R6.64+0x200] ;  /* 0x0002000e06107981 */ /* 0x000728000c1e1900 */
[----:B------:R-:W5:Y:S04]  /*0200*/  LDG.E R4, desc[UR14][R10.64] ;  /* 0x0000000e0a047981 */ /* 0x000f68000c1e1900 */
[----:B------:R5:W5:Y:S04]  /*0210*/  LDG.E R5, desc[UR14][R8.64+0x200] ;  /* 0x0002000e08057981 */ /* 0x000b68000c1e1900 */
[----:B------:R0:W5:Y:S01]  /*0220*/  LDG.E R3, desc[UR14][R10.64+0x200] ;  /* 0x0002000e0a037981 */ /* 0x000162000c1e1900 */
[----:B------:R-:W-:-:S04]  /*0230*/  UIADD3 UR5, UP0, UR4, UR6, URZ ;  /* 0x0000000604057290 */ /* 0x000fc8000ff1e03f */
[----:B------:R-:W-:Y:S01]  /*0240*/  UIADD3.X UR6, URZ, UR7, URZ, UP0, !UPT ;  /* 0x000000073f067290 */ /* 0x000fe200087fe43f */
[C---:B--2---:R-:W-:Y:S02]  /*0250*/  PRMT R12, R15.reuse, 0x7770, RZ ;  /* 0x000077700f0c7816 */ /* 0x044fe400000000ff */
[----:B------:R-:W-:Y:S02]  /*0260*/  PRMT R13, R15, 0x7771, RZ ;  /* 0x000077710f0d7816 */ /* 0x000fe400000000ff */
[----:B------:R-:W-:Y:S02]  /*0270*/  ISETP.NE.AND P1, PT, R12, RZ, PT ;  /* 0x000000ff0c00720c */ /* 0x000fe40003f25270 */
[----:B---3--:R-:W-:Y:S02]  /*0280*/  PRMT R7, R2, 0x7770, RZ ;  /* 0x0000777002077816 */ /* 0x008fe400000000ff */
[----:B------:R-:W-:Y:S02]  /*0290*/  ISETP.NE.AND P3, PT, R13, RZ, PT ;  /* 0x000000ff0d00720c */ /* 0x000fe40003f65270 */
[----:B----4-:R-:W-:-:S02]  /*02a0*/  PRMT R6, R16, 0x7770, RZ ;  /* 0x0000777010067816 */ /* 0x010fc400000000ff */
[----:B-----5:R-:W-:Y:S02]  /*02b0*/  PRMT R8, R4, 0x7770, RZ ;  /* 0x0000777004087816 */ /* 0x020fe400000000ff */
[----:B------:R-:W-:Y:S02]  /*02c0*/  PRMT R14, R15, 0x7772, RZ ;  /* 0x000077720f0e7816 */ /* 0x000fe400000000ff */
[----:B------:R-:W-:Y:S02]  /*02d0*/  ISETP.NE.AND P6, PT, R7, RZ, PT ;  /* 0x000000ff0700720c */ /* 0x000fe40003fc5270 */
[----:B------:R-:W-:Y:S02]  /*02e0*/  PRMT R7, R2, 0x7771, RZ ;  /* 0x0000777102077816 */ /* 0x000fe400000000ff */
[----:B------:R-:W-:Y:S02]  /*02f0*/  ISETP.NE.AND P0, PT, R6, RZ, PT ;  /* 0x000000ff0600720c */ /* 0x000fe40003f05270 */
[----:B------:R-:W-:-:S02]  /*0300*/  ISETP.NE.AND P4, PT, R8, RZ, PT ;  /* 0x000000ff0800720c */ /* 0x000fc40003f85270 */
[----:B------:R-:W-:Y:S02]  /*0310*/  ISETP.NE.AND P5, PT, R14, RZ, PT ;  /* 0x000000ff0e00720c */ /* 0x000fe40003fa5270 */
[----:B------:R-:W-:Y:S02]  /*0320*/  SEL R8, RZ, 0xffffffff, !P6 ;  /* 0xffffffffff087807 */ /* 0x000fe40007000000 */
[----:B------:R-:W-:Y:S02]  /*0330*/  PRMT R6, R16, 0x7771, RZ ;  /* 0x0000777110067816 */ /* 0x000fe400000000ff */
[----:B------:R-:W-:Y:S02]  /*0340*/  PRMT R9, R4, 0x7771, RZ ;  /* 0x0000777104097816 */ /* 0x000fe400000000ff */
[----:B------:R-:W-:Y:S02]  /*0350*/  ISETP.NE.AND P6, PT, R7, RZ, PT ;  /* 0x000000ff0700720c */ /* 0x000fe40003fc5270 */
[----:B------:R-:W-:-:S02]  /*0360*/  PRMT R7, R2, 0x7772, RZ ;  /* 0x0000777202077816 */ /* 0x000fc400000000ff */
[----:B------:R-:W-:Y:S02]  /*0370*/  @!P1 SEL R8, RZ, 0xffffffff, !P4 ;  /* 0xffffffffff089807 */ /* 0x000fe40006000000 */
[----:B------:R-:W-:Y:S02]  /*0380*/  ISETP.NE.AND P1, PT, R6, RZ, PT ;  /* 0x000000ff0600720c */ /* 0x000fe40003f25270 */
[----:B------:R-:W-:Y:S02]  /*0390*/  ISETP.NE.AND P4, PT, R9, RZ, PT ;  /* 0x000000ff0900720c */ /* 0x000fe40003f85270 */
[----:B------:R-:W-:Y:S02]  /*03a0*/  SEL R9, RZ, 0xffffffff, !P6 ;  /* 0xffffffffff097807 */ /* 0x000fe40007000000 */
[----:B------:R-:W-:Y:S02]  /*03b0*/  PRMT R6, R16, 0x7772, RZ ;  /* 0x0000777210067816 */ /* 0x000fe400000000ff */
[----:B0-----:R-:W-:-:S02]  /*03c0*/  PRMT R10, R4, 0x7772, RZ ;  /* 0x00007772040a7816 */ /* 0x001fc400000000ff */
[----:B------:R-:W-:Y:S02]  /*03d0*/  ISETP.NE.AND P6, PT, R7, RZ, PT ;  /* 0x000000ff0700720c */ /* 0x000fe40003fc5270 */
[----:B------:R-:W-:Y:S02]  /*03e0*/  PRMT R7, R16, 0x7773, RZ ;  /* 0x0000777310077816 */ /* 0x000fe400000000ff */
[----:B------:R-:W-:Y:S02]  /*03f0*/  @!P3 SEL R9, RZ, 0xffffffff, !P4 ;  /* 0xffffffffff09b807 */ /* 0x000fe40006000000 */
[----:B------:R-:W-:Y:S02]  /*0400*/  ISETP.NE.AND P3, PT, R6, RZ, PT ;  /* 0x000000ff0600720c */ /* 0x000fe40003f65270 */
[----:B------:R-:W-:Y:S02]  /*0410*/  ISETP.NE.AND P4, PT, R10, RZ, PT ;  /* 0x000000ff0a00720c */ /* 0x000fe40003f85270 */
[----:B------:R-:W-:-:S02]  /*0420*/  SEL R6, RZ, 0xffffffff, !P6 ;  /* 0xffffffffff067807 */ /* 0x000fc40007000000 */
[----:B------:R-:W-:Y:S02]  /*0430*/  PRMT R10, R5, 0x7770, RZ ;  /* 0x00007770050a7816 */ /* 0x000fe400000000ff */
[----:B------:R-:W-:Y:S02]  /*0440*/  ISETP.NE.AND P6, PT, R7, RZ, PT ;  /* 0x000000ff0700720c */ /* 0x000fe40003fc5270 */
[----:B------:R-:W-:Y:S02]  /*0450*/  PRMT R7, R5, 0x7771, RZ ;  /* 0x0000777105077816 */ /* 0x000fe400000000ff */
[----:B------:R-:W-:Y:S02]  /*0460*/  @!P5 SEL R6, RZ, 0xffffffff, !P4 ;  /* 0xffffffffff06d807 */ /* 0x000fe40006000000 */
[----:B------:R-:W-:Y:S02]  /*0470*/  ISETP.NE.AND P5, PT, R10, RZ, PT ;  /* 0x000000ff0a00720c */ /* 0x000fe40003fa5270 */
[----:B------:R-:W-:-:S02]  /*0480*/  PRMT R10, R3, 0x7770, RZ ;  /* 0x00007770030a7816 */ /* 0x000fc400000000ff */
[----:B------:R-:W-:Y:S02]  /*0490*/  ISETP.NE.AND P4, PT, R7, RZ, PT ;  /* 0x000000ff0700720c */ /* 0x000fe40003f85270 */
[----:B------:R-:W-:Y:S02]  /*04a0*/  PRMT R11, R3, 0x7771, RZ ;  /* 0x00007771030b7816 */ /* 0x000fe400000000ff */
[----:B------:R-:W-:Y:S02]  /*04b0*/  SEL R7, RZ, 0xffffffff, !P5 ;  /* 0xffffffffff077807 */ /* 0x000fe40006800000 */
[----:B------:R-:W-:Y:S02]  /*04c0*/  ISETP.NE.AND P5, PT, R10, RZ, PT ;  /* 0x000000ff0a00720c */ /* 0x000fe40003fa5270 */
[----:B------:R-:W-:Y:S02]  /*04d0*/  SEL R10, RZ, 0xffffffff, !P4 ;  /* 0xffffffffff0a7807 */ /* 0x000fe40006000000 */
[----:B------:R-:W-:-:S02]  /*04e0*/  ISETP.NE.AND P4, PT, R11, RZ, PT ;  /* 0x000000ff0b00720c */ /* 0x000fc40003f85270 */
[----:B------:R-:W-:Y:S02]  /*04f0*/  PRMT R2, R2, 0x7773, RZ ;  /* 0x0000777302027816 */ /* 0x000fe400000000ff */
[----:B------:R-:W-:Y:S02]  /*0500*/  PRMT R11, R5, 0x7772, RZ ;  /* 0x00007772050b7816 */ /* 0x000fe400000000ff */
[----:B------:R-:W-:Y:S02]  /*0510*/  PRMT R12, R15, 0x7773, RZ ;  /* 0x000077730f0c7816 */ /* 0x000fe400000000ff */
[----:B------:R-:W-:Y:S02]  /*0520*/  PRMT R5, R5, 0x7773, RZ ;  /* 0x0000777305057816 */ /* 0x000fe400000000ff */
[----:B------:R-:W-:Y:S02]  /*0530*/  @!P0 SEL R7, RZ, 0xffffffff, !P5 ;  /* 0xffffffffff078807 */ /* 0x000fe40006800000 */
[----:B------:R-:W-:-:S02]  /*0540*/  ISETP.NE.AND P0, PT, R2, RZ, PT ;  /* 0x000000ff0200720c */ /* 0x000fc40003f05270 */
[----:B------:R-:W-:Y:S02]  /*0550*/  ISETP.NE.AND P5, PT, R11, RZ, PT ;  /* 0x000000ff0b00720c */ /* 0x000fe40003fa5270 */
[----:B------:R-:W-:Y:S02]  /*0560*/  ISETP.NE.AND P2, PT, R12, RZ, PT ;  /* 0x000000ff0c00720c */ /* 0x000fe40003f45270 */
[----:B------:R-:W-:Y:S02]  /*0570*/  PRMT R2, R3, 0x7772, RZ ;  /* 0x0000777203027816 */ /* 0x000fe400000000ff */
[----:B------:R-:W-:Y:S02]  /*0580*/  @!P1 SEL R10, RZ, 0xffffffff, !P4 ;  /* 0xffffffffff0a9807 */ /* 0x000fe40006000000 */
[----:B------:R-:W-:Y:S02]  /*0590*/  ISETP.NE.AND P4, PT, R5, RZ, PT ;  /* 0x000000ff0500720c */ /* 0x000fe40003f85270 */
[----:B------:R-:W-:-:S02]  /*05a0*/  SEL R5, RZ, 0xffffffff, !P5 ;  /* 0xffffffffff057807 */ /* 0x000fc40006800000 */
[----:B------:R-:W-:Y:S01]  /*05b0*/  ISETP.NE.AND P5, PT, R2, RZ, PT ;  /* 0x000000ff0200720c */ /* 0x000fe20003fa5270 */
[----:B------:R-:W-:Y:S01]  /*05c0*/  IMAD.U32 R2, RZ, RZ, UR5 ;  /* 0x00000005ff027e24 */ /* 0x000fe2000f8e00ff */
[----:B------:R-:W-:Y:S02]  /*05d0*/  PRMT R4, R4, 0x7773, RZ ;  /* 0x0000777304047816 */ /* 0x000fe400000000ff */
[----:B------:R-:W-:Y:S02]  /*05e0*/  PRMT R3, R3, 0x7773, RZ ;  /* 0x0000777303037816 */ /* 0x000fe400000000ff */
[----:B------:R-:W-:Y:S02]  /*05f0*/  LOP3.LUT R7, R7, 0x1, RZ, 0xc0, !PT ;  /* 0x0000000107077812 */ /* 0x000fe400078ec0ff */
[----:B------:R-:W-:Y:S02]  /*0600*/  LOP3.LUT R10, R10, 0x1, RZ, 0xc0, !PT ;  /* 0x000000010a0a7812 */ /* 0x000fe400078ec0ff */
[----:B------:R-:W-:-:S02]  /*0610*/  @!P3 SEL R5, RZ, 0xffffffff, !P5 ;  /* 0xffffffffff05b807 */ /* 0x000fc40006800000 */
[----:B------:R-:W-:Y:S02]  /*0620*/  ISETP.NE.AND P1, PT, R4, RZ, PT ;  /* 0x000000ff0400720c */ /* 0x000fe40003f25270 */
[----:B------:R-:W-:Y:S02]  /*0630*/  LOP3.LUT R8, R8, 0x1, RZ, 0xc0, !PT ;  /* 0x0000000108087812 */ /* 0x000fe400078ec0ff */
[----:B------:R-:W-:Y:S02]  /*0640*/  LOP3.LUT R9, R9, 0x1, RZ, 0xc0, !PT ;  /* 0x0000000109097812 */ /* 0x000fe400078ec0ff */
[----:B------:R-:W-:Y:S01]  /*0650*/  ISETP.NE.AND P3, PT, R3, RZ, PT ;  /* 0x000000ff0300720c */ /* 0x000fe20003f65270 */
[----:B------:R-:W-:Y:S01]  /*0660*/  IMAD.U32 R3, RZ, RZ, UR6 ;  /* 0x00000006ff037e24 */ /* 0x000fe2000f8e00ff */
[----:B------:R-:W-:Y:S02]  /*0670*/  PRMT R10, R10, 0x7604, R7 ;  /* 0x000076040a0a7816 */ /* 0x000fe40000000007 */
[----:B------:R-:W-:Y:S01]  /*0680*/  SEL R4, RZ, 0xffffffff, !P0 ;  /* 0xffffffffff047807 */ /* 0x000fe20004000000 */
[----:B------:R-:W-:Y:S01]  /*0690*/  IMAD.WIDE R2, R0, 0x4, R2 ;  /* 0x0000000400027825 */ /* 0x000fe200078e0202 */
[----:B------:R-:W-:-:S02]  /*06a0*/  SEL R7, RZ, 0xffffffff, !P4 ;  /* 0xffffffffff077807 */ /* 0x000fc40006000000 */
[----:B------:R-:W-:Y:S02]  /*06b0*/  PRMT R9, R9, 0x7604, R8 ;  /* 0x0000760409097816 */ /* 0x000fe40000000008 */
[----:B------:R-:W-:Y:S02]  /*06c0*/  LOP3.LUT R6, R6, 0x1, RZ, 0xc0, !PT ;  /* 0x0000000106067812 */ /* 0x000fe400078ec0ff */
[----:B------:R-:W-:Y:S02]  /*06d0*/  LOP3.LUT R5, R5, 0x1, RZ, 0xc0, !PT ;  /* 0x0000000105057812 */ /* 0x000fe400078ec0ff */
[----:B------:R-:W-:Y:S02]  /*06e0*/  @!P2 SEL R4, RZ, 0xffffffff, !P1 ;  /* 0xffffffffff04a807 */ /* 0x000fe40004800000 */
[----:B------:R-:W-:Y:S02]  /*06f0*/  @!P6 SEL R7, RZ, 0xffffffff, !P3 ;  /* 0xffffffffff07e807 */ /* 0x000fe40005800000 */
[----:B------:R-:W-:-:S02]  /*0700*/  PRMT R9, R6, 0x7054, R9 ;  /* 0x0000705406097816 */ /* 0x000fc40000000009 */
[----:B------:R-:W-:Y:S02]  /*0710*/  PRMT R10, R5, 0x7054, R10 ;  /* 0x00007054050a7816 */ /* 0x000fe4000000000a */
[----:B------:R-:W-:Y:S02]  /*0720*/  LOP3.LUT R4, R4, 0x1, RZ, 0xc0, !PT ;  /* 0x0000000104047812 */ /* 0x000fe400078ec0ff */
[----:B------:R-:W-:Y:S02]  /*0730*/  LOP3.LUT R7, R7, 0x1, RZ, 0xc0, !PT ;  /* 0x0000000107077812 */ /* 0x000fe400078ec0ff */
[----:B------:R-:W-:Y:S02]  /*0740*/  PRMT R9, R4, 0x654, R9 ;  /* 0x0000065404097816 */ /* 0x000fe40000000009 */
[----:B------:R-:W-:-:S03]  /*0750*/  PRMT R7, R7, 0x654, R10 ;  /* 0x0000065407077816 */ /* 0x000fc6000000000a */
[----:B------:R-:W-:Y:S04]  /*0760*/  STG.E desc[UR14][R2.64], R9 ;  /* 0x0000000902007986 */ /* 0x000fe8000c10190e */
[----:B------:R-:W-:Y:S01]  /*0770*/  STG.E desc[UR14][R2.64+0x200], R7 ;  /* 0x0002000702007986 */ /* 0x000fe2000c10190e */
[----:B------:R-:W-:Y:S05]  /*0780*/  EXIT ;  /* 0x000000000000794d */ /* 0x000fea0003800000 */
.L_x_40917:
        /* <DEDUP_REMOVED lines=29> */
.L_x_40919:
[----:B------:R-:W-:Y:S05]  /*0960*/  BSYNC B0 ;  /* 0x0000000000007941 */ /* 0x000fea0003800000 */
.L_x_40918:
        /* <DEDUP_REMOVED lines=26> */
.L_x_40921:
[----:B------:R-:W-:Y:S05]  /*0b10*/  BSYNC B0 ;  /* 0x0000000000007941 */ /* 0x000fea0003800000 */
.L_x_40920:
        /* <DEDUP_REMOVED lines=28> */
.L_x_40923:
[----:B------:R-:W-:Y:S05]  /*0ce0*/  BSYNC B0 ;  /* 0x0000000000007941 */ /* 0x000fea0003800000 */
.L_x_40922:
        /* <DEDUP_REMOVED lines=26> */
.L_x_40925:
[----:B------:R-:W-:Y:S05]  /*0e90*/  BSYNC B0 ;  /* 0x0000000000007941 */ /* 0x000fea0003800000 */
.L_x_40924:
        /* <DEDUP_REMOVED lines=28> */
.L_x_40927:
[----:B------:R-:W-:Y:S05]  /*1060*/  BSYNC B0 ;  /* 0x0000000000007941 */ /* 0x000fea0003800000 */
.L_x_40926:
        /* <DEDUP_REMOVED lines=26> */
.L_x_40929:
[----:B------:R-:W-:Y:S05]  /*1210*/  BSYNC B0 ;  /* 0x0000000000007941 */ /* 0x000fea0003800000 */
.L_x_40928:
        /* <DEDUP_REMOVED lines=27> */
.L_x_40931:
[----:B------:R-:W-:Y:S05]  /*13d0*/  BSYNC B0 ;  /* 0x0000000000007941 */ /* 0x000fea0003800000 */
.L_x_40930:
        /* <DEDUP_REMOVED lines=23> */
.L_x_40933:
[----:B------:R-:W-:Y:S05]  /*1550*/  BSYNC B0 ;  /* 0x0000000000007941 */ /* 0x000fea0003800000 */
.L_x_40932:
        /* <DEDUP_REMOVED lines=48> */
.L_x_40936:
        /* <DEDUP_REMOVED lines=8> */
.L_x_40937:
        /* <DEDUP_REMOVED lines=8> */
.L_x_40938:
        /* <DEDUP_REMOVED lines=9> */
.L_x_40939:
[----:B------:R-:W-:Y:S05]  /*19f0*/  BSYNC B1 ;  /* 0x0000000000017941 */ /* 0x000fea0003800000 */
.L_x_40935:
[----:B------:R-:W-:-:S13]  /*1a00*/  ISETP.GE.AND P0, PT, R27, R2, PT ;  /* 0x000000021b00720c */ /* 0x000fda0003f06270 */
[----:B------:R-:W3:Y:S01]  /*1a10*/  @!P0 LDC.64 R6, c[0x0][0x220] ;  /* 0x00008800ff068b82 */ /* 0x000ee20000000a00 */
[C---:B012---:R-:W-:Y:S02]  /*1a20*/  @!P0 VIADD R5, R27.reuse, UR4 ;  /* 0x000000041b058c36 */ /* 0x047fe40008000000 */
[----:B------:R-:W-:-:S03]  /*1a30*/  @!P0 VIADD R27, R27, 0x80 ;  /* 0x000000801b1b8836 */ /* 0x000fc60000000000 */
[----:B---3--:R-:W-:-:S05]  /*1a40*/  @!P0 IADD3 R4, P1, R5, R6, RZ ;  /* 0x0000000605048210 */ /* 0x008fca0007f3e0ff */
[----:B------:R-:W-:-:S05]  /*1a50*/  @!P0 IMAD.X R5, RZ, RZ, R7, P1 ;  /* 0x000000ffff058224 */ /* 0x000fca00008e0607 */
[----:B------:R2:W-:Y:S03]  /*1a60*/  @!P0 STG.E.U8 desc[UR14][R4.64], R25 ;  /* 0x0000001904008986 */ /* 0x0005e6000c10110e */
.L_x_40940:
[----:B------:R-:W-:Y:S05]  /*1a70*/  BSYNC B0 ;  /* 0x0000000000007941 */ /* 0x000fea0003800000 */
.L_x_40934:
        /* <DEDUP_REMOVED lines=9> */
.L_x_40941:
        /* <DEDUP_REMOVED lines=15> */
.L_x_44660:


//--------------------- .text._ZN2at6native29vectorized_elementwise_kernelILi8EZZZNS0_49_GLOBAL__N__657f93f7_16_TensorCompare_cu_71e06f4e17where_kernel_implERNS_14TensorIteratorEENKUlvE_clEvENKUlvE2_clEvEUlbbbE_St5arrayIPcLm4EEEEviT0_T1_ --------------------------
	.section	.text._ZN2at6native29vectorized_elementwise_kernelILi8EZZZNS0_49_GLOBAL__N__657f93f7_16_TensorCompare_cu_71e06f4e17where_kernel_implERNS_14TensorIteratorEENKUlvE_clEvENKUlvE2_clEvEUlbbbE_St5arrayIPcLm4EEEEviT0_T1_,"ax",@progbits
	.align	128
        .global         _ZN2at6native29vectorized_elementwise_kernelILi8EZZZNS0_49_GLOBAL__N__657f93f7_16_TensorCompare_cu_71e06f4e17where_kernel_implERNS_14TensorIteratorEENKUlvE_clEvENKUlvE2_clEvEUlbbbE_St5arrayIPcLm4EEEEviT0_T1_
        .type           _ZN2at6native29vectorized_elementwise_kernelILi8EZZZNS0_49_GLOBAL__N__657f93f7_16_TensorCompare_cu_71e06f4e17where_kernel_implERNS_14TensorIteratorEENKUlvE_clEvENKUlvE2_clEvEUlbbbE_St5arrayIPcLm4EEEEviT0_T1_,@function
        .size           _ZN2at6native29vectorized_elementwise_kernelILi8EZZZNS0_49_GLOBAL__N__657f93f7_16_TensorCompare_cu_71e06f4e17where_kernel_implERNS_14TensorIteratorEENKUlvE_clEvENKUlvE2_clEvEUlbbbE_St5arrayIPcLm4EEEEviT0_T1_,(.L_x_44661 - _ZN2at6native29vectorized_elementwise_kernelILi8EZZZNS0_49_GLOBAL__N__657f93f7_16_TensorCompare_cu_71e06f4e17where_kernel_implERNS_14TensorIteratorEENKUlvE_clEvENKUlvE2_clEvEUlbbbE_St5arrayIPcLm4EEEEviT0_T1_)
        .other          _ZN2at6native29vectorized_elementwise_kernelILi8EZZZNS0_49_GLOBAL__N__657f93f7_16_TensorCompare_cu_71e06f4e17where_kernel_implERNS_14TensorIteratorEENKUlvE_clEvENKUlvE2_clEvEUlbbbE_St5arrayIPcLm4EEEEviT0_T1_,@"STO_CUDA_ENTRY STV_DEFAULT"
_ZN2at6native29vectorized_elementwise_kernelILi8EZZZNS0_49_GLOBAL__N__657f93f7_16_TensorCompare_cu_71e06f4e17where_kernel_implERNS_14TensorIteratorEENKUlvE_clEvENKUlvE2_clEvEUlbbbE_St5arrayIPcLm4EEEEviT0_T1_:
.text._ZN2at6native29vectorized_elementwise_kernelILi8EZZZNS0_49_GLOBAL__N__657f93f7_16_TensorCompare_cu_71e06f4e17where_kernel_implERNS_14TensorIteratorEENKUlvE_clEvENKUlvE2_clEvEUlbbbE_St5arrayIPcLm4EEEEviT0_T1_:
        /* <DEDUP_REMOVED lines=21> */
[----:B------:R-:W-:-:S03]  /*0150*/  IMAD.U32 R2, RZ, RZ, UR7 ;  /* 0x00000007ff027e24 */ /* 0x000fc6000f8e00ff */
[----:B------:R-:W-:Y:S02]  /*0160*/  IMAD.U32 R3, RZ, RZ, UR8 ;  /* 0x00000008ff037e24 */ /* 0x000fe4000f8e00ff */
[----:B0-----:R-:W-:-:S06]  /*0170*/  IMAD.WIDE.U32 R6, R0, 0x8, R6 ;  /* 0x0000000800067825 */ /* 0x001fcc00078e0006 */
[----:B------:R-:W2:Y:S01]  /*0180*/  LDG.E.64 R6, desc[UR12][R6.64] ;  /* 0x0000000c06067981 */ /* 0x000ea2000c1e1b00 */
[----:B------:R-:W-:-:S04]  /*0190*/  IMAD.WIDE.U32 R2, R0, 0x8, R2 ;  /* 0x0000000800027825 */ /* 0x000fc800078e0002 */
[----:B------:R-:W-:Y:S01]  /*01a0*/  IMAD.U32 R4, RZ, RZ, UR6 ;  /* 0x00000006ff047e24 */ /* 0x000fe2000f8e00ff */
[----:B------:R-:W-:Y:S01]  /*01b0*/  ULDC.64 UR6, c[0x0][0x220] ;  /* 0x0000880000067ab9 */ /* 0x000fe20000000a00 */
[----:B------:R-:W-:Y:S01]  /*01c0*/  IMAD.U32 R5, RZ, RZ, UR5 ;  /* 0x00000005ff057e24 */ /* 0x000fe2000f8e00ff */
[----:B------:R-:W3:Y:S01]  /*01d0*/  LDG.E.64 R2, desc[UR12][R2.64] ;  /* 0x0000000c02027981 */ /* 0x000ee2000c1e1b00 */
[----:B------:R-:W-:-:S06]  /*01e0*/  IMAD.WIDE.U32 R4, R0, 0x8, R4 ;  /* 0x0000000800047825 */ /* 0x000fcc00078e0004 */
[----:B------:R-:W4:Y:S01]  /*01f0*/  LDG.E.64 R4, desc[UR12][R4.64] ;  /* 0x0000000c04047981 */ /* 0x000f22000c1e1b00 */
[----:B------:R-:W-:-:S04]  /*0200*/  UIADD3 UR5, UP0, UR4, UR6, URZ ;  /* 0x0000000604057290 */ /* 0x000fc8000ff1e03f */
[----:B------:R-:W-:Y:S01]  /*0210*/  UIADD3.X UR6, URZ, UR7, URZ, UP0, !UPT ;  /* 0x000000073f067290 */ /* 0x000fe200087fe43f */
[C---:B--2---:R-:W-:Y:S02]  /*0220*/  LOP3.LUT R10, R6.reuse, 0xffff, RZ, 0xc0, !PT ;  /* 0x0000ffff060a7812 */ /* 0x044fe400078ec0ff */
[----:B------:R-:W-:Y:S02]  /*0230*/  LOP3.LUT R11, R7, 0xffff, RZ, 0xc0, !PT ;  /* 0x0000ffff070b7812 */ /* 0x000fe400078ec0ff */
[C---:B------:R-:W-:Y:S02]  /*0240*/  PRMT R8, R6.reuse, 0x7632, R8 ;  /* 0x0000763206087816 */ /* 0x040fe40000000008 */
[----:B------:R-:W-:Y:S02]  /*0250*/  SHF.R.U32.HI R10, RZ, 0x8, R10 ;  /* 0x00000008ff0a7819 */ /* 0x000fe4000001160a */
[----:B------:R-:W-:Y:S02]  /*0260*/  SHF.R.U32.HI R11, RZ, 0x8, R11 ;  /* 0x00000008ff0b7819 */ /* 0x000fe4000001160b */
[----:B------:R-:W-:-:S02]  /*0270*/  LOP3.LUT P2, RZ, R6, 0xff, RZ, 0xc0, !PT ;  /* 0x000000ff06ff7812 */ /* 0x000fc4000784c0ff */
[----:B------:R-:W-:Y:S02]  /*0280*/  LOP3.LUT P0, RZ, R8, 0xff, RZ, 0xc0, !PT ;  /* 0x000000ff08ff7812 */ /* 0x000fe4000780c0ff */
[----:B------:R-:W-:Y:S02]  /*0290*/  PRMT R8, R10, 0x9910, RZ ;  /* 0x000099100a087816 */ /* 0x000fe400000000ff */
[----:B------:R-:W-:Y:S02]  /*02a0*/  PRMT R9, R7, 0x7632, R9 ;  /* 0x0000763207097816 */ /* 0x000fe40000000009 */
[----:B------:R-:W-:Y:S02]  /*02b0*/  PRMT R11, R11, 0x9910, RZ ;  /* 0x000099100b0b7816 */ /* 0x000fe400000000ff */
[----:B---3--:R-:W-:Y:S02]  /*02c0*/  LOP3.LUT P6, RZ, R2, 0xff, RZ, 0xc0, !PT ;  /* 0x000000ff02ff7812 */ /* 0x008fe400078cc0ff */
[----:B------:R-:W-:-:S02]  /*02d0*/  LOP3.LUT P4, RZ, R7, 0xff, RZ, 0xc0, !PT ;  /* 0x000000ff07ff7812 */ /* 0x000fc4000788c0ff */
[----:B------:R-:W-:Y:S02]  /*02e0*/  ISETP.NE.AND P1, PT, R8, RZ, PT ;  /* 0x000000ff0800720c */ /* 0x000fe40003f25270 */
[----:B------:R-:W-:Y:S02]  /*02f0*/  PRMT R7, R7, 0x7732, RZ ;  /* 0x0000773207077816 */ /* 0x000fe400000000ff */
[----:B------:R-:W-:Y:S02]  /*0300*/  PRMT R8, R6, 0x7732, RZ ;  /* 0x0000773206087816 */ /* 0x000fe400000000ff */
[----:B------:R-:W-:Y:S01]  /*0310*/  LOP3.LUT P5, RZ, R9, 0xff, RZ, 0xc0, !PT ;  /* 0x000000ff09ff7812 */ /* 0x000fe200078ac0ff */
[----:B------:R-:W-:Y:S01]  /*0320*/  IMAD.MOV.U32 R9, RZ, RZ, R11 ;  /* 0x000000ffff097224 */ /* 0x000fe200078e000b */
[----:B------:R-:W-:Y:S02]  /*0330*/  SEL R6, RZ, 0xffffffff, !P6 ;  /* 0xffffffffff067807 */ /* 0x000fe40007000000 */
[----:B----4-:R-:W-:-:S02]  /*0340*/  LOP3.LUT P6, RZ, R4, 0xff, RZ, 0xc0, !PT ;  /* 0x000000ff04ff7812 */ /* 0x010fc400078cc0ff */
[----:B------:R-:W-:Y:S02]  /*0350*/  PRMT R10, R2, 0x7632, R10 ;  /* 0x00007632020a7816 */ /* 0x000fe4000000000a */
[----:B------:R-:W-:Y:S02]  /*0360*/  SHF.R.U32.HI R7, RZ, 0x8, R7 ;  /* 0x00000008ff077819 */ /* 0x000fe40000011607 */
[----:B------:R-:W-:Y:S02]  /*0370*/  PRMT R11, R4, 0x7632, R11 ;  /* 0x00007632040b7816 */ /* 0x000fe4000000000b */
[----:B------:R-:W-:Y:S02]  /*0380*/  @!P2 SEL R6, RZ, 0xffffffff, !P6 ;  /* 0xffffffffff06a807 */ /* 0x000fe40007000000 */
[----:B------:R-:W-:Y:S02]  /*0390*/  ISETP.NE.AND P3, PT, R9, RZ, PT ;  /* 0x000000ff0900720c */ /* 0x000fe40003f65270 */
[----:B------:R-:W-:-:S02]  /*03a0*/  LOP3.LUT P2, RZ, R10, 0xff, RZ, 0xc0, !PT ;  /* 0x000000ff0aff7812 */ /* 0x000fc4000784c0ff */
[----:B------:R-:W-:Y:S02]  /*03b0*/  PRMT R9, R7, 0x9910, RZ ;  /* 0x0000991007097816 */ /* 0x000fe400000000ff */
[----:B------:R-:W-:Y:S02]  /*03c0*/  LOP3.LUT R10, R3, 0xffff, RZ, 0xc0, !PT ;  /* 0x0000ffff030a7812 */ /* 0x000fe400078ec0ff */
[----:B------:R-:W-:Y:S02]  /*03d0*/  SHF.R.U32.HI R8, RZ, 0x8, R8 ;  /* 0x00000008ff087819 */ /* 0x000fe40000011608 */
[----:B------:R-:W-:Y:S02]  /*03e0*/  LOP3.LUT P6, RZ, R11, 0xff, RZ, 0xc0, !PT ;  /* 0x000000ff0bff7812 */ /* 0x000fe400078cc0ff */
[----:B------:R-:W-:Y:S02]  /*03f0*/  SEL R7, RZ, 0xffffffff, !P2 ;  /* 0xffffffffff077807 */ /* 0x000fe40005000000 */
[----:B------:R-:W-:-:S02]  /*0400*/  ISETP.NE.AND P2, PT, R9, RZ, PT ;  /* 0x000000ff0900720c */ /* 0x000fc40003f45270 */
[----:B------:R-:W-:Y:S02]  /*0410*/  SHF.R.U32.HI R9, RZ, 0x8, R10 ;  /* 0x00000008ff097819 */ /* 0x000fe4000001160a */
[----:B------:R-:W-:Y:S02]  /*0420*/  PRMT R8, R8, 0x9910, RZ ;  /* 0x0000991008087816 */ /* 0x000fe400000000ff */
[----:B------:R-:W-:Y:S02]  /*0430*/  @!P0 SEL R7, RZ, 0xffffffff, !P6 ;  /* 0xffffffffff078807 */ /* 0x000fe40007000000 */
[----:B------:R-:W-:Y:S02]  /*0440*/  LOP3.LUT P0, RZ, R3, 0xff, RZ, 0xc0, !PT ;  /* 0x000000ff03ff7812 */ /* 0x000fe4000780c0ff */
[----:B------:R-:W-:Y:S02]  /*0450*/  LOP3.LUT P6, RZ, R5, 0xff, RZ, 0xc0, !PT ;  /* 0x000000ff05ff7812 */ /* 0x000fe400078cc0ff */
[----:B------:R-:W-:Y:S01]  /*0460*/  PRMT R10, R9, 0x9910, RZ ;  /* 0x00009910090a7816 */ /* 0x000fe200000000ff */
[----:B------:R-:W-:Y:S01]  /*0470*/  IMAD.MOV.U32 R9, RZ, RZ, R8 ;  /* 0x000000ffff097224 */ /* 0x000fe200078e0008 */
[----:B------:R-:W-:-:S02]  /*0480*/  PRMT R3, R3, 0x7632, R3 ;  /* 0x0000763203037816 */ /* 0x000fc40000000003 */
[----:B------:R-:W-:Y:S02]  /*0490*/  SEL R8, RZ, 0xffffffff, !P0 ;  /* 0xffffffffff087807 */ /* 0x000fe40004000000 */
[----:B------:R-:W-:Y:S02]  /*04a0*/  @!P4 SEL R8, RZ, 0xffffffff, !P6 ;  /* 0xffffffffff08c807 */ /* 0x000fe40007000000 */
[----:B------:R-:W-:Y:S02]  /*04b0*/  ISETP.NE.AND P4, PT, R10, RZ, PT ;  /* 0x000000ff0a00720c */ /* 0x000fe40003f85270 */
[C---:B------:R-:W-:Y:S02]  /*04c0*/  LOP3.LUT P6, RZ, R3.reuse, 0xff, RZ, 0xc0, !PT ;  /* 0x000000ff03ff7812 */ /* 0x040fe400078cc0ff */
[----:B------:R-:W-:Y:S02]  /*04d0*/  PRMT R10, R3, 0x7732, RZ ;  /* 0x00007732030a7816 */ /* 0x000fe400000000ff */
[----:B------:R-:W-:-:S02]  /*04e0*/  LOP3.LUT R3, R2, 0xffff, RZ, 0xc0, !PT ;  /* 0x0000ffff02037812 */ /* 0x000fc400078ec0ff */
[----:B------:R-:W-:Y:S02]  /*04f0*/  PRMT R11, R5, 0x7632, R11 ;  /* 0x00007632050b7816 */ /* 0x000fe4000000000b */
[----:B------:R-:W-:Y:S02]  /*0500*/  ISETP.NE.AND P0, PT, R9, RZ, PT ;  /* 0x000000ff0900720c */ /* 0x000fe40003f05270 */
[----:B------:R-:W-:Y:S02]  /*0510*/  SHF.R.U32.HI R3, RZ, 0x8, R3 ;  /* 0x00000008ff037819 */ /* 0x000fe40000011603 */
[----:B------:R-:W-:Y:S02]  /*0520*/  SEL R9, RZ, 0xffffffff, !P6 ;  /* 0xffffffffff097807 */ /* 0x000fe40007000000 */
[----:B------:R-:W-:Y:S02]  /*0530*/  LOP3.LUT P6, RZ, R11, 0xff, RZ, 0xc0, !PT ;  /* 0x000000ff0bff7812 */ /* 0x000fe400078cc0ff */
[----:B------:R-:W-:-:S02]  /*0540*/  LOP3.LUT R11, R5, 0xffff, RZ, 0xc0, !PT ;  /* 0x0000ffff050b7812 */ /* 0x000fc400078ec0ff */
[----:B------:R-:W-:Y:S02]  /*0550*/  PRMT R12, R2, 0x7732, RZ ;  /* 0x00007732020c7816 */ /* 0x000fe400000000ff */
[----:B------:R-:W-:Y:S02]  /*0560*/  SHF.R.U32.HI R2, RZ, 0x8, R10 ;  /* 0x00000008ff027819 */ /* 0x000fe4000001160a */
[----:B------:R-:W-:Y:S02]  /*0570*/  PRMT R13, R3, 0x9910, RZ ;  /* 0x00009910030d7816 */ /* 0x000fe400000000ff */
[----:B------:R-:W-:Y:S02]  /*0580*/  SHF.R.U32.HI R3, RZ, 0x8, R11 ;  /* 0x00000008ff037819 */ /* 0x000fe4000001160b */
[----:B------:R-:W-:Y:S01]  /*0590*/  PRMT R11, R2, 0x9910, RZ ;  /* 0x00009910020b7816 */ /* 0x000fe200000000ff */
[----:B------:R-:W-:Y:S02]  /*05a0*/  IMAD.MOV.U32 R2, RZ, RZ, R13 ;  /* 0x000000ffff027224 */ /* 0x000fe400078e000d */
[----:B------:R-:W-:Y:S01]  /*05b0*/  IMAD.MOV.U32 R10, RZ, RZ, R12 ;  /* 0x000000ffff0a7224 */ /* 0x000fe200078e000c */
[----:B------:R-:W-:Y:S01]  /*05c0*/  PRMT R12, R3, 0x9910, RZ ;  /* 0x00009910030c7816 */ /* 0x000fe200000000ff */
[----:B------:R-:W-:Y:S01]  /*05d0*/  IMAD.MOV.U32 R3, RZ, RZ, R11 ;  /* 0x000000ffff037224 */ /* 0x000fe200078e000b */
[----:B------:R-:W-:-:S02]  /*05e0*/  @!P5 SEL R9, RZ, 0xffffffff, !P6 ;  /* 0xffffffffff09d807 */ /* 0x000fc40007000000 */
[----:B------:R-:W-:Y:S02]  /*05f0*/  ISETP.NE.AND P5, PT, R2, RZ, PT ;  /* 0x000000ff0200720c */ /* 0x000fe40003fa5270 */
[----:B------:R-:W-:Y:S02]  /*0600*/  SHF.R.U32.HI R2, RZ, 0x8, R10 ;  /* 0x00000008ff027819 */ /* 0x000fe4000001160a */
[----:B------:R-:W-:Y:S02]  /*0610*/  ISETP.NE.AND P6, PT, R3, RZ, PT ;  /* 0x000000ff0300720c */ /* 0x000fe40003fc5270 */
[----:B------:R-:W-:Y:S01]  /*0620*/  PRMT R3, R2, 0x9910, RZ ;  /* 0x0000991002037816 */ /* 0x000fe200000000ff */
[----:B------:R-:W-:Y:S01]  /*0630*/  IMAD.MOV.U32 R11, RZ, RZ, R12 ;  /* 0x000000ffff0b7224 */ /* 0x000fe200078e000c */
[----:B------:R-:W-:Y:S02]  /*0640*/  LOP3.LUT R2, R4, 0xffff, RZ, 0xc0, !PT ;  /* 0x0000ffff04027812 */ /* 0x000fe400078ec0ff */
[----:B------:R-:W-:-:S02]  /*0650*/  SEL R10, RZ, 0xffffffff, !P4 ;  /* 0xffffffffff0a7807 */ /* 0x000fc40006000000 */
[----:B------:R-:W-:Y:S02]  /*0660*/  SHF.R.U32.HI R2, RZ, 0x8, R2 ;  /* 0x00000008ff027819 */ /* 0x000fe40000011602 */
[----:B------:R-:W-:Y:S02]  /*0670*/  ISETP.NE.AND P4, PT, R11, RZ, PT ;  /* 0x000000ff0b00720c */ /* 0x000fe40003f85270 */
[----:B------:R-:W-:Y:S02]  /*0680*/  PRMT R5, R5, 0x7732, RZ ;  /* 0x0000773205057816 */ /* 0x000fe400000000ff */
[----:B------:R-:W-:Y:S02]  /*0690*/  PRMT R4, R4, 0x7732, RZ ;  /* 0x0000773204047816 */ /* 0x000fe400000000ff */
[----:B------:R-:W-:Y:S02]  /*06a0*/  PRMT R11, R2, 0x9910, RZ ;  /* 0x00009910020b7816 */ /* 0x000fe400000000ff */
[----:B------:R-:W-:-:S02]  /*06b0*/  @!P3 SEL R10, RZ, 0xffffffff, !P4 ;  /* 0xffffffffff0ab807 */ /* 0x000fc40006000000 */
[----:B------:R-:W-:Y:S02]  /*06c0*/  ISETP.NE.AND P4, PT, R3, RZ, PT ;  /* 0x000000ff0300720c */ /* 0x000fe40003f85270 */
[----:B------:R-:W-:Y:S02]  /*06d0*/  SHF.R.U32.HI R3, RZ, 0x8, R5 ;  /* 0x00000008ff037819 */ /* 0x000fe40000011605 */
[----:B------:R-:W-:Y:S01]  /*06e0*/  SHF.R.U32.HI R2, RZ, 0x8, R4 ;  /* 0x00000008ff027819 */ /* 0x000fe20000011604 */
[----:B------:R-:W-:Y:S01]  /*06f0*/  IMAD.MOV.U32 R4, RZ, RZ, R11 ;  /* 0x000000ffff047224 */ /* 0x000fe200078e000b */
[----:B------:R-:W-:Y:S02]  /*0700*/  PRMT R3, R3, 0x9910, RZ ;  /* 0x0000991003037816 */ /* 0x000fe400000000ff */
[----:B------:R-:W-:Y:S02]  /*0710*/  PRMT R2, R2, 0x9910, RZ ;  /* 0x0000991002027816 */ /* 0x000fe400000000ff */
[----:B------:R-:W-:-:S02]  /*0720*/  ISETP.NE.AND P3, PT, R4, RZ, PT ;  /* 0x000000ff0400720c */ /* 0x000fc40003f65270 */
[----:B------:R-:W-:Y:S02]  /*0730*/  SEL R4, RZ, 0xffffffff, !P6 ;  /* 0xffffffffff047807 */ /* 0x000fe40007000000 */
[----:B------:R-:W-:Y:S02]  /*0740*/  ISETP.NE.AND P6, PT, R3, RZ, PT ;  /* 0x000000ff0300720c */ /* 0x000fe40003fc5270 */
[----:B------:R-:W-:Y:S02]  /*0750*/  SEL R5, RZ, 0xffffffff, !P4 ;  /* 0xffffffffff057807 */ /* 0x000fe40006000000 */
[----:B------:R-:W-:Y:S02]  /*0760*/  ISETP.NE.AND P4, PT, R2, RZ, PT ;  /* 0x000000ff0200720c */ /* 0x000fe40003f85270 */
[----:B------:R-:W-:Y:S02]  /*0770*/  SEL R11, RZ, 0xffffffff, !P5 ;  /* 0xffffffffff0b7807 */ /* 0x000fe40006800000 */
[----:B------:R-:W-:-:S02]  /*0780*/  @!P2 SEL R4, RZ, 0xffffffff, !P6 ;  /* 0xffffffffff04a807 */ /* 0x000fc40007000000 */
[----:B------:R-:W-:Y:S02]  /*0790*/  @!P1 SEL R11, RZ, 0xffffffff, !P3 ;  /* 0xffffffffff0b9807 */ /* 0x000fe40005800000 */
[----:B------:R-:W-:Y:S01]  /*07a0*/  @!P0 SEL R5, RZ, 0xffffffff, !P4 ;  /* 0xffffffffff058807 */ /* 0x000fe20006000000 */
[----:B------:R-:W-:Y:S01]  /*07b0*/  IMAD.SHL.U32 R13, R10, 0x100, RZ ;  /* 0x000001000a0d7824 */ /* 0x000fe200078e00ff */
[----:B------:R-:W-:Y:S01]  /*07c0*/  LOP3.LUT R8, R8, 0x1, RZ, 0xc0, !PT ;  /* 0x0000000108087812 */ /* 0x000fe200078ec0ff */
[----:B------:R-:W-:Y:S01]  /*07d0*/  IMAD.SHL.U32 R4, R4, 0x100, RZ ;  /* 0x0000010004047824 */ /* 0x000fe200078e00ff */
[----:B------:R-:W-:Y:S01]  /*07e0*/  LOP3.LUT R9, R9, 0x1, RZ, 0xc0, !PT ;  /* 0x0000000109097812 */ /* 0x000fe200078ec0ff */
[----:B------:R-:W-:Y:S01]  /*07f0*/  IMAD.SHL.U32 R11, R11, 0x100, RZ ;  /* 0x000001000b0b7824 */ /* 0x000fe200078e00ff */
[----:B------:R-:W-:Y:S01]  /*0800*/  LOP3.LUT R6, R6, 0x1, RZ, 0xc0, !PT ;  /* 0x0000000106067812 */ /* 0x000fe200078ec0ff */
[----:B------:R-:W-:Y:S01]  /*0810*/  IMAD.SHL.U32 R10, R5, 0x100, RZ ;  /* 0x00000100050a7824 */ /* 0x000fe200078e00ff */
[----:B------:R-:W-:Y:S01]  /*0820*/  LOP3.LUT R7, R7, 0x1, RZ, 0xc0, !PT ;  /* 0x0000000107077812 */ /* 0x000fe200078ec0ff */
[----:B------:R-:W-:Y:S01]  /*0830*/  IMAD.U32 R2, RZ, RZ, UR5 ;  /* 0x00000005ff027e24 */ /* 0x000fe2000f8e00ff */
[----:B------:R-:W-:Y:S01]  /*0840*/  LOP3.LUT R8, R13, 0x100, R8, 0xe2, !PT ;  /* 0x000001000d087812 */ /* 0x000fe200078ee208 */
[----:B------:R-:W-:Y:S01]  /*0850*/  IMAD.U32 R3, RZ, RZ, UR6 ;  /* 0x00000006ff037e24 */ /* 0x000fe2000f8e00ff */
[----:B------:R-:W-:-:S02]  /*0860*/  LOP3.LUT R9, R4, 0x100, R9, 0xe2, !PT ;  /* 0x0000010004097812 */ /* 0x000fc400078ee209 */
[----:B------:R-:W-:Y:S02]  /*0870*/  LOP3.LUT R6, R11, 0x100, R6, 0xe2, !PT ;  /* 0x000001000b067812 */ /* 0x000fe400078ee206 */
[----:B------:R-:W-:Y:S01]  /*0880*/  LOP3.LUT R7, R10, 0x100, R7, 0xe2, !PT ;  /* 0x000001000a077812 */ /* 0x000fe200078ee207 */
[----:B------:R-:W-:Y:S01]  /*0890*/  IMAD.WIDE R2, R0, 0x8, R2 ;  /* 0x0000000800027825 */ /* 0x000fe200078e0202 */
[----:B------:R-:W-:Y:S02]  /*08a0*/  PRMT R9, R8, 0x5410, R9 ;  /* 0x0000541008097816 */ /* 0x000fe40000000009 */
[----:B------:R-:W-:-:S05]  /*08b0*/  PRMT R8, R6, 0x5410, R7 ;  /* 0x0000541006087816 */ /* 0x000fca0000000007 */
[----:B------:R-:W-:Y:S01]  /*08c0*/  STG.E.64 desc[UR12][R2.64], R8 ;  /* 0x0000000802007986 */ /* 0x000fe2000c101b0c */
[----:B------:R-:W-:Y:S05]  /*08d0*/  EXIT ;  /* 0x000000000000794d */ /* 0x000fea0003800000 */
.L_x_40942:
        /* <DEDUP_REMOVED lines=29> */
.L_x_40944:
[----:B------:R-:W-:Y:S05]  /*0ab0*/  BSYNC B0 ;  /* 0x0000000000007941 */ /* 0x000fea0003800000 */
.L_x_40943:
        /* <DEDUP_REMOVED lines=26> */
.L_x_40946:
[----:B------:R-:W-:Y:S05]  /*0c60*/  BSYNC B0 ;  /* 0x0000000000007941 */ /* 0x000fea0003800000 */
.L_x_40945:
        /* <DEDUP_REMOVED lines=28> */
.L_x_40948:
[----:B------:R-:W-:Y:S05]  /*0e30*/  BSYNC B0 ;  /* 0x0000000000007941 */ /* 0x000fea0003800000 */
.L_x_40947:
        /* <DEDUP_REMOVED lines=26> */
.L_x_40950:
[----:B------:R-:W-:Y:S05]  /*0fe0*/  BSYNC B0 ;  /* 0x0000000000007941 */ /* 0x000fea0003800000 */
.L_x_40949:
        /* <DEDUP_REMOVED lines=28> */
.L_x_40952:
[----:B------:R-:W-:Y:S05]  /*11b0*/  BSYNC B0 ;  /* 0x0000000000007941 */ /* 0x000fea0003800000 */
.L_x_40951:
        /* <DEDUP_REMOVED lines=26> */
.L_x_40954:
[----:B------:R-:W-:Y:S05]  /*1360*/  BSYNC B0 ;  /* 0x0000000000007941 */ /* 0x000fea0003800000 */
.L_x_40953:
        /* <DEDUP_REMOVED lines=27> */
.L_x_40956:
[----:B------:R-:W-:Y:S05]  /*1520*/  BSYNC B0 ;  /* 0x0000000000007941 */ /* 0x000fea0003800000 */
.L_x_40955:
        /* <DEDUP_REMOVED lines=23> */
.L_x_40958:
[----:B------:R-:W-:Y:S05]  /*16a0*/  BSYNC B0 ;  /* 0x0000000000007941 */ /* 0x000fea0003800000 */
.L_x_40957:
        /* <DEDUP_REMOVED lines=48> */
.L_x_40961:
        /* <DEDUP_REMOVED lines=8> */
.L_x_40962:
        /* <DEDUP_REMOVED lines=8> */
.L_x_40963:
        /* <DEDUP_REMOVED lines=9> */
.L_x_40964:
[----:B------:R-:W-:Y:S05]  /*1b40*/  BSYNC B1 ;  /* 0x0000000000017941 */ /* 0x000fea0003800000 */
.L_x_40960:
[----:B------:R-:W-:-:S13]  /*1b50*/  ISETP.GE.AND P0, PT, R27, R2, PT ;  /* 0x000000021b00720c */ /* 0x000fda0003f06270 */
[----:B------:R-:W3:Y:S01]  /*1b60*/  @!P0 LDC.64 R6, c[0x0][0x220] ;  /* 0x00008800ff068b82 */ /* 0x000ee20000000a00 */
[C---:B012---:R-:W-:Y:S02]  /*1b70*/  @!P0 VIADD R5, R27.reuse, UR4 ;  /* 0x000000041b058c36 */ /* 0x047fe40008000000 */
[----:B------:R-:W-:-:S03]  /*1b80*/  @!P0 VIADD R27, R27, 0x80 ;  /* 0x000000801b1b8836 */ /* 0x000fc60000000000 */
[----:B---3--:R-:W-:-:S05]  /*1b90*/  @!P0 IADD3 R4, P1, R5, R6, RZ ;  /* 0x0000000605048210 */ /* 0x008fca0007f3e0ff */
[----:B------:R-:W-:-:S05]  /*1ba0*/  @!P0 IMAD.X R5, RZ, RZ, R7, P1 ;  /* 0x000000ffff058224 */ /* 0x000fca00008e0607 */
[----:B------:R2:W-:Y:S03]  /*1bb0*/  @!P0 STG.E.U8 desc[UR12][R4.64], R25 ;  /* 0x0000001904008986 */ /* 0x0005e6000c10110c */
.L_x_40965:
[----:B------:R-:W-:Y:S05]  /*1bc0*/  BSYNC B0 ;  /* 0x0000000000007941 */ /* 0x000fea0003800000 */
.L_x_40959:
        /* <DEDUP_REMOVED lines=9> */
.L_x_40966:
        /* <DEDUP_REMOVED lines=10> */
.L_x_44661:


//--------------------- .text._ZN2at6native18elementwise_kernelILi128ELi4EZNS0_15gpu_kernel_implIZZZNS0_49_GLOBAL__N__657f93f7_16_TensorCompare_cu_71e06f4e17where_kernel_implERNS_14TensorIteratorEENKUlvE_clEvENKUlvE1_clEvEUlbN3c108BFloat16ES9_E_EEvRNS_18TensorIteratorBaseERKT_EUliE_EEviT1_ --------------------------
	.section	.text._ZN2at6native18elementwise_kernelILi128ELi4EZNS0_15gpu_kernel_implIZZZNS0_49_GLOBAL__N__657f93f7_16_TensorCompare_cu_71e06f4e17where_kernel_implERNS_14TensorIteratorEENKUlvE_clEvENKUlvE1_clEvEUlbN3c108BFloat16ES9_E_EEvRNS_18TensorIteratorBaseERKT_EUliE_EEviT1_,"ax",@progbits
	.align	128
        .global         _ZN2at6native18elementwise_kernelILi128ELi4EZNS0_15gpu_kernel_implIZZZNS0_49_GLOBAL__N__657f93f7_16_TensorCompare_cu_71e06f4e17where_kernel_implERNS_14TensorIteratorEENKUlvE_clEvENKUlvE1_clEvEUlbN3c108BFloat16ES9_E_EEvRNS_18TensorIteratorBaseERKT_EUliE_EEviT1_
        .type           _ZN2at6native18elementwise_kernelILi128ELi4EZNS0_15gpu_kernel_implIZZZNS0_49_GLOBAL__N__657f93f7_16_TensorCompare_cu_71e06f4e17where_kernel_implERNS_14TensorIteratorEENKUlvE_clEvENKUlvE1_clEvEUlbN3c108BFloat16ES9_E_EEvRNS_18TensorIteratorBaseERKT_EUliE_EEviT1_,@function
        .size           _ZN2at6native18elementwise_kernelILi128ELi4EZNS0_15gpu_kernel_implIZZZNS0_49_GLOBAL__N__657f93f7_16_TensorCompare_cu_71e06f4e17where_kernel_implERNS_14TensorIteratorEENKUlvE_clEvENKUlvE1_clEvEUlbN3c108BFloat16ES9_E_EEvRNS_18TensorIteratorBaseERKT_EUliE_EEviT1_,(.L_x_44662 - _ZN2at6native18elementwise_kernelILi128ELi4EZNS0_15gpu_kernel_implIZZZNS0_49_GLOBAL__N__657f93f7_16_TensorCompare_cu_71e06f4e17where_kernel_implERNS_14TensorIteratorEENKUlvE_clEvENKUlvE1_clEvEUlbN3c108BFloat16ES9_E_EEvRNS_18TensorIteratorBaseERKT_EUliE_EEviT1_)
        .other          _ZN2at6native18elementwise_kernelILi128ELi4EZNS0_15gpu_kernel_implIZZZNS0_49_GLOBAL__N__657f93f7_16_TensorCompare_cu_71e06f4e17where_kernel_implERNS_14TensorIteratorEENKUlvE_clEvENKUlvE1_clEvEUlbN3c108BFloat16ES9_E_EEvRNS_18TensorIteratorBaseERKT_EUliE_EEviT1_,@"STO_CUDA_ENTRY STV_DEFAULT"
_ZN2at6native18elementwise_kernelILi128ELi4EZNS0_15gpu_kernel_implIZZZNS0_49_GLOBAL__N__657f93f7_16_TensorCompare_cu_71e06f4e17where_kernel_implERNS_14TensorIteratorEENKUlvE_clEvENKUlvE1_clEvEUlbN3c108BFloat16ES9_E_EEvRNS_18TensorIteratorBaseERKT_EUliE_EEviT1_:
.text._ZN2at6native18elementwise_kernelILi128ELi4EZNS0_15gpu_kernel_implIZZZNS0_49_GLOBAL__N__657f93f7_16_TensorCompare_cu_71e06f4e17where_kernel_implERNS_14TensorIteratorEENKUlvE_clEvENKUlvE1_clEvEUlbN3c108BFloat16ES9_E_EEvRNS_18TensorIteratorBaseERKT_EUliE_EEviT1_:
        /* <DEDUP_REMOVED lines=391> */
.L_x_40969:
        /* <DEDUP_REMOVED lines=22> */
.L_x_40973:
[----:B------:R-:W2:Y:S02]  /*19d0*/  LDG.E.U8 R2, desc[UR36][R2.64] ;  /* 0x0000002402027981 */ /* 0x000ea4000c1e1100 */
[----:B--2---:R-:W-:-:S04]  /*19e0*/  ISETP.NE.AND P0, PT, R2, RZ, PT ;  /* 0x000000ff0200720c */ /* 0x004fc80003f05270 */
[----:B------:R-:W-:Y:S01]  /*19f0*/  P2R R19, PR, RZ, 0x1 ;  /* 0x00000001ff137803 */ /* 0x000fe20000000000 */
[----:B------:R-:W-:Y:S08]  /*1a00*/  BRA `(.L_x_40975) ;  /* 0x0000000c00c47947 */ /* 0x000ff00003800000 */
.L_x_40972:
        /* <DEDUP_REMOVED lines=11> */
.L_x_40977:
[----:B------:R-:W2:Y:S02]  /*1ac0*/  LDG.E R2, desc[UR36][R2.64] ;  /* 0x0000002402027981 */ /* 0x000ea4000c1e1900 */
[----:B--2---:R-:W-:-:S04]  /*1ad0*/  ISETP.NE.AND P0, PT, R2, RZ, PT ;  /* 0x000000ff0200720c */ /* 0x004fc80003f05270 */
[----:B------:R-:W-:Y:S01]  /*1ae0*/  P2R R19, PR, RZ, 0x1 ;  /* 0x00000001ff137803 */ /* 0x000fe20000000000 */
[----:B------:R-:W-:Y:S08]  /*1af0*/  BRA `(.L_x_40975) ;  /* 0x0000000c00887947 */ /* 0x000ff00003800000 */
.L_x_40976:
[----:B------:R-:W2:Y:S02]  /*1b00*/  LDG.E.U16 R2, desc[UR36][R2.64] ;  /* 0x0000002402027981 */ /* 0x000ea4000c1e1500 */
[----:B--2---:R-:W-:-:S04]  /*1b10*/  ISETP.NE.AND P0, PT, R2, RZ, PT ;  /* 0x000000ff0200720c */ /* 0x004fc80003f05270 */
[----:B------:R-:W-:Y:S01]  /*1b20*/  P2R R19, PR, RZ, 0x1 ;  /* 0x00000001ff137803 */ /* 0x000fe20000000000 */
[----:B------:R-:W-:Y:S08]  /*1b30*/  BRA `(.L_x_40975) ;  /* 0x0000000c00787947 */ /* 0x000ff00003800000 */
.L_x_40971:
        /* <DEDUP_REMOVED lines=10> */
.L_x_40979:
[----:B------:R-:W2:Y:S02]  /*1be0*/  LDG.E.U16 R0, desc[UR36][R2.64] ;  /* 0x0000002402007981 */ /* 0x000ea4000c1e1500 */
[----:B--2---:R-:W-:-:S05]  /*1bf0*/  HADD2.F32 R0, -RZ, R0.H0_H0 ;  /* 0x20000000ff007230 */ /* 0x004fca0000004100 */
[----:B------:R-:W-:-:S04]  /*1c00*/  FSETP.NEU.FTZ.AND P0, PT, R0, RZ, PT ;  /* 0x000000ff0000720b */ /* 0x000fc80003f1d000 */
[----:B------:R-:W-:Y:S01]  /*1c10*/  P2R R19, PR, RZ, 0x1 ;  /* 0x00000001ff137803 */ /* 0x000fe20000000000 */
[----:B------:R-:W-:Y:S08]  /*1c20*/  BRA `(.L_x_40975) ;  /* 0x0000000c003c7947 */ /* 0x000ff00003800000 */
.L_x_40978:
        /* <DEDUP_REMOVED lines=12> */
.L_x_40981:
        /* <DEDUP_REMOVED lines=11> */
.L_x_40980:
[----:B------:R-:W2:Y:S02]  /*1da0*/  LDG.E.64 R2, desc[UR36][R2.64] ;  /* 0x0000002402027981 */ /* 0x000ea4000c1e1b00 */
[----:B--2---:R-:W-:-:S06]  /*1db0*/  DSETP.NEU.AND P0, PT, R2, RZ, PT ;  /* 0x000000ff0200722a */ /* 0x004fcc0003f0d000 */
[----:B------:R-:W-:Y:S01]  /*1dc0*/  P2R R19, PR, RZ, 0x1 ;  /* 0x00000001ff137803 */ /* 0x000fe20000000000 */
[----:B------:R-:W-:Y:S07]  /*1dd0*/  BRA `(.L_x_40975) ;  /* 0x0000000800d07947 */ /* 0x000fee0003800000 */
.L_x_40970:
        /* <DEDUP_REMOVED lines=12> */
.L_x_40984:
[----:B------:R-:W2:Y:S02]  /*1ea0*/  LDG.E.128 R4, desc[UR36][R2.64] ;  /* 0x0000002402047981 */ /* 0x000ea4000c1e1d00 */
[----:B--2---:R-:W-:-:S06]  /*1eb0*/  DSETP.NEU.AND P0, PT, R6, RZ, PT ;  /* 0x000000ff0600722a */ /* 0x004fcc0003f0d000 */
[----:B------:R-:W-:-:S06]  /*1ec0*/  DSETP.NEU.OR P0, PT, R4, RZ, P0 ;  /* 0x000000ff0400722a */ /* 0x000fcc000070d400 */
[----:B------:R-:W-:Y:S01]  /*1ed0*/  P2R R19, PR, RZ, 0x1 ;  /* 0x00000001ff137803 */ /* 0x000fe20000000000 */
[----:B------:R-:W-:Y:S07]  /*1ee0*/  BRA `(.L_x_40975) ;  /* 0x00000008008c7947 */ /* 0x000fee0003800000 */
.L_x_40983:
        /* <DEDUP_REMOVED lines=28> */
.L_x_40986:
        /* <DEDUP_REMOVED lines=15> */
.L_x_40985:
[----:B------:R-:W2:Y:S02]  /*21a0*/  LDG.E.U16 R0, desc[UR36][R2.64] ;  /* 0x0000002402007981 */ /* 0x000ea4000c1e1500 */
[----:B--2---:R-:W-:-:S05]  /*21b0*/  IMAD.U32 R0, R0, 0x10000, RZ ;  /* 0x0001000000007824 */ /* 0x004fca00078e00ff */
[----:B------:R-:W-:-:S04]  /*21c0*/  FSETP.NEU.FTZ.AND P0, PT, R0, RZ, PT ;  /* 0x000000ff0000720b */ /* 0x000fc80003f1d000 */
[----:B------:R-:W-:Y:S01]  /*21d0*/  P2R R19, PR, RZ, 0x1 ;  /* 0x00000001ff137803 */ /* 0x000fe20000000000 */
[----:B------:R-:W-:Y:S08]  /*21e0*/  BRA `(.L_x_40975) ;  /* 0x0000000400cc7947 */ /* 0x000ff00003800000 */
.L_x_40982:
        /* <DEDUP_REMOVED lines=12> */
.L_x_40989:
        /* <DEDUP_REMOVED lines=21> */
.L_x_40993:
[----:B------:R-:W-:Y:S05]  /*2400*/  BSYNC B1 ;  /* 0x0000000000017941 */ /* 0x000fea0003800000 */
.L_x_40992:
[----:B------:R-:W-:Y:S01]  /*2410*/  LEA R3, R0, 0x3b800000, 0x17 ;  /* 0x3b80000000037811 */ /* 0x000fe200078eb8ff */
[----:B------:R-:W-:-:S05]  /*2420*/  IMAD.SHL.U32 R0, R2, 0x100000, RZ ;  /* 0x0010000002007824 */ /* 0x000fca00078e00ff */
[----:B------:R-:W-:-:S07]  /*2430*/  LOP3.LUT R0, R3, R0, R4, 0xfe, !PT ;  /* 0x0000000003007212 */ /* 0x000fce00078efe04 */
.L_x_40991:
[----:B------:R-:W-:Y:S05]  /*2440*/  BSYNC B0 ;  /* 0x0000000000007941 */ /* 0x000fea0003800000 */
.L_x_40990:
[----:B------:R-:W-:-:S04]  /*2450*/  FSETP.NEU.FTZ.AND P0, PT, R0, RZ, PT ;  /* 0x000000ff0000720b */ /* 0x000fc80003f1d000 */
[----:B------:R-:W-:Y:S01]  /*2460*/  P2R R19, PR, RZ, 0x1 ;  /* 0x00000001ff137803 */ /* 0x000fe20000000000 */
[----:B------:R-:W-:Y:S08]  /*2470*/  BRA `(.L_x_40975) ;  /* 0x0000000400287947 */ /* 0x000ff00003800000 */
.L_x_40988:
        /* <DEDUP_REMOVED lines=21> */
.L_x_40997:
[----:B------:R-:W-:Y:S05]  /*25d0*/  BSYNC B1 ;  /* 0x0000000000017941 */ /* 0x000fea0003800000 */
.L_x_40996:
[----:B------:R-:W-:Y:S01]  /*25e0*/  LEA R3, R0, 0x37800000, 0x17 ;  /* 0x3780000000037811 */ /* 0x000fe200078eb8ff */
[----:B------:R-:W-:-:S05]  /*25f0*/  IMAD.SHL.U32 R0, R2, 0x200000, RZ ;  /* 0x0020000002007824 */ /* 0x000fca00078e00ff */
[----:B------:R-:W-:-:S07]  /*2600*/  LOP3.LUT R0, R3, R0, R4, 0xfe, !PT ;  /* 0x0000000003007212 */ /* 0x000fce00078efe04 */
.L_x_40995:
[----:B------:R-:W-:Y:S05]  /*2610*/  BSYNC B0 ;  /* 0x0000000000007941 */ /* 0x000fea0003800000 */
.L_x_40994:
[----:B------:R-:W-:-:S04]  /*2620*/  FSETP.NEU.FTZ.AND P0, PT, R0, RZ, PT ;  /* 0x000000ff0000720b */ /* 0x000fc80003f1d000 */
[----:B------:R-:W-:Y:S01]  /*2630*/  P2R R19, PR, RZ, 0x1 ;  /* 0x00000001ff137803 */ /* 0x000fe20000000000 */
[----:B------:R-:W-:Y:S08]  /*2640*/  BRA `(.L_x_40975) ;  /* 0x0000000000b47947 */ /* 0x000ff00003800000 */
.L_x_40987:
        /* <DEDUP_REMOVED lines=14> */
.L_x_41001:
[----:B------:R-:W-:Y:S05]  /*2730*/  BSYNC B0 ;  /* 0x0000000000007941 */ /* 0x000fea0003800000 */
.L_x_41000:
[----:B------:R-:W-:-:S04]  /*2740*/  FSETP.NEU.FTZ.AND P0, PT, R0, RZ, PT ;  /* 0x000000ff0000720b */ /* 0x000fc80003f1d000 */
[----:B------:R-:W-:Y:S01]  /*2750*/  P2R R19, PR, RZ, 0x1 ;  /* 0x00000001ff137803 */ /* 0x000fe20000000000 */
[----:B------:R-:W-:Y:S08]  /*2760*/  BRA `(.L_x_40975) ;  /* 0x00000000006c7947 */ /* 0x000ff00003800000 */
.L_x_40974:
        /* <DEDUP_REMOVED lines=16> */
.L_x_41002:
[----:B------:R-:W-:-:S04]  /*2870*/  PLOP3.LUT P0, PT, PT, PT, PT, 0x8, 0x0 ;  /* 0x000000000000781c */ /* 0x000fc80003f0e170 */
[----:B------:R-:W-:Y:S01]  /*2880*/  P2R R19, PR, RZ, 0x1 ;  /* 0x00000001ff137803 */ /* 0x000fe20000000000 */
[----:B------:R-:W-:Y:S08]  /*2890*/  BRA `(.L_x_40975) ;  /* 0x0000000000207947 */ /* 0x000ff00003800000 */
.L_x_40999:
[----:B------:R-:W2:Y:S02]  /*28a0*/  LDG.E.64 R2, desc[UR36][R2.64] ;  /* 0x0000002402027981 */ /* 0x000ea4000c1e1b00 */
[----:B--2---:R-:W-:-:S04]  /*28b0*/  ISETP.NE.U32.AND P0, PT, R2, RZ, PT ;  /* 0x000000ff0200720c */ /* 0x004fc80003f05070 */
[----:B------:R-:W-:-:S04]  /*28c0*/  ISETP.NE.AND.EX P0, PT, R3, RZ, PT, P0 ;  /* 0x000000ff0300720c */ /* 0x000fc80003f05300 */
[----:B------:R-:W-:Y:S01]  /*28d0*/  P2R R19, PR, RZ, 0x1 ;  /* 0x00000001ff137803 */ /* 0x000fe20000000000 */
[----:B------:R-:W-:Y:S08]  /*28e0*/  BRA `(.L_x_40975) ;  /* 0x00000000000c7947 */ /* 0x000ff00003800000 */
.L_x_40998:
[----:B------:R-:W2:Y:S02]  /*28f0*/  LDG.E R2, desc[UR36][R2.64] ;  /* 0x0000002402027981 */ /* 0x000ea4000c1e1900 */
[----:B--2---:R-:W-:-:S04]  /*2900*/  ISETP.NE.AND P0, PT, R2, RZ, PT ;  /* 0x000000ff0200720c */ /* 0x004fc80003f05270 */
[----:B------:R-:W-:-:S09]  /*2910*/  P2R R19, PR, RZ, 0x1 ;  /* 0x00000001ff137803 */ /* 0x000fd20000000000 */
.L_x_40975:
        /* <DEDUP_REMOVED lines=20> */
.L_x_41006:
[----:B------:R-:W2:Y:S02]  /*2a60*/  LDG.E.U8 R2, desc[UR36][R2.64] ;  /* 0x0000002402027981 */ /* 0x000ea4000c1e1100 */
[----:B--2---:R-:W-:-:S04]  /*2a70*/  I2FP.F32.U32 R0, R2 ;  /* 0x0000000200007245 */ /* 0x004fc80000201000 */
[----:B------:R-:W-:-:S04]  /*2a80*/  F2FP.BF16.F32.PACK_AB R0, RZ, R0 ;  /* 0x00000000ff00723e */ /* 0x000fc800000010ff */
[----:B------:R-:W-:Y:S01]  /*2a90*/  PRMT R24, R0, 0x7610, R24 ;  /* 0x0000761000187816 */ /* 0x000fe20000000018 */
[----:B------:R-:W-:Y:S06]  /*2aa0*/  BRA `(.L_x_41008) ;  /* 0x0000000c00c87947 */ /* 0x000fec0003800000 */
.L_x_41005:
        /* <DEDUP_REMOVED lines=11> */
.L_x_41010:
[----:B------:R-:W2:Y:S02]  /*2b60*/  LDG.E R2, desc[UR36][R2.64] ;  /* 0x0000002402027981 */ /* 0x000ea4000c1e1900 */
[----:B--2---:R-:W-:-:S04]  /*2b70*/  I2FP.F32.S32 R0, R2 ;  /* 0x0000000200007245 */ /* 0x004fc80000201400 */
[----:B------:R-:W-:-:S04]  /*2b80*/  F2FP.BF16.F32.PACK_AB R0, RZ, R0 ;  /* 0x00000000ff00723e */ /* 0x000fc800000010ff */
[----:B------:R-:W-:Y:S01]  /*2b90*/  PRMT R24, R0, 0x7610, R24 ;  /* 0x0000761000187816 */ /* 0x000fe20000000018 */
[----:B------:R-:W-:Y:S06]  /*2ba0*/  BRA `(.L_x_41008) ;  /* 0x0000000c00887947 */ /* 0x000fec0003800000 */
.L_x_41009:
[----:B------:R-:W2:Y:S02]  /*2bb0*/  LDG.E.U16 R2, desc[UR36][R2.64] ;  /* 0x0000002402027981 */ /* 0x000ea4000c1e1500 */
[----:B--2---:R-:W0:Y:S02]  /*2bc0*/  I2F.S16 R0, R2 ;  /* 0x0000000200007306 */ /* 0x004e240000101400 */
[----:B0-----:R-:W-:-:S04]  /*2bd0*/  F2FP.BF16.F32.PACK_AB R0, RZ, R0 ;  /* 0x00000000ff00723e */ /* 0x001fc800000010ff */
[----:B------:R-:W-:Y:S01]  /*2be0*/  PRMT R24, R0, 0x7610, R24 ;  /* 0x0000761000187816 */ /* 0x000fe20000000018 */
[----:B------:R-:W-:Y:S06]  /*2bf0*/  BRA `(.L_x_41008) ;  /* 0x0000000c00747947 */ /* 0x000fec0003800000 */
.L_x_41004:
        /* <DEDUP_REMOVED lines=9> */
.L_x_41012:
[----:B------:R-:W2:Y:S02]  /*2c90*/  LDG.E.U16 R0, desc[UR36][R2.64] ;  /* 0x0000002402007981 */ /* 0x000ea4000c1e1500 */
[----:B--2---:R-:W-:-:S05]  /*2ca0*/  HADD2.F32 R0, -RZ, R0.H0_H0 ;  /* 0x20000000ff007230 */ /* 0x004fca0000004100 */
[----:B------:R-:W-:-:S04]  /*2cb0*/  F2FP.BF16.F32.PACK_AB R0, RZ, R0 ;  /* 0x00000000ff00723e */ /* 0x000fc800000010ff */
[----:B------:R-:W-:Y:S01]  /*2cc0*/  PRMT R24, R0, 0x7610, R24 ;  /* 0x0000761000187816 */ /* 0x000fe20000000018 */
[----:B------:R-:W-:Y:S06]  /*2cd0*/  BRA `(.L_x_41008) ;  /* 0x0000000c003c7947 */ /* 0x000fec0003800000 */
.L_x_41011:
        /* <DEDUP_REMOVED lines=9> */
.L_x_41014:
[----:B------:R-:W2:Y:S02]  /*2d70*/  LDG.E.U16 R2, desc[UR36][R2.64] ;  /* 0x0000002402027981 */ /* 0x000ea4000c1e1500 */
[----:B--2---:R-:W-:-:S05]  /*2d80*/  HADD2.F32 R0, -RZ, R2.H0_H0 ;  /* 0x20000002ff007230 */ /* 0x004fca0000004100 */
[----:B------:R-:W-:-:S04]  /*2d90*/  F2FP.BF16.F32.PACK_AB R0, RZ, R0 ;  /* 0x00000000ff00723e */ /* 0x000fc800000010ff */
[----:B------:R-:W-:Y:S01]  /*2da0*/  PRMT R24, R0, 0x7610, R24 ;  /* 0x0000761000187816 */ /* 0x000fe20000000018 */
[----:B------:R-:W-:Y:S06]  /*2db0*/  BRA `(.L_x_41008) ;  /* 0x0000000c00047947 */ /* 0x000fec0003800000 */
.L_x_41013:
        /* <DEDUP_REMOVED lines=9> */
.L_x_41003:
        /* <DEDUP_REMOVED lines=14> */
.L_x_41017:
        /* <DEDUP_REMOVED lines=9> */
.L_x_41016:
        /* <DEDUP_REMOVED lines=28> */
.L_x_41019:
        /* <DEDUP_REMOVED lines=15> */
.L_x_41018:
[----:B------:R0:W5:Y:S01]  /*3270*/  LDG.E.U16 R24, desc[UR36][R2.64] ;  /* 0x0000002402187981 */ /* 0x000162000c1e1500 */
[----:B------:R-:W-:Y:S05]  /*3280*/  BRA `(.L_x_41008) ;  /* 0x0000000400d07947 */ /* 0x000fea0003800000 */
.L_x_41015:
        /* <DEDUP_REMOVED lines=13> */
.L_x_41022:
        /* <DEDUP_REMOVED lines=21> */
.L_x_41026:
[----:B------:R-:W-:Y:S05]  /*34b0*/  BSYNC B1 ;  /* 0x0000000000017941 */ /* 0x000fea0003800000 */
.L_x_41025:
[----:B------:R-:W-:Y:S01]  /*34c0*/  LEA R3, R0, 0x3b800000, 0x17 ;  /* 0x3b80000000037811 */ /* 0x000fe200078eb8ff */
[----:B------:R-:W-:-:S05]  /*34d0*/  IMAD.SHL.U32 R0, R2, 0x100000, RZ ;  /* 0x0010000002007824 */ /* 0x000fca00078e00ff */
[----:B------:R-:W-:-:S07]  /*34e0*/  LOP3.LUT R0, R3, R0, R4, 0xfe, !PT ;  /* 0x0000000003007212 */ /* 0x000fce00078efe04 */
.L_x_41024:
[----:B------:R-:W-:Y:S05]  /*34f0*/  BSYNC B0 ;  /* 0x0000000000007941 */ /* 0x000fea0003800000 */
.L_x_41023:
[----:B------:R-:W-:-:S04]  /*3500*/  F2FP.BF16.F32.PACK_AB R0, RZ, R0 ;  /* 0x00000000ff00723e */ /* 0x000fc800000010ff */
[----:B------:R-:W-:Y:S01]  /*3510*/  PRMT R24, R0, 0x7610, R24 ;  /* 0x0000761000187816 */ /* 0x000fe20000000018 */
[----:B------:R-:W-:Y:S06]  /*3520*/  BRA `(.L_x_41008) ;  /* 0x0000000400287947 */ /* 0x000fec0003800000 */
.L_x_41021:
        /* <DEDUP_REMOVED lines=21> */
.L_x_41030:
[----:B------:R-:W-:Y:S05]  /*3680*/  BSYNC B1 ;  /* 0x0000000000017941 */ /* 0x000fea0003800000 */
.L_x_41029:
[----:B------:R-:W-:Y:S01]  /*3690*/  LEA R3, R0, 0x37800000, 0x17 ;  /* 0x3780000000037811 */ /* 0x000fe200078eb8ff */
[----:B------:R-:W-:-:S05]  /*36a0*/  IMAD.SHL.U32 R0, R2, 0x200000, RZ ;  /* 0x0020000002007824 */ /* 0x000fca00078e00ff */
[----:B------:R-:W-:-:S07]  /*36b0*/  LOP3.LUT R0, R3, R0, R4, 0xfe, !PT ;  /* 0x0000000003007212 */ /* 0x000fce00078efe04 */
.L_x_41028:
[----:B------:R-:W-:Y:S05]  /*36c0*/  BSYNC B0 ;  /* 0x0000000000007941 */ /* 0x000fea0003800000 */
.L_x_41027:
[----:B------:R-:W-:-:S04]  /*36d0*/  F2FP.BF16.F32.PACK_AB R0, RZ, R0 ;  /* 0x00000000ff00723e */ /* 0x000fc800000010ff */
[----:B------:R-:W-:Y:S01]  /*36e0*/  PRMT R24, R0, 0x7610, R24 ;  /* 0x0000761000187816 */ /* 0x000fe20000000018 */
[----:B------:R-:W-:Y:S06]  /*36f0*/  BRA `(.L_x_41008) ;  /* 0x0000000000b47947 */ /* 0x000fec0003800000 */
.L_x_41020:
        /* <DEDUP_REMOVED lines=14> */
.L_x_41034:
[----:B------:R-:W-:Y:S05]  /*37e0*/  BSYNC B0 ;  /* 0x0000000000007941 */ /* 0x000fea0003800000 */
.L_x_41033:
[----:B------:R-:W-:-:S04]  /*37f0*/  F2FP.BF16.F32.PACK_AB R0, RZ, R0 ;  /* 0x00000000ff00723e */ /* 0x000fc800000010ff */
[----:B------:R-:W-:Y:S01]  /*3800*/  PRMT R24, R0, 0x7610, R24 ;  /* 0x0000761000187816 */ /* 0x000fe20000000018 */
[----:B------:R-:W-:Y:S06]  /*3810*/  BRA `(.L_x_41008) ;  /* 0x00000000006c7947 */ /* 0x000fec0003800000 */
.L_x_41007:
        /* <DEDUP_REMOVED lines=16> */
.L_x_41035:
[----:B------:R-:W-:Y:S01]  /*3920*/  PRMT R24, RZ, 0x7610, R24 ;  /* 0x00007610ff187816 */ /* 0x000fe20000000018 */
[----:B------:R-:W-:Y:S06]  /*3930*/  BRA `(.L_x_41008) ;  /* 0x0000000000247947 */ /* 0x000fec0003800000 */
.L_x_41032:
[----:B------:R-:W2:Y:S02]  /*3940*/  LDG.E.64 R2, desc[UR36][R2.64] ;  /* 0x0000002402027981 */ /* 0x000ea4000c1e1b00 */
[----:B--2---:R-:W0:Y:S02]  /*3950*/  I2F.U64 R0, R2 ;  /* 0x0000000200007312 */ /* 0x004e240000301000 */
[----:B0-----:R-:W-:-:S04]  /*3960*/  F2FP.BF16.F32.PACK_AB R0, RZ, R0 ;  /* 0x00000000ff00723e */ /* 0x001fc800000010ff */
[----:B------:R-:W-:Y:S01]  /*3970*/  PRMT R24, R0, 0x7610, R24 ;  /* 0x0000761000187816 */ /* 0x000fe20000000018 */
[----:B------:R-:W-:Y:S06]  /*3980*/  BRA `(.L_x_41008) ;  /* 0x0000000000107947 */ /* 0x000fec0003800000 */
.L_x_41031:
[----:B------:R-:W2:Y:S02]  /*3990*/  LDG.E R2, desc[UR36][R2.64] ;  /* 0x0000002402027981 */ /* 0x000ea4000c1e1900 */
[----:B--2---:R-:W-:-:S04]  /*39a0*/  I2FP.F32.U32 R0, R2 ;  /* 0x0000000200007245 */ /* 0x004fc80000201000 */
[----:B------:R-:W-:-:S04]  /*39b0*/  F2FP.BF16.F32.PACK_AB R0, RZ, R0 ;  /* 0x00000000ff00723e */ /* 0x000fc800000010ff */
[----:B------:R-:W-:-:S07]  /*39c0*/  PRMT R24, R0, 0x7610, R24 ;  /* 0x0000761000187816 */ /* 0x000fce0000000018 */
.L_x_41008:
        /* <DEDUP_REMOVED lines=20> */
.L_x_41039:
[----:B------:R-:W2:Y:S02]  /*3b10*/  LDG.E.U8 R2, desc[UR36][R2.64] ;  /* 0x0000002402027981 */ /* 0x000ea4000c1e1100 */
[----:B--2---:R-:W-:-:S04]  /*3b20*/  I2FP.F32.U32 R0, R2 ;  /* 0x0000000200007245 */ /* 0x004fc80000201000 */
[----:B------:R-:W-:-:S04]  /*3b30*/  F2FP.BF16.F32.PACK_AB R0, RZ, R0 ;  /* 0x00000000ff00723e */ /* 0x000fc800000010ff */
[----:B------:R-:W-:Y:S01]  /*3b40*/  PRMT R5, R0, 0x7610, R5 ;  /* 0x0000761000057816 */ /* 0x000fe20000000005 */
[----:B------:R-:W-:Y:S06]  /*3b50*/  BRA `(.L_x_41041) ;  /* 0x0000000c00c47947 */ /* 0x000fec0003800000 */
.L_x_41038:
        /* <DEDUP_REMOVED lines=11> */
.L_x_41043:
[----:B------:R-:W2:Y:S02]  /*3c10*/  LDG.E R2, desc[UR36][R2.64] ;  /* 0x0000002402027981 */ /* 0x000ea4000c1e1900 */
[----:B--2---:R-:W-:-:S04]  /*3c20*/  I2FP.F32.S32 R0, R2 ;  /* 0x0000000200007245 */ /* 0x004fc80000201400 */
[----:B------:R-:W-:-:S04]  /*3c30*/  F2FP.BF16.F32.PACK_AB R0, RZ, R0 ;  /* 0x00000000ff00723e */ /* 0x000fc800000010ff */
[----:B------:R-:W-:Y:S01]  /*3c40*/  PRMT R5, R0, 0x7610, R5 ;  /* 0x0000761000057816 */ /* 0x000fe20000000005 */
[----:B------:R-:W-:Y:S06]  /*3c50*/  BRA `(.L_x_41041) ;  /* 0x0000000c00847947 */ /* 0x000fec0003800000 */
.L_x_41042:
[----:B------:R-:W2:Y:S02]  /*3c60*/  LDG.E.U16 R2, desc[UR36][R2.64] ;  /* 0x0000002402027981 */ /* 0x000ea4000c1e1500 */
[----:B--2---:R-:W0:Y:S02]  /*3c70*/  I2F.S16 R0, R2 ;  /* 0x0000000200007306 */ /* 0x004e240000101400 */
[----:B0-----:R-:W-:-:S04]  /*3c80*/  F2FP.BF16.F32.PACK_AB R0, RZ, R0 ;  /* 0x00000000ff00723e */ /* 0x001fc800000010ff */
[----:B------:R-:W-:Y:S01]  /*3c90*/  PRMT R5, R0, 0x7610, R5 ;  /* 0x0000761000057816 */ /* 0x000fe20000000005 */
[----:B------:R-:W-:Y:S06]  /*3ca0*/  BRA `(.L_x_41041) ;  /* 0x0000000c00707947 */ /* 0x000fec0003800000 */
.L_x_41037:
        /* <DEDUP_REMOVED lines=9> */
.L_x_41045:
[----:B------:R-:W2:Y:S02]  /*3d40*/  LDG.E.U16 R0, desc[UR36][R2.64] ;  /* 0x0000002402007981 */ /* 0x000ea4000c1e1500 */
[----:B--2---:R-:W-:-:S05]  /*3d50*/  HADD2.F32 R0, -RZ, R0.H0_H0 ;  /* 0x20000000ff007230 */ /* 0x004fca0000004100 */
[----:B------:R-:W-:-:S04]  /*3d60*/  F2FP.BF16.F32.PACK_AB R0, RZ, R0 ;  /* 0x00000000ff00723e */ /* 0x000fc800000010ff */
[----:B------:R-:W-:Y:S01]  /*3d70*/  PRMT R5, R0, 0x7610, R5 ;  /* 0x0000761000057816 */ /* 0x000fe20000000005 */
[----:B------:R-:W-:Y:S06]  /*3d80*/  BRA `(.L_x_41041) ;  /* 0x0000000c00387947 */ /* 0x000fec0003800000 */
.L_x_41044:
        /* <DEDUP_REMOVED lines=9> */
.L_x_41047:
[----:B------:R-:W2:Y:S02]  /*3e20*/  LDG.E.U16 R2, desc[UR36][R2.64] ;  /* 0x0000002402027981 */ /* 0x000ea4000c1e1500 */
[----:B--2---:R-:W-:-:S05]  /*3e30*/  HADD2.F32 R0, -RZ, R2.H0_H0 ;  /* 0x20000002ff007230 */ /* 0x004fca0000004100 */
[----:B------:R-:W-:-:S04]  /*3e40*/  F2FP.BF16.F32.PACK_AB R0, RZ, R0 ;  /* 0x00000000ff00723e */ /* 0x000fc800000010ff */
[----:B------:R-:W-:Y:S01]  /*3e50*/  PRMT R5, R0, 0x7610, R5 ;  /* 0x0000761000057816 */ /* 0x000fe20000000005 */
[----:B------:R-:W-:Y:S06]  /*3e60*/  BRA `(.L_x_41041) ;  /* 0x0000000c00007947 */ /* 0x000fec0003800000 */
.L_x_41046:
        /* <DEDUP_REMOVED lines=9> */
.L_x_41036:
        /* <DEDUP_REMOVED lines=14> */
.L_x_41050:
        /* <DEDUP_REMOVED lines=9> */
.L_x_41049:
        /* <DEDUP_REMOVED lines=27> */
.L_x_41052:
        /* <DEDUP_REMOVED lines=15> */
.L_x_41051:
[----:B------:R0:W5:Y:S01]  /*4310*/  LDG.E.U16 R5, desc[UR36][R2.64] ;  /* 0x0000002402057981 */ /* 0x000162000c1e1500 */
[----:B------:R-:W-:Y:S05]  /*4320*/  BRA `(.L_x_41041) ;  /* 0x0000000400d07947 */ /* 0x000fea0003800000 */
.L_x_41048:
        /* <DEDUP_REMOVED lines=13> */
.L_x_41055:
        /* <DEDUP_REMOVED lines=21> */
.L_x_41059:
[----:B------:R-:W-:Y:S05]  /*4550*/  BSYNC B1 ;  /* 0x0000000000017941 */ /* 0x000fea0003800000 */
.L_x_41058:
[----:B------:R-:W-:Y:S01]  /*4560*/  LEA R3, R0, 0x3b800000, 0x17 ;  /* 0x3b80000000037811 */ /* 0x000fe200078eb8ff */
[----:B------:R-:W-:-:S05]  /*4570*/  IMAD.SHL.U32 R0, R2, 0x100000, RZ ;  /* 0x0010000002007824 */ /* 0x000fca00078e00ff */
[----:B------:R-:W-:-:S07]  /*4580*/  LOP3.LUT R0, R3, R0, R4, 0xfe, !PT ;  /* 0x0000000003007212 */ /* 0x000fce00078efe04 */
.L_x_41057:
[----:B------:R-:W-:Y:S05]  /*4590*/  BSYNC B0 ;  /* 0x0000000000007941 */ /* 0x000fea0003800000 */
.L_x_41056:
[----:B------:R-:W-:-:S04]  /*45a0*/  F2FP.BF16.F32.PACK_AB R0, RZ, R0 ;  /* 0x00000000ff00723e */ /* 0x000fc800000010ff */
[----:B------:R-:W-:Y:S01]  /*45b0*/  PRMT R5, R0, 0x7610, R5 ;  /* 0x0000761000057816 */ /* 0x000fe20000000005 */
[----:B------:R-:W-:Y:S06]  /*45c0*/  BRA `(.L_x_41041) ;  /* 0x0000000400287947 */ /* 0x000fec0003800000 */
.L_x_41054:
        /* <DEDUP_REMOVED lines=21> */
.L_x_41063:
[----:B------:R-:W-:Y:S05]  /*4720*/  BSYNC B1 ;  /* 0x0000000000017941 */ /* 0x000fea0003800000 */
.L_x_41062:
[----:B------:R-:W-:Y:S01]  /*4730*/  LEA R3, R0, 0x37800000, 0x17 ;  /* 0x3780000000037811 */ /* 0x000fe200078eb8ff */
[----:B------:R-:W-:-:S05]  /*4740*/  IMAD.SHL.U32 R0, R2, 0x200000, RZ ;  /* 0x0020000002007824 */ /* 0x000fca00078e00ff */
[----:B------:R-:W-:-:S07]  /*4750*/  LOP3.LUT R0, R3, R0, R4, 0xfe, !PT ;  /* 0x0000000003007212 */ /* 0x000fce00078efe04 */
.L_x_41061:
[----:B------:R-:W-:Y:S05]  /*4760*/  BSYNC B0 ;  /* 0x0000000000007941 */ /* 0x000fea0003800000 */
.L_x_41060:
[----:B------:R-:W-:-:S04]  /*4770*/  F2FP.BF16.F32.PACK_AB R0, RZ, R0 ;  /* 0x00000000ff00723e */ /* 0x000fc800000010ff */
[----:B------:R-:W-:Y:S01]  /*4780*/  PRMT R5, R0, 0x7610, R5 ;  /* 0x0000761000057816 */ /* 0x000fe20000000005 */
[----:B------:R-:W-:Y:S06]  /*4790*/  BRA `(.L_x_41041) ;  /* 0x0000000000b47947 */ /* 0x000fec0003800000 */
.L_x_41053:
        /* <DEDUP_REMOVED lines=14> */
.L_x_41067:
[----:B------:R-:W-:Y:S05]  /*4880*/  BSYNC B0 ;  /* 0x0000000000007941 */ /* 0x000fea0003800000 */
.L_x_41066:
[----:B------:R-:W-:-:S04]  /*4890*/  F2FP.BF16.F32.PACK_AB R0, RZ, R0 ;  /* 0x00000000ff00723e */ /* 0x000fc800000010ff */
[----:B------:R-:W-:Y:S01]  /*48a0*/  PRMT R5, R0, 0x7610, R5 ;  /* 0x0000761000057816 */ /* 0x000fe20000000005 */
[----:B------:R-:W-:Y:S06]  /*48b0*/  BRA `(.L_x_41041) ;  /* 0x00000000006c7947 */ /* 0x000fec0003800000 */
.L_x_41040:
        /* <DEDUP_REMOVED lines=16> */
.L_x_41068:
[----:B------:R-:W-:Y:S01]  /*49c0*/  PRMT R5, RZ, 0x7610, R5 ;  /* 0x00007610ff057816 */ /* 0x000fe20000000005 */
[----:B------:R-:W-:Y:S06]  /*49d0*/  BRA `(.L_x_41041) ;  /* 0x0000000000247947 */ /* 0x000fec0003800000 */
.L_x_41065:
[----:B------:R-:W2:Y:S02]  /*49e0*/  LDG.E.64 R2, desc[UR36][R2.64] ;  /* 0x0000002402027981 */ /* 0x000ea4000c1e1b00 */
[----:B--2---:R-:W0:Y:S02]  /*49f0*/  I2F.U64 R0, R2 ;  /* 0x0000000200007312 */ /* 0x004e240000301000 */
[----:B0-----:R-:W-:-:S04]  /*4a00*/  F2FP.BF16.F32.PACK_AB R0, RZ, R0 ;  /* 0x00000000ff00723e */ /* 0x001fc800000010ff */
[----:B------:R-:W-:Y:S01]  /*4a10*/  PRMT R5, R0, 0x7610, R5 ;  /* 0x0000761000057816 */ /* 0x000fe20000000005 */
[----:B------:R-:W-:Y:S06]  /*4a20*/  BRA `(.L_x_41041) ;  /* 0x0000000000107947 */ /* 0x000fec0003800000 */
.L_x_41064:
[----:B------:R-:W2:Y:S02]  /*4a30*/  LDG.E R2, desc[UR36][R2.64] ;  /* 0x0000002402027981 */ /* 0x000ea4000c1e1900 */
[----:B--2---:R-:W-:-:S04]  /*4a40*/  I2FP.F32.U32 R0, R2 ;  /* 0x0000000200007245 */ /* 0x004fc80000201000 */
[----:B------:R-:W-:-:S04]  /*4a50*/  F2FP.BF16.F32.PACK_AB R0, RZ, R0 ;  /* 0x00000000ff00723e */ /* 0x000fc800000010ff */
[----:B------:R-:W-:-:S07]  /*4a60*/  PRMT R5, R0, 0x7610, R5 ;  /* 0x0000761000057816 */ /* 0x000fce0000000005 */
.L_x_41041:
        /* <DEDUP_REMOVED lines=18> */
.L_x_41072:
[----:B------:R-:W-:-:S06]  /*4b90*/  IMAD.U32 R3, R5, 0x10000, RZ ;  /* 0x0001000005037824 */ /* 0x000fcc00078e00ff */
[----:B------:R-:W0:Y:S02]  /*4ba0*/  F2I.S64.TRUNC R2, R3 ;  /* 0x0000000300027311 */ /* 0x000e24000020d900 */
[----:B0-----:R0:W-:Y:S01]  /*4bb0*/  STG.E.U8 desc[UR36][R16.64], R2 ;  /* 0x0000000210007986 */ /* 0x0011e2000c101124 */
[----:B------:R-:W-:Y:S05]  /*4bc0*/  BRA `(.L_x_41074) ;  /* 0x0000000c00847947 */ /* 0x000fea0003800000 */
.L_x_41071:
        /* <DEDUP_REMOVED lines=10> */
.L_x_41076:
[----:B------:R-:W-:-:S06]  /*4c70*/  IMAD.U32 R5, R5, 0x10000, RZ ;  /* 0x0001000005057824 */ /* 0x000fcc00078e00ff */
[----:B------:R-:W0:Y:S02]  /*4c80*/  F2I.FTZ.TRUNC.NTZ R5, R5 ;  /* 0x0000000500057305 */ /* 0x000e24000021f100 */
[----:B0-----:R0:W-:Y:S01]  /*4c90*/  STG.E desc[UR36][R16.64], R5 ;  /* 0x0000000510007986 */ /* 0x0011e2000c101924 */
[----:B------:R-:W-:Y:S05]  /*4ca0*/  BRA `(.L_x_41074) ;  /* 0x0000000c004c7947 */ /* 0x000fea0003800000 */
.L_x_41075:
[----:B------:R-:W-:-:S06]  /*4cb0*/  IMAD.U32 R5, R5, 0x10000, RZ ;  /* 0x0001000005057824 */ /* 0x000fcc00078e00ff */
[----:B------:R-:W0:Y:S02]  /*4cc0*/  F2I.FTZ.TRUNC.NTZ R5, R5 ;  /* 0x0000000500057305 */ /* 0x000e24000021f100 */
[----:B0-----:R0:W-:Y:S01]  /*4cd0*/  STG.E.U16 desc[UR36][R16.64], R5 ;  /* 0x0000000510007986 */ /* 0x0011e2000c101524 */
[----:B------:R-:W-:Y:S05]  /*4ce0*/  BRA `(.L_x_41074) ;  /* 0x0000000c003c7947 */ /* 0x000fea0003800000 */
.L_x_41070:
        /* <DEDUP_REMOVED lines=9> */
.L_x_41078:
[----:B------:R-:W-:-:S05]  /*4d80*/  IMAD.U32 R0, R5, 0x10000, RZ ;  /* 0x0001000005007824 */ /* 0x000fca00078e00ff */
[----:B------:R-:W-:-:S05]  /*4d90*/  F2FP.F16.F32.PACK_AB R0, RZ, R0 ;  /* 0x00000000ff00723e */ /* 0x000fca00000000ff */
[----:B------:R0:W-:Y:S01]  /*4da0*/  STG.E.U16 desc[UR36][R16.64], R0 ;  /* 0x0000000010007986 */ /* 0x0001e2000c101524 */
[----:B------:R-:W-:Y:S05]  /*4db0*/  BRA `(.L_x_41074) ;  /* 0x0000000c00087947 */ /* 0x000fea0003800000 */
.L_x_41077:
        /* <DEDUP_REMOVED lines=10> */
.L_x_41080:
[----:B------:R-:W-:-:S05]  /*4e60*/  IMAD.U32 R5, R5, 0x10000, RZ ;  /* 0x0001000005057824 */ /* 0x000fca00078e00ff */
[----:B------:R-:W-:-:S04]  /*4e70*/  F2FP.F16.F32.PACK_AB R3, RZ, R5 ;  /* 0x00000005ff03723e */ /* 0x000fc800000000ff */
[----:B------:R-:W-:-:S05]  /*4e80*/  PRMT R3, R3, 0x5410, RZ ;  /* 0x0000541003037816 */ /* 0x000fca00000000ff */
[----:B------:R0:W-:Y:S01]  /*4e90*/  STG.E desc[UR36][R16.64], R3 ;  /* 0x0000000310007986 */ /* 0x0001e2000c101924 */
[----:B------:R-:W-:Y:S05]  /*4ea0*/  BRA `(.L_x_41074) ;  /* 0x0000000800cc7947 */ /* 0x000fea0003800000 */
.L_x_41079:
[----:B------:R-:W-:-:S04]  /*4eb0*/  IMAD.U32 R2, R5, 0x10000, RZ ;  /* 0x0001000005027824 */ /* 0x000fc800078e00ff */
[----:B------:R-:W-:-:S06]  /*4ec0*/  FMUL.FTZ R2, R2, 1 ;  /* 0x3f80000002027820 */ /* 0x000fcc0000410000 */
[----:B------:R-:W0:Y:S02]  /*4ed0*/  F2F.F64.F32 R2, R2 ;  /* 0x0000000200027310 */ /* 0x000e240000201800 */
[----:B0-----:R0:W-:Y:S01]  /*4ee0*/  STG.E.64 desc[UR36][R16.64], R2 ;  /* 0x0000000210007986 */ /* 0x0011e2000c101b24 */
[----:B------:R-:W-:Y:S05]  /*4ef0*/  BRA `(.L_x_41074) ;  /* 0x0000000800b87947 */ /* 0x000fea0003800000 */
.L_x_41069:
        /* <DEDUP_REMOVED lines=13> */
.L_x_41083:
[----:B------:R-:W-:Y:S01]  /*4fd0*/  IMAD.U32 R5, R5, 0x10000, RZ ;  /* 0x0001000005057824 */ /* 0x000fe200078e00ff */
[----:B------:R-:W-:-:S03]  /*4fe0*/  CS2R R6, SRZ ;  /* 0x0000000000067805 */ /* 0x000fc6000001ff00 */
[----:B------:R-:W-:-:S06]  /*4ff0*/  FMUL.FTZ R5, R5, 1 ;  /* 0x3f80000005057820 */ /* 0x000fcc0000410000 */
[----:B------:R-:W0:Y:S02]  /*5000*/  F2F.F64.F32 R4, R5 ;  /* 0x0000000500047310 */ /* 0x000e240000201800 */
[----:B0-----:R0:W-:Y:S01]  /*5010*/  STG.E.128 desc[UR36][R16.64], R4 ;  /* 0x0000000410007986 */ /* 0x0011e2000c101d24 */
[----:B------:R-:W-:Y:S05]  /*5020*/  BRA `(.L_x_41074) ;  /* 0x00000008006c7947 */ /* 0x000fea0003800000 */
.L_x_41082:
        /* <DEDUP_REMOVED lines=21> */
.L_x_41087:
[----:B------:R-:W-:Y:S05]  /*5180*/  BSYNC B0 ;  /* 0x0000000000007941 */ /* 0x000fea0003800000 */
.L_x_41086:
[----:B------:R-:W-:-:S05]  /*5190*/  LOP3.LUT R3, R0, R3, RZ, 0xfc, !PT ;  /* 0x0000000300037212 */ /* 0x000fca00078efcff */
[----:B------:R0:W-:Y:S01]  /*51a0*/  STG.E.U8 desc[UR36][R16.64], R3 ;  /* 0x0000000310007986 */ /* 0x0001e2000c101124 */
[----:B------:R-:W-:Y:S05]  /*51b0*/  BRA `(.L_x_41074) ;  /* 0x0000000800087947 */ /* 0x000fea0003800000 */
.L_x_41085:
        /* <DEDUP_REMOVED lines=13> */
.L_x_41089:
[----:B------:R-:W-:Y:S01]  /*5290*/  IMAD.MOV.U32 R0, RZ, RZ, 0x7f ;  /* 0x0000007fff007424 */ /* 0x000fe200078e00ff */
[----:B------:R-:W-:-:S04]  /*52a0*/  ISETP.GT.U32.AND P0, PT, R2, 0x7f800000, PT ;  /* 0x7f8000000200780c */ /* 0x000fc80003f04070 */
[----:B------:R-:W-:-:S09]  /*52b0*/  SEL R0, R0, 0x7c, P0 ;  /* 0x0000007c00007807 */ /* 0x000fd20000000000 */
.L_x_41090:
[----:B------:R-:W-:Y:S05]  /*52c0*/  BSYNC B0 ;  /* 0x0000000000007941 */ /* 0x000fea0003800000 */
.L_x_41088:
[----:B------:R-:W-:-:S04]  /*52d0*/  LOP3.LUT R2, R5, 0x80000000, RZ, 0xc0, !PT ;  /* 0x8000000005027812 */ /* 0x000fc800078ec0ff */
[----:B------:R-:W-:-:S04]  /*52e0*/  SHF.R.U32.HI R3, RZ, 0x18, R2 ;  /* 0x00000018ff037819 */ /* 0x000fc80000011602 */
[----:B------:R-:W-:-:S05]  /*52f0*/  LOP3.LUT R3, R0, R3, RZ, 0xfc, !PT ;  /* 0x0000000300037212 */ /* 0x000fca00078efcff */
[----:B------:R0:W-:Y:S01]  /*5300*/  STG.E.U8 desc[UR36][R16.64], R3 ;  /* 0x0000000310007986 */ /* 0x0001e2000c101124 */
[----:B------:R-:W-:Y:S05]  /*5310*/  BRA `(.L_x_41074) ;  /* 0x0000000400b07947 */ /* 0x000fea0003800000 */
.L_x_41084:
[----:B------:R0:W-:Y:S01]  /*5320*/  STG.E.U16 desc[UR36][R16.64], R5 ;  /* 0x0000000510007986 */ /* 0x0001e2000c101524 */
[----:B------:R-:W-:Y:S05]  /*5330*/  BRA `(.L_x_41074) ;  /* 0x0000000400a87947 */ /* 0x000fea0003800000 */
.L_x_41081:
        /* <DEDUP_REMOVED lines=12> */
.L_x_41093:
        /* <DEDUP_REMOVED lines=17> */
.L_x_41096:
[----:B------:R-:W-:-:S04]  /*5510*/  LOP3.LUT R2, R5, 0x80000000, RZ, 0xc0, !PT ;  /* 0x8000000005027812 */ /* 0x000fc800078ec0ff */
[----:B------:R-:W-:-:S04]  /*5520*/  SHF.R.U32.HI R3, RZ, 0x18, R2 ;  /* 0x00000018ff037819 */ /* 0x000fc80000011602 */
[----:B------:R-:W-:-:S04]  /*5530*/  LOP3.LUT R0, R0, R3, RZ, 0xfc, !PT ;  /* 0x0000000300007212 */ /* 0x000fc800078efcff */
[----:B------:R-:W-:-:S07]  /*5540*/  PRMT R8, R0, 0x7610, R8 ;  /* 0x0000761000087816 */ /* 0x000fce0000000008 */
.L_x_41095:
[----:B------:R-:W-:Y:S05]  /*5550*/  BSYNC B0 ;  /* 0x0000000000007941 */ /* 0x000fea0003800000 */
.L_x_41094:
[----:B------:R3:W-:Y:S01]  /*5560*/  STG.E.U8 desc[UR36][R16.64], R8 ;  /* 0x0000000810007986 */ /* 0x0007e2000c101124 */
[----:B------:R-:W-:Y:S05]  /*5570*/  BRA `(.L_x_41074) ;  /* 0x0000000400187947 */ /* 0x000fea0003800000 */
.L_x_41092:
        /* <DEDUP_REMOVED lines=17> */
.L_x_41099:
[----:B------:R-:W-:-:S04]  /*5690*/  LOP3.LUT R2, R5, 0x80000000, RZ, 0xc0, !PT ;  /* 0x8000000005027812 */ /* 0x000fc800078ec0ff */
[----:B------:R-:W-:-:S04]  /*56a0*/  SHF.R.U32.HI R3, RZ, 0x18, R2 ;  /* 0x00000018ff037819 */ /* 0x000fc80000011602 */
[----:B------:R-:W-:-:S04]  /*56b0*/  LOP3.LUT R0, R0, R3, RZ, 0xfc, !PT ;  /* 0x0000000300007212 */ /* 0x000fc800078efcff */
[----:B------:R-:W-:-:S07]  /*56c0*/  PRMT R8, R0, 0x7610, R8 ;  /* 0x0000761000087816 */ /* 0x000fce0000000008 */
.L_x_41098:
[----:B------:R-:W-:Y:S05]  /*56d0*/  BSYNC B0 ;  /* 0x0000000000007941 */ /* 0x000fea0003800000 */
.L_x_41097:
[----:B------:R0:W-:Y:S01]  /*56e0*/  STG.E.U8 desc[UR36][R16.64], R8 ;  /* 0x0000000810007986 */ /* 0x0001e2000c101124 */
[----:B------:R-:W-:Y:S05]  /*56f0*/  BRA `(.L_x_41074) ;  /* 0x0000000000b87947 */ /* 0x000fea0003800000 */
.L_x_41091:
        /* <DEDUP_REMOVED lines=22> */
.L_x_41073:
        /* <DEDUP_REMOVED lines=16> */
.L_x_41102:
[----:B------:R-:W-:Y:S05]  /*5960*/  BRA `(.L_x_41074) ;  /* 0x00000000001c7947 */ /* 0x000fea0003800000 */
.L_x_41101:
[----:B------:R-:W-:-:S06]  /*5970*/  IMAD.U32 R2, R5, 0x10000, RZ ;  /* 0x0001000005027824 */ /* 0x000fcc00078e00ff */
[----:B------:R-:W0:Y:S02]  /*5980*/  F2I.U64.TRUNC R2, R2 ;  /* 0x0000000200027311 */ /* 0x000e24000020d800 */
[----:B0-----:R1:W-:Y:S01]  /*5990*/  STG.E.64 desc[UR36][R16.64], R2 ;  /* 0x0000000210007986 */ /* 0x0013e2000c101b24 */
[----:B------:R-:W-:Y:S05]  /*59a0*/  BRA `(.L_x_41074) ;  /* 0x00000000000c7947 */ /* 0x000fea0003800000 */
.L_x_41100:
[----:B------:R-:W-:-:S06]  /*59b0*/  IMAD.U32 R5, R5, 0x10000, RZ ;  /* 0x0001000005057824 */ /* 0x000fcc00078e00ff */
[----:B------:R-:W0:Y:S02]  /*59c0*/  F2I.FTZ.U32.TRUNC.NTZ R5, R5 ;  /* 0x0000000500057305 */ /* 0x000e24000021f000 */
[----:B0-----:R0:W-:Y:S02]  /*59d0*/  STG.E desc[UR36][R16.64], R5 ;  /* 0x0000000510007986 */ /* 0x0011e4000c101924 */
.L_x_41074:
[----:B------:R-:W-:-:S04]  /*59e0*/  IMAD R18, R23, 0x200, R18 ;  /* 0x0000020017127824 */ /* 0x000fc800078e0212 */
[----:B------:R-:W-:-:S07]  /*59f0*/  VIADD R19, R18, 0x80 ;  /* 0x0000008012137836 */ /* 0x000fce0000000000 */
.L_x_40968:
[----:B------:R-:W-:Y:S05]  /*5a00*/  BSYNC B6 ;  /* 0x0000000000067941 */ /* 0x000fea0003800000 */
.L_x_40967:
        /* <DEDUP_REMOVED lines=384> */
.L_x_41105:
        /* <DEDUP_REMOVED lines=22> */
.L_x_41109:
[----:B------:R-:W2:Y:S02]  /*7370*/  LDG.E.U8 R2, desc[UR36][R2.64] ;  /* 0x0000002402027981 */ /* 0x000ea4000c1e1100 */
[----:B--2---:R-:W-:-:S04]  /*7380*/  ISETP.NE.AND P0, PT, R2, RZ, PT ;  /* 0x000000ff0200720c */ /* 0x004fc80003f05270 */
[----:B------:R-:W-:Y:S01]  /*7390*/  P2R R22, PR, RZ, 0x1 ;  /* 0x00000001ff167803 */ /* 0x000fe20000000000 */
[----:B------:R-:W-:Y:S08]  /*73a0*/  BRA `(.L_x_41111) ;  /* 0x0000000c00c47947 */ /* 0x000ff00003800000 */
.L_x_41108:
        /* <DEDUP_REMOVED lines=11> */
.L_x_41113:
[----:B------:R-:W2:Y:S02]  /*7460*/  LDG.E R2, desc[UR36][R2.64] ;  /* 0x0000002402027981 */ /* 0x000ea4000c1e1900 */
[----:B--2---:R-:W-:-:S04]  /*7470*/  ISETP.NE.AND P0, PT, R2, RZ, PT ;  /* 0x000000ff0200720c */ /* 0x004fc80003f05270 */
[----:B------:R-:W-:Y:S01]  /*7480*/  P2R R22, PR, RZ, 0x1 ;  /* 0x00000001ff167803 */ /* 0x000fe20000000000 */
[----:B------:R-:W-:Y:S08]  /*7490*/  BRA `(.L_x_41111) ;  /* 0x0000000c00887947 */ /* 0x000ff00003800000 */
.L_x_41112:
[----:B------:R-:W2:Y:S02]  /*74a0*/  LDG.E.U16 R2, desc[UR36][R2.64] ;  /* 0x0000002402027981 */ /* 0x000ea4000c1e1500 */
[----:B--2---:R-:W-:-:S04]  /*74b0*/  ISETP.NE.AND P0, PT, R2, RZ, PT ;  /* 0x000000ff0200720c */ /* 0x004fc80003f05270 */
[----:B------:R-:W-:Y:S01]  /*74c0*/  P2R R22, PR, RZ, 0x1 ;  /* 0x00000001ff167803 */ /* 0x000fe20000000000 */
[----:B------:R-:W-:Y:S08]  /*74d0*/  BRA `(.L_x_41111) ;  /* 0x0000000c00787947 */ /* 0x000ff00003800000 */
.L_x_41107:
        /* <DEDUP_REMOVED lines=10> */
.L_x_41115:
[----:B------:R-:W2:Y:S02]  /*7580*/  LDG.E.U16 R0, desc[UR36][R2.64] ;  /* 0x0000002402007981 */ /* 0x000ea4000c1e1500 */
[----:B--2---:R-:W-:-:S05]  /*7590*/  HADD2.F32 R0, -RZ, R0.H0_H0 ;  /* 0x20000000ff007230 */ /* 0x004fca0000004100 */
[----:B------:R-:W-:-:S04]  /*75a0*/  FSETP.NEU.FTZ.AND P0, PT, R0, RZ, PT ;  /* 0x000000ff0000720b */ /* 0x000fc80003f1d000 */
[----:B------:R-:W-:Y:S01]  /*75b0*/  P2R R22, PR, RZ, 0x1 ;  /* 0x00000001ff167803 */ /* 0x000fe20000000000 */
[----:B------:R-:W-:Y:S08]  /*75c0*/  BRA `(.L_x_41111) ;  /* 0x0000000c003c7947 */ /* 0x000ff00003800000 */
.L_x_41114:
        /* <DEDUP_REMOVED lines=12> */
.L_x_41117:
        /* <DEDUP_REMOVED lines=11> */
.L_x_41116:
[----:B------:R-:W2:Y:S02]  /*7740*/  LDG.E.64 R2, desc[UR36][R2.64] ;  /* 0x0000002402027981 */ /* 0x000ea4000c1e1b00 */
[----:B--2---:R-:W-:-:S06]  /*7750*/  DSETP.NEU.AND P0, PT, R2, RZ, PT ;  /* 0x000000ff0200722a */ /* 0x004fcc0003f0d000 */
[----:B------:R-:W-:Y:S01]  /*7760*/  P2R R22, PR, RZ, 0x1 ;  /* 0x00000001ff167803 */ /* 0x000fe20000000000 */
[----:B------:R-:W-:Y:S07]  /*7770*/  BRA `(.L_x_41111) ;  /* 0x0000000800d07947 */ /* 0x000fee0003800000 */
.L_x_41106:
        /* <DEDUP_REMOVED lines=12> */
.L_x_41120:
[----:B------:R-:W2:Y:S02]  /*7840*/  LDG.E.128 R4, desc[UR36][R2.64] ;  /* 0x0000002402047981 */ /* 0x000ea4000c1e1d00 */
[----:B--2---:R-:W-:-:S06]  /*7850*/  DSETP.NEU.AND P0, PT, R6, RZ, PT ;  /* 0x000000ff0600722a */ /* 0x004fcc0003f0d000 */
[----:B------:R-:W-:-:S06]  /*7860*/  DSETP.NEU.OR P0, PT, R4, RZ, P0 ;  /* 0x000000ff0400722a */ /* 0x000fcc000070d400 */
[----:B------:R-:W-:Y:S01]  /*7870*/  P2R R22, PR, RZ, 0x1 ;  /* 0x00000001ff167803 */ /* 0x000fe20000000000 */
[----:B------:R-:W-:Y:S07]  /*7880*/  BRA `(.L_x_41111) ;  /* 0x00000008008c7947 */ /* 0x000fee0003800000 */
.L_x_41119:
        /* <DEDUP_REMOVED lines=28> */
.L_x_41122:
        /* <DEDUP_REMOVED lines=15> */
.L_x_41121:
[----:B------:R-:W2:Y:S02]  /*7b40*/  LDG.E.U16 R0, desc[UR36][R2.64] ;  /* 0x0000002402007981 */ /* 0x000ea4000c1e1500 */
[----:B--2---:R-:W-:-:S05]  /*7b50*/  IMAD.U32 R0, R0, 0x10000, RZ ;  /* 0x0001000000007824 */ /* 0x004fca00078e00ff */
[----:B------:R-:W-:-:S04]  /*7b60*/  FSETP.NEU.FTZ.AND P0, PT, R0, RZ, PT ;  /* 0x000000ff0000720b */ /* 0x000fc80003f1d000 */
[----:B------:R-:W-:Y:S01]  /*7b70*/  P2R R22, PR, RZ, 0x1 ;  /* 0x00000001ff167803 */ /* 0x000fe20000000000 */
[----:B------:R-:W-:Y:S08]  /*7b80*/  BRA `(.L_x_41111) ;  /* 0x0000000400cc7947 */ /* 0x000ff00003800000 */
.L_x_41118:
        /* <DEDUP_REMOVED lines=12> */
.L_x_41125:
        /* <DEDUP_REMOVED lines=21> */
.L_x_41129:
[----:B------:R-:W-:Y:S05]  /*7da0*/  BSYNC B1 ;  /* 0x0000000000017941 */ /* 0x000fea0003800000 */
.L_x_41128:
[----:B------:R-:W-:Y:S01]  /*7db0*/  LEA R3, R0, 0x3b800000, 0x17 ;  /* 0x3b80000000037811 */ /* 0x000fe200078eb8ff */
[----:B------:R-:W-:-:S05]  /*7dc0*/  IMAD.SHL.U32 R0, R2, 0x100000, RZ ;  /* 0x0010000002007824 */ /* 0x000fca00078e00ff */
[----:B------:R-:W-:-:S07]  /*7dd0*/  LOP3.LUT R0, R3, R0, R4, 0xfe, !PT ;  /* 0x0000000003007212 */ /* 0x000fce00078efe04 */
.L_x_41127:
[----:B------:R-:W-:Y:S05]  /*7de0*/  BSYNC B0 ;  /* 0x0000000000007941 */ /* 0x000fea0003800000 */
.L_x_41126:
[----:B------:R-:W-:-:S04]  /*7df0*/  FSETP.NEU.FTZ.AND P0, PT, R0, RZ, PT ;  /* 0x000000ff0000720b */ /* 0x000fc80003f1d000 */
[----:B------:R-:W-:Y:S01]  /*7e00*/  P2R R22, PR, RZ, 0x1 ;  /* 0x00000001ff167803 */ /* 0x000fe20000000000 */
[----:B------:R-:W-:Y:S08]  /*7e10*/  BRA `(.L_x_41111) ;  /* 0x0000000400287947 */ /* 0x000ff00003800000 */
.L_x_41124:
        /* <DEDUP_REMOVED lines=21> */
.L_x_41133:
[----:B------:R-:W-:Y:S05]  /*7f70*/  BSYNC B1 ;  /* 0x0000000000017941 */ /* 0x000fea0003800000 */
.L_x_41132:
[----:B------:R-:W-:Y:S01]  /*7f80*/  LEA R3, R0, 0x37800000, 0x17 ;  /* 0x3780000000037811 */ /* 0x000fe200078eb8ff */
[----:B------:R-:W-:-:S05]  /*7f90*/  IMAD.SHL.U32 R0, R2, 0x200000, RZ ;  /* 0x0020000002007824 */ /* 0x000fca00078e00ff */
[----:B------:R-:W-:-:S07]  /*7fa0*/  LOP3.LUT R0, R3, R0, R4, 0xfe, !PT ;  /* 0x0000000003007212 */ /* 0x000fce00078efe04 */
.L_x_41131:
[----:B------:R-:W-:Y:S05]  /*7fb0*/  BSYNC B0 ;  /* 0x0000000000007941 */ /* 0x000fea0003800000 */
.L_x_41130:
[----:B------:R-:W-:-:S04]  /*7fc0*/  FSETP.NEU.FTZ.AND P0, PT, R0, RZ, PT ;  /* 0x000000ff0000720b */ /* 0x000fc80003f1d000 */
[----:B------:R-:W-:Y:S01]  /*7fd0*/  P2R R22, PR, RZ, 0x1 ;  /* 0x00000001ff167803 */ /* 0x000fe20000000000 */
[----:B------:R-:W-:Y:S08]  /*7fe0*/  BRA `(.L_x_41111) ;  /* 0x0000000000b47947 */ /* 0x000ff00003800000 */
.L_x_41123:
        /* <DEDUP_REMOVED lines=14> */
.L_x_41137:
[----:B------:R-:W-:Y:S05]  /*80d0*/  BSYNC B0 ;  /* 0x0000000000007941 */ /* 0x000fea0003800000 */
.L_x_41136:
[----:B------:R-:W-:-:S04]  /*80e0*/  FSETP.NEU.FTZ.AND P0, PT, R0, RZ, PT ;  /* 0x000000ff0000720b */ /* 0x000fc80003f1d000 */
[----:B------:R-:W-:Y:S01]  /*80f0*/  P2R R22, PR, RZ, 0x1 ;  /* 0x00000001ff167803 */ /* 0x000fe20000000000 */
[----:B------:R-:W-:Y:S08]  /*8100*/  BRA `(.L_x_41111) ;  /* 0x00000000006c7947 */ /* 0x000ff00003800000 */
.L_x_41110:
        /* <DEDUP_REMOVED lines=16> */
.L_x_41138:
[----:B------:R-:W-:-:S04]  /*8210*/  PLOP3.LUT P0, PT, PT, PT, PT, 0x8, 0x0 ;  /* 0x000000000000781c */ /* 0x000fc80003f0e170 */
[----:B------:R-:W-:Y:S01]  /*8220*/  P2R R22, PR, RZ, 0x1 ;  /* 0x00000001ff167803 */ /* 0x000fe20000000000 */
[----:B------:R-:W-:Y:S08]  /*8230*/  BRA `(.L_x_41111) ;  /* 0x0000000000207947 */ /* 0x000ff00003800000 */
.L_x_41135:
[----:B------:R-:W2:Y:S02]  /*8240*/  LDG.E.64 R2, desc[UR36][R2.64] ;  /* 0x0000002402027981 */ /* 0x000ea4000c1e1b00 */
[----:B--2---:R-:W-:-:S04]  /*8250*/  ISETP.NE.U32.AND P0, PT, R2, RZ, PT ;  /* 0x000000ff0200720c */ /* 0x004fc80003f05070 */
[----:B------:R-:W-:-:S04]  /*8260*/  ISETP.NE.AND.EX P0, PT, R3, RZ, PT, P0 ;  /* 0x000000ff0300720c */ /* 0x000fc80003f05300 */
[----:B------:R-:W-:Y:S01]  /*8270*/  P2R R22, PR, RZ, 0x1 ;  /* 0x00000001ff167803 */ /* 0x000fe20000000000 */
[----:B------:R-:W-:Y:S08]  /*8280*/  BRA `(.L_x_41111) ;  /* 0x00000000000c7947 */ /* 0x000ff00003800000 */
.L_x_41134:
[----:B------:R-:W2:Y:S02]  /*8290*/  LDG.E R2, desc[UR36][R2.64] ;  /* 0x0000002402027981 */ /* 0x000ea4000c1e1900 */
[----:B--2---:R-:W-:-:S04]  /*82a0*/  ISETP.NE.AND P0, PT, R2, RZ, PT ;  /* 0x000000ff0200720c */ /* 0x004fc80003f05270 */
[----:B------:R-:W-:-:S09]  /*82b0*/  P2R R22, PR, RZ, 0x1 ;  /* 0x00000001ff167803 */ /* 0x000fd20000000000 */
.L_x_41111:
        /* <DEDUP_REMOVED lines=20> */
.L_x_41142:
[----:B------:R-:W2:Y:S02]  /*8400*/  LDG.E.U8 R2, desc[UR36][R2.64] ;  /* 0x0000002402027981 */ /* 0x000ea4000c1e1100 */
[----:B--2---:R-:W-:-:S04]  /*8410*/  I2FP.F32.U32 R0, R2 ;  /* 0x0000000200007245 */ /* 0x004fc80000201000 */
[----:B------:R-:W-:-:S04]  /*8420*/  F2FP.BF16.F32.PACK_AB R0, RZ, R0 ;  /* 0x00000000ff00723e */ /* 0x000fc800000010ff */
[----:B------:R-:W-:Y:S01]  /*8430*/  PRMT R23, R0, 0x7610, R23 ;  /* 0x0000761000177816 */ /* 0x000fe20000000017 */
[----:B------:R-:W-:Y:S06]  /*8440*/  BRA `(.L_x_41144) ;  /* 0x0000000c00c87947 */ /* 0x000fec0003800000 */
.L_x_41141:
        /* <DEDUP_REMOVED lines=11> */
.L_x_41146:
[----:B------:R-:W2:Y:S02]  /*8500*/  LDG.E R2, desc[UR36][R2.64] ;  /* 0x0000002402027981 */ /* 0x000ea4000c1e1900 */
[----:B--2---:R-:W-:-:S04]  /*8510*/  I2FP.F32.S32 R0, R2 ;  /* 0x0000000200007245 */ /* 0x004fc80000201400 */
[----:B------:R-:W-:-:S04]  /*8520*/  F2FP.BF16.F32.PACK_AB R0, RZ, R0 ;  /* 0x00000000ff00723e */ /* 0x000fc800000010ff */
[----:B------:R-:W-:Y:S01]  /*8530*/  PRMT R23, R0, 0x7610, R23 ;  /* 0x0000761000177816 */ /* 0x000fe20000000017 */
[----:B------:R-:W-:Y:S06]  /*8540*/  BRA `(.L_x_41144) ;  /* 0x0000000c00887947 */ /* 0x000fec0003800000 */
.L_x_41145:
[----:B------:R-:W2:Y:S02]  /*8550*/  LDG.E.U16 R2, desc[UR36][R2.64] ;  /* 0x0000002402027981 */ /* 0x000ea4000c1e1500 */
[----:B--2---:R-:W0:Y:S02]  /*8560*/  I2F.S16 R0, R2 ;  /* 0x0000000200007306 */ /* 0x004e240000101400 */
[----:B0-----:R-:W-:-:S04]  /*8570*/  F2FP.BF16.F32.PACK_AB R0, RZ, R0 ;  /* 0x00000000ff00723e */ /* 0x001fc800000010ff */
[----:B------:R-:W-:Y:S01]  /*8580*/  PRMT R23, R0, 0x7610, R23 ;  /* 0x0000761000177816 */ /* 0x000fe20000000017 */
[----:B------:R-:W-:Y:S06]  /*8590*/  BRA `(.L_x_41144) ;  /* 0x0000000c00747947 */ /* 0x000fec0003800000 */
.L_x_41140:
        /* <DEDUP_REMOVED lines=9> */
.L_x_41148:
[----:B------:R-:W2:Y:S02]  /*8630*/  LDG.E.U16 R0, desc[UR36][R2.64] ;  /* 0x0000002402007981 */ /* 0x000ea4000c1e1500 */
[----:B--2---:R-:W-:-:S05]  /*8640*/  HADD2.F32 R0, -RZ, R0.H0_H0 ;  /* 0x20000000ff007230 */ /* 0x004fca0000004100 */
[----:B------:R-:W-:-:S04]  /*8650*/  F2FP.BF16.F32.PACK_AB R0, RZ, R0 ;  /* 0x00000000ff00723e */ /* 0x000fc800000010ff */
[----:B------:R-:W-:Y:S01]  /*8660*/  PRMT R23, R0, 0x7610, R23 ;  /* 0x0000761000177816 */ /* 0x000fe20000000017 */
[----:B------:R-:W-:Y:S06]  /*8670*/  BRA `(.L_x_41144) ;  /* 0x0000000c003c7947 */ /* 0x000fec0003800000 */
.L_x_41147:
        /* <DEDUP_REMOVED lines=9> */
.L_x_41150:
[----:B------:R-:W2:Y:S02]  /*8710*/  LDG.E.U16 R2, desc[UR36][R2.64] ;  /* 0x0000002402027981 */ /* 0x000ea4000c1e1500 */
[----:B--2---:R-:W-:-:S05]  /*8720*/  HADD2.F32 R0, -RZ, R2.H0_H0 ;  /* 0x20000002ff007230 */ /* 0x004fca0000004100 */
[----:B------:R-:W-:-:S04]  /*8730*/  F2FP.BF16.F32.PACK_AB R0, RZ, R0 ;  /* 0x00000000ff00723e */ /* 0x000fc800000010ff */
[----:B------:R-:W-:Y:S01]  /*8740*/  PRMT R23, R0, 0x7610, R23 ;  /* 0x0000761000177816 */ /* 0x000fe20000000017 */
[----:B------:R-:W-:Y:S06]  /*8750*/  BRA `(.L_x_41144) ;  /* 0x0000000c00047947 */ /* 0x000fec0003800000 */
.L_x_41149:
        /* <DEDUP_REMOVED lines=9> */
.L_x_41139:
        /* <DEDUP_REMOVED lines=14> */
.L_x_41153:
        /* <DEDUP_REMOVED lines=9> */
.L_x_41152:
        /* <DEDUP_REMOVED lines=28> */
.L_x_41155:
        /* <DEDUP_REMOVED lines=15> */
.L_x_41154:
[----:B------:R0:W5:Y:S01]  /*8c10*/  LDG.E.U16 R23, desc[UR36][R2.64] ;  /* 0x0000002402177981 */ /* 0x000162000c1e1500 */
[----:B------:R-:W-:Y:S05]  /*8c20*/  BRA `(.L_x_41144) ;  /* 0x0000000400d07947 */ /* 0x000fea0003800000 */
.L_x_41151:
        /* <DEDUP_REMOVED lines=13> */
.L_x_41158:
        /* <DEDUP_REMOVED lines=21> */
.L_x_41162:
[----:B------:R-:W-:Y:S05]  /*8e50*/  BSYNC B1 ;  /* 0x0000000000017941 */ /* 0x000fea0003800000 */
.L_x_41161:
[----:B------:R-:W-:Y:S01]  /*8e60*/  LEA R3, R0, 0x3b800000, 0x17 ;  /* 0x3b80000000037811 */ /* 0x000fe200078eb8ff */
[----:B------:R-:W-:-:S05]  /*8e70*/  IMAD.SHL.U32 R0, R2, 0x100000, RZ ;  /* 0x0010000002007824 */ /* 0x000fca00078e00ff */
[----:B------:R-:W-:-:S07]  /*8e80*/  LOP3.LUT R0, R3, R0, R4, 0xfe, !PT ;  /* 0x0000000003007212 */ /* 0x000fce00078efe04 */
.L_x_41160:
[----:B------:R-:W-:Y:S05]  /*8e90*/  BSYNC B0 ;  /* 0x0000000000007941 */ /* 0x000fea0003800000 */
.L_x_41159:
[----:B------:R-:W-:-:S04]  /*8ea0*/  F2FP.BF16.F32.PACK_AB R0, RZ, R0 ;  /* 0x00000000ff00723e */ /* 0x000fc800000010ff */
[----:B------:R-:W-:Y:S01]  /*8eb0*/  PRMT R23, R0, 0x7610, R23 ;  /* 0x0000761000177816 */ /* 0x000fe20000000017 */
[----:B------:R-:W-:Y:S06]  /*8ec0*/  BRA `(.L_x_41144) ;  /* 0x0000000400287947 */ /* 0x000fec0003800000 */
.L_x_41157:
        /* <DEDUP_REMOVED lines=21> */
.L_x_41166:
[----:B------:R-:W-:Y:S05]  /*9020*/  BSYNC B1 ;  /* 0x0000000000017941 */ /* 0x000fea0003800000 */
.L_x_41165:
[----:B------:R-:W-:Y:S01]  /*9030*/  LEA R3, R0, 0x37800000, 0x17 ;  /* 0x3780000000037811 */ /* 0x000fe200078eb8ff */
[----:B------:R-:W-:-:S05]  /*9040*/  IMAD.SHL.U32 R0, R2, 0x200000, RZ ;  /* 0x0020000002007824 */ /* 0x000fca00078e00ff */
[----:B------:R-:W-:-:S07]  /*9050*/  LOP3.LUT R0, R3, R0, R4, 0xfe, !PT ;  /* 0x0000000003007212 */ /* 0x000fce00078efe04 */
.L_x_41164:
[----:B------:R-:W-:Y:S05]  /*9060*/  BSYNC B0 ;  /* 0x0000000000007941 */ /* 0x000fea0003800000 */
.L_x_41163:
[----:B------:R-:W-:-:S04]  /*9070*/  F2FP.BF16.F32.PACK_AB R0, RZ, R0 ;  /* 0x00000000ff00723e */ /* 0x000fc800000010ff */
[----:B------:R-:W-:Y:S01]  /*9080*/  PRMT R23, R0, 0x7610, R23 ;  /* 0x0000761000177816 */ /* 0x000fe20000000017 */
[----:B------:R-:W-:Y:S06]  /*9090*/  BRA `(.L_x_41144) ;  /* 0x0000000000b47947 */ /* 0x000fec0003800000 */
.L_x_41156:
        /* <DEDUP_REMOVED lines=14> */
.L_x_41170:
[----:B------:R-:W-:Y:S05]  /*9180*/  BSYNC B0 ;  /* 0x0000000000007941 */ /* 0x000fea0003800000 */
.L_x_41169:
[----:B------:R-:W-:-:S04]  /*9190*/  F2FP.BF16.F32.PACK_AB R0, RZ, R0 ;  /* 0x00000000ff00723e */ /* 0x000fc800000010ff */
[----:B------:R-:W-:Y:S01]  /*91a0*/  PRMT R23, R0, 0x7610, R23 ;  /* 0x0000761000177816 */ /* 0x000fe20000000017 */
[----:B------:R-:W-:Y:S06]  /*91b0*/  BRA `(.L_x_41144) ;  /* 0x00000000006c7947 */ /* 0x000fec0003800000 */
.L_x_41143:
        /* <DEDUP_REMOVED lines=16> */
.L_x_41171:
[----:B------:R-:W-:Y:S01]  /*92c0*/  PRMT R23, RZ, 0x7610, R23 ;  /* 0x00007610ff177816 */ /* 0x000fe20000000017 */
[----:B------:R-:W-:Y:S06]  /*92d0*/  BRA `(.L_x_41144) ;  /* 0x0000000000247947 */ /* 0x000fec0003800000 */
.L_x_41168:
[----:B------:R-:W2:Y:S02]  /*92e0*/  LDG.E.64 R2, desc[UR36][R2.64] ;  /* 0x0000002402027981 */ /* 0x000ea4000c1e1b00 */
[----:B--2---:R-:W0:Y:S02]  /*92f0*/  I2F.U64 R0, R2 ;  /* 0x0000000200007312 */ /* 0x004e240000301000 */
[----:B0-----:R-:W-:-:S04]  /*9300*/  F2FP.BF16.F32.PACK_AB R0, RZ, R0 ;  /* 0x00000000ff00723e */ /* 0x001fc800000010ff */
[----:B------:R-:W-:Y:S01]  /*9310*/  PRMT R23, R0, 0x7610, R23 ;  /* 0x0000761000177816 */ /* 0x000fe20000000017 */
[----:B------:R-:W-:Y:S06]  /*9320*/  BRA `(.L_x_41144) ;  /* 0x0000000000107947 */ /* 0x000fec0003800000 */
.L_x_41167:
[----:B------:R-:W2:Y:S02]  /*9330*/  LDG.E R2, desc[UR36][R2.64] ;  /* 0x0000002402027981 */ /* 0x000ea4000c1e1900 */
[----:B--2---:R-:W-:-:S04]  /*9340*/  I2FP.F32.U32 R0, R2 ;  /* 0x0000000200007245 */ /* 0x004fc80000201000 */
[----:B------:R-:W-:-:S04]  /*9350*/  F2FP.BF16.F32.PACK_AB R0, RZ, R0 ;  /* 0x00000000ff00723e */ /* 0x000fc800000010ff */
[----:B------:R-:W-:-:S07]  /*9360*/  PRMT R23, R0, 0x7610, R23 ;  /* 0x0000761000177816 */ /* 0x000fce0000000017 */
.L_x_41144:
        /* <DEDUP_REMOVED lines=19> */
.L_x_41175:
[----:B------:R-:W2:Y:S02]  /*94a0*/  LDG.E.U8 R2, desc[UR36][R2.64] ;  /* 0x0000002402027981 */ /* 0x000ea4000c1e1100 */
[----:B--2---:R-:W-:-:S04]  /*94b0*/  I2FP.F32.U32 R0, R2 ;  /* 0x0000000200007245 */ /* 0x004fc80000201000 */
[----:B------:R-:W-:Y:S01]  /*94c0*/  F2FP.BF16.F32.PACK_AB R0, RZ, R0 ;  /* 0x00000000ff00723e */ /* 0x000fe200000010ff */
[----:B------:R-:W-:Y:S06]  /*94d0*/  BRA `(.L_x_41177) ;  /* 0x0000000c00907947 */ /* 0x000fec0003800000 */
.L_x_41174:
        /* <DEDUP_REMOVED lines=10> */
.L_x_41179:
[----:B------:R-:W2:Y:S02]  /*9580*/  LDG.E R2, desc[UR36][R2.64] ;  /* 0x0000002402027981 */ /* 0x000ea4000c1e1900 */
[----:B--2---:R-:W-:-:S04]  /*9590*/  I2FP.F32.S32 R0, R2 ;  /* 0x0000000200007245 */ /* 0x004fc80000201400 */
[----:B------:R-:W-:Y:S01]  /*95a0*/  F2FP.BF16.F32.PACK_AB R0, RZ, R0 ;  /* 0x00000000ff00723e */ /* 0x000fe200000010ff */
[----:B------:R-:W-:Y:S06]  /*95b0*/  BRA `(.L_x_41177) ;  /* 0x0000000c00587947 */ /* 0x000fec0003800000 */
.L_x_41178:
[----:B------:R-:W2:Y:S02]  /*95c0*/  LDG.E.U16 R2, desc[UR36][R2.64] ;  /* 0x0000002402027981 */ /* 0x000ea4000c1e1500 */
[----:B--2---:R-:W0:Y:S02]  /*95d0*/  I2F.S16 R0, R2 ;  /* 0x0000000200007306 */ /* 0x004e240000101400 */
[----:B0-----:R-:W-:Y:S01]  /*95e0*/  F2FP.BF16.F32.PACK_AB R0, RZ, R0 ;  /* 0x00000000ff00723e */ /* 0x001fe200000010ff */
[----:B------:R-:W-:Y:S06]  /*95f0*/  BRA `(.L_x_41177) ;  /* 0x0000000c00487947 */ /* 0x000fec0003800000 */
.L_x_41173:
        /* <DEDUP_REMOVED lines=9> */
.L_x_41181:
[----:B------:R-:W2:Y:S02]  /*9690*/  LDG.E.U16 R0, desc[UR36][R2.64] ;  /* 0x0000002402007981 */ /* 0x000ea4000c1e1500 */
[----:B--2---:R-:W-:-:S05]  /*96a0*/  HADD2.F32 R0, -RZ, R0.H0_H0 ;  /* 0x20000000ff007230 */ /* 0x004fca0000004100 */
[----:B------:R-:W-:Y:S01]  /*96b0*/  F2FP.BF16.F32.PACK_AB R0, RZ, R0 ;  /* 0x00000000ff00723e */ /* 0x000fe200000010ff */
[----:B------:R-:W-:Y:S06]  /*96c0*/  BRA `(.L_x_41177) ;  /* 0x0000000c00147947 */ /* 0x000fec0003800000 */
.L_x_41180:
        /* <DEDUP_REMOVED lines=9> */
.L_x_41183:
[----:B------:R-:W2:Y:S02]  /*9760*/  LDG.E.U16 R2, desc[UR36][R2.64] ;  /* 0x0000002402027981 */ /* 0x000ea4000c1e1500 */
[----:B--2---:R-:W-:-:S05]  /*9770*/  HADD2.F32 R0, -RZ, R2.H0_H0 ;  /* 0x20000002ff007230 */ /* 0x004fca0000004100 */
[----:B------:R-:W-:Y:S01]  /*9780*/  F2FP.BF16.F32.PACK_AB R0, RZ, R0 ;  /* 0x00000000ff00723e */ /* 0x000fe200000010ff */
[----:B------:R-:W-:Y:S06]  /*9790*/  BRA `(.L_x_41177) ;  /* 0x0000000800e07947 */ /* 0x000fec0003800000 */
.L_x_41182:
        /* <DEDUP_REMOVED lines=8> */
.L_x_41172:
        /* <DEDUP_REMOVED lines=13> */
.L_x_41186:
        /* <DEDUP_REMOVED lines=8> */
.L_x_41185:
        /* <DEDUP_REMOVED lines=28> */
.L_x_41188:
        /* <DEDUP_REMOVED lines=15> */
.L_x_41187:
[----:B------:R0:W5:Y:S01]  /*9c20*/  LDG.E.U16 R0, desc[UR36][R2.64] ;  /* 0x0000002402007981 */ /* 0x000162000c1e1500 */
[----:B------:R-:W-:Y:S05]  /*9c30*/  BRA `(.L_x_41177) ;  /* 0x0000000400b87947 */ /* 0x000fea0003800000 */
.L_x_41184:
        /* <DEDUP_REMOVED lines=12> */
.L_x_41191:
        /* <DEDUP_REMOVED lines=21> */
.L_x_41195:
[----:B------:R-:W-:Y:S05]  /*9e50*/  BSYNC B1 ;  /* 0x0000000000017941 */ /* 0x000fea0003800000 */
.L_x_41194:
[----:B------:R-:W-:Y:S01]  /*9e60*/  LEA R3, R0, 0x3b800000, 0x17 ;  /* 0x3b80000000037811 */ /* 0x000fe200078eb8ff */
[----:B------:R-:W-:-:S05]  /*9e70*/  IMAD.SHL.U32 R0, R2, 0x100000, RZ ;  /* 0x0010000002007824 */ /* 0x000fca00078e00ff */
[----:B------:R-:W-:-:S07]  /*9e80*/  LOP3.LUT R0, R3, R0, R4, 0xfe, !PT ;  /* 0x0000000003007212 */ /* 0x000fce00078efe04 */
.L_x_41193:
[----:B------:R-:W-:Y:S05]  /*9e90*/  BSYNC B0 ;  /* 0x0000000000007941 */ /* 0x000fea0003800000 */
.L_x_41192:
[----:B------:R-:W-:Y:S01]  /*9ea0*/  F2FP.BF16.F32.PACK_AB R0, RZ, R0 ;  /* 0x00000000ff00723e */ /* 0x000fe200000010ff */
[----:B------:R-:W-:Y:S06]  /*9eb0*/  BRA `(.L_x_41177) ;  /* 0x0000000400187947 */ /* 0x000fec0003800000 */
.L_x_41190:
        /* <DEDUP_REMOVED lines=21> */
.L_x_41199:
[----:B------:R-:W-:Y:S05]  /*a010*/  BSYNC B1 ;  /* 0x0000000000017941 */ /* 0x000fea0003800000 */
.L_x_41198:
[----:B------:R-:W-:Y:S01]  /*a020*/  LEA R3, R0, 0x37800000, 0x17 ;  /* 0x3780000000037811 */ /* 0x000fe200078eb8ff */
[----:B------:R-:W-:-:S05]  /*a030*/  IMAD.SHL.U32 R0, R2, 0x200000, RZ ;  /* 0x0020000002007824 */ /* 0x000fca00078e00ff */
[----:B------:R-:W-:-:S07]  /*a040*/  LOP3.LUT R0, R3, R0, R4, 0xfe, !PT ;  /* 0x0000000003007212 */ /* 0x000fce00078efe04 */
.L_x_41197:
[----:B------:R-:W-:Y:S05]  /*a050*/  BSYNC B0 ;  /* 0x0000000000007941 */ /* 0x000fea0003800000 */
.L_x_41196:
[----:B------:R-:W-:Y:S01]  /*a060*/  F2FP.BF16.F32.PACK_AB R0, RZ, R0 ;  /* 0x00000000ff00723e */ /* 0x000fe200000010ff */
[----:B------:R-:W-:Y:S06]  /*a070*/  BRA `(.L_x_41177) ;  /* 0x0000000000a87947 */ /* 0x000fec0003800000 */
.L_x_41189:
        /* <DEDUP_REMOVED lines=14> */
.L_x_41203:
[----:B------:R-:W-:Y:S05]  /*a160*/  BSYNC B0 ;  /* 0x0000000000007941 */ /* 0x000fea0003800000 */
.L_x_41202:
[----:B------:R-:W-:Y:S01]  /*a170*/  F2FP.BF16.F32.PACK_AB R0, RZ, R0 ;  /* 0x00000000ff00723e */ /* 0x000fe200000010ff */
[----:B------:R-:W-:Y:S06]  /*a180*/  BRA `(.L_x_41177) ;  /* 0x0000000000647947 */ /* 0x000fec0003800000 */
.L_x_41176:
        /* <DEDUP_REMOVED lines=16> */
.L_x_41204:
[----:B------:R-:W-:Y:S01]  /*a290*/  PRMT R0, RZ, 0x7610, R0 ;  /* 0x00007610ff007816 */ /* 0x000fe20000000000 */
[----:B------:R-:W-:Y:S06]  /*a2a0*/  BRA `(.L_x_41177) ;  /* 0x00000000001c7947 */ /* 0x000fec0003800000 */
.L_x_41201:
[----:B------:R-:W2:Y:S02]  /*a2b0*/  LDG.E.64 R2, desc[UR36][R2.64] ;  /* 0x0000002402027981 */ /* 0x000ea4000c1e1b00 */
[----:B--2---:R-:W0:Y:S02]  /*a2c0*/  I2F.U64 R0, R2 ;  /* 0x0000000200007312 */ /* 0x004e240000301000 */
[----:B0-----:R-:W-:Y:S01]  /*a2d0*/  F2FP.BF16.F32.PACK_AB R0, RZ, R0 ;  /* 0x00000000ff00723e */ /* 0x001fe200000010ff */
[----:B------:R-:W-:Y:S06]  /*a2e0*/  BRA `(.L_x_41177) ;  /* 0x00000000000c7947 */ /* 0x000fec0003800000 */
.L_x_41200:
[----:B------:R-:W2:Y:S02]  /*a2f0*/  LDG.E R2, desc[UR36][R2.64] ;  /* 0x0000002402027981 */ /* 0x000ea4000c1e1900 */
[----:B--2---:R-:W-:-:S04]  /*a300*/  I2FP.F32.U32 R0, R2 ;  /* 0x0000000200007245 */ /* 0x004fc80000201000 */
[----:B------:R-:W-:-:S07]  /*a310*/  F2FP.BF16.F32.PACK_AB R0, RZ, R0 ;  /* 0x00000000ff00723e */ /* 0x000fce00000010ff */
.L_x_41177:
        /* <DEDUP_REMOVED lines=18> */
.L_x_41208:
[----:B------:R-:W-:-:S06]  /*a440*/  IMAD.U32 R3, R23, 0x10000, RZ ;  /* 0x0001000017037824 */ /* 0x000fcc00078e00ff */
[----:B------:R-:W0:Y:S02]  /*a450*/  F2I.S64.TRUNC R2, R3 ;  /* 0x0000000300027311 */ /* 0x000e24000020d900 */
[----:B0-----:R0:W-:Y:S01]  /*a460*/  STG.E.U8 desc[UR36][R16.64], R2 ;  /* 0x0000000210007986 */ /* 0x0011e2000c101124 */
[----:B------:R-:W-:Y:S05]  /*a470*/  BRA `(.L_x_41210) ;  /* 0x0000000c00847947 */ /* 0x000fea0003800000 */
.L_x_41207:
        /* <DEDUP_REMOVED lines=10> */
.L_x_41212:
[----:B------:R-:W-:-:S06]  /*a520*/  IMAD.U32 R23, R23, 0x10000, RZ ;  /* 0x0001000017177824 */ /* 0x000fcc00078e00ff */
[----:B------:R-:W0:Y:S02]  /*a530*/  F2I.FTZ.TRUNC.NTZ R23, R23 ;  /* 0x0000001700177305 */ /* 0x000e24000021f100 */
[----:B0-----:R0:W-:Y:S01]  /*a540*/  STG.E desc[UR36][R16.64], R23 ;  /* 0x0000001710007986 */ /* 0x0011e2000c101924 */
[----:B------:R-:W-:Y:S05]  /*a550*/  BRA `(.L_x_41210) ;  /* 0x0000000c004c7947 */ /* 0x000fea0003800000 */
.L_x_41211:
[----:B------:R-:W-:-:S06]  /*a560*/  IMAD.U32 R23, R23, 0x10000, RZ ;  /* 0x0001000017177824 */ /* 0x000fcc00078e00ff */
[----:B------:R-:W0:Y:S02]  /*a570*/  F2I.FTZ.TRUNC.NTZ R23, R23 ;  /* 0x0000001700177305 */ /* 0x000e24000021f100 */
[----:B0-----:R0:W-:Y:S01]  /*a580*/  STG.E.U16 desc[UR36][R16.64], R23 ;  /* 0x0000001710007986 */ /* 0x0011e2000c101524 */
[----:B------:R-:W-:Y:S05]  /*a590*/  BRA `(.L_x_41210) ;  /* 0x0000000c003c7947 */ /* 0x000fea0003800000 */
.L_x_41206:
        /* <DEDUP_REMOVED lines=9> */
.L_x_41214:
[----:B------:R-:W-:-:S05]  /*a630*/  IMAD.U32 R0, R23, 0x10000, RZ ;  /* 0x0001000017007824 */ /* 0x000fca00078e00ff */
[----:B------:R-:W-:-:S05]  /*a640*/  F2FP.F16.F32.PACK_AB R0, RZ, R0 ;  /* 0x00000000ff00723e */ /* 0x000fca00000000ff */
[----:B------:R0:W-:Y:S01]  /*a650*/  STG.E.U16 desc[UR36][R16.64], R0 ;  /* 0x0000000010007986 */ /* 0x0001e2000c101524 */
[----:B------:R-:W-:Y:S05]  /*a660*/  BRA `(.L_x_41210) ;  /* 0x0000000c00087947 */ /* 0x000fea0003800000 */
.L_x_41213:
        /* <DEDUP_REMOVED lines=10> */
.L_x_41216:
[----:B------:R-:W-:-:S05]  /*a710*/  IMAD.U32 R23, R23, 0x10000, RZ ;  /* 0x0001000017177824 */ /* 0x000fca00078e00ff */
[----:B------:R-:W-:-:S04]  /*a720*/  F2FP.F16.F32.PACK_AB R3, RZ, R23 ;  /* 0x00000017ff03723e */ /* 0x000fc800000000ff */
[----:B------:R-:W-:-:S05]  /*a730*/  PRMT R3, R3, 0x5410, RZ ;  /* 0x0000541003037816 */ /* 0x000fca00000000ff */
[----:B------:R0:W-:Y:S01]  /*a740*/  STG.E desc[UR36][R16.64], R3 ;  /* 0x0000000310007986 */ /* 0x0001e2000c101924 */
[----:B------:R-:W-:Y:S05]  /*a750*/  BRA `(.L_x_41210) ;  /* 0x0000000800cc7947 */ /* 0x000fea0003800000 */
.L_x_41215:
[----:B------:R-:W-:-:S04]  /*a760*/  IMAD.U32 R2, R23, 0x10000, RZ ;  /* 0x0001000017027824 */ /* 0x000fc800078e00ff */
[----:B------:R-:W-:-:S06]  /*a770*/  FMUL.FTZ R2, R2, 1 ;  /* 0x3f80000002027820 */ /* 0x000fcc0000410000 */
[----:B------:R-:W0:Y:S02]  /*a780*/  F2F.F64.F32 R2, R2 ;  /* 0x0000000200027310 */ /* 0x000e240000201800 */
[----:B0-----:R0:W-:Y:S01]  /*a790*/  STG.E.64 desc[UR36][R16.64], R2 ;  /* 0x0000000210007986 */ /* 0x0011e2000c101b24 */
[----:B------:R-:W-:Y:S05]  /*a7a0*/  BRA `(.L_x_41210) ;  /* 0x0000000800b87947 */ /* 0x000fea0003800000 */
.L_x_41205:
        /* <DEDUP_REMOVED lines=13> */
.L_x_41219:
[----:B------:R-:W-:Y:S01]  /*a880*/  IMAD.U32 R23, R23, 0x10000, RZ ;  /* 0x0001000017177824 */ /* 0x000fe200078e00ff */
[----:B------:R-:W-:-:S03]  /*a890*/  CS2R R6, SRZ ;  /* 0x0000000000067805 */ /* 0x000fc6000001ff00 */
[----:B------:R-:W-:-:S06]  /*a8a0*/  FMUL.FTZ R4, R23, 1 ;  /* 0x3f80000017047820 */ /* 0x000fcc0000410000 */
[----:B------:R-:W0:Y:S02]  /*a8b0*/  F2F.F64.F32 R4, R4 ;  /* 0x0000000400047310 */ /* 0x000e240000201800 */
[----:B0-----:R0:W-:Y:S01]  /*a8c0*/  STG.E.128 desc[UR36][R16.64], R4 ;  /* 0x0000000410007986 */ /* 0x0011e2000c101d24 */
[----:B------:R-:W-:Y:S05]  /*a8d0*/  BRA `(.L_x_41210) ;  /* 0x00000008006c7947 */ /* 0x000fea0003800000 */
.L_x_41218:
        /* <DEDUP_REMOVED lines=21> */
.L_x_41223:
[----:B------:R-:W-:Y:S05]  /*aa30*/  BSYNC B0 ;  /* 0x0000000000007941 */ /* 0x000fea0003800000 */
.L_x_41222:
[----:B------:R-:W-:-:S05]  /*aa40*/  LOP3.LUT R3, R0, R3, RZ, 0xfc, !PT ;  /* 0x0000000300037212 */ /* 0x000fca00078efcff */
[----:B------:R0:W-:Y:S01]  /*aa50*/  STG.E.U8 desc[UR36][R16.64], R3 ;  /* 0x0000000310007986 */ /* 0x0001e2000c101124 */
[----:B------:R-:W-:Y:S05]  /*aa60*/  BRA `(.L_x_41210) ;  /* 0x0000000800087947 */ /* 0x000fea0003800000 */
.L_x_41221:
        /* <DEDUP_REMOVED lines=13> */
.L_x_41225:
[----:B------:R-:W-:Y:S01]  /*ab40*/  IMAD.MOV.U32 R0, RZ, RZ, 0x7f ;  /* 0x0000007fff007424 */ /* 0x000fe200078e00ff */
[----:B------:R-:W-:-:S04]  /*ab50*/  ISETP.GT.U32.AND P0, PT, R2, 0x7f800000, PT ;  /* 0x7f8000000200780c */ /* 0x000fc80003f04070 */
[----:B------:R-:W-:-:S09]  /*ab60*/  SEL R0, R0, 0x7c, P0 ;  /* 0x0000007c00007807 */ /* 0x000fd20000000000 */
.L_x_41226:
[----:B------:R-:W-:Y:S05]  /*ab70*/  BSYNC B0 ;  /* 0x0000000000007941 */ /* 0x000fea0003800000 */
.L_x_41224:
[----:B------:R-:W-:-:S04]  /*ab80*/  LOP3.LUT R2, R23, 0x80000000, RZ, 0xc0, !PT ;  /* 0x8000000017027812 */ /* 0x000fc800078ec0ff */
[----:B------:R-:W-:-:S04]  /*ab90*/  SHF.R.U32.HI R3, RZ, 0x18, R2 ;  /* 0x00000018ff037819 */ /* 0x000fc80000011602 */
[----:B------:R-:W-:-:S05]  /*aba0*/  LOP3.LUT R3, R0, R3, RZ, 0xfc, !PT ;  /* 0x0000000300037212 */ /* 0x000fca00078efcff */
[----:B------:R0:W-:Y:S01]  /*abb0*/  STG.E.U8 desc[UR36][R16.64], R3 ;  /* 0x0000000310007986 */ /* 0x0001e2000c101124 */
[----:B------:R-:W-:Y:S05]  /*abc0*/  BRA `(.L_x_41210) ;  /* 0x0000000400b07947 */ /* 0x000fea0003800000 */
.L_x_41220:
[----:B------:R0:W-:Y:S01]  /*abd0*/  STG.E.U16 desc[UR36][R16.64], R23 ;  /* 0x0000001710007986 */ /* 0x0001e2000c101524 */
[----:B------:R-:W-:Y:S05]  /*abe0*/  BRA `(.L_x_41210) ;  /* 0x0000000400a87947 */ /* 0x000fea0003800000 */
.L_x_41217:
        /* <DEDUP_REMOVED lines=12> */
.L_x_41229:
        /* <DEDUP_REMOVED lines=17> */
.L_x_41232:
[----:B------:R-:W-:-:S04]  /*adc0*/  LOP3.LUT R2, R23, 0x80000000, RZ, 0xc0, !PT ;  /* 0x8000000017027812 */ /* 0x000fc800078ec0ff */
[----:B------:R-:W-:-:S04]  /*add0*/  SHF.R.U32.HI R3, RZ, 0x18, R2 ;  /* 0x00000018ff037819 */ /* 0x000fc80000011602 */
[----:B------:R-:W-:-:S04]  /*ade0*/  LOP3.LUT R0, R0, R3, RZ, 0xfc, !PT ;  /* 0x0000000300007212 */ /* 0x000fc800078efcff */
[----:B------:R-:W-:-:S07]  /*adf0*/  PRMT R8, R0, 0x7610, R8 ;  /* 0x0000761000087816 */ /* 0x000fce0000000008 */
.L_x_41231:
[----:B------:R-:W-:Y:S05]  /*ae00*/  BSYNC B0 ;  /* 0x0000000000007941 */ /* 0x000fea0003800000 */
.L_x_41230:
[----:B------:R0:W-:Y:S01]  /*ae10*/  STG.E.U8 desc[UR36][R16.64], R8 ;  /* 0x0000000810007986 */ /* 0x0001e2000c101124 */
[----:B------:R-:W-:Y:S05]  /*ae20*/  BRA `(.L_x_41210) ;  /* 0x0000000400187947 */ /* 0x000fea0003800000 */
.L_x_41228:
        /* <DEDUP_REMOVED lines=17> */
.L_x_41235:
[----:B------:R-:W-:-:S04]  /*af40*/  LOP3.LUT R2, R23, 0x80000000, RZ, 0xc0, !PT ;  /* 0x8000000017027812 */ /* 0x000fc800078ec0ff */
[----:B------:R-:W-:-:S04]  /*af50*/  SHF.R.U32.HI R3, RZ, 0x18, R2 ;  /* 0x00000018ff037819 */ /* 0x000fc80000011602 */
[----:B------:R-:W-:-:S04]  /*af60*/  LOP3.LUT R0, R0, R3, RZ, 0xfc, !PT ;  /* 0x0000000300007212 */ /* 0x000fc800078efcff */
[----:B------:R-:W-:-:S07]  /*af70*/  PRMT R8, R0, 0x7610, R8 ;  /* 0x0000761000087816 */ /* 0x000fce0000000008 */
.L_x_41234:
[----:B------:R-:W-:Y:S05]  /*af80*/  BSYNC B0 ;  /* 0x0000000000007941 */ /* 0x000fea0003800000 */
.L_x_41233:
[----:B------:R3:W-:Y:S01]  /*af90*/  STG.E.U8 desc[UR36][R16.64], R8 ;  /* 0x0000000810007986 */ /* 0x0007e2000c101124 */
[----:B------:R-:W-:Y:S05]  /*afa0*/  BRA `(.L_x_41210) ;  /* 0x0000000000b87947 */ /* 0x000fea0003800000 */
.L_x_41227:
        /* <DEDUP_REMOVED lines=22> */
.L_x_41209:
        /* <DEDUP_REMOVED lines=16> */
.L_x_41238:
[----:B------:R-:W-:Y:S05]  /*b210*/  BRA `(.L_x_41210) ;  /* 0x00000000001c7947 */ /* 0x000fea0003800000 */
.L_x_41237:
[----:B------:R-:W-:-:S06]  /*b220*/  IMAD.U32 R2, R23, 0x10000, RZ ;  /* 0x0001000017027824 */ /* 0x000fcc00078e00ff */
[----:B------:R-:W0:Y:S02]  /*b230*/  F2I.U64.TRUNC R2, R2 ;  /* 0x0000000200027311 */ /* 0x000e24000020d800 */
[----:B0-----:R2:W-:Y:S01]  /*b240*/  STG.E.64 desc[UR36][R16.64], R2 ;  /* 0x0000000210007986 */ /* 0x0015e2000c101b24 */
[----:B------:R-:W-:Y:S05]  /*b250*/  BRA `(.L_x_41210) ;  /* 0x00000000000c7947 */ /* 0x000fea0003800000 */
.L_x_41236:
[----:B------:R-:W-:-:S06]  /*b260*/  IMAD.U32 R23, R23, 0x10000, RZ ;  /* 0x0001000017177824 */ /* 0x000fcc00078e00ff */
[----:B------:R-:W0:Y:S02]  /*b270*/  F2I.FTZ.U32.TRUNC.NTZ R23, R23 ;  /* 0x0000001700177305 */ /* 0x000e24000021f000 */
[----:B0-----:R0:W-:Y:S02]  /*b280*/  STG.E desc[UR36][R16.64], R23 ;  /* 0x0000001710007986 */ /* 0x0011e4000c101924 */
.L_x_41210:
[----:B------:R-:W-:-:S07]  /*b290*/  VIADD R19, R19, 0x80 ;  /* 0x0000008013137836 */ /* 0x000fce0000000000 */
.L_x_41104:
[----:B------:R-:W-:Y:S05]  /*b2a0*/  BSYNC B6 ;  /* 0x0000000000067941 */ /* 0x000fea0003800000 */
.L_x_41103:
        /* <DEDUP_REMOVED lines=384> */
.L_x_41241:
        /* <DEDUP_REMOVED lines=22> */
.L_x_41245:
[----:B------:R-:W2:Y:S02]  /*cc10*/  LDG.E.U8 R2, desc[UR36][R2.64] ;  /* 0x0000002402027981 */ /* 0x000ea4000c1e1100 */
[----:B--2---:R-:W-:-:S04]  /*cc20*/  ISETP.NE.AND P0, PT, R2, RZ, PT ;  /* 0x000000ff0200720c */ /* 0x004fc80003f05270 */
[----:B------:R-:W-:Y:S01]  /*cc30*/  P2R R22, PR, RZ, 0x1 ;  /* 0x00000001ff167803 */ /* 0x000fe20000000000 */
[----:B------:R-:W-:Y:S08]  /*cc40*/  BRA `(.L_x_41247) ;  /* 0x0000000c00c47947 */ /* 0x000ff00003800000 */
.L_x_41244:
        /* <DEDUP_REMOVED lines=11> */
.L_x_41249:
[----:B------:R-:W2:Y:S02]  /*cd00*/  LDG.E R2, desc[UR36][R2.64] ;  /* 0x0000002402027981 */ /* 0x000ea4000c1e1900 */
[----:B--2---:R-:W-:-:S04]  /*cd10*/  ISETP.NE.AND P0, PT, R2, RZ, PT ;  /* 0x000000ff0200720c */ /* 0x004fc80003f05270 */
[----:B------:R-:W-:Y:S01]  /*cd20*/  P2R R22, PR, RZ, 0x1 ;  /* 0x00000001ff167803 */ /* 0x000fe20000000000 */
[----:B------:R-:W-:Y:S08]  /*cd30*/  BRA `(.L_x_41247) ;  /* 0x0000000c00887947 */ /* 0x000ff00003800000 */
.L_x_41248:
[----:B------:R-:W2:Y:S02]  /*cd40*/  LDG.E.U16 R2, desc[UR36][R2.64] ;  /* 0x0000002402027981 */ /* 0x000ea4000c1e1500 */
[----:B--2---:R-:W-:-:S04]  /*cd50*/  ISETP.NE.AND P0, PT, R2, RZ, PT ;  /* 0x000000ff0200720c */ /* 0x004fc80003f05270 */
[----:B------:R-:W-:Y:S01]  /*cd60*/  P2R R22, PR, RZ, 0x1 ;  /* 0x00000001ff167803 */ /* 0x000fe20000000000 */
[----:B------:R-:W-:Y:S08]  /*cd70*/  BRA `(.L_x_41247) ;  /* 0x0000000c00787947 */ /* 0x000ff00003800000 */
.L_x_41243:
        /* <DEDUP_REMOVED lines=10> */
.L_x_41251:
[----:B------:R-:W2:Y:S02]  /*ce20*/  LDG.E.U16 R0, desc[UR36][R2.64] ;  /* 0x0000002402007981 */ /* 0x000ea4000c1e1500 */
[----:B--2---:R-:W-:-:S05]  /*ce30*/  HADD2.F32 R0, -RZ, R0.H0_H0 ;  /* 0x20000000ff007230 */ /* 0x004fca0000004100 */
[----:B------:R-:W-:-:S04]  /*ce40*/  FSETP.NEU.FTZ.AND P0, PT, R0, RZ, PT ;  /* 0x000000ff0000720b */ /* 0x000fc80003f1d000 */
[----:B------:R-:W-:Y:S01]  /*ce50*/  P2R R22, PR, RZ, 0x1 ;  /* 0x00000001ff167803 */ /* 0x000fe20000000000 */
[----:B------:R-:W-:Y:S08]  /*ce60*/  BRA `(.L_x_41247) ;  /* 0x0000000c003c7947 */ /* 0x000ff00003800000 */
.L_x_41250:
        /* <DEDUP_REMOVED lines=12> */
.L_x_41253:
        /* <DEDUP_REMOVED lines=11> */
.L_x_41252:
[----:B------:R-:W2:Y:S02]  /*cfe0*/  LDG.E.64 R2, desc[UR36][R2.64] ;  /* 0x0000002402027981 */ /* 0x000ea4000c1e1b00 */
[----:B--2---:R-:W-:-:S06]  /*cff0*/  DSETP.NEU.AND P0, PT, R2, RZ, PT ;  /* 0x000000ff0200722a */ /* 0x004fcc0003f0d000 */
[----:B------:R-:W-:Y:S01]  /*d000*/  P2R R22, PR, RZ, 0x1 ;  /* 0x00000001ff167803 */ /* 0x000fe20000000000 */
[----:B------:R-:W-:Y:S07]  /*d010*/  BRA `(.L_x_41247) ;  /* 0x0000000800d07947 */ /* 0x000fee0003800000 */
.L_x_41242:
        /* <DEDUP_REMOVED lines=12> */
.L_x_41256:
[----:B------:R-:W2:Y:S02]  /*d0e0*/  LDG.E.128 R4, desc[UR36][R2.64] ;  /* 0x0000002402047981 */ /* 0x000ea4000c1e1d00 */
[----:B--2---:R-:W-:-:S06]  /*d0f0*/  DSETP.NEU.AND P0, PT, R6, RZ, PT ;  /* 0x000000ff0600722a */ /* 0x004fcc0003f0d000 */
[----:B------:R-:W-:-:S06]  /*d100*/  DSETP.NEU.OR P0, PT, R4, RZ, P0 ;  /* 0x000000ff0400722a */ /* 0x000fcc000070d400 */
[----:B------:R-:W-:Y:S01]  /*d110*/  P2R R22, PR, RZ, 0x1 ;  /* 0x00000001ff167803 */ /* 0x000fe20000000000 */
[----:B------:R-:W-:Y:S07]  /*d120*/  BRA `(.L_x_41247) ;  /* 0x00000008008c7947 */ /* 0x000fee0003800000 */
.L_x_41255:
        /* <DEDUP_REMOVED lines=28> */
.L_x_41258:
        /* <DEDUP_REMOVED lines=15> */
.L_x_41257:
[----:B------:R-:W2:Y:S02]  /*d3e0*/  LDG.E.U16 R0, desc[UR36][R2.64] ;  /* 0x0000002402007981 */ /* 0x000ea4000c1e1500 */
[----:B--2---:R-:W-:-:S05]  /*d3f0*/  IMAD.U32 R0, R0, 0x10000, RZ ;  /* 0x0001000000007824 */ /* 0x004fca00078e00ff */
[----:B------:R-:W-:-:S04]  /*d400*/  FSETP.NEU.FTZ.AND P0, PT, R0, RZ, PT ;  /* 0x000000ff0000720b */ /* 0x000fc80003f1d000 */
[----:B------:R-:W-:Y:S01]  /*d410*/  P2R R22, PR, RZ, 0x1 ;  /* 0x00000001ff167803 */ /* 0x000fe20000000000 */
[----:B------:R-:W-:Y:S08]  /*d420*/  BRA `(.L_x_41247) ;  /* 0x0000000400cc7947 */ /* 0x000ff00003800000 */
.L_x_41254:
        /* <DEDUP_REMOVED lines=12> */
.L_x_41261:
        /* <DEDUP_REMOVED lines=21> */
.L_x_41265:
[----:B------:R-:W-:Y:S05]  /*d640*/  BSYNC B1 ;  /* 0x0000000000017941 */ /* 0x000fea0003800000 */
.L_x_41264:
[----:B------:R-:W-:Y:S01]  /*d650*/  LEA R3, R0, 0x3b800000, 0x17 ;  /* 0x3b80000000037811 */ /* 0x000fe200078eb8ff */
[----:B------:R-:W-:-:S05]  /*d660*/  IMAD.SHL.U32 R0, R2, 0x100000, RZ ;  /* 0x0010000002007824 */ /* 0x000fca00078e00ff */
[----:B------:R-:W-:-:S07]  /*d670*/  LOP3.LUT R0, R3, R0, R4, 0xfe, !PT ;  /* 0x0000000003007212 */ /* 0x000fce00078efe04 */
.L_x_41263:
[----:B------:R-:W-:Y:S05]  /*d680*/  BSYNC B0 ;  /* 0x0000000000007941 */ /* 0x000fea0003800000 */
.L_x_41262:
[----:B------:R-:W-:-:S04]  /*d690*/  FSETP.NEU.FTZ.AND P0, PT, R0, RZ, PT ;  /* 0x000000ff0000720b */ /* 0x000fc80003f1d000 */
[----:B------:R-:W-:Y:S01]  /*d6a0*/  P2R R22, PR, RZ, 0x1 ;  /* 0x00000001ff167803 */ /* 0x000fe20000000000 */
[----:B------:R-:W-:Y:S08]  /*d6b0*/  BRA `(.L_x_41247) ;  /* 0x0000000400287947 */ /* 0x000ff00003800000 */
.L_x_41260:
        /* <DEDUP_REMOVED lines=21> */
.L_x_41269:
[----:B------:R-:W-:Y:S05]  /*d810*/  BSYNC B1 ;  /* 0x0000000000017941 */ /* 0x000fea0003800000 */
.L_x_41268:
[----:B------:R-:W-:Y:S01]  /*d820*/  LEA R3, R0, 0x37800000, 0x17 ;  /* 0x3780000000037811 */ /* 0x000fe200078eb8ff */
[----:B------:R-:W-:-:S05]  /*d830*/  IMAD.SHL.U32 R0, R2, 0x200000, RZ ;  /* 0x0020000002007824 */ /* 0x000fca00078e00ff */
[----:B------:R-:W-:-:S07]  /*d840*/  LOP3.LUT R0, R3, R0, R4, 0xfe, !PT ;  /* 0x0000000003007212 */ /* 0x000fce00078efe04 */
.L_x_41267:
[----:B------:R-:W-:Y:S05]  /*d850*/  BSYNC B0 ;  /* 0x0000000000007941 */ /* 0x000fea0003800000 */
.L_x_41266:
[----:B------:R-:W-:-:S04]  /*d860*/  FSETP.NEU.FTZ.AND P0, PT, R0, RZ, PT ;  /* 0x000000ff0000720b */ /* 0x000fc80003f1d000 */
[----:B------:R-:W-:Y:S01]  /*d870*/  P2R R22, PR, RZ, 0x1 ;  /* 0x00000001ff167803 */ /* 0x000fe20000000000 */
[----:B------:R-:W-:Y:S08]  /*d880*/  BRA `(.L_x_41247) ;  /* 0x0000000000b47947 */ /* 0x000ff00003800000 */
.L_x_41259:
        /* <DEDUP_REMOVED lines=14> */
.L_x_41273:
[----:B------:R-:W-:Y:S05]  /*d970*/  BSYNC B0 ;  /* 0x0000000000007941 */ /* 0x000fea0003800000 */
.L_x_41272:
[----:B------:R-:W-:-:S04]  /*d980*/  FSETP.NEU.FTZ.AND P0, PT, R0, RZ, PT ;  /* 0x000000ff0000720b */ /* 0x000fc80003f1d000 */
[----:B------:R-:W-:Y:S01]  /*d990*/  P2R R22, PR, RZ, 0x1 ;  /* 0x00000001ff167803 */ /* 0x000fe20000000000 */
[----:B------:R-:W-:Y:S08]  /*d9a0*/  BRA `(.L_x_41247) ;  /* 0x00000000006c7947 */ /* 0x000ff00003800000 */
.L_x_41246:
        /* <DEDUP_REMOVED lines=16> */
.L_x_41274:
[----:B------:R-:W-:-:S04]  /*dab0*/  PLOP3.LUT P0, PT, PT, PT, PT, 0x8, 0x0 ;  /* 0x000000000000781c */ /* 0x000fc80003f0e170 */
[----:B------:R-:W-:Y:S01]  /*dac0*/  P2R R22, PR, RZ, 0x1 ;  /* 0x00000001ff167803 */ /* 0x000fe20000000000 */
[----:B------:R-:W-:Y:S08]  /*dad0*/  BRA `(.L_x_41247) ;  /* 0x0000000000207947 */ /* 0x000ff00003800000 */
.L_x_41271:
[----:B------:R-:W2:Y:S02]  /*dae0*/  LDG.E.64 R2, desc[UR36][R2.64] ;  /* 0x0000002402027981 */ /* 0x000ea4000c1e1b00 */
[----:B--2---:R-:W-:-:S04]  /*daf0*/  ISETP.NE.U32.AND P0, PT, R2, RZ, PT ;  /* 0x000000ff0200720c */ /* 0x004fc80003f05070 */
[----:B------:R-:W-:-:S04]  /*db00*/  ISETP.NE.AND.EX P0, PT, R3, RZ, PT, P0 ;  /* 0x000000ff0300720c */ /* 0x000fc80003f05300 */
[----:B------:R-:W-:Y:S01]  /*db10*/  P2R R22, PR, RZ, 0x1 ;  /* 0x00000001ff167803 */ /* 0x000fe20000000000 */
[----:B------:R-:W-:Y:S08]  /*db20*/  BRA `(.L_x_41247) ;  /* 0x00000000000c7947 */ /* 0x000ff00003800000 */
.L_x_41270:
[----:B------:R-:W2:Y:S02]  /*db30*/  LDG.E R2, desc[UR36][R2.64] ;  /* 0x0000002402027981 */ /* 0x000ea4000c1e1900 */
[----:B--2---:R-:W-:-:S04]  /*db40*/  ISETP.NE.AND P0, PT, R2, RZ, PT ;  /* 0x000000ff0200720c */ /* 0x004fc80003f05270 */
[----:B------:R-:W-:-:S09]  /*db50*/  P2R R22, PR, RZ, 0x1 ;  /* 0x00000001ff167803 */ /* 0x000fd20000000000 */
.L_x_41247:
        /* <DEDUP_REMOVED lines=20> */
.L_x_41278:
[----:B------:R-:W2:Y:S02]  /*dca0*/  LDG.E.U8 R2, desc[UR36][R2.64] ;  /* 0x0000002402027981 */ /* 0x000ea4000c1e1100 */
[----:B--2---:R-:W-:-:S04]  /*dcb0*/  I2FP.F32.U32 R0, R2 ;  /* 0x0000000200007245 */ /* 0x004fc80000201000 */
[----:B------:R-:W-:-:S04]  /*dcc0*/  F2FP.BF16.F32.PACK_AB R0, RZ, R0 ;  /* 0x00000000ff00723e */ /* 0x000fc800000010ff */
[----:B------:R-:W-:Y:S01]  /*dcd0*/  PRMT R23, R0, 0x7610, R23 ;  /* 0x0000761000177816 */ /* 0x000fe20000000017 */
[----:B------:R-:W-:Y:S06]  /*dce0*/  BRA `(.L_x_41280) ;  /* 0x0000000c00c87947 */ /* 0x000fec0003800000 */
.L_x_41277:
        /* <DEDUP_REMOVED lines=11> */
.L_x_41282:
[----:B------:R-:W2:Y:S02]  /*dda0*/  LDG.E R2, desc[UR36][R2.64] ;  /* 0x0000002402027981 */ /* 0x000ea4000c1e1900 */
[----:B--2---:R-:W-:-:S04]  /*ddb0*/  I2FP.F32.S32 R0, R2 ;  /* 0x0000000200007245 */ /* 0x004fc80000201400 */
[----:B------:R-:W-:-:S04]  /*ddc0*/  F2FP.BF16.F32.PACK_AB R0, RZ, R0 ;  /* 0x00000000ff00723e */ /* 0x000fc800000010ff */
[----:B------:R-:W-:Y:S01]  /*ddd0*/  PRMT R23, R0, 0x7610, R23 ;  /* 0x0000761000177816 */ /* 0x000fe20000000017 */
[----:B------:R-:W-:Y:S06]  /*dde0*/  BRA `(.L_x_41280) ;  /* 0x0000000c00887947 */ /* 0x000fec0003800000 */
.L_x_41281:
[----:B------:R-:W2:Y:S02]  /*ddf0*/  LDG.E.U16 R2, desc[UR36][R2.64] ;  /* 0x0000002402027981 */ /* 0x000ea4000c1e1500 */
[----:B--2---:R-:W0:Y:S02]  /*de00*/  I2F.S16 R0, R2 ;  /* 0x0000000200007306 */ /* 0x004e240000101400 */
[----:B0-----:R-:W-:-:S04]  /*de10*/  F2FP.BF16.F32.PACK_AB R0, RZ, R0 ;  /* 0x00000000ff00723e */ /* 0x001fc800000010ff */
[----:B------:R-:W-:Y:S01]  /*de20*/  PRMT R23, R0, 0x7610, R23 ;  /* 0x0000761000177816 */ /* 0x000fe20000000017 */
[----:B------:R-:W-:Y:S06]  /*de30*/  BRA `(.L_x_41280) ;  /* 0x0000000c00747947 */ /* 0x000fec0003800000 */
.L_x_41276:
        /* <DEDUP_REMOVED lines=9> */
.L_x_41284:
[----:B------:R-:W2:Y:S02]  /*ded0*/  LDG.E.U16 R0, desc[UR36][R2.64] ;  /* 0x0000002402007981 */ /* 0x000ea4000c1e1500 */
[----:B--2---:R-:W-:-:S05]  /*dee0*/  HADD2.F32 R0, -RZ, R0.H0_H0 ;  /* 0x20000000ff007230 */ /* 0x004fca0000004100 */
[----:B------:R-:W-:-:S04]  /*def0*/  F2FP.BF16.F32.PACK_AB R0, RZ, R0 ;  /* 0x00000000ff00723e */ /* 0x000fc800000010ff */
[----:B------:R-:W-:Y:S01]  /*df00*/  PRMT R23, R0, 0x7610, R23 ;  /* 0x0000761000177816 */ /* 0x000fe20000000017 */
[----:B------:R-:W-:Y:S06]  /*df10*/  BRA `(.L_x_41280) ;  /* 0x0000000c003c7947 */ /* 0x000fec0003800000 */
.L_x_41283:
        /* <DEDUP_REMOVED lines=9> */
.L_x_41286:
[----:B------:R-:W2:Y:S02]  /*dfb0*/  LDG.E.U16 R2, desc[UR36][R2.64] ;  /* 0x0000002402027981 */ /* 0x000ea4000c1e1500 */
[----:B--2---:R-:W-:-:S05]  /*dfc0*/  HADD2.F32 R0, -RZ, R2.H0_H0 ;  /* 0x20000002ff007230 */ /* 0x004fca0000004100 */
[----:B------:R-:W-:-:S04]  /*dfd0*/  F2FP.BF16.F32.PACK_AB R0, RZ, R0 ;  /* 0x00000000ff00723e */ /* 0x000fc800000010ff */
[----:B------:R-:W-:Y:S01]  /*dfe0*/  PRMT R23, R0, 0x7610, R23 ;  /* 0x0000761000177816 */ /* 0x000fe20000000017 */
[----:B------:R-:W-:Y:S06]  /*dff0*/  BRA `(.L_x_41280) ;  /* 0x0000000c00047947 */ /* 0x000fec0003800000 */
.L_x_41285:
        /* <DEDUP_REMOVED lines=9> */
.L_x_41275:
        /* <DEDUP_REMOVED lines=14> */
.L_x_41289:
        /* <DEDUP_REMOVED lines=9> */
.L_x_41288:
        /* <DEDUP_REMOVED lines=28> */
.L_x_41291:
        /* <DEDUP_REMOVED lines=15> */
.L_x_41290:
[----:B------:R0:W5:Y:S01]  /*e4b0*/  LDG.E.U16 R23, desc[UR36][R2.64] ;  /* 0x0000002402177981 */ /* 0x000162000c1e1500 */
[----:B------:R-:W-:Y:S05]  /*e4c0*/  BRA `(.L_x_41280) ;  /* 0x0000000400d07947 */ /* 0x000fea0003800000 */
.L_x_41287:
        /* <DEDUP_REMOVED lines=13> */
.L_x_41294:
        /* <DEDUP_REMOVED lines=21> */
.L_x_41298:
[----:B------:R-:W-:Y:S05]  /*e6f0*/  BSYNC B1 ;  /* 0x0000000000017941 */ /* 0x000fea0003800000 */
.L_x_41297:
[----:B------:R-:W-:Y:S01]  /*e700*/  LEA R3, R0, 0x3b800000, 0x17 ;  /* 0x3b80000000037811 */ /* 0x000fe200078eb8ff */
[----:B------:R-:W-:-:S05]  /*e710*/  IMAD.SHL.U32 R0, R2, 0x100000, RZ ;  /* 0x0010000002007824 */ /* 0x000fca00078e00ff */
[----:B------:R-:W-:-:S07]  /*e720*/  LOP3.LUT R0, R3, R0, R4, 0xfe, !PT ;  /* 0x0000000003007212 */ /* 0x000fce00078efe04 */
.L_x_41296:
[----:B------:R-:W-:Y:S05]  /*e730*/  BSYNC B0 ;  /* 0x0000000000007941 */ /* 0x000fea0003800000 */
.L_x_41295:
[----:B------:R-:W-:-:S04]  /*e740*/  F2FP.BF16.F32.PACK_AB R0, RZ, R0 ;  /* 0x00000000ff00723e */ /* 0x000fc800000010ff */
[----:B------:R-:W-:Y:S01]  /*e750*/  PRMT R23, R0, 0x7610, R23 ;  /* 0x0000761000177816 */ /* 0x000fe20000000017 */
[----:B------:R-:W-:Y:S06]  /*e760*/  BRA `(.L_x_41280) ;  /* 0x0000000400287947 */ /* 0x000fec0003800000 */
.L_x_41293:
        /* <DEDUP_REMOVED lines=21> */
.L_x_41302:
[----:B------:R-:W-:Y:S05]  /*e8c0*/  BSYNC B1 ;  /* 0x0000000000017941 */ /* 0x000fea0003800000 */
.L_x_41301:
[----:B------:R-:W-:Y:S01]  /*e8d0*/  LEA R3, R0, 0x37800000, 0x17 ;  /* 0x3780000000037811 */ /* 0x000fe200078eb8ff */
[----:B------:R-:W-:-:S05]  /*e8e0*/  IMAD.SHL.U32 R0, R2, 0x200000, RZ ;  /* 0x0020000002007824 */ /* 0x000fca00078e00ff */
[----:B------:R-:W-:-:S07]  /*e8f0*/  LOP3.LUT R0, R3, R0, R4, 0xfe, !PT ;  /* 0x0000000003007212 */ /* 0x000fce00078efe04 */
.L_x_41300:
[----:B------:R-:W-:Y:S05]  /*e900*/  BSYNC B0 ;  /* 0x0000000000007941 */ /* 0x000fea0003800000 */
.L_x_41299:
[----:B------:R-:W-:-:S04]  /*e910*/  F2FP.BF16.F32.PACK_AB R0, RZ, R0 ;  /* 0x00000000ff00723e */ /* 0x000fc800000010ff */
[----:B------:R-:W-:Y:S01]  /*e920*/  PRMT R23, R0, 0x7610, R23 ;  /* 0x0000761000177816 */ /* 0x000fe20000000017 */
[----:B------:R-:W-:Y:S06]  /*e930*/  BRA `(.L_x_41280) ;  /* 0x0000000000b47947 */ /* 0x000fec0003800000 */
.L_x_41292:
        /* <DEDUP_REMOVED lines=14> */
.L_x_41306:
[----:B------:R-:W-:Y:S05]  /*ea20*/  BSYNC B0 ;  /* 0x0000000000007941 */ /* 0x000fea0003800000 */
.L_x_41305:
[----:B------:R-:W-:-:S04]  /*ea30*/  F2FP.BF16.F32.PACK_AB R0, RZ, R0 ;  /* 0x00000000ff00723e */ /* 0x000fc800000010ff */
[----:B------:R-:W-:Y:S01]  /*ea40*/  PRMT R23, R0, 0x7610, R23 ;  /* 0x0000761000177816 */ /* 0x000fe20000000017 */
[----:B------:R-:W-:Y:S06]  /*ea50*/  BRA `(.L_x_41280) ;  /* 0x00000000006c7947 */ /* 0x000fec0003800000 */
.L_x_41279:
        /* <DEDUP_REMOVED lines=16> */
.L_x_41307:
[----:B------:R-:W-:Y:S01]  /*eb60*/  PRMT R23, RZ, 0x7610, R23 ;  /* 0x00007610ff177816 */ /* 0x000fe20000000017 */
[----:B------:R-:W-:Y:S06]  /*eb70*/  BRA `(.L_x_41280) ;  /* 0x0000000000247947 */ /* 0x000fec0003800000 */
.L_x_41304:
[----:B------:R-:W2:Y:S02]  /*eb80*/  LDG.E.64 R2, desc[UR36][R2.64] ;  /* 0x0000002402027981 */ /* 0x000ea4000c1e1b00 */
[----:B--2---:R-:W0:Y:S02]  /*eb90*/  I2F.U64 R0, R2 ;  /* 0x0000000200007312 */ /* 0x004e240000301000 */
[----:B0-----:R-:W-:-:S04]  /*eba0*/  F2FP.BF16.F32.PACK_AB R0, RZ, R0 ;  /* 0x00000000ff00723e */ /* 0x001fc800000010ff */
[----:B------:R-:W-:Y:S01]  /*ebb0*/  PRMT R23, R0, 0x7610, R23 ;  /* 0x0000761000177816 */ /* 0x000fe20000000017 */
[----:B------:R-:W-:Y:S06]  /*ebc0*/  BRA `(.L_x_41280) ;  /* 0x0000000000107947 */ /* 0x000fec0003800000 */
.L_x_41303:
[----:B------:R-:W2:Y:S02]  /*ebd0*/  LDG.E R2, desc[UR36][R2.64] ;  /* 0x0000002402027981 */ /* 0x000ea4000c1e1900 */
[----:B--2---:R-:W-:-:S04]  /*ebe0*/  I2FP.F32.U32 R0, R2 ;  /* 0x0000000200007245 */ /* 0x004fc80000201000 */
[----:B------:R-:W-:-:S04]  /*ebf0*/  F2FP.BF16.F32.PACK_AB R0, RZ, R0 ;  /* 0x00000000ff00723e */ /* 0x000fc800000010ff */
[----:B------:R-:W-:-:S07]  /*ec00*/  PRMT R23, R0, 0x7610, R23 ;  /* 0x0000761000177816 */ /* 0x000fce0000000017 */
.L_x_41280:
        /* <DEDUP_REMOVED lines=19> */
.L_x_41311:
[----:B------:R-:W2:Y:S02]  /*ed40*/  LDG.E.U8 R2, desc[UR36][R2.64] ;  /* 0x0000002402027981 */ /* 0x000ea4000c1e1100 */
[----:B--2---:R-:W-:-:S04]  /*ed50*/  I2FP.F32.U32 R0, R2 ;  /* 0x0000000200007245 */ /* 0x004fc80000201000 */
[----:B------:R-:W-:Y:S01]  /*ed60*/  F2FP.BF16.F32.PACK_AB R0, RZ, R0 ;  /* 0x00000000ff00723e */ /* 0x000fe200000010ff */
[----:B------:R-:W-:Y:S06]  /*ed70*/  BRA `(.L_x_41313) ;  /* 0x0000000c00907947 */ /* 0x000fec0003800000 */
.L_x_41310:
        /* <DEDUP_REMOVED lines=10> */
.L_x_41315:
[----:B------:R-:W2:Y:S02]  /*ee20*/  LDG.E R2, desc[UR36][R2.64] ;  /* 0x0000002402027981 */ /* 0x000ea4000c1e1900 */
[----:B--2---:R-:W-:-:S04]  /*ee30*/  I2FP.F32.S32 R0, R2 ;  /* 0x0000000200007245 */ /* 0x004fc80000201400 */
[----:B------:R-:W-:Y:S01]  /*ee40*/  F2FP.BF16.F32.PACK_AB R0, RZ, R0 ;  /* 0x00000000ff00723e */ /* 0x000fe200000010ff */
[----:B------:R-:W-:Y:S06]  /*ee50*/  BRA `(.L_x_41313) ;  /* 0x0000000c00587947 */ /* 0x000fec0003800000 */
.L_x_41314:
[----:B------:R-:W2:Y:S02]  /*ee60*/  LDG.E.U16 R2, desc[UR36][R2.64] ;  /* 0x0000002402027981 */ /* 0x000ea4000c1e1500 */
[----:B--2---:R-:W0:Y:S02]  /*ee70*/  I2F.S16 R0, R2 ;  /* 0x0000000200007306 */ /* 0x004e240000101400 */
[----:B0-----:R-:W-:Y:S01]  /*ee80*/  F2FP.BF16.F32.PACK_AB R0, RZ, R0 ;  /* 0x00000000ff00723e */ /* 0x001fe200000010ff */
[----:B------:R-:W-:Y:S06]  /*ee90*/  BRA `(.L_x_41313) ;  /* 0x0000000c00487947 */ /* 0x000fec0003800000 */
.L_x_41309:
        /* <DEDUP_REMOVED lines=9> */
.L_x_41317:
[----:B------:R-:W2:Y:S02]  /*ef30*/  LDG.E.U16 R0, desc[UR36][R2.64] ;  /* 0x0000002402007981 */ /* 0x000ea4000c1e1500 */
[----:B--2---:R-:W-:-:S05]  /*ef40*/  HADD2.F32 R0, -RZ, R0.H0_H0 ;  /* 0x20000000ff007230 */ /* 0x004fca0000004100 */
[----:B------:R-:W-:Y:S01]  /*ef50*/  F2FP.BF16.F32.PACK_AB R0, RZ, R0 ;  /* 0x00000000ff00723e */ /* 0x000fe200000010ff */
[----:B------:R-:W-:Y:S06]  /*ef60*/  BRA `(.L_x_41313) ;  /* 0x0000000c00147947 */ /* 0x000fec0003800000 */
.L_x_41316:
        /* <DEDUP_REMOVED lines=9> */
.L_x_41319:
[----:B------:R-:W2:Y:S02]  /*f000*/  LDG.E.U16 R2, desc[UR36][R2.64] ;  /* 0x0000002402027981 */ /* 0x000ea4000c1e1500 */
[----:B--2---:R-:W-:-:S05]  /*f010*/  HADD2.F32 R0, -RZ, R2.H0_H0 ;  /* 0x20000002ff007230 */ /* 0x004fca0000004100 */
[----:B------:R-:W-:Y:S01]  /*f020*/  F2FP.BF16.F32.PACK_AB R0, RZ, R0 ;  /* 0x00000000ff00723e */ /* 0x000fe200000010ff */
[----:B------:R-:W-:Y:S06]  /*f030*/  BRA `(.L_x_41313) ;  /* 0x0000000800e07947 */ /* 0x000fec0003800000 */
.L_x_41318:
        /* <DEDUP_REMOVED lines=8> */
.L_x_41308:
        /* <DEDUP_REMOVED lines=13> */
.L_x_41322:
        /* <DEDUP_REMOVED lines=8> */
.L_x_41321:
        /* <DEDUP_REMOVED lines=28> */
.L_x_41324:
        /* <DEDUP_REMOVED lines=15> */
.L_x_41323:
[----:B------:R0:W5:Y:S01]  /*f4c0*/  LDG.E.U16 R0, desc[UR36][R2.64] ;  /* 0x0000002402007981 */ /* 0x000162000c1e1500 */
[----:B------:R-:W-:Y:S05]  /*f4d0*/  BRA `(.L_x_41313) ;  /* 0x0000000400b87947 */ /* 0x000fea0003800000 */
.L_x_41320:
        /* <DEDUP_REMOVED lines=12> */
.L_x_41327:
        /* <DEDUP_REMOVED lines=21> */
.L_x_41331:
[----:B------:R-:W-:Y:S05]  /*f6f0*/  BSYNC B1 ;  /* 0x0000000000017941 */ /* 0x000fea0003800000 */
.L_x_41330:
[----:B------:R-:W-:Y:S01]  /*f700*/  LEA R3, R0, 0x3b800000, 0x17 ;  /* 0x3b80000000037811 */ /* 0x000fe200078eb8ff */
[----:B------:R-:W-:-:S05]  /*f710*/  IMAD.SHL.U32 R0, R2, 0x100000, RZ ;  /* 0x0010000002007824 */ /* 0x000fca00078e00ff */
[----:B------:R-:W-:-:S07]  /*f720*/  LOP3.LUT R0, R3, R0, R4, 0xfe, !PT ;  /* 0x0000000003007212 */ /* 0x000fce00078efe04 */
.L_x_41329:
[----:B------:R-:W-:Y:S05]  /*f730*/  BSYNC B0 ;  /* 0x0000000000007941 */ /* 0x000fea0003800000 */
.L_x_41328:
[----:B------:R-:W-:Y:S01]  /*f740*/  F2FP.BF16.F32.PACK_AB R0, RZ, R0 ;  /* 0x00000000ff00723e */ /* 0x000fe200000010ff */
[----:B------:R-:W-:Y:S06]  /*f750*/  BRA `(.L_x_41313) ;  /* 0x0000000400187947 */ /* 0x000fec0003800000 */
.L_x_41326:
        /* <DEDUP_REMOVED lines=21> */
.L_x_41335:
[----:B------:R-:W-:Y:S05]  /*f8b0*/  BSYNC B1 ;  /* 0x0000000000017941 */ /* 0x000fea0003800000 */
.L_x_41334:
[----:B------:R-:W-:Y:S01]  /*f8c0*/  LEA R3, R0, 0x37800000, 0x17 ;  /* 0x3780000000037811 */ /* 0x000fe200078eb8ff */
[----:B------:R-:W-:-:S05]  /*f8d0*/  IMAD.SHL.U32 R0, R2, 0x200000, RZ ;  /* 0x0020000002007824 */ /* 0x000fca00078e00ff */
[----:B------:R-:W-:-:S07]  /*f8e0*/  LOP3.LUT R0, R3, R0, R4, 0xfe, !PT ;  /* 0x0000000003007212 */ /* 0x000fce00078efe04 */
.L_x_41333:
[----:B------:R-:W-:Y:S05]  /*f8f0*/  BSYNC B0 ;  /* 0x0000000000007941 */ /* 0x000fea0003800000 */
.L_x_41332:
[----:B------:R-:W-:Y:S01]  /*f900*/  F2FP.BF16.F32.PACK_AB R0, RZ, R0 ;  /* 0x00000000ff00723e */ /* 0x000fe200000010ff */
[----:B------:R-:W-:Y:S06]  /*f910*/  BRA `(.L_x_41313) ;  /* 0x0000000000a87947 */ /* 0x000fec0003800000 */
.L_x_41325:
        /* <DEDUP_REMOVED lines=14> */
.L_x_41339:
[----:B------:R-:W-:Y:S05]  /*fa00*/  BSYNC B0 ;  /* 0x0000000000007941 */ /* 0x000fea0003800000 */
.L_x_41338:
[----:B------:R-:W-:Y:S01]  /*fa10*/  F2FP.BF16.F32.PACK_AB R0, RZ, R0 ;  /* 0x00000000ff00723e */ /* 0x000fe200000010ff */
[----:B------:R-:W-:Y:S06]  /*fa20*/  BRA `(.L_x_41313) ;  /* 0x0000000000647947 */ /* 0x000fec0003800000 */
.L_x_41312:
        /* <DEDUP_REMOVED lines=16> */
.L_x_41340:
[----:B------:R-:W-:Y:S01]  /*fb30*/  PRMT R0, RZ, 0x7610, R0 ;  /* 0x00007610ff007816 */ /* 0x000fe20000000000 */
[----:B------:R-:W-:Y:S06]  /*fb40*/  BRA `(.L_x_41313) ;  /* 0x00000000001c7947 */ /* 0x000fec0003800000 */
.L_x_41337:
[----:B------:R-:W2:Y:S02]  /*fb50*/  LDG.E.64 R2, desc[UR36][R2.64] ;  /* 0x0000002402027981 */ /* 0x000ea4000c1e1b00 */
[----:B--2---:R-:W0:Y:S02]  /*fb60*/  I2F.U64 R0, R2 ;  /* 0x0000000200007312 */ /* 0x004e240000301000 */
[----:B0-----:R-:W-:Y:S01]  /*fb70*/  F2FP.BF16.F32.PACK_AB R0, RZ, R0 ;  /* 0x00000000ff00723e */ /* 0x001fe200000010ff */
[----:B------:R-:W-:Y:S06]  /*fb80*/  BRA `(.L_x_41313) ;  /* 0x00000000000c7947 */ /* 0x000fec0003800000 */
.L_x_41336:
[----:B------:R-:W2:Y:S02]  /*fb90*/  LDG.E R2, desc[UR36][R2.64] ;  /* 0x0000002402027981 */ /* 0x000ea4000c1e1900 */
[----:B--2---:R-:W-:-:S04]  /*fba0*/  I2FP.F32.U32 R0, R2 ;  /* 0x0000000200007245 */ /* 0x004fc80000201000 */
[----:B------:R-:W-:-:S07]  /*fbb0*/  F2FP.BF16.F32.PACK_AB R0, RZ, R0 ;  /* 0x00000000ff00723e */ /* 0x000fce00000010ff */
.L_x_41313:
        /* <DEDUP_REMOVED lines=18> */
.L_x_41344:
[----:B------:R-:W-:-:S06]  /*fce0*/  IMAD.U32 R3, R23, 0x10000, RZ ;  /* 0x0001000017037824 */ /* 0x000fcc00078e00ff */
[----:B------:R-:W0:Y:S02]  /*fcf0*/  F2I.S64.TRUNC R2, R3 ;  /* 0x0000000300027311 */ /* 0x000e24000020d900 */
[----:B0-----:R0:W-:Y:S01]  /*fd00*/  STG.E.U8 desc[UR36][R16.64], R2 ;  /* 0x0000000210007986 */ /* 0x0011e2000c101124 */
[----:B------:R-:W-:Y:S05]  /*fd10*/  BRA `(.L_x_41346) ;  /* 0x0000000c00847947 */ /* 0x000fea0003800000 */
.L_x_41343:
        /* <DEDUP_REMOVED lines=10> */
.L_x_41348:
[----:B------:R-:W-:-:S06]  /*fdc0*/  IMAD.U32 R23, R23, 0x10000, RZ ;  /* 0x0001000017177824 */ /* 0x000fcc00078e00ff */
[----:B------:R-:W0:Y:S02]  /*fdd0*/  F2I.FTZ.TRUNC.NTZ R23, R23 ;  /* 0x0000001700177305 */ /* 0x000e24000021f100 */
[----:B0-----:R0:W-:Y:S01]  /*fde0*/  STG.E desc[UR36][R16.64], R23 ;  /* 0x0000001710007986 */ /* 0x0011e2000c101924 */
[----:B------:R-:W-:Y:S05]  /*fdf0*/  BRA `(.L_x_41346) ;  /* 0x0000000c004c7947 */ /* 0x000fea0003800000 */
.L_x_41347:
[----:B------:R-:W-:-:S06]  /*fe00*/  IMAD.U32 R23, R23, 0x10000, RZ ;  /* 0x0001000017177824 */ /* 0x000fcc00078e00ff */
[----:B------:R-:W0:Y:S02]  /*fe10*/  F2I.FTZ.TRUNC.NTZ R23, R23 ;  /* 0x0000001700177305 */ /* 0x000e24000021f100 */
[----:B0-----:R0:W-:Y:S01]  /*fe20*/  STG.E.U16 desc[UR36][R16.64], R23 ;  /* 0x0000001710007986 */ /* 0x0011e2000c101524 */
[----:B------:R-:W-:Y:S05]  /*fe30*/  BRA `(.L_x_41346) ;  /* 0x0000000c003c7947 */ /* 0x000fea0003800000 */
.L_x_41342:
        /* <DEDUP_REMOVED lines=9> */
.L_x_41350:
[----:B------:R-:W-:-:S05]  /*fed0*/  IMAD.U32 R0, R23, 0x10000, RZ ;  /* 0x0001000017007824 */ /* 0x000fca00078e00ff */
[----:B------:R-:W-:-:S05]  /*fee0*/  F2FP.F16.F32.PACK_AB R0, RZ, R0 ;  /* 0x00000000ff00723e */ /* 0x000fca00000000ff */
[----:B------:R0:W-:Y:S01]  /*fef0*/  STG.E.U16 desc[UR36][R16.64], R0 ;  /* 0x0000000010007986 */ /* 0x0001e2000c101524 */
[----:B------:R-:W-:Y:S05]  /*ff00*/  BRA `(.L_x_41346) ;  /* 0x0000000c00087947 */ /* 0x000fea0003800000 */
.L_x_41349:
        /* <DEDUP_REMOVED lines=10> */
.L_x_41352:
[----:B------:R-:W-:-:S05]  /*ffb0*/  IMAD.U32 R23, R23, 0x10000, RZ ;  /* 0x0001000017177824 */ /* 0x000fca00078e00ff */
[----:B------:R-:W-:-:S04]  /*ffc0*/  F2FP.F16.F32.PACK_AB R3, RZ, R23 ;  /* 0x00000017ff03723e */ /* 0x000fc800000000ff */
[----:B------:R-:W-:-:S05]  /*ffd0*/  PRMT R3, R3, 0x5410, RZ ;  /* 0x0000541003037816 */ /* 0x000fca00000000ff */
[----:B------:R0:W-:Y:S01]  /*ffe0*/  STG.E desc[UR36][R16.64], R3 ;  /* 0x0000000310007986 */ /* 0x0001e2000c101924 */
[----:B------:R-:W-:Y:S05]  /*fff0*/  BRA `(.L_x_41346) ;  /* 0x0000000800cc7947 */ /* 0x000fea0003800000 */
.L_x_41351:
[----:B------:R-:W-:-:S04]  /*10000*/  IMAD.U32 R2, R23, 0x10000, RZ ;  /* 0x0001000017027824 */ /* 0x000fc800078e00ff */
[----:B------:R-:W-:-:S06]  /*10010*/  FMUL.FTZ R2, R2, 1 ;  /* 0x3f80000002027820 */ /* 0x000fcc0000410000 */
[----:B------:R-:W0:Y:S02]  /*10020*/  F2F.F64.F32 R2, R2 ;  /* 0x0000000200027310 */ /* 0x000e240000201800 */
[----:B0-----:R0:W-:Y:S01]  /*10030*/  STG.E.64 desc[UR36][R16.64], R2 ;  /* 0x0000000210007986 */ /* 0x0011e2000c101b24 */
[----:B------:R-:W-:Y:S05]  /*10040*/  BRA `(.L_x_41346) ;  /* 0x0000000800b87947 */ /* 0x000fea0003800000 */
.L_x_41341:
        /* <DEDUP_REMOVED lines=13> */
.L_x_41355:
[----:B------:R-:W-:Y:S01]  /*10120*/  IMAD.U32 R23, R23, 0x10000, RZ ;  /* 0x0001000017177824 */ /* 0x000fe200078e00ff */
[----:B------:R-:W-:-:S03]  /*10130*/  CS2R R6, SRZ ;  /* 0x0000000000067805 */ /* 0x000fc6000001ff00 */
[----:B------:R-:W-:-:S06]  /*10140*/  FMUL.FTZ R4, R23, 1 ;  /* 0x3f80000017047820 */ /* 0x000fcc0000410000 */
[----:B------:R-:W0:Y:S02]  /*10150*/  F2F.F64.F32 R4, R4 ;  /* 0x0000000400047310 */ /* 0x000e240000201800 */
[----:B0-----:R1:W-:Y:S01]  /*10160*/  STG.E.128 desc[UR36][R16.64], R4 ;  /* 0x0000000410007986 */ /* 0x0013e2000c101d24 */
[----:B------:R-:W-:Y:S05]  /*10170*/  BRA `(.L_x_41346) ;  /* 0x00000008006c7947 */ /* 0x000fea0003800000 */
.L_x_41354:
        /* <DEDUP_REMOVED lines=21> */
.L_x_41359:
[----:B------:R-:W-:Y:S05]  /*102d0*/  BSYNC B0 ;  /* 0x0000000000007941 */ /* 0x000fea0003800000 */
.L_x_41358:
[----:B------:R-:W-:-:S05]  /*102e0*/  LOP3.LUT R3, R0, R3, RZ, 0xfc, !PT ;  /* 0x0000000300037212 */ /* 0x000fca00078efcff */
[----:B------:R2:W-:Y:S01]  /*102f0*/  STG.E.U8 desc[UR36][R16.64], R3 ;  /* 0x0000000310007986 */ /* 0x0005e2000c101124 */
[----:B------:R-:W-:Y:S05]  /*10300*/  BRA `(.L_x_41346) ;  /* 0x0000000800087947 */ /* 0x000fea0003800000 */
.L_x_41357:
        /* <DEDUP_REMOVED lines=13> */
.L_x_41361:
[----:B------:R-:W-:Y:S01]  /*103e0*/  IMAD.MOV.U32 R0, RZ, RZ, 0x7f ;  /* 0x0000007fff007424 */ /* 0x000fe200078e00ff */
[----:B------:R-:W-:-:S04]  /*103f0*/  ISETP.GT.U32.AND P0, PT, R2, 0x7f800000, PT ;  /* 0x7f8000000200780c */ /* 0x000fc80003f04070 */
[----:B------:R-:W-:-:S09]  /*10400*/  SEL R0, R0, 0x7c, P0 ;  /* 0x0000007c00007807 */ /* 0x000fd20000000000 */
.L_x_41362:
[----:B------:R-:W-:Y:S05]  /*10410*/  BSYNC B0 ;  /* 0x0000000000007941 */ /* 0x000fea0003800000 */
.L_x_41360:
[----:B------:R-:W-:-:S04]  /*10420*/  LOP3.LUT R2, R23, 0x80000000, RZ, 0xc0, !PT ;  /* 0x8000000017027812 */ /* 0x000fc800078ec0ff */
[----:B------:R-:W-:-:S04]  /*10430*/  SHF.R.U32.HI R3, RZ, 0x18, R2 ;  /* 0x00000018ff037819 */ /* 0x000fc80000011602 */
[----:B------:R-:W-:-:S05]  /*10440*/  LOP3.LUT R3, R0, R3, RZ, 0xfc, !PT ;  /* 0x0000000300037212 */ /* 0x000fca00078efcff */
[----:B------:R3:W-:Y:S01]  /*10450*/  STG.E.U8 desc[UR36][R16.64], R3 ;  /* 0x0000000310007986 */ /* 0x0007e2000c101124 */
[----:B------:R-:W-:Y:S05]  /*10460*/  BRA `(.L_x_41346) ;  /* 0x0000000400b07947 */ /* 0x000fea0003800000 */
.L_x_41356:
[----:B------:R4:W-:Y:S01]  /*10470*/  STG.E.U16 desc[UR36][R16.64], R23 ;  /* 0x0000001710007986 */ /* 0x0009e2000c101524 */
[----:B------:R-:W-:Y:S05]  /*10480*/  BRA `(.L_x_41346) ;  /* 0x0000000400a87947 */ /* 0x000fea0003800000 */
.L_x_41353:
        /* <DEDUP_REMOVED lines=12> */
.L_x_41365:
        /* <DEDUP_REMOVED lines=17> */
.L_x_41368:
[----:B------:R-:W-:-:S04]  /*10660*/  LOP3.LUT R2, R23, 0x80000000, RZ, 0xc0, !PT ;  /* 0x8000000017027812 */ /* 0x000fc800078ec0ff */
[----:B------:R-:W-:-:S04]  /*10670*/  SHF.R.U32.HI R3, RZ, 0x18, R2 ;  /* 0x00000018ff037819 */ /* 0x000fc80000011602 */
[----:B------:R-:W-:-:S04]  /*10680*/  LOP3.LUT R0, R0, R3, RZ, 0xfc, !PT ;  /* 0x0000000300007212 */ /* 0x000fc800078efcff */
[----:B------:R-:W-:-:S07]  /*10690*/  PRMT R8, R0, 0x7610, R8 ;  /* 0x0000761000087816 */ /* 0x000fce0000000008 */
.L_x_41367:
[----:B------:R-:W-:Y:S05]  /*106a0*/  BSYNC B0 ;  /* 0x0000000000007941 */ /* 0x000fea0003800000 */
.L_x_41366:
[----:B------:R0:W-:Y:S01]  /*106b0*/  STG.E.U8 desc[UR36][R16.64], R8 ;  /* 0x0000000810007986 */ /* 0x0001e2000c101124 */
[----:B------:R-:W-:Y:S05]  /*106c0*/  BRA `(.L_x_41346) ;  /* 0x0000000400187947 */ /* 0x000fea0003800000 */
.L_x_41364:
        /* <DEDUP_REMOVED lines=17> */
.L_x_41371:
[----:B------:R-:W-:-:S04]  /*107e0*/  LOP3.LUT R2, R23, 0x80000000, RZ, 0xc0, !PT ;  /* 0x8000000017027812 */ /* 0x000fc800078ec0ff */
[----:B------:R-:W-:-:S04]  /*107f0*/  SHF.R.U32.HI R3, RZ, 0x18, R2 ;  /* 0x00000018ff037819 */ /* 0x000fc80000011602 */
[----:B------:R-:W-:-:S04]  /*10800*/  LOP3.LUT R0, R0, R3, RZ, 0xfc, !PT ;  /* 0x0000000300007212 */ /* 0x000fc800078efcff */
[----:B------:R-:W-:-:S07]  /*10810*/  PRMT R8, R0, 0x7610, R8 ;  /* 0x0000761000087816 */ /* 0x000fce0000000008 */
.L_x_41370:
[----:B------:R-:W-:Y:S05]  /*10820*/  BSYNC B0 ;  /* 0x0000000000007941 */ /* 0x000fea0003800000 */
.L_x_41369:
[----:B------:R0:W-:Y:S01]  /*10830*/  STG.E.U8 desc[UR36][R16.64], R8 ;  /* 0x0000000810007986 */ /* 0x0001e2000c101124 */
[----:B------:R-:W-:Y:S05]  /*10840*/  BRA `(.L_x_41346) ;  /* 0x0000000000b87947 */ /* 0x000fea0003800000 */
.L_x_41363:
        /* <DEDUP_REMOVED lines=22> */
.L_x_41345:
        /* <DEDUP_REMOVED lines=16> */
.L_x_41374:
[----:B------:R-:W-:Y:S05]  /*10ab0*/  BRA `(.L_x_41346) ;  /* 0x00000000001c7947 */ /* 0x000fea0003800000 */
.L_x_41373:
[----:B------:R-:W-:-:S06]  /*10ac0*/  IMAD.U32 R2, R23, 0x10000, RZ ;  /* 0x0001000017027824 */ /* 0x000fcc00078e00ff */
[----:B------:R-:W0:Y:S02]  /*10ad0*/  F2I.U64.TRUNC R2, R2 ;  /* 0x0000000200027311 */ /* 0x000e24000020d800 */
[----:B0-----:R0:W-:Y:S01]  /*10ae0*/  STG.E.64 desc[UR36][R16.64], R2 ;  /* 0x0000000210007986 */ /* 0x0011e2000c101b24 */
[----:B------:R-:W-:Y:S05]  /*10af0*/  BRA `(.L_x_41346) ;  /* 0x00000000000c7947 */ /* 0x000fea0003800000 */
.L_x_41372:
[----:B------:R-:W-:-:S06]  /*10b00*/  IMAD.U32 R23, R23, 0x10000, RZ ;  /* 0x0001000017177824 */ /* 0x000fcc00078e00ff */
[----:B------:R-:W0:Y:S02]  /*10b10*/  F2I.FTZ.U32.TRUNC.NTZ R23, R23 ;  /* 0x0000001700177305 */ /* 0x000e24000021f000 */
[----:B0-----:R0:W-:Y:S02]  /*10b20*/  STG.E desc[UR36][R16.64], R23 ;  /* 0x0000001710007986 */ /* 0x0011e4000c101924 */
.L_x_41346:
[----:B------:R-:W-:-:S07]  /*10b30*/  VIADD R19, R19, 0x80 ;  /* 0x0000008013137836 */ /* 0x000fce0000000000 */
.L_x_41240:
[----:B------:R-:W-:Y:S05]  /*10b40*/  BSYNC B6 ;  /* 0x0000000000067941 */ /* 0x000fea0003800000 */
.L_x_41239:
        /* <DEDUP_REMOVED lines=383> */
.L_x_41375:
        /* <DEDUP_REMOVED lines=22> */
.L_x_41379:
[----:B------:R-:W2:Y:S02]  /*124a0*/  LDG.E.U8 R2, desc[UR36][R2.64] ;  /* 0x0000002402027981 */ /* 0x000ea4000c1e1100 */
[----:B--2---:R-:W-:-:S04]  /*124b0*/  ISETP.NE.AND P0, PT, R2, RZ, PT ;  /* 0x000000ff0200720c */ /* 0x004fc80003f05270 */
[----:B------:R-:W-:Y:S01]  /*124c0*/  P2R R19, PR, RZ, 0x1 ;  /* 0x00000001ff137803 */ /* 0x000fe20000000000 */
[----:B------:R-:W-:Y:S08]  /*124d0*/  BRA `(.L_x_41381) ;  /* 0x0000000c00c47947 */ /* 0x000ff00003800000 */
.L_x_41378:
        /* <DEDUP_REMOVED lines=11> */
.L_x_41383:
[----:B------:R-:W2:Y:S02]  /*12590*/  LDG.E R2, desc[UR36][R2.64] ;  /* 0x0000002402027981 */ /* 0x000ea4000c1e1900 */
[----:B--2---:R-:W-:-:S04]  /*125a0*/  ISETP.NE.AND P0, PT, R2, RZ, PT ;  /* 0x000000ff0200720c */ /* 0x004fc80003f05270 */
[----:B------:R-:W-:Y:S01]  /*125b0*/  P2R R19, PR, RZ, 0x1 ;  /* 0x00000001ff137803 */ /* 0x000fe20000000000 */
[----:B------:R-:W-:Y:S08]  /*125c0*/  BRA `(.L_x_41381) ;  /* 0x0000000c00887947 */ /* 0x000ff00003800000 */
.L_x_41382:
[----:B------:R-:W2:Y:S02]  /*125d0*/  LDG.E.U16 R2, desc[UR36][R2.64] ;  /* 0x0000002402027981 */ /* 0x000ea4000c1e1500 */
[----:B--2---:R-:W-:-:S04]  /*125e0*/  ISETP.NE.AND P0, PT, R2, RZ, PT ;  /* 0x000000ff0200720c */ /* 0x004fc80003f05270 */
[----:B------:R-:W-:Y:S01]  /*125f0*/  P2R R19, PR, RZ, 0x1 ;  /* 0x00000001ff137803 */ /* 0x000fe20000000000 */
[----:B------:R-:W-:Y:S08]  /*12600*/  BRA `(.L_x_41381) ;  /* 0x0000000c00787947 */ /* 0x000ff00003800000 */
.L_x_41377:
        /* <DEDUP_REMOVED lines=10> */
.L_x_41385:
[----:B------:R-:W2:Y:S02]  /*126b0*/  LDG.E.U16 R0, desc[UR36][R2.64] ;  /* 0x0000002402007981 */ /* 0x000ea4000c1e1500 */
[----:B--2---:R-:W-:-:S05]  /*126c0*/  HADD2.F32 R0, -RZ, R0.H0_H0 ;  /* 0x20000000ff007230 */ /* 0x004fca0000004100 */
[----:B------:R-:W-:-:S04]  /*126d0*/  FSETP.NEU.FTZ.AND P0, PT, R0, RZ, PT ;  /* 0x000000ff0000720b */ /* 0x000fc80003f1d000 */
[----:B------:R-:W-:Y:S01]  /*126e0*/  P2R R19, PR, RZ, 0x1 ;  /* 0x00000001ff137803 */ /* 0x000fe20000000000 */
[----:B------:R-:W-:Y:S08]  /*126f0*/  BRA `(.L_x_41381) ;  /* 0x0000000c003c7947 */ /* 0x000ff00003800000 */
.L_x_41384:
        /* <DEDUP_REMOVED lines=12> */
.L_x_41387:
        /* <DEDUP_REMOVED lines=11> */
.L_x_41386:
[----:B------:R-:W2:Y:S02]  /*12870*/  LDG.E.64 R2, desc[UR36][R2.64] ;  /* 0x0000002402027981 */ /* 0x000ea4000c1e1b00 */
[----:B--2---:R-:W-:-:S06]  /*12880*/  DSETP.NEU.AND P0, PT, R2, RZ, PT ;  /* 0x000000ff0200722a */ /* 0x004fcc0003f0d000 */
[----:B------:R-:W-:Y:S01]  /*12890*/  P2R R19, PR, RZ, 0x1 ;  /* 0x00000001ff137803 */ /* 0x000fe20000000000 */
[----:B------:R-:W-:Y:S07]  /*128a0*/  BRA `(.L_x_41381) ;  /* 0x0000000800d07947 */ /* 0x000fee0003800000 */
.L_x_41376:
        /* <DEDUP_REMOVED lines=12> */
.L_x_41390:
[----:B------:R-:W2:Y:S02]  /*12970*/  LDG.E.128 R4, desc[UR36][R2.64] ;  /* 0x0000002402047981 */ /* 0x000ea4000c1e1d00 */
[----:B--2---:R-:W-:-:S06]  /*12980*/  DSETP.NEU.AND P0, PT, R6, RZ, PT ;  /* 0x000000ff0600722a */ /* 0x004fcc0003f0d000 */
[----:B------:R-:W-:-:S06]  /*12990*/  DSETP.NEU.OR P0, PT, R4, RZ, P0 ;  /* 0x000000ff0400722a */ /* 0x000fcc000070d400 */
[----:B------:R-:W-:Y:S01]  /*129a0*/  P2R R19, PR, RZ, 0x1 ;  /* 0x00000001ff137803 */ /* 0x000fe20000000000 */
[----:B------:R-:W-:Y:S07]  /*129b0*/  BRA `(.L_x_41381) ;  /* 0x00000008008c7947 */ /* 0x000fee0003800000 */
.L_x_41389:
        /* <DEDUP_REMOVED lines=28> */
.L_x_41392:
        /* <DEDUP_REMOVED lines=15> */
.L_x_41391:
[----:B------:R-:W2:Y:S02]  /*12c70*/  LDG.E.U16 R0, desc[UR36][R2.64] ;  /* 0x0000002402007981 */ /* 0x000ea4000c1e1500 */
[----:B--2---:R-:W-:-:S05]  /*12c80*/  IMAD.U32 R0, R0, 0x10000, RZ ;  /* 0x0001000000007824 */ /* 0x004fca00078e00ff */
[----:B------:R-:W-:-:S04]  /*12c90*/  FSETP.NEU.FTZ.AND P0, PT, R0, RZ, PT ;  /* 0x000000ff0000720b */ /* 0x000fc80003f1d000 */
[----:B------:R-:W-:Y:S01]  /*12ca0*/  P2R R19, PR, RZ, 0x1 ;  /* 0x00000001ff137803 */ /* 0x000fe20000000000 */
[----:B------:R-:W-:Y:S08]  /*12cb0*/  BRA `(.L_x_41381) ;  /* 0x0000000400cc7947 */ /* 0x000ff00003800000 */
.L_x_41388:
        /* <DEDUP_REMOVED lines=12> */
.L_x_41395:
        /* <DEDUP_REMOVED lines=21> */
.L_x_41399:
[----:B------:R-:W-:Y:S05]  /*12ed0*/  BSYNC B1 ;  /* 0x0000000000017941 */ /* 0x000fea0003800000 */
.L_x_41398:
[----:B------:R-:W-:Y:S01]  /*12ee0*/  LEA R3, R0, 0x3b800000, 0x17 ;  /* 0x3b80000000037811 */ /* 0x000fe200078eb8ff */
[----:B------:R-:W-:-:S05]  /*12ef0*/  IMAD.SHL.U32 R0, R2, 0x100000, RZ ;  /* 0x0010000002007824 */ /* 0x000fca00078e00ff */
[----:B------:R-:W-:-:S07]  /*12f00*/  LOP3.LUT R0, R3, R0, R4, 0xfe, !PT ;  /* 0x0000000003007212 */ /* 0x000fce00078efe04 */
.L_x_41397:
[----:B------:R-:W-:Y:S05]  /*12f10*/  BSYNC B0 ;  /* 0x0000000000007941 */ /* 0x000fea0003800000 */
.L_x_41396:
[----:B------:R-:W-:-:S04]  /*12f20*/  FSETP.NEU.FTZ.AND P0, PT, R0, RZ, PT ;  /* 0x000000ff0000720b */ /* 0x000fc80003f1d000 */
[----:B------:R-:W-:Y:S01]  /*12f30*/  P2R R19, PR, RZ, 0x1 ;  /* 0x00000001ff137803 */ /* 0x000fe20000000000 */
[----:B------:R-:W-:Y:S08]  /*12f40*/  BRA `(.L_x_41381) ;  /* 0x0000000400287947 */ /* 0x000ff00003800000 */
.L_x_41394:
        /* <DEDUP_REMOVED lines=21> */
.L_x_41403:
[----:B------:R-:W-:Y:S05]  /*130a0*/  BSYNC B1 ;  /* 0x0000000000017941 */ /* 0x000fea0003800000 */
.L_x_41402:
[----:B------:R-:W-:Y:S01]  /*130b0*/  LEA R3, R0, 0x37800000, 0x17 ;  /* 0x3780000000037811 */ /* 0x000fe200078eb8ff */
[----:B------:R-:W-:-:S05]  /*130c0*/  IMAD.SHL.U32 R0, R2, 0x200000, RZ ;  /* 0x0020000002007824 */ /* 0x000fca00078e00ff */
[----:B------:R-:W-:-:S07]  /*130d0*/  LOP3.LUT R0, R3, R0, R4, 0xfe, !PT ;  /* 0x0000000003007212 */ /* 0x000fce00078efe04 */
.L_x_41401:
[----:B------:R-:W-:Y:S05]  /*130e0*/  BSYNC B0 ;  /* 0x0000000000007941 */ /* 0x000fea0003800000 */
.L_x_41400:
[----:B------:R-:W-:-:S04]  /*130f0*/  FSETP.NEU.FTZ.AND P0, PT, R0, RZ, PT ;  /* 0x000000ff0000720b */ /* 0x000fc80003f1d000 */
[----:B------:R-:W-:Y:S01]  /*13100*/  P2R R19, PR, RZ, 0x1 ;  /* 0x00000001ff137803 */ /* 0x000fe20000000000 */
[----:B------:R-:W-:Y:S08]  /*13110*/  BRA `(.L_x_41381) ;  /* 0x0000000000b47947 */ /* 0x000ff00003800000 */
.L_x_41393:
        /* <DEDUP_REMOVED lines=14> */
.L_x_41407:
[----:B------:R-:W-:Y:S05]  /*13200*/  BSYNC B0 ;  /* 0x0000000000007941 */ /* 0x000fea0003800000 */
.L_x_41406:
[----:B------:R-:W-:-:S04]  /*13210*/  FSETP.NEU.FTZ.AND P0, PT, R0, RZ, PT ;  /* 0x000000ff0000720b */ /* 0x000fc80003f1d000 */
[----:B------:R-:W-:Y:S01]  /*13220*/  P2R R19, PR, RZ, 0x1 ;  /* 0x00000001ff137803 */ /* 0x000fe20000000000 */
[----:B------:R-:W-:Y:S08]  /*13230*/  BRA `(.L_x_41381) ;  /* 0x00000000006c7947 */ /* 0x000ff00003800000 */
.L_x_41380:
        /* <DEDUP_REMOVED lines=16> */
.L_x_41408:
[----:B------:R-:W-:-:S04]  /*13340*/  PLOP3.LUT P0, PT, PT, PT, PT, 0x8, 0x0 ;  /* 0x000000000000781c */ /* 0x000fc80003f0e170 */
[----:B------:R-:W-:Y:S01]  /*13350*/  P2R R19, PR, RZ, 0x1 ;  /* 0x00000001ff137803 */ /* 0x000fe20000000000 */
[----:B------:R-:W-:Y:S08]  /*13360*/  BRA `(.L_x_41381) ;  /* 0x0000000000207947 */ /* 0x000ff00003800000 */
.L_x_41405:
[----:B------:R-:W2:Y:S02]  /*13370*/  LDG.E.64 R2, desc[UR36][R2.64] ;  /* 0x0000002402027981 */ /* 0x000ea4000c1e1b00 */
[----:B--2---:R-:W-:-:S04]  /*13380*/  ISETP.NE.U32.AND P0, PT, R2, RZ, PT ;  /* 0x000000ff0200720c */ /* 0x004fc80003f05070 */
[----:B------:R-:W-:-:S04]  /*13390*/  ISETP.NE.AND.EX P0, PT, R3, RZ, PT, P0 ;  /* 0x000000ff0300720c */ /* 0x000fc80003f05300 */
[----:B------:R-:W-:Y:S01]  /*133a0*/  P2R R19, PR, RZ, 0x1 ;  /* 0x00000001ff137803 */ /* 0x000fe20000000000 */
[----:B------:R-:W-:Y:S08]  /*133b0*/  BRA `(.L_x_41381) ;  /* 0x00000000000c7947 */ /* 0x000ff00003800000 */
.L_x_41404:
[----:B------:R-:W2:Y:S02]  /*133c0*/  LDG.E R2, desc[UR36][R2.64] ;  /* 0x0000002402027981 */ /* 0x000ea4000c1e1900 */
[----:B--2---:R-:W-:-:S04]  /*133d0*/  ISETP.NE.AND P0, PT, R2, RZ, PT ;  /* 0x000000ff0200720c */ /* 0x004fc80003f05270 */
[----:B------:R-:W-:-:S09]  /*133e0*/  P2R R19, PR, RZ, 0x1 ;  /* 0x00000001ff137803 */ /* 0x000fd20000000000 */
.L_x_41381:
        /* <DEDUP_REMOVED lines=20> */
.L_x_41412:
[----:B------:R-:W2:Y:S02]  /*13530*/  LDG.E.U8 R2, desc[UR36][R2.64] ;  /* 0x0000002402027981 */ /* 0x000ea4000c1e1100 */
[----:B--2---:R-:W-:-:S04]  /*13540*/  I2FP.F32.U32 R0, R2 ;  /* 0x0000000200007245 */ /* 0x004fc80000201000 */
[----:B------:R-:W-:-:S04]  /*13550*/  F2FP.BF16.F32.PACK_AB R0, RZ, R0 ;  /* 0x00000000ff00723e */ /* 0x000fc800000010ff */
[----:B------:R-:W-:Y:S01]  /*13560*/  PRMT R22, R0, 0x7610, R22 ;  /* 0x0000761000167816 */ /* 0x000fe20000000016 */
[----:B------:R-:W-:Y:S06]  /*13570*/  BRA `(.L_x_41414) ;  /* 0x0000000c00c87947 */ /* 0x000fec0003800000 */
.L_x_41411:
        /* <DEDUP_REMOVED lines=11> */
.L_x_41416:
[----:B------:R-:W2:Y:S02]  /*13630*/  LDG.E R2, desc[UR36][R2.64] ;  /* 0x0000002402027981 */ /* 0x000ea4000c1e1900 */
[----:B--2---:R-:W-:-:S04]  /*13640*/  I2FP.F32.S32 R0, R2 ;  /* 0x0000000200007245 */ /* 0x004fc80000201400 */
[----:B------:R-:W-:-:S04]  /*13650*/  F2FP.BF16.F32.PACK_AB R0, RZ, R0 ;  /* 0x00000000ff00723e */ /* 0x000fc800000010ff */
[----:B------:R-:W-:Y:S01]  /*13660*/  PRMT R22, R0, 0x7610, R22 ;  /* 0x0000761000167816 */ /* 0x000fe20000000016 */
[----:B------:R-:W-:Y:S06]  /*13670*/  BRA `(.L_x_41414) ;  /* 0x0000000c00887947 */ /* 0x000fec0003800000 */
.L_x_41415:
[----:B------:R-:W2:Y:S02]  /*13680*/  LDG.E.U16 R2, desc[UR36][R2.64] ;  /* 0x0000002402027981 */ /* 0x000ea4000c1e1500 */
[----:B--2---:R-:W0:Y:S02]  /*13690*/  I2F.S16 R0, R2 ;  /* 0x0000000200007306 */ /* 0x004e240000101400 */
[----:B0-----:R-:W-:-:S04]  /*136a0*/  F2FP.BF16.F32.PACK_AB R0, RZ, R0 ;  /* 0x00000000ff00723e */ /* 0x001fc800000010ff */
[----:B------:R-:W-:Y:S01]  /*136b0*/  PRMT R22, R0, 0x7610, R22 ;  /* 0x0000761000167816 */ /* 0x000fe20000000016 */
[----:B------:R-:W-:Y:S06]  /*136c0*/  BRA `(.L_x_41414) ;  /* 0x0000000c00747947 */ /* 0x000fec0003800000 */
.L_x_41410:
        /* <DEDUP_REMOVED lines=9> */
.L_x_41418:
[----:B------:R-:W2:Y:S02]  /*13760*/  LDG.E.U16 R0, desc[UR36][R2.64] ;  /* 0x0000002402007981 */ /* 0x000ea4000c1e1500 */
[----:B--2---:R-:W-:-:S05]  /*13770*/  HADD2.F32 R0, -RZ, R0.H0_H0 ;  /* 0x20000000ff007230 */ /* 0x004fca0000004100 */
[----:B------:R-:W-:-:S04]  /*13780*/  F2FP.BF16.F32.PACK_AB R0, RZ, R0 ;  /* 0x00000000ff00723e */ /* 0x000fc800000010ff */
[----:B------:R-:W-:Y:S01]  /*13790*/  PRMT R22, R0, 0x7610, R22 ;  /* 0x0000761000167816 */ /* 0x000fe20000000016 */
[----:B------:R-:W-:Y:S06]  /*137a0*/  BRA `(.L_x_41414) ;  /* 0x0000000c003c7947 */ /* 0x000fec0003800000 */
.L_x_41417:
        /* <DEDUP_REMOVED lines=9> */
.L_x_41420:
[----:B------:R-:W2:Y:S02]  /*13840*/  LDG.E.U16 R2, desc[UR36][R2.64] ;  /* 0x0000002402027981 */ /* 0x000ea4000c1e1500 */
[----:B--2---:R-:W-:-:S05]  /*13850*/  HADD2.F32 R0, -RZ, R2.H0_H0 ;  /* 0x20000002ff007230 */ /* 0x004fca0000004100 */
[----:B------:R-:W-:-:S04]  /*13860*/  F2FP.BF16.F32.PACK_AB R0, RZ, R0 ;  /* 0x00000000ff00723e */ /* 0x000fc800000010ff */
[----:B------:R-:W-:Y:S01]  /*13870*/  PRMT R22, R0, 0x7610, R22 ;  /* 0x0000761000167816 */ /* 0x000fe20000000016 */
[----:B------:R-:W-:Y:S06]  /*13880*/  BRA `(.L_x_41414) ;  /* 0x0000000c00047947 */ /* 0x000fec0003800000 */
.L_x_41419:
        /* <DEDUP_REMOVED lines=9> */
.L_x_41409:
        /* <DEDUP_REMOVED lines=14> */
.L_x_41423:
        /* <DEDUP_REMOVED lines=9> */
.L_x_41422:
        /* <DEDUP_REMOVED lines=28> */
.L_x_41425:
        /* <DEDUP_REMOVED lines=15> */
.L_x_41424:
[----:B------:R0:W5:Y:S01]  /*13d40*/  LDG.E.U16 R22, desc[UR36][R2.64] ;  /* 0x0000002402167981 */ /* 0x000162000c1e1500 */
[----:B------:R-:W-:Y:S05]  /*13d50*/  BRA `(.L_x_41414) ;  /* 0x0000000400d07947 */ /* 0x000fea0003800000 */
.L_x_41421:
        /* <DEDUP_REMOVED lines=13> */
.L_x_41428:
        /* <DEDUP_REMOVED lines=21> */
.L_x_41432:
[----:B------:R-:W-:Y:S05]  /*13f80*/  BSYNC B1 ;  /* 0x0000000000017941 */ /* 0x000fea0003800000 */
.L_x_41431:
[----:B------:R-:W-:Y:S01]  /*13f90*/  LEA R3, R0, 0x3b800000, 0x17 ;  /* 0x3b80000000037811 */ /* 0x000fe200078eb8ff */
[----:B------:R-:W-:-:S05]  /*13fa0*/  IMAD.SHL.U32 R0, R2, 0x100000, RZ ;  /* 0x0010000002007824 */ /* 0x000fca00078e00ff */
[----:B------:R-:W-:-:S07]  /*13fb0*/  LOP3.LUT R0, R3, R0, R4, 0xfe, !PT ;  /* 0x0000000003007212 */ /* 0x000fce00078efe04 */
.L_x_41430:
[----:B------:R-:W-:Y:S05]  /*13fc0*/  BSYNC B0 ;  /* 0x0000000000007941 */ /* 0x000fea0003800000 */
.L_x_41429:
[----:B------:R-:W-:-:S04]  /*13fd0*/  F2FP.BF16.F32.PACK_AB R0, RZ, R0 ;  /* 0x00000000ff00723e */ /* 0x000fc800000010ff */
[----:B------:R-:W-:Y:S01]  /*13fe0*/  PRMT R22, R0, 0x7610, R22 ;  /* 0x0000761000167816 */ /* 0x000fe20000000016 */
[----:B------:R-:W-:Y:S06]  /*13ff0*/  BRA `(.L_x_41414) ;  /* 0x0000000400287947 */ /* 0x000fec0003800000 */
.L_x_41427:
        /* <DEDUP_REMOVED lines=21> */
.L_x_41436:
[----:B------:R-:W-:Y:S05]  /*14150*/  BSYNC B1 ;  /* 0x0000000000017941 */ /* 0x000fea0003800000 */
.L_x_41435:
[----:B------:R-:W-:Y:S01]  /*14160*/  LEA R3, R0, 0x37800000, 0x17 ;  /* 0x3780000000037811 */ /* 0x000fe200078eb8ff */
[----:B------:R-:W-:-:S05]  /*14170*/  IMAD.SHL.U32 R0, R2, 0x200000, RZ ;  /* 0x0020000002007824 */ /* 0x000fca00078e00ff */
[----:B------:R-:W-:-:S07]  /*14180*/  LOP3.LUT R0, R3, R0, R4, 0xfe, !PT ;  /* 0x0000000003007212 */ /* 0x000fce00078efe04 */
.L_x_41434:
[----:B------:R-:W-:Y:S05]  /*14190*/  BSYNC B0 ;  /* 0x0000000000007941 */ /* 0x000fea0003800000 */
.L_x_41433:
[----:B------:R-:W-:-:S04]  /*141a0*/  F2FP.BF16.F32.PACK_AB R0, RZ, R0 ;  /* 0x00000000ff00723e */ /* 0x000fc800000010ff */
[----:B------:R-:W-:Y:S01]  /*141b0*/  PRMT R22, R0, 0x7610, R22 ;  /* 0x0000761000167816 */ /* 0x000fe20000000016 */
[----:B------:R-:W-:Y:S06]  /*141c0*/  BRA `(.L_x_41414) ;  /* 0x0000000000b47947 */ /* 0x000fec0003800000 */
.L_x_41426:
        /* <DEDUP_REMOVED lines=14> */
.L_x_41440:
[----:B------:R-:W-:Y:S05]  /*142b0*/  BSYNC B0 ;  /* 0x0000000000007941 */ /* 0x000fea0003800000 */
.L_x_41439:
[----:B------:R-:W-:-:S04]  /*142c0*/  F2FP.BF16.F32.PACK_AB R0, RZ, R0 ;  /* 0x00000000ff00723e */ /* 0x000fc800000010ff */
[----:B------:R-:W-:Y:S01]  /*142d0*/  PRMT R22, R0, 0x7610, R22 ;  /* 0x0000761000167816 */ /* 0x000fe20000000016 */
[----:B------:R-:W-:Y:S06]  /*142e0*/  BRA `(.L_x_41414) ;  /* 0x00000000006c7947 */ /* 0x000fec0003800000 */
.L_x_41413:
        /* <DEDUP_REMOVED lines=16> */
.L_x_41441:
[----:B------:R-:W-:Y:S01]  /*143f0*/  PRMT R22, RZ, 0x7610, R22 ;  /* 0x00007610ff167816 */ /* 0x000fe20000000016 */
[----:B------:R-:W-:Y:S06]  /*14400*/  BRA `(.L_x_41414) ;  /* 0x0000000000247947 */ /* 0x000fec0003800000 */
.L_x_41438:
[----:B------:R-:W2:Y:S02]  /*14410*/  LDG.E.64 R2, desc[UR36][R2.64] ;  /* 0x0000002402027981 */ /* 0x000ea4000c1e1b00 */
[----:B--2---:R-:W0:Y:S02]  /*14420*/  I2F.U64 R0, R2 ;  /* 0x0000000200007312 */ /* 0x004e240000301000 */
[----:B0-----:R-:W-:-:S04]  /*14430*/  F2FP.BF16.F32.PACK_AB R0, RZ, R0 ;  /* 0x00000000ff00723e */ /* 0x001fc800000010ff */
[----:B------:R-:W-:Y:S01]  /*14440*/  PRMT R22, R0, 0x7610, R22 ;  /* 0x0000761000167816 */ /* 0x000fe20000000016 */
[----:B------:R-:W-:Y:S06]  /*14450*/  BRA `(.L_x_41414) ;  /* 0x0000000000107947 */ /* 0x000fec0003800000 */
.L_x_41437:
[----:B------:R-:W2:Y:S02]  /*14460*/  LDG.E R2, desc[UR36][R2.64] ;  /* 0x0000002402027981 */ /* 0x000ea4000c1e1900 */
[----:B--2---:R-:W-:-:S04]  /*14470*/  I2FP.F32.U32 R0, R2 ;  /* 0x0000000200007245 */ /* 0x004fc80000201000 */
[----:B------:R-:W-:-:S04]  /*14480*/  F2FP.BF16.F32.PACK_AB R0, RZ, R0 ;  /* 0x00000000ff00723e */ /* 0x000fc800000010ff */
[----:B------:R-:W-:-:S07]  /*14490*/  PRMT R22, R0, 0x7610, R22 ;  /* 0x0000761000167816 */ /* 0x000fce0000000016 */
.L_x_41414:
        /* <DEDUP_REMOVED lines=20> */
.L_x_41445:
[----:B------:R-:W2:Y:S02]  /*145e0*/  LDG.E.U8 R2, desc[UR36][R2.64] ;  /* 0x0000002402027981 */ /* 0x000ea4000c1e1100 */
[----:B--2---:R-:W-:-:S04]  /*145f0*/  I2FP.F32.U32 R0, R2 ;  /* 0x0000000200007245 */ /* 0x004fc80000201000 */
[----:B------:R-:W-:-:S04]  /*14600*/  F2FP.BF16.F32.PACK_AB R0, RZ, R0 ;  /* 0x00000000ff00723e */ /* 0x000fc800000010ff */
[----:B------:R-:W-:Y:S01]  /*14610*/  PRMT R5, R0, 0x7610, R5 ;  /* 0x0000761000057816 */ /* 0x000fe20000000005 */
[----:B------:R-:W-:Y:S06]  /*14620*/  BRA `(.L_x_41447) ;  /* 0x0000000c00c47947 */ /* 0x000fec0003800000 */
.L_x_41444:
        /* <DEDUP_REMOVED lines=11> */
.L_x_41449:
[----:B------:R-:W2:Y:S02]  /*146e0*/  LDG.E R2, desc[UR36][R2.64] ;  /* 0x0000002402027981 */ /* 0x000ea4000c1e1900 */
[----:B--2---:R-:W-:-:S04]  /*146f0*/  I2FP.F32.S32 R0, R2 ;  /* 0x0000000200007245 */ /* 0x004fc80000201400 */
[----:B------:R-:W-:-:S04]  /*14700*/  F2FP.BF16.F32.PACK_AB R0, RZ, R0 ;  /* 0x00000000ff00723e */ /* 0x000fc800000010ff */
[----:B------:R-:W-:Y:S01]  /*14710*/  PRMT R5, R0, 0x7610, R5 ;  /* 0x0000761000057816 */ /* 0x000fe20000000005 */
[----:B------:R-:W-:Y:S06]  /*14720*/  BRA `(.L_x_41447) ;  /* 0x0000000c00847947 */ /* 0x000fec0003800000 */
.L_x_41448:
[----:B------:R-:W2:Y:S02]  /*14730*/  LDG.E.U16 R2, desc[UR36][R2.64] ;  /* 0x0000002402027981 */ /* 0x000ea4000c1e1500 */
[----:B--2---:R-:W0:Y:S02]  /*14740*/  I2F.S16 R0, R2 ;  /* 0x0000000200007306 */ /* 0x004e240000101400 */
[----:B0-----:R-:W-:-:S04]  /*14750*/  F2FP.BF16.F32.PACK_AB R0, RZ, R0 ;  /* 0x00000000ff00723e */ /* 0x001fc800000010ff */
[----:B------:R-:W-:Y:S01]  /*14760*/  PRMT R5, R0, 0x7610, R5 ;  /* 0x0000761000057816 */ /* 0x000fe20000000005 */
[----:B------:R-:W-:Y:S06]  /*14770*/  BRA `(.L_x_41447) ;  /* 0x0000000c00707947 */ /* 0x000fec0003800000 */
.L_x_41443:
        /* <DEDUP_REMOVED lines=9> */
.L_x_41451:
[----:B------:R-:W2:Y:S02]  /*14810*/  LDG.E.U16 R0, desc[UR36][R2.64] ;  /* 0x0000002402007981 */ /* 0x000ea4000c1e1500 */
[----:B--2---:R-:W-:-:S05]  /*14820*/  HADD2.F32 R0, -RZ, R0.H0_H0 ;  /* 0x20000000ff007230 */ /* 0x004fca0000004100 */
[----:B------:R-:W-:-:S04]  /*14830*/  F2FP.BF16.F32.PACK_AB R0, RZ, R0 ;  /* 0x00000000ff00723e */ /* 0x000fc800000010ff */
[----:B------:R-:W-:Y:S01]  /*14840*/  PRMT R5, R0, 0x7610, R5 ;  /* 0x0000761000057816 */ /* 0x000fe20000000005 */
[----:B------:R-:W-:Y:S06]  /*14850*/  BRA `(.L_x_41447) ;  /* 0x0000000c00387947 */ /* 0x000fec0003800000 */
.L_x_41450:
        /* <DEDUP_REMOVED lines=9> */
.L_x_41453:
[----:B------:R-:W2:Y:S02]  /*148f0*/  LDG.E.U16 R2, desc[UR36][R2.64] ;  /* 0x0000002402027981 */ /* 0x000ea4000c1e1500 */
[----:B--2---:R-:W-:-:S05]  /*14900*/  HADD2.F32 R0, -RZ, R2.H0_H0 ;  /* 0x20000002ff007230 */ /* 0x004fca0000004100 */
[----:B------:R-:W-:-:S04]  /*14910*/  F2FP.BF16.F32.PACK_AB R0, RZ, R0 ;  /* 0x00000000ff00723e */ /* 0x000fc800000010ff */
[----:B------:R-:W-:Y:S01]  /*14920*/  PRMT R5, R0, 0x7610, R5 ;  /* 0x0000761000057816 */ /* 0x000fe20000000005 */
[----:B------:R-:W-:Y:S06]  /*14930*/  BRA `(.L_x_41447) ;  /* 0x0000000c00007947 */ /* 0x000fec0003800000 */
.L_x_41452:
        /* <DEDUP_REMOVED lines=9> */
.L_x_41442:
        /* <DEDUP_REMOVED lines=14> */
.L_x_41456:
        /* <DEDUP_REMOVED lines=9> */
.L_x_41455:
        /* <DEDUP_REMOVED lines=27> */
.L_x_41458:
        /* <DEDUP_REMOVED lines=15> */
.L_x_41457:
[----:B------:R0:W5:Y:S01]  /*14de0*/  LDG.E.U16 R5, desc[UR36][R2.64] ;  /* 0x0000002402057981 */ /* 0x000162000c1e1500 */
[----:B------:R-:W-:Y:S05]  /*14df0*/  BRA `(.L_x_41447) ;  /* 0x0000000400d07947 */ /* 0x000fea0003800000 */
.L_x_41454:
        /* <DEDUP_REMOVED lines=13> */
.L_x_41461:
        /* <DEDUP_REMOVED lines=21> */
.L_x_41465:
[----:B------:R-:W-:Y:S05]  /*15020*/  BSYNC B1 ;  /* 0x0000000000017941 */ /* 0x000fea0003800000 */
.L_x_41464:
[----:B------:R-:W-:Y:S01]  /*15030*/  LEA R3, R0, 0x3b800000, 0x17 ;  /* 0x3b80000000037811 */ /* 0x000fe200078eb8ff */
[----:B------:R-:W-:-:S05]  /*15040*/  IMAD.SHL.U32 R0, R2, 0x100000, RZ ;  /* 0x0010000002007824 */ /* 0x000fca00078e00ff */
[----:B------:R-:W-:-:S07]  /*15050*/  LOP3.LUT R0, R3, R0, R4, 0xfe, !PT ;  /* 0x0000000003007212 */ /* 0x000fce00078efe04 */
.L_x_41463:
[----:B------:R-:W-:Y:S05]  /*15060*/  BSYNC B0 ;  /* 0x0000000000007941 */ /* 0x000fea0003800000 */
.L_x_41462:
[----:B------:R-:W-:-:S04]  /*15070*/  F2FP.BF16.F32.PACK_AB R0, RZ, R0 ;  /* 0x00000000ff00723e */ /* 0x000fc800000010ff */
[----:B------:R-:W-:Y:S01]  /*15080*/  PRMT R5, R0, 0x7610, R5 ;  /* 0x0000761000057816 */ /* 0x000fe20000000005 */
[----:B------:R-:W-:Y:S06]  /*15090*/  BRA `(.L_x_41447) ;  /* 0x0000000400287947 */ /* 0x000fec0003800000 */
.L_x_41460:
        /* <DEDUP_REMOVED lines=21> */
.L_x_41469:
[----:B------:R-:W-:Y:S05]  /*151f0*/  BSYNC B1 ;  /* 0x0000000000017941 */ /* 0x000fea0003800000 */
.L_x_41468:
[----:B------:R-:W-:Y:S01]  /*15200*/  LEA R3, R0, 0x37800000, 0x17 ;  /* 0x3780000000037811 */ /* 0x000fe200078eb8ff */
[----:B------:R-:W-:-:S05]  /*15210*/  IMAD.SHL.U32 R0, R2, 0x200000, RZ ;  /* 0x0020000002007824 */ /* 0x000fca00078e00ff */
[----:B------:R-:W-:-:S07]  /*15220*/  LOP3.LUT R0, R3, R0, R4, 0xfe, !PT ;  /* 0x0000000003007212 */ /* 0x000fce00078efe04 */
.L_x_41467:
[----:B------:R-:W-:Y:S05]  /*15230*/  BSYNC B0 ;  /* 0x0000000000007941 */ /* 0x000fea0003800000 */
.L_x_41466:
[----:B------:R-:W-:-:S04]  /*15240*/  F2FP.BF16.F32.PACK_AB R0, RZ, R0 ;  /* 0x00000000ff00723e */ /* 0x000fc800000010ff */
[----:B------:R-:W-:Y:S01]  /*15250*/  PRMT R5, R0, 0x7610, R5 ;  /* 0x0000761000057816 */ /* 0x000fe20000000005 */
[----:B------:R-:W-:Y:S06]  /*15260*/  BRA `(.L_x_41447) ;  /* 0x0000000000b47947 */ /* 0x000fec0003800000 */
.L_x_41459:
        /* <DEDUP_REMOVED lines=14> */
.L_x_41473:
[----:B------:R-:W-:Y:S05]  /*15350*/  BSYNC B0 ;  /* 0x0000000000007941 */ /* 0x000fea0003800000 */
.L_x_41472:
[----:B------:R-:W-:-:S04]  /*15360*/  F2FP.BF16.F32.PACK_AB R0, RZ, R0 ;  /* 0x00000000ff00723e */ /* 0x000fc800000010ff */
[----:B------:R-:W-:Y:S01]  /*15370*/  PRMT R5, R0, 0x7610, R5 ;  /* 0x0000761000057816 */ /* 0x000fe20000000005 */
[----:B------:R-:W-:Y:S06]  /*15380*/  BRA `(.L_x_41447) ;  /* 0x00000000006c7947 */ /* 0x000fec0003800000 */
.L_x_41446:
        /* <DEDUP_REMOVED lines=16> */
.L_x_41474:
[----:B------:R-:W-:Y:S01]  /*15490*/  PRMT R5, RZ, 0x7610, R5 ;  /* 0x00007610ff057816 */ /* 0x000fe20000000005 */
[----:B------:R-:W-:Y:S06]  /*154a0*/  BRA `(.L_x_41447) ;  /* 0x0000000000247947 */ /* 0x000fec0003800000 */
.L_x_41471:
[----:B------:R-:W2:Y:S02]  /*154b0*/  LDG.E.64 R2, desc[UR36][R2.64] ;  /* 0x0000002402027981 */ /* 0x000ea4000c1e1b00 */
[----:B--2---:R-:W0:Y:S02]  /*154c0*/  I2F.U64 R0, R2 ;  /* 0x0000000200007312 */ /* 0x004e240000301000 */
[----:B0-----:R-:W-:-:S04]  /*154d0*/  F2FP.BF16.F32.PACK_AB R0, RZ, R0 ;  /* 0x00000000ff00723e */ /* 0x001fc800000010ff */
[----:B------:R-:W-:Y:S01]  /*154e0*/  PRMT R5, R0, 0x7610, R5 ;  /* 0x0000761000057816 */ /* 0x000fe20000000005 */
[----:B------:R-:W-:Y:S06]  /*154f0*/  BRA `(.L_x_41447) ;  /* 0x0000000000107947 */ /* 0x000fec0003800000 */
.L_x_41470:
[----:B------:R-:W2:Y:S02]  /*15500*/  LDG.E R2, desc[UR36][R2.64] ;  /* 0x0000002402027981 */ /* 0x000ea4000c1e1900 */
[----:B--2---:R-:W-:-:S04]  /*15510*/  I2FP.F32.U32 R0, R2 ;  /* 0x0000000200007245 */ /* 0x004fc80000201000 */
[----:B------:R-:W-:-:S04]  /*15520*/  F2FP.BF16.F32.PACK_AB R0, RZ, R0 ;  /* 0x00000000ff00723e */ /* 0x000fc800000010ff */
[----:B------:R-:W-:-:S07]  /*15530*/  PRMT R5, R0, 0x7610, R5 ;  /* 0x0000761000057816 */ /* 0x000fce0000000005 */
.L_x_41447:
        /* <DEDUP_REMOVED lines=18> */
.L_x_41478:
[----:B------:R-:W-:-:S06]  /*15660*/  IMAD.U32 R3, R5, 0x10000, RZ ;  /* 0x0001000005037824 */ /* 0x000fcc00078e00ff */
[----:B------:R-:W0:Y:S02]  /*15670*/  F2I.S64.TRUNC R2, R3 ;  /* 0x0000000300027311 */ /* 0x000e24000020d900 */
[----:B0-----:R-:W-:Y:S01]  /*15680*/  STG.E.U8 desc[UR36][R16.64], R2 ;  /* 0x0000000210007986 */ /* 0x001fe2000c101124 */
[----:B------:R-:W-:Y:S05]  /*15690*/  EXIT ;  /* 0x000000000000794d */ /* 0x000fea0003800000 */
.L_x_41477:
        /* <DEDUP_REMOVED lines=10> */
.L_x_41481:
[----:B------:R-:W-:-:S06]  /*15740*/  IMAD.U32 R5, R5, 0x10000, RZ ;  /* 0x0001000005057824 */ /* 0x000fcc00078e00ff */
[----:B------:R-:W0:Y:S02]  /*15750*/  F2I.FTZ.TRUNC.NTZ R5, R5 ;  /* 0x0000000500057305 */ /* 0x000e24000021f100 */
[----:B0-----:R-:W-:Y:S01]  /*15760*/  STG.E desc[UR36][R16.64], R5 ;  /* 0x0000000510007986 */ /* 0x001fe2000c101924 */
[----:B------:R-:W-:Y:S05]  /*15770*/  EXIT ;  /* 0x000000000000794d */ /* 0x000fea0003800000 */
.L_x_41480:
[----:B------:R-:W-:-:S06]  /*15780*/  IMAD.U32 R5, R5, 0x10000, RZ ;  /* 0x0001000005057824 */ /* 0x000fcc00078e00ff */
[----:B------:R-:W0:Y:S02]  /*15790*/  F2I.FTZ.TRUNC.NTZ R5, R5 ;  /* 0x0000000500057305 */ /* 0x000e24000021f100 */
[----:B0-----:R-:W-:Y:S01]  /*157a0*/  STG.E.U16 desc[UR36][R16.64], R5 ;  /* 0x0000000510007986 */ /* 0x001fe2000c101524 */
[----:B------:R-:W-:Y:S05]  /*157b0*/  EXIT ;  /* 0x000000000000794d */ /* 0x000fea0003800000 */
.L_x_41476:
        /* <DEDUP_REMOVED lines=9> */
.L_x_41483:
[----:B------:R-:W-:-:S05]  /*15850*/  IMAD.U32 R0, R5, 0x10000, RZ ;  /* 0x0001000005007824 */ /* 0x000fca00078e00ff */
[----:B------:R-:W-:-:S05]  /*15860*/  F2FP.F16.F32.PACK_AB R0, RZ, R0 ;  /* 0x00000000ff00723e */ /* 0x000fca00000000ff */
[----:B------:R-:W-:Y:S01]  /*15870*/  STG.E.U16 desc[UR36][R16.64], R0 ;  /* 0x0000000010007986 */ /* 0x000fe2000c101524 */
[----:B------:R-:W-:Y:S05]  /*15880*/  EXIT ;  /* 0x000000000000794d */ /* 0x000fea0003800000 */
.L_x_41482:
        /* <DEDUP_REMOVED lines=10> */
.L_x_41485:
[----:B------:R-:W-:-:S05]  /*15930*/  IMAD.U32 R5, R5, 0x10000, RZ ;  /* 0x0001000005057824 */ /* 0x000fca00078e00ff */
[----:B------:R-:W-:-:S04]  /*15940*/  F2FP.F16.F32.PACK_AB R3, RZ, R5 ;  /* 0x00000005ff03723e */ /* 0x000fc800000000ff */
[----:B------:R-:W-:-:S05]  /*15950*/  PRMT R3, R3, 0x5410, RZ ;  /* 0x0000541003037816 */ /* 0x000fca00000000ff */
[----:B------:R-:W-:Y:S01]  /*15960*/  STG.E desc[UR36][R16.64], R3 ;  /* 0x0000000310007986 */ /* 0x000fe2000c101924 */
[----:B------:R-:W-:Y:S05]  /*15970*/  EXIT ;  /* 0x000000000000794d */ /* 0x000fea0003800000 */
.L_x_41484:
[----:B------:R-:W-:-:S04]  /*15980*/  IMAD.U32 R2, R5, 0x10000, RZ ;  /* 0x0001000005027824 */ /* 0x000fc800078e00ff */
[----:B------:R-:W-:-:S06]  /*15990*/  FMUL.FTZ R2, R2, 1 ;  /* 0x3f80000002027820 */ /* 0x000fcc0000410000 */
[----:B------:R-:W0:Y:S02]  /*159a0*/  F2F.F64.F32 R2, R2 ;  /* 0x0000000200027310 */ /* 0x000e240000201800 */
[----:B0-----:R-:W-:Y:S01]  /*159b0*/  STG.E.64 desc[UR36][R16.64], R2 ;  /* 0x0000000210007986 */ /* 0x001fe2000c101b24 */
[----:B------:R-:W-:Y:S05]  /*159c0*/  EXIT ;  /* 0x000000000000794d */ /* 0x000fea0003800000 */
.L_x_41475:
        /* <DEDUP_REMOVED lines=13> */
.L_x_41488:
[----:B------:R-:W-:Y:S01]  /*15aa0*/  IMAD.U32 R5, R5, 0x10000, RZ ;  /* 0x0001000005057824 */ /* 0x000fe200078e00ff */
[----:B------:R-:W-:-:S03]  /*15ab0*/  CS2R R6, SRZ ;  /* 0x0000000000067805 */ /* 0x000fc6000001ff00 */
[----:B------:R-:W-:-:S06]  /*15ac0*/  FMUL.FTZ R5, R5, 1 ;  /* 0x3f80000005057820 */ /* 0x000fcc0000410000 */
[----:B------:R-:W0:Y:S02]  /*15ad0*/  F2F.F64.F32 R4, R5 ;  /* 0x0000000500047310 */ /* 0x000e240000201800 */
[----:B0-----:R-:W-:Y:S01]  /*15ae0*/  STG.E.128 desc[UR36][R16.64], R4 ;  /* 0x0000000410007986 */ /* 0x001fe2000c101d24 */
[----:B------:R-:W-:Y:S05]  /*15af0*/  EXIT ;  /* 0x000000000000794d */ /* 0x000fea0003800000 */
.L_x_41487:
        /* <DEDUP_REMOVED lines=21> */
.L_x_41492:
[----:B------:R-:W-:Y:S05]  /*15c50*/  BSYNC B0 ;  /* 0x0000000000007941 */ /* 0x000fea0003800000 */
.L_x_41491:
[----:B------:R-:W-:-:S05]  /*15c60*/  LOP3.LUT R3, R0, R3, RZ, 0xfc, !PT ;  /* 0x0000000300037212 */ /* 0x000fca00078efcff */
[----:B------:R-:W-:Y:S01]  /*15c70*/  STG.E.U8 desc[UR36][R16.64], R3 ;  /* 0x0000000310007986 */ /* 0x000fe2000c101124 */
[----:B------:R-:W-:Y:S05]  /*15c80*/  EXIT ;  /* 0x000000000000794d */ /* 0x000fea0003800000 */
.L_x_41490:
        /* <DEDUP_REMOVED lines=13> */
.L_x_41494:
[----:B------:R-:W-:Y:S01]  /*15d60*/  IMAD.MOV.U32 R0, RZ, RZ, 0x7f ;  /* 0x0000007fff007424 */ /* 0x000fe200078e00ff */
[----:B------:R-:W-:-:S04]  /*15d70*/  ISETP.GT.U32.AND P0, PT, R2, 0x7f800000, PT ;  /* 0x7f8000000200780c */ /* 0x000fc80003f04070 */
[----:B------:R-:W-:-:S09]  /*15d80*/  SEL R0, R0, 0x7c, P0 ;  /* 0x0000007c00007807 */ /* 0x000fd20000000000 */
.L_x_41495:
[----:B------:R-:W-:Y:S05]  /*15d90*/  BSYNC B0 ;  /* 0x0000000000007941 */ /* 0x000fea0003800000 */
.L_x_41493:
[----:B------:R-:W-:-:S04]  /*15da0*/  LOP3.LUT R2, R5, 0x80000000, RZ, 0xc0, !PT ;  /* 0x8000000005027812 */ /* 0x000fc800078ec0ff */
[----:B------:R-:W-:-:S04]  /*15db0*/  SHF.R.U32.HI R3, RZ, 0x18, R2 ;  /* 0x00000018ff037819 */ /* 0x000fc80000011602 */
[----:B------:R-:W-:-:S05]  /*15dc0*/  LOP3.LUT R3, R0, R3, RZ, 0xfc, !PT ;  /* 0x0000000300037212 */ /* 0x000fca00078efcff */
[----:B------:R-:W-:Y:S01]  /*15dd0*/  STG.E.U8 desc[UR36][R16.64], R3 ;  /* 0x0000000310007986 */ /* 0x000fe2000c101124 */
[----:B------:R-:W-:Y:S05]  /*15de0*/  EXIT ;  /* 0x000000000000794d */ /* 0x000fea0003800000 */
.L_x_41489:
[----:B------:R-:W-:Y:S01]  /*15df0*/  STG.E.U16 desc[UR36][R16.64], R5 ;  /* 0x0000000510007986 */ /* 0x000fe2000c101524 */
[----:B------:R-:W-:Y:S05]  /*15e00*/  EXIT ;  /* 0x000000000000794d */ /* 0x000fea0003800000 */
.L_x_41486:
        /* <DEDUP_REMOVED lines=12> */
.L_x_41498:
        /* <DEDUP_REMOVED lines=17> */
.L_x_41501:
[----:B------:R-:W-:-:S04]  /*15fe0*/  LOP3.LUT R2, R5, 0x80000000, RZ, 0xc0, !PT ;  /* 0x8000000005027812 */ /* 0x000fc800078ec0ff */
[----:B------:R-:W-:-:S04]  /*15ff0*/  SHF.R.U32.HI R3, RZ, 0x18, R2 ;  /* 0x00000018ff037819 */ /* 0x000fc80000011602 */
[----:B------:R-:W-:-:S04]  /*16000*/  LOP3.LUT R0, R0, R3, RZ, 0xfc, !PT ;  /* 0x0000000300007212 */ /* 0x000fc800078efcff */
[----:B------:R-:W-:-:S07]  /*16010*/  PRMT R8, R0, 0x7610, R8 ;  /* 0x0000761000087816 */ /* 0x000fce0000000008 */
.L_x_41500:
[----:B------:R-:W-:Y:S05]  /*16020*/  BSYNC B0 ;  /* 0x0000000000007941 */ /* 0x000fea0003800000 */
.L_x_41499:
[----:B------:R-:W-:Y:S01]  /*16030*/  STG.E.U8 desc[UR36][R16.64], R8 ;  /* 0x0000000810007986 */ /* 0x000fe2000c101124 */
[----:B------:R-:W-:Y:S05]  /*16040*/  EXIT ;  /* 0x000000000000794d */ /* 0x000fea0003800000 */
.L_x_41497:
        /* <DEDUP_REMOVED lines=17> */
.L_x_41504:
[----:B------:R-:W-:-:S04]  /*16160*/  LOP3.LUT R2, R5, 0x80000000, RZ, 0xc0, !PT ;  /* 0x8000000005027812 */ /* 0x000fc800078ec0ff */
[----:B------:R-:W-:-:S04]  /*16170*/  SHF.R.U32.HI R3, RZ, 0x18, R2 ;  /* 0x00000018ff037819 */ /* 0x000fc80000011602 */
[----:B------:R-:W-:-:S04]  /*16180*/  LOP3.LUT R0, R0, R3, RZ, 0xfc, !PT ;  /* 0x0000000300007212 */ /* 0x000fc800078efcff */
[----:B------:R-:W-:-:S07]  /*16190*/  PRMT R8, R0, 0x7610, R8 ;  /* 0x0000761000087816 */ /* 0x000fce0000000008 */
.L_x_41503:
[----:B------:R-:W-:Y:S05]  /*161a0*/  BSYNC B0 ;  /* 0x0000000000007941 */ /* 0x000fea0003800000 */
.L_x_41502:
[----:B------:R-:W-:Y:S01]  /*161b0*/  STG.E.U8 desc[UR36][R16.64], R8 ;  /* 0x0000000810007986 */ /* 0x000fe2000c101124 */
[----:B------:R-:W-:Y:S05]  /*161c0*/  EXIT ;  /* 0x000000000000794d */ /* 0x000fea0003800000 */
.L_x_41496:
        /* <DEDUP_REMOVED lines=22> */
.L_x_41479:
        /* <DEDUP_REMOVED lines=16> */
.L_x_41507:
[----:B------:R-:W-:Y:S05]  /*16430*/  EXIT ;  /* 0x000000000000794d */ /* 0x000fea0003800000 */
.L_x_41506:
[----:B------:R-:W-:-:S06]  /*16440*/  IMAD.U32 R2, R5, 0x10000, RZ ;  /* 0x0001000005027824 */ /* 0x000fcc00078e00ff */
[----:B------:R-:W0:Y:S02]  /*16450*/  F2I.U64.TRUNC R2, R2 ;  /* 0x0000000200027311 */ /* 0x000e24000020d800 */
[----:B0-----:R-:W-:Y:S01]  /*16460*/  STG.E.64 desc[UR36][R16.64], R2 ;  /* 0x0000000210007986 */ /* 0x001fe2000c101b24 */
[----:B------:R-:W-:Y:S05]  /*16470*/  EXIT ;  /* 0x000000000000794d */ /* 0x000fea0003800000 */
.L_x_41505:
[----:B------:R-:W-:-:S06]  /*16480*/  IMAD.U32 R5, R5, 0x10000, RZ ;  /* 0x0001000005057824 */ /* 0x000fcc00078e00ff */
[----:B------:R-:W0:Y:S02]  /*16490*/  F2I.FTZ.U32.TRUNC.NTZ R5, R5 ;  /* 0x0000000500057305 */ /* 0x000e24000021f000 */
[----:B0-----:R-:W-:Y:S01]  /*164a0*/  STG.E desc[UR36][R16.64], R5 ;  /* 0x0000000510007986 */ /* 0x001fe2000c101924 */
[----:B------:R-:W-:Y:S05]  /*164b0*/  EXIT ;  /* 0x000000000000794d */ /* 0x000fea0003800000 */
.L_x_41508:
        /* <DEDUP_REMOVED lines=12> */
.L_x_44662:


//--------------------- .text._ZN2at6native27unrolled_elementwise_kernelIZZZNS0_49_GLOBAL__N__657f93f7_16_TensorCompare_cu_71e06f4e17where_kernel_implERNS_14TensorIteratorEENKUlvE_clEvENKUlvE1_clEvEUlbN3c108BFloat16ES8_E_St5arrayIPcLm4EELi4E23TrivialOffsetCalculatorILi3EjESD_ILi1EjENS0_6memory12LoadWithCastILi3EEENSG_13StoreWithCastILi1EEEEEviT_T0_T2_T3_T4_T5_ --------------------------
	.section	.text._ZN2at6native27unrolled_elementwise_kernelIZZZNS0_49_GLOBAL__N__657f93f7_16_TensorCompare_cu_71e06f4e17where_kernel_implERNS_14TensorIteratorEENKUlvE_clEvENKUlvE1_clEvEUlbN3c108BFloat16ES8_E_St5arrayIPcLm4EELi4E23TrivialOffsetCalculatorILi3EjESD_ILi1EjENS0_6memory12LoadWithCastILi3EEENSG_13StoreWithCastILi1EEEEEviT_T0_T2_T3_T4_T5_,"ax",@progbits
	.align	128
        .global         _ZN2at6native27unrolled_elementwise_kernelIZZZNS0_49_GLOBAL__N__657f93f7_16_TensorCompare_cu_71e06f4e17where_kernel_implERNS_14TensorIteratorEENKUlvE_clEvENKUlvE1_clEvEUlbN3c108BFloat16ES8_E_St5arrayIPcLm4EELi4E23TrivialOffsetCalculatorILi3EjESD_ILi1EjENS0_6memory12LoadWithCastILi3EEENSG_13StoreWithCastILi1EEEEEviT_T0_T2_T3_T4_T5_
        .type           _ZN2at6native27unrolled_elementwise_kernelIZZZNS0_49_GLOBAL__N__657f93f7_16_TensorCompare_cu_71e06f4e17where_kernel_implERNS_14TensorIteratorEENKUlvE_clEvENKUlvE1_clEvEUlbN3c108BFloat16ES8_E_St5arrayIPcLm4EELi4E23TrivialOffsetCalculatorILi3EjESD_ILi1EjENS0_6memory12LoadWithCastILi3EEENSG_13StoreWithCastILi1EEEEEviT_T0_T2_T3_T4_T5_,@function
        .size           _ZN2at6native27unrolled_elementwise_kernelIZZZNS0_49_GLOBAL__N__657f93f7_16_TensorCompare_cu_71e06f4e17where_kernel_implERNS_14TensorIteratorEENKUlvE_clEvENKUlvE1_clEvEUlbN3c108BFloat16ES8_E_St5arrayIPcLm4EELi4E23TrivialOffsetCalculatorILi3EjESD_ILi1EjENS0_6memory12LoadWithCastILi3EEENSG_13StoreWithCastILi1EEEEEviT_T0_T2_T3_T4_T5_,(.L_x_44663 - _ZN2at6native27unrolled_elementwise_kernelIZZZNS0_49_GLOBAL__N__657f93f7_16_TensorCompare_cu_71e06f4e17where_kernel_implERNS_14TensorIteratorEENKUlvE_clEvENKUlvE1_clEvEUlbN3c108BFloat16ES8_E_St5arrayIPcLm4EELi4E23TrivialOffsetCalculatorILi3EjESD_ILi1EjENS0_6memory12LoadWithCastILi3EEENSG_13StoreWithCastILi1EEEEEviT_T0_T2_T3_T4_T5_)
        .other          _ZN2at6native27unrolled_elementwise_kernelIZZZNS0_49_GLOBAL__N__657f93f7_16_TensorCompare_cu_71e06f4e17where_kernel_implERNS_14TensorIteratorEENKUlvE_clEvENKUlvE1_clEvEUlbN3c108BFloat16ES8_E_St5arrayIPcLm4EELi4E23TrivialOffsetCalculatorILi3EjESD_ILi1EjENS0_6memory12LoadWithCastILi3EEENSG_13StoreWithCastILi1EEEEEviT_T0_T2_T3_T4_T5_,@"STO_CUDA_ENTRY STV_DEFAULT"
_ZN2at6native27unrolled_elementwise_kernelIZZZNS0_49_GLOBAL__N__657f93f7_16_TensorCompare_cu_71e06f4e17where_kernel_implERNS_14TensorIteratorEENKUlvE_clEvENKUlvE1_clEvEUlbN3c108BFloat16ES8_E_St5arrayIPcLm4EELi4E23TrivialOffsetCalculatorILi3EjESD_ILi1EjENS0_6memory12LoadWithCastILi3EEENSG_13StoreWithCastILi1EEEEEviT_T0_T2_T3_T4_T5_:
.text._ZN2at6native27unrolled_elementwise_kernelIZZZNS0_49_GLOBAL__N__657f93f7_16_TensorCompare_cu_71e06f4e17where_kernel_implERNS_14TensorIteratorEENKUlvE_clEvENKUlvE1_clEvEUlbN3c108BFloat16ES8_E_St5arrayIPcLm4EELi4E23TrivialOffsetCalculatorILi3EjESD_ILi1EjENS0_6memory12LoadWithCastILi3EEENSG_13StoreWithCastILi1EEEEEviT_T0_T2_T3_T4_T5_:
        /* <DEDUP_REMOVED lines=37> */
.L_x_41514:
[----:B------:R-:W2:Y:S02]  /*0250*/  LDG.E.U8 R2, desc[UR36][R2.64] ;  /* 0x0000002402027981 */ /* 0x000ea4000c1e1100 */
[----:B--2---:R-:W-:-:S04]  /*0260*/  ISETP.NE.AND P0, PT, R2, RZ, PT ;  /* 0x000000ff0200720c */ /* 0x004fc80003f05270 */
[----:B------:R-:W-:Y:S01]  /*0270*/  P2R R16, PR, RZ, 0x1 ;  /* 0x00000001ff107803 */ /* 0x000fe20000000000 */
[----:B------:R-:W-:Y:S08]  /*0280*/  BRA `(.L_x_41516) ;  /* 0x0000000c00c47947 */ /* 0x000ff00003800000 */
.L_x_41513:
        /* <DEDUP_REMOVED lines=11> */
.L_x_41518:
[----:B------:R-:W2:Y:S02]  /*0340*/  LDG.E R2, desc[UR36][R2.64] ;  /* 0x0000002402027981 */ /* 0x000ea4000c1e1900 */
[----:B--2---:R-:W-:-:S04]  /*0350*/  ISETP.NE.AND P0, PT, R2, RZ, PT ;  /* 0x000000ff0200720c */ /* 0x004fc80003f05270 */
[----:B------:R-:W-:Y:S01]  /*0360*/  P2R R16, PR, RZ, 0x1 ;  /* 0x00000001ff107803 */ /* 0x000fe20000000000 */
[----:B------:R-:W-:Y:S08]  /*0370*/  BRA `(.L_x_41516) ;  /* 0x0000000c00887947 */ /* 0x000ff00003800000 */
.L_x_41517:
[----:B------:R-:W2:Y:S02]  /*0380*/  LDG.E.U16 R2, desc[UR36][R2.64] ;  /* 0x0000002402027981 */ /* 0x000ea4000c1e1500 */
[----:B--2---:R-:W-:-:S04]  /*0390*/  ISETP.NE.AND P0, PT, R2, RZ, PT ;  /* 0x000000ff0200720c */ /* 0x004fc80003f05270 */
[----:B------:R-:W-:Y:S01]  /*03a0*/  P2R R16, PR, RZ, 0x1 ;  /* 0x00000001ff107803 */ /* 0x000fe20000000000 */
[----:B------:R-:W-:Y:S08]  /*03b0*/  BRA `(.L_x_41516) ;  /* 0x0000000c00787947 */ /* 0x000ff00003800000 */
.L_x_41512:
        /* <DEDUP_REMOVED lines=10> */
.L_x_41520:
[----:B------:R-:W2:Y:S02]  /*0460*/  LDG.E.U16 R0, desc[UR36][R2.64] ;  /* 0x0000002402007981 */ /* 0x000ea4000c1e1500 */
[----:B--2---:R-:W-:-:S05]  /*0470*/  HADD2.F32 R0, -RZ, R0.H0_H0 ;  /* 0x20000000ff007230 */ /* 0x004fca0000004100 */
[----:B------:R-:W-:-:S04]  /*0480*/  FSETP.NEU.FTZ.AND P0, PT, R0, RZ, PT ;  /* 0x000000ff0000720b */ /* 0x000fc80003f1d000 */
[----:B------:R-:W-:Y:S01]  /*0490*/  P2R R16, PR, RZ, 0x1 ;  /* 0x00000001ff107803 */ /* 0x000fe20000000000 */
[----:B------:R-:W-:Y:S08]  /*04a0*/  BRA `(.L_x_41516) ;  /* 0x0000000c003c7947 */ /* 0x000ff00003800000 */
.L_x_41519:
        /* <DEDUP_REMOVED lines=12> */
.L_x_41522:
        /* <DEDUP_REMOVED lines=11> */
.L_x_41521:
[----:B------:R-:W2:Y:S02]  /*0620*/  LDG.E.64 R2, desc[UR36][R2.64] ;  /* 0x0000002402027981 */ /* 0x000ea4000c1e1b00 */
[----:B--2---:R-:W-:-:S06]  /*0630*/  DSETP.NEU.AND P0, PT, R2, RZ, PT ;  /* 0x000000ff0200722a */ /* 0x004fcc0003f0d000 */
[----:B------:R-:W-:Y:S01]  /*0640*/  P2R R16, PR, RZ, 0x1 ;  /* 0x00000001ff107803 */ /* 0x000fe20000000000 */
[----:B------:R-:W-:Y:S07]  /*0650*/  BRA `(.L_x_41516) ;  /* 0x0000000800d07947 */ /* 0x000fee0003800000 */
.L_x_41511:
        /* <DEDUP_REMOVED lines=12> */
.L_x_41525:
[----:B------:R-:W2:Y:S02]  /*0720*/  LDG.E.128 R4, desc[UR36][R2.64] ;  /* 0x0000002402047981 */ /* 0x000ea4000c1e1d00 */
[----:B--2---:R-:W-:-:S06]  /*0730*/  DSETP.NEU.AND P0, PT, R6, RZ, PT ;  /* 0x000000ff0600722a */ /* 0x004fcc0003f0d000 */
[----:B------:R-:W-:-:S06]  /*0740*/  DSETP.NEU.OR P0, PT, R4, RZ, P0 ;  /* 0x000000ff0400722a */ /* 0x000fcc000070d400 */
[----:B------:R-:W-:Y:S01]  /*0750*/  P2R R16, PR, RZ, 0x1 ;  /* 0x00000001ff107803 */ /* 0x000fe20000000000 */
[----:B------:R-:W-:Y:S07]  /*0760*/  BRA `(.L_x_41516) ;  /* 0x00000008008c7947 */ /* 0x000fee0003800000 */
.L_x_41524:
        /* <DEDUP_REMOVED lines=28> */
.L_x_41527:
        /* <DEDUP_REMOVED lines=15> */
.L_x_41526:
[----:B------:R-:W2:Y:S02]  /*0a20*/  LDG.E.U16 R0, desc[UR36][R2.64] ;  /* 0x0000002402007981 */ /* 0x000ea4000c1e1500 */
[----:B--2---:R-:W-:-:S05]  /*0a30*/  IMAD.U32 R0, R0, 0x10000, RZ ;  /* 0x0001000000007824 */ /* 0x004fca00078e00ff */
[----:B------:R-:W-:-:S04]  /*0a40*/  FSETP.NEU.FTZ.AND P0, PT, R0, RZ, PT ;  /* 0x000000ff0000720b */ /* 0x000fc80003f1d000 */
[----:B------:R-:W-:Y:S01]  /*0a50*/  P2R R16, PR, RZ, 0x1 ;  /* 0x00000001ff107803 */ /* 0x000fe20000000000 */
[----:B------:R-:W-:Y:S08]  /*0a60*/  BRA `(.L_x_41516) ;  /* 0x0000000400cc7947 */ /* 0x000ff00003800000 */
.L_x_41523:
        /* <DEDUP_REMOVED lines=12> */
.L_x_41530:
        /* <DEDUP_REMOVED lines=21> */
.L_x_41534:
[----:B------:R-:W-:Y:S05]  /*0c80*/  BSYNC B1 ;  /* 0x0000000000017941 */ /* 0x000fea0003800000 */
.L_x_41533:
[----:B------:R-:W-:Y:S01]  /*0c90*/  LEA R3, R0, 0x3b800000, 0x17 ;  /* 0x3b80000000037811 */ /* 0x000fe200078eb8ff */
[----:B------:R-:W-:-:S05]  /*0ca0*/  IMAD.SHL.U32 R0, R2, 0x100000, RZ ;  /* 0x0010000002007824 */ /* 0x000fca00078e00ff */
[----:B------:R-:W-:-:S07]  /*0cb0*/  LOP3.LUT R0, R3, R0, R4, 0xfe, !PT ;  /* 0x0000000003007212 */ /* 0x000fce00078efe04 */
.L_x_41532:
[----:B------:R-:W-:Y:S05]  /*0cc0*/  BSYNC B0 ;  /* 0x0000000000007941 */ /* 0x000fea0003800000 */
.L_x_41531:
[----:B------:R-:W-:-:S04]  /*0cd0*/  FSETP.NEU.FTZ.AND P0, PT, R0, RZ, PT ;  /* 0x000000ff0000720b */ /* 0x000fc80003f1d000 */
[----:B------:R-:W-:Y:S01]  /*0ce0*/  P2R R16, PR, RZ, 0x1 ;  /* 0x00000001ff107803 */ /* 0x000fe20000000000 */
[----:B------:R-:W-:Y:S08]  /*0cf0*/  BRA `(.L_x_41516) ;  /* 0x0000000400287947 */ /* 0x000ff00003800000 */
.L_x_41529:
        /* <DEDUP_REMOVED lines=21> */
.L_x_41538:
[----:B------:R-:W-:Y:S05]  /*0e50*/  BSYNC B1 ;  /* 0x0000000000017941 */ /* 0x000fea0003800000 */
.L_x_41537:
[----:B------:R-:W-:Y:S01]  /*0e60*/  LEA R3, R0, 0x37800000, 0x17 ;  /* 0x3780000000037811 */ /* 0x000fe200078eb8ff */
[----:B------:R-:W-:-:S05]  /*0e70*/  IMAD.SHL.U32 R0, R2, 0x200000, RZ ;  /* 0x0020000002007824 */ /* 0x000fca00078e00ff */
[----:B------:R-:W-:-:S07]  /*0e80*/  LOP3.LUT R0, R3, R0, R4, 0xfe, !PT ;  /* 0x0000000003007212 */ /* 0x000fce00078efe04 */
.L_x_41536:
[----:B------:R-:W-:Y:S05]  /*0e90*/  BSYNC B0 ;  /* 0x0000000000007941 */ /* 0x000fea0003800000 */
.L_x_41535:
[----:B------:R-:W-:-:S04]  /*0ea0*/  FSETP.NEU.FTZ.AND P0, PT, R0, RZ, PT ;  /* 0x000000ff0000720b */ /* 0x000fc80003f1d000 */
[----:B------:R-:W-:Y:S01]  /*0eb0*/  P2R R16, PR, RZ, 0x1 ;  /* 0x00000001ff107803 */ /* 0x000fe20000000000 */
[----:B------:R-:W-:Y:S08]  /*0ec0*/  BRA `(.L_x_41516) ;  /* 0x0000000000b47947 */ /* 0x000ff00003800000 */
.L_x_41528:
        /* <DEDUP_REMOVED lines=14> */
.L_x_41542:
[----:B------:R-:W-:Y:S05]  /*0fb0*/  BSYNC B0 ;  /* 0x0000000000007941 */ /* 0x000fea0003800000 */
.L_x_41541:
[----:B------:R-:W-:-:S04]  /*0fc0*/  FSETP.NEU.FTZ.AND P0, PT, R0, RZ, PT ;  /* 0x000000ff0000720b */ /* 0x000fc80003f1d000 */
[----:B------:R-:W-:Y:S01]  /*0fd0*/  P2R R16, PR, RZ, 0x1 ;  /* 0x00000001ff107803 */ /* 0x000fe20000000000 */
[----:B------:R-:W-:Y:S08]  /*0fe0*/  BRA `(.L_x_41516) ;  /* 0x00000000006c7947 */ /* 0x000ff00003800000 */
.L_x_41515:
        /* <DEDUP_REMOVED lines=16> */
.L_x_41543:
[----:B------:R-:W-:-:S04]  /*10f0*/  PLOP3.LUT P0, PT, PT, PT, PT, 0x8, 0x0 ;  /* 0x000000000000781c */ /* 0x000fc80003f0e170 */
[----:B------:R-:W-:Y:S01]  /*1100*/  P2R R16, PR, RZ, 0x1 ;  /* 0x00000001ff107803 */ /* 0x000fe20000000000 */
[----:B------:R-:W-:Y:S08]  /*1110*/  BRA `(.L_x_41516) ;  /* 0x0000000000207947 */ /* 0x000ff00003800000 */
.L_x_41540:
[----:B------:R-:W2:Y:S02]  /*1120*/  LDG.E.64 R2, desc[UR36][R2.64] ;  /* 0x0000002402027981 */ /* 0x000ea4000c1e1b00 */
[----:B--2---:R-:W-:-:S04]  /*1130*/  ISETP.NE.U32.AND P0, PT, R2, RZ, PT ;  /* 0x000000ff0200720c */ /* 0x004fc80003f05070 */
[----:B------:R-:W-:-:S04]  /*1140*/  ISETP.NE.AND.EX P0, PT, R3, RZ, PT, P0 ;  /* 0x000000ff0300720c */ /* 0x000fc80003f05300 */
[----:B------:R-:W-:Y:S01]  /*1150*/  P2R R16, PR, RZ, 0x1 ;  /* 0x00000001ff107803 */ /* 0x000fe20000000000 */
[----:B------:R-:W-:Y:S08]  /*1160*/  BRA `(.L_x_41516) ;  /* 0x00000000000c7947 */ /* 0x000ff00003800000 */
.L_x_41539:
[----:B------:R-:W2:Y:S02]  /*1170*/  LDG.E R2, desc[UR36][R2.64] ;  /* 0x0000002402027981 */ /* 0x000ea4000c1e1900 */
[----:B--2---:R-:W-:-:S04]  /*1180*/  ISETP.NE.AND P0, PT, R2, RZ, PT ;  /* 0x000000ff0200720c */ /* 0x004fc80003f05270 */
[----:B------:R-:W-:-:S09]  /*1190*/  P2R R16, PR, RZ, 0x1 ;  /* 0x00000001ff107803 */ /* 0x000fd20000000000 */
.L_x_41516:
        /* <DEDUP_REMOVED lines=21> */
.L_x_41547:
[----:B------:R-:W2:Y:S02]  /*12f0*/  LDG.E.U8 R2, desc[UR36][R2.64] ;  /* 0x0000002402027981 */ /* 0x000ea4000c1e1100 */
[----:B--2---:R-:W-:-:S04]  /*1300*/  I2FP.F32.U32 R0, R2 ;  /* 0x0000000200007245 */ /* 0x004fc80000201000 */
[----:B------:R-:W-:-:S04]  /*1310*/  F2FP.BF16.F32.PACK_AB R0, RZ, R0 ;  /* 0x00000000ff00723e */ /* 0x000fc800000010ff */
[----:B------:R-:W-:Y:S01]  /*1320*/  PRMT R22, R0, 0x7610, R22 ;  /* 0x0000761000167816 */ /* 0x000fe20000000016 */
[----:B------:R-:W-:Y:S06]  /*1330*/  BRA `(.L_x_41549) ;  /* 0x0000000c00c87947 */ /* 0x000fec0003800000 */
.L_x_41546:
        /* <DEDUP_REMOVED lines=11> */
.L_x_41551:
[----:B------:R-:W2:Y:S02]  /*13f0*/  LDG.E R2, desc[UR36][R2.64] ;  /* 0x0000002402027981 */ /* 0x000ea4000c1e1900 */
[----:B--2---:R-:W-:-:S04]  /*1400*/  I2FP.F32.S32 R0, R2 ;  /* 0x0000000200007245 */ /* 0x004fc80000201400 */
[----:B------:R-:W-:-:S04]  /*1410*/  F2FP.BF16.F32.PACK_AB R0, RZ, R0 ;  /* 0x00000000ff00723e */ /* 0x000fc800000010ff */
[----:B------:R-:W-:Y:S01]  /*1420*/  PRMT R22, R0, 0x7610, R22 ;  /* 0x0000761000167816 */ /* 0x000fe20000000016 */
[----:B------:R-:W-:Y:S06]  /*1430*/  BRA `(.L_x_41549) ;  /* 0x0000000c00887947 */ /* 0x000fec0003800000 */
.L_x_41550:
[----:B------:R-:W2:Y:S02]  /*1440*/  LDG.E.U16 R2, desc[UR36][R2.64] ;  /* 0x0000002402027981 */ /* 0x000ea4000c1e1500 */
[----:B--2---:R-:W1:Y:S02]  /*1450*/  I2F.S16 R0, R2 ;  /* 0x0000000200007306 */ /* 0x004e640000101400 */
[----:B-1----:R-:W-:-:S04]  /*1460*/  F2FP.BF16.F32.PACK_AB R0, RZ, R0 ;  /* 0x00000000ff00723e */ /* 0x002fc800000010ff */
[----:B------:R-:W-:Y:S01]  /*1470*/  PRMT R22, R0, 0x7610, R22 ;  /* 0x0000761000167816 */ /* 0x000fe20000000016 */
[----:B------:R-:W-:Y:S06]  /*1480*/  BRA `(.L_x_41549) ;  /* 0x0000000c00747947 */ /* 0x000fec0003800000 */
.L_x_41545:
        /* <DEDUP_REMOVED lines=9> */
.L_x_41553:
[----:B------:R-:W2:Y:S02]  /*1520*/  LDG.E.U16 R0, desc[UR36][R2.64] ;  /* 0x0000002402007981 */ /* 0x000ea4000c1e1500 */
[----:B--2---:R-:W-:-:S05]  /*1530*/  HADD2.F32 R0, -RZ, R0.H0_H0 ;  /* 0x20000000ff007230 */ /* 0x004fca0000004100 */
[----:B------:R-:W-:-:S04]  /*1540*/  F2FP.BF16.F32.PACK_AB R0, RZ, R0 ;  /* 0x00000000ff00723e */ /* 0x000fc800000010ff */
[----:B------:R-:W-:Y:S01]  /*1550*/  PRMT R22, R0, 0x7610, R22 ;  /* 0x0000761000167816 */ /* 0x000fe20000000016 */
[----:B------:R-:W-:Y:S06]  /*1560*/  BRA `(.L_x_41549) ;  /* 0x0000000c003c7947 */ /* 0x000fec0003800000 */
.L_x_41552:
        /* <DEDUP_REMOVED lines=9> */
.L_x_41555:
[----:B------:R-:W2:Y:S02]  /*1600*/  LDG.E.U16 R2, desc[UR36][R2.64] ;  /* 0x0000002402027981 */ /* 0x000ea4000c1e1500 */
[----:B--2---:R-:W-:-:S05]  /*1610*/  HADD2.F32 R0, -RZ, R2.H0_H0 ;  /* 0x20000002ff007230 */ /* 0x004fca0000004100 */
[----:B------:R-:W-:-:S04]  /*1620*/  F2FP.BF16.F32.PACK_AB R0, RZ, R0 ;  /* 0x00000000ff00723e */ /* 0x000fc800000010ff */
[----:B------:R-:W-:Y:S01]  /*1630*/  PRMT R22, R0, 0x7610, R22 ;  /* 0x0000761000167816 */ /* 0x000fe20000000016 */
[----:B------:R-:W-:Y:S06]  /*1640*/  BRA `(.L_x_41549) ;  /* 0x0000000c00047947 */ /* 0x000fec0003800000 */
.L_x_41554:
        /* <DEDUP_REMOVED lines=9> */
.L_x_41544:
        /* <DEDUP_REMOVED lines=14> */
.L_x_41558:
        /* <DEDUP_REMOVED lines=9> */
.L_x_41557:
        /* <DEDUP_REMOVED lines=28> */
.L_x_41560:
        /* <DEDUP_REMOVED lines=15> */
.L_x_41559:
[----:B------:R1:W5:Y:S01]  /*1b00*/  LDG.E.U16 R22, desc[UR36][R2.64] ;  /* 0x0000002402167981 */ /* 0x000362000c1e1500 */
[----:B------:R-:W-:Y:S05]  /*1b10*/  BRA `(.L_x_41549) ;  /* 0x0000000400d07947 */ /* 0x000fea0003800000 */
.L_x_41556:
        /* <DEDUP_REMOVED lines=13> */
.L_x_41563:
        /* <DEDUP_REMOVED lines=21> */
.L_x_41567:
[----:B------:R-:W-:Y:S05]  /*1d40*/  BSYNC B1 ;  /* 0x0000000000017941 */ /* 0x000fea0003800000 */
.L_x_41566:
[----:B------:R-:W-:Y:S01]  /*1d50*/  LEA R3, R0, 0x3b800000, 0x17 ;  /* 0x3b80000000037811 */ /* 0x000fe200078eb8ff */
[----:B------:R-:W-:-:S05]  /*1d60*/  IMAD.SHL.U32 R0, R2, 0x100000, RZ ;  /* 0x0010000002007824 */ /* 0x000fca00078e00ff */
[----:B------:R-:W-:-:S07]  /*1d70*/  LOP3.LUT R0, R3, R0, R4, 0xfe, !PT ;  /* 0x0000000003007212 */ /* 0x000fce00078efe04 */
.L_x_41565:
[----:B------:R-:W-:Y:S05]  /*1d80*/  BSYNC B0 ;  /* 0x0000000000007941 */ /* 0x000fea0003800000 */
.L_x_41564:
[----:B------:R-:W-:-:S04]  /*1d90*/  F2FP.BF16.F32.PACK_AB R0, RZ, R0 ;  /* 0x00000000ff00723e */ /* 0x000fc800000010ff */
[----:B------:R-:W-:Y:S01]  /*1da0*/  PRMT R22, R0, 0x7610, R22 ;  /* 0x0000761000167816 */ /* 0x000fe20000000016 */
[----:B------:R-:W-:Y:S06]  /*1db0*/  BRA `(.L_x_41549) ;  /* 0x0000000400287947 */ /* 0x000fec0003800000 */
.L_x_41562:
        /* <DEDUP_REMOVED lines=21> */
.L_x_41571:
[----:B------:R-:W-:Y:S05]  /*1f10*/  BSYNC B1 ;  /* 0x0000000000017941 */ /* 0x000fea0003800000 */
.L_x_41570:
[----:B------:R-:W-:Y:S01]  /*1f20*/  LEA R3, R0, 0x37800000, 0x17 ;  /* 0x3780000000037811 */ /* 0x000fe200078eb8ff */
[----:B------:R-:W-:-:S05]  /*1f30*/  IMAD.SHL.U32 R0, R2, 0x200000, RZ ;  /* 0x0020000002007824 */ /* 0x000fca00078e00ff */
[----:B------:R-:W-:-:S07]  /*1f40*/  LOP3.LUT R0, R3, R0, R4, 0xfe, !PT ;  /* 0x0000000003007212 */ /* 0x000fce00078efe04 */
.L_x_41569:
[----:B------:R-:W-:Y:S05]  /*1f50*/  BSYNC B0 ;  /* 0x0000000000007941 */ /* 0x000fea0003800000 */
.L_x_41568:
[----:B------:R-:W-:-:S04]  /*1f60*/  F2FP.BF16.F32.PACK_AB R0, RZ, R0 ;  /* 0x00000000ff00723e */ /* 0x000fc800000010ff */
[----:B------:R-:W-:Y:S01]  /*1f70*/  PRMT R22, R0, 0x7610, R22 ;  /* 0x0000761000167816 */ /* 0x000fe20000000016 */
[----:B------:R-:W-:Y:S06]  /*1f80*/  BRA `(.L_x_41549) ;  /* 0x0000000000b47947 */ /* 0x000fec0003800000 */
.L_x_41561:
        /* <DEDUP_REMOVED lines=14> */
.L_x_41575:
[----:B------:R-:W-:Y:S05]  /*2070*/  BSYNC B0 ;  /* 0x0000000000007941 */ /* 0x000fea0003800000 */
.L_x_41574:
[----:B------:R-:W-:-:S04]  /*2080*/  F2FP.BF16.F32.PACK_AB R0, RZ, R0 ;  /* 0x00000000ff00723e */ /* 0x000fc800000010ff */
[----:B------:R-:W-:Y:S01]  /*2090*/  PRMT R22, R0, 0x7610, R22 ;  /* 0x0000761000167816 */ /* 0x000fe20000000016 */
[----:B------:R-:W-:Y:S06]  /*20a0*/  BRA `(.L_x_41549) ;  /* 0x00000000006c7947 */ /* 0x000fec0003800000 */
.L_x_41548:
        /* <DEDUP_REMOVED lines=16> */
.L_x_41576:
[----:B------:R-:W-:Y:S01]  /*21b0*/  PRMT R22, RZ, 0x7610, R22 ;  /* 0x00007610ff167816 */ /* 0x000fe20000000016 */
[----:B------:R-:W-:Y:S06]  /*21c0*/  BRA `(.L_x_41549) ;  /* 0x0000000000247947 */ /* 0x000fec0003800000 */
.L_x_41573:
[----:B------:R-:W2:Y:S02]  /*21d0*/  LDG.E.64 R2, desc[UR36][R2.64] ;  /* 0x0000002402027981 */ /* 0x000ea4000c1e1b00 */
[----:B--2---:R-:W1:Y:S02]  /*21e0*/  I2F.U64 R0, R2 ;  /* 0x0000000200007312 */ /* 0x004e640000301000 */
[----:B-1----:R-:W-:-:S04]  /*21f0*/  F2FP.BF16.F32.PACK_AB R0, RZ, R0 ;  /* 0x00000000ff00723e */ /* 0x002fc800000010ff */
[----:B------:R-:W-:Y:S01]  /*2200*/  PRMT R22, R0, 0x7610, R22 ;  /* 0x0000761000167816 */ /* 0x000fe20000000016 */
[----:B------:R-:W-:Y:S06]  /*2210*/  BRA `(.L_x_41549) ;  /* 0x0000000000107947 */ /* 0x000fec0003800000 */
.L_x_41572:
[----:B------:R-:W2:Y:S02]  /*2220*/  LDG.E R2, desc[UR36][R2.64] ;  /* 0x0000002402027981 */ /* 0x000ea4000c1e1900 */
[----:B--2---:R-:W-:-:S04]  /*2230*/  I2FP.F32.U32 R0, R2 ;  /* 0x0000000200007245 */ /* 0x004fc80000201000 */
[----:B------:R-:W-:-:S04]  /*2240*/  F2FP.BF16.F32.PACK_AB R0, RZ, R0 ;  /* 0x00000000ff00723e */ /* 0x000fc800000010ff */
[----:B------:R-:W-:-:S07]  /*2250*/  PRMT R22, R0, 0x7610, R22 ;  /* 0x0000761000167816 */ /* 0x000fce0000000016 */
.L_x_41549:
        /* <DEDUP_REMOVED lines=21> */
.L_x_41580:
[----:B------:R-:W2:Y:S02]  /*23b0*/  LDG.E.U8 R2, desc[UR36][R2.64] ;  /* 0x0000002402027981 */ /* 0x000ea4000c1e1100 */
[----:B--2---:R-:W-:-:S04]  /*23c0*/  I2FP.F32.U32 R0, R2 ;  /* 0x0000000200007245 */ /* 0x004fc80000201000 */
[----:B------:R-:W-:-:S04]  /*23d0*/  F2FP.BF16.F32.PACK_AB R0, RZ, R0 ;  /* 0x00000000ff00723e */ /* 0x000fc800000010ff */
[----:B------:R-:W-:Y:S01]  /*23e0*/  PRMT R18, R0, 0x7610, R18 ;  /* 0x0000761000127816 */ /* 0x000fe20000000012 */
[----:B------:R-:W-:Y:S06]  /*23f0*/  BRA `(.L_x_41582) ;  /* 0x0000000c00c87947 */ /* 0x000fec0003800000 */
.L_x_41579:
        /* <DEDUP_REMOVED lines=11> */
.L_x_41584:
[----:B------:R-:W2:Y:S02]  /*24b0*/  LDG.E R2, desc[UR36][R2.64] ;  /* 0x0000002402027981 */ /* 0x000ea4000c1e1900 */
[----:B--2---:R-:W-:-:S04]  /*24c0*/  I2FP.F32.S32 R0, R2 ;  /* 0x0000000200007245 */ /* 0x004fc80000201400 */
[----:B------:R-:W-:-:S04]  /*24d0*/  F2FP.BF16.F32.PACK_AB R0, RZ, R0 ;  /* 0x00000000ff00723e */ /* 0x000fc800000010ff */
[----:B------:R-:W-:Y:S01]  /*24e0*/  PRMT R18, R0, 0x7610, R18 ;  /* 0x0000761000127816 */ /* 0x000fe20000000012 */
[----:B------:R-:W-:Y:S06]  /*24f0*/  BRA `(.L_x_41582) ;  /* 0x0000000c00887947 */ /* 0x000fec0003800000 */
.L_x_41583:
[----:B------:R-:W2:Y:S02]  /*2500*/  LDG.E.U16 R2, desc[UR36][R2.64] ;  /* 0x0000002402027981 */ /* 0x000ea4000c1e1500 */
[----:B--2---:R-:W0:Y:S02]  /*2510*/  I2F.S16 R0, R2 ;  /* 0x0000000200007306 */ /* 0x004e240000101400 */
[----:B0-----:R-:W-:-:S04]  /*2520*/  F2FP.BF16.F32.PACK_AB R0, RZ, R0 ;  /* 0x00000000ff00723e */ /* 0x001fc800000010ff */
[----:B------:R-:W-:Y:S01]  /*2530*/  PRMT R18, R0, 0x7610, R18 ;  /* 0x0000761000127816 */ /* 0x000fe20000000012 */
[----:B------:R-:W-:Y:S06]  /*2540*/  BRA `(.L_x_41582) ;  /* 0x0000000c00747947 */ /* 0x000fec0003800000 */
.L_x_41578:
        /* <DEDUP_REMOVED lines=9> */
.L_x_41586:
[----:B------:R-:W2:Y:S02]  /*25e0*/  LDG.E.U16 R0, desc[UR36][R2.64] ;  /* 0x0000002402007981 */ /* 0x000ea4000c1e1500 */
[----:B--2---:R-:W-:-:S05]  /*25f0*/  HADD2.F32 R0, -RZ, R0.H0_H0 ;  /* 0x20000000ff007230 */ /* 0x004fca0000004100 */
[----:B------:R-:W-:-:S04]  /*2600*/  F2FP.BF16.F32.PACK_AB R0, RZ, R0 ;  /* 0x00000000ff00723e */ /* 0x000fc800000010ff */
[----:B------:R-:W-:Y:S01]  /*2610*/  PRMT R18, R0, 0x7610, R18 ;  /* 0x0000761000127816 */ /* 0x000fe20000000012 */
[----:B------:R-:W-:Y:S06]  /*2620*/  BRA `(.L_x_41582) ;  /* 0x0000000c003c7947 */ /* 0x000fec0003800000 */
.L_x_41585:
        /* <DEDUP_REMOVED lines=9> */
.L_x_41588:
[----:B------:R-:W2:Y:S02]  /*26c0*/  LDG.E.U16 R2, desc[UR36][R2.64] ;  /* 0x0000002402027981 */ /* 0x000ea4000c1e1500 */
[----:B--2---:R-:W-:-:S05]  /*26d0*/  HADD2.F32 R0, -RZ, R2.H0_H0 ;  /* 0x20000002ff007230 */ /* 0x004fca0000004100 */
[----:B------:R-:W-:-:S04]  /*26e0*/  F2FP.BF16.F32.PACK_AB R0, RZ, R0 ;  /* 0x00000000ff00723e */ /* 0x000fc800000010ff */
[----:B------:R-:W-:Y:S01]  /*26f0*/  PRMT R18, R0, 0x7610, R18 ;  /* 0x0000761000127816 */ /* 0x000fe20000000012 */
[----:B------:R-:W-:Y:S06]  /*2700*/  BRA `(.L_x_41582) ;  /* 0x0000000c00047947 */ /* 0x000fec0003800000 */
.L_x_41587:
        /* <DEDUP_REMOVED lines=9> */
.L_x_41577:
        /* <DEDUP_REMOVED lines=14> */
.L_x_41591:
        /* <DEDUP_REMOVED lines=9> */
.L_x_41590:
        /* <DEDUP_REMOVED lines=28> */
.L_x_41593:
        /* <DEDUP_REMOVED lines=15> */
.L_x_41592:
[----:B------:R0:W5:Y:S01]  /*2bc0*/  LDG.E.U16 R18, desc[UR36][R2.64] ;  /* 0x0000002402127981 */ /* 0x000162000c1e1500 */
[----:B------:R-:W-:Y:S05]  /*2bd0*/  BRA `(.L_x_41582) ;  /* 0x0000000400d07947 */ /* 0x000fea0003800000 */
.L_x_41589:
        /* <DEDUP_REMOVED lines=13> */
.L_x_41596:
        /* <DEDUP_REMOVED lines=21> */
.L_x_41600:
[----:B------:R-:W-:Y:S05]  /*2e00*/  BSYNC B1 ;  /* 0x0000000000017941 */ /* 0x000fea0003800000 */
.L_x_41599:
[----:B------:R-:W-:Y:S01]  /*2e10*/  LEA R3, R0, 0x3b800000, 0x17 ;  /* 0x3b80000000037811 */ /* 0x000fe200078eb8ff */
[----:B------:R-:W-:-:S05]  /*2e20*/  IMAD.SHL.U32 R0, R2, 0x100000, RZ ;  /* 0x0010000002007824 */ /* 0x000fca00078e00ff */
[----:B------:R-:W-:-:S07]  /*2e30*/  LOP3.LUT R0, R3, R0, R4, 0xfe, !PT ;  /* 0x0000000003007212 */ /* 0x000fce00078efe04 */
.L_x_41598:
[----:B------:R-:W-:Y:S05]  /*2e40*/  BSYNC B0 ;  /* 0x0000000000007941 */ /* 0x000fea0003800000 */
.L_x_41597:
[----:B------:R-:W-:-:S04]  /*2e50*/  F2FP.BF16.F32.PACK_AB R0, RZ, R0 ;  /* 0x00000000ff00723e */ /* 0x000fc800000010ff */
[----:B------:R-:W-:Y:S01]  /*2e60*/  PRMT R18, R0, 0x7610, R18 ;  /* 0x0000761000127816 */ /* 0x000fe20000000012 */
[----:B------:R-:W-:Y:S06]  /*2e70*/  BRA `(.L_x_41582) ;  /* 0x0000000400287947 */ /* 0x000fec0003800000 */
.L_x_41595:
        /* <DEDUP_REMOVED lines=21> */
.L_x_41604:
[----:B------:R-:W-:Y:S05]  /*2fd0*/  BSYNC B1 ;  /* 0x0000000000017941 */ /* 0x000fea0003800000 */
.L_x_41603:
[----:B------:R-:W-:Y:S01]  /*2fe0*/  LEA R3, R0, 0x37800000, 0x17 ;  /* 0x3780000000037811 */ /* 0x000fe200078eb8ff */
[----:B------:R-:W-:-:S05]  /*2ff0*/  IMAD.SHL.U32 R0, R2, 0x200000, RZ ;  /* 0x0020000002007824 */ /* 0x000fca00078e00ff */
[----:B------:R-:W-:-:S07]  /*3000*/  LOP3.LUT R0, R3, R0, R4, 0xfe, !PT ;  /* 0x0000000003007212 */ /* 0x000fce00078efe04 */
.L_x_41602:
[----:B------:R-:W-:Y:S05]  /*3010*/  BSYNC B0 ;  /* 0x0000000000007941 */ /* 0x000fea0003800000 */
.L_x_41601:
[----:B------:R-:W-:-:S04]  /*3020*/  F2FP.BF16.F32.PACK_AB R0, RZ, R0 ;  /* 0x00000000ff00723e */ /* 0x000fc800000010ff */
[----:B------:R-:W-:Y:S01]  /*3030*/  PRMT R18, R0, 0x7610, R18 ;  /* 0x0000761000127816 */ /* 0x000fe20000000012 */
[----:B------:R-:W-:Y:S06]  /*3040*/  BRA `(.L_x_41582) ;  /* 0x0000000000b47947 */ /* 0x000fec0003800000 */
.L_x_41594:
        /* <DEDUP_REMOVED lines=14> */
.L_x_41608:
[----:B------:R-:W-:Y:S05]  /*3130*/  BSYNC B0 ;  /* 0x0000000000007941 */ /* 0x000fea0003800000 */
.L_x_41607:
[----:B------:R-:W-:-:S04]  /*3140*/  F2FP.BF16.F32.PACK_AB R0, RZ, R0 ;  /* 0x00000000ff00723e */ /* 0x000fc800000010ff */
[----:B------:R-:W-:Y:S01]  /*3150*/  PRMT R18, R0, 0x7610, R18 ;  /* 0x0000761000127816 */ /* 0x000fe20000000012 */
[----:B------:R-:W-:Y:S06]  /*3160*/  BRA `(.L_x_41582) ;  /* 0x00000000006c7947 */ /* 0x000fec0003800000 */
.L_x_41581:
        /* <DEDUP_REMOVED lines=16> */
.L_x_41609:
[----:B------:R-:W-:Y:S01]  /*3270*/  PRMT R18, RZ, 0x7610, R18 ;  /* 0x00007610ff127816 */ /* 0x000fe20000000012 */
[----:B------:R-:W-:Y:S06]  /*3280*/  BRA `(.L_x_41582) ;  /* 0x0000000000247947 */ /* 0x000fec0003800000 */
.L_x_41606:
[----:B------:R-:W2:Y:S02]  /*3290*/  LDG.E.64 R2, desc[UR36][R2.64] ;  /* 0x0000002402027981 */ /* 0x000ea4000c1e1b00 */
[----:B--2---:R-:W0:Y:S02]  /*32a0*/  I2F.U64 R0, R2 ;  /* 0x0000000200007312 */ /* 0x004e240000301000 */
[----:B0-----:R-:W-:-:S04]  /*32b0*/  F2FP.BF16.F32.PACK_AB R0, RZ, R0 ;  /* 0x00000000ff00723e */ /* 0x001fc800000010ff */
[----:B------:R-:W-:Y:S01]  /*32c0*/  PRMT R18, R0, 0x7610, R18 ;  /* 0x0000761000127816 */ /* 0x000fe20000000012 */
[----:B------:R-:W-:Y:S06]  /*32d0*/  BRA `(.L_x_41582) ;  /* 0x0000000000107947 */ /* 0x000fec0003800000 */
.L_x_41605:
[----:B------:R-:W2:Y:S02]  /*32e0*/  LDG.E R2, desc[UR36][R2.64] ;  /* 0x0000002402027981 */ /* 0x000ea4000c1e1900 */
[----:B--2---:R-:W-:-:S04]  /*32f0*/  I2FP.F32.U32 R0, R2 ;  /* 0x0000000200007245 */ /* 0x004fc80000201000 */
[----:B------:R-:W-:-:S04]  /*3300*/  F2FP.BF16.F32.PACK_AB R0, RZ, R0 ;  /* 0x00000000ff00723e */ /* 0x000fc800000010ff */
[----:B------:R-:W-:-:S07]  /*3310*/  PRMT R18, R0, 0x7610, R18 ;  /* 0x0000761000127816 */ /* 0x000fce0000000012 */
.L_x_41582:
[----:B------:R-:W-:Y:S01]  /*3320*/  ISETP.NE.AND P0, PT, R16, RZ, PT ;  /* 0x000000ff1000720c */ /* 0x000fe20003f05270 */
[----:B------:R-:W-:-:S03]  /*3330*/  VIADD R24, R24, 0x80 ;  /* 0x0000008018187836 */ /* 0x000fc60000000000 */
[----:B------:R-:W-:-:S09]  /*3340*/  SEL R29, RZ, 0x1, !P0 ;  /* 0x00000001ff1d7807 */ /* 0x000fd20004000000 */
.L_x_41510:
[----:B------:R-:W-:Y:S05]  /*3350*/  BSYNC B6 ;  /* 0x0000000000067941 */ /* 0x000fea0003800000 */
.L_x_41509:
        /* <DEDUP_REMOVED lines=26> */
.L_x_41615:
[----:B------:R-:W2:Y:S02]  /*3500*/  LDG.E.U8 R2, desc[UR36][R2.64] ;  /* 0x0000002402027981 */ /* 0x000ea4000c1e1100 */
[----:B--2---:R-:W-:-:S04]  /*3510*/  ISETP.NE.AND P0, PT, R2, RZ, PT ;  /* 0x000000ff0200720c */ /* 0x004fc80003f05270 */
[----:B------:R-:W-:Y:S01]  /*3520*/  P2R R17, PR, RZ, 0x1 ;  /* 0x00000001ff117803 */ /* 0x000fe20000000000 */
[----:B------:R-:W-:Y:S08]  /*3530*/  BRA `(.L_x_41617) ;  /* 0x0000000c00c47947 */ /* 0x000ff00003800000 */
.L_x_41614:
        /* <DEDUP_REMOVED lines=11> */
.L_x_41619:
[----:B------:R-:W2:Y:S02]  /*35f0*/  LDG.E R2, desc[UR36][R2.64] ;  /* 0x0000002402027981 */ /* 0x000ea4000c1e1900 */
[----:B--2---:R-:W-:-:S04]  /*3600*/  ISETP.NE.AND P0, PT, R2, RZ, PT ;  /* 0x000000ff0200720c */ /* 0x004fc80003f05270 */
[----:B------:R-:W-:Y:S01]  /*3610*/  P2R R17, PR, RZ, 0x1 ;  /* 0x00000001ff117803 */ /* 0x000fe20000000000 */
[----:B------:R-:W-:Y:S08]  /*3620*/  BRA `(.L_x_41617) ;  /* 0x0000000c00887947 */ /* 0x000ff00003800000 */
.L_x_41618:
[----:B------:R-:W2:Y:S02]  /*3630*/  LDG.E.U16 R2, desc[UR36][R2.64] ;  /* 0x0000002402027981 */ /* 0x000ea4000c1e1500 */
[----:B--2---:R-:W-:-:S04]  /*3640*/  ISETP.NE.AND P0, PT, R2, RZ, PT ;  /* 0x000000ff0200720c */ /* 0x004fc80003f05270 */
[----:B------:R-:W-:Y:S01]  /*3650*/  P2R R17, PR, RZ, 0x1 ;  /* 0x00000001ff117803 */ /* 0x000fe20000000000 */
[----:B------:R-:W-:Y:S08]  /*3660*/  BRA `(.L_x_41617) ;  /* 0x0000000c00787947 */ /* 0x000ff00003800000 */
.L_x_41613:
        /* <DEDUP_REMOVED lines=10> */
.L_x_41621:
[----:B------:R-:W2:Y:S02]  /*3710*/  LDG.E.U16 R0, desc[UR36][R2.64] ;  /* 0x0000002402007981 */ /* 0x000ea4000c1e1500 */
[----:B--2---:R-:W-:-:S05]  /*3720*/  HADD2.F32 R0, -RZ, R0.H0_H0 ;  /* 0x20000000ff007230 */ /* 0x004fca0000004100 */
[----:B------:R-:W-:-:S04]  /*3730*/  FSETP.NEU.FTZ.AND P0, PT, R0, RZ, PT ;  /* 0x000000ff0000720b */ /* 0x000fc80003f1d000 */
[----:B------:R-:W-:Y:S01]  /*3740*/  P2R R17, PR, RZ, 0x1 ;  /* 0x00000001ff117803 */ /* 0x000fe20000000000 */
[----:B------:R-:W-:Y:S08]  /*3750*/  BRA `(.L_x_41617) ;  /* 0x0000000c003c7947 */ /* 0x000ff00003800000 */
.L_x_41620:
        /* <DEDUP_REMOVED lines=12> */
.L_x_41623:
        /* <DEDUP_REMOVED lines=11> */
.L_x_41622:
[----:B------:R-:W2:Y:S02]  /*38d0*/  LDG.E.64 R2, desc[UR36][R2.64] ;  /* 0x0000002402027981 */ /* 0x000ea4000c1e1b00 */
[----:B--2---:R-:W-:-:S06]  /*38e0*/  DSETP.NEU.AND P0, PT, R2, RZ, PT ;  /* 0x000000ff0200722a */ /* 0x004fcc0003f0d000 */
[----:B------:R-:W-:Y:S01]  /*38f0*/  P2R R17, PR, RZ, 0x1 ;  /* 0x00000001ff117803 */ /* 0x000fe20000000000 */
[----:B------:R-:W-:Y:S07]  /*3900*/  BRA `(.L_x_41617) ;  /* 0x0000000800d07947 */ /* 0x000fee0003800000 */
.L_x_41612:
        /* <DEDUP_REMOVED lines=12> */
.L_x_41626:
[----:B------:R-:W2:Y:S02]  /*39d0*/  LDG.E.128 R4, desc[UR36][R2.64] ;  /* 0x0000002402047981 */ /* 0x000ea4000c1e1d00 */
[----:B--2---:R-:W-:-:S06]  /*39e0*/  DSETP.NEU.AND P0, PT, R6, RZ, PT ;  /* 0x000000ff0600722a */ /* 0x004fcc0003f0d000 */
[----:B------:R-:W-:-:S06]  /*39f0*/  DSETP.NEU.OR P0, PT, R4, RZ, P0 ;  /* 0x000000ff0400722a */ /* 0x000fcc000070d400 */
[----:B------:R-:W-:Y:S01]  /*3a00*/  P2R R17, PR, RZ, 0x1 ;  /* 0x00000001ff117803 */ /* 0x000fe20000000000 */
[----:B------:R-:W-:Y:S07]  /*3a10*/  BRA `(.L_x_41617) ;  /* 0x00000008008c7947 */ /* 0x000fee0003800000 */
.L_x_41625:
        /* <DEDUP_REMOVED lines=28> */
.L_x_41628:
        /* <DEDUP_REMOVED lines=15> */
.L_x_41627:
[----:B------:R-:W2:Y:S02]  /*3cd0*/  LDG.E.U16 R0, desc[UR36][R2.64] ;  /* 0x0000002402007981 */ /* 0x000ea4000c1e1500 */
[----:B--2---:R-:W-:-:S05]  /*3ce0*/  IMAD.U32 R0, R0, 0x10000, RZ ;  /* 0x0001000000007824 */ /* 0x004fca00078e00ff */
[----:B------:R-:W-:-:S04]  /*3cf0*/  FSETP.NEU.FTZ.AND P0, PT, R0, RZ, PT ;  /* 0x000000ff0000720b */ /* 0x000fc80003f1d000 */
[----:B------:R-:W-:Y:S01]  /*3d00*/  P2R R17, PR, RZ, 0x1 ;  /* 0x00000001ff117803 */ /* 0x000fe20000000000 */
[----:B------:R-:W-:Y:S08]  /*3d10*/  BRA `(.L_x_41617) ;  /* 0x0000000400cc7947 */ /* 0x000ff00003800000 */
.L_x_41624:
        /* <DEDUP_REMOVED lines=12> */
.L_x_41631:
        /* <DEDUP_REMOVED lines=21> */
.L_x_41635:
[----:B------:R-:W-:Y:S05]  /*3f30*/  BSYNC B1 ;  /* 0x0000000000017941 */ /* 0x000fea0003800000 */
.L_x_41634:
[----:B------:R-:W-:Y:S01]  /*3f40*/  LEA R3, R0, 0x3b800000, 0x17 ;  /* 0x3b80000000037811 */ /* 0x000fe200078eb8ff */
[----:B------:R-:W-:-:S05]  /*3f50*/  IMAD.SHL.U32 R0, R2, 0x100000, RZ ;  /* 0x0010000002007824 */ /* 0x000fca00078e00ff */
[----:B------:R-:W-:-:S07]  /*3f60*/  LOP3.LUT R0, R3, R0, R4, 0xfe, !PT ;  /* 0x0000000003007212 */ /* 0x000fce00078efe04 */
.L_x_41633:
[----:B------:R-:W-:Y:S05]  /*3f70*/  BSYNC B0 ;  /* 0x0000000000007941 */ /* 0x000fea0003800000 */
.L_x_41632:
[----:B------:R-:W-:-:S04]  /*3f80*/  FSETP.NEU.FTZ.AND P0, PT, R0, RZ, PT ;  /* 0x000000ff0000720b */ /* 0x000fc80003f1d000 */
[----:B------:R-:W-:Y:S01]  /*3f90*/  P2R R17, PR, RZ, 0x1 ;  /* 0x00000001ff117803 */ /* 0x000fe20000000000 */
[----:B------:R-:W-:Y:S08]  /*3fa0*/  BRA `(.L_x_41617) ;  /* 0x0000000400287947 */ /* 0x000ff00003800000 */
.L_x_41630:
        /* <DEDUP_REMOVED lines=21> */
.L_x_41639:
[----:B------:R-:W-:Y:S05]  /*4100*/  BSYNC B1 ;  /* 0x0000000000017941 */ /* 0x000fea0003800000 */
.L_x_41638:
[----:B------:R-:W-:Y:S01]  /*4110*/  LEA R3, R0, 0x37800000, 0x17 ;  /* 0x3780000000037811 */ /* 0x000fe200078eb8ff */
[----:B------:R-:W-:-:S05]  /*4120*/  IMAD.SHL.U32 R0, R2, 0x200000, RZ ;  /* 0x0020000002007824 */ /* 0x000fca00078e00ff */
[----:B------:R-:W-:-:S07]  /*4130*/  LOP3.LUT R0, R3, R0, R4, 0xfe, !PT ;  /* 0x0000000003007212 */ /* 0x000fce00078efe04 */
.L_x_41637:
[----:B------:R-:W-:Y:S05]  /*4140*/  BSYNC B0 ;  /* 0x0000000000007941 */ /* 0x000fea0003800000 */
.L_x_41636:
[----:B------:R-:W-:-:S04]  /*4150*/  FSETP.NEU.FTZ.AND P0, PT, R0, RZ, PT ;  /* 0x000000ff0000720b */ /* 0x000fc80003f1d000 */
[----:B------:R-:W-:Y:S01]  /*4160*/  P2R R17, PR, RZ, 0x1 ;  /* 0x00000001ff117803 */ /* 0x000fe20000000000 */
[----:B------:R-:W-:Y:S08]  /*4170*/  BRA `(.L_x_41617) ;  /* 0x0000000000b47947 */ /* 0x000ff00003800000 */
.L_x_41629:
        /* <DEDUP_REMOVED lines=14> */
.L_x_41643:
[----:B------:R-:W-:Y:S05]  /*4260*/  BSYNC B0 ;  /* 0x0000000000007941 */ /* 0x000fea0003800000 */
.L_x_41642:
[----:B------:R-:W-:-:S04]  /*4270*/  FSETP.NEU.FTZ.AND P0, PT, R0, RZ, PT ;  /* 0x000000ff0000720b */ /* 0x000fc80003f1d000 */
[----:B------:R-:W-:Y:S01]  /*4280*/  P2R R17, PR, RZ, 0x1 ;  /* 0x00000001ff117803 */ /* 0x000fe20000000000 */
[----:B------:R-:W-:Y:S08]  /*4290*/  BRA `(.L_x_41617) ;  /* 0x00000000006c7947 */ /* 0x000ff00003800000 */
.L_x_41616:
        /* <DEDUP_REMOVED lines=16> */
.L_x_41644:
[----:B------:R-:W-:-:S04]  /*43a0*/  PLOP3.LUT P0, PT, PT, PT, PT, 0x8, 0x0 ;  /* 0x000000000000781c */ /* 0x000fc80003f0e170 */
[----:B------:R-:W-:Y:S01]  /*43b0*/  P2R R17, PR, RZ, 0x1 ;  /* 0x00000001ff117803 */ /* 0x000fe20000000000 */
[----:B------:R-:W-:Y:S08]  /*43c0*/  BRA `(.L_x_41617) ;  /* 0x0000000000207947 */ /* 0x000ff00003800000 */
.L_x_41641:
[----:B------:R-:W2:Y:S02]  /*43d0*/  LDG.E.64 R2, desc[UR36][R2.64] ;  /* 0x0000002402027981 */ /* 0x000ea4000c1e1b00 */
[----:B--2---:R-:W-:-:S04]  /*43e0*/  ISETP.NE.U32.AND P0, PT, R2, RZ, PT ;  /* 0x000000ff0200720c */ /* 0x004fc80003f05070 */
[----:B------:R-:W-:-:S04]  /*43f0*/  ISETP.NE.AND.EX P0, PT, R3, RZ, PT, P0 ;  /* 0x000000ff0300720c */ /* 0x000fc80003f05300 */
[----:B------:R-:W-:Y:S01]  /*4400*/  P2R R17, PR, RZ, 0x1 ;  /* 0x00000001ff117803 */ /* 0x000fe20000000000 */
[----:B------:R-:W-:Y:S08]  /*4410*/  BRA `(.L_x_41617) ;  /* 0x00000000000c7947 */ /* 0x000ff00003800000 */
.L_x_41640:
[----:B------:R-:W2:Y:S02]  /*4420*/  LDG.E R2, desc[UR36][R2.64] ;  /* 0x0000002402027981 */ /* 0x000ea4000c1e1900 */
[----:B--2---:R-:W-:-:S04]  /*4430*/  ISETP.NE.AND P0, PT, R2, RZ, PT ;  /* 0x000000ff0200720c */ /* 0x004fc80003f05270 */
[----:B------:R-:W-:-:S09]  /*4440*/  P2R R17, PR, RZ, 0x1 ;  /* 0x00000001ff117803 */ /* 0x000fd20000000000 */
.L_x_41617:
        /* <DEDUP_REMOVED lines=21> */
.L_x_41648:
[----:B------:R-:W2:Y:S02]  /*45a0*/  LDG.E.U8 R4, desc[UR36][R4.64] ;  /* 0x0000002404047981 */ /* 0x000ea4000c1e1100 */
[----:B--2---:R-:W-:-:S04]  /*45b0*/  I2FP.F32.U32 R0, R4 ;  /* 0x0000000400007245 */ /* 0x004fc80000201000 */
[----:B------:R-:W-:-:S04]  /*45c0*/  F2FP.BF16.F32.PACK_AB R0, RZ, R0 ;  /* 0x00000000ff00723e */ /* 0x000fc800000010ff */
[----:B------:R-:W-:Y:S01]  /*45d0*/  PRMT R2, R0, 0x7610, R2 ;  /* 0x0000761000027816 */ /* 0x000fe20000000002 */
[----:B------:R-:W-:Y:S06]  /*45e0*/  BRA `(.L_x_41650) ;  /* 0x0000000c00c47947 */ /* 0x000fec0003800000 */
.L_x_41647:
        /* <DEDUP_REMOVED lines=11> */
.L_x_41652:
[----:B------:R-:W2:Y:S02]  /*46a0*/  LDG.E R4, desc[UR36][R4.64] ;  /* 0x0000002404047981 */ /* 0x000ea4000c1e1900 */
[----:B--2---:R-:W-:-:S04]  /*46b0*/  I2FP.F32.S32 R0, R4 ;  /* 0x0000000400007245 */ /* 0x004fc80000201400 */
[----:B------:R-:W-:-:S04]  /*46c0*/  F2FP.BF16.F32.PACK_AB R0, RZ, R0 ;  /* 0x00000000ff00723e */ /* 0x000fc800000010ff */
[----:B------:R-:W-:Y:S01]  /*46d0*/  PRMT R2, R0, 0x7610, R2 ;  /* 0x0000761000027816 */ /* 0x000fe20000000002 */
[----:B------:R-:W-:Y:S06]  /*46e0*/  BRA `(.L_x_41650) ;  /* 0x0000000c00847947 */ /* 0x000fec0003800000 */
.L_x_41651:
[----:B------:R-:W2:Y:S02]  /*46f0*/  LDG.E.U16 R4, desc[UR36][R4.64] ;  /* 0x0000002404047981 */ /* 0x000ea4000c1e1500 */
[----:B--2---:R-:W0:Y:S02]  /*4700*/  I2F.S16 R0, R4 ;  /* 0x0000000400007306 */ /* 0x004e240000101400 */
[----:B0-----:R-:W-:-:S04]  /*4710*/  F2FP.BF16.F32.PACK_AB R0, RZ, R0 ;  /* 0x00000000ff00723e */ /* 0x001fc800000010ff */
[----:B------:R-:W-:Y:S01]  /*4720*/  PRMT R2, R0, 0x7610, R2 ;  /* 0x0000761000027816 */ /* 0x000fe20000000002 */
[----:B------:R-:W-:Y:S06]  /*4730*/  BRA `(.L_x_41650) ;  /* 0x0000000c00707947 */ /* 0x000fec0003800000 */
.L_x_41646:
        /* <DEDUP_REMOVED lines=9> */
.L_x_41654:
[----:B------:R-:W2:Y:S02]  /*47d0*/  LDG.E.U16 R0, desc[UR36][R4.64] ;  /* 0x0000002404007981 */ /* 0x000ea4000c1e1500 */
[----:B--2---:R-:W-:-:S05]  /*47e0*/  HADD2.F32 R0, -RZ, R0.H0_H0 ;  /* 0x20000000ff007230 */ /* 0x004fca0000004100 */
[----:B------:R-:W-:-:S04]  /*47f0*/  F2FP.BF16.F32.PACK_AB R0, RZ, R0 ;  /* 0x00000000ff00723e */ /* 0x000fc800000010ff */
[----:B------:R-:W-:Y:S01]  /*4800*/  PRMT R2, R0, 0x7610, R2 ;  /* 0x0000761000027816 */ /* 0x000fe20000000002 */
[----:B------:R-:W-:Y:S06]  /*4810*/  BRA `(.L_x_41650) ;  /* 0x0000000c00387947 */ /* 0x000fec0003800000 */
.L_x_41653:
        /* <DEDUP_REMOVED lines=9> */
.L_x_41656:
[----:B------:R-:W2:Y:S02]  /*48b0*/  LDG.E.U16 R4, desc[UR36][R4.64] ;  /* 0x0000002404047981 */ /* 0x000ea4000c1e1500 */
[----:B--2---:R-:W-:-:S05]  /*48c0*/  HADD2.F32 R0, -RZ, R4.H0_H0 ;  /* 0x20000004ff007230 */ /* 0x004fca0000004100 */
[----:B------:R-:W-:-:S04]  /*48d0*/  F2FP.BF16.F32.PACK_AB R0, RZ, R0 ;  /* 0x00000000ff00723e */ /* 0x000fc800000010ff */
[----:B------:R-:W-:Y:S01]  /*48e0*/  PRMT R2, R0, 0x7610, R2 ;  /* 0x0000761000027816 */ /* 0x000fe20000000002 */
[----:B------:R-:W-:Y:S06]  /*48f0*/  BRA `(.L_x_41650) ;  /* 0x0000000c00007947 */ /* 0x000fec0003800000 */
.L_x_41655:
        /* <DEDUP_REMOVED lines=9> */
.L_x_41645:
        /* <DEDUP_REMOVED lines=14> */
.L_x_41659:
        /* <DEDUP_REMOVED lines=9> */
.L_x_41658:
        /* <DEDUP_REMOVED lines=28> */
.L_x_41661:
        /* <DEDUP_REMOVED lines=14> */
.L_x_41660:
[----:B------:R0:W5:Y:S01]  /*4da0*/  LDG.E.U16 R2, desc[UR36][R4.64] ;  /* 0x0000002404027981 */ /* 0x000162000c1e1500 */
[----:B------:R-:W-:Y:S05]  /*4db0*/  BRA `(.L_x_41650) ;  /* 0x0000000400d07947 */ /* 0x000fea0003800000 */
.L_x_41657:
        /* <DEDUP_REMOVED lines=13> */
.L_x_41664:
        /* <DEDUP_REMOVED lines=21> */
.L_x_41668:
[----:B------:R-:W-:Y:S05]  /*4fe0*/  BSYNC B1 ;  /* 0x0000000000017941 */ /* 0x000fea0003800000 */
.L_x_41667:
[----:B------:R-:W-:Y:S01]  /*4ff0*/  LEA R3, R0, 0x3b800000, 0x17 ;  /* 0x3b80000000037811 */ /* 0x000fe200078eb8ff */
[----:B------:R-:W-:-:S05]  /*5000*/  IMAD.SHL.U32 R0, R2, 0x100000, RZ ;  /* 0x0010000002007824 */ /* 0x000fca00078e00ff */
[----:B------:R-:W-:-:S07]  /*5010*/  LOP3.LUT R0, R3, R0, R4, 0xfe, !PT ;  /* 0x0000000003007212 */ /* 0x000fce00078efe04 */
.L_x_41666:
[----:B------:R-:W-:Y:S05]  /*5020*/  BSYNC B0 ;  /* 0x0000000000007941 */ /* 0x000fea0003800000 */
.L_x_41665:
[----:B------:R-:W-:-:S04]  /*5030*/  F2FP.BF16.F32.PACK_AB R0, RZ, R0 ;  /* 0x00000000ff00723e */ /* 0x000fc800000010ff */
[----:B------:R-:W-:Y:S01]  /*5040*/  PRMT R2, R0, 0x7610, R2 ;  /* 0x0000761000027816 */ /* 0x000fe20000000002 */
[----:B------:R-:W-:Y:S06]  /*5050*/  BRA `(.L_x_41650) ;  /* 0x0000000400287947 */ /* 0x000fec0003800000 */
.L_x_41663:
        /* <DEDUP_REMOVED lines=21> */
.L_x_41672:
[----:B------:R-:W-:Y:S05]  /*51b0*/  BSYNC B1 ;  /* 0x0000000000017941 */ /* 0x000fea0003800000 */
.L_x_41671:
[----:B------:R-:W-:Y:S01]  /*51c0*/  LEA R3, R0, 0x37800000, 0x17 ;  /* 0x3780000000037811 */ /* 0x000fe200078eb8ff */
[----:B------:R-:W-:-:S05]  /*51d0*/  IMAD.SHL.U32 R0, R2, 0x200000, RZ ;  /* 0x0020000002007824 */ /* 0x000fca00078e00ff */
[----:B------:R-:W-:-:S07]  /*51e0*/  LOP3.LUT R0, R3, R0, R4, 0xfe, !PT ;  /* 0x0000000003007212 */ /* 0x000fce00078efe04 */
.L_x_41670:
[----:B------:R-:W-:Y:S05]  /*51f0*/  BSYNC B0 ;  /* 0x0000000000007941 */ /* 0x000fea0003800000 */
.L_x_41669:
[----:B------:R-:W-:-:S04]  /*5200*/  F2FP.BF16.F32.PACK_AB R0, RZ, R0 ;  /* 0x00000000ff00723e */ /* 0x000fc800000010ff */
[----:B------:R-:W-:Y:S01]  /*5210*/  PRMT R2, R0, 0x7610, R2 ;  /* 0x0000761000027816 */ /* 0x000fe20000000002 */
[----:B------:R-:W-:Y:S06]  /*5220*/  BRA `(.L_x_41650) ;  /* 0x0000000000b47947 */ /* 0x000fec0003800000 */
.L_x_41662:
        /* <DEDUP_REMOVED lines=14> */
.L_x_41676:
[----:B------:R-:W-:Y:S05]  /*5310*/  BSYNC B0 ;  /* 0x0000000000007941 */ /* 0x000fea0003800000 */
.L_x_41675:
[----:B------:R-:W-:-:S04]  /*5320*/  F2FP.BF16.F32.PACK_AB R0, RZ, R0 ;  /* 0x00000000ff00723e */ /* 0x000fc800000010ff */
[----:B------:R-:W-:Y:S01]  /*5330*/  PRMT R2, R0, 0x7610, R2 ;  /* 0x0000761000027816 */ /* 0x000fe20000000002 */
[----:B------:R-:W-:Y:S06]  /*5340*/  BRA `(.L_x_41650) ;  /* 0x00000000006c7947 */ /* 0x000fec0003800000 */
.L_x_41649:
        /* <DEDUP_REMOVED lines=16> */
.L_x_41677:
[----:B------:R-:W-:Y:S01]  /*5450*/  PRMT R2, RZ, 0x7610, R2 ;  /* 0x00007610ff027816 */ /* 0x000fe20000000002 */
[----:B------:R-:W-:Y:S06]  /*5460*/  BRA `(.L_x_41650) ;  /* 0x0000000000247947 */ /* 0x000fec0003800000 */
.L_x_41674:
[----:B------:R-:W2:Y:S02]  /*5470*/  LDG.E.64 R4, desc[UR36][R4.64] ;  /* 0x0000002404047981 */ /* 0x000ea4000c1e1b00 */
[----:B--2---:R-:W0:Y:S02]  /*5480*/  I2F.U64 R0, R4 ;  /* 0x0000000400007312 */ /* 0x004e240000301000 */
[----:B0-----:R-:W-:-:S04]  /*5490*/  F2FP.BF16.F32.PACK_AB R0, RZ, R0 ;  /* 0x00000000ff00723e */ /* 0x001fc800000010ff */
[----:B------:R-:W-:Y:S01]  /*54a0*/  PRMT R2, R0, 0x7610, R2 ;  /* 0x0000761000027816 */ /* 0x000fe20000000002 */
[----:B------:R-:W-:Y:S06]  /*54b0*/  BRA `(.L_x_41650) ;  /* 0x0000000000107947 */ /* 0x000fec0003800000 */
.L_x_41673:
[----:B------:R-:W2:Y:S02]  /*54c0*/  LDG.E R4, desc[UR36][R4.64] ;  /* 0x0000002404047981 */ /* 0x000ea4000c1e1900 */
[----:B--2---:R-:W-:-:S04]  /*54d0*/  I2FP.F32.U32 R0, R4 ;  /* 0x0000000400007245 */ /* 0x004fc80000201000 */
[----:B------:R-:W-:-:S04]  /*54e0*/  F2FP.BF16.F32.PACK_AB R0, RZ, R0 ;  /* 0x00000000ff00723e */ /* 0x000fc800000010ff */
[----:B------:R-:W-:-:S07]  /*54f0*/  PRMT R2, R0, 0x7610, R2 ;  /* 0x0000761000027816 */ /* 0x000fce0000000002 */
.L_x_41650:
        /* <DEDUP_REMOVED lines=21> */
.L_x_41681:
[----:B------:R-:W2:Y:S02]  /*5650*/  LDG.E.U8 R4, desc[UR36][R4.64] ;  /* 0x0000002404047981 */ /* 0x000ea4000c1e1100 */
[----:B--2---:R-:W-:-:S04]  /*5660*/  I2FP.F32.U32 R0, R4 ;  /* 0x0000000400007245 */ /* 0x004fc80000201000 */
[----:B------:R-:W-:-:S04]  /*5670*/  F2FP.BF16.F32.PACK_AB R0, RZ, R0 ;  /* 0x00000000ff00723e */ /* 0x000fc800000010ff */
[----:B------:R-:W-:Y:S01]  /*5680*/  PRMT R16, R0, 0x7610, R16 ;  /* 0x0000761000107816 */ /* 0x000fe20000000010 */
[----:B------:R-:W-:Y:S06]  /*5690*/  BRA `(.L_x_41683) ;  /* 0x0000000c00c87947 */ /* 0x000fec0003800000 */
.L_x_41680:
        /* <DEDUP_REMOVED lines=11> */
.L_x_41685:
[----:B------:R-:W2:Y:S02]  /*5750*/  LDG.E R4, desc[UR36][R4.64] ;  /* 0x0000002404047981 */ /* 0x000ea4000c1e1900 */
[----:B--2---:R-:W-:-:S04]  /*5760*/  I2FP.F32.S32 R0, R4 ;  /* 0x0000000400007245 */ /* 0x004fc80000201400 */
[----:B------:R-:W-:-:S04]  /*5770*/  F2FP.BF16.F32.PACK_AB R0, RZ, R0 ;  /* 0x00000000ff00723e */ /* 0x000fc800000010ff */
[----:B------:R-:W-:Y:S01]  /*5780*/  PRMT R16, R0, 0x7610, R16 ;  /* 0x0000761000107816 */ /* 0x000fe20000000010 */
[----:B------:R-:W-:Y:S06]  /*5790*/  BRA `(.L_x_41683) ;  /* 0x0000000c00887947 */ /* 0x000fec0003800000 */
.L_x_41684:
[----:B------:R-:W2:Y:S02]  /*57a0*/  LDG.E.U16 R4, desc[UR36][R4.64] ;  /* 0x0000002404047981 */ /* 0x000ea4000c1e1500 */
[----:B--2---:R-:W0:Y:S02]  /*57b0*/  I2F.S16 R0, R4 ;  /* 0x0000000400007306 */ /* 0x004e240000101400 */
[----:B0-----:R-:W-:-:S04]  /*57c0*/  F2FP.BF16.F32.PACK_AB R0, RZ, R0 ;  /* 0x00000000ff00723e */ /* 0x001fc800000010ff */
[----:B------:R-:W-:Y:S01]  /*57d0*/  PRMT R16, R0, 0x7610, R16 ;  /* 0x0000761000107816 */ /* 0x000fe20000000010 */
[----:B------:R-:W-:Y:S06]  /*57e0*/  BRA `(.L_x_41683) ;  /* 0x0000000c00747947 */ /* 0x000fec0003800000 */
.L_x_41679:
        /* <DEDUP_REMOVED lines=9> */
.L_x_41687:
[----:B------:R-:W2:Y:S02]  /*5880*/  LDG.E.U16 R0, desc[UR36][R4.64] ;  /* 0x0000002404007981 */ /* 0x000ea4000c1e1500 */
[----:B--2---:R-:W-:-:S05]  /*5890*/  HADD2.F32 R0, -RZ, R0.H0_H0 ;  /* 0x20000000ff007230 */ /* 0x004fca0000004100 */
[----:B------:R-:W-:-:S04]  /*58a0*/  F2FP.BF16.F32.PACK_AB R0, RZ, R0 ;  /* 0x00000000ff00723e */ /* 0x000fc800000010ff */
[----:B------:R-:W-:Y:S01]  /*58b0*/  PRMT R16, R0, 0x7610, R16 ;  /* 0x0000761000107816 */ /* 0x000fe20000000010 */
[----:B------:R-:W-:Y:S06]  /*58c0*/  BRA `(.L_x_41683) ;  /* 0x0000000c003c7947 */ /* 0x000fec0003800000 */
.L_x_41686:
        /* <DEDUP_REMOVED lines=9> */
.L_x_41689:
[----:B------:R-:W2:Y:S02]  /*5960*/  LDG.E.U16 R4, desc[UR36][R4.64] ;  /* 0x0000002404047981 */ /* 0x000ea4000c1e1500 */
[----:B--2---:R-:W-:-:S05]  /*5970*/  HADD2.F32 R0, -RZ, R4.H0_H0 ;  /* 0x20000004ff007230 */ /* 0x004fca0000004100 */
[----:B------:R-:W-:-:S04]  /*5980*/  F2FP.BF16.F32.PACK_AB R0, RZ, R0 ;  /* 0x00000000ff00723e */ /* 0x000fc800000010ff */
[----:B------:R-:W-:Y:S01]  /*5990*/  PRMT R16, R0, 0x7610, R16 ;  /* 0x0000761000107816 */ /* 0x000fe20000000010 */
[----:B------:R-:W-:Y:S06]  /*59a0*/  BRA `(.L_x_41683) ;  /* 0x0000000c00047947 */ /* 0x000fec0003800000 */
.L_x_41688:
        /* <DEDUP_REMOVED lines=9> */
.L_x_41678:
        /* <DEDUP_REMOVED lines=14> */
.L_x_41692:
        /* <DEDUP_REMOVED lines=9> */
.L_x_41691:
        /* <DEDUP_REMOVED lines=28> */
.L_x_41694:
        /* <DEDUP_REMOVED lines=15> */
.L_x_41693:
[----:B------:R0:W5:Y:S01]  /*5e60*/  LDG.E.U16 R16, desc[UR36][R4.64] ;  /* 0x0000002404107981 */ /* 0x000162000c1e1500 */
[----:B------:R-:W-:Y:S05]  /*5e70*/  BRA `(.L_x_41683) ;  /* 0x0000000400d07947 */ /* 0x000fea0003800000 */
.L_x_41690:
        /* <DEDUP_REMOVED lines=13> */
.L_x_41697:
        /* <DEDUP_REMOVED lines=21> */
.L_x_41701:
[----:B------:R-:W-:Y:S05]  /*60a0*/  BSYNC B1 ;  /* 0x0000000000017941 */ /* 0x000fea0003800000 */
.L_x_41700:
[----:B------:R-:W-:Y:S01]  /*60b0*/  LEA R5, R0, 0x3b800000, 0x17 ;  /* 0x3b80000000057811 */ /* 0x000fe200078eb8ff */
[----:B------:R-:W-:-:S05]  /*60c0*/  IMAD.SHL.U32 R0, R3, 0x100000, RZ ;  /* 0x0010000003007824 */ /* 0x000fca00078e00ff */
[----:B------:R-:W-:-:S07]  /*60d0*/  LOP3.LUT R0, R5, R0, R6, 0xfe, !PT ;  /* 0x0000000005007212 */ /* 0x000fce00078efe06 */
.L_x_41699:
[----:B------:R-:W-:Y:S05]  /*60e0*/  BSYNC B0 ;  /* 0x0000000000007941 */ /* 0x000fea0003800000 */
.L_x_41698:
[----:B------:R-:W-:-:S04]  /*60f0*/  F2FP.BF16.F32.PACK_AB R0, RZ, R0 ;  /* 0x00000000ff00723e */ /* 0x000fc800000010ff */
[----:B------:R-:W-:Y:S01]  /*6100*/  PRMT R16, R0, 0x7610, R16 ;  /* 0x0000761000107816 */ /* 0x000fe20000000010 */
[----:B------:R-:W-:Y:S06]  /*6110*/  BRA `(.L_x_41683) ;  /* 0x0000000400287947 */ /* 0x000fec0003800000 */
.L_x_41696:
        /* <DEDUP_REMOVED lines=21> */
.L_x_41705:
[----:B------:R-:W-:Y:S05]  /*6270*/  BSYNC B1 ;  /* 0x0000000000017941 */ /* 0x000fea0003800000 */
.L_x_41704:
[----:B------:R-:W-:Y:S01]  /*6280*/  LEA R5, R0, 0x37800000, 0x17 ;  /* 0x3780000000057811 */ /* 0x000fe200078eb8ff */
[----:B------:R-:W-:-:S05]  /*6290*/  IMAD.SHL.U32 R0, R3, 0x200000, RZ ;  /* 0x0020000003007824 */ /* 0x000fca00078e00ff */
[----:B------:R-:W-:-:S07]  /*62a0*/  LOP3.LUT R0, R5, R0, R6, 0xfe, !PT ;  /* 0x0000000005007212 */ /* 0x000fce00078efe06 */
.L_x_41703:
[----:B------:R-:W-:Y:S05]  /*62b0*/  BSYNC B0 ;  /* 0x0000000000007941 */ /* 0x000fea0003800000 */
.L_x_41702:
[----:B------:R-:W-:-:S04]  /*62c0*/  F2FP.BF16.F32.PACK_AB R0, RZ, R0 ;  /* 0x00000000ff00723e */ /* 0x000fc800000010ff */
[----:B------:R-:W-:Y:S01]  /*62d0*/  PRMT R16, R0, 0x7610, R16 ;  /* 0x0000761000107816 */ /* 0x000fe20000000010 */
[----:B------:R-:W-:Y:S06]  /*62e0*/  BRA `(.L_x_41683) ;  /* 0x0000000000b47947 */ /* 0x000fec0003800000 */
.L_x_41695:
        /* <DEDUP_REMOVED lines=14> */
.L_x_41709:
[----:B------:R-:W-:Y:S05]  /*63d0*/  BSYNC B0 ;  /* 0x0000000000007941 */ /* 0x000fea0003800000 */
.L_x_41708:
[----:B------:R-:W-:-:S04]  /*63e0*/  F2FP.BF16.F32.PACK_AB R0, RZ, R0 ;  /* 0x00000000ff00723e */ /* 0x000fc800000010ff */
[----:B------:R-:W-:Y:S01]  /*63f0*/  PRMT R16, R0, 0x7610, R16 ;  /* 0x0000761000107816 */ /* 0x000fe20000000010 */
[----:B------:R-:W-:Y:S06]  /*6400*/  BRA `(.L_x_41683) ;  /* 0x00000000006c7947 */ /* 0x000fec0003800000 */
.L_x_41682:
        /* <DEDUP_REMOVED lines=16> */
.L_x_41710:
[----:B------:R-:W-:Y:S01]  /*6510*/  PRMT R16, RZ, 0x7610, R16 ;  /* 0x00007610ff107816 */ /* 0x000fe20000000010 */
[----:B------:R-:W-:Y:S06]  /*6520*/  BRA `(.L_x_41683) ;  /* 0x0000000000247947 */ /* 0x000fec0003800000 */
.L_x_41707:
[----:B------:R-:W2:Y:S02]  /*6530*/  LDG.E.64 R4, desc[UR36][R4.64] ;  /* 0x0000002404047981 */ /* 0x000ea4000c1e1b00 */
[----:B--2---:R-:W0:Y:S02]  /*6540*/  I2F.U64 R0, R4 ;  /* 0x0000000400007312 */ /* 0x004e240000301000 */
[----:B0-----:R-:W-:-:S04]  /*6550*/  F2FP.BF16.F32.PACK_AB R0, RZ, R0 ;  /* 0x00000000ff00723e */ /* 0x001fc800000010ff */
[----:B------:R-:W-:Y:S01]  /*6560*/  PRMT R16, R0, 0x7610, R16 ;  /* 0x0000761000107816 */ /* 0x000fe20000000010 */
[----:B------:R-:W-:Y:S06]  /*6570*/  BRA `(.L_x_41683) ;  /* 0x0000000000107947 */ /* 0x000fec0003800000 */
.L_x_41706:
[----:B------:R-:W2:Y:S02]  /*6580*/  LDG.E R4, desc[UR36][R4.64] ;  /* 0x0000002404047981 */ /* 0x000ea4000c1e1900 */
[----:B--2---:R-:W-:-:S04]  /*6590*/  I2FP.F32.U32 R0, R4 ;  /* 0x0000000400007245 */ /* 0x004fc80000201000 */
[----:B------:R-:W-:-:S04]  /*65a0*/  F2FP.BF16.F32.PACK_AB R0, RZ, R0 ;  /* 0x00000000ff00723e */ /* 0x000fc800000010ff */
[----:B------:R-:W-:-:S07]  /*65b0*/  PRMT R16, R0, 0x7610, R16 ;  /* 0x0000761000107816 */ /* 0x000fce0000000010 */
.L_x_41683:
[----:B------:R-:W-:Y:S01]  /*65c0*/  ISETP.NE.AND P0, PT, R17, RZ, PT ;  /* 0x000000ff1100720c */ /* 0x000fe20003f05270 */
[----:B------:R-:W-:-:S03]  /*65d0*/  VIADD R24, R24, 0x80 ;  /* 0x0000008018187836 */ /* 0x000fc60000000000 */
[----:B------:R-:W-:-:S09]  /*65e0*/  SEL R28, RZ, 0x1, !P0 ;  /* 0x00000001ff1c7807 */ /* 0x000fd20004000000 */
.L_x_41611:
[----:B------:R-:W-:Y:S05]  /*65f0*/  BSYNC B6 ;  /* 0x0000000000067941 */ /* 0x000fea0003800000 */
.L_x_41610:
        /* <DEDUP_REMOVED lines=32> */
.L_x_41716:
[----:B------:R-:W2:Y:S02]  /*6800*/  LDG.E.U8 R4, desc[UR36][R4.64] ;  /* 0x0000002404047981 */ /* 0x000ea4000c1e1100 */
[----:B--2---:R-:W-:-:S04]  /*6810*/  ISETP.NE.AND P0, PT, R4, RZ, PT ;  /* 0x000000ff0400720c */ /* 0x004fc80003f05270 */
[----:B------:R-:W-:Y:S01]  /*6820*/  P2R R23, PR, RZ, 0x1 ;  /* 0x00000001ff177803 */ /* 0x000fe20000000000 */
[----:B------:R-:W-:Y:S08]  /*6830*/  BRA `(.L_x_41718) ;  /* 0x0000000c00c47947 */ /* 0x000ff00003800000 */
.L_x_41715:
        /* <DEDUP_REMOVED lines=11> */
.L_x_41720:
[----:B------:R-:W2:Y:S02]  /*68f0*/  LDG.E R4, desc[UR36][R4.64] ;  /* 0x0000002404047981 */ /* 0x000ea4000c1e1900 */
[----:B--2---:R-:W-:-:S04]  /*6900*/  ISETP.NE.AND P0, PT, R4, RZ, PT ;  /* 0x000000ff0400720c */ /* 0x004fc80003f05270 */
[----:B------:R-:W-:Y:S01]  /*6910*/  P2R R23, PR, RZ, 0x1 ;  /* 0x00000001ff177803 */ /* 0x000fe20000000000 */
[----:B------:R-:W-:Y:S08]  /*6920*/  BRA `(.L_x_41718) ;  /* 0x0000000c00887947 */ /* 0x000ff00003800000 */
.L_x_41719:
[----:B------:R-:W2:Y:S02]  /*6930*/  LDG.E.U16 R4, desc[UR36][R4.64] ;  /* 0x0000002404047981 */ /* 0x000ea4000c1e1500 */
[----:B--2---:R-:W-:-:S04]  /*6940*/  ISETP.NE.AND P0, PT, R4, RZ, PT ;  /* 0x000000ff0400720c */ /* 0x004fc80003f05270 */
[----:B------:R-:W-:Y:S01]  /*6950*/  P2R R23, PR, RZ, 0x1 ;  /* 0x00000001ff177803 */ /* 0x000fe20000000000 */
[----:B------:R-:W-:Y:S08]  /*6960*/  BRA `(.L_x_41718) ;  /* 0x0000000c00787947 */ /* 0x000ff00003800000 */
.L_x_41714:
        /* <DEDUP_REMOVED lines=10> */
.L_x_41722:
[----:B------:R-:W2:Y:S02]  /*6a10*/  LDG.E.U16 R0, desc[UR36][R4.64] ;  /* 0x0000002404007981 */ /* 0x000ea4000c1e1500 */
[----:B--2---:R-:W-:-:S05]  /*6a20*/  HADD2.F32 R0, -RZ, R0.H0_H0 ;  /* 0x20000000ff007230 */ /* 0x004fca0000004100 */
[----:B------:R-:W-:-:S04]  /*6a30*/  FSETP.NEU.FTZ.AND P0, PT, R0, RZ, PT ;  /* 0x000000ff0000720b */ /* 0x000fc80003f1d000 */
[----:B------:R-:W-:Y:S01]  /*6a40*/  P2R R23, PR, RZ, 0x1 ;  /* 0x00000001ff177803 */ /* 0x000fe20000000000 */
[----:B------:R-:W-:Y:S08]  /*6a50*/  BRA `(.L_x_41718) ;  /* 0x0000000c003c7947 */ /* 0x000ff00003800000 */
.L_x_41721:
        /* <DEDUP_REMOVED lines=12> */
.L_x_41724:
        /* <DEDUP_REMOVED lines=11> */
.L_x_41723:
[----:B------:R-:W2:Y:S02]  /*6bd0*/  LDG.E.64 R4, desc[UR36][R4.64] ;  /* 0x0000002404047981 */ /* 0x000ea4000c1e1b00 */
[----:B--2---:R-:W-:-:S06]  /*6be0*/  DSETP.NEU.AND P0, PT, R4, RZ, PT ;  /* 0x000000ff0400722a */ /* 0x004fcc0003f0d000 */
[----:B------:R-:W-:Y:S01]  /*6bf0*/  P2R R23, PR, RZ, 0x1 ;  /* 0x00000001ff177803 */ /* 0x000fe20000000000 */
[----:B------:R-:W-:Y:S07]  /*6c00*/  BRA `(.L_x_41718) ;  /* 0x0000000800d07947 */ /* 0x000fee0003800000 */
.L_x_41713:
        /* <DEDUP_REMOVED lines=12> */
.L_x_41727:
[----:B------:R-:W2:Y:S02]  /*6cd0*/  LDG.E.128 R4, desc[UR36][R4.64] ;  /* 0x0000002404047981 */ /* 0x000ea4000c1e1d00 */
[----:B--2---:R-:W-:-:S06]  /*6ce0*/  DSETP.NEU.AND P0, PT, R6, RZ, PT ;  /* 0x000000ff0600722a */ /* 0x004fcc0003f0d000 */
[----:B------:R-:W-:-:S06]  /*6cf0*/  DSETP.NEU.OR P0, PT, R4, RZ, P0 ;  /* 0x000000ff0400722a */ /* 0x000fcc000070d400 */
[----:B------:R-:W-:Y:S01]  /*6d00*/  P2R R23, PR, RZ, 0x1 ;  /* 0x00000001ff177803 */ /* 0x000fe20000000000 */
[----:B------:R-:W-:Y:S07]  /*6d10*/  BRA `(.L_x_41718) ;  /* 0x00000008008c7947 */ /* 0x000fee0003800000 */
.L_x_41726:
        /* <DEDUP_REMOVED lines=28> */
.L_x_41729:
        /* <DEDUP_REMOVED lines=15> */
.L_x_41728:
[----:B------:R-:W2:Y:S02]  /*6fd0*/  LDG.E.U16 R0, desc[UR36][R4.64] ;  /* 0x0000002404007981 */ /* 0x000ea4000c1e1500 */
[----:B--2---:R-:W-:-:S05]  /*6fe0*/  IMAD.U32 R0, R0, 0x10000, RZ ;  /* 0x0001000000007824 */ /* 0x004fca00078e00ff */
[----:B------:R-:W-:-:S04]  /*6ff0*/  FSETP.NEU.FTZ.AND P0, PT, R0, RZ, PT ;  /* 0x000000ff0000720b */ /* 0x000fc80003f1d000 */
[----:B------:R-:W-:Y:S01]  /*7000*/  P2R R23, PR, RZ, 0x1 ;  /* 0x00000001ff177803 */ /* 0x000fe20000000000 */
[----:B------:R-:W-:Y:S08]  /*7010*/  BRA `(.L_x_41718) ;  /* 0x0000000400cc7947 */ /* 0x000ff00003800000 */
.L_x_41725:
        /* <DEDUP_REMOVED lines=12> */
.L_x_41732:
        /* <DEDUP_REMOVED lines=21> */
.L_x_41736:
[----:B------:R-:W-:Y:S05]  /*7230*/  BSYNC B1 ;  /* 0x0000000000017941 */ /* 0x000fea0003800000 */
.L_x_41735:
[----:B------:R-:W-:Y:S01]  /*7240*/  LEA R5, R0, 0x3b800000, 0x17 ;  /* 0x3b80000000057811 */ /* 0x000fe200078eb8ff */
[----:B------:R-:W-:-:S05]  /*7250*/  IMAD.SHL.U32 R0, R3, 0x100000, RZ ;  /* 0x0010000003007824 */ /* 0x000fca00078e00ff */
[----:B------:R-:W-:-:S07]  /*7260*/  LOP3.LUT R0, R5, R0, R6, 0xfe, !PT ;  /* 0x0000000005007212 */ /* 0x000fce00078efe06 */
.L_x_41734:
[----:B------:R-:W-:Y:S05]  /*7270*/  BSYNC B0 ;  /* 0x0000000000007941 */ /* 0x000fea0003800000 */
.L_x_41733:
[----:B------:R-:W-:-:S04]  /*7280*/  FSETP.NEU.FTZ.AND P0, PT, R0, RZ, PT ;  /* 0x000000ff0000720b */ /* 0x000fc80003f1d000 */
[----:B------:R-:W-:Y:S01]  /*7290*/  P2R R23, PR, RZ, 0x1 ;  /* 0x00000001ff177803 */ /* 0x000fe20000000000 */
[----:B------:R-:W-:Y:S08]  /*72a0*/  BRA `(.L_x_41718) ;  /* 0x0000000400287947 */ /* 0x000ff00003800000 */
.L_x_41731:
        /* <DEDUP_REMOVED lines=21> */
.L_x_41740:
[----:B------:R-:W-:Y:S05]  /*7400*/  BSYNC B1 ;  /* 0x0000000000017941 */ /* 0x000fea0003800000 */
.L_x_41739:
[----:B------:R-:W-:Y:S01]  /*7410*/  LEA R5, R0, 0x37800000, 0x17 ;  /* 0x3780000000057811 */ /* 0x000fe200078eb8ff */
[----:B------:R-:W-:-:S05]  /*7420*/  IMAD.SHL.U32 R0, R3, 0x200000, RZ ;  /* 0x0020000003007824 */ /* 0x000fca00078e00ff */
[----:B------:R-:W-:-:S07]  /*7430*/  LOP3.LUT R0, R5, R0, R6, 0xfe, !PT ;  /* 0x0000000005007212 */ /* 0x000fce00078efe06 */
.L_x_41738:
[----:B------:R-:W-:Y:S05]  /*7440*/  BSYNC B0 ;  /* 0x0000000000007941 */ /* 0x000fea0003800000 */
.L_x_41737:
[----:B------:R-:W-:-:S04]  /*7450*/  FSETP.NEU.FTZ.AND P0, PT, R0, RZ, PT ;  /* 0x000000ff0000720b */ /* 0x000fc80003f1d000 */
[----:B------:R-:W-:Y:S01]  /*7460*/  P2R R23, PR, RZ, 0x1 ;  /* 0x00000001ff177803 */ /* 0x000fe20000000000 */
[----:B------:R-:W-:Y:S08]  /*7470*/  BRA `(.L_x_41718) ;  /* 0x0000000000b47947 */ /* 0x000ff00003800000 */
.L_x_41730:
        /* <DEDUP_REMOVED lines=14> */
.L_x_41744:
[----:B------:R-:W-:Y:S05]  /*7560*/  BSYNC B0 ;  /* 0x0000000000007941 */ /* 0x000fea0003800000 */
.L_x_41743:
[----:B------:R-:W-:-:S04]  /*7570*/  FSETP.NEU.FTZ.AND P0, PT, R0, RZ, PT ;  /* 0x000000ff0000720b */ /* 0x000fc80003f1d000 */
[----:B------:R-:W-:Y:S01]  /*7580*/  P2R R23, PR, RZ, 0x1 ;  /* 0x00000001ff177803 */ /* 0x000fe20000000000 */
[----:B------:R-:W-:Y:S08]  /*7590*/  BRA `(.L_x_41718) ;  /* 0x00000000006c7947 */ /* 0x000ff00003800000 */
.L_x_41717:
        /* <DEDUP_REMOVED lines=16> */
.L_x_41745:
[----:B------:R-:W-:-:S04]  /*76a0*/  PLOP3.LUT P0, PT, PT, PT, PT, 0x8, 0x0 ;  /* 0x000000000000781c */ /* 0x000fc80003f0e170 */
[----:B------:R-:W-:Y:S01]  /*76b0*/  P2R R23, PR, RZ, 0x1 ;  /* 0x00000001ff177803 */ /* 0x000fe20000000000 */
[----:B------:R-:W-:Y:S08]  /*76c0*/  BRA `(.L_x_41718) ;  /* 0x0000000000207947 */ /* 0x000ff00003800000 */
.L_x_41742:
[----:B------:R-:W2:Y:S02]  /*76d0*/  LDG.E.64 R4, desc[UR36][R4.64] ;  /* 0x0000002404047981 */ /* 0x000ea4000c1e1b00 */
[----:B--2---:R-:W-:-:S04]  /*76e0*/  ISETP.NE.U32.AND P0, PT, R4, RZ, PT ;  /* 0x000000ff0400720c */ /* 0x004fc80003f05070 */
[----:B------:R-:W-:-:S04]  /*76f0*/  ISETP.NE.AND.EX P0, PT, R5, RZ, PT, P0 ;  /* 0x000000ff0500720c */ /* 0x000fc80003f05300 */
[----:B------:R-:W-:Y:S01]  /*7700*/  P2R R23, PR, RZ, 0x1 ;  /* 0x00000001ff177803 */ /* 0x000fe20000000000 */
[----:B------:R-:W-:Y:S08]  /*7710*/  BRA `(.L_x_41718) ;  /* 0x00000000000c7947 */ /* 0x000ff00003800000 */
.L_x_41741:
[----:B------:R-:W2:Y:S02]  /*7720*/  LDG.E R4, desc[UR36][R4.64] ;  /* 0x0000002404047981 */ /* 0x000ea4000c1e1900 */
[----:B--2---:R-:W-:-:S04]  /*7730*/  ISETP.NE.AND P0, PT, R4, RZ, PT ;  /* 0x000000ff0400720c */ /* 0x004fc80003f05270 */
[----:B------:R-:W-:-:S09]  /*7740*/  P2R R23, PR, RZ, 0x1 ;  /* 0x00000001ff177803 */ /* 0x000fd20000000000 */
.L_x_41718:
        /* <DEDUP_REMOVED lines=22> */
.L_x_41749:
[----:B------:R-:W2:Y:S02]  /*78b0*/  LDG.E.U8 R4, desc[UR36][R4.64] ;  /* 0x0000002404047981 */ /* 0x000ea4000c1e1100 */
[----:B--2---:R-:W-:-:S04]  /*78c0*/  I2FP.F32.U32 R0, R4 ;  /* 0x0000000400007245 */ /* 0x004fc80000201000 */
[----:B------:R-:W-:-:S04]  /*78d0*/  F2FP.BF16.F32.PACK_AB R0, RZ, R0 ;  /* 0x00000000ff00723e */ /* 0x000fc800000010ff */
[----:B------:R-:W-:Y:S01]  /*78e0*/  PRMT R17, R0, 0x7610, R17 ;  /* 0x0000761000117816 */ /* 0x000fe20000000011 */
[----:B------:R-:W-:Y:S06]  /*78f0*/  BRA `(.L_x_41751) ;  /* 0x0000000c00c87947 */ /* 0x000fec0003800000 */
.L_x_41748:
        /* <DEDUP_REMOVED lines=11> */
.L_x_41753:
[----:B------:R-:W2:Y:S02]  /*79b0*/  LDG.E R4, desc[UR36][R4.64] ;  /* 0x0000002404047981 */ /* 0x000ea4000c1e1900 */
[----:B--2---:R-:W-:-:S04]  /*79c0*/  I2FP.F32.S32 R0, R4 ;  /* 0x0000000400007245 */ /* 0x004fc80000201400 */
[----:B------:R-:W-:-:S04]  /*79d0*/  F2FP.BF16.F32.PACK_AB R0, RZ, R0 ;  /* 0x00000000ff00723e */ /* 0x000fc800000010ff */
[----:B------:R-:W-:Y:S01]  /*79e0*/  PRMT R17, R0, 0x7610, R17 ;  /* 0x0000761000117816 */ /* 0x000fe20000000011 */
[----:B------:R-:W-:Y:S06]  /*79f0*/  BRA `(.L_x_41751) ;  /* 0x0000000c00887947 */ /* 0x000fec0003800000 */
.L_x_41752:
[----:B------:R-:W2:Y:S02]  /*7a00*/  LDG.E.U16 R4, desc[UR36][R4.64] ;  /* 0x0000002404047981 */ /* 0x000ea4000c1e1500 */
[----:B--2---:R-:W0:Y:S02]  /*7a10*/  I2F.S16 R0, R4 ;  /* 0x0000000400007306 */ /* 0x004e240000101400 */
[----:B0-----:R-:W-:-:S04]  /*7a20*/  F2FP.BF16.F32.PACK_AB R0, RZ, R0 ;  /* 0x00000000ff00723e */ /* 0x001fc800000010ff */
[----:B------:R-:W-:Y:S01]  /*7a30*/  PRMT R17, R0, 0x7610, R17 ;  /* 0x0000761000117816 */ /* 0x000fe20000000011 */
[----:B------:R-:W-:Y:S06]  /*7a40*/  BRA `(.L_x_41751) ;  /* 0x0000000c00747947 */ /* 0x000fec0003800000 */
.L_x_41747:
        /* <DEDUP_REMOVED lines=9> */
.L_x_41755:
[----:B------:R-:W2:Y:S02]  /*7ae0*/  LDG.E.U16 R0, desc[UR36][R4.64] ;  /* 0x0000002404007981 */ /* 0x000ea4000c1e1500 */
[----:B--2---:R-:W-:-:S05]  /*7af0*/  HADD2.F32 R0, -RZ, R0.H0_H0 ;  /* 0x20000000ff007230 */ /* 0x004fca0000004100 */
[----:B------:R-:W-:-:S04]  /*7b00*/  F2FP.BF16.F32.PACK_AB R0, RZ, R0 ;  /* 0x00000000ff00723e */ /* 0x000fc800000010ff */
[----:B------:R-:W-:Y:S01]  /*7b10*/  PRMT R17, R0, 0x7610, R17 ;  /* 0x0000761000117816 */ /* 0x000fe20000000011 */
[----:B------:R-:W-:Y:S06]  /*7b20*/  BRA `(.L_x_41751) ;  /* 0x0000000c003c7947 */ /* 0x000fec0003800000 */
.L_x_41754:
        /* <DEDUP_REMOVED lines=9> */
.L_x_41757:
[----:B------:R-:W2:Y:S02]  /*7bc0*/  LDG.E.U16 R4, desc[UR36][R4.64] ;  /* 0x0000002404047981 */ /* 0x000ea4000c1e1500 */
[----:B--2---:R-:W-:-:S05]  /*7bd0*/  HADD2.F32 R0, -RZ, R4.H0_H0 ;  /* 0x20000004ff007230 */ /* 0x004fca0000004100 */
[----:B------:R-:W-:-:S04]  /*7be0*/  F2FP.BF16.F32.PACK_AB R0, RZ, R0 ;  /* 0x00000000ff00723e */ /* 0x000fc800000010ff */
[----:B------:R-:W-:Y:S01]  /*7bf0*/  PRMT R17, R0, 0x7610, R17 ;  /* 0x0000761000117816 */ /* 0x000fe20000000011 */
[----:B------:R-:W-:Y:S06]  /*7c00*/  BRA `(.L_x_41751) ;  /* 0x0000000c00047947 */ /* 0x000fec0003800000 */
.L_x_41756:
        /* <DEDUP_REMOVED lines=9> */
.L_x_41746:
        /* <DEDUP_REMOVED lines=14> */
.L_x_41760:
        /* <DEDUP_REMOVED lines=9> */
.L_x_41759:
        /* <DEDUP_REMOVED lines=28> */
.L_x_41762:
        /* <DEDUP_REMOVED lines=15> */
.L_x_41761:
[----:B------:R0:W5:Y:S01]  /*80c0*/  LDG.E.U16 R17, desc[UR36][R4.64] ;  /* 0x0000002404117981 */ /* 0x000162000c1e1500 */
[----:B------:R-:W-:Y:S05]  /*80d0*/  BRA `(.L_x_41751) ;  /* 0x0000000400d07947 */ /* 0x000fea0003800000 */
.L_x_41758:
        /* <DEDUP_REMOVED lines=13> */
.L_x_41765:
        /* <DEDUP_REMOVED lines=21> */
.L_x_41769:
[----:B------:R-:W-:Y:S05]  /*8300*/  BSYNC B1 ;  /* 0x0000000000017941 */ /* 0x000fea0003800000 */
.L_x_41768:
[----:B------:R-:W-:Y:S01]  /*8310*/  LEA R5, R0, 0x3b800000, 0x17 ;  /* 0x3b80000000057811 */ /* 0x000fe200078eb8ff */
[----:B------:R-:W-:-:S05]  /*8320*/  IMAD.SHL.U32 R0, R3, 0x100000, RZ ;  /* 0x0010000003007824 */ /* 0x000fca00078e00ff */
[----:B------:R-:W-:-:S07]  /*8330*/  LOP3.LUT R0, R5, R0, R6, 0xfe, !PT ;  /* 0x0000000005007212 */ /* 0x000fce00078efe06 */
.L_x_41767:
[----:B------:R-:W-:Y:S05]  /*8340*/  BSYNC B0 ;  /* 0x0000000000007941 */ /* 0x000fea0003800000 */
.L_x_41766:
[----:B------:R-:W-:-:S04]  /*8350*/  F2FP.BF16.F32.PACK_AB R0, RZ, R0 ;  /* 0x00000000ff00723e */ /* 0x000fc800000010ff */
[----:B------:R-:W-:Y:S01]  /*8360*/  PRMT R17, R0, 0x7610, R17 ;  /* 0x0000761000117816 */ /* 0x000fe20000000011 */
[----:B------:R-:W-:Y:S06]  /*8370*/  BRA `(.L_x_41751) ;  /* 0x0000000400287947 */ /* 0x000fec0003800000 */
.L_x_41764:
        /* <DEDUP_REMOVED lines=21> */
.L_x_41773:
[----:B------:R-:W-:Y:S05]  /*84d0*/  BSYNC B1 ;  /* 0x0000000000017941 */ /* 0x000fea0003800000 */
.L_x_41772:
[----:B------:R-:W-:Y:S01]  /*84e0*/  LEA R5, R0, 0x37800000, 0x17 ;  /* 0x3780000000057811 */ /* 0x000fe200078eb8ff */
[----:B------:R-:W-:-:S05]  /*84f0*/  IMAD.SHL.U32 R0, R3, 0x200000, RZ ;  /* 0x0020000003007824 */ /* 0x000fca00078e00ff */
[----:B------:R-:W-:-:S07]  /*8500*/  LOP3.LUT R0, R5, R0, R6, 0xfe, !PT ;  /* 0x0000000005007212 */ /* 0x000fce00078efe06 */
.L_x_41771:
[----:B------:R-:W-:Y:S05]  /*8510*/  BSYNC B0 ;  /* 0x0000000000007941 */ /* 0x000fea0003800000 */
.L_x_41770:
[----:B------:R-:W-:-:S04]  /*8520*/  F2FP.BF16.F32.PACK_AB R0, RZ, R0 ;  /* 0x00000000ff00723e */ /* 0x000fc800000010ff */
[----:B------:R-:W-:Y:S01]  /*8530*/  PRMT R17, R0, 0x7610, R17 ;  /* 0x0000761000117816 */ /* 0x000fe20000000011 */
[----:B------:R-:W-:Y:S06]  /*8540*/  BRA `(.L_x_41751) ;  /* 0x0000000000b47947 */ /* 0x000fec0003800000 */
.L_x_41763:
        /* <DEDUP_REMOVED lines=14> */
.L_x_41777:
[----:B------:R-:W-:Y:S05]  /*8630*/  BSYNC B0 ;  /* 0x0000000000007941 */ /* 0x000fea0003800000 */
.L_x_41776:
[----:B------:R-:W-:-:S04]  /*8640*/  F2FP.BF16.F32.PACK_AB R0, RZ, R0 ;  /* 0x00000000ff00723e */ /* 0x000fc800000010ff */
[----:B------:R-:W-:Y:S01]  /*8650*/  PRMT R17, R0, 0x7610, R17 ;  /* 0x0000761000117816 */ /* 0x000fe20000000011 */
[----:B------:R-:W-:Y:S06]  /*8660*/  BRA `(.L_x_41751) ;  /* 0x00000000006c7947 */ /* 0x000fec0003800000 */
.L_x_41750:
        /* <DEDUP_REMOVED lines=16> */
.L_x_41778:
[----:B------:R-:W-:Y:S01]  /*8770*/  PRMT R17, RZ, 0x7610, R17 ;  /* 0x00007610ff117816 */ /* 0x000fe20000000011 */
[----:B------:R-:W-:Y:S06]  /*8780*/  BRA `(.L_x_41751) ;  /* 0x0000000000247947 */ /* 0x000fec0003800000 */
.L_x_41775:
[----:B------:R-:W2:Y:S02]  /*8790*/  LDG.E.64 R4, desc[UR36][R4.64] ;  /* 0x0000002404047981 */ /* 0x000ea4000c1e1b00 */
[----:B--2---:R-:W0:Y:S02]  /*87a0*/  I2F.U64 R0, R4 ;  /* 0x0000000400007312 */ /* 0x004e240000301000 */
[----:B0-----:R-:W-:-:S04]  /*87b0*/  F2FP.BF16.F32.PACK_AB R0, RZ, R0 ;  /* 0x00000000ff00723e */ /* 0x001fc800000010ff */
[----:B------:R-:W-:Y:S01]  /*87c0*/  PRMT R17, R0, 0x7610, R17 ;  /* 0x0000761000117816 */ /* 0x000fe20000000011 */
[----:B------:R-:W-:Y:S06]  /*87d0*/  BRA `(.L_x_41751) ;  /* 0x0000000000107947 */ /* 0x000fec0003800000 */
.L_x_41774:
[----:B------:R-:W2:Y:S02]  /*87e0*/  LDG.E R4, desc[UR36][R4.64] ;  /* 0x0000002404047981 */ /* 0x000ea4000c1e1900 */
[----:B--2---:R-:W-:-:S04]  /*87f0*/  I2FP.F32.U32 R0, R4 ;  /* 0x0000000400007245 */ /* 0x004fc80000201000 */
[----:B------:R-:W-:-:S04]  /*8800*/  F2FP.BF16.F32.PACK_AB R0, RZ, R0 ;  /* 0x00000000ff00723e */ /* 0x000fc800000010ff */
[----:B------:R-:W-:-:S07]  /*8810*/  PRMT R17, R0, 0x7610, R17 ;  /* 0x0000761000117816 */ /* 0x000fce0000000011 */
.L_x_41751:
        /* <DEDUP_REMOVED lines=22> */
.L_x_41782:
[----:B------:R-:W2:Y:S02]  /*8980*/  LDG.E.U8 R4, desc[UR36][R4.64] ;  /* 0x0000002404047981 */ /* 0x000ea4000c1e1100 */
[----:B--2---:R-:W-:-:S04]  /*8990*/  I2FP.F32.U32 R0, R4 ;  /* 0x0000000400007245 */ /* 0x004fc80000201000 */
[----:B------:R-:W-:-:S04]  /*89a0*/  F2FP.BF16.F32.PACK_AB R0, RZ, R0 ;  /* 0x00000000ff00723e */ /* 0x000fc800000010ff */
[----:B------:R-:W-:Y:S01]  /*89b0*/  PRMT R19, R0, 0x7610, R19 ;  /* 0x0000761000137816 */ /* 0x000fe20000000013 */
[----:B------:R-:W-:Y:S06]  /*89c0*/  BRA `(.L_x_41784) ;  /* 0x0000000c00c87947 */ /* 0x000fec0003800000 */
.L_x_41781:
        /* <DEDUP_REMOVED lines=11> */
.L_x_41786:
[----:B------:R-:W2:Y:S02]  /*8a80*/  LDG.E R4, desc[UR36][R4.64] ;  /* 0x0000002404047981 */ /* 0x000ea4000c1e1900 */
[----:B--2---:R-:W-:-:S04]  /*8a90*/  I2FP.F32.S32 R0, R4 ;  /* 0x0000000400007245 */ /* 0x004fc80000201400 */
[----:B------:R-:W-:-:S04]  /*8aa0*/  F2FP.BF16.F32.PACK_AB R0, RZ, R0 ;  /* 0x00000000ff00723e */ /* 0x000fc800000010ff */
[----:B------:R-:W-:Y:S01]  /*8ab0*/  PRMT R19, R0, 0x7610, R19 ;  /* 0x0000761000137816 */ /* 0x000fe20000000013 */
[----:B------:R-:W-:Y:S06]  /*8ac0*/  BRA `(.L_x_41784) ;  /* 0x0000000c00887947 */ /* 0x000fec0003800000 */
.L_x_41785:
[----:B------:R-:W2:Y:S02]  /*8ad0*/  LDG.E.U16 R4, desc[UR36][R4.64] ;  /* 0x0000002404047981 */ /* 0x000ea4000c1e1500 */
[----:B--2---:R-:W0:Y:S02]  /*8ae0*/  I2F.S16 R0, R4 ;  /* 0x0000000400007306 */ /* 0x004e240000101400 */
[----:B0-----:R-:W-:-:S04]  /*8af0*/  F2FP.BF16.F32.PACK_AB R0, RZ, R0 ;  /* 0x00000000ff00723e */ /* 0x001fc800000010ff */
[----:B------:R-:W-:Y:S01]  /*8b00*/  PRMT R19, R0, 0x7610, R19 ;  /* 0x0000761000137816 */ /* 0x000fe20000000013 */
[----:B------:R-:W-:Y:S06]  /*8b10*/  BRA `(.L_x_41784) ;  /* 0x0000000c00747947 */ /* 0x000fec0003800000 */
.L_x_41780:
        /* <DEDUP_REMOVED lines=9> */
.L_x_41788:
[----:B------:R-:W2:Y:S02]  /*8bb0*/  LDG.E.U16 R0, desc[UR36][R4.64] ;  /* 0x0000002404007981 */ /* 0x000ea4000c1e1500 */
[----:B--2---:R-:W-:-:S05]  /*8bc0*/  HADD2.F32 R0, -RZ, R0.H0_H0 ;  /* 0x20000000ff007230 */ /* 0x004fca0000004100 */
[----:B------:R-:W-:-:S04]  /*8bd0*/  F2FP.BF16.F32.PACK_AB R0, RZ, R0 ;  /* 0x00000000ff00723e */ /* 0x000fc800000010ff */
[----:B------:R-:W-:Y:S01]  /*8be0*/  PRMT R19, R0, 0x7610, R19 ;  /* 0x0000761000137816 */ /* 0x000fe20000000013 */
[----:B------:R-:W-:Y:S06]  /*8bf0*/  BRA `(.L_x_41784) ;  /* 0x0000000c003c7947 */ /* 0x000fec0003800000 */
.L_x_41787:
        /* <DEDUP_REMOVED lines=9> */
.L_x_41790:
[----:B------:R-:W2:Y:S02]  /*8c90*/  LDG.E.U16 R4, desc[UR36][R4.64] ;  /* 0x0000002404047981 */ /* 0x000ea4000c1e1500 */
[----:B--2---:R-:W-:-:S05]  /*8ca0*/  HADD2.F32 R0, -RZ, R4.H0_H0 ;  /* 0x20000004ff007230 */ /* 0x004fca0000004100 */
[----:B------:R-:W-:-:S04]  /*8cb0*/  F2FP.BF16.F32.PACK_AB R0, RZ, R0 ;  /* 0x00000000ff00723e */ /* 0x000fc800000010ff */
[----:B------:R-:W-:Y:S01]  /*8cc0*/  PRMT R19, R0, 0x7610, R19 ;  /* 0x0000761000137816 */ /* 0x000fe20000000013 */
[----:B------:R-:W-:Y:S06]  /*8cd0*/  BRA `(.L_x_41784) ;  /* 0x0000000c00047947 */ /* 0x000fec0003800000 */
.L_x_41789:
        /* <DEDUP_REMOVED lines=9> */
.L_x_41779:
        /* <DEDUP_REMOVED lines=14> */
.L_x_41793:
        /* <DEDUP_REMOVED lines=9> */
.L_x_41792:
        /* <DEDUP_REMOVED lines=28> */
.L_x_41795:
        /* <DEDUP_REMOVED lines=15> */
.L_x_41794:
[----:B------:R0:W5:Y:S01]  /*9190*/  LDG.E.U16 R19, desc[UR36][R4.64] ;  /* 0x0000002404137981 */ /* 0x000162000c1e1500 */
[----:B------:R-:W-:Y:S05]  /*91a0*/  BRA `(.L_x_41784) ;  /* 0x0000000400d07947 */ /* 0x000fea0003800000 */
.L_x_41791:
        /* <DEDUP_REMOVED lines=13> */
.L_x_41798:
        /* <DEDUP_REMOVED lines=21> */
.L_x_41802:
[----:B------:R-:W-:Y:S05]  /*93d0*/  BSYNC B1 ;  /* 0x0000000000017941 */ /* 0x000fea0003800000 */
.L_x_41801:
[----:B------:R-:W-:Y:S01]  /*93e0*/  LEA R5, R0, 0x3b800000, 0x17 ;  /* 0x3b80000000057811 */ /* 0x000fe200078eb8ff */
[----:B------:R-:W-:-:S05]  /*93f0*/  IMAD.SHL.U32 R0, R3, 0x100000, RZ ;  /* 0x0010000003007824 */ /* 0x000fca00078e00ff */
[----:B------:R-:W-:-:S07]  /*9400*/  LOP3.LUT R0, R5, R0, R6, 0xfe, !PT ;  /* 0x0000000005007212 */ /* 0x000fce00078efe06 */
.L_x_41800:
[----:B------:R-:W-:Y:S05]  /*9410*/  BSYNC B0 ;  /* 0x0000000000007941 */ /* 0x000fea0003800000 */
.L_x_41799:
[----:B------:R-:W-:-:S04]  /*9420*/  F2FP.BF16.F32.PACK_AB R0, RZ, R0 ;  /* 0x00000000ff00723e */ /* 0x000fc800000010ff */
[----:B------:R-:W-:Y:S01]  /*9430*/  PRMT R19, R0, 0x7610, R19 ;  /* 0x0000761000137816 */ /* 0x000fe20000000013 */
[----:B------:R-:W-:Y:S06]  /*9440*/  BRA `(.L_x_41784) ;  /* 0x0000000400287947 */ /* 0x000fec0003800000 */
.L_x_41797:
        /* <DEDUP_REMOVED lines=21> */
.L_x_41806:
[----:B------:R-:W-:Y:S05]  /*95a0*/  BSYNC B1 ;  /* 0x0000000000017941 */ /* 0x000fea0003800000 */
.L_x_41805:
[----:B------:R-:W-:Y:S01]  /*95b0*/  LEA R5, R0, 0x37800000, 0x17 ;  /* 0x3780000000057811 */ /* 0x000fe200078eb8ff */
[----:B------:R-:W-:-:S05]  /*95c0*/  IMAD.SHL.U32 R0, R3, 0x200000, RZ ;  /* 0x0020000003007824 */ /* 0x000fca00078e00ff */
[----:B------:R-:W-:-:S07]  /*95d0*/  LOP3.LUT R0, R5, R0, R6, 0xfe, !PT ;  /* 0x0000000005007212 */ /* 0x000fce00078efe06 */
.L_x_41804:
[----:B------:R-:W-:Y:S05]  /*95e0*/  BSYNC B0 ;  /* 0x0000000000007941 */ /* 0x000fea0003800000 */
.L_x_41803:
[----:B------:R-:W-:-:S04]  /*95f0*/  F2FP.BF16.F32.PACK_AB R0, RZ, R0 ;  /* 0x00000000ff00723e */ /* 0x000fc800000010ff */
[----:B------:R-:W-:Y:S01]  /*9600*/  PRMT R19, R0, 0x7610, R19 ;  /* 0x0000761000137816 */ /* 0x000fe20000000013 */
[----:B------:R-:W-:Y:S06]  /*9610*/  BRA `(.L_x_41784) ;  /* 0x0000000000b47947 */ /* 0x000fec0003800000 */
.L_x_41796:
        /* <DEDUP_REMOVED lines=14> */
.L_x_41810:
[----:B------:R-:W-:Y:S05]  /*9700*/  BSYNC B0 ;  /* 0x0000000000007941 */ /* 0x000fea0003800000 */
.L_x_41809:
[----:B------:R-:W-:-:S04]  /*9710*/  F2FP.BF16.F32.PACK_AB R0, RZ, R0 ;  /* 0x00000000ff00723e */ /* 0x000fc800000010ff */
[----:B------:R-:W-:Y:S01]  /*9720*/  PRMT R19, R0, 0x7610, R19 ;  /* 0x0000761000137816 */ /* 0x000fe20000000013 */
[----:B------:R-:W-:Y:S06]  /*9730*/  BRA `(.L_x_41784) ;  /* 0x00000000006c7947 */ /* 0x000fec0003800000 */
.L_x_41783:
        /* <DEDUP_REMOVED lines=16> */
.L_x_41811:
[----:B------:R-:W-:Y:S01]  /*9840*/  PRMT R19, RZ, 0x7610, R19 ;  /* 0x00007610ff137816 */ /* 0x000fe20000000013 */
[----:B------:R-:W-:Y:S06]  /*9850*/  BRA `(.L_x_41784) ;  /* 0x0000000000247947 */ /* 0x000fec0003800000 */
.L_x_41808:
[----:B------:R-:W2:Y:S02]  /*9860*/  LDG.E.64 R4, desc[UR36][R4.64] ;  /* 0x0000002404047981 */ /* 0x000ea4000c1e1b00 */
[----:B--2---:R-:W0:Y:S02]  /*9870*/  I2F.U64 R0, R4 ;  /* 0x0000000400007312 */ /* 0x004e240000301000 */
[----:B0-----:R-:W-:-:S04]  /*9880*/  F2FP.BF16.F32.PACK_AB R0, RZ, R0 ;  /* 0x00000000ff00723e */ /* 0x001fc800000010ff */
[----:B------:R-:W-:Y:S01]  /*9890*/  PRMT R19, R0, 0x7610, R19 ;  /* 0x0000761000137816 */ /* 0x000fe20000000013 */
[----:B------:R-:W-:Y:S06]  /*98a0*/  BRA `(.L_x_41784) ;  /* 0x0000000000107947 */ /* 0x000fec0003800000 */
.L_x_41807:
[----:B------:R-:W2:Y:S02]  /*98b0*/  LDG.E R4, desc[UR36][R4.64] ;  /* 0x0000002404047981 */ /* 0x000ea4000c1e1900 */
[----:B--2---:R-:W-:-:S04]  /*98c0*/  I2FP.F32.U32 R0, R4 ;  /* 0x0000000400007245 */ /* 0x004fc80000201000 */
[----:B------:R-:W-:-:S04]  /*98d0*/  F2FP.BF16.F32.PACK_AB R0, RZ, R0 ;  /* 0x00000000ff00723e */ /* 0x000fc800000010ff */
[----:B------:R-:W-:-:S07]  /*98e0*/  PRMT R19, R0, 0x7610, R19 ;  /* 0x0000761000137816 */ /* 0x000fce0000000013 */
.L_x_41784:
[----:B------:R-:W-:Y:S01]  /*98f0*/  ISETP.NE.AND P0, PT, R23, RZ, PT ;  /* 0x000000ff1700720c */ /* 0x000fe20003f05270 */
[----:B------:R-:W-:-:S03]  /*9900*/  VIADD R24, R24, 0x80 ;  /* 0x0000008018187836 */ /* 0x000fc60000000000 */
[----:B------:R-:W-:-:S09]  /*9910*/  SEL R26, RZ, 0x1, !P0 ;  /* 0x00000001ff1a7807 */ /* 0x000fd20004000000 */
.L_x_41712:
[----:B------:R-:W-:Y:S05]  /*9920*/  BSYNC B6 ;  /* 0x0000000000067941 */ /* 0x000fea0003800000 */
.L_x_41711:
[----:B------:R-:W1:Y:S01]  /*9930*/  S2R R3, SR_CTAID.X ;  /* 0x0000000000037919 */ /* 0x000e620000002500 */
[----:B------:R-:W1:Y:S01]  /*9940*/  LDC R0, c[0x0][0x210] ;  /* 0x00008400ff007b82 */ /* 0x000e620000000800 */
[----:B------:R-:W-:Y:S01]  /*9950*/  BSSY B6, `(.L_x_41812) ;  /* 0x000032e000067945 */ /* 0x000fe20003800000 */
[----:B------:R-:W-:Y:S02]  /*9960*/  PRMT R25, RZ, 0x7610, R25 ;  /* 0x00007610ff197816 */ /* 0x000fe40000000019 */
[----:B------:R-:W-:Y:S01]  /*9970*/  PRMT R6, RZ, 0x7610, R6 ;  /* 0x00007610ff067816 */ /* 0x000fe20000000006 */
[----:B-1----:R-:W-:-:S05]  /*9980*/  IMAD R0, R3, -0x200, R0 ;  /* 0xfffffe0003007824 */ /* 0x002fca00078e0200 */
[----:B------:R-:W-:-:S13]  /*9990*/  ISETP.GE.AND P0, PT, R24, R0, PT ;  /* 0x000000001800720c */ /* 0x000fda0003f06270 */
[----:B------:R-:W-:Y:S05]  /*99a0*/  @P0 BRA `(.L_x_41813) ;  /* 0x0000003000a00947 */ /* 0x000fea0003800000 */
[----:B------:R-:W1:Y:S01]  /*99b0*/  S2R R0, SR_CTAID.X ;  /* 0x0000000000007919 */ /* 0x000e620000002500 */
[----:B------:R-:W2:Y:S01]  /*99c0*/  LDC.U8 R7, c[0x0][0x244] ;  /* 0x00009100ff077b82 */ /* 0x000ea20000000000 */
[----:B------:R-:W-:-:S07]  /*99d0*/  ULDC UR4, c[0x0][0x248] ;  /* 0x0000920000047ab9 */ /* 0x000fce0000000800 */
[----:B0-----:R-:W0:Y:S01]  /*99e0*/  LDC.64 R4, c[0x0][0x228] ;  /* 0x00008a00ff047b82 */ /* 0x001e220000000a00 */
[----:B-1----:R-:W-:Y:S01]  /*99f0*/  IMAD R24, R0, 0x200, R24 ;  /* 0x0000020000187824 */ /* 0x002fe200078e0218 */
[----:B--2---:R-:W-:-:S03]  /*9a00*/  PRMT R0, R7, 0x9910, RZ ;  /* 0x0000991007007816 */ /* 0x004fc600000000ff */
        /* <DEDUP_REMOVED lines=17> */
.L_x_41817:
[----:B------:R-:W2:Y:S02]  /*9b20*/  LDG.E.U8 R4, desc[UR36][R4.64] ;  /* 0x0000002404047981 */ /* 0x000ea4000c1e1100 */
[----:B--2---:R-:W-:-:S04]  /*9b30*/  ISETP.NE.AND P0, PT, R4, RZ, PT ;  /* 0x000000ff0400720c */ /* 0x004fc80003f05270 */
[----:B------:R-:W-:Y:S01]  /*9b40*/  P2R R23, PR, RZ, 0x1 ;  /* 0x00000001ff177803 */ /* 0x000fe20000000000 */
[----:B------:R-:W-:Y:S08]  /*9b50*/  BRA `(.L_x_41819) ;  /* 0x0000000c00c47947 */ /* 0x000ff00003800000 */
.L_x_41816:
        /* <DEDUP_REMOVED lines=11> */
.L_x_41821:
[----:B------:R-:W2:Y:S02]  /*9c10*/  LDG.E R4, desc[UR36][R4.64] ;  /* 0x0000002404047981 */ /* 0x000ea4000c1e1900 */
[----:B--2---:R-:W-:-:S04]  /*9c20*/  ISETP.NE.AND P0, PT, R4, RZ, PT ;  /* 0x000000ff0400720c */ /* 0x004fc80003f05270 */
[----:B------:R-:W-:Y:S01]  /*9c30*/  P2R R23, PR, RZ, 0x1 ;  /* 0x00000001ff177803 */ /* 0x000fe20000000000 */
[----:B------:R-:W-:Y:S08]  /*9c40*/  BRA `(.L_x_41819) ;  /* 0x0000000c00887947 */ /* 0x000ff00003800000 */
.L_x_41820:
[----:B------:R-:W2:Y:S02]  /*9c50*/  LDG.E.U16 R4, desc[UR36][R4.64] ;  /* 0x0000002404047981 */ /* 0x000ea4000c1e1500 */
[----:B--2---:R-:W-:-:S04]  /*9c60*/  ISETP.NE.AND P0, PT, R4, RZ, PT ;  /* 0x000000ff0400720c */ /* 0x004fc80003f05270 */
[----:B------:R-:W-:Y:S01]  /*9c70*/  P2R R23, PR, RZ, 0x1 ;  /* 0x00000001ff177803 */ /* 0x000fe20000000000 */
[----:B------:R-:W-:Y:S08]  /*9c80*/  BRA `(.L_x_41819) ;  /* 0x0000000c00787947 */ /* 0x000ff00003800000 */
.L_x_41815:
        /* <DEDUP_REMOVED lines=10> */
.L_x_41823:
[----:B------:R-:W2:Y:S02]  /*9d30*/  LDG.E.U16 R0, desc[UR36][R4.64] ;  /* 0x0000002404007981 */ /* 0x000ea4000c1e1500 */
[----:B--2---:R-:W-:-:S05]  /*9d40*/  HADD2.F32 R0, -RZ, R0.H0_H0 ;  /* 0x20000000ff007230 */ /* 0x004fca0000004100 */
[----:B------:R-:W-:-:S04]  /*9d50*/  FSETP.NEU.FTZ.AND P0, PT, R0, RZ, PT ;  /* 0x000000ff0000720b */ /* 0x000fc80003f1d000 */
[----:B------:R-:W-:Y:S01]  /*9d60*/  P2R R23, PR, RZ, 0x1 ;  /* 0x00000001ff177803 */ /* 0x000fe20000000000 */
[----:B------:R-:W-:Y:S08]  /*9d70*/  BRA `(.L_x_41819) ;  /* 0x0000000c003c7947 */ /* 0x000ff00003800000 */
.L_x_41822:
        /* <DEDUP_REMOVED lines=12> */
.L_x_41825:
        /* <DEDUP_REMOVED lines=11> */
.L_x_41824:
[----:B------:R-:W2:Y:S02]  /*9ef0*/  LDG.E.64 R4, desc[UR36][R4.64] ;  /* 0x0000002404047981 */ /* 0x000ea4000c1e1b00 */
[----:B--2---:R-:W-:-:S06]  /*9f00*/  DSETP.NEU.AND P0, PT, R4, RZ, PT ;  /* 0x000000ff0400722a */ /* 0x004fcc0003f0d000 */
[----:B------:R-:W-:Y:S01]  /*9f10*/  P2R R23, PR, RZ, 0x1 ;  /* 0x00000001ff177803 */ /* 0x000fe20000000000 */
[----:B------:R-:W-:Y:S07]  /*9f20*/  BRA `(.L_x_41819) ;  /* 0x0000000800d07947 */ /* 0x000fee0003800000 */
.L_x_41814:
        /* <DEDUP_REMOVED lines=12> */
.L_x_41828:
[----:B------:R-:W2:Y:S02]  /*9ff0*/  LDG.E.128 R4, desc[UR36][R4.64] ;  /* 0x0000002404047981 */ /* 0x000ea4000c1e1d00 */
[----:B--2---:R-:W-:-:S06]  /*a000*/  DSETP.NEU.AND P0, PT, R6, RZ, PT ;  /* 0x000000ff0600722a */ /* 0x004fcc0003f0d000 */
[----:B------:R-:W-:-:S06]  /*a010*/  DSETP.NEU.OR P0, PT, R4, RZ, P0 ;  /* 0x000000ff0400722a */ /* 0x000fcc000070d400 */
[----:B------:R-:W-:Y:S01]  /*a020*/  P2R R23, PR, RZ, 0x1 ;  /* 0x00000001ff177803 */ /* 0x000fe20000000000 */
[----:B------:R-:W-:Y:S07]  /*a030*/  BRA `(.L_x_41819) ;  /* 0x00000008008c7947 */ /* 0x000fee0003800000 */
.L_x_41827:
        /* <DEDUP_REMOVED lines=28> */
.L_x_41830:
        /* <DEDUP_REMOVED lines=15> */
.L_x_41829:
[----:B------:R-:W2:Y:S02]  /*a2f0*/  LDG.E.U16 R0, desc[UR36][R4.64] ;  /* 0x0000002404007981 */ /* 0x000ea4000c1e1500 */
[----:B--2---:R-:W-:-:S05]  /*a300*/  IMAD.U32 R0, R0, 0x10000, RZ ;  /* 0x0001000000007824 */ /* 0x004fca00078e00ff */
[----:B------:R-:W-:-:S04]  /*a310*/  FSETP.NEU.FTZ.AND P0, PT, R0, RZ, PT ;  /* 0x000000ff0000720b */ /* 0x000fc80003f1d000 */
[----:B------:R-:W-:Y:S01]  /*a320*/  P2R R23, PR, RZ, 0x1 ;  /* 0x00000001ff177803 */ /* 0x000fe20000000000 */
[----:B------:R-:W-:Y:S08]  /*a330*/  BRA `(.L_x_41819) ;  /* 0x0000000400cc7947 */ /* 0x000ff00003800000 */
.L_x_41826:
        /* <DEDUP_REMOVED lines=12> */
.L_x_41833:
        /* <DEDUP_REMOVED lines=21> */
.L_x_41837:
[----:B------:R-:W-:Y:S05]  /*a550*/  BSYNC B1 ;  /* 0x0000000000017941 */ /* 0x000fea0003800000 */
.L_x_41836:
[----:B------:R-:W-:Y:S01]  /*a560*/  LEA R5, R0, 0x3b800000, 0x17 ;  /* 0x3b80000000057811 */ /* 0x000fe200078eb8ff */
[----:B------:R-:W-:-:S05]  /*a570*/  IMAD.SHL.U32 R0, R3, 0x100000, RZ ;  /* 0x0010000003007824 */ /* 0x000fca00078e00ff */
[----:B------:R-:W-:-:S07]  /*a580*/  LOP3.LUT R0, R5, R0, R6, 0xfe, !PT ;  /* 0x0000000005007212 */ /* 0x000fce00078efe06 */
.L_x_41835:
[----:B------:R-:W-:Y:S05]  /*a590*/  BSYNC B0 ;  /* 0x0000000000007941 */ /* 0x000fea0003800000 */
.L_x_41834:
[----:B------:R-:W-:-:S04]  /*a5a0*/  FSETP.NEU.FTZ.AND P0, PT, R0, RZ, PT ;  /* 0x000000ff0000720b */ /* 0x000fc80003f1d000 */
[----:B------:R-:W-:Y:S01]  /*a5b0*/  P2R R23, PR, RZ, 0x1 ;  /* 0x00000001ff177803 */ /* 0x000fe20000000000 */
[----:B------:R-:W-:Y:S08]  /*a5c0*/  BRA `(.L_x_41819) ;  /* 0x0000000400287947 */ /* 0x000ff00003800000 */
.L_x_41832:
        /* <DEDUP_REMOVED lines=21> */
.L_x_41841:
[----:B------:R-:W-:Y:S05]  /*a720*/  BSYNC B1 ;  /* 0x0000000000017941 */ /* 0x000fea0003800000 */
.L_x_41840:
[----:B------:R-:W-:Y:S01]  /*a730*/  LEA R5, R0, 0x37800000, 0x17 ;  /* 0x3780000000057811 */ /* 0x000fe200078eb8ff */
[----:B------:R-:W-:-:S05]  /*a740*/  IMAD.SHL.U32 R0, R3, 0x200000, RZ ;  /* 0x0020000003007824 */ /* 0x000fca00078e00ff */
[----:B------:R-:W-:-:S07]  /*a750*/  LOP3.LUT R0, R5, R0, R6, 0xfe, !PT ;  /* 0x0000000005007212 */ /* 0x000fce00078efe06 */
.L_x_41839:
[----:B------:R-:W-:Y:S05]  /*a760*/  BSYNC B0 ;  /* 0x0000000000007941 */ /* 0x000fea0003800000 */
.L_x_41838:
[----:B------:R-:W-:-:S04]  /*a770*/  FSETP.NEU.FTZ.AND P0, PT, R0, RZ, PT ;  /* 0x000000ff0000720b */ /* 0x000fc80003f1d000 */
[----:B------:R-:W-:Y:S01]  /*a780*/  P2R R23, PR, RZ, 0x1 ;  /* 0x00000001ff177803 */ /* 0x000fe20000000000 */
[----:B------:R-:W-:Y:S08]  /*a790*/  BRA `(.L_x_41819) ;  /* 0x0000000000b47947 */ /* 0x000ff00003800000 */
.L_x_41831:
        /* <DEDUP_REMOVED lines=14> */
.L_x_41845:
[----:B------:R-:W-:Y:S05]  /*a880*/  BSYNC B0 ;  /* 0x0000000000007941 */ /* 0x000fea0003800000 */
.L_x_41844:
[----:B------:R-:W-:-:S04]  /*a890*/  FSETP.NEU.FTZ.AND P0, PT, R0, RZ, PT ;  /* 0x000000ff0000720b */ /* 0x000fc80003f1d000 */
[----:B------:R-:W-:Y:S01]  /*a8a0*/  P2R R23, PR, RZ, 0x1 ;  /* 0x00000001ff177803 */ /* 0x000fe20000000000 */
[----:B------:R-:W-:Y:S08]  /*a8b0*/  BRA `(.L_x_41819) ;  /* 0x00000000006c7947 */ /* 0x000ff00003800000 */
.L_x_41818:
        /* <DEDUP_REMOVED lines=16> */
.L_x_41846:
[----:B------:R-:W-:-:S04]  /*a9c0*/  PLOP3.LUT P0, PT, PT, PT, PT, 0x8, 0x0 ;  /* 0x000000000000781c */ /* 0x000fc80003f0e170 */
[----:B------:R-:W-:Y:S01]  /*a9d0*/  P2R R23, PR, RZ, 0x1 ;  /* 0x00000001ff177803 */ /* 0x000fe20000000000 */
[----:B------:R-:W-:Y:S08]  /*a9e0*/  BRA `(.L_x_41819) ;  /* 0x0000000000207947 */ /* 0x000ff00003800000 */
.L_x_41843:
[----:B------:R-:W2:Y:S02]  /*a9f0*/  LDG.E.64 R4, desc[UR36][R4.64] ;  /* 0x0000002404047981 */ /* 0x000ea4000c1e1b00 */
[----:B--2---:R-:W-:-:S04]  /*aa00*/  ISETP.NE.U32.AND P0, PT, R4, RZ, PT ;  /* 0x000000ff0400720c */ /* 0x004fc80003f05070 */
[----:B------:R-:W-:-:S04]  /*aa10*/  ISETP.NE.AND.EX P0, PT, R5, RZ, PT, P0 ;  /* 0x000000ff0500720c */ /* 0x000fc80003f05300 */
[----:B------:R-:W-:Y:S01]  /*aa20*/  P2R R23, PR, RZ, 0x1 ;  /* 0x00000001ff177803 */ /* 0x000fe20000000000 */
[----:B------:R-:W-:Y:S08]  /*aa30*/  BRA `(.L_x_41819) ;  /* 0x00000000000c7947 */ /* 0x000ff00003800000 */
.L_x_41842:
[----:B------:R-:W2:Y:S02]  /*aa40*/  LDG.E R4, desc[UR36][R4.64] ;  /* 0x0000002404047981 */ /* 0x000ea4000c1e1900 */
[----:B--2---:R-:W-:-:S04]  /*aa50*/  ISETP.NE.AND P0, PT, R4, RZ, PT ;  /* 0x000000ff0400720c */ /* 0x004fc80003f05270 */
[----:B------:R-:W-:-:S09]  /*aa60*/  P2R R23, PR, RZ, 0x1 ;  /* 0x00000001ff177803 */ /* 0x000fd20000000000 */
.L_x_41819:
        /* <DEDUP_REMOVED lines=22> */
.L_x_41850:
[----:B------:R-:W2:Y:S02]  /*abd0*/  LDG.E.U8 R4, desc[UR36][R4.64] ;  /* 0x0000002404047981 */ /* 0x000ea4000c1e1100 */
[----:B--2---:R-:W-:-:S04]  /*abe0*/  I2FP.F32.U32 R0, R4 ;  /* 0x0000000400007245 */ /* 0x004fc80000201000 */
[----:B------:R-:W-:-:S04]  /*abf0*/  F2FP.BF16.F32.PACK_AB R0, RZ, R0 ;  /* 0x00000000ff00723e */ /* 0x000fc800000010ff */
[----:B------:R-:W-:Y:S01]  /*ac00*/  PRMT R25, R0, 0x7610, R25 ;  /* 0x0000761000197816 */ /* 0x000fe20000000019 */
[----:B------:R-:W-:Y:S06]  /*ac10*/  BRA `(.L_x_41852) ;  /* 0x0000000c00c87947 */ /* 0x000fec0003800000 */
.L_x_41849:
        /* <DEDUP_REMOVED lines=11> */
.L_x_41854:
[----:B------:R-:W2:Y:S02]  /*acd0*/  LDG.E R4, desc[UR36][R4.64] ;  /* 0x0000002404047981 */ /* 0x000ea4000c1e1900 */
[----:B--2---:R-:W-:-:S04]  /*ace0*/  I2FP.F32.S32 R0, R4 ;  /* 0x0000000400007245 */ /* 0x004fc80000201400 */
[----:B------:R-:W-:-:S04]  /*acf0*/  F2FP.BF16.F32.PACK_AB R0, RZ, R0 ;  /* 0x00000000ff00723e */ /* 0x000fc800000010ff */
[----:B------:R-:W-:Y:S01]  /*ad00*/  PRMT R25, R0, 0x7610, R25 ;  /* 0x0000761000197816 */ /* 0x000fe20000000019 */
[----:B------:R-:W-:Y:S06]  /*ad10*/  BRA `(.L_x_41852) ;  /* 0x0000000c00887947 */ /* 0x000fec0003800000 */
.L_x_41853:
[----:B------:R-:W2:Y:S02]  /*ad20*/  LDG.E.U16 R4, desc[UR36][R4.64] ;  /* 0x0000002404047981 */ /* 0x000ea4000c1e1500 */
[----:B--2---:R-:W0:Y:S02]  /*ad30*/  I2F.S16 R0, R4 ;  /* 0x0000000400007306 */ /* 0x004e240000101400 */
[----:B0-----:R-:W-:-:S04]  /*ad40*/  F2FP.BF16.F32.PACK_AB R0, RZ, R0 ;  /* 0x00000000ff00723e */ /* 0x001fc800000010ff */
[----:B------:R-:W-:Y:S01]  /*ad50*/  PRMT R25, R0, 0x7610, R25 ;  /* 0x0000761000197816 */ /* 0x000fe20000000019 */
[----:B------:R-:W-:Y:S06]  /*ad60*/  BRA `(.L_x_41852) ;  /* 0x0000000c00747947 */ /* 0x000fec0003800000 */
.L_x_41848:
        /* <DEDUP_REMOVED lines=9> */
.L_x_41856:
[----:B------:R-:W2:Y:S02]  /*ae00*/  LDG.E.U16 R0, desc[UR36][R4.64] ;  /* 0x0000002404007981 */ /* 0x000ea4000c1e1500 */
[----:B--2---:R-:W-:-:S05]  /*ae10*/  HADD2.F32 R0, -RZ, R0.H0_H0 ;  /* 0x20000000ff007230 */ /* 0x004fca0000004100 */
[----:B------:R-:W-:-:S04]  /*ae20*/  F2FP.BF16.F32.PACK_AB R0, RZ, R0 ;  /* 0x00000000ff00723e */ /* 0x000fc800000010ff */
[----:B------:R-:W-:Y:S01]  /*ae30*/  PRMT R25, R0, 0x7610, R25 ;  /* 0x0000761000197816 */ /* 0x000fe20000000019 */
[----:B------:R-:W-:Y:S06]  /*ae40*/  BRA `(.L_x_41852) ;  /* 0x0000000c003c7947 */ /* 0x000fec0003800000 */
.L_x_41855:
        /* <DEDUP_REMOVED lines=9> */
.L_x_41858:
[----:B------:R-:W2:Y:S02]  /*aee0*/  LDG.E.U16 R4, desc[UR36][R4.64] ;  /* 0x0000002404047981 */ /* 0x000ea4000c1e1500 */
[----:B--2---:R-:W-:-:S05]  /*aef0*/  HADD2.F32 R0, -RZ, R4.H0_H0 ;  /* 0x20000004ff007230 */ /* 0x004fca0000004100 */
[----:B------:R-:W-:-:S04]  /*af00*/  F2FP.BF16.F32.PACK_AB R0, RZ, R0 ;  /* 0x00000000ff00723e */ /* 0x000fc800000010ff */
[----:B------:R-:W-:Y:S01]  /*af10*/  PRMT R25, R0, 0x7610, R25 ;  /* 0x0000761000197816 */ /* 0x000fe20000000019 */
[----:B------:R-:W-:Y:S06]  /*af20*/  BRA `(.L_x_41852) ;  /* 0x0000000c00047947 */ /* 0x000fec0003800000 */
.L_x_41857:
        /* <DEDUP_REMOVED lines=9> */
.L_x_41847:
        /* <DEDUP_REMOVED lines=14> */
.L_x_41861:
        /* <DEDUP_REMOVED lines=9> */
.L_x_41860:
        /* <DEDUP_REMOVED lines=28> */
.L_x_41863:
        /* <DEDUP_REMOVED lines=15> */
.L_x_41862:
[----:B------:R0:W5:Y:S01]  /*b3e0*/  LDG.E.U16 R25, desc[UR36][R4.64] ;  /* 0x0000002404197981 */ /* 0x000162000c1e1500 */
[----:B------:R-:W-:Y:S05]  /*b3f0*/  BRA `(.L_x_41852) ;  /* 0x0000000400d07947 */ /* 0x000fea0003800000 */
.L_x_41859:
        /* <DEDUP_REMOVED lines=13> */
.L_x_41866:
        /* <DEDUP_REMOVED lines=21> */
.L_x_41870:
[----:B------:R-:W-:Y:S05]  /*b620*/  BSYNC B1 ;  /* 0x0000000000017941 */ /* 0x000fea0003800000 */
.L_x_41869:
[----:B------:R-:W-:Y:S01]  /*b630*/  LEA R5, R0, 0x3b800000, 0x17 ;  /* 0x3b80000000057811 */ /* 0x000fe200078eb8ff */
[----:B------:R-:W-:-:S05]  /*b640*/  IMAD.SHL.U32 R0, R3, 0x100000, RZ ;  /* 0x0010000003007824 */ /* 0x000fca00078e00ff */
[----:B------:R-:W-:-:S07]  /*b650*/  LOP3.LUT R0, R5, R0, R6, 0xfe, !PT ;  /* 0x0000000005007212 */ /* 0x000fce00078efe06 */
.L_x_41868:
[----:B------:R-:W-:Y:S05]  /*b660*/  BSYNC B0 ;  /* 0x0000000000007941 */ /* 0x000fea0003800000 */
.L_x_41867:
[----:B------:R-:W-:-:S04]  /*b670*/  F2FP.BF16.F32.PACK_AB R0, RZ, R0 ;  /* 0x00000000ff00723e */ /* 0x000fc800000010ff */
[----:B------:R-:W-:Y:S01]  /*b680*/  PRMT R25, R0, 0x7610, R25 ;  /* 0x0000761000197816 */ /* 0x000fe20000000019 */
[----:B------:R-:W-:Y:S06]  /*b690*/  BRA `(.L_x_41852) ;  /* 0x0000000400287947 */ /* 0x000fec0003800000 */
.L_x_41865:
        /* <DEDUP_REMOVED lines=21> */
.L_x_41874:
[----:B------:R-:W-:Y:S05]  /*b7f0*/  BSYNC B1 ;  /* 0x0000000000017941 */ /* 0x000fea0003800000 */
.L_x_41873:
[----:B------:R-:W-:Y:S01]  /*b800*/  LEA R5, R0, 0x37800000, 0x17 ;  /* 0x3780000000057811 */ /* 0x000fe200078eb8ff */
[----:B------:R-:W-:-:S05]  /*b810*/  IMAD.SHL.U32 R0, R3, 0x200000, RZ ;  /* 0x0020000003007824 */ /* 0x000fca00078e00ff */
[----:B------:R-:W-:-:S07]  /*b820*/  LOP3.LUT R0, R5, R0, R6, 0xfe, !PT ;  /* 0x0000000005007212 */ /* 0x000fce00078efe06 */
.L_x_41872:
[----:B------:R-:W-:Y:S05]  /*b830*/  BSYNC B0 ;  /* 0x0000000000007941 */ /* 0x000fea0003800000 */
.L_x_41871:
[----:B------:R-:W-:-:S04]  /*b840*/  F2FP.BF16.F32.PACK_AB R0, RZ, R0 ;  /* 0x00000000ff00723e */ /* 0x000fc800000010ff */
[----:B------:R-:W-:Y:S01]  /*b850*/  PRMT R25, R0, 0x7610, R25 ;  /* 0x0000761000197816 */ /* 0x000fe20000000019 */
[----:B------:R-:W-:Y:S06]  /*b860*/  BRA `(.L_x_41852) ;  /* 0x0000000000b47947 */ /* 0x000fec0003800000 */
.L_x_41864:
        /* <DEDUP_REMOVED lines=14> */
.L_x_41878:
[----:B------:R-:W-:Y:S05]  /*b950*/  BSYNC B0 ;  /* 0x0000000000007941 */ /* 0x000fea0003800000 */
.L_x_41877:
[----:B------:R-:W-:-:S04]  /*b960*/  F2FP.BF16.F32.PACK_AB R0, RZ, R0 ;  /* 0x00000000ff00723e */ /* 0x000fc800000010ff */
[----:B------:R-:W-:Y:S01]  /*b970*/  PRMT R25, R0, 0x7610, R25 ;  /* 0x0000761000197816 */ /* 0x000fe20000000019 */
[----:B------:R-:W-:Y:S06]  /*b980*/  BRA `(.L_x_41852) ;  /* 0x00000000006c7947 */ /* 0x000fec0003800000 */
.L_x_41851:
        /* <DEDUP_REMOVED lines=16> */
.L_x_41879:
[----:B------:R-:W-:Y:S01]  /*ba90*/  PRMT R25, RZ, 0x7610, R25 ;  /* 0x00007610ff197816 */ /* 0x000fe20000000019 */
[----:B------:R-:W-:Y:S06]  /*baa0*/  BRA `(.L_x_41852) ;  /* 0x0000000000247947 */ /* 0x000fec0003800000 */
.L_x_41876:
[----:B------:R-:W2:Y:S02]  /*bab0*/  LDG.E.64 R4, desc[UR36][R4.64] ;  /* 0x0000002404047981 */ /* 0x000ea4000c1e1b00 */
[----:B--2---:R-:W0:Y:S02]  /*bac0*/  I2F.U64 R0, R4 ;  /* 0x0000000400007312 */ /* 0x004e240000301000 */
[----:B0-----:R-:W-:-:S04]  /*bad0*/  F2FP.BF16.F32.PACK_AB R0, RZ, R0 ;  /* 0x00000000ff00723e */ /* 0x001fc800000010ff */
[----:B------:R-:W-:Y:S01]  /*bae0*/  PRMT R25, R0, 0x7610, R25 ;  /* 0x0000761000197816 */ /* 0x000fe20000000019 */
[----:B------:R-:W-:Y:S06]  /*baf0*/  BRA `(.L_x_41852) ;  /* 0x0000000000107947 */ /* 0x000fec0003800000 */
.L_x_41875:
[----:B------:R-:W2:Y:S02]  /*bb00*/  LDG.E R4, desc[UR36][R4.64] ;  /* 0x0000002404047981 */ /* 0x000ea4000c1e1900 */
[----:B--2---:R-:W-:-:S04]  /*bb10*/  I2FP.F32.U32 R0, R4 ;  /* 0x0000000400007245 */ /* 0x004fc80000201000 */
[----:B------:R-:W-:-:S04]  /*bb20*/  F2FP.BF16.F32.PACK_AB R0, RZ, R0 ;  /* 0x00000000ff00723e */ /* 0x000fc800000010ff */
[----:B------:R-:W-:-:S07]  /*bb30*/  PRMT R25, R0, 0x7610, R25 ;  /* 0x0000761000197816 */ /* 0x000fce0000000019 */
.L_x_41852:
        /* <DEDUP_REMOVED lines=22> */
.L_x_41883:
[----:B------:R-:W2:Y:S02]  /*bca0*/  LDG.E.U8 R4, desc[UR36][R4.64] ;  /* 0x0000002404047981 */ /* 0x000ea4000c1e1100 */
[----:B--2---:R-:W-:-:S04]  /*bcb0*/  I2FP.F32.U32 R0, R4 ;  /* 0x0000000400007245 */ /* 0x004fc80000201000 */
[----:B------:R-:W-:-:S04]  /*bcc0*/  F2FP.BF16.F32.PACK_AB R0, RZ, R0 ;  /* 0x00000000ff00723e */ /* 0x000fc800000010ff */
[----:B------:R-:W-:Y:S01]  /*bcd0*/  PRMT R6, R0, 0x7610, R6 ;  /* 0x0000761000067816 */ /* 0x000fe20000000006 */
[----:B------:R-:W-:Y:S06]  /*bce0*/  BRA `(.L_x_41885) ;  /* 0x0000000c00c87947 */ /* 0x000fec0003800000 */
.L_x_41882:
        /* <DEDUP_REMOVED lines=11> */
.L_x_41887:
[----:B------:R-:W2:Y:S02]  /*bda0*/  LDG.E R4, desc[UR36][R4.64] ;  /* 0x0000002404047981 */ /* 0x000ea4000c1e1900 */
[----:B--2---:R-:W-:-:S04]  /*bdb0*/  I2FP.F32.S32 R0, R4 ;  /* 0x0000000400007245 */ /* 0x004fc80000201400 */
[----:B------:R-:W-:-:S04]  /*bdc0*/  F2FP.BF16.F32.PACK_AB R0, RZ, R0 ;  /* 0x00000000ff00723e */ /* 0x000fc800000010ff */
[----:B------:R-:W-:Y:S01]  /*bdd0*/  PRMT R6, R0, 0x7610, R6 ;  /* 0x0000761000067816 */ /* 0x000fe20000000006 */
[----:B------:R-:W-:Y:S06]  /*bde0*/  BRA `(.L_x_41885) ;  /* 0x0000000c00887947 */ /* 0x000fec0003800000 */
.L_x_41886:
[----:B------:R-:W2:Y:S02]  /*bdf0*/  LDG.E.U16 R4, desc[UR36][R4.64] ;  /* 0x0000002404047981 */ /* 0x000ea4000c1e1500 */
[----:B--2---:R-:W0:Y:S02]  /*be00*/  I2F.S16 R0, R4 ;  /* 0x0000000400007306 */ /* 0x004e240000101400 */
[----:B0-----:R-:W-:-:S04]  /*be10*/  F2FP.BF16.F32.PACK_AB R0, RZ, R0 ;  /* 0x00000000ff00723e */ /* 0x001fc800000010ff */
[----:B------:R-:W-:Y:S01]  /*be20*/  PRMT R6, R0, 0x7610, R6 ;  /* 0x0000761000067816 */ /* 0x000fe20000000006 */
[----:B------:R-:W-:Y:S06]  /*be30*/  BRA `(.L_x_41885) ;  /* 0x0000000c00747947 */ /* 0x000fec0003800000 */
.L_x_41881:
        /* <DEDUP_REMOVED lines=9> */
.L_x_41889:
[----:B------:R-:W2:Y:S02]  /*bed0*/  LDG.E.U16 R0, desc[UR36][R4.64] ;  /* 0x0000002404007981 */ /* 0x000ea4000c1e1500 */
[----:B--2---:R-:W-:-:S05]  /*bee0*/  HADD2.F32 R0, -RZ, R0.H0_H0 ;  /* 0x20000000ff007230 */ /* 0x004fca0000004100 */
[----:B------:R-:W-:-:S04]  /*bef0*/  F2FP.BF16.F32.PACK_AB R0, RZ, R0 ;  /* 0x00000000ff00723e */ /* 0x000fc800000010ff */
[----:B------:R-:W-:Y:S01]  /*bf00*/  PRMT R6, R0, 0x7610, R6 ;  /* 0x0000761000067816 */ /* 0x000fe20000000006 */
[----:B------:R-:W-:Y:S06]  /*bf10*/  BRA `(.L_x_41885) ;  /* 0x0000000c003c7947 */ /* 0x000fec0003800000 */
.L_x_41888:
        /* <DEDUP_REMOVED lines=9> */
.L_x_41891:
[----:B------:R-:W2:Y:S02]  /*bfb0*/  LDG.E.U16 R4, desc[UR36][R4.64] ;  /* 0x0000002404047981 */ /* 0x000ea4000c1e1500 */
[----:B--2---:R-:W-:-:S05]  /*bfc0*/  HADD2.F32 R0, -RZ, R4.H0_H0 ;  /* 0x20000004ff007230 */ /* 0x004fca0000004100 */
[----:B------:R-:W-:-:S04]  /*bfd0*/  F2FP.BF16.F32.PACK_AB R0, RZ, R0 ;  /* 0x00000000ff00723e */ /* 0x000fc800000010ff */
[----:B------:R-:W-:Y:S01]  /*bfe0*/  PRMT R6, R0, 0x7610, R6 ;  /* 0x0000761000067816 */ /* 0x000fe20000000006 */
[----:B------:R-:W-:Y:S06]  /*bff0*/  BRA `(.L_x_41885) ;  /* 0x0000000c00047947 */ /* 0x000fec0003800000 */
.L_x_41890:
        /* <DEDUP_REMOVED lines=9> */
.L_x_41880:
        /* <DEDUP_REMOVED lines=14> */
.L_x_41894:
        /* <DEDUP_REMOVED lines=9> */
.L_x_41893:
        /* <DEDUP_REMOVED lines=28> */
.L_x_41896:
        /* <DEDUP_REMOVED lines=15> */
.L_x_41895:
[----:B------:R0:W5:Y:S01]  /*c4b0*/  LDG.E.U16 R6, desc[UR36][R4.64] ;  /* 0x0000002404067981 */ /* 0x000162000c1e1500 */
[----:B------:R-:W-:Y:S05]  /*c4c0*/  BRA `(.L_x_41885) ;  /* 0x0000000400d07947 */ /* 0x000fea0003800000 */
.L_x_41892:
        /* <DEDUP_REMOVED lines=13> */
.L_x_41899:
        /* <DEDUP_REMOVED lines=21> */
.L_x_41903:
[----:B------:R-:W-:Y:S05]  /*c6f0*/  BSYNC B1 ;  /* 0x0000000000017941 */ /* 0x000fea0003800000 */
.L_x_41902:
[----:B------:R-:W-:Y:S01]  /*c700*/  LEA R5, R0, 0x3b800000, 0x17 ;  /* 0x3b80000000057811 */ /* 0x000fe200078eb8ff */
[----:B------:R-:W-:-:S05]  /*c710*/  IMAD.SHL.U32 R0, R3, 0x100000, RZ ;  /* 0x0010000003007824 */ /* 0x000fca00078e00ff */
[----:B------:R-:W-:-:S07]  /*c720*/  LOP3.LUT R0, R5, R0, R6, 0xfe, !PT ;  /* 0x0000000005007212 */ /* 0x000fce00078efe06 */
.L_x_41901:
[----:B------:R-:W-:Y:S05]  /*c730*/  BSYNC B0 ;  /* 0x0000000000007941 */ /* 0x000fea0003800000 */
.L_x_41900:
[----:B------:R-:W-:-:S04]  /*c740*/  F2FP.BF16.F32.PACK_AB R0, RZ, R0 ;  /* 0x00000000ff00723e */ /* 0x000fc800000010ff */
[----:B------:R-:W-:Y:S01]  /*c750*/  PRMT R6, R0, 0x7610, R6 ;  /* 0x0000761000067816 */ /* 0x000fe20000000006 */
[----:B------:R-:W-:Y:S06]  /*c760*/  BRA `(.L_x_41885) ;  /* 0x0000000400287947 */ /* 0x000fec0003800000 */
.L_x_41898:
        /* <DEDUP_REMOVED lines=21> */
.L_x_41907:
[----:B------:R-:W-:Y:S05]  /*c8c0*/  BSYNC B1 ;  /* 0x0000000000017941 */ /* 0x000fea0003800000 */
.L_x_41906:
[----:B------:R-:W-:Y:S01]  /*c8d0*/  LEA R5, R0, 0x37800000, 0x17 ;  /* 0x3780000000057811 */ /* 0x000fe200078eb8ff */
[----:B------:R-:W-:-:S05]  /*c8e0*/  IMAD.SHL.U32 R0, R3, 0x200000, RZ ;  /* 0x0020000003007824 */ /* 0x000fca00078e00ff */
[----:B------:R-:W-:-:S07]  /*c8f0*/  LOP3.LUT R0, R5, R0, R6, 0xfe, !PT ;  /* 0x0000000005007212 */ /* 0x000fce00078efe06 */
.L_x_41905:
[----:B------:R-:W-:Y:S05]  /*c900*/  BSYNC B0 ;  /* 0x0000000000007941 */ /* 0x000fea0003800000 */
.L_x_41904:
[----:B------:R-:W-:-:S04]  /*c910*/  F2FP.BF16.F32.PACK_AB R0, RZ, R0 ;  /* 0x00000000ff00723e */ /* 0x000fc800000010ff */
[----:B------:R-:W-:Y:S01]  /*c920*/  PRMT R6, R0, 0x7610, R6 ;  /* 0x0000761000067816 */ /* 0x000fe20000000006 */
[----:B------:R-:W-:Y:S06]  /*c930*/  BRA `(.L_x_41885) ;  /* 0x0000000000b47947 */ /* 0x000fec0003800000 */
.L_x_41897:
        /* <DEDUP_REMOVED lines=14> */
.L_x_41911:
[----:B------:R-:W-:Y:S05]  /*ca20*/  BSYNC B0 ;  /* 0x0000000000007941 */ /* 0x000fea0003800000 */
.L_x_41910:
[----:B------:R-:W-:-:S04]  /*ca30*/  F2FP.BF16.F32.PACK_AB R0, RZ, R0 ;  /* 0x00000000ff00723e */ /* 0x000fc800000010ff */
[----:B------:R-:W-:Y:S01]  /*ca40*/  PRMT R6, R0, 0x7610, R6 ;  /* 0x0000761000067816 */ /* 0x000fe20000000006 */
[----:B------:R-:W-:Y:S06]  /*ca50*/  BRA `(.L_x_41885) ;  /* 0x00000000006c7947 */ /* 0x000fec0003800000 */
.L_x_41884:
        /* <DEDUP_REMOVED lines=16> */
.L_x_41912:
[----:B------:R-:W-:Y:S01]  /*cb60*/  PRMT R6, RZ, 0x7610, R6 ;  /* 0x00007610ff067816 */ /* 0x000fe20000000006 */
[----:B------:R-:W-:Y:S06]  /*cb70*/  BRA `(.L_x_41885) ;  /* 0x0000000000247947 */ /* 0x000fec0003800000 */
.L_x_41909:
[----:B------:R-:W2:Y:S02]  /*cb80*/  LDG.E.64 R4, desc[UR36][R4.64] ;  /* 0x0000002404047981 */ /* 0x000ea4000c1e1b00 */
[----:B--2---:R-:W0:Y:S02]  /*cb90*/  I2F.U64 R0, R4 ;  /* 0x0000000400007312 */ /* 0x004e240000301000 */
[----:B0-----:R-:W-:-:S04]  /*cba0*/  F2FP.BF16.F32.PACK_AB R0, RZ, R0 ;  /* 0x00000000ff00723e */ /* 0x001fc800000010ff */
[----:B------:R-:W-:Y:S01]  /*cbb0*/  PRMT R6, R0, 0x7610, R6 ;  /* 0x0000761000067816 */ /* 0x000fe20000000006 */
[----:B------:R-:W-:Y:S06]  /*cbc0*/  BRA `(.L_x_41885) ;  /* 0x0000000000107947 */ /* 0x000fec0003800000 */
.L_x_41908:
[----:B------:R-:W2:Y:S02]  /*cbd0*/  LDG.E R4, desc[UR36][R4.64] ;  /* 0x0000002404047981 */ /* 0x000ea4000c1e1900 */
[----:B--2---:R-:W-:-:S04]  /*cbe0*/  I2FP.F32.U32 R0, R4 ;  /* 0x0000000400007245 */ /* 0x004fc80000201000 */
[----:B------:R-:W-:-:S04]  /*cbf0*/  F2FP.BF16.F32.PACK_AB R0, RZ, R0 ;  /* 0x00000000ff00723e */ /* 0x000fc800000010ff */
[----:B------:R-:W-:-:S07]  /*cc00*/  PRMT R6, R0, 0x7610, R6 ;  /* 0x0000761000067816 */ /* 0x000fce0000000006 */
.L_x_41885:
[----:B------:R-:W-:-:S04]  /*cc10*/  ISETP.NE.AND P0, PT, R23, RZ, PT ;  /* 0x000000ff1700720c */ /* 0x000fc80003f05270 */
[----:B------:R-:W-:-:S09]  /*cc20*/  SEL R27, RZ, 0x1, !P0 ;  /* 0x00000001ff1b7807 */ /* 0x000fd20004000000 */
.L_x_41813:
[----:B------:R-:W-:Y:S05]  /*cc30*/  BSYNC B6 ;  /* 0x0000000000067941 */ /* 0x000fea0003800000 */
.L_x_41812:
        /* <DEDUP_REMOVED lines=44> */
.L_x_41918:
[----:B------:R-:W-:-:S06]  /*cf00*/  IMAD.U32 R5, R5, 0x10000, RZ ;  /* 0x0001000005057824 */ /* 0x000fcc00078e00ff */
[----:B------:R-:W0:Y:S02]  /*cf10*/  F2I.S64.TRUNC R4, R5 ;  /* 0x0000000500047311 */ /* 0x000e24000020d900 */
[----:B0-----:R1:W-:Y:S01]  /*cf20*/  STG.E.U8 desc[UR36][R8.64], R4 ;  /* 0x0000000408007986 */ /* 0x0013e2000c101124 */
[----:B------:R-:W-:Y:S05]  /*cf30*/  BRA `(.L_x_41914) ;  /* 0x0000000c00847947 */ /* 0x000fea0003800000 */
.L_x_41917:
        /* <DEDUP_REMOVED lines=10> */
.L_x_41921:
[----:B------:R-:W-:-:S06]  /*cfe0*/  IMAD.U32 R5, R5, 0x10000, RZ ;  /* 0x0001000005057824 */ /* 0x000fcc00078e00ff */
[----:B------:R-:W0:Y:S02]  /*cff0*/  F2I.FTZ.TRUNC.NTZ R5, R5 ;  /* 0x0000000500057305 */ /* 0x000e24000021f100 */
[----:B0-----:R4:W-:Y:S01]  /*d000*/  STG.E desc[UR36][R8.64], R5 ;  /* 0x0000000508007986 */ /* 0x0019e2000c101924 */
[----:B------:R-:W-:Y:S05]  /*d010*/  BRA `(.L_x_41914) ;  /* 0x0000000c004c7947 */ /* 0x000fea0003800000 */
.L_x_41920:
[----:B------:R-:W-:-:S06]  /*d020*/  IMAD.U32 R5, R5, 0x10000, RZ ;  /* 0x0001000005057824 */ /* 0x000fcc00078e00ff */
[----:B------:R-:W0:Y:S02]  /*d030*/  F2I.FTZ.TRUNC.NTZ R5, R5 ;  /* 0x0000000500057305 */ /* 0x000e24000021f100 */
[----:B0-----:R2:W-:Y:S01]  /*d040*/  STG.E.U16 desc[UR36][R8.64], R5 ;  /* 0x0000000508007986 */ /* 0x0015e2000c101524 */
[----:B------:R-:W-:Y:S05]  /*d050*/  BRA `(.L_x_41914) ;  /* 0x0000000c003c7947 */ /* 0x000fea0003800000 */
.L_x_41916:
        /* <DEDUP_REMOVED lines=9> */
.L_x_41923:
[----:B------:R-:W-:-:S05]  /*d0f0*/  IMAD.U32 R0, R5, 0x10000, RZ ;  /* 0x0001000005007824 */ /* 0x000fca00078e00ff */
[----:B------:R-:W-:-:S05]  /*d100*/  F2FP.F16.F32.PACK_AB R0, RZ, R0 ;  /* 0x00000000ff00723e */ /* 0x000fca00000000ff */
[----:B------:R0:W-:Y:S01]  /*d110*/  STG.E.U16 desc[UR36][R8.64], R0 ;  /* 0x0000000008007986 */ /* 0x0001e2000c101524 */
[----:B------:R-:W-:Y:S05]  /*d120*/  BRA `(.L_x_41914) ;  /* 0x0000000c00087947 */ /* 0x000fea0003800000 */
.L_x_41922:
        /* <DEDUP_REMOVED lines=10> */
.L_x_41925:
[----:B------:R-:W-:-:S05]  /*d1d0*/  IMAD.U32 R5, R5, 0x10000, RZ ;  /* 0x0001000005057824 */ /* 0x000fca00078e00ff */
[----:B------:R-:W-:-:S04]  /*d1e0*/  F2FP.F16.F32.PACK_AB R3, RZ, R5 ;  /* 0x00000005ff03723e */ /* 0x000fc800000000ff */
[----:B------:R-:W-:-:S05]  /*d1f0*/  PRMT R3, R3, 0x5410, RZ ;  /* 0x0000541003037816 */ /* 0x000fca00000000ff */
[----:B------:R0:W-:Y:S01]  /*d200*/  STG.E desc[UR36][R8.64], R3 ;  /* 0x0000000308007986 */ /* 0x0001e2000c101924 */
[----:B------:R-:W-:Y:S05]  /*d210*/  BRA `(.L_x_41914) ;  /* 0x0000000800cc7947 */ /* 0x000fea0003800000 */
.L_x_41924:
[----:B------:R-:W-:-:S04]  /*d220*/  IMAD.U32 R4, R5, 0x10000, RZ ;  /* 0x0001000005047824 */ /* 0x000fc800078e00ff */
[----:B------:R-:W-:-:S06]  /*d230*/  FMUL.FTZ R4, R4, 1 ;  /* 0x3f80000004047820 */ /* 0x000fcc0000410000 */
[----:B------:R-:W0:Y:S02]  /*d240*/  F2F.F64.F32 R4, R4 ;  /* 0x0000000400047310 */ /* 0x000e240000201800 */
[----:B0-----:R0:W-:Y:S01]  /*d250*/  STG.E.64 desc[UR36][R8.64], R4 ;  /* 0x0000000408007986 */ /* 0x0011e2000c101b24 */
[----:B------:R-:W-:Y:S05]  /*d260*/  BRA `(.L_x_41914) ;  /* 0x0000000800b87947 */ /* 0x000fea0003800000 */
.L_x_41915:
        /* <DEDUP_REMOVED lines=13> */
.L_x_41928:
[----:B------:R-:W-:Y:S01]  /*d340*/  IMAD.U32 R5, R5, 0x10000, RZ ;  /* 0x0001000005057824 */ /* 0x000fe200078e00ff */
[----:B------:R-:W-:-:S03]  /*d350*/  CS2R R6, SRZ ;  /* 0x0000000000067805 */ /* 0x000fc6000001ff00 */
[----:B------:R-:W-:-:S06]  /*d360*/  FMUL.FTZ R5, R5, 1 ;  /* 0x3f80000005057820 */ /* 0x000fcc0000410000 */
[----:B------:R-:W0:Y:S02]  /*d370*/  F2F.F64.F32 R4, R5 ;  /* 0x0000000500047310 */ /* 0x000e240000201800 */
[----:B0-----:R0:W-:Y:S01]  /*d380*/  STG.E.128 desc[UR36][R8.64], R4 ;  /* 0x0000000408007986 */ /* 0x0011e2000c101d24 */
[----:B------:R-:W-:Y:S05]  /*d390*/  BRA `(.L_x_41914) ;  /* 0x00000008006c7947 */ /* 0x000fea0003800000 */
.L_x_41927:
        /* <DEDUP_REMOVED lines=21> */
.L_x_41932:
[----:B------:R-:W-:Y:S05]  /*d4f0*/  BSYNC B0 ;  /* 0x0000000000007941 */ /* 0x000fea0003800000 */
.L_x_41931:
[----:B------:R-:W-:-:S05]  /*d500*/  LOP3.LUT R5, R0, R5, RZ, 0xfc, !PT ;  /* 0x0000000500057212 */ /* 0x000fca00078efcff */
[----:B------:R0:W-:Y:S01]  /*d510*/  STG.E.U8 desc[UR36][R8.64], R5 ;  /* 0x0000000508007986 */ /* 0x0001e2000c101124 */
[----:B------:R-:W-:Y:S05]  /*d520*/  BRA `(.L_x_41914) ;  /* 0x0000000800087947 */ /* 0x000fea0003800000 */
.L_x_41930:
        /* <DEDUP_REMOVED lines=13> */
.L_x_41934:
[----:B------:R-:W-:Y:S01]  /*d600*/  IMAD.MOV.U32 R0, RZ, RZ, 0x7f ;  /* 0x0000007fff007424 */ /* 0x000fe200078e00ff */
[----:B------:R-:W-:-:S04]  /*d610*/  ISETP.GT.U32.AND P0, PT, R3, 0x7f800000, PT ;  /* 0x7f8000000300780c */ /* 0x000fc80003f04070 */
[----:B------:R-:W-:-:S09]  /*d620*/  SEL R0, R0, 0x7c, P0 ;  /* 0x0000007c00007807 */ /* 0x000fd20000000000 */
.L_x_41935:
[----:B------:R-:W-:Y:S05]  /*d630*/  BSYNC B0 ;  /* 0x0000000000007941 */ /* 0x000fea0003800000 */
.L_x_41933:
[----:B------:R-:W-:-:S04]  /*d640*/  LOP3.LUT R3, R5, 0x80000000, RZ, 0xc0, !PT ;  /* 0x8000000005037812 */ /* 0x000fc800078ec0ff */
[----:B------:R-:W-:-:S04]  /*d650*/  SHF.R.U32.HI R3, RZ, 0x18, R3 ;  /* 0x00000018ff037819 */ /* 0x000fc80000011603 */
[----:B------:R-:W-:-:S05]  /*d660*/  LOP3.LUT R3, R0, R3, RZ, 0xfc, !PT ;  /* 0x0000000300037212 */ /* 0x000fca00078efcff */
[----:B------:R0:W-:Y:S01]  /*d670*/  STG.E.U8 desc[UR36][R8.64], R3 ;  /* 0x0000000308007986 */ /* 0x0001e2000c101124 */
[----:B------:R-:W-:Y:S05]  /*d680*/  BRA `(.L_x_41914) ;  /* 0x0000000400b07947 */ /* 0x000fea0003800000 */
.L_x_41929:
[----:B------:R0:W-:Y:S01]  /*d690*/  STG.E.U16 desc[UR36][R8.64], R5 ;  /* 0x0000000508007986 */ /* 0x0001e2000c101524 */
[----:B------:R-:W-:Y:S05]  /*d6a0*/  BRA `(.L_x_41914) ;  /* 0x0000000400a87947 */ /* 0x000fea0003800000 */
.L_x_41926:
        /* <DEDUP_REMOVED lines=12> */
.L_x_41938:
        /* <DEDUP_REMOVED lines=17> */
.L_x_41941:
[----:B------:R-:W-:-:S04]  /*d880*/  LOP3.LUT R3, R5, 0x80000000, RZ, 0xc0, !PT ;  /* 0x8000000005037812 */ /* 0x000fc800078ec0ff */
[----:B------:R-:W-:-:S04]  /*d890*/  SHF.R.U32.HI R3, RZ, 0x18, R3 ;  /* 0x00000018ff037819 */ /* 0x000fc80000011603 */
[----:B------:R-:W-:-:S04]  /*d8a0*/  LOP3.LUT R0, R0, R3, RZ, 0xfc, !PT ;  /* 0x0000000300007212 */ /* 0x000fc800078efcff */
[----:B------:R-:W-:-:S07]  /*d8b0*/  PRMT R4, R0, 0x7610, R4 ;  /* 0x0000761000047816 */ /* 0x000fce0000000004 */
.L_x_41940:
[----:B------:R-:W-:Y:S05]  /*d8c0*/  BSYNC B0 ;  /* 0x0000000000007941 */ /* 0x000fea0003800000 */
.L_x_41939:
[----:B------:R0:W-:Y:S01]  /*d8d0*/  STG.E.U8 desc[UR36][R8.64], R4 ;  /* 0x0000000408007986 */ /* 0x0001e2000c101124 */
[----:B------:R-:W-:Y:S05]  /*d8e0*/  BRA `(.L_x_41914) ;  /* 0x0000000400187947 */ /* 0x000fea0003800000 */
.L_x_41937:
        /* <DEDUP_REMOVED lines=17> */
.L_x_41944:
[----:B------:R-:W-:-:S04]  /*da00*/  LOP3.LUT R3, R5, 0x80000000, RZ, 0xc0, !PT ;  /* 0x8000000005037812 */ /* 0x000fc800078ec0ff */
[----:B------:R-:W-:-:S04]  /*da10*/  SHF.R.U32.HI R3, RZ, 0x18, R3 ;  /* 0x00000018ff037819 */ /* 0x000fc80000011603 */
[----:B------:R-:W-:-:S04]  /*da20*/  LOP3.LUT R0, R0, R3, RZ, 0xfc, !PT ;  /* 0x0000000300007212 */ /* 0x000fc800078efcff */
[----:B------:R-:W-:-:S07]  /*da30*/  PRMT R4, R0, 0x7610, R4 ;  /* 0x0000761000047816 */ /* 0x000fce0000000004 */
.L_x_41943:
[----:B------:R-:W-:Y:S05]  /*da40*/  BSYNC B0 ;  /* 0x0000000000007941 */ /* 0x000fea0003800000 */
.L_x_41942:
[----:B------:R0:W-:Y:S01]  /*da50*/  STG.E.U8 desc[UR36][R8.64], R4 ;  /* 0x0000000408007986 */ /* 0x0001e2000c101124 */
[----:B------:R-:W-:Y:S05]  /*da60*/  BRA `(.L_x_41914) ;  /* 0x0000000000b87947 */ /* 0x000fea0003800000 */
.L_x_41936:
        /* <DEDUP_REMOVED lines=22> */
.L_x_41919:
        /* <DEDUP_REMOVED lines=16> */
.L_x_41947:
[----:B------:R-:W-:Y:S05]  /*dcd0*/  BRA `(.L_x_41914) ;  /* 0x00000000001c7947 */ /* 0x000fea0003800000 */
.L_x_41946:
[----:B------:R-:W-:-:S06]  /*dce0*/  IMAD.U32 R5, R5, 0x10000, RZ ;  /* 0x0001000005057824 */ /* 0x000fcc00078e00ff */
[----:B------:R-:W0:Y:S02]  /*dcf0*/  F2I.U64.TRUNC R4, R5 ;  /* 0x0000000500047311 */ /* 0x000e24000020d800 */
[----:B0-----:R0:W-:Y:S01]  /*dd00*/  STG.E.64 desc[UR36][R8.64], R4 ;  /* 0x0000000408007986 */ /* 0x0011e2000c101b24 */
[----:B------:R-:W-:Y:S05]  /*dd10*/  BRA `(.L_x_41914) ;  /* 0x00000000000c7947 */ /* 0x000fea0003800000 */
.L_x_41945:
[----:B------:R-:W-:-:S06]  /*dd20*/  IMAD.U32 R5, R5, 0x10000, RZ ;  /* 0x0001000005057824 */ /* 0x000fcc00078e00ff */
[----:B------:R-:W0:Y:S02]  /*dd30*/  F2I.FTZ.U32.TRUNC.NTZ R5, R5 ;  /* 0x0000000500057305 */ /* 0x000e24000021f000 */
[----:B0-----:R0:W-:Y:S02]  /*dd40*/  STG.E desc[UR36][R8.64], R5 ;  /* 0x0000000508007986 */ /* 0x0011e4000c101924 */
.L_x_41914:
[----:B------:R-:W-:Y:S05]  /*dd50*/  BSYNC B6 ;  /* 0x0000000000067941 */ /* 0x000fea0003800000 */
.L_x_41913:
        /* <DEDUP_REMOVED lines=25> */
.L_x_41953:
[----:B------:R-:W-:-:S06]  /*def0*/  IMAD.U32 R3, R2, 0x10000, RZ ;  /* 0x0001000002037824 */ /* 0x000fcc00078e00ff */
[----:B------:R-:W0:Y:S02]  /*df00*/  F2I.S64.TRUNC R2, R3 ;  /* 0x0000000300027311 */ /* 0x000e24000020d900 */
[----:B0-----:R1:W-:Y:S01]  /*df10*/  STG.E.U8 desc[UR36][R8.64], R2 ;  /* 0x0000000208007986 */ /* 0x0013e2000c101124 */
[----:B------:R-:W-:Y:S05]  /*df20*/  BRA `(.L_x_41955) ;  /* 0x0000000c00847947 */ /* 0x000fea0003800000 */
.L_x_41952:
        /* <DEDUP_REMOVED lines=10> */
.L_x_41957:
[----:B------:R-:W-:-:S04]  /*dfd0*/  IMAD.U32 R2, R2, 0x10000, RZ ;  /* 0x0001000002027824 */ /* 0x000fc800078e00ff */
[----:B------:R-:W0:Y:S02]  /*dfe0*/  F2I.FTZ.TRUNC.NTZ R3, R2 ;  /* 0x0000000200037305 */ /* 0x000e24000021f100 */
[----:B0-----:R4:W-:Y:S01]  /*dff0*/  STG.E desc[UR36][R8.64], R3 ;  /* 0x0000000308007986 */ /* 0x0019e2000c101924 */
[----:B------:R-:W-:Y:S05]  /*e000*/  BRA `(.L_x_41955) ;  /* 0x0000000c004c7947 */ /* 0x000fea0003800000 */
.L_x_41956:
[----:B------:R-:W-:-:S04]  /*e010*/  IMAD.U32 R2, R2, 0x10000, RZ ;  /* 0x0001000002027824 */ /* 0x000fc800078e00ff */
[----:B------:R-:W0:Y:S02]  /*e020*/  F2I.FTZ.TRUNC.NTZ R3, R2 ;  /* 0x0000000200037305 */ /* 0x000e24000021f100 */
[----:B0-----:R2:W-:Y:S01]  /*e030*/  STG.E.U16 desc[UR36][R8.64], R3 ;  /* 0x0000000308007986 */ /* 0x0015e2000c101524 */
[----:B------:R-:W-:Y:S05]  /*e040*/  BRA `(.L_x_41955) ;  /* 0x0000000c003c7947 */ /* 0x000fea0003800000 */
.L_x_41951:
        /* <DEDUP_REMOVED lines=9> */
.L_x_41959:
[----:B------:R-:W-:-:S05]  /*e0e0*/  IMAD.U32 R0, R2, 0x10000, RZ ;  /* 0x0001000002007824 */ /* 0x000fca00078e00ff */
[----:B------:R-:W-:-:S05]  /*e0f0*/  F2FP.F16.F32.PACK_AB R0, RZ, R0 ;  /* 0x00000000ff00723e */ /* 0x000fca00000000ff */
[----:B------:R0:W-:Y:S01]  /*e100*/  STG.E.U16 desc[UR36][R8.64], R0 ;  /* 0x0000000008007986 */ /* 0x0001e2000c101524 */
[----:B------:R-:W-:Y:S05]  /*e110*/  BRA `(.L_x_41955) ;  /* 0x0000000c00087947 */ /* 0x000fea0003800000 */
.L_x_41958:
        /* <DEDUP_REMOVED lines=10> */
.L_x_41961:
[----:B------:R-:W-:-:S05]  /*e1c0*/  IMAD.U32 R2, R2, 0x10000, RZ ;  /* 0x0001000002027824 */ /* 0x000fca00078e00ff */
[----:B------:R-:W-:-:S04]  /*e1d0*/  F2FP.F16.F32.PACK_AB R3, RZ, R2 ;  /* 0x00000002ff03723e */ /* 0x000fc800000000ff */
[----:B------:R-:W-:-:S05]  /*e1e0*/  PRMT R3, R3, 0x5410, RZ ;  /* 0x0000541003037816 */ /* 0x000fca00000000ff */
[----:B------:R0:W-:Y:S01]  /*e1f0*/  STG.E desc[UR36][R8.64], R3 ;  /* 0x0000000308007986 */ /* 0x0001e2000c101924 */
[----:B------:R-:W-:Y:S05]  /*e200*/  BRA `(.L_x_41955) ;  /* 0x0000000800cc7947 */ /* 0x000fea0003800000 */
.L_x_41960:
[----:B------:R-:W-:-:S04]  /*e210*/  IMAD.U32 R2, R2, 0x10000, RZ ;  /* 0x0001000002027824 */ /* 0x000fc800078e00ff */
[----:B------:R-:W-:-:S06]  /*e220*/  FMUL.FTZ R2, R2, 1 ;  /* 0x3f80000002027820 */ /* 0x000fcc0000410000 */
[----:B------:R-:W0:Y:S02]  /*e230*/  F2F.F64.F32 R2, R2 ;  /* 0x0000000200027310 */ /* 0x000e240000201800 */
[----:B0-----:R0:W-:Y:S01]  /*e240*/  STG.E.64 desc[UR36][R8.64], R2 ;  /* 0x0000000208007986 */ /* 0x0011e2000c101b24 */
[----:B------:R-:W-:Y:S05]  /*e250*/  BRA `(.L_x_41955) ;  /* 0x0000000800b87947 */ /* 0x000fea0003800000 */
.L_x_41950:
        /* <DEDUP_REMOVED lines=13> */
.L_x_41964:
[----:B------:R-:W-:Y:S01]  /*e330*/  IMAD.U32 R2, R2, 0x10000, RZ ;  /* 0x0001000002027824 */ /* 0x000fe200078e00ff */
[----:B------:R-:W-:-:S03]  /*e340*/  CS2R R6, SRZ ;  /* 0x0000000000067805 */ /* 0x000fc6000001ff00 */
[----:B------:R-:W-:-:S04]  /*e350*/  FMUL.FTZ R2, R2, 1 ;  /* 0x3f80000002027820 */ /* 0x000fc80000410000 */
[----:B------:R-:W0:Y:S02]  /*e360*/  F2F.F64.F32 R4, R2 ;  /* 0x0000000200047310 */ /* 0x000e240000201800 */
[----:B0-----:R0:W-:Y:S01]  /*e370*/  STG.E.128 desc[UR36][R8.64], R4 ;  /* 0x0000000408007986 */ /* 0x0011e2000c101d24 */
[----:B------:R-:W-:Y:S05]  /*e380*/  BRA `(.L_x_41955) ;  /* 0x00000008006c7947 */ /* 0x000fea0003800000 */
.L_x_41963:
        /* <DEDUP_REMOVED lines=21> */
.L_x_41968:
[----:B------:R-:W-:Y:S05]  /*e4e0*/  BSYNC B0 ;  /* 0x0000000000007941 */ /* 0x000fea0003800000 */
.L_x_41967:
[----:B------:R-:W-:-:S05]  /*e4f0*/  LOP3.LUT R3, R0, R3, RZ, 0xfc, !PT ;  /* 0x0000000300037212 */ /* 0x000fca00078efcff */
[----:B------:R0:W-:Y:S01]  /*e500*/  STG.E.U8 desc[UR36][R8.64], R3 ;  /* 0x0000000308007986 */ /* 0x0001e2000c101124 */
[----:B------:R-:W-:Y:S05]  /*e510*/  BRA `(.L_x_41955) ;  /* 0x0000000800087947 */ /* 0x000fea0003800000 */
.L_x_41966:
        /* <DEDUP_REMOVED lines=13> */
.L_x_41970:
[----:B------:R-:W-:Y:S01]  /*e5f0*/  IMAD.MOV.U32 R0, RZ, RZ, 0x7f ;  /* 0x0000007fff007424 */ /* 0x000fe200078e00ff */
[----:B------:R-:W-:-:S04]  /*e600*/  ISETP.GT.U32.AND P0, PT, R2, 0x7f800000, PT ;  /* 0x7f8000000200780c */ /* 0x000fc80003f04070 */
[----:B------:R-:W-:-:S09]  /*e610*/  SEL R0, R0, 0x7c, P0 ;  /* 0x0000007c00007807 */ /* 0x000fd20000000000 */
.L_x_41971:
[----:B------:R-:W-:Y:S05]  /*e620*/  BSYNC B0 ;  /* 0x0000000000007941 */ /* 0x000fea0003800000 */
.L_x_41969:
[----:B------:R-:W-:-:S04]  /*e630*/  LOP3.LUT R2, R3, 0x80000000, RZ, 0xc0, !PT ;  /* 0x8000000003027812 */ /* 0x000fc800078ec0ff */
[----:B------:R-:W-:-:S04]  /*e640*/  SHF.R.U32.HI R3, RZ, 0x18, R2 ;  /* 0x00000018ff037819 */ /* 0x000fc80000011602 */
[----:B------:R-:W-:-:S05]  /*e650*/  LOP3.LUT R3, R0, R3, RZ, 0xfc, !PT ;  /* 0x0000000300037212 */ /* 0x000fca00078efcff */
[----:B------:R0:W-:Y:S01]  /*e660*/  STG.E.U8 desc[UR36][R8.64], R3 ;  /* 0x0000000308007986 */ /* 0x0001e2000c101124 */
[----:B------:R-:W-:Y:S05]  /*e670*/  BRA `(.L_x_41955) ;  /* 0x0000000400b07947 */ /* 0x000fea0003800000 */
.L_x_41965:
[----:B------:R0:W-:Y:S01]  /*e680*/  STG.E.U16 desc[UR36][R8.64], R2 ;  /* 0x0000000208007986 */ /* 0x0001e2000c101524 */
[----:B------:R-:W-:Y:S05]  /*e690*/  BRA `(.L_x_41955) ;  /* 0x0000000400a87947 */ /* 0x000fea0003800000 */
.L_x_41962:
        /* <DEDUP_REMOVED lines=12> */
.L_x_41974:
        /* <DEDUP_REMOVED lines=17> */
.L_x_41977:
[----:B------:R-:W-:-:S04]  /*e870*/  LOP3.LUT R2, R3, 0x80000000, RZ, 0xc0, !PT ;  /* 0x8000000003027812 */ /* 0x000fc800078ec0ff */
[----:B------:R-:W-:-:S04]  /*e880*/  SHF.R.U32.HI R3, RZ, 0x18, R2 ;  /* 0x00000018ff037819 */ /* 0x000fc80000011602 */
[----:B------:R-:W-:-:S04]  /*e890*/  LOP3.LUT R0, R0, R3, RZ, 0xfc, !PT ;  /* 0x0000000300007212 */ /* 0x000fc800078efcff */
[----:B------:R-:W-:-:S07]  /*e8a0*/  PRMT R4, R0, 0x7610, R4 ;  /* 0x0000761000047816 */ /* 0x000fce0000000004 */
.L_x_41976:
[----:B------:R-:W-:Y:S05]  /*e8b0*/  BSYNC B0 ;  /* 0x0000000000007941 */ /* 0x000fea0003800000 */
.L_x_41975:
[----:B------:R0:W-:Y:S01]  /*e8c0*/  STG.E.U8 desc[UR36][R8.64], R4 ;  /* 0x0000000408007986 */ /* 0x0001e2000c101124 */
[----:B------:R-:W-:Y:S05]  /*e8d0*/  BRA `(.L_x_41955) ;  /* 0x0000000400187947 */ /* 0x000fea0003800000 */
.L_x_41973:
        /* <DEDUP_REMOVED lines=17> */
.L_x_41980:
[----:B------:R-:W-:-:S04]  /*e9f0*/  LOP3.LUT R2, R3, 0x80000000, RZ, 0xc0, !PT ;  /* 0x8000000003027812 */ /* 0x000fc800078ec0ff */
[----:B------:R-:W-:-:S04]  /*ea00*/  SHF.R.U32.HI R3, RZ, 0x18, R2 ;  /* 0x00000018ff037819 */ /* 0x000fc80000011602 */
[----:B------:R-:W-:-:S04]  /*ea10*/  LOP3.LUT R0, R0, R3, RZ, 0xfc, !PT ;  /* 0x0000000300007212 */ /* 0x000fc800078efcff */
[----:B------:R-:W-:-:S07]  /*ea20*/  PRMT R4, R0, 0x7610, R4 ;  /* 0x0000761000047816 */ /* 0x000fce0000000004 */
.L_x_41979:
[----:B------:R-:W-:Y:S05]  /*ea30*/  BSYNC B0 ;  /* 0x0000000000007941 */ /* 0x000fea0003800000 */
.L_x_41978:
[----:B------:R0:W-:Y:S01]  /*ea40*/  STG.E.U8 desc[UR36][R8.64], R4 ;  /* 0x0000000408007986 */ /* 0x0001e2000c101124 */
[----:B------:R-:W-:Y:S05]  /*ea50*/  BRA `(.L_x_41955) ;  /* 0x0000000000b87947 */ /* 0x000fea0003800000 */
.L_x_41972:
        /* <DEDUP_REMOVED lines=22> */
.L_x_41954:
        /* <DEDUP_REMOVED lines=16> */
.L_x_41983:
[----:B------:R-:W-:Y:S05]  /*ecc0*/  BRA `(.L_x_41955) ;  /* 0x00000000001c7947 */ /* 0x000fea0003800000 */
.L_x_41982:
[----:B------:R-:W-:-:S06]  /*ecd0*/  IMAD.U32 R2, R2, 0x10000, RZ ;  /* 0x0001000002027824 */ /* 0x000fcc00078e00ff */
[----:B------:R-:W0:Y:S02]  /*ece0*/  F2I.U64.TRUNC R2, R2 ;  /* 0x0000000200027311 */ /* 0x000e24000020d800 */
[----:B0-----:R0:W-:Y:S01]  /*ecf0*/  STG.E.64 desc[UR36][R8.64], R2 ;  /* 0x0000000208007986 */ /* 0x0011e2000c101b24 */
[----:B------:R-:W-:Y:S05]  /*ed00*/  BRA `(.L_x_41955) ;  /* 0x00000000000c7947 */ /* 0x000fea0003800000 */
.L_x_41981:
[----:B------:R-:W-:-:S04]  /*ed10*/  IMAD.U32 R2, R2, 0x10000, RZ ;  /* 0x0001000002027824 */ /* 0x000fc800078e00ff */
[----:B------:R-:W0:Y:S02]  /*ed20*/  F2I.FTZ.U32.TRUNC.NTZ R3, R2 ;  /* 0x0000000200037305 */ /* 0x000e24000021f000 */
[----:B0-----:R0:W-:Y:S02]  /*ed30*/  STG.E desc[UR36][R8.64], R3 ;  /* 0x0000000308007986 */ /* 0x0011e4000c101924 */
.L_x_41955:
        /* <DEDUP_REMOVED lines=25> */
.L_x_41987:
[----:B------:R-:W-:-:S06]  /*eed0*/  IMAD.U32 R5, R17, 0x10000, RZ ;  /* 0x0001000011057824 */ /* 0x000fcc00078e00ff */
[----:B------:R-:W0:Y:S02]  /*eee0*/  F2I.S64.TRUNC R4, R5 ;  /* 0x0000000500047311 */ /* 0x000e24000020d900 */
[----:B0-----:R1:W-:Y:S01]  /*eef0*/  STG.E.U8 desc[UR36][R2.64], R4 ;  /* 0x0000000402007986 */ /* 0x0013e2000c101124 */
[----:B------:R-:W-:Y:S05]  /*ef00*/  BRA `(.L_x_41989) ;  /* 0x0000000c00847947 */ /* 0x000fea0003800000 */
.L_x_41986:
        /* <DEDUP_REMOVED lines=10> */
.L_x_41991:
[----:B------:R-:W-:-:S06]  /*efb0*/  IMAD.U32 R17, R17, 0x10000, RZ ;  /* 0x0001000011117824 */ /* 0x000fcc00078e00ff */
[----:B------:R-:W0:Y:S02]  /*efc0*/  F2I.FTZ.TRUNC.NTZ R17, R17 ;  /* 0x0000001100117305 */ /* 0x000e24000021f100 */
[----:B0-----:R3:W-:Y:S01]  /*efd0*/  STG.E desc[UR36][R2.64], R17 ;  /* 0x0000001102007986 */ /* 0x0017e2000c101924 */
[----:B------:R-:W-:Y:S05]  /*efe0*/  BRA `(.L_x_41989) ;  /* 0x0000000c004c7947 */ /* 0x000fea0003800000 */
.L_x_41990:
[----:B------:R-:W-:-:S06]  /*eff0*/  IMAD.U32 R17, R17, 0x10000, RZ ;  /* 0x0001000011117824 */ /* 0x000fcc00078e00ff */
[----:B------:R-:W0:Y:S02]  /*f000*/  F2I.FTZ.TRUNC.NTZ R17, R17 ;  /* 0x0000001100117305 */ /* 0x000e24000021f100 */
[----:B0-----:R2:W-:Y:S01]  /*f010*/  STG.E.U16 desc[UR36][R2.64], R17 ;  /* 0x0000001102007986 */ /* 0x0015e2000c101524 */
[----:B------:R-:W-:Y:S05]  /*f020*/  BRA `(.L_x_41989) ;  /* 0x0000000c003c7947 */ /* 0x000fea0003800000 */
.L_x_41985:
        /* <DEDUP_REMOVED lines=9> */
.L_x_41993:
[----:B------:R-:W-:-:S05]  /*f0c0*/  IMAD.U32 R0, R17, 0x10000, RZ ;  /* 0x0001000011007824 */ /* 0x000fca00078e00ff */
[----:B------:R-:W-:-:S05]  /*f0d0*/  F2FP.F16.F32.PACK_AB R0, RZ, R0 ;  /* 0x00000000ff00723e */ /* 0x000fca00000000ff */
[----:B------:R0:W-:Y:S01]  /*f0e0*/  STG.E.U16 desc[UR36][R2.64], R0 ;  /* 0x0000000002007986 */ /* 0x0001e2000c101524 */
[----:B------:R-:W-:Y:S05]  /*f0f0*/  BRA `(.L_x_41989) ;  /* 0x0000000c00087947 */ /* 0x000fea0003800000 */
.L_x_41992:
        /* <DEDUP_REMOVED lines=10> */
.L_x_41995:
[----:B------:R-:W-:-:S05]  /*f1a0*/  IMAD.U32 R17, R17, 0x10000, RZ ;  /* 0x0001000011117824 */ /* 0x000fca00078e00ff */
[----:B------:R-:W-:-:S04]  /*f1b0*/  F2FP.F16.F32.PACK_AB R5, RZ, R17 ;  /* 0x00000011ff05723e */ /* 0x000fc800000000ff */
[----:B------:R-:W-:-:S05]  /*f1c0*/  PRMT R5, R5, 0x5410, RZ ;  /* 0x0000541005057816 */ /* 0x000fca00000000ff */
[----:B------:R0:W-:Y:S01]  /*f1d0*/  STG.E desc[UR36][R2.64], R5 ;  /* 0x0000000502007986 */ /* 0x0001e2000c101924 */
[----:B------:R-:W-:Y:S05]  /*f1e0*/  BRA `(.L_x_41989) ;  /* 0x0000000800cc7947 */ /* 0x000fea0003800000 */
.L_x_41994:
[----:B------:R-:W-:-:S04]  /*f1f0*/  IMAD.U32 R4, R17, 0x10000, RZ ;  /* 0x0001000011047824 */ /* 0x000fc800078e00ff */
[----:B------:R-:W-:-:S06]  /*f200*/  FMUL.FTZ R4, R4, 1 ;  /* 0x3f80000004047820 */ /* 0x000fcc0000410000 */
[----:B------:R-:W0:Y:S02]  /*f210*/  F2F.F64.F32 R4, R4 ;  /* 0x0000000400047310 */ /* 0x000e240000201800 */
[----:B0-----:R0:W-:Y:S01]  /*f220*/  STG.E.64 desc[UR36][R2.64], R4 ;  /* 0x0000000402007986 */ /* 0x0011e2000c101b24 */
[----:B------:R-:W-:Y:S05]  /*f230*/  BRA `(.L_x_41989) ;  /* 0x0000000800b87947 */ /* 0x000fea0003800000 */
.L_x_41984:
        /* <DEDUP_REMOVED lines=13> */
.L_x_41998:
[----:B------:R-:W-:Y:S01]  /*f310*/  IMAD.U32 R17, R17, 0x10000, RZ ;  /* 0x0001000011117824 */ /* 0x000fe200078e00ff */
[----:B------:R-:W-:-:S03]  /*f320*/  CS2R R6, SRZ ;  /* 0x0000000000067805 */ /* 0x000fc6000001ff00 */
[----:B------:R-:W-:-:S06]  /*f330*/  FMUL.FTZ R4, R17, 1 ;  /* 0x3f80000011047820 */ /* 0x000fcc0000410000 */
[----:B------:R-:W0:Y:S02]  /*f340*/  F2F.F64.F32 R4, R4 ;  /* 0x0000000400047310 */ /* 0x000e240000201800 */
[----:B0-----:R0:W-:Y:S01]  /*f350*/  STG.E.128 desc[UR36][R2.64], R4 ;  /* 0x0000000402007986 */ /* 0x0011e2000c101d24 */
[----:B------:R-:W-:Y:S05]  /*f360*/  BRA `(.L_x_41989) ;  /* 0x00000008006c7947 */ /* 0x000fea0003800000 */
.L_x_41997:
        /* <DEDUP_REMOVED lines=21> */
.L_x_42002:
[----:B------:R-:W-:Y:S05]  /*f4c0*/  BSYNC B0 ;  /* 0x0000000000007941 */ /* 0x000fea0003800000 */
.L_x_42001:
[----:B------:R-:W-:-:S05]  /*f4d0*/  LOP3.LUT R5, R0, R5, RZ, 0xfc, !PT ;  /* 0x0000000500057212 */ /* 0x000fca00078efcff */
[----:B------:R0:W-:Y:S01]  /*f4e0*/  STG.E.U8 desc[UR36][R2.64], R5 ;  /* 0x0000000502007986 */ /* 0x0001e2000c101124 */
[----:B------:R-:W-:Y:S05]  /*f4f0*/  BRA `(.L_x_41989) ;  /* 0x0000000800087947 */ /* 0x000fea0003800000 */
.L_x_42000:
        /* <DEDUP_REMOVED lines=13> */
.L_x_42004:
[----:B------:R-:W-:Y:S01]  /*f5d0*/  IMAD.MOV.U32 R0, RZ, RZ, 0x7f ;  /* 0x0000007fff007424 */ /* 0x000fe200078e00ff */
[----:B------:R-:W-:-:S04]  /*f5e0*/  ISETP.GT.U32.AND P0, PT, R4, 0x7f800000, PT ;  /* 0x7f8000000400780c */ /* 0x000fc80003f04070 */
[----:B------:R-:W-:-:S09]  /*f5f0*/  SEL R0, R0, 0x7c, P0 ;  /* 0x0000007c00007807 */ /* 0x000fd20000000000 */
.L_x_42005:
[----:B------:R-:W-:Y:S05]  /*f600*/  BSYNC B0 ;  /* 0x0000000000007941 */ /* 0x000fea0003800000 */
.L_x_42003:
[----:B------:R-:W-:-:S04]  /*f610*/  LOP3.LUT R4, R17, 0x80000000, RZ, 0xc0, !PT ;  /* 0x8000000011047812 */ /* 0x000fc800078ec0ff */
[----:B------:R-:W-:-:S04]  /*f620*/  SHF.R.U32.HI R5, RZ, 0x18, R4 ;  /* 0x00000018ff057819 */ /* 0x000fc80000011604 */
[----:B------:R-:W-:-:S05]  /*f630*/  LOP3.LUT R5, R0, R5, RZ, 0xfc, !PT ;  /* 0x0000000500057212 */ /* 0x000fca00078efcff */
[----:B------:R0:W-:Y:S01]  /*f640*/  STG.E.U8 desc[UR36][R2.64], R5 ;  /* 0x0000000502007986 */ /* 0x0001e2000c101124 */
[----:B------:R-:W-:Y:S05]  /*f650*/  BRA `(.L_x_41989) ;  /* 0x0000000400b07947 */ /* 0x000fea0003800000 */
.L_x_41999:
[----:B------:R0:W-:Y:S01]  /*f660*/  STG.E.U16 desc[UR36][R2.64], R17 ;  /* 0x0000001102007986 */ /* 0x0001e2000c101524 */
[----:B------:R-:W-:Y:S05]  /*f670*/  BRA `(.L_x_41989) ;  /* 0x0000000400a87947 */ /* 0x000fea0003800000 */
.L_x_41996:
        /* <DEDUP_REMOVED lines=12> */
.L_x_42008:
        /* <DEDUP_REMOVED lines=17> */
.L_x_42011:
[----:B------:R-:W-:-:S04]  /*f850*/  LOP3.LUT R0, R17, 0x80000000, RZ, 0xc0, !PT ;  /* 0x8000000011007812 */ /* 0x000fc800078ec0ff */
[----:B------:R-:W-:-:S04]  /*f860*/  SHF.R.U32.HI R5, RZ, 0x18, R0 ;  /* 0x00000018ff057819 */ /* 0x000fc80000011600 */
[----:B------:R-:W-:-:S04]  /*f870*/  LOP3.LUT R4, R4, R5, RZ, 0xfc, !PT ;  /* 0x0000000504047212 */ /* 0x000fc800078efcff */
[----:B------:R-:W-:-:S07]  /*f880*/  PRMT R0, R4, 0x7610, R0 ;  /* 0x0000761004007816 */ /* 0x000fce0000000000 */
.L_x_42010:
[----:B------:R-:W-:Y:S05]  /*f890*/  BSYNC B0 ;  /* 0x0000000000007941 */ /* 0x000fea0003800000 */
.L_x_42009:
[----:B------:R0:W-:Y:S01]  /*f8a0*/  STG.E.U8 desc[UR36][R2.64], R0 ;  /* 0x0000000002007986 */ /* 0x0001e2000c101124 */
[----:B------:R-:W-:Y:S05]  /*f8b0*/  BRA `(.L_x_41989) ;  /* 0x0000000400187947 */ /* 0x000fea0003800000 */
.L_x_42007:
        /* <DEDUP_REMOVED lines=17> */
.L_x_42014:
[----:B------:R-:W-:-:S04]  /*f9d0*/  LOP3.LUT R0, R17, 0x80000000, RZ, 0xc0, !PT ;  /* 0x8000000011007812 */ /* 0x000fc800078ec0ff */
[----:B------:R-:W-:-:S04]  /*f9e0*/  SHF.R.U32.HI R5, RZ, 0x18, R0 ;  /* 0x00000018ff057819 */ /* 0x000fc80000011600 */
[----:B------:R-:W-:-:S04]  /*f9f0*/  LOP3.LUT R4, R4, R5, RZ, 0xfc, !PT ;  /* 0x0000000504047212 */ /* 0x000fc800078efcff */
[----:B------:R-:W-:-:S07]  /*fa00*/  PRMT R0, R4, 0x7610, R0 ;  /* 0x0000761004007816 */ /* 0x000fce0000000000 */
.L_x_42013:
[----:B------:R-:W-:Y:S05]  /*fa10*/  BSYNC B0 ;  /* 0x0000000000007941 */ /* 0x000fea0003800000 */
.L_x_42012:
[----:B------:R0:W-:Y:S01]  /*fa20*/  STG.E.U8 desc[UR36][R2.64], R0 ;  /* 0x0000000002007986 */ /* 0x0001e2000c101124 */
[----:B------:R-:W-:Y:S05]  /*fa30*/  BRA `(.L_x_41989) ;  /* 0x0000000000b87947 */ /* 0x000fea0003800000 */
.L_x_42006:
        /* <DEDUP_REMOVED lines=22> */
.L_x_41988:
        /* <DEDUP_REMOVED lines=16> */
.L_x_42017:
[----:B------:R-:W-:Y:S05]  /*fca0*/  BRA `(.L_x_41989) ;  /* 0x00000000001c7947 */ /* 0x000fea0003800000 */
.L_x_42016:
[----:B------:R-:W-:-:S06]  /*fcb0*/  IMAD.U32 R4, R17, 0x10000, RZ ;  /* 0x0001000011047824 */ /* 0x000fcc00078e00ff */
[----:B------:R-:W0:Y:S02]  /*fcc0*/  F2I.U64.TRUNC R4, R4 ;  /* 0x0000000400047311 */ /* 0x000e24000020d800 */
[----:B0-----:R0:W-:Y:S01]  /*fcd0*/  STG.E.64 desc[UR36][R2.64], R4 ;  /* 0x0000000402007986 */ /* 0x0011e2000c101b24 */
[----:B------:R-:W-:Y:S05]  /*fce0*/  BRA `(.L_x_41989) ;  /* 0x00000000000c7947 */ /* 0x000fea0003800000 */
.L_x_42015:
[----:B------:R-:W-:-:S06]  /*fcf0*/  IMAD.U32 R17, R17, 0x10000, RZ ;  /* 0x0001000011117824 */ /* 0x000fcc00078e00ff */
[----:B------:R-:W0:Y:S02]  /*fd00*/  F2I.FTZ.U32.TRUNC.NTZ R17, R17 ;  /* 0x0000001100117305 */ /* 0x000e24000021f000 */
[----:B0-----:R0:W-:Y:S02]  /*fd10*/  STG.E desc[UR36][R2.64], R17 ;  /* 0x0000001102007986 */ /* 0x0011e4000c101924 */
.L_x_41989:
[----:B------:R-:W-:-:S07]  /*fd20*/  VIADD R16, R16, 0x80 ;  /* 0x0000008010107836 */ /* 0x000fce0000000000 */
.L_x_41949:
[----:B------:R-:W-:Y:S05]  /*fd30*/  BSYNC B6 ;  /* 0x0000000000067941 */ /* 0x000fea0003800000 */
.L_x_41948:
        /* <DEDUP_REMOVED lines=24> */
.L_x_42021:
[----:B------:R-:W-:-:S06]  /*fec0*/  IMAD.U32 R5, R25, 0x10000, RZ ;  /* 0x0001000019057824 */ /* 0x000fcc00078e00ff */
[----:B------:R-:W0:Y:S02]  /*fed0*/  F2I.S64.TRUNC R4, R5 ;  /* 0x0000000500047311 */ /* 0x000e24000020d900 */
[----:B0-----:R-:W-:Y:S01]  /*fee0*/  STG.E.U8 desc[UR36][R2.64], R4 ;  /* 0x0000000402007986 */ /* 0x001fe2000c101124 */
[----:B------:R-:W-:Y:S05]  /*fef0*/  EXIT ;  /* 0x000000000000794d */ /* 0x000fea0003800000 */
.L_x_42020:
        /* <DEDUP_REMOVED lines=10> */
.L_x_42024:
[----:B------:R-:W-:-:S06]  /*ffa0*/  IMAD.U32 R25, R25, 0x10000, RZ ;  /* 0x0001000019197824 */ /* 0x000fcc00078e00ff */
[----:B------:R-:W0:Y:S02]  /*ffb0*/  F2I.FTZ.TRUNC.NTZ R25, R25 ;  /* 0x0000001900197305 */ /* 0x000e24000021f100 */
[----:B0-----:R-:W-:Y:S01]  /*ffc0*/  STG.E desc[UR36][R2.64], R25 ;  /* 0x0000001902007986 */ /* 0x001fe2000c101924 */
[----:B------:R-:W-:Y:S05]  /*ffd0*/  EXIT ;  /* 0x000000000000794d */ /* 0x000fea0003800000 */
.L_x_42023:
[----:B------:R-:W-:-:S06]  /*ffe0*/  IMAD.U32 R25, R25, 0x10000, RZ ;  /* 0x0001000019197824 */ /* 0x000fcc00078e00ff */
[----:B------:R-:W0:Y:S02]  /*fff0*/  F2I.FTZ.TRUNC.NTZ R25, R25 ;  /* 0x0000001900197305 */ /* 0x000e24000021f100 */
[----:B0-----:R-:W-:Y:S01]  /*10000*/  STG.E.U16 desc[UR36][R2.64], R25 ;  /* 0x0000001902007986 */ /* 0x001fe2000c101524 */
[----:B------:R-:W-:Y:S05]  /*10010*/  EXIT ;  /* 0x000000000000794d */ /* 0x000fea0003800000 */
.L_x_42019:
        /* <DEDUP_REMOVED lines=9> */
.L_x_42026:
[----:B------:R-:W-:-:S05]  /*100b0*/  IMAD.U32 R0, R25, 0x10000, RZ ;  /* 0x0001000019007824 */ /* 0x000fca00078e00ff */
[----:B------:R-:W-:-:S05]  /*100c0*/  F2FP.F16.F32.PACK_AB R0, RZ, R0 ;  /* 0x00000000ff00723e */ /* 0x000fca00000000ff */
[----:B------:R-:W-:Y:S01]  /*100d0*/  STG.E.U16 desc[UR36][R2.64], R0 ;  /* 0x0000000002007986 */ /* 0x000fe2000c101524 */
[----:B------:R-:W-:Y:S05]  /*100e0*/  EXIT ;  /* 0x000000000000794d */ /* 0x000fea0003800000 */
.L_x_42025:
        /* <DEDUP_REMOVED lines=10> */
.L_x_42028:
[----:B------:R-:W-:-:S05]  /*10190*/  IMAD.U32 R25, R25, 0x10000, RZ ;  /* 0x0001000019197824 */ /* 0x000fca00078e00ff */
[----:B------:R-:W-:-:S04]  /*101a0*/  F2FP.F16.F32.PACK_AB R5, RZ, R25 ;  /* 0x00000019ff05723e */ /* 0x000fc800000000ff */
[----:B------:R-:W-:-:S05]  /*101b0*/  PRMT R5, R5, 0x5410, RZ ;  /* 0x0000541005057816 */ /* 0x000fca00000000ff */
[----:B------:R-:W-:Y:S01]  /*101c0*/  STG.E desc[UR36][R2.64], R5 ;  /* 0x0000000502007986 */ /* 0x000fe2000c101924 */
[----:B------:R-:W-:Y:S05]  /*101d0*/  EXIT ;  /* 0x000000000000794d */ /* 0x000fea0003800000 */
.L_x_42027:
[----:B------:R-:W-:-:S04]  /*101e0*/  IMAD.U32 R4, R25, 0x10000, RZ ;  /* 0x0001000019047824 */ /* 0x000fc800078e00ff */
[----:B------:R-:W-:-:S06]  /*101f0*/  FMUL.FTZ R4, R4, 1 ;  /* 0x3f80000004047820 */ /* 0x000fcc0000410000 */
[----:B------:R-:W0:Y:S02]  /*10200*/  F2F.F64.F32 R4, R4 ;  /* 0x0000000400047310 */ /* 0x000e240000201800 */
[----:B0-----:R-:W-:Y:S01]  /*10210*/  STG.E.64 desc[UR36][R2.64], R4 ;  /* 0x0000000402007986 */ /* 0x001fe2000c101b24 */
[----:B------:R-:W-:Y:S05]  /*10220*/  EXIT ;  /* 0x000000000000794d */ /* 0x000fea0003800000 */
.L_x_42018:
        /* <DEDUP_REMOVED lines=13> */
.L_x_42031:
[----:B------:R-:W-:Y:S01]  /*10300*/  IMAD.U32 R25, R25, 0x10000, RZ ;  /* 0x0001000019197824 */ /* 0x000fe200078e00ff */
[----:B------:R-:W-:-:S03]  /*10310*/  CS2R R6, SRZ ;  /* 0x0000000000067805 */ /* 0x000fc6000001ff00 */
[----:B------:R-:W-:-:S06]  /*10320*/  FMUL.FTZ R4, R25, 1 ;  /* 0x3f80000019047820 */ /* 0x000fcc0000410000 */
[----:B------:R-:W0:Y:S02]  /*10330*/  F2F.F64.F32 R4, R4 ;  /* 0x0000000400047310 */ /* 0x000e240000201800 */
[----:B0-----:R-:W-:Y:S01]  /*10340*/  STG.E.128 desc[UR36][R2.64], R4 ;  /* 0x0000000402007986 */ /* 0x001fe2000c101d24 */
[----:B------:R-:W-:Y:S05]  /*10350*/  EXIT ;  /* 0x000000000000794d */ /* 0x000fea0003800000 */
.L_x_42030:
        /* <DEDUP_REMOVED lines=21> */
.L_x_42035:
[----:B------:R-:W-:Y:S05]  /*104b0*/  BSYNC B0 ;  /* 0x0000000000007941 */ /* 0x000fea0003800000 */
.L_x_42034:
[----:B------:R-:W-:-:S05]  /*104c0*/  LOP3.LUT R5, R0, R5, RZ, 0xfc, !PT ;  /* 0x0000000500057212 */ /* 0x000fca00078efcff */
[----:B------:R-:W-:Y:S01]  /*104d0*/  STG.E.U8 desc[UR36][R2.64], R5 ;  /* 0x0000000502007986 */ /* 0x000fe2000c101124 */
[----:B------:R-:W-:Y:S05]  /*104e0*/  EXIT ;  /* 0x000000000000794d */ /* 0x000fea0003800000 */
.L_x_42033:
        /* <DEDUP_REMOVED lines=13> */
.L_x_42037:
[----:B------:R-:W-:Y:S01]  /*105c0*/  IMAD.MOV.U32 R0, RZ, RZ, 0x7f ;  /* 0x0000007fff007424 */ /* 0x000fe200078e00ff */
[----:B------:R-:W-:-:S04]  /*105d0*/  ISETP.GT.U32.AND P0, PT, R4, 0x7f800000, PT ;  /* 0x7f8000000400780c */ /* 0x000fc80003f04070 */
[----:B------:R-:W-:-:S09]  /*105e0*/  SEL R0, R0, 0x7c, P0 ;  /* 0x0000007c00007807 */ /* 0x000fd20000000000 */
.L_x_42038:
[----:B------:R-:W-:Y:S05]  /*105f0*/  BSYNC B0 ;  /* 0x0000000000007941 */ /* 0x000fea0003800000 */
.L_x_42036:
[----:B------:R-:W-:-:S04]  /*10600*/  LOP3.LUT R4, R25, 0x80000000, RZ, 0xc0, !PT ;  /* 0x8000000019047812 */ /* 0x000fc800078ec0ff */
[----:B------:R-:W-:-:S04]  /*10610*/  SHF.R.U32.HI R5, RZ, 0x18, R4 ;  /* 0x00000018ff057819 */ /* 0x000fc80000011604 */
[----:B------:R-:W-:-:S05]  /*10620*/  LOP3.LUT R5, R0, R5, RZ, 0xfc, !PT ;  /* 0x0000000500057212 */ /* 0x000fca00078efcff */
[----:B------:R-:W-:Y:S01]  /*10630*/  STG.E.U8 desc[UR36][R2.64], R5 ;  /* 0x0000000502007986 */ /* 0x000fe2000c101124 */
[----:B------:R-:W-:Y:S05]  /*10640*/  EXIT ;  /* 0x000000000000794d */ /* 0x000fea0003800000 */
.L_x_42032:
[----:B------:R-:W-:Y:S01]  /*10650*/  STG.E.U16 desc[UR36][R2.64], R25 ;  /* 0x0000001902007986 */ /* 0x000fe2000c101524 */
[----:B------:R-:W-:Y:S05]  /*10660*/  EXIT ;  /* 0x000000000000794d */ /* 0x000fea0003800000 */
.L_x_42029:
        /* <DEDUP_REMOVED lines=12> */
.L_x_42041:
        /* <DEDUP_REMOVED lines=17> */
.L_x_42044:
[----:B------:R-:W-:-:S04]  /*10840*/  LOP3.LUT R0, R25, 0x80000000, RZ, 0xc0, !PT ;  /* 0x8000000019007812 */ /* 0x000fc800078ec0ff */
[----:B------:R-:W-:-:S04]  /*10850*/  SHF.R.U32.HI R5, RZ, 0x18, R0 ;  /* 0x00000018ff057819 */ /* 0x000fc80000011600 */
[----:B------:R-:W-:-:S04]  /*10860*/  LOP3.LUT R4, R4, R5, RZ, 0xfc, !PT ;  /* 0x0000000504047212 */ /* 0x000fc800078efcff */
[----:B------:R-:W-:-:S07]  /*10870*/  PRMT R0, R4, 0x7610, R0 ;  /* 0x0000761004007816 */ /* 0x000fce0000000000 */
.L_x_42043:
[----:B------:R-:W-:Y:S05]  /*10880*/  BSYNC B0 ;  /* 0x0000000000007941 */ /* 0x000fea0003800000 */
.L_x_42042:
[----:B------:R-:W-:Y:S01]  /*10890*/  STG.E.U8 desc[UR36][R2.64], R0 ;  /* 0x0000000002007986 */ /* 0x000fe2000c101124 */
[----:B------:R-:W-:Y:S05]  /*108a0*/  EXIT ;  /* 0x000000000000794d */ /* 0x000fea0003800000 */
.L_x_42040:
        /* <DEDUP_REMOVED lines=17> */
.L_x_42047:
[----:B------:R-:W-:-:S04]  /*109c0*/  LOP3.LUT R0, R25, 0x80000000, RZ, 0xc0, !PT ;  /* 0x8000000019007812 */ /* 0x000fc800078ec0ff */
[----:B------:R-:W-:-:S04]  /*109d0*/  SHF.R.U32.HI R5, RZ, 0x18, R0 ;  /* 0x00000018ff057819 */ /* 0x000fc80000011600 */
[----:B------:R-:W-:-:S04]  /*109e0*/  LOP3.LUT R4, R4, R5, RZ, 0xfc, !PT ;  /* 0x0000000504047212 */ /* 0x000fc800078efcff */
[----:B------:R-:W-:-:S07]  /*109f0*/  PRMT R0, R4, 0x7610, R0 ;  /* 0x0000761004007816 */ /* 0x000fce0000000000 */
.L_x_42046:
[----:B------:R-:W-:Y:S05]  /*10a00*/  BSYNC B0 ;  /* 0x0000000000007941 */ /* 0x000fea0003800000 */
.L_x_42045:
[----:B------:R-:W-:Y:S01]  /*10a10*/  STG.E.U8 desc[UR36][R2.64], R0 ;  /* 0x0000000002007986 */ /* 0x000fe2000c101124 */
[----:B------:R-:W-:Y:S05]  /*10a20*/  EXIT ;  /* 0x000000000000794d */ /* 0x000fea0003800000 */
.L_x_42039:
        /* <DEDUP_REMOVED lines=22> */
.L_x_42022:
        /* <DEDUP_REMOVED lines=16> */
.L_x_42050:
[----:B------:R-:W-:Y:S05]  /*10c90*/  EXIT ;  /* 0x000000000000794d */ /* 0x000fea0003800000 */
.L_x_42049:
[----:B------:R-:W-:-:S06]  /*10ca0*/  IMAD.U32 R4, R25, 0x10000, RZ ;  /* 0x0001000019047824 */ /* 0x000fcc00078e00ff */
[----:B------:R-:W0:Y:S02]  /*10cb0*/  F2I.U64.TRUNC R4, R4 ;  /* 0x0000000400047311 */ /* 0x000e24000020d800 */
[----:B0-----:R-:W-:Y:S01]  /*10cc0*/  STG.E.64 desc[UR36][R2.64], R4 ;  /* 0x0000000402007986 */ /* 0x001fe2000c101b24 */
[----:B------:R-:W-:Y:S05]  /*10cd0*/  EXIT ;  /* 0x000000000000794d */ /* 0x000fea0003800000 */
.L_x_42048:
[----:B------:R-:W-:-:S06]  /*10ce0*/  IMAD.U32 R25, R25, 0x10000, RZ ;  /* 0x0001000019197824 */ /* 0x000fcc00078e00ff */
[----:B------:R-:W0:Y:S02]  /*10cf0*/  F2I.FTZ.U32.TRUNC.NTZ R25, R25 ;  /* 0x0000001900197305 */ /* 0x000e24000021f000 */
[----:B0-----:R-:W-:Y:S01]  /*10d00*/  STG.E desc[UR36][R2.64], R25 ;  /* 0x0000001902007986 */ /* 0x001fe2000c101924 */
[----:B------:R-:W-:Y:S05]  /*10d10*/  EXIT ;  /* 0x000000000000794d */ /* 0x000fea0003800000 */
.L_x_42051:
        /* <DEDUP_REMOVED lines=14> */
.L_x_44663:


//--------------------- .text._ZN2at6native18elementwise_kernelILi128ELi4EZNS0_22gpu_kernel_impl_nocastIZZZNS0_49_GLOBAL__N__657f93f7_16_TensorCompare_cu_71e06f4e17where_kernel_implERNS_14TensorIteratorEENKUlvE_clEvENKUlvE1_clEvEUlbN3c108BFloat16ES9_E_EEvRNS_18TensorIteratorBaseERKT_EUliE_EEviT1_ --------------------------
	.section	.text._ZN2at6native18elementwise_kernelILi128ELi4EZNS0_22gpu_kernel_impl_nocastIZZZNS0_49_GLOBAL__N__657f93f7_16_TensorCompare_cu_71e06f4e17where_kernel_implERNS_14TensorIteratorEENKUlvE_clEvENKUlvE1_clEvEUlbN3c108BFloat16ES9_E_EEvRNS_18TensorIteratorBaseERKT_EUliE_EEviT1_,"ax",@progbits
	.align	128
        .global         _ZN2at6native18elementwise_kernelILi128ELi4EZNS0_22gpu_kernel_impl_nocastIZZZNS0_49_GLOBAL__N__657f93f7_16_TensorCompare_cu_71e06f4e17where_kernel_implERNS_14TensorIteratorEENKUlvE_clEvENKUlvE1_clEvEUlbN3c108BFloat16ES9_E_EEvRNS_18TensorIteratorBaseERKT_EUliE_EEviT1_
        .type           _ZN2at6native18elementwise_kernelILi128ELi4EZNS0_22gpu_kernel_impl_nocastIZZZNS0_49_GLOBAL__N__657f93f7_16_TensorCompare_cu_71e06f4e17where_kernel_implERNS_14TensorIteratorEENKUlvE_clEvENKUlvE1_clEvEUlbN3c108BFloat16ES9_E_EEvRNS_18TensorIteratorBaseERKT_EUliE_EEviT1_,@function
        .size           _ZN2at6native18elementwise_kernelILi128ELi4EZNS0_22gpu_kernel_impl_nocastIZZZNS0_49_GLOBAL__N__657f93f7_16_TensorCompare_cu_71e06f4e17where_kernel_implERNS_14TensorIteratorEENKUlvE_clEvENKUlvE1_clEvEUlbN3c108BFloat16ES9_E_EEvRNS_18TensorIteratorBaseERKT_EUliE_EEviT1_,(.L_x_44664 - _ZN2at6native18elementwise_kernelILi128ELi4EZNS0_22gpu_kernel_impl_nocastIZZZNS0_49_GLOBAL__N__657f93f7_16_TensorCompare_cu_71e06f4e17where_kernel_implERNS_14TensorIteratorEENKUlvE_clEvENKUlvE1_clEvEUlbN3c108BFloat16ES9_E_EEvRNS_18TensorIteratorBaseERKT_EUliE_EEviT1_)
        .other          _ZN2at6native18elementwise_kernelILi128ELi4EZNS0_22gpu_kernel_impl_nocastIZZZNS0_49_GLOBAL__N__657f93f7_16_TensorCompare_cu_71e06f4e17where_kernel_implERNS_14TensorIteratorEENKUlvE_clEvENKUlvE1_clEvEUlbN3c108BFloat16ES9_E_EEvRNS_18TensorIteratorBaseERKT_EUliE_EEviT1_,@"STO_CUDA_ENTRY STV_DEFAULT"
_ZN2at6native18elementwise_kernelILi128ELi4EZNS0_22gpu_kernel_impl_nocastIZZZNS0_49_GLOBAL__N__657f93f7_16_TensorCompare_cu_71e06f4e17where_kernel_implERNS_14TensorIteratorEENKUlvE_clEvENKUlvE1_clEvEUlbN3c108BFloat16ES9_E_EEvRNS_18TensorIteratorBaseERKT_EUliE_EEviT1_:
.text._ZN2at6native18elementwise_kernelILi128ELi4EZNS0_22gpu_kernel_impl_nocastIZZZNS0_49_GLOBAL__N__657f93f7_16_TensorCompare_cu_71e06f4e17where_kernel_implERNS_14TensorIteratorEENKUlvE_clEvENKUlvE1_clEvEUlbN3c108BFloat16ES9_E_EEvRNS_18TensorIteratorBaseERKT_EUliE_EEviT1_:
        /* <DEDUP_REMOVED lines=389> */
.L_x_42054:
        /* <DEDUP_REMOVED lines=13> */
[----:B---3--:R-:W2:Y:S01]  /*1920*/  @!P0 LDG.E.U16 R13, desc[UR4][R10.64] ;  /* 0x000000040a0d8981 */ /* 0x008ea2000c1e1500 */
[----:B------:R-:W-:Y:S02]  /*1930*/  IADD3 R4, P0, R5, UR8, RZ ;  /* 0x0000000805047c10 */ /* 0x000fe4000ff1e0ff */
[----:B------:R-:W-:Y:S02]  /*1940*/  IADD3 R3, R3, 0x80, RZ ;  /* 0x0000008003037810 */ /* 0x000fe40007ffe0ff */
[----:B------:R-:W-:-:S05]  /*1950*/  IADD3.X R5, RZ, UR9, RZ, P0, !PT ;  /* 0x00000009ff057c10 */ /* 0x000fca00087fe4ff */
[----:B--2---:R0:W-:Y:S04]  /*1960*/  STG.E.U16 desc[UR4][R4.64], R13 ;  /* 0x0000000d04007986 */ /* 0x0041e8000c101504 */
.L_x_42053:
[----:B------:R-:W-:Y:S05]  /*1970*/  BSYNC B0 ;  /* 0x0000000000007941 */ /* 0x000fea0003800000 */
.L_x_42052:
        /* <DEDUP_REMOVED lines=382> */
.L_x_42057:
        /* <DEDUP_REMOVED lines=399> */
.L_x_42058:
        /* <DEDUP_REMOVED lines=13> */
[----:B----4-:R-:W2:Y:S01]  /*4b20*/  @!P0 LDG.E.U16 R13, desc[UR4][R10.64] ;  /* 0x000000040a0d8981 */ /* 0x010ea2000c1e1500 */
[----:B------:R-:W-:Y:S02]  /*4b30*/  IADD3 R4, P0, R5, UR8, RZ ;  /* 0x0000000805047c10 */ /* 0x000fe4000ff1e0ff */
[----:B------:R-:W-:Y:S02]  /*4b40*/  IADD3 R3, R3, 0x80, RZ ;  /* 0x0000008003037810 */ /* 0x000fe40007ffe0ff */
[----:B------:R-:W-:-:S05]  /*4b50*/  IADD3.X R5, RZ, UR9, RZ, P0, !PT ;  /* 0x00000009ff057c10 */ /* 0x000fca00087fe4ff */
[----:B--2---:R3:W-:Y:S04]  /*4b60*/  STG.E.U16 desc[UR4][R4.64], R13 ;  /* 0x0000000d04007986 */ /* 0x0047e8000c101504 */
.L_x_42056:
[----:B------:R-:W-:Y:S05]  /*4b70*/  BSYNC B0 ;  /* 0x0000000000007941 */ /* 0x000fea0003800000 */
.L_x_42055:
        /* <DEDUP_REMOVED lines=381> */
.L_x_42059:
        /* <DEDUP_REMOVED lines=13> */
[----:B---3--:R-:W2:Y:S01]  /*6420*/  @!P0 LDG.E.U16 R11, desc[UR4][R8.64] ;  /* 0x00000004080b8981 */ /* 0x008ea2000c1e1500 */
[----:B------:R-:W-:-:S04]  /*6430*/  IADD3 R2, P0, R5, UR6, RZ ;  /* 0x0000000605027c10 */ /* 0x000fc8000ff1e0ff */
[----:B------:R-:W-:-:S05]  /*6440*/  IADD3.X R3, RZ, UR7, RZ, P0, !PT ;  /* 0x00000007ff037c10 */ /* 0x000fca00087fe4ff */
[----:B--2---:R-:W-:Y:S01]  /*6450*/  STG.E.U16 desc[UR4][R2.64], R11 ;  /* 0x0000000b02007986 */ /* 0x004fe2000c101504 */
[----:B------:R-:W-:Y:S05]  /*6460*/  EXIT ;  /* 0x000000000000794d */ /* 0x000fea0003800000 */
.L_x_42060:
        /* <DEDUP_REMOVED lines=9> */
.L_x_44664:


//--------------------- .text._ZN2at6native27unrolled_elementwise_kernelIZZZNS0_49_GLOBAL__N__657f93f7_16_TensorCompare_cu_71e06f4e17where_kernel_implERNS_14TensorIteratorEENKUlvE_clEvENKUlvE1_clEvEUlbN3c108BFloat16ES8_E_St5arrayIPcLm4EELi4E23TrivialOffsetCalculatorILi3EjESD_ILi1EjENS0_6memory15LoadWithoutCastENSG_16StoreWithoutCastEEEviT_T0_T2_T3_T4_T5_ --------------------------
	.section	.text._ZN2at6native27unrolled_elementwise_kernelIZZZNS0_49_GLOBAL__N__657f93f7_16_TensorCompare_cu_71e06f4e17where_kernel_implERNS_14TensorIteratorEENKUlvE_clEvENKUlvE1_clEvEUlbN3c108BFloat16ES8_E_St5arrayIPcLm4EELi4E23TrivialOffsetCalculatorILi3EjESD_ILi1EjENS0_6memory15LoadWithoutCastENSG_16StoreWithoutCastEEEviT_T0_T2_T3_T4_T5_,"ax",@progbits
	.align	128
        .global         _ZN2at6native27unrolled_elementwise_kernelIZZZNS0_49_GLOBAL__N__657f93f7_16_TensorCompare_cu_71e06f4e17where_kernel_implERNS_14TensorIteratorEENKUlvE_clEvENKUlvE1_clEvEUlbN3c108BFloat16ES8_E_St5arrayIPcLm4EELi4E23TrivialOffsetCalculatorILi3EjESD_ILi1EjENS0_6memory15LoadWithoutCastENSG_16StoreWithoutCastEEEviT_T0_T2_T3_T4_T5_
        .type           _ZN2at6native27unrolled_elementwise_kernelIZZZNS0_49_GLOBAL__N__657f93f7_16_TensorCompare_cu_71e06f4e17where_kernel_implERNS_14TensorIteratorEENKUlvE_clEvENKUlvE1_clEvEUlbN3c108BFloat16ES8_E_St5arrayIPcLm4EELi4E23TrivialOffsetCalculatorILi3EjESD_ILi1EjENS0_6memory15LoadWithoutCastENSG_16StoreWithoutCastEEEviT_T0_T2_T3_T4_T5_,@function
        .size           _ZN2at6native27unrolled_elementwise_kernelIZZZNS0_49_GLOBAL__N__657f93f7_16_TensorCompare_cu_71e06f4e17where_kernel_implERNS_14TensorIteratorEENKUlvE_clEvENKUlvE1_clEvEUlbN3c108BFloat16ES8_E_St5arrayIPcLm4EELi4E23TrivialOffsetCalculatorILi3EjESD_ILi1EjENS0_6memory15LoadWithoutCastENSG_16StoreWithoutCastEEEviT_T0_T2_T3_T4_T5_,(.L_x_44665 - _ZN2at6native27unrolled_elementwise_kernelIZZZNS0_49_GLOBAL__N__657f93f7_16_TensorCompare_cu_71e06f4e17where_kernel_implERNS_14TensorIteratorEENKUlvE_clEvENKUlvE1_clEvEUlbN3c108BFloat16ES8_E_St5arrayIPcLm4EELi4E23TrivialOffsetCalculatorILi3EjESD_ILi1EjENS0_6memory15LoadWithoutCastENSG_16StoreWithoutCastEEEviT_T0_T2_T3_T4_T5_)
        .other          _ZN2at6native27unrolled_elementwise_kernelIZZZNS0_49_GLOBAL__N__657f93f7_16_TensorCompare_cu_71e06f4e17where_kernel_implERNS_14TensorIteratorEENKUlvE_clEvENKUlvE1_clEvEUlbN3c108BFloat16ES8_E_St5arrayIPcLm4EELi4E23TrivialOffsetCalculatorILi3EjESD_ILi1EjENS0_6memory15LoadWithoutCastENSG_16StoreWithoutCastEEEviT_T0_T2_T3_T4_T5_,@"STO_CUDA_ENTRY STV_DEFAULT"
_ZN2at6native27unrolled_elementwise_kernelIZZZNS0_49_GLOBAL__N__657f93f7_16_TensorCompare_cu_71e06f4e17where_kernel_implERNS_14TensorIteratorEENKUlvE_clEvENKUlvE1_clEvEUlbN3c108BFloat16ES8_E_St5arrayIPcLm4EELi4E23TrivialOffsetCalculatorILi3EjESD_ILi1EjENS0_6memory15LoadWithoutCastENSG_16StoreWithoutCastEEEviT_T0_T2_T3_T4_T5_:
.text._ZN2at6native27unrolled_elementwise_kernelIZZZNS0_49_GLOBAL__N__657f93f7_16_TensorCompare_cu_71e06f4e17where_kernel_implERNS_14TensorIteratorEENKUlvE_clEvENKUlvE1_clEvEUlbN3c108BFloat16ES8_E_St5arrayIPcLm4EELi4E23TrivialOffsetCalculatorILi3EjESD_ILi1EjENS0_6memory15LoadWithoutCastENSG_16StoreWithoutCastEEEviT_T0_T2_T3_T4_T5_:
        /* <DEDUP_REMOVED lines=20> */
[----:B------:R-:W-:Y:S01]  /*0140*/  PRMT R20, RZ, 0x7610, R20 ;  /* 0x00007610ff147816 */ /* 0x000fe20000000014 */
[----:B------:R-:W0:Y:S03]  /*0150*/  @!P3 LDC.64 R12, c[0x0][0x238] ;  /* 0x00008e00ff0cbb82 */ /* 0x000e260000000a00 */
[----:B------:R4:W2:Y:S05]  /*0160*/  @!P1 LDG.E.U8 R19, desc[UR4][R8.64] ;  /* 0x0000000408139981 */ /* 0x0008aa000c1e1100 */
[----:B------:R-:W0:Y:S01]  /*0170*/  @!P2 LDC.64 R2, c[0x0][0x228] ;  /* 0x00008a00ff02ab82 */ /* 0x000e220000000a00 */
[----:B------:R-:W-:Y:S01]  /*0180*/  @!P2 IMAD R25, R0, 0x200, R21 ;  /* 0x000002000019a824 */ /* 0x000fe200078e0215 */
[----:B---3--:R-:W-:Y:S01]  /*0190*/  @!P3 IADD3 R10, P0, R27, R10, RZ ;  /* 0x0000000a1b0ab210 */ /* 0x008fe20007f1e0ff */
[----:B-1----:R-:W-:-:S05]  /*01a0*/  @!P1 IMAD.WIDE.U32 R4, R29, 0x2, R4 ;  /* 0x000000021d049825 */ /* 0x002fca00078e0004 */
[----:B----4-:R-:W1:Y:S01]  /*01b0*/  @!P3 LDC.64 R8, c[0x0][0x230] ;  /* 0x00008c00ff08bb82 */ /* 0x010e620000000a00 */
[----:B------:R-:W-:Y:S01]  /*01c0*/  @!P3 IMAD.X R11, RZ, RZ, R11, P0 ;  /* 0x000000ffff0bb224 */ /* 0x000fe200000e060b */
[----:B------:R-:W3:Y:S01]  /*01d0*/  @!P1 LDG.E.U16 R20, desc[UR4][R4.64] ;  /* 0x0000000404149981 */ /* 0x000ee2000c1e1500 */
[----:B--2---:R-:W-:-:S05]  /*01e0*/  @!P1 IMAD.WIDE.U32 R6, R29, 0x2, R6 ;  /* 0x000000021d069825 */ /* 0x004fca00078e0006 */
[----:B------:R-:W2:Y:S01]  /*01f0*/  @!P2 LDC.64 R14, c[0x0][0x230] ;  /* 0x00008c00ff0eab82 */ /* 0x000ea20000000a00 */
[----:B------:R4:W3:Y:S01]  /*0200*/  @!P3 LDG.E.U8 R10, desc[UR4][R10.64] ;  /* 0x000000040a0ab981 */ /* 0x0008e2000c1e1100 */
[----:B0-----:R-:W-:-:S06]  /*0210*/  @!P2 IADD3 R2, P4, R25, R2, RZ ;  /* 0x000000021902a210 */ /* 0x001fcc0007f9e0ff */
[----:B------:R-:W0:Y:S01]  /*0220*/  @!P2 LDC.64 R16, c[0x0][0x238] ;  /* 0x00008e00ff10ab82 */ /* 0x000e220000000a00 */
[----:B------:R-:W-:Y:S01]  /*0230*/  @!P2 IMAD.X R3, RZ, RZ, R3, P4 ;  /* 0x000000ffff03a224 */ /* 0x000fe200020e0603 */
[----:B------:R-:W-:-:S04]  /*0240*/  PRMT R29, RZ, 0x7610, R29 ;  /* 0x00007610ff1d7816 */ /* 0x000fc8000000001d */
[----:B------:R2:W3:Y:S04]  /*0250*/  @!P2 LDG.E.U8 R2, desc[UR4][R2.64] ;  /* 0x000000040202a981 */ /* 0x0004e8000c1e1100 */
[----:B------:R-:W3:Y:S01]  /*0260*/  @!P1 LDG.E.U16 R29, desc[UR4][R6.64] ;  /* 0x00000004061d9981 */ /* 0x000ee2000c1e1500 */
[----:B----4-:R-:W-:Y:S01]  /*0270*/  PRMT R11, RZ, 0x7610, R11 ;  /* 0x00007610ff0b7816 */ /* 0x010fe2000000000b */
[C---:B-1----:R-:W-:Y:S01]  /*0280*/  @!P3 IMAD.WIDE.U32 R8, R27.reuse, 0x2, R8 ;  /* 0x000000021b08b825 */ /* 0x042fe200078e0008 */
[----:B------:R-:W-:Y:S02]  /*0290*/  PRMT R26, RZ, 0x7610, R26 ;  /* 0x00007610ff1a7816 */ /* 0x000fe4000000001a */
[----:B------:R-:W-:Y:S01]  /*02a0*/  PRMT R22, RZ, 0x7610, R22 ;  /* 0x00007610ff167816 */ /* 0x000fe20000000016 */
[----:B------:R-:W-:Y:S01]  /*02b0*/  @!P3 IMAD.WIDE.U32 R12, R27, 0x2, R12 ;  /* 0x000000021b0cb825 */ /* 0x000fe200078e000c */
[----:B--2---:R-:W-:Y:S01]  /*02c0*/  PRMT R3, RZ, 0x7610, R3 ;  /* 0x00007610ff037816 */ /* 0x004fe20000000003 */
[----:B------:R1:W2:Y:S02]  /*02d0*/  @!P3 LDG.E.U16 R11, desc[UR4][R8.64] ;  /* 0x00000004080bb981 */ /* 0x0002a4000c1e1500 */
[----:B------:R-:W-:-:S02]  /*02e0*/  @!P2 IMAD.WIDE.U32 R14, R25, 0x2, R14 ;  /* 0x00000002190ea825 */ /* 0x000fc400078e000e */
[----:B------:R4:W2:Y:S02]  /*02f0*/  @!P3 LDG.E.U16 R26, desc[UR4][R12.64] ;  /* 0x000000040c1ab981 */ /* 0x0008a4000c1e1500 */
[----:B0-----:R-:W-:Y:S02]  /*0300*/  @!P2 IMAD.WIDE.U32 R16, R25, 0x2, R16 ;  /* 0x000000021910a825 */ /* 0x001fe400078e0010 */
[----:B------:R0:W2:Y:S02]  /*0310*/  @!P2 LDG.E.U16 R3, desc[UR4][R14.64] ;  /* 0x000000040e03a981 */ /* 0x0000a4000c1e1500 */
[----:B------:R-:W-:Y:S01]  /*0320*/  @!P2 VIADD R21, R21, 0x80 ;  /* 0x000000801515a836 */ /* 0x000fe20000000000 */
[----:B-1----:R-:W1:Y:S01]  /*0330*/  @!P1 LDC.64 R8, c[0x0][0x220] ;  /* 0x00008800ff089b82 */ /* 0x002e620000000a00 */
[----:B------:R-:W2:Y:S03]  /*0340*/  @!P2 LDG.E.U16 R22, desc[UR4][R16.64] ;  /* 0x000000041016a981 */ /* 0x000ea6000c1e1500 */
[----:B------:R-:W-:-:S13]  /*0350*/  ISETP.GE.AND P0, PT, R21, R18, PT ;  /* 0x000000121500720c */ /* 0x000fda0003f06270 */
[----:B------:R-:W0:Y:S08]  /*0360*/  @!P0 LDC.64 R4, c[0x0][0x228] ;  /* 0x00008a00ff048b82 */ /* 0x000e300000000a00 */
[----:B------:R-:W1:Y:S01]  /*0370*/  @!P0 LDC.64 R6, c[0x0][0x230] ;  /* 0x00008c00ff068b82 */ /* 0x000e620000000a00 */
[----:B------:R-:W-:-:S07]  /*0380*/  @!P0 IMAD R21, R0, 0x200, R21 ;  /* 0x0000020000158824 */ /* 0x000fce00078e0215 */
[----:B------:R-:W1:Y:S01]  /*0390*/  @!P0 LDC.64 R24, c[0x0][0x238] ;  /* 0x00008e00ff188b82 */ /* 0x000e620000000a00 */
[----:B----4-:R-:W-:Y:S02]  /*03a0*/  PRMT R12, RZ, 0x7610, R12 ;  /* 0x00007610ff0c7816 */ /* 0x010fe4000000000c */
[----:B0-----:R-:W-:-:S05]  /*03b0*/  @!P0 IADD3 R4, P4, R21, R4, RZ ;  /* 0x0000000415048210 */ /* 0x001fca0007f9e0ff */
[----:B------:R-:W-:Y:S01]  /*03c0*/  @!P0 IMAD.X R5, RZ, RZ, R5, P4 ;  /* 0x000000ffff058224 */ /* 0x000fe200020e0605 */
[----:B------:R-:W-:Y:S01]  /*03d0*/  PRMT R14, RZ, 0x7610, R14 ;  /* 0x00007610ff0e7816 */ /* 0x000fe2000000000e */
[C---:B-1----:R-:W-:Y:S01]  /*03e0*/  @!P0 IMAD.WIDE.U32 R6, R21.reuse, 0x2, R6 ;  /* 0x0000000215068825 */ /* 0x042fe200078e0006 */
[----:B------:R-:W-:Y:S02]  /*03f0*/  PRMT R13, RZ, 0x7610, R13 ;  /* 0x00007610ff0d7816 */ /* 0x000fe4000000000d */
[----:B------:R-:W5:Y:S04]  /*0400*/  @!P0 LDG.E.U8 R4, desc[UR4][R4.64] ;  /* 0x0000000404048981 */ /* 0x000f68000c1e1100 */
[----:B------:R0:W5:Y:S01]  /*0410*/  @!P0 LDG.E.U16 R12, desc[UR4][R6.64] ;  /* 0x00000004060c8981 */ /* 0x000162000c1e1500 */
[----:B------:R-:W-:-:S04]  /*0420*/  @!P0 IMAD.WIDE.U32 R24, R21, 0x2, R24 ;  /* 0x0000000215188825 */ /* 0x000fc800078e0018 */
[----:B------:R-:W-:Y:S01]  /*0430*/  VIADD R15, R23, 0x80 ;  /* 0x00000080170f7836 */ /* 0x000fe20000000000 */
[----:B------:R1:W5:Y:S01]  /*0440*/  @!P0 LDG.E.U16 R13, desc[UR4][R24.64] ;  /* 0x00000004180d8981 */ /* 0x000362000c1e1500 */
[----:B0-----:R-:W-:-:S04]  /*0450*/  @!P1 IMAD R7, R0, 0x200, R23 ;  /* 0x0000020000079824 */ /* 0x001fc800078e0217 */
[----:B------:R-:W-:-:S04]  /*0460*/  @!P1 IMAD.WIDE.U32 R8, R7, 0x2, R8 ;  /* 0x0000000207089825 */ /* 0x000fc800078e0008 */
[----:B------:R-:W-:Y:S02]  /*0470*/  IMAD.MOV.U32 R5, RZ, RZ, R23 ;  /* 0x000000ffff057224 */ /* 0x000fe400078e0017 */
[----:B------:R-:W-:Y:S01]  /*0480*/  @!P1 IMAD.MOV.U32 R5, RZ, RZ, R15 ;  /* 0x000000ffff059224 */ /* 0x000fe200078e000f */
[----:B------:R-:W-:Y:S01]  /*0490*/  BSSY B0, `(.L_x_42061) ;  /* 0x0000020000007945 */ /* 0x000fe20003800000 */
[----:B------:R-:W-:-:S04]  /*04a0*/  @!P1 ISETP.NE.AND P4, PT, R19, RZ, PT ;  /* 0x000000ff1300920c */ /* 0x000fc80003f85270 */
[----:B------:R-:W-:-:S04]  /*04b0*/  @!P1 SEL R14, RZ, 0x1, !P4 ;  /* 0x00000001ff0e9807 */ /* 0x000fc80006000000 */
[----:B------:R-:W-:Y:S02]  /*04c0*/  PRMT R6, R14, 0x9910, RZ ;  /* 0x000099100e067816 */ /* 0x000fe400000000ff */
[----:B---3--:R-:W-:Y:S02]  /*04d0*/  @!P3 ISETP.NE.AND P5, PT, R10, RZ, PT ;  /* 0x000000ff0a00b20c */ /* 0x008fe40003fa5270 */
[----:B------:R-:W-:Y:S02]  /*04e0*/  PRMT R10, RZ, 0x7610, R10 ;  /* 0x00007610ff0a7816 */ /* 0x000fe4000000000a */
[----:B------:R-:W-:-:S04]  /*04f0*/  @!P2 ISETP.NE.AND P6, PT, R2, RZ, PT ;  /* 0x000000ff0200a20c */ /* 0x000fc80003fc5270 */
[----:B------:R-:W-:Y:S02]  /*0500*/  @!P2 SEL R10, RZ, 0x1, !P6 ;  /* 0x00000001ff0aa807 */ /* 0x000fe40007000000 */
[----:B------:R-:W-:-:S04]  /*0510*/  ISETP.NE.AND P2, PT, R6, RZ, PT ;  /* 0x000000ff0600720c */ /* 0x000fc80003f45270 */
[----:B------:R-:W-:-:S05]  /*0520*/  SEL R29, R29, R20, !P2 ;  /* 0x000000141d1d7207 */ /* 0x000fca0005000000 */
[----:B------:R1:W-:Y:S01]  /*0530*/  @!P1 STG.E.U16 desc[UR4][R8.64], R29 ;  /* 0x0000001d08009986 */ /* 0x0003e2000c101504 */
[----:B------:R-:W-:Y:S02]  /*0540*/  ISETP.GE.AND P4, PT, R5, R18, PT ;  /* 0x000000120500720c */ /* 0x000fe40003f86270 */
[----:B------:R-:W-:Y:S02]  /*0550*/  PRMT R10, R10, 0x9910, RZ ;  /* 0x000099100a0a7816 */ /* 0x000fe400000000ff */
[----:B------:R-:W-:Y:S02]  /*0560*/  PRMT R2, RZ, 0x7610, R2 ;  /* 0x00007610ff027816 */ /* 0x000fe40000000002 */
[----:B------:R-:W-:Y:S01]  /*0570*/  @!P3 SEL R2, RZ, 0x1, !P5 ;  /* 0x00000001ff02b807 */ /* 0x000fe20006800000 */
[----:B------:R-:W-:-:S03]  /*0580*/  IMAD.MOV.U32 R6, RZ, RZ, R10 ;  /* 0x000000ffff067224 */ /* 0x000fc600078e000a */
[----:B------:R-:W-:Y:S02]  /*0590*/  PRMT R2, R2, 0x9910, RZ ;  /* 0x0000991002027816 */ /* 0x000fe400000000ff */
[----:B------:R-:W-:Y:S02]  /*05a0*/  ISETP.NE.AND P3, PT, R6, RZ, PT ;  /* 0x000000ff0600720c */ /* 0x000fe40003f65270 */
[----:B------:R-:W-:Y:S02]  /*05b0*/  ISETP.NE.AND P2, PT, R2, RZ, PT ;  /* 0x000000ff0200720c */ /* 0x000fe40003f45270 */
[----:B--2---:R-:W-:Y:S02]  /*05c0*/  SEL R15, R22, R3, !P3 ;  /* 0x00000003160f7207 */ /* 0x004fe40005800000 */
[----:B------:R-:W-:Y:S01]  /*05d0*/  SEL R11, R26, R11, !P2 ;  /* 0x0000000b1a0b7207 */ /* 0x000fe20005000000 */
        /* <DEDUP_REMOVED lines=11> */
.L_x_42062:
[----:B------:R-:W-:Y:S05]  /*0690*/  BSYNC B0 ;  /* 0x0000000000007941 */ /* 0x000fea0003800000 */
.L_x_42061:
[----:B------:R-:W-:-:S13]  /*06a0*/  ISETP.GE.AND P1, PT, R5, R18, PT ;  /* 0x000000120500720c */ /* 0x000fda0003f26270 */
[----:B------:R-:W-:Y:S05]  /*06b0*/  @P1 EXIT ;  /* 0x000000000000194d */ /* 0x000fea0003800000 */
[----:B0-----:R-:W0:Y:S01]  /*06c0*/  LDC.64 R2, c[0x0][0x220] ;  /* 0x00008800ff027b82 */ /* 0x001e220000000a00 */
[----:B-----5:R-:W-:Y:S01]  /*06d0*/  ISETP.EQ.OR P0, PT, R4, RZ, P0 ;  /* 0x000000ff0400720c */ /* 0x020fe20000702670 */
[----:B------:R-:W-:-:S03]  /*06e0*/  IMAD R5, R0, 0x200, R5 ;  /* 0x0000020000057824 */ /* 0x000fc600078e0205 */
[----:B------:R-:W-:Y:S01]  /*06f0*/  SEL R13, R13, R12, P0 ;  /* 0x0000000c0d0d7207 */ /* 0x000fe20000000000 */
[----:B0-----:R-:W-:-:S05]  /*0700*/  IMAD.WIDE.U32 R2, R5, 0x2, R2 ;  /* 0x0000000205027825 */ /* 0x001fca00078e0002 */
[----:B------:R-:W-:Y:S01]  /*0710*/  STG.E.U16 desc[UR4][R2.64], R13 ;  /* 0x0000000d02007986 */ /* 0x000fe2000c101504 */
[----:B------:R-:W-:Y:S05]  /*0720*/  EXIT ;  /* 0x000000000000794d */ /* 0x000fea0003800000 */
.L_x_42063:
        /* <DEDUP_REMOVED lines=13> */
.L_x_44665:


//--------------------- .text._ZN2at6native29vectorized_elementwise_kernelILi2EZZZNS0_49_GLOBAL__N__657f93f7_16_TensorCompare_cu_71e06f4e17where_kernel_implERNS_14TensorIteratorEENKUlvE_clEvENKUlvE1_clEvEUlbN3c108BFloat16ES8_E_St5arrayIPcLm4EEEEviT0_T1_ --------------------------
	.section	.text._ZN2at6native29vectorized_elementwise_kernelILi2EZZZNS0_49_GLOBAL__N__657f93f7_16_TensorCompare_cu_71e06f4e17where_kernel_implERNS_14TensorIteratorEENKUlvE_clEvENKUlvE1_clEvEUlbN3c108BFloat16ES8_E_St5arrayIPcLm4EEEEviT0_T1_,"ax",@progbits
	.align	128
        .global         _ZN2at6native29vectorized_elementwise_kernelILi2EZZZNS0_49_GLOBAL__N__657f93f7_16_TensorCompare_cu_71e06f4e17where_kernel_implERNS_14TensorIteratorEENKUlvE_clEvENKUlvE1_clEvEUlbN3c108BFloat16ES8_E_St5arrayIPcLm4EEEEviT0_T1_
        .type           _ZN2at6native29vectorized_elementwise_kernelILi2EZZZNS0_49_GLOBAL__N__657f93f7_16_TensorCompare_cu_71e06f4e17where_kernel_implERNS_14TensorIteratorEENKUlvE_clEvENKUlvE1_clEvEUlbN3c108BFloat16ES8_E_St5arrayIPcLm4EEEEviT0_T1_,@function
        .size           _ZN2at6native29vectorized_elementwise_kernelILi2EZZZNS0_49_GLOBAL__N__657f93f7_16_TensorCompare_cu_71e06f4e17where_kernel_implERNS_14TensorIteratorEENKUlvE_clEvENKUlvE1_clEvEUlbN3c108BFloat16ES8_E_St5arrayIPcLm4EEEEviT0_T1_,(.L_x_44666 - _ZN2at6native29vectorized_elementwise_kernelILi2EZZZNS0_49_GLOBAL__N__657f93f7_16_TensorCompare_cu_71e06f4e17where_kernel_implERNS_14TensorIteratorEENKUlvE_clEvENKUlvE1_clEvEUlbN3c108BFloat16ES8_E_St5arrayIPcLm4EEEEviT0_T1_)
        .other          _ZN2at6native29vectorized_elementwise_kernelILi2EZZZNS0_49_GLOBAL__N__657f93f7_16_TensorCompare_cu_71e06f4e17where_kernel_implERNS_14TensorIteratorEENKUlvE_clEvENKUlvE1_clEvEUlbN3c108BFloat16ES8_E_St5arrayIPcLm4EEEEviT0_T1_,@"STO_CUDA_ENTRY STV_DEFAULT"
_ZN2at6native29vectorized_elementwise_kernelILi2EZZZNS0_49_GLOBAL__N__657f93f7_16_TensorCompare_cu_71e06f4e17where_kernel_implERNS_14TensorIteratorEENKUlvE_clEvENKUlvE1_clEvEUlbN3c108BFloat16ES8_E_St5arrayIPcLm4EEEEviT0_T1_:
.text._ZN2at6native29vectorized_elementwise_kernelILi2EZZZNS0_49_GLOBAL__N__657f93f7_16_TensorCompare_cu_71e06f4e17where_kernel_implERNS_14TensorIteratorEENKUlvE_clEvENKUlvE1_clEvEUlbN3c108BFloat16ES8_E_St5arrayIPcLm4EEEEviT0_T1_:
        /* <DEDUP_REMOVED lines=70> */
.L_x_42064:
        /* <DEDUP_REMOVED lines=8> */
[----:B------:R-:W-:-:S05]  /*04e0*/  @!P2 IMAD.IADD R13, R3, 0x1, R0 ;  /* 0x00000001030da824 */ /* 0x000fca00078e0200 */
[----:B------:R-:W3:Y:S01]  /*04f0*/  @!P2 LDC.64 R14, c[0x0][0x228] ;  /* 0x00008a00ff0eab82 */ /* 0x000ee20000000a00 */
[----:B0-----:R-:W-:-:S05]  /*0500*/  @!P5 IADD3 R8, P0, R7, R8, RZ ;  /* 0x000000080708d210 */ /* 0x001fca0007f1e0ff */
[----:B------:R-:W-:Y:S01]  /*0510*/  @!P5 IMAD.X R9, RZ, RZ, R9, P0 ;  /* 0x000000ffff09d224 */ /* 0x000fe200000e0609 */
[----:B------:R-:W-:Y:S01]  /*0520*/  PRMT R10, RZ, 0x7610, R10 ;  /* 0x00007610ff0a7816 */ /* 0x000fe2000000000a */
[----:B------:R-:W0:Y:S03]  /*0530*/  @!P2 LDC.64 R16, c[0x0][0x230] ;  /* 0x00008c00ff10ab82 */ /* 0x000e260000000a00 */
[----:B------:R4:W5:Y:S01]  /*0540*/  @!P5 LDG.E.U8 R8, desc[UR4][R8.64] ;  /* 0x000000040808d981 */ /* 0x000962000c1e1100 */
[----:B------:R-:W-:Y:S01]  /*0550*/  @!P2 VIADD R0, R0, 0x80 ;  /* 0x000000800000a836 */ /* 0x000fe20000000000 */
[----:B------:R-:W-:-:S03]  /*0560*/  PRMT R21, RZ, 0x7610, R21 ;  /* 0x00007610ff157816 */ /* 0x000fc60000000015 */
[----:B------:R-:W0:Y:S01]  /*0570*/  @!P2 LDC.64 R22, c[0x0][0x238] ;  /* 0x00008e00ff16ab82 */ /* 0x000e220000000a00 */
[----:B---3--:R-:W-:-:S05]  /*0580*/  @!P2 IADD3 R14, P0, R13, R14, RZ ;  /* 0x0000000e0d0ea210 */ /* 0x008fca0007f1e0ff */
[----:B------:R-:W-:Y:S01]  /*0590*/  @!P2 IMAD.X R15, RZ, RZ, R15, P0 ;  /* 0x000000ffff0fa224 */ /* 0x000fe200000e060f */
[----:B------:R-:W-:-:S04]  /*05a0*/  ISETP.GE.AND P0, PT, R0, R5, PT ;  /* 0x000000050000720c */ /* 0x000fc80003f06270 */
[----:B------:R0:W3:Y:S01]  /*05b0*/  @!P2 LDG.E.U8 R11, desc[UR4][R14.64] ;  /* 0x000000040e0ba981 */ /* 0x0000e2000c1e1100 */
[----:B-1----:R-:W-:-:S04]  /*05c0*/  @!P5 IMAD.WIDE.U32 R18, R7, 0x2, R18 ;  /* 0x000000020712d825 */ /* 0x002fc800078e0012 */
[----:B--2---:R-:W-:Y:S01]  /*05d0*/  @!P5 IMAD.WIDE.U32 R24, R7, 0x2, R24 ;  /* 0x000000020718d825 */ /* 0x004fe200078e0018 */
[----:B------:R1:W2:Y:S03]  /*05e0*/  @!P5 LDG.E.U16 R10, desc[UR4][R18.64] ;  /* 0x00000004120ad981 */ /* 0x0002a6000c1e1500 */
[----:B------:R-:W1:Y:S01]  /*05f0*/  @!P0 LDC.64 R6, c[0x0][0x228] ;  /* 0x00008a00ff068b82 */ /* 0x000e620000000a00 */
[----:B------:R1:W2:Y:S01]  /*0600*/  @!P5 LDG.E.U16 R21, desc[UR4][R24.64] ;  /* 0x000000041815d981 */ /* 0x0002a2000c1e1500 */
[----:B----4-:R-:W-:Y:S02]  /*0610*/  @!P0 IMAD.IADD R9, R3, 0x1, R0 ;  /* 0x0000000103098824 */ /* 0x010fe400078e0200 */
[----:B0-----:R-:W-:Y:S01]  /*0620*/  @!P2 IMAD.WIDE.U32 R14, R13, 0x2, R16 ;  /* 0x000000020d0ea825 */ /* 0x001fe200078e0010 */
[----:B------:R-:W-:-:S03]  /*0630*/  PRMT R2, RZ, 0x7610, R2 ;  /* 0x00007610ff027816 */ /* 0x000fc60000000002 */
[----:B------:R-:W-:Y:S01]  /*0640*/  @!P2 IMAD.WIDE.U32 R26, R13, 0x2, R22 ;  /* 0x000000020d1aa825 */ /* 0x000fe200078e0016 */
[----:B------:R-:W-:Y:S01]  /*0650*/  PRMT R22, RZ, 0x7610, R22 ;  /* 0x00007610ff167816 */ /* 0x000fe20000000016 */
[----:B-1----:R-:W0:Y:S01]  /*0660*/  @!P0 LDC.64 R18, c[0x0][0x230] ;  /* 0x00008c00ff128b82 */ /* 0x002e220000000a00 */
[----:B------:R1:W4:Y:S04]  /*0670*/  @!P2 LDG.E.U16 R2, desc[UR4][R14.64] ;  /* 0x000000040e02a981 */ /* 0x000328000c1e1500 */
[----:B------:R1:W4:Y:S01]  /*0680*/  @!P2 LDG.E.U16 R22, desc[UR4][R26.64] ;  /* 0x000000041a16a981 */ /* 0x000322000c1e1500 */
[----:B------:R-:W-:Y:S02]  /*0690*/  @!P0 VIADD R0, R0, 0x80 ;  /* 0x0000008000008836 */ /* 0x000fe40000000000 */
[----:B------:R-:W0:Y:S01]  /*06a0*/  @!P0 LDC.64 R12, c[0x0][0x238] ;  /* 0x00008e00ff0c8b82 */ /* 0x000e220000000a00 */
[----:B------:R-:W-:-:S05]  /*06b0*/  @!P0 IADD3 R16, P1, R9, R6, RZ ;  /* 0x0000000609108210 */ /* 0x000fca0007f3e0ff */
[----:B------:R-:W-:-:S05]  /*06c0*/  @!P0 IMAD.X R17, RZ, RZ, R7, P1 ;  /* 0x000000ffff118224 */ /* 0x000fca00008e0607 */
[----:B------:R0:W4:Y:S01]  /*06d0*/  @!P0 LDG.E.U8 R4, desc[UR4][R16.64] ;  /* 0x0000000410048981 */ /* 0x000122000c1e1100 */
[----:B------:R-:W-:-:S13]  /*06e0*/  ISETP.GE.AND P3, PT, R0, R5, PT ;  /* 0x000000050000720c */ /* 0x000fda0003f66270 */
[----:B------:R-:W-:Y:S01]  /*06f0*/  @!P3 IMAD.IADD R25, R3, 0x1, R0 ;  /* 0x000000010319b824 */ /* 0x000fe200078e0200 */
[----:B------:R-:W0:Y:S01]  /*0700*/  @!P3 LDC.64 R28, c[0x0][0x238] ;  /* 0x00008e00ff1cbb82 */ /* 0x000e220000000a00 */
[----:B------:R-:W-:-:S05]  /*0710*/  @!P3 VIADD R0, R0, 0x80 ;  /* 0x000000800000b836 */ /* 0x000fca0000000000 */
[C---:B------:R-:W-:Y:S02]  /*0720*/  ISETP.GE.AND P1, PT, R0.reuse, R5, PT ;  /* 0x000000050000720c */ /* 0x040fe40003f26270 */
[----:B-1----:R-:W-:Y:S01]  /*0730*/  PRMT R14, RZ, 0x7610, R14 ;  /* 0x00007610ff0e7816 */ /* 0x002fe2000000000e */
[----:B------:R-:W1:Y:S10]  /*0740*/  @!P3 LDC.64 R6, c[0x0][0x230] ;  /* 0x00008c00ff06bb82 */ /* 0x000e740000000a00 */
[----:B------:R-:W-:Y:S01]  /*0750*/  @!P1 IMAD.IADD R27, R3, 0x1, R0 ;  /* 0x00000001031b9824 */ /* 0x000fe200078e0200 */
[----:B0-----:R-:W0:Y:S01]  /*0760*/  @!P1 LDC.64 R16, c[0x0][0x230] ;  /* 0x00008c00ff109b82 */ /* 0x001e220000000a00 */
[----:B------:R-:W-:-:S02]  /*0770*/  @!P1 VIADD R0, R0, 0x80 ;  /* 0x0000008000009836 */ /* 0x000fc40000000000 */
[----:B------:R-:W-:Y:S01]  /*0780*/  @!P0 IMAD.WIDE.U32 R18, R9, 0x2, R18 ;  /* 0x0000000209128825 */ /* 0x000fe200078e0012 */
[----:B------:R-:W-:-:S03]  /*0790*/  PRMT R23, RZ, 0x7610, R23 ;  /* 0x00007610ff177816 */ /* 0x000fc60000000017 */
[----:B------:R-:W-:Y:S01]  /*07a0*/  @!P0 IMAD.WIDE.U32 R12, R9, 0x2, R12 ;  /* 0x00000002090c8825 */ /* 0x000fe200078e000c */
[----:B------:R-:W-:-:S03]  /*07b0*/  PRMT R9, RZ, 0x7610, R9 ;  /* 0x00007610ff097816 */ /* 0x000fc60000000009 */
[C---:B------:R-:W-:Y:S01]  /*07c0*/  @!P3 IMAD.WIDE.U32 R28, R25.reuse, 0x2, R28 ;  /* 0x00000002191cb825 */ /* 0x040fe200078e001c */
[----:B------:R-:W4:Y:S01]  /*07d0*/  @!P0 LDG.E.U16 R23, desc[UR4][R12.64] ;  /* 0x000000040c178981 */ /* 0x000f22000c1e1500 */
[----:B------:R-:W-:Y:S02]  /*07e0*/  PRMT R20, RZ, 0x7610, R20 ;  /* 0x00007610ff147816 */ /* 0x000fe40000000014 */
[----:B-1----:R-:W-:-:S05]  /*07f0*/  @!P3 IMAD.WIDE.U32 R6, R25, 0x2, R6 ;  /* 0x000000021906b825 */ /* 0x002fca00078e0006 */
[----:B------:R1:W4:Y:S01]  /*0800*/  @!P3 LDG.E.U16 R20, desc[UR4][R6.64] ;  /* 0x000000040614b981 */ /* 0x000322000c1e1500 */
[----:B0-----:R-:W-:Y:S01]  /*0810*/  @!P1 IMAD.WIDE.U32 R16, R27, 0x2, R16 ;  /* 0x000000021b109825 */ /* 0x001fe200078e0010 */
[----:B-1----:R-:W-:-:S06]  /*0820*/  PRMT R6, RZ, 0x7610, R6 ;  /* 0x00007610ff067816 */ /* 0x002fcc0000000006 */
[----:B------:R0:W4:Y:S01]  /*0830*/  @!P1 LDG.E.U16 R6, desc[UR4][R16.64] ;  /* 0x0000000410069981 */ /* 0x000122000c1e1500 */
[----:B------:R-:W-:Y:S01]  /*0840*/  PRMT R7, RZ, 0x7610, R7 ;  /* 0x00007610ff077816 */ /* 0x000fe20000000007 */
[----:B0-----:R-:W0:Y:S01]  /*0850*/  @!P3 LDC.64 R16, c[0x0][0x228] ;  /* 0x00008a00ff10bb82 */ /* 0x001e220000000a00 */
[----:B-----5:R-:W-:-:S04]  /*0860*/  @!P5 ISETP.NE.AND P4, PT, R8, RZ, PT ;  /* 0x000000ff0800d20c */ /* 0x020fc80003f85270 */
[----:B------:R-:W-:Y:S02]  /*0870*/  @!P5 SEL R14, RZ, 0x1, !P4 ;  /* 0x00000001ff0ed807 */ /* 0x000fe40006000000 */
[----:B------:R-:W-:Y:S02]  /*0880*/  ISETP.GE.AND P4, PT, R0, R5, PT ;  /* 0x000000050000720c */ /* 0x000fe40003f86270 */
[----:B------:R-:W-:-:S06]  /*0890*/  PRMT R8, RZ, 0x7610, R8 ;  /* 0x00007610ff087816 */ /* 0x000fcc0000000008 */
[----:B------:R1:W5:Y:S05]  /*08a0*/  @!P0 LDG.E.U16 R8, desc[UR4][R18.64] ;  /* 0x0000000412088981 */ /* 0x00036a000c1e1500 */
[----:B------:R-:W0:Y:S01]  /*08b0*/  @!P4 LDC.64 R12, c[0x0][0x230] ;  /* 0x00008c00ff0ccb82 */ /* 0x000e220000000a00 */
[----:B---3--:R-:W-:Y:S02]  /*08c0*/  @!P2 ISETP.NE.AND P6, PT, R11, RZ, PT ;  /* 0x000000ff0b00a20c */ /* 0x008fe40003fc5270 */
[----:B------:R-:W-:-:S05]  /*08d0*/  PRMT R11, R14, 0x9910, RZ ;  /* 0x000099100e0b7816 */ /* 0x000fca00000000ff */
[----:B-1----:R-:W1:Y:S01]  /*08e0*/  @!P4 LDC.64 R18, c[0x0][0x238] ;  /* 0x00008e00ff12cb82 */ /* 0x002e620000000a00 */
[----:B------:R-:W-:Y:S02]  /*08f0*/  @!P2 SEL R9, RZ, 0x1, !P6 ;  /* 0x00000001ff09a807 */ /* 0x000fe40007000000 */
[----:B------:R-:W-:Y:S02]  /*0900*/  ISETP.NE.AND P2, PT, R11, RZ, PT ;  /* 0x000000ff0b00720c */ /* 0x000fe40003f45270 */
[----:B------:R-:W-:-:S03]  /*0910*/  PRMT R11, RZ, 0x7610, R11 ;  /* 0x00007610ff0b7816 */ /* 0x000fc6000000000b */
[----:B------:R-:W3:Y:S03]  /*0920*/  @!P1 LDC.64 R14, c[0x0][0x238] ;  /* 0x00008e00ff0e9b82 */ /* 0x000ee60000000a00 */
[----:B------:R2:W5:Y:S02]  /*0930*/  @!P3 LDG.E.U16 R11, desc[UR4][R28.64] ;  /* 0x000000041c0bb981 */ /* 0x000564000c1e1500 */
[----:B--2---:R-:W-:Y:S02]  /*0940*/  SEL R21, R21, R10, !P2 ;  /* 0x0000000a15157207 */ /* 0x004fe40005000000 */
[----:B------:R-:W-:Y:S01]  /*0950*/  PRMT R10, R9, 0x9910, RZ ;  /* 0x00009910090a7816 */ /* 0x000fe200000000ff */
[----:B------:R-:W-:Y:S02]  /*0960*/  @!P4 IMAD.IADD R29, R3, 0x1, R0 ;  /* 0x00000001031dc824 */ /* 0x000fe400078e0200 */
[----:B------:R-:W-:-:S05]  /*0970*/  @!P4 VIADD R0, R0, 0x80 ;  /* 0x000000800000c836 */ /* 0x000fca0000000000 */
[----:B------:R-:W-:Y:S02]  /*0980*/  ISETP.GE.AND P2, PT, R0, R5, PT ;  /* 0x000000050000720c */ /* 0x000fe40003f46270 */
[----:B------:R-:W-:Y:S01]  /*0990*/  ISETP.NE.AND P6, PT, R10, RZ, PT ;  /* 0x000000ff0a00720c */ /* 0x000fe20003fc5270 */
[----:B-1----:R-:W-:Y:S01]  /*09a0*/  @!P4 IMAD.WIDE.U32 R18, R29, 0x2, R18 ;  /* 0x000000021d12c825 */ /* 0x002fe200078e0012 */
[----:B------:R-:W-:-:S03]  /*09b0*/  PRMT R10, RZ, 0x7610, R10 ;  /* 0x00007610ff0a7816 */ /* 0x000fc6000000000a */
[----:B0-----:R-:W-:-:S03]  /*09c0*/  @!P4 IMAD.WIDE.U32 R12, R29, 0x2, R12 ;  /* 0x000000021d0cc825 */ /* 0x001fc600078e000c */
[----:B------:R0:W2:Y:S04]  /*09d0*/  @!P4 LDG.E.U16 R10, desc[UR4][R18.64] ;  /* 0x00000004120ac981 */ /* 0x0000a8000c1e1500 */
[----:B------:R1:W2:Y:S01]  /*09e0*/  @!P4 LDG.E.U16 R7, desc[UR4][R12.64] ;  /* 0x000000040c07c981 */ /* 0x0002a2000c1e1500 */
[----:B0-----:R-:W0:Y:S01]  /*09f0*/  @!P2 LDC.64 R18, c[0x0][0x230] ;  /* 0x00008c00ff12ab82 */ /* 0x001e220000000a00 */
[----:B----4-:R-:W-:-:S07]  /*0a00*/  SEL R2, R22, R2, !P6 ;  /* 0x0000000216027207 */ /* 0x010fce0007000000 */
[----:B-1----:R-:W1:Y:S01]  /*0a10*/  @!P1 LDC.64 R12, c[0x0][0x228] ;  /* 0x00008a00ff0c9b82 */ /* 0x002e620000000a00 */
[----:B------:R-:W-:Y:S01]  /*0a20*/  PRMT R9, RZ, 0x7610, R9 ;  /* 0x00007610ff097816 */ /* 0x000fe20000000009 */
[----:B---3--:R-:W-:Y:S01]  /*0a30*/  @!P1 IMAD.WIDE.U32 R14, R27, 0x2, R14 ;  /* 0x000000021b0e9825 */ /* 0x008fe200078e000e */
[----:B------:R-:W-:Y:S02]  /*0a40*/  @!P0 ISETP.NE.AND P6, PT, R4, RZ, PT ;  /* 0x000000ff0400820c */ /* 0x000fe40003fc5270 */
[----:B------:R-:W-:Y:S02]  /*0a50*/  PRMT R4, RZ, 0x7610, R4 ;  /* 0x00007610ff047816 */ /* 0x000fe40000000004 */
[----:B------:R-:W-:Y:S01]  /*0a60*/  @!P0 SEL R4, RZ, 0x1, !P6 ;  /* 0x00000001ff048807 */ /* 0x000fe20007000000 */
[----:B------:R3:W4:Y:S01]  /*0a70*/  @!P1 LDG.E.U16 R9, desc[UR4][R14.64] ;  /* 0x000000040e099981 */ /* 0x000722000c1e1500 */
[----:B------:R-:W-:Y:S01]  /*0a80*/  @!P3 IADD3 R26, P6, R25, R16, RZ ;  /* 0x00000010191ab210 */ /* 0x000fe20007fde0ff */
[----:B------:R-:W-:Y:S01]  /*0a90*/  @!P2 IMAD.IADD R25, R3, 0x1, R0 ;  /* 0x000000010319a824 */ /* 0x000fe200078e0200 */
[----:B------:R-:W-:Y:S01]  /*0aa0*/  PRMT R22, RZ, 0x7610, R22 ;  /* 0x00007610ff167816 */ /* 0x000fe20000000016 */
[----:B---3--:R-:W3:Y:S02]  /*0ab0*/  @!P4 LDC.64 R14, c[0x0][0x228] ;  /* 0x00008a00ff0ecb82 */ /* 0x008ee40000000a00 */
[----:B0-----:R-:W-:-:S05]  /*0ac0*/  @!P2 IMAD.WIDE.U32 R18, R25, 0x2, R18 ;  /* 0x000000021912a825 */ /* 0x001fca00078e0012 */
[----:B------:R0:W2:Y:S01]  /*0ad0*/  @!P2 LDG.E.U16 R22, desc[UR4][R18.64] ;  /* 0x000000041216a981 */ /* 0x0000a2000c1e1500 */
[----:B-1----:R-:W-:Y:S01]  /*0ae0*/  @!P1 IADD3 R12, P0, R27, R12, RZ ;  /* 0x0000000c1b0c9210 */ /* 0x002fe20007f1e0ff */
[----:B------:R-:W-:Y:S02]  /*0af0*/  @!P3 IMAD.X R27, RZ, RZ, R17, P6 ;  /* 0x000000ffff1bb224 */ /* 0x000fe400030e0611 */
[----:B------:R-:W1:Y:S01]  /*0b00*/  @!P2 LDC.64 R16, c[0x0][0x228] ;  /* 0x00008a00ff10ab82 */ /* 0x000e620000000a00 */
[----:B------:R-:W-:-:S07]  /*0b10*/  @!P2 VIADD R0, R0, 0x80 ;  /* 0x000000800000a836 */ /* 0x000fce0000000000 */
[----:B0-----:R-:W0:Y:S01]  /*0b20*/  @!P2 LDC.64 R18, c[0x0][0x238] ;  /* 0x00008e00ff12ab82 */ /* 0x001e220000000a00 */
[----:B------:R-:W-:Y:S01]  /*0b30*/  @!P1 IMAD.X R13, RZ, RZ, R13, P0 ;  /* 0x000000ffff0d9224 */ /* 0x000fe200000e060d */
[----:B------:R-:W-:Y:S01]  /*0b40*/  ISETP.GE.AND P0, PT, R0, R5, PT ;  /* 0x000000050000720c */ /* 0x000fe20003f06270 */
[----:B------:R-:W4:Y:S01]  /*0b50*/  @!P3 LDG.E.U8 R26, desc[UR4][R26.64] ;  /* 0x000000041a1ab981 */ /* 0x000f22000c1e1100 */
[----:B---3--:R-:W-:-:S03]  /*0b60*/  @!P4 IADD3 R28, P6, R29, R14, RZ ;  /* 0x0000000e1d1cc210 */ /* 0x008fc60007fde0ff */
[----:B------:R3:W2:Y:S02]  /*0b70*/  @!P1 LDG.E.U8 R12, desc[UR4][R12.64] ;  /* 0x000000040c0c9981 */ /* 0x0006a4000c1e1100 */
[----:B------:R-:W-:-:S06]  /*0b80*/  @!P4 IMAD.X R29, RZ, RZ, R15, P6 ;  /* 0x000000ffff1dc224 */ /* 0x000fcc00030e060f */
[----:B------:R-:W0:Y:S01]  /*0b90*/  @!P0 LDC.64 R14, c[0x0][0x228] ;  /* 0x00008a00ff0e8b82 */ /* 0x000e220000000a00 */
[----:B---3--:R-:W-:Y:S01]  /*0ba0*/  PRMT R13, RZ, 0x7610, R13 ;  /* 0x00007610ff0d7816 */ /* 0x008fe2000000000d */
[----:B------:R-:W3:Y:S01]  /*0bb0*/  @!P4 LDG.E.U8 R28, desc[UR4][R28.64] ;  /* 0x000000041c1cc981 */ /* 0x000ee2000c1e1100 */
[C---:B-1----:R-:W-:Y:S01]  /*0bc0*/  @!P2 IADD3 R16, P6, R25.reuse, R16, RZ ;  /* 0x000000101910a210 */ /* 0x042fe20007fde0ff */
[----:B0-----:R-:W-:-:S04]  /*0bd0*/  @!P2 IMAD.WIDE.U32 R18, R25, 0x2, R18 ;  /* 0x000000021912a825 */ /* 0x001fc800078e0012 */
[----:B------:R-:W0:Y:S01]  /*0be0*/  @!P0 LDC.64 R24, c[0x0][0x230] ;  /* 0x00008c00ff188b82 */ /* 0x000e220000000a00 */
[----:B------:R1:W3:Y:S01]  /*0bf0*/  @!P2 LDG.E.U16 R13, desc[UR4][R18.64] ;  /* 0x00000004120da981 */ /* 0x0002e2000c1e1500 */
[----:B------:R-:W-:Y:S02]  /*0c00*/  @!P2 IMAD.X R17, RZ, RZ, R17, P6 ;  /* 0x000000ffff11a224 */ /* 0x000fe400030e0611 */
[----:B------:R-:W-:-:S03]  /*0c10*/  @!P0 IMAD.IADD R27, R3, 0x1, R0 ;  /* 0x00000001031b8824 */ /* 0x000fc600078e0200 */
[----:B------:R1:W3:Y:S02]  /*0c20*/  @!P2 LDG.E.U8 R16, desc[UR4][R16.64] ;  /* 0x000000041010a981 */ /* 0x0002e4000c1e1100 */
[----:B-1----:R-:W1:Y:S01]  /*0c30*/  @!P0 LDC.64 R18, c[0x0][0x238] ;  /* 0x00008e00ff128b82 */ /* 0x002e620000000a00 */
[----:B------:R-:W-:Y:S02]  /*0c40*/  @!P0 IADD3 R14, P6, R27, R14, RZ ;  /* 0x0000000e1b0e8210 */ /* 0x000fe40007fde0ff */
[----:B------:R-:W-:-:S03]  /*0c50*/  PRMT R0, RZ, 0x7610, R0 ;  /* 0x00007610ff007816 */ /* 0x000fc60000000000 */
[----:B------:R-:W-:Y:S01]  /*0c60*/  @!P0 IMAD.X R15, RZ, RZ, R15, P6 ;  /* 0x000000ffff0f8224 */ /* 0x000fe200030e060f */
[----:B------:R-:W-:Y:S01]  /*0c70*/  PRMT R17, RZ, 0x7610, R17 ;  /* 0x00007610ff117816 */ /* 0x000fe20000000011 */
[----:B0-----:R-:W-:-:S03]  /*0c80*/  @!P0 IMAD.WIDE.U32 R24, R27, 0x2, R24 ;  /* 0x000000021b188825 */ /* 0x001fc600078e0018 */
[----:B------:R-:W3:Y:S04]  /*0c90*/  @!P0 LDG.E.U8 R14, desc[UR4][R14.64] ;  /* 0x000000040e0e8981 */ /* 0x000ee8000c1e1100 */
[----:B------:R-:W3:Y:S01]  /*0ca0*/  @!P0 LDG.E.U16 R0, desc[UR4][R24.64] ;  /* 0x0000000418008981 */ /* 0x000ee2000c1e1500 */
[----:B-1----:R-:W-:-:S05]  /*0cb0*/  @!P0 IMAD.WIDE.U32 R18, R27, 0x2, R18 ;  /* 0x000000021b128825 */ /* 0x002fca00078e0012 */
[----:B------:R0:W3:Y:S01]  /*0cc0*/  @!P0 LDG.E.U16 R17, desc[UR4][R18.64] ;  /* 0x0000000412118981 */ /* 0x0000e2000c1e1500 */
[----:B------:R-:W1:Y:S01]  /*0cd0*/  S2R R27, SR_TID.X ;  /* 0x00000000001b7919 */ /* 0x000e620000002100 */
[----:B0-----:R-:W0:Y:S01]  /*0ce0*/  @!P5 LDC.64 R18, c[0x0][0x220] ;  /* 0x00008800ff12db82 */ /* 0x001e220000000a00 */
[----:B------:R-:W-:-:S04]  /*0cf0*/  PRMT R4, R4, 0x9910, RZ ;  /* 0x0000991004047816 */ /* 0x000fc800000000ff */
[----:B------:R-:W-:Y:S01]  /*0d00*/  ISETP.NE.AND P6, PT, R4, RZ, PT ;  /* 0x000000ff0400720c */ /* 0x000fe20003fc5270 */
[----:B-1----:R-:W-:-:S04]  /*0d10*/  @!P5 IMAD.IADD R15, R3, 0x1, R27 ;  /* 0x00000001030fd824 */ /* 0x002fc800078e021b */
[----:B0-----:R-:W-:Y:S01]  /*0d20*/  @!P5 IMAD.WIDE.U32 R18, R15, 0x2, R18 ;  /* 0x000000020f12d825 */ /* 0x001fe200078e0012 */
[----:B------:R-:W-:-:S03]  /*0d30*/  PRMT R15, RZ, 0x7610, R15 ;  /* 0x00007610ff0f7816 */ /* 0x000fc6000000000f */
[----:B------:R-:W-:Y:S01]  /*0d40*/  IMAD.MOV.U32 R4, RZ, RZ, R27 ;  /* 0x000000ffff047224 */ /* 0x000fe200078e001b */
[----:B------:R0:W-:Y:S01]  /*0d50*/  @!P5 STG.E.U16 desc[UR4][R18.64], R21 ;  /* 0x000000151200d986 */ /* 0x0001e2000c101504 */
[----:B------:R-:W-:Y:S04]  /*0d60*/  BSSY B0, `(.L_x_42065) ;  /* 0x000004d000007945 */ /* 0x000fe80003800000 */
[----:B------:R-:W-:Y:S01]  /*0d70*/  BSSY B1, `(.L_x_42066) ;  /* 0x0000045000017945 */ /* 0x000fe20003800000 */
[----:B-----5:R-:W-:Y:S01]  /*0d80*/  SEL R8, R23, R8, !P6 ;  /* 0x0000000817087207 */ /* 0x020fe20007000000 */
[----:B------:R-:W-:-:S04]  /*0d90*/  VIADD R23, R27, 0x80 ;  /* 0x000000801b177836 */ /* 0x000fc80000000000 */
[--C-:B------:R-:W-:Y:S01]  /*0da0*/  @!P5 IMAD.MOV.U32 R4, RZ, RZ, R23.reuse ;  /* 0x000000ffff04d224 */ /* 0x100fe200078e0017 */
[----:B------:R-:W-:Y:S02]  /*0db0*/  PRMT R23, RZ, 0x7610, R23 ;  /* 0x00007610ff177816 */ /* 0x000fe40000000017 */
[----:B----4-:R-:W-:Y:S02]  /*0dc0*/  @!P3 ISETP.NE.AND P6, PT, R26, RZ, PT ;  /* 0x000000ff1a00b20c */ /* 0x010fe40003fc5270 */
[----:B--2---:R-:W-:Y:S02]  /*0dd0*/  @!P1 ISETP.NE.AND P5, PT, R12, RZ, PT ;  /* 0x000000ff0c00920c */ /* 0x004fe40003fa5270 */
[----:B------:R-:W-:Y:S02]  /*0de0*/  @!P3 SEL R15, RZ, 0x1, !P6 ;  /* 0x00000001ff0fb807 */ /* 0x000fe40007000000 */
[----:B------:R-:W-:Y:S02]  /*0df0*/  PRMT R12, RZ, 0x7610, R12 ;  /* 0x00007610ff0c7816 */ /* 0x000fe4000000000c */
[----:B---3--:R-:W-:-:S02]  /*0e00*/  @!P4 ISETP.NE.AND P3, PT, R28, RZ, PT ;  /* 0x000000ff1c00c20c */ /* 0x008fc40003f65270 */
[----:B------:R-:W-:Y:S02]  /*0e10*/  PRMT R15, R15, 0x9910, RZ ;  /* 0x000099100f0f7816 */ /* 0x000fe400000000ff */
[----:B------:R-:W-:-:S04]  /*0e20*/  @!P4 SEL R12, RZ, 0x1, !P3 ;  /* 0x00000001ff0cc807 */ /* 0x000fc80005800000 */
[----:B0-----:R-:W-:Y:S02]  /*0e30*/  PRMT R18, R12, 0x9910, RZ ;  /* 0x000099100c127816 */ /* 0x001fe400000000ff */
[----:B------:R-:W-:Y:S02]  /*0e40*/  @!P2 ISETP.NE.AND P6, PT, R16, RZ, PT ;  /* 0x000000ff1000a20c */ /* 0x000fe40003fc5270 */
[----:B------:R-:W-:Y:S02]  /*0e50*/  PRMT R16, RZ, 0x7610, R16 ;  /* 0x00007610ff107816 */ /* 0x000fe40000000010 */
[----:B------:R-:W-:Y:S02]  /*0e60*/  @!P1 SEL R16, RZ, 0x1, !P5 ;  /* 0x00000001ff109807 */ /* 0x000fe40006800000 */
[----:B------:R-:W-:Y:S02]  /*0e70*/  @!P2 SEL R23, RZ, 0x1, !P6 ;  /* 0x00000001ff17a807 */ /* 0x000fe40007000000 */
[----:B------:R-:W-:-:S02]  /*0e80*/  PRMT R16, R16, 0x9910, RZ ;  /* 0x0000991010107816 */ /* 0x000fc400000000ff */
[----:B------:R-:W-:Y:S02]  /*0e90*/  ISETP.GE.AND P5, PT, R4, R5, PT ;  /* 0x000000050400720c */ /* 0x000fe40003fa6270 */
[----:B------:R-:W-:Y:S01]  /*0ea0*/  PRMT R23, R23, 0x9910, RZ ;  /* 0x0000991017177816 */ /* 0x000fe200000000ff */
[----:B------:R-:W-:Y:S02]  /*0eb0*/  IMAD.MOV.U32 R12, RZ, RZ, R15 ;  /* 0x000000ffff0c7224 */ /* 0x000fe400078e000f */
[----:B------:R-:W-:Y:S02]  /*0ec0*/  IMAD.MOV.U32 R15, RZ, RZ, R16 ;  /* 0x000000ffff0f7224 */ /* 0x000fe400078e0010 */
[----:B------:R-:W-:Y:S02]  /*0ed0*/  IMAD.MOV.U32 R16, RZ, RZ, R18 ;  /* 0x000000ffff107224 */ /* 0x000fe400078e0012 */
[----:B------:R-:W-:Y:S01]  /*0ee0*/  IMAD.MOV.U32 R18, RZ, RZ, R23 ;  /* 0x000000ffff127224 */ /* 0x000fe200078e0017 */
[----:B------:R-:W-:-:S02]  /*0ef0*/  ISETP.NE.AND P1, PT, R12, RZ, PT ;  /* 0x000000ff0c00720c */ /* 0x000fc40003f25270 */
[----:B------:R-:W-:Y:S02]  /*0f00*/  ISETP.NE.AND P2, PT, R15, RZ, PT ;  /* 0x000000ff0f00720c */ /* 0x000fe40003f45270 */
[----:B------:R-:W-:Y:S02]  /*0f10*/  ISETP.NE.AND P3, PT, R16, RZ, PT ;  /* 0x000000ff1000720c */ /* 0x000fe40003f65270 */
[----:B------:R-:W-:Y:S02]  /*0f20*/  ISETP.NE.AND P4, PT, R18, RZ, PT ;  /* 0x000000ff1200720c */ /* 0x000fe40003f85270 */
[----:B------:R-:W-:Y:S02]  /*0f30*/  ISETP.EQ.OR P0, PT, R14, RZ, P0 ;  /* 0x000000ff0e00720c */ /* 0x000fe40000702670 */
[----:B------:R-:W-:Y:S02]  /*0f40*/  SEL R11, R11, R20, !P1 ;  /* 0x000000140b0b7207 */ /* 0x000fe40004800000 */
[----:B------:R-:W-:-:S02]  /*0f50*/  SEL R6, R9, R6, !P2 ;  /* 0x0000000609067207 */ /* 0x000fc40005000000 */
[----:B------:R-:W-:Y:S02]  /*0f60*/  SEL R7, R10, R7, !P3 ;  /* 0x000000070a077207 */ /* 0x000fe40005800000 */
[----:B------:R-:W-:Y:S02]  /*0f70*/  SEL R13, R13, R22, !P4 ;  /* 0x000000160d0d7207 */ /* 0x000fe40006000000 */
[----:B------:R-:W-:Y:S01]  /*0f80*/  SEL R0, R17, R0, P0 ;  /* 0x0000000011007207 */ /* 0x000fe20000000000 */
[----:B------:R-:W-:Y:S06]  /*0f90*/  @P5 BRA `(.L_x_42067) ;  /* 0x0000000000305947 */ /* 0x000fec0003800000 */
        /* <DEDUP_REMOVED lines=12> */
.L_x_42067:
[----:B------:R-:W-:-:S13]  /*1060*/  ISETP.GE.AND P0, PT, R4, R5, PT ;  /* 0x000000050400720c */ /* 0x000fda0003f06270 */
[----:B------:R-:W-:Y:S05]  /*1070*/  @P0 BRA `(.L_x_42069) ;  /* 0x0000000000300947 */ /* 0x000fea0003800000 */
[----:B0-----:R-:W0:Y:S01]  /*1080*/  LDC.64 R8, c[0x0][0x220] ;  /* 0x00008800ff087b82 */ /* 0x001e220000000a00 */
[----:B------:R-:W-:Y:S02]  /*1090*/  IMAD.IADD R15, R3, 0x1, R4 ;  /* 0x00000001030f7824 */ /* 0x000fe400078e0204 */
[----:B------:R-:W-:Y:S02]  /*10a0*/  VIADD R4, R4, 0x80 ;  /* 0x0000008004047836 */ /* 0x000fe40000000000 */
[----:B0-----:R-:W-:-:S05]  /*10b0*/  IMAD.WIDE.U32 R8, R15, 0x2, R8 ;  /* 0x000000020f087825 */ /* 0x001fca00078e0008 */
[----:B------:R1:W-:Y:S02]  /*10c0*/  STG.E.U16 desc[UR4][R8.64], R11 ;  /* 0x0000000b08007986 */ /* 0x0003e4000c101504 */
.L_x_42068:
[----:B------:R-:W-:-:S13]  /*10d0*/  ISETP.GE.AND P0, PT, R4, R5, PT ;  /* 0x000000050400720c */ /* 0x000fda0003f06270 */
[----:B------:R-:W-:Y:S05]  /*10e0*/  @P0 BRA `(.L_x_42070) ;  /* 0x0000000000340947 */ /* 0x000fea0003800000 */
[----:B-1----:R-:W1:Y:S01]  /*10f0*/  LDC.64 R8, c[0x0][0x220] ;  /* 0x00008800ff087b82 */ /* 0x002e620000000a00 */
[----:B------:R-:W-:Y:S02]  /*1100*/  IMAD.IADD R11, R3, 0x1, R4 ;  /* 0x00000001030b7824 */ /* 0x000fe400078e0204 */
[----:B------:R-:W-:Y:S02]  /*1110*/  VIADD R4, R4, 0x80 ;  /* 0x0000008004047836 */ /* 0x000fe40000000000 */
[----:B-1----:R-:W-:-:S05]  /*1120*/  IMAD.WIDE.U32 R8, R11, 0x2, R8 ;  /* 0x000000020b087825 */ /* 0x002fca00078e0008 */
[----:B------:R1:W-:Y:S02]  /*1130*/  STG.E.U16 desc[UR4][R8.64], R6 ;  /* 0x0000000608007986 */ /* 0x0003e4000c101504 */
.L_x_42069:
        /* <DEDUP_REMOVED lines=8> */
.L_x_42070:
[----:B------:R-:W-:Y:S05]  /*11c0*/  BSYNC B1 ;  /* 0x0000000000017941 */ /* 0x000fea0003800000 */
.L_x_42066:
[----:B------:R-:W-:-:S13]  /*11d0*/  ISETP.GE.AND P0, PT, R4, R5, PT ;  /* 0x000000050400720c */ /* 0x000fda0003f06270 */
[----:B--2---:R-:W2:Y:S01]  /*11e0*/  @!P0 LDC.64 R6, c[0x0][0x220] ;  /* 0x00008800ff068b82 */ /* 0x004ea20000000a00 */
[----:B-1----:R-:W-:Y:S02]  /*11f0*/  @!P0 IMAD.IADD R9, R3, 0x1, R4 ;  /* 0x0000000103098824 */ /* 0x002fe400078e0204 */
[----:B------:R-:W-:Y:S02]  /*1200*/  @!P0 VIADD R4, R4, 0x80 ;  /* 0x0000008004048836 */ /* 0x000fe40000000000 */
[----:B--2---:R-:W-:-:S05]  /*1210*/  @!P0 IMAD.WIDE.U32 R6, R9, 0x2, R6 ;  /* 0x0000000209068825 */ /* 0x004fca00078e0006 */
[----:B------:R2:W-:Y:S02]  /*1220*/  @!P0 STG.E.U16 desc[UR4][R6.64], R13 ;  /* 0x0000000d06008986 */ /* 0x0005e4000c101504 */
.L_x_42071:
[----:B------:R-:W-:Y:S05]  /*1230*/  BSYNC B0 ;  /* 0x0000000000007941 */ /* 0x000fea0003800000 */
.L_x_42065:
[----:B------:R-:W-:Y:S05]  /*1240*/  WARPSYNC.ALL ;  /* 0x0000000000007948 */ /* 0x000fea0003800000 */
[----:B------:R-:W-:-:S13]  /*1250*/  ISETP.GE.AND P0, PT, R4, R5, PT ;  /* 0x000000050400720c */ /* 0x000fda0003f06270 */
[----:B------:R-:W-:Y:S05]  /*1260*/  @P0 EXIT ;  /* 0x000000000000094d */ /* 0x000fea0003800000 */
[----:B-12---:R-:W0:Y:S01]  /*1270*/  LDC.64 R6, c[0x0][0x220] ;  /* 0x00008800ff067b82 */ /* 0x006e220000000a00 */
[----:B------:R-:W-:-:S04]  /*1280*/  IMAD.IADD R3, R3, 0x1, R4 ;  /* 0x0000000103037824 */ /* 0x000fc800078e0204 */
[----:B0-----:R-:W-:-:S05]  /*1290*/  IMAD.WIDE.U32 R2, R3, 0x2, R6 ;  /* 0x0000000203027825 */ /* 0x001fca00078e0006 */
[----:B------:R-:W-:Y:S01]  /*12a0*/  STG.E.U16 desc[UR4][R2.64], R0 ;  /* 0x0000000002007986 */ /* 0x000fe2000c101504 */
[----:B------:R-:W-:Y:S05]  /*12b0*/  EXIT ;  /* 0x000000000000794d */ /* 0x000fea0003800000 */
.L_x_42072:
        /* <DEDUP_REMOVED lines=12> */
.L_x_44666:


//--------------------- .text._ZN2at6native29vectorized_elementwise_kernelILi4EZZZNS0_49_GLOBAL__N__657f93f7_16_TensorCompare_cu_71e06f4e17where_kernel_implERNS_14TensorIteratorEENKUlvE_clEvENKUlvE1_clEvEUlbN3c108BFloat16ES8_E_St5arrayIPcLm4EEEEviT0_T1_ --------------------------
	.section	.text._ZN2at6native29vectorized_elementwise_kernelILi4EZZZNS0_49_GLOBAL__N__657f93f7_16_TensorCompare_cu_71e06f4e17where_kernel_implERNS_14TensorIteratorEENKUlvE_clEvENKUlvE1_clEvEUlbN3c108BFloat16ES8_E_St5arrayIPcLm4EEEEviT0_T1_,"ax",@progbits
	.align	128
        .global         _ZN2at6native29vectorized_elementwise_kernelILi4EZZZNS0_49_GLOBAL__N__657f93f7_16_TensorCompare_cu_71e06f4e17where_kernel_implERNS_14TensorIteratorEENKUlvE_clEvENKUlvE1_clEvEUlbN3c108BFloat16ES8_E_St5arrayIPcLm4EEEEviT0_T1_
        .type           _ZN2at6native29vectorized_elementwise_kernelILi4EZZZNS0_49_GLOBAL__N__657f93f7_16_TensorCompare_cu_71e06f4e17where_kernel_implERNS_14TensorIteratorEENKUlvE_clEvENKUlvE1_clEvEUlbN3c108BFloat16ES8_E_St5arrayIPcLm4EEEEviT0_T1_,@function
        .size           _ZN2at6native29vectorized_elementwise_kernelILi4EZZZNS0_49_GLOBAL__N__657f93f7_16_TensorCompare_cu_71e06f4e17where_kernel_implERNS_14TensorIteratorEENKUlvE_clEvENKUlvE1_clEvEUlbN3c108BFloat16ES8_E_St5arrayIPcLm4EEEEviT0_T1_,(.L_x_44667 - _ZN2at6native29vectorized_elementwise_kernelILi4EZZZNS0_49_GLOBAL__N__657f93f7_16_TensorCompare_cu_71e06f4e17where_kernel_implERNS_14TensorIteratorEENKUlvE_clEvENKUlvE1_clEvEUlbN3c108BFloat16ES8_E_St5arrayIPcLm4EEEEviT0_T1_)
        .other          _ZN2at6native29vectorized_elementwise_kernelILi4EZZZNS0_49_GLOBAL__N__657f93f7_16_TensorCompare_cu_71e06f4e17where_kernel_implERNS_14TensorIteratorEENKUlvE_clEvENKUlvE1_clEvEUlbN3c108BFloat16ES8_E_St5arrayIPcLm4EEEEviT0_T1_,@"STO_CUDA_ENTRY STV_DEFAULT"
_ZN2at6native29vectorized_elementwise_kernelILi4EZZZNS0_49_GLOBAL__N__657f93f7_16_TensorCompare_cu_71e06f4e17where_kernel_implERNS_14TensorIteratorEENKUlvE_clEvENKUlvE1_clEvEUlbN3c108BFloat16ES8_E_St5arrayIPcLm4EEEEviT0_T1_:
.text._ZN2at6native29vectorized_elementwise_kernelILi4EZZZNS0_49_GLOBAL__N__657f93f7_16_TensorCompare_cu_71e06f4e17where_kernel_implERNS_14TensorIteratorEENKUlvE_clEvENKUlvE1_clEvEUlbN3c108BFloat16ES8_E_St5arrayIPcLm4EEEEviT0_T1_:
        /* <DEDUP_REMOVED lines=63> */
.L_x_42073:
        /* <DEDUP_REMOVED lines=192> */
.L_x_42076:
[----:B------:R-:W-:-:S13]  /*0ff0*/  ISETP.GE.AND P0, PT, R4, R5, PT ;  /* 0x000000050400720c */ /* 0x000fda0003f06270 */
[----:B------:R-:W-:Y:S05]  /*1000*/  @P0 BRA `(.L_x_42078) ;  /* 0x0000000000300947 */ /* 0x000fea0003800000 */
[----:B0-----:R-:W0:Y:S01]  /*1010*/  LDC.64 R8, c[0x0][0x220] ;  /* 0x00008800ff087b82 */ /* 0x001e220000000a00 */
[----:B------:R-:W-:Y:S02]  /*1020*/  IMAD.IADD R15, R3, 0x1, R4 ;  /* 0x00000001030f7824 */ /* 0x000fe400078e0204 */
[----:B------:R-:W-:Y:S02]  /*1030*/  VIADD R4, R4, 0x80 ;  /* 0x0000008004047836 */ /* 0x000fe40000000000 */
[----:B0-----:R-:W-:-:S05]  /*1040*/  IMAD.WIDE.U32 R8, R15, 0x2, R8 ;  /* 0x000000020f087825 */ /* 0x001fca00078e0008 */
[----:B------:R1:W-:Y:S02]  /*1050*/  STG.E.U16 desc[UR4][R8.64], R11 ;  /* 0x0000000b08007986 */ /* 0x0003e4000c101504 */
.L_x_42077:
[----:B------:R-:W-:-:S13]  /*1060*/  ISETP.GE.AND P0, PT, R4, R5, PT ;  /* 0x000000050400720c */ /* 0x000fda0003f06270 */
[----:B------:R-:W-:Y:S05]  /*1070*/  @P0 BRA `(.L_x_42079) ;  /* 0x0000000000340947 */ /* 0x000fea0003800000 */
[----:B-1----:R-:W1:Y:S01]  /*1080*/  LDC.64 R8, c[0x0][0x220] ;  /* 0x00008800ff087b82 */ /* 0x002e620000000a00 */
[----:B------:R-:W-:Y:S02]  /*1090*/  IMAD.IADD R11, R3, 0x1, R4 ;  /* 0x00000001030b7824 */ /* 0x000fe400078e0204 */
[----:B------:R-:W-:Y:S02]  /*10a0*/  VIADD R4, R4, 0x80 ;  /* 0x0000008004047836 */ /* 0x000fe40000000000 */
[----:B-1----:R-:W-:-:S05]  /*10b0*/  IMAD.WIDE.U32 R8, R11, 0x2, R8 ;  /* 0x000000020b087825 */ /* 0x002fca00078e0008 */
[----:B------:R1:W-:Y:S02]  /*10c0*/  STG.E.U16 desc[UR4][R8.64], R6 ;  /* 0x0000000608007986 */ /* 0x0003e4000c101504 */
.L_x_42078:
        /* <DEDUP_REMOVED lines=8> */
.L_x_42079:
[----:B------:R-:W-:Y:S05]  /*1150*/  BSYNC B1 ;  /* 0x0000000000017941 */ /* 0x000fea0003800000 */
.L_x_42075:
[----:B------:R-:W-:-:S13]  /*1160*/  ISETP.GE.AND P0, PT, R4, R5, PT ;  /* 0x000000050400720c */ /* 0x000fda0003f06270 */
[----:B--2---:R-:W2:Y:S01]  /*1170*/  @!P0 LDC.64 R6, c[0x0][0x220] ;  /* 0x00008800ff068b82 */ /* 0x004ea20000000a00 */
[----:B-1----:R-:W-:Y:S02]  /*1180*/  @!P0 IMAD.IADD R9, R3, 0x1, R4 ;  /* 0x0000000103098824 */ /* 0x002fe400078e0204 */
[----:B------:R-:W-:Y:S02]  /*1190*/  @!P0 VIADD R4, R4, 0x80 ;  /* 0x0000008004048836 */ /* 0x000fe40000000000 */
[----:B--2---:R-:W-:-:S05]  /*11a0*/  @!P0 IMAD.WIDE.U32 R6, R9, 0x2, R6 ;  /* 0x0000000209068825 */ /* 0x004fca00078e0006 */
[----:B------:R2:W-:Y:S02]  /*11b0*/  @!P0 STG.E.U16 desc[UR4][R6.64], R13 ;  /* 0x0000000d06008986 */ /* 0x0005e4000c101504 */
.L_x_42080:
[----:B------:R-:W-:Y:S05]  /*11c0*/  BSYNC B0 ;  /* 0x0000000000007941 */ /* 0x000fea0003800000 */
.L_x_42074:
        /* <DEDUP_REMOVED lines=8> */
.L_x_42081:
        /* <DEDUP_REMOVED lines=11> */
.L_x_44667:


//--------------------- .text._ZN2at6native29vectorized_elementwise_kernelILi8EZZZNS0_49_GLOBAL__N__657f93f7_16_TensorCompare_cu_71e06f4e17where_kernel_implERNS_14TensorIteratorEENKUlvE_clEvENKUlvE1_clEvEUlbN3c108BFloat16ES8_E_St5arrayIPcLm4EEEEviT0_T1_ --------------------------
	.section	.text._ZN2at6native29vectorized_elementwise_kernelILi8EZZZNS0_49_GLOBAL__N__657f93f7_16_TensorCompare_cu_71e06f4e17where_kernel_implERNS_14TensorIteratorEENKUlvE_clEvENKUlvE1_clEvEUlbN3c108BFloat16ES8_E_St5arrayIPcLm4EEEEviT0_T1_,"ax",@progbits
	.align	128
        .global         _ZN2at6native29vectorized_elementwise_kernelILi8EZZZNS0_49_GLOBAL__N__657f93f7_16_TensorCompare_cu_71e06f4e17where_kernel_implERNS_14TensorIteratorEENKUlvE_clEvENKUlvE1_clEvEUlbN3c108BFloat16ES8_E_St5arrayIPcLm4EEEEviT0_T1_
        .type           _ZN2at6native29vectorized_elementwise_kernelILi8EZZZNS0_49_GLOBAL__N__657f93f7_16_TensorCompare_cu_71e06f4e17where_kernel_implERNS_14TensorIteratorEENKUlvE_clEvENKUlvE1_clEvEUlbN3c108BFloat16ES8_E_St5arrayIPcLm4EEEEviT0_T1_,@function
        .size           _ZN2at6native29vectorized_elementwise_kernelILi8EZZZNS0_49_GLOBAL__N__657f93f7_16_TensorCompare_cu_71e06f4e17where_kernel_implERNS_14TensorIteratorEENKUlvE_clEvENKUlvE1_clEvEUlbN3c108BFloat16ES8_E_St5arrayIPcLm4EEEEviT0_T1_,(.L_x_44668 - _ZN2at6native29vectorized_elementwise_kernelILi8EZZZNS0_49_GLOBAL__N__657f93f7_16_TensorCompare_cu_71e06f4e17where_kernel_implERNS_14TensorIteratorEENKUlvE_clEvENKUlvE1_clEvEUlbN3c108BFloat16ES8_E_St5arrayIPcLm4EEEEviT0_T1_)
        .other          _ZN2at6native29vectorized_elementwise_kernelILi8EZZZNS0_49_GLOBAL__N__657f93f7_16_TensorCompare_cu_71e06f4e17where_kernel_implERNS_14TensorIteratorEENKUlvE_clEvENKUlvE1_clEvEUlbN3c108BFloat16ES8_E_St5arrayIPcLm4EEEEviT0_T1_,@"STO_CUDA_ENTRY STV_DEFAULT"
_ZN2at6native29vectorized_elementwise_kernelILi8EZZZNS0_49_GLOBAL__N__657f93f7_16_TensorCompare_cu_71e06f4e17where_kernel_implERNS_14TensorIteratorEENKUlvE_clEvENKUlvE1_clEvEUlbN3c108BFloat16ES8_E_St5arrayIPcLm4EEEEviT0_T1_:
.text._ZN2at6native29vectorized_elementwise_kernelILi8EZZZNS0_49_GLOBAL__N__657f93f7_16_TensorCompare_cu_71e06f4e17where_kernel_implERNS_14TensorIteratorEENKUlvE_clEvENKUlvE1_clEvEUlbN3c108BFloat16ES8_E_St5arrayIPcLm4EEEEviT0_T1_:
        /* <DEDUP_REMOVED lines=65> */
.L_x_42082:
        /* <DEDUP_REMOVED lines=192> */
.L_x_42085:
[----:B------:R-:W-:-:S13]  /*1010*/  ISETP.GE.AND P0, PT, R4, R5, PT ;  /* 0x000000050400720c */ /* 0x000fda0003f06270 */
[----:B------:R-:W-:Y:S05]  /*1020*/  @P0 BRA `(.L_x_42087) ;  /* 0x0000000000300947 */ /* 0x000fea0003800000 */
[----:B0-----:R-:W0:Y:S01]  /*1030*/  LDC.64 R8, c[0x0][0x220] ;  /* 0x00008800ff087b82 */ /* 0x001e220000000a00 */
[----:B------:R-:W-:Y:S02]  /*1040*/  IMAD.IADD R15, R3, 0x1, R4 ;  /* 0x00000001030f7824 */ /* 0x000fe400078e0204 */
[----:B------:R-:W-:Y:S02]  /*1050*/  VIADD R4, R4, 0x80 ;  /* 0x0000008004047836 */ /* 0x000fe40000000000 */
[----:B0-----:R-:W-:-:S05]  /*1060*/  IMAD.WIDE.U32 R8, R15, 0x2, R8 ;  /* 0x000000020f087825 */ /* 0x001fca00078e0008 */
[----:B------:R1:W-:Y:S02]  /*1070*/  STG.E.U16 desc[UR4][R8.64], R11 ;  /* 0x0000000b08007986 */ /* 0x0003e4000c101504 */
.L_x_42086:
[----:B------:R-:W-:-:S13]  /*1080*/  ISETP.GE.AND P0, PT, R4, R5, PT ;  /* 0x000000050400720c */ /* 0x000fda0003f06270 */
[----:B------:R-:W-:Y:S05]  /*1090*/  @P0 BRA `(.L_x_42088) ;  /* 0x0000000000340947 */ /* 0x000fea0003800000 */
[----:B-1----:R-:W1:Y:S01]  /*10a0*/  LDC.64 R8, c[0x0][0x220] ;  /* 0x00008800ff087b82 */ /* 0x002e620000000a00 */
[----:B------:R-:W-:Y:S02]  /*10b0*/  IMAD.IADD R11, R3, 0x1, R4 ;  /* 0x00000001030b7824 */ /* 0x000fe400078e0204 */
[----:B------:R-:W-:Y:S02]  /*10c0*/  VIADD R4, R4, 0x80 ;  /* 0x0000008004047836 */ /* 0x000fe40000000000 */
[----:B-1----:R-:W-:-:S05]  /*10d0*/  IMAD.WIDE.U32 R8, R11, 0x2, R8 ;  /* 0x000000020b087825 */ /* 0x002fca00078e0008 */
[----:B------:R1:W-:Y:S02]  /*10e0*/  STG.E.U16 desc[UR4][R8.64], R6 ;  /* 0x0000000608007986 */ /* 0x0003e4000c101504 */
.L_x_42087:
        /* <DEDUP_REMOVED lines=8> */
.L_x_42088:
[----:B------:R-:W-:Y:S05]  /*1170*/  BSYNC B1 ;  /* 0x0000000000017941 */ /* 0x000fea0003800000 */
.L_x_42084:
[----:B------:R-:W-:-:S13]  /*1180*/  ISETP.GE.AND P0, PT, R4, R5, PT ;  /* 0x000000050400720c */ /* 0x000fda0003f06270 */
[----:B--2---:R-:W2:Y:S01]  /*1190*/  @!P0 LDC.64 R6, c[0x0][0x220] ;  /* 0x00008800ff068b82 */ /* 0x004ea20000000a00 */
[----:B-1----:R-:W-:Y:S02]  /*11a0*/  @!P0 IMAD.IADD R9, R3, 0x1, R4 ;  /* 0x0000000103098824 */ /* 0x002fe400078e0204 */
[----:B------:R-:W-:Y:S02]  /*11b0*/  @!P0 VIADD R4, R4, 0x80 ;  /* 0x0000008004048836 */ /* 0x000fe40000000000 */
[----:B--2---:R-:W-:-:S05]  /*11c0*/  @!P0 IMAD.WIDE.U32 R6, R9, 0x2, R6 ;  /* 0x0000000209068825 */ /* 0x004fca00078e0006 */
[----:B------:R2:W-:Y:S02]  /*11d0*/  @!P0 STG.E.U16 desc[UR4][R6.64], R13 ;  /* 0x0000000d06008986 */ /* 0x0005e4000c101504 */
.L_x_42089:
[----:B------:R-:W-:Y:S05]  /*11e0*/  BSYNC B0 ;  /* 0x0000000000007941 */ /* 0x000fea0003800000 */
.L_x_42083:
        /* <DEDUP_REMOVED lines=8> */
.L_x_42090:
        /* <DEDUP_REMOVED lines=9> */
.L_x_44668:


//--------------------- .text._ZN2at6native18elementwise_kernelILi128ELi4EZNS0_15gpu_kernel_implIZZZNS0_49_GLOBAL__N__657f93f7_16_TensorCompare_cu_71e06f4e17where_kernel_implERNS_14TensorIteratorEENKUlvE_clEvENKUlvE0_clEvEUlbN3c104HalfES9_E_EEvRNS_18TensorIteratorBaseERKT_EUliE_EEviT1_ --------------------------
	.section	.text._ZN2at6native18elementwise_kernelILi128ELi4EZNS0_15gpu_kernel_implIZZZNS0_49_GLOBAL__N__657f93f7_16_TensorCompare_cu_71e06f4e17where_kernel_implERNS_14TensorIteratorEENKUlvE_clEvENKUlvE0_clEvEUlbN3c104HalfES9_E_EEvRNS_18TensorIteratorBaseERKT_EUliE_EEviT1_,"ax",@progbits
	.align	128
        .global         _ZN2at6native18elementwise_kernelILi128ELi4EZNS0_15gpu_kernel_implIZZZNS0_49_GLOBAL__N__657f93f7_16_TensorCompare_cu_71e06f4e17where_kernel_implERNS_14TensorIteratorEENKUlvE_clEvENKUlvE0_clEvEUlbN3c104HalfES9_E_EEvRNS_18TensorIteratorBaseERKT_EUliE_EEviT1_
        .type           _ZN2at6native18elementwise_kernelILi128ELi4EZNS0_15gpu_kernel_implIZZZNS0_49_GLOBAL__N__657f93f7_16_TensorCompare_cu_71e06f4e17where_kernel_implERNS_14TensorIteratorEENKUlvE_clEvENKUlvE0_clEvEUlbN3c104HalfES9_E_EEvRNS_18TensorIteratorBaseERKT_EUliE_EEviT1_,@function
        .size           _ZN2at6native18elementwise_kernelILi128ELi4EZNS0_15gpu_kernel_implIZZZNS0_49_GLOBAL__N__657f93f7_16_TensorCompare_cu_71e06f4e17where_kernel_implERNS_14TensorIteratorEENKUlvE_clEvENKUlvE0_clEvEUlbN3c104HalfES9_E_EEvRNS_18TensorIteratorBaseERKT_EUliE_EEviT1_,(.L_x_44669 - _ZN2at6native18elementwise_kernelILi128ELi4EZNS0_15gpu_kernel_implIZZZNS0_49_GLOBAL__N__657f93f7_16_TensorCompare_cu_71e06f4e17where_kernel_implERNS_14TensorIteratorEENKUlvE_clEvENKUlvE0_clEvEUlbN3c104HalfES9_E_EEvRNS_18TensorIteratorBaseERKT_EUliE_EEviT1_)
        .other          _ZN2at6native18elementwise_kernelILi128ELi4EZNS0_15gpu_kernel_implIZZZNS0_49_GLOBAL__N__657f93f7_16_TensorCompare_cu_71e06f4e17where_kernel_implERNS_14TensorIteratorEENKUlvE_clEvENKUlvE0_clEvEUlbN3c104HalfES9_E_EEvRNS_18TensorIteratorBaseERKT_EUliE_EEviT1_,@"STO_CUDA_ENTRY STV_DEFAULT"
_ZN2at6native18elementwise_kernelILi128ELi4EZNS0_15gpu_kernel_implIZZZNS0_49_GLOBAL__N__657f93f7_16_TensorCompare_cu_71e06f4e17where_kernel_implERNS_14TensorIteratorEENKUlvE_clEvENKUlvE0_clEvEUlbN3c104HalfES9_E_EEvRNS_18TensorIteratorBaseERKT_EUliE_EEviT1_:
.text._ZN2at6native18elementwise_kernelILi128ELi4EZNS0_15gpu_kernel_implIZZZNS0_49_GLOBAL__N__657f93f7_16_TensorCompare_cu_71e06f4e17where_kernel_implERNS_14TensorIteratorEENKUlvE_clEvENKUlvE0_clEvEUlbN3c104HalfES9_E_EEvRNS_18TensorIteratorBaseERKT_EUliE_EEviT1_:
        /* <DEDUP_REMOVED lines=391> */
.L_x_42093:
        /* <DEDUP_REMOVED lines=22> */
.L_x_42097:
[----:B------:R-:W2:Y:S02]  /*19d0*/  LDG.E.U8 R2, desc[UR36][R2.64] ;  /* 0x0000002402027981 */ /* 0x000ea4000c1e1100 */
[----:B--2---:R-:W-:-:S04]  /*19e0*/  ISETP.NE.AND P0, PT, R2, RZ, PT ;  /* 0x000000ff0200720c */ /* 0x004fc80003f05270 */
[----:B------:R-:W-:Y:S01]  /*19f0*/  P2R R19, PR, RZ, 0x1 ;  /* 0x00000001ff137803 */ /* 0x000fe20000000000 */
[----:B------:R-:W-:Y:S08]  /*1a00*/  BRA `(.L_x_42099) ;  /* 0x0000000c00c47947 */ /* 0x000ff00003800000 */
.L_x_42096:
        /* <DEDUP_REMOVED lines=11> */
.L_x_42101:
[----:B------:R-:W2:Y:S02]  /*1ac0*/  LDG.E R2, desc[UR36][R2.64] ;  /* 0x0000002402027981 */ /* 0x000ea4000c1e1900 */
[----:B--2---:R-:W-:-:S04]  /*1ad0*/  ISETP.NE.AND P0, PT, R2, RZ, PT ;  /* 0x000000ff0200720c */ /* 0x004fc80003f05270 */
[----:B------:R-:W-:Y:S01]  /*1ae0*/  P2R R19, PR, RZ, 0x1 ;  /* 0x00000001ff137803 */ /* 0x000fe20000000000 */
[----:B------:R-:W-:Y:S08]  /*1af0*/  BRA `(.L_x_42099) ;  /* 0x0000000c00887947 */ /* 0x000ff00003800000 */
.L_x_42100:
[----:B------:R-:W2:Y:S02]  /*1b00*/  LDG.E.U16 R2, desc[UR36][R2.64] ;  /* 0x0000002402027981 */ /* 0x000ea4000c1e1500 */
[----:B--2---:R-:W-:-:S04]  /*1b10*/  ISETP.NE.AND P0, PT, R2, RZ, PT ;  /* 0x000000ff0200720c */ /* 0x004fc80003f05270 */
[----:B------:R-:W-:Y:S01]  /*1b20*/  P2R R19, PR, RZ, 0x1 ;  /* 0x00000001ff137803 */ /* 0x000fe20000000000 */
[----:B------:R-:W-:Y:S08]  /*1b30*/  BRA `(.L_x_42099) ;  /* 0x0000000c00787947 */ /* 0x000ff00003800000 */
.L_x_42095:
        /* <DEDUP_REMOVED lines=10> */
.L_x_42103:
[----:B------:R-:W2:Y:S02]  /*1be0*/  LDG.E.U16 R0, desc[UR36][R2.64] ;  /* 0x0000002402007981 */ /* 0x000ea4000c1e1500 */
[----:B--2---:R-:W-:-:S05]  /*1bf0*/  HADD2.F32 R0, -RZ, R0.H0_H0 ;  /* 0x20000000ff007230 */ /* 0x004fca0000004100 */
[----:B------:R-:W-:-:S04]  /*1c00*/  FSETP.NEU.FTZ.AND P0, PT, R0, RZ, PT ;  /* 0x000000ff0000720b */ /* 0x000fc80003f1d000 */
[----:B------:R-:W-:Y:S01]  /*1c10*/  P2R R19, PR, RZ, 0x1 ;  /* 0x00000001ff137803 */ /* 0x000fe20000000000 */
[----:B------:R-:W-:Y:S08]  /*1c20*/  BRA `(.L_x_42099) ;  /* 0x0000000c003c7947 */ /* 0x000ff00003800000 */
.L_x_42102:
        /* <DEDUP_REMOVED lines=12> */
.L_x_42105:
        /* <DEDUP_REMOVED lines=11> */
.L_x_42104:
[----:B------:R-:W2:Y:S02]  /*1da0*/  LDG.E.64 R2, desc[UR36][R2.64] ;  /* 0x0000002402027981 */ /* 0x000ea4000c1e1b00 */
[----:B--2---:R-:W-:-:S06]  /*1db0*/  DSETP.NEU.AND P0, PT, R2, RZ, PT ;  /* 0x000000ff0200722a */ /* 0x004fcc0003f0d000 */
[----:B------:R-:W-:Y:S01]  /*1dc0*/  P2R R19, PR, RZ, 0x1 ;  /* 0x00000001ff137803 */ /* 0x000fe20000000000 */
[----:B------:R-:W-:Y:S07]  /*1dd0*/  BRA `(.L_x_42099) ;  /* 0x0000000800d07947 */ /* 0x000fee0003800000 */
.L_x_42094:
        /* <DEDUP_REMOVED lines=12> */
.L_x_42108:
[----:B------:R-:W2:Y:S02]  /*1ea0*/  LDG.E.128 R4, desc[UR36][R2.64] ;  /* 0x0000002402047981 */ /* 0x000ea4000c1e1d00 */
[----:B--2---:R-:W-:-:S06]  /*1eb0*/  DSETP.NEU.AND P0, PT, R6, RZ, PT ;  /* 0x000000ff0600722a */ /* 0x004fcc0003f0d000 */
[----:B------:R-:W-:-:S06]  /*1ec0*/  DSETP.NEU.OR P0, PT, R4, RZ, P0 ;  /* 0x000000ff0400722a */ /* 0x000fcc000070d400 */
[----:B------:R-:W-:Y:S01]  /*1ed0*/  P2R R19, PR, RZ, 0x1 ;  /* 0x00000001ff137803 */ /* 0x000fe20000000000 */
[----:B------:R-:W-:Y:S07]  /*1ee0*/  BRA `(.L_x_42099) ;  /* 0x00000008008c7947 */ /* 0x000fee0003800000 */
.L_x_42107:
        /* <DEDUP_REMOVED lines=28> */
.L_x_42110:
        /* <DEDUP_REMOVED lines=15> */
.L_x_42109:
[----:B------:R-:W2:Y:S02]  /*21a0*/  LDG.E.U16 R0, desc[UR36][R2.64] ;  /* 0x0000002402007981 */ /* 0x000ea4000c1e1500 */
[----:B--2---:R-:W-:-:S05]  /*21b0*/  IMAD.U32 R0, R0, 0x10000, RZ ;  /* 0x0001000000007824 */ /* 0x004fca00078e00ff */
[----:B------:R-:W-:-:S04]  /*21c0*/  FSETP.NEU.FTZ.AND P0, PT, R0, RZ, PT ;  /* 0x000000ff0000720b */ /* 0x000fc80003f1d000 */
[----:B------:R-:W-:Y:S01]  /*21d0*/  P2R R19, PR, RZ, 0x1 ;  /* 0x00000001ff137803 */ /* 0x000fe20000000000 */
[----:B------:R-:W-:Y:S08]  /*21e0*/  BRA `(.L_x_42099) ;  /* 0x0000000400cc7947 */ /* 0x000ff00003800000 */
.L_x_42106:
        /* <DEDUP_REMOVED lines=12> */
.L_x_42113:
        /* <DEDUP_REMOVED lines=21> */
.L_x_42117:
[----:B------:R-:W-:Y:S05]  /*2400*/  BSYNC B1 ;  /* 0x0000000000017941 */ /* 0x000fea0003800000 */
.L_x_42116:
[----:B------:R-:W-:Y:S01]  /*2410*/  LEA R3, R0, 0x3b800000, 0x17 ;  /* 0x3b80000000037811 */ /* 0x000fe200078eb8ff */
[----:B------:R-:W-:-:S05]  /*2420*/  IMAD.SHL.U32 R0, R2, 0x100000, RZ ;  /* 0x0010000002007824 */ /* 0x000fca00078e00ff */
[----:B------:R-:W-:-:S07]  /*2430*/  LOP3.LUT R0, R3, R0, R4, 0xfe, !PT ;  /* 0x0000000003007212 */ /* 0x000fce00078efe04 */
.L_x_42115:
[----:B------:R-:W-:Y:S05]  /*2440*/  BSYNC B0 ;  /* 0x0000000000007941 */ /* 0x000fea0003800000 */
.L_x_42114:
[----:B------:R-:W-:-:S04]  /*2450*/  FSETP.NEU.FTZ.AND P0, PT, R0, RZ, PT ;  /* 0x000000ff0000720b */ /* 0x000fc80003f1d000 */
[----:B------:R-:W-:Y:S01]  /*2460*/  P2R R19, PR, RZ, 0x1 ;  /* 0x00000001ff137803 */ /* 0x000fe20000000000 */
[----:B------:R-:W-:Y:S08]  /*2470*/  BRA `(.L_x_42099) ;  /* 0x0000000400287947 */ /* 0x000ff00003800000 */
.L_x_42112:
        /* <DEDUP_REMOVED lines=21> */
.L_x_42121:
[----:B------:R-:W-:Y:S05]  /*25d0*/  BSYNC B1 ;  /* 0x0000000000017941 */ /* 0x000fea0003800000 */
.L_x_42120:
[----:B------:R-:W-:Y:S01]  /*25e0*/  LEA R3, R0, 0x37800000, 0x17 ;  /* 0x3780000000037811 */ /* 0x000fe200078eb8ff */
[----:B------:R-:W-:-:S05]  /*25f0*/  IMAD.SHL.U32 R0, R2, 0x200000, RZ ;  /* 0x0020000002007824 */ /* 0x000fca00078e00ff */
[----:B------:R-:W-:-:S07]  /*2600*/  LOP3.LUT R0, R3, R0, R4, 0xfe, !PT ;  /* 0x0000000003007212 */ /* 0x000fce00078efe04 */
.L_x_42119:
[----:B------:R-:W-:Y:S05]  /*2610*/  BSYNC B0 ;  /* 0x0000000000007941 */ /* 0x000fea0003800000 */
.L_x_42118:
[----:B------:R-:W-:-:S04]  /*2620*/  FSETP.NEU.FTZ.AND P0, PT, R0, RZ, PT ;  /* 0x000000ff0000720b */ /* 0x000fc80003f1d000 */
[----:B------:R-:W-:Y:S01]  /*2630*/  P2R R19, PR, RZ, 0x1 ;  /* 0x00000001ff137803 */ /* 0x000fe20000000000 */
[----:B------:R-:W-:Y:S08]  /*2640*/  BRA `(.L_x_42099) ;  /* 0x0000000000b47947 */ /* 0x000ff00003800000 */
.L_x_42111:
        /* <DEDUP_REMOVED lines=14> */
.L_x_42125:
[----:B------:R-:W-:Y:S05]  /*2730*/  BSYNC B0 ;  /* 0x0000000000007941 */ /* 0x000fea0003800000 */
.L_x_42124:
[----:B------:R-:W-:-:S04]  /*2740*/  FSETP.NEU.FTZ.AND P0, PT, R0, RZ, PT ;  /* 0x000000ff0000720b */ /* 0x000fc80003f1d000 */
[----:B------:R-:W-:Y:S01]  /*2750*/  P2R R19, PR, RZ, 0x1 ;  /* 0x00000001ff137803 */ /* 0x000fe20000000000 */
[----:B------:R-:W-:Y:S08]  /*2760*/  BRA `(.L_x_42099) ;  /* 0x00000000006c7947 */ /* 0x000ff00003800000 */
.L_x_42098:
        /* <DEDUP_REMOVED lines=16> */
.L_x_42126:
[----:B------:R-:W-:-:S04]  /*2870*/  PLOP3.LUT P0, PT, PT, PT, PT, 0x8, 0x0 ;  /* 0x000000000000781c */ /* 0x000fc80003f0e170 */
[----:B------:R-:W-:Y:S01]  /*2880*/  P2R R19, PR, RZ, 0x1 ;  /* 0x00000001ff137803 */ /* 0x000fe20000000000 */
[----:B------:R-:W-:Y:S08]  /*2890*/  BRA `(.L_x_42099) ;  /* 0x0000000000207947 */ /* 0x000ff00003800000 */
.L_x_42123:
[----:B------:R-:W2:Y:S02]  /*28a0*/  LDG.E.64 R2, desc[UR36][R2.64] ;  /* 0x0000002402027981 */ /* 0x000ea4000c1e1b00 */
[----:B--2---:R-:W-:-:S04]  /*28b0*/  ISETP.NE.U32.AND P0, PT, R2, RZ, PT ;  /* 0x000000ff0200720c */ /* 0x004fc80003f05070 */
[----:B------:R-:W-:-:S04]  /*28c0*/  ISETP.NE.AND.EX P0, PT, R3, RZ, PT, P0 ;  /* 0x000000ff0300720c */ /* 0x000fc80003f05300 */
[----:B------:R-:W-:Y:S01]  /*28d0*/  P2R R19, PR, RZ, 0x1 ;  /* 0x00000001ff137803 */ /* 0x000fe20000000000 */
[----:B------:R-:W-:Y:S08]  /*28e0*/  BRA `(.L_x_42099) ;  /* 0x00000000000c7947 */ /* 0x000ff00003800000 */
.L_x_42122:
[----:B------:R-:W2:Y:S02]  /*28f0*/  LDG.E R2, desc[UR36][R2.64] ;  /* 0x0000002402027981 */ /* 0x000ea4000c1e1900 */
[----:B--2---:R-:W-:-:S04]  /*2900*/  ISETP.NE.AND P0, PT, R2, RZ, PT ;  /* 0x000000ff0200720c */ /* 0x004fc80003f05270 */
[----:B------:R-:W-:-:S09]  /*2910*/  P2R R19, PR, RZ, 0x1 ;  /* 0x00000001ff137803 */ /* 0x000fd20000000000 */
.L_x_42099:
        /* <DEDUP_REMOVED lines=20> */
.L_x_42130:
[----:B------:R-:W2:Y:S02]  /*2a60*/  LDG.E.U8 R2, desc[UR36][R2.64] ;  /* 0x0000002402027981 */ /* 0x000ea4000c1e1100 */
[----:B--2---:R-:W-:-:S04]  /*2a70*/  I2FP.F32.U32 R0, R2 ;  /* 0x0000000200007245 */ /* 0x004fc80000201000 */
[----:B------:R-:W-:-:S04]  /*2a80*/  F2FP.F16.F32.PACK_AB R0, RZ, R0 ;  /* 0x00000000ff00723e */ /* 0x000fc800000000ff */
[----:B------:R-:W-:Y:S01]  /*2a90*/  PRMT R24, R0, 0x7610, R24 ;  /* 0x0000761000187816 */ /* 0x000fe20000000018 */
[----:B------:R-:W-:Y:S06]  /*2aa0*/  BRA `(.L_x_42132) ;  /* 0x0000000c00bc7947 */ /* 0x000fec0003800000 */
.L_x_42129:
        /* <DEDUP_REMOVED lines=11> */
.L_x_42134:
[----:B------:R-:W2:Y:S02]  /*2b60*/  LDG.E R2, desc[UR36][R2.64] ;  /* 0x0000002402027981 */ /* 0x000ea4000c1e1900 */
[----:B--2---:R-:W-:-:S04]  /*2b70*/  I2FP.F32.S32 R0, R2 ;  /* 0x0000000200007245 */ /* 0x004fc80000201400 */
[----:B------:R-:W-:-:S04]  /*2b80*/  F2FP.F16.F32.PACK_AB R0, RZ, R0 ;  /* 0x00000000ff00723e */ /* 0x000fc800000000ff */
[----:B------:R-:W-:Y:S01]  /*2b90*/  PRMT R24, R0, 0x7610, R24 ;  /* 0x0000761000187816 */ /* 0x000fe20000000018 */
[----:B------:R-:W-:Y:S06]  /*2ba0*/  BRA `(.L_x_42132) ;  /* 0x0000000c007c7947 */ /* 0x000fec0003800000 */
.L_x_42133:
[----:B------:R-:W2:Y:S02]  /*2bb0*/  LDG.E.U16 R2, desc[UR36][R2.64] ;  /* 0x0000002402027981 */ /* 0x000ea4000c1e1500 */
[----:B--2---:R-:W0:Y:S02]  /*2bc0*/  I2F.S16 R0, R2 ;  /* 0x0000000200007306 */ /* 0x004e240000101400 */
[----:B0-----:R-:W-:-:S04]  /*2bd0*/  F2FP.F16.F32.PACK_AB R0, RZ, R0 ;  /* 0x00000000ff00723e */ /* 0x001fc800000000ff */
[----:B------:R-:W-:Y:S01]  /*2be0*/  PRMT R24, R0, 0x7610, R24 ;  /* 0x0000761000187816 */ /* 0x000fe20000000018 */
[----:B------:R-:W-:Y:S06]  /*2bf0*/  BRA `(.L_x_42132) ;  /* 0x0000000c00687947 */ /* 0x000fec0003800000 */
.L_x_42128:
        /* <DEDUP_REMOVED lines=9> */
.L_x_42136:
[----:B------:R1:W5:Y:S01]  /*2c90*/  LDG.E.U16 R24, desc[UR36][R2.64] ;  /* 0x0000002402187981 */ /* 0x000362000c1e1500 */
[----:B------:R-:W-:Y:S05]  /*2ca0*/  BRA `(.L_x_42132) ;  /* 0x0000000c003c7947 */ /* 0x000fea0003800000 */
.L_x_42135:
        /* <DEDUP_REMOVED lines=9> */
.L_x_42138:
[----:B------:R0:W5:Y:S01]  /*2d40*/  LDG.E.U16 R24, desc[UR36][R2.64] ;  /* 0x0000002402187981 */ /* 0x000162000c1e1500 */
[----:B------:R-:W-:Y:S05]  /*2d50*/  BRA `(.L_x_42132) ;  /* 0x0000000c00107947 */ /* 0x000fea0003800000 */
.L_x_42137:
        /* <DEDUP_REMOVED lines=9> */
.L_x_42127:
        /* <DEDUP_REMOVED lines=14> */
.L_x_42141:
        /* <DEDUP_REMOVED lines=9> */
.L_x_42140:
        /* <DEDUP_REMOVED lines=28> */
.L_x_42143:
        /* <DEDUP_REMOVED lines=15> */
.L_x_42142:
[----:B------:R-:W2:Y:S02]  /*3210*/  LDG.E.U16 R0, desc[UR36][R2.64] ;  /* 0x0000002402007981 */ /* 0x000ea4000c1e1500 */
[----:B--2---:R-:W-:-:S05]  /*3220*/  IMAD.U32 R0, R0, 0x10000, RZ ;  /* 0x0001000000007824 */ /* 0x004fca00078e00ff */
[----:B------:R-:W-:-:S04]  /*3230*/  F2FP.F16.F32.PACK_AB R0, RZ, R0 ;  /* 0x00000000ff00723e */ /* 0x000fc800000000ff */
[----:B------:R-:W-:Y:S01]  /*3240*/  PRMT R24, R0, 0x7610, R24 ;  /* 0x0000761000187816 */ /* 0x000fe20000000018 */
[----:B------:R-:W-:Y:S06]  /*3250*/  BRA `(.L_x_42132) ;  /* 0x0000000400d07947 */ /* 0x000fec0003800000 */
.L_x_42139:
        /* <DEDUP_REMOVED lines=13> */
.L_x_42146:
        /* <DEDUP_REMOVED lines=21> */
.L_x_42150:
[----:B------:R-:W-:Y:S05]  /*3480*/  BSYNC B1 ;  /* 0x0000000000017941 */ /* 0x000fea0003800000 */
.L_x_42149:
[----:B------:R-:W-:Y:S01]  /*3490*/  LEA R3, R0, 0x3b800000, 0x17 ;  /* 0x3b80000000037811 */ /* 0x000fe200078eb8ff */
[----:B------:R-:W-:-:S05]  /*34a0*/  IMAD.SHL.U32 R0, R2, 0x100000, RZ ;  /* 0x0010000002007824 */ /* 0x000fca00078e00ff */
[----:B------:R-:W-:-:S07]  /*34b0*/  LOP3.LUT R0, R3, R0, R4, 0xfe, !PT ;  /* 0x0000000003007212 */ /* 0x000fce00078efe04 */
.L_x_42148:
[----:B------:R-:W-:Y:S05]  /*34c0*/  BSYNC B0 ;  /* 0x0000000000007941 */ /* 0x000fea0003800000 */
.L_x_42147:
[----:B------:R-:W-:-:S04]  /*34d0*/  F2FP.F16.F32.PACK_AB R0, RZ, R0 ;  /* 0x00000000ff00723e */ /* 0x000fc800000000ff */
[----:B------:R-:W-:Y:S01]  /*34e0*/  PRMT R24, R0, 0x7610, R24 ;  /* 0x0000761000187816 */ /* 0x000fe20000000018 */
[----:B------:R-:W-:Y:S06]  /*34f0*/  BRA `(.L_x_42132) ;  /* 0x0000000400287947 */ /* 0x000fec0003800000 */
.L_x_42145:
        /* <DEDUP_REMOVED lines=21> */
.L_x_42154:
[----:B------:R-:W-:Y:S05]  /*3650*/  BSYNC B1 ;  /* 0x0000000000017941 */ /* 0x000fea0003800000 */
.L_x_42153:
[----:B------:R-:W-:Y:S01]  /*3660*/  LEA R3, R0, 0x37800000, 0x17 ;  /* 0x3780000000037811 */ /* 0x000fe200078eb8ff */
[----:B------:R-:W-:-:S05]  /*3670*/  IMAD.SHL.U32 R0, R2, 0x200000, RZ ;  /* 0x0020000002007824 */ /* 0x000fca00078e00ff */
[----:B------:R-:W-:-:S07]  /*3680*/  LOP3.LUT R0, R3, R0, R4, 0xfe, !PT ;  /* 0x0000000003007212 */ /* 0x000fce00078efe04 */
.L_x_42152:
[----:B------:R-:W-:Y:S05]  /*3690*/  BSYNC B0 ;  /* 0x0000000000007941 */ /* 0x000fea0003800000 */
.L_x_42151:
[----:B------:R-:W-:-:S04]  /*36a0*/  F2FP.F16.F32.PACK_AB R0, RZ, R0 ;  /* 0x00000000ff00723e */ /* 0x000fc800000000ff */
[----:B------:R-:W-:Y:S01]  /*36b0*/  PRMT R24, R0, 0x7610, R24 ;  /* 0x0000761000187816 */ /* 0x000fe20000000018 */
[----:B------:R-:W-:Y:S06]  /*36c0*/  BRA `(.L_x_42132) ;  /* 0x0000000000b47947 */ /* 0x000fec0003800000 */
.L_x_42144:
        /* <DEDUP_REMOVED lines=14> */
.L_x_42158:
[----:B------:R-:W-:Y:S05]  /*37b0*/  BSYNC B0 ;  /* 0x0000000000007941 */ /* 0x000fea0003800000 */
.L_x_42157:
[----:B------:R-:W-:-:S04]  /*37c0*/  F2FP.F16.F32.PACK_AB R0, RZ, R0 ;  /* 0x00000000ff00723e */ /* 0x000fc800000000ff */
[----:B------:R-:W-:Y:S01]  /*37d0*/  PRMT R24, R0, 0x7610, R24 ;  /* 0x0000761000187816 */ /* 0x000fe20000000018 */
[----:B------:R-:W-:Y:S06]  /*37e0*/  BRA `(.L_x_42132) ;  /* 0x00000000006c7947 */ /* 0x000fec0003800000 */
.L_x_42131:
        /* <DEDUP_REMOVED lines=16> */
.L_x_42159:
[----:B------:R-:W-:Y:S01]  /*38f0*/  PRMT R24, RZ, 0x7610, R24 ;  /* 0x00007610ff187816 */ /* 0x000fe20000000018 */
[----:B------:R-:W-:Y:S06]  /*3900*/  BRA `(.L_x_42132) ;  /* 0x0000000000247947 */ /* 0x000fec0003800000 */
.L_x_42156:
[----:B------:R-:W2:Y:S02]  /*3910*/  LDG.E.64 R2, desc[UR36][R2.64] ;  /* 0x0000002402027981 */ /* 0x000ea4000c1e1b00 */
[----:B--2---:R-:W0:Y:S02]  /*3920*/  I2F.U64 R0, R2 ;  /* 0x0000000200007312 */ /* 0x004e240000301000 */
[----:B0-----:R-:W-:-:S04]  /*3930*/  F2FP.F16.F32.PACK_AB R0, RZ, R0 ;  /* 0x00000000ff00723e */ /* 0x001fc800000000ff */
[----:B------:R-:W-:Y:S01]  /*3940*/  PRMT R24, R0, 0x7610, R24 ;  /* 0x0000761000187816 */ /* 0x000fe20000000018 */
[----:B------:R-:W-:Y:S06]  /*3950*/  BRA `(.L_x_42132) ;  /* 0x0000000000107947 */ /* 0x000fec0003800000 */
.L_x_42155:
[----:B------:R-:W2:Y:S02]  /*3960*/  LDG.E R2, desc[UR36][R2.64] ;  /* 0x0000002402027981 */ /* 0x000ea4000c1e1900 */
[----:B--2---:R-:W-:-:S04]  /*3970*/  I2FP.F32.U32 R0, R2 ;  /* 0x0000000200007245 */ /* 0x004fc80000201000 */
[----:B------:R-:W-:-:S04]  /*3980*/  F2FP.F16.F32.PACK_AB R0, RZ, R0 ;  /* 0x00000000ff00723e */ /* 0x000fc800000000ff */
[----:B------:R-:W-:-:S07]  /*3990*/  PRMT R24, R0, 0x7610, R24 ;  /* 0x0000761000187816 */ /* 0x000fce0000000018 */
.L_x_42132:
        /* <DEDUP_REMOVED lines=20> */
.L_x_42163:
[----:B------:R-:W2:Y:S02]  /*3ae0*/  LDG.E.U8 R2, desc[UR36][R2.64] ;  /* 0x0000002402027981 */ /* 0x000ea4000c1e1100 */
[----:B--2---:R-:W-:-:S04]  /*3af0*/  I2FP.F32.U32 R0, R2 ;  /* 0x0000000200007245 */ /* 0x004fc80000201000 */
[----:B------:R-:W-:-:S04]  /*3b00*/  F2FP.F16.F32.PACK_AB R0, RZ, R0 ;  /* 0x00000000ff00723e */ /* 0x000fc800000000ff */
[----:B------:R-:W-:Y:S01]  /*3b10*/  PRMT R5, R0, 0x7610, R5 ;  /* 0x0000761000057816 */ /* 0x000fe20000000005 */
[----:B------:R-:W-:Y:S06]  /*3b20*/  BRA `(.L_x_42165) ;  /* 0x0000000c00b87947 */ /* 0x000fec0003800000 */
.L_x_42162:
        /* <DEDUP_REMOVED lines=11> */
.L_x_42167:
[----:B------:R-:W2:Y:S02]  /*3be0*/  LDG.E R2, desc[UR36][R2.64] ;  /* 0x0000002402027981 */ /* 0x000ea4000c1e1900 */
[----:B--2---:R-:W-:-:S04]  /*3bf0*/  I2FP.F32.S32 R0, R2 ;  /* 0x0000000200007245 */ /* 0x004fc80000201400 */
[----:B------:R-:W-:-:S04]  /*3c00*/  F2FP.F16.F32.PACK_AB R0, RZ, R0 ;  /* 0x00000000ff00723e */ /* 0x000fc800000000ff */
[----:B------:R-:W-:Y:S01]  /*3c10*/  PRMT R5, R0, 0x7610, R5 ;  /* 0x0000761000057816 */ /* 0x000fe20000000005 */
[----:B------:R-:W-:Y:S06]  /*3c20*/  BRA `(.L_x_42165) ;  /* 0x0000000c00787947 */ /* 0x000fec0003800000 */
.L_x_42166:
[----:B------:R-:W2:Y:S02]  /*3c30*/  LDG.E.U16 R2, desc[UR36][R2.64] ;  /* 0x0000002402027981 */ /* 0x000ea4000c1e1500 */
[----:B--2---:R-:W0:Y:S02]  /*3c40*/  I2F.S16 R0, R2 ;  /* 0x0000000200007306 */ /* 0x004e240000101400 */
[----:B0-----:R-:W-:-:S04]  /*3c50*/  F2FP.F16.F32.PACK_AB R0, RZ, R0 ;  /* 0x00000000ff00723e */ /* 0x001fc800000000ff */
[----:B------:R-:W-:Y:S01]  /*3c60*/  PRMT R5, R0, 0x7610, R5 ;  /* 0x0000761000057816 */ /* 0x000fe20000000005 */
[----:B------:R-:W-:Y:S06]  /*3c70*/  BRA `(.L_x_42165) ;  /* 0x0000000c00647947 */ /* 0x000fec0003800000 */
.L_x_42161:
        /* <DEDUP_REMOVED lines=9> */
.L_x_42169:
[----:B------:R1:W5:Y:S01]  /*3d10*/  LDG.E.U16 R5, desc[UR36][R2.64] ;  /* 0x0000002402057981 */ /* 0x000362000c1e1500 */
[----:B------:R-:W-:Y:S05]  /*3d20*/  BRA `(.L_x_42165) ;  /* 0x0000000c00387947 */ /* 0x000fea0003800000 */
.L_x_42168:
        /* <DEDUP_REMOVED lines=9> */
.L_x_42171:
[----:B------:R0:W5:Y:S01]  /*3dc0*/  LDG.E.U16 R5, desc[UR36][R2.64] ;  /* 0x0000002402057981 */ /* 0x000162000c1e1500 */
[----:B------:R-:W-:Y:S05]  /*3dd0*/  BRA `(.L_x_42165) ;  /* 0x0000000c000c7947 */ /* 0x000fea0003800000 */
.L_x_42170:
        /* <DEDUP_REMOVED lines=9> */
.L_x_42160:
        /* <DEDUP_REMOVED lines=14> */
.L_x_42174:
        /* <DEDUP_REMOVED lines=9> */
.L_x_42173:
        /* <DEDUP_REMOVED lines=27> */
.L_x_42176:
        /* <DEDUP_REMOVED lines=15> */
.L_x_42175:
[----:B------:R-:W2:Y:S02]  /*4280*/  LDG.E.U16 R0, desc[UR36][R2.64] ;  /* 0x0000002402007981 */ /* 0x000ea4000c1e1500 */
[----:B--2---:R-:W-:-:S05]  /*4290*/  IMAD.U32 R0, R0, 0x10000, RZ ;  /* 0x0001000000007824 */ /* 0x004fca00078e00ff */
[----:B------:R-:W-:-:S04]  /*42a0*/  F2FP.F16.F32.PACK_AB R0, RZ, R0 ;  /* 0x00000000ff00723e */ /* 0x000fc800000000ff */
[----:B------:R-:W-:Y:S01]  /*42b0*/  PRMT R5, R0, 0x7610, R5 ;  /* 0x0000761000057816 */ /* 0x000fe20000000005 */
[----:B------:R-:W-:Y:S06]  /*42c0*/  BRA `(.L_x_42165) ;  /* 0x0000000400d07947 */ /* 0x000fec0003800000 */
.L_x_42172:
        /* <DEDUP_REMOVED lines=13> */
.L_x_42179:
        /* <DEDUP_REMOVED lines=21> */
.L_x_42183:
[----:B------:R-:W-:Y:S05]  /*44f0*/  BSYNC B1 ;  /* 0x0000000000017941 */ /* 0x000fea0003800000 */
.L_x_42182:
[----:B------:R-:W-:Y:S01]  /*4500*/  LEA R3, R0, 0x3b800000, 0x17 ;  /* 0x3b80000000037811 */ /* 0x000fe200078eb8ff */
[----:B------:R-:W-:-:S05]  /*4510*/  IMAD.SHL.U32 R0, R2, 0x100000, RZ ;  /* 0x0010000002007824 */ /* 0x000fca00078e00ff */
[----:B------:R-:W-:-:S07]  /*4520*/  LOP3.LUT R0, R3, R0, R4, 0xfe, !PT ;  /* 0x0000000003007212 */ /* 0x000fce00078efe04 */
.L_x_42181:
[----:B------:R-:W-:Y:S05]  /*4530*/  BSYNC B0 ;  /* 0x0000000000007941 */ /* 0x000fea0003800000 */
.L_x_42180:
[----:B------:R-:W-:-:S04]  /*4540*/  F2FP.F16.F32.PACK_AB R0, RZ, R0 ;  /* 0x00000000ff00723e */ /* 0x000fc800000000ff */
[----:B------:R-:W-:Y:S01]  /*4550*/  PRMT R5, R0, 0x7610, R5 ;  /* 0x0000761000057816 */ /* 0x000fe20000000005 */
[----:B------:R-:W-:Y:S06]  /*4560*/  BRA `(.L_x_42165) ;  /* 0x0000000400287947 */ /* 0x000fec0003800000 */
.L_x_42178:
        /* <DEDUP_REMOVED lines=21> */
.L_x_42187:
[----:B------:R-:W-:Y:S05]  /*46c0*/  BSYNC B1 ;  /* 0x0000000000017941 */ /* 0x000fea0003800000 */
.L_x_42186:
[----:B------:R-:W-:Y:S01]  /*46d0*/  LEA R3, R0, 0x37800000, 0x17 ;  /* 0x3780000000037811 */ /* 0x000fe200078eb8ff */
[----:B------:R-:W-:-:S05]  /*46e0*/  IMAD.SHL.U32 R0, R2, 0x200000, RZ ;  /* 0x0020000002007824 */ /* 0x000fca00078e00ff */
[----:B------:R-:W-:-:S07]  /*46f0*/  LOP3.LUT R0, R3, R0, R4, 0xfe, !PT ;  /* 0x0000000003007212 */ /* 0x000fce00078efe04 */
.L_x_42185:
[----:B------:R-:W-:Y:S05]  /*4700*/  BSYNC B0 ;  /* 0x0000000000007941 */ /* 0x000fea0003800000 */
.L_x_42184:
[----:B------:R-:W-:-:S04]  /*4710*/  F2FP.F16.F32.PACK_AB R0, RZ, R0 ;  /* 0x00000000ff00723e */ /* 0x000fc800000000ff */
[----:B------:R-:W-:Y:S01]  /*4720*/  PRMT R5, R0, 0x7610, R5 ;  /* 0x0000761000057816 */ /* 0x000fe20000000005 */
[----:B------:R-:W-:Y:S06]  /*4730*/  BRA `(.L_x_42165) ;  /* 0x0000000000b47947 */ /* 0x000fec0003800000 */
.L_x_42177:
        /* <DEDUP_REMOVED lines=14> */
.L_x_42191:
[----:B------:R-:W-:Y:S05]  /*4820*/  BSYNC B0 ;  /* 0x0000000000007941 */ /* 0x000fea0003800000 */
.L_x_42190:
[----:B------:R-:W-:-:S04]  /*4830*/  F2FP.F16.F32.PACK_AB R0, RZ, R0 ;  /* 0x00000000ff00723e */ /* 0x000fc800000000ff */
[----:B------:R-:W-:Y:S01]  /*4840*/  PRMT R5, R0, 0x7610, R5 ;  /* 0x0000761000057816 */ /* 0x000fe20000000005 */
[----:B------:R-:W-:Y:S06]  /*4850*/  BRA `(.L_x_42165) ;  /* 0x00000000006c7947 */ /* 0x000fec0003800000 */
.L_x_42164:
        /* <DEDUP_REMOVED lines=16> */
.L_x_42192:
[----:B------:R-:W-:Y:S01]  /*4960*/  PRMT R5, RZ, 0x7610, R5 ;  /* 0x00007610ff057816 */ /* 0x000fe20000000005 */
[----:B------:R-:W-:Y:S06]  /*4970*/  BRA `(.L_x_42165) ;  /* 0x0000000000247947 */ /* 0x000fec0003800000 */
.L_x_42189:
[----:B------:R-:W2:Y:S02]  /*4980*/  LDG.E.64 R2, desc[UR36][R2.64] ;  /* 0x0000002402027981 */ /* 0x000ea4000c1e1b00 */
[----:B--2---:R-:W0:Y:S02]  /*4990*/  I2F.U64 R0, R2 ;  /* 0x0000000200007312 */ /* 0x004e240000301000 */
[----:B0-----:R-:W-:-:S04]  /*49a0*/  F2FP.F16.F32.PACK_AB R0, RZ, R0 ;  /* 0x00000000ff00723e */ /* 0x001fc800000000ff */
[----:B------:R-:W-:Y:S01]  /*49b0*/  PRMT R5, R0, 0x7610, R5 ;  /* 0x0000761000057816 */ /* 0x000fe20000000005 */
[----:B------:R-:W-:Y:S06]  /*49c0*/  BRA `(.L_x_42165) ;  /* 0x0000000000107947 */ /* 0x000fec0003800000 */
.L_x_42188:
[----:B------:R-:W2:Y:S02]  /*49d0*/  LDG.E R2, desc[UR36][R2.64] ;  /* 0x0000002402027981 */ /* 0x000ea4000c1e1900 */
[----:B--2---:R-:W-:-:S04]  /*49e0*/  I2FP.F32.U32 R0, R2 ;  /* 0x0000000200007245 */ /* 0x004fc80000201000 */
[----:B------:R-:W-:-:S04]  /*49f0*/  F2FP.F16.F32.PACK_AB R0, RZ, R0 ;  /* 0x00000000ff00723e */ /* 0x000fc800000000ff */
[----:B------:R-:W-:-:S07]  /*4a00*/  PRMT R5, R0, 0x7610, R5 ;  /* 0x0000761000057816 */ /* 0x000fce0000000005 */
.L_x_42165:
[----:B01----:R-:W0:Y:S01]  /*4a10*/  LDC.U8 R2, c[0x0][0x500] ;  /* 0x00014000ff027b82 */ /* 0x003e220000000000 */
        /* <DEDUP_REMOVED lines=17> */
.L_x_42196:
[----:B------:R-:W-:-:S06]  /*4b30*/  HADD2.F32 R3, -RZ, R5.H0_H0 ;  /* 0x20000005ff037230 */ /* 0x000fcc0000004100 */
[----:B------:R-:W0:Y:S02]  /*4b40*/  F2I.S64.TRUNC R2, R3 ;  /* 0x0000000300027311 */ /* 0x000e24000020d900 */
[----:B0-----:R0:W-:Y:S01]  /*4b50*/  STG.E.U8 desc[UR36][R16.64], R2 ;  /* 0x0000000210007986 */ /* 0x0011e2000c101124 */
[----:B------:R-:W-:Y:S05]  /*4b60*/  BRA `(.L_x_42198) ;  /* 0x0000000c00847947 */ /* 0x000fea0003800000 */
.L_x_42195:
        /* <DEDUP_REMOVED lines=10> */
.L_x_42200:
[----:B------:R-:W-:-:S06]  /*4c10*/  HADD2.F32 R5, -RZ, R5.H0_H0 ;  /* 0x20000005ff057230 */ /* 0x000fcc0000004100 */
[----:B------:R-:W0:Y:S02]  /*4c20*/  F2I.FTZ.TRUNC.NTZ R5, R5 ;  /* 0x0000000500057305 */ /* 0x000e24000021f100 */
[----:B0-----:R0:W-:Y:S01]  /*4c30*/  STG.E desc[UR36][R16.64], R5 ;  /* 0x0000000510007986 */ /* 0x0011e2000c101924 */
[----:B------:R-:W-:Y:S05]  /*4c40*/  BRA `(.L_x_42198) ;  /* 0x0000000c004c7947 */ /* 0x000fea0003800000 */
.L_x_42199:
[----:B------:R-:W-:-:S06]  /*4c50*/  HADD2.F32 R5, -RZ, R5.H0_H0 ;  /* 0x20000005ff057230 */ /* 0x000fcc0000004100 */
[----:B------:R-:W0:Y:S02]  /*4c60*/  F2I.FTZ.TRUNC.NTZ R5, R5 ;  /* 0x0000000500057305 */ /* 0x000e24000021f100 */
[----:B0-----:R0:W-:Y:S01]  /*4c70*/  STG.E.U16 desc[UR36][R16.64], R5 ;  /* 0x0000000510007986 */ /* 0x0011e2000c101524 */
[----:B------:R-:W-:Y:S05]  /*4c80*/  BRA `(.L_x_42198) ;  /* 0x0000000c003c7947 */ /* 0x000fea0003800000 */
.L_x_42194:
        /* <DEDUP_REMOVED lines=9> */
.L_x_42202:
[----:B------:R0:W-:Y:S01]  /*4d20*/  STG.E.U16 desc[UR36][R16.64], R5 ;  /* 0x0000000510007986 */ /* 0x0001e2000c101524 */
[----:B------:R-:W-:Y:S05]  /*4d30*/  BRA `(.L_x_42198) ;  /* 0x0000000c00107947 */ /* 0x000fea0003800000 */
.L_x_42201:
        /* <DEDUP_REMOVED lines=10> */
.L_x_42204:
[----:B------:R-:W-:-:S05]  /*4de0*/  HADD2.F32 R0, -RZ, R5.H0_H0 ;  /* 0x20000005ff007230 */ /* 0x000fca0000004100 */
[----:B------:R-:W-:-:S04]  /*4df0*/  F2FP.F16.F32.PACK_AB R0, RZ, R0 ;  /* 0x00000000ff00723e */ /* 0x000fc800000000ff */
[----:B------:R-:W-:-:S05]  /*4e00*/  PRMT R0, R0, 0x5410, RZ ;  /* 0x0000541000007816 */ /* 0x000fca00000000ff */
[----:B------:R0:W-:Y:S01]  /*4e10*/  STG.E desc[UR36][R16.64], R0 ;  /* 0x0000000010007986 */ /* 0x0001e2000c101924 */
[----:B------:R-:W-:Y:S05]  /*4e20*/  BRA `(.L_x_42198) ;  /* 0x0000000800d47947 */ /* 0x000fea0003800000 */
.L_x_42203:
[----:B------:R-:W-:-:S05]  /*4e30*/  HADD2.F32 R2, -RZ, R5.H0_H0 ;  /* 0x20000005ff027230 */ /* 0x000fca0000004100 */
[----:B------:R-:W-:-:S06]  /*4e40*/  FMUL.FTZ R2, R2, 1 ;  /* 0x3f80000002027820 */ /* 0x000fcc0000410000 */
[----:B------:R-:W0:Y:S02]  /*4e50*/  F2F.F64.F32 R2, R2 ;  /* 0x0000000200027310 */ /* 0x000e240000201800 */
[----:B0-----:R0:W-:Y:S01]  /*4e60*/  STG.E.64 desc[UR36][R16.64], R2 ;  /* 0x0000000210007986 */ /* 0x0011e2000c101b24 */
[----:B------:R-:W-:Y:S05]  /*4e70*/  BRA `(.L_x_42198) ;  /* 0x0000000800c07947 */ /* 0x000fea0003800000 */
.L_x_42193:
        /* <DEDUP_REMOVED lines=13> */
.L_x_42207:
[----:B------:R-:W-:Y:S01]  /*4f50*/  HADD2.F32 R5, -RZ, R5.H0_H0 ;  /* 0x20000005ff057230 */ /* 0x000fe20000004100 */
[----:B------:R-:W-:-:S04]  /*4f60*/  CS2R R6, SRZ ;  /* 0x0000000000067805 */ /* 0x000fc8000001ff00 */
[----:B------:R-:W-:-:S06]  /*4f70*/  FMUL.FTZ R5, R5, 1 ;  /* 0x3f80000005057820 */ /* 0x000fcc0000410000 */
[----:B------:R-:W0:Y:S02]  /*4f80*/  F2F.F64.F32 R4, R5 ;  /* 0x0000000500047310 */ /* 0x000e240000201800 */
[----:B0-----:R0:W-:Y:S01]  /*4f90*/  STG.E.128 desc[UR36][R16.64], R4 ;  /* 0x0000000410007986 */ /* 0x0011e2000c101d24 */
[----:B------:R-:W-:Y:S05]  /*4fa0*/  BRA `(.L_x_42198) ;  /* 0x0000000800747947 */ /* 0x000fea0003800000 */
.L_x_42206:
        /* <DEDUP_REMOVED lines=21> */
.L_x_42211:
[----:B------:R-:W-:Y:S05]  /*5100*/  BSYNC B0 ;  /* 0x0000000000007941 */ /* 0x000fea0003800000 */
.L_x_42210:
[----:B------:R-:W-:-:S05]  /*5110*/  LOP3.LUT R3, R0, R3, RZ, 0xfc, !PT ;  /* 0x0000000300037212 */ /* 0x000fca00078efcff */
[----:B------:R0:W-:Y:S01]  /*5120*/  STG.E.U8 desc[UR36][R16.64], R3 ;  /* 0x0000000310007986 */ /* 0x0001e2000c101124 */
[----:B------:R-:W-:Y:S05]  /*5130*/  BRA `(.L_x_42198) ;  /* 0x0000000800107947 */ /* 0x000fea0003800000 */
.L_x_42209:
        /* <DEDUP_REMOVED lines=13> */
.L_x_42213:
[----:B------:R-:W-:Y:S01]  /*5210*/  IMAD.MOV.U32 R0, RZ, RZ, 0x7f ;  /* 0x0000007fff007424 */ /* 0x000fe200078e00ff */
[----:B------:R-:W-:-:S04]  /*5220*/  ISETP.GT.U32.AND P0, PT, R2, 0x7f800000, PT ;  /* 0x7f8000000200780c */ /* 0x000fc80003f04070 */
[----:B------:R-:W-:-:S09]  /*5230*/  SEL R0, R0, 0x7c, P0 ;  /* 0x0000007c00007807 */ /* 0x000fd20000000000 */
.L_x_42214:
[----:B------:R-:W-:Y:S05]  /*5240*/  BSYNC B0 ;  /* 0x0000000000007941 */ /* 0x000fea0003800000 */
.L_x_42212:
[----:B------:R-:W-:-:S04]  /*5250*/  LOP3.LUT R2, R5, 0x80000000, RZ, 0xc0, !PT ;  /* 0x8000000005027812 */ /* 0x000fc800078ec0ff */
[----:B------:R-:W-:-:S04]  /*5260*/  SHF.R.U32.HI R3, RZ, 0x18, R2 ;  /* 0x00000018ff037819 */ /* 0x000fc80000011602 */
[----:B------:R-:W-:-:S05]  /*5270*/  LOP3.LUT R3, R0, R3, RZ, 0xfc, !PT ;  /* 0x0000000300037212 */ /* 0x000fca00078efcff */
[----:B------:R0:W-:Y:S01]  /*5280*/  STG.E.U8 desc[UR36][R16.64], R3 ;  /* 0x0000000310007986 */ /* 0x0001e2000c101124 */
[----:B------:R-:W-:Y:S05]  /*5290*/  BRA `(.L_x_42198) ;  /* 0x0000000400b87947 */ /* 0x000fea0003800000 */
.L_x_42208:
[----:B------:R-:W-:-:S05]  /*52a0*/  HADD2.F32 R0, -RZ, R5.H0_H0 ;  /* 0x20000005ff007230 */ /* 0x000fca0000004100 */
[----:B------:R-:W-:-:S05]  /*52b0*/  F2FP.BF16.F32.PACK_AB R0, RZ, R0 ;  /* 0x00000000ff00723e */ /* 0x000fca00000010ff */
[----:B------:R0:W-:Y:S01]  /*52c0*/  STG.E.U16 desc[UR36][R16.64], R0 ;  /* 0x0000000010007986 */ /* 0x0001e2000c101524 */
[----:B------:R-:W-:Y:S05]  /*52d0*/  BRA `(.L_x_42198) ;  /* 0x0000000400a87947 */ /* 0x000fea0003800000 */
.L_x_42205:
        /* <DEDUP_REMOVED lines=12> */
.L_x_42217:
        /* <DEDUP_REMOVED lines=17> */
.L_x_42220:
[----:B------:R-:W-:-:S04]  /*54b0*/  LOP3.LUT R2, R5, 0x80000000, RZ, 0xc0, !PT ;  /* 0x8000000005027812 */ /* 0x000fc800078ec0ff */
[----:B------:R-:W-:-:S04]  /*54c0*/  SHF.R.U32.HI R3, RZ, 0x18, R2 ;  /* 0x00000018ff037819 */ /* 0x000fc80000011602 */
[----:B------:R-:W-:-:S04]  /*54d0*/  LOP3.LUT R0, R0, R3, RZ, 0xfc, !PT ;  /* 0x0000000300007212 */ /* 0x000fc800078efcff */
[----:B------:R-:W-:-:S07]  /*54e0*/  PRMT R8, R0, 0x7610, R8 ;  /* 0x0000761000087816 */ /* 0x000fce0000000008 */
.L_x_42219:
[----:B------:R-:W-:Y:S05]  /*54f0*/  BSYNC B0 ;  /* 0x0000000000007941 */ /* 0x000fea0003800000 */
.L_x_42218:
[----:B------:R3:W-:Y:S01]  /*5500*/  STG.E.U8 desc[UR36][R16.64], R8 ;  /* 0x0000000810007986 */ /* 0x0007e2000c101124 */
[----:B------:R-:W-:Y:S05]  /*5510*/  BRA `(.L_x_42198) ;  /* 0x0000000400187947 */ /* 0x000fea0003800000 */
.L_x_42216:
        /* <DEDUP_REMOVED lines=17> */
.L_x_42223:
[----:B------:R-:W-:-:S04]  /*5630*/  LOP3.LUT R2, R5, 0x80000000, RZ, 0xc0, !PT ;  /* 0x8000000005027812 */ /* 0x000fc800078ec0ff */
[----:B------:R-:W-:-:S04]  /*5640*/  SHF.R.U32.HI R3, RZ, 0x18, R2 ;  /* 0x00000018ff037819 */ /* 0x000fc80000011602 */
[----:B------:R-:W-:-:S04]  /*5650*/  LOP3.LUT R0, R0, R3, RZ, 0xfc, !PT ;  /* 0x0000000300007212 */ /* 0x000fc800078efcff */
[----:B------:R-:W-:-:S07]  /*5660*/  PRMT R8, R0, 0x7610, R8 ;  /* 0x0000761000087816 */ /* 0x000fce0000000008 */
.L_x_42222:
[----:B------:R-:W-:Y:S05]  /*5670*/  BSYNC B0 ;  /* 0x0000000000007941 */ /* 0x000fea0003800000 */
.L_x_42221:
[----:B------:R0:W-:Y:S01]  /*5680*/  STG.E.U8 desc[UR36][R16.64], R8 ;  /* 0x0000000810007986 */ /* 0x0001e2000c101124 */
[----:B------:R-:W-:Y:S05]  /*5690*/  BRA `(.L_x_42198) ;  /* 0x0000000000b87947 */ /* 0x000fea0003800000 */
.L_x_42215:
        /* <DEDUP_REMOVED lines=22> */
.L_x_42197:
        /* <DEDUP_REMOVED lines=16> */
.L_x_42226:
[----:B------:R-:W-:Y:S05]  /*5900*/  BRA `(.L_x_42198) ;  /* 0x00000000001c7947 */ /* 0x000fea0003800000 */
.L_x_42225:
[----:B------:R-:W-:-:S06]  /*5910*/  HADD2.F32 R2, -RZ, R5.H0_H0 ;  /* 0x20000005ff027230 */ /* 0x000fcc0000004100 */
[----:B------:R-:W0:Y:S02]  /*5920*/  F2I.U64.TRUNC R2, R2 ;  /* 0x0000000200027311 */ /* 0x000e24000020d800 */
[----:B0-----:R1:W-:Y:S01]  /*5930*/  STG.E.64 desc[UR36][R16.64], R2 ;  /* 0x0000000210007986 */ /* 0x0013e2000c101b24 */
[----:B------:R-:W-:Y:S05]  /*5940*/  BRA `(.L_x_42198) ;  /* 0x00000000000c7947 */ /* 0x000fea0003800000 */
.L_x_42224:
[----:B------:R-:W-:-:S06]  /*5950*/  HADD2.F32 R5, -RZ, R5.H0_H0 ;  /* 0x20000005ff057230 */ /* 0x000fcc0000004100 */
[----:B------:R-:W0:Y:S02]  /*5960*/  F2I.FTZ.U32.TRUNC.NTZ R5, R5 ;  /* 0x0000000500057305 */ /* 0x000e24000021f000 */
[----:B0-----:R0:W-:Y:S02]  /*5970*/  STG.E desc[UR36][R16.64], R5 ;  /* 0x0000000510007986 */ /* 0x0011e4000c101924 */
.L_x_42198:
[----:B------:R-:W-:-:S04]  /*5980*/  IMAD R18, R23, 0x200, R18 ;  /* 0x0000020017127824 */ /* 0x000fc800078e0212 */
[----:B------:R-:W-:-:S07]  /*5990*/  VIADD R19, R18, 0x80 ;  /* 0x0000008012137836 */ /* 0x000fce0000000000 */
.L_x_42092:
[----:B------:R-:W-:Y:S05]  /*59a0*/  BSYNC B6 ;  /* 0x0000000000067941 */ /* 0x000fea0003800000 */
.L_x_42091:
        /* <DEDUP_REMOVED lines=384> */
.L_x_42229:
        /* <DEDUP_REMOVED lines=22> */
.L_x_42233:
[----:B------:R-:W2:Y:S02]  /*7310*/  LDG.E.U8 R2, desc[UR36][R2.64] ;  /* 0x0000002402027981 */ /* 0x000ea4000c1e1100 */
[----:B--2---:R-:W-:-:S04]  /*7320*/  ISETP.NE.AND P0, PT, R2, RZ, PT ;  /* 0x000000ff0200720c */ /* 0x004fc80003f05270 */
[----:B------:R-:W-:Y:S01]  /*7330*/  P2R R22, PR, RZ, 0x1 ;  /* 0x00000001ff167803 */ /* 0x000fe20000000000 */
[----:B------:R-:W-:Y:S08]  /*7340*/  BRA `(.L_x_42235) ;  /* 0x0000000c00c47947 */ /* 0x000ff00003800000 */
.L_x_42232:
        /* <DEDUP_REMOVED lines=11> */
.L_x_42237:
[----:B------:R-:W2:Y:S02]  /*7400*/  LDG.E R2, desc[UR36][R2.64] ;  /* 0x0000002402027981 */ /* 0x000ea4000c1e1900 */
[----:B--2---:R-:W-:-:S04]  /*7410*/  ISETP.NE.AND P0, PT, R2, RZ, PT ;  /* 0x000000ff0200720c */ /* 0x004fc80003f05270 */
[----:B------:R-:W-:Y:S01]  /*7420*/  P2R R22, PR, RZ, 0x1 ;  /* 0x00000001ff167803 */ /* 0x000fe20000000000 */
[----:B------:R-:W-:Y:S08]  /*7430*/  BRA `(.L_x_42235) ;  /* 0x0000000c00887947 */ /* 0x000ff00003800000 */
.L_x_42236:
[----:B------:R-:W2:Y:S02]  /*7440*/  LDG.E.U16 R2, desc[UR36][R2.64] ;  /* 0x0000002402027981 */ /* 0x000ea4000c1e1500 */
[----:B--2---:R-:W-:-:S04]  /*7450*/  ISETP.NE.AND P0, PT, R2, RZ, PT ;  /* 0x000000ff0200720c */ /* 0x004fc80003f05270 */
[----:B------:R-:W-:Y:S01]  /*7460*/  P2R R22, PR, RZ, 0x1 ;  /* 0x00000001ff167803 */ /* 0x000fe20000000000 */
[----:B------:R-:W-:Y:S08]  /*7470*/  BRA `(.L_x_42235) ;  /* 0x0000000c00787947 */ /* 0x000ff00003800000 */
.L_x_42231:
        /* <DEDUP_REMOVED lines=10> */
.L_x_42239:
[----:B------:R-:W2:Y:S02]  /*7520*/  LDG.E.U16 R0, desc[UR36][R2.64] ;  /* 0x0000002402007981 */ /* 0x000ea4000c1e1500 */
[----:B--2---:R-:W-:-:S05]  /*7530*/  HADD2.F32 R0, -RZ, R0.H0_H0 ;  /* 0x20000000ff007230 */ /* 0x004fca0000004100 */
[----:B------:R-:W-:-:S04]  /*7540*/  FSETP.NEU.FTZ.AND P0, PT, R0, RZ, PT ;  /* 0x000000ff0000720b */ /* 0x000fc80003f1d000 */
[----:B------:R-:W-:Y:S01]  /*7550*/  P2R R22, PR, RZ, 0x1 ;  /* 0x00000001ff167803 */ /* 0x000fe20000000000 */
[----:B------:R-:W-:Y:S08]  /*7560*/  BRA `(.L_x_42235) ;  /* 0x0000000c003c7947 */ /* 0x000ff00003800000 */
.L_x_42238:
        /* <DEDUP_REMOVED lines=12> */
.L_x_42241:
        /* <DEDUP_REMOVED lines=11> */
.L_x_42240:
[----:B------:R-:W2:Y:S02]  /*76e0*/  LDG.E.64 R2, desc[UR36][R2.64] ;  /* 0x0000002402027981 */ /* 0x000ea4000c1e1b00 */
[----:B--2---:R-:W-:-:S06]  /*76f0*/  DSETP.NEU.AND P0, PT, R2, RZ, PT ;  /* 0x000000ff0200722a */ /* 0x004fcc0003f0d000 */
[----:B------:R-:W-:Y:S01]  /*7700*/  P2R R22, PR, RZ, 0x1 ;  /* 0x00000001ff167803 */ /* 0x000fe20000000000 */
[----:B------:R-:W-:Y:S07]  /*7710*/  BRA `(.L_x_42235) ;  /* 0x0000000800d07947 */ /* 0x000fee0003800000 */
.L_x_42230:
        /* <DEDUP_REMOVED lines=12> */
.L_x_42244:
[----:B------:R-:W2:Y:S02]  /*77e0*/  LDG.E.128 R4, desc[UR36][R2.64] ;  /* 0x0000002402047981 */ /* 0x000ea4000c1e1d00 */
[----:B--2---:R-:W-:-:S06]  /*77f0*/  DSETP.NEU.AND P0, PT, R6, RZ, PT ;  /* 0x000000ff0600722a */ /* 0x004fcc0003f0d000 */
[----:B------:R-:W-:-:S06]  /*7800*/  DSETP.NEU.OR P0, PT, R4, RZ, P0 ;  /* 0x000000ff0400722a */ /* 0x000fcc000070d400 */
[----:B------:R-:W-:Y:S01]  /*7810*/  P2R R22, PR, RZ, 0x1 ;  /* 0x00000001ff167803 */ /* 0x000fe20000000000 */
[----:B------:R-:W-:Y:S07]  /*7820*/  BRA `(.L_x_42235) ;  /* 0x00000008008c7947 */ /* 0x000fee0003800000 */
.L_x_42243:
        /* <DEDUP_REMOVED lines=28> */
.L_x_42246:
        /* <DEDUP_REMOVED lines=15> */
.L_x_42245:
[----:B------:R-:W2:Y:S02]  /*7ae0*/  LDG.E.U16 R0, desc[UR36][R2.64] ;  /* 0x0000002402007981 */ /* 0x000ea4000c1e1500 */
[----:B--2---:R-:W-:-:S05]  /*7af0*/  IMAD.U32 R0, R0, 0x10000, RZ ;  /* 0x0001000000007824 */ /* 0x004fca00078e00ff */
[----:B------:R-:W-:-:S04]  /*7b00*/  FSETP.NEU.FTZ.AND P0, PT, R0, RZ, PT ;  /* 0x000000ff0000720b */ /* 0x000fc80003f1d000 */
[----:B------:R-:W-:Y:S01]  /*7b10*/  P2R R22, PR, RZ, 0x1 ;  /* 0x00000001ff167803 */ /* 0x000fe20000000000 */
[----:B------:R-:W-:Y:S08]  /*7b20*/  BRA `(.L_x_42235) ;  /* 0x0000000400cc7947 */ /* 0x000ff00003800000 */
.L_x_42242:
        /* <DEDUP_REMOVED lines=12> */
.L_x_42249:
        /* <DEDUP_REMOVED lines=21> */
.L_x_42253:
[----:B------:R-:W-:Y:S05]  /*7d40*/  BSYNC B1 ;  /* 0x0000000000017941 */ /* 0x000fea0003800000 */
.L_x_42252:
[----:B------:R-:W-:Y:S01]  /*7d50*/  LEA R3, R0, 0x3b800000, 0x17 ;  /* 0x3b80000000037811 */ /* 0x000fe200078eb8ff */
[----:B------:R-:W-:-:S05]  /*7d60*/  IMAD.SHL.U32 R0, R2, 0x100000, RZ ;  /* 0x0010000002007824 */ /* 0x000fca00078e00ff */
[----:B------:R-:W-:-:S07]  /*7d70*/  LOP3.LUT R0, R3, R0, R4, 0xfe, !PT ;  /* 0x0000000003007212 */ /* 0x000fce00078efe04 */
.L_x_42251:
[----:B------:R-:W-:Y:S05]  /*7d80*/  BSYNC B0 ;  /* 0x0000000000007941 */ /* 0x000fea0003800000 */
.L_x_42250:
[----:B------:R-:W-:-:S04]  /*7d90*/  FSETP.NEU.FTZ.AND P0, PT, R0, RZ, PT ;  /* 0x000000ff0000720b */ /* 0x000fc80003f1d000 */
[----:B------:R-:W-:Y:S01]  /*7da0*/  P2R R22, PR, RZ, 0x1 ;  /* 0x00000001ff167803 */ /* 0x000fe20000000000 */
[----:B------:R-:W-:Y:S08]  /*7db0*/  BRA `(.L_x_42235) ;  /* 0x0000000400287947 */ /* 0x000ff00003800000 */
.L_x_42248:
        /* <DEDUP_REMOVED lines=21> */
.L_x_42257:
[----:B------:R-:W-:Y:S05]  /*7f10*/  BSYNC B1 ;  /* 0x0000000000017941 */ /* 0x000fea0003800000 */
.L_x_42256:
[----:B------:R-:W-:Y:S01]  /*7f20*/  LEA R3, R0, 0x37800000, 0x17 ;  /* 0x3780000000037811 */ /* 0x000fe200078eb8ff */
[----:B------:R-:W-:-:S05]  /*7f30*/  IMAD.SHL.U32 R0, R2, 0x200000, RZ ;  /* 0x0020000002007824 */ /* 0x000fca00078e00ff */
[----:B------:R-:W-:-:S07]  /*7f40*/  LOP3.LUT R0, R3, R0, R4, 0xfe, !PT ;  /* 0x0000000003007212 */ /* 0x000fce00078efe04 */
.L_x_42255:
[----:B------:R-:W-:Y:S05]  /*7f50*/  BSYNC B0 ;  /* 0x0000000000007941 */ /* 0x000fea0003800000 */
.L_x_42254:
[----:B------:R-:W-:-:S04]  /*7f60*/  FSETP.NEU.FTZ.AND P0, PT, R0, RZ, PT ;  /* 0x000000ff0000720b */ /* 0x000fc80003f1d000 */
[----:B------:R-:W-:Y:S01]  /*7f70*/  P2R R22, PR, RZ, 0x1 ;  /* 0x00000001ff167803 */ /* 0x000fe20000000000 */
[----:B------:R-:W-:Y:S08]  /*7f80*/  BRA `(.L_x_42235) ;  /* 0x0000000000b47947 */ /* 0x000ff00003800000 */
.L_x_42247:
        /* <DEDUP_REMOVED lines=14> */
.L_x_42261:
[----:B------:R-:W-:Y:S05]  /*8070*/  BSYNC B0 ;  /* 0x0000000000007941 */ /* 0x000fea0003800000 */
.L_x_42260:
[----:B------:R-:W-:-:S04]  /*8080*/  FSETP.NEU.FTZ.AND P0, PT, R0, RZ, PT ;  /* 0x000000ff0000720b */ /* 0x000fc80003f1d000 */
[----:B------:R-:W-:Y:S01]  /*8090*/  P2R R22, PR, RZ, 0x1 ;  /* 0x00000001ff167803 */ /* 0x000fe20000000000 */
[----:B------:R-:W-:Y:S08]  /*80a0*/  BRA `(.L_x_42235) ;  /* 0x00000000006c7947 */ /* 0x000ff00003800000 */
.L_x_42234:
        /* <DEDUP_REMOVED lines=16> */
.L_x_42262:
[----:B------:R-:W-:-:S04]  /*81b0*/  PLOP3.LUT P0, PT, PT, PT, PT, 0x8, 0x0 ;  /* 0x000000000000781c */ /* 0x000fc80003f0e170 */
[----:B------:R-:W-:Y:S01]  /*81c0*/  P2R R22, PR, RZ, 0x1 ;  /* 0x00000001ff167803 */ /* 0x000fe20000000000 */
[----:B------:R-:W-:Y:S08]  /*81d0*/  BRA `(.L_x_42235) ;  /* 0x0000000000207947 */ /* 0x000ff00003800000 */
.L_x_42259:
[----:B------:R-:W2:Y:S02]  /*81e0*/  LDG.E.64 R2, desc[UR36][R2.64] ;  /* 0x0000002402027981 */ /* 0x000ea4000c1e1b00 */
[----:B--2---:R-:W-:-:S04]  /*81f0*/  ISETP.NE.U32.AND P0, PT, R2, RZ, PT ;  /* 0x000000ff0200720c */ /* 0x004fc80003f05070 */
[----:B------:R-:W-:-:S04]  /*8200*/  ISETP.NE.AND.EX P0, PT, R3, RZ, PT, P0 ;  /* 0x000000ff0300720c */ /* 0x000fc80003f05300 */
[----:B------:R-:W-:Y:S01]  /*8210*/  P2R R22, PR, RZ, 0x1 ;  /* 0x00000001ff167803 */ /* 0x000fe20000000000 */
[----:B------:R-:W-:Y:S08]  /*8220*/  BRA `(.L_x_42235) ;  /* 0x00000000000c7947 */ /* 0x000ff00003800000 */
.L_x_42258:
[----:B------:R-:W2:Y:S02]  /*8230*/  LDG.E R2, desc[UR36][R2.64] ;  /* 0x0000002402027981 */ /* 0x000ea4000c1e1900 */
[----:B--2---:R-:W-:-:S04]  /*8240*/  ISETP.NE.AND P0, PT, R2, RZ, PT ;  /* 0x000000ff0200720c */ /* 0x004fc80003f05270 */
[----:B------:R-:W-:-:S09]  /*8250*/  P2R R22, PR, RZ, 0x1 ;  /* 0x00000001ff167803 */ /* 0x000fd20000000000 */
.L_x_42235:
        /* <DEDUP_REMOVED lines=20> */
.L_x_42266:
[----:B------:R-:W2:Y:S02]  /*83a0*/  LDG.E.U8 R2, desc[UR36][R2.64] ;  /* 0x0000002402027981 */ /* 0x000ea4000c1e1100 */
[----:B--2---:R-:W-:-:S04]  /*83b0*/  I2FP.F32.U32 R0, R2 ;  /* 0x0000000200007245 */ /* 0x004fc80000201000 */
[----:B------:R-:W-:-:S04]  /*83c0*/  F2FP.F16.F32.PACK_AB R0, RZ, R0 ;  /* 0x00000000ff00723e */ /* 0x000fc800000000ff */
[----:B------:R-:W-:Y:S01]  /*83d0*/  PRMT R23, R0, 0x7610, R23 ;  /* 0x0000761000177816 */ /* 0x000fe20000000017 */
[----:B------:R-:W-:Y:S06]  /*83e0*/  BRA `(.L_x_42268) ;  /* 0x0000000c00bc7947 */ /* 0x000fec0003800000 */
.L_x_42265:
        /* <DEDUP_REMOVED lines=11> */
.L_x_42270:
[----:B------:R-:W2:Y:S02]  /*84a0*/  LDG.E R2, desc[UR36][R2.64] ;  /* 0x0000002402027981 */ /* 0x000ea4000c1e1900 */
[----:B--2---:R-:W-:-:S04]  /*84b0*/  I2FP.F32.S32 R0, R2 ;  /* 0x0000000200007245 */ /* 0x004fc80000201400 */
[----:B------:R-:W-:-:S04]  /*84c0*/  F2FP.F16.F32.PACK_AB R0, RZ, R0 ;  /* 0x00000000ff00723e */ /* 0x000fc800000000ff */
[----:B------:R-:W-:Y:S01]  /*84d0*/  PRMT R23, R0, 0x7610, R23 ;  /* 0x0000761000177816 */ /* 0x000fe20000000017 */
[----:B------:R-:W-:Y:S06]  /*84e0*/  BRA `(.L_x_42268) ;  /* 0x0000000c007c7947 */ /* 0x000fec0003800000 */
.L_x_42269:
[----:B------:R-:W2:Y:S02]  /*84f0*/  LDG.E.U16 R2, desc[UR36][R2.64] ;  /* 0x0000002402027981 */ /* 0x000ea4000c1e1500 */
[----:B--2---:R-:W0:Y:S02]  /*8500*/  I2F.S16 R0, R2 ;  /* 0x0000000200007306 */ /* 0x004e240000101400 */
[----:B0-----:R-:W-:-:S04]  /*8510*/  F2FP.F16.F32.PACK_AB R0, RZ, R0 ;  /* 0x00000000ff00723e */ /* 0x001fc800000000ff */
[----:B------:R-:W-:Y:S01]  /*8520*/  PRMT R23, R0, 0x7610, R23 ;  /* 0x0000761000177816 */ /* 0x000fe20000000017 */
[----:B------:R-:W-:Y:S06]  /*8530*/  BRA `(.L_x_42268) ;  /* 0x0000000c00687947 */ /* 0x000fec0003800000 */
.L_x_42264:
        /* <DEDUP_REMOVED lines=9> */
.L_x_42272:
[----:B------:R0:W5:Y:S01]  /*85d0*/  LDG.E.U16 R23, desc[UR36][R2.64] ;  /* 0x0000002402177981 */ /* 0x000162000c1e1500 */
[----:B------:R-:W-:Y:S05]  /*85e0*/  BRA `(.L_x_42268) ;  /* 0x0000000c003c7947 */ /* 0x000fea0003800000 */
.L_x_42271:
        /* <DEDUP_REMOVED lines=9> */
.L_x_42274:
[----:B------:R1:W5:Y:S01]  /*8680*/  LDG.E.U16 R23, desc[UR36][R2.64] ;  /* 0x0000002402177981 */ /* 0x000362000c1e1500 */
[----:B------:R-:W-:Y:S05]  /*8690*/  BRA `(.L_x_42268) ;  /* 0x0000000c00107947 */ /* 0x000fea0003800000 */
.L_x_42273:
        /* <DEDUP_REMOVED lines=9> */
.L_x_42263:
        /* <DEDUP_REMOVED lines=14> */
.L_x_42277:
        /* <DEDUP_REMOVED lines=9> */
.L_x_42276:
        /* <DEDUP_REMOVED lines=28> */
.L_x_42279:
        /* <DEDUP_REMOVED lines=15> */
.L_x_42278:
[----:B------:R-:W2:Y:S02]  /*8b50*/  LDG.E.U16 R0, desc[UR36][R2.64] ;  /* 0x0000002402007981 */ /* 0x000ea4000c1e1500 */
[----:B--2---:R-:W-:-:S05]  /*8b60*/  IMAD.U32 R0, R0, 0x10000, RZ ;  /* 0x0001000000007824 */ /* 0x004fca00078e00ff */
[----:B------:R-:W-:-:S04]  /*8b70*/  F2FP.F16.F32.PACK_AB R0, RZ, R0 ;  /* 0x00000000ff00723e */ /* 0x000fc800000000ff */
[----:B------:R-:W-:Y:S01]  /*8b80*/  PRMT R23, R0, 0x7610, R23 ;  /* 0x0000761000177816 */ /* 0x000fe20000000017 */
[----:B------:R-:W-:Y:S06]  /*8b90*/  BRA `(.L_x_42268) ;  /* 0x0000000400d07947 */ /* 0x000fec0003800000 */
.L_x_42275:
        /* <DEDUP_REMOVED lines=13> */
.L_x_42282:
        /* <DEDUP_REMOVED lines=21> */
.L_x_42286:
[----:B------:R-:W-:Y:S05]  /*8dc0*/  BSYNC B1 ;  /* 0x0000000000017941 */ /* 0x000fea0003800000 */
.L_x_42285:
[----:B------:R-:W-:Y:S01]  /*8dd0*/  LEA R3, R0, 0x3b800000, 0x17 ;  /* 0x3b80000000037811 */ /* 0x000fe200078eb8ff */
[----:B------:R-:W-:-:S05]  /*8de0*/  IMAD.SHL.U32 R0, R2, 0x100000, RZ ;  /* 0x0010000002007824 */ /* 0x000fca00078e00ff */
[----:B------:R-:W-:-:S07]  /*8df0*/  LOP3.LUT R0, R3, R0, R4, 0xfe, !PT ;  /* 0x0000000003007212 */ /* 0x000fce00078efe04 */
.L_x_42284:
[----:B------:R-:W-:Y:S05]  /*8e00*/  BSYNC B0 ;  /* 0x0000000000007941 */ /* 0x000fea0003800000 */
.L_x_42283:
[----:B------:R-:W-:-:S04]  /*8e10*/  F2FP.F16.F32.PACK_AB R0, RZ, R0 ;  /* 0x00000000ff00723e */ /* 0x000fc800000000ff */
[----:B------:R-:W-:Y:S01]  /*8e20*/  PRMT R23, R0, 0x7610, R23 ;  /* 0x0000761000177816 */ /* 0x000fe20000000017 */
[----:B------:R-:W-:Y:S06]  /*8e30*/  BRA `(.L_x_42268) ;  /* 0x0000000400287947 */ /* 0x000fec0003800000 */
.L_x_42281:
        /* <DEDUP_REMOVED lines=21> */
.L_x_42290:
[----:B------:R-:W-:Y:S05]  /*8f90*/  BSYNC B1 ;  /* 0x0000000000017941 */ /* 0x000fea0003800000 */
.L_x_42289:
[----:B------:R-:W-:Y:S01]  /*8fa0*/  LEA R3, R0, 0x37800000, 0x17 ;  /* 0x3780000000037811 */ /* 0x000fe200078eb8ff */
[----:B------:R-:W-:-:S05]  /*8fb0*/  IMAD.SHL.U32 R0, R2, 0x200000, RZ ;  /* 0x0020000002007824 */ /* 0x000fca00078e00ff */
[----:B------:R-:W-:-:S07]  /*8fc0*/  LOP3.LUT R0, R3, R0, R4, 0xfe, !PT ;  /* 0x0000000003007212 */ /* 0x000fce00078efe04 */
.L_x_42288:
[----:B------:R-:W-:Y:S05]  /*8fd0*/  BSYNC B0 ;  /* 0x0000000000007941 */ /* 0x000fea0003800000 */
.L_x_42287:
[----:B------:R-:W-:-:S04]  /*8fe0*/  F2FP.F16.F32.PACK_AB R0, RZ, R0 ;  /* 0x00000000ff00723e */ /* 0x000fc800000000ff */
[----:B------:R-:W-:Y:S01]  /*8ff0*/  PRMT R23, R0, 0x7610, R23 ;  /* 0x0000761000177816 */ /* 0x000fe20000000017 */
[----:B------:R-:W-:Y:S06]  /*9000*/  BRA `(.L_x_42268) ;  /* 0x0000000000b47947 */ /* 0x000fec0003800000 */
.L_x_42280:
        /* <DEDUP_REMOVED lines=14> */
.L_x_42294:
[----:B------:R-:W-:Y:S05]  /*90f0*/  BSYNC B0 ;  /* 0x0000000000007941 */ /* 0x000fea0003800000 */
.L_x_42293:
[----:B------:R-:W-:-:S04]  /*9100*/  F2FP.F16.F32.PACK_AB R0, RZ, R0 ;  /* 0x00000000ff00723e */ /* 0x000fc800000000ff */
[----:B------:R-:W-:Y:S01]  /*9110*/  PRMT R23, R0, 0x7610, R23 ;  /* 0x0000761000177816 */ /* 0x000fe20000000017 */
[----:B------:R-:W-:Y:S06]  /*9120*/  BRA `(.L_x_42268) ;  /* 0x00000000006c7947 */ /* 0x000fec0003800000 */
.L_x_42267:
        /* <DEDUP_REMOVED lines=16> */
.L_x_42295:
[----:B------:R-:W-:Y:S01]  /*9230*/  PRMT R23, RZ, 0x7610, R23 ;  /* 0x00007610ff177816 */ /* 0x000fe20000000017 */
[----:B------:R-:W-:Y:S06]  /*9240*/  BRA `(.L_x_42268) ;  /* 0x0000000000247947 */ /* 0x000fec0003800000 */
.L_x_42292:
[----:B------:R-:W2:Y:S02]  /*9250*/  LDG.E.64 R2, desc[UR36][R2.64] ;  /* 0x0000002402027981 */ /* 0x000ea4000c1e1b00 */
[----:B--2---:R-:W0:Y:S02]  /*9260*/  I2F.U64 R0, R2 ;  /* 0x0000000200007312 */ /* 0x004e240000301000 */
[----:B0-----:R-:W-:-:S04]  /*9270*/  F2FP.F16.F32.PACK_AB R0, RZ, R0 ;  /* 0x00000000ff00723e */ /* 0x001fc800000000ff */
[----:B------:R-:W-:Y:S01]  /*9280*/  PRMT R23, R0, 0x7610, R23 ;  /* 0x0000761000177816 */ /* 0x000fe20000000017 */
[----:B------:R-:W-:Y:S06]  /*9290*/  BRA `(.L_x_42268) ;  /* 0x0000000000107947 */ /* 0x000fec0003800000 */
.L_x_42291:
[----:B------:R-:W2:Y:S02]  /*92a0*/  LDG.E R2, desc[UR36][R2.64] ;  /* 0x0000002402027981 */ /* 0x000ea4000c1e1900 */
[----:B--2---:R-:W-:-:S04]  /*92b0*/  I2FP.F32.U32 R0, R2 ;  /* 0x0000000200007245 */ /* 0x004fc80000201000 */
[----:B------:R-:W-:-:S04]  /*92c0*/  F2FP.F16.F32.PACK_AB R0, RZ, R0 ;  /* 0x00000000ff00723e */ /* 0x000fc800000000ff */
[----:B------:R-:W-:-:S07]  /*92d0*/  PRMT R23, R0, 0x7610, R23 ;  /* 0x0000761000177816 */ /* 0x000fce0000000017 */
.L_x_42268:
        /* <DEDUP_REMOVED lines=19> */
.L_x_42299:
[----:B------:R-:W2:Y:S02]  /*9410*/  LDG.E.U8 R2, desc[UR36][R2.64] ;  /* 0x0000002402027981 */ /* 0x000ea4000c1e1100 */
[----:B--2---:R-:W-:-:S04]  /*9420*/  I2FP.F32.U32 R0, R2 ;  /* 0x0000000200007245 */ /* 0x004fc80000201000 */
[----:B------:R-:W-:Y:S01]  /*9430*/  F2FP.F16.F32.PACK_AB R0, RZ, R0 ;  /* 0x00000000ff00723e */ /* 0x000fe200000000ff */
[----:B------:R-:W-:Y:S06]  /*9440*/  BRA `(.L_x_42301) ;  /* 0x0000000c00887947 */ /* 0x000fec0003800000 */
.L_x_42298:
        /* <DEDUP_REMOVED lines=10> */
.L_x_42303:
[----:B------:R-:W2:Y:S02]  /*94f0*/  LDG.E R2, desc[UR36][R2.64] ;  /* 0x0000002402027981 */ /* 0x000ea4000c1e1900 */
[----:B--2---:R-:W-:-:S04]  /*9500*/  I2FP.F32.S32 R0, R2 ;  /* 0x0000000200007245 */ /* 0x004fc80000201400 */
[----:B------:R-:W-:Y:S01]  /*9510*/  F2FP.F16.F32.PACK_AB R0, RZ, R0 ;  /* 0x00000000ff00723e */ /* 0x000fe200000000ff */
[----:B------:R-:W-:Y:S06]  /*9520*/  BRA `(.L_x_42301) ;  /* 0x0000000c00507947 */ /* 0x000fec0003800000 */
.L_x_42302:
[----:B------:R-:W2:Y:S02]  /*9530*/  LDG.E.U16 R2, desc[UR36][R2.64] ;  /* 0x0000002402027981 */ /* 0x000ea4000c1e1500 */
[----:B--2---:R-:W0:Y:S02]  /*9540*/  I2F.S16 R0, R2 ;  /* 0x0000000200007306 */ /* 0x004e240000101400 */
[----:B0-----:R-:W-:Y:S01]  /*9550*/  F2FP.F16.F32.PACK_AB R0, RZ, R0 ;  /* 0x00000000ff00723e */ /* 0x001fe200000000ff */
[----:B------:R-:W-:Y:S06]  /*9560*/  BRA `(.L_x_42301) ;  /* 0x0000000c00407947 */ /* 0x000fec0003800000 */
.L_x_42297:
        /* <DEDUP_REMOVED lines=9> */
.L_x_42305:
[----:B------:R0:W5:Y:S01]  /*9600*/  LDG.E.U16 R0, desc[UR36][R2.64] ;  /* 0x0000002402007981 */ /* 0x000162000c1e1500 */
[----:B------:R-:W-:Y:S05]  /*9610*/  BRA `(.L_x_42301) ;  /* 0x0000000c00147947 */ /* 0x000fea0003800000 */
.L_x_42304:
        /* <DEDUP_REMOVED lines=9> */
.L_x_42307:
[----:B------:R1:W5:Y:S01]  /*96b0*/  LDG.E.U16 R0, desc[UR36][R2.64] ;  /* 0x0000002402007981 */ /* 0x000362000c1e1500 */
[----:B------:R-:W-:Y:S05]  /*96c0*/  BRA `(.L_x_42301) ;  /* 0x0000000800e87947 */ /* 0x000fea0003800000 */
.L_x_42306:
        /* <DEDUP_REMOVED lines=8> */
.L_x_42296:
        /* <DEDUP_REMOVED lines=13> */
.L_x_42310:
        /* <DEDUP_REMOVED lines=8> */
.L_x_42309:
        /* <DEDUP_REMOVED lines=28> */
.L_x_42312:
        /* <DEDUP_REMOVED lines=15> */
.L_x_42311:
[----:B------:R-:W2:Y:S02]  /*9b50*/  LDG.E.U16 R0, desc[UR36][R2.64] ;  /* 0x0000002402007981 */ /* 0x000ea4000c1e1500 */
[----:B--2---:R-:W-:-:S05]  /*9b60*/  IMAD.U32 R0, R0, 0x10000, RZ ;  /* 0x0001000000007824 */ /* 0x004fca00078e00ff */
[----:B------:R-:W-:Y:S01]  /*9b70*/  F2FP.F16.F32.PACK_AB R0, RZ, R0 ;  /* 0x00000000ff00723e */ /* 0x000fe200000000ff */
[----:B------:R-:W-:Y:S06]  /*9b80*/  BRA `(.L_x_42301) ;  /* 0x0000000400b87947 */ /* 0x000fec0003800000 */
.L_x_42308:
        /* <DEDUP_REMOVED lines=12> */
.L_x_42315:
        /* <DEDUP_REMOVED lines=21> */
.L_x_42319:
[----:B------:R-:W-:Y:S05]  /*9da0*/  BSYNC B1 ;  /* 0x0000000000017941 */ /* 0x000fea0003800000 */
.L_x_42318:
[----:B------:R-:W-:Y:S01]  /*9db0*/  LEA R3, R0, 0x3b800000, 0x17 ;  /* 0x3b80000000037811 */ /* 0x000fe200078eb8ff */
[----:B------:R-:W-:-:S05]  /*9dc0*/  IMAD.SHL.U32 R0, R2, 0x100000, RZ ;  /* 0x0010000002007824 */ /* 0x000fca00078e00ff */
[----:B------:R-:W-:-:S07]  /*9dd0*/  LOP3.LUT R0, R3, R0, R4, 0xfe, !PT ;  /* 0x0000000003007212 */ /* 0x000fce00078efe04 */
.L_x_42317:
[----:B------:R-:W-:Y:S05]  /*9de0*/  BSYNC B0 ;  /* 0x0000000000007941 */ /* 0x000fea0003800000 */
.L_x_42316:
[----:B------:R-:W-:Y:S01]  /*9df0*/  F2FP.F16.F32.PACK_AB R0, RZ, R0 ;  /* 0x00000000ff00723e */ /* 0x000fe200000000ff */
[----:B------:R-:W-:Y:S06]  /*9e00*/  BRA `(.L_x_42301) ;  /* 0x0000000400187947 */ /* 0x000fec0003800000 */
.L_x_42314:
        /* <DEDUP_REMOVED lines=21> */
.L_x_42323:
[----:B------:R-:W-:Y:S05]  /*9f60*/  BSYNC B1 ;  /* 0x0000000000017941 */ /* 0x000fea0003800000 */
.L_x_42322:
[----:B------:R-:W-:Y:S01]  /*9f70*/  LEA R3, R0, 0x37800000, 0x17 ;  /* 0x3780000000037811 */ /* 0x000fe200078eb8ff */
[----:B------:R-:W-:-:S05]  /*9f80*/  IMAD.SHL.U32 R0, R2, 0x200000, RZ ;  /* 0x0020000002007824 */ /* 0x000fca00078e00ff */
[----:B------:R-:W-:-:S07]  /*9f90*/  LOP3.LUT R0, R3, R0, R4, 0xfe, !PT ;  /* 0x0000000003007212 */ /* 0x000fce00078efe04 */
.L_x_42321:
[----:B------:R-:W-:Y:S05]  /*9fa0*/  BSYNC B0 ;  /* 0x0000000000007941 */ /* 0x000fea0003800000 */
.L_x_42320:
[----:B------:R-:W-:Y:S01]  /*9fb0*/  F2FP.F16.F32.PACK_AB R0, RZ, R0 ;  /* 0x00000000ff00723e */ /* 0x000fe200000000ff */
[----:B------:R-:W-:Y:S06]  /*9fc0*/  BRA `(.L_x_42301) ;  /* 0x0000000000a87947 */ /* 0x000fec0003800000 */
.L_x_42313:
        /* <DEDUP_REMOVED lines=14> */
.L_x_42327:
[----:B------:R-:W-:Y:S05]  /*a0b0*/  BSYNC B0 ;  /* 0x0000000000007941 */ /* 0x000fea0003800000 */
.L_x_42326:
[----:B------:R-:W-:Y:S01]  /*a0c0*/  F2FP.F16.F32.PACK_AB R0, RZ, R0 ;  /* 0x00000000ff00723e */ /* 0x000fe200000000ff */
[----:B------:R-:W-:Y:S06]  /*a0d0*/  BRA `(.L_x_42301) ;  /* 0x0000000000647947 */ /* 0x000fec0003800000 */
.L_x_42300:
        /* <DEDUP_REMOVED lines=16> */
.L_x_42328:
[----:B------:R-:W-:Y:S01]  /*a1e0*/  PRMT R0, RZ, 0x7610, R0 ;  /* 0x00007610ff007816 */ /* 0x000fe20000000000 */
[----:B------:R-:W-:Y:S06]  /*a1f0*/  BRA `(.L_x_42301) ;  /* 0x00000000001c7947 */ /* 0x000fec0003800000 */
.L_x_42325:
[----:B------:R-:W2:Y:S02]  /*a200*/  LDG.E.64 R2, desc[UR36][R2.64] ;  /* 0x0000002402027981 */ /* 0x000ea4000c1e1b00 */
[----:B--2---:R-:W0:Y:S02]  /*a210*/  I2F.U64 R0, R2 ;  /* 0x0000000200007312 */ /* 0x004e240000301000 */
[----:B0-----:R-:W-:Y:S01]  /*a220*/  F2FP.F16.F32.PACK_AB R0, RZ, R0 ;  /* 0x00000000ff00723e */ /* 0x001fe200000000ff */
[----:B------:R-:W-:Y:S06]  /*a230*/  BRA `(.L_x_42301) ;  /* 0x00000000000c7947 */ /* 0x000fec0003800000 */
.L_x_42324:
[----:B------:R-:W2:Y:S02]  /*a240*/  LDG.E R2, desc[UR36][R2.64] ;  /* 0x0000002402027981 */ /* 0x000ea4000c1e1900 */
[----:B--2---:R-:W-:-:S04]  /*a250*/  I2FP.F32.U32 R0, R2 ;  /* 0x0000000200007245 */ /* 0x004fc80000201000 */
[----:B------:R-:W-:-:S07]  /*a260*/  F2FP.F16.F32.PACK_AB R0, RZ, R0 ;  /* 0x00000000ff00723e */ /* 0x000fce00000000ff */
.L_x_42301:
        /* <DEDUP_REMOVED lines=18> */
.L_x_42332:
[----:B------:R-:W-:-:S06]  /*a390*/  HADD2.F32 R3, -RZ, R23.H0_H0 ;  /* 0x20000017ff037230 */ /* 0x000fcc0000004100 */
[----:B------:R-:W0:Y:S02]  /*a3a0*/  F2I.S64.TRUNC R2, R3 ;  /* 0x0000000300027311 */ /* 0x000e24000020d900 */
[----:B0-----:R0:W-:Y:S01]  /*a3b0*/  STG.E.U8 desc[UR36][R16.64], R2 ;  /* 0x0000000210007986 */ /* 0x0011e2000c101124 */
[----:B------:R-:W-:Y:S05]  /*a3c0*/  BRA `(.L_x_42334) ;  /* 0x0000000c00847947 */ /* 0x000fea0003800000 */
.L_x_42331:
        /* <DEDUP_REMOVED lines=10> */
.L_x_42336:
[----:B------:R-:W-:-:S06]  /*a470*/  HADD2.F32 R23, -RZ, R23.H0_H0 ;  /* 0x20000017ff177230 */ /* 0x000fcc0000004100 */
[----:B------:R-:W0:Y:S02]  /*a480*/  F2I.FTZ.TRUNC.NTZ R23, R23 ;  /* 0x0000001700177305 */ /* 0x000e24000021f100 */
[----:B0-----:R0:W-:Y:S01]  /*a490*/  STG.E desc[UR36][R16.64], R23 ;  /* 0x0000001710007986 */ /* 0x0011e2000c101924 */
[----:B------:R-:W-:Y:S05]  /*a4a0*/  BRA `(.L_x_42334) ;  /* 0x0000000c004c7947 */ /* 0x000fea0003800000 */
.L_x_42335:
[----:B------:R-:W-:-:S06]  /*a4b0*/  HADD2.F32 R23, -RZ, R23.H0_H0 ;  /* 0x20000017ff177230 */ /* 0x000fcc0000004100 */
[----:B------:R-:W0:Y:S02]  /*a4c0*/  F2I.FTZ.TRUNC.NTZ R23, R23 ;  /* 0x0000001700177305 */ /* 0x000e24000021f100 */
[----:B0-----:R0:W-:Y:S01]  /*a4d0*/  STG.E.U16 desc[UR36][R16.64], R23 ;  /* 0x0000001710007986 */ /* 0x0011e2000c101524 */
[----:B------:R-:W-:Y:S05]  /*a4e0*/  BRA `(.L_x_42334) ;  /* 0x0000000c003c7947 */ /* 0x000fea0003800000 */
.L_x_42330:
        /* <DEDUP_REMOVED lines=9> */
.L_x_42338:
[----:B------:R0:W-:Y:S01]  /*a580*/  STG.E.U16 desc[UR36][R16.64], R23 ;  /* 0x0000001710007986 */ /* 0x0001e2000c101524 */
[----:B------:R-:W-:Y:S05]  /*a590*/  BRA `(.L_x_42334) ;  /* 0x0000000c00107947 */ /* 0x000fea0003800000 */
.L_x_42337:
        /* <DEDUP_REMOVED lines=10> */
.L_x_42340:
[----:B------:R-:W-:-:S05]  /*a640*/  HADD2.F32 R0, -RZ, R23.H0_H0 ;  /* 0x20000017ff007230 */ /* 0x000fca0000004100 */
[----:B------:R-:W-:-:S04]  /*a650*/  F2FP.F16.F32.PACK_AB R0, RZ, R0 ;  /* 0x00000000ff00723e */ /* 0x000fc800000000ff */
[----:B------:R-:W-:-:S05]  /*a660*/  PRMT R0, R0, 0x5410, RZ ;  /* 0x0000541000007816 */ /* 0x000fca00000000ff */
[----:B------:R0:W-:Y:S01]  /*a670*/  STG.E desc[UR36][R16.64], R0 ;  /* 0x0000000010007986 */ /* 0x0001e2000c101924 */
[----:B------:R-:W-:Y:S05]  /*a680*/  BRA `(.L_x_42334) ;  /* 0x0000000800d47947 */ /* 0x000fea0003800000 */
.L_x_42339:
[----:B------:R-:W-:-:S05]  /*a690*/  HADD2.F32 R2, -RZ, R23.H0_H0 ;  /* 0x20000017ff027230 */ /* 0x000fca0000004100 */
[----:B------:R-:W-:-:S06]  /*a6a0*/  FMUL.FTZ R2, R2, 1 ;  /* 0x3f80000002027820 */ /* 0x000fcc0000410000 */
[----:B------:R-:W0:Y:S02]  /*a6b0*/  F2F.F64.F32 R2, R2 ;  /* 0x0000000200027310 */ /* 0x000e240000201800 */
[----:B0-----:R0:W-:Y:S01]  /*a6c0*/  STG.E.64 desc[UR36][R16.64], R2 ;  /* 0x0000000210007986 */ /* 0x0011e2000c101b24 */
[----:B------:R-:W-:Y:S05]  /*a6d0*/  BRA `(.L_x_42334) ;  /* 0x0000000800c07947 */ /* 0x000fea0003800000 */
.L_x_42329:
        /* <DEDUP_REMOVED lines=13> */
.L_x_42343:
[----:B------:R-:W-:Y:S01]  /*a7b0*/  HADD2.F32 R23, -RZ, R23.H0_H0 ;  /* 0x20000017ff177230 */ /* 0x000fe20000004100 */
[----:B------:R-:W-:-:S04]  /*a7c0*/  CS2R R6, SRZ ;  /* 0x0000000000067805 */ /* 0x000fc8000001ff00 */
[----:B------:R-:W-:-:S06]  /*a7d0*/  FMUL.FTZ R4, R23, 1 ;  /* 0x3f80000017047820 */ /* 0x000fcc0000410000 */
[----:B------:R-:W0:Y:S02]  /*a7e0*/  F2F.F64.F32 R4, R4 ;  /* 0x0000000400047310 */ /* 0x000e240000201800 */
[----:B0-----:R0:W-:Y:S01]  /*a7f0*/  STG.E.128 desc[UR36][R16.64], R4 ;  /* 0x0000000410007986 */ /* 0x0011e2000c101d24 */
[----:B------:R-:W-:Y:S05]  /*a800*/  BRA `(.L_x_42334) ;  /* 0x0000000800747947 */ /* 0x000fea0003800000 */
.L_x_42342:
        /* <DEDUP_REMOVED lines=21> */
.L_x_42347:
[----:B------:R-:W-:Y:S05]  /*a960*/  BSYNC B0 ;  /* 0x0000000000007941 */ /* 0x000fea0003800000 */
.L_x_42346:
[----:B------:R-:W-:-:S05]  /*a970*/  LOP3.LUT R3, R0, R3, RZ, 0xfc, !PT ;  /* 0x0000000300037212 */ /* 0x000fca00078efcff */
[----:B------:R0:W-:Y:S01]  /*a980*/  STG.E.U8 desc[UR36][R16.64], R3 ;  /* 0x0000000310007986 */ /* 0x0001e2000c101124 */
[----:B------:R-:W-:Y:S05]  /*a990*/  BRA `(.L_x_42334) ;  /* 0x0000000800107947 */ /* 0x000fea0003800000 */
.L_x_42345:
        /* <DEDUP_REMOVED lines=13> */
.L_x_42349:
[----:B------:R-:W-:Y:S01]  /*aa70*/  IMAD.MOV.U32 R0, RZ, RZ, 0x7f ;  /* 0x0000007fff007424 */ /* 0x000fe200078e00ff */
[----:B------:R-:W-:-:S04]  /*aa80*/  ISETP.GT.U32.AND P0, PT, R2, 0x7f800000, PT ;  /* 0x7f8000000200780c */ /* 0x000fc80003f04070 */
[----:B------:R-:W-:-:S09]  /*aa90*/  SEL R0, R0, 0x7c, P0 ;  /* 0x0000007c00007807 */ /* 0x000fd20000000000 */
.L_x_42350:
[----:B------:R-:W-:Y:S05]  /*aaa0*/  BSYNC B0 ;  /* 0x0000000000007941 */ /* 0x000fea0003800000 */
.L_x_42348:
[----:B------:R-:W-:-:S04]  /*aab0*/  LOP3.LUT R2, R23, 0x80000000, RZ, 0xc0, !PT ;  /* 0x8000000017027812 */ /* 0x000fc800078ec0ff */
[----:B------:R-:W-:-:S04]  /*aac0*/  SHF.R.U32.HI R3, RZ, 0x18, R2 ;  /* 0x00000018ff037819 */ /* 0x000fc80000011602 */
[----:B------:R-:W-:-:S05]  /*aad0*/  LOP3.LUT R3, R0, R3, RZ, 0xfc, !PT ;  /* 0x0000000300037212 */ /* 0x000fca00078efcff */
[----:B------:R0:W-:Y:S01]  /*aae0*/  STG.E.U8 desc[UR36][R16.64], R3 ;  /* 0x0000000310007986 */ /* 0x0001e2000c101124 */
[----:B------:R-:W-:Y:S05]  /*aaf0*/  BRA `(.L_x_42334) ;  /* 0x0000000400b87947 */ /* 0x000fea0003800000 */
.L_x_42344:
[----:B------:R-:W-:-:S05]  /*ab00*/  HADD2.F32 R0, -RZ, R23.H0_H0 ;  /* 0x20000017ff007230 */ /* 0x000fca0000004100 */
[----:B------:R-:W-:-:S05]  /*ab10*/  F2FP.BF16.F32.PACK_AB R0, RZ, R0 ;  /* 0x00000000ff00723e */ /* 0x000fca00000010ff */
[----:B------:R0:W-:Y:S01]  /*ab20*/  STG.E.U16 desc[UR36][R16.64], R0 ;  /* 0x0000000010007986 */ /* 0x0001e2000c101524 */
[----:B------:R-:W-:Y:S05]  /*ab30*/  BRA `(.L_x_42334) ;  /* 0x0000000400a87947 */ /* 0x000fea0003800000 */
.L_x_42341:
        /* <DEDUP_REMOVED lines=12> */
.L_x_42353:
        /* <DEDUP_REMOVED lines=17> */
.L_x_42356:
[----:B------:R-:W-:-:S04]  /*ad10*/  LOP3.LUT R2, R23, 0x80000000, RZ, 0xc0, !PT ;  /* 0x8000000017027812 */ /* 0x000fc800078ec0ff */
[----:B------:R-:W-:-:S04]  /*ad20*/  SHF.R.U32.HI R3, RZ, 0x18, R2 ;  /* 0x00000018ff037819 */ /* 0x000fc80000011602 */
[----:B------:R-:W-:-:S04]  /*ad30*/  LOP3.LUT R0, R0, R3, RZ, 0xfc, !PT ;  /* 0x0000000300007212 */ /* 0x000fc800078efcff */
[----:B------:R-:W-:-:S07]  /*ad40*/  PRMT R8, R0, 0x7610, R8 ;  /* 0x0000761000087816 */ /* 0x000fce0000000008 */
.L_x_42355:
[----:B------:R-:W-:Y:S05]  /*ad50*/  BSYNC B0 ;  /* 0x0000000000007941 */ /* 0x000fea0003800000 */
.L_x_42354:
[----:B------:R0:W-:Y:S01]  /*ad60*/  STG.E.U8 desc[UR36][R16.64], R8 ;  /* 0x0000000810007986 */ /* 0x0001e2000c101124 */
[----:B------:R-:W-:Y:S05]  /*ad70*/  BRA `(.L_x_42334) ;  /* 0x0000000400187947 */ /* 0x000fea0003800000 */
.L_x_42352:
        /* <DEDUP_REMOVED lines=17> */
.L_x_42359:
[----:B------:R-:W-:-:S04]  /*ae90*/  LOP3.LUT R2, R23, 0x80000000, RZ, 0xc0, !PT ;  /* 0x8000000017027812 */ /* 0x000fc800078ec0ff */
[----:B------:R-:W-:-:S04]  /*aea0*/  SHF.R.U32.HI R3, RZ, 0x18, R2 ;  /* 0x00000018ff037819 */ /* 0x000fc80000011602 */
[----:B------:R-:W-:-:S04]  /*aeb0*/  LOP3.LUT R0, R0, R3, RZ, 0xfc, !PT ;  /* 0x0000000300007212 */ /* 0x000fc800078efcff */
[----:B------:R-:W-:-:S07]  /*aec0*/  PRMT R8, R0, 0x7610, R8 ;  /* 0x0000761000087816 */ /* 0x000fce0000000008 */
.L_x_42358:
[----:B------:R-:W-:Y:S05]  /*aed0*/  BSYNC B0 ;  /* 0x0000000000007941 */ /* 0x000fea0003800000 */
.L_x_42357:
[----:B------:R3:W-:Y:S01]  /*aee0*/  STG.E.U8 desc[UR36][R16.64], R8 ;  /* 0x0000000810007986 */ /* 0x0007e2000c101124 */
[----:B------:R-:W-:Y:S05]  /*aef0*/  BRA `(.L_x_42334) ;  /* 0x0000000000b87947 */ /* 0x000fea0003800000 */
.L_x_42351:
        /* <DEDUP_REMOVED lines=22> */
.L_x_42333:
        /* <DEDUP_REMOVED lines=16> */
.L_x_42362:
[----:B------:R-:W-:Y:S05]  /*b160*/  BRA `(.L_x_42334) ;  /* 0x00000000001c7947 */ /* 0x000fea0003800000 */
.L_x_42361:
[----:B------:R-:W-:-:S06]  /*b170*/  HADD2.F32 R2, -RZ, R23.H0_H0 ;  /* 0x20000017ff027230 */ /* 0x000fcc0000004100 */
[----:B------:R-:W0:Y:S02]  /*b180*/  F2I.U64.TRUNC R2, R2 ;  /* 0x0000000200027311 */ /* 0x000e24000020d800 */
[----:B0-----:R2:W-:Y:S01]  /*b190*/  STG.E.64 desc[UR36][R16.64], R2 ;  /* 0x0000000210007986 */ /* 0x0015e2000c101b24 */
[----:B------:R-:W-:Y:S05]  /*b1a0*/  BRA `(.L_x_42334) ;  /* 0x00000000000c7947 */ /* 0x000fea0003800000 */
.L_x_42360:
[----:B------:R-:W-:-:S06]  /*b1b0*/  HADD2.F32 R23, -RZ, R23.H0_H0 ;  /* 0x20000017ff177230 */ /* 0x000fcc0000004100 */
[----:B------:R-:W0:Y:S02]  /*b1c0*/  F2I.FTZ.U32.TRUNC.NTZ R23, R23 ;  /* 0x0000001700177305 */ /* 0x000e24000021f000 */
[----:B0-----:R0:W-:Y:S02]  /*b1d0*/  STG.E desc[UR36][R16.64], R23 ;  /* 0x0000001710007986 */ /* 0x0011e4000c101924 */
.L_x_42334:
[----:B------:R-:W-:-:S07]  /*b1e0*/  VIADD R19, R19, 0x80 ;  /* 0x0000008013137836 */ /* 0x000fce0000000000 */
.L_x_42228:
[----:B------:R-:W-:Y:S05]  /*b1f0*/  BSYNC B6 ;  /* 0x0000000000067941 */ /* 0x000fea0003800000 */
.L_x_42227:
        /* <DEDUP_REMOVED lines=384> */
.L_x_42365:
        /* <DEDUP_REMOVED lines=22> */
.L_x_42369:
[----:B------:R-:W2:Y:S02]  /*cb60*/  LDG.E.U8 R2, desc[UR36][R2.64] ;  /* 0x0000002402027981 */ /* 0x000ea4000c1e1100 */
[----:B--2---:R-:W-:-:S04]  /*cb70*/  ISETP.NE.AND P0, PT, R2, RZ, PT ;  /* 0x000000ff0200720c */ /* 0x004fc80003f05270 */
[----:B------:R-:W-:Y:S01]  /*cb80*/  P2R R22, PR, RZ, 0x1 ;  /* 0x00000001ff167803 */ /* 0x000fe20000000000 */
[----:B------:R-:W-:Y:S08]  /*cb90*/  BRA `(.L_x_42371) ;  /* 0x0000000c00c47947 */ /* 0x000ff00003800000 */
.L_x_42368:
        /* <DEDUP_REMOVED lines=11> */
.L_x_42373:
[----:B------:R-:W2:Y:S02]  /*cc50*/  LDG.E R2, desc[UR36][R2.64] ;  /* 0x0000002402027981 */ /* 0x000ea4000c1e1900 */
[----:B--2---:R-:W-:-:S04]  /*cc60*/  ISETP.NE.AND P0, PT, R2, RZ, PT ;  /* 0x000000ff0200720c */ /* 0x004fc80003f05270 */
[----:B------:R-:W-:Y:S01]  /*cc70*/  P2R R22, PR, RZ, 0x1 ;  /* 0x00000001ff167803 */ /* 0x000fe20000000000 */
[----:B------:R-:W-:Y:S08]  /*cc80*/  BRA `(.L_x_42371) ;  /* 0x0000000c00887947 */ /* 0x000ff00003800000 */
.L_x_42372:
[----:B------:R-:W2:Y:S02]  /*cc90*/  LDG.E.U16 R2, desc[UR36][R2.64] ;  /* 0x0000002402027981 */ /* 0x000ea4000c1e1500 */
[----:B--2---:R-:W-:-:S04]  /*cca0*/  ISETP.NE.AND P0, PT, R2, RZ, PT ;  /* 0x000000ff0200720c */ /* 0x004fc80003f05270 */
[----:B------:R-:W-:Y:S01]  /*ccb0*/  P2R R22, PR, RZ, 0x1 ;  /* 0x00000001ff167803 */ /* 0x000fe20000000000 */
[----:B------:R-:W-:Y:S08]  /*ccc0*/  BRA `(.L_x_42371) ;  /* 0x0000000c00787947 */ /* 0x000ff00003800000 */
.L_x_42367:
        /* <DEDUP_REMOVED lines=10> */
.L_x_42375:
[----:B------:R-:W2:Y:S02]  /*cd70*/  LDG.E.U16 R0, desc[UR36][R2.64] ;  /* 0x0000002402007981 */ /* 0x000ea4000c1e1500 */
[----:B--2---:R-:W-:-:S05]  /*cd80*/  HADD2.F32 R0, -RZ, R0.H0_H0 ;  /* 0x20000000ff007230 */ /* 0x004fca0000004100 */
[----:B------:R-:W-:-:S04]  /*cd90*/  FSETP.NEU.FTZ.AND P0, PT, R0, RZ, PT ;  /* 0x000000ff0000720b */ /* 0x000fc80003f1d000 */
[----:B------:R-:W-:Y:S01]  /*cda0*/  P2R R22, PR, RZ, 0x1 ;  /* 0x00000001ff167803 */ /* 0x000fe20000000000 */
[----:B------:R-:W-:Y:S08]  /*cdb0*/  BRA `(.L_x_42371) ;  /* 0x0000000c003c7947 */ /* 0x000ff00003800000 */
.L_x_42374:
        /* <DEDUP_REMOVED lines=12> */
.L_x_42377:
        /* <DEDUP_REMOVED lines=11> */
.L_x_42376:
[----:B------:R-:W2:Y:S02]  /*cf30*/  LDG.E.64 R2, desc[UR36][R2.64] ;  /* 0x0000002402027981 */ /* 0x000ea4000c1e1b00 */
[----:B--2---:R-:W-:-:S06]  /*cf40*/  DSETP.NEU.AND P0, PT, R2, RZ, PT ;  /* 0x000000ff0200722a */ /* 0x004fcc0003f0d000 */
[----:B------:R-:W-:Y:S01]  /*cf50*/  P2R R22, PR, RZ, 0x1 ;  /* 0x00000001ff167803 */ /* 0x000fe20000000000 */
[----:B------:R-:W-:Y:S07]  /*cf60*/  BRA `(.L_x_42371) ;  /* 0x0000000800d07947 */ /* 0x000fee0003800000 */
.L_x_42366:
        /* <DEDUP_REMOVED lines=12> */
.L_x_42380:
[----:B------:R-:W2:Y:S02]  /*d030*/  LDG.E.128 R4, desc[UR36][R2.64] ;  /* 0x0000002402047981 */ /* 0x000ea4000c1e1d00 */
[----:B--2---:R-:W-:-:S06]  /*d040*/  DSETP.NEU.AND P0, PT, R6, RZ, PT ;  /* 0x000000ff0600722a */ /* 0x004fcc0003f0d000 */
[----:B------:R-:W-:-:S06]  /*d050*/  DSETP.NEU.OR P0, PT, R4, RZ, P0 ;  /* 0x000000ff0400722a */ /* 0x000fcc000070d400 */
[----:B------:R-:W-:Y:S01]  /*d060*/  P2R R22, PR, RZ, 0x1 ;  /* 0x00000001ff167803 */ /* 0x000fe20000000000 */
[----:B------:R-:W-:Y:S07]  /*d070*/  BRA `(.L_x_42371) ;  /* 0x00000008008c7947 */ /* 0x000fee0003800000 */
.L_x_42379:
        /* <DEDUP_REMOVED lines=28> */
.L_x_42382:
        /* <DEDUP_REMOVED lines=15> */
.L_x_42381:
[----:B------:R-:W2:Y:S02]  /*d330*/  LDG.E.U16 R0, desc[UR36][R2.64] ;  /* 0x0000002402007981 */ /* 0x000ea4000c1e1500 */
[----:B--2---:R-:W-:-:S05]  /*d340*/  IMAD.U32 R0, R0, 0x10000, RZ ;  /* 0x0001000000007824 */ /* 0x004fca00078e00ff */
[----:B------:R-:W-:-:S04]  /*d350*/  FSETP.NEU.FTZ.AND P0, PT, R0, RZ, PT ;  /* 0x000000ff0000720b */ /* 0x000fc80003f1d000 */
[----:B------:R-:W-:Y:S01]  /*d360*/  P2R R22, PR, RZ, 0x1 ;  /* 0x00000001ff167803 */ /* 0x000fe20000000000 */
[----:B------:R-:W-:Y:S08]  /*d370*/  BRA `(.L_x_42371) ;  /* 0x0000000400cc7947 */ /* 0x000ff00003800000 */
.L_x_42378:
        /* <DEDUP_REMOVED lines=12> */
.L_x_42385:
        /* <DEDUP_REMOVED lines=21> */
.L_x_42389:
[----:B------:R-:W-:Y:S05]  /*d590*/  BSYNC B1 ;  /* 0x0000000000017941 */ /* 0x000fea0003800000 */
.L_x_42388:
[----:B------:R-:W-:Y:S01]  /*d5a0*/  LEA R3, R0, 0x3b800000, 0x17 ;  /* 0x3b80000000037811 */ /* 0x000fe200078eb8ff */
[----:B------:R-:W-:-:S05]  /*d5b0*/  IMAD.SHL.U32 R0, R2, 0x100000, RZ ;  /* 0x0010000002007824 */ /* 0x000fca00078e00ff */
[----:B------:R-:W-:-:S07]  /*d5c0*/  LOP3.LUT R0, R3, R0, R4, 0xfe, !PT ;  /* 0x0000000003007212 */ /* 0x000fce00078efe04 */
.L_x_42387:
[----:B------:R-:W-:Y:S05]  /*d5d0*/  BSYNC B0 ;  /* 0x0000000000007941 */ /* 0x000fea0003800000 */
.L_x_42386:
[----:B------:R-:W-:-:S04]  /*d5e0*/  FSETP.NEU.FTZ.AND P0, PT, R0, RZ, PT ;  /* 0x000000ff0000720b */ /* 0x000fc80003f1d000 */
[----:B------:R-:W-:Y:S01]  /*d5f0*/  P2R R22, PR, RZ, 0x1 ;  /* 0x00000001ff167803 */ /* 0x000fe20000000000 */
[----:B------:R-:W-:Y:S08]  /*d600*/  BRA `(.L_x_42371) ;  /* 0x0000000400287947 */ /* 0x000ff00003800000 */
.L_x_42384:
        /* <DEDUP_REMOVED lines=21> */
.L_x_42393:
[----:B------:R-:W-:Y:S05]  /*d760*/  BSYNC B1 ;  /* 0x0000000000017941 */ /* 0x000fea0003800000 */
.L_x_42392:
[----:B------:R-:W-:Y:S01]  /*d770*/  LEA R3, R0, 0x37800000, 0x17 ;  /* 0x3780000000037811 */ /* 0x000fe200078eb8ff */
[----:B------:R-:W-:-:S05]  /*d780*/  IMAD.SHL.U32 R0, R2, 0x200000, RZ ;  /* 0x0020000002007824 */ /* 0x000fca00078e00ff */
[----:B------:R-:W-:-:S07]  /*d790*/  LOP3.LUT R0, R3, R0, R4, 0xfe, !PT ;  /* 0x0000000003007212 */ /* 0x000fce00078efe04 */
.L_x_42391:
[----:B------:R-:W-:Y:S05]  /*d7a0*/  BSYNC B0 ;  /* 0x0000000000007941 */ /* 0x000fea0003800000 */
.L_x_42390:
[----:B------:R-:W-:-:S04]  /*d7b0*/  FSETP.NEU.FTZ.AND P0, PT, R0, RZ, PT ;  /* 0x000000ff0000720b */ /* 0x000fc80003f1d000 */
[----:B------:R-:W-:Y:S01]  /*d7c0*/  P2R R22, PR, RZ, 0x1 ;  /* 0x00000001ff167803 */ /* 0x000fe20000000000 */
[----:B------:R-:W-:Y:S08]  /*d7d0*/  BRA `(.L_x_42371) ;  /* 0x0000000000b47947 */ /* 0x000ff00003800000 */
.L_x_42383:
        /* <DEDUP_REMOVED lines=14> */
.L_x_42397:
[----:B------:R-:W-:Y:S05]  /*d8c0*/  BSYNC B0 ;  /* 0x0000000000007941 */ /* 0x000fea0003800000 */
.L_x_42396:
[----:B------:R-:W-:-:S04]  /*d8d0*/  FSETP.NEU.FTZ.AND P0, PT, R0, RZ, PT ;  /* 0x000000ff0000720b */ /* 0x000fc80003f1d000 */
[----:B------:R-:W-:Y:S01]  /*d8e0*/  P2R R22, PR, RZ, 0x1 ;  /* 0x00000001ff167803 */ /* 0x000fe20000000000 */
[----:B------:R-:W-:Y:S08]  /*d8f0*/  BRA `(.L_x_42371) ;  /* 0x00000000006c7947 */ /* 0x000ff00003800000 */
.L_x_42370:
        /* <DEDUP_REMOVED lines=16> */
.L_x_42398:
[----:B------:R-:W-:-:S04]  /*da00*/  PLOP3.LUT P0, PT, PT, PT, PT, 0x8, 0x0 ;  /* 0x000000000000781c */ /* 0x000fc80003f0e170 */
[----:B------:R-:W-:Y:S01]  /*da10*/  P2R R22, PR, RZ, 0x1 ;  /* 0x00000001ff167803 */ /* 0x000fe20000000000 */
[----:B------:R-:W-:Y:S08]  /*da20*/  BRA `(.L_x_42371) ;  /* 0x0000000000207947 */ /* 0x000ff00003800000 */
.L_x_42395:
[----:B------:R-:W2:Y:S02]  /*da30*/  LDG.E.64 R2, desc[UR36][R2.64] ;  /* 0x0000002402027981 */ /* 0x000ea4000c1e1b00 */
[----:B--2---:R-:W-:-:S04]  /*da40*/  ISETP.NE.U32.AND P0, PT, R2, RZ, PT ;  /* 0x000000ff0200720c */ /* 0x004fc80003f05070 */
[----:B------:R-:W-:-:S04]  /*da50*/  ISETP.NE.AND.EX P0, PT, R3, RZ, PT, P0 ;  /* 0x000000ff0300720c */ /* 0x000fc80003f05300 */
[----:B------:R-:W-:Y:S01]  /*da60*/  P2R R22, PR, RZ, 0x1 ;  /* 0x00000001ff167803 */ /* 0x000fe20000000000 */
[----:B------:R-:W-:Y:S08]  /*da70*/  BRA `(.L_x_42371) ;  /* 0x00000000000c7947 */ /* 0x000ff00003800000 */
.L_x_42394:
[----:B------:R-:W2:Y:S02]  /*da80*/  LDG.E R2, desc[UR36][R2.64] ;  /* 0x0000002402027981 */ /* 0x000ea4000c1e1900 */
[----:B--2---:R-:W-:-:S04]  /*da90*/  ISETP.NE.AND P0, PT, R2, RZ, PT ;  /* 0x000000ff0200720c */ /* 0x004fc80003f05270 */
[----:B------:R-:W-:-:S09]  /*daa0*/  P2R R22, PR, RZ, 0x1 ;  /* 0x00000001ff167803 */ /* 0x000fd20000000000 */
.L_x_42371:
        /* <DEDUP_REMOVED lines=20> */
.L_x_42402:
[----:B------:R-:W2:Y:S02]  /*dbf0*/  LDG.E.U8 R2, desc[UR36][R2.64] ;  /* 0x0000002402027981 */ /* 0x000ea4000c1e1100 */
[----:B--2---:R-:W-:-:S04]  /*dc00*/  I2FP.F32.U32 R0, R2 ;  /* 0x0000000200007245 */ /* 0x004fc80000201000 */
[----:B------:R-:W-:-:S04]  /*dc10*/  F2FP.F16.F32.PACK_AB R0, RZ, R0 ;  /* 0x00000000ff00723e */ /* 0x000fc800000000ff */
[----:B------:R-:W-:Y:S01]  /*dc20*/  PRMT R23, R0, 0x7610, R23 ;  /* 0x0000761000177816 */ /* 0x000fe20000000017 */
[----:B------:R-:W-:Y:S06]  /*dc30*/  BRA `(.L_x_42404) ;  /* 0x0000000c00bc7947 */ /* 0x000fec0003800000 */
.L_x_42401:
        /* <DEDUP_REMOVED lines=11> */
.L_x_42406:
[----:B------:R-:W2:Y:S02]  /*dcf0*/  LDG.E R2, desc[UR36][R2.64] ;  /* 0x0000002402027981 */ /* 0x000ea4000c1e1900 */
[----:B--2---:R-:W-:-:S04]  /*dd00*/  I2FP.F32.S32 R0, R2 ;  /* 0x0000000200007245 */ /* 0x004fc80000201400 */
[----:B------:R-:W-:-:S04]  /*dd10*/  F2FP.F16.F32.PACK_AB R0, RZ, R0 ;  /* 0x00000000ff00723e */ /* 0x000fc800000000ff */
[----:B------:R-:W-:Y:S01]  /*dd20*/  PRMT R23, R0, 0x7610, R23 ;  /* 0x0000761000177816 */ /* 0x000fe20000000017 */
[----:B------:R-:W-:Y:S06]  /*dd30*/  BRA `(.L_x_42404) ;  /* 0x0000000c007c7947 */ /* 0x000fec0003800000 */
.L_x_42405:
[----:B------:R-:W2:Y:S02]  /*dd40*/  LDG.E.U16 R2, desc[UR36][R2.64] ;  /* 0x0000002402027981 */ /* 0x000ea4000c1e1500 */
[----:B--2---:R-:W0:Y:S02]  /*dd50*/  I2F.S16 R0, R2 ;  /* 0x0000000200007306 */ /* 0x004e240000101400 */
[----:B0-----:R-:W-:-:S04]  /*dd60*/  F2FP.F16.F32.PACK_AB R0, RZ, R0 ;  /* 0x00000000ff00723e */ /* 0x001fc800000000ff */
[----:B------:R-:W-:Y:S01]  /*dd70*/  PRMT R23, R0, 0x7610, R23 ;  /* 0x0000761000177816 */ /* 0x000fe20000000017 */
[----:B------:R-:W-:Y:S06]  /*dd80*/  BRA `(.L_x_42404) ;  /* 0x0000000c00687947 */ /* 0x000fec0003800000 */
.L_x_42400:
        /* <DEDUP_REMOVED lines=9> */
.L_x_42408:
[----:B------:R1:W5:Y:S01]  /*de20*/  LDG.E.U16 R23, desc[UR36][R2.64] ;  /* 0x0000002402177981 */ /* 0x000362000c1e1500 */
[----:B------:R-:W-:Y:S05]  /*de30*/  BRA `(.L_x_42404) ;  /* 0x0000000c003c7947 */ /* 0x000fea0003800000 */
.L_x_42407:
        /* <DEDUP_REMOVED lines=9> */
.L_x_42410:
[----:B------:R0:W5:Y:S01]  /*ded0*/  LDG.E.U16 R23, desc[UR36][R2.64] ;  /* 0x0000002402177981 */ /* 0x000162000c1e1500 */
[----:B------:R-:W-:Y:S05]  /*dee0*/  BRA `(.L_x_42404) ;  /* 0x0000000c00107947 */ /* 0x000fea0003800000 */
.L_x_42409:
        /* <DEDUP_REMOVED lines=9> */
.L_x_42399:
        /* <DEDUP_REMOVED lines=14> */
.L_x_42413:
        /* <DEDUP_REMOVED lines=9> */
.L_x_42412:
        /* <DEDUP_REMOVED lines=28> */
.L_x_42415:
        /* <DEDUP_REMOVED lines=15> */
.L_x_42414:
[----:B------:R-:W2:Y:S02]  /*e3a0*/  LDG.E.U16 R0, desc[UR36][R2.64] ;  /* 0x0000002402007981 */ /* 0x000ea4000c1e1500 */
[----:B--2---:R-:W-:-:S05]  /*e3b0*/  IMAD.U32 R0, R0, 0x10000, RZ ;  /* 0x0001000000007824 */ /* 0x004fca00078e00ff */
[----:B------:R-:W-:-:S04]  /*e3c0*/  F2FP.F16.F32.PACK_AB R0, RZ, R0 ;  /* 0x00000000ff00723e */ /* 0x000fc800000000ff */
[----:B------:R-:W-:Y:S01]  /*e3d0*/  PRMT R23, R0, 0x7610, R23 ;  /* 0x0000761000177816 */ /* 0x000fe20000000017 */
[----:B------:R-:W-:Y:S06]  /*e3e0*/  BRA `(.L_x_42404) ;  /* 0x0000000400d07947 */ /* 0x000fec0003800000 */
.L_x_42411:
        /* <DEDUP_REMOVED lines=13> */
.L_x_42418:
        /* <DEDUP_REMOVED lines=21> */
.L_x_42422:
[----:B------:R-:W-:Y:S05]  /*e610*/  BSYNC B1 ;  /* 0x0000000000017941 */ /* 0x000fea0003800000 */
.L_x_42421:
[----:B------:R-:W-:Y:S01]  /*e620*/  LEA R3, R0, 0x3b800000, 0x17 ;  /* 0x3b80000000037811 */ /* 0x000fe200078eb8ff */
[----:B------:R-:W-:-:S05]  /*e630*/  IMAD.SHL.U32 R0, R2, 0x100000, RZ ;  /* 0x0010000002007824 */ /* 0x000fca00078e00ff */
[----:B------:R-:W-:-:S07]  /*e640*/  LOP3.LUT R0, R3, R0, R4, 0xfe, !PT ;  /* 0x0000000003007212 */ /* 0x000fce00078efe04 */
.L_x_42420:
[----:B------:R-:W-:Y:S05]  /*e650*/  BSYNC B0 ;  /* 0x0000000000007941 */ /* 0x000fea0003800000 */
.L_x_42419:
[----:B------:R-:W-:-:S04]  /*e660*/  F2FP.F16.F32.PACK_AB R0, RZ, R0 ;  /* 0x00000000ff00723e */ /* 0x000fc800000000ff */
[----:B------:R-:W-:Y:S01]  /*e670*/  PRMT R23, R0, 0x7610, R23 ;  /* 0x0000761000177816 */ /* 0x000fe20000000017 */
[----:B------:R-:W-:Y:S06]  /*e680*/  BRA `(.L_x_42404) ;  /* 0x0000000400287947 */ /* 0x000fec0003800000 */
.L_x_42417:
        /* <DEDUP_REMOVED lines=21> */
.L_x_42426:
[----:B------:R-:W-:Y:S05]  /*e7e0*/  BSYNC B1 ;  /* 0x0000000000017941 */ /* 0x000fea0003800000 */
.L_x_42425:
[----:B------:R-:W-:Y:S01]  /*e7f0*/  LEA R3, R0, 0x37800000, 0x17 ;  /* 0x3780000000037811 */ /* 0x000fe200078eb8ff */
[----:B------:R-:W-:-:S05]  /*e800*/  IMAD.SHL.U32 R0, R2, 0x200000, RZ ;  /* 0x0020000002007824 */ /* 0x000fca00078e00ff */
[----:B------:R-:W-:-:S07]  /*e810*/  LOP3.LUT R0, R3, R0, R4, 0xfe, !PT ;  /* 0x0000000003007212 */ /* 0x000fce00078efe04 */
.L_x_42424:
[----:B------:R-:W-:Y:S05]  /*e820*/  BSYNC B0 ;  /* 0x0000000000007941 */ /* 0x000fea0003800000 */
.L_x_42423:
[----:B------:R-:W-:-:S04]  /*e830*/  F2FP.F16.F32.PACK_AB R0, RZ, R0 ;  /* 0x00000000ff00723e */ /* 0x000fc800000000ff */
[----:B------:R-:W-:Y:S01]  /*e840*/  PRMT R23, R0, 0x7610, R23 ;  /* 0x0000761000177816 */ /* 0x000fe20000000017 */
[----:B------:R-:W-:Y:S06]  /*e850*/  BRA `(.L_x_42404) ;  /* 0x0000000000b47947 */ /* 0x000fec0003800000 */
.L_x_42416:
        /* <DEDUP_REMOVED lines=14> */
.L_x_42430:
[----:B------:R-:W-:Y:S05]  /*e940*/  BSYNC B0 ;  /* 0x0000000000007941 */ /* 0x000fea0003800000 */
.L_x_42429:
[----:B------:R-:W-:-:S04]  /*e950*/  F2FP.F16.F32.PACK_AB R0, RZ, R0 ;  /* 0x00000000ff00723e */ /* 0x000fc800000000ff */
[----:B------:R-:W-:Y:S01]  /*e960*/  PRMT R23, R0, 0x7610, R23 ;  /* 0x0000761000177816 */ /* 0x000fe20000000017 */
[----:B------:R-:W-:Y:S06]  /*e970*/  BRA `(.L_x_42404) ;  /* 0x00000000006c7947 */ /* 0x000fec0003800000 */
.L_x_42403:
        /* <DEDUP_REMOVED lines=16> */
.L_x_42431:
[----:B------:R-:W-:Y:S01]  /*ea80*/  PRMT R23, RZ, 0x7610, R23 ;  /* 0x00007610ff177816 */ /* 0x000fe20000000017 */
[----:B------:R-:W-:Y:S06]  /*ea90*/  BRA `(.L_x_42404) ;  /* 0x0000000000247947 */ /* 0x000fec0003800000 */
.L_x_42428:
[----:B------:R-:W2:Y:S02]  /*eaa0*/  LDG.E.64 R2, desc[UR36][R2.64] ;  /* 0x0000002402027981 */ /* 0x000ea4000c1e1b00 */
[----:B--2---:R-:W0:Y:S02]  /*eab0*/  I2F.U64 R0, R2 ;  /* 0x0000000200007312 */ /* 0x004e240000301000 */
[----:B0-----:R-:W-:-:S04]  /*eac0*/  F2FP.F16.F32.PACK_AB R0, RZ, R0 ;  /* 0x00000000ff00723e */ /* 0x001fc800000000ff */
[----:B------:R-:W-:Y:S01]  /*ead0*/  PRMT R23, R0, 0x7610, R23 ;  /* 0x0000761000177816 */ /* 0x000fe20000000017 */
[----:B------:R-:W-:Y:S06]  /*eae0*/  BRA `(.L_x_42404) ;  /* 0x0000000000107947 */ /* 0x000fec0003800000 */
.L_x_42427:
[----:B------:R-:W2:Y:S02]  /*eaf0*/  LDG.E R2, desc[UR36][R2.64] ;  /* 0x0000002402027981 */ /* 0x000ea4000c1e1900 */
[----:B--2---:R-:W-:-:S04]  /*eb00*/  I2FP.F32.U32 R0, R2 ;  /* 0x0000000200007245 */ /* 0x004fc80000201000 */
[----:B------:R-:W-:-:S04]  /*eb10*/  F2FP.F16.F32.PACK_AB R0, RZ, R0 ;  /* 0x00000000ff00723e */ /* 0x000fc800000000ff */
[----:B------:R-:W-:-:S07]  /*eb20*/  PRMT R23, R0, 0x7610, R23 ;  /* 0x0000761000177816 */ /* 0x000fce0000000017 */
.L_x_42404:
        /* <DEDUP_REMOVED lines=19> */
.L_x_42435:
[----:B------:R-:W2:Y:S02]  /*ec60*/  LDG.E.U8 R2, desc[UR36][R2.64] ;  /* 0x0000002402027981 */ /* 0x000ea4000c1e1100 */
[----:B--2---:R-:W-:-:S04]  /*ec70*/  I2FP.F32.U32 R0, R2 ;  /* 0x0000000200007245 */ /* 0x004fc80000201000 */
[----:B------:R-:W-:Y:S01]  /*ec80*/  F2FP.F16.F32.PACK_AB R0, RZ, R0 ;  /* 0x00000000ff00723e */ /* 0x000fe200000000ff */
[----:B------:R-:W-:Y:S06]  /*ec90*/  BRA `(.L_x_42437) ;  /* 0x0000000c00887947 */ /* 0x000fec0003800000 */
.L_x_42434:
        /* <DEDUP_REMOVED lines=10> */
.L_x_42439:
[----:B------:R-:W2:Y:S02]  /*ed40*/  LDG.E R2, desc[UR36][R2.64] ;  /* 0x0000002402027981 */ /* 0x000ea4000c1e1900 */
[----:B--2---:R-:W-:-:S04]  /*ed50*/  I2FP.F32.S32 R0, R2 ;  /* 0x0000000200007245 */ /* 0x004fc80000201400 */
[----:B------:R-:W-:Y:S01]  /*ed60*/  F2FP.F16.F32.PACK_AB R0, RZ, R0 ;  /* 0x00000000ff00723e */ /* 0x000fe200000000ff */
[----:B------:R-:W-:Y:S06]  /*ed70*/  BRA `(.L_x_42437) ;  /* 0x0000000c00507947 */ /* 0x000fec0003800000 */
.L_x_42438:
[----:B------:R-:W2:Y:S02]  /*ed80*/  LDG.E.U16 R2, desc[UR36][R2.64] ;  /* 0x0000002402027981 */ /* 0x000ea4000c1e1500 */
[----:B--2---:R-:W0:Y:S02]  /*ed90*/  I2F.S16 R0, R2 ;  /* 0x0000000200007306 */ /* 0x004e240000101400 */
[----:B0-----:R-:W-:Y:S01]  /*eda0*/  F2FP.F16.F32.PACK_AB R0, RZ, R0 ;  /* 0x00000000ff00723e */ /* 0x001fe200000000ff */
[----:B------:R-:W-:Y:S06]  /*edb0*/  BRA `(.L_x_42437) ;  /* 0x0000000c00407947 */ /* 0x000fec0003800000 */
.L_x_42433:
        /* <DEDUP_REMOVED lines=9> */
.L_x_42441:
[----:B------:R0:W5:Y:S01]  /*ee50*/  LDG.E.U16 R0, desc[UR36][R2.64] ;  /* 0x0000002402007981 */ /* 0x000162000c1e1500 */
[----:B------:R-:W-:Y:S05]  /*ee60*/  BRA `(.L_x_42437) ;  /* 0x0000000c00147947 */ /* 0x000fea0003800000 */
.L_x_42440:
        /* <DEDUP_REMOVED lines=9> */
.L_x_42443:
[----:B------:R1:W5:Y:S01]  /*ef00*/  LDG.E.U16 R0, desc[UR36][R2.64] ;  /* 0x0000002402007981 */ /* 0x000362000c1e1500 */
[----:B------:R-:W-:Y:S05]  /*ef10*/  BRA `(.L_x_42437) ;  /* 0x0000000800e87947 */ /* 0x000fea0003800000 */
.L_x_42442:
        /* <DEDUP_REMOVED lines=8> */
.L_x_42432:
        /* <DEDUP_REMOVED lines=13> */
.L_x_42446:
        /* <DEDUP_REMOVED lines=8> */
.L_x_42445:
        /* <DEDUP_REMOVED lines=28> */
.L_x_42448:
        /* <DEDUP_REMOVED lines=15> */
.L_x_42447:
[----:B------:R-:W2:Y:S02]  /*f3a0*/  LDG.E.U16 R0, desc[UR36][R2.64] ;  /* 0x0000002402007981 */ /* 0x000ea4000c1e1500 */
[----:B--2---:R-:W-:-:S05]  /*f3b0*/  IMAD.U32 R0, R0, 0x10000, RZ ;  /* 0x0001000000007824 */ /* 0x004fca00078e00ff */
[----:B------:R-:W-:Y:S01]  /*f3c0*/  F2FP.F16.F32.PACK_AB R0, RZ, R0 ;  /* 0x00000000ff00723e */ /* 0x000fe200000000ff */
[----:B------:R-:W-:Y:S06]  /*f3d0*/  BRA `(.L_x_42437) ;  /* 0x0000000400b87947 */ /* 0x000fec0003800000 */
.L_x_42444:
        /* <DEDUP_REMOVED lines=12> */
.L_x_42451:
        /* <DEDUP_REMOVED lines=21> */
.L_x_42455:
[----:B------:R-:W-:Y:S05]  /*f5f0*/  BSYNC B1 ;  /* 0x0000000000017941 */ /* 0x000fea0003800000 */
.L_x_42454:
[----:B------:R-:W-:Y:S01]  /*f600*/  LEA R3, R0, 0x3b800000, 0x17 ;  /* 0x3b80000000037811 */ /* 0x000fe200078eb8ff */
[----:B------:R-:W-:-:S05]  /*f610*/  IMAD.SHL.U32 R0, R2, 0x100000, RZ ;  /* 0x0010000002007824 */ /* 0x000fca00078e00ff */
[----:B------:R-:W-:-:S07]  /*f620*/  LOP3.LUT R0, R3, R0, R4, 0xfe, !PT ;  /* 0x0000000003007212 */ /* 0x000fce00078efe04 */
.L_x_42453:
[----:B------:R-:W-:Y:S05]  /*f630*/  BSYNC B0 ;  /* 0x0000000000007941 */ /* 0x000fea0003800000 */
.L_x_42452:
[----:B------:R-:W-:Y:S01]  /*f640*/  F2FP.F16.F32.PACK_AB R0, RZ, R0 ;  /* 0x00000000ff00723e */ /* 0x000fe200000000ff */
[----:B------:R-:W-:Y:S06]  /*f650*/  BRA `(.L_x_42437) ;  /* 0x0000000400187947 */ /* 0x000fec0003800000 */
.L_x_42450:
        /* <DEDUP_REMOVED lines=21> */
.L_x_42459:
[----:B------:R-:W-:Y:S05]  /*f7b0*/  BSYNC B1 ;  /* 0x0000000000017941 */ /* 0x000fea0003800000 */
.L_x_42458:
[----:B------:R-:W-:Y:S01]  /*f7c0*/  LEA R3, R0, 0x37800000, 0x17 ;  /* 0x3780000000037811 */ /* 0x000fe200078eb8ff */
[----:B------:R-:W-:-:S05]  /*f7d0*/  IMAD.SHL.U32 R0, R2, 0x200000, RZ ;  /* 0x0020000002007824 */ /* 0x000fca00078e00ff */
[----:B------:R-:W-:-:S07]  /*f7e0*/  LOP3.LUT R0, R3, R0, R4, 0xfe, !PT ;  /* 0x0000000003007212 */ /* 0x000fce00078efe04 */
.L_x_42457:
[----:B------:R-:W-:Y:S05]  /*f7f0*/  BSYNC B0 ;  /* 0x0000000000007941 */ /* 0x000fea0003800000 */
.L_x_42456:
[----:B------:R-:W-:Y:S01]  /*f800*/  F2FP.F16.F32.PACK_AB R0, RZ, R0 ;  /* 0x00000000ff00723e */ /* 0x000fe200000000ff */
[----:B------:R-:W-:Y:S06]  /*f810*/  BRA `(.L_x_42437) ;  /* 0x0000000000a87947 */ /* 0x000fec0003800000 */
.L_x_42449:
        /* <DEDUP_REMOVED lines=14> */
.L_x_42463:
[----:B------:R-:W-:Y:S05]  /*f900*/  BSYNC B0 ;  /* 0x0000000000007941 */ /* 0x000fea0003800000 */
.L_x_42462:
[----:B------:R-:W-:Y:S01]  /*f910*/  F2FP.F16.F32.PACK_AB R0, RZ, R0 ;  /* 0x00000000ff00723e */ /* 0x000fe200000000ff */
[----:B------:R-:W-:Y:S06]  /*f920*/  BRA `(.L_x_42437) ;  /* 0x0000000000647947 */ /* 0x000fec0003800000 */
.L_x_42436:
        /* <DEDUP_REMOVED lines=16> */
.L_x_42464:
[----:B------:R-:W-:Y:S01]  /*fa30*/  PRMT R0, RZ, 0x7610, R0 ;  /* 0x00007610ff007816 */ /* 0x000fe20000000000 */
[----:B------:R-:W-:Y:S06]  /*fa40*/  BRA `(.L_x_42437) ;  /* 0x00000000001c7947 */ /* 0x000fec0003800000 */
.L_x_42461:
[----:B------:R-:W2:Y:S02]  /*fa50*/  LDG.E.64 R2, desc[UR36][R2.64] ;  /* 0x0000002402027981 */ /* 0x000ea4000c1e1b00 */
[----:B--2---:R-:W0:Y:S02]  /*fa60*/  I2F.U64 R0, R2 ;  /* 0x0000000200007312 */ /* 0x004e240000301000 */
[----:B0-----:R-:W-:Y:S01]  /*fa70*/  F2FP.F16.F32.PACK_AB R0, RZ, R0 ;  /* 0x00000000ff00723e */ /* 0x001fe200000000ff */
[----:B------:R-:W-:Y:S06]  /*fa80*/  BRA `(.L_x_42437) ;  /* 0x00000000000c7947 */ /* 0x000fec0003800000 */
.L_x_42460:
[----:B------:R-:W2:Y:S02]  /*fa90*/  LDG.E R2, desc[UR36][R2.64] ;  /* 0x0000002402027981 */ /* 0x000ea4000c1e1900 */
[----:B--2---:R-:W-:-:S04]  /*faa0*/  I2FP.F32.U32 R0, R2 ;  /* 0x0000000200007245 */ /* 0x004fc80000201000 */
[----:B------:R-:W-:-:S07]  /*fab0*/  F2FP.F16.F32.PACK_AB R0, RZ, R0 ;  /* 0x00000000ff00723e */ /* 0x000fce00000000ff */
.L_x_42437:
        /* <DEDUP_REMOVED lines=18> */
.L_x_42468:
[----:B------:R-:W-:-:S06]  /*fbe0*/  HADD2.F32 R3, -RZ, R23.H0_H0 ;  /* 0x20000017ff037230 */ /* 0x000fcc0000004100 */
[----:B------:R-:W0:Y:S02]  /*fbf0*/  F2I.S64.TRUNC R2, R3 ;  /* 0x0000000300027311 */ /* 0x000e24000020d900 */
[----:B0-----:R0:W-:Y:S01]  /*fc00*/  STG.E.U8 desc[UR36][R16.64], R2 ;  /* 0x0000000210007986 */ /* 0x0011e2000c101124 */
[----:B------:R-:W-:Y:S05]  /*fc10*/  BRA `(.L_x_42470) ;  /* 0x0000000c00847947 */ /* 0x000fea0003800000 */
.L_x_42467:
        /* <DEDUP_REMOVED lines=10> */
.L_x_42472:
[----:B------:R-:W-:-:S06]  /*fcc0*/  HADD2.F32 R23, -RZ, R23.H0_H0 ;  /* 0x20000017ff177230 */ /* 0x000fcc0000004100 */
[----:B------:R-:W0:Y:S02]  /*fcd0*/  F2I.FTZ.TRUNC.NTZ R23, R23 ;  /* 0x0000001700177305 */ /* 0x000e24000021f100 */
[----:B0-----:R0:W-:Y:S01]  /*fce0*/  STG.E desc[UR36][R16.64], R23 ;  /* 0x0000001710007986 */ /* 0x0011e2000c101924 */
[----:B------:R-:W-:Y:S05]  /*fcf0*/  BRA `(.L_x_42470) ;  /* 0x0000000c004c7947 */ /* 0x000fea0003800000 */
.L_x_42471:
[----:B------:R-:W-:-:S06]  /*fd00*/  HADD2.F32 R23, -RZ, R23.H0_H0 ;  /* 0x20000017ff177230 */ /* 0x000fcc0000004100 */
[----:B------:R-:W0:Y:S02]  /*fd10*/  F2I.FTZ.TRUNC.NTZ R23, R23 ;  /* 0x0000001700177305 */ /* 0x000e24000021f100 */
[----:B0-----:R0:W-:Y:S01]  /*fd20*/  STG.E.U16 desc[UR36][R16.64], R23 ;  /* 0x0000001710007986 */ /* 0x0011e2000c101524 */
[----:B------:R-:W-:Y:S05]  /*fd30*/  BRA `(.L_x_42470) ;  /* 0x0000000c003c7947 */ /* 0x000fea0003800000 */
.L_x_42466:
        /* <DEDUP_REMOVED lines=9> */
.L_x_42474:
[----:B------:R0:W-:Y:S01]  /*fdd0*/  STG.E.U16 desc[UR36][R16.64], R23 ;  /* 0x0000001710007986 */ /* 0x0001e2000c101524 */
[----:B------:R-:W-:Y:S05]  /*fde0*/  BRA `(.L_x_42470) ;  /* 0x0000000c00107947 */ /* 0x000fea0003800000 */
.L_x_42473:
        /* <DEDUP_REMOVED lines=10> */
.L_x_42476:
[----:B------:R-:W-:-:S05]  /*fe90*/  HADD2.F32 R0, -RZ, R23.H0_H0 ;  /* 0x20000017ff007230 */ /* 0x000fca0000004100 */
[----:B------:R-:W-:-:S04]  /*fea0*/  F2FP.F16.F32.PACK_AB R0, RZ, R0 ;  /* 0x00000000ff00723e */ /* 0x000fc800000000ff */
[----:B------:R-:W-:-:S05]  /*feb0*/  PRMT R0, R0, 0x5410, RZ ;  /* 0x0000541000007816 */ /* 0x000fca00000000ff */
[----:B------:R0:W-:Y:S01]  /*fec0*/  STG.E desc[UR36][R16.64], R0 ;  /* 0x0000000010007986 */ /* 0x0001e2000c101924 */
[----:B------:R-:W-:Y:S05]  /*fed0*/  BRA `(.L_x_42470) ;  /* 0x0000000800d47947 */ /* 0x000fea0003800000 */
.L_x_42475:
[----:B------:R-:W-:-:S05]  /*fee0*/  HADD2.F32 R2, -RZ, R23.H0_H0 ;  /* 0x20000017ff027230 */ /* 0x000fca0000004100 */
[----:B------:R-:W-:-:S06]  /*fef0*/  FMUL.FTZ R2, R2, 1 ;  /* 0x3f80000002027820 */ /* 0x000fcc0000410000 */
[----:B------:R-:W0:Y:S02]  /*ff00*/  F2F.F64.F32 R2, R2 ;  /* 0x0000000200027310 */ /* 0x000e240000201800 */
[----:B0-----:R0:W-:Y:S01]  /*ff10*/  STG.E.64 desc[UR36][R16.64], R2 ;  /* 0x0000000210007986 */ /* 0x0011e2000c101b24 */
[----:B------:R-:W-:Y:S05]  /*ff20*/  BRA `(.L_x_42470) ;  /* 0x0000000800c07947 */ /* 0x000fea0003800000 */
.L_x_42465:
        /* <DEDUP_REMOVED lines=13> */
.L_x_42479:
[----:B------:R-:W-:Y:S01]  /*10000*/  HADD2.F32 R23, -RZ, R23.H0_H0 ;  /* 0x20000017ff177230 */ /* 0x000fe20000004100 */
[----:B------:R-:W-:-:S04]  /*10010*/  CS2R R6, SRZ ;  /* 0x0000000000067805 */ /* 0x000fc8000001ff00 */
[----:B------:R-:W-:-:S06]  /*10020*/  FMUL.FTZ R4, R23, 1 ;  /* 0x3f80000017047820 */ /* 0x000fcc0000410000 */
[----:B------:R-:W0:Y:S02]  /*10030*/  F2F.F64.F32 R4, R4 ;  /* 0x0000000400047310 */ /* 0x000e240000201800 */
[----:B0-----:R1:W-:Y:S01]  /*10040*/  STG.E.128 desc[UR36][R16.64], R4 ;  /* 0x0000000410007986 */ /* 0x0013e2000c101d24 */
[----:B------:R-:W-:Y:S05]  /*10050*/  BRA `(.L_x_42470) ;  /* 0x0000000800747947 */ /* 0x000fea0003800000 */
.L_x_42478:
        /* <DEDUP_REMOVED lines=21> */
.L_x_42483:
[----:B------:R-:W-:Y:S05]  /*101b0*/  BSYNC B0 ;  /* 0x0000000000007941 */ /* 0x000fea0003800000 */
.L_x_42482:
[----:B------:R-:W-:-:S05]  /*101c0*/  LOP3.LUT R3, R0, R3, RZ, 0xfc, !PT ;  /* 0x0000000300037212 */ /* 0x000fca00078efcff */
[----:B------:R2:W-:Y:S01]  /*101d0*/  STG.E.U8 desc[UR36][R16.64], R3 ;  /* 0x0000000310007986 */ /* 0x0005e2000c101124 */
[----:B------:R-:W-:Y:S05]  /*101e0*/  BRA `(.L_x_42470) ;  /* 0x0000000800107947 */ /* 0x000fea0003800000 */
.L_x_42481:
        /* <DEDUP_REMOVED lines=13> */
.L_x_42485:
[----:B------:R-:W-:Y:S01]  /*102c0*/  IMAD.MOV.U32 R0, RZ, RZ, 0x7f ;  /* 0x0000007fff007424 */ /* 0x000fe200078e00ff */
[----:B------:R-:W-:-:S04]  /*102d0*/  ISETP.GT.U32.AND P0, PT, R2, 0x7f800000, PT ;  /* 0x7f8000000200780c */ /* 0x000fc80003f04070 */
[----:B------:R-:W-:-:S09]  /*102e0*/  SEL R0, R0, 0x7c, P0 ;  /* 0x0000007c00007807 */ /* 0x000fd20000000000 */
.L_x_42486:
[----:B------:R-:W-:Y:S05]  /*102f0*/  BSYNC B0 ;  /* 0x0000000000007941 */ /* 0x000fea0003800000 */
.L_x_42484:
[----:B------:R-:W-:-:S04]  /*10300*/  LOP3.LUT R2, R23, 0x80000000, RZ, 0xc0, !PT ;  /* 0x8000000017027812 */ /* 0x000fc800078ec0ff */
[----:B------:R-:W-:-:S04]  /*10310*/  SHF.R.U32.HI R3, RZ, 0x18, R2 ;  /* 0x00000018ff037819 */ /* 0x000fc80000011602 */
[----:B------:R-:W-:-:S05]  /*10320*/  LOP3.LUT R3, R0, R3, RZ, 0xfc, !PT ;  /* 0x0000000300037212 */ /* 0x000fca00078efcff */
[----:B------:R3:W-:Y:S01]  /*10330*/  STG.E.U8 desc[UR36][R16.64], R3 ;  /* 0x0000000310007986 */ /* 0x0007e2000c101124 */
[----:B------:R-:W-:Y:S05]  /*10340*/  BRA `(.L_x_42470) ;  /* 0x0000000400b87947 */ /* 0x000fea0003800000 */
.L_x_42480:
[----:B------:R-:W-:-:S05]  /*10350*/  HADD2.F32 R0, -RZ, R23.H0_H0 ;  /* 0x20000017ff007230 */ /* 0x000fca0000004100 */
[----:B------:R-:W-:-:S05]  /*10360*/  F2FP.BF16.F32.PACK_AB R0, RZ, R0 ;  /* 0x00000000ff00723e */ /* 0x000fca00000010ff */
[----:B------:R4:W-:Y:S01]  /*10370*/  STG.E.U16 desc[UR36][R16.64], R0 ;  /* 0x0000000010007986 */ /* 0x0009e2000c101524 */
[----:B------:R-:W-:Y:S05]  /*10380*/  BRA `(.L_x_42470) ;  /* 0x0000000400a87947 */ /* 0x000fea0003800000 */
.L_x_42477:
        /* <DEDUP_REMOVED lines=12> */
.L_x_42489:
        /* <DEDUP_REMOVED lines=17> */
.L_x_42492:
[----:B------:R-:W-:-:S04]  /*10560*/  LOP3.LUT R2, R23, 0x80000000, RZ, 0xc0, !PT ;  /* 0x8000000017027812 */ /* 0x000fc800078ec0ff */
[----:B------:R-:W-:-:S04]  /*10570*/  SHF.R.U32.HI R3, RZ, 0x18, R2 ;  /* 0x00000018ff037819 */ /* 0x000fc80000011602 */
[----:B------:R-:W-:-:S04]  /*10580*/  LOP3.LUT R0, R0, R3, RZ, 0xfc, !PT ;  /* 0x0000000300007212 */ /* 0x000fc800078efcff */
[----:B------:R-:W-:-:S07]  /*10590*/  PRMT R8, R0, 0x7610, R8 ;  /* 0x0000761000087816 */ /* 0x000fce0000000008 */
.L_x_42491:
[----:B------:R-:W-:Y:S05]  /*105a0*/  BSYNC B0 ;  /* 0x0000000000007941 */ /* 0x000fea0003800000 */
.L_x_42490:
[----:B------:R0:W-:Y:S01]  /*105b0*/  STG.E.U8 desc[UR36][R16.64], R8 ;  /* 0x0000000810007986 */ /* 0x0001e2000c101124 */
[----:B------:R-:W-:Y:S05]  /*105c0*/  BRA `(.L_x_42470) ;  /* 0x0000000400187947 */ /* 0x000fea0003800000 */
.L_x_42488:
        /* <DEDUP_REMOVED lines=17> */
.L_x_42495:
[----:B------:R-:W-:-:S04]  /*106e0*/  LOP3.LUT R2, R23, 0x80000000, RZ, 0xc0, !PT ;  /* 0x8000000017027812 */ /* 0x000fc800078ec0ff */
[----:B------:R-:W-:-:S04]  /*106f0*/  SHF.R.U32.HI R3, RZ, 0x18, R2 ;  /* 0x00000018ff037819 */ /* 0x000fc80000011602 */
[----:B------:R-:W-:-:S04]  /*10700*/  LOP3.LUT R0, R0, R3, RZ, 0xfc, !PT ;  /* 0x0000000300007212 */ /* 0x000fc800078efcff */
[----:B------:R-:W-:-:S07]  /*10710*/  PRMT R8, R0, 0x7610, R8 ;  /* 0x0000761000087816 */ /* 0x000fce0000000008 */
.L_x_42494:
[----:B------:R-:W-:Y:S05]  /*10720*/  BSYNC B0 ;  /* 0x0000000000007941 */ /* 0x000fea0003800000 */
.L_x_42493:
[----:B------:R0:W-:Y:S01]  /*10730*/  STG.E.U8 desc[UR36][R16.64], R8 ;  /* 0x0000000810007986 */ /* 0x0001e2000c101124 */
[----:B------:R-:W-:Y:S05]  /*10740*/  BRA `(.L_x_42470) ;  /* 0x0000000000b87947 */ /* 0x000fea0003800000 */
.L_x_42487:
        /* <DEDUP_REMOVED lines=22> */
.L_x_42469:
        /* <DEDUP_REMOVED lines=16> */
.L_x_42498:
[----:B------:R-:W-:Y:S05]  /*109b0*/  BRA `(.L_x_42470) ;  /* 0x00000000001c7947 */ /* 0x000fea0003800000 */
.L_x_42497:
[----:B------:R-:W-:-:S06]  /*109c0*/  HADD2.F32 R2, -RZ, R23.H0_H0 ;  /* 0x20000017ff027230 */ /* 0x000fcc0000004100 */
[----:B------:R-:W0:Y:S02]  /*109d0*/  F2I.U64.TRUNC R2, R2 ;  /* 0x0000000200027311 */ /* 0x000e24000020d800 */
[----:B0-----:R0:W-:Y:S01]  /*109e0*/  STG.E.64 desc[UR36][R16.64], R2 ;  /* 0x0000000210007986 */ /* 0x0011e2000c101b24 */
[----:B------:R-:W-:Y:S05]  /*109f0*/  BRA `(.L_x_42470) ;  /* 0x00000000000c7947 */ /* 0x000fea0003800000 */
.L_x_42496:
[----:B------:R-:W-:-:S06]  /*10a00*/  HADD2.F32 R23, -RZ, R23.H0_H0 ;  /* 0x20000017ff177230 */ /* 0x000fcc0000004100 */
[----:B------:R-:W0:Y:S02]  /*10a10*/  F2I.FTZ.U32.TRUNC.NTZ R23, R23 ;  /* 0x0000001700177305 */ /* 0x000e24000021f000 */
[----:B0-----:R0:W-:Y:S02]  /*10a20*/  STG.E desc[UR36][R16.64], R23 ;  /* 0x0000001710007986 */ /* 0x0011e4000c101924 */
.L_x_42470:
[----:B------:R-:W-:-:S07]  /*10a30*/  VIADD R19, R19, 0x80 ;  /* 0x0000008013137836 */ /* 0x000fce0000000000 */
.L_x_42364:
[----:B------:R-:W-:Y:S05]  /*10a40*/  BSYNC B6 ;  /* 0x0000000000067941 */ /* 0x000fea0003800000 */
.L_x_42363:
        /* <DEDUP_REMOVED lines=383> */
.L_x_42499:
        /* <DEDUP_REMOVED lines=22> */
.L_x_42503:
[----:B------:R-:W2:Y:S02]  /*123a0*/  LDG.E.U8 R2, desc[UR36][R2.64] ;  /* 0x0000002402027981 */ /* 0x000ea4000c1e1100 */
[----:B--2---:R-:W-:-:S04]  /*123b0*/  ISETP.NE.AND P0, PT, R2, RZ, PT ;  /* 0x000000ff0200720c */ /* 0x004fc80003f05270 */
[----:B------:R-:W-:Y:S01]  /*123c0*/  P2R R19, PR, RZ, 0x1 ;  /* 0x00000001ff137803 */ /* 0x000fe20000000000 */
[----:B------:R-:W-:Y:S08]  /*123d0*/  BRA `(.L_x_42505) ;  /* 0x0000000c00c47947 */ /* 0x000ff00003800000 */
.L_x_42502:
        /* <DEDUP_REMOVED lines=11> */
.L_x_42507:
[----:B------:R-:W2:Y:S02]  /*12490*/  LDG.E R2, desc[UR36][R2.64] ;  /* 0x0000002402027981 */ /* 0x000ea4000c1e1900 */
[----:B--2---:R-:W-:-:S04]  /*124a0*/  ISETP.NE.AND P0, PT, R2, RZ, PT ;  /* 0x000000ff0200720c */ /* 0x004fc80003f05270 */
[----:B------:R-:W-:Y:S01]  /*124b0*/  P2R R19, PR, RZ, 0x1 ;  /* 0x00000001ff137803 */ /* 0x000fe20000000000 */
[----:B------:R-:W-:Y:S08]  /*124c0*/  BRA `(.L_x_42505) ;  /* 0x0000000c00887947 */ /* 0x000ff00003800000 */
.L_x_42506:
[----:B------:R-:W2:Y:S02]  /*124d0*/  LDG.E.U16 R2, desc[UR36][R2.64] ;  /* 0x0000002402027981 */ /* 0x000ea4000c1e1500 */
[----:B--2---:R-:W-:-:S04]  /*124e0*/  ISETP.NE.AND P0, PT, R2, RZ, PT ;  /* 0x000000ff0200720c */ /* 0x004fc80003f05270 */
[----:B------:R-:W-:Y:S01]  /*124f0*/  P2R R19, PR, RZ, 0x1 ;  /* 0x00000001ff137803 */ /* 0x000fe20000000000 */
[----:B------:R-:W-:Y:S08]  /*12500*/  BRA `(.L_x_42505) ;  /* 0x0000000c00787947 */ /* 0x000ff00003800000 */
.L_x_42501:
        /* <DEDUP_REMOVED lines=10> */
.L_x_42509:
[----:B------:R-:W2:Y:S02]  /*125b0*/  LDG.E.U16 R0, desc[UR36][R2.64] ;  /* 0x0000002402007981 */ /* 0x000ea4000c1e1500 */
[----:B--2---:R-:W-:-:S05]  /*125c0*/  HADD2.F32 R0, -RZ, R0.H0_H0 ;  /* 0x20000000ff007230 */ /* 0x004fca0000004100 */
[----:B------:R-:W-:-:S04]  /*125d0*/  FSETP.NEU.FTZ.AND P0, PT, R0, RZ, PT ;  /* 0x000000ff0000720b */ /* 0x000fc80003f1d000 */
[----:B------:R-:W-:Y:S01]  /*125e0*/  P2R R19, PR, RZ, 0x1 ;  /* 0x00000001ff137803 */ /* 0x000fe20000000000 */
[----:B------:R-:W-:Y:S08]  /*125f0*/  BRA `(.L_x_42505) ;  /* 0x0000000c003c7947 */ /* 0x000ff00003800000 */
.L_x_42508:
        /* <DEDUP_REMOVED lines=12> */
.L_x_42511:
        /* <DEDUP_REMOVED lines=11> */
.L_x_42510:
[----:B------:R-:W2:Y:S02]  /*12770*/  LDG.E.64 R2, desc[UR36][R2.64] ;  /* 0x0000002402027981 */ /* 0x000ea4000c1e1b00 */
[----:B--2---:R-:W-:-:S06]  /*12780*/  DSETP.NEU.AND P0, PT, R2, RZ, PT ;  /* 0x000000ff0200722a */ /* 0x004fcc0003f0d000 */
[----:B------:R-:W-:Y:S01]  /*12790*/  P2R R19, PR, RZ, 0x1 ;  /* 0x00000001ff137803 */ /* 0x000fe20000000000 */
[----:B------:R-:W-:Y:S07]  /*127a0*/  BRA `(.L_x_42505) ;  /* 0x0000000800d07947 */ /* 0x000fee0003800000 */
.L_x_42500:
        /* <DEDUP_REMOVED lines=12> */
.L_x_42514:
[----:B------:R-:W2:Y:S02]  /*12870*/  LDG.E.128 R4, desc[UR36][R2.64] ;  /* 0x0000002402047981 */ /* 0x000ea4000c1e1d00 */
[----:B--2---:R-:W-:-:S06]  /*12880*/  DSETP.NEU.AND P0, PT, R6, RZ, PT ;  /* 0x000000ff0600722a */ /* 0x004fcc0003f0d000 */
[----:B------:R-:W-:-:S06]  /*12890*/  DSETP.NEU.OR P0, PT, R4, RZ, P0 ;  /* 0x000000ff0400722a */ /* 0x000fcc000070d400 */
[----:B------:R-:W-:Y:S01]  /*128a0*/  P2R R19, PR, RZ, 0x1 ;  /* 0x00000001ff137803 */ /* 0x000fe20000000000 */
[----:B------:R-:W-:Y:S07]  /*128b0*/  BRA `(.L_x_42505) ;  /* 0x00000008008c7947 */ /* 0x000fee0003800000 */
.L_x_42513:
        /* <DEDUP_REMOVED lines=28> */
.L_x_42516:
        /* <DEDUP_REMOVED lines=15> */
.L_x_42515:
[----:B------:R-:W2:Y:S02]  /*12b70*/  LDG.E.U16 R0, desc[UR36][R2.64] ;  /* 0x0000002402007981 */ /* 0x000ea4000c1e1500 */
[----:B--2---:R-:W-:-:S05]  /*12b80*/  IMAD.U32 R0, R0, 0x10000, RZ ;  /* 0x0001000000007824 */ /* 0x004fca00078e00ff */
[----:B------:R-:W-:-:S04]  /*12b90*/  FSETP.NEU.FTZ.AND P0, PT, R0, RZ, PT ;  /* 0x000000ff0000720b */ /* 0x000fc80003f1d000 */
[----:B------:R-:W-:Y:S01]  /*12ba0*/  P2R R19, PR, RZ, 0x1 ;  /* 0x00000001ff137803 */ /* 0x000fe20000000000 */
[----:B------:R-:W-:Y:S08]  /*12bb0*/  BRA `(.L_x_42505) ;  /* 0x0000000400cc7947 */ /* 0x000ff00003800000 */
.L_x_42512:
        /* <DEDUP_REMOVED lines=12> */
.L_x_42519:
        /* <DEDUP_REMOVED lines=21> */
.L_x_42523:
[----:B------:R-:W-:Y:S05]  /*12dd0*/  BSYNC B1 ;  /* 0x0000000000017941 */ /* 0x000fea0003800000 */
.L_x_42522:
[----:B------:R-:W-:Y:S01]  /*12de0*/  LEA R3, R0, 0x3b800000, 0x17 ;  /* 0x3b80000000037811 */ /* 0x000fe200078eb8ff */
[----:B------:R-:W-:-:S05]  /*12df0*/  IMAD.SHL.U32 R0, R2, 0x100000, RZ ;  /* 0x0010000002007824 */ /* 0x000fca00078e00ff */
[----:B------:R-:W-:-:S07]  /*12e00*/  LOP3.LUT R0, R3, R0, R4, 0xfe, !PT ;  /* 0x0000000003007212 */ /* 0x000fce00078efe04 */
.L_x_42521:
[----:B------:R-:W-:Y:S05]  /*12e10*/  BSYNC B0 ;  /* 0x0000000000007941 */ /* 0x000fea0003800000 */
.L_x_42520:
[----:B------:R-:W-:-:S04]  /*12e20*/  FSETP.NEU.FTZ.AND P0, PT, R0, RZ, PT ;  /* 0x000000ff0000720b */ /* 0x000fc80003f1d000 */
[----:B------:R-:W-:Y:S01]  /*12e30*/  P2R R19, PR, RZ, 0x1 ;  /* 0x00000001ff137803 */ /* 0x000fe20000000000 */
[----:B------:R-:W-:Y:S08]  /*12e40*/  BRA `(.L_x_42505) ;  /* 0x0000000400287947 */ /* 0x000ff00003800000 */
.L_x_42518:
        /* <DEDUP_REMOVED lines=21> */
.L_x_42527:
[----:B------:R-:W-:Y:S05]  /*12fa0*/  BSYNC B1 ;  /* 0x0000000000017941 */ /* 0x000fea0003800000 */
.L_x_42526:
[----:B------:R-:W-:Y:S01]  /*12fb0*/  LEA R3, R0, 0x37800000, 0x17 ;  /* 0x3780000000037811 */ /* 0x000fe200078eb8ff */
[----:B------:R-:W-:-:S05]  /*12fc0*/  IMAD.SHL.U32 R0, R2, 0x200000, RZ ;  /* 0x0020000002007824 */ /* 0x000fca00078e00ff */
[----:B------:R-:W-:-:S07]  /*12fd0*/  LOP3.LUT R0, R3, R0, R4, 0xfe, !PT ;  /* 0x0000000003007212 */ /* 0x000fce00078efe04 */
.L_x_42525:
[----:B------:R-:W-:Y:S05]  /*12fe0*/  BSYNC B0 ;  /* 0x0000000000007941 */ /* 0x000fea0003800000 */
.L_x_42524:
[----:B------:R-:W-:-:S04]  /*12ff0*/  FSETP.NEU.FTZ.AND P0, PT, R0, RZ, PT ;  /* 0x000000ff0000720b */ /* 0x000fc80003f1d000 */
[----:B------:R-:W-:Y:S01]  /*13000*/  P2R R19, PR, RZ, 0x1 ;  /* 0x00000001ff137803 */ /* 0x000fe20000000000 */
[----:B------:R-:W-:Y:S08]  /*13010*/  BRA `(.L_x_42505) ;  /* 0x0000000000b47947 */ /* 0x000ff00003800000 */
.L_x_42517:
        /* <DEDUP_REMOVED lines=14> */
.L_x_42531:
[----:B------:R-:W-:Y:S05]  /*13100*/  BSYNC B0 ;  /* 0x0000000000007941 */ /* 0x000fea0003800000 */
.L_x_42530:
[----:B------:R-:W-:-:S04]  /*13110*/  FSETP.NEU.FTZ.AND P0, PT, R0, RZ, PT ;  /* 0x000000ff0000720b */ /* 0x000fc80003f1d000 */
[----:B------:R-:W-:Y:S01]  /*13120*/  P2R R19, PR, RZ, 0x1 ;  /* 0x00000001ff137803 */ /* 0x000fe20000000000 */
[----:B------:R-:W-:Y:S08]  /*13130*/  BRA `(.L_x_42505) ;  /* 0x00000000006c7947 */ /* 0x000ff00003800000 */
.L_x_42504:
        /* <DEDUP_REMOVED lines=16> */
.L_x_42532:
[----:B------:R-:W-:-:S04]  /*13240*/  PLOP3.LUT P0, PT, PT, PT, PT, 0x8, 0x0 ;  /* 0x000000000000781c */ /* 0x000fc80003f0e170 */
[----:B------:R-:W-:Y:S01]  /*13250*/  P2R R19, PR, RZ, 0x1 ;  /* 0x00000001ff137803 */ /* 0x000fe20000000000 */
[----:B------:R-:W-:Y:S08]  /*13260*/  BRA `(.L_x_42505) ;  /* 0x0000000000207947 */ /* 0x000ff00003800000 */
.L_x_42529:
[----:B------:R-:W2:Y:S02]  /*13270*/  LDG.E.64 R2, desc[UR36][R2.64] ;  /* 0x0000002402027981 */ /* 0x000ea4000c1e1b00 */
[----:B--2---:R-:W-:-:S04]  /*13280*/  ISETP.NE.U32.AND P0, PT, R2, RZ, PT ;  /* 0x000000ff0200720c */ /* 0x004fc80003f05070 */
[----:B------:R-:W-:-:S04]  /*13290*/  ISETP.NE.AND.EX P0, PT, R3, RZ, PT, P0 ;  /* 0x000000ff0300720c */ /* 0x000fc80003f05300 */
[----:B------:R-:W-:Y:S01]  /*132a0*/  P2R R19, PR, RZ, 0x1 ;  /* 0x00000001ff137803 */ /* 0x000fe20000000000 */
[----:B------:R-:W-:Y:S08]  /*132b0*/  BRA `(.L_x_42505) ;  /* 0x00000000000c7947 */ /* 0x000ff00003800000 */
.L_x_42528:
[----:B------:R-:W2:Y:S02]  /*132c0*/  LDG.E R2, desc[UR36][R2.64] ;  /* 0x0000002402027981 */ /* 0x000ea4000c1e1900 */
[----:B--2---:R-:W-:-:S04]  /*132d0*/  ISETP.NE.AND P0, PT, R2, RZ, PT ;  /* 0x000000ff0200720c */ /* 0x004fc80003f05270 */
[----:B------:R-:W-:-:S09]  /*132e0*/  P2R R19, PR, RZ, 0x1 ;  /* 0x00000001ff137803 */ /* 0x000fd20000000000 */
.L_x_42505:
        /* <DEDUP_REMOVED lines=20> */
.L_x_42536:
[----:B------:R-:W2:Y:S02]  /*13430*/  LDG.E.U8 R2, desc[UR36][R2.64] ;  /* 0x0000002402027981 */ /* 0x000ea4000c1e1100 */
[----:B--2---:R-:W-:-:S04]  /*13440*/  I2FP.F32.U32 R0, R2 ;  /* 0x0000000200007245 */ /* 0x004fc80000201000 */
[----:B------:R-:W-:-:S04]  /*13450*/  F2FP.F16.F32.PACK_AB R0, RZ, R0 ;  /* 0x00000000ff00723e */ /* 0x000fc800000000ff */
[----:B------:R-:W-:Y:S01]  /*13460*/  PRMT R22, R0, 0x7610, R22 ;  /* 0x0000761000167816 */ /* 0x000fe20000000016 */
[----:B------:R-:W-:Y:S06]  /*13470*/  BRA `(.L_x_42538) ;  /* 0x0000000c00bc7947 */ /* 0x000fec0003800000 */
.L_x_42535:
        /* <DEDUP_REMOVED lines=11> */
.L_x_42540:
[----:B------:R-:W2:Y:S02]  /*13530*/  LDG.E R2, desc[UR36][R2.64] ;  /* 0x0000002402027981 */ /* 0x000ea4000c1e1900 */
[----:B--2---:R-:W-:-:S04]  /*13540*/  I2FP.F32.S32 R0, R2 ;  /* 0x0000000200007245 */ /* 0x004fc80000201400 */
[----:B------:R-:W-:-:S04]  /*13550*/  F2FP.F16.F32.PACK_AB R0, RZ, R0 ;  /* 0x00000000ff00723e */ /* 0x000fc800000000ff */
[----:B------:R-:W-:Y:S01]  /*13560*/  PRMT R22, R0, 0x7610, R22 ;  /* 0x0000761000167816 */ /* 0x000fe20000000016 */
[----:B------:R-:W-:Y:S06]  /*13570*/  BRA `(.L_x_42538) ;  /* 0x0000000c007c7947 */ /* 0x000fec0003800000 */
.L_x_42539:
[----:B------:R-:W2:Y:S02]  /*13580*/  LDG.E.U16 R2, desc[UR36][R2.64] ;  /* 0x0000002402027981 */ /* 0x000ea4000c1e1500 */
[----:B--2---:R-:W0:Y:S02]  /*13590*/  I2F.S16 R0, R2 ;  /* 0x0000000200007306 */ /* 0x004e240000101400 */
[----:B0-----:R-:W-:-:S04]  /*135a0*/  F2FP.F16.F32.PACK_AB R0, RZ, R0 ;  /* 0x00000000ff00723e */ /* 0x001fc800000000ff */
[----:B------:R-:W-:Y:S01]  /*135b0*/  PRMT R22, R0, 0x7610, R22 ;  /* 0x0000761000167816 */ /* 0x000fe20000000016 */
[----:B------:R-:W-:Y:S06]  /*135c0*/  BRA `(.L_x_42538) ;  /* 0x0000000c00687947 */ /* 0x000fec0003800000 */
.L_x_42534:
        /* <DEDUP_REMOVED lines=9> */
.L_x_42542:
[----:B------:R0:W5:Y:S01]  /*13660*/  LDG.E.U16 R22, desc[UR36][R2.64] ;  /* 0x0000002402167981 */ /* 0x000162000c1e1500 */
[----:B------:R-:W-:Y:S05]  /*13670*/  BRA `(.L_x_42538) ;  /* 0x0000000c003c7947 */ /* 0x000fea0003800000 */
.L_x_42541:
        /* <DEDUP_REMOVED lines=9> */
.L_x_42544:
[----:B------:R1:W5:Y:S01]  /*13710*/  LDG.E.U16 R22, desc[UR36][R2.64] ;  /* 0x0000002402167981 */ /* 0x000362000c1e1500 */
[----:B------:R-:W-:Y:S05]  /*13720*/  BRA `(.L_x_42538) ;  /* 0x0000000c00107947 */ /* 0x000fea0003800000 */
.L_x_42543:
        /* <DEDUP_REMOVED lines=9> */
.L_x_42533:
        /* <DEDUP_REMOVED lines=14> */
.L_x_42547:
        /* <DEDUP_REMOVED lines=9> */
.L_x_42546:
        /* <DEDUP_REMOVED lines=28> */
.L_x_42549:
        /* <DEDUP_REMOVED lines=15> */
.L_x_42548:
[----:B------:R-:W2:Y:S02]  /*13be0*/  LDG.E.U16 R0, desc[UR36][R2.64] ;  /* 0x0000002402007981 */ /* 0x000ea4000c1e1500 */
[----:B--2---:R-:W-:-:S05]  /*13bf0*/  IMAD.U32 R0, R0, 0x10000, RZ ;  /* 0x0001000000007824 */ /* 0x004fca00078e00ff */
[----:B------:R-:W-:-:S04]  /*13c00*/  F2FP.F16.F32.PACK_AB R0, RZ, R0 ;  /* 0x00000000ff00723e */ /* 0x000fc800000000ff */
[----:B------:R-:W-:Y:S01]  /*13c10*/  PRMT R22, R0, 0x7610, R22 ;  /* 0x0000761000167816 */ /* 0x000fe20000000016 */
[----:B------:R-:W-:Y:S06]  /*13c20*/  BRA `(.L_x_42538) ;  /* 0x0000000400d07947 */ /* 0x000fec0003800000 */
.L_x_42545:
        /* <DEDUP_REMOVED lines=13> */
.L_x_42552:
        /* <DEDUP_REMOVED lines=21> */
.L_x_42556:
[----:B------:R-:W-:Y:S05]  /*13e50*/  BSYNC B1 ;  /* 0x0000000000017941 */ /* 0x000fea0003800000 */
.L_x_42555:
[----:B------:R-:W-:Y:S01]  /*13e60*/  LEA R3, R0, 0x3b800000, 0x17 ;  /* 0x3b80000000037811 */ /* 0x000fe200078eb8ff */
[----:B------:R-:W-:-:S05]  /*13e70*/  IMAD.SHL.U32 R0, R2, 0x100000, RZ ;  /* 0x0010000002007824 */ /* 0x000fca00078e00ff */
[----:B------:R-:W-:-:S07]  /*13e80*/  LOP3.LUT R0, R3, R0, R4, 0xfe, !PT ;  /* 0x0000000003007212 */ /* 0x000fce00078efe04 */
.L_x_42554:
[----:B------:R-:W-:Y:S05]  /*13e90*/  BSYNC B0 ;  /* 0x0000000000007941 */ /* 0x000fea0003800000 */
.L_x_42553:
[----:B------:R-:W-:-:S04]  /*13ea0*/  F2FP.F16.F32.PACK_AB R0, RZ, R0 ;  /* 0x00000000ff00723e */ /* 0x000fc800000000ff */
[----:B------:R-:W-:Y:S01]  /*13eb0*/  PRMT R22, R0, 0x7610, R22 ;  /* 0x0000761000167816 */ /* 0x000fe20000000016 */
[----:B------:R-:W-:Y:S06]  /*13ec0*/  BRA `(.L_x_42538) ;  /* 0x0000000400287947 */ /* 0x000fec0003800000 */
.L_x_42551:
        /* <DEDUP_REMOVED lines=21> */
.L_x_42560:
[----:B------:R-:W-:Y:S05]  /*14020*/  BSYNC B1 ;  /* 0x0000000000017941 */ /* 0x000fea0003800000 */
.L_x_42559:
[----:B------:R-:W-:Y:S01]  /*14030*/  LEA R3, R0, 0x37800000, 0x17 ;  /* 0x3780000000037811 */ /* 0x000fe200078eb8ff */
[----:B------:R-:W-:-:S05]  /*14040*/  IMAD.SHL.U32 R0, R2, 0x200000, RZ ;  /* 0x0020000002007824 */ /* 0x000fca00078e00ff */
[----:B------:R-:W-:-:S07]  /*14050*/  LOP3.LUT R0, R3, R0, R4, 0xfe, !PT ;  /* 0x0000000003007212 */ /* 0x000fce00078efe04 */
.L_x_42558:
[----:B------:R-:W-:Y:S05]  /*14060*/  BSYNC B0 ;  /* 0x0000000000007941 */ /* 0x000fea0003800000 */
.L_x_42557:
[----:B------:R-:W-:-:S04]  /*14070*/  F2FP.F16.F32.PACK_AB R0, RZ, R0 ;  /* 0x00000000ff00723e */ /* 0x000fc800000000ff */
[----:B------:R-:W-:Y:S01]  /*14080*/  PRMT R22, R0, 0x7610, R22 ;  /* 0x0000761000167816 */ /* 0x000fe20000000016 */
[----:B------:R-:W-:Y:S06]  /*14090*/  BRA `(.L_x_42538) ;  /* 0x0000000000b47947 */ /* 0x000fec0003800000 */
.L_x_42550:
        /* <DEDUP_REMOVED lines=14> */
.L_x_42564:
[----:B------:R-:W-:Y:S05]  /*14180*/  BSYNC B0 ;  /* 0x0000000000007941 */ /* 0x000fea0003800000 */
.L_x_42563:
[----:B------:R-:W-:-:S04]  /*14190*/  F2FP.F16.F32.PACK_AB R0, RZ, R0 ;  /* 0x00000000ff00723e */ /* 0x000fc800000000ff */
[----:B------:R-:W-:Y:S01]  /*141a0*/  PRMT R22, R0, 0x7610, R22 ;  /* 0x0000761000167816 */ /* 0x000fe20000000016 */
[----:B------:R-:W-:Y:S06]  /*141b0*/  BRA `(.L_x_42538) ;  /* 0x00000000006c7947 */ /* 0x000fec0003800000 */
.L_x_42537:
        /* <DEDUP_REMOVED lines=16> */
.L_x_42565:
[----:B------:R-:W-:Y:S01]  /*142c0*/  PRMT R22, RZ, 0x7610, R22 ;  /* 0x00007610ff167816 */ /* 0x000fe20000000016 */
[----:B------:R-:W-:Y:S06]  /*142d0*/  BRA `(.L_x_42538) ;  /* 0x0000000000247947 */ /* 0x000fec0003800000 */
.L_x_42562:
[----:B------:R-:W2:Y:S02]  /*142e0*/  LDG.E.64 R2, desc[UR36][R2.64] ;  /* 0x0000002402027981 */ /* 0x000ea4000c1e1b00 */
[----:B--2---:R-:W0:Y:S02]  /*142f0*/  I2F.U64 R0, R2 ;  /* 0x0000000200007312 */ /* 0x004e240000301000 */
[----:B0-----:R-:W-:-:S04]  /*14300*/  F2FP.F16.F32.PACK_AB R0, RZ, R0 ;  /* 0x00000000ff00723e */ /* 0x001fc800000000ff */
[----:B------:R-:W-:Y:S01]  /*14310*/  PRMT R22, R0, 0x7610, R22 ;  /* 0x0000761000167816 */ /* 0x000fe20000000016 */
[----:B------:R-:W-:Y:S06]  /*14320*/  BRA `(.L_x_42538) ;  /* 0x0000000000107947 */ /* 0x000fec0003800000 */
.L_x_42561:
[----:B------:R-:W2:Y:S02]  /*14330*/  LDG.E R2, desc[UR36][R2.64] ;  /* 0x0000002402027981 */ /* 0x000ea4000c1e1900 */
[----:B--2---:R-:W-:-:S04]  /*14340*/  I2FP.F32.U32 R0, R2 ;  /* 0x0000000200007245 */ /* 0x004fc80000201000 */
[----:B------:R-:W-:-:S04]  /*14350*/  F2FP.F16.F32.PACK_AB R0, RZ, R0 ;  /* 0x00000000ff00723e */ /* 0x000fc800000000ff */
[----:B------:R-:W-:-:S07]  /*14360*/  PRMT R22, R0, 0x7610, R22 ;  /* 0x0000761000167816 */ /* 0x000fce0000000016 */
.L_x_42538:
        /* <DEDUP_REMOVED lines=20> */
.L_x_42569:
[----:B------:R-:W2:Y:S02]  /*144b0*/  LDG.E.U8 R2, desc[UR36][R2.64] ;  /* 0x0000002402027981 */ /* 0x000ea4000c1e1100 */
[----:B--2---:R-:W-:-:S04]  /*144c0*/  I2FP.F32.U32 R0, R2 ;  /* 0x0000000200007245 */ /* 0x004fc80000201000 */
[----:B------:R-:W-:-:S04]  /*144d0*/  F2FP.F16.F32.PACK_AB R0, RZ, R0 ;  /* 0x00000000ff00723e */ /* 0x000fc800000000ff */
[----:B------:R-:W-:Y:S01]  /*144e0*/  PRMT R5, R0, 0x7610, R5 ;  /* 0x0000761000057816 */ /* 0x000fe20000000005 */
[----:B------:R-:W-:Y:S06]  /*144f0*/  BRA `(.L_x_42571) ;  /* 0x0000000c00b87947 */ /* 0x000fec0003800000 */
.L_x_42568:
        /* <DEDUP_REMOVED lines=11> */
.L_x_42573:
[----:B------:R-:W2:Y:S02]  /*145b0*/  LDG.E R2, desc[UR36][R2.64] ;  /* 0x0000002402027981 */ /* 0x000ea4000c1e1900 */
[----:B--2---:R-:W-:-:S04]  /*145c0*/  I2FP.F32.S32 R0, R2 ;  /* 0x0000000200007245 */ /* 0x004fc80000201400 */
[----:B------:R-:W-:-:S04]  /*145d0*/  F2FP.F16.F32.PACK_AB R0, RZ, R0 ;  /* 0x00000000ff00723e */ /* 0x000fc800000000ff */
[----:B------:R-:W-:Y:S01]  /*145e0*/  PRMT R5, R0, 0x7610, R5 ;  /* 0x0000761000057816 */ /* 0x000fe20000000005 */
[----:B------:R-:W-:Y:S06]  /*145f0*/  BRA `(.L_x_42571) ;  /* 0x0000000c00787947 */ /* 0x000fec0003800000 */
.L_x_42572:
[----:B------:R-:W2:Y:S02]  /*14600*/  LDG.E.U16 R2, desc[UR36][R2.64] ;  /* 0x0000002402027981 */ /* 0x000ea4000c1e1500 */
[----:B--2---:R-:W0:Y:S02]  /*14610*/  I2F.S16 R0, R2 ;  /* 0x0000000200007306 */ /* 0x004e240000101400 */
[----:B0-----:R-:W-:-:S04]  /*14620*/  F2FP.F16.F32.PACK_AB R0, RZ, R0 ;  /* 0x00000000ff00723e */ /* 0x001fc800000000ff */
[----:B------:R-:W-:Y:S01]  /*14630*/  PRMT R5, R0, 0x7610, R5 ;  /* 0x0000761000057816 */ /* 0x000fe20000000005 */
[----:B------:R-:W-:Y:S06]  /*14640*/  BRA `(.L_x_42571) ;  /* 0x0000000c00647947 */ /* 0x000fec0003800000 */
.L_x_42567:
        /* <DEDUP_REMOVED lines=9> */
.L_x_42575:
[----:B------:R0:W5:Y:S01]  /*146e0*/  LDG.E.U16 R5, desc[UR36][R2.64] ;  /* 0x0000002402057981 */ /* 0x000162000c1e1500 */
[----:B------:R-:W-:Y:S05]  /*146f0*/  BRA `(.L_x_42571) ;  /* 0x0000000c00387947 */ /* 0x000fea0003800000 */
.L_x_42574:
        /* <DEDUP_REMOVED lines=9> */
.L_x_42577:
[----:B------:R1:W5:Y:S01]  /*14790*/  LDG.E.U16 R5, desc[UR36][R2.64] ;  /* 0x0000002402057981 */ /* 0x000362000c1e1500 */
[----:B------:R-:W-:Y:S05]  /*147a0*/  BRA `(.L_x_42571) ;  /* 0x0000000c000c7947 */ /* 0x000fea0003800000 */
.L_x_42576:
        /* <DEDUP_REMOVED lines=9> */
.L_x_42566:
        /* <DEDUP_REMOVED lines=14> */
.L_x_42580:
        /* <DEDUP_REMOVED lines=9> */
.L_x_42579:
        /* <DEDUP_REMOVED lines=27> */
.L_x_42582:
        /* <DEDUP_REMOVED lines=15> */
.L_x_42581:
[----:B------:R-:W2:Y:S02]  /*14c50*/  LDG.E.U16 R0, desc[UR36][R2.64] ;  /* 0x0000002402007981 */ /* 0x000ea4000c1e1500 */
[----:B--2---:R-:W-:-:S05]  /*14c60*/  IMAD.U32 R0, R0, 0x10000, RZ ;  /* 0x0001000000007824 */ /* 0x004fca00078e00ff */
[----:B------:R-:W-:-:S04]  /*14c70*/  F2FP.F16.F32.PACK_AB R0, RZ, R0 ;  /* 0x00000000ff00723e */ /* 0x000fc800000000ff */
[----:B------:R-:W-:Y:S01]  /*14c80*/  PRMT R5, R0, 0x7610, R5 ;  /* 0x0000761000057816 */ /* 0x000fe20000000005 */
[----:B------:R-:W-:Y:S06]  /*14c90*/  BRA `(.L_x_42571) ;  /* 0x0000000400d07947 */ /* 0x000fec0003800000 */
.L_x_42578:
        /* <DEDUP_REMOVED lines=13> */
.L_x_42585:
        /* <DEDUP_REMOVED lines=21> */
.L_x_42589:
[----:B------:R-:W-:Y:S05]  /*14ec0*/  BSYNC B1 ;  /* 0x0000000000017941 */ /* 0x000fea0003800000 */
.L_x_42588:
[----:B------:R-:W-:Y:S01]  /*14ed0*/  LEA R3, R0, 0x3b800000, 0x17 ;  /* 0x3b80000000037811 */ /* 0x000fe200078eb8ff */
[----:B------:R-:W-:-:S05]  /*14ee0*/  IMAD.SHL.U32 R0, R2, 0x100000, RZ ;  /* 0x0010000002007824 */ /* 0x000fca00078e00ff */
[----:B------:R-:W-:-:S07]  /*14ef0*/  LOP3.LUT R0, R3, R0, R4, 0xfe, !PT ;  /* 0x0000000003007212 */ /* 0x000fce00078efe04 */
.L_x_42587:
[----:B------:R-:W-:Y:S05]  /*14f00*/  BSYNC B0 ;  /* 0x0000000000007941 */ /* 0x000fea0003800000 */
.L_x_42586:
[----:B------:R-:W-:-:S04]  /*14f10*/  F2FP.F16.F32.PACK_AB R0, RZ, R0 ;  /* 0x00000000ff00723e */ /* 0x000fc800000000ff */
[----:B------:R-:W-:Y:S01]  /*14f20*/  PRMT R5, R0, 0x7610, R5 ;  /* 0x0000761000057816 */ /* 0x000fe20000000005 */
[----:B------:R-:W-:Y:S06]  /*14f30*/  BRA `(.L_x_42571) ;  /* 0x0000000400287947 */ /* 0x000fec0003800000 */
.L_x_42584:
        /* <DEDUP_REMOVED lines=21> */
.L_x_42593:
[----:B------:R-:W-:Y:S05]  /*15090*/  BSYNC B1 ;  /* 0x0000000000017941 */ /* 0x000fea0003800000 */
.L_x_42592:
[----:B------:R-:W-:Y:S01]  /*150a0*/  LEA R3, R0, 0x37800000, 0x17 ;  /* 0x3780000000037811 */ /* 0x000fe200078eb8ff */
[----:B------:R-:W-:-:S05]  /*150b0*/  IMAD.SHL.U32 R0, R2, 0x200000, RZ ;  /* 0x0020000002007824 */ /* 0x000fca00078e00ff */
[----:B------:R-:W-:-:S07]  /*150c0*/  LOP3.LUT R0, R3, R0, R4, 0xfe, !PT ;  /* 0x0000000003007212 */ /* 0x000fce00078efe04 */
.L_x_42591:
[----:B------:R-:W-:Y:S05]  /*150d0*/  BSYNC B0 ;  /* 0x0000000000007941 */ /* 0x000fea0003800000 */
.L_x_42590:
[----:B------:R-:W-:-:S04]  /*150e0*/  F2FP.F16.F32.PACK_AB R0, RZ, R0 ;  /* 0x00000000ff00723e */ /* 0x000fc800000000ff */
[----:B------:R-:W-:Y:S01]  /*150f0*/  PRMT R5, R0, 0x7610, R5 ;  /* 0x0000761000057816 */ /* 0x000fe20000000005 */
[----:B------:R-:W-:Y:S06]  /*15100*/  BRA `(.L_x_42571) ;  /* 0x0000000000b47947 */ /* 0x000fec0003800000 */
.L_x_42583:
        /* <DEDUP_REMOVED lines=14> */
.L_x_42597:
[----:B------:R-:W-:Y:S05]  /*151f0*/  BSYNC B0 ;  /* 0x0000000000007941 */ /* 0x000fea0003800000 */
.L_x_42596:
[----:B------:R-:W-:-:S04]  /*15200*/  F2FP.F16.F32.PACK_AB R0, RZ, R0 ;  /* 0x00000000ff00723e */ /* 0x000fc800000000ff */
[----:B------:R-:W-:Y:S01]  /*15210*/  PRMT R5, R0, 0x7610, R5 ;  /* 0x0000761000057816 */ /* 0x000fe20000000005 */
[----:B------:R-:W-:Y:S06]  /*15220*/  BRA `(.L_x_42571) ;  /* 0x00000000006c7947 */ /* 0x000fec0003800000 */
.L_x_42570:
        /* <DEDUP_REMOVED lines=16> */
.L_x_42598:
[----:B------:R-:W-:Y:S01]  /*15330*/  PRMT R5, RZ, 0x7610, R5 ;  /* 0x00007610ff057816 */ /* 0x000fe20000000005 */
[----:B------:R-:W-:Y:S06]  /*15340*/  BRA `(.L_x_42571) ;  /* 0x0000000000247947 */ /* 0x000fec0003800000 */
.L_x_42595:
[----:B------:R-:W2:Y:S02]  /*15350*/  LDG.E.64 R2, desc[UR36][R2.64] ;  /* 0x0000002402027981 */ /* 0x000ea4000c1e1b00 */
[----:B--2---:R-:W0:Y:S02]  /*15360*/  I2F.U64 R0, R2 ;  /* 0x0000000200007312 */ /* 0x004e240000301000 */
[----:B0-----:R-:W-:-:S04]  /*15370*/  F2FP.F16.F32.PACK_AB R0, RZ, R0 ;  /* 0x00000000ff00723e */ /* 0x001fc800000000ff */
[----:B------:R-:W-:Y:S01]  /*15380*/  PRMT R5, R0, 0x7610, R5 ;  /* 0x0000761000057816 */ /* 0x000fe20000000005 */
[----:B------:R-:W-:Y:S06]  /*15390*/  BRA `(.L_x_42571) ;  /* 0x0000000000107947 */ /* 0x000fec0003800000 */
.L_x_42594:
[----:B------:R-:W2:Y:S02]  /*153a0*/  LDG.E R2, desc[UR36][R2.64] ;  /* 0x0000002402027981 */ /* 0x000ea4000c1e1900 */
[----:B--2---:R-:W-:-:S04]  /*153b0*/  I2FP.F32.U32 R0, R2 ;  /* 0x0000000200007245 */ /* 0x004fc80000201000 */
[----:B------:R-:W-:-:S04]  /*153c0*/  F2FP.F16.F32.PACK_AB R0, RZ, R0 ;  /* 0x00000000ff00723e */ /* 0x000fc800000000ff */
[----:B------:R-:W-:-:S07]  /*153d0*/  PRMT R5, R0, 0x7610, R5 ;  /* 0x0000761000057816 */ /* 0x000fce0000000005 */
.L_x_42571:
        /* <DEDUP_REMOVED lines=18> */
.L_x_42602:
[----:B------:R-:W-:-:S06]  /*15500*/  HADD2.F32 R3, -RZ, R5.H0_H0 ;  /* 0x20000005ff037230 */ /* 0x000fcc0000004100 */
[----:B------:R-:W0:Y:S02]  /*15510*/  F2I.S64.TRUNC R2, R3 ;  /* 0x0000000300027311 */ /* 0x000e24000020d900 */
[----:B0-----:R-:W-:Y:S01]  /*15520*/  STG.E.U8 desc[UR36][R16.64], R2 ;  /* 0x0000000210007986 */ /* 0x001fe2000c101124 */
[----:B------:R-:W-:Y:S05]  /*15530*/  EXIT ;  /* 0x000000000000794d */ /* 0x000fea0003800000 */
.L_x_42601:
        /* <DEDUP_REMOVED lines=10> */
.L_x_42605:
[----:B------:R-:W-:-:S06]  /*155e0*/  HADD2.F32 R5, -RZ, R5.H0_H0 ;  /* 0x20000005ff057230 */ /* 0x000fcc0000004100 */
[----:B------:R-:W0:Y:S02]  /*155f0*/  F2I.FTZ.TRUNC.NTZ R5, R5 ;  /* 0x0000000500057305 */ /* 0x000e24000021f100 */
[----:B0-----:R-:W-:Y:S01]  /*15600*/  STG.E desc[UR36][R16.64], R5 ;  /* 0x0000000510007986 */ /* 0x001fe2000c101924 */
[----:B------:R-:W-:Y:S05]  /*15610*/  EXIT ;  /* 0x000000000000794d */ /* 0x000fea0003800000 */
.L_x_42604:
[----:B------:R-:W-:-:S06]  /*15620*/  HADD2.F32 R5, -RZ, R5.H0_H0 ;  /* 0x20000005ff057230 */ /* 0x000fcc0000004100 */
[----:B------:R-:W0:Y:S02]  /*15630*/  F2I.FTZ.TRUNC.NTZ R5, R5 ;  /* 0x0000000500057305 */ /* 0x000e24000021f100 */
[----:B0-----:R-:W-:Y:S01]  /*15640*/  STG.E.U16 desc[UR36][R16.64], R5 ;  /* 0x0000000510007986 */ /* 0x001fe2000c101524 */
[----:B------:R-:W-:Y:S05]  /*15650*/  EXIT ;  /* 0x000000000000794d */ /* 0x000fea0003800000 */
.L_x_42600:
        /* <DEDUP_REMOVED lines=9> */
.L_x_42607:
[----:B------:R-:W-:Y:S01]  /*156f0*/  STG.E.U16 desc[UR36][R16.64], R5 ;  /* 0x0000000510007986 */ /* 0x000fe2000c101524 */
[----:B------:R-:W-:Y:S05]  /*15700*/  EXIT ;  /* 0x000000000000794d */ /* 0x000fea0003800000 */
.L_x_42606:
        /* <DEDUP_REMOVED lines=10> */
.L_x_42609:
[----:B------:R-:W-:-:S05]  /*157b0*/  HADD2.F32 R0, -RZ, R5.H0_H0 ;  /* 0x20000005ff007230 */ /* 0x000fca0000004100 */
[----:B------:R-:W-:-:S04]  /*157c0*/  F2FP.F16.F32.PACK_AB R0, RZ, R0 ;  /* 0x00000000ff00723e */ /* 0x000fc800000000ff */
[----:B------:R-:W-:-:S05]  /*157d0*/  PRMT R0, R0, 0x5410, RZ ;  /* 0x0000541000007816 */ /* 0x000fca00000000ff */
[----:B------:R-:W-:Y:S01]  /*157e0*/  STG.E desc[UR36][R16.64], R0 ;  /* 0x0000000010007986 */ /* 0x000fe2000c101924 */
[----:B------:R-:W-:Y:S05]  /*157f0*/  EXIT ;  /* 0x000000000000794d */ /* 0x000fea0003800000 */
.L_x_42608:
[----:B------:R-:W-:-:S05]  /*15800*/  HADD2.F32 R2, -RZ, R5.H0_H0 ;  /* 0x20000005ff027230 */ /* 0x000fca0000004100 */
[----:B------:R-:W-:-:S06]  /*15810*/  FMUL.FTZ R2, R2, 1 ;  /* 0x3f80000002027820 */ /* 0x000fcc0000410000 */
[----:B------:R-:W0:Y:S02]  /*15820*/  F2F.F64.F32 R2, R2 ;  /* 0x0000000200027310 */ /* 0x000e240000201800 */
[----:B0-----:R-:W-:Y:S01]  /*15830*/  STG.E.64 desc[UR36][R16.64], R2 ;  /* 0x0000000210007986 */ /* 0x001fe2000c101b24 */
[----:B------:R-:W-:Y:S05]  /*15840*/  EXIT ;  /* 0x000000000000794d */ /* 0x000fea0003800000 */
.L_x_42599:
        /* <DEDUP_REMOVED lines=13> */
.L_x_42612:
[----:B------:R-:W-:Y:S01]  /*15920*/  HADD2.F32 R5, -RZ, R5.H0_H0 ;  /* 0x20000005ff057230 */ /* 0x000fe20000004100 */
[----:B------:R-:W-:-:S04]  /*15930*/  CS2R R6, SRZ ;  /* 0x0000000000067805 */ /* 0x000fc8000001ff00 */
[----:B------:R-:W-:-:S06]  /*15940*/  FMUL.FTZ R5, R5, 1 ;  /* 0x3f80000005057820 */ /* 0x000fcc0000410000 */
[----:B------:R-:W0:Y:S02]  /*15950*/  F2F.F64.F32 R4, R5 ;  /* 0x0000000500047310 */ /* 0x000e240000201800 */
[----:B0-----:R-:W-:Y:S01]  /*15960*/  STG.E.128 desc[UR36][R16.64], R4 ;  /* 0x0000000410007986 */ /* 0x001fe2000c101d24 */
[----:B------:R-:W-:Y:S05]  /*15970*/  EXIT ;  /* 0x000000000000794d */ /* 0x000fea0003800000 */
.L_x_42611:
        /* <DEDUP_REMOVED lines=21> */
.L_x_42616:
[----:B------:R-:W-:Y:S05]  /*15ad0*/  BSYNC B0 ;  /* 0x0000000000007941 */ /* 0x000fea0003800000 */
.L_x_42615:
[----:B------:R-:W-:-:S05]  /*15ae0*/  LOP3.LUT R3, R0, R3, RZ, 0xfc, !PT ;  /* 0x0000000300037212 */ /* 0x000fca00078efcff */
[----:B------:R-:W-:Y:S01]  /*15af0*/  STG.E.U8 desc[UR36][R16.64], R3 ;  /* 0x0000000310007986 */ /* 0x000fe2000c101124 */
[----:B------:R-:W-:Y:S05]  /*15b00*/  EXIT ;  /* 0x000000000000794d */ /* 0x000fea0003800000 */
.L_x_42614:
        /* <DEDUP_REMOVED lines=13> */
.L_x_42618:
[----:B------:R-:W-:Y:S01]  /*15be0*/  IMAD.MOV.U32 R0, RZ, RZ, 0x7f ;  /* 0x0000007fff007424 */ /* 0x000fe200078e00ff */
[----:B------:R-:W-:-:S04]  /*15bf0*/  ISETP.GT.U32.AND P0, PT, R2, 0x7f800000, PT ;  /* 0x7f8000000200780c */ /* 0x000fc80003f04070 */
[----:B------:R-:W-:-:S09]  /*15c00*/  SEL R0, R0, 0x7c, P0 ;  /* 0x0000007c00007807 */ /* 0x000fd20000000000 */
.L_x_42619:
[----:B------:R-:W-:Y:S05]  /*15c10*/  BSYNC B0 ;  /* 0x0000000000007941 */ /* 0x000fea0003800000 */
.L_x_42617:
[----:B------:R-:W-:-:S04]  /*15c20*/  LOP3.LUT R2, R5, 0x80000000, RZ, 0xc0, !PT ;  /* 0x8000000005027812 */ /* 0x000fc800078ec0ff */
[----:B------:R-:W-:-:S04]  /*15c30*/  SHF.R.U32.HI R3, RZ, 0x18, R2 ;  /* 0x00000018ff037819 */ /* 0x000fc80000011602 */
[----:B------:R-:W-:-:S05]  /*15c40*/  LOP3.LUT R3, R0, R3, RZ, 0xfc, !PT ;  /* 0x0000000300037212 */ /* 0x000fca00078efcff */
[----:B------:R-:W-:Y:S01]  /*15c50*/  STG.E.U8 desc[UR36][R16.64], R3 ;  /* 0x0000000310007986 */ /* 0x000fe2000c101124 */
[----:B------:R-:W-:Y:S05]  /*15c60*/  EXIT ;  /* 0x000000000000794d */ /* 0x000fea0003800000 */
.L_x_42613:
[----:B------:R-:W-:-:S05]  /*15c70*/  HADD2.F32 R0, -RZ, R5.H0_H0 ;  /* 0x20000005ff007230 */ /* 0x000fca0000004100 */
[----:B------:R-:W-:-:S05]  /*15c80*/  F2FP.BF16.F32.PACK_AB R0, RZ, R0 ;  /* 0x00000000ff00723e */ /* 0x000fca00000010ff */
[----:B------:R-:W-:Y:S01]  /*15c90*/  STG.E.U16 desc[UR36][R16.64], R0 ;  /* 0x0000000010007986 */ /* 0x000fe2000c101524 */
[----:B------:R-:W-:Y:S05]  /*15ca0*/  EXIT ;  /* 0x000000000000794d */ /* 0x000fea0003800000 */
.L_x_42610:
        /* <DEDUP_REMOVED lines=12> */
.L_x_42622:
        /* <DEDUP_REMOVED lines=17> */
.L_x_42625:
[----:B------:R-:W-:-:S04]  /*15e80*/  LOP3.LUT R2, R5, 0x80000000, RZ, 0xc0, !PT ;  /* 0x8000000005027812 */ /* 0x000fc800078ec0ff */
[----:B------:R-:W-:-:S04]  /*15e90*/  SHF.R.U32.HI R3, RZ, 0x18, R2 ;  /* 0x00000018ff037819 */ /* 0x000fc80000011602 */
[----:B------:R-:W-:-:S04]  /*15ea0*/  LOP3.LUT R0, R0, R3, RZ, 0xfc, !PT ;  /* 0x0000000300007212 */ /* 0x000fc800078efcff */
[----:B------:R-:W-:-:S07]  /*15eb0*/  PRMT R8, R0, 0x7610, R8 ;  /* 0x0000761000087816 */ /* 0x000fce0000000008 */
.L_x_42624:
[----:B------:R-:W-:Y:S05]  /*15ec0*/  BSYNC B0 ;  /* 0x0000000000007941 */ /* 0x000fea0003800000 */
.L_x_42623:
[----:B------:R-:W-:Y:S01]  /*15ed0*/  STG.E.U8 desc[UR36][R16.64], R8 ;  /* 0x0000000810007986 */ /* 0x000fe2000c101124 */
[----:B------:R-:W-:Y:S05]  /*15ee0*/  EXIT ;  /* 0x000000000000794d */ /* 0x000fea0003800000 */
.L_x_42621:
        /* <DEDUP_REMOVED lines=17> */
.L_x_42628:
[----:B------:R-:W-:-:S04]  /*16000*/  LOP3.LUT R2, R5, 0x80000000, RZ, 0xc0, !PT ;  /* 0x8000000005027812 */ /* 0x000fc800078ec0ff */
[----:B------:R-:W-:-:S04]  /*16010*/  SHF.R.U32.HI R3, RZ, 0x18, R2 ;  /* 0x00000018ff037819 */ /* 0x000fc80000011602 */
[----:B------:R-:W-:-:S04]  /*16020*/  LOP3.LUT R0, R0, R3, RZ, 0xfc, !PT ;  /* 0x0000000300007212 */ /* 0x000fc800078efcff */
[----:B------:R-:W-:-:S07]  /*16030*/  PRMT R8, R0, 0x7610, R8 ;  /* 0x0000761000087816 */ /* 0x000fce0000000008 */
.L_x_42627:
[----:B------:R-:W-:Y:S05]  /*16040*/  BSYNC B0 ;  /* 0x0000000000007941 */ /* 0x000fea0003800000 */
.L_x_42626:
[----:B------:R-:W-:Y:S01]  /*16050*/  STG.E.U8 desc[UR36][R16.64], R8 ;  /* 0x0000000810007986 */ /* 0x000fe2000c101124 */
[----:B------:R-:W-:Y:S05]  /*16060*/  EXIT ;  /* 0x000000000000794d */ /* 0x000fea0003800000 */
.L_x_42620:
        /* <DEDUP_REMOVED lines=22> */
.L_x_42603:
        /* <DEDUP_REMOVED lines=16> */
.L_x_42631:
[----:B------:R-:W-:Y:S05]  /*162d0*/  EXIT ;  /* 0x000000000000794d */ /* 0x000fea0003800000 */
.L_x_42630:
[----:B------:R-:W-:-:S06]  /*162e0*/  HADD2.F32 R2, -RZ, R5.H0_H0 ;  /* 0x20000005ff027230 */ /* 0x000fcc0000004100 */
[----:B------:R-:W0:Y:S02]  /*162f0*/  F2I.U64.TRUNC R2, R2 ;  /* 0x0000000200027311 */ /* 0x000e24000020d800 */
[----:B0-----:R-:W-:Y:S01]  /*16300*/  STG.E.64 desc[UR36][R16.64], R2 ;  /* 0x0000000210007986 */ /* 0x001fe2000c101b24 */
[----:B------:R-:W-:Y:S05]  /*16310*/  EXIT ;  /* 0x000000000000794d */ /* 0x000fea0003800000 */
.L_x_42629:
[----:B------:R-:W-:-:S06]  /*16320*/  HADD2.F32 R5, -RZ, R5.H0_H0 ;  /* 0x20000005ff057230 */ /* 0x000fcc0000004100 */
[----:B------:R-:W0:Y:S02]  /*16330*/  F2I.FTZ.U32.TRUNC.NTZ R5, R5 ;  /* 0x0000000500057305 */ /* 0x000e24000021f000 */
[----:B0-----:R-:W-:Y:S01]  /*16340*/  STG.E desc[UR36][R16.64], R5 ;  /* 0x0000000510007986 */ /* 0x001fe2000c101924 */
[----:B------:R-:W-:Y:S05]  /*16350*/  EXIT ;  /* 0x000000000000794d */ /* 0x000fea0003800000 */
.L_x_42632:
        /* <DEDUP_REMOVED lines=10> */
.L_x_44669:


//--------------------- .text._ZN2at6native27unrolled_elementwise_kernelIZZZNS0_49_GLOBAL__N__657f93f7_16_TensorCompare_cu_71e06f4e17where_kernel_implERNS_14TensorIteratorEENKUlvE_clEvENKUlvE0_clEvEUlbN3c104HalfES8_E_St5arrayIPcLm4EELi4E23TrivialOffsetCalculatorILi3EjESD_ILi1EjENS0_6memory12LoadWithCastILi3EEENSG_13StoreWithCastILi1EEEEEviT_T0_T2_T3_T4_T5_ --------------------------
	.section	.text._ZN2at6native27unrolled_elementwise_kernelIZZZNS0_49_GLOBAL__N__657f93f7_16_TensorCompare_cu_71e06f4e17where_kernel_implERNS_14TensorIteratorEENKUlvE_clEvENKUlvE0_clEvEUlbN3c104HalfES8_E_St5arrayIPcLm4EELi4E23TrivialOffsetCalculatorILi3EjESD_ILi1EjENS0_6memory12LoadWithCastILi3EEENSG_13StoreWithCastILi1EEEEEviT_T0_T2_T3_T4_T5_,"ax",@progbits
	.align	128
        .global         _ZN2at6native27unrolled_elementwise_kernelIZZZNS0_49_GLOBAL__N__657f93f7_16_TensorCompare_cu_71e06f4e17where_kernel_implERNS_14TensorIteratorEENKUlvE_clEvENKUlvE0_clEvEUlbN3c104HalfES8_E_St5arrayIPcLm4EELi4E23TrivialOffsetCalculatorILi3EjESD_ILi1EjENS0_6memory12LoadWithCastILi3EEENSG_13StoreWithCastILi1EEEEEviT_T0_T2_T3_T4_T5_
        .type           _ZN2at6native27unrolled_elementwise_kernelIZZZNS0_49_GLOBAL__N__657f93f7_16_TensorCompare_cu_71e06f4e17where_kernel_implERNS_14TensorIteratorEENKUlvE_clEvENKUlvE0_clEvEUlbN3c104HalfES8_E_St5arrayIPcLm4EELi4E23TrivialOffsetCalculatorILi3EjESD_ILi1EjENS0_6memory12LoadWithCastILi3EEENSG_13StoreWithCastILi1EEEEEviT_T0_T2_T3_T4_T5_,@function
        .size           _ZN2at6native27unrolled_elementwise_kernelIZZZNS0_49_GLOBAL__N__657f93f7_16_TensorCompare_cu_71e06f4e17where_kernel_implERNS_14TensorIteratorEENKUlvE_clEvENKUlvE0_clEvEUlbN3c104HalfES8_E_St5arrayIPcLm4EELi4E23TrivialOffsetCalculatorILi3EjESD_ILi1EjENS0_6memory12LoadWithCastILi3EEENSG_13StoreWithCastILi1EEEEEviT_T0_T2_T3_T4_T5_,(.L_x_44670 - _ZN2at6native27unrolled_elementwise_kernelIZZZNS0_49_GLOBAL__N__657f93f7_16_TensorCompare_cu_71e06f4e17where_kernel_implERNS_14TensorIteratorEENKUlvE_clEvENKUlvE0_clEvEUlbN3c104HalfES8_E_St5arrayIPcLm4EELi4E23TrivialOffsetCalculatorILi3EjESD_ILi1EjENS0_6memory12LoadWithCastILi3EEENSG_13StoreWithCastILi1EEEEEviT_T0_T2_T3_T4_T5_)
        .other          _ZN2at6native27unrolled_elementwise_kernelIZZZNS0_49_GLOBAL__N__657f93f7_16_TensorCompare_cu_71e06f4e17where_kernel_implERNS_14TensorIteratorEENKUlvE_clEvENKUlvE0_clEvEUlbN3c104HalfES8_E_St5arrayIPcLm4EELi4E23TrivialOffsetCalculatorILi3EjESD_ILi1EjENS0_6memory12LoadWithCastILi3EEENSG_13StoreWithCastILi1EEEEEviT_T0_T2_T3_T4_T5_,@"STO_CUDA_ENTRY STV_DEFAULT"
_ZN2at6native27unrolled_elementwise_kernelIZZZNS0_49_GLOBAL__N__657f93f7_16_TensorCompare_cu_71e06f4e17where_kernel_implERNS_14TensorIteratorEENKUlvE_clEvENKUlvE0_clEvEUlbN3c104HalfES8_E_St5arrayIPcLm4EELi4E23TrivialOffsetCalculatorILi3EjESD_ILi1EjENS0_6memory12LoadWithCastILi3EEENSG_13StoreWithCastILi1EEEEEviT_T0_T2_T3_T4_T5_:
.text._ZN2at6native27unrolled_elementwise_kernelIZZZNS0_49_GLOBAL__N__657f93f7_16_TensorCompare_cu_71e06f4e17where_kernel_implERNS_14TensorIteratorEENKUlvE_clEvENKUlvE0_clEvEUlbN3c104HalfES8_E_St5arrayIPcLm4EELi4E23TrivialOffsetCalculatorILi3EjESD_ILi1EjENS0_6memory12LoadWithCastILi3EEENSG_13StoreWithCastILi1EEEEEviT_T0_T2_T3_T4_T5_:
        /* <DEDUP_REMOVED lines=37> */
.L_x_42638:
[----:B------:R-:W2:Y:S02]  /*0250*/  LDG.E.U8 R2, desc[UR36][R2.64] ;  /* 0x0000002402027981 */ /* 0x000ea4000c1e1100 */
[----:B--2---:R-:W-:-:S04]  /*0260*/  ISETP.NE.AND P0, PT, R2, RZ, PT ;  /* 0x000000ff0200720c */ /* 0x004fc80003f05270 */
[----:B------:R-:W-:Y:S01]  /*0270*/  P2R R16, PR, RZ, 0x1 ;  /* 0x00000001ff107803 */ /* 0x000fe20000000000 */
[----:B------:R-:W-:Y:S08]  /*0280*/  BRA `(.L_x_42640) ;  /* 0x0000000c00c47947 */ /* 0x000ff00003800000 */
.L_x_42637:
        /* <DEDUP_REMOVED lines=11> */
.L_x_42642:
[----:B------:R-:W2:Y:S02]  /*0340*/  LDG.E R2, desc[UR36][R2.64] ;  /* 0x0000002402027981 */ /* 0x000ea4000c1e1900 */
[----:B--2---:R-:W-:-:S04]  /*0350*/  ISETP.NE.AND P0, PT, R2, RZ, PT ;  /* 0x000000ff0200720c */ /* 0x004fc80003f05270 */
[----:B------:R-:W-:Y:S01]  /*0360*/  P2R R16, PR, RZ, 0x1 ;  /* 0x00000001ff107803 */ /* 0x000fe20000000000 */
[----:B------:R-:W-:Y:S08]  /*0370*/  BRA `(.L_x_42640) ;  /* 0x0000000c00887947 */ /* 0x000ff00003800000 */
.L_x_42641:
[----:B------:R-:W2:Y:S02]  /*0380*/  LDG.E.U16 R2, desc[UR36][R2.64] ;  /* 0x0000002402027981 */ /* 0x000ea4000c1e1500 */
[----:B--2---:R-:W-:-:S04]  /*0390*/  ISETP.NE.AND P0, PT, R2, RZ, PT ;  /* 0x000000ff0200720c */ /* 0x004fc80003f05270 */
[----:B------:R-:W-:Y:S01]  /*03a0*/  P2R R16, PR, RZ, 0x1 ;  /* 0x00000001ff107803 */ /* 0x000fe20000000000 */
[----:B------:R-:W-:Y:S08]  /*03b0*/  BRA `(.L_x_42640) ;  /* 0x0000000c00787947 */ /* 0x000ff00003800000 */
.L_x_42636:
        /* <DEDUP_REMOVED lines=10> */
.L_x_42644:
[----:B------:R-:W2:Y:S02]  /*0460*/  LDG.E.U16 R0, desc[UR36][R2.64] ;  /* 0x0000002402007981 */ /* 0x000ea4000c1e1500 */
[----:B--2---:R-:W-:-:S05]  /*0470*/  HADD2.F32 R0, -RZ, R0.H0_H0 ;  /* 0x20000000ff007230 */ /* 0x004fca0000004100 */
[----:B------:R-:W-:-:S04]  /*0480*/  FSETP.NEU.FTZ.AND P0, PT, R0, RZ, PT ;  /* 0x000000ff0000720b */ /* 0x000fc80003f1d000 */
[----:B------:R-:W-:Y:S01]  /*0490*/  P2R R16, PR, RZ, 0x1 ;  /* 0x00000001ff107803 */ /* 0x000fe20000000000 */
[----:B------:R-:W-:Y:S08]  /*04a0*/  BRA `(.L_x_42640) ;  /* 0x0000000c003c7947 */ /* 0x000ff00003800000 */
.L_x_42643:
        /* <DEDUP_REMOVED lines=12> */
.L_x_42646:
        /* <DEDUP_REMOVED lines=11> */
.L_x_42645:
[----:B------:R-:W2:Y:S02]  /*0620*/  LDG.E.64 R2, desc[UR36][R2.64] ;  /* 0x0000002402027981 */ /* 0x000ea4000c1e1b00 */
[----:B--2---:R-:W-:-:S06]  /*0630*/  DSETP.NEU.AND P0, PT, R2, RZ, PT ;  /* 0x000000ff0200722a */ /* 0x004fcc0003f0d000 */
[----:B------:R-:W-:Y:S01]  /*0640*/  P2R R16, PR, RZ, 0x1 ;  /* 0x00000001ff107803 */ /* 0x000fe20000000000 */
[----:B------:R-:W-:Y:S07]  /*0650*/  BRA `(.L_x_42640) ;  /* 0x0000000800d07947 */ /* 0x000fee0003800000 */
.L_x_42635:
        /* <DEDUP_REMOVED lines=12> */
.L_x_42649:
[----:B------:R-:W2:Y:S02]  /*0720*/  LDG.E.128 R4, desc[UR36][R2.64] ;  /* 0x0000002402047981 */ /* 0x000ea4000c1e1d00 */
[----:B--2---:R-:W-:-:S06]  /*0730*/  DSETP.NEU.AND P0, PT, R6, RZ, PT ;  /* 0x000000ff0600722a */ /* 0x004fcc0003f0d000 */
[----:B------:R-:W-:-:S06]  /*0740*/  DSETP.NEU.OR P0, PT, R4, RZ, P0 ;  /* 0x000000ff0400722a */ /* 0x000fcc000070d400 */
[----:B------:R-:W-:Y:S01]  /*0750*/  P2R R16, PR, RZ, 0x1 ;  /* 0x00000001ff107803 */ /* 0x000fe20000000000 */
[----:B------:R-:W-:Y:S07]  /*0760*/  BRA `(.L_x_42640) ;  /* 0x00000008008c7947 */ /* 0x000fee0003800000 */
.L_x_42648:
        /* <DEDUP_REMOVED lines=28> */
.L_x_42651:
        /* <DEDUP_REMOVED lines=15> */
.L_x_42650:
[----:B------:R-:W2:Y:S02]  /*0a20*/  LDG.E.U16 R0, desc[UR36][R2.64] ;  /* 0x0000002402007981 */ /* 0x000ea4000c1e1500 */
[----:B--2---:R-:W-:-:S05]  /*0a30*/  IMAD.U32 R0, R0, 0x10000, RZ ;  /* 0x0001000000007824 */ /* 0x004fca00078e00ff */
[----:B------:R-:W-:-:S04]  /*0a40*/  FSETP.NEU.FTZ.AND P0, PT, R0, RZ, PT ;  /* 0x000000ff0000720b */ /* 0x000fc80003f1d000 */
[----:B------:R-:W-:Y:S01]  /*0a50*/  P2R R16, PR, RZ, 0x1 ;  /* 0x00000001ff107803 */ /* 0x000fe20000000000 */
[----:B------:R-:W-:Y:S08]  /*0a60*/  BRA `(.L_x_42640) ;  /* 0x0000000400cc7947 */ /* 0x000ff00003800000 */
.L_x_42647:
        /* <DEDUP_REMOVED lines=12> */
.L_x_42654:
        /* <DEDUP_REMOVED lines=21> */
.L_x_42658:
[----:B------:R-:W-:Y:S05]  /*0c80*/  BSYNC B1 ;  /* 0x0000000000017941 */ /* 0x000fea0003800000 */
.L_x_42657:
[----:B------:R-:W-:Y:S01]  /*0c90*/  LEA R3, R0, 0x3b800000, 0x17 ;  /* 0x3b80000000037811 */ /* 0x000fe200078eb8ff */
[----:B------:R-:W-:-:S05]  /*0ca0*/  IMAD.SHL.U32 R0, R2, 0x100000, RZ ;  /* 0x0010000002007824 */ /* 0x000fca00078e00ff */
[----:B------:R-:W-:-:S07]  /*0cb0*/  LOP3.LUT R0, R3, R0, R4, 0xfe, !PT ;  /* 0x0000000003007212 */ /* 0x000fce00078efe04 */
.L_x_42656:
[----:B------:R-:W-:Y:S05]  /*0cc0*/  BSYNC B0 ;  /* 0x0000000000007941 */ /* 0x000fea0003800000 */
.L_x_42655:
[----:B------:R-:W-:-:S04]  /*0cd0*/  FSETP.NEU.FTZ.AND P0, PT, R0, RZ, PT ;  /* 0x000000ff0000720b */ /* 0x000fc80003f1d000 */
[----:B------:R-:W-:Y:S01]  /*0ce0*/  P2R R16, PR, RZ, 0x1 ;  /* 0x00000001ff107803 */ /* 0x000fe20000000000 */
[----:B------:R-:W-:Y:S08]  /*0cf0*/  BRA `(.L_x_42640) ;  /* 0x0000000400287947 */ /* 0x000ff00003800000 */
.L_x_42653:
        /* <DEDUP_REMOVED lines=21> */
.L_x_42662:
[----:B------:R-:W-:Y:S05]  /*0e50*/  BSYNC B1 ;  /* 0x0000000000017941 */ /* 0x000fea0003800000 */
.L_x_42661:
[----:B------:R-:W-:Y:S01]  /*0e60*/  LEA R3, R0, 0x37800000, 0x17 ;  /* 0x3780000000037811 */ /* 0x000fe200078eb8ff */
[----:B------:R-:W-:-:S05]  /*0e70*/  IMAD.SHL.U32 R0, R2, 0x200000, RZ ;  /* 0x0020000002007824 */ /* 0x000fca00078e00ff */
[----:B------:R-:W-:-:S07]  /*0e80*/  LOP3.LUT R0, R3, R0, R4, 0xfe, !PT ;  /* 0x0000000003007212 */ /* 0x000fce00078efe04 */
.L_x_42660:
[----:B------:R-:W-:Y:S05]  /*0e90*/  BSYNC B0 ;  /* 0x0000000000007941 */ /* 0x000fea0003800000 */
.L_x_42659:
[----:B------:R-:W-:-:S04]  /*0ea0*/  FSETP.NEU.FTZ.AND P0, PT, R0, RZ, PT ;  /* 0x000000ff0000720b */ /* 0x000fc80003f1d000 */
[----:B------:R-:W-:Y:S01]  /*0eb0*/  P2R R16, PR, RZ, 0x1 ;  /* 0x00000001ff107803 */ /* 0x000fe20000000000 */
[----:B------:R-:W-:Y:S08]  /*0ec0*/  BRA `(.L_x_42640) ;  /* 0x0000000000b47947 */ /* 0x000ff00003800000 */
.L_x_42652:
        /* <DEDUP_REMOVED lines=14> */
.L_x_42666:
[----:B------:R-:W-:Y:S05]  /*0fb0*/  BSYNC B0 ;  /* 0x0000000000007941 */ /* 0x000fea0003800000 */
.L_x_42665:
[----:B------:R-:W-:-:S04]  /*0fc0*/  FSETP.NEU.FTZ.AND P0, PT, R0, RZ, PT ;  /* 0x000000ff0000720b */ /* 0x000fc80003f1d000 */
[----:B------:R-:W-:Y:S01]  /*0fd0*/  P2R R16, PR, RZ, 0x1 ;  /* 0x00000001ff107803 */ /* 0x000fe20000000000 */
[----:B------:R-:W-:Y:S08]  /*0fe0*/  BRA `(.L_x_42640) ;  /* 0x00000000006c7947 */ /* 0x000ff00003800000 */
.L_x_42639:
        /* <DEDUP_REMOVED lines=16> */
.L_x_42667:
[----:B------:R-:W-:-:S04]  /*10f0*/  PLOP3.LUT P0, PT, PT, PT, PT, 0x8, 0x0 ;  /* 0x000000000000781c */ /* 0x000fc80003f0e170 */
[----:B------:R-:W-:Y:S01]  /*1100*/  P2R R16, PR, RZ, 0x1 ;  /* 0x00000001ff107803 */ /* 0x000fe20000000000 */
[----:B------:R-:W-:Y:S08]  /*1110*/  BRA `(.L_x_42640) ;  /* 0x0000000000207947 */ /* 0x000ff00003800000 */
.L_x_42664:
[----:B------:R-:W2:Y:S02]  /*1120*/  LDG.E.64 R2, desc[UR36][R2.64] ;  /* 0x0000002402027981 */ /* 0x000ea4000c1e1b00 */
[----:B--2---:R-:W-:-:S04]  /*1130*/  ISETP.NE.U32.AND P0, PT, R2, RZ, PT ;  /* 0x000000ff0200720c */ /* 0x004fc80003f05070 */
[----:B------:R-:W-:-:S04]  /*1140*/  ISETP.NE.AND.EX P0, PT, R3, RZ, PT, P0 ;  /* 0x000000ff0300720c */ /* 0x000fc80003f05300 */
[----:B------:R-:W-:Y:S01]  /*1150*/  P2R R16, PR, RZ, 0x1 ;  /* 0x00000001ff107803 */ /* 0x000fe20000000000 */
[----:B------:R-:W-:Y:S08]  /*1160*/  BRA `(.L_x_42640) ;  /* 0x00000000000c7947 */ /* 0x000ff00003800000 */
.L_x_42663:
[----:B------:R-:W2:Y:S02]  /*1170*/  LDG.E R2, desc[UR36][R2.64] ;  /* 0x0000002402027981 */ /* 0x000ea4000c1e1900 */
[----:B--2---:R-:W-:-:S04]  /*1180*/  ISETP.NE.AND P0, PT, R2, RZ, PT ;  /* 0x000000ff0200720c */ /* 0x004fc80003f05270 */
[----:B------:R-:W-:-:S09]  /*1190*/  P2R R16, PR, RZ, 0x1 ;  /* 0x00000001ff107803 */ /* 0x000fd20000000000 */
.L_x_42640:
        /* <DEDUP_REMOVED lines=21> */
.L_x_42671:
[----:B------:R-:W2:Y:S02]  /*12f0*/  LDG.E.U8 R2, desc[UR36][R2.64] ;  /* 0x0000002402027981 */ /* 0x000ea4000c1e1100 */
[----:B--2---:R-:W-:-:S04]  /*1300*/  I2FP.F32.U32 R0, R2 ;  /* 0x0000000200007245 */ /* 0x004fc80000201000 */
[----:B------:R-:W-:-:S04]  /*1310*/  F2FP.F16.F32.PACK_AB R0, RZ, R0 ;  /* 0x00000000ff00723e */ /* 0x000fc800000000ff */
[----:B------:R-:W-:Y:S01]  /*1320*/  PRMT R22, R0, 0x7610, R22 ;  /* 0x0000761000167816 */ /* 0x000fe20000000016 */
[----:B------:R-:W-:Y:S06]  /*1330*/  BRA `(.L_x_42673) ;  /* 0x0000000c00bc7947 */ /* 0x000fec0003800000 */
.L_x_42670:
        /* <DEDUP_REMOVED lines=11> */
.L_x_42675:
[----:B------:R-:W2:Y:S02]  /*13f0*/  LDG.E R2, desc[UR36][R2.64] ;  /* 0x0000002402027981 */ /* 0x000ea4000c1e1900 */
[----:B--2---:R-:W-:-:S04]  /*1400*/  I2FP.F32.S32 R0, R2 ;  /* 0x0000000200007245 */ /* 0x004fc80000201400 */
[----:B------:R-:W-:-:S04]  /*1410*/  F2FP.F16.F32.PACK_AB R0, RZ, R0 ;  /* 0x00000000ff00723e */ /* 0x000fc800000000ff */
[----:B------:R-:W-:Y:S01]  /*1420*/  PRMT R22, R0, 0x7610, R22 ;  /* 0x0000761000167816 */ /* 0x000fe20000000016 */
[----:B------:R-:W-:Y:S06]  /*1430*/  BRA `(.L_x_42673) ;  /* 0x0000000c007c7947 */ /* 0x000fec0003800000 */
.L_x_42674:
[----:B------:R-:W2:Y:S02]  /*1440*/  LDG.E.U16 R2, desc[UR36][R2.64] ;  /* 0x0000002402027981 */ /* 0x000ea4000c1e1500 */
[----:B--2---:R-:W1:Y:S02]  /*1450*/  I2F.S16 R0, R2 ;  /* 0x0000000200007306 */ /* 0x004e640000101400 */
[----:B-1----:R-:W-:-:S04]  /*1460*/  F2FP.F16.F32.PACK_AB R0, RZ, R0 ;  /* 0x00000000ff00723e */ /* 0x002fc800000000ff */
[----:B------:R-:W-:Y:S01]  /*1470*/  PRMT R22, R0, 0x7610, R22 ;  /* 0x0000761000167816 */ /* 0x000fe20000000016 */
[----:B------:R-:W-:Y:S06]  /*1480*/  BRA `(.L_x_42673) ;  /* 0x0000000c00687947 */ /* 0x000fec0003800000 */
.L_x_42669:
        /* <DEDUP_REMOVED lines=9> */
.L_x_42677:
[----:B------:R2:W5:Y:S01]  /*1520*/  LDG.E.U16 R22, desc[UR36][R2.64] ;  /* 0x0000002402167981 */ /* 0x000562000c1e1500 */
[----:B------:R-:W-:Y:S05]  /*1530*/  BRA `(.L_x_42673) ;  /* 0x0000000c003c7947 */ /* 0x000fea0003800000 */
.L_x_42676:
        /* <DEDUP_REMOVED lines=9> */
.L_x_42679:
[----:B------:R1:W5:Y:S01]  /*15d0*/  LDG.E.U16 R22, desc[UR36][R2.64] ;  /* 0x0000002402167981 */ /* 0x000362000c1e1500 */
[----:B------:R-:W-:Y:S05]  /*15e0*/  BRA `(.L_x_42673) ;  /* 0x0000000c00107947 */ /* 0x000fea0003800000 */
.L_x_42678:
        /* <DEDUP_REMOVED lines=9> */
.L_x_42668:
        /* <DEDUP_REMOVED lines=14> */
.L_x_42682:
        /* <DEDUP_REMOVED lines=9> */
.L_x_42681:
        /* <DEDUP_REMOVED lines=28> */
.L_x_42684:
        /* <DEDUP_REMOVED lines=15> */
.L_x_42683:
[----:B------:R-:W2:Y:S02]  /*1aa0*/  LDG.E.U16 R0, desc[UR36][R2.64] ;  /* 0x0000002402007981 */ /* 0x000ea4000c1e1500 */
[----:B--2---:R-:W-:-:S05]  /*1ab0*/  IMAD.U32 R0, R0, 0x10000, RZ ;  /* 0x0001000000007824 */ /* 0x004fca00078e00ff */
[----:B------:R-:W-:-:S04]  /*1ac0*/  F2FP.F16.F32.PACK_AB R0, RZ, R0 ;  /* 0x00000000ff00723e */ /* 0x000fc800000000ff */
[----:B------:R-:W-:Y:S01]  /*1ad0*/  PRMT R22, R0, 0x7610, R22 ;  /* 0x0000761000167816 */ /* 0x000fe20000000016 */
[----:B------:R-:W-:Y:S06]  /*1ae0*/  BRA `(.L_x_42673) ;  /* 0x0000000400d07947 */ /* 0x000fec0003800000 */
.L_x_42680:
        /* <DEDUP_REMOVED lines=13> */
.L_x_42687:
        /* <DEDUP_REMOVED lines=21> */
.L_x_42691:
[----:B------:R-:W-:Y:S05]  /*1d10*/  BSYNC B1 ;  /* 0x0000000000017941 */ /* 0x000fea0003800000 */
.L_x_42690:
[----:B------:R-:W-:Y:S01]  /*1d20*/  LEA R3, R0, 0x3b800000, 0x17 ;  /* 0x3b80000000037811 */ /* 0x000fe200078eb8ff */
[----:B------:R-:W-:-:S05]  /*1d30*/  IMAD.SHL.U32 R0, R2, 0x100000, RZ ;  /* 0x0010000002007824 */ /* 0x000fca00078e00ff */
[----:B------:R-:W-:-:S07]  /*1d40*/  LOP3.LUT R0, R3, R0, R4, 0xfe, !PT ;  /* 0x0000000003007212 */ /* 0x000fce00078efe04 */
.L_x_42689:
[----:B------:R-:W-:Y:S05]  /*1d50*/  BSYNC B0 ;  /* 0x0000000000007941 */ /* 0x000fea0003800000 */
.L_x_42688:
[----:B------:R-:W-:-:S04]  /*1d60*/  F2FP.F16.F32.PACK_AB R0, RZ, R0 ;  /* 0x00000000ff00723e */ /* 0x000fc800000000ff */
[----:B------:R-:W-:Y:S01]  /*1d70*/  PRMT R22, R0, 0x7610, R22 ;  /* 0x0000761000167816 */ /* 0x000fe20000000016 */
[----:B------:R-:W-:Y:S06]  /*1d80*/  BRA `(.L_x_42673) ;  /* 0x0000000400287947 */ /* 0x000fec0003800000 */
.L_x_42686:
        /* <DEDUP_REMOVED lines=21> */
.L_x_42695:
[----:B------:R-:W-:Y:S05]  /*1ee0*/  BSYNC B1 ;  /* 0x0000000000017941 */ /* 0x000fea0003800000 */
.L_x_42694:
[----:B------:R-:W-:Y:S01]  /*1ef0*/  LEA R3, R0, 0x37800000, 0x17 ;  /* 0x3780000000037811 */ /* 0x000fe200078eb8ff */
[----:B------:R-:W-:-:S05]  /*1f00*/  IMAD.SHL.U32 R0, R2, 0x200000, RZ ;  /* 0x0020000002007824 */ /* 0x000fca00078e00ff */
[----:B------:R-:W-:-:S07]  /*1f10*/  LOP3.LUT R0, R3, R0, R4, 0xfe, !PT ;  /* 0x0000000003007212 */ /* 0x000fce00078efe04 */
.L_x_42693:
[----:B------:R-:W-:Y:S05]  /*1f20*/  BSYNC B0 ;  /* 0x0000000000007941 */ /* 0x000fea0003800000 */
.L_x_42692:
[----:B------:R-:W-:-:S04]  /*1f30*/  F2FP.F16.F32.PACK_AB R0, RZ, R0 ;  /* 0x00000000ff00723e */ /* 0x000fc800000000ff */
[----:B------:R-:W-:Y:S01]  /*1f40*/  PRMT R22, R0, 0x7610, R22 ;  /* 0x0000761000167816 */ /* 0x000fe20000000016 */
[----:B------:R-:W-:Y:S06]  /*1f50*/  BRA `(.L_x_42673) ;  /* 0x0000000000b47947 */ /* 0x000fec0003800000 */
.L_x_42685:
        /* <DEDUP_REMOVED lines=14> */
.L_x_42699:
[----:B------:R-:W-:Y:S05]  /*2040*/  BSYNC B0 ;  /* 0x0000000000007941 */ /* 0x000fea0003800000 */
.L_x_42698:
[----:B------:R-:W-:-:S04]  /*2050*/  F2FP.F16.F32.PACK_AB R0, RZ, R0 ;  /* 0x00000000ff00723e */ /* 0x000fc800000000ff */
[----:B------:R-:W-:Y:S01]  /*2060*/  PRMT R22, R0, 0x7610, R22 ;  /* 0x0000761000167816 */ /* 0x000fe20000000016 */
[----:B------:R-:W-:Y:S06]  /*2070*/  BRA `(.L_x_42673) ;  /* 0x00000000006c7947 */ /* 0x000fec0003800000 */
.L_x_42672:
        /* <DEDUP_REMOVED lines=16> */
.L_x_42700:
[----:B------:R-:W-:Y:S01]  /*2180*/  PRMT R22, RZ, 0x7610, R22 ;  /* 0x00007610ff167816 */ /* 0x000fe20000000016 */
[----:B------:R-:W-:Y:S06]  /*2190*/  BRA `(.L_x_42673) ;  /* 0x0000000000247947 */ /* 0x000fec0003800000 */
.L_x_42697:
[----:B------:R-:W2:Y:S02]  /*21a0*/  LDG.E.64 R2, desc[UR36][R2.64] ;  /* 0x0000002402027981 */ /* 0x000ea4000c1e1b00 */
[----:B--2---:R-:W1:Y:S02]  /*21b0*/  I2F.U64 R0, R2 ;  /* 0x0000000200007312 */ /* 0x004e640000301000 */
[----:B-1----:R-:W-:-:S04]  /*21c0*/  F2FP.F16.F32.PACK_AB R0, RZ, R0 ;  /* 0x00000000ff00723e */ /* 0x002fc800000000ff */
[----:B------:R-:W-:Y:S01]  /*21d0*/  PRMT R22, R0, 0x7610, R22 ;  /* 0x0000761000167816 */ /* 0x000fe20000000016 */
[----:B------:R-:W-:Y:S06]  /*21e0*/  BRA `(.L_x_42673) ;  /* 0x0000000000107947 */ /* 0x000fec0003800000 */
.L_x_42696:
[----:B------:R-:W2:Y:S02]  /*21f0*/  LDG.E R2, desc[UR36][R2.64] ;  /* 0x0000002402027981 */ /* 0x000ea4000c1e1900 */
[----:B--2---:R-:W-:-:S04]  /*2200*/  I2FP.F32.U32 R0, R2 ;  /* 0x0000000200007245 */ /* 0x004fc80000201000 */
[----:B------:R-:W-:-:S04]  /*2210*/  F2FP.F16.F32.PACK_AB R0, RZ, R0 ;  /* 0x00000000ff00723e */ /* 0x000fc800000000ff */
[----:B------:R-:W-:-:S07]  /*2220*/  PRMT R22, R0, 0x7610, R22 ;  /* 0x0000761000167816 */ /* 0x000fce0000000016 */
.L_x_42673:
        /* <DEDUP_REMOVED lines=21> */
.L_x_42704:
[----:B------:R-:W2:Y:S02]  /*2380*/  LDG.E.U8 R2, desc[UR36][R2.64] ;  /* 0x0000002402027981 */ /* 0x000ea4000c1e1100 */
[----:B--2---:R-:W-:-:S04]  /*2390*/  I2FP.F32.U32 R0, R2 ;  /* 0x0000000200007245 */ /* 0x004fc80000201000 */
[----:B------:R-:W-:-:S04]  /*23a0*/  F2FP.F16.F32.PACK_AB R0, RZ, R0 ;  /* 0x00000000ff00723e */ /* 0x000fc800000000ff */
[----:B------:R-:W-:Y:S01]  /*23b0*/  PRMT R18, R0, 0x7610, R18 ;  /* 0x0000761000127816 */ /* 0x000fe20000000012 */
[----:B------:R-:W-:Y:S06]  /*23c0*/  BRA `(.L_x_42706) ;  /* 0x0000000c00bc7947 */ /* 0x000fec0003800000 */
.L_x_42703:
        /* <DEDUP_REMOVED lines=11> */
.L_x_42708:
[----:B------:R-:W2:Y:S02]  /*2480*/  LDG.E R2, desc[UR36][R2.64] ;  /* 0x0000002402027981 */ /* 0x000ea4000c1e1900 */
[----:B--2---:R-:W-:-:S04]  /*2490*/  I2FP.F32.S32 R0, R2 ;  /* 0x0000000200007245 */ /* 0x004fc80000201400 */
[----:B------:R-:W-:-:S04]  /*24a0*/  F2FP.F16.F32.PACK_AB R0, RZ, R0 ;  /* 0x00000000ff00723e */ /* 0x000fc800000000ff */
[----:B------:R-:W-:Y:S01]  /*24b0*/  PRMT R18, R0, 0x7610, R18 ;  /* 0x0000761000127816 */ /* 0x000fe20000000012 */
[----:B------:R-:W-:Y:S06]  /*24c0*/  BRA `(.L_x_42706) ;  /* 0x0000000c007c7947 */ /* 0x000fec0003800000 */
.L_x_42707:
[----:B------:R-:W2:Y:S02]  /*24d0*/  LDG.E.U16 R2, desc[UR36][R2.64] ;  /* 0x0000002402027981 */ /* 0x000ea4000c1e1500 */
[----:B--2---:R-:W0:Y:S02]  /*24e0*/  I2F.S16 R0, R2 ;  /* 0x0000000200007306 */ /* 0x004e240000101400 */
[----:B0-----:R-:W-:-:S04]  /*24f0*/  F2FP.F16.F32.PACK_AB R0, RZ, R0 ;  /* 0x00000000ff00723e */ /* 0x001fc800000000ff */
[----:B------:R-:W-:Y:S01]  /*2500*/  PRMT R18, R0, 0x7610, R18 ;  /* 0x0000761000127816 */ /* 0x000fe20000000012 */
[----:B------:R-:W-:Y:S06]  /*2510*/  BRA `(.L_x_42706) ;  /* 0x0000000c00687947 */ /* 0x000fec0003800000 */
.L_x_42702:
        /* <DEDUP_REMOVED lines=9> */
.L_x_42710:
[----:B------:R0:W5:Y:S01]  /*25b0*/  LDG.E.U16 R18, desc[UR36][R2.64] ;  /* 0x0000002402127981 */ /* 0x000162000c1e1500 */
[----:B------:R-:W-:Y:S05]  /*25c0*/  BRA `(.L_x_42706) ;  /* 0x0000000c003c7947 */ /* 0x000fea0003800000 */
.L_x_42709:
        /* <DEDUP_REMOVED lines=9> */
.L_x_42712:
[----:B------:R1:W5:Y:S01]  /*2660*/  LDG.E.U16 R18, desc[UR36][R2.64] ;  /* 0x0000002402127981 */ /* 0x000362000c1e1500 */
[----:B------:R-:W-:Y:S05]  /*2670*/  BRA `(.L_x_42706) ;  /* 0x0000000c00107947 */ /* 0x000fea0003800000 */
.L_x_42711:
        /* <DEDUP_REMOVED lines=9> */
.L_x_42701:
        /* <DEDUP_REMOVED lines=14> */
.L_x_42715:
        /* <DEDUP_REMOVED lines=9> */
.L_x_42714:
        /* <DEDUP_REMOVED lines=28> */
.L_x_42717:
        /* <DEDUP_REMOVED lines=15> */
.L_x_42716:
[----:B------:R-:W2:Y:S02]  /*2b30*/  LDG.E.U16 R0, desc[UR36][R2.64] ;  /* 0x0000002402007981 */ /* 0x000ea4000c1e1500 */
[----:B--2---:R-:W-:-:S05]  /*2b40*/  IMAD.U32 R0, R0, 0x10000, RZ ;  /* 0x0001000000007824 */ /* 0x004fca00078e00ff */
[----:B------:R-:W-:-:S04]  /*2b50*/  F2FP.F16.F32.PACK_AB R0, RZ, R0 ;  /* 0x00000000ff00723e */ /* 0x000fc800000000ff */
[----:B------:R-:W-:Y:S01]  /*2b60*/  PRMT R18, R0, 0x7610, R18 ;  /* 0x0000761000127816 */ /* 0x000fe20000000012 */
[----:B------:R-:W-:Y:S06]  /*2b70*/  BRA `(.L_x_42706) ;  /* 0x0000000400d07947 */ /* 0x000fec0003800000 */
.L_x_42713:
        /* <DEDUP_REMOVED lines=13> */
.L_x_42720:
        /* <DEDUP_REMOVED lines=21> */
.L_x_42724:
[----:B------:R-:W-:Y:S05]  /*2da0*/  BSYNC B1 ;  /* 0x0000000000017941 */ /* 0x000fea0003800000 */
.L_x_42723:
[----:B------:R-:W-:Y:S01]  /*2db0*/  LEA R3, R0, 0x3b800000, 0x17 ;  /* 0x3b80000000037811 */ /* 0x000fe200078eb8ff */
[----:B------:R-:W-:-:S05]  /*2dc0*/  IMAD.SHL.U32 R0, R2, 0x100000, RZ ;  /* 0x0010000002007824 */ /* 0x000fca00078e00ff */
[----:B------:R-:W-:-:S07]  /*2dd0*/  LOP3.LUT R0, R3, R0, R4, 0xfe, !PT ;  /* 0x0000000003007212 */ /* 0x000fce00078efe04 */
.L_x_42722:
[----:B------:R-:W-:Y:S05]  /*2de0*/  BSYNC B0 ;  /* 0x0000000000007941 */ /* 0x000fea0003800000 */
.L_x_42721:
[----:B------:R-:W-:-:S04]  /*2df0*/  F2FP.F16.F32.PACK_AB R0, RZ, R0 ;  /* 0x00000000ff00723e */ /* 0x000fc800000000ff */
[----:B------:R-:W-:Y:S01]  /*2e00*/  PRMT R18, R0, 0x7610, R18 ;  /* 0x0000761000127816 */ /* 0x000fe20000000012 */
[----:B------:R-:W-:Y:S06]  /*2e10*/  BRA `(.L_x_42706) ;  /* 0x0000000400287947 */ /* 0x000fec0003800000 */
.L_x_42719:
        /* <DEDUP_REMOVED lines=21> */
.L_x_42728:
[----:B------:R-:W-:Y:S05]  /*2f70*/  BSYNC B1 ;  /* 0x0000000000017941 */ /* 0x000fea0003800000 */
.L_x_42727:
[----:B------:R-:W-:Y:S01]  /*2f80*/  LEA R3, R0, 0x37800000, 0x17 ;  /* 0x3780000000037811 */ /* 0x000fe200078eb8ff */
[----:B------:R-:W-:-:S05]  /*2f90*/  IMAD.SHL.U32 R0, R2, 0x200000, RZ ;  /* 0x0020000002007824 */ /* 0x000fca00078e00ff */
[----:B------:R-:W-:-:S07]  /*2fa0*/  LOP3.LUT R0, R3, R0, R4, 0xfe, !PT ;  /* 0x0000000003007212 */ /* 0x000fce00078efe04 */
.L_x_42726:
[----:B------:R-:W-:Y:S05]  /*2fb0*/  BSYNC B0 ;  /* 0x0000000000007941 */ /* 0x000fea0003800000 */
.L_x_42725:
[----:B------:R-:W-:-:S04]  /*2fc0*/  F2FP.F16.F32.PACK_AB R0, RZ, R0 ;  /* 0x00000000ff00723e */ /* 0x000fc800000000ff */
[----:B------:R-:W-:Y:S01]  /*2fd0*/  PRMT R18, R0, 0x7610, R18 ;  /* 0x0000761000127816 */ /* 0x000fe20000000012 */
[----:B------:R-:W-:Y:S06]  /*2fe0*/  BRA `(.L_x_42706) ;  /* 0x0000000000b47947 */ /* 0x000fec0003800000 */
.L_x_42718:
        /* <DEDUP_REMOVED lines=14> */
.L_x_42732:
[----:B------:R-:W-:Y:S05]  /*30d0*/  BSYNC B0 ;  /* 0x0000000000007941 */ /* 0x000fea0003800000 */
.L_x_42731:
[----:B------:R-:W-:-:S04]  /*30e0*/  F2FP.F16.F32.PACK_AB R0, RZ, R0 ;  /* 0x00000000ff00723e */ /* 0x000fc800000000ff */
[----:B------:R-:W-:Y:S01]  /*30f0*/  PRMT R18, R0, 0x7610, R18 ;  /* 0x0000761000127816 */ /* 0x000fe20000000012 */
[----:B------:R-:W-:Y:S06]  /*3100*/  BRA `(.L_x_42706) ;  /* 0x00000000006c7947 */ /* 0x000fec0003800000 */
.L_x_42705:
        /* <DEDUP_REMOVED lines=16> */
.L_x_42733:
[----:B------:R-:W-:Y:S01]  /*3210*/  PRMT R18, RZ, 0x7610, R18 ;  /* 0x00007610ff127816 */ /* 0x000fe20000000012 */
[----:B------:R-:W-:Y:S06]  /*3220*/  BRA `(.L_x_42706) ;  /* 0x0000000000247947 */ /* 0x000fec0003800000 */
.L_x_42730:
[----:B------:R-:W2:Y:S02]  /*3230*/  LDG.E.64 R2, desc[UR36][R2.64] ;  /* 0x0000002402027981 */ /* 0x000ea4000c1e1b00 */
[----:B--2---:R-:W0:Y:S02]  /*3240*/  I2F.U64 R0, R2 ;  /* 0x0000000200007312 */ /* 0x004e240000301000 */
[----:B0-----:R-:W-:-:S04]  /*3250*/  F2FP.F16.F32.PACK_AB R0, RZ, R0 ;  /* 0x00000000ff00723e */ /* 0x001fc800000000ff */
[----:B------:R-:W-:Y:S01]  /*3260*/  PRMT R18, R0, 0x7610, R18 ;  /* 0x0000761000127816 */ /* 0x000fe20000000012 */
[----:B------:R-:W-:Y:S06]  /*3270*/  BRA `(.L_x_42706) ;  /* 0x0000000000107947 */ /* 0x000fec0003800000 */
.L_x_42729:
[----:B------:R-:W2:Y:S02]  /*3280*/  LDG.E R2, desc[UR36][R2.64] ;  /* 0x0000002402027981 */ /* 0x000ea4000c1e1900 */
[----:B--2---:R-:W-:-:S04]  /*3290*/  I2FP.F32.U32 R0, R2 ;  /* 0x0000000200007245 */ /* 0x004fc80000201000 */
[----:B------:R-:W-:-:S04]  /*32a0*/  F2FP.F16.F32.PACK_AB R0, RZ, R0 ;  /* 0x00000000ff00723e */ /* 0x000fc800000000ff */
[----:B------:R-:W-:-:S07]  /*32b0*/  PRMT R18, R0, 0x7610, R18 ;  /* 0x0000761000127816 */ /* 0x000fce0000000012 */
.L_x_42706:
[----:B------:R-:W-:Y:S01]  /*32c0*/  ISETP.NE.AND P0, PT, R16, RZ, PT ;  /* 0x000000ff1000720c */ /* 0x000fe20003f05270 */
[----:B------:R-:W-:-:S03]  /*32d0*/  VIADD R24, R24, 0x80 ;  /* 0x0000008018187836 */ /* 0x000fc60000000000 */
[----:B------:R-:W-:-:S09]  /*32e0*/  SEL R29, RZ, 0x1, !P0 ;  /* 0x00000001ff1d7807 */ /* 0x000fd20004000000 */
.L_x_42634:
[----:B------:R-:W-:Y:S05]  /*32f0*/  BSYNC B6 ;  /* 0x0000000000067941 */ /* 0x000fea0003800000 */
.L_x_42633:
        /* <DEDUP_REMOVED lines=26> */
.L_x_42739:
[----:B------:R-:W2:Y:S02]  /*34a0*/  LDG.E.U8 R2, desc[UR36][R2.64] ;  /* 0x0000002402027981 */ /* 0x000ea4000c1e1100 */
[----:B--2---:R-:W-:-:S04]  /*34b0*/  ISETP.NE.AND P0, PT, R2, RZ, PT ;  /* 0x000000ff0200720c */ /* 0x004fc80003f05270 */
[----:B------:R-:W-:Y:S01]  /*34c0*/  P2R R17, PR, RZ, 0x1 ;  /* 0x00000001ff117803 */ /* 0x000fe20000000000 */
[----:B------:R-:W-:Y:S08]  /*34d0*/  BRA `(.L_x_42741) ;  /* 0x0000000c00c47947 */ /* 0x000ff00003800000 */
.L_x_42738:
        /* <DEDUP_REMOVED lines=11> */
.L_x_42743:
[----:B------:R-:W2:Y:S02]  /*3590*/  LDG.E R2, desc[UR36][R2.64] ;  /* 0x0000002402027981 */ /* 0x000ea4000c1e1900 */
[----:B--2---:R-:W-:-:S04]  /*35a0*/  ISETP.NE.AND P0, PT, R2, RZ, PT ;  /* 0x000000ff0200720c */ /* 0x004fc80003f05270 */
[----:B------:R-:W-:Y:S01]  /*35b0*/  P2R R17, PR, RZ, 0x1 ;  /* 0x00000001ff117803 */ /* 0x000fe20000000000 */
[----:B------:R-:W-:Y:S08]  /*35c0*/  BRA `(.L_x_42741) ;  /* 0x0000000c00887947 */ /* 0x000ff00003800000 */
.L_x_42742:
[----:B------:R-:W2:Y:S02]  /*35d0*/  LDG.E.U16 R2, desc[UR36][R2.64] ;  /* 0x0000002402027981 */ /* 0x000ea4000c1e1500 */
[----:B--2---:R-:W-:-:S04]  /*35e0*/  ISETP.NE.AND P0, PT, R2, RZ, PT ;  /* 0x000000ff0200720c */ /* 0x004fc80003f05270 */
[----:B------:R-:W-:Y:S01]  /*35f0*/  P2R R17, PR, RZ, 0x1 ;  /* 0x00000001ff117803 */ /* 0x000fe20000000000 */
[----:B------:R-:W-:Y:S08]  /*3600*/  BRA `(.L_x_42741) ;  /* 0x0000000c00787947 */ /* 0x000ff00003800000 */
.L_x_42737:
        /* <DEDUP_REMOVED lines=10> */
.L_x_42745:
[----:B------:R-:W2:Y:S02]  /*36b0*/  LDG.E.U16 R0, desc[UR36][R2.64] ;  /* 0x0000002402007981 */ /* 0x000ea4000c1e1500 */
[----:B--2---:R-:W-:-:S05]  /*36c0*/  HADD2.F32 R0, -RZ, R0.H0_H0 ;  /* 0x20000000ff007230 */ /* 0x004fca0000004100 */
[----:B------:R-:W-:-:S04]  /*36d0*/  FSETP.NEU.FTZ.AND P0, PT, R0, RZ, PT ;  /* 0x000000ff0000720b */ /* 0x000fc80003f1d000 */
[----:B------:R-:W-:Y:S01]  /*36e0*/  P2R R17, PR, RZ, 0x1 ;  /* 0x00000001ff117803 */ /* 0x000fe20000000000 */
[----:B------:R-:W-:Y:S08]  /*36f0*/  BRA `(.L_x_42741) ;  /* 0x0000000c003c7947 */ /* 0x000ff00003800000 */
.L_x_42744:
        /* <DEDUP_REMOVED lines=12> */
.L_x_42747:
        /* <DEDUP_REMOVED lines=11> */
.L_x_42746:
[----:B------:R-:W2:Y:S02]  /*3870*/  LDG.E.64 R2, desc[UR36][R2.64] ;  /* 0x0000002402027981 */ /* 0x000ea4000c1e1b00 */
[----:B--2---:R-:W-:-:S06]  /*3880*/  DSETP.NEU.AND P0, PT, R2, RZ, PT ;  /* 0x000000ff0200722a */ /* 0x004fcc0003f0d000 */
[----:B------:R-:W-:Y:S01]  /*3890*/  P2R R17, PR, RZ, 0x1 ;  /* 0x00000001ff117803 */ /* 0x000fe20000000000 */
[----:B------:R-:W-:Y:S07]  /*38a0*/  BRA `(.L_x_42741) ;  /* 0x0000000800d07947 */ /* 0x000fee0003800000 */
.L_x_42736:
        /* <DEDUP_REMOVED lines=12> */
.L_x_42750:
[----:B------:R-:W2:Y:S02]  /*3970*/  LDG.E.128 R4, desc[UR36][R2.64] ;  /* 0x0000002402047981 */ /* 0x000ea4000c1e1d00 */
[----:B--2---:R-:W-:-:S06]  /*3980*/  DSETP.NEU.AND P0, PT, R6, RZ, PT ;  /* 0x000000ff0600722a */ /* 0x004fcc0003f0d000 */
[----:B------:R-:W-:-:S06]  /*3990*/  DSETP.NEU.OR P0, PT, R4, RZ, P0 ;  /* 0x000000ff0400722a */ /* 0x000fcc000070d400 */
[----:B------:R-:W-:Y:S01]  /*39a0*/  P2R R17, PR, RZ, 0x1 ;  /* 0x00000001ff117803 */ /* 0x000fe20000000000 */
[----:B------:R-:W-:Y:S07]  /*39b0*/  BRA `(.L_x_42741) ;  /* 0x00000008008c7947 */ /* 0x000fee0003800000 */
.L_x_42749:
        /* <DEDUP_REMOVED lines=28> */
.L_x_42752:
        /* <DEDUP_REMOVED lines=15> */
.L_x_42751:
[----:B------:R-:W2:Y:S02]  /*3c70*/  LDG.E.U16 R0, desc[UR36][R2.64] ;  /* 0x0000002402007981 */ /* 0x000ea4000c1e1500 */
[----:B--2---:R-:W-:-:S05]  /*3c80*/  IMAD.U32 R0, R0, 0x10000, RZ ;  /* 0x0001000000007824 */ /* 0x004fca00078e00ff */
[----:B------:R-:W-:-:S04]  /*3c90*/  FSETP.NEU.FTZ.AND P0, PT, R0, RZ, PT ;  /* 0x000000ff0000720b */ /* 0x000fc80003f1d000 */
[----:B------:R-:W-:Y:S01]  /*3ca0*/  P2R R17, PR, RZ, 0x1 ;  /* 0x00000001ff117803 */ /* 0x000fe20000000000 */
[----:B------:R-:W-:Y:S08]  /*3cb0*/  BRA `(.L_x_42741) ;  /* 0x0000000400cc7947 */ /* 0x000ff00003800000 */
.L_x_42748:
        /* <DEDUP_REMOVED lines=12> */
.L_x_42755:
        /* <DEDUP_REMOVED lines=21> */
.L_x_42759:
[----:B------:R-:W-:Y:S05]  /*3ed0*/  BSYNC B1 ;  /* 0x0000000000017941 */ /* 0x000fea0003800000 */
.L_x_42758:
[----:B------:R-:W-:Y:S01]  /*3ee0*/  LEA R3, R0, 0x3b800000, 0x17 ;  /* 0x3b80000000037811 */ /* 0x000fe200078eb8ff */
[----:B------:R-:W-:-:S05]  /*3ef0*/  IMAD.SHL.U32 R0, R2, 0x100000, RZ ;  /* 0x0010000002007824 */ /* 0x000fca00078e00ff */
[----:B------:R-:W-:-:S07]  /*3f00*/  LOP3.LUT R0, R3, R0, R4, 0xfe, !PT ;  /* 0x0000000003007212 */ /* 0x000fce00078efe04 */
.L_x_42757:
[----:B------:R-:W-:Y:S05]  /*3f10*/  BSYNC B0 ;  /* 0x0000000000007941 */ /* 0x000fea0003800000 */
.L_x_42756:
[----:B------:R-:W-:-:S04]  /*3f20*/  FSETP.NEU.FTZ.AND P0, PT, R0, RZ, PT ;  /* 0x000000ff0000720b */ /* 0x000fc80003f1d000 */
[----:B------:R-:W-:Y:S01]  /*3f30*/  P2R R17, PR, RZ, 0x1 ;  /* 0x00000001ff117803 */ /* 0x000fe20000000000 */
[----:B------:R-:W-:Y:S08]  /*3f40*/  BRA `(.L_x_42741) ;  /* 0x0000000400287947 */ /* 0x000ff00003800000 */
.L_x_42754:
        /* <DEDUP_REMOVED lines=21> */
.L_x_42763:
[----:B------:R-:W-:Y:S05]  /*40a0*/  BSYNC B1 ;  /* 0x0000000000017941 */ /* 0x000fea0003800000 */
.L_x_42762:
[----:B------:R-:W-:Y:S01]  /*40b0*/  LEA R3, R0, 0x37800000, 0x17 ;  /* 0x3780000000037811 */ /* 0x000fe200078eb8ff */
[----:B------:R-:W-:-:S05]  /*40c0*/  IMAD.SHL.U32 R0, R2, 0x200000, RZ ;  /* 0x0020000002007824 */ /* 0x000fca00078e00ff */
[----:B------:R-:W-:-:S07]  /*40d0*/  LOP3.LUT R0, R3, R0, R4, 0xfe, !PT ;  /* 0x0000000003007212 */ /* 0x000fce00078efe04 */
.L_x_42761:
[----:B------:R-:W-:Y:S05]  /*40e0*/  BSYNC B0 ;  /* 0x0000000000007941 */ /* 0x000fea0003800000 */
.L_x_42760:
[----:B------:R-:W-:-:S04]  /*40f0*/  FSETP.NEU.FTZ.AND P0, PT, R0, RZ, PT ;  /* 0x000000ff0000720b */ /* 0x000fc80003f1d000 */
[----:B------:R-:W-:Y:S01]  /*4100*/  P2R R17, PR, RZ, 0x1 ;  /* 0x00000001ff117803 */ /* 0x000fe20000000000 */
[----:B------:R-:W-:Y:S08]  /*4110*/  BRA `(.L_x_42741) ;  /* 0x0000000000b47947 */ /* 0x000ff00003800000 */
.L_x_42753:
        /* <DEDUP_REMOVED lines=14> */
.L_x_42767:
[----:B------:R-:W-:Y:S05]  /*4200*/  BSYNC B0 ;  /* 0x0000000000007941 */ /* 0x000fea0003800000 */
.L_x_42766:
[----:B------:R-:W-:-:S04]  /*4210*/  FSETP.NEU.FTZ.AND P0, PT, R0, RZ, PT ;  /* 0x000000ff0000720b */ /* 0x000fc80003f1d000 */
[----:B------:R-:W-:Y:S01]  /*4220*/  P2R R17, PR, RZ, 0x1 ;  /* 0x00000001ff117803 */ /* 0x000fe20000000000 */
[----:B------:R-:W-:Y:S08]  /*4230*/  BRA `(.L_x_42741) ;  /* 0x00000000006c7947 */ /* 0x000ff00003800000 */
.L_x_42740:
        /* <DEDUP_REMOVED lines=16> */
.L_x_42768:
[----:B------:R-:W-:-:S04]  /*4340*/  PLOP3.LUT P0, PT, PT, PT, PT, 0x8, 0x0 ;  /* 0x000000000000781c */ /* 0x000fc80003f0e170 */
[----:B------:R-:W-:Y:S01]  /*4350*/  P2R R17, PR, RZ, 0x1 ;  /* 0x00000001ff117803 */ /* 0x000fe20000000000 */
[----:B------:R-:W-:Y:S08]  /*4360*/  BRA `(.L_x_42741) ;  /* 0x0000000000207947 */ /* 0x000ff00003800000 */
.L_x_42765:
[----:B------:R-:W2:Y:S02]  /*4370*/  LDG.E.64 R2, desc[UR36][R2.64] ;  /* 0x0000002402027981 */ /* 0x000ea4000c1e1b00 */
[----:B--2---:R-:W-:-:S04]  /*4380*/  ISETP.NE.U32.AND P0, PT, R2, RZ, PT ;  /* 0x000000ff0200720c */ /* 0x004fc80003f05070 */
[----:B------:R-:W-:-:S04]  /*4390*/  ISETP.NE.AND.EX P0, PT, R3, RZ, PT, P0 ;  /* 0x000000ff0300720c */ /* 0x000fc80003f05300 */
[----:B------:R-:W-:Y:S01]  /*43a0*/  P2R R17, PR, RZ, 0x1 ;  /* 0x00000001ff117803 */ /* 0x000fe20000000000 */
[----:B------:R-:W-:Y:S08]  /*43b0*/  BRA `(.L_x_42741) ;  /* 0x00000000000c7947 */ /* 0x000ff00003800000 */
.L_x_42764:
[----:B------:R-:W2:Y:S02]  /*43c0*/  LDG.E R2, desc[UR36][R2.64] ;  /* 0x0000002402027981 */ /* 0x000ea4000c1e1900 */
[----:B--2---:R-:W-:-:S04]  /*43d0*/  ISETP.NE.AND P0, PT, R2, RZ, PT ;  /* 0x000000ff0200720c */ /* 0x004fc80003f05270 */
[----:B------:R-:W-:-:S09]  /*43e0*/  P2R R17, PR, RZ, 0x1 ;  /* 0x00000001ff117803 */ /* 0x000fd20000000000 */
.L_x_42741:
        /* <DEDUP_REMOVED lines=21> */
.L_x_42772:
[----:B------:R-:W2:Y:S02]  /*4540*/  LDG.E.U8 R4, desc[UR36][R4.64] ;  /* 0x0000002404047981 */ /* 0x000ea4000c1e1100 */
[----:B--2---:R-:W-:-:S04]  /*4550*/  I2FP.F32.U32 R0, R4 ;  /* 0x0000000400007245 */ /* 0x004fc80000201000 */
[----:B------:R-:W-:-:S04]  /*4560*/  F2FP.F16.F32.PACK_AB R0, RZ, R0 ;  /* 0x00000000ff00723e */ /* 0x000fc800000000ff */
[----:B------:R-:W-:Y:S01]  /*4570*/  PRMT R2, R0, 0x7610, R2 ;  /* 0x0000761000027816 */ /* 0x000fe20000000002 */
[----:B------:R-:W-:Y:S06]  /*4580*/  BRA `(.L_x_42774) ;  /* 0x0000000c00b87947 */ /* 0x000fec0003800000 */
.L_x_42771:
        /* <DEDUP_REMOVED lines=11> */
.L_x_42776:
[----:B------:R-:W2:Y:S02]  /*4640*/  LDG.E R4, desc[UR36][R4.64] ;  /* 0x0000002404047981 */ /* 0x000ea4000c1e1900 */
[----:B--2---:R-:W-:-:S04]  /*4650*/  I2FP.F32.S32 R0, R4 ;  /* 0x0000000400007245 */ /* 0x004fc80000201400 */
[----:B------:R-:W-:-:S04]  /*4660*/  F2FP.F16.F32.PACK_AB R0, RZ, R0 ;  /* 0x00000000ff00723e */ /* 0x000fc800000000ff */
[----:B------:R-:W-:Y:S01]  /*4670*/  PRMT R2, R0, 0x7610, R2 ;  /* 0x0000761000027816 */ /* 0x000fe20000000002 */
[----:B------:R-:W-:Y:S06]  /*4680*/  BRA `(.L_x_42774) ;  /* 0x0000000c00787947 */ /* 0x000fec0003800000 */
.L_x_42775:
[----:B------:R-:W2:Y:S02]  /*4690*/  LDG.E.U16 R4, desc[UR36][R4.64] ;  /* 0x0000002404047981 */ /* 0x000ea4000c1e1500 */
[----:B--2---:R-:W0:Y:S02]  /*46a0*/  I2F.S16 R0, R4 ;  /* 0x0000000400007306 */ /* 0x004e240000101400 */
[----:B0-----:R-:W-:-:S04]  /*46b0*/  F2FP.F16.F32.PACK_AB R0, RZ, R0 ;  /* 0x00000000ff00723e */ /* 0x001fc800000000ff */
[----:B------:R-:W-:Y:S01]  /*46c0*/  PRMT R2, R0, 0x7610, R2 ;  /* 0x0000761000027816 */ /* 0x000fe20000000002 */
[----:B------:R-:W-:Y:S06]  /*46d0*/  BRA `(.L_x_42774) ;  /* 0x0000000c00647947 */ /* 0x000fec0003800000 */
.L_x_42770:
        /* <DEDUP_REMOVED lines=9> */
.L_x_42778:
[----:B------:R0:W5:Y:S01]  /*4770*/  LDG.E.U16 R2, desc[UR36][R4.64] ;  /* 0x0000002404027981 */ /* 0x000162000c1e1500 */
[----:B------:R-:W-:Y:S05]  /*4780*/  BRA `(.L_x_42774) ;  /* 0x0000000c00387947 */ /* 0x000fea0003800000 */
.L_x_42777:
        /* <DEDUP_REMOVED lines=9> */
.L_x_42780:
[----:B------:R1:W5:Y:S01]  /*4820*/  LDG.E.U16 R2, desc[UR36][R4.64] ;  /* 0x0000002404027981 */ /* 0x000362000c1e1500 */
[----:B------:R-:W-:Y:S05]  /*4830*/  BRA `(.L_x_42774) ;  /* 0x0000000c000c7947 */ /* 0x000fea0003800000 */
.L_x_42779:
        /* <DEDUP_REMOVED lines=9> */
.L_x_42769:
        /* <DEDUP_REMOVED lines=14> */
.L_x_42783:
        /* <DEDUP_REMOVED lines=9> */
.L_x_42782:
        /* <DEDUP_REMOVED lines=28> */
.L_x_42785:
        /* <DEDUP_REMOVED lines=14> */
.L_x_42784:
[----:B------:R-:W2:Y:S02]  /*4ce0*/  LDG.E.U16 R0, desc[UR36][R4.64] ;  /* 0x0000002404007981 */ /* 0x000ea4000c1e1500 */
[----:B--2---:R-:W-:-:S05]  /*4cf0*/  IMAD.U32 R0, R0, 0x10000, RZ ;  /* 0x0001000000007824 */ /* 0x004fca00078e00ff */
[----:B------:R-:W-:-:S04]  /*4d00*/  F2FP.F16.F32.PACK_AB R0, RZ, R0 ;  /* 0x00000000ff00723e */ /* 0x000fc800000000ff */
[----:B------:R-:W-:Y:S01]  /*4d10*/  PRMT R2, R0, 0x7610, R2 ;  /* 0x0000761000027816 */ /* 0x000fe20000000002 */
[----:B------:R-:W-:Y:S06]  /*4d20*/  BRA `(.L_x_42774) ;  /* 0x0000000400d07947 */ /* 0x000fec0003800000 */
.L_x_42781:
        /* <DEDUP_REMOVED lines=13> */
.L_x_42788:
        /* <DEDUP_REMOVED lines=21> */
.L_x_42792:
[----:B------:R-:W-:Y:S05]  /*4f50*/  BSYNC B1 ;  /* 0x0000000000017941 */ /* 0x000fea0003800000 */
.L_x_42791:
[----:B------:R-:W-:Y:S01]  /*4f60*/  LEA R3, R0, 0x3b800000, 0x17 ;  /* 0x3b80000000037811 */ /* 0x000fe200078eb8ff */
[----:B------:R-:W-:-:S05]  /*4f70*/  IMAD.SHL.U32 R0, R2, 0x100000, RZ ;  /* 0x0010000002007824 */ /* 0x000fca00078e00ff */
[----:B------:R-:W-:-:S07]  /*4f80*/  LOP3.LUT R0, R3, R0, R4, 0xfe, !PT ;  /* 0x0000000003007212 */ /* 0x000fce00078efe04 */
.L_x_42790:
[----:B------:R-:W-:Y:S05]  /*4f90*/  BSYNC B0 ;  /* 0x0000000000007941 */ /* 0x000fea0003800000 */
.L_x_42789:
[----:B------:R-:W-:-:S04]  /*4fa0*/  F2FP.F16.F32.PACK_AB R0, RZ, R0 ;  /* 0x00000000ff00723e */ /* 0x000fc800000000ff */
[----:B------:R-:W-:Y:S01]  /*4fb0*/  PRMT R2, R0, 0x7610, R2 ;  /* 0x0000761000027816 */ /* 0x000fe20000000002 */
[----:B------:R-:W-:Y:S06]  /*4fc0*/  BRA `(.L_x_42774) ;  /* 0x0000000400287947 */ /* 0x000fec0003800000 */
.L_x_42787:
        /* <DEDUP_REMOVED lines=21> */
.L_x_42796:
[----:B------:R-:W-:Y:S05]  /*5120*/  BSYNC B1 ;  /* 0x0000000000017941 */ /* 0x000fea0003800000 */
.L_x_42795:
[----:B------:R-:W-:Y:S01]  /*5130*/  LEA R3, R0, 0x37800000, 0x17 ;  /* 0x3780000000037811 */ /* 0x000fe200078eb8ff */
[----:B------:R-:W-:-:S05]  /*5140*/  IMAD.SHL.U32 R0, R2, 0x200000, RZ ;  /* 0x0020000002007824 */ /* 0x000fca00078e00ff */
[----:B------:R-:W-:-:S07]  /*5150*/  LOP3.LUT R0, R3, R0, R4, 0xfe, !PT ;  /* 0x0000000003007212 */ /* 0x000fce00078efe04 */
.L_x_42794:
[----:B------:R-:W-:Y:S05]  /*5160*/  BSYNC B0 ;  /* 0x0000000000007941 */ /* 0x000fea0003800000 */
.L_x_42793:
[----:B------:R-:W-:-:S04]  /*5170*/  F2FP.F16.F32.PACK_AB R0, RZ, R0 ;  /* 0x00000000ff00723e */ /* 0x000fc800000000ff */
[----:B------:R-:W-:Y:S01]  /*5180*/  PRMT R2, R0, 0x7610, R2 ;  /* 0x0000761000027816 */ /* 0x000fe20000000002 */
[----:B------:R-:W-:Y:S06]  /*5190*/  BRA `(.L_x_42774) ;  /* 0x0000000000b47947 */ /* 0x000fec0003800000 */
.L_x_42786:
        /* <DEDUP_REMOVED lines=14> */
.L_x_42800:
[----:B------:R-:W-:Y:S05]  /*5280*/  BSYNC B0 ;  /* 0x0000000000007941 */ /* 0x000fea0003800000 */
.L_x_42799:
[----:B------:R-:W-:-:S04]  /*5290*/  F2FP.F16.F32.PACK_AB R0, RZ, R0 ;  /* 0x00000000ff00723e */ /* 0x000fc800000000ff */
[----:B------:R-:W-:Y:S01]  /*52a0*/  PRMT R2, R0, 0x7610, R2 ;  /* 0x0000761000027816 */ /* 0x000fe20000000002 */
[----:B------:R-:W-:Y:S06]  /*52b0*/  BRA `(.L_x_42774) ;  /* 0x00000000006c7947 */ /* 0x000fec0003800000 */
.L_x_42773:
        /* <DEDUP_REMOVED lines=16> */
.L_x_42801:
[----:B------:R-:W-:Y:S01]  /*53c0*/  PRMT R2, RZ, 0x7610, R2 ;  /* 0x00007610ff027816 */ /* 0x000fe20000000002 */
[----:B------:R-:W-:Y:S06]  /*53d0*/  BRA `(.L_x_42774) ;  /* 0x0000000000247947 */ /* 0x000fec0003800000 */
.L_x_42798:
[----:B------:R-:W2:Y:S02]  /*53e0*/  LDG.E.64 R4, desc[UR36][R4.64] ;  /* 0x0000002404047981 */ /* 0x000ea4000c1e1b00 */
[----:B--2---:R-:W0:Y:S02]  /*53f0*/  I2F.U64 R0, R4 ;  /* 0x0000000400007312 */ /* 0x004e240000301000 */
[----:B0-----:R-:W-:-:S04]  /*5400*/  F2FP.F16.F32.PACK_AB R0, RZ, R0 ;  /* 0x00000000ff00723e */ /* 0x001fc800000000ff */
[----:B------:R-:W-:Y:S01]  /*5410*/  PRMT R2, R0, 0x7610, R2 ;  /* 0x0000761000027816 */ /* 0x000fe20000000002 */
[----:B------:R-:W-:Y:S06]  /*5420*/  BRA `(.L_x_42774) ;  /* 0x0000000000107947 */ /* 0x000fec0003800000 */
.L_x_42797:
[----:B------:R-:W2:Y:S02]  /*5430*/  LDG.E R4, desc[UR36][R4.64] ;  /* 0x0000002404047981 */ /* 0x000ea4000c1e1900 */
[----:B--2---:R-:W-:-:S04]  /*5440*/  I2FP.F32.U32 R0, R4 ;  /* 0x0000000400007245 */ /* 0x004fc80000201000 */
[----:B------:R-:W-:-:S04]  /*5450*/  F2FP.F16.F32.PACK_AB R0, RZ, R0 ;  /* 0x00000000ff00723e */ /* 0x000fc800000000ff */
[----:B------:R-:W-:-:S07]  /*5460*/  PRMT R2, R0, 0x7610, R2 ;  /* 0x0000761000027816 */ /* 0x000fce0000000002 */
.L_x_42774:
        /* <DEDUP_REMOVED lines=21> */
.L_x_42805:
[----:B------:R-:W2:Y:S02]  /*55c0*/  LDG.E.U8 R4, desc[UR36][R4.64] ;  /* 0x0000002404047981 */ /* 0x000ea4000c1e1100 */
[----:B--2---:R-:W-:-:S04]  /*55d0*/  I2FP.F32.U32 R0, R4 ;  /* 0x0000000400007245 */ /* 0x004fc80000201000 */
[----:B------:R-:W-:-:S04]  /*55e0*/  F2FP.F16.F32.PACK_AB R0, RZ, R0 ;  /* 0x00000000ff00723e */ /* 0x000fc800000000ff */
[----:B------:R-:W-:Y:S01]  /*55f0*/  PRMT R16, R0, 0x7610, R16 ;  /* 0x0000761000107816 */ /* 0x000fe20000000010 */
[----:B------:R-:W-:Y:S06]  /*5600*/  BRA `(.L_x_42807) ;  /* 0x0000000c00bc7947 */ /* 0x000fec0003800000 */
.L_x_42804:
        /* <DEDUP_REMOVED lines=11> */
.L_x_42809:
[----:B------:R-:W2:Y:S02]  /*56c0*/  LDG.E R4, desc[UR36][R4.64] ;  /* 0x0000002404047981 */ /* 0x000ea4000c1e1900 */
[----:B--2---:R-:W-:-:S04]  /*56d0*/  I2FP.F32.S32 R0, R4 ;  /* 0x0000000400007245 */ /* 0x004fc80000201400 */
[----:B------:R-:W-:-:S04]  /*56e0*/  F2FP.F16.F32.PACK_AB R0, RZ, R0 ;  /* 0x00000000ff00723e */ /* 0x000fc800000000ff */
[----:B------:R-:W-:Y:S01]  /*56f0*/  PRMT R16, R0, 0x7610, R16 ;  /* 0x0000761000107816 */ /* 0x000fe20000000010 */
[----:B------:R-:W-:Y:S06]  /*5700*/  BRA `(.L_x_42807) ;  /* 0x0000000c007c7947 */ /* 0x000fec0003800000 */
.L_x_42808:
[----:B------:R-:W2:Y:S02]  /*5710*/  LDG.E.U16 R4, desc[UR36][R4.64] ;  /* 0x0000002404047981 */ /* 0x000ea4000c1e1500 */
[----:B--2---:R-:W0:Y:S02]  /*5720*/  I2F.S16 R0, R4 ;  /* 0x0000000400007306 */ /* 0x004e240000101400 */
[----:B0-----:R-:W-:-:S04]  /*5730*/  F2FP.F16.F32.PACK_AB R0, RZ, R0 ;  /* 0x00000000ff00723e */ /* 0x001fc800000000ff */
[----:B------:R-:W-:Y:S01]  /*5740*/  PRMT R16, R0, 0x7610, R16 ;  /* 0x0000761000107816 */ /* 0x000fe20000000010 */
[----:B------:R-:W-:Y:S06]  /*5750*/  BRA `(.L_x_42807) ;  /* 0x0000000c00687947 */ /* 0x000fec0003800000 */
.L_x_42803:
        /* <DEDUP_REMOVED lines=9> */
.L_x_42811:
[----:B------:R1:W5:Y:S01]  /*57f0*/  LDG.E.U16 R16, desc[UR36][R4.64] ;  /* 0x0000002404107981 */ /* 0x000362000c1e1500 */
[----:B------:R-:W-:Y:S05]  /*5800*/  BRA `(.L_x_42807) ;  /* 0x0000000c003c7947 */ /* 0x000fea0003800000 */
.L_x_42810:
        /* <DEDUP_REMOVED lines=9> */
.L_x_42813:
[----:B------:R0:W5:Y:S01]  /*58a0*/  LDG.E.U16 R16, desc[UR36][R4.64] ;  /* 0x0000002404107981 */ /* 0x000162000c1e1500 */
[----:B------:R-:W-:Y:S05]  /*58b0*/  BRA `(.L_x_42807) ;  /* 0x0000000c00107947 */ /* 0x000fea0003800000 */
.L_x_42812:
        /* <DEDUP_REMOVED lines=9> */
.L_x_42802:
        /* <DEDUP_REMOVED lines=14> */
.L_x_42816:
        /* <DEDUP_REMOVED lines=9> */
.L_x_42815:
        /* <DEDUP_REMOVED lines=28> */
.L_x_42818:
        /* <DEDUP_REMOVED lines=15> */
.L_x_42817:
[----:B------:R-:W2:Y:S02]  /*5d70*/  LDG.E.U16 R0, desc[UR36][R4.64] ;  /* 0x0000002404007981 */ /* 0x000ea4000c1e1500 */
[----:B--2---:R-:W-:-:S05]  /*5d80*/  IMAD.U32 R0, R0, 0x10000, RZ ;  /* 0x0001000000007824 */ /* 0x004fca00078e00ff */
[----:B------:R-:W-:-:S04]  /*5d90*/  F2FP.F16.F32.PACK_AB R0, RZ, R0 ;  /* 0x00000000ff00723e */ /* 0x000fc800000000ff */
[----:B------:R-:W-:Y:S01]  /*5da0*/  PRMT R16, R0, 0x7610, R16 ;  /* 0x0000761000107816 */ /* 0x000fe20000000010 */
[----:B------:R-:W-:Y:S06]  /*5db0*/  BRA `(.L_x_42807) ;  /* 0x0000000400d07947 */ /* 0x000fec0003800000 */
.L_x_42814:
        /* <DEDUP_REMOVED lines=13> */
.L_x_42821:
        /* <DEDUP_REMOVED lines=21> */
.L_x_42825:
[----:B------:R-:W-:Y:S05]  /*5fe0*/  BSYNC B1 ;  /* 0x0000000000017941 */ /* 0x000fea0003800000 */
.L_x_42824:
[----:B------:R-:W-:Y:S01]  /*5ff0*/  LEA R5, R0, 0x3b800000, 0x17 ;  /* 0x3b80000000057811 */ /* 0x000fe200078eb8ff */
[----:B------:R-:W-:-:S05]  /*6000*/  IMAD.SHL.U32 R0, R3, 0x100000, RZ ;  /* 0x0010000003007824 */ /* 0x000fca00078e00ff */
[----:B------:R-:W-:-:S07]  /*6010*/  LOP3.LUT R0, R5, R0, R6, 0xfe, !PT ;  /* 0x0000000005007212 */ /* 0x000fce00078efe06 */
.L_x_42823:
[----:B------:R-:W-:Y:S05]  /*6020*/  BSYNC B0 ;  /* 0x0000000000007941 */ /* 0x000fea0003800000 */
.L_x_42822:
[----:B------:R-:W-:-:S04]  /*6030*/  F2FP.F16.F32.PACK_AB R0, RZ, R0 ;  /* 0x00000000ff00723e */ /* 0x000fc800000000ff */
[----:B------:R-:W-:Y:S01]  /*6040*/  PRMT R16, R0, 0x7610, R16 ;  /* 0x0000761000107816 */ /* 0x000fe20000000010 */
[----:B------:R-:W-:Y:S06]  /*6050*/  BRA `(.L_x_42807) ;  /* 0x0000000400287947 */ /* 0x000fec0003800000 */
.L_x_42820:
        /* <DEDUP_REMOVED lines=21> */
.L_x_42829:
[----:B------:R-:W-:Y:S05]  /*61b0*/  BSYNC B1 ;  /* 0x0000000000017941 */ /* 0x000fea0003800000 */
.L_x_42828:
[----:B------:R-:W-:Y:S01]  /*61c0*/  LEA R5, R0, 0x37800000, 0x17 ;  /* 0x3780000000057811 */ /* 0x000fe200078eb8ff */
[----:B------:R-:W-:-:S05]  /*61d0*/  IMAD.SHL.U32 R0, R3, 0x200000, RZ ;  /* 0x0020000003007824 */ /* 0x000fca00078e00ff */
[----:B------:R-:W-:-:S07]  /*61e0*/  LOP3.LUT R0, R5, R0, R6, 0xfe, !PT ;  /* 0x0000000005007212 */ /* 0x000fce00078efe06 */
.L_x_42827:
[----:B------:R-:W-:Y:S05]  /*61f0*/  BSYNC B0 ;  /* 0x0000000000007941 */ /* 0x000fea0003800000 */
.L_x_42826:
[----:B------:R-:W-:-:S04]  /*6200*/  F2FP.F16.F32.PACK_AB R0, RZ, R0 ;  /* 0x00000000ff00723e */ /* 0x000fc800000000ff */
[----:B------:R-:W-:Y:S01]  /*6210*/  PRMT R16, R0, 0x7610, R16 ;  /* 0x0000761000107816 */ /* 0x000fe20000000010 */
[----:B------:R-:W-:Y:S06]  /*6220*/  BRA `(.L_x_42807) ;  /* 0x0000000000b47947 */ /* 0x000fec0003800000 */
.L_x_42819:
        /* <DEDUP_REMOVED lines=14> */
.L_x_42833:
[----:B------:R-:W-:Y:S05]  /*6310*/  BSYNC B0 ;  /* 0x0000000000007941 */ /* 0x000fea0003800000 */
.L_x_42832:
[----:B------:R-:W-:-:S04]  /*6320*/  F2FP.F16.F32.PACK_AB R0, RZ, R0 ;  /* 0x00000000ff00723e */ /* 0x000fc800000000ff */
[----:B------:R-:W-:Y:S01]  /*6330*/  PRMT R16, R0, 0x7610, R16 ;  /* 0x0000761000107816 */ /* 0x000fe20000000010 */
[----:B------:R-:W-:Y:S06]  /*6340*/  BRA `(.L_x_42807) ;  /* 0x00000000006c7947 */ /* 0x000fec0003800000 */
.L_x_42806:
        /* <DEDUP_REMOVED lines=16> */
.L_x_42834:
[----:B------:R-:W-:Y:S01]  /*6450*/  PRMT R16, RZ, 0x7610, R16 ;  /* 0x00007610ff107816 */ /* 0x000fe20000000010 */
[----:B------:R-:W-:Y:S06]  /*6460*/  BRA `(.L_x_42807) ;  /* 0x0000000000247947 */ /* 0x000fec0003800000 */
.L_x_42831:
[----:B------:R-:W2:Y:S02]  /*6470*/  LDG.E.64 R4, desc[UR36][R4.64] ;  /* 0x0000002404047981 */ /* 0x000ea4000c1e1b00 */
[----:B--2---:R-:W0:Y:S02]  /*6480*/  I2F.U64 R0, R4 ;  /* 0x0000000400007312 */ /* 0x004e240000301000 */
[----:B0-----:R-:W-:-:S04]  /*6490*/  F2FP.F16.F32.PACK_AB R0, RZ, R0 ;  /* 0x00000000ff00723e */ /* 0x001fc800000000ff */
[----:B------:R-:W-:Y:S01]  /*64a0*/  PRMT R16, R0, 0x7610, R16 ;  /* 0x0000761000107816 */ /* 0x000fe20000000010 */
[----:B------:R-:W-:Y:S06]  /*64b0*/  BRA `(.L_x_42807) ;  /* 0x0000000000107947 */ /* 0x000fec0003800000 */
.L_x_42830:
[----:B------:R-:W2:Y:S02]  /*64c0*/  LDG.E R4, desc[UR36][R4.64] ;  /* 0x0000002404047981 */ /* 0x000ea4000c1e1900 */
[----:B--2---:R-:W-:-:S04]  /*64d0*/  I2FP.F32.U32 R0, R4 ;  /* 0x0000000400007245 */ /* 0x004fc80000201000 */
[----:B------:R-:W-:-:S04]  /*64e0*/  F2FP.F16.F32.PACK_AB R0, RZ, R0 ;  /* 0x00000000ff00723e */ /* 0x000fc800000000ff */
[----:B------:R-:W-:-:S07]  /*64f0*/  PRMT R16, R0, 0x7610, R16 ;  /* 0x0000761000107816 */ /* 0x000fce0000000010 */
.L_x_42807:
[----:B------:R-:W-:Y:S01]  /*6500*/  ISETP.NE.AND P0, PT, R17, RZ, PT ;  /* 0x000000ff1100720c */ /* 0x000fe20003f05270 */
[----:B------:R-:W-:-:S03]  /*6510*/  VIADD R24, R24, 0x80 ;  /* 0x0000008018187836 */ /* 0x000fc60000000000 */
[----:B------:R-:W-:-:S09]  /*6520*/  SEL R28, RZ, 0x1, !P0 ;  /* 0x00000001ff1c7807 */ /* 0x000fd20004000000 */
.L_x_42735:
[----:B------:R-:W-:Y:S05]  /*6530*/  BSYNC B6 ;  /* 0x0000000000067941 */ /* 0x000fea0003800000 */
.L_x_42734:
[----:B------:R-:W2:Y:S01]  /*6540*/  S2R R3, SR_CTAID.X ;  /* 0x0000000000037919 */ /* 0x000ea20000002500 */
        /* <DEDUP_REMOVED lines=9> */
[----:B------:R-:W2:Y:S01]  /*65e0*/  S2R R0, SR_CTAID.X ;  /* 0x0000000000007919 */ /* 0x000ea20000002500 */
[----:B01----:R-:W0:Y:S01]  /*65f0*/  LDC.64 R4, c[0x0][0x228] ;  /* 0x00008a00ff047b82 */ /* 0x003e220000000a00 */
        /* <DEDUP_REMOVED lines=20> */
.L_x_42840:
[----:B------:R-:W2:Y:S02]  /*6740*/  LDG.E.U8 R4, desc[UR36][R4.64] ;  /* 0x0000002404047981 */ /* 0x000ea4000c1e1100 */
[----:B--2---:R-:W-:-:S04]  /*6750*/  ISETP.NE.AND P0, PT, R4, RZ, PT ;  /* 0x000000ff0400720c */ /* 0x004fc80003f05270 */
[----:B------:R-:W-:Y:S01]  /*6760*/  P2R R23, PR, RZ, 0x1 ;  /* 0x00000001ff177803 */ /* 0x000fe20000000000 */
[----:B------:R-:W-:Y:S08]  /*6770*/  BRA `(.L_x_42842) ;  /* 0x0000000c00c47947 */ /* 0x000ff00003800000 */
.L_x_42839:
        /* <DEDUP_REMOVED lines=11> */
.L_x_42844:
[----:B------:R-:W2:Y:S02]  /*6830*/  LDG.E R4, desc[UR36][R4.64] ;  /* 0x0000002404047981 */ /* 0x000ea4000c1e1900 */
[----:B--2---:R-:W-:-:S04]  /*6840*/  ISETP.NE.AND P0, PT, R4, RZ, PT ;  /* 0x000000ff0400720c */ /* 0x004fc80003f05270 */
[----:B------:R-:W-:Y:S01]  /*6850*/  P2R R23, PR, RZ, 0x1 ;  /* 0x00000001ff177803 */ /* 0x000fe20000000000 */
[----:B------:R-:W-:Y:S08]  /*6860*/  BRA `(.L_x_42842) ;  /* 0x0000000c00887947 */ /* 0x000ff00003800000 */
.L_x_42843:
[----:B------:R-:W2:Y:S02]  /*6870*/  LDG.E.U16 R4, desc[UR36][R4.64] ;  /* 0x0000002404047981 */ /* 0x000ea4000c1e1500 */
[----:B--2---:R-:W-:-:S04]  /*6880*/  ISETP.NE.AND P0, PT, R4, RZ, PT ;  /* 0x000000ff0400720c */ /* 0x004fc80003f05270 */
[----:B------:R-:W-:Y:S01]  /*6890*/  P2R R23, PR, RZ, 0x1 ;  /* 0x00000001ff177803 */ /* 0x000fe20000000000 */
[----:B------:R-:W-:Y:S08]  /*68a0*/  BRA `(.L_x_42842) ;  /* 0x0000000c00787947 */ /* 0x000ff00003800000 */
.L_x_42838:
        /* <DEDUP_REMOVED lines=10> */
.L_x_42846:
[----:B------:R-:W2:Y:S02]  /*6950*/  LDG.E.U16 R0, desc[UR36][R4.64] ;  /* 0x0000002404007981 */ /* 0x000ea4000c1e1500 */
[----:B--2---:R-:W-:-:S05]  /*6960*/  HADD2.F32 R0, -RZ, R0.H0_H0 ;  /* 0x20000000ff007230 */ /* 0x004fca0000004100 */
[----:B------:R-:W-:-:S04]  /*6970*/  FSETP.NEU.FTZ.AND P0, PT, R0, RZ, PT ;  /* 0x000000ff0000720b */ /* 0x000fc80003f1d000 */
[----:B------:R-:W-:Y:S01]  /*6980*/  P2R R23, PR, RZ, 0x1 ;  /* 0x00000001ff177803 */ /* 0x000fe20000000000 */
[----:B------:R-:W-:Y:S08]  /*6990*/  BRA `(.L_x_42842) ;  /* 0x0000000c003c7947 */ /* 0x000ff00003800000 */
.L_x_42845:
        /* <DEDUP_REMOVED lines=12> */
.L_x_42848:
        /* <DEDUP_REMOVED lines=11> */
.L_x_42847:
[----:B------:R-:W2:Y:S02]  /*6b10*/  LDG.E.64 R4, desc[UR36][R4.64] ;  /* 0x0000002404047981 */ /* 0x000ea4000c1e1b00 */
[----:B--2---:R-:W-:-:S06]  /*6b20*/  DSETP.NEU.AND P0, PT, R4, RZ, PT ;  /* 0x000000ff0400722a */ /* 0x004fcc0003f0d000 */
[----:B------:R-:W-:Y:S01]  /*6b30*/  P2R R23, PR, RZ, 0x1 ;  /* 0x00000001ff177803 */ /* 0x000fe20000000000 */
[----:B------:R-:W-:Y:S07]  /*6b40*/  BRA `(.L_x_42842) ;  /* 0x0000000800d07947 */ /* 0x000fee0003800000 */
.L_x_42837:
        /* <DEDUP_REMOVED lines=12> */
.L_x_42851:
[----:B------:R-:W2:Y:S02]  /*6c10*/  LDG.E.128 R4, desc[UR36][R4.64] ;  /* 0x0000002404047981 */ /* 0x000ea4000c1e1d00 */
[----:B--2---:R-:W-:-:S06]  /*6c20*/  DSETP.NEU.AND P0, PT, R6, RZ, PT ;  /* 0x000000ff0600722a */ /* 0x004fcc0003f0d000 */
[----:B------:R-:W-:-:S06]  /*6c30*/  DSETP.NEU.OR P0, PT, R4, RZ, P0 ;  /* 0x000000ff0400722a */ /* 0x000fcc000070d400 */
[----:B------:R-:W-:Y:S01]  /*6c40*/  P2R R23, PR, RZ, 0x1 ;  /* 0x00000001ff177803 */ /* 0x000fe20000000000 */
[----:B------:R-:W-:Y:S07]  /*6c50*/  BRA `(.L_x_42842) ;  /* 0x00000008008c7947 */ /* 0x000fee0003800000 */
.L_x_42850:
        /* <DEDUP_REMOVED lines=28> */
.L_x_42853:
        /* <DEDUP_REMOVED lines=15> */
.L_x_42852:
[----:B------:R-:W2:Y:S02]  /*6f10*/  LDG.E.U16 R0, desc[UR36][R4.64] ;  /* 0x0000002404007981 */ /* 0x000ea4000c1e1500 */
[----:B--2---:R-:W-:-:S05]  /*6f20*/  IMAD.U32 R0, R0, 0x10000, RZ ;  /* 0x0001000000007824 */ /* 0x004fca00078e00ff */
[----:B------:R-:W-:-:S04]  /*6f30*/  FSETP.NEU.FTZ.AND P0, PT, R0, RZ, PT ;  /* 0x000000ff0000720b */ /* 0x000fc80003f1d000 */
[----:B------:R-:W-:Y:S01]  /*6f40*/  P2R R23, PR, RZ, 0x1 ;  /* 0x00000001ff177803 */ /* 0x000fe20000000000 */
[----:B------:R-:W-:Y:S08]  /*6f50*/  BRA `(.L_x_42842) ;  /* 0x0000000400cc7947 */ /* 0x000ff00003800000 */
.L_x_42849:
        /* <DEDUP_REMOVED lines=12> */
.L_x_42856:
        /* <DEDUP_REMOVED lines=21> */
.L_x_42860:
[----:B------:R-:W-:Y:S05]  /*7170*/  BSYNC B1 ;  /* 0x0000000000017941 */ /* 0x000fea0003800000 */
.L_x_42859:
[----:B------:R-:W-:Y:S01]  /*7180*/  LEA R5, R0, 0x3b800000, 0x17 ;  /* 0x3b80000000057811 */ /* 0x000fe200078eb8ff */
[----:B------:R-:W-:-:S05]  /*7190*/  IMAD.SHL.U32 R0, R3, 0x100000, RZ ;  /* 0x0010000003007824 */ /* 0x000fca00078e00ff */
[----:B------:R-:W-:-:S07]  /*71a0*/  LOP3.LUT R0, R5, R0, R6, 0xfe, !PT ;  /* 0x0000000005007212 */ /* 0x000fce00078efe06 */
.L_x_42858:
[----:B------:R-:W-:Y:S05]  /*71b0*/  BSYNC B0 ;  /* 0x0000000000007941 */ /* 0x000fea0003800000 */
.L_x_42857:
[----:B------:R-:W-:-:S04]  /*71c0*/  FSETP.NEU.FTZ.AND P0, PT, R0, RZ, PT ;  /* 0x000000ff0000720b */ /* 0x000fc80003f1d000 */
[----:B------:R-:W-:Y:S01]  /*71d0*/  P2R R23, PR, RZ, 0x1 ;  /* 0x00000001ff177803 */ /* 0x000fe20000000000 */
[----:B------:R-:W-:Y:S08]  /*71e0*/  BRA `(.L_x_42842) ;  /* 0x0000000400287947 */ /* 0x000ff00003800000 */
.L_x_42855:
        /* <DEDUP_REMOVED lines=21> */
.L_x_42864:
[----:B------:R-:W-:Y:S05]  /*7340*/  BSYNC B1 ;  /* 0x0000000000017941 */ /* 0x000fea0003800000 */
.L_x_42863:
[----:B------:R-:W-:Y:S01]  /*7350*/  LEA R5, R0, 0x37800000, 0x17 ;  /* 0x3780000000057811 */ /* 0x000fe200078eb8ff */
[----:B------:R-:W-:-:S05]  /*7360*/  IMAD.SHL.U32 R0, R3, 0x200000, RZ ;  /* 0x0020000003007824 */ /* 0x000fca00078e00ff */
[----:B------:R-:W-:-:S07]  /*7370*/  LOP3.LUT R0, R5, R0, R6, 0xfe, !PT ;  /* 0x0000000005007212 */ /* 0x000fce00078efe06 */
.L_x_42862:
[----:B------:R-:W-:Y:S05]  /*7380*/  BSYNC B0 ;  /* 0x0000000000007941 */ /* 0x000fea0003800000 */
.L_x_42861:
[----:B------:R-:W-:-:S04]  /*7390*/  FSETP.NEU.FTZ.AND P0, PT, R0, RZ, PT ;  /* 0x000000ff0000720b */ /* 0x000fc80003f1d000 */
[----:B------:R-:W-:Y:S01]  /*73a0*/  P2R R23, PR, RZ, 0x1 ;  /* 0x00000001ff177803 */ /* 0x000fe20000000000 */
[----:B------:R-:W-:Y:S08]  /*73b0*/  BRA `(.L_x_42842) ;  /* 0x0000000000b47947 */ /* 0x000ff00003800000 */
.L_x_42854:
        /* <DEDUP_REMOVED lines=14> */
.L_x_42868:
[----:B------:R-:W-:Y:S05]  /*74a0*/  BSYNC B0 ;  /* 0x0000000000007941 */ /* 0x000fea0003800000 */
.L_x_42867:
[----:B------:R-:W-:-:S04]  /*74b0*/  FSETP.NEU.FTZ.AND P0, PT, R0, RZ, PT ;  /* 0x000000ff0000720b */ /* 0x000fc80003f1d000 */
[----:B------:R-:W-:Y:S01]  /*74c0*/  P2R R23, PR, RZ, 0x1 ;  /* 0x00000001ff177803 */ /* 0x000fe20000000000 */
[----:B------:R-:W-:Y:S08]  /*74d0*/  BRA `(.L_x_42842) ;  /* 0x00000000006c7947 */ /* 0x000ff00003800000 */
.L_x_42841:
        /* <DEDUP_REMOVED lines=16> */
.L_x_42869:
[----:B------:R-:W-:-:S04]  /*75e0*/  PLOP3.LUT P0, PT, PT, PT, PT, 0x8, 0x0 ;  /* 0x000000000000781c */ /* 0x000fc80003f0e170 */
[----:B------:R-:W-:Y:S01]  /*75f0*/  P2R R23, PR, RZ, 0x1 ;  /* 0x00000001ff177803 */ /* 0x000fe20000000000 */
[----:B------:R-:W-:Y:S08]  /*7600*/  BRA `(.L_x_42842) ;  /* 0x0000000000207947 */ /* 0x000ff00003800000 */
.L_x_42866:
[----:B------:R-:W2:Y:S02]  /*7610*/  LDG.E.64 R4, desc[UR36][R4.64] ;  /* 0x0000002404047981 */ /* 0x000ea4000c1e1b00 */
[----:B--2---:R-:W-:-:S04]  /*7620*/  ISETP.NE.U32.AND P0, PT, R4, RZ, PT ;  /* 0x000000ff0400720c */ /* 0x004fc80003f05070 */
[----:B------:R-:W-:-:S04]  /*7630*/  ISETP.NE.AND.EX P0, PT, R5, RZ, PT, P0 ;  /* 0x000000ff0500720c */ /* 0x000fc80003f05300 */
[----:B------:R-:W-:Y:S01]  /*7640*/  P2R R23, PR, RZ, 0x1 ;  /* 0x00000001ff177803 */ /* 0x000fe20000000000 */
[----:B------:R-:W-:Y:S08]  /*7650*/  BRA `(.L_x_42842) ;  /* 0x00000000000c7947 */ /* 0x000ff00003800000 */
.L_x_42865:
[----:B------:R-:W2:Y:S02]  /*7660*/  LDG.E R4, desc[UR36][R4.64] ;  /* 0x0000002404047981 */ /* 0x000ea4000c1e1900 */
[----:B--2---:R-:W-:-:S04]  /*7670*/  ISETP.NE.AND P0, PT, R4, RZ, PT ;  /* 0x000000ff0400720c */ /* 0x004fc80003f05270 */
[----:B------:R-:W-:-:S09]  /*7680*/  P2R R23, PR, RZ, 0x1 ;  /* 0x00000001ff177803 */ /* 0x000fd20000000000 */
.L_x_42842:
        /* <DEDUP_REMOVED lines=22> */
.L_x_42873:
[----:B------:R-:W2:Y:S02]  /*77f0*/  LDG.E.U8 R4, desc[UR36][R4.64] ;  /* 0x0000002404047981 */ /* 0x000ea4000c1e1100 */
[----:B--2---:R-:W-:-:S04]  /*7800*/  I2FP.F32.U32 R0, R4 ;  /* 0x0000000400007245 */ /* 0x004fc80000201000 */
[----:B------:R-:W-:-:S04]  /*7810*/  F2FP.F16.F32.PACK_AB R0, RZ, R0 ;  /* 0x00000000ff00723e */ /* 0x000fc800000000ff */
[----:B------:R-:W-:Y:S01]  /*7820*/  PRMT R17, R0, 0x7610, R17 ;  /* 0x0000761000117816 */ /* 0x000fe20000000011 */
[----:B------:R-:W-:Y:S06]  /*7830*/  BRA `(.L_x_42875) ;  /* 0x0000000c00bc7947 */ /* 0x000fec0003800000 */
.L_x_42872:
        /* <DEDUP_REMOVED lines=11> */
.L_x_42877:
[----:B------:R-:W2:Y:S02]  /*78f0*/  LDG.E R4, desc[UR36][R4.64] ;  /* 0x0000002404047981 */ /* 0x000ea4000c1e1900 */
[----:B--2---:R-:W-:-:S04]  /*7900*/  I2FP.F32.S32 R0, R4 ;  /* 0x0000000400007245 */ /* 0x004fc80000201400 */
[----:B------:R-:W-:-:S04]  /*7910*/  F2FP.F16.F32.PACK_AB R0, RZ, R0 ;  /* 0x00000000ff00723e */ /* 0x000fc800000000ff */
[----:B------:R-:W-:Y:S01]  /*7920*/  PRMT R17, R0, 0x7610, R17 ;  /* 0x0000761000117816 */ /* 0x000fe20000000011 */
[----:B------:R-:W-:Y:S06]  /*7930*/  BRA `(.L_x_42875) ;  /* 0x0000000c007c7947 */ /* 0x000fec0003800000 */
.L_x_42876:
[----:B------:R-:W2:Y:S02]  /*7940*/  LDG.E.U16 R4, desc[UR36][R4.64] ;  /* 0x0000002404047981 */ /* 0x000ea4000c1e1500 */
[----:B--2---:R-:W0:Y:S02]  /*7950*/  I2F.S16 R0, R4 ;  /* 0x0000000400007306 */ /* 0x004e240000101400 */
[----:B0-----:R-:W-:-:S04]  /*7960*/  F2FP.F16.F32.PACK_AB R0, RZ, R0 ;  /* 0x00000000ff00723e */ /* 0x001fc800000000ff */
[----:B------:R-:W-:Y:S01]  /*7970*/  PRMT R17, R0, 0x7610, R17 ;  /* 0x0000761000117816 */ /* 0x000fe20000000011 */
[----:B------:R-:W-:Y:S06]  /*7980*/  BRA `(.L_x_42875) ;  /* 0x0000000c00687947 */ /* 0x000fec0003800000 */
.L_x_42871:
        /* <DEDUP_REMOVED lines=9> */
.L_x_42879:
[----:B------:R0:W5:Y:S01]  /*7a20*/  LDG.E.U16 R17, desc[UR36][R4.64] ;  /* 0x0000002404117981 */ /* 0x000162000c1e1500 */
[----:B------:R-:W-:Y:S05]  /*7a30*/  BRA `(.L_x_42875) ;  /* 0x0000000c003c7947 */ /* 0x000fea0003800000 */
.L_x_42878:
        /* <DEDUP_REMOVED lines=9> */
.L_x_42881:
[----:B------:R1:W5:Y:S01]  /*7ad0*/  LDG.E.U16 R17, desc[UR36][R4.64] ;  /* 0x0000002404117981 */ /* 0x000362000c1e1500 */
[----:B------:R-:W-:Y:S05]  /*7ae0*/  BRA `(.L_x_42875) ;  /* 0x0000000c00107947 */ /* 0x000fea0003800000 */
.L_x_42880:
        /* <DEDUP_REMOVED lines=9> */
.L_x_42870:
        /* <DEDUP_REMOVED lines=14> */
.L_x_42884:
        /* <DEDUP_REMOVED lines=9> */
.L_x_42883:
        /* <DEDUP_REMOVED lines=28> */
.L_x_42886:
        /* <DEDUP_REMOVED lines=15> */
.L_x_42885:
[----:B------:R-:W2:Y:S02]  /*7fa0*/  LDG.E.U16 R0, desc[UR36][R4.64] ;  /* 0x0000002404007981 */ /* 0x000ea4000c1e1500 */
[----:B--2---:R-:W-:-:S05]  /*7fb0*/  IMAD.U32 R0, R0, 0x10000, RZ ;  /* 0x0001000000007824 */ /* 0x004fca00078e00ff */
[----:B------:R-:W-:-:S04]  /*7fc0*/  F2FP.F16.F32.PACK_AB R0, RZ, R0 ;  /* 0x00000000ff00723e */ /* 0x000fc800000000ff */
[----:B------:R-:W-:Y:S01]  /*7fd0*/  PRMT R17, R0, 0x7610, R17 ;  /* 0x0000761000117816 */ /* 0x000fe20000000011 */
[----:B------:R-:W-:Y:S06]  /*7fe0*/  BRA `(.L_x_42875) ;  /* 0x0000000400d07947 */ /* 0x000fec0003800000 */
.L_x_42882:
        /* <DEDUP_REMOVED lines=13> */
.L_x_42889:
        /* <DEDUP_REMOVED lines=21> */
.L_x_42893:
[----:B------:R-:W-:Y:S05]  /*8210*/  BSYNC B1 ;  /* 0x0000000000017941 */ /* 0x000fea0003800000 */
.L_x_42892:
[----:B------:R-:W-:Y:S01]  /*8220*/  LEA R5, R0, 0x3b800000, 0x17 ;  /* 0x3b80000000057811 */ /* 0x000fe200078eb8ff */
[----:B------:R-:W-:-:S05]  /*8230*/  IMAD.SHL.U32 R0, R3, 0x100000, RZ ;  /* 0x0010000003007824 */ /* 0x000fca00078e00ff */
[----:B------:R-:W-:-:S07]  /*8240*/  LOP3.LUT R0, R5, R0, R6, 0xfe, !PT ;  /* 0x0000000005007212 */ /* 0x000fce00078efe06 */
.L_x_42891:
[----:B------:R-:W-:Y:S05]  /*8250*/  BSYNC B0 ;  /* 0x0000000000007941 */ /* 0x000fea0003800000 */
.L_x_42890:
[----:B------:R-:W-:-:S04]  /*8260*/  F2FP.F16.F32.PACK_AB R0, RZ, R0 ;  /* 0x00000000ff00723e */ /* 0x000fc800000000ff */
[----:B------:R-:W-:Y:S01]  /*8270*/  PRMT R17, R0, 0x7610, R17 ;  /* 0x0000761000117816 */ /* 0x000fe20000000011 */
[----:B------:R-:W-:Y:S06]  /*8280*/  BRA `(.L_x_42875) ;  /* 0x0000000400287947 */ /* 0x000fec0003800000 */
.L_x_42888:
        /* <DEDUP_REMOVED lines=21> */
.L_x_42897:
[----:B------:R-:W-:Y:S05]  /*83e0*/  BSYNC B1 ;  /* 0x0000000000017941 */ /* 0x000fea0003800000 */
.L_x_42896:
[----:B------:R-:W-:Y:S01]  /*83f0*/  LEA R5, R0, 0x37800000, 0x17 ;  /* 0x3780000000057811 */ /* 0x000fe200078eb8ff */
[----:B------:R-:W-:-:S05]  /*8400*/  IMAD.SHL.U32 R0, R3, 0x200000, RZ ;  /* 0x0020000003007824 */ /* 0x000fca00078e00ff */
[----:B------:R-:W-:-:S07]  /*8410*/  LOP3.LUT R0, R5, R0, R6, 0xfe, !PT ;  /* 0x0000000005007212 */ /* 0x000fce00078efe06 */
.L_x_42895:
[----:B------:R-:W-:Y:S05]  /*8420*/  BSYNC B0 ;  /* 0x0000000000007941 */ /* 0x000fea0003800000 */
.L_x_42894:
[----:B------:R-:W-:-:S04]  /*8430*/  F2FP.F16.F32.PACK_AB R0, RZ, R0 ;  /* 0x00000000ff00723e */ /* 0x000fc800000000ff */
[----:B------:R-:W-:Y:S01]  /*8440*/  PRMT R17, R0, 0x7610, R17 ;  /* 0x0000761000117816 */ /* 0x000fe20000000011 */
[----:B------:R-:W-:Y:S06]  /*8450*/  BRA `(.L_x_42875) ;  /* 0x0000000000b47947 */ /* 0x000fec0003800000 */
.L_x_42887:
        /* <DEDUP_REMOVED lines=14> */
.L_x_42901:
[----:B------:R-:W-:Y:S05]  /*8540*/  BSYNC B0 ;  /* 0x0000000000007941 */ /* 0x000fea0003800000 */
.L_x_42900:
[----:B------:R-:W-:-:S04]  /*8550*/  F2FP.F16.F32.PACK_AB R0, RZ, R0 ;  /* 0x00000000ff00723e */ /* 0x000fc800000000ff */
[----:B------:R-:W-:Y:S01]  /*8560*/  PRMT R17, R0, 0x7610, R17 ;  /* 0x0000761000117816 */ /* 0x000fe20000000011 */
[----:B------:R-:W-:Y:S06]  /*8570*/  BRA `(.L_x_42875) ;  /* 0x00000000006c7947 */ /* 0x000fec0003800000 */
.L_x_42874:
        /* <DEDUP_REMOVED lines=16> */
.L_x_42902:
[----:B------:R-:W-:Y:S01]  /*8680*/  PRMT R17, RZ, 0x7610, R17 ;  /* 0x00007610ff117816 */ /* 0x000fe20000000011 */
[----:B------:R-:W-:Y:S06]  /*8690*/  BRA `(.L_x_42875) ;  /* 0x0000000000247947 */ /* 0x000fec0003800000 */
.L_x_42899:
[----:B------:R-:W2:Y:S02]  /*86a0*/  LDG.E.64 R4, desc[UR36][R4.64] ;  /* 0x0000002404047981 */ /* 0x000ea4000c1e1b00 */
[----:B--2---:R-:W0:Y:S02]  /*86b0*/  I2F.U64 R0, R4 ;  /* 0x0000000400007312 */ /* 0x004e240000301000 */
[----:B0-----:R-:W-:-:S04]  /*86c0*/  F2FP.F16.F32.PACK_AB R0, RZ, R0 ;  /* 0x00000000ff00723e */ /* 0x001fc800000000ff */
[----:B------:R-:W-:Y:S01]  /*86d0*/  PRMT R17, R0, 0x7610, R17 ;  /* 0x0000761000117816 */ /* 0x000fe20000000011 */
[----:B------:R-:W-:Y:S06]  /*86e0*/  BRA `(.L_x_42875) ;  /* 0x0000000000107947 */ /* 0x000fec0003800000 */
.L_x_42898:
[----:B------:R-:W2:Y:S02]  /*86f0*/  LDG.E R4, desc[UR36][R4.64] ;  /* 0x0000002404047981 */ /* 0x000ea4000c1e1900 */
[----:B--2---:R-:W-:-:S04]  /*8700*/  I2FP.F32.U32 R0, R4 ;  /* 0x0000000400007245 */ /* 0x004fc80000201000 */
[----:B------:R-:W-:-:S04]  /*8710*/  F2FP.F16.F32.PACK_AB R0, RZ, R0 ;  /* 0x00000000ff00723e */ /* 0x000fc800000000ff */
[----:B------:R-:W-:-:S07]  /*8720*/  PRMT R17, R0, 0x7610, R17 ;  /* 0x0000761000117816 */ /* 0x000fce0000000011 */
.L_x_42875:
        /* <DEDUP_REMOVED lines=22> */
.L_x_42906:
[----:B------:R-:W2:Y:S02]  /*8890*/  LDG.E.U8 R4, desc[UR36][R4.64] ;  /* 0x0000002404047981 */ /* 0x000ea4000c1e1100 */
[----:B--2---:R-:W-:-:S04]  /*88a0*/  I2FP.F32.U32 R0, R4 ;  /* 0x0000000400007245 */ /* 0x004fc80000201000 */
[----:B------:R-:W-:-:S04]  /*88b0*/  F2FP.F16.F32.PACK_AB R0, RZ, R0 ;  /* 0x00000000ff00723e */ /* 0x000fc800000000ff */
[----:B------:R-:W-:Y:S01]  /*88c0*/  PRMT R19, R0, 0x7610, R19 ;  /* 0x0000761000137816 */ /* 0x000fe20000000013 */
[----:B------:R-:W-:Y:S06]  /*88d0*/  BRA `(.L_x_42908) ;  /* 0x0000000c00bc7947 */ /* 0x000fec0003800000 */
.L_x_42905:
        /* <DEDUP_REMOVED lines=11> */
.L_x_42910:
[----:B------:R-:W2:Y:S02]  /*8990*/  LDG.E R4, desc[UR36][R4.64] ;  /* 0x0000002404047981 */ /* 0x000ea4000c1e1900 */
[----:B--2---:R-:W-:-:S04]  /*89a0*/  I2FP.F32.S32 R0, R4 ;  /* 0x0000000400007245 */ /* 0x004fc80000201400 */
[----:B------:R-:W-:-:S04]  /*89b0*/  F2FP.F16.F32.PACK_AB R0, RZ, R0 ;  /* 0x00000000ff00723e */ /* 0x000fc800000000ff */
[----:B------:R-:W-:Y:S01]  /*89c0*/  PRMT R19, R0, 0x7610, R19 ;  /* 0x0000761000137816 */ /* 0x000fe20000000013 */
[----:B------:R-:W-:Y:S06]  /*89d0*/  BRA `(.L_x_42908) ;  /* 0x0000000c007c7947 */ /* 0x000fec0003800000 */
.L_x_42909:
[----:B------:R-:W2:Y:S02]  /*89e0*/  LDG.E.U16 R4, desc[UR36][R4.64] ;  /* 0x0000002404047981 */ /* 0x000ea4000c1e1500 */
[----:B--2---:R-:W0:Y:S02]  /*89f0*/  I2F.S16 R0, R4 ;  /* 0x0000000400007306 */ /* 0x004e240000101400 */
[----:B0-----:R-:W-:-:S04]  /*8a00*/  F2FP.F16.F32.PACK_AB R0, RZ, R0 ;  /* 0x00000000ff00723e */ /* 0x001fc800000000ff */
[----:B------:R-:W-:Y:S01]  /*8a10*/  PRMT R19, R0, 0x7610, R19 ;  /* 0x0000761000137816 */ /* 0x000fe20000000013 */
[----:B------:R-:W-:Y:S06]  /*8a20*/  BRA `(.L_x_42908) ;  /* 0x0000000c00687947 */ /* 0x000fec0003800000 */
.L_x_42904:
        /* <DEDUP_REMOVED lines=9> */
.L_x_42912:
[----:B------:R0:W5:Y:S01]  /*8ac0*/  LDG.E.U16 R19, desc[UR36][R4.64] ;  /* 0x0000002404137981 */ /* 0x000162000c1e1500 */
[----:B------:R-:W-:Y:S05]  /*8ad0*/  BRA `(.L_x_42908) ;  /* 0x0000000c003c7947 */ /* 0x000fea0003800000 */
.L_x_42911:
        /* <DEDUP_REMOVED lines=9> */
.L_x_42914:
[----:B------:R1:W5:Y:S01]  /*8b70*/  LDG.E.U16 R19, desc[UR36][R4.64] ;  /* 0x0000002404137981 */ /* 0x000362000c1e1500 */
[----:B------:R-:W-:Y:S05]  /*8b80*/  BRA `(.L_x_42908) ;  /* 0x0000000c00107947 */ /* 0x000fea0003800000 */
.L_x_42913:
        /* <DEDUP_REMOVED lines=9> */
.L_x_42903:
        /* <DEDUP_REMOVED lines=14> */
.L_x_42917:
        /* <DEDUP_REMOVED lines=9> */
.L_x_42916:
        /* <DEDUP_REMOVED lines=28> */
.L_x_42919:
        /* <DEDUP_REMOVED lines=15> */
.L_x_42918:
[----:B------:R-:W2:Y:S02]  /*9040*/  LDG.E.U16 R0, desc[UR36][R4.64] ;  /* 0x0000002404007981 */ /* 0x000ea4000c1e1500 */
[----:B--2---:R-:W-:-:S05]  /*9050*/  IMAD.U32 R0, R0, 0x10000, RZ ;  /* 0x0001000000007824 */ /* 0x004fca00078e00ff */
[----:B------:R-:W-:-:S04]  /*9060*/  F2FP.F16.F32.PACK_AB R0, RZ, R0 ;  /* 0x00000000ff00723e */ /* 0x000fc800000000ff */
[----:B------:R-:W-:Y:S01]  /*9070*/  PRMT R19, R0, 0x7610, R19 ;  /* 0x0000761000137816 */ /* 0x000fe20000000013 */
[----:B------:R-:W-:Y:S06]  /*9080*/  BRA `(.L_x_42908) ;  /* 0x0000000400d07947 */ /* 0x000fec0003800000 */
.L_x_42915:
        /* <DEDUP_REMOVED lines=13> */
.L_x_42922:
        /* <DEDUP_REMOVED lines=21> */
.L_x_42926:
[----:B------:R-:W-:Y:S05]  /*92b0*/  BSYNC B1 ;  /* 0x0000000000017941 */ /* 0x000fea0003800000 */
.L_x_42925:
[----:B------:R-:W-:Y:S01]  /*92c0*/  LEA R5, R0, 0x3b800000, 0x17 ;  /* 0x3b80000000057811 */ /* 0x000fe200078eb8ff */
[----:B------:R-:W-:-:S05]  /*92d0*/  IMAD.SHL.U32 R0, R3, 0x100000, RZ ;  /* 0x0010000003007824 */ /* 0x000fca00078e00ff */
[----:B------:R-:W-:-:S07]  /*92e0*/  LOP3.LUT R0, R5, R0, R6, 0xfe, !PT ;  /* 0x0000000005007212 */ /* 0x000fce00078efe06 */
.L_x_42924:
[----:B------:R-:W-:Y:S05]  /*92f0*/  BSYNC B0 ;  /* 0x0000000000007941 */ /* 0x000fea0003800000 */
.L_x_42923:
[----:B------:R-:W-:-:S04]  /*9300*/  F2FP.F16.F32.PACK_AB R0, RZ, R0 ;  /* 0x00000000ff00723e */ /* 0x000fc800000000ff */
[----:B------:R-:W-:Y:S01]  /*9310*/  PRMT R19, R0, 0x7610, R19 ;  /* 0x0000761000137816 */ /* 0x000fe20000000013 */
[----:B------:R-:W-:Y:S06]  /*9320*/  BRA `(.L_x_42908) ;  /* 0x0000000400287947 */ /* 0x000fec0003800000 */
.L_x_42921:
        /* <DEDUP_REMOVED lines=21> */
.L_x_42930:
[----:B------:R-:W-:Y:S05]  /*9480*/  BSYNC B1 ;  /* 0x0000000000017941 */ /* 0x000fea0003800000 */
.L_x_42929:
[----:B------:R-:W-:Y:S01]  /*9490*/  LEA R5, R0, 0x37800000, 0x17 ;  /* 0x3780000000057811 */ /* 0x000fe200078eb8ff */
[----:B------:R-:W-:-:S05]  /*94a0*/  IMAD.SHL.U32 R0, R3, 0x200000, RZ ;  /* 0x0020000003007824 */ /* 0x000fca00078e00ff */
[----:B------:R-:W-:-:S07]  /*94b0*/  LOP3.LUT R0, R5, R0, R6, 0xfe, !PT ;  /* 0x0000000005007212 */ /* 0x000fce00078efe06 */
.L_x_42928:
[----:B------:R-:W-:Y:S05]  /*94c0*/  BSYNC B0 ;  /* 0x0000000000007941 */ /* 0x000fea0003800000 */
.L_x_42927:
[----:B------:R-:W-:-:S04]  /*94d0*/  F2FP.F16.F32.PACK_AB R0, RZ, R0 ;  /* 0x00000000ff00723e */ /* 0x000fc800000000ff */
[----:B------:R-:W-:Y:S01]  /*94e0*/  PRMT R19, R0, 0x7610, R19 ;  /* 0x0000761000137816 */ /* 0x000fe20000000013 */
[----:B------:R-:W-:Y:S06]  /*94f0*/  BRA `(.L_x_42908) ;  /* 0x0000000000b47947 */ /* 0x000fec0003800000 */
.L_x_42920:
        /* <DEDUP_REMOVED lines=14> */
.L_x_42934:
[----:B------:R-:W-:Y:S05]  /*95e0*/  BSYNC B0 ;  /* 0x0000000000007941 */ /* 0x000fea0003800000 */
.L_x_42933:
[----:B------:R-:W-:-:S04]  /*95f0*/  F2FP.F16.F32.PACK_AB R0, RZ, R0 ;  /* 0x00000000ff00723e */ /* 0x000fc800000000ff */
[----:B------:R-:W-:Y:S01]  /*9600*/  PRMT R19, R0, 0x7610, R19 ;  /* 0x0000761000137816 */ /* 0x000fe20000000013 */
[----:B------:R-:W-:Y:S06]  /*9610*/  BRA `(.L_x_42908) ;  /* 0x00000000006c7947 */ /* 0x000fec0003800000 */
.L_x_42907:
        /* <DEDUP_REMOVED lines=16> */
.L_x_42935:
[----:B------:R-:W-:Y:S01]  /*9720*/  PRMT R19, RZ, 0x7610, R19 ;  /* 0x00007610ff137816 */ /* 0x000fe20000000013 */
[----:B------:R-:W-:Y:S06]  /*9730*/  BRA `(.L_x_42908) ;  /* 0x0000000000247947 */ /* 0x000fec0003800000 */
.L_x_42932:
[----:B------:R-:W2:Y:S02]  /*9740*/  LDG.E.64 R4, desc[UR36][R4.64] ;  /* 0x0000002404047981 */ /* 0x000ea4000c1e1b00 */
[----:B--2---:R-:W0:Y:S02]  /*9750*/  I2F.U64 R0, R4 ;  /* 0x0000000400007312 */ /* 0x004e240000301000 */
[----:B0-----:R-:W-:-:S04]  /*9760*/  F2FP.F16.F32.PACK_AB R0, RZ, R0 ;  /* 0x00000000ff00723e */ /* 0x001fc800000000ff */
[----:B------:R-:W-:Y:S01]  /*9770*/  PRMT R19, R0, 0x7610, R19 ;  /* 0x0000761000137816 */ /* 0x000fe20000000013 */
[----:B------:R-:W-:Y:S06]  /*9780*/  BRA `(.L_x_42908) ;  /* 0x0000000000107947 */ /* 0x000fec0003800000 */
.L_x_42931:
[----:B------:R-:W2:Y:S02]  /*9790*/  LDG.E R4, desc[UR36][R4.64] ;  /* 0x0000002404047981 */ /* 0x000ea4000c1e1900 */
[----:B--2---:R-:W-:-:S04]  /*97a0*/  I2FP.F32.U32 R0, R4 ;  /* 0x0000000400007245 */ /* 0x004fc80000201000 */
[----:B------:R-:W-:-:S04]  /*97b0*/  F2FP.F16.F32.PACK_AB R0, RZ, R0 ;  /* 0x00000000ff00723e */ /* 0x000fc800000000ff */
[----:B------:R-:W-:-:S07]  /*97c0*/  PRMT R19, R0, 0x7610, R19 ;  /* 0x0000761000137816 */ /* 0x000fce0000000013 */
.L_x_42908:
[----:B------:R-:W-:Y:S01]  /*97d0*/  ISETP.NE.AND P0, PT, R23, RZ, PT ;  /* 0x000000ff1700720c */ /* 0x000fe20003f05270 */
[----:B------:R-:W-:-:S03]  /*97e0*/  VIADD R24, R24, 0x80 ;  /* 0x0000008018187836 */ /* 0x000fc60000000000 */
[----:B------:R-:W-:-:S09]  /*97f0*/  SEL R26, RZ, 0x1, !P0 ;  /* 0x00000001ff1a7807 */ /* 0x000fd20004000000 */
.L_x_42836:
[----:B------:R-:W-:Y:S05]  /*9800*/  BSYNC B6 ;  /* 0x0000000000067941 */ /* 0x000fea0003800000 */
.L_x_42835:
[----:B------:R-:W2:Y:S01]  /*9810*/  S2R R3, SR_CTAID.X ;  /* 0x0000000000037919 */ /* 0x000ea20000002500 */
[----:B------:R-:W2:Y:S01]  /*9820*/  LDC R0, c[0x0][0x210] ;  /* 0x00008400ff007b82 */ /* 0x000ea20000000800 */
[----:B------:R-:W-:Y:S01]  /*9830*/  BSSY B6, `(.L_x_42936) ;  /* 0x0000328000067945 */ /* 0x000fe20003800000 */
[----:B------:R-:W-:Y:S02]  /*9840*/  PRMT R25, RZ, 0x7610, R25 ;  /* 0x00007610ff197816 */ /* 0x000fe40000000019 */
[----:B------:R-:W-:Y:S01]  /*9850*/  PRMT R6, RZ, 0x7610, R6 ;  /* 0x00007610ff067816 */ /* 0x000fe20000000006 */
[----:B--2---:R-:W-:-:S05]  /*9860*/  IMAD R0, R3, -0x200, R0 ;  /* 0xfffffe0003007824 */ /* 0x004fca00078e0200 */
[----:B------:R-:W-:-:S13]  /*9870*/  ISETP.GE.AND P0, PT, R24, R0, PT ;  /* 0x000000001800720c */ /* 0x000fda0003f06270 */
[----:B------:R-:W-:Y:S05]  /*9880*/  @P0 BRA `(.L_x_42937) ;  /* 0x0000003000880947 */ /* 0x000fea0003800000 */
[----:B------:R-:W2:Y:S01]  /*9890*/  S2R R0, SR_CTAID.X ;  /* 0x0000000000007919 */ /* 0x000ea20000002500 */
[----:B------:R-:W3:Y:S01]  /*98a0*/  LDC.U8 R7, c[0x0][0x244] ;  /* 0x00009100ff077b82 */ /* 0x000ee20000000000 */
[----:B------:R-:W-:-:S07]  /*98b0*/  ULDC UR4, c[0x0][0x248] ;  /* 0x0000920000047ab9 */ /* 0x000fce0000000800 */
[----:B01----:R-:W0:Y:S01]  /*98c0*/  LDC.64 R4, c[0x0][0x228] ;  /* 0x00008a00ff047b82 */ /* 0x003e220000000a00 */
[----:B--2---:R-:W-:Y:S01]  /*98d0*/  IMAD R24, R0, 0x200, R24 ;  /* 0x0000020000187824 */ /* 0x004fe200078e0218 */
        /* <DEDUP_REMOVED lines=18> */
.L_x_42941:
[----:B------:R-:W2:Y:S02]  /*9a00*/  LDG.E.U8 R4, desc[UR36][R4.64] ;  /* 0x0000002404047981 */ /* 0x000ea4000c1e1100 */
[----:B--2---:R-:W-:-:S04]  /*9a10*/  ISETP.NE.AND P0, PT, R4, RZ, PT ;  /* 0x000000ff0400720c */ /* 0x004fc80003f05270 */
[----:B------:R-:W-:Y:S01]  /*9a20*/  P2R R23, PR, RZ, 0x1 ;  /* 0x00000001ff177803 */ /* 0x000fe20000000000 */
[----:B------:R-:W-:Y:S08]  /*9a30*/  BRA `(.L_x_42943) ;  /* 0x0000000c00c47947 */ /* 0x000ff00003800000 */
.L_x_42940:
        /* <DEDUP_REMOVED lines=11> */
.L_x_42945:
[----:B------:R-:W2:Y:S02]  /*9af0*/  LDG.E R4, desc[UR36][R4.64] ;  /* 0x0000002404047981 */ /* 0x000ea4000c1e1900 */
[----:B--2---:R-:W-:-:S04]  /*9b00*/  ISETP.NE.AND P0, PT, R4, RZ, PT ;  /* 0x000000ff0400720c */ /* 0x004fc80003f05270 */
[----:B------:R-:W-:Y:S01]  /*9b10*/  P2R R23, PR, RZ, 0x1 ;  /* 0x00000001ff177803 */ /* 0x000fe20000000000 */
[----:B------:R-:W-:Y:S08]  /*9b20*/  BRA `(.L_x_42943) ;  /* 0x0000000c00887947 */ /* 0x000ff00003800000 */
.L_x_42944:
[----:B------:R-:W2:Y:S02]  /*9b30*/  LDG.E.U16 R4, desc[UR36][R4.64] ;  /* 0x0000002404047981 */ /* 0x000ea4000c1e1500 */
[----:B--2---:R-:W-:-:S04]  /*9b40*/  ISETP.NE.AND P0, PT, R4, RZ, PT ;  /* 0x000000ff0400720c */ /* 0x004fc80003f05270 */
[----:B------:R-:W-:Y:S01]  /*9b50*/  P2R R23, PR, RZ, 0x1 ;  /* 0x00000001ff177803 */ /* 0x000fe20000000000 */
[----:B------:R-:W-:Y:S08]  /*9b60*/  BRA `(.L_x_42943) ;  /* 0x0000000c00787947 */ /* 0x000ff00003800000 */
.L_x_42939:
        /* <DEDUP_REMOVED lines=10> */
.L_x_42947:
[----:B------:R-:W2:Y:S02]  /*9c10*/  LDG.E.U16 R0, desc[UR36][R4.64] ;  /* 0x0000002404007981 */ /* 0x000ea4000c1e1500 */
[----:B--2---:R-:W-:-:S05]  /*9c20*/  HADD2.F32 R0, -RZ, R0.H0_H0 ;  /* 0x20000000ff007230 */ /* 0x004fca0000004100 */
[----:B------:R-:W-:-:S04]  /*9c30*/  FSETP.NEU.FTZ.AND P0, PT, R0, RZ, PT ;  /* 0x000000ff0000720b */ /* 0x000fc80003f1d000 */
[----:B------:R-:W-:Y:S01]  /*9c40*/  P2R R23, PR, RZ, 0x1 ;  /* 0x00000001ff177803 */ /* 0x000fe20000000000 */
[----:B------:R-:W-:Y:S08]  /*9c50*/  BRA `(.L_x_42943) ;  /* 0x0000000c003c7947 */ /* 0x000ff00003800000 */
.L_x_42946:
        /* <DEDUP_REMOVED lines=12> */
.L_x_42949:
        /* <DEDUP_REMOVED lines=11> */
.L_x_42948:
[----:B------:R-:W2:Y:S02]  /*9dd0*/  LDG.E.64 R4, desc[UR36][R4.64] ;  /* 0x0000002404047981 */ /* 0x000ea4000c1e1b00 */
[----:B--2---:R-:W-:-:S06]  /*9de0*/  DSETP.NEU.AND P0, PT, R4, RZ, PT ;  /* 0x000000ff0400722a */ /* 0x004fcc0003f0d000 */
[----:B------:R-:W-:Y:S01]  /*9df0*/  P2R R23, PR, RZ, 0x1 ;  /* 0x00000001ff177803 */ /* 0x000fe20000000000 */
[----:B------:R-:W-:Y:S07]  /*9e00*/  BRA `(.L_x_42943) ;  /* 0x0000000800d07947 */ /* 0x000fee0003800000 */
.L_x_42938:
        /* <DEDUP_REMOVED lines=12> */
.L_x_42952:
[----:B------:R-:W2:Y:S02]  /*9ed0*/  LDG.E.128 R4, desc[UR36][R4.64] ;  /* 0x0000002404047981 */ /* 0x000ea4000c1e1d00 */
[----:B--2---:R-:W-:-:S06]  /*9ee0*/  DSETP.NEU.AND P0, PT, R6, RZ, PT ;  /* 0x000000ff0600722a */ /* 0x004fcc0003f0d000 */
[----:B------:R-:W-:-:S06]  /*9ef0*/  DSETP.NEU.OR P0, PT, R4, RZ, P0 ;  /* 0x000000ff0400722a */ /* 0x000fcc000070d400 */
[----:B------:R-:W-:Y:S01]  /*9f00*/  P2R R23, PR, RZ, 0x1 ;  /* 0x00000001ff177803 */ /* 0x000fe20000000000 */
[----:B------:R-:W-:Y:S07]  /*9f10*/  BRA `(.L_x_42943) ;  /* 0x00000008008c7947 */ /* 0x000fee0003800000 */
.L_x_42951:
        /* <DEDUP_REMOVED lines=28> */
.L_x_42954:
        /* <DEDUP_REMOVED lines=15> */
.L_x_42953:
[----:B------:R-:W2:Y:S02]  /*a1d0*/  LDG.E.U16 R0, desc[UR36][R4.64] ;  /* 0x0000002404007981 */ /* 0x000ea4000c1e1500 */
[----:B--2---:R-:W-:-:S05]  /*a1e0*/  IMAD.U32 R0, R0, 0x10000, RZ ;  /* 0x0001000000007824 */ /* 0x004fca00078e00ff */
[----:B------:R-:W-:-:S04]  /*a1f0*/  FSETP.NEU.FTZ.AND P0, PT, R0, RZ, PT ;  /* 0x000000ff0000720b */ /* 0x000fc80003f1d000 */
[----:B------:R-:W-:Y:S01]  /*a200*/  P2R R23, PR, RZ, 0x1 ;  /* 0x00000001ff177803 */ /* 0x000fe20000000000 */
[----:B------:R-:W-:Y:S08]  /*a210*/  BRA `(.L_x_42943) ;  /* 0x0000000400cc7947 */ /* 0x000ff00003800000 */
.L_x_42950:
        /* <DEDUP_REMOVED lines=12> */
.L_x_42957:
        /* <DEDUP_REMOVED lines=21> */
.L_x_42961:
[----:B------:R-:W-:Y:S05]  /*a430*/  BSYNC B1 ;  /* 0x0000000000017941 */ /* 0x000fea0003800000 */
.L_x_42960:
[----:B------:R-:W-:Y:S01]  /*a440*/  LEA R5, R0, 0x3b800000, 0x17 ;  /* 0x3b80000000057811 */ /* 0x000fe200078eb8ff */
[----:B------:R-:W-:-:S05]  /*a450*/  IMAD.SHL.U32 R0, R3, 0x100000, RZ ;  /* 0x0010000003007824 */ /* 0x000fca00078e00ff */
[----:B------:R-:W-:-:S07]  /*a460*/  LOP3.LUT R0, R5, R0, R6, 0xfe, !PT ;  /* 0x0000000005007212 */ /* 0x000fce00078efe06 */
.L_x_42959:
[----:B------:R-:W-:Y:S05]  /*a470*/  BSYNC B0 ;  /* 0x0000000000007941 */ /* 0x000fea0003800000 */
.L_x_42958:
[----:B------:R-:W-:-:S04]  /*a480*/  FSETP.NEU.FTZ.AND P0, PT, R0, RZ, PT ;  /* 0x000000ff0000720b */ /* 0x000fc80003f1d000 */
[----:B------:R-:W-:Y:S01]  /*a490*/  P2R R23, PR, RZ, 0x1 ;  /* 0x00000001ff177803 */ /* 0x000fe20000000000 */
[----:B------:R-:W-:Y:S08]  /*a4a0*/  BRA `(.L_x_42943) ;  /* 0x0000000400287947 */ /* 0x000ff00003800000 */
.L_x_42956:
        /* <DEDUP_REMOVED lines=21> */
.L_x_42965:
[----:B------:R-:W-:Y:S05]  /*a600*/  BSYNC B1 ;  /* 0x0000000000017941 */ /* 0x000fea0003800000 */
.L_x_42964:
[----:B------:R-:W-:Y:S01]  /*a610*/  LEA R5, R0, 0x37800000, 0x17 ;  /* 0x3780000000057811 */ /* 0x000fe200078eb8ff */
[----:B------:R-:W-:-:S05]  /*a620*/  IMAD.SHL.U32 R0, R3, 0x200000, RZ ;  /* 0x0020000003007824 */ /* 0x000fca00078e00ff */
[----:B------:R-:W-:-:S07]  /*a630*/  LOP3.LUT R0, R5, R0, R6, 0xfe, !PT ;  /* 0x0000000005007212 */ /* 0x000fce00078efe06 */
.L_x_42963:
[----:B------:R-:W-:Y:S05]  /*a640*/  BSYNC B0 ;  /* 0x0000000000007941 */ /* 0x000fea0003800000 */
.L_x_42962:
[----:B------:R-:W-:-:S04]  /*a650*/  FSETP.NEU.FTZ.AND P0, PT, R0, RZ, PT ;  /* 0x000000ff0000720b */ /* 0x000fc80003f1d000 */
[----:B------:R-:W-:Y:S01]  /*a660*/  P2R R23, PR, RZ, 0x1 ;  /* 0x00000001ff177803 */ /* 0x000fe20000000000 */
[----:B------:R-:W-:Y:S08]  /*a670*/  BRA `(.L_x_42943) ;  /* 0x0000000000b47947 */ /* 0x000ff00003800000 */
.L_x_42955:
        /* <DEDUP_REMOVED lines=14> */
.L_x_42969:
[----:B------:R-:W-:Y:S05]  /*a760*/  BSYNC B0 ;  /* 0x0000000000007941 */ /* 0x000fea0003800000 */
.L_x_42968:
[----:B------:R-:W-:-:S04]  /*a770*/  FSETP.NEU.FTZ.AND P0, PT, R0, RZ, PT ;  /* 0x000000ff0000720b */ /* 0x000fc80003f1d000 */
[----:B------:R-:W-:Y:S01]  /*a780*/  P2R R23, PR, RZ, 0x1 ;  /* 0x00000001ff177803 */ /* 0x000fe20000000000 */
[----:B------:R-:W-:Y:S08]  /*a790*/  BRA `(.L_x_42943) ;  /* 0x00000000006c7947 */ /* 0x000ff00003800000 */
.L_x_42942:
        /* <DEDUP_REMOVED lines=16> */
.L_x_42970:
[----:B------:R-:W-:-:S04]  /*a8a0*/  PLOP3.LUT P0, PT, PT, PT, PT, 0x8, 0x0 ;  /* 0x000000000000781c */ /* 0x000fc80003f0e170 */
[----:B------:R-:W-:Y:S01]  /*a8b0*/  P2R R23, PR, RZ, 0x1 ;  /* 0x00000001ff177803 */ /* 0x000fe20000000000 */
[----:B------:R-:W-:Y:S08]  /*a8c0*/  BRA `(.L_x_42943) ;  /* 0x0000000000207947 */ /* 0x000ff00003800000 */
.L_x_42967:
[----:B------:R-:W2:Y:S02]  /*a8d0*/  LDG.E.64 R4, desc[UR36][R4.64] ;  /* 0x0000002404047981 */ /* 0x000ea4000c1e1b00 */
[----:B--2---:R-:W-:-:S04]  /*a8e0*/  ISETP.NE.U32.AND P0, PT, R4, RZ, PT ;  /* 0x000000ff0400720c */ /* 0x004fc80003f05070 */
[----:B------:R-:W-:-:S04]  /*a8f0*/  ISETP.NE.AND.EX P0, PT, R5, RZ, PT, P0 ;  /* 0x000000ff0500720c */ /* 0x000fc80003f05300 */
[----:B------:R-:W-:Y:S01]  /*a900*/  P2R R23, PR, RZ, 0x1 ;  /* 0x00000001ff177803 */ /* 0x000fe20000000000 */
[----:B------:R-:W-:Y:S08]  /*a910*/  BRA `(.L_x_42943) ;  /* 0x00000000000c7947 */ /* 0x000ff00003800000 */
.L_x_42966:
[----:B------:R-:W2:Y:S02]  /*a920*/  LDG.E R4, desc[UR36][R4.64] ;  /* 0x0000002404047981 */ /* 0x000ea4000c1e1900 */
[----:B--2---:R-:W-:-:S04]  /*a930*/  ISETP.NE.AND P0, PT, R4, RZ, PT ;  /* 0x000000ff0400720c */ /* 0x004fc80003f05270 */
[----:B------:R-:W-:-:S09]  /*a940*/  P2R R23, PR, RZ, 0x1 ;  /* 0x00000001ff177803 */ /* 0x000fd20000000000 */
.L_x_42943:
        /* <DEDUP_REMOVED lines=22> */
.L_x_42974:
[----:B------:R-:W2:Y:S02]  /*aab0*/  LDG.E.U8 R4, desc[UR36][R4.64] ;  /* 0x0000002404047981 */ /* 0x000ea4000c1e1100 */
[----:B--2---:R-:W-:-:S04]  /*aac0*/  I2FP.F32.U32 R0, R4 ;  /* 0x0000000400007245 */ /* 0x004fc80000201000 */
[----:B------:R-:W-:-:S04]  /*aad0*/  F2FP.F16.F32.PACK_AB R0, RZ, R0 ;  /* 0x00000000ff00723e */ /* 0x000fc800000000ff */
[----:B------:R-:W-:Y:S01]  /*aae0*/  PRMT R25, R0, 0x7610, R25 ;  /* 0x0000761000197816 */ /* 0x000fe20000000019 */
[----:B------:R-:W-:Y:S06]  /*aaf0*/  BRA `(.L_x_42976) ;  /* 0x0000000c00bc7947 */ /* 0x000fec0003800000 */
.L_x_42973:
        /* <DEDUP_REMOVED lines=11> */
.L_x_42978:
[----:B------:R-:W2:Y:S02]  /*abb0*/  LDG.E R4, desc[UR36][R4.64] ;  /* 0x0000002404047981 */ /* 0x000ea4000c1e1900 */
[----:B--2---:R-:W-:-:S04]  /*abc0*/  I2FP.F32.S32 R0, R4 ;  /* 0x0000000400007245 */ /* 0x004fc80000201400 */
[----:B------:R-:W-:-:S04]  /*abd0*/  F2FP.F16.F32.PACK_AB R0, RZ, R0 ;  /* 0x00000000ff00723e */ /* 0x000fc800000000ff */
[----:B------:R-:W-:Y:S01]  /*abe0*/  PRMT R25, R0, 0x7610, R25 ;  /* 0x0000761000197816 */ /* 0x000fe20000000019 */
[----:B------:R-:W-:Y:S06]  /*abf0*/  BRA `(.L_x_42976) ;  /* 0x0000000c007c7947 */ /* 0x000fec0003800000 */
.L_x_42977:
[----:B------:R-:W2:Y:S02]  /*ac00*/  LDG.E.U16 R4, desc[UR36][R4.64] ;  /* 0x0000002404047981 */ /* 0x000ea4000c1e1500 */
[----:B--2---:R-:W0:Y:S02]  /*ac10*/  I2F.S16 R0, R4 ;  /* 0x0000000400007306 */ /* 0x004e240000101400 */
[----:B0-----:R-:W-:-:S04]  /*ac20*/  F2FP.F16.F32.PACK_AB R0, RZ, R0 ;  /* 0x00000000ff00723e */ /* 0x001fc800000000ff */
[----:B------:R-:W-:Y:S01]  /*ac30*/  PRMT R25, R0, 0x7610, R25 ;  /* 0x0000761000197816 */ /* 0x000fe20000000019 */
[----:B------:R-:W-:Y:S06]  /*ac40*/  BRA `(.L_x_42976) ;  /* 0x0000000c00687947 */ /* 0x000fec0003800000 */
.L_x_42972:
        /* <DEDUP_REMOVED lines=9> */
.L_x_42980:
[----:B------:R1:W5:Y:S01]  /*ace0*/  LDG.E.U16 R25, desc[UR36][R4.64] ;  /* 0x0000002404197981 */ /* 0x000362000c1e1500 */
[----:B------:R-:W-:Y:S05]  /*acf0*/  BRA `(.L_x_42976) ;  /* 0x0000000c003c7947 */ /* 0x000fea0003800000 */
.L_x_42979:
        /* <DEDUP_REMOVED lines=9> */
.L_x_42982:
[----:B------:R0:W5:Y:S01]  /*ad90*/  LDG.E.U16 R25, desc[UR36][R4.64] ;  /* 0x0000002404197981 */ /* 0x000162000c1e1500 */
[----:B------:R-:W-:Y:S05]  /*ada0*/  BRA `(.L_x_42976) ;  /* 0x0000000c00107947 */ /* 0x000fea0003800000 */
.L_x_42981:
        /* <DEDUP_REMOVED lines=9> */
.L_x_42971:
        /* <DEDUP_REMOVED lines=14> */
.L_x_42985:
        /* <DEDUP_REMOVED lines=9> */
.L_x_42984:
        /* <DEDUP_REMOVED lines=28> */
.L_x_42987:
        /* <DEDUP_REMOVED lines=15> */
.L_x_42986:
[----:B------:R-:W2:Y:S02]  /*b260*/  LDG.E.U16 R0, desc[UR36][R4.64] ;  /* 0x0000002404007981 */ /* 0x000ea4000c1e1500 */
[----:B--2---:R-:W-:-:S05]  /*b270*/  IMAD.U32 R0, R0, 0x10000, RZ ;  /* 0x0001000000007824 */ /* 0x004fca00078e00ff */
[----:B------:R-:W-:-:S04]  /*b280*/  F2FP.F16.F32.PACK_AB R0, RZ, R0 ;  /* 0x00000000ff00723e */ /* 0x000fc800000000ff */
[----:B------:R-:W-:Y:S01]  /*b290*/  PRMT R25, R0, 0x7610, R25 ;  /* 0x0000761000197816 */ /* 0x000fe20000000019 */
[----:B------:R-:W-:Y:S06]  /*b2a0*/  BRA `(.L_x_42976) ;  /* 0x0000000400d07947 */ /* 0x000fec0003800000 */
.L_x_42983:
        /* <DEDUP_REMOVED lines=13> */
.L_x_42990:
        /* <DEDUP_REMOVED lines=21> */
.L_x_42994:
[----:B------:R-:W-:Y:S05]  /*b4d0*/  BSYNC B1 ;  /* 0x0000000000017941 */ /* 0x000fea0003800000 */
.L_x_42993:
[----:B------:R-:W-:Y:S01]  /*b4e0*/  LEA R5, R0, 0x3b800000, 0x17 ;  /* 0x3b80000000057811 */ /* 0x000fe200078eb8ff */
[----:B------:R-:W-:-:S05]  /*b4f0*/  IMAD.SHL.U32 R0, R3, 0x100000, RZ ;  /* 0x0010000003007824 */ /* 0x000fca00078e00ff */
[----:B------:R-:W-:-:S07]  /*b500*/  LOP3.LUT R0, R5, R0, R6, 0xfe, !PT ;  /* 0x0000000005007212 */ /* 0x000fce00078efe06 */
.L_x_42992:
[----:B------:R-:W-:Y:S05]  /*b510*/  BSYNC B0 ;  /* 0x0000000000007941 */ /* 0x000fea0003800000 */
.L_x_42991:
[----:B------:R-:W-:-:S04]  /*b520*/  F2FP.F16.F32.PACK_AB R0, RZ, R0 ;  /* 0x00000000ff00723e */ /* 0x000fc800000000ff */
[----:B------:R-:W-:Y:S01]  /*b530*/  PRMT R25, R0, 0x7610, R25 ;  /* 0x0000761000197816 */ /* 0x000fe20000000019 */
[----:B------:R-:W-:Y:S06]  /*b540*/  BRA `(.L_x_42976) ;  /* 0x0000000400287947 */ /* 0x000fec0003800000 */
.L_x_42989:
        /* <DEDUP_REMOVED lines=21> */
.L_x_42998:
[----:B------:R-:W-:Y:S05]  /*b6a0*/  BSYNC B1 ;  /* 0x0000000000017941 */ /* 0x000fea0003800000 */
.L_x_42997:
[----:B------:R-:W-:Y:S01]  /*b6b0*/  LEA R5, R0, 0x37800000, 0x17 ;  /* 0x3780000000057811 */ /* 0x000fe200078eb8ff */
[----:B------:R-:W-:-:S05]  /*b6c0*/  IMAD.SHL.U32 R0, R3, 0x200000, RZ ;  /* 0x0020000003007824 */ /* 0x000fca00078e00ff */
[----:B------:R-:W-:-:S07]  /*b6d0*/  LOP3.LUT R0, R5, R0, R6, 0xfe, !PT ;  /* 0x0000000005007212 */ /* 0x000fce00078efe06 */
.L_x_42996:
[----:B------:R-:W-:Y:S05]  /*b6e0*/  BSYNC B0 ;  /* 0x0000000000007941 */ /* 0x000fea0003800000 */
.L_x_42995:
[----:B------:R-:W-:-:S04]  /*b6f0*/  F2FP.F16.F32.PACK_AB R0, RZ, R0 ;  /* 0x00000000ff00723e */ /* 0x000fc800000000ff */
[----:B------:R-:W-:Y:S01]  /*b700*/  PRMT R25, R0, 0x7610, R25 ;  /* 0x0000761000197816 */ /* 0x000fe20000000019 */
[----:B------:R-:W-:Y:S06]  /*b710*/  BRA `(.L_x_42976) ;  /* 0x0000000000b47947 */ /* 0x000fec0003800000 */
.L_x_42988:
        /* <DEDUP_REMOVED lines=14> */
.L_x_43002:
[----:B------:R-:W-:Y:S05]  /*b800*/  BSYNC B0 ;  /* 0x0000000000007941 */ /* 0x000fea0003800000 */
.L_x_43001:
[----:B------:R-:W-:-:S04]  /*b810*/  F2FP.F16.F32.PACK_AB R0, RZ, R0 ;  /* 0x00000000ff00723e */ /* 0x000fc800000000ff */
[----:B------:R-:W-:Y:S01]  /*b820*/  PRMT R25, R0, 0x7610, R25 ;  /* 0x0000761000197816 */ /* 0x000fe20000000019 */
[----:B------:R-:W-:Y:S06]  /*b830*/  BRA `(.L_x_42976) ;  /* 0x00000000006c7947 */ /* 0x000fec0003800000 */
.L_x_42975:
        /* <DEDUP_REMOVED lines=16> */
.L_x_43003:
[----:B------:R-:W-:Y:S01]  /*b940*/  PRMT R25, RZ, 0x7610, R25 ;  /* 0x00007610ff197816 */ /* 0x000fe20000000019 */
[----:B------:R-:W-:Y:S06]  /*b950*/  BRA `(.L_x_42976) ;  /* 0x0000000000247947 */ /* 0x000fec0003800000 */
.L_x_43000:
[----:B------:R-:W2:Y:S02]  /*b960*/  LDG.E.64 R4, desc[UR36][R4.64] ;  /* 0x0000002404047981 */ /* 0x000ea4000c1e1b00 */
[----:B--2---:R-:W0:Y:S02]  /*b970*/  I2F.U64 R0, R4 ;  /* 0x0000000400007312 */ /* 0x004e240000301000 */
[----:B0-----:R-:W-:-:S04]  /*b980*/  F2FP.F16.F32.PACK_AB R0, RZ, R0 ;  /* 0x00000000ff00723e */ /* 0x001fc800000000ff */
[----:B------:R-:W-:Y:S01]  /*b990*/  PRMT R25, R0, 0x7610, R25 ;  /* 0x0000761000197816 */ /* 0x000fe20000000019 */
[----:B------:R-:W-:Y:S06]  /*b9a0*/  BRA `(.L_x_42976) ;  /* 0x0000000000107947 */ /* 0x000fec0003800000 */
.L_x_42999:
[----:B------:R-:W2:Y:S02]  /*b9b0*/  LDG.E R4, desc[UR36][R4.64] ;  /* 0x0000002404047981 */ /* 0x000ea4000c1e1900 */
[----:B--2---:R-:W-:-:S04]  /*b9c0*/  I2FP.F32.U32 R0, R4 ;  /* 0x0000000400007245 */ /* 0x004fc80000201000 */
[----:B------:R-:W-:-:S04]  /*b9d0*/  F2FP.F16.F32.PACK_AB R0, RZ, R0 ;  /* 0x00000000ff00723e */ /* 0x000fc800000000ff */
[----:B------:R-:W-:-:S07]  /*b9e0*/  PRMT R25, R0, 0x7610, R25 ;  /* 0x0000761000197816 */ /* 0x000fce0000000019 */
.L_x_42976:
        /* <DEDUP_REMOVED lines=22> */
.L_x_43007:
[----:B------:R-:W2:Y:S02]  /*bb50*/  LDG.E.U8 R4, desc[UR36][R4.64] ;  /* 0x0000002404047981 */ /* 0x000ea4000c1e1100 */
[----:B--2---:R-:W-:-:S04]  /*bb60*/  I2FP.F32.U32 R0, R4 ;  /* 0x0000000400007245 */ /* 0x004fc80000201000 */
[----:B------:R-:W-:-:S04]  /*bb70*/  F2FP.F16.F32.PACK_AB R0, RZ, R0 ;  /* 0x00000000ff00723e */ /* 0x000fc800000000ff */
[----:B------:R-:W-:Y:S01]  /*bb80*/  PRMT R6, R0, 0x7610, R6 ;  /* 0x0000761000067816 */ /* 0x000fe20000000006 */
[----:B------:R-:W-:Y:S06]  /*bb90*/  BRA `(.L_x_43009) ;  /* 0x0000000c00bc7947 */ /* 0x000fec0003800000 */
.L_x_43006:
        /* <DEDUP_REMOVED lines=11> */
.L_x_43011:
[----:B------:R-:W2:Y:S02]  /*bc50*/  LDG.E R4, desc[UR36][R4.64] ;  /* 0x0000002404047981 */ /* 0x000ea4000c1e1900 */
[----:B--2---:R-:W-:-:S04]  /*bc60*/  I2FP.F32.S32 R0, R4 ;  /* 0x0000000400007245 */ /* 0x004fc80000201400 */
[----:B------:R-:W-:-:S04]  /*bc70*/  F2FP.F16.F32.PACK_AB R0, RZ, R0 ;  /* 0x00000000ff00723e */ /* 0x000fc800000000ff */
[----:B------:R-:W-:Y:S01]  /*bc80*/  PRMT R6, R0, 0x7610, R6 ;  /* 0x0000761000067816 */ /* 0x000fe20000000006 */
[----:B------:R-:W-:Y:S06]  /*bc90*/  BRA `(.L_x_43009) ;  /* 0x0000000c007c7947 */ /* 0x000fec0003800000 */
.L_x_43010:
[----:B------:R-:W2:Y:S02]  /*bca0*/  LDG.E.U16 R4, desc[UR36][R4.64] ;  /* 0x0000002404047981 */ /* 0x000ea4000c1e1500 */
[----:B--2---:R-:W0:Y:S02]  /*bcb0*/  I2F.S16 R0, R4 ;  /* 0x0000000400007306 */ /* 0x004e240000101400 */
[----:B0-----:R-:W-:-:S04]  /*bcc0*/  F2FP.F16.F32.PACK_AB R0, RZ, R0 ;  /* 0x00000000ff00723e */ /* 0x001fc800000000ff */
[----:B------:R-:W-:Y:S01]  /*bcd0*/  PRMT R6, R0, 0x7610, R6 ;  /* 0x0000761000067816 */ /* 0x000fe20000000006 */
[----:B------:R-:W-:Y:S06]  /*bce0*/  BRA `(.L_x_43009) ;  /* 0x0000000c00687947 */ /* 0x000fec0003800000 */
.L_x_43005:
        /* <DEDUP_REMOVED lines=9> */
.L_x_43013:
[----:B------:R1:W5:Y:S01]  /*bd80*/  LDG.E.U16 R6, desc[UR36][R4.64] ;  /* 0x0000002404067981 */ /* 0x000362000c1e1500 */
[----:B------:R-:W-:Y:S05]  /*bd90*/  BRA `(.L_x_43009) ;  /* 0x0000000c003c7947 */ /* 0x000fea0003800000 */
.L_x_43012:
        /* <DEDUP_REMOVED lines=9> */
.L_x_43015:
[----:B------:R0:W5:Y:S01]  /*be30*/  LDG.E.U16 R6, desc[UR36][R4.64] ;  /* 0x0000002404067981 */ /* 0x000162000c1e1500 */
[----:B------:R-:W-:Y:S05]  /*be40*/  BRA `(.L_x_43009) ;  /* 0x0000000c00107947 */ /* 0x000fea0003800000 */
.L_x_43014:
        /* <DEDUP_REMOVED lines=9> */
.L_x_43004:
        /* <DEDUP_REMOVED lines=14> */
.L_x_43018:
        /* <DEDUP_REMOVED lines=9> */
.L_x_43017:
        /* <DEDUP_REMOVED lines=28> */
.L_x_43020:
        /* <DEDUP_REMOVED lines=15> */
.L_x_43019:
[----:B------:R-:W2:Y:S02]  /*c300*/  LDG.E.U16 R0, desc[UR36][R4.64] ;  /* 0x0000002404007981 */ /* 0x000ea4000c1e1500 */
[----:B--2---:R-:W-:-:S05]  /*c310*/  IMAD.U32 R0, R0, 0x10000, RZ ;  /* 0x0001000000007824 */ /* 0x004fca00078e00ff */
[----:B------:R-:W-:-:S04]  /*c320*/  F2FP.F16.F32.PACK_AB R0, RZ, R0 ;  /* 0x00000000ff00723e */ /* 0x000fc800000000ff */
[----:B------:R-:W-:Y:S01]  /*c330*/  PRMT R6, R0, 0x7610, R6 ;  /* 0x0000761000067816 */ /* 0x000fe20000000006 */
[----:B------:R-:W-:Y:S06]  /*c340*/  BRA `(.L_x_43009) ;  /* 0x0000000400d07947 */ /* 0x000fec0003800000 */
.L_x_43016:
        /* <DEDUP_REMOVED lines=13> */
.L_x_43023:
        /* <DEDUP_REMOVED lines=21> */
.L_x_43027:
[----:B------:R-:W-:Y:S05]  /*c570*/  BSYNC B1 ;  /* 0x0000000000017941 */ /* 0x000fea0003800000 */
.L_x_43026:
[----:B------:R-:W-:Y:S01]  /*c580*/  LEA R5, R0, 0x3b800000, 0x17 ;  /* 0x3b80000000057811 */ /* 0x000fe200078eb8ff */
[----:B------:R-:W-:-:S05]  /*c590*/  IMAD.SHL.U32 R0, R3, 0x100000, RZ ;  /* 0x0010000003007824 */ /* 0x000fca00078e00ff */
[----:B------:R-:W-:-:S07]  /*c5a0*/  LOP3.LUT R0, R5, R0, R6, 0xfe, !PT ;  /* 0x0000000005007212 */ /* 0x000fce00078efe06 */
.L_x_43025:
[----:B------:R-:W-:Y:S05]  /*c5b0*/  BSYNC B0 ;  /* 0x0000000000007941 */ /* 0x000fea0003800000 */
.L_x_43024:
[----:B------:R-:W-:-:S04]  /*c5c0*/  F2FP.F16.F32.PACK_AB R0, RZ, R0 ;  /* 0x00000000ff00723e */ /* 0x000fc800000000ff */
[----:B------:R-:W-:Y:S01]  /*c5d0*/  PRMT R6, R0, 0x7610, R6 ;  /* 0x0000761000067816 */ /* 0x000fe20000000006 */
[----:B------:R-:W-:Y:S06]  /*c5e0*/  BRA `(.L_x_43009) ;  /* 0x0000000400287947 */ /* 0x000fec0003800000 */
.L_x_43022:
        /* <DEDUP_REMOVED lines=21> */
.L_x_43031:
[----:B------:R-:W-:Y:S05]  /*c740*/  BSYNC B1 ;  /* 0x0000000000017941 */ /* 0x000fea0003800000 */
.L_x_43030:
[----:B------:R-:W-:Y:S01]  /*c750*/  LEA R5, R0, 0x37800000, 0x17 ;  /* 0x3780000000057811 */ /* 0x000fe200078eb8ff */
[----:B------:R-:W-:-:S05]  /*c760*/  IMAD.SHL.U32 R0, R3, 0x200000, RZ ;  /* 0x0020000003007824 */ /* 0x000fca00078e00ff */
[----:B------:R-:W-:-:S07]  /*c770*/  LOP3.LUT R0, R5, R0, R6, 0xfe, !PT ;  /* 0x0000000005007212 */ /* 0x000fce00078efe06 */
.L_x_43029:
[----:B------:R-:W-:Y:S05]  /*c780*/  BSYNC B0 ;  /* 0x0000000000007941 */ /* 0x000fea0003800000 */
.L_x_43028:
[----:B------:R-:W-:-:S04]  /*c790*/  F2FP.F16.F32.PACK_AB R0, RZ, R0 ;  /* 0x00000000ff00723e */ /* 0x000fc800000000ff */
[----:B------:R-:W-:Y:S01]  /*c7a0*/  PRMT R6, R0, 0x7610, R6 ;  /* 0x0000761000067816 */ /* 0x000fe20000000006 */
[----:B------:R-:W-:Y:S06]  /*c7b0*/  BRA `(.L_x_43009) ;  /* 0x0000000000b47947 */ /* 0x000fec0003800000 */
.L_x_43021:
        /* <DEDUP_REMOVED lines=14> */
.L_x_43035:
[----:B------:R-:W-:Y:S05]  /*c8a0*/  BSYNC B0 ;  /* 0x0000000000007941 */ /* 0x000fea0003800000 */
.L_x_43034:
[----:B------:R-:W-:-:S04]  /*c8b0*/  F2FP.F16.F32.PACK_AB R0, RZ, R0 ;  /* 0x00000000ff00723e */ /* 0x000fc800000000ff */
[----:B------:R-:W-:Y:S01]  /*c8c0*/  PRMT R6, R0, 0x7610, R6 ;  /* 0x0000761000067816 */ /* 0x000fe20000000006 */
[----:B------:R-:W-:Y:S06]  /*c8d0*/  BRA `(.L_x_43009) ;  /* 0x00000000006c7947 */ /* 0x000fec0003800000 */
.L_x_43008:
        /* <DEDUP_REMOVED lines=16> */
.L_x_43036:
[----:B------:R-:W-:Y:S01]  /*c9e0*/  PRMT R6, RZ, 0x7610, R6 ;  /* 0x00007610ff067816 */ /* 0x000fe20000000006 */
[----:B------:R-:W-:Y:S06]  /*c9f0*/  BRA `(.L_x_43009) ;  /* 0x0000000000247947 */ /* 0x000fec0003800000 */
.L_x_43033:
[----:B------:R-:W2:Y:S02]  /*ca00*/  LDG.E.64 R4, desc[UR36][R4.64] ;  /* 0x0000002404047981 */ /* 0x000ea4000c1e1b00 */
[----:B--2---:R-:W0:Y:S02]  /*ca10*/  I2F.U64 R0, R4 ;  /* 0x0000000400007312 */ /* 0x004e240000301000 */
[----:B0-----:R-:W-:-:S04]  /*ca20*/  F2FP.F16.F32.PACK_AB R0, RZ, R0 ;  /* 0x00000000ff00723e */ /* 0x001fc800000000ff */
[----:B------:R-:W-:Y:S01]  /*ca30*/  PRMT R6, R0, 0x7610, R6 ;  /* 0x0000761000067816 */ /* 0x000fe20000000006 */
[----:B------:R-:W-:Y:S06]  /*ca40*/  BRA `(.L_x_43009) ;  /* 0x0000000000107947 */ /* 0x000fec0003800000 */
.L_x_43032:
[----:B------:R-:W2:Y:S02]  /*ca50*/  LDG.E R4, desc[UR36][R4.64] ;  /* 0x0000002404047981 */ /* 0x000ea4000c1e1900 */
[----:B--2---:R-:W-:-:S04]  /*ca60*/  I2FP.F32.U32 R0, R4 ;  /* 0x0000000400007245 */ /* 0x004fc80000201000 */
[----:B------:R-:W-:-:S04]  /*ca70*/  F2FP.F16.F32.PACK_AB R0, RZ, R0 ;  /* 0x00000000ff00723e */ /* 0x000fc800000000ff */
[----:B------:R-:W-:-:S07]  /*ca80*/  PRMT R6, R0, 0x7610, R6 ;  /* 0x0000761000067816 */ /* 0x000fce0000000006 */
.L_x_43009:
[----:B------:R-:W-:-:S04]  /*ca90*/  ISETP.NE.AND P0, PT, R23, RZ, PT ;  /* 0x000000ff1700720c */ /* 0x000fc80003f05270 */
[----:B------:R-:W-:-:S09]  /*caa0*/  SEL R27, RZ, 0x1, !P0 ;  /* 0x00000001ff1b7807 */ /* 0x000fd20004000000 */
.L_x_42937:
[----:B------:R-:W-:Y:S05]  /*cab0*/  BSYNC B6 ;  /* 0x0000000000067941 */ /* 0x000fea0003800000 */
.L_x_42936:
[----:B------:R-:W-:Y:S01]  /*cac0*/  PRMT R3, R29, 0x9910, RZ ;  /* 0x000099101d037816 */ /* 0x000fe200000000ff */
[----:B------:R-:W2:Y:S01]  /*cad0*/  S2R R0, SR_TID.X ;  /* 0x0000000000007919 */ /* 0x000ea20000002100 */
[----:B------:R-:W3:Y:S01]  /*cae0*/  LDC R24, c[0x0][0x210] ;  /* 0x00008400ff187b82 */ /* 0x000ee20000000800 */
[----:B01----:R-:W-:Y:S01]  /*caf0*/  PRMT R4, R28, 0x9910, RZ ;  /* 0x000099101c047816 */ /* 0x003fe200000000ff */
[----:B------:R-:W-:Y:S01]  /*cb00*/  BSSY B6, `(.L_x_43037) ;  /* 0x000010d000067945 */ /* 0x000fe20003800000 */
[----:B------:R-:W3:Y:S01]  /*cb10*/  S2R R29, SR_CTAID.X ;  /* 0x00000000001d7919 */ /* 0x000ee20000002500 */
        /* <DEDUP_REMOVED lines=11> */
[----:B--2---:R-:W-:Y:S02]  /*cbd0*/  IMAD.MOV.U32 R16, RZ, RZ, R0 ;  /* 0x000000ffff107224 */ /* 0x004fe400078e0000 */
[----:B---3--:R-:W-:-:S05]  /*cbe0*/  IMAD R24, R29, -0x200, R24 ;  /* 0xfffffe001d187824 */ /* 0x008fca00078e0218 */
        /* <DEDUP_REMOVED lines=25> */
.L_x_43042:
[----:B------:R-:W-:-:S06]  /*cd80*/  HADD2.F32 R5, -RZ, R5.H0_H0 ;  /* 0x20000005ff057230 */ /* 0x000fcc0000004100 */
[----:B------:R-:W0:Y:S02]  /*cd90*/  F2I.S64.TRUNC R4, R5 ;  /* 0x0000000500047311 */ /* 0x000e24000020d900 */
[----:B0-----:R1:W-:Y:S01]  /*cda0*/  STG.E.U8 desc[UR36][R8.64], R4 ;  /* 0x0000000408007986 */ /* 0x0013e2000c101124 */
[----:B------:R-:W-:Y:S05]  /*cdb0*/  BRA `(.L_x_43038) ;  /* 0x0000000c00847947 */ /* 0x000fea0003800000 */
.L_x_43041:
        /* <DEDUP_REMOVED lines=10> */
.L_x_43045:
[----:B------:R-:W-:-:S06]  /*ce60*/  HADD2.F32 R5, -RZ, R5.H0_H0 ;  /* 0x20000005ff057230 */ /* 0x000fcc0000004100 */
[----:B------:R-:W0:Y:S02]  /*ce70*/  F2I.FTZ.TRUNC.NTZ R5, R5 ;  /* 0x0000000500057305 */ /* 0x000e24000021f100 */
[----:B0-----:R4:W-:Y:S01]  /*ce80*/  STG.E desc[UR36][R8.64], R5 ;  /* 0x0000000508007986 */ /* 0x0019e2000c101924 */
[----:B------:R-:W-:Y:S05]  /*ce90*/  BRA `(.L_x_43038) ;  /* 0x0000000c004c7947 */ /* 0x000fea0003800000 */
.L_x_43044:
[----:B------:R-:W-:-:S06]  /*cea0*/  HADD2.F32 R5, -RZ, R5.H0_H0 ;  /* 0x20000005ff057230 */ /* 0x000fcc0000004100 */
[----:B------:R-:W0:Y:S02]  /*ceb0*/  F2I.FTZ.TRUNC.NTZ R5, R5 ;  /* 0x0000000500057305 */ /* 0x000e24000021f100 */
[----:B0-----:R2:W-:Y:S01]  /*cec0*/  STG.E.U16 desc[UR36][R8.64], R5 ;  /* 0x0000000508007986 */ /* 0x0015e2000c101524 */
[----:B------:R-:W-:Y:S05]  /*ced0*/  BRA `(.L_x_43038) ;  /* 0x0000000c003c7947 */ /* 0x000fea0003800000 */
.L_x_43040:
        /* <DEDUP_REMOVED lines=9> */
.L_x_43047:
[----:B------:R0:W-:Y:S01]  /*cf70*/  STG.E.U16 desc[UR36][R8.64], R5 ;  /* 0x0000000508007986 */ /* 0x0001e2000c101524 */
[----:B------:R-:W-:Y:S05]  /*cf80*/  BRA `(.L_x_43038) ;  /* 0x0000000c00107947 */ /* 0x000fea0003800000 */
.L_x_43046:
        /* <DEDUP_REMOVED lines=10> */
.L_x_43049:
[----:B------:R-:W-:-:S05]  /*d030*/  HADD2.F32 R0, -RZ, R5.H0_H0 ;  /* 0x20000005ff007230 */ /* 0x000fca0000004100 */
[----:B------:R-:W-:-:S04]  /*d040*/  F2FP.F16.F32.PACK_AB R0, RZ, R0 ;  /* 0x00000000ff00723e */ /* 0x000fc800000000ff */
[----:B------:R-:W-:-:S05]  /*d050*/  PRMT R0, R0, 0x5410, RZ ;  /* 0x0000541000007816 */ /* 0x000fca00000000ff */
[----:B------:R0:W-:Y:S01]  /*d060*/  STG.E desc[UR36][R8.64], R0 ;  /* 0x0000000008007986 */ /* 0x0001e2000c101924 */
[----:B------:R-:W-:Y:S05]  /*d070*/  BRA `(.L_x_43038) ;  /* 0x0000000800d47947 */ /* 0x000fea0003800000 */
.L_x_43048:
[----:B------:R-:W-:-:S05]  /*d080*/  HADD2.F32 R4, -RZ, R5.H0_H0 ;  /* 0x20000005ff047230 */ /* 0x000fca0000004100 */
[----:B------:R-:W-:-:S06]  /*d090*/  FMUL.FTZ R4, R4, 1 ;  /* 0x3f80000004047820 */ /* 0x000fcc0000410000 */
[----:B------:R-:W0:Y:S02]  /*d0a0*/  F2F.F64.F32 R4, R4 ;  /* 0x0000000400047310 */ /* 0x000e240000201800 */
[----:B0-----:R0:W-:Y:S01]  /*d0b0*/  STG.E.64 desc[UR36][R8.64], R4 ;  /* 0x0000000408007986 */ /* 0x0011e2000c101b24 */
[----:B------:R-:W-:Y:S05]  /*d0c0*/  BRA `(.L_x_43038) ;  /* 0x0000000800c07947 */ /* 0x000fea0003800000 */
.L_x_43039:
        /* <DEDUP_REMOVED lines=13> */
.L_x_43052:
[----:B------:R-:W-:Y:S01]  /*d1a0*/  HADD2.F32 R5, -RZ, R5.H0_H0 ;  /* 0x20000005ff057230 */ /* 0x000fe20000004100 */
[----:B------:R-:W-:-:S04]  /*d1b0*/  CS2R R6, SRZ ;  /* 0x0000000000067805 */ /* 0x000fc8000001ff00 */
[----:B------:R-:W-:-:S06]  /*d1c0*/  FMUL.FTZ R5, R5, 1 ;  /* 0x3f80000005057820 */ /* 0x000fcc0000410000 */
[----:B------:R-:W0:Y:S02]  /*d1d0*/  F2F.F64.F32 R4, R5 ;  /* 0x0000000500047310 */ /* 0x000e240000201800 */
[----:B0-----:R0:W-:Y:S01]  /*d1e0*/  STG.E.128 desc[UR36][R8.64], R4 ;  /* 0x0000000408007986 */ /* 0x0011e2000c101d24 */
[----:B------:R-:W-:Y:S05]  /*d1f0*/  BRA `(.L_x_43038) ;  /* 0x0000000800747947 */ /* 0x000fea0003800000 */
.L_x_43051:
        /* <DEDUP_REMOVED lines=21> */
.L_x_43056:
[----:B------:R-:W-:Y:S05]  /*d350*/  BSYNC B0 ;  /* 0x0000000000007941 */ /* 0x000fea0003800000 */
.L_x_43055:
[----:B------:R-:W-:-:S05]  /*d360*/  LOP3.LUT R5, R0, R5, RZ, 0xfc, !PT ;  /* 0x0000000500057212 */ /* 0x000fca00078efcff */
[----:B------:R0:W-:Y:S01]  /*d370*/  STG.E.U8 desc[UR36][R8.64], R5 ;  /* 0x0000000508007986 */ /* 0x0001e2000c101124 */
[----:B------:R-:W-:Y:S05]  /*d380*/  BRA `(.L_x_43038) ;  /* 0x0000000800107947 */ /* 0x000fea0003800000 */
.L_x_43054:
        /* <DEDUP_REMOVED lines=13> */
.L_x_43058:
[----:B------:R-:W-:Y:S01]  /*d460*/  IMAD.MOV.U32 R0, RZ, RZ, 0x7f ;  /* 0x0000007fff007424 */ /* 0x000fe200078e00ff */
[----:B------:R-:W-:-:S04]  /*d470*/  ISETP.GT.U32.AND P0, PT, R3, 0x7f800000, PT ;  /* 0x7f8000000300780c */ /* 0x000fc80003f04070 */
[----:B------:R-:W-:-:S09]  /*d480*/  SEL R0, R0, 0x7c, P0 ;  /* 0x0000007c00007807 */ /* 0x000fd20000000000 */
.L_x_43059:
[----:B------:R-:W-:Y:S05]  /*d490*/  BSYNC B0 ;  /* 0x0000000000007941 */ /* 0x000fea0003800000 */
.L_x_43057:
[----:B------:R-:W-:-:S04]  /*d4a0*/  LOP3.LUT R3, R5, 0x80000000, RZ, 0xc0, !PT ;  /* 0x8000000005037812 */ /* 0x000fc800078ec0ff */
[----:B------:R-:W-:-:S04]  /*d4b0*/  SHF.R.U32.HI R3, RZ, 0x18, R3 ;  /* 0x00000018ff037819 */ /* 0x000fc80000011603 */
[----:B------:R-:W-:-:S05]  /*d4c0*/  LOP3.LUT R3, R0, R3, RZ, 0xfc, !PT ;  /* 0x0000000300037212 */ /* 0x000fca00078efcff */
[----:B------:R0:W-:Y:S01]  /*d4d0*/  STG.E.U8 desc[UR36][R8.64], R3 ;  /* 0x0000000308007986 */ /* 0x0001e2000c101124 */
[----:B------:R-:W-:Y:S05]  /*d4e0*/  BRA `(.L_x_43038) ;  /* 0x0000000400b87947 */ /* 0x000fea0003800000 */
.L_x_43053:
[----:B------:R-:W-:-:S05]  /*d4f0*/  HADD2.F32 R0, -RZ, R5.H0_H0 ;  /* 0x20000005ff007230 */ /* 0x000fca0000004100 */
[----:B------:R-:W-:-:S05]  /*d500*/  F2FP.BF16.F32.PACK_AB R0, RZ, R0 ;  /* 0x00000000ff00723e */ /* 0x000fca00000010ff */
[----:B------:R0:W-:Y:S01]  /*d510*/  STG.E.U16 desc[UR36][R8.64], R0 ;  /* 0x0000000008007986 */ /* 0x0001e2000c101524 */
[----:B------:R-:W-:Y:S05]  /*d520*/  BRA `(.L_x_43038) ;  /* 0x0000000400a87947 */ /* 0x000fea0003800000 */
.L_x_43050:
        /* <DEDUP_REMOVED lines=12> */
.L_x_43062:
        /* <DEDUP_REMOVED lines=17> */
.L_x_43065:
[----:B------:R-:W-:-:S04]  /*d700*/  LOP3.LUT R3, R5, 0x80000000, RZ, 0xc0, !PT ;  /* 0x8000000005037812 */ /* 0x000fc800078ec0ff */
[----:B------:R-:W-:-:S04]  /*d710*/  SHF.R.U32.HI R3, RZ, 0x18, R3 ;  /* 0x00000018ff037819 */ /* 0x000fc80000011603 */
[----:B------:R-:W-:-:S04]  /*d720*/  LOP3.LUT R0, R0, R3, RZ, 0xfc, !PT ;  /* 0x0000000300007212 */ /* 0x000fc800078efcff */
[----:B------:R-:W-:-:S07]  /*d730*/  PRMT R4, R0, 0x7610, R4 ;  /* 0x0000761000047816 */ /* 0x000fce0000000004 */
.L_x_43064:
[----:B------:R-:W-:Y:S05]  /*d740*/  BSYNC B0 ;  /* 0x0000000000007941 */ /* 0x000fea0003800000 */
.L_x_43063:
[----:B------:R0:W-:Y:S01]  /*d750*/  STG.E.U8 desc[UR36][R8.64], R4 ;  /* 0x0000000408007986 */ /* 0x0001e2000c101124 */
[----:B------:R-:W-:Y:S05]  /*d760*/  BRA `(.L_x_43038) ;  /* 0x0000000400187947 */ /* 0x000fea0003800000 */
.L_x_43061:
        /* <DEDUP_REMOVED lines=17> */
.L_x_43068:
[----:B------:R-:W-:-:S04]  /*d880*/  LOP3.LUT R3, R5, 0x80000000, RZ, 0xc0, !PT ;  /* 0x8000000005037812 */ /* 0x000fc800078ec0ff */
[----:B------:R-:W-:-:S04]  /*d890*/  SHF.R.U32.HI R3, RZ, 0x18, R3 ;  /* 0x00000018ff037819 */ /* 0x000fc80000011603 */
[----:B------:R-:W-:-:S04]  /*d8a0*/  LOP3.LUT R0, R0, R3, RZ, 0xfc, !PT ;  /* 0x0000000300007212 */ /* 0x000fc800078efcff */
[----:B------:R-:W-:-:S07]  /*d8b0*/  PRMT R4, R0, 0x7610, R4 ;  /* 0x0000761000047816 */ /* 0x000fce0000000004 */
.L_x_43067:
[----:B------:R-:W-:Y:S05]  /*d8c0*/  BSYNC B0 ;  /* 0x0000000000007941 */ /* 0x000fea0003800000 */
.L_x_43066:
[----:B------:R0:W-:Y:S01]  /*d8d0*/  STG.E.U8 desc[UR36][R8.64], R4 ;  /* 0x0000000408007986 */ /* 0x0001e2000c101124 */
[----:B------:R-:W-:Y:S05]  /*d8e0*/  BRA `(.L_x_43038) ;  /* 0x0000000000b87947 */ /* 0x000fea0003800000 */
.L_x_43060:
        /* <DEDUP_REMOVED lines=22> */
.L_x_43043:
        /* <DEDUP_REMOVED lines=16> */
.L_x_43071:
[----:B------:R-:W-:Y:S05]  /*db50*/  BRA `(.L_x_43038) ;  /* 0x00000000001c7947 */ /* 0x000fea0003800000 */
.L_x_43070:
[----:B------:R-:W-:-:S06]  /*db60*/  HADD2.F32 R5, -RZ, R5.H0_H0 ;  /* 0x20000005ff057230 */ /* 0x000fcc0000004100 */
[----:B------:R-:W0:Y:S02]  /*db70*/  F2I.U64.TRUNC R4, R5 ;  /* 0x0000000500047311 */ /* 0x000e24000020d800 */
[----:B0-----:R0:W-:Y:S01]  /*db80*/  STG.E.64 desc[UR36][R8.64], R4 ;  /* 0x0000000408007986 */ /* 0x0011e2000c101b24 */
[----:B------:R-:W-:Y:S05]  /*db90*/  BRA `(.L_x_43038) ;  /* 0x00000000000c7947 */ /* 0x000fea0003800000 */
.L_x_43069:
[----:B------:R-:W-:-:S06]  /*dba0*/  HADD2.F32 R5, -RZ, R5.H0_H0 ;  /* 0x20000005ff057230 */ /* 0x000fcc0000004100 */
[----:B------:R-:W0:Y:S02]  /*dbb0*/  F2I.FTZ.U32.TRUNC.NTZ R5, R5 ;  /* 0x0000000500057305 */ /* 0x000e24000021f000 */
[----:B0-----:R0:W-:Y:S02]  /*dbc0*/  STG.E desc[UR36][R8.64], R5 ;  /* 0x0000000508007986 */ /* 0x0011e4000c101924 */
.L_x_43038:
[----:B------:R-:W-:Y:S05]  /*dbd0*/  BSYNC B6 ;  /* 0x0000000000067941 */ /* 0x000fea0003800000 */
.L_x_43037:
        /* <DEDUP_REMOVED lines=25> */
.L_x_43077:
[----:B------:R-:W-:-:S06]  /*dd70*/  HADD2.F32 R3, -RZ, R2.H0_H0 ;  /* 0x20000002ff037230 */ /* 0x000fcc0000004100 */
[----:B------:R-:W0:Y:S02]  /*dd80*/  F2I.S64.TRUNC R2, R3 ;  /* 0x0000000300027311 */ /* 0x000e24000020d900 */
[----:B0-----:R1:W-:Y:S01]  /*dd90*/  STG.E.U8 desc[UR36][R8.64], R2 ;  /* 0x0000000208007986 */ /* 0x0013e2000c101124 */
[----:B------:R-:W-:Y:S05]  /*dda0*/  BRA `(.L_x_43079) ;  /* 0x0000000c00847947 */ /* 0x000fea0003800000 */
.L_x_43076:
        /* <DEDUP_REMOVED lines=10> */
.L_x_43081:
[----:B------:R-:W-:-:S04]  /*de50*/  HADD2.F32 R2, -RZ, R2.H0_H0 ;  /* 0x20000002ff027230 */ /* 0x000fc80000004100 */
[----:B------:R-:W0:Y:S02]  /*de60*/  F2I.FTZ.TRUNC.NTZ R3, R2 ;  /* 0x0000000200037305 */ /* 0x000e24000021f100 */
[----:B0-----:R4:W-:Y:S01]  /*de70*/  STG.E desc[UR36][R8.64], R3 ;  /* 0x0000000308007986 */ /* 0x0019e2000c101924 */
[----:B------:R-:W-:Y:S05]  /*de80*/  BRA `(.L_x_43079) ;  /* 0x0000000c004c7947 */ /* 0x000fea0003800000 */
.L_x_43080:
[----:B------:R-:W-:-:S04]  /*de90*/  HADD2.F32 R2, -RZ, R2.H0_H0 ;  /* 0x20000002ff027230 */ /* 0x000fc80000004100 */
[----:B------:R-:W0:Y:S02]  /*dea0*/  F2I.FTZ.TRUNC.NTZ R3, R2 ;  /* 0x0000000200037305 */ /* 0x000e24000021f100 */
[----:B0-----:R2:W-:Y:S01]  /*deb0*/  STG.E.U16 desc[UR36][R8.64], R3 ;  /* 0x0000000308007986 */ /* 0x0015e2000c101524 */
[----:B------:R-:W-:Y:S05]  /*dec0*/  BRA `(.L_x_43079) ;  /* 0x0000000c003c7947 */ /* 0x000fea0003800000 */
.L_x_43075:
        /* <DEDUP_REMOVED lines=9> */
.L_x_43083:
[----:B------:R0:W-:Y:S01]  /*df60*/  STG.E.U16 desc[UR36][R8.64], R2 ;  /* 0x0000000208007986 */ /* 0x0001e2000c101524 */
[----:B------:R-:W-:Y:S05]  /*df70*/  BRA `(.L_x_43079) ;  /* 0x0000000c00107947 */ /* 0x000fea0003800000 */
.L_x_43082:
        /* <DEDUP_REMOVED lines=10> */
.L_x_43085:
[----:B------:R-:W-:-:S05]  /*e020*/  HADD2.F32 R0, -RZ, R2.H0_H0 ;  /* 0x20000002ff007230 */ /* 0x000fca0000004100 */
[----:B------:R-:W-:-:S04]  /*e030*/  F2FP.F16.F32.PACK_AB R0, RZ, R0 ;  /* 0x00000000ff00723e */ /* 0x000fc800000000ff */
[----:B------:R-:W-:-:S05]  /*e040*/  PRMT R0, R0, 0x5410, RZ ;  /* 0x0000541000007816 */ /* 0x000fca00000000ff */
[----:B------:R0:W-:Y:S01]  /*e050*/  STG.E desc[UR36][R8.64], R0 ;  /* 0x0000000008007986 */ /* 0x0001e2000c101924 */
[----:B------:R-:W-:Y:S05]  /*e060*/  BRA `(.L_x_43079) ;  /* 0x0000000800d47947 */ /* 0x000fea0003800000 */
.L_x_43084:
[----:B------:R-:W-:-:S05]  /*e070*/  HADD2.F32 R2, -RZ, R2.H0_H0 ;  /* 0x20000002ff027230 */ /* 0x000fca0000004100 */
[----:B------:R-:W-:-:S06]  /*e080*/  FMUL.FTZ R2, R2, 1 ;  /* 0x3f80000002027820 */ /* 0x000fcc0000410000 */
[----:B------:R-:W0:Y:S02]  /*e090*/  F2F.F64.F32 R2, R2 ;  /* 0x0000000200027310 */ /* 0x000e240000201800 */
[----:B0-----:R0:W-:Y:S01]  /*e0a0*/  STG.E.64 desc[UR36][R8.64], R2 ;  /* 0x0000000208007986 */ /* 0x0011e2000c101b24 */
[----:B------:R-:W-:Y:S05]  /*e0b0*/  BRA `(.L_x_43079) ;  /* 0x0000000800c07947 */ /* 0x000fea0003800000 */
.L_x_43074:
        /* <DEDUP_REMOVED lines=13> */
.L_x_43088:
[----:B------:R-:W-:Y:S01]  /*e190*/  HADD2.F32 R2, -RZ, R2.H0_H0 ;  /* 0x20000002ff027230 */ /* 0x000fe20000004100 */
[----:B------:R-:W-:-:S04]  /*e1a0*/  CS2R R6, SRZ ;  /* 0x0000000000067805 */ /* 0x000fc8000001ff00 */
[----:B------:R-:W-:-:S04]  /*e1b0*/  FMUL.FTZ R2, R2, 1 ;  /* 0x3f80000002027820 */ /* 0x000fc80000410000 */
[----:B------:R-:W0:Y:S02]  /*e1c0*/  F2F.F64.F32 R4, R2 ;  /* 0x0000000200047310 */ /* 0x000e240000201800 */
[----:B0-----:R0:W-:Y:S01]  /*e1d0*/  STG.E.128 desc[UR36][R8.64], R4 ;  /* 0x0000000408007986 */ /* 0x0011e2000c101d24 */
[----:B------:R-:W-:Y:S05]  /*e1e0*/  BRA `(.L_x_43079) ;  /* 0x0000000800747947 */ /* 0x000fea0003800000 */
.L_x_43087:
        /* <DEDUP_REMOVED lines=21> */
.L_x_43092:
[----:B------:R-:W-:Y:S05]  /*e340*/  BSYNC B0 ;  /* 0x0000000000007941 */ /* 0x000fea0003800000 */
.L_x_43091:
[----:B------:R-:W-:-:S05]  /*e350*/  LOP3.LUT R3, R0, R3, RZ, 0xfc, !PT ;  /* 0x0000000300037212 */ /* 0x000fca00078efcff */
[----:B------:R0:W-:Y:S01]  /*e360*/  STG.E.U8 desc[UR36][R8.64], R3 ;  /* 0x0000000308007986 */ /* 0x0001e2000c101124 */
[----:B------:R-:W-:Y:S05]  /*e370*/  BRA `(.L_x_43079) ;  /* 0x0000000800107947 */ /* 0x000fea0003800000 */
.L_x_43090:
        /* <DEDUP_REMOVED lines=13> */
.L_x_43094:
[----:B------:R-:W-:Y:S01]  /*e450*/  IMAD.MOV.U32 R0, RZ, RZ, 0x7f ;  /* 0x0000007fff007424 */ /* 0x000fe200078e00ff */
[----:B------:R-:W-:-:S04]  /*e460*/  ISETP.GT.U32.AND P0, PT, R2, 0x7f800000, PT ;  /* 0x7f8000000200780c */ /* 0x000fc80003f04070 */
[----:B------:R-:W-:-:S09]  /*e470*/  SEL R0, R0, 0x7c, P0 ;  /* 0x0000007c00007807 */ /* 0x000fd20000000000 */
.L_x_43095:
[----:B------:R-:W-:Y:S05]  /*e480*/  BSYNC B0 ;  /* 0x0000000000007941 */ /* 0x000fea0003800000 */
.L_x_43093:
[----:B------:R-:W-:-:S04]  /*e490*/  LOP3.LUT R2, R3, 0x80000000, RZ, 0xc0, !PT ;  /* 0x8000000003027812 */ /* 0x000fc800078ec0ff */
[----:B------:R-:W-:-:S04]  /*e4a0*/  SHF.R.U32.HI R3, RZ, 0x18, R2 ;  /* 0x00000018ff037819 */ /* 0x000fc80000011602 */
[----:B------:R-:W-:-:S05]  /*e4b0*/  LOP3.LUT R3, R0, R3, RZ, 0xfc, !PT ;  /* 0x0000000300037212 */ /* 0x000fca00078efcff */
[----:B------:R0:W-:Y:S01]  /*e4c0*/  STG.E.U8 desc[UR36][R8.64], R3 ;  /* 0x0000000308007986 */ /* 0x0001e2000c101124 */
[----:B------:R-:W-:Y:S05]  /*e4d0*/  BRA `(.L_x_43079) ;  /* 0x0000000400b87947 */ /* 0x000fea0003800000 */
.L_x_43089:
[----:B------:R-:W-:-:S05]  /*e4e0*/  HADD2.F32 R0, -RZ, R2.H0_H0 ;  /* 0x20000002ff007230 */ /* 0x000fca0000004100 */
[----:B------:R-:W-:-:S05]  /*e4f0*/  F2FP.BF16.F32.PACK_AB R0, RZ, R0 ;  /* 0x00000000ff00723e */ /* 0x000fca00000010ff */
[----:B------:R0:W-:Y:S01]  /*e500*/  STG.E.U16 desc[UR36][R8.64], R0 ;  /* 0x0000000008007986 */ /* 0x0001e2000c101524 */
[----:B------:R-:W-:Y:S05]  /*e510*/  BRA `(.L_x_43079) ;  /* 0x0000000400a87947 */ /* 0x000fea0003800000 */
.L_x_43086:
        /* <DEDUP_REMOVED lines=12> */
.L_x_43098:
        /* <DEDUP_REMOVED lines=17> */
.L_x_43101:
[----:B------:R-:W-:-:S04]  /*e6f0*/  LOP3.LUT R2, R3, 0x80000000, RZ, 0xc0, !PT ;  /* 0x8000000003027812 */ /* 0x000fc800078ec0ff */
[----:B------:R-:W-:-:S04]  /*e700*/  SHF.R.U32.HI R3, RZ, 0x18, R2 ;  /* 0x00000018ff037819 */ /* 0x000fc80000011602 */
[----:B------:R-:W-:-:S04]  /*e710*/  LOP3.LUT R0, R0, R3, RZ, 0xfc, !PT ;  /* 0x0000000300007212 */ /* 0x000fc800078efcff */
[----:B------:R-:W-:-:S07]  /*e720*/  PRMT R4, R0, 0x7610, R4 ;  /* 0x0000761000047816 */ /* 0x000fce0000000004 */
.L_x_43100:
[----:B------:R-:W-:Y:S05]  /*e730*/  BSYNC B0 ;  /* 0x0000000000007941 */ /* 0x000fea0003800000 */
.L_x_43099:
[----:B------:R0:W-:Y:S01]  /*e740*/  STG.E.U8 desc[UR36][R8.64], R4 ;  /* 0x0000000408007986 */ /* 0x0001e2000c101124 */
[----:B------:R-:W-:Y:S05]  /*e750*/  BRA `(.L_x_43079) ;  /* 0x0000000400187947 */ /* 0x000fea0003800000 */
.L_x_43097:
        /* <DEDUP_REMOVED lines=17> */
.L_x_43104:
[----:B------:R-:W-:-:S04]  /*e870*/  LOP3.LUT R2, R3, 0x80000000, RZ, 0xc0, !PT ;  /* 0x8000000003027812 */ /* 0x000fc800078ec0ff */
[----:B------:R-:W-:-:S04]  /*e880*/  SHF.R.U32.HI R3, RZ, 0x18, R2 ;  /* 0x00000018ff037819 */ /* 0x000fc80000011602 */
[----:B------:R-:W-:-:S04]  /*e890*/  LOP3.LUT R0, R0, R3, RZ, 0xfc, !PT ;  /* 0x0000000300007212 */ /* 0x000fc800078efcff */
[----:B------:R-:W-:-:S07]  /*e8a0*/  PRMT R4, R0, 0x7610, R4 ;  /* 0x0000761000047816 */ /* 0x000fce0000000004 */
.L_x_43103:
[----:B------:R-:W-:Y:S05]  /*e8b0*/  BSYNC B0 ;  /* 0x0000000000007941 */ /* 0x000fea0003800000 */
.L_x_43102:
[----:B------:R0:W-:Y:S01]  /*e8c0*/  STG.E.U8 desc[UR36][R8.64], R4 ;  /* 0x0000000408007986 */ /* 0x0001e2000c101124 */
[----:B------:R-:W-:Y:S05]  /*e8d0*/  BRA `(.L_x_43079) ;  /* 0x0000000000b87947 */ /* 0x000fea0003800000 */
.L_x_43096:
        /* <DEDUP_REMOVED lines=22> */
.L_x_43078:
        /* <DEDUP_REMOVED lines=16> */
.L_x_43107:
[----:B------:R-:W-:Y:S05]  /*eb40*/  BRA `(.L_x_43079) ;  /* 0x00000000001c7947 */ /* 0x000fea0003800000 */
.L_x_43106:
[----:B------:R-:W-:-:S06]  /*eb50*/  HADD2.F32 R2, -RZ, R2.H0_H0 ;  /* 0x20000002ff027230 */ /* 0x000fcc0000004100 */
[----:B------:R-:W0:Y:S02]  /*eb60*/  F2I.U64.TRUNC R2, R2 ;  /* 0x0000000200027311 */ /* 0x000e24000020d800 */
[----:B0-----:R0:W-:Y:S01]  /*eb70*/  STG.E.64 desc[UR36][R8.64], R2 ;  /* 0x0000000208007986 */ /* 0x0011e2000c101b24 */
[----:B------:R-:W-:Y:S05]  /*eb80*/  BRA `(.L_x_43079) ;  /* 0x00000000000c7947 */ /* 0x000fea0003800000 */
.L_x_43105:
[----:B------:R-:W-:-:S04]  /*eb90*/  HADD2.F32 R2, -RZ, R2.H0_H0 ;  /* 0x20000002ff027230 */ /* 0x000fc80000004100 */
[----:B------:R-:W0:Y:S02]  /*eba0*/  F2I.FTZ.U32.TRUNC.NTZ R3, R2 ;  /* 0x0000000200037305 */ /* 0x000e24000021f000 */
[----:B0-----:R0:W-:Y:S02]  /*ebb0*/  STG.E desc[UR36][R8.64], R3 ;  /* 0x0000000308007986 */ /* 0x0011e4000c101924 */
.L_x_43079:
        /* <DEDUP_REMOVED lines=25> */
.L_x_43111:
[----:B------:R-:W-:-:S06]  /*ed50*/  HADD2.F32 R5, -RZ, R17.H0_H0 ;  /* 0x20000011ff057230 */ /* 0x000fcc0000004100 */
[----:B------:R-:W0:Y:S02]  /*ed60*/  F2I.S64.TRUNC R4, R5 ;  /* 0x0000000500047311 */ /* 0x000e24000020d900 */
[----:B0-----:R1:W-:Y:S01]  /*ed70*/  STG.E.U8 desc[UR36][R2.64], R4 ;  /* 0x0000000402007986 */ /* 0x0013e2000c101124 */
[----:B------:R-:W-:Y:S05]  /*ed80*/  BRA `(.L_x_43113) ;  /* 0x0000000c00847947 */ /* 0x000fea0003800000 */
.L_x_43110:
        /* <DEDUP_REMOVED lines=10> */
.L_x_43115:
[----:B------:R-:W-:-:S06]  /*ee30*/  HADD2.F32 R17, -RZ, R17.H0_H0 ;  /* 0x20000011ff117230 */ /* 0x000fcc0000004100 */
[----:B------:R-:W0:Y:S02]  /*ee40*/  F2I.FTZ.TRUNC.NTZ R17, R17 ;  /* 0x0000001100117305 */ /* 0x000e24000021f100 */
[----:B0-----:R3:W-:Y:S01]  /*ee50*/  STG.E desc[UR36][R2.64], R17 ;  /* 0x0000001102007986 */ /* 0x0017e2000c101924 */
[----:B------:R-:W-:Y:S05]  /*ee60*/  BRA `(.L_x_43113) ;  /* 0x0000000c004c7947 */ /* 0x000fea0003800000 */
.L_x_43114:
[----:B------:R-:W-:-:S06]  /*ee70*/  HADD2.F32 R17, -RZ, R17.H0_H0 ;  /* 0x20000011ff117230 */ /* 0x000fcc0000004100 */
[----:B------:R-:W0:Y:S02]  /*ee80*/  F2I.FTZ.TRUNC.NTZ R17, R17 ;  /* 0x0000001100117305 */ /* 0x000e24000021f100 */
[----:B0-----:R2:W-:Y:S01]  /*ee90*/  STG.E.U16 desc[UR36][R2.64], R17 ;  /* 0x0000001102007986 */ /* 0x0015e2000c101524 */
[----:B------:R-:W-:Y:S05]  /*eea0*/  BRA `(.L_x_43113) ;  /* 0x0000000c003c7947 */ /* 0x000fea0003800000 */
.L_x_43109:
        /* <DEDUP_REMOVED lines=9> */
.L_x_43117:
[----:B------:R0:W-:Y:S01]  /*ef40*/  STG.E.U16 desc[UR36][R2.64], R17 ;  /* 0x0000001102007986 */ /* 0x0001e2000c101524 */
[----:B------:R-:W-:Y:S05]  /*ef50*/  BRA `(.L_x_43113) ;  /* 0x0000000c00107947 */ /* 0x000fea0003800000 */
.L_x_43116:
        /* <DEDUP_REMOVED lines=10> */
.L_x_43119:
[----:B------:R-:W-:-:S05]  /*f000*/  HADD2.F32 R0, -RZ, R17.H0_H0 ;  /* 0x20000011ff007230 */ /* 0x000fca0000004100 */
[----:B------:R-:W-:-:S04]  /*f010*/  F2FP.F16.F32.PACK_AB R0, RZ, R0 ;  /* 0x00000000ff00723e */ /* 0x000fc800000000ff */
[----:B------:R-:W-:-:S05]  /*f020*/  PRMT R0, R0, 0x5410, RZ ;  /* 0x0000541000007816 */ /* 0x000fca00000000ff */
[----:B------:R0:W-:Y:S01]  /*f030*/  STG.E desc[UR36][R2.64], R0 ;  /* 0x0000000002007986 */ /* 0x0001e2000c101924 */
[----:B------:R-:W-:Y:S05]  /*f040*/  BRA `(.L_x_43113) ;  /* 0x0000000800d47947 */ /* 0x000fea0003800000 */
.L_x_43118:
[----:B------:R-:W-:-:S05]  /*f050*/  HADD2.F32 R4, -RZ, R17.H0_H0 ;  /* 0x20000011ff047230 */ /* 0x000fca0000004100 */
[----:B------:R-:W-:-:S06]  /*f060*/  FMUL.FTZ R4, R4, 1 ;  /* 0x3f80000004047820 */ /* 0x000fcc0000410000 */
[----:B------:R-:W0:Y:S02]  /*f070*/  F2F.F64.F32 R4, R4 ;  /* 0x0000000400047310 */ /* 0x000e240000201800 */
[----:B0-----:R0:W-:Y:S01]  /*f080*/  STG.E.64 desc[UR36][R2.64], R4 ;  /* 0x0000000402007986 */ /* 0x0011e2000c101b24 */
[----:B------:R-:W-:Y:S05]  /*f090*/  BRA `(.L_x_43113) ;  /* 0x0000000800c07947 */ /* 0x000fea0003800000 */
.L_x_43108:
        /* <DEDUP_REMOVED lines=13> */
.L_x_43122:
[----:B------:R-:W-:Y:S01]  /*f170*/  HADD2.F32 R17, -RZ, R17.H0_H0 ;  /* 0x20000011ff117230 */ /* 0x000fe20000004100 */
[----:B------:R-:W-:-:S04]  /*f180*/  CS2R R6, SRZ ;  /* 0x0000000000067805 */ /* 0x000fc8000001ff00 */
[----:B------:R-:W-:-:S06]  /*f190*/  FMUL.FTZ R4, R17, 1 ;  /* 0x3f80000011047820 */ /* 0x000fcc0000410000 */
[----:B------:R-:W0:Y:S02]  /*f1a0*/  F2F.F64.F32 R4, R4 ;  /* 0x0000000400047310 */ /* 0x000e240000201800 */
[----:B0-----:R0:W-:Y:S01]  /*f1b0*/  STG.E.128 desc[UR36][R2.64], R4 ;  /* 0x0000000402007986 */ /* 0x0011e2000c101d24 */
[----:B------:R-:W-:Y:S05]  /*f1c0*/  BRA `(.L_x_43113) ;  /* 0x0000000800747947 */ /* 0x000fea0003800000 */
.L_x_43121:
        /* <DEDUP_REMOVED lines=21> */
.L_x_43126:
[----:B------:R-:W-:Y:S05]  /*f320*/  BSYNC B0 ;  /* 0x0000000000007941 */ /* 0x000fea0003800000 */
.L_x_43125:
[----:B------:R-:W-:-:S05]  /*f330*/  LOP3.LUT R5, R0, R5, RZ, 0xfc, !PT ;  /* 0x0000000500057212 */ /* 0x000fca00078efcff */
[----:B------:R0:W-:Y:S01]  /*f340*/  STG.E.U8 desc[UR36][R2.64], R5 ;  /* 0x0000000502007986 */ /* 0x0001e2000c101124 */
[----:B------:R-:W-:Y:S05]  /*f350*/  BRA `(.L_x_43113) ;  /* 0x0000000800107947 */ /* 0x000fea0003800000 */
.L_x_43124:
        /* <DEDUP_REMOVED lines=13> */
.L_x_43128:
[----:B------:R-:W-:Y:S01]  /*f430*/  IMAD.MOV.U32 R0, RZ, RZ, 0x7f ;  /* 0x0000007fff007424 */ /* 0x000fe200078e00ff */
[----:B------:R-:W-:-:S04]  /*f440*/  ISETP.GT.U32.AND P0, PT, R4, 0x7f800000, PT ;  /* 0x7f8000000400780c */ /* 0x000fc80003f04070 */
[----:B------:R-:W-:-:S09]  /*f450*/  SEL R0, R0, 0x7c, P0 ;  /* 0x0000007c00007807 */ /* 0x000fd20000000000 */
.L_x_43129:
[----:B------:R-:W-:Y:S05]  /*f460*/  BSYNC B0 ;  /* 0x0000000000007941 */ /* 0x000fea0003800000 */
.L_x_43127:
[----:B------:R-:W-:-:S04]  /*f470*/  LOP3.LUT R4, R17, 0x80000000, RZ, 0xc0, !PT ;  /* 0x8000000011047812 */ /* 0x000fc800078ec0ff */
[----:B------:R-:W-:-:S04]  /*f480*/  SHF.R.U32.HI R5, RZ, 0x18, R4 ;  /* 0x00000018ff057819 */ /* 0x000fc80000011604 */
[----:B------:R-:W-:-:S05]  /*f490*/  LOP3.LUT R5, R0, R5, RZ, 0xfc, !PT ;  /* 0x0000000500057212 */ /* 0x000fca00078efcff */
[----:B------:R0:W-:Y:S01]  /*f4a0*/  STG.E.U8 desc[UR36][R2.64], R5 ;  /* 0x0000000502007986 */ /* 0x0001e2000c101124 */
[----:B------:R-:W-:Y:S05]  /*f4b0*/  BRA `(.L_x_43113) ;  /* 0x0000000400b87947 */ /* 0x000fea0003800000 */
.L_x_43123:
[----:B------:R-:W-:-:S05]  /*f4c0*/  HADD2.F32 R0, -RZ, R17.H0_H0 ;  /* 0x20000011ff007230 */ /* 0x000fca0000004100 */
[----:B------:R-:W-:-:S05]  /*f4d0*/  F2FP.BF16.F32.PACK_AB R0, RZ, R0 ;  /* 0x00000000ff00723e */ /* 0x000fca00000010ff */
[----:B------:R0:W-:Y:S01]  /*f4e0*/  STG.E.U16 desc[UR36][R2.64], R0 ;  /* 0x0000000002007986 */ /* 0x0001e2000c101524 */
[----:B------:R-:W-:Y:S05]  /*f4f0*/  BRA `(.L_x_43113) ;  /* 0x0000000400a87947 */ /* 0x000fea0003800000 */
.L_x_43120:
        /* <DEDUP_REMOVED lines=12> */
.L_x_43132:
        /* <DEDUP_REMOVED lines=17> */
.L_x_43135:
[----:B------:R-:W-:-:S04]  /*f6d0*/  LOP3.LUT R0, R17, 0x80000000, RZ, 0xc0, !PT ;  /* 0x8000000011007812 */ /* 0x000fc800078ec0ff */
[----:B------:R-:W-:-:S04]  /*f6e0*/  SHF.R.U32.HI R5, RZ, 0x18, R0 ;  /* 0x00000018ff057819 */ /* 0x000fc80000011600 */
[----:B------:R-:W-:-:S04]  /*f6f0*/  LOP3.LUT R4, R4, R5, RZ, 0xfc, !PT ;  /* 0x0000000504047212 */ /* 0x000fc800078efcff */
[----:B------:R-:W-:-:S07]  /*f700*/  PRMT R0, R4, 0x7610, R0 ;  /* 0x0000761004007816 */ /* 0x000fce0000000000 */
.L_x_43134:
[----:B------:R-:W-:Y:S05]  /*f710*/  BSYNC B0 ;  /* 0x0000000000007941 */ /* 0x000fea0003800000 */
.L_x_43133:
[----:B------:R0:W-:Y:S01]  /*f720*/  STG.E.U8 desc[UR36][R2.64], R0 ;  /* 0x0000000002007986 */ /* 0x0001e2000c101124 */
[----:B------:R-:W-:Y:S05]  /*f730*/  BRA `(.L_x_43113) ;  /* 0x0000000400187947 */ /* 0x000fea0003800000 */
.L_x_43131:
        /* <DEDUP_REMOVED lines=17> */
.L_x_43138:
[----:B------:R-:W-:-:S04]  /*f850*/  LOP3.LUT R0, R17, 0x80000000, RZ, 0xc0, !PT ;  /* 0x8000000011007812 */ /* 0x000fc800078ec0ff */
[----:B------:R-:W-:-:S04]  /*f860*/  SHF.R.U32.HI R5, RZ, 0x18, R0 ;  /* 0x00000018ff057819 */ /* 0x000fc80000011600 */
[----:B------:R-:W-:-:S04]  /*f870*/  LOP3.LUT R4, R4, R5, RZ, 0xfc, !PT ;  /* 0x0000000504047212 */ /* 0x000fc800078efcff */
[----:B------:R-:W-:-:S07]  /*f880*/  PRMT R0, R4, 0x7610, R0 ;  /* 0x0000761004007816 */ /* 0x000fce0000000000 */
.L_x_43137:
[----:B------:R-:W-:Y:S05]  /*f890*/  BSYNC B0 ;  /* 0x0000000000007941 */ /* 0x000fea0003800000 */
.L_x_43136:
[----:B------:R0:W-:Y:S01]  /*f8a0*/  STG.E.U8 desc[UR36][R2.64], R0 ;  /* 0x0000000002007986 */ /* 0x0001e2000c101124 */
[----:B------:R-:W-:Y:S05]  /*f8b0*/  BRA `(.L_x_43113) ;  /* 0x0000000000b87947 */ /* 0x000fea0003800000 */
.L_x_43130:
        /* <DEDUP_REMOVED lines=22> */
.L_x_43112:
        /* <DEDUP_REMOVED lines=16> */
.L_x_43141:
[----:B------:R-:W-:Y:S05]  /*fb20*/  BRA `(.L_x_43113) ;  /* 0x00000000001c7947 */ /* 0x000fea0003800000 */
.L_x_43140:
[----:B------:R-:W-:-:S06]  /*fb30*/  HADD2.F32 R4, -RZ, R17.H0_H0 ;  /* 0x20000011ff047230 */ /* 0x000fcc0000004100 */
[----:B------:R-:W0:Y:S02]  /*fb40*/  F2I.U64.TRUNC R4, R4 ;  /* 0x0000000400047311 */ /* 0x000e24000020d800 */
[----:B0-----:R0:W-:Y:S01]  /*fb50*/  STG.E.64 desc[UR36][R2.64], R4 ;  /* 0x0000000402007986 */ /* 0x0011e2000c101b24 */
[----:B------:R-:W-:Y:S05]  /*fb60*/  BRA `(.L_x_43113) ;  /* 0x00000000000c7947 */ /* 0x000fea0003800000 */
.L_x_43139:
[----:B------:R-:W-:-:S06]  /*fb70*/  HADD2.F32 R17, -RZ, R17.H0_H0 ;  /* 0x20000011ff117230 */ /* 0x000fcc0000004100 */
[----:B------:R-:W0:Y:S02]  /*fb80*/  F2I.FTZ.U32.TRUNC.NTZ R17, R17 ;  /* 0x0000001100117305 */ /* 0x000e24000021f000 */
[----:B0-----:R0:W-:Y:S02]  /*fb90*/  STG.E desc[UR36][R2.64], R17 ;  /* 0x0000001102007986 */ /* 0x0011e4000c101924 */
.L_x_43113:
[----:B------:R-:W-:-:S07]  /*fba0*/  VIADD R16, R16, 0x80 ;  /* 0x0000008010107836 */ /* 0x000fce0000000000 */
.L_x_43073:
[----:B------:R-:W-:Y:S05]  /*fbb0*/  BSYNC B6 ;  /* 0x0000000000067941 */ /* 0x000fea0003800000 */
.L_x_43072:
        /* <DEDUP_REMOVED lines=24> */
.L_x_43145:
[----:B------:R-:W-:-:S06]  /*fd40*/  HADD2.F32 R5, -RZ, R25.H0_H0 ;  /* 0x20000019ff057230 */ /* 0x000fcc0000004100 */
[----:B------:R-:W0:Y:S02]  /*fd50*/  F2I.S64.TRUNC R4, R5 ;  /* 0x0000000500047311 */ /* 0x000e24000020d900 */
[----:B0-----:R-:W-:Y:S01]  /*fd60*/  STG.E.U8 desc[UR36][R2.64], R4 ;  /* 0x0000000402007986 */ /* 0x001fe2000c101124 */
[----:B------:R-:W-:Y:S05]  /*fd70*/  EXIT ;  /* 0x000000000000794d */ /* 0x000fea0003800000 */
.L_x_43144:
        /* <DEDUP_REMOVED lines=10> */
.L_x_43148:
[----:B------:R-:W-:-:S06]  /*fe20*/  HADD2.F32 R25, -RZ, R25.H0_H0 ;  /* 0x20000019ff197230 */ /* 0x000fcc0000004100 */
[----:B------:R-:W0:Y:S02]  /*fe30*/  F2I.FTZ.TRUNC.NTZ R25, R25 ;  /* 0x0000001900197305 */ /* 0x000e24000021f100 */
[----:B0-----:R-:W-:Y:S01]  /*fe40*/  STG.E desc[UR36][R2.64], R25 ;  /* 0x0000001902007986 */ /* 0x001fe2000c101924 */
[----:B------:R-:W-:Y:S05]  /*fe50*/  EXIT ;  /* 0x000000000000794d */ /* 0x000fea0003800000 */
.L_x_43147:
[----:B------:R-:W-:-:S06]  /*fe60*/  HADD2.F32 R25, -RZ, R25.H0_H0 ;  /* 0x20000019ff197230 */ /* 0x000fcc0000004100 */
[----:B------:R-:W0:Y:S02]  /*fe70*/  F2I.FTZ.TRUNC.NTZ R25, R25 ;  /* 0x0000001900197305 */ /* 0x000e24000021f100 */
[----:B0-----:R-:W-:Y:S01]  /*fe80*/  STG.E.U16 desc[UR36][R2.64], R25 ;  /* 0x0000001902007986 */ /* 0x001fe2000c101524 */
[----:B------:R-:W-:Y:S05]  /*fe90*/  EXIT ;  /* 0x000000000000794d */ /* 0x000fea0003800000 */
.L_x_43143:
        /* <DEDUP_REMOVED lines=9> */
.L_x_43150:
[----:B------:R-:W-:Y:S01]  /*ff30*/  STG.E.U16 desc[UR36][R2.64], R25 ;  /* 0x0000001902007986 */ /* 0x000fe2000c101524 */
[----:B------:R-:W-:Y:S05]  /*ff40*/  EXIT ;  /* 0x000000000000794d */ /* 0x000fea0003800000 */
.L_x_43149:
        /* <DEDUP_REMOVED lines=10> */
.L_x_43152:
[----:B------:R-:W-:-:S05]  /*fff0*/  HADD2.F32 R0, -RZ, R25.H0_H0 ;  /* 0x20000019ff007230 */ /* 0x000fca0000004100 */
[----:B------:R-:W-:-:S04]  /*10000*/  F2FP.F16.F32.PACK_AB R0, RZ, R0 ;  /* 0x00000000ff00723e */ /* 0x000fc800000000ff */
[----:B------:R-:W-:-:S05]  /*10010*/  PRMT R0, R0, 0x5410, RZ ;  /* 0x0000541000007816 */ /* 0x000fca00000000ff */
[----:B------:R-:W-:Y:S01]  /*10020*/  STG.E desc[UR36][R2.64], R0 ;  /* 0x0000000002007986 */ /* 0x000fe2000c101924 */
[----:B------:R-:W-:Y:S05]  /*10030*/  EXIT ;  /* 0x000000000000794d */ /* 0x000fea0003800000 */
.L_x_43151:
[----:B------:R-:W-:-:S05]  /*10040*/  HADD2.F32 R4, -RZ, R25.H0_H0 ;  /* 0x20000019ff047230 */ /* 0x000fca0000004100 */
[----:B------:R-:W-:-:S06]  /*10050*/  FMUL.FTZ R4, R4, 1 ;  /* 0x3f80000004047820 */ /* 0x000fcc0000410000 */
[----:B------:R-:W0:Y:S02]  /*10060*/  F2F.F64.F32 R4, R4 ;  /* 0x0000000400047310 */ /* 0x000e240000201800 */
[----:B0-----:R-:W-:Y:S01]  /*10070*/  STG.E.64 desc[UR36][R2.64], R4 ;  /* 0x0000000402007986 */ /* 0x001fe2000c101b24 */
[----:B------:R-:W-:Y:S05]  /*10080*/  EXIT ;  /* 0x000000000000794d */ /* 0x000fea0003800000 */
.L_x_43142:
        /* <DEDUP_REMOVED lines=13> */
.L_x_43155:
[----:B------:R-:W-:Y:S01]  /*10160*/  HADD2.F32 R25, -RZ, R25.H0_H0 ;  /* 0x20000019ff197230 */ /* 0x000fe20000004100 */
[----:B------:R-:W-:-:S04]  /*10170*/  CS2R R6, SRZ ;  /* 0x0000000000067805 */ /* 0x000fc8000001ff00 */
[----:B------:R-:W-:-:S06]  /*10180*/  FMUL.FTZ R4, R25, 1 ;  /* 0x3f80000019047820 */ /* 0x000fcc0000410000 */
[----:B------:R-:W0:Y:S02]  /*10190*/  F2F.F64.F32 R4, R4 ;  /* 0x0000000400047310 */ /* 0x000e240000201800 */
[----:B0-----:R-:W-:Y:S01]  /*101a0*/  STG.E.128 desc[UR36][R2.64], R4 ;  /* 0x0000000402007986 */ /* 0x001fe2000c101d24 */
[----:B------:R-:W-:Y:S05]  /*101b0*/  EXIT ;  /* 0x000000000000794d */ /* 0x000fea0003800000 */
.L_x_43154:
        /* <DEDUP_REMOVED lines=21> */
.L_x_43159:
[----:B------:R-:W-:Y:S05]  /*10310*/  BSYNC B0 ;  /* 0x0000000000007941 */ /* 0x000fea0003800000 */
.L_x_43158:
[----:B------:R-:W-:-:S05]  /*10320*/  LOP3.LUT R5, R0, R5, RZ, 0xfc, !PT ;  /* 0x0000000500057212 */ /* 0x000fca00078efcff */
[----:B------:R-:W-:Y:S01]  /*10330*/  STG.E.U8 desc[UR36][R2.64], R5 ;  /* 0x0000000502007986 */ /* 0x000fe2000c101124 */
[----:B------:R-:W-:Y:S05]  /*10340*/  EXIT ;  /* 0x000000000000794d */ /* 0x000fea0003800000 */
.L_x_43157:
        /* <DEDUP_REMOVED lines=13> */
.L_x_43161:
[----:B------:R-:W-:Y:S01]  /*10420*/  IMAD.MOV.U32 R0, RZ, RZ, 0x7f ;  /* 0x0000007fff007424 */ /* 0x000fe200078e00ff */
[----:B------:R-:W-:-:S04]  /*10430*/  ISETP.GT.U32.AND P0, PT, R4, 0x7f800000, PT ;  /* 0x7f8000000400780c */ /* 0x000fc80003f04070 */
[----:B------:R-:W-:-:S09]  /*10440*/  SEL R0, R0, 0x7c, P0 ;  /* 0x0000007c00007807 */ /* 0x000fd20000000000 */
.L_x_43162:
[----:B------:R-:W-:Y:S05]  /*10450*/  BSYNC B0 ;  /* 0x0000000000007941 */ /* 0x000fea0003800000 */
.L_x_43160:
[----:B------:R-:W-:-:S04]  /*10460*/  LOP3.LUT R4, R25, 0x80000000, RZ, 0xc0, !PT ;  /* 0x8000000019047812 */ /* 0x000fc800078ec0ff */
[----:B------:R-:W-:-:S04]  /*10470*/  SHF.R.U32.HI R5, RZ, 0x18, R4 ;  /* 0x00000018ff057819 */ /* 0x000fc80000011604 */
[----:B------:R-:W-:-:S05]  /*10480*/  LOP3.LUT R5, R0, R5, RZ, 0xfc, !PT ;  /* 0x0000000500057212 */ /* 0x000fca00078efcff */
[----:B------:R-:W-:Y:S01]  /*10490*/  STG.E.U8 desc[UR36][R2.64], R5 ;  /* 0x0000000502007986 */ /* 0x000fe2000c101124 */
[----:B------:R-:W-:Y:S05]  /*104a0*/  EXIT ;  /* 0x000000000000794d */ /* 0x000fea0003800000 */
.L_x_43156:
[----:B------:R-:W-:-:S05]  /*104b0*/  HADD2.F32 R0, -RZ, R25.H0_H0 ;  /* 0x20000019ff007230 */ /* 0x000fca0000004100 */
[----:B------:R-:W-:-:S05]  /*104c0*/  F2FP.BF16.F32.PACK_AB R0, RZ, R0 ;  /* 0x00000000ff00723e */ /* 0x000fca00000010ff */
[----:B------:R-:W-:Y:S01]  /*104d0*/  STG.E.U16 desc[UR36][R2.64], R0 ;  /* 0x0000000002007986 */ /* 0x000fe2000c101524 */
[----:B------:R-:W-:Y:S05]  /*104e0*/  EXIT ;  /* 0x000000000000794d */ /* 0x000fea0003800000 */
.L_x_43153:
        /* <DEDUP_REMOVED lines=12> */
.L_x_43165:
        /* <DEDUP_REMOVED lines=17> */
.L_x_43168:
[----:B------:R-:W-:-:S04]  /*106c0*/  LOP3.LUT R0, R25, 0x80000000, RZ, 0xc0, !PT ;  /* 0x8000000019007812 */ /* 0x000fc800078ec0ff */
[----:B------:R-:W-:-:S04]  /*106d0*/  SHF.R.U32.HI R5, RZ, 0x18, R0 ;  /* 0x00000018ff057819 */ /* 0x000fc80000011600 */
[----:B------:R-:W-:-:S04]  /*106e0*/  LOP3.LUT R4, R4, R5, RZ, 0xfc, !PT ;  /* 0x0000000504047212 */ /* 0x000fc800078efcff */
[----:B------:R-:W-:-:S07]  /*106f0*/  PRMT R0, R4, 0x7610, R0 ;  /* 0x0000761004007816 */ /* 0x000fce0000000000 */
.L_x_43167:
[----:B------:R-:W-:Y:S05]  /*10700*/  BSYNC B0 ;  /* 0x0000000000007941 */ /* 0x000fea0003800000 */
.L_x_43166:
[----:B------:R-:W-:Y:S01]  /*10710*/  STG.E.U8 desc[UR36][R2.64], R0 ;  /* 0x0000000002007986 */ /* 0x000fe2000c101124 */
[----:B------:R-:W-:Y:S05]  /*10720*/  EXIT ;  /* 0x000000000000794d */ /* 0x000fea0003800000 */
.L_x_43164:
        /* <DEDUP_REMOVED lines=17> */
.L_x_43171:
[----:B------:R-:W-:-:S04]  /*10840*/  LOP3.LUT R0, R25, 0x80000000, RZ, 0xc0, !PT ;  /* 0x8000000019007812 */ /* 0x000fc800078ec0ff */
[----:B------:R-:W-:-:S04]  /*10850*/  SHF.R.U32.HI R5, RZ, 0x18, R0 ;  /* 0x00000018ff057819 */ /* 0x000fc80000011600 */
[----:B------:R-:W-:-:S04]  /*10860*/  LOP3.LUT R4, R4, R5, RZ, 0xfc, !PT ;  /* 0x0000000504047212 */ /* 0x000fc800078efcff */
[----:B------:R-:W-:-:S07]  /*10870*/  PRMT R0, R4, 0x7610, R0 ;  /* 0x0000761004007816 */ /* 0x000fce0000000000 */
.L_x_43170:
[----:B------:R-:W-:Y:S05]  /*10880*/  BSYNC B0 ;  /* 0x0000000000007941 */ /* 0x000fea0003800000 */
.L_x_43169:
[----:B------:R-:W-:Y:S01]  /*10890*/  STG.E.U8 desc[UR36][R2.64], R0 ;  /* 0x0000000002007986 */ /* 0x000fe2000c101124 */
[----:B------:R-:W-:Y:S05]  /*108a0*/  EXIT ;  /* 0x000000000000794d */ /* 0x000fea0003800000 */
.L_x_43163:
        /* <DEDUP_REMOVED lines=22> */
.L_x_43146:
        /* <DEDUP_REMOVED lines=16> */
.L_x_43174:
[----:B------:R-:W-:Y:S05]  /*10b10*/  EXIT ;  /* 0x000000000000794d */ /* 0x000fea0003800000 */
.L_x_43173:
[----:B------:R-:W-:-:S06]  /*10b20*/  HADD2.F32 R4, -RZ, R25.H0_H0 ;  /* 0x20000019ff047230 */ /* 0x000fcc0000004100 */
[----:B------:R-:W0:Y:S02]  /*10b30*/  F2I.U64.TRUNC R4, R4 ;  /* 0x0000000400047311 */ /* 0x000e24000020d800 */
[----:B0-----:R-:W-:Y:S01]  /*10b40*/  STG.E.64 desc[UR36][R2.64], R4 ;  /* 0x0000000402007986 */ /* 0x001fe2000c101b24 */
[----:B------:R-:W-:Y:S05]  /*10b50*/  EXIT ;  /* 0x000000000000794d */ /* 0x000fea0003800000 */
.L_x_43172:
[----:B------:R-:W-:-:S06]  /*10b60*/  HADD2.F32 R25, -RZ, R25.H0_H0 ;  /* 0x20000019ff197230 */ /* 0x000fcc0000004100 */
[----:B------:R-:W0:Y:S02]  /*10b70*/  F2I.FTZ.U32.TRUNC.NTZ R25, R25 ;  /* 0x0000001900197305 */ /* 0x000e24000021f000 */
[----:B0-----:R-:W-:Y:S01]  /*10b80*/  STG.E desc[UR36][R2.64], R25 ;  /* 0x0000001902007986 */ /* 0x001fe2000c101924 */
[----:B------:R-:W-:Y:S05]  /*10b90*/  EXIT ;  /* 0x000000000000794d */ /* 0x000fea0003800000 */
.L_x_43175:
        /* <DEDUP_REMOVED lines=14> */
.L_x_44670:


//--------------------- .text._ZN2at6native18elementwise_kernelILi128ELi4EZNS0_22gpu_kernel_impl_nocastIZZZNS0_49_GLOBAL__N__657f93f7_16_TensorCompare_cu_71e06f4e17where_kernel_implERNS_14TensorIteratorEENKUlvE_clEvENKUlvE0_clEvEUlbN3c104HalfES9_E_EEvRNS_18TensorIteratorBaseERKT_EUliE_EEviT1_ --------------------------
	.section	.text._ZN2at6native18elementwise_kernelILi128ELi4EZNS0_22gpu_kernel_impl_nocastIZZZNS0_49_GLOBAL__N__657f93f7_16_TensorCompare_cu_71e06f4e17where_kernel_implERNS_14TensorIteratorEENKUlvE_clEvENKUlvE0_clEvEUlbN3c104HalfES9_E_EEvRNS_18TensorIteratorBaseERKT_EUliE_EEviT1_,"ax",@progbits
	.align	128
        .global         _ZN2at6native18elementwise_kernelILi128ELi4EZNS0_22gpu_kernel_impl_nocastIZZZNS0_49_GLOBAL__N__657f93f7_16_TensorCompare_cu_71e06f4e17where_kernel_implERNS_14TensorIteratorEENKUlvE_clEvENKUlvE0_clEvEUlbN3c104HalfES9_E_EEvRNS_18TensorIteratorBaseERKT_EUliE_EEviT1_
        .type           _ZN2at6native18elementwise_kernelILi128ELi4EZNS0_22gpu_kernel_impl_nocastIZZZNS0_49_GLOBAL__N__657f93f7_16_TensorCompare_cu_71e06f4e17where_kernel_implERNS_14TensorIteratorEENKUlvE_clEvENKUlvE0_clEvEUlbN3c104HalfES9_E_EEvRNS_18TensorIteratorBaseERKT_EUliE_EEviT1_,@function
        .size           _ZN2at6native18elementwise_kernelILi128ELi4EZNS0_22gpu_kernel_impl_nocastIZZZNS0_49_GLOBAL__N__657f93f7_16_TensorCompare_cu_71e06f4e17where_kernel_implERNS_14TensorIteratorEENKUlvE_clEvENKUlvE0_clEvEUlbN3c104HalfES9_E_EEvRNS_18TensorIteratorBaseERKT_EUliE_EEviT1_,(.L_x_44671 - _ZN2at6native18elementwise_kernelILi128ELi4EZNS0_22gpu_kernel_impl_nocastIZZZNS0_49_GLOBAL__N__657f93f7_16_TensorCompare_cu_71e06f4e17where_kernel_implERNS_14TensorIteratorEENKUlvE_clEvENKUlvE0_clEvEUlbN3c104HalfES9_E_EEvRNS_18TensorIteratorBaseERKT_EUliE_EEviT1_)
        .other          _ZN2at6native18elementwise_kernelILi128ELi4EZNS0_22gpu_kernel_impl_nocastIZZZNS0_49_GLOBAL__N__657f93f7_16_TensorCompare_cu_71e06f4e17where_kernel_implERNS_14TensorIteratorEENKUlvE_clEvENKUlvE0_clEvEUlbN3c104HalfES9_E_EEvRNS_18TensorIteratorBaseERKT_EUliE_EEviT1_,@"STO_CUDA_ENTRY STV_DEFAULT"
_ZN2at6native18elementwise_kernelILi128ELi4EZNS0_22gpu_kernel_impl_nocastIZZZNS0_49_GLOBAL__N__657f93f7_16_TensorCompare_cu_71e06f4e17where_kernel_implERNS_14TensorIteratorEENKUlvE_clEvENKUlvE0_clEvEUlbN3c104HalfES9_E_EEvRNS_18TensorIteratorBaseERKT_EUliE_EEviT1_:
.text._ZN2at6native18elementwise_kernelILi128ELi4EZNS0_22gpu_kernel_impl_nocastIZZZNS0_49_GLOBAL__N__657f93f7_16_TensorCompare_cu_71e06f4e17where_kernel_implERNS_14TensorIteratorEENKUlvE_clEvENKUlvE0_clEvEUlbN3c104HalfES9_E_EEvRNS_18TensorIteratorBaseERKT_EUliE_EEviT1_:
        /* <DEDUP_REMOVED lines=389> */
.L_x_43178:
        /* <DEDUP_REMOVED lines=18> */
.L_x_43177:
[----:B------:R-:W-:Y:S05]  /*1970*/  BSYNC B0 ;  /* 0x0000000000007941 */ /* 0x000fea0003800000 */
.L_x_43176:
        /* <DEDUP_REMOVED lines=382> */
.L_x_43181:
        /* <DEDUP_REMOVED lines=399> */
.L_x_43182:
        /* <DEDUP_REMOVED lines=18> */
.L_x_43180:
[----:B------:R-:W-:Y:S05]  /*4b70*/  BSYNC B0 ;  /* 0x0000000000007941 */ /* 0x000fea0003800000 */
.L_x_43179:
        /* <DEDUP_REMOVED lines=381> */
.L_x_43183:
        /* <DEDUP_REMOVED lines=18> */
.L_x_43184:
        /* <DEDUP_REMOVED lines=9> */
.L_x_44671:


//--------------------- .text._ZN2at6native27unrolled_elementwise_kernelIZZZNS0_49_GLOBAL__N__657f93f7_16_TensorCompare_cu_71e06f4e17where_kernel_implERNS_14TensorIteratorEENKUlvE_clEvENKUlvE0_clEvEUlbN3c104HalfES8_E_St5arrayIPcLm4EELi4E23TrivialOffsetCalculatorILi3EjESD_ILi1EjENS0_6memory15LoadWithoutCastENSG_16StoreWithoutCastEEEviT_T0_T2_T3_T4_T5_ --------------------------
	.section	.text._ZN2at6native27unrolled_elementwise_kernelIZZZNS0_49_GLOBAL__N__657f93f7_16_TensorCompare_cu_71e06f4e17where_kernel_implERNS_14TensorIteratorEENKUlvE_clEvENKUlvE0_clEvEUlbN3c104HalfES8_E_St5arrayIPcLm4EELi4E23TrivialOffsetCalculatorILi3EjESD_ILi1EjENS0_6memory15LoadWithoutCastENSG_16StoreWithoutCastEEEviT_T0_T2_T3_T4_T5_,"ax",@progbits
	.align	128
        .global         _ZN2at6native27unrolled_elementwise_kernelIZZZNS0_49_GLOBAL__N__657f93f7_16_TensorCompare_cu_71e06f4e17where_kernel_implERNS_14TensorIteratorEENKUlvE_clEvENKUlvE0_clEvEUlbN3c104HalfES8_E_St5arrayIPcLm4EELi4E23TrivialOffsetCalculatorILi3EjESD_ILi1EjENS0_6memory15LoadWithoutCastENSG_16StoreWithoutCastEEEviT_T0_T2_T3_T4_T5_
        .type           _ZN2at6native27unrolled_elementwise_kernelIZZZNS0_49_GLOBAL__N__657f93f7_16_TensorCompare_cu_71e06f4e17where_kernel_implERNS_14TensorIteratorEENKUlvE_clEvENKUlvE0_clEvEUlbN3c104HalfES8_E_St5arrayIPcLm4EELi4E23TrivialOffsetCalculatorILi3EjESD_ILi1EjENS0_6memory15LoadWithoutCastENSG_16StoreWithoutCastEEEviT_T0_T2_T3_T4_T5_,@function
        .size           _ZN2at6native27unrolled_elementwise_kernelIZZZNS0_49_GLOBAL__N__657f93f7_16_TensorCompare_cu_71e06f4e17where_kernel_implERNS_14TensorIteratorEENKUlvE_clEvENKUlvE0_clEvEUlbN3c104HalfES8_E_St5arrayIPcLm4EELi4E23TrivialOffsetCalculatorILi3EjESD_ILi1EjENS0_6memory15LoadWithoutCastENSG_16StoreWithoutCastEEEviT_T0_T2_T3_T4_T5_,(.L_x_44672 - _ZN2at6native27unrolled_elementwise_kernelIZZZNS0_49_GLOBAL__N__657f93f7_16_TensorCompare_cu_71e06f4e17where_kernel_implERNS_14TensorIteratorEENKUlvE_clEvENKUlvE0_clEvEUlbN3c104HalfES8_E_St5arrayIPcLm4EELi4E23TrivialOffsetCalculatorILi3EjESD_ILi1EjENS0_6memory15LoadWithoutCastENSG_16StoreWithoutCastEEEviT_T0_T2_T3_T4_T5_)
        .other          _ZN2at6native27unrolled_elementwise_kernelIZZZNS0_49_GLOBAL__N__657f93f7_16_TensorCompare_cu_71e06f4e17where_kernel_implERNS_14TensorIteratorEENKUlvE_clEvENKUlvE0_clEvEUlbN3c104HalfES8_E_St5arrayIPcLm4EELi4E23TrivialOffsetCalculatorILi3EjESD_ILi1EjENS0_6memory15LoadWithoutCastENSG_16StoreWithoutCastEEEviT_T0_T2_T3_T4_T5_,@"STO_CUDA_ENTRY STV_DEFAULT"
_ZN2at6native27unrolled_elementwise_kernelIZZZNS0_49_GLOBAL__N__657f93f7_16_TensorCompare_cu_71e06f4e17where_kernel_implERNS_14TensorIteratorEENKUlvE_clEvENKUlvE0_clEvEUlbN3c104HalfES8_E_St5arrayIPcLm4EELi4E23TrivialOffsetCalculatorILi3EjESD_ILi1EjENS0_6memory15LoadWithoutCastENSG_16StoreWithoutCastEEEviT_T0_T2_T3_T4_T5_:
.text._ZN2at6native27unrolled_elementwise_kernelIZZZNS0_49_GLOBAL__N__657f93f7_16_TensorCompare_cu_71e06f4e17where_kernel_implERNS_14TensorIteratorEENKUlvE_clEvENKUlvE0_clEvEUlbN3c104HalfES8_E_St5arrayIPcLm4EELi4E23TrivialOffsetCalculatorILi3EjESD_ILi1EjENS0_6memory15LoadWithoutCastENSG_16StoreWithoutCastEEEviT_T0_T2_T3_T4_T5_:
        /* <DEDUP_REMOVED lines=105> */
.L_x_43186:
[----:B------:R-:W-:Y:S05]  /*0690*/  BSYNC B0 ;  /* 0x0000000000007941 */ /* 0x000fea0003800000 */
.L_x_43185:
        /* <DEDUP_REMOVED lines=9> */
.L_x_43187:
        /* <DEDUP_REMOVED lines=13> */
.L_x_44672:


//--------------------- .text._ZN2at6native29vectorized_elementwise_kernelILi2EZZZNS0_49_GLOBAL__N__657f93f7_16_TensorCompare_cu_71e06f4e17where_kernel_implERNS_14TensorIteratorEENKUlvE_clEvENKUlvE0_clEvEUlbN3c104HalfES8_E_St5arrayIPcLm4EEEEviT0_T1_ --------------------------
	.section	.text._ZN2at6native29vectorized_elementwise_kernelILi2EZZZNS0_49_GLOBAL__N__657f93f7_16_TensorCompare_cu_71e06f4e17where_kernel_implERNS_14TensorIteratorEENKUlvE_clEvENKUlvE0_clEvEUlbN3c104HalfES8_E_St5arrayIPcLm4EEEEviT0_T1_,"ax",@progbits
	.align	128
        .global         _ZN2at6native29vectorized_elementwise_kernelILi2EZZZNS0_49_GLOBAL__N__657f93f7_16_TensorCompare_cu_71e06f4e17where_kernel_implERNS_14TensorIteratorEENKUlvE_clEvENKUlvE0_clEvEUlbN3c104HalfES8_E_St5arrayIPcLm4EEEEviT0_T1_
        .type           _ZN2at6native29vectorized_elementwise_kernelILi2EZZZNS0_49_GLOBAL__N__657f93f7_16_TensorCompare_cu_71e06f4e17where_kernel_implERNS_14TensorIteratorEENKUlvE_clEvENKUlvE0_clEvEUlbN3c104HalfES8_E_St5arrayIPcLm4EEEEviT0_T1_,@function
        .size           _ZN2at6native29vectorized_elementwise_kernelILi2EZZZNS0_49_GLOBAL__N__657f93f7_16_TensorCompare_cu_71e06f4e17where_kernel_implERNS_14TensorIteratorEENKUlvE_clEvENKUlvE0_clEvEUlbN3c104HalfES8_E_St5arrayIPcLm4EEEEviT0_T1_,(.L_x_44673 - _ZN2at6native29vectorized_elementwise_kernelILi2EZZZNS0_49_GLOBAL__N__657f93f7_16_TensorCompare_cu_71e06f4e17where_kernel_implERNS_14TensorIteratorEENKUlvE_clEvENKUlvE0_clEvEUlbN3c104HalfES8_E_St5arrayIPcLm4EEEEviT0_T1_)
        .other          _ZN2at6native29vectorized_elementwise_kernelILi2EZZZNS0_49_GLOBAL__N__657f93f7_16_TensorCompare_cu_71e06f4e17where_kernel_implERNS_14TensorIteratorEENKUlvE_clEvENKUlvE0_clEvEUlbN3c104HalfES8_E_St5arrayIPcLm4EEEEviT0_T1_,@"STO_CUDA_ENTRY STV_DEFAULT"
_ZN2at6native29vectorized_elementwise_kernelILi2EZZZNS0_49_GLOBAL__N__657f93f7_16_TensorCompare_cu_71e06f4e17where_kernel_implERNS_14TensorIteratorEENKUlvE_clEvENKUlvE0_clEvEUlbN3c104HalfES8_E_St5arrayIPcLm4EEEEviT0_T1_:
.text._ZN2at6native29vectorized_elementwise_kernelILi2EZZZNS0_49_GLOBAL__N__657f93f7_16_TensorCompare_cu_71e06f4e17where_kernel_implERNS_14TensorIteratorEENKUlvE_clEvENKUlvE0_clEvEUlbN3c104HalfES8_E_St5arrayIPcLm4EEEEviT0_T1_:
        /* <DEDUP_REMOVED lines=70> */
.L_x_43188:
        /* <DEDUP_REMOVED lines=192> */
.L_x_43191:
[----:B------:R-:W-:-:S13]  /*1060*/  ISETP.GE.AND P0, PT, R4, R5, PT ;  /* 0x000000050400720c */ /* 0x000fda0003f06270 */
[----:B------:R-:W-:Y:S05]  /*1070*/  @P0 BRA `(.L_x_43193) ;  /* 0x0000000000300947 */ /* 0x000fea0003800000 */
[----:B0-----:R-:W0:Y:S01]  /*1080*/  LDC.64 R8, c[0x0][0x220] ;  /* 0x00008800ff087b82 */ /* 0x001e220000000a00 */
[----:B------:R-:W-:Y:S02]  /*1090*/  IMAD.IADD R15, R3, 0x1, R4 ;  /* 0x00000001030f7824 */ /* 0x000fe400078e0204 */
[----:B------:R-:W-:Y:S02]  /*10a0*/  VIADD R4, R4, 0x80 ;  /* 0x0000008004047836 */ /* 0x000fe40000000000 */
[----:B0-----:R-:W-:-:S05]  /*10b0*/  IMAD.WIDE.U32 R8, R15, 0x2, R8 ;  /* 0x000000020f087825 */ /* 0x001fca00078e0008 */
[----:B------:R1:W-:Y:S02]  /*10c0*/  STG.E.U16 desc[UR4][R8.64], R11 ;  /* 0x0000000b08007986 */ /* 0x0003e4000c101504 */
.L_x_43192:
[----:B------:R-:W-:-:S13]  /*10d0*/  ISETP.GE.AND P0, PT, R4, R5, PT ;  /* 0x000000050400720c */ /* 0x000fda0003f06270 */
[----:B------:R-:W-:Y:S05]  /*10e0*/  @P0 BRA `(.L_x_43194) ;  /* 0x0000000000340947 */ /* 0x000fea0003800000 */
[----:B-1----:R-:W1:Y:S01]  /*10f0*/  LDC.64 R8, c[0x0][0x220] ;  /* 0x00008800ff087b82 */ /* 0x002e620000000a00 */
[----:B------:R-:W-:Y:S02]  /*1100*/  IMAD.IADD R11, R3, 0x1, R4 ;  /* 0x00000001030b7824 */ /* 0x000fe400078e0204 */
[----:B------:R-:W-:Y:S02]  /*1110*/  VIADD R4, R4, 0x80 ;  /* 0x0000008004047836 */ /* 0x000fe40000000000 */
[----:B-1----:R-:W-:-:S05]  /*1120*/  IMAD.WIDE.U32 R8, R11, 0x2, R8 ;  /* 0x000000020b087825 */ /* 0x002fca00078e0008 */
[----:B------:R1:W-:Y:S02]  /*1130*/  STG.E.U16 desc[UR4][R8.64], R6 ;  /* 0x0000000608007986 */ /* 0x0003e4000c101504 */
.L_x_43193:
        /* <DEDUP_REMOVED lines=8> */
.L_x_43194:
[----:B------:R-:W-:Y:S05]  /*11c0*/  BSYNC B1 ;  /* 0x0000000000017941 */ /* 0x000fea0003800000 */
.L_x_43190:
[----:B------:R-:W-:-:S13]  /*11d0*/  ISETP.GE.AND P0, PT, R4, R5, PT ;  /* 0x000000050400720c */ /* 0x000fda0003f06270 */
[----:B--2---:R-:W2:Y:S01]  /*11e0*/  @!P0 LDC.64 R6, c[0x0][0x220] ;  /* 0x00008800ff068b82 */ /* 0x004ea20000000a00 */
[----:B-1----:R-:W-:Y:S02]  /*11f0*/  @!P0 IMAD.IADD R9, R3, 0x1, R4 ;  /* 0x0000000103098824 */ /* 0x002fe400078e0204 */
[----:B------:R-:W-:Y:S02]  /*1200*/  @!P0 VIADD R4, R4, 0x80 ;  /* 0x0000008004048836 */ /* 0x000fe40000000000 */
[----:B--2---:R-:W-:-:S05]  /*1210*/  @!P0 IMAD.WIDE.U32 R6, R9, 0x2, R6 ;  /* 0x0000000209068825 */ /* 0x004fca00078e0006 */
[----:B------:R2:W-:Y:S02]  /*1220*/  @!P0 STG.E.U16 desc[UR4][R6.64], R13 ;  /* 0x0000000d06008986 */ /* 0x0005e4000c101504 */
.L_x_43195:
[----:B------:R-:W-:Y:S05]  /*1230*/  BSYNC B0 ;  /* 0x0000000000007941 */ /* 0x000fea0003800000 */
.L_x_43189:
        /* <DEDUP_REMOVED lines=8> */
.L_x_43196:
        /* <DEDUP_REMOVED lines=12> */
.L_x_44673:


//--------------------- .text._ZN2at6native29vectorized_elementwise_kernelILi4EZZZNS0_49_GLOBAL__N__657f93f7_16_TensorCompare_cu_71e06f4e17where_kernel_implERNS_14TensorIteratorEENKUlvE_clEvENKUlvE0_clEvEUlbN3c104HalfES8_E_St5arrayIPcLm4EEEEviT0_T1_ --------------------------
	.section	.text._ZN2at6native29vectorized_elementwise_kernelILi4EZZZNS0_49_GLOBAL__N__657f93f7_16_TensorCompare_cu_71e06f4e17where_kernel_implERNS_14TensorIteratorEENKUlvE_clEvENKUlvE0_clEvEUlbN3c104HalfES8_E_St5arrayIPcLm4EEEEviT0_T1_,"ax",@progbits
	.align	128
        .global         _ZN2at6native29vectorized_elementwise_kernelILi4EZZZNS0_49_GLOBAL__N__657f93f7_16_TensorCompare_cu_71e06f4e17where_kernel_implERNS_14TensorIteratorEENKUlvE_clEvENKUlvE0_clEvEUlbN3c104HalfES8_E_St5arrayIPcLm4EEEEviT0_T1_
        .type           _ZN2at6native29vectorized_elementwise_kernelILi4EZZZNS0_49_GLOBAL__N__657f93f7_16_TensorCompare_cu_71e06f4e17where_kernel_implERNS_14TensorIteratorEENKUlvE_clEvENKUlvE0_clEvEUlbN3c104HalfES8_E_St5arrayIPcLm4EEEEviT0_T1_,@function
        .size           _ZN2at6native29vectorized_elementwise_kernelILi4EZZZNS0_49_GLOBAL__N__657f93f7_16_TensorCompare_cu_71e06f4e17where_kernel_implERNS_14TensorIteratorEENKUlvE_clEvENKUlvE0_clEvEUlbN3c104HalfES8_E_St5arrayIPcLm4EEEEviT0_T1_,(.L_x_44674 - _ZN2at6native29vectorized_elementwise_kernelILi4EZZZNS0_49_GLOBAL__N__657f93f7_16_TensorCompare_cu_71e06f4e17where_kernel_implERNS_14TensorIteratorEENKUlvE_clEvENKUlvE0_clEvEUlbN3c104HalfES8_E_St5arrayIPcLm4EEEEviT0_T1_)
        .other          _ZN2at6native29vectorized_elementwise_kernelILi4EZZZNS0_49_GLOBAL__N__657f93f7_16_TensorCompare_cu_71e06f4e17where_kernel_implERNS_14TensorIteratorEENKUlvE_clEvENKUlvE0_clEvEUlbN3c104HalfES8_E_St5arrayIPcLm4EEEEviT0_T1_,@"STO_CUDA_ENTRY STV_DEFAULT"
_ZN2at6native29vectorized_elementwise_kernelILi4EZZZNS0_49_GLOBAL__N__657f93f7_16_TensorCompare_cu_71e06f4e17where_kernel_implERNS_14TensorIteratorEENKUlvE_clEvENKUlvE0_clEvEUlbN3c104HalfES8_E_St5arrayIPcLm4EEEEviT0_T1_:
.text._ZN2at6native29vectorized_elementwise_kernelILi4EZZZNS0_49_GLOBAL__N__657f93f7_16_TensorCompare_cu_71e06f4e17where_kernel_implERNS_14TensorIteratorEENKUlvE_clEvENKUlvE0_clEvEUlbN3c104HalfES8_E_St5arrayIPcLm4EEEEviT0_T1_:
        /* <DEDUP_REMOVED lines=63> */
.L_x_43197:
        /* <DEDUP_REMOVED lines=192> */
.L_x_43200:
[----:B------:R-:W-:-:S13]  /*0ff0*/  ISETP.GE.AND P0, PT, R4, R5, PT ;  /* 0x000000050400720c */ /* 0x000fda0003f06270 */
[----:B------:R-:W-:Y:S05]  /*1000*/  @P0 BRA `(.L_x_43202) ;  /* 0x0000000000300947 */ /* 0x000fea0003800000 */
[----:B0-----:R-:W0:Y:S01]  /*1010*/  LDC.64 R8, c[0x0][0x220] ;  /* 0x00008800ff087b82 */ /* 0x001e220000000a00 */
[----:B------:R-:W-:Y:S02]  /*1020*/  IMAD.IADD R15, R3, 0x1, R4 ;  /* 0x00000001030f7824 */ /* 0x000fe400078e0204 */
[----:B------:R-:W-:Y:S02]  /*1030*/  VIADD R4, R4, 0x80 ;  /* 0x0000008004047836 */ /* 0x000fe40000000000 */
[----:B0-----:R-:W-:-:S05]  /*1040*/  IMAD.WIDE.U32 R8, R15, 0x2, R8 ;  /* 0x000000020f087825 */ /* 0x001fca00078e0008 */
[----:B------:R1:W-:Y:S02]  /*1050*/  STG.E.U16 desc[UR4][R8.64], R11 ;  /* 0x0000000b08007986 */ /* 0x0003e4000c101504 */
.L_x_43201:
[----:B------:R-:W-:-:S13]  /*1060*/  ISETP.GE.AND P0, PT, R4, R5, PT ;  /* 0x000000050400720c */ /* 0x000fda0003f06270 */
[----:B------:R-:W-:Y:S05]  /*1070*/  @P0 BRA `(.L_x_43203) ;  /* 0x0000000000340947 */ /* 0x000fea0003800000 */
[----:B-1----:R-:W1:Y:S01]  /*1080*/  LDC.64 R8, c[0x0][0x220] ;  /* 0x00008800ff087b82 */ /* 0x002e620000000a00 */
[----:B------:R-:W-:Y:S02]  /*1090*/  IMAD.IADD R11, R3, 0x1, R4 ;  /* 0x00000001030b7824 */ /* 0x000fe400078e0204 */
[----:B------:R-:W-:Y:S02]  /*10a0*/  VIADD R4, R4, 0x80 ;  /* 0x0000008004047836 */ /* 0x000fe40000000000 */
[----:B-1----:R-:W-:-:S05]  /*10b0*/  IMAD.WIDE.U32 R8, R11, 0x2, R8 ;  /* 0x000000020b087825 */ /* 0x002fca00078e0008 */
[----:B------:R1:W-:Y:S02]  /*10c0*/  STG.E.U16 desc[UR4][R8.64], R6 ;  /* 0x0000000608007986 */ /* 0x0003e4000c101504 */
.L_x_43202:
        /* <DEDUP_REMOVED lines=8> */
.L_x_43203:
[----:B------:R-:W-:Y:S05]  /*1150*/  BSYNC B1 ;  /* 0x0000000000017941 */ /* 0x000fea0003800000 */
.L_x_43199:
[----:B------:R-:W-:-:S13]  /*1160*/  ISETP.GE.AND P0, PT, R4, R5, PT ;  /* 0x000000050400720c */ /* 0x000fda0003f06270 */
[----:B--2---:R-:W2:Y:S01]  /*1170*/  @!P0 LDC.64 R6, c[0x0][0x220] ;  /* 0x00008800ff068b82 */ /* 0x004ea20000000a00 */
[----:B-1----:R-:W-:Y:S02]  /*1180*/  @!P0 IMAD.IADD R9, R3, 0x1, R4 ;  /* 0x0000000103098824 */ /* 0x002fe400078e0204 */
[----:B------:R-:W-:Y:S02]  /*1190*/  @!P0 VIADD R4, R4, 0x80 ;  /* 0x0000008004048836 */ /* 0x000fe40000000000 */
[----:B--2---:R-:W-:-:S05]  /*11a0*/  @!P0 IMAD.WIDE.U32 R6, R9, 0x2, R6 ;  /* 0x0000000209068825 */ /* 0x004fca00078e0006 */
[----:B------:R2:W-:Y:S02]  /*11b0*/  @!P0 STG.E.U16 desc[UR4][R6.64], R13 ;  /* 0x0000000d06008986 */ /* 0x0005e4000c101504 */
.L_x_43204:
[----:B------:R-:W-:Y:S05]  /*11c0*/  BSYNC B0 ;  /* 0x0000000000007941 */ /* 0x000fea0003800000 */
.L_x_43198:
        /* <DEDUP_REMOVED lines=8> */
.L_x_43205:
        /* <DEDUP_REMOVED lines=11> */
.L_x_44674:


//--------------------- .text._ZN2at6native29vectorized_elementwise_kernelILi8EZZZNS0_49_GLOBAL__N__657f93f7_16_TensorCompare_cu_71e06f4e17where_kernel_implERNS_14TensorIteratorEENKUlvE_clEvENKUlvE0_clEvEUlbN3c104HalfES8_E_St5arrayIPcLm4EEEEviT0_T1_ --------------------------
	.section	.text._ZN2at6native29vectorized_elementwise_kernelILi8EZZZNS0_49_GLOBAL__N__657f93f7_16_TensorCompare_cu_71e06f4e17where_kernel_implERNS_14TensorIteratorEENKUlvE_clEvENKUlvE0_clEvEUlbN3c104HalfES8_E_St5arrayIPcLm4EEEEviT0_T1_,"ax",@progbits
	.align	128
        .global         _ZN2at6native29vectorized_elementwise_kernelILi8EZZZNS0_49_GLOBAL__N__657f93f7_16_TensorCompare_cu_71e06f4e17where_kernel_implERNS_14TensorIteratorEENKUlvE_clEvENKUlvE0_clEvEUlbN3c104HalfES8_E_St5arrayIPcLm4EEEEviT0_T1_
        .type           _ZN2at6native29vectorized_elementwise_kernelILi8EZZZNS0_49_GLOBAL__N__657f93f7_16_TensorCompare_cu_71e06f4e17where_kernel_implERNS_14TensorIteratorEENKUlvE_clEvENKUlvE0_clEvEUlbN3c104HalfES8_E_St5arrayIPcLm4EEEEviT0_T1_,@function
        .size           _ZN2at6native29vectorized_elementwise_kernelILi8EZZZNS0_49_GLOBAL__N__657f93f7_16_TensorCompare_cu_71e06f4e17where_kernel_implERNS_14TensorIteratorEENKUlvE_clEvENKUlvE0_clEvEUlbN3c104HalfES8_E_St5arrayIPcLm4EEEEviT0_T1_,(.L_x_44675 - _ZN2at6native29vectorized_elementwise_kernelILi8EZZZNS0_49_GLOBAL__N__657f93f7_16_TensorCompare_cu_71e06f4e17where_kernel_implERNS_14TensorIteratorEENKUlvE_clEvENKUlvE0_clEvEUlbN3c104HalfES8_E_St5arrayIPcLm4EEEEviT0_T1_)
        .other          _ZN2at6native29vectorized_elementwise_kernelILi8EZZZNS0_49_GLOBAL__N__657f93f7_16_TensorCompare_cu_71e06f4e17where_kernel_implERNS_14TensorIteratorEENKUlvE_clEvENKUlvE0_clEvEUlbN3c104HalfES8_E_St5arrayIPcLm4EEEEviT0_T1_,@"STO_CUDA_ENTRY STV_DEFAULT"
_ZN2at6native29vectorized_elementwise_kernelILi8EZZZNS0_49_GLOBAL__N__657f93f7_16_TensorCompare_cu_71e06f4e17where_kernel_implERNS_14TensorIteratorEENKUlvE_clEvENKUlvE0_clEvEUlbN3c104HalfES8_E_St5arrayIPcLm4EEEEviT0_T1_:
.text._ZN2at6native29vectorized_elementwise_kernelILi8EZZZNS0_49_GLOBAL__N__657f93f7_16_TensorCompare_cu_71e06f4e17where_kernel_implERNS_14TensorIteratorEENKUlvE_clEvENKUlvE0_clEvEUlbN3c104HalfES8_E_St5arrayIPcLm4EEEEviT0_T1_:
        /* <DEDUP_REMOVED lines=65> */
.L_x_43206:
        /* <DEDUP_REMOVED lines=192> */
.L_x_43209:
[----:B------:R-:W-:-:S13]  /*1010*/  ISETP.GE.AND P0, PT, R4, R5, PT ;  /* 0x000000050400720c */ /* 0x000fda0003f06270 */
[----:B------:R-:W-:Y:S05]  /*1020*/  @P0 BRA `(.L_x_43211) ;  /* 0x0000000000300947 */ /* 0x000fea0003800000 */
[----:B0-----:R-:W0:Y:S01]  /*1030*/  LDC.64 R8, c[0x0][0x220] ;  /* 0x00008800ff087b82 */ /* 0x001e220000000a00 */
[----:B------:R-:W-:Y:S02]  /*1040*/  IMAD.IADD R15, R3, 0x1, R4 ;  /* 0x00000001030f7824 */ /* 0x000fe400078e0204 */
[----:B------:R-:W-:Y:S02]  /*1050*/  VIADD R4, R4, 0x80 ;  /* 0x0000008004047836 */ /* 0x000fe40000000000 */
[----:B0-----:R-:W-:-:S05]  /*1060*/  IMAD.WIDE.U32 R8, R15, 0x2, R8 ;  /* 0x000000020f087825 */ /* 0x001fca00078e0008 */
[----:B------:R1:W-:Y:S02]  /*1070*/  STG.E.U16 desc[UR4][R8.64], R11 ;  /* 0x0000000b08007986 */ /* 0x0003e4000c101504 */
.L_x_43210:
[----:B------:R-:W-:-:S13]  /*1080*/  ISETP.GE.AND P0, PT, R4, R5, PT ;  /* 0x000000050400720c */ /* 0x000fda0003f06270 */
[----:B------:R-:W-:Y:S05]  /*1090*/  @P0 BRA `(.L_x_43212) ;  /* 0x0000000000340947 */ /* 0x000fea0003800000 */
[----:B-1----:R-:W1:Y:S01]  /*10a0*/  LDC.64 R8, c[0x0][0x220] ;  /* 0x00008800ff087b82 */ /* 0x002e620000000a00 */
[----:B------:R-:W-:Y:S02]  /*10b0*/  IMAD.IADD R11, R3, 0x1, R4 ;  /* 0x00000001030b7824 */ /* 0x000fe400078e0204 */
[----:B------:R-:W-:Y:S02]  /*10c0*/  VIADD R4, R4, 0x80 ;  /* 0x0000008004047836 */ /* 0x000fe40000000000 */
[----:B-1----:R-:W-:-:S05]  /*10d0*/  IMAD.WIDE.U32 R8, R11, 0x2, R8 ;  /* 0x000000020b087825 */ /* 0x002fca00078e0008 */
[----:B------:R1:W-:Y:S02]  /*10e0*/  STG.E.U16 desc[UR4][R8.64], R6 ;  /* 0x0000000608007986 */ /* 0x0003e4000c101504 */
.L_x_43211:
        /* <DEDUP_REMOVED lines=8> */
.L_x_43212:
[----:B------:R-:W-:Y:S05]  /*1170*/  BSYNC B1 ;  /* 0x0000000000017941 */ /* 0x000fea0003800000 */
.L_x_43208:
[----:B------:R-:W-:-:S13]  /*1180*/  ISETP.GE.AND P0, PT, R4, R5, PT ;  /* 0x000000050400720c */ /* 0x000fda0003f06270 */
[----:B--2---:R-:W2:Y:S01]  /*1190*/  @!P0 LDC.64 R6, c[0x0][0x220] ;  /* 0x00008800ff068b82 */ /* 0x004ea20000000a00 */
[----:B-1----:R-:W-:Y:S02]  /*11a0*/  @!P0 IMAD.IADD R9, R3, 0x1, R4 ;  /* 0x0000000103098824 */ /* 0x002fe400078e0204 */
[----:B------:R-:W-:Y:S02]  /*11b0*/  @!P0 VIADD R4, R4, 0x80 ;  /* 0x0000008004048836 */ /* 0x000fe40000000000 */
[----:B--2---:R-:W-:-:S05]  /*11c0*/  @!P0 IMAD.WIDE.U32 R6, R9, 0x2, R6 ;  /* 0x0000000209068825 */ /* 0x004fca00078e0006 */
[----:B------:R2:W-:Y:S02]  /*11d0*/  @!P0 STG.E.U16 desc[UR4][R6.64], R13 ;  /* 0x0000000d06008986 */ /* 0x0005e4000c101504 */
.L_x_43213:
[----:B------:R-:W-:Y:S05]  /*11e0*/  BSYNC B0 ;  /* 0x0000000000007941 */ /* 0x000fea0003800000 */
.L_x_43207:
        /* <DEDUP_REMOVED lines=8> */
.L_x_43214:
        /* <DEDUP_REMOVED lines=9> */
.L_x_44675:


//--------------------- .text._ZN2at6native18elementwise_kernelILi128ELi4EZNS0_15gpu_kernel_implIZZZNS0_49_GLOBAL__N__657f93f7_16_TensorCompare_cu_71e06f4e17where_kernel_implERNS_14TensorIteratorEENKUlvE_clEvENKUlvE_clEvEUlbN3c107complexINS8_4HalfEEESB_E_EEvRNS_18TensorIteratorBaseERKT_EUliE_EEviT1_ --------------------------
	.section	.text._ZN2at6native18elementwise_kernelILi128ELi4EZNS0_15gpu_kernel_implIZZZNS0_49_GLOBAL__N__657f93f7_16_TensorCompare_cu_71e06f4e17where_kernel_implERNS_14TensorIteratorEENKUlvE_clEvENKUlvE_clEvEUlbN3c107complexINS8_4HalfEEESB_E_EEvRNS_18TensorIteratorBaseERKT_EUliE_EEviT1_,"ax",@progbits
	.align	128
        .global         _ZN2at6native18elementwise_kernelILi128ELi4EZNS0_15gpu_kernel_implIZZZNS0_49_GLOBAL__N__657f93f7_16_TensorCompare_cu_71e06f4e17where_kernel_implERNS_14TensorIteratorEENKUlvE_clEvENKUlvE_clEvEUlbN3c107complexINS8_4HalfEEESB_E_EEvRNS_18TensorIteratorBaseERKT_EUliE_EEviT1_
        .type           _ZN2at6native18elementwise_kernelILi128ELi4EZNS0_15gpu_kernel_implIZZZNS0_49_GLOBAL__N__657f93f7_16_TensorCompare_cu_71e06f4e17where_kernel_implERNS_14TensorIteratorEENKUlvE_clEvENKUlvE_clEvEUlbN3c107complexINS8_4HalfEEESB_E_EEvRNS_18TensorIteratorBaseERKT_EUliE_EEviT1_,@function
        .size           _ZN2at6native18elementwise_kernelILi128ELi4EZNS0_15gpu_kernel_implIZZZNS0_49_GLOBAL__N__657f93f7_16_TensorCompare_cu_71e06f4e17where_kernel_implERNS_14TensorIteratorEENKUlvE_clEvENKUlvE_clEvEUlbN3c107complexINS8_4HalfEEESB_E_EEvRNS_18TensorIteratorBaseERKT_EUliE_EEviT1_,(.L_x_44676 - _ZN2at6native18elementwise_kernelILi128ELi4EZNS0_15gpu_kernel_implIZZZNS0_49_GLOBAL__N__657f93f7_16_TensorCompare_cu_71e06f4e17where_kernel_implERNS_14TensorIteratorEENKUlvE_clEvENKUlvE_clEvEUlbN3c107complexINS8_4HalfEEESB_E_EEvRNS_18TensorIteratorBaseERKT_EUliE_EEviT1_)
        .other          _ZN2at6native18elementwise_kernelILi128ELi4EZNS0_15gpu_kernel_implIZZZNS0_49_GLOBAL__N__657f93f7_16_TensorCompare_cu_71e06f4e17where_kernel_implERNS_14TensorIteratorEENKUlvE_clEvENKUlvE_clEvEUlbN3c107complexINS8_4HalfEEESB_E_EEvRNS_18TensorIteratorBaseERKT_EUliE_EEviT1_,@"STO_CUDA_ENTRY STV_DEFAULT"
_ZN2at6native18elementwise_kernelILi128ELi4EZNS0_15gpu_kernel_implIZZZNS0_49_GLOBAL__N__657f93f7_16_TensorCompare_cu_71e06f4e17where_kernel_implERNS_14TensorIteratorEENKUlvE_clEvENKUlvE_clEvEUlbN3c107complexINS8_4HalfEEESB_E_EEvRNS_18TensorIteratorBaseERKT_EUliE_EEviT1_:
.text._ZN2at6native18elementwise_kernelILi128ELi4EZNS0_15gpu_kernel_implIZZZNS0_49_GLOBAL__N__657f93f7_16_TensorCompare_cu_71e06f4e17where_kernel_implERNS_14TensorIteratorEENKUlvE_clEvENKUlvE_clEvEUlbN3c107complexINS8_4HalfEEESB_E_EEvRNS_18TensorIteratorBaseERKT_EUliE_EEviT1_:
        /* <DEDUP_REMOVED lines=391> */
.L_x_43217:
        /* <DEDUP_REMOVED lines=22> */
.L_x_43221:
[----:B------:R-:W2:Y:S02]  /*19d0*/  LDG.E.U8 R2, desc[UR36][R2.64] ;  /* 0x0000002402027981 */ /* 0x000ea4000c1e1100 */
[----:B--2---:R-:W-:-:S04]  /*19e0*/  ISETP.NE.AND P0, PT, R2, RZ, PT ;  /* 0x000000ff0200720c */ /* 0x004fc80003f05270 */
[----:B------:R-:W-:Y:S01]  /*19f0*/  P2R R23, PR, RZ, 0x1 ;  /* 0x00000001ff177803 */ /* 0x000fe20000000000 */
[----:B------:R-:W-:Y:S08]  /*1a00*/  BRA `(.L_x_43223) ;  /* 0x0000000c00c47947 */ /* 0x000ff00003800000 */
.L_x_43220:
        /* <DEDUP_REMOVED lines=11> */
.L_x_43225:
[----:B------:R-:W2:Y:S02]  /*1ac0*/  LDG.E R2, desc[UR36][R2.64] ;  /* 0x0000002402027981 */ /* 0x000ea4000c1e1900 */
[----:B--2---:R-:W-:-:S04]  /*1ad0*/  ISETP.NE.AND P0, PT, R2, RZ, PT ;  /* 0x000000ff0200720c */ /* 0x004fc80003f05270 */
[----:B------:R-:W-:Y:S01]  /*1ae0*/  P2R R23, PR, RZ, 0x1 ;  /* 0x00000001ff177803 */ /* 0x000fe20000000000 */
[----:B------:R-:W-:Y:S08]  /*1af0*/  BRA `(.L_x_43223) ;  /* 0x0000000c00887947 */ /* 0x000ff00003800000 */
.L_x_43224:
[----:B------:R-:W2:Y:S02]  /*1b00*/  LDG.E.U16 R2, desc[UR36][R2.64] ;  /* 0x0000002402027981 */ /* 0x000ea4000c1e1500 */
[----:B--2---:R-:W-:-:S04]  /*1b10*/  ISETP.NE.AND P0, PT, R2, RZ, PT ;  /* 0x000000ff0200720c */ /* 0x004fc80003f05270 */
[----:B------:R-:W-:Y:S01]  /*1b20*/  P2R R23, PR, RZ, 0x1 ;  /* 0x00000001ff177803 */ /* 0x000fe20000000000 */
[----:B------:R-:W-:Y:S08]  /*1b30*/  BRA `(.L_x_43223) ;  /* 0x0000000c00787947 */ /* 0x000ff00003800000 */
.L_x_43219:
        /* <DEDUP_REMOVED lines=10> */
.L_x_43227:
[----:B------:R-:W2:Y:S02]  /*1be0*/  LDG.E.U16 R0, desc[UR36][R2.64] ;  /* 0x0000002402007981 */ /* 0x000ea4000c1e1500 */
[----:B--2---:R-:W-:-:S05]  /*1bf0*/  HADD2.F32 R0, -RZ, R0.H0_H0 ;  /* 0x20000000ff007230 */ /* 0x004fca0000004100 */
[----:B------:R-:W-:-:S04]  /*1c00*/  FSETP.NEU.FTZ.AND P0, PT, R0, RZ, PT ;  /* 0x000000ff0000720b */ /* 0x000fc80003f1d000 */
[----:B------:R-:W-:Y:S01]  /*1c10*/  P2R R23, PR, RZ, 0x1 ;  /* 0x00000001ff177803 */ /* 0x000fe20000000000 */
[----:B------:R-:W-:Y:S08]  /*1c20*/  BRA `(.L_x_43223) ;  /* 0x0000000c003c7947 */ /* 0x000ff00003800000 */
.L_x_43226:
        /* <DEDUP_REMOVED lines=12> */
.L_x_43229:
        /* <DEDUP_REMOVED lines=11> */
.L_x_43228:
[----:B------:R-:W2:Y:S02]  /*1da0*/  LDG.E.64 R2, desc[UR36][R2.64] ;  /* 0x0000002402027981 */ /* 0x000ea4000c1e1b00 */
[----:B--2---:R-:W-:-:S06]  /*1db0*/  DSETP.NEU.AND P0, PT, R2, RZ, PT ;  /* 0x000000ff0200722a */ /* 0x004fcc0003f0d000 */
[----:B------:R-:W-:Y:S01]  /*1dc0*/  P2R R23, PR, RZ, 0x1 ;  /* 0x00000001ff177803 */ /* 0x000fe20000000000 */
[----:B------:R-:W-:Y:S07]  /*1dd0*/  BRA `(.L_x_43223) ;  /* 0x0000000800d07947 */ /* 0x000fee0003800000 */
.L_x_43218:
        /* <DEDUP_REMOVED lines=12> */
.L_x_43232:
[----:B------:R-:W2:Y:S02]  /*1ea0*/  LDG.E.128 R4, desc[UR36][R2.64] ;  /* 0x0000002402047981 */ /* 0x000ea4000c1e1d00 */
[----:B--2---:R-:W-:-:S06]  /*1eb0*/  DSETP.NEU.AND P0, PT, R6, RZ, PT ;  /* 0x000000ff0600722a */ /* 0x004fcc0003f0d000 */
[----:B------:R-:W-:-:S06]  /*1ec0*/  DSETP.NEU.OR P0, PT, R4, RZ, P0 ;  /* 0x000000ff0400722a */ /* 0x000fcc000070d400 */
[----:B------:R-:W-:Y:S01]  /*1ed0*/  P2R R23, PR, RZ, 0x1 ;  /* 0x00000001ff177803 */ /* 0x000fe20000000000 */
[----:B------:R-:W-:Y:S07]  /*1ee0*/  BRA `(.L_x_43223) ;  /* 0x00000008008c7947 */ /* 0x000fee0003800000 */
.L_x_43231:
        /* <DEDUP_REMOVED lines=28> */
.L_x_43234:
        /* <DEDUP_REMOVED lines=15> */
.L_x_43233:
[----:B------:R-:W2:Y:S02]  /*21a0*/  LDG.E.U16 R0, desc[UR36][R2.64] ;  /* 0x0000002402007981 */ /* 0x000ea4000c1e1500 */
[----:B--2---:R-:W-:-:S05]  /*21b0*/  IMAD.U32 R0, R0, 0x10000, RZ ;  /* 0x0001000000007824 */ /* 0x004fca00078e00ff */
[----:B------:R-:W-:-:S04]  /*21c0*/  FSETP.NEU.FTZ.AND P0, PT, R0, RZ, PT ;  /* 0x000000ff0000720b */ /* 0x000fc80003f1d000 */
[----:B------:R-:W-:Y:S01]  /*21d0*/  P2R R23, PR, RZ, 0x1 ;  /* 0x00000001ff177803 */ /* 0x000fe20000000000 */
[----:B------:R-:W-:Y:S08]  /*21e0*/  BRA `(.L_x_43223) ;  /* 0x0000000400cc7947 */ /* 0x000ff00003800000 */
.L_x_43230:
        /* <DEDUP_REMOVED lines=12> */
.L_x_43237:
        /* <DEDUP_REMOVED lines=21> */
.L_x_43241:
[----:B------:R-:W-:Y:S05]  /*2400*/  BSYNC B1 ;  /* 0x0000000000017941 */ /* 0x000fea0003800000 */
.L_x_43240:
[----:B------:R-:W-:Y:S01]  /*2410*/  LEA R3, R0, 0x3b800000, 0x17 ;  /* 0x3b80000000037811 */ /* 0x000fe200078eb8ff */
[----:B------:R-:W-:-:S05]  /*2420*/  IMAD.SHL.U32 R0, R2, 0x100000, RZ ;  /* 0x0010000002007824 */ /* 0x000fca00078e00ff */
[----:B------:R-:W-:-:S07]  /*2430*/  LOP3.LUT R0, R3, R0, R4, 0xfe, !PT ;  /* 0x0000000003007212 */ /* 0x000fce00078efe04 */
.L_x_43239:
[----:B------:R-:W-:Y:S05]  /*2440*/  BSYNC B0 ;  /* 0x0000000000007941 */ /* 0x000fea0003800000 */
.L_x_43238:
[----:B------:R-:W-:-:S04]  /*2450*/  FSETP.NEU.FTZ.AND P0, PT, R0, RZ, PT ;  /* 0x000000ff0000720b */ /* 0x000fc80003f1d000 */
[----:B------:R-:W-:Y:S01]  /*2460*/  P2R R23, PR, RZ, 0x1 ;  /* 0x00000001ff177803 */ /* 0x000fe20000000000 */
[----:B------:R-:W-:Y:S08]  /*2470*/  BRA `(.L_x_43223) ;  /* 0x0000000400287947 */ /* 0x000ff00003800000 */
.L_x_43236:
        /* <DEDUP_REMOVED lines=21> */
.L_x_43245:
[----:B------:R-:W-:Y:S05]  /*25d0*/  BSYNC B1 ;  /* 0x0000000000017941 */ /* 0x000fea0003800000 */
.L_x_43244:
[----:B------:R-:W-:Y:S01]  /*25e0*/  LEA R3, R0, 0x37800000, 0x17 ;  /* 0x3780000000037811 */ /* 0x000fe200078eb8ff */
[----:B------:R-:W-:-:S05]  /*25f0*/  IMAD.SHL.U32 R0, R2, 0x200000, RZ ;  /* 0x0020000002007824 */ /* 0x000fca00078e00ff */
[----:B------:R-:W-:-:S07]  /*2600*/  LOP3.LUT R0, R3, R0, R4, 0xfe, !PT ;  /* 0x0000000003007212 */ /* 0x000fce00078efe04 */
.L_x_43243:
[----:B------:R-:W-:Y:S05]  /*2610*/  BSYNC B0 ;  /* 0x0000000000007941 */ /* 0x000fea0003800000 */
.L_x_43242:
[----:B------:R-:W-:-:S04]  /*2620*/  FSETP.NEU.FTZ.AND P0, PT, R0, RZ, PT ;  /* 0x000000ff0000720b */ /* 0x000fc80003f1d000 */
[----:B------:R-:W-:Y:S01]  /*2630*/  P2R R23, PR, RZ, 0x1 ;  /* 0x00000001ff177803 */ /* 0x000fe20000000000 */
[----:B------:R-:W-:Y:S08]  /*2640*/  BRA `(.L_x_43223) ;  /* 0x0000000000b47947 */ /* 0x000ff00003800000 */
.L_x_43235:
        /* <DEDUP_REMOVED lines=14> */
.L_x_43249:
[----:B------:R-:W-:Y:S05]  /*2730*/  BSYNC B0 ;  /* 0x0000000000007941 */ /* 0x000fea0003800000 */
.L_x_43248:
[----:B------:R-:W-:-:S04]  /*2740*/  FSETP.NEU.FTZ.AND P0, PT, R0, RZ, PT ;  /* 0x000000ff0000720b */ /* 0x000fc80003f1d000 */
[----:B------:R-:W-:Y:S01]  /*2750*/  P2R R23, PR, RZ, 0x1 ;  /* 0x00000001ff177803 */ /* 0x000fe20000000000 */
[----:B------:R-:W-:Y:S08]  /*2760*/  BRA `(.L_x_43223) ;  /* 0x00000000006c7947 */ /* 0x000ff00003800000 */
.L_x_43222:
        /* <DEDUP_REMOVED lines=16> */
.L_x_43250:
[----:B------:R-:W-:-:S04]  /*2870*/  PLOP3.LUT P0, PT, PT, PT, PT, 0x8, 0x0 ;  /* 0x000000000000781c */ /* 0x000fc80003f0e170 */
[----:B------:R-:W-:Y:S01]  /*2880*/  P2R R23, PR, RZ, 0x1 ;  /* 0x00000001ff177803 */ /* 0x000fe20000000000 */
[----:B------:R-:W-:Y:S08]  /*2890*/  BRA `(.L_x_43223) ;  /* 0x0000000000207947 */ /* 0x000ff00003800000 */
.L_x_43247:
[----:B------:R-:W2:Y:S02]  /*28a0*/  LDG.E.64 R2, desc[UR36][R2.64] ;  /* 0x0000002402027981 */ /* 0x000ea4000c1e1b00 */
[----:B--2---:R-:W-:-:S04]  /*28b0*/  ISETP.NE.U32.AND P0, PT, R2, RZ, PT ;  /* 0x000000ff0200720c */ /* 0x004fc80003f05070 */
[----:B------:R-:W-:-:S04]  /*28c0*/  ISETP.NE.AND.EX P0, PT, R3, RZ, PT, P0 ;  /* 0x000000ff0300720c */ /* 0x000fc80003f05300 */
[----:B------:R-:W-:Y:S01]  /*28d0*/  P2R R23, PR, RZ, 0x1 ;  /* 0x00000001ff177803 */ /* 0x000fe20000000000 */
[----:B------:R-:W-:Y:S08]  /*28e0*/  BRA `(.L_x_43223) ;  /* 0x00000000000c7947 */ /* 0x000ff00003800000 */
.L_x_43246:
[----:B------:R-:W2:Y:S02]  /*28f0*/  LDG.E R2, desc[UR36][R2.64] ;  /* 0x0000002402027981 */ /* 0x000ea4000c1e1900 */
[----:B--2---:R-:W-:-:S04]  /*2900*/  ISETP.NE.AND P0, PT, R2, RZ, PT ;  /* 0x000000ff0200720c */ /* 0x004fc80003f05270 */
[----:B------:R-:W-:-:S09]  /*2910*/  P2R R23, PR, RZ, 0x1 ;  /* 0x00000001ff177803 */ /* 0x000fd20000000000 */
.L_x_43223:
        /* <DEDUP_REMOVED lines=16> */
[----:B------:R-:W-:Y:S01]  /*2a20*/  PRMT R18, RZ, 0x7610, R18 ;  /* 0x00007610ff127816 */ /* 0x000fe20000000012 */
[----:B--2---:R-:W0:Y:S02]  /*2a30*/  I2F.S16 R0, R4 ;  /* 0x0000000400007306 */ /* 0x004e240000101400 */
[----:B0-----:R-:W-:-:S04]  /*2a40*/  F2FP.F16.F32.PACK_AB R0, RZ, R0 ;  /* 0x00000000ff00723e */ /* 0x001fc800000000ff */
[----:B------:R-:W-:Y:S01]  /*2a50*/  PRMT R2, R0, 0x7610, R2 ;  /* 0x0000761000027816 */ /* 0x000fe20000000002 */
[----:B------:R-:W-:Y:S06]  /*2a60*/  BRA `(.L_x_43256) ;  /* 0x0000001000407947 */ /* 0x000fec0003800000 */
.L_x_43254:
[----:B------:R-:W2:Y:S01]  /*2a70*/  LDG.E.U8 R4, desc[UR36][R4.64] ;  /* 0x0000002404047981 */ /* 0x000ea2000c1e1100 */
[----:B------:R-:W-:Y:S02]  /*2a80*/  PRMT R18, RZ, 0x7610, R18 ;  /* 0x00007610ff127816 */ /* 0x000fe40000000012 */
[----:B--2---:R-:W-:-:S04]  /*2a90*/  I2FP.F32.U32 R0, R4 ;  /* 0x0000000400007245 */ /* 0x004fc80000201000 */
[----:B------:R-:W-:-:S04]  /*2aa0*/  F2FP.F16.F32.PACK_AB R0, RZ, R0 ;  /* 0x00000000ff00723e */ /* 0x000fc800000000ff */
[----:B------:R-:W-:Y:S01]  /*2ab0*/  PRMT R2, R0, 0x7610, R2 ;  /* 0x0000761000027816 */ /* 0x000fe20000000002 */
[----:B------:R-:W-:Y:S06]  /*2ac0*/  BRA `(.L_x_43256) ;  /* 0x0000001000287947 */ /* 0x000fec0003800000 */
.L_x_43253:
[----:B------:R-:W-:-:S13]  /*2ad0*/  ISETP.NE.AND P0, PT, R0, 0x2, PT ;  /* 0x000000020000780c */ /* 0x000fda0003f05270 */
[----:B------:R-:W-:Y:S05]  /*2ae0*/  @!P0 BRA `(.L_x_43257) ;  /* 0x0000000000408947 */ /* 0x000fea0003800000 */
[----:B------:R-:W-:-:S13]  /*2af0*/  ISETP.NE.AND P0, PT, R0, 0x3, PT ;  /* 0x000000030000780c */ /* 0x000fda0003f05270 */
[----:B------:R-:W-:Y:S05]  /*2b00*/  @!P0 BRA `(.L_x_43258) ;  /* 0x0000000000208947 */ /* 0x000fea0003800000 */
[----:B------:R-:W-:-:S13]  /*2b10*/  ISETP.NE.AND P0, PT, R0, 0x4, PT ;  /* 0x000000040000780c */ /* 0x000fda0003f05270 */
[----:B------:R-:W-:Y:S05]  /*2b20*/  @P0 BRA `(.L_x_43255) ;  /* 0x0000000c00980947 */ /* 0x000fea0003800000 */
[----:B------:R-:W2:Y:S01]  /*2b30*/  LDG.E.64 R4, desc[UR36][R4.64] ;  /* 0x0000002404047981 */ /* 0x000ea2000c1e1b00 */
[----:B------:R-:W-:Y:S01]  /*2b40*/  PRMT R18, RZ, 0x7610, R18 ;  /* 0x00007610ff127816 */ /* 0x000fe20000000012 */
[----:B--2---:R-:W0:Y:S02]  /*2b50*/  I2F.S64 R0, R4 ;  /* 0x0000000400007312 */ /* 0x004e240000301400 */
[----:B0-----:R-:W-:-:S04]  /*2b60*/  F2FP.F16.F32.PACK_AB R0, RZ, R0 ;  /* 0x00000000ff00723e */ /* 0x001fc800000000ff */
[----:B------:R-:W-:Y:S01]  /*2b70*/  PRMT R2, R0, 0x7610, R2 ;  /* 0x0000761000027816 */ /* 0x000fe20000000002 */
[----:B------:R-:W-:Y:S06]  /*2b80*/  BRA `(.L_x_43256) ;  /* 0x0000000c00f87947 */ /* 0x000fec0003800000 */
.L_x_43258:
[----:B------:R-:W2:Y:S01]  /*2b90*/  LDG.E R4, desc[UR36][R4.64] ;  /* 0x0000002404047981 */ /* 0x000ea2000c1e1900 */
[----:B------:R-:W-:Y:S02]  /*2ba0*/  PRMT R18, RZ, 0x7610, R18 ;  /* 0x00007610ff127816 */ /* 0x000fe40000000012 */
[----:B--2---:R-:W-:-:S04]  /*2bb0*/  I2FP.F32.S32 R0, R4 ;  /* 0x0000000400007245 */ /* 0x004fc80000201400 */
[----:B------:R-:W-:-:S04]  /*2bc0*/  F2FP.F16.F32.PACK_AB R0, RZ, R0 ;  /* 0x00000000ff00723e */ /* 0x000fc800000000ff */
[----:B------:R-:W-:Y:S01]  /*2bd0*/  PRMT R2, R0, 0x7610, R2 ;  /* 0x0000761000027816 */ /* 0x000fe20000000002 */
[----:B------:R-:W-:Y:S06]  /*2be0*/  BRA `(.L_x_43256) ;  /* 0x0000000c00e07947 */ /* 0x000fec0003800000 */
.L_x_43257:
[----:B------:R-:W2:Y:S01]  /*2bf0*/  LDG.E.U16 R4, desc[UR36][R4.64] ;  /* 0x0000002404047981 */ /* 0x000ea2000c1e1500 */
[----:B------:R-:W-:Y:S01]  /*2c00*/  PRMT R18, RZ, 0x7610, R18 ;  /* 0x00007610ff127816 */ /* 0x000fe20000000012 */
[----:B--2---:R-:W0:Y:S02]  /*2c10*/  I2F.S16 R0, R4 ;  /* 0x0000000400007306 */ /* 0x004e240000101400 */
[----:B0-----:R-:W-:-:S04]  /*2c20*/  F2FP.F16.F32.PACK_AB R0, RZ, R0 ;  /* 0x00000000ff00723e */ /* 0x001fc800000000ff */
[----:B------:R-:W-:Y:S01]  /*2c30*/  PRMT R2, R0, 0x7610, R2 ;  /* 0x0000761000027816 */ /* 0x000fe20000000002 */
[----:B------:R-:W-:Y:S06]  /*2c40*/  BRA `(.L_x_43256) ;  /* 0x0000000c00c87947 */ /* 0x000fec0003800000 */
.L_x_43252:
[----:B------:R-:W-:-:S13]  /*2c50*/  ISETP.GT.AND P0, PT, R0, 0x6, PT ;  /* 0x000000060000780c */ /* 0x000fda0003f04270 */
[----:B------:R-:W-:Y:S05]  /*2c60*/  @P0 BRA `(.L_x_43259) ;  /* 0x0000000000380947 */ /* 0x000fea0003800000 */
[----:B------:R-:W-:-:S13]  /*2c70*/  ISETP.NE.AND P0, PT, R0, 0x5, PT ;  /* 0x000000050000780c */ /* 0x000fda0003f05270 */
[----:B------:R-:W-:Y:S05]  /*2c80*/  @!P0 BRA `(.L_x_43260) ;  /* 0x0000000000188947 */ /* 0x000fea0003800000 */
[----:B------:R-:W-:-:S13]  /*2c90*/  ISETP.NE.AND P0, PT, R0, 0x6, PT ;  /* 0x000000060000780c */ /* 0x000fda0003f05270 */
[----:B------:R-:W-:Y:S05]  /*2ca0*/  @P0 BRA `(.L_x_43255) ;  /* 0x0000000c00380947 */ /* 0x000fea0003800000 */
[----:B------:R-:W2:Y:S01]  /*2cb0*/  LDG.E R4, desc[UR36][R4.64] ;  /* 0x0000002404047981 */ /* 0x000ea2000c1e1900 */
[----:B------:R-:W-:Y:S02]  /*2cc0*/  PRMT R18, RZ, 0x7610, R18 ;  /* 0x00007610ff127816 */ /* 0x000fe40000000012 */
[----:B--2---:R-:W-:Y:S01]  /*2cd0*/  F2FP.F16.F32.PACK_AB R2, RZ, R4 ;  /* 0x00000004ff02723e */ /* 0x004fe200000000ff */
[----:B------:R-:W-:Y:S06]  /*2ce0*/  BRA `(.L_x_43256) ;  /* 0x0000000c00a07947 */ /* 0x000fec0003800000 */
.L_x_43260:
[----:B------:R-:W2:Y:S01]  /*2cf0*/  LDG.E.U16 R0, desc[UR36][R4.64] ;  /* 0x0000002404007981 */ /* 0x000ea2000c1e1500 */
[----:B------:R-:W-:Y:S01]  /*2d00*/  PRMT R18, RZ, 0x7610, R18 ;  /* 0x00007610ff127816 */ /* 0x000fe20000000012 */
[----:B--2---:R-:W-:-:S05]  /*2d10*/  HADD2.F32 R0, -RZ, R0.H0_H0 ;  /* 0x20000000ff007230 */ /* 0x004fca0000004100 */
[----:B------:R-:W-:-:S04]  /*2d20*/  F2FP.F16.F32.PACK_AB R0, RZ, R0 ;  /* 0x00000000ff00723e */ /* 0x000fc800000000ff */
[----:B------:R-:W-:Y:S01]  /*2d30*/  PRMT R2, R0, 0x7610, R2 ;  /* 0x0000761000027816 */ /* 0x000fe20000000002 */
[----:B------:R-:W-:Y:S06]  /*2d40*/  BRA `(.L_x_43256) ;  /* 0x0000000c00887947 */ /* 0x000fec0003800000 */
.L_x_43259:
[----:B------:R-:W-:-:S13]  /*2d50*/  ISETP.NE.AND P0, PT, R0, 0x7, PT ;  /* 0x000000070000780c */ /* 0x000fda0003f05270 */
[----:B------:R-:W-:Y:S05]  /*2d60*/  @!P0 BRA `(.L_x_43261) ;  /* 0x0000000000348947 */ /* 0x000fea0003800000 */
[----:B------:R-:W-:-:S13]  /*2d70*/  ISETP.NE.AND P0, PT, R0, 0x8, PT ;  /* 0x000000080000780c */ /* 0x000fda0003f05270 */
[----:B------:R-:W-:Y:S05]  /*2d80*/  @!P0 BRA `(.L_x_43262) ;  /* 0x00000000001c8947 */ /* 0x000fea0003800000 */
[----:B------:R-:W-:-:S13]  /*2d90*/  ISETP.NE.AND P0, PT, R0, 0x9, PT ;  /* 0x000000090000780c */ /* 0x000fda0003f05270 */
[----:B------:R-:W-:Y:S05]  /*2da0*/  @P0 BRA `(.L_x_43255) ;  /* 0x0000000800f80947 */ /* 0x000fea0003800000 */
[----:B------:R-:W2:Y:S02]  /*2db0*/  LDG.E.64 R4, desc[UR36][R4.64] ;  /* 0x0000002404047981 */ /* 0x000ea4000c1e1b00 */
[----:B--2---:R-:W-:-:S04]  /*2dc0*/  F2FP.F16.F32.PACK_AB R5, R4, R5 ;  /* 0x000000050405723e */ /* 0x004fc800000000ff */
[C---:B------:R-:W-:Y:S02]  /*2dd0*/  PRMT R2, R5.reuse, 0x7632, R2 ;  /* 0x0000763205027816 */ /* 0x040fe40000000002 */
[----:B------:R-:W-:Y:S01]  /*2de0*/  PRMT R18, R5, 0x7610, R18 ;  /* 0x0000761005127816 */ /* 0x000fe20000000012 */
[----:B------:R-:W-:Y:S06]  /*2df0*/  BRA `(.L_x_43256) ;  /* 0x0000000c005c7947 */ /* 0x000fec0003800000 */
.L_x_43262:
[----:B------:R-:W2:Y:S02]  /*2e00*/  LDG.E R4, desc[UR36][R4.64] ;  /* 0x0000002404047981 */ /* 0x000ea4000c1e1900 */
[C---:B--2---:R-:W-:Y:S02]  /*2e10*/  PRMT R2, R4.reuse, 0x7610, R2 ;  /* 0x0000761004027816 */ /* 0x044fe40000000002 */
[----:B------:R-:W-:Y:S01]  /*2e20*/  PRMT R18, R4, 0x7632, R18 ;  /* 0x0000763204127816 */ /* 0x000fe20000000012 */
[----:B------:R-:W-:Y:S06]  /*2e30*/  BRA `(.L_x_43256) ;  /* 0x0000000c004c7947 */ /* 0x000fec0003800000 */
.L_x_43261:
[----:B------:R-:W2:Y:S01]  /*2e40*/  LDG.E.64 R4, desc[UR36][R4.64] ;  /* 0x0000002404047981 */ /* 0x000ea2000c1e1b00 */
[----:B------:R-:W-:Y:S01]  /*2e50*/  UMOV UR4, 0xf0000000 ;  /* 0xf000000000047882 */ /* 0x000fe20000000000 */
[----:B------:R-:W-:Y:S01]  /*2e60*/  UMOV UR5, 0x380fffff ;  /* 0x380fffff00057882 */ /* 0x000fe20000000000 */
[----:B------:R-:W-:Y:S01]  /*2e70*/  PRMT R18, RZ, 0x7610, R18 ;  /* 0x00007610ff127816 */ /* 0x000fe20000000012 */
[----:B--2---:R-:W0:Y:S01]  /*2e80*/  F2F.F32.F64 R0, R4 ;  /* 0x0000000400007310 */ /* 0x004e220000301000 */
[----:B------:R-:W-:-:S14]  /*2e90*/  DSETP.GEU.AND P0, PT, |R4|, UR4, PT ;  /* 0x0000000404007e2a */ /* 0x000fdc000bf0e200 */
[----:B0-----:R-:W-:-:S05]  /*2ea0*/  @!P0 FMUL R0, R0, 1.175494350822287508e-38 ;  /* 0x0080000000008820 */ /* 0x001fca0000400000 */
[----:B------:R-:W-:-:S04]  /*2eb0*/  F2FP.F16.F32.PACK_AB R0, RZ, R0 ;  /* 0x00000000ff00723e */ /* 0x000fc800000000ff */
[----:B------:R-:W-:Y:S01]  /*2ec0*/  PRMT R2, R0, 0x7610, R2 ;  /* 0x0000761000027816 */ /* 0x000fe20000000002 */
[----:B------:R-:W-:Y:S06]  /*2ed0*/  BRA `(.L_x_43256) ;  /* 0x0000000c00247947 */ /* 0x000fec0003800000 */
.L_x_43251:
        /* <DEDUP_REMOVED lines=9> */
[----:B------:R-:W-:Y:S02]  /*2f70*/  PRMT R18, RZ, 0x7610, R18 ;  /* 0x00007610ff127816 */ /* 0x000fe40000000012 */
[----:B--2---:R-:W-:-:S04]  /*2f80*/  ISETP.NE.AND P0, PT, R4, RZ, PT ;  /* 0x000000ff0400720c */ /* 0x004fc80003f05270 */
[----:B------:R-:W-:-:S04]  /*2f90*/  FSEL R0, RZ, 1, !P0 ;  /* 0x3f800000ff007808 */ /* 0x000fc80004000000 */
[----:B------:R-:W-:-:S04]  /*2fa0*/  F2FP.F16.F32.PACK_AB R0, RZ, R0 ;  /* 0x00000000ff00723e */ /* 0x000fc800000000ff */
[----:B------:R-:W-:Y:S01]  /*2fb0*/  PRMT R2, R0, 0x7610, R2 ;  /* 0x0000761000027816 */ /* 0x000fe20000000002 */
[----:B------:R-:W-:Y:S06]  /*2fc0*/  BRA `(.L_x_43256) ;  /* 0x0000000800e87947 */ /* 0x000fec0003800000 */
.L_x_43265:
[----:B------:R-:W2:Y:S01]  /*2fd0*/  LDG.E.128 R4, desc[UR36][R4.64] ;  /* 0x0000002404047981 */ /* 0x000ea2000c1e1d00 */
[----:B------:R-:W-:Y:S01]  /*2fe0*/  UMOV UR4, 0xf0000000 ;  /* 0xf000000000047882 */ /* 0x000fe20000000000 */
[----:B------:R-:W-:Y:S01]  /*2ff0*/  UMOV UR5, 0x380fffff ;  /* 0x380fffff00057882 */ /* 0x000fe20000000000 */
[----:B--2---:R-:W0:Y:S01]  /*3000*/  F2F.F32.F64 R0, R4 ;  /* 0x0000000400007310 */ /* 0x004e220000301000 */
[----:B------:R-:W-:Y:S02]  /*3010*/  DSETP.GEU.AND P0, PT, |R4|, UR4, PT ;  /* 0x0000000404007e2a */ /* 0x000fe4000bf0e200 */
[----:B------:R-:W-:-:S05]  /*3020*/  DSETP.GEU.AND P1, PT, |R6|, UR4, PT ;  /* 0x0000000406007e2a */ /* 0x000fca000bf2e200 */
[----:B------:R-:W1:Y:S07]  /*3030*/  F2F.F32.F64 R2, R6 ;  /* 0x0000000600027310 */ /* 0x000e6e0000301000 */
[----:B0-----:R-:W-:-:S05]  /*3040*/  @!P0 FMUL R0, R0, 1.175494350822287508e-38 ;  /* 0x0080000000008820 */ /* 0x001fca0000400000 */
[----:B------:R-:W-:Y:S01]  /*3050*/  F2FP.F16.F32.PACK_AB R0, RZ, R0 ;  /* 0x00000000ff00723e */ /* 0x000fe200000000ff */
[----:B-1----:R-:W-:-:S05]  /*3060*/  @!P1 FMUL R2, R2, 1.175494350822287508e-38 ;  /* 0x0080000002029820 */ /* 0x002fca0000400000 */
[----:B------:R-:W-:Y:S02]  /*3070*/  F2FP.F16.F32.PACK_AB R18, RZ, R2 ;  /* 0x00000002ff12723e */ /* 0x000fe400000000ff */
[----:B------:R-:W-:Y:S01]  /*3080*/  PRMT R2, R0, 0x7610, R2 ;  /* 0x0000761000027816 */ /* 0x000fe20000000002 */
[----:B------:R-:W-:Y:S06]  /*3090*/  BRA `(.L_x_43256) ;  /* 0x0000000800b47947 */ /* 0x000fec0003800000 */
.L_x_43264:
        /* <DEDUP_REMOVED lines=8> */
[----:B------:R-:W-:Y:S01]  /*3120*/  PRMT R18, RZ, 0x7610, R18 ;  /* 0x00007610ff127816 */ /* 0x000fe20000000012 */
        /* <DEDUP_REMOVED lines=20> */
.L_x_43267:
[----:B------:R-:W2:Y:S01]  /*3270*/  LDG.E.U8 R3, desc[UR36][R4.64] ;  /* 0x0000002404037981 */ /* 0x000ea2000c1e1100 */
[----:B------:R-:W-:Y:S01]  /*3280*/  PRMT R18, RZ, 0x7610, R18 ;  /* 0x00007610ff127816 */ /* 0x000fe20000000012 */
        /* <DEDUP_REMOVED lines=13> */
.L_x_43266:
[----:B------:R-:W2:Y:S01]  /*3360*/  LDG.E.U16 R0, desc[UR36][R4.64] ;  /* 0x0000002404007981 */ /* 0x000ea2000c1e1500 */
[----:B------:R-:W-:Y:S01]  /*3370*/  PRMT R18, RZ, 0x7610, R18 ;  /* 0x00007610ff127816 */ /* 0x000fe20000000012 */
[----:B--2---:R-:W-:-:S05]  /*3380*/  IMAD.U32 R0, R0, 0x10000, RZ ;  /* 0x0001000000007824 */ /* 0x004fca00078e00ff */
[----:B------:R-:W-:-:S04]  /*3390*/  F2FP.F16.F32.PACK_AB R0, RZ, R0 ;  /* 0x00000000ff00723e */ /* 0x000fc800000000ff */
[----:B------:R-:W-:Y:S01]  /*33a0*/  PRMT R2, R0, 0x7610, R2 ;  /* 0x0000761000027816 */ /* 0x000fe20000000002 */
[----:B------:R-:W-:Y:S06]  /*33b0*/  BRA `(.L_x_43256) ;  /* 0x0000000400ec7947 */ /* 0x000fec0003800000 */
.L_x_43263:
        /* <DEDUP_REMOVED lines=9> */
[----:B------:R-:W-:Y:S02]  /*3450*/  PRMT R18, RZ, 0x7610, R18 ;  /* 0x00007610ff127816 */ /* 0x000fe40000000012 */
[----:B--2---:R-:W-:-:S04]  /*3460*/  I2FP.F32.U32 R0, R0 ;  /* 0x0000000000007245 */ /* 0x004fc80000201000 */
[----:B------:R-:W-:-:S04]  /*3470*/  F2FP.F16.F32.PACK_AB R0, RZ, R0 ;  /* 0x00000000ff00723e */ /* 0x000fc800000000ff */
[----:B------:R-:W-:Y:S01]  /*3480*/  PRMT R2, R0, 0x7610, R2 ;  /* 0x0000761000027816 */ /* 0x000fe20000000002 */
[----:B------:R-:W-:Y:S06]  /*3490*/  BRA `(.L_x_43256) ;  /* 0x0000000400b47947 */ /* 0x000fec0003800000 */
.L_x_43270:
        /* <DEDUP_REMOVED lines=21> */
.L_x_43274:
[----:B------:R-:W-:Y:S05]  /*35f0*/  BSYNC B1 ;  /* 0x0000000000017941 */ /* 0x000fea0003800000 */
.L_x_43273:
[----:B------:R-:W-:Y:S01]  /*3600*/  LEA R3, R0, 0x3b800000, 0x17 ;  /* 0x3b80000000037811 */ /* 0x000fe200078eb8ff */
[----:B------:R-:W-:-:S05]  /*3610*/  IMAD.SHL.U32 R0, R2, 0x100000, RZ ;  /* 0x0010000002007824 */ /* 0x000fca00078e00ff */
[----:B------:R-:W-:-:S07]  /*3620*/  LOP3.LUT R0, R3, R0, R4, 0xfe, !PT ;  /* 0x0000000003007212 */ /* 0x000fce00078efe04 */
.L_x_43272:
[----:B------:R-:W-:Y:S05]  /*3630*/  BSYNC B0 ;  /* 0x0000000000007941 */ /* 0x000fea0003800000 */
.L_x_43271:
[----:B------:R-:W-:Y:S02]  /*3640*/  F2FP.F16.F32.PACK_AB R0, RZ, R0 ;  /* 0x00000000ff00723e */ /* 0x000fe400000000ff */
[----:B------:R-:W-:Y:S02]  /*3650*/  PRMT R18, RZ, 0x7610, R18 ;  /* 0x00007610ff127816 */ /* 0x000fe40000000012 */
[----:B------:R-:W-:Y:S01]  /*3660*/  PRMT R2, R0, 0x7610, R2 ;  /* 0x0000761000027816 */ /* 0x000fe20000000002 */
[----:B------:R-:W-:Y:S06]  /*3670*/  BRA `(.L_x_43256) ;  /* 0x00000004003c7947 */ /* 0x000fec0003800000 */
.L_x_43269:
        /* <DEDUP_REMOVED lines=21> */
.L_x_43278:
[----:B------:R-:W-:Y:S05]  /*37d0*/  BSYNC B1 ;  /* 0x0000000000017941 */ /* 0x000fea0003800000 */
.L_x_43277:
[----:B------:R-:W-:Y:S01]  /*37e0*/  LEA R3, R0, 0x37800000, 0x17 ;  /* 0x3780000000037811 */ /* 0x000fe200078eb8ff */
[----:B------:R-:W-:-:S05]  /*37f0*/  IMAD.SHL.U32 R0, R2, 0x200000, RZ ;  /* 0x0020000002007824 */ /* 0x000fca00078e00ff */
[----:B------:R-:W-:-:S07]  /*3800*/  LOP3.LUT R0, R3, R0, R4, 0xfe, !PT ;  /* 0x0000000003007212 */ /* 0x000fce00078efe04 */
.L_x_43276:
[----:B------:R-:W-:Y:S05]  /*3810*/  BSYNC B0 ;  /* 0x0000000000007941 */ /* 0x000fea0003800000 */
.L_x_43275:
[----:B------:R-:W-:Y:S02]  /*3820*/  F2FP.F16.F32.PACK_AB R0, RZ, R0 ;  /* 0x00000000ff00723e */ /* 0x000fe400000000ff */
[----:B------:R-:W-:Y:S02]  /*3830*/  PRMT R18, RZ, 0x7610, R18 ;  /* 0x00007610ff127816 */ /* 0x000fe40000000012 */
[----:B------:R-:W-:Y:S01]  /*3840*/  PRMT R2, R0, 0x7610, R2 ;  /* 0x0000761000027816 */ /* 0x000fe20000000002 */
[----:B------:R-:W-:Y:S06]  /*3850*/  BRA `(.L_x_43256) ;  /* 0x0000000000c47947 */ /* 0x000fec0003800000 */
.L_x_43268:
        /* <DEDUP_REMOVED lines=14> */
.L_x_43282:
[----:B------:R-:W-:Y:S05]  /*3940*/  BSYNC B0 ;  /* 0x0000000000007941 */ /* 0x000fea0003800000 */
.L_x_43281:
[----:B------:R-:W-:Y:S02]  /*3950*/  F2FP.F16.F32.PACK_AB R0, RZ, R0 ;  /* 0x00000000ff00723e */ /* 0x000fe400000000ff */
[----:B------:R-:W-:Y:S02]  /*3960*/  PRMT R18, RZ, 0x7610, R18 ;  /* 0x00007610ff127816 */ /* 0x000fe40000000012 */
[----:B------:R-:W-:Y:S01]  /*3970*/  PRMT R2, R0, 0x7610, R2 ;  /* 0x0000761000027816 */ /* 0x000fe20000000002 */
[----:B------:R-:W-:Y:S06]  /*3980*/  BRA `(.L_x_43256) ;  /* 0x0000000000787947 */ /* 0x000fec0003800000 */
.L_x_43255:
        /* <DEDUP_REMOVED lines=16> */
.L_x_43283:
[----:B------:R-:W-:Y:S02]  /*3a90*/  PRMT R18, RZ, 0x7610, R18 ;  /* 0x00007610ff127816 */ /* 0x000fe40000000012 */
[----:B------:R-:W-:Y:S01]  /*3aa0*/  PRMT R2, RZ, 0x7610, R2 ;  /* 0x00007610ff027816 */ /* 0x000fe20000000002 */
[----:B------:R-:W-:Y:S06]  /*3ab0*/  BRA `(.L_x_43256) ;  /* 0x00000000002c7947 */ /* 0x000fec0003800000 */
.L_x_43280:
[----:B------:R-:W2:Y:S01]  /*3ac0*/  LDG.E.64 R4, desc[UR36][R4.64] ;  /* 0x0000002404047981 */ /* 0x000ea2000c1e1b00 */
[----:B------:R-:W-:Y:S01]  /*3ad0*/  PRMT R18, RZ, 0x7610, R18 ;  /* 0x00007610ff127816 */ /* 0x000fe20000000012 */
[----:B--2---:R-:W0:Y:S02]  /*3ae0*/  I2F.U64 R0, R4 ;  /* 0x0000000400007312 */ /* 0x004e240000301000 */
[----:B0-----:R-:W-:-:S04]  /*3af0*/  F2FP.F16.F32.PACK_AB R0, RZ, R0 ;  /* 0x00000000ff00723e */ /* 0x001fc800000000ff */
[----:B------:R-:W-:Y:S01]  /*3b00*/  PRMT R2, R0, 0x7610, R2 ;  /* 0x0000761000027816 */ /* 0x000fe20000000002 */
[----:B------:R-:W-:Y:S06]  /*3b10*/  BRA `(.L_x_43256) ;  /* 0x0000000000147947 */ /* 0x000fec0003800000 */
.L_x_43279:
[----:B------:R-:W2:Y:S01]  /*3b20*/  LDG.E R4, desc[UR36][R4.64] ;  /* 0x0000002404047981 */ /* 0x000ea2000c1e1900 */
[----:B------:R-:W-:Y:S02]  /*3b30*/  PRMT R18, RZ, 0x7610, R18 ;  /* 0x00007610ff127816 */ /* 0x000fe40000000012 */
[----:B--2---:R-:W-:-:S04]  /*3b40*/  I2FP.F32.U32 R0, R4 ;  /* 0x0000000400007245 */ /* 0x004fc80000201000 */
[----:B------:R-:W-:-:S04]  /*3b50*/  F2FP.F16.F32.PACK_AB R0, RZ, R0 ;  /* 0x00000000ff00723e */ /* 0x000fc800000000ff */
[----:B------:R-:W-:-:S07]  /*3b60*/  PRMT R2, R0, 0x7610, R2 ;  /* 0x0000761000027816 */ /* 0x000fce0000000002 */
.L_x_43256:
        /* <DEDUP_REMOVED lines=21> */
.L_x_43287:
[----:B------:R-:W2:Y:S01]  /*3cc0*/  LDG.E.U8 R4, desc[UR36][R4.64] ;  /* 0x0000002404047981 */ /* 0x000ea2000c1e1100 */
[----:B------:R-:W-:Y:S02]  /*3cd0*/  PRMT R3, RZ, 0x7610, R3 ;  /* 0x00007610ff037816 */ /* 0x000fe40000000003 */
[----:B--2---:R-:W-:-:S04]  /*3ce0*/  I2FP.F32.U32 R0, R4 ;  /* 0x0000000400007245 */ /* 0x004fc80000201000 */
[----:B------:R-:W-:-:S04]  /*3cf0*/  F2FP.F16.F32.PACK_AB R0, RZ, R0 ;  /* 0x00000000ff00723e */ /* 0x000fc800000000ff */
[----:B------:R-:W-:Y:S01]  /*3d00*/  PRMT R9, R0, 0x7610, R9 ;  /* 0x0000761000097816 */ /* 0x000fe20000000009 */
[----:B------:R-:W-:Y:S06]  /*3d10*/  BRA `(.L_x_43289) ;  /* 0x00000010002c7947 */ /* 0x000fec0003800000 */
.L_x_43286:
        /* <DEDUP_REMOVED lines=12> */
.L_x_43291:
[----:B------:R-:W2:Y:S01]  /*3de0*/  LDG.E R4, desc[UR36][R4.64] ;  /* 0x0000002404047981 */ /* 0x000ea2000c1e1900 */
[----:B------:R-:W-:Y:S02]  /*3df0*/  PRMT R3, RZ, 0x7610, R3 ;  /* 0x00007610ff037816 */ /* 0x000fe40000000003 */
[----:B--2---:R-:W-:-:S04]  /*3e00*/  I2FP.F32.S32 R0, R4 ;  /* 0x0000000400007245 */ /* 0x004fc80000201400 */
[----:B------:R-:W-:-:S04]  /*3e10*/  F2FP.F16.F32.PACK_AB R0, RZ, R0 ;  /* 0x00000000ff00723e */ /* 0x000fc800000000ff */
[----:B------:R-:W-:Y:S01]  /*3e20*/  PRMT R9, R0, 0x7610, R9 ;  /* 0x0000761000097816 */ /* 0x000fe20000000009 */
[----:B------:R-:W-:Y:S06]  /*3e30*/  BRA `(.L_x_43289) ;  /* 0x0000000c00e47947 */ /* 0x000fec0003800000 */
.L_x_43290:
[----:B------:R-:W2:Y:S01]  /*3e40*/  LDG.E.U16 R4, desc[UR36][R4.64] ;  /* 0x0000002404047981 */ /* 0x000ea2000c1e1500 */
[----:B------:R-:W-:Y:S01]  /*3e50*/  PRMT R3, RZ, 0x7610, R3 ;  /* 0x00007610ff037816 */ /* 0x000fe20000000003 */
[----:B--2---:R-:W0:Y:S02]  /*3e60*/  I2F.S16 R0, R4 ;  /* 0x0000000400007306 */ /* 0x004e240000101400 */
[----:B0-----:R-:W-:-:S04]  /*3e70*/  F2FP.F16.F32.PACK_AB R0, RZ, R0 ;  /* 0x00000000ff00723e */ /* 0x001fc800000000ff */
[----:B------:R-:W-:Y:S01]  /*3e80*/  PRMT R9, R0, 0x7610, R9 ;  /* 0x0000761000097816 */ /* 0x000fe20000000009 */
[----:B------:R-:W-:Y:S06]  /*3e90*/  BRA `(.L_x_43289) ;  /* 0x0000000c00cc7947 */ /* 0x000fec0003800000 */
.L_x_43285:
        /* <DEDUP_REMOVED lines=10> */
.L_x_43293:
[----:B------:R-:W2:Y:S01]  /*3f40*/  LDG.E.U16 R0, desc[UR36][R4.64] ;  /* 0x0000002404007981 */ /* 0x000ea2000c1e1500 */
[----:B------:R-:W-:Y:S01]  /*3f50*/  PRMT R3, RZ, 0x7610, R3 ;  /* 0x00007610ff037816 */ /* 0x000fe20000000003 */
[----:B--2---:R-:W-:-:S05]  /*3f60*/  HADD2.F32 R0, -RZ, R0.H0_H0 ;  /* 0x20000000ff007230 */ /* 0x004fca0000004100 */
[----:B------:R-:W-:-:S04]  /*3f70*/  F2FP.F16.F32.PACK_AB R0, RZ, R0 ;  /* 0x00000000ff00723e */ /* 0x000fc800000000ff */
[----:B------:R-:W-:Y:S01]  /*3f80*/  PRMT R9, R0, 0x7610, R9 ;  /* 0x0000761000097816 */ /* 0x000fe20000000009 */
[----:B------:R-:W-:Y:S06]  /*3f90*/  BRA `(.L_x_43289) ;  /* 0x0000000c008c7947 */ /* 0x000fec0003800000 */
.L_x_43292:
        /* <DEDUP_REMOVED lines=11> */
.L_x_43295:
[----:B------:R-:W2:Y:S02]  /*4050*/  LDG.E R3, desc[UR36][R4.64] ;  /* 0x0000002404037981 */ /* 0x000ea4000c1e1900 */
[C---:B--2---:R-:W-:Y:S02]  /*4060*/  PRMT R9, R3.reuse, 0x7610, R9 ;  /* 0x0000761003097816 */ /* 0x044fe40000000009 */
[----:B------:R-:W-:Y:S01]  /*4070*/  PRMT R3, R3, 0x7632, R3 ;  /* 0x0000763203037816 */ /* 0x000fe20000000003 */
[----:B------:R-:W-:Y:S06]  /*4080*/  BRA `(.L_x_43289) ;  /* 0x0000000c00507947 */ /* 0x000fec0003800000 */
.L_x_43294:
        /* <DEDUP_REMOVED lines=10> */
.L_x_43284:
        /* <DEDUP_REMOVED lines=15> */
.L_x_43298:
        /* <DEDUP_REMOVED lines=9> */
[----:B-1----:R-:W-:-:S03]  /*42b0*/  @!P1 FMUL R3, R3, 1.175494350822287508e-38 ;  /* 0x0080000003039820 */ /* 0x002fc60000400000 */
[----:B------:R-:W-:Y:S02]  /*42c0*/  PRMT R9, R0, 0x7610, R9 ;  /* 0x0000761000097816 */ /* 0x000fe40000000009 */
[----:B------:R-:W-:Y:S01]  /*42d0*/  F2FP.F16.F32.PACK_AB R3, RZ, R3 ;  /* 0x00000003ff03723e */ /* 0x000fe200000000ff */
[----:B------:R-:W-:Y:S06]  /*42e0*/  BRA `(.L_x_43289) ;  /* 0x0000000800b87947 */ /* 0x000fec0003800000 */
.L_x_43297:
        /* <DEDUP_REMOVED lines=20> */
[----:B------:R-:W-:Y:S02]  /*4430*/  SHF.L.U32 R6, R3, R6, RZ ;  /* 0x0000000603067219 */ /* 0x000fe400000006ff */
[----:B------:R-:W-:Y:S02]  /*4440*/  PRMT R3, RZ, 0x7610, R3 ;  /* 0x00007610ff037816 */ /* 0x000fe40000000003 */
[----:B------:R-:W-:-:S04]  /*4450*/  LEA.HI R6, R6, R9, RZ, 0x1c ;  /* 0x0000000906067211 */ /* 0x000fc800078fe0ff */
[----:B------:R-:W-:-:S04]  /*4460*/  LOP3.LUT R7, R6, 0x7f800000, R7, 0xf8, !PT ;  /* 0x7f80000006077812 */ /* 0x000fc800078ef807 */
[----:B------:R-:W-:-:S04]  /*4470*/  LOP3.LUT R7, R7, R4, RZ, 0x30, !PT ;  /* 0x0000000407077212 */ /* 0x000fc800078e30ff */
[----:B------:R-:W-:-:S04]  /*4480*/  LOP3.LUT R7, R7, 0x80000000, R0, 0xf8, !PT ;  /* 0x8000000007077812 */ /* 0x000fc800078ef800 */
[----:B------:R-:W-:-:S04]  /*4490*/  F2FP.F16.F32.PACK_AB R7, RZ, R7 ;  /* 0x00000007ff07723e */ /* 0x000fc800000000ff */
[----:B------:R-:W-:Y:S01]  /*44a0*/  PRMT R9, R7, 0x7610, R9 ;  /* 0x0000761007097816 */ /* 0x000fe20000000009 */
[----:B------:R-:W-:Y:S06]  /*44b0*/  BRA `(.L_x_43289) ;  /* 0x0000000800447947 */ /* 0x000fec0003800000 */
.L_x_43300:
        /* <DEDUP_REMOVED lines=11> */
[----:B------:R-:W-:Y:S02]  /*4570*/  LOP3.LUT R0, R3, 0x80000000, R0, 0xf8, !PT ;  /* 0x8000000003007812 */ /* 0x000fe400078ef800 */
[----:B------:R-:W-:Y:S02]  /*4580*/  PRMT R3, RZ, 0x7610, R3 ;  /* 0x00007610ff037816 */ /* 0x000fe40000000003 */
[----:B------:R-:W-:-:S04]  /*4590*/  F2FP.F16.F32.PACK_AB R0, RZ, R0 ;  /* 0x00000000ff00723e */ /* 0x000fc800000000ff */
[----:B------:R-:W-:Y:S01]  /*45a0*/  PRMT R9, R0, 0x7610, R9 ;  /* 0x0000761000097816 */ /* 0x000fe20000000009 */
[----:B------:R-:W-:Y:S06]  /*45b0*/  BRA `(.L_x_43289) ;  /* 0x0000000800047947 */ /* 0x000fec0003800000 */
.L_x_43299:
[----:B------:R-:W2:Y:S01]  /*45c0*/  LDG.E.U16 R0, desc[UR36][R4.64] ;  /* 0x0000002404007981 */ /* 0x000ea2000c1e1500 */
[----:B------:R-:W-:Y:S01]  /*45d0*/  PRMT R3, RZ, 0x7610, R3 ;  /* 0x00007610ff037816 */ /* 0x000fe20000000003 */
[----:B--2---:R-:W-:-:S05]  /*45e0*/  IMAD.U32 R0, R0, 0x10000, RZ ;  /* 0x0001000000007824 */ /* 0x004fca00078e00ff */
[----:B------:R-:W-:-:S04]  /*45f0*/  F2FP.F16.F32.PACK_AB R0, RZ, R0 ;  /* 0x00000000ff00723e */ /* 0x000fc800000000ff */
[----:B------:R-:W-:Y:S01]  /*4600*/  PRMT R9, R0, 0x7610, R9 ;  /* 0x0000761000097816 */ /* 0x000fe20000000009 */
[----:B------:R-:W-:Y:S06]  /*4610*/  BRA `(.L_x_43289) ;  /* 0x0000000400ec7947 */ /* 0x000fec0003800000 */
.L_x_43296:
        /* <DEDUP_REMOVED lines=14> */
.L_x_43303:
        /* <DEDUP_REMOVED lines=21> */
.L_x_43307:
[----:B------:R-:W-:Y:S05]  /*4850*/  BSYNC B1 ;  /* 0x0000000000017941 */ /* 0x000fea0003800000 */
.L_x_43306:
[----:B------:R-:W-:Y:S01]  /*4860*/  LEA R5, R0, 0x3b800000, 0x17 ;  /* 0x3b80000000057811 */ /* 0x000fe200078eb8ff */
[----:B------:R-:W-:-:S05]  /*4870*/  IMAD.SHL.U32 R0, R3, 0x100000, RZ ;  /* 0x0010000003007824 */ /* 0x000fca00078e00ff */
[----:B------:R-:W-:-:S07]  /*4880*/  LOP3.LUT R0, R5, R0, R6, 0xfe, !PT ;  /* 0x0000000005007212 */ /* 0x000fce00078efe06 */
.L_x_43305:
[----:B------:R-:W-:Y:S05]  /*4890*/  BSYNC B0 ;  /* 0x0000000000007941 */ /* 0x000fea0003800000 */
.L_x_43304:
[----:B------:R-:W-:Y:S02]  /*48a0*/  F2FP.F16.F32.PACK_AB R0, RZ, R0 ;  /* 0x00000000ff00723e */ /* 0x000fe400000000ff */
[----:B------:R-:W-:Y:S02]  /*48b0*/  PRMT R3, RZ, 0x7610, R3 ;  /* 0x00007610ff037816 */ /* 0x000fe40000000003 */
[----:B------:R-:W-:Y:S01]  /*48c0*/  PRMT R9, R0, 0x7610, R9 ;  /* 0x0000761000097816 */ /* 0x000fe20000000009 */
[----:B------:R-:W-:Y:S06]  /*48d0*/  BRA `(.L_x_43289) ;  /* 0x00000004003c7947 */ /* 0x000fec0003800000 */
.L_x_43302:
        /* <DEDUP_REMOVED lines=21> */
.L_x_43311:
[----:B------:R-:W-:Y:S05]  /*4a30*/  BSYNC B1 ;  /* 0x0000000000017941 */ /* 0x000fea0003800000 */
.L_x_43310:
[----:B------:R-:W-:Y:S01]  /*4a40*/  LEA R5, R0, 0x37800000, 0x17 ;  /* 0x3780000000057811 */ /* 0x000fe200078eb8ff */
[----:B------:R-:W-:-:S05]  /*4a50*/  IMAD.SHL.U32 R0, R3, 0x200000, RZ ;  /* 0x0020000003007824 */ /* 0x000fca00078e00ff */
[----:B------:R-:W-:-:S07]  /*4a60*/  LOP3.LUT R0, R5, R0, R6, 0xfe, !PT ;  /* 0x0000000005007212 */ /* 0x000fce00078efe06 */
.L_x_43309:
[----:B------:R-:W-:Y:S05]  /*4a70*/  BSYNC B0 ;  /* 0x0000000000007941 */ /* 0x000fea0003800000 */
.L_x_43308:
[----:B------:R-:W-:Y:S02]  /*4a80*/  F2FP.F16.F32.PACK_AB R0, RZ, R0 ;  /* 0x00000000ff00723e */ /* 0x000fe400000000ff */
[----:B------:R-:W-:Y:S02]  /*4a90*/  PRMT R3, RZ, 0x7610, R3 ;  /* 0x00007610ff037816 */ /* 0x000fe40000000003 */
[----:B------:R-:W-:Y:S01]  /*4aa0*/  PRMT R9, R0, 0x7610, R9 ;  /* 0x0000761000097816 */ /* 0x000fe20000000009 */
[----:B------:R-:W-:Y:S06]  /*4ab0*/  BRA `(.L_x_43289) ;  /* 0x0000000000c47947 */ /* 0x000fec0003800000 */
.L_x_43301:
        /* <DEDUP_REMOVED lines=14> */
.L_x_43315:
[----:B------:R-:W-:Y:S05]  /*4ba0*/  BSYNC B0 ;  /* 0x0000000000007941 */ /* 0x000fea0003800000 */
.L_x_43314:
[----:B------:R-:W-:Y:S02]  /*4bb0*/  F2FP.F16.F32.PACK_AB R0, RZ, R0 ;  /* 0x00000000ff00723e */ /* 0x000fe400000000ff */
[----:B------:R-:W-:Y:S02]  /*4bc0*/  PRMT R3, RZ, 0x7610, R3 ;  /* 0x00007610ff037816 */ /* 0x000fe40000000003 */
[----:B------:R-:W-:Y:S01]  /*4bd0*/  PRMT R9, R0, 0x7610, R9 ;  /* 0x0000761000097816 */ /* 0x000fe20000000009 */
[----:B------:R-:W-:Y:S06]  /*4be0*/  BRA `(.L_x_43289) ;  /* 0x0000000000787947 */ /* 0x000fec0003800000 */
.L_x_43288:
        /* <DEDUP_REMOVED lines=16> */
.L_x_43316:
[----:B------:R-:W-:Y:S02]  /*4cf0*/  PRMT R3, RZ, 0x7610, R3 ;  /* 0x00007610ff037816 */ /* 0x000fe40000000003 */
[----:B------:R-:W-:Y:S01]  /*4d00*/  PRMT R9, RZ, 0x7610, R9 ;  /* 0x00007610ff097816 */ /* 0x000fe20000000009 */
[----:B------:R-:W-:Y:S06]  /*4d10*/  BRA `(.L_x_43289) ;  /* 0x00000000002c7947 */ /* 0x000fec0003800000 */
.L_x_43313:
[----:B------:R-:W2:Y:S01]  /*4d20*/  LDG.E.64 R4, desc[UR36][R4.64] ;  /* 0x0000002404047981 */ /* 0x000ea2000c1e1b00 */
[----:B------:R-:W-:Y:S01]  /*4d30*/  PRMT R3, RZ, 0x7610, R3 ;  /* 0x00007610ff037816 */ /* 0x000fe20000000003 */
[----:B--2---:R-:W0:Y:S02]  /*4d40*/  I2F.U64 R0, R4 ;  /* 0x0000000400007312 */ /* 0x004e240000301000 */
[----:B0-----:R-:W-:-:S04]  /*4d50*/  F2FP.F16.F32.PACK_AB R0, RZ, R0 ;  /* 0x00000000ff00723e */ /* 0x001fc800000000ff */
[----:B------:R-:W-:Y:S01]  /*4d60*/  PRMT R9, R0, 0x7610, R9 ;  /* 0x0000761000097816 */ /* 0x000fe20000000009 */
[----:B------:R-:W-:Y:S06]  /*4d70*/  BRA `(.L_x_43289) ;  /* 0x0000000000147947 */ /* 0x000fec0003800000 */
.L_x_43312:
[----:B------:R-:W2:Y:S01]  /*4d80*/  LDG.E R4, desc[UR36][R4.64] ;  /* 0x0000002404047981 */ /* 0x000ea2000c1e1900 */
[----:B------:R-:W-:Y:S02]  /*4d90*/  PRMT R3, RZ, 0x7610, R3 ;  /* 0x00007610ff037816 */ /* 0x000fe40000000003 */
[----:B--2---:R-:W-:-:S04]  /*4da0*/  I2FP.F32.U32 R0, R4 ;  /* 0x0000000400007245 */ /* 0x004fc80000201000 */
[----:B------:R-:W-:-:S04]  /*4db0*/  F2FP.F16.F32.PACK_AB R0, RZ, R0 ;  /* 0x00000000ff00723e */ /* 0x000fc800000000ff */
[----:B------:R-:W-:-:S07]  /*4dc0*/  PRMT R9, R0, 0x7610, R9 ;  /* 0x0000761000097816 */ /* 0x000fce0000000009 */
.L_x_43289:
[----:B------:R-:W0:Y:S01]  /*4dd0*/  LDC.U8 R4, c[0x0][0x500] ;  /* 0x00014000ff047b82 */ /* 0x000e220000000000 */
[----:B------:R-:W-:-:S04]  /*4de0*/  ISETP.NE.AND P1, PT, R23, RZ, PT ;  /* 0x000000ff1700720c */ /* 0x000fc80003f25270 */
[----:B------:R-:W-:Y:S02]  /*4df0*/  SEL R9, R2, R9, P1 ;  /* 0x0000000902097207 */ /* 0x000fe40000800000 */
[----:B------:R-:W-:Y:S02]  /*4e00*/  SEL R18, R18, R3, P1 ;  /* 0x0000000312127207 */ /* 0x000fe40000800000 */
        /* <DEDUP_REMOVED lines=15> */
.L_x_43320:
[----:B------:R-:W-:-:S06]  /*4f00*/  HADD2.F32 R3, -RZ, R9.H0_H0 ;  /* 0x20000009ff037230 */ /* 0x000fcc0000004100 */
[----:B------:R-:W0:Y:S02]  /*4f10*/  F2I.S64.TRUNC R2, R3 ;  /* 0x0000000300027311 */ /* 0x000e24000020d900 */
[----:B0-----:R0:W-:Y:S01]  /*4f20*/  STG.E.U8 desc[UR36][R16.64], R2 ;  /* 0x0000000210007986 */ /* 0x0011e2000c101124 */
[----:B------:R-:W-:Y:S05]  /*4f30*/  BRA `(.L_x_43322) ;  /* 0x0000000c00907947 */ /* 0x000fea0003800000 */
.L_x_43319:
        /* <DEDUP_REMOVED lines=10> */
.L_x_43324:
[----:B------:R-:W-:-:S06]  /*4fe0*/  HADD2.F32 R9, -RZ, R9.H0_H0 ;  /* 0x20000009ff097230 */ /* 0x000fcc0000004100 */
[----:B------:R-:W0:Y:S02]  /*4ff0*/  F2I.FTZ.TRUNC.NTZ R9, R9 ;  /* 0x0000000900097305 */ /* 0x000e24000021f100 */
[----:B0-----:R0:W-:Y:S01]  /*5000*/  STG.E desc[UR36][R16.64], R9 ;  /* 0x0000000910007986 */ /* 0x0011e2000c101924 */
[----:B------:R-:W-:Y:S05]  /*5010*/  BRA `(.L_x_43322) ;  /* 0x0000000c00587947 */ /* 0x000fea0003800000 */
.L_x_43323:
[----:B------:R-:W-:-:S06]  /*5020*/  HADD2.F32 R9, -RZ, R9.H0_H0 ;  /* 0x20000009ff097230 */ /* 0x000fcc0000004100 */
[----:B------:R-:W0:Y:S02]  /*5030*/  F2I.FTZ.TRUNC.NTZ R9, R9 ;  /* 0x0000000900097305 */ /* 0x000e24000021f100 */
[----:B0-----:R0:W-:Y:S01]  /*5040*/  STG.E.U16 desc[UR36][R16.64], R9 ;  /* 0x0000000910007986 */ /* 0x0011e2000c101524 */
[----:B------:R-:W-:Y:S05]  /*5050*/  BRA `(.L_x_43322) ;  /* 0x0000000c00487947 */ /* 0x000fea0003800000 */
.L_x_43318:
        /* <DEDUP_REMOVED lines=9> */
.L_x_43326:
[----:B------:R0:W-:Y:S01]  /*50f0*/  STG.E.U16 desc[UR36][R16.64], R9 ;  /* 0x0000000910007986 */ /* 0x0001e2000c101524 */
[----:B------:R-:W-:Y:S05]  /*5100*/  BRA `(.L_x_43322) ;  /* 0x0000000c001c7947 */ /* 0x000fea0003800000 */
.L_x_43325:
[----:B------:R-:W-:-:S13]  /*5110*/  ISETP.NE.AND P0, PT, R0, 0x7, PT ;  /* 0x000000070000780c */ /* 0x000fda0003f05270 */
[----:B------:R-:W-:Y:S05]  /*5120*/  @!P0 BRA `(.L_x_43327) ;  /* 0x00000000002c8947 */ /* 0x000fea0003800000 */
[----:B------:R-:W-:-:S13]  /*5130*/  ISETP.NE.AND P0, PT, R0, 0x8, PT ;  /* 0x000000080000780c */ /* 0x000fda0003f05270 */
[----:B------:R-:W-:Y:S05]  /*5140*/  @!P0 BRA `(.L_x_43328) ;  /* 0x0000000000188947 */ /* 0x000fea0003800000 */
[----:B------:R-:W-:-:S13]  /*5150*/  ISETP.NE.AND P0, PT, R0, 0x9, PT ;  /* 0x000000090000780c */ /* 0x000fda0003f05270 */
[----:B------:R-:W-:Y:S05]  /*5160*/  @P0 BRA `(.L_x_43321) ;  /* 0x0000000800a40947 */ /* 0x000fea0003800000 */
[----:B------:R-:W-:Y:S02]  /*5170*/  HADD2.F32 R3, -RZ, R18.H0_H0 ;  /* 0x20000012ff037230 */ /* 0x000fe40000004100 */
[----:B------:R-:W-:-:S05]  /*5180*/  HADD2.F32 R2, -RZ, R9.H0_H0 ;  /* 0x20000009ff027230 */ /* 0x000fca0000004100 */
[----:B------:R0:W-:Y:S01]  /*5190*/  STG.E.64 desc[UR36][R16.64], R2 ;  /* 0x0000000210007986 */ /* 0x0001e2000c101b24 */
[----:B------:R-:W-:Y:S05]  /*51a0*/  BRA `(.L_x_43322) ;  /* 0x0000000800f47947 */ /* 0x000fea0003800000 */
.L_x_43328:
[----:B------:R-:W-:-:S05]  /*51b0*/  PRMT R3, R9, 0x5410, R18 ;  /* 0x0000541009037816 */ /* 0x000fca0000000012 */
[----:B------:R0:W-:Y:S01]  /*51c0*/  STG.E desc[UR36][R16.64], R3 ;  /* 0x0000000310007986 */ /* 0x0001e2000c101924 */
[----:B------:R-:W-:Y:S05]  /*51d0*/  BRA `(.L_x_43322) ;  /* 0x0000000800e87947 */ /* 0x000fea0003800000 */
.L_x_43327:
[----:B------:R-:W-:-:S05]  /*51e0*/  HADD2.F32 R2, -RZ, R9.H0_H0 ;  /* 0x20000009ff027230 */ /* 0x000fca0000004100 */
[----:B------:R-:W-:-:S06]  /*51f0*/  FMUL.FTZ R2, R2, 1 ;  /* 0x3f80000002027820 */ /* 0x000fcc0000410000 */
[----:B------:R-:W0:Y:S02]  /*5200*/  F2F.F64.F32 R2, R2 ;  /* 0x0000000200027310 */ /* 0x000e240000201800 */
[----:B0-----:R0:W-:Y:S01]  /*5210*/  STG.E.64 desc[UR36][R16.64], R2 ;  /* 0x0000000210007986 */ /* 0x0011e2000c101b24 */
[----:B------:R-:W-:Y:S05]  /*5220*/  BRA `(.L_x_43322) ;  /* 0x0000000800d47947 */ /* 0x000fea0003800000 */
.L_x_43317:
        /* <DEDUP_REMOVED lines=9> */
[----:B------:R-:W-:-:S03]  /*52c0*/  IMAD.MOV.U32 R3, RZ, RZ, 0x1 ;  /* 0x00000001ff037424 */ /* 0x000fc600078e00ff */
[----:B------:R-:W-:-:S13]  /*52d0*/  FSETP.NEU.FTZ.AND P0, PT, R9, RZ, PT ;  /* 0x000000ff0900720b */ /* 0x000fda0003f1d000 */
[----:B------:R-:W-:-:S05]  /*52e0*/  @!P0 HADD2.F32 R18, -RZ, R18.H0_H0 ;  /* 0x20000012ff128230 */ /* 0x000fca0000004100 */
[----:B------:R-:W-:-:S04]  /*52f0*/  @!P0 FSETP.NEU.FTZ.AND P1, PT, R18, RZ, PT ;  /* 0x000000ff1200820b */ /* 0x000fc80003f3d000 */
[----:B------:R-:W-:-:S05]  /*5300*/  @!P0 SEL R3, RZ, 0x1, !P1 ;  /* 0x00000001ff038807 */ /* 0x000fca0004800000 */
[----:B------:R0:W-:Y:S01]  /*5310*/  STG.E.U8 desc[UR36][R16.64], R3 ;  /* 0x0000000310007986 */ /* 0x0001e2000c101124 */
[----:B------:R-:W-:Y:S05]  /*5320*/  BRA `(.L_x_43322) ;  /* 0x0000000800947947 */ /* 0x000fea0003800000 */
.L_x_43331:
[----:B------:R-:W-:Y:S02]  /*5330*/  HADD2.F32 R6, -RZ, R18.H0_H0 ;  /* 0x20000012ff067230 */ /* 0x000fe40000004100 */
[----:B------:R-:W-:-:S03]  /*5340*/  HADD2.F32 R9, -RZ, R9.H0_H0 ;  /* 0x20000009ff097230 */ /* 0x000fc60000004100 */
[----:B------:R-:W-:Y:S02]  /*5350*/  FMUL.FTZ R6, R6, 1 ;  /* 0x3f80000006067820 */ /* 0x000fe40000410000 */
[----:B------:R-:W-:-:S04]  /*5360*/  FMUL.FTZ R4, R9, 1 ;  /* 0x3f80000009047820 */ /* 0x000fc80000410000 */
[----:B------:R-:W-:Y:S08]  /*5370*/  F2F.F64.F32 R6, R6 ;  /* 0x0000000600067310 */ /* 0x000ff00000201800 */
[----:B------:R-:W0:Y:S02]  /*5380*/  F2F.F64.F32 R4, R4 ;  /* 0x0000000400047310 */ /* 0x000e240000201800 */
[----:B0-----:R0:W-:Y:S01]  /*5390*/  STG.E.128 desc[UR36][R16.64], R4 ;  /* 0x0000000410007986 */ /* 0x0011e2000c101d24 */
[----:B------:R-:W-:Y:S05]  /*53a0*/  BRA `(.L_x_43322) ;  /* 0x0000000800747947 */ /* 0x000fea0003800000 */
.L_x_43330:
        /* <DEDUP_REMOVED lines=21> */
.L_x_43335:
[----:B------:R-:W-:Y:S05]  /*5500*/  BSYNC B0 ;  /* 0x0000000000007941 */ /* 0x000fea0003800000 */
.L_x_43334:
[----:B------:R-:W-:-:S05]  /*5510*/  LOP3.LUT R3, R0, R3, RZ, 0xfc, !PT ;  /* 0x0000000300037212 */ /* 0x000fca00078efcff */
[----:B------:R0:W-:Y:S01]  /*5520*/  STG.E.U8 desc[UR36][R16.64], R3 ;  /* 0x0000000310007986 */ /* 0x0001e2000c101124 */
[----:B------:R-:W-:Y:S05]  /*5530*/  BRA `(.L_x_43322) ;  /* 0x0000000800107947 */ /* 0x000fea0003800000 */
.L_x_43333:
        /* <DEDUP_REMOVED lines=13> */
.L_x_43337:
[----:B------:R-:W-:Y:S01]  /*5610*/  IMAD.MOV.U32 R0, RZ, RZ, 0x7f ;  /* 0x0000007fff007424 */ /* 0x000fe200078e00ff */
[----:B------:R-:W-:-:S04]  /*5620*/  ISETP.GT.U32.AND P0, PT, R2, 0x7f800000, PT ;  /* 0x7f8000000200780c */ /* 0x000fc80003f04070 */
[----:B------:R-:W-:-:S09]  /*5630*/  SEL R0, R0, 0x7c, P0 ;  /* 0x0000007c00007807 */ /* 0x000fd20000000000 */
.L_x_43338:
[----:B------:R-:W-:Y:S05]  /*5640*/  BSYNC B0 ;  /* 0x0000000000007941 */ /* 0x000fea0003800000 */
.L_x_43336:
[----:B------:R-:W-:-:S04]  /*5650*/  LOP3.LUT R2, R9, 0x80000000, RZ, 0xc0, !PT ;  /* 0x8000000009027812 */ /* 0x000fc800078ec0ff */
[----:B------:R-:W-:-:S04]  /*5660*/  SHF.R.U32.HI R3, RZ, 0x18, R2 ;  /* 0x00000018ff037819 */ /* 0x000fc80000011602 */
[----:B------:R-:W-:-:S05]  /*5670*/  LOP3.LUT R3, R0, R3, RZ, 0xfc, !PT ;  /* 0x0000000300037212 */ /* 0x000fca00078efcff */
[----:B------:R0:W-:Y:S01]  /*5680*/  STG.E.U8 desc[UR36][R16.64], R3 ;  /* 0x0000000310007986 */ /* 0x0001e2000c101124 */
[----:B------:R-:W-:Y:S05]  /*5690*/  BRA `(.L_x_43322) ;  /* 0x0000000400b87947 */ /* 0x000fea0003800000 */
.L_x_43332:
[----:B------:R-:W-:-:S05]  /*56a0*/  HADD2.F32 R0, -RZ, R9.H0_H0 ;  /* 0x20000009ff007230 */ /* 0x000fca0000004100 */
[----:B------:R-:W-:-:S05]  /*56b0*/  F2FP.BF16.F32.PACK_AB R0, RZ, R0 ;  /* 0x00000000ff00723e */ /* 0x000fca00000010ff */
[----:B------:R0:W-:Y:S01]  /*56c0*/  STG.E.U16 desc[UR36][R16.64], R0 ;  /* 0x0000000010007986 */ /* 0x0001e2000c101524 */
[----:B------:R-:W-:Y:S05]  /*56d0*/  BRA `(.L_x_43322) ;  /* 0x0000000400a87947 */ /* 0x000fea0003800000 */
.L_x_43329:
        /* <DEDUP_REMOVED lines=12> */
.L_x_43341:
        /* <DEDUP_REMOVED lines=17> */
.L_x_43344:
[----:B------:R-:W-:-:S04]  /*58b0*/  LOP3.LUT R2, R9, 0x80000000, RZ, 0xc0, !PT ;  /* 0x8000000009027812 */ /* 0x000fc800078ec0ff */
[----:B------:R-:W-:-:S04]  /*58c0*/  SHF.R.U32.HI R3, RZ, 0x18, R2 ;  /* 0x00000018ff037819 */ /* 0x000fc80000011602 */
[----:B------:R-:W-:-:S04]  /*58d0*/  LOP3.LUT R0, R0, R3, RZ, 0xfc, !PT ;  /* 0x0000000300007212 */ /* 0x000fc800078efcff */
[----:B------:R-:W-:-:S07]  /*58e0*/  PRMT R8, R0, 0x7610, R8 ;  /* 0x0000761000087816 */ /* 0x000fce0000000008 */
.L_x_43343:
[----:B------:R-:W-:Y:S05]  /*58f0*/  BSYNC B0 ;  /* 0x0000000000007941 */ /* 0x000fea0003800000 */
.L_x_43342:
[----:B------:R3:W-:Y:S01]  /*5900*/  STG.E.U8 desc[UR36][R16.64], R8 ;  /* 0x0000000810007986 */ /* 0x0007e2000c101124 */
[----:B------:R-:W-:Y:S05]  /*5910*/  BRA `(.L_x_43322) ;  /* 0x0000000400187947 */ /* 0x000fea0003800000 */
.L_x_43340:
        /* <DEDUP_REMOVED lines=17> */
.L_x_43347:
[----:B------:R-:W-:-:S04]  /*5a30*/  LOP3.LUT R2, R9, 0x80000000, RZ, 0xc0, !PT ;  /* 0x8000000009027812 */ /* 0x000fc800078ec0ff */
[----:B------:R-:W-:-:S04]  /*5a40*/  SHF.R.U32.HI R3, RZ, 0x18, R2 ;  /* 0x00000018ff037819 */ /* 0x000fc80000011602 */
[----:B------:R-:W-:-:S04]  /*5a50*/  LOP3.LUT R0, R0, R3, RZ, 0xfc, !PT ;  /* 0x0000000300007212 */ /* 0x000fc800078efcff */
[----:B------:R-:W-:-:S07]  /*5a60*/  PRMT R8, R0, 0x7610, R8 ;  /* 0x0000761000087816 */ /* 0x000fce0000000008 */
.L_x_43346:
[----:B------:R-:W-:Y:S05]  /*5a70*/  BSYNC B0 ;  /* 0x0000000000007941 */ /* 0x000fea0003800000 */
.L_x_43345:
[----:B------:R0:W-:Y:S01]  /*5a80*/  STG.E.U8 desc[UR36][R16.64], R8 ;  /* 0x0000000810007986 */ /* 0x0001e2000c101124 */
[----:B------:R-:W-:Y:S05]  /*5a90*/  BRA `(.L_x_43322) ;  /* 0x0000000000b87947 */ /* 0x000fea0003800000 */
.L_x_43339:
        /* <DEDUP_REMOVED lines=22> */
.L_x_43321:
        /* <DEDUP_REMOVED lines=16> */
.L_x_43350:
[----:B------:R-:W-:Y:S05]  /*5d00*/  BRA `(.L_x_43322) ;  /* 0x00000000001c7947 */ /* 0x000fea0003800000 */
.L_x_43349:
[----:B------:R-:W-:-:S06]  /*5d10*/  HADD2.F32 R2, -RZ, R9.H0_H0 ;  /* 0x20000009ff027230 */ /* 0x000fcc0000004100 */
[----:B------:R-:W0:Y:S02]  /*5d20*/  F2I.U64.TRUNC R2, R2 ;  /* 0x0000000200027311 */ /* 0x000e24000020d800 */
[----:B0-----:R1:W-:Y:S01]  /*5d30*/  STG.E.64 desc[UR36][R16.64], R2 ;  /* 0x0000000210007986 */ /* 0x0013e2000c101b24 */
[----:B------:R-:W-:Y:S05]  /*5d40*/  BRA `(.L_x_43322) ;  /* 0x00000000000c7947 */ /* 0x000fea0003800000 */
.L_x_43348:
[----:B------:R-:W-:-:S06]  /*5d50*/  HADD2.F32 R9, -RZ, R9.H0_H0 ;  /* 0x20000009ff097230 */ /* 0x000fcc0000004100 */
[----:B------:R-:W0:Y:S02]  /*5d60*/  F2I.FTZ.U32.TRUNC.NTZ R9, R9 ;  /* 0x0000000900097305 */ /* 0x000e24000021f000 */
[----:B0-----:R0:W-:Y:S02]  /*5d70*/  STG.E desc[UR36][R16.64], R9 ;  /* 0x0000000910007986 */ /* 0x0011e4000c101924 */
.L_x_43322:
[----:B------:R-:W-:-:S04]  /*5d80*/  IMAD R19, R22, 0x200, R19 ;  /* 0x0000020016137824 */ /* 0x000fc800078e0213 */
[----:B------:R-:W-:-:S07]  /*5d90*/  VIADD R23, R19, 0x80 ;  /* 0x0000008013177836 */ /* 0x000fce0000000000 */
.L_x_43216:
[----:B------:R-:W-:Y:S05]  /*5da0*/  BSYNC B6 ;  /* 0x0000000000067941 */ /* 0x000fea0003800000 */
.L_x_43215:
        /* <DEDUP_REMOVED lines=384> */
.L_x_43353:
        /* <DEDUP_REMOVED lines=22> */
.L_x_43357:
[----:B------:R-:W2:Y:S02]  /*7710*/  LDG.E.U8 R2, desc[UR36][R2.64] ;  /* 0x0000002402027981 */ /* 0x000ea4000c1e1100 */
[----:B--2---:R-:W-:-:S04]  /*7720*/  ISETP.NE.AND P0, PT, R2, RZ, PT ;  /* 0x000000ff0200720c */ /* 0x004fc80003f05270 */
[----:B------:R-:W-:Y:S01]  /*7730*/  P2R R19, PR, RZ, 0x1 ;  /* 0x00000001ff137803 */ /* 0x000fe20000000000 */
[----:B------:R-:W-:Y:S08]  /*7740*/  BRA `(.L_x_43359) ;  /* 0x0000000c00c47947 */ /* 0x000ff00003800000 */
.L_x_43356:
        /* <DEDUP_REMOVED lines=11> */
.L_x_43361:
[----:B------:R-:W2:Y:S02]  /*7800*/  LDG.E R2, desc[UR36][R2.64] ;  /* 0x0000002402027981 */ /* 0x000ea4000c1e1900 */
[----:B--2---:R-:W-:-:S04]  /*7810*/  ISETP.NE.AND P0, PT, R2, RZ, PT ;  /* 0x000000ff0200720c */ /* 0x004fc80003f05270 */
[----:B------:R-:W-:Y:S01]  /*7820*/  P2R R19, PR, RZ, 0x1 ;  /* 0x00000001ff137803 */ /* 0x000fe20000000000 */
[----:B------:R-:W-:Y:S08]  /*7830*/  BRA `(.L_x_43359) ;  /* 0x0000000c00887947 */ /* 0x000ff00003800000 */
.L_x_43360:
[----:B------:R-:W2:Y:S02]  /*7840*/  LDG.E.U16 R2, desc[UR36][R2.64] ;  /* 0x0000002402027981 */ /* 0x000ea4000c1e1500 */
[----:B--2---:R-:W-:-:S04]  /*7850*/  ISETP.NE.AND P0, PT, R2, RZ, PT ;  /* 0x000000ff0200720c */ /* 0x004fc80003f05270 */
[----:B------:R-:W-:Y:S01]  /*7860*/  P2R R19, PR, RZ, 0x1 ;  /* 0x00000001ff137803 */ /* 0x000fe20000000000 */
[----:B------:R-:W-:Y:S08]  /*7870*/  BRA `(.L_x_43359) ;  /* 0x0000000c00787947 */ /* 0x000ff00003800000 */
.L_x_43355:
        /* <DEDUP_REMOVED lines=10> */
.L_x_43363:
[----:B------:R-:W2:Y:S02]  /*7920*/  LDG.E.U16 R0, desc[UR36][R2.64] ;  /* 0x0000002402007981 */ /* 0x000ea4000c1e1500 */
[----:B--2---:R-:W-:-:S05]  /*7930*/  HADD2.F32 R0, -RZ, R0.H0_H0 ;  /* 0x20000000ff007230 */ /* 0x004fca0000004100 */
[----:B------:R-:W-:-:S04]  /*7940*/  FSETP.NEU.FTZ.AND P0, PT, R0, RZ, PT ;  /* 0x000000ff0000720b */ /* 0x000fc80003f1d000 */
[----:B------:R-:W-:Y:S01]  /*7950*/  P2R R19, PR, RZ, 0x1 ;  /* 0x00000001ff137803 */ /* 0x000fe20000000000 */
[----:B------:R-:W-:Y:S08]  /*7960*/  BRA `(.L_x_43359) ;  /* 0x0000000c003c7947 */ /* 0x000ff00003800000 */
.L_x_43362:
        /* <DEDUP_REMOVED lines=12> */
.L_x_43365:
        /* <DEDUP_REMOVED lines=11> */
.L_x_43364:
[----:B------:R-:W2:Y:S02]  /*7ae0*/  LDG.E.64 R2, desc[UR36][R2.64] ;  /* 0x0000002402027981 */ /* 0x000ea4000c1e1b00 */
[----:B--2---:R-:W-:-:S06]  /*7af0*/  DSETP.NEU.AND P0, PT, R2, RZ, PT ;  /* 0x000000ff0200722a */ /* 0x004fcc0003f0d000 */
[----:B------:R-:W-:Y:S01]  /*7b00*/  P2R R19, PR, RZ, 0x1 ;  /* 0x00000001ff137803 */ /* 0x000fe20000000000 */
[----:B------:R-:W-:Y:S07]  /*7b10*/  BRA `(.L_x_43359) ;  /* 0x0000000800d07947 */ /* 0x000fee0003800000 */
.L_x_43354:
        /* <DEDUP_REMOVED lines=12> */
.L_x_43368:
[----:B------:R-:W2:Y:S02]  /*7be0*/  LDG.E.128 R4, desc[UR36][R2.64] ;  /* 0x0000002402047981 */ /* 0x000ea4000c1e1d00 */
[----:B--2---:R-:W-:-:S06]  /*7bf0*/  DSETP.NEU.AND P0, PT, R6, RZ, PT ;  /* 0x000000ff0600722a */ /* 0x004fcc0003f0d000 */
[----:B------:R-:W-:-:S06]  /*7c00*/  DSETP.NEU.OR P0, PT, R4, RZ, P0 ;  /* 0x000000ff0400722a */ /* 0x000fcc000070d400 */
[----:B------:R-:W-:Y:S01]  /*7c10*/  P2R R19, PR, RZ, 0x1 ;  /* 0x00000001ff137803 */ /* 0x000fe20000000000 */
[----:B------:R-:W-:Y:S07]  /*7c20*/  BRA `(.L_x_43359) ;  /* 0x00000008008c7947 */ /* 0x000fee0003800000 */
.L_x_43367:
        /* <DEDUP_REMOVED lines=28> */
.L_x_43370:
        /* <DEDUP_REMOVED lines=15> */
.L_x_43369:
[----:B------:R-:W2:Y:S02]  /*7ee0*/  LDG.E.U16 R0, desc[UR36][R2.64] ;  /* 0x0000002402007981 */ /* 0x000ea4000c1e1500 */
[----:B--2---:R-:W-:-:S05]  /*7ef0*/  IMAD.U32 R0, R0, 0x10000, RZ ;  /* 0x0001000000007824 */ /* 0x004fca00078e00ff */
[----:B------:R-:W-:-:S04]  /*7f00*/  FSETP.NEU.FTZ.AND P0, PT, R0, RZ, PT ;  /* 0x000000ff0000720b */ /* 0x000fc80003f1d000 */
[----:B------:R-:W-:Y:S01]  /*7f10*/  P2R R19, PR, RZ, 0x1 ;  /* 0x00000001ff137803 */ /* 0x000fe20000000000 */
[----:B------:R-:W-:Y:S08]  /*7f20*/  BRA `(.L_x_43359) ;  /* 0x0000000400cc7947 */ /* 0x000ff00003800000 */
.L_x_43366:
        /* <DEDUP_REMOVED lines=12> */
.L_x_43373:
        /* <DEDUP_REMOVED lines=21> */
.L_x_43377:
[----:B------:R-:W-:Y:S05]  /*8140*/  BSYNC B1 ;  /* 0x0000000000017941 */ /* 0x000fea0003800000 */
.L_x_43376:
[----:B------:R-:W-:Y:S01]  /*8150*/  LEA R3, R0, 0x3b800000, 0x17 ;  /* 0x3b80000000037811 */ /* 0x000fe200078eb8ff */
[----:B------:R-:W-:-:S05]  /*8160*/  IMAD.SHL.U32 R0, R2, 0x100000, RZ ;  /* 0x0010000002007824 */ /* 0x000fca00078e00ff */
[----:B------:R-:W-:-:S07]  /*8170*/  LOP3.LUT R0, R3, R0, R4, 0xfe, !PT ;  /* 0x0000000003007212 */ /* 0x000fce00078efe04 */
.L_x_43375:
[----:B------:R-:W-:Y:S05]  /*8180*/  BSYNC B0 ;  /* 0x0000000000007941 */ /* 0x000fea0003800000 */
.L_x_43374:
[----:B------:R-:W-:-:S04]  /*8190*/  FSETP.NEU.FTZ.AND P0, PT, R0, RZ, PT ;  /* 0x000000ff0000720b */ /* 0x000fc80003f1d000 */
[----:B------:R-:W-:Y:S01]  /*81a0*/  P2R R19, PR, RZ, 0x1 ;  /* 0x00000001ff137803 */ /* 0x000fe20000000000 */
[----:B------:R-:W-:Y:S08]  /*81b0*/  BRA `(.L_x_43359) ;  /* 0x0000000400287947 */ /* 0x000ff00003800000 */
.L_x_43372:
        /* <DEDUP_REMOVED lines=21> */
.L_x_43381:
[----:B------:R-:W-:Y:S05]  /*8310*/  BSYNC B1 ;  /* 0x0000000000017941 */ /* 0x000fea0003800000 */
.L_x_43380:
[----:B------:R-:W-:Y:S01]  /*8320*/  LEA R3, R0, 0x37800000, 0x17 ;  /* 0x3780000000037811 */ /* 0x000fe200078eb8ff */
[----:B------:R-:W-:-:S05]  /*8330*/  IMAD.SHL.U32 R0, R2, 0x200000, RZ ;  /* 0x0020000002007824 */ /* 0x000fca00078e00ff */
[----:B------:R-:W-:-:S07]  /*8340*/  LOP3.LUT R0, R3, R0, R4, 0xfe, !PT ;  /* 0x0000000003007212 */ /* 0x000fce00078efe04 */
.L_x_43379:
[----:B------:R-:W-:Y:S05]  /*8350*/  BSYNC B0 ;  /* 0x0000000000007941 */ /* 0x000fea0003800000 */
.L_x_43378:
[----:B------:R-:W-:-:S04]  /*8360*/  FSETP.NEU.FTZ.AND P0, PT, R0, RZ, PT ;  /* 0x000000ff0000720b */ /* 0x000fc80003f1d000 */
[----:B------:R-:W-:Y:S01]  /*8370*/  P2R R19, PR, RZ, 0x1 ;  /* 0x00000001ff137803 */ /* 0x000fe20000000000 */
[----:B------:R-:W-:Y:S08]  /*8380*/  BRA `(.L_x_43359) ;  /* 0x0000000000b47947 */ /* 0x000ff00003800000 */
.L_x_43371:
        /* <DEDUP_REMOVED lines=14> */
.L_x_43385:
[----:B------:R-:W-:Y:S05]  /*8470*/  BSYNC B0 ;  /* 0x0000000000007941 */ /* 0x000fea0003800000 */
.L_x_43384:
[----:B------:R-:W-:-:S04]  /*8480*/  FSETP.NEU.FTZ.AND P0, PT, R0, RZ, PT ;  /* 0x000000ff0000720b */ /* 0x000fc80003f1d000 */
[----:B------:R-:W-:Y:S01]  /*8490*/  P2R R19, PR, RZ, 0x1 ;  /* 0x00000001ff137803 */ /* 0x000fe20000000000 */
[----:B------:R-:W-:Y:S08]  /*84a0*/  BRA `(.L_x_43359) ;  /* 0x00000000006c7947 */ /* 0x000ff00003800000 */
.L_x_43358:
        /* <DEDUP_REMOVED lines=16> */
.L_x_43386:
[----:B------:R-:W-:-:S04]  /*85b0*/  PLOP3.LUT P0, PT, PT, PT, PT, 0x8, 0x0 ;  /* 0x000000000000781c */ /* 0x000fc80003f0e170 */
[----:B------:R-:W-:Y:S01]  /*85c0*/  P2R R19, PR, RZ, 0x1 ;  /* 0x00000001ff137803 */ /* 0x000fe20000000000 */
[----:B------:R-:W-:Y:S08]  /*85d0*/  BRA `(.L_x_43359) ;  /* 0x0000000000207947 */ /* 0x000ff00003800000 */
.L_x_43383:
[----:B------:R-:W2:Y:S02]  /*85e0*/  LDG.E.64 R2, desc[UR36][R2.64] ;  /* 0x0000002402027981 */ /* 0x000ea4000c1e1b00 */
[----:B--2---:R-:W-:-:S04]  /*85f0*/  ISETP.NE.U32.AND P0, PT, R2, RZ, PT ;  /* 0x000000ff0200720c */ /* 0x004fc80003f05070 */
[----:B------:R-:W-:-:S04]  /*8600*/  ISETP.NE.AND.EX P0, PT, R3, RZ, PT, P0 ;  /* 0x000000ff0300720c */ /* 0x000fc80003f05300 */
[----:B------:R-:W-:Y:S01]  /*8610*/  P2R R19, PR, RZ, 0x1 ;  /* 0x00000001ff137803 */ /* 0x000fe20000000000 */
[----:B------:R-:W-:Y:S08]  /*8620*/  BRA `(.L_x_43359) ;  /* 0x00000000000c7947 */ /* 0x000ff00003800000 */
.L_x_43382:
[----:B------:R-:W2:Y:S02]  /*8630*/  LDG.E R2, desc[UR36][R2.64] ;  /* 0x0000002402027981 */ /* 0x000ea4000c1e1900 */
[----:B--2---:R-:W-:-:S04]  /*8640*/  ISETP.NE.AND P0, PT, R2, RZ, PT ;  /* 0x000000ff0200720c */ /* 0x004fc80003f05270 */
[----:B------:R-:W-:-:S09]  /*8650*/  P2R R19, PR, RZ, 0x1 ;  /* 0x00000001ff137803 */ /* 0x000fd20000000000 */
.L_x_43359:
        /* <DEDUP_REMOVED lines=21> */
.L_x_43390:
[----:B------:R-:W2:Y:S01]  /*87b0*/  LDG.E.U8 R2, desc[UR36][R2.64] ;  /* 0x0000002402027981 */ /* 0x000ea2000c1e1100 */
[----:B------:R-:W-:Y:S02]  /*87c0*/  PRMT R22, RZ, 0x7610, R22 ;  /* 0x00007610ff167816 */ /* 0x000fe40000000016 */
[----:B--2---:R-:W-:-:S04]  /*87d0*/  I2FP.F32.U32 R0, R2 ;  /* 0x0000000200007245 */ /* 0x004fc80000201000 */
[----:B------:R-:W-:-:S04]  /*87e0*/  F2FP.F16.F32.PACK_AB R0, RZ, R0 ;  /* 0x00000000ff00723e */ /* 0x000fc800000000ff */
[----:B------:R-:W-:Y:S01]  /*87f0*/  PRMT R24, R0, 0x7610, R24 ;  /* 0x0000761000187816 */ /* 0x000fe20000000018 */
[----:B------:R-:W-:Y:S06]  /*8800*/  BRA `(.L_x_43392) ;  /* 0x0000001000307947 */ /* 0x000fec0003800000 */
.L_x_43389:
        /* <DEDUP_REMOVED lines=12> */
.L_x_43394:
[----:B------:R-:W2:Y:S01]  /*88d0*/  LDG.E R2, desc[UR36][R2.64] ;  /* 0x0000002402027981 */ /* 0x000ea2000c1e1900 */
[----:B------:R-:W-:Y:S02]  /*88e0*/  PRMT R22, RZ, 0x7610, R22 ;  /* 0x00007610ff167816 */ /* 0x000fe40000000016 */
[----:B--2---:R-:W-:-:S04]  /*88f0*/  I2FP.F32.S32 R0, R2 ;  /* 0x0000000200007245 */ /* 0x004fc80000201400 */
[----:B------:R-:W-:-:S04]  /*8900*/  F2FP.F16.F32.PACK_AB R0, RZ, R0 ;  /* 0x00000000ff00723e */ /* 0x000fc800000000ff */
[----:B------:R-:W-:Y:S01]  /*8910*/  PRMT R24, R0, 0x7610, R24 ;  /* 0x0000761000187816 */ /* 0x000fe20000000018 */
[----:B------:R-:W-:Y:S06]  /*8920*/  BRA `(.L_x_43392) ;  /* 0x0000000c00e87947 */ /* 0x000fec0003800000 */
.L_x_43393:
[----:B------:R-:W2:Y:S01]  /*8930*/  LDG.E.U16 R2, desc[UR36][R2.64] ;  /* 0x0000002402027981 */ /* 0x000ea2000c1e1500 */
[----:B------:R-:W-:Y:S01]  /*8940*/  PRMT R22, RZ, 0x7610, R22 ;  /* 0x00007610ff167816 */ /* 0x000fe20000000016 */
[----:B--2---:R-:W0:Y:S02]  /*8950*/  I2F.S16 R0, R2 ;  /* 0x0000000200007306 */ /* 0x004e240000101400 */
[----:B0-----:R-:W-:-:S04]  /*8960*/  F2FP.F16.F32.PACK_AB R0, RZ, R0 ;  /* 0x00000000ff00723e */ /* 0x001fc800000000ff */
[----:B------:R-:W-:Y:S01]  /*8970*/  PRMT R24, R0, 0x7610, R24 ;  /* 0x0000761000187816 */ /* 0x000fe20000000018 */
[----:B------:R-:W-:Y:S06]  /*8980*/  BRA `(.L_x_43392) ;  /* 0x0000000c00d07947 */ /* 0x000fec0003800000 */
.L_x_43388:
        /* <DEDUP_REMOVED lines=10> */
.L_x_43396:
[----:B------:R-:W2:Y:S01]  /*8a30*/  LDG.E.U16 R0, desc[UR36][R2.64] ;  /* 0x0000002402007981 */ /* 0x000ea2000c1e1500 */
[----:B------:R-:W-:Y:S01]  /*8a40*/  PRMT R22, RZ, 0x7610, R22 ;  /* 0x00007610ff167816 */ /* 0x000fe20000000016 */
[----:B--2---:R-:W-:-:S05]  /*8a50*/  HADD2.F32 R0, -RZ, R0.H0_H0 ;  /* 0x20000000ff007230 */ /* 0x004fca0000004100 */
[----:B------:R-:W-:-:S04]  /*8a60*/  F2FP.F16.F32.PACK_AB R0, RZ, R0 ;  /* 0x00000000ff00723e */ /* 0x000fc800000000ff */
[----:B------:R-:W-:Y:S01]  /*8a70*/  PRMT R24, R0, 0x7610, R24 ;  /* 0x0000761000187816 */ /* 0x000fe20000000018 */
[----:B------:R-:W-:Y:S06]  /*8a80*/  BRA `(.L_x_43392) ;  /* 0x0000000c00907947 */ /* 0x000fec0003800000 */
.L_x_43395:
        /* <DEDUP_REMOVED lines=11> */
.L_x_43398:
[----:B------:R-:W2:Y:S02]  /*8b40*/  LDG.E R2, desc[UR36][R2.64] ;  /* 0x0000002402027981 */ /* 0x000ea4000c1e1900 */
[C---:B--2---:R-:W-:Y:S02]  /*8b50*/  PRMT R24, R2.reuse, 0x7610, R24 ;  /* 0x0000761002187816 */ /* 0x044fe40000000018 */
[----:B------:R-:W-:Y:S01]  /*8b60*/  PRMT R22, R2, 0x7632, R22 ;  /* 0x0000763202167816 */ /* 0x000fe20000000016 */
[----:B------:R-:W-:Y:S06]  /*8b70*/  BRA `(.L_x_43392) ;  /* 0x0000000c00547947 */ /* 0x000fec0003800000 */
.L_x_43397:
        /* <DEDUP_REMOVED lines=10> */
.L_x_43387:
        /* <DEDUP_REMOVED lines=15> */
.L_x_43401:
        /* <DEDUP_REMOVED lines=11> */
[----:B------:R-:W-:-:S04]  /*8dc0*/  F2FP.F16.F32.PACK_AB R8, RZ, R8 ;  /* 0x00000008ff08723e */ /* 0x000fc800000000ff */
[----:B------:R-:W-:Y:S01]  /*8dd0*/  PRMT R22, R8, 0x7610, R22 ;  /* 0x0000761008167816 */ /* 0x000fe20000000016 */
[----:B------:R-:W-:Y:S06]  /*8de0*/  BRA `(.L_x_43392) ;  /* 0x0000000800b87947 */ /* 0x000fec0003800000 */
.L_x_43400:
        /* <DEDUP_REMOVED lines=29> */
.L_x_43403:
[----:B------:R-:W2:Y:S01]  /*8fc0*/  LDG.E.U8 R2, desc[UR36][R2.64] ;  /* 0x0000002402027981 */ /* 0x000ea2000c1e1100 */
[----:B------:R-:W-:Y:S01]  /*8fd0*/  PRMT R22, RZ, 0x7610, R22 ;  /* 0x00007610ff167816 */ /* 0x000fe20000000016 */
        /* <DEDUP_REMOVED lines=14> */
.L_x_43402:
[----:B------:R-:W2:Y:S01]  /*90c0*/  LDG.E.U16 R0, desc[UR36][R2.64] ;  /* 0x0000002402007981 */ /* 0x000ea2000c1e1500 */
[----:B------:R-:W-:Y:S01]  /*90d0*/  PRMT R22, RZ, 0x7610, R22 ;  /* 0x00007610ff167816 */ /* 0x000fe20000000016 */
[----:B--2---:R-:W-:-:S05]  /*90e0*/  IMAD.U32 R0, R0, 0x10000, RZ ;  /* 0x0001000000007824 */ /* 0x004fca00078e00ff */
[----:B------:R-:W-:-:S04]  /*90f0*/  F2FP.F16.F32.PACK_AB R0, RZ, R0 ;  /* 0x00000000ff00723e */ /* 0x000fc800000000ff */
[----:B------:R-:W-:Y:S01]  /*9100*/  PRMT R24, R0, 0x7610, R24 ;  /* 0x0000761000187816 */ /* 0x000fe20000000018 */
[----:B------:R-:W-:Y:S06]  /*9110*/  BRA `(.L_x_43392) ;  /* 0x0000000400ec7947 */ /* 0x000fec0003800000 */
.L_x_43399:
        /* <DEDUP_REMOVED lines=14> */
.L_x_43406:
        /* <DEDUP_REMOVED lines=21> */
.L_x_43410:
[----:B------:R-:W-:Y:S05]  /*9350*/  BSYNC B1 ;  /* 0x0000000000017941 */ /* 0x000fea0003800000 */
.L_x_43409:
[----:B------:R-:W-:Y:S01]  /*9360*/  LEA R3, R0, 0x3b800000, 0x17 ;  /* 0x3b80000000037811 */ /* 0x000fe200078eb8ff */
[----:B------:R-:W-:-:S05]  /*9370*/  IMAD.SHL.U32 R0, R2, 0x100000, RZ ;  /* 0x0010000002007824 */ /* 0x000fca00078e00ff */
[----:B------:R-:W-:-:S07]  /*9380*/  LOP3.LUT R0, R3, R0, R4, 0xfe, !PT ;  /* 0x0000000003007212 */ /* 0x000fce00078efe04 */
.L_x_43408:
[----:B------:R-:W-:Y:S05]  /*9390*/  BSYNC B0 ;  /* 0x0000000000007941 */ /* 0x000fea0003800000 */
.L_x_43407:
[----:B------:R-:W-:Y:S02]  /*93a0*/  F2FP.F16.F32.PACK_AB R0, RZ, R0 ;  /* 0x00000000ff00723e */ /* 0x000fe400000000ff */
[----:B------:R-:W-:Y:S02]  /*93b0*/  PRMT R22, RZ, 0x7610, R22 ;  /* 0x00007610ff167816 */ /* 0x000fe40000000016 */
[----:B------:R-:W-:Y:S01]  /*93c0*/  PRMT R24, R0, 0x7610, R24 ;  /* 0x0000761000187816 */ /* 0x000fe20000000018 */
[----:B------:R-:W-:Y:S06]  /*93d0*/  BRA `(.L_x_43392) ;  /* 0x00000004003c7947 */ /* 0x000fec0003800000 */
.L_x_43405:
        /* <DEDUP_REMOVED lines=21> */
.L_x_43414:
[----:B------:R-:W-:Y:S05]  /*9530*/  BSYNC B1 ;  /* 0x0000000000017941 */ /* 0x000fea0003800000 */
.L_x_43413:
[----:B------:R-:W-:Y:S01]  /*9540*/  LEA R3, R0, 0x37800000, 0x17 ;  /* 0x3780000000037811 */ /* 0x000fe200078eb8ff */
[----:B------:R-:W-:-:S05]  /*9550*/  IMAD.SHL.U32 R0, R2, 0x200000, RZ ;  /* 0x0020000002007824 */ /* 0x000fca00078e00ff */
[----:B------:R-:W-:-:S07]  /*9560*/  LOP3.LUT R0, R3, R0, R4, 0xfe, !PT ;  /* 0x0000000003007212 */ /* 0x000fce00078efe04 */
.L_x_43412:
[----:B------:R-:W-:Y:S05]  /*9570*/  BSYNC B0 ;  /* 0x0000000000007941 */ /* 0x000fea0003800000 */
.L_x_43411:
[----:B------:R-:W-:Y:S02]  /*9580*/  F2FP.F16.F32.PACK_AB R0, RZ, R0 ;  /* 0x00000000ff00723e */ /* 0x000fe400000000ff */
[----:B------:R-:W-:Y:S02]  /*9590*/  PRMT R22, RZ, 0x7610, R22 ;  /* 0x00007610ff167816 */ /* 0x000fe40000000016 */
[----:B------:R-:W-:Y:S01]  /*95a0*/  PRMT R24, R0, 0x7610, R24 ;  /* 0x0000761000187816 */ /* 0x000fe20000000018 */
[----:B------:R-:W-:Y:S06]  /*95b0*/  BRA `(.L_x_43392) ;  /* 0x0000000000c47947 */ /* 0x000fec0003800000 */
.L_x_43404:
        /* <DEDUP_REMOVED lines=14> */
.L_x_43418:
[----:B------:R-:W-:Y:S05]  /*96a0*/  BSYNC B0 ;  /* 0x0000000000007941 */ /* 0x000fea0003800000 */
.L_x_43417:
[----:B------:R-:W-:Y:S02]  /*96b0*/  F2FP.F16.F32.PACK_AB R0, RZ, R0 ;  /* 0x00000000ff00723e */ /* 0x000fe400000000ff */
[----:B------:R-:W-:Y:S02]  /*96c0*/  PRMT R22, RZ, 0x7610, R22 ;  /* 0x00007610ff167816 */ /* 0x000fe40000000016 */
[----:B------:R-:W-:Y:S01]  /*96d0*/  PRMT R24, R0, 0x7610, R24 ;  /* 0x0000761000187816 */ /* 0x000fe20000000018 */
[----:B------:R-:W-:Y:S06]  /*96e0*/  BRA `(.L_x_43392) ;  /* 0x0000000000787947 */ /* 0x000fec0003800000 */
.L_x_43391:
        /* <DEDUP_REMOVED lines=16> */
.L_x_43419:
[----:B------:R-:W-:Y:S02]  /*97f0*/  PRMT R22, RZ, 0x7610, R22 ;  /* 0x00007610ff167816 */ /* 0x000fe40000000016 */
[----:B------:R-:W-:Y:S01]  /*9800*/  PRMT R24, RZ, 0x7610, R24 ;  /* 0x00007610ff187816 */ /* 0x000fe20000000018 */
[----:B------:R-:W-:Y:S06]  /*9810*/  BRA `(.L_x_43392) ;  /* 0x00000000002c7947 */ /* 0x000fec0003800000 */
.L_x_43416:
[----:B------:R-:W2:Y:S01]  /*9820*/  LDG.E.64 R2, desc[UR36][R2.64] ;  /* 0x0000002402027981 */ /* 0x000ea2000c1e1b00 */
[----:B------:R-:W-:Y:S01]  /*9830*/  PRMT R22, RZ, 0x7610, R22 ;  /* 0x00007610ff167816 */ /* 0x000fe20000000016 */
[----:B--2---:R-:W0:Y:S02]  /*9840*/  I2F.U64 R0, R2 ;  /* 0x0000000200007312 */ /* 0x004e240000301000 */
[----:B0-----:R-:W-:-:S04]  /*9850*/  F2FP.F16.F32.PACK_AB R0, RZ, R0 ;  /* 0x00000000ff00723e */ /* 0x001fc800000000ff */
[----:B------:R-:W-:Y:S01]  /*9860*/  PRMT R24, R0, 0x7610, R24 ;  /* 0x0000761000187816 */ /* 0x000fe20000000018 */
[----:B------:R-:W-:Y:S06]  /*9870*/  BRA `(.L_x_43392) ;  /* 0x0000000000147947 */ /* 0x000fec0003800000 */
.L_x_43415:
[----:B------:R-:W2:Y:S01]  /*9880*/  LDG.E R2, desc[UR36][R2.64] ;  /* 0x0000002402027981 */ /* 0x000ea2000c1e1900 */
[----:B------:R-:W-:Y:S02]  /*9890*/  PRMT R22, RZ, 0x7610, R22 ;  /* 0x00007610ff167816 */ /* 0x000fe40000000016 */
[----:B--2---:R-:W-:-:S04]  /*98a0*/  I2FP.F32.U32 R0, R2 ;  /* 0x0000000200007245 */ /* 0x004fc80000201000 */
[----:B------:R-:W-:-:S04]  /*98b0*/  F2FP.F16.F32.PACK_AB R0, RZ, R0 ;  /* 0x00000000ff00723e */ /* 0x000fc800000000ff */
[----:B------:R-:W-:-:S07]  /*98c0*/  PRMT R24, R0, 0x7610, R24 ;  /* 0x0000761000187816 */ /* 0x000fce0000000018 */
.L_x_43392:
        /* <DEDUP_REMOVED lines=21> */
.L_x_43423:
[----:B------:R-:W2:Y:S01]  /*9a20*/  LDG.E.U8 R4, desc[UR36][R4.64] ;  /* 0x0000002404047981 */ /* 0x000ea2000c1e1100 */
[----:B------:R-:W-:Y:S02]  /*9a30*/  PRMT R3, RZ, 0x7610, R3 ;  /* 0x00007610ff037816 */ /* 0x000fe40000000003 */
[----:B--2---:R-:W-:-:S04]  /*9a40*/  I2FP.F32.U32 R0, R4 ;  /* 0x0000000400007245 */ /* 0x004fc80000201000 */
[----:B------:R-:W-:-:S04]  /*9a50*/  F2FP.F16.F32.PACK_AB R0, RZ, R0 ;  /* 0x00000000ff00723e */ /* 0x000fc800000000ff */
[----:B------:R-:W-:Y:S01]  /*9a60*/  PRMT R9, R0, 0x7610, R9 ;  /* 0x0000761000097816 */ /* 0x000fe20000000009 */
[----:B------:R-:W-:Y:S06]  /*9a70*/  BRA `(.L_x_43425) ;  /* 0x00000010002c7947 */ /* 0x000fec0003800000 */
.L_x_43422:
        /* <DEDUP_REMOVED lines=12> */
.L_x_43427:
[----:B------:R-:W2:Y:S01]  /*9b40*/  LDG.E R4, desc[UR36][R4.64] ;  /* 0x0000002404047981 */ /* 0x000ea2000c1e1900 */
[----:B------:R-:W-:Y:S02]  /*9b50*/  PRMT R3, RZ, 0x7610, R3 ;  /* 0x00007610ff037816 */ /* 0x000fe40000000003 */
[----:B--2---:R-:W-:-:S04]  /*9b60*/  I2FP.F32.S32 R0, R4 ;  /* 0x0000000400007245 */ /* 0x004fc80000201400 */
[----:B------:R-:W-:-:S04]  /*9b70*/  F2FP.F16.F32.PACK_AB R0, RZ, R0 ;  /* 0x00000000ff00723e */ /* 0x000fc800000000ff */
[----:B------:R-:W-:Y:S01]  /*9b80*/  PRMT R9, R0, 0x7610, R9 ;  /* 0x0000761000097816 */ /* 0x000fe20000000009 */
[----:B------:R-:W-:Y:S06]  /*9b90*/  BRA `(.L_x_43425) ;  /* 0x0000000c00e47947 */ /* 0x000fec0003800000 */
.L_x_43426:
[----:B------:R-:W2:Y:S01]  /*9ba0*/  LDG.E.U16 R4, desc[UR36][R4.64] ;  /* 0x0000002404047981 */ /* 0x000ea2000c1e1500 */
[----:B------:R-:W-:Y:S01]  /*9bb0*/  PRMT R3, RZ, 0x7610, R3 ;  /* 0x00007610ff037816 */ /* 0x000fe20000000003 */
[----:B--2---:R-:W0:Y:S02]  /*9bc0*/  I2F.S16 R0, R4 ;  /* 0x0000000400007306 */ /* 0x004e240000101400 */
[----:B0-----:R-:W-:-:S04]  /*9bd0*/  F2FP.F16.F32.PACK_AB R0, RZ, R0 ;  /* 0x00000000ff00723e */ /* 0x001fc800000000ff */
[----:B------:R-:W-:Y:S01]  /*9be0*/  PRMT R9, R0, 0x7610, R9 ;  /* 0x0000761000097816 */ /* 0x000fe20000000009 */
[----:B------:R-:W-:Y:S06]  /*9bf0*/  BRA `(.L_x_43425) ;  /* 0x0000000c00cc7947 */ /* 0x000fec0003800000 */
.L_x_43421:
        /* <DEDUP_REMOVED lines=10> */
.L_x_43429:
[----:B------:R-:W2:Y:S01]  /*9ca0*/  LDG.E.U16 R0, desc[UR36][R4.64] ;  /* 0x0000002404007981 */ /* 0x000ea2000c1e1500 */
[----:B------:R-:W-:Y:S01]  /*9cb0*/  PRMT R3, RZ, 0x7610, R3 ;  /* 0x00007610ff037816 */ /* 0x000fe20000000003 */
[----:B--2---:R-:W-:-:S05]  /*9cc0*/  HADD2.F32 R0, -RZ, R0.H0_H0 ;  /* 0x20000000ff007230 */ /* 0x004fca0000004100 */
[----:B------:R-:W-:-:S04]  /*9cd0*/  F2FP.F16.F32.PACK_AB R0, RZ, R0 ;  /* 0x00000000ff00723e */ /* 0x000fc800000000ff */
[----:B------:R-:W-:Y:S01]  /*9ce0*/  PRMT R9, R0, 0x7610, R9 ;  /* 0x0000761000097816 */ /* 0x000fe20000000009 */
[----:B------:R-:W-:Y:S06]  /*9cf0*/  BRA `(.L_x_43425) ;  /* 0x0000000c008c7947 */ /* 0x000fec0003800000 */
.L_x_43428:
        /* <DEDUP_REMOVED lines=11> */
.L_x_43431:
[----:B------:R-:W2:Y:S02]  /*9db0*/  LDG.E R3, desc[UR36][R4.64] ;  /* 0x0000002404037981 */ /* 0x000ea4000c1e1900 */
[C---:B--2---:R-:W-:Y:S02]  /*9dc0*/  PRMT R9, R3.reuse, 0x7610, R9 ;  /* 0x0000761003097816 */ /* 0x044fe40000000009 */
[----:B------:R-:W-:Y:S01]  /*9dd0*/  PRMT R3, R3, 0x7632, R3 ;  /* 0x0000763203037816 */ /* 0x000fe20000000003 */
[----:B------:R-:W-:Y:S06]  /*9de0*/  BRA `(.L_x_43425) ;  /* 0x0000000c00507947 */ /* 0x000fec0003800000 */
.L_x_43430:
        /* <DEDUP_REMOVED lines=10> */
.L_x_43420:
        /* <DEDUP_REMOVED lines=15> */
.L_x_43434:
        /* <DEDUP_REMOVED lines=14> */
.L_x_43433:
        /* <DEDUP_REMOVED lines=25> */
[----:B------:R-:W-:Y:S02]  /*a1f0*/  F2FP.F16.F32.PACK_AB R9, RZ, R3 ;  /* 0x00000003ff09723e */ /* 0x000fe400000000ff */
[----:B------:R-:W-:Y:S01]  /*a200*/  PRMT R3, RZ, 0x7610, R3 ;  /* 0x00007610ff037816 */ /* 0x000fe20000000003 */
[----:B------:R-:W-:Y:S06]  /*a210*/  BRA `(.L_x_43425) ;  /* 0x0000000800447947 */ /* 0x000fec0003800000 */
.L_x_43436:
        /* <DEDUP_REMOVED lines=11> */
[--C-:B------:R-:W-:Y:S02]  /*a2d0*/  LOP3.LUT R2, R2, 0x80000000, R3.reuse, 0xf8, !PT ;  /* 0x8000000002027812 */ /* 0x100fe400078ef803 */
[----:B------:R-:W-:Y:S02]  /*a2e0*/  PRMT R3, RZ, 0x7610, R3 ;  /* 0x00007610ff037816 */ /* 0x000fe40000000003 */
[----:B------:R-:W-:-:S04]  /*a2f0*/  F2FP.F16.F32.PACK_AB R2, RZ, R2 ;  /* 0x00000002ff02723e */ /* 0x000fc800000000ff */
[----:B------:R-:W-:Y:S01]  /*a300*/  PRMT R9, R2, 0x7610, R9 ;  /* 0x0000761002097816 */ /* 0x000fe20000000009 */
[----:B------:R-:W-:Y:S06]  /*a310*/  BRA `(.L_x_43425) ;  /* 0x0000000800047947 */ /* 0x000fec0003800000 */
.L_x_43435:
[----:B------:R-:W2:Y:S01]  /*a320*/  LDG.E.U16 R0, desc[UR36][R4.64] ;  /* 0x0000002404007981 */ /* 0x000ea2000c1e1500 */
[----:B------:R-:W-:Y:S01]  /*a330*/  PRMT R3, RZ, 0x7610, R3 ;  /* 0x00007610ff037816 */ /* 0x000fe20000000003 */
[----:B--2---:R-:W-:-:S05]  /*a340*/  IMAD.U32 R0, R0, 0x10000, RZ ;  /* 0x0001000000007824 */ /* 0x004fca00078e00ff */
[----:B------:R-:W-:-:S04]  /*a350*/  F2FP.F16.F32.PACK_AB R0, RZ, R0 ;  /* 0x00000000ff00723e */ /* 0x000fc800000000ff */
[----:B------:R-:W-:Y:S01]  /*a360*/  PRMT R9, R0, 0x7610, R9 ;  /* 0x0000761000097816 */ /* 0x000fe20000000009 */
[----:B------:R-:W-:Y:S06]  /*a370*/  BRA `(.L_x_43425) ;  /* 0x0000000400ec7947 */ /* 0x000fec0003800000 */
.L_x_43432:
        /* <DEDUP_REMOVED lines=14> */
.L_x_43439:
        /* <DEDUP_REMOVED lines=21> */
.L_x_43443:
[----:B------:R-:W-:Y:S05]  /*a5b0*/  BSYNC B1 ;  /* 0x0000000000017941 */ /* 0x000fea0003800000 */
.L_x_43442:
[----:B------:R-:W-:Y:S01]  /*a5c0*/  LEA R3, R0, 0x3b800000, 0x17 ;  /* 0x3b80000000037811 */ /* 0x000fe200078eb8ff */
[----:B------:R-:W-:-:S05]  /*a5d0*/  IMAD.SHL.U32 R0, R2, 0x100000, RZ ;  /* 0x0010000002007824 */ /* 0x000fca00078e00ff */
[----:B------:R-:W-:-:S07]  /*a5e0*/  LOP3.LUT R0, R3, R0, R4, 0xfe, !PT ;  /* 0x0000000003007212 */ /* 0x000fce00078efe04 */
.L_x_43441:
[----:B------:R-:W-:Y:S05]  /*a5f0*/  BSYNC B0 ;  /* 0x0000000000007941 */ /* 0x000fea0003800000 */
.L_x_43440:
[----:B------:R-:W-:Y:S02]  /*a600*/  F2FP.F16.F32.PACK_AB R0, RZ, R0 ;  /* 0x00000000ff00723e */ /* 0x000fe400000000ff */
[----:B------:R-:W-:Y:S02]  /*a610*/  PRMT R3, RZ, 0x7610, R3 ;  /* 0x00007610ff037816 */ /* 0x000fe40000000003 */
[----:B------:R-:W-:Y:S01]  /*a620*/  PRMT R9, R0, 0x7610, R9 ;  /* 0x0000761000097816 */ /* 0x000fe20000000009 */
[----:B------:R-:W-:Y:S06]  /*a630*/  BRA `(.L_x_43425) ;  /* 0x00000004003c7947 */ /* 0x000fec0003800000 */
.L_x_43438:
        /* <DEDUP_REMOVED lines=21> */
.L_x_43447:
[----:B------:R-:W-:Y:S05]  /*a790*/  BSYNC B1 ;  /* 0x0000000000017941 */ /* 0x000fea0003800000 */
.L_x_43446:
[----:B------:R-:W-:Y:S01]  /*a7a0*/  LEA R3, R0, 0x37800000, 0x17 ;  /* 0x3780000000037811 */ /* 0x000fe200078eb8ff */
[----:B------:R-:W-:-:S05]  /*a7b0*/  IMAD.SHL.U32 R0, R2, 0x200000, RZ ;  /* 0x0020000002007824 */ /* 0x000fca00078e00ff */
[----:B------:R-:W-:-:S07]  /*a7c0*/  LOP3.LUT R0, R3, R0, R4, 0xfe, !PT ;  /* 0x0000000003007212 */ /* 0x000fce00078efe04 */
.L_x_43445:
[----:B------:R-:W-:Y:S05]  /*a7d0*/  BSYNC B0 ;  /* 0x0000000000007941 */ /* 0x000fea0003800000 */
.L_x_43444:
[----:B------:R-:W-:Y:S02]  /*a7e0*/  F2FP.F16.F32.PACK_AB R0, RZ, R0 ;  /* 0x00000000ff00723e */ /* 0x000fe400000000ff */
[----:B------:R-:W-:Y:S02]  /*a7f0*/  PRMT R3, RZ, 0x7610, R3 ;  /* 0x00007610ff037816 */ /* 0x000fe40000000003 */
[----:B------:R-:W-:Y:S01]  /*a800*/  PRMT R9, R0, 0x7610, R9 ;  /* 0x0000761000097816 */ /* 0x000fe20000000009 */
[----:B------:R-:W-:Y:S06]  /*a810*/  BRA `(.L_x_43425) ;  /* 0x0000000000c47947 */ /* 0x000fec0003800000 */
.L_x_43437:
        /* <DEDUP_REMOVED lines=14> */
.L_x_43451:
[----:B------:R-:W-:Y:S05]  /*a900*/  BSYNC B0 ;  /* 0x0000000000007941 */ /* 0x000fea0003800000 */
.L_x_43450:
[----:B------:R-:W-:Y:S02]  /*a910*/  F2FP.F16.F32.PACK_AB R0, RZ, R0 ;  /* 0x00000000ff00723e */ /* 0x000fe400000000ff */
[----:B------:R-:W-:Y:S02]  /*a920*/  PRMT R3, RZ, 0x7610, R3 ;  /* 0x00007610ff037816 */ /* 0x000fe40000000003 */
[----:B------:R-:W-:Y:S01]  /*a930*/  PRMT R9, R0, 0x7610, R9 ;  /* 0x0000761000097816 */ /* 0x000fe20000000009 */
[----:B------:R-:W-:Y:S06]  /*a940*/  BRA `(.L_x_43425) ;  /* 0x0000000000787947 */ /* 0x000fec0003800000 */
.L_x_43424:
        /* <DEDUP_REMOVED lines=16> */
.L_x_43452:
[----:B------:R-:W-:Y:S02]  /*aa50*/  PRMT R3, RZ, 0x7610, R3 ;  /* 0x00007610ff037816 */ /* 0x000fe40000000003 */
[----:B------:R-:W-:Y:S01]  /*aa60*/  PRMT R9, RZ, 0x7610, R9 ;  /* 0x00007610ff097816 */ /* 0x000fe20000000009 */
[----:B------:R-:W-:Y:S06]  /*aa70*/  BRA `(.L_x_43425) ;  /* 0x00000000002c7947 */ /* 0x000fec0003800000 */
.L_x_43449:
[----:B------:R-:W2:Y:S01]  /*aa80*/  LDG.E.64 R4, desc[UR36][R4.64] ;  /* 0x0000002404047981 */ /* 0x000ea2000c1e1b00 */
[----:B------:R-:W-:Y:S01]  /*aa90*/  PRMT R3, RZ, 0x7610, R3 ;  /* 0x00007610ff037816 */ /* 0x000fe20000000003 */
[----:B--2---:R-:W0:Y:S02]  /*aaa0*/  I2F.U64 R0, R4 ;  /* 0x0000000400007312 */ /* 0x004e240000301000 */
[----:B0-----:R-:W-:-:S04]  /*aab0*/  F2FP.F16.F32.PACK_AB R0, RZ, R0 ;  /* 0x00000000ff00723e */ /* 0x001fc800000000ff */
[----:B------:R-:W-:Y:S01]  /*aac0*/  PRMT R9, R0, 0x7610, R9 ;  /* 0x0000761000097816 */ /* 0x000fe20000000009 */
[----:B------:R-:W-:Y:S06]  /*aad0*/  BRA `(.L_x_43425) ;  /* 0x0000000000147947 */ /* 0x000fec0003800000 */
.L_x_43448:
[----:B------:R-:W2:Y:S01]  /*aae0*/  LDG.E R4, desc[UR36][R4.64] ;  /* 0x0000002404047981 */ /* 0x000ea2000c1e1900 */
[----:B------:R-:W-:Y:S02]  /*aaf0*/  PRMT R3, RZ, 0x7610, R3 ;  /* 0x00007610ff037816 */ /* 0x000fe40000000003 */
[----:B--2---:R-:W-:-:S04]  /*ab00*/  I2FP.F32.U32 R0, R4 ;  /* 0x0000000400007245 */ /* 0x004fc80000201000 */
[----:B------:R-:W-:-:S04]  /*ab10*/  F2FP.F16.F32.PACK_AB R0, RZ, R0 ;  /* 0x00000000ff00723e */ /* 0x000fc800000000ff */
[----:B------:R-:W-:-:S07]  /*ab20*/  PRMT R9, R0, 0x7610, R9 ;  /* 0x0000761000097816 */ /* 0x000fce0000000009 */
.L_x_43425:
        /* <DEDUP_REMOVED lines=19> */
.L_x_43456:
[----:B------:R-:W-:-:S06]  /*ac60*/  HADD2.F32 R3, -RZ, R9.H0_H0 ;  /* 0x20000009ff037230 */ /* 0x000fcc0000004100 */
[----:B------:R-:W0:Y:S02]  /*ac70*/  F2I.S64.TRUNC R2, R3 ;  /* 0x0000000300027311 */ /* 0x000e24000020d900 */
[----:B0-----:R0:W-:Y:S01]  /*ac80*/  STG.E.U8 desc[UR36][R16.64], R2 ;  /* 0x0000000210007986 */ /* 0x0011e2000c101124 */
[----:B------:R-:W-:Y:S05]  /*ac90*/  BRA `(.L_x_43458) ;  /* 0x0000000c00907947 */ /* 0x000fea0003800000 */
.L_x_43455:
        /* <DEDUP_REMOVED lines=10> */
.L_x_43460:
[----:B------:R-:W-:-:S06]  /*ad40*/  HADD2.F32 R9, -RZ, R9.H0_H0 ;  /* 0x20000009ff097230 */ /* 0x000fcc0000004100 */
[----:B------:R-:W0:Y:S02]  /*ad50*/  F2I.FTZ.TRUNC.NTZ R9, R9 ;  /* 0x0000000900097305 */ /* 0x000e24000021f100 */
[----:B0-----:R0:W-:Y:S01]  /*ad60*/  STG.E desc[UR36][R16.64], R9 ;  /* 0x0000000910007986 */ /* 0x0011e2000c101924 */
[----:B------:R-:W-:Y:S05]  /*ad70*/  BRA `(.L_x_43458) ;  /* 0x0000000c00587947 */ /* 0x000fea0003800000 */
.L_x_43459:
[----:B------:R-:W-:-:S06]  /*ad80*/  HADD2.F32 R9, -RZ, R9.H0_H0 ;  /* 0x20000009ff097230 */ /* 0x000fcc0000004100 */
[----:B------:R-:W0:Y:S02]  /*ad90*/  F2I.FTZ.TRUNC.NTZ R9, R9 ;  /* 0x0000000900097305 */ /* 0x000e24000021f100 */
[----:B0-----:R0:W-:Y:S01]  /*ada0*/  STG.E.U16 desc[UR36][R16.64], R9 ;  /* 0x0000000910007986 */ /* 0x0011e2000c101524 */
[----:B------:R-:W-:Y:S05]  /*adb0*/  BRA `(.L_x_43458) ;  /* 0x0000000c00487947 */ /* 0x000fea0003800000 */
.L_x_43454:
        /* <DEDUP_REMOVED lines=9> */
.L_x_43462:
[----:B------:R0:W-:Y:S01]  /*ae50*/  STG.E.U16 desc[UR36][R16.64], R9 ;  /* 0x0000000910007986 */ /* 0x0001e2000c101524 */
[----:B------:R-:W-:Y:S05]  /*ae60*/  BRA `(.L_x_43458) ;  /* 0x0000000c001c7947 */ /* 0x000fea0003800000 */
.L_x_43461:
        /* <DEDUP_REMOVED lines=10> */
.L_x_43464:
[----:B------:R-:W-:-:S05]  /*af10*/  PRMT R3, R9, 0x5410, R22 ;  /* 0x0000541009037816 */ /* 0x000fca0000000016 */
[----:B------:R0:W-:Y:S01]  /*af20*/  STG.E desc[UR36][R16.64], R3 ;  /* 0x0000000310007986 */ /* 0x0001e2000c101924 */
[----:B------:R-:W-:Y:S05]  /*af30*/  BRA `(.L_x_43458) ;  /* 0x0000000800e87947 */ /* 0x000fea0003800000 */
.L_x_43463:
[----:B------:R-:W-:-:S05]  /*af40*/  HADD2.F32 R2, -RZ, R9.H0_H0 ;  /* 0x20000009ff027230 */ /* 0x000fca0000004100 */
[----:B------:R-:W-:-:S06]  /*af50*/  FMUL.FTZ R2, R2, 1 ;  /* 0x3f80000002027820 */ /* 0x000fcc0000410000 */
[----:B------:R-:W0:Y:S02]  /*af60*/  F2F.F64.F32 R2, R2 ;  /* 0x0000000200027310 */ /* 0x000e240000201800 */
[----:B0-----:R0:W-:Y:S01]  /*af70*/  STG.E.64 desc[UR36][R16.64], R2 ;  /* 0x0000000210007986 */ /* 0x0011e2000c101b24 */
[----:B------:R-:W-:Y:S05]  /*af80*/  BRA `(.L_x_43458) ;  /* 0x0000000800d47947 */ /* 0x000fea0003800000 */
.L_x_43453:
        /* <DEDUP_REMOVED lines=16> */
.L_x_43467:
        /* <DEDUP_REMOVED lines=8> */
.L_x_43466:
        /* <DEDUP_REMOVED lines=21> */
.L_x_43471:
[----:B------:R-:W-:Y:S05]  /*b260*/  BSYNC B0 ;  /* 0x0000000000007941 */ /* 0x000fea0003800000 */
.L_x_43470:
[----:B------:R-:W-:-:S05]  /*b270*/  LOP3.LUT R3, R0, R3, RZ, 0xfc, !PT ;  /* 0x0000000300037212 */ /* 0x000fca00078efcff */
[----:B------:R0:W-:Y:S01]  /*b280*/  STG.E.U8 desc[UR36][R16.64], R3 ;  /* 0x0000000310007986 */ /* 0x0001e2000c101124 */
[----:B------:R-:W-:Y:S05]  /*b290*/  BRA `(.L_x_43458) ;  /* 0x0000000800107947 */ /* 0x000fea0003800000 */
.L_x_43469:
        /* <DEDUP_REMOVED lines=13> */
.L_x_43473:
[----:B------:R-:W-:Y:S01]  /*b370*/  IMAD.MOV.U32 R0, RZ, RZ, 0x7f ;  /* 0x0000007fff007424 */ /* 0x000fe200078e00ff */
[----:B------:R-:W-:-:S04]  /*b380*/  ISETP.GT.U32.AND P0, PT, R2, 0x7f800000, PT ;  /* 0x7f8000000200780c */ /* 0x000fc80003f04070 */
[----:B------:R-:W-:-:S09]  /*b390*/  SEL R0, R0, 0x7c, P0 ;  /* 0x0000007c00007807 */ /* 0x000fd20000000000 */
.L_x_43474:
[----:B------:R-:W-:Y:S05]  /*b3a0*/  BSYNC B0 ;  /* 0x0000000000007941 */ /* 0x000fea0003800000 */
.L_x_43472:
[----:B------:R-:W-:-:S04]  /*b3b0*/  LOP3.LUT R2, R9, 0x80000000, RZ, 0xc0, !PT ;  /* 0x8000000009027812 */ /* 0x000fc800078ec0ff */
[----:B------:R-:W-:-:S04]  /*b3c0*/  SHF.R.U32.HI R3, RZ, 0x18, R2 ;  /* 0x00000018ff037819 */ /* 0x000fc80000011602 */
[----:B------:R-:W-:-:S05]  /*b3d0*/  LOP3.LUT R3, R0, R3, RZ, 0xfc, !PT ;  /* 0x0000000300037212 */ /* 0x000fca00078efcff */
[----:B------:R0:W-:Y:S01]  /*b3e0*/  STG.E.U8 desc[UR36][R16.64], R3 ;  /* 0x0000000310007986 */ /* 0x0001e2000c101124 */
[----:B------:R-:W-:Y:S05]  /*b3f0*/  BRA `(.L_x_43458) ;  /* 0x0000000400b87947 */ /* 0x000fea0003800000 */
.L_x_43468:
[----:B------:R-:W-:-:S05]  /*b400*/  HADD2.F32 R0, -RZ, R9.H0_H0 ;  /* 0x20000009ff007230 */ /* 0x000fca0000004100 */
[----:B------:R-:W-:-:S05]  /*b410*/  F2FP.BF16.F32.PACK_AB R0, RZ, R0 ;  /* 0x00000000ff00723e */ /* 0x000fca00000010ff */
[----:B------:R0:W-:Y:S01]  /*b420*/  STG.E.U16 desc[UR36][R16.64], R0 ;  /* 0x0000000010007986 */ /* 0x0001e2000c101524 */
[----:B------:R-:W-:Y:S05]  /*b430*/  BRA `(.L_x_43458) ;  /* 0x0000000400a87947 */ /* 0x000fea0003800000 */
.L_x_43465:
        /* <DEDUP_REMOVED lines=12> */
.L_x_43477:
        /* <DEDUP_REMOVED lines=17> */
.L_x_43480:
[----:B------:R-:W-:-:S04]  /*b610*/  LOP3.LUT R2, R9, 0x80000000, RZ, 0xc0, !PT ;  /* 0x8000000009027812 */ /* 0x000fc800078ec0ff */
[----:B------:R-:W-:-:S04]  /*b620*/  SHF.R.U32.HI R3, RZ, 0x18, R2 ;  /* 0x00000018ff037819 */ /* 0x000fc80000011602 */
[----:B------:R-:W-:-:S04]  /*b630*/  LOP3.LUT R0, R0, R3, RZ, 0xfc, !PT ;  /* 0x0000000300007212 */ /* 0x000fc800078efcff */
[----:B------:R-:W-:-:S07]  /*b640*/  PRMT R8, R0, 0x7610, R8 ;  /* 0x0000761000087816 */ /* 0x000fce0000000008 */
.L_x_43479:
[----:B------:R-:W-:Y:S05]  /*b650*/  BSYNC B0 ;  /* 0x0000000000007941 */ /* 0x000fea0003800000 */
.L_x_43478:
[----:B------:R0:W-:Y:S01]  /*b660*/  STG.E.U8 desc[UR36][R16.64], R8 ;  /* 0x0000000810007986 */ /* 0x0001e2000c101124 */
[----:B------:R-:W-:Y:S05]  /*b670*/  BRA `(.L_x_43458) ;  /* 0x0000000400187947 */ /* 0x000fea0003800000 */
.L_x_43476:
        /* <DEDUP_REMOVED lines=17> */
.L_x_43483:
[----:B------:R-:W-:-:S04]  /*b790*/  LOP3.LUT R2, R9, 0x80000000, RZ, 0xc0, !PT ;  /* 0x8000000009027812 */ /* 0x000fc800078ec0ff */
[----:B------:R-:W-:-:S04]  /*b7a0*/  SHF.R.U32.HI R3, RZ, 0x18, R2 ;  /* 0x00000018ff037819 */ /* 0x000fc80000011602 */
[----:B------:R-:W-:-:S04]  /*b7b0*/  LOP3.LUT R0, R0, R3, RZ, 0xfc, !PT ;  /* 0x0000000300007212 */ /* 0x000fc800078efcff */
[----:B------:R-:W-:-:S07]  /*b7c0*/  PRMT R8, R0, 0x7610, R8 ;  /* 0x0000761000087816 */ /* 0x000fce0000000008 */
.L_x_43482:
[----:B------:R-:W-:Y:S05]  /*b7d0*/  BSYNC B0 ;  /* 0x0000000000007941 */ /* 0x000fea0003800000 */
.L_x_43481:
[----:B------:R3:W-:Y:S01]  /*b7e0*/  STG.E.U8 desc[UR36][R16.64], R8 ;  /* 0x0000000810007986 */ /* 0x0007e2000c101124 */
[----:B------:R-:W-:Y:S05]  /*b7f0*/  BRA `(.L_x_43458) ;  /* 0x0000000000b87947 */ /* 0x000fea0003800000 */
.L_x_43475:
        /* <DEDUP_REMOVED lines=22> */
.L_x_43457:
        /* <DEDUP_REMOVED lines=16> */
.L_x_43486:
[----:B------:R-:W-:Y:S05]  /*ba60*/  BRA `(.L_x_43458) ;  /* 0x00000000001c7947 */ /* 0x000fea0003800000 */
.L_x_43485:
[----:B------:R-:W-:-:S06]  /*ba70*/  HADD2.F32 R2, -RZ, R9.H0_H0 ;  /* 0x20000009ff027230 */ /* 0x000fcc0000004100 */
[----:B------:R-:W0:Y:S02]  /*ba80*/  F2I.U64.TRUNC R2, R2 ;  /* 0x0000000200027311 */ /* 0x000e24000020d800 */
[----:B0-----:R2:W-:Y:S01]  /*ba90*/  STG.E.64 desc[UR36][R16.64], R2 ;  /* 0x0000000210007986 */ /* 0x0015e2000c101b24 */
[----:B------:R-:W-:Y:S05]  /*baa0*/  BRA `(.L_x_43458) ;  /* 0x00000000000c7947 */ /* 0x000fea0003800000 */
.L_x_43484:
[----:B------:R-:W-:-:S06]  /*bab0*/  HADD2.F32 R9, -RZ, R9.H0_H0 ;  /* 0x20000009ff097230 */ /* 0x000fcc0000004100 */
[----:B------:R-:W0:Y:S02]  /*bac0*/  F2I.FTZ.U32.TRUNC.NTZ R9, R9 ;  /* 0x0000000900097305 */ /* 0x000e24000021f000 */
[----:B0-----:R0:W-:Y:S02]  /*bad0*/  STG.E desc[UR36][R16.64], R9 ;  /* 0x0000000910007986 */ /* 0x0011e4000c101924 */
.L_x_43458:
[----:B------:R-:W-:-:S07]  /*bae0*/  VIADD R23, R23, 0x80 ;  /* 0x0000008017177836 */ /* 0x000fce0000000000 */
.L_x_43352:
[----:B------:R-:W-:Y:S05]  /*baf0*/  BSYNC B6 ;  /* 0x0000000000067941 */ /* 0x000fea0003800000 */
.L_x_43351:
        /* <DEDUP_REMOVED lines=384> */
.L_x_43489:
        /* <DEDUP_REMOVED lines=22> */
.L_x_43493:
[----:B------:R-:W2:Y:S02]  /*d460*/  LDG.E.U8 R2, desc[UR36][R2.64] ;  /* 0x0000002402027981 */ /* 0x000ea4000c1e1100 */
[----:B--2---:R-:W-:-:S04]  /*d470*/  ISETP.NE.AND P0, PT, R2, RZ, PT ;  /* 0x000000ff0200720c */ /* 0x004fc80003f05270 */
[----:B------:R-:W-:Y:S01]  /*d480*/  P2R R19, PR, RZ, 0x1 ;  /* 0x00000001ff137803 */ /* 0x000fe20000000000 */
[----:B------:R-:W-:Y:S08]  /*d490*/  BRA `(.L_x_43495) ;  /* 0x0000000c00c47947 */ /* 0x000ff00003800000 */
.L_x_43492:
        /* <DEDUP_REMOVED lines=11> */
.L_x_43497:
[----:B------:R-:W2:Y:S02]  /*d550*/  LDG.E R2, desc[UR36][R2.64] ;  /* 0x0000002402027981 */ /* 0x000ea4000c1e1900 */
[----:B--2---:R-:W-:-:S04]  /*d560*/  ISETP.NE.AND P0, PT, R2, RZ, PT ;  /* 0x000000ff0200720c */ /* 0x004fc80003f05270 */
[----:B------:R-:W-:Y:S01]  /*d570*/  P2R R19, PR, RZ, 0x1 ;  /* 0x00000001ff137803 */ /* 0x000fe20000000000 */
[----:B------:R-:W-:Y:S08]  /*d580*/  BRA `(.L_x_43495) ;  /* 0x0000000c00887947 */ /* 0x000ff00003800000 */
.L_x_43496:
[----:B------:R-:W2:Y:S02]  /*d590*/  LDG.E.U16 R2, desc[UR36][R2.64] ;  /* 0x0000002402027981 */ /* 0x000ea4000c1e1500 */
[----:B--2---:R-:W-:-:S04]  /*d5a0*/  ISETP.NE.AND P0, PT, R2, RZ, PT ;  /* 0x000000ff0200720c */ /* 0x004fc80003f05270 */
[----:B------:R-:W-:Y:S01]  /*d5b0*/  P2R R19, PR, RZ, 0x1 ;  /* 0x00000001ff137803 */ /* 0x000fe20000000000 */
[----:B------:R-:W-:Y:S08]  /*d5c0*/  BRA `(.L_x_43495) ;  /* 0x0000000c00787947 */ /* 0x000ff00003800000 */
.L_x_43491:
        /* <DEDUP_REMOVED lines=10> */
.L_x_43499:
[----:B------:R-:W2:Y:S02]  /*d670*/  LDG.E.U16 R0, desc[UR36][R2.64] ;  /* 0x0000002402007981 */ /* 0x000ea4000c1e1500 */
[----:B--2---:R-:W-:-:S05]  /*d680*/  HADD2.F32 R0, -RZ, R0.H0_H0 ;  /* 0x20000000ff007230 */ /* 0x004fca0000004100 */
[----:B------:R-:W-:-:S04]  /*d690*/  FSETP.NEU.FTZ.AND P0, PT, R0, RZ, PT ;  /* 0x000000ff0000720b */ /* 0x000fc80003f1d000 */
[----:B------:R-:W-:Y:S01]  /*d6a0*/  P2R R19, PR, RZ, 0x1 ;  /* 0x00000001ff137803 */ /* 0x000fe20000000000 */
[----:B------:R-:W-:Y:S08]  /*d6b0*/  BRA `(.L_x_43495) ;  /* 0x0000000c003c7947 */ /* 0x000ff00003800000 */
.L_x_43498:
        /* <DEDUP_REMOVED lines=12> */
.L_x_43501:
        /* <DEDUP_REMOVED lines=11> */
.L_x_43500:
[----:B------:R-:W2:Y:S02]  /*d830*/  LDG.E.64 R2, desc[UR36][R2.64] ;  /* 0x0000002402027981 */ /* 0x000ea4000c1e1b00 */
[----:B--2---:R-:W-:-:S06]  /*d840*/  DSETP.NEU.AND P0, PT, R2, RZ, PT ;  /* 0x000000ff0200722a */ /* 0x004fcc0003f0d000 */
[----:B------:R-:W-:Y:S01]  /*d850*/  P2R R19, PR, RZ, 0x1 ;  /* 0x00000001ff137803 */ /* 0x000fe20000000000 */
[----:B------:R-:W-:Y:S07]  /*d860*/  BRA `(.L_x_43495) ;  /* 0x0000000800d07947 */ /* 0x000fee0003800000 */
.L_x_43490:
        /* <DEDUP_REMOVED lines=12> */
.L_x_43504:
[----:B------:R-:W2:Y:S02]  /*d930*/  LDG.E.128 R4, desc[UR36][R2.64] ;  /* 0x0000002402047981 */ /* 0x000ea4000c1e1d00 */
[----:B--2---:R-:W-:-:S06]  /*d940*/  DSETP.NEU.AND P0, PT, R6, RZ, PT ;  /* 0x000000ff0600722a */ /* 0x004fcc0003f0d000 */
[----:B------:R-:W-:-:S06]  /*d950*/  DSETP.NEU.OR P0, PT, R4, RZ, P0 ;  /* 0x000000ff0400722a */ /* 0x000fcc000070d400 */
[----:B------:R-:W-:Y:S01]  /*d960*/  P2R R19, PR, RZ, 0x1 ;  /* 0x00000001ff137803 */ /* 0x000fe20000000000 */
[----:B------:R-:W-:Y:S07]  /*d970*/  BRA `(.L_x_43495) ;  /* 0x00000008008c7947 */ /* 0x000fee0003800000 */
.L_x_43503:
        /* <DEDUP_REMOVED lines=28> */
.L_x_43506:
        /* <DEDUP_REMOVED lines=15> */
.L_x_43505:
[----:B------:R-:W2:Y:S02]  /*dc30*/  LDG.E.U16 R0, desc[UR36][R2.64] ;  /* 0x0000002402007981 */ /* 0x000ea4000c1e1500 */
[----:B--2---:R-:W-:-:S05]  /*dc40*/  IMAD.U32 R0, R0, 0x10000, RZ ;  /* 0x0001000000007824 */ /* 0x004fca00078e00ff */
[----:B------:R-:W-:-:S04]  /*dc50*/  FSETP.NEU.FTZ.AND P0, PT, R0, RZ, PT ;  /* 0x000000ff0000720b */ /* 0x000fc80003f1d000 */
[----:B------:R-:W-:Y:S01]  /*dc60*/  P2R R19, PR, RZ, 0x1 ;  /* 0x00000001ff137803 */ /* 0x000fe20000000000 */
[----:B------:R-:W-:Y:S08]  /*dc70*/  BRA `(.L_x_43495) ;  /* 0x0000000400cc7947 */ /* 0x000ff00003800000 */
.L_x_43502:
        /* <DEDUP_REMOVED lines=12> */
.L_x_43509:
        /* <DEDUP_REMOVED lines=21> */
.L_x_43513:
[----:B------:R-:W-:Y:S05]  /*de90*/  BSYNC B1 ;  /* 0x0000000000017941 */ /* 0x000fea0003800000 */
.L_x_43512:
[----:B------:R-:W-:Y:S01]  /*dea0*/  LEA R3, R0, 0x3b800000, 0x17 ;  /* 0x3b80000000037811 */ /* 0x000fe200078eb8ff */
[----:B------:R-:W-:-:S05]  /*deb0*/  IMAD.SHL.U32 R0, R2, 0x100000, RZ ;  /* 0x0010000002007824 */ /* 0x000fca00078e00ff */
[----:B------:R-:W-:-:S07]  /*dec0*/  LOP3.LUT R0, R3, R0, R4, 0xfe, !PT ;  /* 0x0000000003007212 */ /* 0x000fce00078efe04 */
.L_x_43511:
[----:B------:R-:W-:Y:S05]  /*ded0*/  BSYNC B0 ;  /* 0x0000000000007941 */ /* 0x000fea0003800000 */
.L_x_43510:
[----:B------:R-:W-:-:S04]  /*dee0*/  FSETP.NEU.FTZ.AND P0, PT, R0, RZ, PT ;  /* 0x000000ff0000720b */ /* 0x000fc80003f1d000 */
[----:B------:R-:W-:Y:S01]  /*def0*/  P2R R19, PR, RZ, 0x1 ;  /* 0x00000001ff137803 */ /* 0x000fe20000000000 */
[----:B------:R-:W-:Y:S08]  /*df00*/  BRA `(.L_x_43495) ;  /* 0x0000000400287947 */ /* 0x000ff00003800000 */
.L_x_43508:
        /* <DEDUP_REMOVED lines=21> */
.L_x_43517:
[----:B------:R-:W-:Y:S05]  /*e060*/  BSYNC B1 ;  /* 0x0000000000017941 */ /* 0x000fea0003800000 */
.L_x_43516:
[----:B------:R-:W-:Y:S01]  /*e070*/  LEA R3, R0, 0x37800000, 0x17 ;  /* 0x3780000000037811 */ /* 0x000fe200078eb8ff */
[----:B------:R-:W-:-:S05]  /*e080*/  IMAD.SHL.U32 R0, R2, 0x200000, RZ ;  /* 0x0020000002007824 */ /* 0x000fca00078e00ff */
[----:B------:R-:W-:-:S07]  /*e090*/  LOP3.LUT R0, R3, R0, R4, 0xfe, !PT ;  /* 0x0000000003007212 */ /* 0x000fce00078efe04 */
.L_x_43515:
[----:B------:R-:W-:Y:S05]  /*e0a0*/  BSYNC B0 ;  /* 0x0000000000007941 */ /* 0x000fea0003800000 */
.L_x_43514:
[----:B------:R-:W-:-:S04]  /*e0b0*/  FSETP.NEU.FTZ.AND P0, PT, R0, RZ, PT ;  /* 0x000000ff0000720b */ /* 0x000fc80003f1d000 */
[----:B------:R-:W-:Y:S01]  /*e0c0*/  P2R R19, PR, RZ, 0x1 ;  /* 0x00000001ff137803 */ /* 0x000fe20000000000 */
[----:B------:R-:W-:Y:S08]  /*e0d0*/  BRA `(.L_x_43495) ;  /* 0x0000000000b47947 */ /* 0x000ff00003800000 */
.L_x_43507:
        /* <DEDUP_REMOVED lines=14> */
.L_x_43521:
[----:B------:R-:W-:Y:S05]  /*e1c0*/  BSYNC B0 ;  /* 0x0000000000007941 */ /* 0x000fea0003800000 */
.L_x_43520:
[----:B------:R-:W-:-:S04]  /*e1d0*/  FSETP.NEU.FTZ.AND P0, PT, R0, RZ, PT ;  /* 0x000000ff0000720b */ /* 0x000fc80003f1d000 */
[----:B------:R-:W-:Y:S01]  /*e1e0*/  P2R R19, PR, RZ, 0x1 ;  /* 0x00000001ff137803 */ /* 0x000fe20000000000 */
[----:B------:R-:W-:Y:S08]  /*e1f0*/  BRA `(.L_x_43495) ;  /* 0x00000000006c7947 */ /* 0x000ff00003800000 */
.L_x_43494:
        /* <DEDUP_REMOVED lines=16> */
.L_x_43522:
[----:B------:R-:W-:-:S04]  /*e300*/  PLOP3.LUT P0, PT, PT, PT, PT, 0x8, 0x0 ;  /* 0x000000000000781c */ /* 0x000fc80003f0e170 */
[----:B------:R-:W-:Y:S01]  /*e310*/  P2R R19, PR, RZ, 0x1 ;  /* 0x00000001ff137803 */ /* 0x000fe20000000000 */
[----:B------:R-:W-:Y:S08]  /*e320*/  BRA `(.L_x_43495) ;  /* 0x0000000000207947 */ /* 0x000ff00003800000 */
.L_x_43519:
[----:B------:R-:W2:Y:S02]  /*e330*/  LDG.E.64 R2, desc[UR36][R2.64] ;  /* 0x0000002402027981 */ /* 0x000ea4000c1e1b00 */
[----:B--2---:R-:W-:-:S04]  /*e340*/  ISETP.NE.U32.AND P0, PT, R2, RZ, PT ;  /* 0x000000ff0200720c */ /* 0x004fc80003f05070 */
[----:B------:R-:W-:-:S04]  /*e350*/  ISETP.NE.AND.EX P0, PT, R3, RZ, PT, P0 ;  /* 0x000000ff0300720c */ /* 0x000fc80003f05300 */
[----:B------:R-:W-:Y:S01]  /*e360*/  P2R R19, PR, RZ, 0x1 ;  /* 0x00000001ff137803 */ /* 0x000fe20000000000 */
[----:B------:R-:W-:Y:S08]  /*e370*/  BRA `(.L_x_43495) ;  /* 0x00000000000c7947 */ /* 0x000ff00003800000 */
.L_x_43518:
[----:B------:R-:W2:Y:S02]  /*e380*/  LDG.E R2, desc[UR36][R2.64] ;  /* 0x0000002402027981 */ /* 0x000ea4000c1e1900 */
[----:B--2---:R-:W-:-:S04]  /*e390*/  ISETP.NE.AND P0, PT, R2, RZ, PT ;  /* 0x000000ff0200720c */ /* 0x004fc80003f05270 */
[----:B------:R-:W-:-:S09]  /*e3a0*/  P2R R19, PR, RZ, 0x1 ;  /* 0x00000001ff137803 */ /* 0x000fd20000000000 */
.L_x_43495:
        /* <DEDUP_REMOVED lines=21> */
.L_x_43526:
[----:B------:R-:W2:Y:S01]  /*e500*/  LDG.E.U8 R2, desc[UR36][R2.64] ;  /* 0x0000002402027981 */ /* 0x000ea2000c1e1100 */
[----:B------:R-:W-:Y:S02]  /*e510*/  PRMT R22, RZ, 0x7610, R22 ;  /* 0x00007610ff167816 */ /* 0x000fe40000000016 */
[----:B--2---:R-:W-:-:S04]  /*e520*/  I2FP.F32.U32 R0, R2 ;  /* 0x0000000200007245 */ /* 0x004fc80000201000 */
[----:B------:R-:W-:-:S04]  /*e530*/  F2FP.F16.F32.PACK_AB R0, RZ, R0 ;  /* 0x00000000ff00723e */ /* 0x000fc800000000ff */
[----:B------:R-:W-:Y:S01]  /*e540*/  PRMT R24, R0, 0x7610, R24 ;  /* 0x0000761000187816 */ /* 0x000fe20000000018 */
[----:B------:R-:W-:Y:S06]  /*e550*/  BRA `(.L_x_43528) ;  /* 0x0000001000307947 */ /* 0x000fec0003800000 */
.L_x_43525:
        /* <DEDUP_REMOVED lines=12> */
.L_x_43530:
[----:B------:R-:W2:Y:S01]  /*e620*/  LDG.E R2, desc[UR36][R2.64] ;  /* 0x0000002402027981 */ /* 0x000ea2000c1e1900 */
[----:B------:R-:W-:Y:S02]  /*e630*/  PRMT R22, RZ, 0x7610, R22 ;  /* 0x00007610ff167816 */ /* 0x000fe40000000016 */
[----:B--2---:R-:W-:-:S04]  /*e640*/  I2FP.F32.S32 R0, R2 ;  /* 0x0000000200007245 */ /* 0x004fc80000201400 */
[----:B------:R-:W-:-:S04]  /*e650*/  F2FP.F16.F32.PACK_AB R0, RZ, R0 ;  /* 0x00000000ff00723e */ /* 0x000fc800000000ff */
[----:B------:R-:W-:Y:S01]  /*e660*/  PRMT R24, R0, 0x7610, R24 ;  /* 0x0000761000187816 */ /* 0x000fe20000000018 */
[----:B------:R-:W-:Y:S06]  /*e670*/  BRA `(.L_x_43528) ;  /* 0x0000000c00e87947 */ /* 0x000fec0003800000 */
.L_x_43529:
[----:B------:R-:W2:Y:S01]  /*e680*/  LDG.E.U16 R2, desc[UR36][R2.64] ;  /* 0x0000002402027981 */ /* 0x000ea2000c1e1500 */
[----:B------:R-:W-:Y:S01]  /*e690*/  PRMT R22, RZ, 0x7610, R22 ;  /* 0x00007610ff167816 */ /* 0x000fe20000000016 */
[----:B--2---:R-:W0:Y:S02]  /*e6a0*/  I2F.S16 R0, R2 ;  /* 0x0000000200007306 */ /* 0x004e240000101400 */
[----:B0-----:R-:W-:-:S04]  /*e6b0*/  F2FP.F16.F32.PACK_AB R0, RZ, R0 ;  /* 0x00000000ff00723e */ /* 0x001fc800000000ff */
[----:B------:R-:W-:Y:S01]  /*e6c0*/  PRMT R24, R0, 0x7610, R24 ;  /* 0x0000761000187816 */ /* 0x000fe20000000018 */
[----:B------:R-:W-:Y:S06]  /*e6d0*/  BRA `(.L_x_43528) ;  /* 0x0000000c00d07947 */ /* 0x000fec0003800000 */
.L_x_43524:
        /* <DEDUP_REMOVED lines=10> */
.L_x_43532:
[----:B------:R-:W2:Y:S01]  /*e780*/  LDG.E.U16 R0, desc[UR36][R2.64] ;  /* 0x0000002402007981 */ /* 0x000ea2000c1e1500 */
[----:B------:R-:W-:Y:S01]  /*e790*/  PRMT R22, RZ, 0x7610, R22 ;  /* 0x00007610ff167816 */ /* 0x000fe20000000016 */
[----:B--2---:R-:W-:-:S05]  /*e7a0*/  HADD2.F32 R0, -RZ, R0.H0_H0 ;  /* 0x20000000ff007230 */ /* 0x004fca0000004100 */
[----:B------:R-:W-:-:S04]  /*e7b0*/  F2FP.F16.F32.PACK_AB R0, RZ, R0 ;  /* 0x00000000ff00723e */ /* 0x000fc800000000ff */
[----:B------:R-:W-:Y:S01]  /*e7c0*/  PRMT R24, R0, 0x7610, R24 ;  /* 0x0000761000187816 */ /* 0x000fe20000000018 */
[----:B------:R-:W-:Y:S06]  /*e7d0*/  BRA `(.L_x_43528) ;  /* 0x0000000c00907947 */ /* 0x000fec0003800000 */
.L_x_43531:
        /* <DEDUP_REMOVED lines=11> */
.L_x_43534:
[----:B------:R-:W2:Y:S02]  /*e890*/  LDG.E R2, desc[UR36][R2.64] ;  /* 0x0000002402027981 */ /* 0x000ea4000c1e1900 */
[C---:B--2---:R-:W-:Y:S02]  /*e8a0*/  PRMT R24, R2.reuse, 0x7610, R24 ;  /* 0x0000761002187816 */ /* 0x044fe40000000018 */
[----:B------:R-:W-:Y:S01]  /*e8b0*/  PRMT R22, R2, 0x7632, R22 ;  /* 0x0000763202167816 */ /* 0x000fe20000000016 */
[----:B------:R-:W-:Y:S06]  /*e8c0*/  BRA `(.L_x_43528) ;  /* 0x0000000c00547947 */ /* 0x000fec0003800000 */
.L_x_43533:
        /* <DEDUP_REMOVED lines=10> */
.L_x_43523:
        /* <DEDUP_REMOVED lines=15> */
.L_x_43537:
        /* <DEDUP_REMOVED lines=14> */
.L_x_43536:
        /* <DEDUP_REMOVED lines=29> */
.L_x_43539:
        /* <DEDUP_REMOVED lines=16> */
.L_x_43538:
[----:B------:R-:W2:Y:S01]  /*ee10*/  LDG.E.U16 R0, desc[UR36][R2.64] ;  /* 0x0000002402007981 */ /* 0x000ea2000c1e1500 */
[----:B------:R-:W-:Y:S01]  /*ee20*/  PRMT R22, RZ, 0x7610, R22 ;  /* 0x00007610ff167816 */ /* 0x000fe20000000016 */
[----:B--2---:R-:W-:-:S05]  /*ee30*/  IMAD.U32 R0, R0, 0x10000, RZ ;  /* 0x0001000000007824 */ /* 0x004fca00078e00ff */
[----:B------:R-:W-:-:S04]  /*ee40*/  F2FP.F16.F32.PACK_AB R0, RZ, R0 ;  /* 0x00000000ff00723e */ /* 0x000fc800000000ff */
[----:B------:R-:W-:Y:S01]  /*ee50*/  PRMT R24, R0, 0x7610, R24 ;  /* 0x0000761000187816 */ /* 0x000fe20000000018 */
[----:B------:R-:W-:Y:S06]  /*ee60*/  BRA `(.L_x_43528) ;  /* 0x0000000400ec7947 */ /* 0x000fec0003800000 */
.L_x_43535:
        /* <DEDUP_REMOVED lines=14> */
.L_x_43542:
        /* <DEDUP_REMOVED lines=21> */
.L_x_43546:
[----:B------:R-:W-:Y:S05]  /*f0a0*/  BSYNC B1 ;  /* 0x0000000000017941 */ /* 0x000fea0003800000 */
.L_x_43545:
[----:B------:R-:W-:Y:S01]  /*f0b0*/  LEA R3, R0, 0x3b800000, 0x17 ;  /* 0x3b80000000037811 */ /* 0x000fe200078eb8ff */
[----:B------:R-:W-:-:S05]  /*f0c0*/  IMAD.SHL.U32 R0, R2, 0x100000, RZ ;  /* 0x0010000002007824 */ /* 0x000fca00078e00ff */
[----:B------:R-:W-:-:S07]  /*f0d0*/  LOP3.LUT R0, R3, R0, R4, 0xfe, !PT ;  /* 0x0000000003007212 */ /* 0x000fce00078efe04 */
.L_x_43544:
[----:B------:R-:W-:Y:S05]  /*f0e0*/  BSYNC B0 ;  /* 0x0000000000007941 */ /* 0x000fea0003800000 */
.L_x_43543:
[----:B------:R-:W-:Y:S02]  /*f0f0*/  F2FP.F16.F32.PACK_AB R0, RZ, R0 ;  /* 0x00000000ff00723e */ /* 0x000fe400000000ff */
[----:B------:R-:W-:Y:S02]  /*f100*/  PRMT R22, RZ, 0x7610, R22 ;  /* 0x00007610ff167816 */ /* 0x000fe40000000016 */
[----:B------:R-:W-:Y:S01]  /*f110*/  PRMT R24, R0, 0x7610, R24 ;  /* 0x0000761000187816 */ /* 0x000fe20000000018 */
[----:B------:R-:W-:Y:S06]  /*f120*/  BRA `(.L_x_43528) ;  /* 0x00000004003c7947 */ /* 0x000fec0003800000 */
.L_x_43541:
        /* <DEDUP_REMOVED lines=21> */
.L_x_43550:
[----:B------:R-:W-:Y:S05]  /*f280*/  BSYNC B1 ;  /* 0x0000000000017941 */ /* 0x000fea0003800000 */
.L_x_43549:
[----:B------:R-:W-:Y:S01]  /*f290*/  LEA R3, R0, 0x37800000, 0x17 ;  /* 0x3780000000037811 */ /* 0x000fe200078eb8ff */
[----:B------:R-:W-:-:S05]  /*f2a0*/  IMAD.SHL.U32 R0, R2, 0x200000, RZ ;  /* 0x0020000002007824 */ /* 0x000fca00078e00ff */
[----:B------:R-:W-:-:S07]  /*f2b0*/  LOP3.LUT R0, R3, R0, R4, 0xfe, !PT ;  /* 0x0000000003007212 */ /* 0x000fce00078efe04 */
.L_x_43548:
[----:B------:R-:W-:Y:S05]  /*f2c0*/  BSYNC B0 ;  /* 0x0000000000007941 */ /* 0x000fea0003800000 */
.L_x_43547:
[----:B------:R-:W-:Y:S02]  /*f2d0*/  F2FP.F16.F32.PACK_AB R0, RZ, R0 ;  /* 0x00000000ff00723e */ /* 0x000fe400000000ff */
[----:B------:R-:W-:Y:S02]  /*f2e0*/  PRMT R22, RZ, 0x7610, R22 ;  /* 0x00007610ff167816 */ /* 0x000fe40000000016 */
[----:B------:R-:W-:Y:S01]  /*f2f0*/  PRMT R24, R0, 0x7610, R24 ;  /* 0x0000761000187816 */ /* 0x000fe20000000018 */
[----:B------:R-:W-:Y:S06]  /*f300*/  BRA `(.L_x_43528) ;  /* 0x0000000000c47947 */ /* 0x000fec0003800000 */
.L_x_43540:
        /* <DEDUP_REMOVED lines=14> */
.L_x_43554:
[----:B------:R-:W-:Y:S05]  /*f3f0*/  BSYNC B0 ;  /* 0x0000000000007941 */ /* 0x000fea0003800000 */
.L_x_43553:
[----:B------:R-:W-:Y:S02]  /*f400*/  F2FP.F16.F32.PACK_AB R0, RZ, R0 ;  /* 0x00000000ff00723e */ /* 0x000fe400000000ff */
[----:B------:R-:W-:Y:S02]  /*f410*/  PRMT R22, RZ, 0x7610, R22 ;  /* 0x00007610ff167816 */ /* 0x000fe40000000016 */
[----:B------:R-:W-:Y:S01]  /*f420*/  PRMT R24, R0, 0x7610, R24 ;  /* 0x0000761000187816 */ /* 0x000fe20000000018 */
[----:B------:R-:W-:Y:S06]  /*f430*/  BRA `(.L_x_43528) ;  /* 0x0000000000787947 */ /* 0x000fec0003800000 */
.L_x_43527:
        /* <DEDUP_REMOVED lines=16> */
.L_x_43555:
[----:B------:R-:W-:Y:S02]  /*f540*/  PRMT R22, RZ, 0x7610, R22 ;  /* 0x00007610ff167816 */ /* 0x000fe40000000016 */
[----:B------:R-:W-:Y:S01]  /*f550*/  PRMT R24, RZ, 0x7610, R24 ;  /* 0x00007610ff187816 */ /* 0x000fe20000000018 */
[----:B------:R-:W-:Y:S06]  /*f560*/  BRA `(.L_x_43528) ;  /* 0x00000000002c7947 */ /* 0x000fec0003800000 */
.L_x_43552:
[----:B------:R-:W2:Y:S01]  /*f570*/  LDG.E.64 R2, desc[UR36][R2.64] ;  /* 0x0000002402027981 */ /* 0x000ea2000c1e1b00 */
[----:B------:R-:W-:Y:S01]  /*f580*/  PRMT R22, RZ, 0x7610, R22 ;  /* 0x00007610ff167816 */ /* 0x000fe20000000016 */
[----:B--2---:R-:W0:Y:S02]  /*f590*/  I2F.U64 R0, R2 ;  /* 0x0000000200007312 */ /* 0x004e240000301000 */
[----:B0-----:R-:W-:-:S04]  /*f5a0*/  F2FP.F16.F32.PACK_AB R0, RZ, R0 ;  /* 0x00000000ff00723e */ /* 0x001fc800000000ff */
[----:B------:R-:W-:Y:S01]  /*f5b0*/  PRMT R24, R0, 0x7610, R24 ;  /* 0x0000761000187816 */ /* 0x000fe20000000018 */
[----:B------:R-:W-:Y:S06]  /*f5c0*/  BRA `(.L_x_43528) ;  /* 0x0000000000147947 */ /* 0x000fec0003800000 */
.L_x_43551:
[----:B------:R-:W2:Y:S01]  /*f5d0*/  LDG.E R2, desc[UR36][R2.64] ;  /* 0x0000002402027981 */ /* 0x000ea2000c1e1900 */
[----:B------:R-:W-:Y:S02]  /*f5e0*/  PRMT R22, RZ, 0x7610, R22 ;  /* 0x00007610ff167816 */ /* 0x000fe40000000016 */
[----:B--2---:R-:W-:-:S04]  /*f5f0*/  I2FP.F32.U32 R0, R2 ;  /* 0x0000000200007245 */ /* 0x004fc80000201000 */
[----:B------:R-:W-:-:S04]  /*f600*/  F2FP.F16.F32.PACK_AB R0, RZ, R0 ;  /* 0x00000000ff00723e */ /* 0x000fc800000000ff */
[----:B------:R-:W-:-:S07]  /*f610*/  PRMT R24, R0, 0x7610, R24 ;  /* 0x0000761000187816 */ /* 0x000fce0000000018 */
.L_x_43528:
        /* <DEDUP_REMOVED lines=21> */
.L_x_43559:
[----:B------:R-:W2:Y:S01]  /*f770*/  LDG.E.U8 R4, desc[UR36][R4.64] ;  /* 0x0000002404047981 */ /* 0x000ea2000c1e1100 */
[----:B------:R-:W-:Y:S02]  /*f780*/  PRMT R3, RZ, 0x7610, R3 ;  /* 0x00007610ff037816 */ /* 0x000fe40000000003 */
[----:B--2---:R-:W-:-:S04]  /*f790*/  I2FP.F32.U32 R0, R4 ;  /* 0x0000000400007245 */ /* 0x004fc80000201000 */
[----:B------:R-:W-:-:S04]  /*f7a0*/  F2FP.F16.F32.PACK_AB R0, RZ, R0 ;  /* 0x00000000ff00723e */ /* 0x000fc800000000ff */
[----:B------:R-:W-:Y:S01]  /*f7b0*/  PRMT R9, R0, 0x7610, R9 ;  /* 0x0000761000097816 */ /* 0x000fe20000000009 */
[----:B------:R-:W-:Y:S06]  /*f7c0*/  BRA `(.L_x_43561) ;  /* 0x00000010002c7947 */ /* 0x000fec0003800000 */
.L_x_43558:
        /* <DEDUP_REMOVED lines=12> */
.L_x_43563:
[----:B------:R-:W2:Y:S01]  /*f890*/  LDG.E R4, desc[UR36][R4.64] ;  /* 0x0000002404047981 */ /* 0x000ea2000c1e1900 */
[----:B------:R-:W-:Y:S02]  /*f8a0*/  PRMT R3, RZ, 0x7610, R3 ;  /* 0x00007610ff037816 */ /* 0x000fe40000000003 */
[----:B--2---:R-:W-:-:S04]  /*f8b0*/  I2FP.F32.S32 R0, R4 ;  /* 0x0000000400007245 */ /* 0x004fc80000201400 */
[----:B------:R-:W-:-:S04]  /*f8c0*/  F2FP.F16.F32.PACK_AB R0, RZ, R0 ;  /* 0x00000000ff00723e */ /* 0x000fc800000000ff */
[----:B------:R-:W-:Y:S01]  /*f8d0*/  PRMT R9, R0, 0x7610, R9 ;  /* 0x0000761000097816 */ /* 0x000fe20000000009 */
[----:B------:R-:W-:Y:S06]  /*f8e0*/  BRA `(.L_x_43561) ;  /* 0x0000000c00e47947 */ /* 0x000fec0003800000 */
.L_x_43562:
[----:B------:R-:W2:Y:S01]  /*f8f0*/  LDG.E.U16 R4, desc[UR36][R4.64] ;  /* 0x0000002404047981 */ /* 0x000ea2000c1e1500 */
[----:B------:R-:W-:Y:S01]  /*f900*/  PRMT R3, RZ, 0x7610, R3 ;  /* 0x00007610ff037816 */ /* 0x000fe20000000003 */
[----:B--2---:R-:W0:Y:S02]  /*f910*/  I2F.S16 R0, R4 ;  /* 0x0000000400007306 */ /* 0x004e240000101400 */
[----:B0-----:R-:W-:-:S04]  /*f920*/  F2FP.F16.F32.PACK_AB R0, RZ, R0 ;  /* 0x00000000ff00723e */ /* 0x001fc800000000ff */
[----:B------:R-:W-:Y:S01]  /*f930*/  PRMT R9, R0, 0x7610, R9 ;  /* 0x0000761000097816 */ /* 0x000fe20000000009 */
[----:B------:R-:W-:Y:S06]  /*f940*/  BRA `(.L_x_43561) ;  /* 0x0000000c00cc7947 */ /* 0x000fec0003800000 */
.L_x_43557:
        /* <DEDUP_REMOVED lines=10> */
.L_x_43565:
[----:B------:R-:W2:Y:S01]  /*f9f0*/  LDG.E.U16 R0, desc[UR36][R4.64] ;  /* 0x0000002404007981 */ /* 0x000ea2000c1e1500 */
[----:B------:R-:W-:Y:S01]  /*fa00*/  PRMT R3, RZ, 0x7610, R3 ;  /* 0x00007610ff037816 */ /* 0x000fe20000000003 */
[----:B--2---:R-:W-:-:S05]  /*fa10*/  HADD2.F32 R0, -RZ, R0.H0_H0 ;  /* 0x20000000ff007230 */ /* 0x004fca0000004100 */
[----:B------:R-:W-:-:S04]  /*fa20*/  F2FP.F16.F32.PACK_AB R0, RZ, R0 ;  /* 0x00000000ff00723e */ /* 0x000fc800000000ff */
[----:B------:R-:W-:Y:S01]  /*fa30*/  PRMT R9, R0, 0x7610, R9 ;  /* 0x0000761000097816 */ /* 0x000fe20000000009 */
[----:B------:R-:W-:Y:S06]  /*fa40*/  BRA `(.L_x_43561) ;  /* 0x0000000c008c7947 */ /* 0x000fec0003800000 */
.L_x_43564:
        /* <DEDUP_REMOVED lines=11> */
.L_x_43567:
[----:B------:R-:W2:Y:S02]  /*fb00*/  LDG.E R3, desc[UR36][R4.64] ;  /* 0x0000002404037981 */ /* 0x000ea4000c1e1900 */
[C---:B--2---:R-:W-:Y:S02]  /*fb10*/  PRMT R9, R3.reuse, 0x7610, R9 ;  /* 0x0000761003097816 */ /* 0x044fe40000000009 */
[----:B------:R-:W-:Y:S01]  /*fb20*/  PRMT R3, R3, 0x7632, R3 ;  /* 0x0000763203037816 */ /* 0x000fe20000000003 */
[----:B------:R-:W-:Y:S06]  /*fb30*/  BRA `(.L_x_43561) ;  /* 0x0000000c00507947 */ /* 0x000fec0003800000 */
.L_x_43566:
        /* <DEDUP_REMOVED lines=10> */
.L_x_43556:
        /* <DEDUP_REMOVED lines=15> */
.L_x_43570:
        /* <DEDUP_REMOVED lines=14> */
.L_x_43569:
        /* <DEDUP_REMOVED lines=28> */
.L_x_43572:
        /* <DEDUP_REMOVED lines=16> */
.L_x_43571:
[----:B------:R-:W2:Y:S01]  /*10070*/  LDG.E.U16 R0, desc[UR36][R4.64] ;  /* 0x0000002404007981 */ /* 0x000ea2000c1e1500 */
[----:B------:R-:W-:Y:S01]  /*10080*/  PRMT R3, RZ, 0x7610, R3 ;  /* 0x00007610ff037816 */ /* 0x000fe20000000003 */
[----:B--2---:R-:W-:-:S05]  /*10090*/  IMAD.U32 R0, R0, 0x10000, RZ ;  /* 0x0001000000007824 */ /* 0x004fca00078e00ff */
[----:B------:R-:W-:-:S04]  /*100a0*/  F2FP.F16.F32.PACK_AB R0, RZ, R0 ;  /* 0x00000000ff00723e */ /* 0x000fc800000000ff */
[----:B------:R-:W-:Y:S01]  /*100b0*/  PRMT R9, R0, 0x7610, R9 ;  /* 0x0000761000097816 */ /* 0x000fe20000000009 */
[----:B------:R-:W-:Y:S06]  /*100c0*/  BRA `(.L_x_43561) ;  /* 0x0000000400ec7947 */ /* 0x000fec0003800000 */
.L_x_43568:
        /* <DEDUP_REMOVED lines=14> */
.L_x_43575:
        /* <DEDUP_REMOVED lines=21> */
.L_x_43579:
[----:B------:R-:W-:Y:S05]  /*10300*/  BSYNC B1 ;  /* 0x0000000000017941 */ /* 0x000fea0003800000 */
.L_x_43578:
[----:B------:R-:W-:Y:S01]  /*10310*/  LEA R3, R0, 0x3b800000, 0x17 ;  /* 0x3b80000000037811 */ /* 0x000fe200078eb8ff */
[----:B------:R-:W-:-:S05]  /*10320*/  IMAD.SHL.U32 R0, R2, 0x100000, RZ ;  /* 0x0010000002007824 */ /* 0x000fca00078e00ff */
[----:B------:R-:W-:-:S07]  /*10330*/  LOP3.LUT R0, R3, R0, R4, 0xfe, !PT ;  /* 0x0000000003007212 */ /* 0x000fce00078efe04 */
.L_x_43577:
[----:B------:R-:W-:Y:S05]  /*10340*/  BSYNC B0 ;  /* 0x0000000000007941 */ /* 0x000fea0003800000 */
.L_x_43576:
[----:B------:R-:W-:Y:S02]  /*10350*/  F2FP.F16.F32.PACK_AB R0, RZ, R0 ;  /* 0x00000000ff00723e */ /* 0x000fe400000000ff */
[----:B------:R-:W-:Y:S02]  /*10360*/  PRMT R3, RZ, 0x7610, R3 ;  /* 0x00007610ff037816 */ /* 0x000fe40000000003 */
[----:B------:R-:W-:Y:S01]  /*10370*/  PRMT R9, R0, 0x7610, R9 ;  /* 0x0000761000097816 */ /* 0x000fe20000000009 */
[----:B------:R-:W-:Y:S06]  /*10380*/  BRA `(.L_x_43561) ;  /* 0x00000004003c7947 */ /* 0x000fec0003800000 */
.L_x_43574:
        /* <DEDUP_REMOVED lines=21> */
.L_x_43583:
[----:B------:R-:W-:Y:S05]  /*104e0*/  BSYNC B1 ;  /* 0x0000000000017941 */ /* 0x000fea0003800000 */
.L_x_43582:
[----:B------:R-:W-:Y:S01]  /*104f0*/  LEA R3, R0, 0x37800000, 0x17 ;  /* 0x3780000000037811 */ /* 0x000fe200078eb8ff */
[----:B------:R-:W-:-:S05]  /*10500*/  IMAD.SHL.U32 R0, R2, 0x200000, RZ ;  /* 0x0020000002007824 */ /* 0x000fca00078e00ff */
[----:B------:R-:W-:-:S07]  /*10510*/  LOP3.LUT R0, R3, R0, R4, 0xfe, !PT ;  /* 0x0000000003007212 */ /* 0x000fce00078efe04 */
.L_x_43581:
[----:B------:R-:W-:Y:S05]  /*10520*/  BSYNC B0 ;  /* 0x0000000000007941 */ /* 0x000fea0003800000 */
.L_x_43580:
[----:B------:R-:W-:Y:S02]  /*10530*/  F2FP.F16.F32.PACK_AB R0, RZ, R0 ;  /* 0x00000000ff00723e */ /* 0x000fe400000000ff */
[----:B------:R-:W-:Y:S02]  /*10540*/  PRMT R3, RZ, 0x7610, R3 ;  /* 0x00007610ff037816 */ /* 0x000fe40000000003 */
[----:B------:R-:W-:Y:S01]  /*10550*/  PRMT R9, R0, 0x7610, R9 ;  /* 0x0000761000097816 */ /* 0x000fe20000000009 */
[----:B------:R-:W-:Y:S06]  /*10560*/  BRA `(.L_x_43561) ;  /* 0x0000000000c47947 */ /* 0x000fec0003800000 */
.L_x_43573:
        /* <DEDUP_REMOVED lines=14> */
.L_x_43587:
[----:B------:R-:W-:Y:S05]  /*10650*/  BSYNC B0 ;  /* 0x0000000000007941 */ /* 0x000fea0003800000 */
.L_x_43586:
[----:B------:R-:W-:Y:S02]  /*10660*/  F2FP.F16.F32.PACK_AB R0, RZ, R0 ;  /* 0x00000000ff00723e */ /* 0x000fe400000000ff */
[----:B------:R-:W-:Y:S02]  /*10670*/  PRMT R3, RZ, 0x7610, R3 ;  /* 0x00007610ff037816 */ /* 0x000fe40000000003 */
[----:B------:R-:W-:Y:S01]  /*10680*/  PRMT R9, R0, 0x7610, R9 ;  /* 0x0000761000097816 */ /* 0x000fe20000000009 */
[----:B------:R-:W-:Y:S06]  /*10690*/  BRA `(.L_x_43561) ;  /* 0x0000000000787947 */ /* 0x000fec0003800000 */
.L_x_43560:
        /* <DEDUP_REMOVED lines=16> */
.L_x_43588:
[----:B------:R-:W-:Y:S02]  /*107a0*/  PRMT R3, RZ, 0x7610, R3 ;  /* 0x00007610ff037816 */ /* 0x000fe40000000003 */
[----:B------:R-:W-:Y:S01]  /*107b0*/  PRMT R9, RZ, 0x7610, R9 ;  /* 0x00007610ff097816 */ /* 0x000fe20000000009 */
[----:B------:R-:W-:Y:S06]  /*107c0*/  BRA `(.L_x_43561) ;  /* 0x00000000002c7947 */ /* 0x000fec0003800000 */
.L_x_43585:
[----:B------:R-:W2:Y:S01]  /*107d0*/  LDG.E.64 R4, desc[UR36][R4.64] ;  /* 0x0000002404047981 */ /* 0x000ea2000c1e1b00 */
[----:B------:R-:W-:Y:S01]  /*107e0*/  PRMT R3, RZ, 0x7610, R3 ;  /* 0x00007610ff037816 */ /* 0x000fe20000000003 */
[----:B--2---:R-:W0:Y:S02]  /*107f0*/  I2F.U64 R0, R4 ;  /* 0x0000000400007312 */ /* 0x004e240000301000 */
[----:B0-----:R-:W-:-:S04]  /*10800*/  F2FP.F16.F32.PACK_AB R0, RZ, R0 ;  /* 0x00000000ff00723e */ /* 0x001fc800000000ff */
[----:B------:R-:W-:Y:S01]  /*10810*/  PRMT R9, R0, 0x7610, R9 ;  /* 0x0000761000097816 */ /* 0x000fe20000000009 */
[----:B------:R-:W-:Y:S06]  /*10820*/  BRA `(.L_x_43561) ;  /* 0x0000000000147947 */ /* 0x000fec0003800000 */
.L_x_43584:
[----:B------:R-:W2:Y:S01]  /*10830*/  LDG.E R4, desc[UR36][R4.64] ;  /* 0x0000002404047981 */ /* 0x000ea2000c1e1900 */
[----:B------:R-:W-:Y:S02]  /*10840*/  PRMT R3, RZ, 0x7610, R3 ;  /* 0x00007610ff037816 */ /* 0x000fe40000000003 */
[----:B--2---:R-:W-:-:S04]  /*10850*/  I2FP.F32.U32 R0, R4 ;  /* 0x0000000400007245 */ /* 0x004fc80000201000 */
[----:B------:R-:W-:-:S04]  /*10860*/  F2FP.F16.F32.PACK_AB R0, RZ, R0 ;  /* 0x00000000ff00723e */ /* 0x000fc800000000ff */
[----:B------:R-:W-:-:S07]  /*10870*/  PRMT R9, R0, 0x7610, R9 ;  /* 0x0000761000097816 */ /* 0x000fce0000000009 */
.L_x_43561:
        /* <DEDUP_REMOVED lines=19> */
.L_x_43592:
[----:B------:R-:W-:-:S06]  /*109b0*/  HADD2.F32 R3, -RZ, R9.H0_H0 ;  /* 0x20000009ff037230 */ /* 0x000fcc0000004100 */
[----:B------:R-:W0:Y:S02]  /*109c0*/  F2I.S64.TRUNC R2, R3 ;  /* 0x0000000300027311 */ /* 0x000e24000020d900 */
[----:B0-----:R0:W-:Y:S01]  /*109d0*/  STG.E.U8 desc[UR36][R16.64], R2 ;  /* 0x0000000210007986 */ /* 0x0011e2000c101124 */
[----:B------:R-:W-:Y:S05]  /*109e0*/  BRA `(.L_x_43594) ;  /* 0x0000000c00907947 */ /* 0x000fea0003800000 */
.L_x_43591:
        /* <DEDUP_REMOVED lines=10> */
.L_x_43596:
[----:B------:R-:W-:-:S06]  /*10a90*/  HADD2.F32 R9, -RZ, R9.H0_H0 ;  /* 0x20000009ff097230 */ /* 0x000fcc0000004100 */
[----:B------:R-:W0:Y:S02]  /*10aa0*/  F2I.FTZ.TRUNC.NTZ R9, R9 ;  /* 0x0000000900097305 */ /* 0x000e24000021f100 */
[----:B0-----:R0:W-:Y:S01]  /*10ab0*/  STG.E desc[UR36][R16.64], R9 ;  /* 0x0000000910007986 */ /* 0x0011e2000c101924 */
[----:B------:R-:W-:Y:S05]  /*10ac0*/  BRA `(.L_x_43594) ;  /* 0x0000000c00587947 */ /* 0x000fea0003800000 */
.L_x_43595:
[----:B------:R-:W-:-:S06]  /*10ad0*/  HADD2.F32 R9, -RZ, R9.H0_H0 ;  /* 0x20000009ff097230 */ /* 0x000fcc0000004100 */
[----:B------:R-:W0:Y:S02]  /*10ae0*/  F2I.FTZ.TRUNC.NTZ R9, R9 ;  /* 0x0000000900097305 */ /* 0x000e24000021f100 */
[----:B0-----:R0:W-:Y:S01]  /*10af0*/  STG.E.U16 desc[UR36][R16.64], R9 ;  /* 0x0000000910007986 */ /* 0x0011e2000c101524 */
[----:B------:R-:W-:Y:S05]  /*10b00*/  BRA `(.L_x_43594) ;  /* 0x0000000c00487947 */ /* 0x000fea0003800000 */
.L_x_43590:
        /* <DEDUP_REMOVED lines=9> */
.L_x_43598:
[----:B------:R0:W-:Y:S01]  /*10ba0*/  STG.E.U16 desc[UR36][R16.64], R9 ;  /* 0x0000000910007986 */ /* 0x0001e2000c101524 */
[----:B------:R-:W-:Y:S05]  /*10bb0*/  BRA `(.L_x_43594) ;  /* 0x0000000c001c7947 */ /* 0x000fea0003800000 */
.L_x_43597:
        /* <DEDUP_REMOVED lines=10> */
.L_x_43600:
[----:B------:R-:W-:-:S05]  /*10c60*/  PRMT R3, R9, 0x5410, R22 ;  /* 0x0000541009037816 */ /* 0x000fca0000000016 */
[----:B------:R0:W-:Y:S01]  /*10c70*/  STG.E desc[UR36][R16.64], R3 ;  /* 0x0000000310007986 */ /* 0x0001e2000c101924 */
[----:B------:R-:W-:Y:S05]  /*10c80*/  BRA `(.L_x_43594) ;  /* 0x0000000800e87947 */ /* 0x000fea0003800000 */
.L_x_43599:
[----:B------:R-:W-:-:S05]  /*10c90*/  HADD2.F32 R2, -RZ, R9.H0_H0 ;  /* 0x20000009ff027230 */ /* 0x000fca0000004100 */
[----:B------:R-:W-:-:S06]  /*10ca0*/  FMUL.FTZ R2, R2, 1 ;  /* 0x3f80000002027820 */ /* 0x000fcc0000410000 */
[----:B------:R-:W0:Y:S02]  /*10cb0*/  F2F.F64.F32 R2, R2 ;  /* 0x0000000200027310 */ /* 0x000e240000201800 */
[----:B0-----:R0:W-:Y:S01]  /*10cc0*/  STG.E.64 desc[UR36][R16.64], R2 ;  /* 0x0000000210007986 */ /* 0x0011e2000c101b24 */
[----:B------:R-:W-:Y:S05]  /*10cd0*/  BRA `(.L_x_43594) ;  /* 0x0000000800d47947 */ /* 0x000fea0003800000 */
.L_x_43589:
        /* <DEDUP_REMOVED lines=16> */
.L_x_43603:
        /* <DEDUP_REMOVED lines=8> */
.L_x_43602:
        /* <DEDUP_REMOVED lines=21> */
.L_x_43607:
[----:B------:R-:W-:Y:S05]  /*10fb0*/  BSYNC B0 ;  /* 0x0000000000007941 */ /* 0x000fea0003800000 */
.L_x_43606:
[----:B------:R-:W-:-:S05]  /*10fc0*/  LOP3.LUT R3, R0, R3, RZ, 0xfc, !PT ;  /* 0x0000000300037212 */ /* 0x000fca00078efcff */
[----:B------:R2:W-:Y:S01]  /*10fd0*/  STG.E.U8 desc[UR36][R16.64], R3 ;  /* 0x0000000310007986 */ /* 0x0005e2000c101124 */
[----:B------:R-:W-:Y:S05]  /*10fe0*/  BRA `(.L_x_43594) ;  /* 0x0000000800107947 */ /* 0x000fea0003800000 */
.L_x_43605:
        /* <DEDUP_REMOVED lines=13> */
.L_x_43609:
[----:B------:R-:W-:Y:S01]  /*110c0*/  IMAD.MOV.U32 R0, RZ, RZ, 0x7f ;  /* 0x0000007fff007424 */ /* 0x000fe200078e00ff */
[----:B------:R-:W-:-:S04]  /*110d0*/  ISETP.GT.U32.AND P0, PT, R2, 0x7f800000, PT ;  /* 0x7f8000000200780c */ /* 0x000fc80003f04070 */
[----:B------:R-:W-:-:S09]  /*110e0*/  SEL R0, R0, 0x7c, P0 ;  /* 0x0000007c00007807 */ /* 0x000fd20000000000 */
.L_x_43610:
[----:B------:R-:W-:Y:S05]  /*110f0*/  BSYNC B0 ;  /* 0x0000000000007941 */ /* 0x000fea0003800000 */
.L_x_43608:
[----:B------:R-:W-:-:S04]  /*11100*/  LOP3.LUT R2, R9, 0x80000000, RZ, 0xc0, !PT ;  /* 0x8000000009027812 */ /* 0x000fc800078ec0ff */
[----:B------:R-:W-:-:S04]  /*11110*/  SHF.R.U32.HI R3, RZ, 0x18, R2 ;  /* 0x00000018ff037819 */ /* 0x000fc80000011602 */
[----:B------:R-:W-:-:S05]  /*11120*/  LOP3.LUT R3, R0, R3, RZ, 0xfc, !PT ;  /* 0x0000000300037212 */ /* 0x000fca00078efcff */
[----:B------:R3:W-:Y:S01]  /*11130*/  STG.E.U8 desc[UR36][R16.64], R3 ;  /* 0x0000000310007986 */ /* 0x0007e2000c101124 */
[----:B------:R-:W-:Y:S05]  /*11140*/  BRA `(.L_x_43594) ;  /* 0x0000000400b87947 */ /* 0x000fea0003800000 */
.L_x_43604:
[----:B------:R-:W-:-:S05]  /*11150*/  HADD2.F32 R0, -RZ, R9.H0_H0 ;  /* 0x20000009ff007230 */ /* 0x000fca0000004100 */
[----:B------:R-:W-:-:S05]  /*11160*/  F2FP.BF16.F32.PACK_AB R0, RZ, R0 ;  /* 0x00000000ff00723e */ /* 0x000fca00000010ff */
[----:B------:R4:W-:Y:S01]  /*11170*/  STG.E.U16 desc[UR36][R16.64], R0 ;  /* 0x0000000010007986 */ /* 0x0009e2000c101524 */
[----:B------:R-:W-:Y:S05]  /*11180*/  BRA `(.L_x_43594) ;  /* 0x0000000400a87947 */ /* 0x000fea0003800000 */
.L_x_43601:
        /* <DEDUP_REMOVED lines=12> */
.L_x_43613:
        /* <DEDUP_REMOVED lines=17> */
.L_x_43616:
[----:B------:R-:W-:-:S04]  /*11360*/  LOP3.LUT R2, R9, 0x80000000, RZ, 0xc0, !PT ;  /* 0x8000000009027812 */ /* 0x000fc800078ec0ff */
[----:B------:R-:W-:-:S04]  /*11370*/  SHF.R.U32.HI R3, RZ, 0x18, R2 ;  /* 0x00000018ff037819 */ /* 0x000fc80000011602 */
[----:B------:R-:W-:-:S04]  /*11380*/  LOP3.LUT R0, R0, R3, RZ, 0xfc, !PT ;  /* 0x0000000300007212 */ /* 0x000fc800078efcff */
[----:B------:R-:W-:-:S07]  /*11390*/  PRMT R8, R0, 0x7610, R8 ;  /* 0x0000761000087816 */ /* 0x000fce0000000008 */
.L_x_43615:
[----:B------:R-:W-:Y:S05]  /*113a0*/  BSYNC B0 ;  /* 0x0000000000007941 */ /* 0x000fea0003800000 */
.L_x_43614:
[----:B------:R0:W-:Y:S01]  /*113b0*/  STG.E.U8 desc[UR36][R16.64], R8 ;  /* 0x0000000810007986 */ /* 0x0001e2000c101124 */
[----:B------:R-:W-:Y:S05]  /*113c0*/  BRA `(.L_x_43594) ;  /* 0x0000000400187947 */ /* 0x000fea0003800000 */
.L_x_43612:
        /* <DEDUP_REMOVED lines=17> */
.L_x_43619:
[----:B------:R-:W-:-:S04]  /*114e0*/  LOP3.LUT R2, R9, 0x80000000, RZ, 0xc0, !PT ;  /* 0x8000000009027812 */ /* 0x000fc800078ec0ff */
[----:B------:R-:W-:-:S04]  /*114f0*/  SHF.R.U32.HI R3, RZ, 0x18, R2 ;  /* 0x00000018ff037819 */ /* 0x000fc80000011602 */
[----:B------:R-:W-:-:S04]  /*11500*/  LOP3.LUT R0, R0, R3, RZ, 0xfc, !PT ;  /* 0x0000000300007212 */ /* 0x000fc800078efcff */
[----:B------:R-:W-:-:S07]  /*11510*/  PRMT R8, R0, 0x7610, R8 ;  /* 0x0000761000087816 */ /* 0x000fce0000000008 */
.L_x_43618:
[----:B------:R-:W-:Y:S05]  /*11520*/  BSYNC B0 ;  /* 0x0000000000007941 */ /* 0x000fea0003800000 */
.L_x_43617:
[----:B------:R0:W-:Y:S01]  /*11530*/  STG.E.U8 desc[UR36][R16.64], R8 ;  /* 0x0000000810007986 */ /* 0x0001e2000c101124 */
[----:B------:R-:W-:Y:S05]  /*11540*/  BRA `(.L_x_43594) ;  /* 0x0000000000b87947 */ /* 0x000fea0003800000 */
.L_x_43611:
        /* <DEDUP_REMOVED lines=22> */
.L_x_43593:
        /* <DEDUP_REMOVED lines=16> */
.L_x_43622:
[----:B------:R-:W-:Y:S05]  /*117b0*/  BRA `(.L_x_43594) ;  /* 0x00000000001c7947 */ /* 0x000fea0003800000 */
.L_x_43621:
[----:B------:R-:W-:-:S06]  /*117c0*/  HADD2.F32 R2, -RZ, R9.H0_H0 ;  /* 0x20000009ff027230 */ /* 0x000fcc0000004100 */
[----:B------:R-:W0:Y:S02]  /*117d0*/  F2I.U64.TRUNC R2, R2 ;  /* 0x0000000200027311 */ /* 0x000e24000020d800 */
[----:B0-----:R0:W-:Y:S01]  /*117e0*/  STG.E.64 desc[UR36][R16.64], R2 ;  /* 0x0000000210007986 */ /* 0x0011e2000c101b24 */
[----:B------:R-:W-:Y:S05]  /*117f0*/  BRA `(.L_x_43594) ;  /* 0x00000000000c7947 */ /* 0x000fea0003800000 */
.L_x_43620:
[----:B------:R-:W-:-:S06]  /*11800*/  HADD2.F32 R9, -RZ, R9.H0_H0 ;  /* 0x20000009ff097230 */ /* 0x000fcc0000004100 */
[----:B------:R-:W0:Y:S02]  /*11810*/  F2I.FTZ.U32.TRUNC.NTZ R9, R9 ;  /* 0x0000000900097305 */ /* 0x000e24000021f000 */
[----:B0-----:R0:W-:Y:S02]  /*11820*/  STG.E desc[UR36][R16.64], R9 ;  /* 0x0000000910007986 */ /* 0x0011e4000c101924 */
.L_x_43594:
[----:B------:R-:W-:-:S07]  /*11830*/  VIADD R23, R23, 0x80 ;  /* 0x0000008017177836 */ /* 0x000fce0000000000 */
.L_x_43488:
[----:B------:R-:W-:Y:S05]  /*11840*/  BSYNC B6 ;  /* 0x0000000000067941 */ /* 0x000fea0003800000 */
.L_x_43487:
        /* <DEDUP_REMOVED lines=382> */
.L_x_43623:
        /* <DEDUP_REMOVED lines=22> */
.L_x_43627:
[----:B------:R-:W2:Y:S02]  /*13190*/  LDG.E.U8 R2, desc[UR36][R2.64] ;  /* 0x0000002402027981 */ /* 0x000ea4000c1e1100 */
[----:B--2---:R-:W-:-:S04]  /*131a0*/  ISETP.NE.AND P0, PT, R2, RZ, PT ;  /* 0x000000ff0200720c */ /* 0x004fc80003f05270 */
[----:B------:R-:W-:Y:S01]  /*131b0*/  P2R R22, PR, RZ, 0x1 ;  /* 0x00000001ff167803 */ /* 0x000fe20000000000 */
[----:B------:R-:W-:Y:S08]  /*131c0*/  BRA `(.L_x_43629) ;  /* 0x0000000c00c47947 */ /* 0x000ff00003800000 */
.L_x_43626:
        /* <DEDUP_REMOVED lines=11> */
.L_x_43631:
[----:B------:R-:W2:Y:S02]  /*13280*/  LDG.E R2, desc[UR36][R2.64] ;  /* 0x0000002402027981 */ /* 0x000ea4000c1e1900 */
[----:B--2---:R-:W-:-:S04]  /*13290*/  ISETP.NE.AND P0, PT, R2, RZ, PT ;  /* 0x000000ff0200720c */ /* 0x004fc80003f05270 */
[----:B------:R-:W-:Y:S01]  /*132a0*/  P2R R22, PR, RZ, 0x1 ;  /* 0x00000001ff167803 */ /* 0x000fe20000000000 */
[----:B------:R-:W-:Y:S08]  /*132b0*/  BRA `(.L_x_43629) ;  /* 0x0000000c00887947 */ /* 0x000ff00003800000 */
.L_x_43630:
[----:B------:R-:W2:Y:S02]  /*132c0*/  LDG.E.U16 R2, desc[UR36][R2.64] ;  /* 0x0000002402027981 */ /* 0x000ea4000c1e1500 */
[----:B--2---:R-:W-:-:S04]  /*132d0*/  ISETP.NE.AND P0, PT, R2, RZ, PT ;  /* 0x000000ff0200720c */ /* 0x004fc80003f05270 */
[----:B------:R-:W-:Y:S01]  /*132e0*/  P2R R22, PR, RZ, 0x1 ;  /* 0x00000001ff167803 */ /* 0x000fe20000000000 */
[----:B------:R-:W-:Y:S08]  /*132f0*/  BRA `(.L_x_43629) ;  /* 0x0000000c00787947 */ /* 0x000ff00003800000 */
.L_x_43625:
        /* <DEDUP_REMOVED lines=10> */
.L_x_43633:
[----:B------:R-:W2:Y:S02]  /*133a0*/  LDG.E.U16 R0, desc[UR36][R2.64] ;  /* 0x0000002402007981 */ /* 0x000ea4000c1e1500 */
[----:B--2---:R-:W-:-:S05]  /*133b0*/  HADD2.F32 R0, -RZ, R0.H0_H0 ;  /* 0x20000000ff007230 */ /* 0x004fca0000004100 */
[----:B------:R-:W-:-:S04]  /*133c0*/  FSETP.NEU.FTZ.AND P0, PT, R0, RZ, PT ;  /* 0x000000ff0000720b */ /* 0x000fc80003f1d000 */
[----:B------:R-:W-:Y:S01]  /*133d0*/  P2R R22, PR, RZ, 0x1 ;  /* 0x00000001ff167803 */ /* 0x000fe20000000000 */
[----:B------:R-:W-:Y:S08]  /*133e0*/  BRA `(.L_x_43629) ;  /* 0x0000000c003c7947 */ /* 0x000ff00003800000 */
.L_x_43632:
        /* <DEDUP_REMOVED lines=12> */
.L_x_43635:
        /* <DEDUP_REMOVED lines=11> */
.L_x_43634:
[----:B------:R-:W2:Y:S02]  /*13560*/  LDG.E.64 R2, desc[UR36][R2.64] ;  /* 0x0000002402027981 */ /* 0x000ea4000c1e1b00 */
[----:B--2---:R-:W-:-:S06]  /*13570*/  DSETP.NEU.AND P0, PT, R2, RZ, PT ;  /* 0x000000ff0200722a */ /* 0x004fcc0003f0d000 */
[----:B------:R-:W-:Y:S01]  /*13580*/  P2R R22, PR, RZ, 0x1 ;  /* 0x00000001ff167803 */ /* 0x000fe20000000000 */
[----:B------:R-:W-:Y:S07]  /*13590*/  BRA `(.L_x_43629) ;  /* 0x0000000800d07947 */ /* 0x000fee0003800000 */
.L_x_43624:
        /* <DEDUP_REMOVED lines=12> */
.L_x_43638:
[----:B------:R-:W2:Y:S02]  /*13660*/  LDG.E.128 R4, desc[UR36][R2.64] ;  /* 0x0000002402047981 */ /* 0x000ea4000c1e1d00 */
[----:B--2---:R-:W-:-:S06]  /*13670*/  DSETP.NEU.AND P0, PT, R6, RZ, PT ;  /* 0x000000ff0600722a */ /* 0x004fcc0003f0d000 */
[----:B------:R-:W-:-:S06]  /*13680*/  DSETP.NEU.OR P0, PT, R4, RZ, P0 ;  /* 0x000000ff0400722a */ /* 0x000fcc000070d400 */
[----:B------:R-:W-:Y:S01]  /*13690*/  P2R R22, PR, RZ, 0x1 ;  /* 0x00000001ff167803 */ /* 0x000fe20000000000 */
[----:B------:R-:W-:Y:S07]  /*136a0*/  BRA `(.L_x_43629) ;  /* 0x00000008008c7947 */ /* 0x000fee0003800000 */
.L_x_43637:
        /* <DEDUP_REMOVED lines=28> */
.L_x_43640:
        /* <DEDUP_REMOVED lines=15> */
.L_x_43639:
[----:B------:R-:W2:Y:S02]  /*13960*/  LDG.E.U16 R0, desc[UR36][R2.64] ;  /* 0x0000002402007981 */ /* 0x000ea4000c1e1500 */
[----:B--2---:R-:W-:-:S05]  /*13970*/  IMAD.U32 R0, R0, 0x10000, RZ ;  /* 0x0001000000007824 */ /* 0x004fca00078e00ff */
[----:B------:R-:W-:-:S04]  /*13980*/  FSETP.NEU.FTZ.AND P0, PT, R0, RZ, PT ;  /* 0x000000ff0000720b */ /* 0x000fc80003f1d000 */
[----:B------:R-:W-:Y:S01]  /*13990*/  P2R R22, PR, RZ, 0x1 ;  /* 0x00000001ff167803 */ /* 0x000fe20000000000 */
[----:B------:R-:W-:Y:S08]  /*139a0*/  BRA `(.L_x_43629) ;  /* 0x0000000400cc7947 */ /* 0x000ff00003800000 */
.L_x_43636:
        /* <DEDUP_REMOVED lines=12> */
.L_x_43643:
        /* <DEDUP_REMOVED lines=21> */
.L_x_43647:
[----:B------:R-:W-:Y:S05]  /*13bc0*/  BSYNC B1 ;  /* 0x0000000000017941 */ /* 0x000fea0003800000 */
.L_x_43646:
[----:B------:R-:W-:Y:S01]  /*13bd0*/  LEA R3, R0, 0x3b800000, 0x17 ;  /* 0x3b80000000037811 */ /* 0x000fe200078eb8ff */
[----:B------:R-:W-:-:S05]  /*13be0*/  IMAD.SHL.U32 R0, R2, 0x100000, RZ ;  /* 0x0010000002007824 */ /* 0x000fca00078e00ff */
[----:B------:R-:W-:-:S07]  /*13bf0*/  LOP3.LUT R0, R3, R0, R4, 0xfe, !PT ;  /* 0x0000000003007212 */ /* 0x000fce00078efe04 */
.L_x_43645:
[----:B------:R-:W-:Y:S05]  /*13c00*/  BSYNC B0 ;  /* 0x0000000000007941 */ /* 0x000fea0003800000 */
.L_x_43644:
[----:B------:R-:W-:-:S04]  /*13c10*/  FSETP.NEU.FTZ.AND P0, PT, R0, RZ, PT ;  /* 0x000000ff0000720b */ /* 0x000fc80003f1d000 */
[----:B------:R-:W-:Y:S01]  /*13c20*/  P2R R22, PR, RZ, 0x1 ;  /* 0x00000001ff167803 */ /* 0x000fe20000000000 */
[----:B------:R-:W-:Y:S08]  /*13c30*/  BRA `(.L_x_43629) ;  /* 0x0000000400287947 */ /* 0x000ff00003800000 */
.L_x_43642:
        /* <DEDUP_REMOVED lines=21> */
.L_x_43651:
[----:B------:R-:W-:Y:S05]  /*13d90*/  BSYNC B1 ;  /* 0x0000000000017941 */ /* 0x000fea0003800000 */
.L_x_43650:
[----:B------:R-:W-:Y:S01]  /*13da0*/  LEA R3, R0, 0x37800000, 0x17 ;  /* 0x3780000000037811 */ /* 0x000fe200078eb8ff */
[----:B------:R-:W-:-:S05]  /*13db0*/  IMAD.SHL.U32 R0, R2, 0x200000, RZ ;  /* 0x0020000002007824 */ /* 0x000fca00078e00ff */
[----:B------:R-:W-:-:S07]  /*13dc0*/  LOP3.LUT R0, R3, R0, R4, 0xfe, !PT ;  /* 0x0000000003007212 */ /* 0x000fce00078efe04 */
.L_x_43649:
[----:B------:R-:W-:Y:S05]  /*13dd0*/  BSYNC B0 ;  /* 0x0000000000007941 */ /* 0x000fea0003800000 */
.L_x_43648:
[----:B------:R-:W-:-:S04]  /*13de0*/  FSETP.NEU.FTZ.AND P0, PT, R0, RZ, PT ;  /* 0x000000ff0000720b */ /* 0x000fc80003f1d000 */
[----:B------:R-:W-:Y:S01]  /*13df0*/  P2R R22, PR, RZ, 0x1 ;  /* 0x00000001ff167803 */ /* 0x000fe20000000000 */
[----:B------:R-:W-:Y:S08]  /*13e00*/  BRA `(.L_x_43629) ;  /* 0x0000000000b47947 */ /* 0x000ff00003800000 */
.L_x_43641:
        /* <DEDUP_REMOVED lines=14> */
.L_x_43655:
[----:B------:R-:W-:Y:S05]  /*13ef0*/  BSYNC B0 ;  /* 0x0000000000007941 */ /* 0x000fea0003800000 */
.L_x_43654:
[----:B------:R-:W-:-:S04]  /*13f00*/  FSETP.NEU.FTZ.AND P0, PT, R0, RZ, PT ;  /* 0x000000ff0000720b */ /* 0x000fc80003f1d000 */
[----:B------:R-:W-:Y:S01]  /*13f10*/  P2R R22, PR, RZ, 0x1 ;  /* 0x00000001ff167803 */ /* 0x000fe20000000000 */
[----:B------:R-:W-:Y:S08]  /*13f20*/  BRA `(.L_x_43629) ;  /* 0x00000000006c7947 */ /* 0x000ff00003800000 */
.L_x_43628:
        /* <DEDUP_REMOVED lines=16> */
.L_x_43656:
[----:B------:R-:W-:-:S04]  /*14030*/  PLOP3.LUT P0, PT, PT, PT, PT, 0x8, 0x0 ;  /* 0x000000000000781c */ /* 0x000fc80003f0e170 */
[----:B------:R-:W-:Y:S01]  /*14040*/  P2R R22, PR, RZ, 0x1 ;  /* 0x00000001ff167803 */ /* 0x000fe20000000000 */
[----:B------:R-:W-:Y:S08]  /*14050*/  BRA `(.L_x_43629) ;  /* 0x0000000000207947 */ /* 0x000ff00003800000 */
.L_x_43653:
[----:B------:R-:W2:Y:S02]  /*14060*/  LDG.E.64 R2, desc[UR36][R2.64] ;  /* 0x0000002402027981 */ /* 0x000ea4000c1e1b00 */
[----:B--2---:R-:W-:-:S04]  /*14070*/  ISETP.NE.U32.AND P0, PT, R2, RZ, PT ;  /* 0x000000ff0200720c */ /* 0x004fc80003f05070 */
[----:B------:R-:W-:-:S04]  /*14080*/  ISETP.NE.AND.EX P0, PT, R3, RZ, PT, P0 ;  /* 0x000000ff0300720c */ /* 0x000fc80003f05300 */
[----:B------:R-:W-:Y:S01]  /*14090*/  P2R R22, PR, RZ, 0x1 ;  /* 0x00000001ff167803 */ /* 0x000fe20000000000 */
[----:B------:R-:W-:Y:S08]  /*140a0*/  BRA `(.L_x_43629) ;  /* 0x00000000000c7947 */ /* 0x000ff00003800000 */
.L_x_43652:
[----:B------:R-:W2:Y:S02]  /*140b0*/  LDG.E R2, desc[UR36][R2.64] ;  /* 0x0000002402027981 */ /* 0x000ea4000c1e1900 */
[----:B--2---:R-:W-:-:S04]  /*140c0*/  ISETP.NE.AND P0, PT, R2, RZ, PT ;  /* 0x000000ff0200720c */ /* 0x004fc80003f05270 */
[----:B------:R-:W-:-:S09]  /*140d0*/  P2R R22, PR, RZ, 0x1 ;  /* 0x00000001ff167803 */ /* 0x000fd20000000000 */
.L_x_43629:
        /* <DEDUP_REMOVED lines=21> */
.L_x_43660:
[----:B------:R-:W2:Y:S01]  /*14230*/  LDG.E.U8 R2, desc[UR36][R2.64] ;  /* 0x0000002402027981 */ /* 0x000ea2000c1e1100 */
[----:B------:R-:W-:Y:S02]  /*14240*/  PRMT R19, RZ, 0x7610, R19 ;  /* 0x00007610ff137816 */ /* 0x000fe40000000013 */
[----:B--2---:R-:W-:-:S04]  /*14250*/  I2FP.F32.U32 R0, R2 ;  /* 0x0000000200007245 */ /* 0x004fc80000201000 */
[----:B------:R-:W-:-:S04]  /*14260*/  F2FP.F16.F32.PACK_AB R0, RZ, R0 ;  /* 0x00000000ff00723e */ /* 0x000fc800000000ff */
[----:B------:R-:W-:Y:S01]  /*14270*/  PRMT R23, R0, 0x7610, R23 ;  /* 0x0000761000177816 */ /* 0x000fe20000000017 */
[----:B------:R-:W-:Y:S06]  /*14280*/  BRA `(.L_x_43662) ;  /* 0x0000001000307947 */ /* 0x000fec0003800000 */
.L_x_43659:
        /* <DEDUP_REMOVED lines=12> */
.L_x_43664:
[----:B------:R-:W2:Y:S01]  /*14350*/  LDG.E R2, desc[UR36][R2.64] ;  /* 0x0000002402027981 */ /* 0x000ea2000c1e1900 */
[----:B------:R-:W-:Y:S02]  /*14360*/  PRMT R19, RZ, 0x7610, R19 ;  /* 0x00007610ff137816 */ /* 0x000fe40000000013 */
[----:B--2---:R-:W-:-:S04]  /*14370*/  I2FP.F32.S32 R0, R2 ;  /* 0x0000000200007245 */ /* 0x004fc80000201400 */
[----:B------:R-:W-:-:S04]  /*14380*/  F2FP.F16.F32.PACK_AB R0, RZ, R0 ;  /* 0x00000000ff00723e */ /* 0x000fc800000000ff */
[----:B------:R-:W-:Y:S01]  /*14390*/  PRMT R23, R0, 0x7610, R23 ;  /* 0x0000761000177816 */ /* 0x000fe20000000017 */
[----:B------:R-:W-:Y:S06]  /*143a0*/  BRA `(.L_x_43662) ;  /* 0x0000000c00e87947 */ /* 0x000fec0003800000 */
.L_x_43663:
[----:B------:R-:W2:Y:S01]  /*143b0*/  LDG.E.U16 R2, desc[UR36][R2.64] ;  /* 0x0000002402027981 */ /* 0x000ea2000c1e1500 */
[----:B------:R-:W-:Y:S01]  /*143c0*/  PRMT R19, RZ, 0x7610, R19 ;  /* 0x00007610ff137816 */ /* 0x000fe20000000013 */
[----:B--2---:R-:W0:Y:S02]  /*143d0*/  I2F.S16 R0, R2 ;  /* 0x0000000200007306 */ /* 0x004e240000101400 */
[----:B0-----:R-:W-:-:S04]  /*143e0*/  F2FP.F16.F32.PACK_AB R0, RZ, R0 ;  /* 0x00000000ff00723e */ /* 0x001fc800000000ff */
[----:B------:R-:W-:Y:S01]  /*143f0*/  PRMT R23, R0, 0x7610, R23 ;  /* 0x0000761000177816 */ /* 0x000fe20000000017 */
[----:B------:R-:W-:Y:S06]  /*14400*/  BRA `(.L_x_43662) ;  /* 0x0000000c00d07947 */ /* 0x000fec0003800000 */
.L_x_43658:
        /* <DEDUP_REMOVED lines=10> */
.L_x_43666:
[----:B------:R-:W2:Y:S01]  /*144b0*/  LDG.E.U16 R0, desc[UR36][R2.64] ;  /* 0x0000002402007981 */ /* 0x000ea2000c1e1500 */
[----:B------:R-:W-:Y:S01]  /*144c0*/  PRMT R19, RZ, 0x7610, R19 ;  /* 0x00007610ff137816 */ /* 0x000fe20000000013 */
[----:B--2---:R-:W-:-:S05]  /*144d0*/  HADD2.F32 R0, -RZ, R0.H0_H0 ;  /* 0x20000000ff007230 */ /* 0x004fca0000004100 */
[----:B------:R-:W-:-:S04]  /*144e0*/  F2FP.F16.F32.PACK_AB R0, RZ, R0 ;  /* 0x00000000ff00723e */ /* 0x000fc800000000ff */
[----:B------:R-:W-:Y:S01]  /*144f0*/  PRMT R23, R0, 0x7610, R23 ;  /* 0x0000761000177816 */ /* 0x000fe20000000017 */
[----:B------:R-:W-:Y:S06]  /*14500*/  BRA `(.L_x_43662) ;  /* 0x0000000c00907947 */ /* 0x000fec0003800000 */
.L_x_43665:
        /* <DEDUP_REMOVED lines=11> */
.L_x_43668:
[----:B------:R-:W2:Y:S02]  /*145c0*/  LDG.E R2, desc[UR36][R2.64] ;  /* 0x0000002402027981 */ /* 0x000ea4000c1e1900 */
[C---:B--2---:R-:W-:Y:S02]  /*145d0*/  PRMT R23, R2.reuse, 0x7610, R23 ;  /* 0x0000761002177816 */ /* 0x044fe40000000017 */
[----:B------:R-:W-:Y:S01]  /*145e0*/  PRMT R19, R2, 0x7632, R19 ;  /* 0x0000763202137816 */ /* 0x000fe20000000013 */
[----:B------:R-:W-:Y:S06]  /*145f0*/  BRA `(.L_x_43662) ;  /* 0x0000000c00547947 */ /* 0x000fec0003800000 */
.L_x_43667:
        /* <DEDUP_REMOVED lines=10> */
.L_x_43657:
        /* <DEDUP_REMOVED lines=15> */
.L_x_43671:
        /* <DEDUP_REMOVED lines=14> */
.L_x_43670:
        /* <DEDUP_REMOVED lines=29> */
.L_x_43673:
        /* <DEDUP_REMOVED lines=16> */
.L_x_43672:
[----:B------:R-:W2:Y:S01]  /*14b40*/  LDG.E.U16 R0, desc[UR36][R2.64] ;  /* 0x0000002402007981 */ /* 0x000ea2000c1e1500 */
[----:B------:R-:W-:Y:S01]  /*14b50*/  PRMT R19, RZ, 0x7610, R19 ;  /* 0x00007610ff137816 */ /* 0x000fe20000000013 */
[----:B--2---:R-:W-:-:S05]  /*14b60*/  IMAD.U32 R0, R0, 0x10000, RZ ;  /* 0x0001000000007824 */ /* 0x004fca00078e00ff */
[----:B------:R-:W-:-:S04]  /*14b70*/  F2FP.F16.F32.PACK_AB R0, RZ, R0 ;  /* 0x00000000ff00723e */ /* 0x000fc800000000ff */
[----:B------:R-:W-:Y:S01]  /*14b80*/  PRMT R23, R0, 0x7610, R23 ;  /* 0x0000761000177816 */ /* 0x000fe20000000017 */
[----:B------:R-:W-:Y:S06]  /*14b90*/  BRA `(.L_x_43662) ;  /* 0x0000000400ec7947 */ /* 0x000fec0003800000 */
.L_x_43669:
        /* <DEDUP_REMOVED lines=14> */
.L_x_43676:
        /* <DEDUP_REMOVED lines=21> */
.L_x_43680:
[----:B------:R-:W-:Y:S05]  /*14dd0*/  BSYNC B1 ;  /* 0x0000000000017941 */ /* 0x000fea0003800000 */
.L_x_43679:
[----:B------:R-:W-:Y:S01]  /*14de0*/  LEA R3, R0, 0x3b800000, 0x17 ;  /* 0x3b80000000037811 */ /* 0x000fe200078eb8ff */
[----:B------:R-:W-:-:S05]  /*14df0*/  IMAD.SHL.U32 R0, R2, 0x100000, RZ ;  /* 0x0010000002007824 */ /* 0x000fca00078e00ff */
[----:B------:R-:W-:-:S07]  /*14e00*/  LOP3.LUT R0, R3, R0, R4, 0xfe, !PT ;  /* 0x0000000003007212 */ /* 0x000fce00078efe04 */
.L_x_43678:
[----:B------:R-:W-:Y:S05]  /*14e10*/  BSYNC B0 ;  /* 0x0000000000007941 */ /* 0x000fea0003800000 */
.L_x_43677:
[----:B------:R-:W-:Y:S02]  /*14e20*/  F2FP.F16.F32.PACK_AB R0, RZ, R0 ;  /* 0x00000000ff00723e */ /* 0x000fe400000000ff */
[----:B------:R-:W-:Y:S02]  /*14e30*/  PRMT R19, RZ, 0x7610, R19 ;  /* 0x00007610ff137816 */ /* 0x000fe40000000013 */
[----:B------:R-:W-:Y:S01]  /*14e40*/  PRMT R23, R0, 0x7610, R23 ;  /* 0x0000761000177816 */ /* 0x000fe20000000017 */
[----:B------:R-:W-:Y:S06]  /*14e50*/  BRA `(.L_x_43662) ;  /* 0x00000004003c7947 */ /* 0x000fec0003800000 */
.L_x_43675:
        /* <DEDUP_REMOVED lines=21> */
.L_x_43684:
[----:B------:R-:W-:Y:S05]  /*14fb0*/  BSYNC B1 ;  /* 0x0000000000017941 */ /* 0x000fea0003800000 */
.L_x_43683:
[----:B------:R-:W-:Y:S01]  /*14fc0*/  LEA R3, R0, 0x37800000, 0x17 ;  /* 0x3780000000037811 */ /* 0x000fe200078eb8ff */
[----:B------:R-:W-:-:S05]  /*14fd0*/  IMAD.SHL.U32 R0, R2, 0x200000, RZ ;  /* 0x0020000002007824 */ /* 0x000fca00078e00ff */
[----:B------:R-:W-:-:S07]  /*14fe0*/  LOP3.LUT R0, R3, R0, R4, 0xfe, !PT ;  /* 0x0000000003007212 */ /* 0x000fce00078efe04 */
.L_x_43682:
[----:B------:R-:W-:Y:S05]  /*14ff0*/  BSYNC B0 ;  /* 0x0000000000007941 */ /* 0x000fea0003800000 */
.L_x_43681:
[----:B------:R-:W-:Y:S02]  /*15000*/  F2FP.F16.F32.PACK_AB R0, RZ, R0 ;  /* 0x00000000ff00723e */ /* 0x000fe400000000ff */
[----:B------:R-:W-:Y:S02]  /*15010*/  PRMT R19, RZ, 0x7610, R19 ;  /* 0x00007610ff137816 */ /* 0x000fe40000000013 */
[----:B------:R-:W-:Y:S01]  /*15020*/  PRMT R23, R0, 0x7610, R23 ;  /* 0x0000761000177816 */ /* 0x000fe20000000017 */
[----:B------:R-:W-:Y:S06]  /*15030*/  BRA `(.L_x_43662) ;  /* 0x0000000000c47947 */ /* 0x000fec0003800000 */
.L_x_43674:
        /* <DEDUP_REMOVED lines=14> */
.L_x_43688:
[----:B------:R-:W-:Y:S05]  /*15120*/  BSYNC B0 ;  /* 0x0000000000007941 */ /* 0x000fea0003800000 */
.L_x_43687:
[----:B------:R-:W-:Y:S02]  /*15130*/  F2FP.F16.F32.PACK_AB R0, RZ, R0 ;  /* 0x00000000ff00723e */ /* 0x000fe400000000ff */
[----:B------:R-:W-:Y:S02]  /*15140*/  PRMT R19, RZ, 0x7610, R19 ;  /* 0x00007610ff137816 */ /* 0x000fe40000000013 */
[----:B------:R-:W-:Y:S01]  /*15150*/  PRMT R23, R0, 0x7610, R23 ;  /* 0x0000761000177816 */ /* 0x000fe20000000017 */
[----:B------:R-:W-:Y:S06]  /*15160*/  BRA `(.L_x_43662) ;  /* 0x0000000000787947 */ /* 0x000fec0003800000 */
.L_x_43661:
        /* <DEDUP_REMOVED lines=16> */
.L_x_43689:
[----:B------:R-:W-:Y:S02]  /*15270*/  PRMT R19, RZ, 0x7610, R19 ;  /* 0x00007610ff137816 */ /* 0x000fe40000000013 */
[----:B------:R-:W-:Y:S01]  /*15280*/  PRMT R23, RZ, 0x7610, R23 ;  /* 0x00007610ff177816 */ /* 0x000fe20000000017 */
[----:B------:R-:W-:Y:S06]  /*15290*/  BRA `(.L_x_43662) ;  /* 0x00000000002c7947 */ /* 0x000fec0003800000 */
.L_x_43686:
[----:B------:R-:W2:Y:S01]  /*152a0*/  LDG.E.64 R2, desc[UR36][R2.64] ;  /* 0x0000002402027981 */ /* 0x000ea2000c1e1b00 */
[----:B------:R-:W-:Y:S01]  /*152b0*/  PRMT R19, RZ, 0x7610, R19 ;  /* 0x00007610ff137816 */ /* 0x000fe20000000013 */
[----:B--2---:R-:W0:Y:S02]  /*152c0*/  I2F.U64 R0, R2 ;  /* 0x0000000200007312 */ /* 0x004e240000301000 */
[----:B0-----:R-:W-:-:S04]  /*152d0*/  F2FP.F16.F32.PACK_AB R0, RZ, R0 ;  /* 0x00000000ff00723e */ /* 0x001fc800000000ff */
[----:B------:R-:W-:Y:S01]  /*152e0*/  PRMT R23, R0, 0x7610, R23 ;  /* 0x0000761000177816 */ /* 0x000fe20000000017 */
[----:B------:R-:W-:Y:S06]  /*152f0*/  BRA `(.L_x_43662) ;  /* 0x0000000000147947 */ /* 0x000fec0003800000 */
.L_x_43685:
[----:B------:R-:W2:Y:S01]  /*15300*/  LDG.E R2, desc[UR36][R2.64] ;  /* 0x0000002402027981 */ /* 0x000ea2000c1e1900 */
[----:B------:R-:W-:Y:S02]  /*15310*/  PRMT R19, RZ, 0x7610, R19 ;  /* 0x00007610ff137816 */ /* 0x000fe40000000013 */
[----:B--2---:R-:W-:-:S04]  /*15320*/  I2FP.F32.U32 R0, R2 ;  /* 0x0000000200007245 */ /* 0x004fc80000201000 */
[----:B------:R-:W-:-:S04]  /*15330*/  F2FP.F16.F32.PACK_AB R0, RZ, R0 ;  /* 0x00000000ff00723e */ /* 0x000fc800000000ff */
[----:B------:R-:W-:-:S07]  /*15340*/  PRMT R23, R0, 0x7610, R23 ;  /* 0x0000761000177816 */ /* 0x000fce0000000017 */
.L_x_43662:
        /* <DEDUP_REMOVED lines=17> */
[----:B0-----:R-:W-:Y:S02]  /*15460*/  F2FP.F16.F32.PACK_AB R8, RZ, R0 ;  /* 0x00000000ff08723e */ /* 0x001fe400000000ff */
[----:B------:R-:W-:Y:S01]  /*15470*/  PRMT R0, RZ, 0x7610, R0 ;  /* 0x00007610ff007816 */ /* 0x000fe20000000000 */
[----:B------:R-:W-:Y:S06]  /*15480*/  BRA `(.L_x_43695) ;  /* 0x00000010000c7947 */ /* 0x000fec0003800000 */
.L_x_43693:
[----:B------:R-:W2:Y:S02]  /*15490*/  LDG.E.U8 R2, desc[UR36][R2.64] ;  /* 0x0000002402027981 */ /* 0x000ea4000c1e1100 */
[----:B--2---:R-:W-:-:S04]  /*154a0*/  I2FP.F32.U32 R0, R2 ;  /* 0x0000000200007245 */ /* 0x004fc80000201000 */
[----:B------:R-:W-:Y:S02]  /*154b0*/  F2FP.F16.F32.PACK_AB R8, RZ, R0 ;  /* 0x00000000ff08723e */ /* 0x000fe400000000ff */
[----:B------:R-:W-:Y:S01]  /*154c0*/  PRMT R0, RZ, 0x7610, R0 ;  /* 0x00007610ff007816 */ /* 0x000fe20000000000 */
[----:B------:R-:W-:Y:S06]  /*154d0*/  BRA `(.L_x_43695) ;  /* 0x0000000c00f87947 */ /* 0x000fec0003800000 */
.L_x_43692:
        /* <DEDUP_REMOVED lines=8> */
[----:B0-----:R-:W-:Y:S02]  /*15560*/  F2FP.F16.F32.PACK_AB R8, RZ, R0 ;  /* 0x00000000ff08723e */ /* 0x001fe400000000ff */
[----:B------:R-:W-:Y:S01]  /*15570*/  PRMT R0, RZ, 0x7610, R0 ;  /* 0x00007610ff007816 */ /* 0x000fe20000000000 */
[----:B------:R-:W-:Y:S06]  /*15580*/  BRA `(.L_x_43695) ;  /* 0x0000000c00cc7947 */ /* 0x000fec0003800000 */
.L_x_43697:
[----:B------:R-:W2:Y:S02]  /*15590*/  LDG.E R2, desc[UR36][R2.64] ;  /* 0x0000002402027981 */ /* 0x000ea4000c1e1900 */
[----:B--2---:R-:W-:-:S04]  /*155a0*/  I2FP.F32.S32 R0, R2 ;  /* 0x0000000200007245 */ /* 0x004fc80000201400 */
[----:B------:R-:W-:Y:S02]  /*155b0*/  F2FP.F16.F32.PACK_AB R8, RZ, R0 ;  /* 0x00000000ff08723e */ /* 0x000fe400000000ff */
[----:B------:R-:W-:Y:S01]  /*155c0*/  PRMT R0, RZ, 0x7610, R0 ;  /* 0x00007610ff007816 */ /* 0x000fe20000000000 */
[----:B------:R-:W-:Y:S06]  /*155d0*/  BRA `(.L_x_43695) ;  /* 0x0000000c00b87947 */ /* 0x000fec0003800000 */
.L_x_43696:
[----:B------:R-:W2:Y:S02]  /*155e0*/  LDG.E.U16 R2, desc[UR36][R2.64] ;  /* 0x0000002402027981 */ /* 0x000ea4000c1e1500 */
[----:B--2---:R-:W0:Y:S02]  /*155f0*/  I2F.S16 R0, R2 ;  /* 0x0000000200007306 */ /* 0x004e240000101400 */
[----:B0-----:R-:W-:Y:S02]  /*15600*/  F2FP.F16.F32.PACK_AB R8, RZ, R0 ;  /* 0x00000000ff08723e */ /* 0x001fe400000000ff */
[----:B------:R-:W-:Y:S01]  /*15610*/  PRMT R0, RZ, 0x7610, R0 ;  /* 0x00007610ff007816 */ /* 0x000fe20000000000 */
[----:B------:R-:W-:Y:S06]  /*15620*/  BRA `(.L_x_43695) ;  /* 0x0000000c00a47947 */ /* 0x000fec0003800000 */
.L_x_43691:
        /* <DEDUP_REMOVED lines=10> */
.L_x_43699:
[----:B------:R-:W2:Y:S02]  /*156d0*/  LDG.E.U16 R0, desc[UR36][R2.64] ;  /* 0x0000002402007981 */ /* 0x000ea4000c1e1500 */
[----:B--2---:R-:W-:-:S05]  /*156e0*/  HADD2.F32 R0, -RZ, R0.H0_H0 ;  /* 0x20000000ff007230 */ /* 0x004fca0000004100 */
[----:B------:R-:W-:Y:S02]  /*156f0*/  F2FP.F16.F32.PACK_AB R8, RZ, R0 ;  /* 0x00000000ff08723e */ /* 0x000fe400000000ff */
[----:B------:R-:W-:Y:S01]  /*15700*/  PRMT R0, RZ, 0x7610, R0 ;  /* 0x00007610ff007816 */ /* 0x000fe20000000000 */
[----:B------:R-:W-:Y:S06]  /*15710*/  BRA `(.L_x_43695) ;  /* 0x0000000c00687947 */ /* 0x000fec0003800000 */
.L_x_43698:
        /* <DEDUP_REMOVED lines=11> */
.L_x_43701:
[----:B------:R-:W2:Y:S02]  /*157d0*/  LDG.E R0, desc[UR36][R2.64] ;  /* 0x0000002402007981 */ /* 0x000ea4000c1e1900 */
[C---:B--2---:R-:W-:Y:S02]  /*157e0*/  PRMT R8, R0.reuse, 0x7610, R8 ;  /* 0x0000761000087816 */ /* 0x044fe40000000008 */
[----:B------:R-:W-:Y:S01]  /*157f0*/  PRMT R0, R0, 0x7632, R0 ;  /* 0x0000763200007816 */ /* 0x000fe20000000000 */
[----:B------:R-:W-:Y:S06]  /*15800*/  BRA `(.L_x_43695) ;  /* 0x0000000c002c7947 */ /* 0x000fec0003800000 */
.L_x_43700:
[----:B------:R-:W2:Y:S01]  /*15810*/  LDG.E.64 R2, desc[UR36][R2.64] ;  /* 0x0000002402027981 */ /* 0x000ea2000c1e1b00 */
[----:B------:R-:W-:Y:S01]  /*15820*/  UMOV UR4, 0xf0000000 ;  /* 0xf000000000047882 */ /* 0x000fe20000000000 */
[----:B------:R-:W-:Y:S01]  /*15830*/  UMOV UR5, 0x380fffff ;  /* 0x380fffff00057882 */ /* 0x000fe20000000000 */
[----:B--2---:R-:W0:Y:S01]  /*15840*/  F2F.F32.F64 R0, R2 ;  /* 0x0000000200007310 */ /* 0x004e220000301000 */
[----:B------:R-:W-:-:S14]  /*15850*/  DSETP.GEU.AND P0, PT, |R2|, UR4, PT ;  /* 0x0000000402007e2a */ /* 0x000fdc000bf0e200 */
[----:B0-----:R-:W-:-:S05]  /*15860*/  @!P0 FMUL R0, R0, 1.175494350822287508e-38 ;  /* 0x0080000000008820 */ /* 0x001fca0000400000 */
[----:B------:R-:W-:Y:S02]  /*15870*/  F2FP.F16.F32.PACK_AB R8, RZ, R0 ;  /* 0x00000000ff08723e */ /* 0x000fe400000000ff */
[----:B------:R-:W-:Y:S01]  /*15880*/  PRMT R0, RZ, 0x7610, R0 ;  /* 0x00007610ff007816 */ /* 0x000fe20000000000 */
[----:B------:R-:W-:Y:S06]  /*15890*/  BRA `(.L_x_43695) ;  /* 0x0000000c00087947 */ /* 0x000fec0003800000 */
.L_x_43690:
        /* <DEDUP_REMOVED lines=11> */
[----:B------:R-:W-:Y:S02]  /*15950*/  F2FP.F16.F32.PACK_AB R8, RZ, R0 ;  /* 0x00000000ff08723e */ /* 0x000fe400000000ff */
[----:B------:R-:W-:Y:S01]  /*15960*/  PRMT R0, RZ, 0x7610, R0 ;  /* 0x00007610ff007816 */ /* 0x000fe20000000000 */
[----:B------:R-:W-:Y:S06]  /*15970*/  BRA `(.L_x_43695) ;  /* 0x0000000800d07947 */ /* 0x000fec0003800000 */
.L_x_43704:
        /* <DEDUP_REMOVED lines=13> */
.L_x_43703:
        /* <DEDUP_REMOVED lines=24> */
[--C-:B------:R-:W-:Y:S02]  /*15bd0*/  LOP3.LUT R5, R5, 0x80000000, R0.reuse, 0xf8, !PT ;  /* 0x8000000005057812 */ /* 0x100fe400078ef800 */
[----:B------:R-:W-:Y:S02]  /*15be0*/  PRMT R0, RZ, 0x7610, R0 ;  /* 0x00007610ff007816 */ /* 0x000fe40000000000 */
[----:B------:R-:W-:-:S04]  /*15bf0*/  F2FP.F16.F32.PACK_AB R5, RZ, R5 ;  /* 0x00000005ff05723e */ /* 0x000fc800000000ff */
[----:B------:R-:W-:Y:S01]  /*15c00*/  PRMT R8, R5, 0x7610, R8 ;  /* 0x0000761005087816 */ /* 0x000fe20000000008 */
[----:B------:R-:W-:Y:S06]  /*15c10*/  BRA `(.L_x_43695) ;  /* 0x0000000800287947 */ /* 0x000fec0003800000 */
.L_x_43706:
        /* <DEDUP_REMOVED lines=11> */
[----:B------:R-:W-:-:S04]  /*15cd0*/  PRMT R0, RZ, 0x7610, R0 ;  /* 0x00007610ff007816 */ /* 0x000fc80000000000 */
[----:B------:R-:W-:-:S04]  /*15ce0*/  LOP3.LUT R4, R4, 0x80000000, R5, 0xf8, !PT ;  /* 0x8000000004047812 */ /* 0x000fc800078ef805 */
[----:B------:R-:W-:-:S04]  /*15cf0*/  F2FP.F16.F32.PACK_AB R4, RZ, R4 ;  /* 0x00000004ff04723e */ /* 0x000fc800000000ff */
[----:B------:R-:W-:Y:S01]  /*15d00*/  PRMT R8, R4, 0x7610, R8 ;  /* 0x0000761004087816 */ /* 0x000fe20000000008 */
[----:B------:R-:W-:Y:S06]  /*15d10*/  BRA `(.L_x_43695) ;  /* 0x0000000400e87947 */ /* 0x000fec0003800000 */
.L_x_43705:
[----:B------:R-:W2:Y:S02]  /*15d20*/  LDG.E.U16 R0, desc[UR36][R2.64] ;  /* 0x0000002402007981 */ /* 0x000ea4000c1e1500 */
[----:B--2---:R-:W-:-:S05]  /*15d30*/  IMAD.U32 R0, R0, 0x10000, RZ ;  /* 0x0001000000007824 */ /* 0x004fca00078e00ff */
[----:B------:R-:W-:Y:S02]  /*15d40*/  F2FP.F16.F32.PACK_AB R8, RZ, R0 ;  /* 0x00000000ff08723e */ /* 0x000fe400000000ff */
[----:B------:R-:W-:Y:S01]  /*15d50*/  PRMT R0, RZ, 0x7610, R0 ;  /* 0x00007610ff007816 */ /* 0x000fe20000000000 */
[----:B------:R-:W-:Y:S06]  /*15d60*/  BRA `(.L_x_43695) ;  /* 0x0000000400d47947 */ /* 0x000fec0003800000 */
.L_x_43702:
        /* <DEDUP_REMOVED lines=10> */
[----:B------:R-:W-:Y:S02]  /*15e10*/  F2FP.F16.F32.PACK_AB R8, RZ, R0 ;  /* 0x00000000ff08723e */ /* 0x000fe400000000ff */
[----:B------:R-:W-:Y:S01]  /*15e20*/  PRMT R0, RZ, 0x7610, R0 ;  /* 0x00007610ff007816 */ /* 0x000fe20000000000 */
[----:B------:R-:W-:Y:S06]  /*15e30*/  BRA `(.L_x_43695) ;  /* 0x0000000400a07947 */ /* 0x000fec0003800000 */
.L_x_43709:
        /* <DEDUP_REMOVED lines=21> */
.L_x_43713:
[----:B------:R-:W-:Y:S05]  /*15f90*/  BSYNC B1 ;  /* 0x0000000000017941 */ /* 0x000fea0003800000 */
.L_x_43712:
[----:B------:R-:W-:Y:S01]  /*15fa0*/  LEA R3, R0, 0x3b800000, 0x17 ;  /* 0x3b80000000037811 */ /* 0x000fe200078eb8ff */
[----:B------:R-:W-:-:S05]  /*15fb0*/  IMAD.SHL.U32 R0, R2, 0x100000, RZ ;  /* 0x0010000002007824 */ /* 0x000fca00078e00ff */
[----:B------:R-:W-:-:S07]  /*15fc0*/  LOP3.LUT R0, R3, R0, R4, 0xfe, !PT ;  /* 0x0000000003007212 */ /* 0x000fce00078efe04 */
.L_x_43711:
[----:B------:R-:W-:Y:S05]  /*15fd0*/  BSYNC B0 ;  /* 0x0000000000007941 */ /* 0x000fea0003800000 */
.L_x_43710:
[----:B------:R-:W-:Y:S02]  /*15fe0*/  F2FP.F16.F32.PACK_AB R8, RZ, R0 ;  /* 0x00000000ff08723e */ /* 0x000fe400000000ff */
[----:B------:R-:W-:Y:S01]  /*15ff0*/  PRMT R0, RZ, 0x7610, R0 ;  /* 0x00007610ff007816 */ /* 0x000fe20000000000 */
[----:B------:R-:W-:Y:S06]  /*16000*/  BRA `(.L_x_43695) ;  /* 0x00000004002c7947 */ /* 0x000fec0003800000 */
.L_x_43708:
        /* <DEDUP_REMOVED lines=21> */
.L_x_43717:
[----:B------:R-:W-:Y:S05]  /*16160*/  BSYNC B1 ;  /* 0x0000000000017941 */ /* 0x000fea0003800000 */
.L_x_43716:
[----:B------:R-:W-:Y:S01]  /*16170*/  LEA R3, R0, 0x37800000, 0x17 ;  /* 0x3780000000037811 */ /* 0x000fe200078eb8ff */
[----:B------:R-:W-:-:S05]  /*16180*/  IMAD.SHL.U32 R0, R2, 0x200000, RZ ;  /* 0x0020000002007824 */ /* 0x000fca00078e00ff */
[----:B------:R-:W-:-:S07]  /*16190*/  LOP3.LUT R0, R3, R0, R4, 0xfe, !PT ;  /* 0x0000000003007212 */ /* 0x000fce00078efe04 */
.L_x_43715:
[----:B------:R-:W-:Y:S05]  /*161a0*/  BSYNC B0 ;  /* 0x0000000000007941 */ /* 0x000fea0003800000 */
.L_x_43714:
[----:B------:R-:W-:Y:S02]  /*161b0*/  F2FP.F16.F32.PACK_AB R8, RZ, R0 ;  /* 0x00000000ff08723e */ /* 0x000fe400000000ff */
[----:B------:R-:W-:Y:S01]  /*161c0*/  PRMT R0, RZ, 0x7610, R0 ;  /* 0x00007610ff007816 */ /* 0x000fe20000000000 */
[----:B------:R-:W-:Y:S06]  /*161d0*/  BRA `(.L_x_43695) ;  /* 0x0000000000b87947 */ /* 0x000fec0003800000 */
.L_x_43707:
        /* <DEDUP_REMOVED lines=14> */
.L_x_43721:
[----:B------:R-:W-:Y:S05]  /*162c0*/  BSYNC B0 ;  /* 0x0000000000007941 */ /* 0x000fea0003800000 */
.L_x_43720:
[----:B------:R-:W-:Y:S02]  /*162d0*/  F2FP.F16.F32.PACK_AB R8, RZ, R0 ;  /* 0x00000000ff08723e */ /* 0x000fe400000000ff */
[----:B------:R-:W-:Y:S01]  /*162e0*/  PRMT R0, RZ, 0x7610, R0 ;  /* 0x00007610ff007816 */ /* 0x000fe20000000000 */
[----:B------:R-:W-:Y:S06]  /*162f0*/  BRA `(.L_x_43695) ;  /* 0x0000000000707947 */ /* 0x000fec0003800000 */
.L_x_43694:
        /* <DEDUP_REMOVED lines=16> */
.L_x_43722:
[----:B------:R-:W-:Y:S02]  /*16400*/  PRMT R0, RZ, 0x7610, R0 ;  /* 0x00007610ff007816 */ /* 0x000fe40000000000 */
[----:B------:R-:W-:Y:S01]  /*16410*/  PRMT R8, RZ, 0x7610, R8 ;  /* 0x00007610ff087816 */ /* 0x000fe20000000008 */
[----:B------:R-:W-:Y:S06]  /*16420*/  BRA `(.L_x_43695) ;  /* 0x0000000000247947 */ /* 0x000fec0003800000 */
.L_x_43719:
[----:B------:R-:W2:Y:S02]  /*16430*/  LDG.E.64 R2, desc[UR36][R2.64] ;  /* 0x0000002402027981 */ /* 0x000ea4000c1e1b00 */
[----:B--2---:R-:W0:Y:S02]  /*16440*/  I2F.U64 R0, R2 ;  /* 0x0000000200007312 */ /* 0x004e240000301000 */
[----:B0-----:R-:W-:Y:S02]  /*16450*/  F2FP.F16.F32.PACK_AB R8, RZ, R0 ;  /* 0x00000000ff08723e */ /* 0x001fe400000000ff */
[----:B------:R-:W-:Y:S01]  /*16460*/  PRMT R0, RZ, 0x7610, R0 ;  /* 0x00007610ff007816 */ /* 0x000fe20000000000 */
[----:B------:R-:W-:Y:S06]  /*16470*/  BRA `(.L_x_43695) ;  /* 0x0000000000107947 */ /* 0x000fec0003800000 */
.L_x_43718:
[----:B------:R-:W2:Y:S02]  /*16480*/  LDG.E R2, desc[UR36][R2.64] ;  /* 0x0000002402027981 */ /* 0x000ea4000c1e1900 */
[----:B--2---:R-:W-:-:S04]  /*16490*/  I2FP.F32.U32 R0, R2 ;  /* 0x0000000200007245 */ /* 0x004fc80000201000 */
[----:B------:R-:W-:Y:S02]  /*164a0*/  F2FP.F16.F32.PACK_AB R8, RZ, R0 ;  /* 0x00000000ff08723e */ /* 0x000fe400000000ff */
[----:B------:R-:W-:-:S07]  /*164b0*/  PRMT R0, RZ, 0x7610, R0 ;  /* 0x00007610ff007816 */ /* 0x000fce0000000000 */
.L_x_43695:
        /* <DEDUP_REMOVED lines=19> */
.L_x_43726:
[----:B------:R-:W-:-:S06]  /*165f0*/  HADD2.F32 R3, -RZ, R23.H0_H0 ;  /* 0x20000017ff037230 */ /* 0x000fcc0000004100 */
[----:B------:R-:W0:Y:S02]  /*16600*/  F2I.S64.TRUNC R2, R3 ;  /* 0x0000000300027311 */ /* 0x000e24000020d900 */
[----:B0-----:R-:W-:Y:S01]  /*16610*/  STG.E.U8 desc[UR36][R16.64], R2 ;  /* 0x0000000210007986 */ /* 0x001fe2000c101124 */
[----:B------:R-:W-:Y:S05]  /*16620*/  EXIT ;  /* 0x000000000000794d */ /* 0x000fea0003800000 */
.L_x_43725:
        /* <DEDUP_REMOVED lines=10> */
.L_x_43729:
[----:B------:R-:W-:-:S06]  /*166d0*/  HADD2.F32 R23, -RZ, R23.H0_H0 ;  /* 0x20000017ff177230 */ /* 0x000fcc0000004100 */
[----:B------:R-:W0:Y:S02]  /*166e0*/  F2I.FTZ.TRUNC.NTZ R23, R23 ;  /* 0x0000001700177305 */ /* 0x000e24000021f100 */
[----:B0-----:R-:W-:Y:S01]  /*166f0*/  STG.E desc[UR36][R16.64], R23 ;  /* 0x0000001710007986 */ /* 0x001fe2000c101924 */
[----:B------:R-:W-:Y:S05]  /*16700*/  EXIT ;  /* 0x000000000000794d */ /* 0x000fea0003800000 */
.L_x_43728:
[----:B------:R-:W-:-:S06]  /*16710*/  HADD2.F32 R23, -RZ, R23.H0_H0 ;  /* 0x20000017ff177230 */ /* 0x000fcc0000004100 */
[----:B------:R-:W0:Y:S02]  /*16720*/  F2I.FTZ.TRUNC.NTZ R23, R23 ;  /* 0x0000001700177305 */ /* 0x000e24000021f100 */
[----:B0-----:R-:W-:Y:S01]  /*16730*/  STG.E.U16 desc[UR36][R16.64], R23 ;  /* 0x0000001710007986 */ /* 0x001fe2000c101524 */
[----:B------:R-:W-:Y:S05]  /*16740*/  EXIT ;  /* 0x000000000000794d */ /* 0x000fea0003800000 */
.L_x_43724:
        /* <DEDUP_REMOVED lines=9> */
.L_x_43731:
[----:B------:R-:W-:Y:S01]  /*167e0*/  STG.E.U16 desc[UR36][R16.64], R23 ;  /* 0x0000001710007986 */ /* 0x000fe2000c101524 */
[----:B------:R-:W-:Y:S05]  /*167f0*/  EXIT ;  /* 0x000000000000794d */ /* 0x000fea0003800000 */
.L_x_43730:
        /* <DEDUP_REMOVED lines=8> */
[----:B------:R-:W-:Y:S01]  /*16880*/  STG.E.64 desc[UR36][R16.64], R2 ;  /* 0x0000000210007986 */ /* 0x000fe2000c101b24 */
[----:B------:R-:W-:Y:S05]  /*16890*/  EXIT ;  /* 0x000000000000794d */ /* 0x000fea0003800000 */
.L_x_43733:
[----:B------:R-:W-:-:S05]  /*168a0*/  PRMT R3, R23, 0x5410, R0 ;  /* 0x0000541017037816 */ /* 0x000fca0000000000 */
[----:B------:R-:W-:Y:S01]  /*168b0*/  STG.E desc[UR36][R16.64], R3 ;  /* 0x0000000310007986 */ /* 0x000fe2000c101924 */
[----:B------:R-:W-:Y:S05]  /*168c0*/  EXIT ;  /* 0x000000000000794d */ /* 0x000fea0003800000 */
.L_x_43732:
[----:B------:R-:W-:-:S05]  /*168d0*/  HADD2.F32 R2, -RZ, R23.H0_H0 ;  /* 0x20000017ff027230 */ /* 0x000fca0000004100 */
[----:B------:R-:W-:-:S06]  /*168e0*/  FMUL.FTZ R2, R2, 1 ;  /* 0x3f80000002027820 */ /* 0x000fcc0000410000 */
[----:B------:R-:W0:Y:S02]  /*168f0*/  F2F.F64.F32 R2, R2 ;  /* 0x0000000200027310 */ /* 0x000e240000201800 */
[----:B0-----:R-:W-:Y:S01]  /*16900*/  STG.E.64 desc[UR36][R16.64], R2 ;  /* 0x0000000210007986 */ /* 0x001fe2000c101b24 */
[----:B------:R-:W-:Y:S05]  /*16910*/  EXIT ;  /* 0x000000000000794d */ /* 0x000fea0003800000 */
.L_x_43723:
        /* <DEDUP_REMOVED lines=14> */
[----:B------:R-:W-:Y:S01]  /*16a00*/  STG.E.U8 desc[UR36][R16.64], R3 ;  /* 0x0000000310007986 */ /* 0x000fe2000c101124 */
[----:B------:R-:W-:Y:S05]  /*16a10*/  EXIT ;  /* 0x000000000000794d */ /* 0x000fea0003800000 */
.L_x_43736:
[----:B------:R-:W-:Y:S02]  /*16a20*/  HADD2.F32 R6, -RZ, R0.H0_H0 ;  /* 0x20000000ff067230 */ /* 0x000fe40000004100 */
[----:B------:R-:W-:-:S03]  /*16a30*/  HADD2.F32 R23, -RZ, R23.H0_H0 ;  /* 0x20000017ff177230 */ /* 0x000fc60000004100 */
[----:B------:R-:W-:Y:S02]  /*16a40*/  FMUL.FTZ R6, R6, 1 ;  /* 0x3f80000006067820 */ /* 0x000fe40000410000 */
[----:B------:R-:W-:-:S04]  /*16a50*/  FMUL.FTZ R4, R23, 1 ;  /* 0x3f80000017047820 */ /* 0x000fc80000410000 */
[----:B------:R-:W-:Y:S08]  /*16a60*/  F2F.F64.F32 R6, R6 ;  /* 0x0000000600067310 */ /* 0x000ff00000201800 */
[----:B------:R-:W0:Y:S02]  /*16a70*/  F2F.F64.F32 R4, R4 ;  /* 0x0000000400047310 */ /* 0x000e240000201800 */
[----:B0-----:R-:W-:Y:S01]  /*16a80*/  STG.E.128 desc[UR36][R16.64], R4 ;  /* 0x0000000410007986 */ /* 0x001fe2000c101d24 */
[----:B------:R-:W-:Y:S05]  /*16a90*/  EXIT ;  /* 0x000000000000794d */ /* 0x000fea0003800000 */
.L_x_43735:
        /* <DEDUP_REMOVED lines=21> */
.L_x_43740:
[----:B------:R-:W-:Y:S05]  /*16bf0*/  BSYNC B0 ;  /* 0x0000000000007941 */ /* 0x000fea0003800000 */
.L_x_43739:
[----:B------:R-:W-:-:S05]  /*16c00*/  LOP3.LUT R3, R0, R3, RZ, 0xfc, !PT ;  /* 0x0000000300037212 */ /* 0x000fca00078efcff */
[----:B------:R-:W-:Y:S01]  /*16c10*/  STG.E.U8 desc[UR36][R16.64], R3 ;  /* 0x0000000310007986 */ /* 0x000fe2000c101124 */
[----:B------:R-:W-:Y:S05]  /*16c20*/  EXIT ;  /* 0x000000000000794d */ /* 0x000fea0003800000 */
.L_x_43738:
        /* <DEDUP_REMOVED lines=13> */
.L_x_43742:
[----:B------:R-:W-:Y:S01]  /*16d00*/  IMAD.MOV.U32 R0, RZ, RZ, 0x7f ;  /* 0x0000007fff007424 */ /* 0x000fe200078e00ff */
[----:B------:R-:W-:-:S04]  /*16d10*/  ISETP.GT.U32.AND P0, PT, R2, 0x7f800000, PT ;  /* 0x7f8000000200780c */ /* 0x000fc80003f04070 */
[----:B------:R-:W-:-:S09]  /*16d20*/  SEL R0, R0, 0x7c, P0 ;  /* 0x0000007c00007807 */ /* 0x000fd20000000000 */
.L_x_43743:
[----:B------:R-:W-:Y:S05]  /*16d30*/  BSYNC B0 ;  /* 0x0000000000007941 */ /* 0x000fea0003800000 */
.L_x_43741:
[----:B------:R-:W-:-:S04]  /*16d40*/  LOP3.LUT R2, R23, 0x80000000, RZ, 0xc0, !PT ;  /* 0x8000000017027812 */ /* 0x000fc800078ec0ff */
[----:B------:R-:W-:-:S04]  /*16d50*/  SHF.R.U32.HI R3, RZ, 0x18, R2 ;  /* 0x00000018ff037819 */ /* 0x000fc80000011602 */
[----:B------:R-:W-:-:S05]  /*16d60*/  LOP3.LUT R3, R0, R3, RZ, 0xfc, !PT ;  /* 0x0000000300037212 */ /* 0x000fca00078efcff */
[----:B------:R-:W-:Y:S01]  /*16d70*/  STG.E.U8 desc[UR36][R16.64], R3 ;  /* 0x0000000310007986 */ /* 0x000fe2000c101124 */
[----:B------:R-:W-:Y:S05]  /*16d80*/  EXIT ;  /* 0x000000000000794d */ /* 0x000fea0003800000 */
.L_x_43737:
[----:B------:R-:W-:-:S05]  /*16d90*/  HADD2.F32 R0, -RZ, R23.H0_H0 ;  /* 0x20000017ff007230 */ /* 0x000fca0000004100 */
[----:B------:R-:W-:-:S05]  /*16da0*/  F2FP.BF16.F32.PACK_AB R0, RZ, R0 ;  /* 0x00000000ff00723e */ /* 0x000fca00000010ff */
[----:B------:R-:W-:Y:S01]  /*16db0*/  STG.E.U16 desc[UR36][R16.64], R0 ;  /* 0x0000000010007986 */ /* 0x000fe2000c101524 */
[----:B------:R-:W-:Y:S05]  /*16dc0*/  EXIT ;  /* 0x000000000000794d */ /* 0x000fea0003800000 */
.L_x_43734:
        /* <DEDUP_REMOVED lines=12> */
.L_x_43746:
        /* <DEDUP_REMOVED lines=17> */
.L_x_43749:
[----:B------:R-:W-:-:S04]  /*16fa0*/  LOP3.LUT R2, R23, 0x80000000, RZ, 0xc0, !PT ;  /* 0x8000000017027812 */ /* 0x000fc800078ec0ff */
[----:B------:R-:W-:-:S04]  /*16fb0*/  SHF.R.U32.HI R3, RZ, 0x18, R2 ;  /* 0x00000018ff037819 */ /* 0x000fc80000011602 */
[----:B------:R-:W-:-:S04]  /*16fc0*/  LOP3.LUT R0, R0, R3, RZ, 0xfc, !PT ;  /* 0x0000000300007212 */ /* 0x000fc800078efcff */
[----:B------:R-:W-:-:S07]  /*16fd0*/  PRMT R8, R0, 0x7610, R8 ;  /* 0x0000761000087816 */ /* 0x000fce0000000008 */
.L_x_43748:
[----:B------:R-:W-:Y:S05]  /*16fe0*/  BSYNC B0 ;  /* 0x0000000000007941 */ /* 0x000fea0003800000 */
.L_x_43747:
[----:B------:R-:W-:Y:S01]  /*16ff0*/  STG.E.U8 desc[UR36][R16.64], R8 ;  /* 0x0000000810007986 */ /* 0x000fe2000c101124 */
[----:B------:R-:W-:Y:S05]  /*17000*/  EXIT ;  /* 0x000000000000794d */ /* 0x000fea0003800000 */
.L_x_43745:
        /* <DEDUP_REMOVED lines=17> */
.L_x_43752:
[----:B------:R-:W-:-:S04]  /*17120*/  LOP3.LUT R2, R23, 0x80000000, RZ, 0xc0, !PT ;  /* 0x8000000017027812 */ /* 0x000fc800078ec0ff */
[----:B------:R-:W-:-:S04]  /*17130*/  SHF.R.U32.HI R3, RZ, 0x18, R2 ;  /* 0x00000018ff037819 */ /* 0x000fc80000011602 */
[----:B------:R-:W-:-:S04]  /*17140*/  LOP3.LUT R0, R0, R3, RZ, 0xfc, !PT ;  /* 0x0000000300007212 */ /* 0x000fc800078efcff */
[----:B------:R-:W-:-:S07]  /*17150*/  PRMT R8, R0, 0x7610, R8 ;  /* 0x0000761000087816 */ /* 0x000fce0000000008 */
.L_x_43751:
[----:B------:R-:W-:Y:S05]  /*17160*/  BSYNC B0 ;  /* 0x0000000000007941 */ /* 0x000fea0003800000 */
.L_x_43750:
[----:B------:R-:W-:Y:S01]  /*17170*/  STG.E.U8 desc[UR36][R16.64], R8 ;  /* 0x0000000810007986 */ /* 0x000fe2000c101124 */
[----:B------:R-:W-:Y:S05]  /*17180*/  EXIT ;  /* 0x000000000000794d */ /* 0x000fea0003800000 */
.L_x_43744:
        /* <DEDUP_REMOVED lines=22> */
.L_x_43727:
        /* <DEDUP_REMOVED lines=16> */
.L_x_43755:
[----:B------:R-:W-:Y:S05]  /*173f0*/  EXIT ;  /* 0x000000000000794d */ /* 0x000fea0003800000 */
.L_x_43754:
[----:B------:R-:W-:-:S06]  /*17400*/  HADD2.F32 R2, -RZ, R23.H0_H0 ;  /* 0x20000017ff027230 */ /* 0x000fcc0000004100 */
[----:B------:R-:W0:Y:S02]  /*17410*/  F2I.U64.TRUNC R2, R2 ;  /* 0x0000000200027311 */ /* 0x000e24000020d800 */
[----:B0-----:R-:W-:Y:S01]  /*17420*/  STG.E.64 desc[UR36][R16.64], R2 ;  /* 0x0000000210007986 */ /* 0x001fe2000c101b24 */
[----:B------:R-:W-:Y:S05]  /*17430*/  EXIT ;  /* 0x000000000000794d */ /* 0x000fea0003800000 */
.L_x_43753:
[----:B------:R-:W-:-:S06]  /*17440*/  HADD2.F32 R23, -RZ, R23.H0_H0 ;  /* 0x20000017ff177230 */ /* 0x000fcc0000004100 */
[----:B------:R-:W0:Y:S02]  /*17450*/  F2I.FTZ.U32.TRUNC.NTZ R23, R23 ;  /* 0x0000001700177305 */ /* 0x000e24000021f000 */
[----:B0-----:R-:W-:Y:S01]  /*17460*/  STG.E desc[UR36][R16.64], R23 ;  /* 0x0000001710007986 */ /* 0x001fe2000c101924 */
[----:B------:R-:W-:Y:S05]  /*17470*/  EXIT ;  /* 0x000000000000794d */ /* 0x000fea0003800000 */
.L_x_43756:
        /* <DEDUP_REMOVED lines=16> */
.L_x_44676:


//--------------------- .text._ZN2at6native27unrolled_elementwise_kernelIZZZNS0_49_GLOBAL__N__657f93f7_16_TensorCompare_cu_71e06f4e17where_kernel_implERNS_14TensorIteratorEENKUlvE_clEvENKUlvE_clEvEUlbN3c107complexINS7_4HalfEEESA_E_St5arrayIPcLm4EELi4E23TrivialOffsetCalculatorILi3EjESF_ILi1EjENS0_6memory12LoadWithCastILi3EEENSI_13StoreWithCastILi1EEEEEviT_T0_T2_T3_T4_T5_ --------------------------
	.section	.text._ZN2at6native27unrolled_elementwise_kernelIZZZNS0_49_GLOBAL__N__657f93f7_16_TensorCompare_cu_71e06f4e17where_kernel_implERNS_14TensorIteratorEENKUlvE_clEvENKUlvE_clEvEUlbN3c107complexINS7_4HalfEEESA_E_St5arrayIPcLm4EELi4E23TrivialOffsetCalculatorILi3EjESF_ILi1EjENS0_6memory12LoadWithCastILi3EEENSI_13StoreWithCastILi1EEEEEviT_T0_T2_T3_T4_T5_,"ax",@progbits
	.align	128
        .global         _ZN2at6native27unrolled_elementwise_kernelIZZZNS0_49_GLOBAL__N__657f93f7_16_TensorCompare_cu_71e06f4e17where_kernel_implERNS_14TensorIteratorEENKUlvE_clEvENKUlvE_clEvEUlbN3c107complexINS7_4HalfEEESA_E_St5arrayIPcLm4EELi4E23TrivialOffsetCalculatorILi3EjESF_ILi1EjENS0_6memory12LoadWithCastILi3EEENSI_13StoreWithCastILi1EEEEEviT_T0_T2_T3_T4_T5_
        .type           _ZN2at6native27unrolled_elementwise_kernelIZZZNS0_49_GLOBAL__N__657f93f7_16_TensorCompare_cu_71e06f4e17where_kernel_implERNS_14TensorIteratorEENKUlvE_clEvENKUlvE_clEvEUlbN3c107complexINS7_4HalfEEESA_E_St5arrayIPcLm4EELi4E23TrivialOffsetCalculatorILi3EjESF_ILi1EjENS0_6memory12LoadWithCastILi3EEENSI_13StoreWithCastILi1EEEEEviT_T0_T2_T3_T4_T5_,@function
        .size           _ZN2at6native27unrolled_elementwise_kernelIZZZNS0_49_GLOBAL__N__657f93f7_16_TensorCompare_cu_71e06f4e17where_kernel_implERNS_14TensorIteratorEENKUlvE_clEvENKUlvE_clEvEUlbN3c107complexINS7_4HalfEEESA_E_St5arrayIPcLm4EELi4E23TrivialOffsetCalculatorILi3EjESF_ILi1EjENS0_6memory12LoadWithCastILi3EEENSI_13StoreWithCastILi1EEEEEviT_T0_T2_T3_T4_T5_,(.L_x_44677 - _ZN2at6native27unrolled_elementwise_kernelIZZZNS0_49_GLOBAL__N__657f93f7_16_TensorCompare_cu_71e06f4e17where_kernel_implERNS_14TensorIteratorEENKUlvE_clEvENKUlvE_clEvEUlbN3c107complexINS7_4HalfEEESA_E_St5arrayIPcLm4EELi4E23TrivialOffsetCalculatorILi3EjESF_ILi1EjENS0_6memory12LoadWithCastILi3EEENSI_13StoreWithCastILi1EEEEEviT_T0_T2_T3_T4_T5_)
        .other          _ZN2at6native27unrolled_elementwise_kernelIZZZNS0_49_GLOBAL__N__657f93f7_16_TensorCompare_cu_71e06f4e17where_kernel_implERNS_14TensorIteratorEENKUlvE_clEvENKUlvE_clEvEUlbN3c107complexINS7_4HalfEEESA_E_St5arrayIPcLm4EELi4E23TrivialOffsetCalculatorILi3EjESF_ILi1EjENS0_6memory12LoadWithCastILi3EEENSI_13StoreWithCastILi1EEEEEviT_T0_T2_T3_T4_T5_,@"STO_CUDA_ENTRY STV_DEFAULT"
_ZN2at6native27unrolled_elementwise_kernelIZZZNS0_49_GLOBAL__N__657f93f7_16_TensorCompare_cu_71e06f4e17where_kernel_implERNS_14TensorIteratorEENKUlvE_clEvENKUlvE_clEvEUlbN3c107complexINS7_4HalfEEESA_E_St5arrayIPcLm4EELi4E23TrivialOffsetCalculatorILi3EjESF_ILi1EjENS0_6memory12LoadWithCastILi3EEENSI_13StoreWithCastILi1EEEEEviT_T0_T2_T3_T4_T5_:
.text._ZN2at6native27unrolled_elementwise_kernelIZZZNS0_49_GLOBAL__N__657f93f7_16_TensorCompare_cu_71e06f4e17where_kernel_implERNS_14TensorIteratorEENKUlvE_clEvENKUlvE_clEvEUlbN3c107complexINS7_4HalfEEESA_E_St5arrayIPcLm4EELi4E23TrivialOffsetCalculatorILi3EjESF_ILi1EjENS0_6memory12LoadWithCastILi3EEENSI_13StoreWithCastILi1EEEEEviT_T0_T2_T3_T4_T5_:
        /* <DEDUP_REMOVED lines=10> */
[----:B------:R-:W-:Y:S02]  /*00a0*/  PRMT R2, RZ, 0x7610, R2 ;  /* 0x00007610ff027816 */ /* 0x000fe40000000002 */
[----:B------:R-:W-:Y:S02]  /*00b0*/  PRMT R16, RZ, 0x7610, R16 ;  /* 0x00007610ff107816 */ /* 0x000fe40000000010 */
[----:B------:R-:W-:Y:S01]  /*00c0*/  PRMT R17, RZ, 0x7610, R17 ;  /* 0x00007610ff117816 */ /* 0x000fe20000000011 */
        /* <DEDUP_REMOVED lines=26> */
.L_x_43762:
[----:B------:R-:W2:Y:S02]  /*0270*/  LDG.E.U8 R2, desc[UR36][R2.64] ;  /* 0x0000002402027981 */ /* 0x000ea4000c1e1100 */
[----:B--2---:R-:W-:-:S04]  /*0280*/  ISETP.NE.AND P0, PT, R2, RZ, PT ;  /* 0x000000ff0200720c */ /* 0x004fc80003f05270 */
[----:B------:R-:W-:Y:S01]  /*0290*/  P2R R18, PR, RZ, 0x1 ;  /* 0x00000001ff127803 */ /* 0x000fe20000000000 */
[----:B------:R-:W-:Y:S08]  /*02a0*/  BRA `(.L_x_43764) ;  /* 0x0000000c00c47947 */ /* 0x000ff00003800000 */
.L_x_43761:
        /* <DEDUP_REMOVED lines=11> */
.L_x_43766:
[----:B------:R-:W2:Y:S02]  /*0360*/  LDG.E R2, desc[UR36][R2.64] ;  /* 0x0000002402027981 */ /* 0x000ea4000c1e1900 */
[----:B--2---:R-:W-:-:S04]  /*0370*/  ISETP.NE.AND P0, PT, R2, RZ, PT ;  /* 0x000000ff0200720c */ /* 0x004fc80003f05270 */
[----:B------:R-:W-:Y:S01]  /*0380*/  P2R R18, PR, RZ, 0x1 ;  /* 0x00000001ff127803 */ /* 0x000fe20000000000 */
[----:B------:R-:W-:Y:S08]  /*0390*/  BRA `(.L_x_43764) ;  /* 0x0000000c00887947 */ /* 0x000ff00003800000 */
.L_x_43765:
[----:B------:R-:W2:Y:S02]  /*03a0*/  LDG.E.U16 R2, desc[UR36][R2.64] ;  /* 0x0000002402027981 */ /* 0x000ea4000c1e1500 */
[----:B--2---:R-:W-:-:S04]  /*03b0*/  ISETP.NE.AND P0, PT, R2, RZ, PT ;  /* 0x000000ff0200720c */ /* 0x004fc80003f05270 */
[----:B------:R-:W-:Y:S01]  /*03c0*/  P2R R18, PR, RZ, 0x1 ;  /* 0x00000001ff127803 */ /* 0x000fe20000000000 */
[----:B------:R-:W-:Y:S08]  /*03d0*/  BRA `(.L_x_43764) ;  /* 0x0000000c00787947 */ /* 0x000ff00003800000 */
.L_x_43760:
        /* <DEDUP_REMOVED lines=10> */
.L_x_43768:
[----:B------:R-:W2:Y:S02]  /*0480*/  LDG.E.U16 R0, desc[UR36][R2.64] ;  /* 0x0000002402007981 */ /* 0x000ea4000c1e1500 */
[----:B--2---:R-:W-:-:S05]  /*0490*/  HADD2.F32 R0, -RZ, R0.H0_H0 ;  /* 0x20000000ff007230 */ /* 0x004fca0000004100 */
[----:B------:R-:W-:-:S04]  /*04a0*/  FSETP.NEU.FTZ.AND P0, PT, R0, RZ, PT ;  /* 0x000000ff0000720b */ /* 0x000fc80003f1d000 */
[----:B------:R-:W-:Y:S01]  /*04b0*/  P2R R18, PR, RZ, 0x1 ;  /* 0x00000001ff127803 */ /* 0x000fe20000000000 */
[----:B------:R-:W-:Y:S08]  /*04c0*/  BRA `(.L_x_43764) ;  /* 0x0000000c003c7947 */ /* 0x000ff00003800000 */
.L_x_43767:
        /* <DEDUP_REMOVED lines=12> */
.L_x_43770:
        /* <DEDUP_REMOVED lines=11> */
.L_x_43769:
[----:B------:R-:W2:Y:S02]  /*0640*/  LDG.E.64 R2, desc[UR36][R2.64] ;  /* 0x0000002402027981 */ /* 0x000ea4000c1e1b00 */
[----:B--2---:R-:W-:-:S06]  /*0650*/  DSETP.NEU.AND P0, PT, R2, RZ, PT ;  /* 0x000000ff0200722a */ /* 0x004fcc0003f0d000 */
[----:B------:R-:W-:Y:S01]  /*0660*/  P2R R18, PR, RZ, 0x1 ;  /* 0x00000001ff127803 */ /* 0x000fe20000000000 */
[----:B------:R-:W-:Y:S07]  /*0670*/  BRA `(.L_x_43764) ;  /* 0x0000000800d07947 */ /* 0x000fee0003800000 */
.L_x_43759:
        /* <DEDUP_REMOVED lines=12> */
.L_x_43773:
[----:B------:R-:W2:Y:S02]  /*0740*/  LDG.E.128 R4, desc[UR36][R2.64] ;  /* 0x0000002402047981 */ /* 0x000ea4000c1e1d00 */
[----:B--2---:R-:W-:-:S06]  /*0750*/  DSETP.NEU.AND P0, PT, R6, RZ, PT ;  /* 0x000000ff0600722a */ /* 0x004fcc0003f0d000 */
[----:B------:R-:W-:-:S06]  /*0760*/  DSETP.NEU.OR P0, PT, R4, RZ, P0 ;  /* 0x000000ff0400722a */ /* 0x000fcc000070d400 */
[----:B------:R-:W-:Y:S01]  /*0770*/  P2R R18, PR, RZ, 0x1 ;  /* 0x00000001ff127803 */ /* 0x000fe20000000000 */
[----:B------:R-:W-:Y:S07]  /*0780*/  BRA `(.L_x_43764) ;  /* 0x00000008008c7947 */ /* 0x000fee0003800000 */
.L_x_43772:
        /* <DEDUP_REMOVED lines=28> */
.L_x_43775:
        /* <DEDUP_REMOVED lines=15> */
.L_x_43774:
[----:B------:R-:W2:Y:S02]  /*0a40*/  LDG.E.U16 R0, desc[UR36][R2.64] ;  /* 0x0000002402007981 */ /* 0x000ea4000c1e1500 */
[----:B--2---:R-:W-:-:S05]  /*0a50*/  IMAD.U32 R0, R0, 0x10000, RZ ;  /* 0x0001000000007824 */ /* 0x004fca00078e00ff */
[----:B------:R-:W-:-:S04]  /*0a60*/  FSETP.NEU.FTZ.AND P0, PT, R0, RZ, PT ;  /* 0x000000ff0000720b */ /* 0x000fc80003f1d000 */
[----:B------:R-:W-:Y:S01]  /*0a70*/  P2R R18, PR, RZ, 0x1 ;  /* 0x00000001ff127803 */ /* 0x000fe20000000000 */
[----:B------:R-:W-:Y:S08]  /*0a80*/  BRA `(.L_x_43764) ;  /* 0x0000000400cc7947 */ /* 0x000ff00003800000 */
.L_x_43771:
        /* <DEDUP_REMOVED lines=12> */
.L_x_43778:
        /* <DEDUP_REMOVED lines=21> */
.L_x_43782:
[----:B------:R-:W-:Y:S05]  /*0ca0*/  BSYNC B1 ;  /* 0x0000000000017941 */ /* 0x000fea0003800000 */
.L_x_43781:
[----:B------:R-:W-:Y:S01]  /*0cb0*/  LEA R3, R0, 0x3b800000, 0x17 ;  /* 0x3b80000000037811 */ /* 0x000fe200078eb8ff */
[----:B------:R-:W-:-:S05]  /*0cc0*/  IMAD.SHL.U32 R0, R2, 0x100000, RZ ;  /* 0x0010000002007824 */ /* 0x000fca00078e00ff */
[----:B------:R-:W-:-:S07]  /*0cd0*/  LOP3.LUT R0, R3, R0, R4, 0xfe, !PT ;  /* 0x0000000003007212 */ /* 0x000fce00078efe04 */
.L_x_43780:
[----:B------:R-:W-:Y:S05]  /*0ce0*/  BSYNC B0 ;  /* 0x0000000000007941 */ /* 0x000fea0003800000 */
.L_x_43779:
[----:B------:R-:W-:-:S04]  /*0cf0*/  FSETP.NEU.FTZ.AND P0, PT, R0, RZ, PT ;  /* 0x000000ff0000720b */ /* 0x000fc80003f1d000 */
[----:B------:R-:W-:Y:S01]  /*0d00*/  P2R R18, PR, RZ, 0x1 ;  /* 0x00000001ff127803 */ /* 0x000fe20000000000 */
[----:B------:R-:W-:Y:S08]  /*0d10*/  BRA `(.L_x_43764) ;  /* 0x0000000400287947 */ /* 0x000ff00003800000 */
.L_x_43777:
        /* <DEDUP_REMOVED lines=21> */
.L_x_43786:
[----:B------:R-:W-:Y:S05]  /*0e70*/  BSYNC B1 ;  /* 0x0000000000017941 */ /* 0x000fea0003800000 */
.L_x_43785:
[----:B------:R-:W-:Y:S01]  /*0e80*/  LEA R3, R0, 0x37800000, 0x17 ;  /* 0x3780000000037811 */ /* 0x000fe200078eb8ff */
[----:B------:R-:W-:-:S05]  /*0e90*/  IMAD.SHL.U32 R0, R2, 0x200000, RZ ;  /* 0x0020000002007824 */ /* 0x000fca00078e00ff */
[----:B------:R-:W-:-:S07]  /*0ea0*/  LOP3.LUT R0, R3, R0, R4, 0xfe, !PT ;  /* 0x0000000003007212 */ /* 0x000fce00078efe04 */
.L_x_43784:
[----:B------:R-:W-:Y:S05]  /*0eb0*/  BSYNC B0 ;  /* 0x0000000000007941 */ /* 0x000fea0003800000 */
.L_x_43783:
[----:B------:R-:W-:-:S04]  /*0ec0*/  FSETP.NEU.FTZ.AND P0, PT, R0, RZ, PT ;  /* 0x000000ff0000720b */ /* 0x000fc80003f1d000 */
[----:B------:R-:W-:Y:S01]  /*0ed0*/  P2R R18, PR, RZ, 0x1 ;  /* 0x00000001ff127803 */ /* 0x000fe20000000000 */
[----:B------:R-:W-:Y:S08]  /*0ee0*/  BRA `(.L_x_43764) ;  /* 0x0000000000b47947 */ /* 0x000ff00003800000 */
.L_x_43776:
        /* <DEDUP_REMOVED lines=14> */
.L_x_43790:
[----:B------:R-:W-:Y:S05]  /*0fd0*/  BSYNC B0 ;  /* 0x0000000000007941 */ /* 0x000fea0003800000 */
.L_x_43789:
[----:B------:R-:W-:-:S04]  /*0fe0*/  FSETP.NEU.FTZ.AND P0, PT, R0, RZ, PT ;  /* 0x000000ff0000720b */ /* 0x000fc80003f1d000 */
[----:B------:R-:W-:Y:S01]  /*0ff0*/  P2R R18, PR, RZ, 0x1 ;  /* 0x00000001ff127803 */ /* 0x000fe20000000000 */
[----:B------:R-:W-:Y:S08]  /*1000*/  BRA `(.L_x_43764) ;  /* 0x00000000006c7947 */ /* 0x000ff00003800000 */
.L_x_43763:
        /* <DEDUP_REMOVED lines=16> */
.L_x_43791:
[----:B------:R-:W-:-:S04]  /*1110*/  PLOP3.LUT P0, PT, PT, PT, PT, 0x8, 0x0 ;  /* 0x000000000000781c */ /* 0x000fc80003f0e170 */
[----:B------:R-:W-:Y:S01]  /*1120*/  P2R R18, PR, RZ, 0x1 ;  /* 0x00000001ff127803 */ /* 0x000fe20000000000 */
[----:B------:R-:W-:Y:S08]  /*1130*/  BRA `(.L_x_43764) ;  /* 0x0000000000207947 */ /* 0x000ff00003800000 */
.L_x_43788:
[----:B------:R-:W2:Y:S02]  /*1140*/  LDG.E.64 R2, desc[UR36][R2.64] ;  /* 0x0000002402027981 */ /* 0x000ea4000c1e1b00 */
[----:B--2---:R-:W-:-:S04]  /*1150*/  ISETP.NE.U32.AND P0, PT, R2, RZ, PT ;  /* 0x000000ff0200720c */ /* 0x004fc80003f05070 */
[----:B------:R-:W-:-:S04]  /*1160*/  ISETP.NE.AND.EX P0, PT, R3, RZ, PT, P0 ;  /* 0x000000ff0300720c */ /* 0x000fc80003f05300 */
[----:B------:R-:W-:Y:S01]  /*1170*/  P2R R18, PR, RZ, 0x1 ;  /* 0x00000001ff127803 */ /* 0x000fe20000000000 */
[----:B------:R-:W-:Y:S08]  /*1180*/  BRA `(.L_x_43764) ;  /* 0x00000000000c7947 */ /* 0x000ff00003800000 */
.L_x_43787:
[----:B------:R-:W2:Y:S02]  /*1190*/  LDG.E R2, desc[UR36][R2.64] ;  /* 0x0000002402027981 */ /* 0x000ea4000c1e1900 */
[----:B--2---:R-:W-:-:S04]  /*11a0*/  ISETP.NE.AND P0, PT, R2, RZ, PT ;  /* 0x000000ff0200720c */ /* 0x004fc80003f05270 */
[----:B------:R-:W-:-:S09]  /*11b0*/  P2R R18, PR, RZ, 0x1 ;  /* 0x00000001ff127803 */ /* 0x000fd20000000000 */
.L_x_43764:
        /* <DEDUP_REMOVED lines=18> */
[----:B--2---:R-:W1:Y:S02]  /*12e0*/  I2F.S16 R0, R4 ;  /* 0x0000000400007306 */ /* 0x004e640000101400 */
[----:B-1----:R-:W-:-:S04]  /*12f0*/  F2FP.F16.F32.PACK_AB R0, RZ, R0 ;  /* 0x00000000ff00723e */ /* 0x002fc800000000ff */
[----:B------:R-:W-:Y:S01]  /*1300*/  PRMT R2, R0, 0x7610, R2 ;  /* 0x0000761000027816 */ /* 0x000fe20000000002 */
[----:B------:R-:W-:Y:S06]  /*1310*/  BRA `(.L_x_43797) ;  /* 0x0000001000407947 */ /* 0x000fec0003800000 */
.L_x_43795:
[----:B------:R-:W2:Y:S01]  /*1320*/  LDG.E.U8 R4, desc[UR36][R4.64] ;  /* 0x0000002404047981 */ /* 0x000ea2000c1e1100 */
[----:B------:R-:W-:Y:S02]  /*1330*/  PRMT R24, RZ, 0x7610, R24 ;  /* 0x00007610ff187816 */ /* 0x000fe40000000018 */
[----:B--2---:R-:W-:-:S04]  /*1340*/  I2FP.F32.U32 R0, R4 ;  /* 0x0000000400007245 */ /* 0x004fc80000201000 */
[----:B------:R-:W-:-:S04]  /*1350*/  F2FP.F16.F32.PACK_AB R0, RZ, R0 ;  /* 0x00000000ff00723e */ /* 0x000fc800000000ff */
[----:B------:R-:W-:Y:S01]  /*1360*/  PRMT R2, R0, 0x7610, R2 ;  /* 0x0000761000027816 */ /* 0x000fe20000000002 */
[----:B------:R-:W-:Y:S06]  /*1370*/  BRA `(.L_x_43797) ;  /* 0x0000001000287947 */ /* 0x000fec0003800000 */
.L_x_43794:
        /* <DEDUP_REMOVED lines=8> */
[----:B--2---:R-:W1:Y:S02]  /*1400*/  I2F.S64 R0, R4 ;  /* 0x0000000400007312 */ /* 0x004e640000301400 */
[----:B-1----:R-:W-:-:S04]  /*1410*/  F2FP.F16.F32.PACK_AB R0, RZ, R0 ;  /* 0x00000000ff00723e */ /* 0x002fc800000000ff */
[----:B------:R-:W-:Y:S01]  /*1420*/  PRMT R2, R0, 0x7610, R2 ;  /* 0x0000761000027816 */ /* 0x000fe20000000002 */
[----:B------:R-:W-:Y:S06]  /*1430*/  BRA `(.L_x_43797) ;  /* 0x0000000c00f87947 */ /* 0x000fec0003800000 */
.L_x_43799:
[----:B------:R-:W2:Y:S01]  /*1440*/  LDG.E R4, desc[UR36][R4.64] ;  /* 0x0000002404047981 */ /* 0x000ea2000c1e1900 */
[----:B------:R-:W-:Y:S02]  /*1450*/  PRMT R24, RZ, 0x7610, R24 ;  /* 0x00007610ff187816 */ /* 0x000fe40000000018 */
[----:B--2---:R-:W-:-:S04]  /*1460*/  I2FP.F32.S32 R0, R4 ;  /* 0x0000000400007245 */ /* 0x004fc80000201400 */
[----:B------:R-:W-:-:S04]  /*1470*/  F2FP.F16.F32.PACK_AB R0, RZ, R0 ;  /* 0x00000000ff00723e */ /* 0x000fc800000000ff */
[----:B------:R-:W-:Y:S01]  /*1480*/  PRMT R2, R0, 0x7610, R2 ;  /* 0x0000761000027816 */ /* 0x000fe20000000002 */
[----:B------:R-:W-:Y:S06]  /*1490*/  BRA `(.L_x_43797) ;  /* 0x0000000c00e07947 */ /* 0x000fec0003800000 */
.L_x_43798:
[----:B------:R-:W2:Y:S01]  /*14a0*/  LDG.E.U16 R4, desc[UR36][R4.64] ;  /* 0x0000002404047981 */ /* 0x000ea2000c1e1500 */
[----:B------:R-:W-:Y:S01]  /*14b0*/  PRMT R24, RZ, 0x7610, R24 ;  /* 0x00007610ff187816 */ /* 0x000fe20000000018 */
[----:B--2---:R-:W1:Y:S02]  /*14c0*/  I2F.S16 R0, R4 ;  /* 0x0000000400007306 */ /* 0x004e640000101400 */
[----:B-1----:R-:W-:-:S04]  /*14d0*/  F2FP.F16.F32.PACK_AB R0, RZ, R0 ;  /* 0x00000000ff00723e */ /* 0x002fc800000000ff */
[----:B------:R-:W-:Y:S01]  /*14e0*/  PRMT R2, R0, 0x7610, R2 ;  /* 0x0000761000027816 */ /* 0x000fe20000000002 */
[----:B------:R-:W-:Y:S06]  /*14f0*/  BRA `(.L_x_43797) ;  /* 0x0000000c00c87947 */ /* 0x000fec0003800000 */
.L_x_43793:
        /* <DEDUP_REMOVED lines=10> */
.L_x_43801:
[----:B------:R-:W2:Y:S01]  /*15a0*/  LDG.E.U16 R0, desc[UR36][R4.64] ;  /* 0x0000002404007981 */ /* 0x000ea2000c1e1500 */
[----:B------:R-:W-:Y:S01]  /*15b0*/  PRMT R24, RZ, 0x7610, R24 ;  /* 0x00007610ff187816 */ /* 0x000fe20000000018 */
[----:B--2---:R-:W-:-:S05]  /*15c0*/  HADD2.F32 R0, -RZ, R0.H0_H0 ;  /* 0x20000000ff007230 */ /* 0x004fca0000004100 */
[----:B------:R-:W-:-:S04]  /*15d0*/  F2FP.F16.F32.PACK_AB R0, RZ, R0 ;  /* 0x00000000ff00723e */ /* 0x000fc800000000ff */
[----:B------:R-:W-:Y:S01]  /*15e0*/  PRMT R2, R0, 0x7610, R2 ;  /* 0x0000761000027816 */ /* 0x000fe20000000002 */
[----:B------:R-:W-:Y:S06]  /*15f0*/  BRA `(.L_x_43797) ;  /* 0x0000000c00887947 */ /* 0x000fec0003800000 */
.L_x_43800:
        /* <DEDUP_REMOVED lines=11> */
.L_x_43803:
[----:B------:R-:W2:Y:S02]  /*16b0*/  LDG.E R4, desc[UR36][R4.64] ;  /* 0x0000002404047981 */ /* 0x000ea4000c1e1900 */
[C---:B--2---:R-:W-:Y:S02]  /*16c0*/  PRMT R2, R4.reuse, 0x7610, R2 ;  /* 0x0000761004027816 */ /* 0x044fe40000000002 */
[----:B------:R-:W-:Y:S01]  /*16d0*/  PRMT R24, R4, 0x7632, R24 ;  /* 0x0000763204187816 */ /* 0x000fe20000000018 */
[----:B------:R-:W-:Y:S06]  /*16e0*/  BRA `(.L_x_43797) ;  /* 0x0000000c004c7947 */ /* 0x000fec0003800000 */
.L_x_43802:
[----:B------:R-:W2:Y:S01]  /*16f0*/  LDG.E.64 R4, desc[UR36][R4.64] ;  /* 0x0000002404047981 */ /* 0x000ea2000c1e1b00 */
[----:B------:R-:W-:Y:S01]  /*1700*/  UMOV UR4, 0xf0000000 ;  /* 0xf000000000047882 */ /* 0x000fe20000000000 */
[----:B------:R-:W-:Y:S01]  /*1710*/  UMOV UR5, 0x380fffff ;  /* 0x380fffff00057882 */ /* 0x000fe20000000000 */
[----:B------:R-:W-:Y:S01]  /*1720*/  PRMT R24, RZ, 0x7610, R24 ;  /* 0x00007610ff187816 */ /* 0x000fe20000000018 */
[----:B--2---:R-:W1:Y:S01]  /*1730*/  F2F.F32.F64 R0, R4 ;  /* 0x0000000400007310 */ /* 0x004e620000301000 */
[----:B------:R-:W-:-:S14]  /*1740*/  DSETP.GEU.AND P0, PT, |R4|, UR4, PT ;  /* 0x0000000404007e2a */ /* 0x000fdc000bf0e200 */
[----:B-1----:R-:W-:-:S05]  /*1750*/  @!P0 FMUL R0, R0, 1.175494350822287508e-38 ;  /* 0x0080000000008820 */ /* 0x002fca0000400000 */
[----:B------:R-:W-:-:S04]  /*1760*/  F2FP.F16.F32.PACK_AB R0, RZ, R0 ;  /* 0x00000000ff00723e */ /* 0x000fc800000000ff */
[----:B------:R-:W-:Y:S01]  /*1770*/  PRMT R2, R0, 0x7610, R2 ;  /* 0x0000761000027816 */ /* 0x000fe20000000002 */
[----:B------:R-:W-:Y:S06]  /*1780*/  BRA `(.L_x_43797) ;  /* 0x0000000c00247947 */ /* 0x000fec0003800000 */
.L_x_43792:
        /* <DEDUP_REMOVED lines=15> */
.L_x_43806:
[----:B------:R-:W2:Y:S01]  /*1880*/  LDG.E.128 R4, desc[UR36][R4.64] ;  /* 0x0000002404047981 */ /* 0x000ea2000c1e1d00 */
[----:B------:R-:W-:Y:S01]  /*1890*/  UMOV UR4, 0xf0000000 ;  /* 0xf000000000047882 */ /* 0x000fe20000000000 */
[----:B------:R-:W-:Y:S01]  /*18a0*/  UMOV UR5, 0x380fffff ;  /* 0x380fffff00057882 */ /* 0x000fe20000000000 */
[----:B--2---:R-:W1:Y:S01]  /*18b0*/  F2F.F32.F64 R0, R4 ;  /* 0x0000000400007310 */ /* 0x004e620000301000 */
[----:B------:R-:W-:Y:S02]  /*18c0*/  DSETP.GEU.AND P0, PT, |R4|, UR4, PT ;  /* 0x0000000404007e2a */ /* 0x000fe4000bf0e200 */
[----:B------:R-:W-:-:S05]  /*18d0*/  DSETP.GEU.AND P1, PT, |R6|, UR4, PT ;  /* 0x0000000406007e2a */ /* 0x000fca000bf2e200 */
[----:B------:R-:W2:Y:S07]  /*18e0*/  F2F.F32.F64 R2, R6 ;  /* 0x0000000600027310 */ /* 0x000eae0000301000 */
[----:B-1----:R-:W-:-:S05]  /*18f0*/  @!P0 FMUL R0, R0, 1.175494350822287508e-38 ;  /* 0x0080000000008820 */ /* 0x002fca0000400000 */
[----:B------:R-:W-:Y:S01]  /*1900*/  F2FP.F16.F32.PACK_AB R0, RZ, R0 ;  /* 0x00000000ff00723e */ /* 0x000fe200000000ff */
[----:B--2---:R-:W-:-:S05]  /*1910*/  @!P1 FMUL R2, R2, 1.175494350822287508e-38 ;  /* 0x0080000002029820 */ /* 0x004fca0000400000 */
[----:B------:R-:W-:Y:S02]  /*1920*/  F2FP.F16.F32.PACK_AB R24, RZ, R2 ;  /* 0x00000002ff18723e */ /* 0x000fe400000000ff */
[----:B------:R-:W-:Y:S01]  /*1930*/  PRMT R2, R0, 0x7610, R2 ;  /* 0x0000761000027816 */ /* 0x000fe20000000002 */
[----:B------:R-:W-:Y:S06]  /*1940*/  BRA `(.L_x_43797) ;  /* 0x0000000800b47947 */ /* 0x000fec0003800000 */
.L_x_43805:
        /* <DEDUP_REMOVED lines=29> */
.L_x_43808:
        /* <DEDUP_REMOVED lines=15> */
.L_x_43807:
[----:B------:R-:W2:Y:S01]  /*1c10*/  LDG.E.U16 R0, desc[UR36][R4.64] ;  /* 0x0000002404007981 */ /* 0x000ea2000c1e1500 */
[----:B------:R-:W-:Y:S01]  /*1c20*/  PRMT R24, RZ, 0x7610, R24 ;  /* 0x00007610ff187816 */ /* 0x000fe20000000018 */
[----:B--2---:R-:W-:-:S05]  /*1c30*/  IMAD.U32 R0, R0, 0x10000, RZ ;  /* 0x0001000000007824 */ /* 0x004fca00078e00ff */
[----:B------:R-:W-:-:S04]  /*1c40*/  F2FP.F16.F32.PACK_AB R0, RZ, R0 ;  /* 0x00000000ff00723e */ /* 0x000fc800000000ff */
[----:B------:R-:W-:Y:S01]  /*1c50*/  PRMT R2, R0, 0x7610, R2 ;  /* 0x0000761000027816 */ /* 0x000fe20000000002 */
[----:B------:R-:W-:Y:S06]  /*1c60*/  BRA `(.L_x_43797) ;  /* 0x0000000400ec7947 */ /* 0x000fec0003800000 */
.L_x_43804:
        /* <DEDUP_REMOVED lines=14> */
.L_x_43811:
        /* <DEDUP_REMOVED lines=21> */
.L_x_43815:
[----:B------:R-:W-:Y:S05]  /*1ea0*/  BSYNC B1 ;  /* 0x0000000000017941 */ /* 0x000fea0003800000 */
.L_x_43814:
[----:B------:R-:W-:Y:S01]  /*1eb0*/  LEA R3, R0, 0x3b800000, 0x17 ;  /* 0x3b80000000037811 */ /* 0x000fe200078eb8ff */
[----:B------:R-:W-:-:S05]  /*1ec0*/  IMAD.SHL.U32 R0, R2, 0x100000, RZ ;  /* 0x0010000002007824 */ /* 0x000fca00078e00ff */
[----:B------:R-:W-:-:S07]  /*1ed0*/  LOP3.LUT R0, R3, R0, R4, 0xfe, !PT ;  /* 0x0000000003007212 */ /* 0x000fce00078efe04 */
.L_x_43813:
[----:B------:R-:W-:Y:S05]  /*1ee0*/  BSYNC B0 ;  /* 0x0000000000007941 */ /* 0x000fea0003800000 */
.L_x_43812:
[----:B------:R-:W-:Y:S02]  /*1ef0*/  F2FP.F16.F32.PACK_AB R0, RZ, R0 ;  /* 0x00000000ff00723e */ /* 0x000fe400000000ff */
[----:B------:R-:W-:Y:S02]  /*1f00*/  PRMT R24, RZ, 0x7610, R24 ;  /* 0x00007610ff187816 */ /* 0x000fe40000000018 */
[----:B------:R-:W-:Y:S01]  /*1f10*/  PRMT R2, R0, 0x7610, R2 ;  /* 0x0000761000027816 */ /* 0x000fe20000000002 */
[----:B------:R-:W-:Y:S06]  /*1f20*/  BRA `(.L_x_43797) ;  /* 0x00000004003c7947 */ /* 0x000fec0003800000 */
.L_x_43810:
        /* <DEDUP_REMOVED lines=21> */
.L_x_43819:
[----:B------:R-:W-:Y:S05]  /*2080*/  BSYNC B1 ;  /* 0x0000000000017941 */ /* 0x000fea0003800000 */
.L_x_43818:
[----:B------:R-:W-:Y:S01]  /*2090*/  LEA R3, R0, 0x37800000, 0x17 ;  /* 0x3780000000037811 */ /* 0x000fe200078eb8ff */
[----:B------:R-:W-:-:S05]  /*20a0*/  IMAD.SHL.U32 R0, R2, 0x200000, RZ ;  /* 0x0020000002007824 */ /* 0x000fca00078e00ff */
[----:B------:R-:W-:-:S07]  /*20b0*/  LOP3.LUT R0, R3, R0, R4, 0xfe, !PT ;  /* 0x0000000003007212 */ /* 0x000fce00078efe04 */
.L_x_43817:
[----:B------:R-:W-:Y:S05]  /*20c0*/  BSYNC B0 ;  /* 0x0000000000007941 */ /* 0x000fea0003800000 */
.L_x_43816:
[----:B------:R-:W-:Y:S02]  /*20d0*/  F2FP.F16.F32.PACK_AB R0, RZ, R0 ;  /* 0x00000000ff00723e */ /* 0x000fe400000000ff */
[----:B------:R-:W-:Y:S02]  /*20e0*/  PRMT R24, RZ, 0x7610, R24 ;  /* 0x00007610ff187816 */ /* 0x000fe40000000018 */
[----:B------:R-:W-:Y:S01]  /*20f0*/  PRMT R2, R0, 0x7610, R2 ;  /* 0x0000761000027816 */ /* 0x000fe20000000002 */
[----:B------:R-:W-:Y:S06]  /*2100*/  BRA `(.L_x_43797) ;  /* 0x0000000000c47947 */ /* 0x000fec0003800000 */
.L_x_43809:
        /* <DEDUP_REMOVED lines=14> */
.L_x_43823:
[----:B------:R-:W-:Y:S05]  /*21f0*/  BSYNC B0 ;  /* 0x0000000000007941 */ /* 0x000fea0003800000 */
.L_x_43822:
[----:B------:R-:W-:Y:S02]  /*2200*/  F2FP.F16.F32.PACK_AB R0, RZ, R0 ;  /* 0x00000000ff00723e */ /* 0x000fe400000000ff */
[----:B------:R-:W-:Y:S02]  /*2210*/  PRMT R24, RZ, 0x7610, R24 ;  /* 0x00007610ff187816 */ /* 0x000fe40000000018 */
[----:B------:R-:W-:Y:S01]  /*2220*/  PRMT R2, R0, 0x7610, R2 ;  /* 0x0000761000027816 */ /* 0x000fe20000000002 */
[----:B------:R-:W-:Y:S06]  /*2230*/  BRA `(.L_x_43797) ;  /* 0x0000000000787947 */ /* 0x000fec0003800000 */
.L_x_43796:
        /* <DEDUP_REMOVED lines=16> */
.L_x_43824:
[----:B------:R-:W-:Y:S02]  /*2340*/  PRMT R24, RZ, 0x7610, R24 ;  /* 0x00007610ff187816 */ /* 0x000fe40000000018 */
[----:B------:R-:W-:Y:S01]  /*2350*/  PRMT R2, RZ, 0x7610, R2 ;  /* 0x00007610ff027816 */ /* 0x000fe20000000002 */
[----:B------:R-:W-:Y:S06]  /*2360*/  BRA `(.L_x_43797) ;  /* 0x00000000002c7947 */ /* 0x000fec0003800000 */
.L_x_43821:
[----:B------:R-:W2:Y:S01]  /*2370*/  LDG.E.64 R4, desc[UR36][R4.64] ;  /* 0x0000002404047981 */ /* 0x000ea2000c1e1b00 */
[----:B------:R-:W-:Y:S01]  /*2380*/  PRMT R24, RZ, 0x7610, R24 ;  /* 0x00007610ff187816 */ /* 0x000fe20000000018 */
[----:B--2---:R-:W1:Y:S02]  /*2390*/  I2F.U64 R0, R4 ;  /* 0x0000000400007312 */ /* 0x004e640000301000 */
[----:B-1----:R-:W-:-:S04]  /*23a0*/  F2FP.F16.F32.PACK_AB R0, RZ, R0 ;  /* 0x00000000ff00723e */ /* 0x002fc800000000ff */
[----:B------:R-:W-:Y:S01]  /*23b0*/  PRMT R2, R0, 0x7610, R2 ;  /* 0x0000761000027816 */ /* 0x000fe20000000002 */
[----:B------:R-:W-:Y:S06]  /*23c0*/  BRA `(.L_x_43797) ;  /* 0x0000000000147947 */ /* 0x000fec0003800000 */
.L_x_43820:
[----:B------:R-:W2:Y:S01]  /*23d0*/  LDG.E R4, desc[UR36][R4.64] ;  /* 0x0000002404047981 */ /* 0x000ea2000c1e1900 */
[----:B------:R-:W-:Y:S02]  /*23e0*/  PRMT R24, RZ, 0x7610, R24 ;  /* 0x00007610ff187816 */ /* 0x000fe40000000018 */
[----:B--2---:R-:W-:-:S04]  /*23f0*/  I2FP.F32.U32 R0, R4 ;  /* 0x0000000400007245 */ /* 0x004fc80000201000 */
[----:B------:R-:W-:-:S04]  /*2400*/  F2FP.F16.F32.PACK_AB R0, RZ, R0 ;  /* 0x00000000ff00723e */ /* 0x000fc800000000ff */
[----:B------:R-:W-:-:S07]  /*2410*/  PRMT R2, R0, 0x7610, R2 ;  /* 0x0000761000027816 */ /* 0x000fce0000000002 */
.L_x_43797:
        /* <DEDUP_REMOVED lines=22> */
.L_x_43828:
[----:B------:R-:W2:Y:S01]  /*2580*/  LDG.E.U8 R4, desc[UR36][R4.64] ;  /* 0x0000002404047981 */ /* 0x000ea2000c1e1100 */
[----:B------:R-:W-:Y:S02]  /*2590*/  PRMT R16, RZ, 0x7610, R16 ;  /* 0x00007610ff107816 */ /* 0x000fe40000000010 */
[----:B--2---:R-:W-:-:S04]  /*25a0*/  I2FP.F32.U32 R0, R4 ;  /* 0x0000000400007245 */ /* 0x004fc80000201000 */
[----:B------:R-:W-:-:S04]  /*25b0*/  F2FP.F16.F32.PACK_AB R0, RZ, R0 ;  /* 0x00000000ff00723e */ /* 0x000fc800000000ff */
[----:B------:R-:W-:Y:S01]  /*25c0*/  PRMT R17, R0, 0x7610, R17 ;  /* 0x0000761000117816 */ /* 0x000fe20000000011 */
[----:B------:R-:W-:Y:S06]  /*25d0*/  BRA `(.L_x_43830) ;  /* 0x0000001000307947 */ /* 0x000fec0003800000 */
.L_x_43827:
        /* <DEDUP_REMOVED lines=12> */
.L_x_43832:
[----:B------:R-:W2:Y:S01]  /*26a0*/  LDG.E R4, desc[UR36][R4.64] ;  /* 0x0000002404047981 */ /* 0x000ea2000c1e1900 */
[----:B------:R-:W-:Y:S02]  /*26b0*/  PRMT R16, RZ, 0x7610, R16 ;  /* 0x00007610ff107816 */ /* 0x000fe40000000010 */
[----:B--2---:R-:W-:-:S04]  /*26c0*/  I2FP.F32.S32 R0, R4 ;  /* 0x0000000400007245 */ /* 0x004fc80000201400 */
[----:B------:R-:W-:-:S04]  /*26d0*/  F2FP.F16.F32.PACK_AB R0, RZ, R0 ;  /* 0x00000000ff00723e */ /* 0x000fc800000000ff */
[----:B------:R-:W-:Y:S01]  /*26e0*/  PRMT R17, R0, 0x7610, R17 ;  /* 0x0000761000117816 */ /* 0x000fe20000000011 */
[----:B------:R-:W-:Y:S06]  /*26f0*/  BRA `(.L_x_43830) ;  /* 0x0000000c00e87947 */ /* 0x000fec0003800000 */
.L_x_43831:
[----:B------:R-:W2:Y:S01]  /*2700*/  LDG.E.U16 R4, desc[UR36][R4.64] ;  /* 0x0000002404047981 */ /* 0x000ea2000c1e1500 */
[----:B------:R-:W-:Y:S01]  /*2710*/  PRMT R16, RZ, 0x7610, R16 ;  /* 0x00007610ff107816 */ /* 0x000fe20000000010 */
[----:B--2---:R-:W0:Y:S02]  /*2720*/  I2F.S16 R0, R4 ;  /* 0x0000000400007306 */ /* 0x004e240000101400 */
[----:B0-----:R-:W-:-:S04]  /*2730*/  F2FP.F16.F32.PACK_AB R0, RZ, R0 ;  /* 0x00000000ff00723e */ /* 0x001fc800000000ff */
[----:B------:R-:W-:Y:S01]  /*2740*/  PRMT R17, R0, 0x7610, R17 ;  /* 0x0000761000117816 */ /* 0x000fe20000000011 */
[----:B------:R-:W-:Y:S06]  /*2750*/  BRA `(.L_x_43830) ;  /* 0x0000000c00d07947 */ /* 0x000fec0003800000 */
.L_x_43826:
        /* <DEDUP_REMOVED lines=10> */
.L_x_43834:
[----:B------:R-:W2:Y:S01]  /*2800*/  LDG.E.U16 R0, desc[UR36][R4.64] ;  /* 0x0000002404007981 */ /* 0x000ea2000c1e1500 */
[----:B------:R-:W-:Y:S01]  /*2810*/  PRMT R16, RZ, 0x7610, R16 ;  /* 0x00007610ff107816 */ /* 0x000fe20000000010 */
[----:B--2---:R-:W-:-:S05]  /*2820*/  HADD2.F32 R0, -RZ, R0.H0_H0 ;  /* 0x20000000ff007230 */ /* 0x004fca0000004100 */
[----:B------:R-:W-:-:S04]  /*2830*/  F2FP.F16.F32.PACK_AB R0, RZ, R0 ;  /* 0x00000000ff00723e */ /* 0x000fc800000000ff */
[----:B------:R-:W-:Y:S01]  /*2840*/  PRMT R17, R0, 0x7610, R17 ;  /* 0x0000761000117816 */ /* 0x000fe20000000011 */
[----:B------:R-:W-:Y:S06]  /*2850*/  BRA `(.L_x_43830) ;  /* 0x0000000c00907947 */ /* 0x000fec0003800000 */
.L_x_43833:
        /* <DEDUP_REMOVED lines=11> */
.L_x_43836:
[----:B------:R-:W2:Y:S02]  /*2910*/  LDG.E R4, desc[UR36][R4.64] ;  /* 0x0000002404047981 */ /* 0x000ea4000c1e1900 */
[C---:B--2---:R-:W-:Y:S02]  /*2920*/  PRMT R17, R4.reuse, 0x7610, R17 ;  /* 0x0000761004117816 */ /* 0x044fe40000000011 */
[----:B------:R-:W-:Y:S01]  /*2930*/  PRMT R16, R4, 0x7632, R16 ;  /* 0x0000763204107816 */ /* 0x000fe20000000010 */
[----:B------:R-:W-:Y:S06]  /*2940*/  BRA `(.L_x_43830) ;  /* 0x0000000c00547947 */ /* 0x000fec0003800000 */
.L_x_43835:
        /* <DEDUP_REMOVED lines=10> */
.L_x_43825:
        /* <DEDUP_REMOVED lines=15> */
.L_x_43839:
        /* <DEDUP_REMOVED lines=14> */
.L_x_43838:
        /* <DEDUP_REMOVED lines=29> */
.L_x_43841:
[----:B------:R-:W2:Y:S01]  /*2d90*/  LDG.E.U8 R4, desc[UR36][R4.64] ;  /* 0x0000002404047981 */ /* 0x000ea2000c1e1100 */
[----:B------:R-:W-:Y:S01]  /*2da0*/  PRMT R16, RZ, 0x7610, R16 ;  /* 0x00007610ff107816 */ /* 0x000fe20000000010 */
        /* <DEDUP_REMOVED lines=14> */
.L_x_43840:
[----:B------:R-:W2:Y:S01]  /*2e90*/  LDG.E.U16 R0, desc[UR36][R4.64] ;  /* 0x0000002404007981 */ /* 0x000ea2000c1e1500 */
[----:B------:R-:W-:Y:S01]  /*2ea0*/  PRMT R16, RZ, 0x7610, R16 ;  /* 0x00007610ff107816 */ /* 0x000fe20000000010 */
[----:B--2---:R-:W-:-:S05]  /*2eb0*/  IMAD.U32 R0, R0, 0x10000, RZ ;  /* 0x0001000000007824 */ /* 0x004fca00078e00ff */
[----:B------:R-:W-:-:S04]  /*2ec0*/  F2FP.F16.F32.PACK_AB R0, RZ, R0 ;  /* 0x00000000ff00723e */ /* 0x000fc800000000ff */
[----:B------:R-:W-:Y:S01]  /*2ed0*/  PRMT R17, R0, 0x7610, R17 ;  /* 0x0000761000117816 */ /* 0x000fe20000000011 */
[----:B------:R-:W-:Y:S06]  /*2ee0*/  BRA `(.L_x_43830) ;  /* 0x0000000400ec7947 */ /* 0x000fec0003800000 */
.L_x_43837:
        /* <DEDUP_REMOVED lines=14> */
.L_x_43844:
        /* <DEDUP_REMOVED lines=21> */
.L_x_43848:
[----:B------:R-:W-:Y:S05]  /*3120*/  BSYNC B1 ;  /* 0x0000000000017941 */ /* 0x000fea0003800000 */
.L_x_43847:
[----:B------:R-:W-:Y:S01]  /*3130*/  LEA R5, R0, 0x3b800000, 0x17 ;  /* 0x3b80000000057811 */ /* 0x000fe200078eb8ff */
[----:B------:R-:W-:-:S05]  /*3140*/  IMAD.SHL.U32 R0, R3, 0x100000, RZ ;  /* 0x0010000003007824 */ /* 0x000fca00078e00ff */
[----:B------:R-:W-:-:S07]  /*3150*/  LOP3.LUT R0, R5, R0, R6, 0xfe, !PT ;  /* 0x0000000005007212 */ /* 0x000fce00078efe06 */
.L_x_43846:
[----:B------:R-:W-:Y:S05]  /*3160*/  BSYNC B0 ;  /* 0x0000000000007941 */ /* 0x000fea0003800000 */
.L_x_43845:
[----:B------:R-:W-:Y:S02]  /*3170*/  F2FP.F16.F32.PACK_AB R0, RZ, R0 ;  /* 0x00000000ff00723e */ /* 0x000fe400000000ff */
[----:B------:R-:W-:Y:S02]  /*3180*/  PRMT R16, RZ, 0x7610, R16 ;  /* 0x00007610ff107816 */ /* 0x000fe40000000010 */
[----:B------:R-:W-:Y:S01]  /*3190*/  PRMT R17, R0, 0x7610, R17 ;  /* 0x0000761000117816 */ /* 0x000fe20000000011 */
[----:B------:R-:W-:Y:S06]  /*31a0*/  BRA `(.L_x_43830) ;  /* 0x00000004003c7947 */ /* 0x000fec0003800000 */
.L_x_43843:
        /* <DEDUP_REMOVED lines=21> */
.L_x_43852:
[----:B------:R-:W-:Y:S05]  /*3300*/  BSYNC B1 ;  /* 0x0000000000017941 */ /* 0x000fea0003800000 */
.L_x_43851:
[----:B------:R-:W-:Y:S01]  /*3310*/  LEA R5, R0, 0x37800000, 0x17 ;  /* 0x3780000000057811 */ /* 0x000fe200078eb8ff */
[----:B------:R-:W-:-:S05]  /*3320*/  IMAD.SHL.U32 R0, R3, 0x200000, RZ ;  /* 0x0020000003007824 */ /* 0x000fca00078e00ff */
[----:B------:R-:W-:-:S07]  /*3330*/  LOP3.LUT R0, R5, R0, R6, 0xfe, !PT ;  /* 0x0000000005007212 */ /* 0x000fce00078efe06 */
.L_x_43850:
[----:B------:R-:W-:Y:S05]  /*3340*/  BSYNC B0 ;  /* 0x0000000000007941 */ /* 0x000fea0003800000 */
.L_x_43849:
[----:B------:R-:W-:Y:S02]  /*3350*/  F2FP.F16.F32.PACK_AB R0, RZ, R0 ;  /* 0x00000000ff00723e */ /* 0x000fe400000000ff */
[----:B------:R-:W-:Y:S02]  /*3360*/  PRMT R16, RZ, 0x7610, R16 ;  /* 0x00007610ff107816 */ /* 0x000fe40000000010 */
[----:B------:R-:W-:Y:S01]  /*3370*/  PRMT R17, R0, 0x7610, R17 ;  /* 0x0000761000117816 */ /* 0x000fe20000000011 */
[----:B------:R-:W-:Y:S06]  /*3380*/  BRA `(.L_x_43830) ;  /* 0x0000000000c47947 */ /* 0x000fec0003800000 */
.L_x_43842:
        /* <DEDUP_REMOVED lines=14> */
.L_x_43856:
[----:B------:R-:W-:Y:S05]  /*3470*/  BSYNC B0 ;  /* 0x0000000000007941 */ /* 0x000fea0003800000 */
.L_x_43855:
[----:B------:R-:W-:Y:S02]  /*3480*/  F2FP.F16.F32.PACK_AB R0, RZ, R0 ;  /* 0x00000000ff00723e */ /* 0x000fe400000000ff */
[----:B------:R-:W-:Y:S02]  /*3490*/  PRMT R16, RZ, 0x7610, R16 ;  /* 0x00007610ff107816 */ /* 0x000fe40000000010 */
[----:B------:R-:W-:Y:S01]  /*34a0*/  PRMT R17, R0, 0x7610, R17 ;  /* 0x0000761000117816 */ /* 0x000fe20000000011 */
[----:B------:R-:W-:Y:S06]  /*34b0*/  BRA `(.L_x_43830) ;  /* 0x0000000000787947 */ /* 0x000fec0003800000 */
.L_x_43829:
        /* <DEDUP_REMOVED lines=16> */
.L_x_43857:
[----:B------:R-:W-:Y:S02]  /*35c0*/  PRMT R16, RZ, 0x7610, R16 ;  /* 0x00007610ff107816 */ /* 0x000fe40000000010 */
[----:B------:R-:W-:Y:S01]  /*35d0*/  PRMT R17, RZ, 0x7610, R17 ;  /* 0x00007610ff117816 */ /* 0x000fe20000000011 */
[----:B------:R-:W-:Y:S06]  /*35e0*/  BRA `(.L_x_43830) ;  /* 0x00000000002c7947 */ /* 0x000fec0003800000 */
.L_x_43854:
[----:B------:R-:W2:Y:S01]  /*35f0*/  LDG.E.64 R4, desc[UR36][R4.64] ;  /* 0x0000002404047981 */ /* 0x000ea2000c1e1b00 */
[----:B------:R-:W-:Y:S01]  /*3600*/  PRMT R16, RZ, 0x7610, R16 ;  /* 0x00007610ff107816 */ /* 0x000fe20000000010 */
[----:B--2---:R-:W0:Y:S02]  /*3610*/  I2F.U64 R0, R4 ;  /* 0x0000000400007312 */ /* 0x004e240000301000 */
[----:B0-----:R-:W-:-:S04]  /*3620*/  F2FP.F16.F32.PACK_AB R0, RZ, R0 ;  /* 0x00000000ff00723e */ /* 0x001fc800000000ff */
[----:B------:R-:W-:Y:S01]  /*3630*/  PRMT R17, R0, 0x7610, R17 ;  /* 0x0000761000117816 */ /* 0x000fe20000000011 */
[----:B------:R-:W-:Y:S06]  /*3640*/  BRA `(.L_x_43830) ;  /* 0x0000000000147947 */ /* 0x000fec0003800000 */
.L_x_43853:
[----:B------:R-:W2:Y:S01]  /*3650*/  LDG.E R4, desc[UR36][R4.64] ;  /* 0x0000002404047981 */ /* 0x000ea2000c1e1900 */
[----:B------:R-:W-:Y:S02]  /*3660*/  PRMT R16, RZ, 0x7610, R16 ;  /* 0x00007610ff107816 */ /* 0x000fe40000000010 */
[----:B--2---:R-:W-:-:S04]  /*3670*/  I2FP.F32.U32 R0, R4 ;  /* 0x0000000400007245 */ /* 0x004fc80000201000 */
[----:B------:R-:W-:-:S04]  /*3680*/  F2FP.F16.F32.PACK_AB R0, RZ, R0 ;  /* 0x00000000ff00723e */ /* 0x000fc800000000ff */
[----:B------:R-:W-:-:S07]  /*3690*/  PRMT R17, R0, 0x7610, R17 ;  /* 0x0000761000117816 */ /* 0x000fce0000000011 */
.L_x_43830:
[----:B------:R-:W-:Y:S01]  /*36a0*/  ISETP.NE.AND P0, PT, R18, RZ, PT ;  /* 0x000000ff1200720c */ /* 0x000fe20003f05270 */
[----:B------:R-:W-:-:S03]  /*36b0*/  VIADD R30, R30, 0x80 ;  /* 0x000000801e1e7836 */ /* 0x000fc60000000000 */
[----:B------:R-:W-:-:S09]  /*36c0*/  SEL R36, RZ, 0x1, !P0 ;  /* 0x00000001ff247807 */ /* 0x000fd20004000000 */
.L_x_43758:
[----:B------:R-:W-:Y:S05]  /*36d0*/  BSYNC B6 ;  /* 0x0000000000067941 */ /* 0x000fea0003800000 */
.L_x_43757:
[----:B------:R-:W-:Y:S01]  /*36e0*/  ISETP.GE.AND P0, PT, R30, R37, PT ;  /* 0x000000251e00720c */ /* 0x000fe20003f06270 */
[----:B------:R-:W-:Y:S01]  /*36f0*/  BSSY B6, `(.L_x_43858) ;  /* 0x0000363000067945 */ /* 0x000fe20003800000 */
[----:B------:R-:W-:Y:S02]  /*3700*/  PRMT R18, RZ, 0x7610, R18 ;  /* 0x00007610ff127816 */ /* 0x000fe40000000012 */
[----:B------:R-:W-:Y:S02]  /*3710*/  PRMT R19, RZ, 0x7610, R19 ;  /* 0x00007610ff137816 */ /* 0x000fe40000000013 */
[----:B------:R-:W-:Y:S02]  /*3720*/  PRMT R22, RZ, 0x7610, R22 ;  /* 0x00007610ff167816 */ /* 0x000fe40000000016 */
[----:B------:R-:W-:-:S05]  /*3730*/  PRMT R23, RZ, 0x7610, R23 ;  /* 0x00007610ff177816 */ /* 0x000fca0000000017 */
[----:B------:R-:W-:Y:S05]  /*3740*/  @P0 BRA `(.L_x_43859) ;  /* 0x0000003400740947 */ /* 0x000fea0003800000 */
        /* <DEDUP_REMOVED lines=21> */
.L_x_43863:
[----:B------:R-:W2:Y:S02]  /*38a0*/  LDG.E.U8 R4, desc[UR36][R4.64] ;  /* 0x0000002404047981 */ /* 0x000ea4000c1e1100 */
[----:B--2---:R-:W-:-:S04]  /*38b0*/  ISETP.NE.AND P0, PT, R4, RZ, PT ;  /* 0x000000ff0400720c */ /* 0x004fc80003f05270 */
[----:B------:R-:W-:Y:S01]  /*38c0*/  P2R R25, PR, RZ, 0x1 ;  /* 0x00000001ff197803 */ /* 0x000fe20000000000 */
[----:B------:R-:W-:Y:S08]  /*38d0*/  BRA `(.L_x_43865) ;  /* 0x0000000c00c47947 */ /* 0x000ff00003800000 */
.L_x_43862:
        /* <DEDUP_REMOVED lines=11> */
.L_x_43867:
[----:B------:R-:W2:Y:S02]  /*3990*/  LDG.E R4, desc[UR36][R4.64] ;  /* 0x0000002404047981 */ /* 0x000ea4000c1e1900 */
[----:B--2---:R-:W-:-:S04]  /*39a0*/  ISETP.NE.AND P0, PT, R4, RZ, PT ;  /* 0x000000ff0400720c */ /* 0x004fc80003f05270 */
[----:B------:R-:W-:Y:S01]  /*39b0*/  P2R R25, PR, RZ, 0x1 ;  /* 0x00000001ff197803 */ /* 0x000fe20000000000 */
[----:B------:R-:W-:Y:S08]  /*39c0*/  BRA `(.L_x_43865) ;  /* 0x0000000c00887947 */ /* 0x000ff00003800000 */
.L_x_43866:
[----:B------:R-:W2:Y:S02]  /*39d0*/  LDG.E.U16 R4, desc[UR36][R4.64] ;  /* 0x0000002404047981 */ /* 0x000ea4000c1e1500 */
[----:B--2---:R-:W-:-:S04]  /*39e0*/  ISETP.NE.AND P0, PT, R4, RZ, PT ;  /* 0x000000ff0400720c */ /* 0x004fc80003f05270 */
[----:B------:R-:W-:Y:S01]  /*39f0*/  P2R R25, PR, RZ, 0x1 ;  /* 0x00000001ff197803 */ /* 0x000fe20000000000 */
[----:B------:R-:W-:Y:S08]  /*3a00*/  BRA `(.L_x_43865) ;  /* 0x0000000c00787947 */ /* 0x000ff00003800000 */
.L_x_43861:
        /* <DEDUP_REMOVED lines=10> */
.L_x_43869:
[----:B------:R-:W2:Y:S02]  /*3ab0*/  LDG.E.U16 R0, desc[UR36][R4.64] ;  /* 0x0000002404007981 */ /* 0x000ea4000c1e1500 */
[----:B--2---:R-:W-:-:S05]  /*3ac0*/  HADD2.F32 R0, -RZ, R0.H0_H0 ;  /* 0x20000000ff007230 */ /* 0x004fca0000004100 */
[----:B------:R-:W-:-:S04]  /*3ad0*/  FSETP.NEU.FTZ.AND P0, PT, R0, RZ, PT ;  /* 0x000000ff0000720b */ /* 0x000fc80003f1d000 */
[----:B------:R-:W-:Y:S01]  /*3ae0*/  P2R R25, PR, RZ, 0x1 ;  /* 0x00000001ff197803 */ /* 0x000fe20000000000 */
[----:B------:R-:W-:Y:S08]  /*3af0*/  BRA `(.L_x_43865) ;  /* 0x0000000c003c7947 */ /* 0x000ff00003800000 */
.L_x_43868:
        /* <DEDUP_REMOVED lines=12> */
.L_x_43871:
        /* <DEDUP_REMOVED lines=11> */
.L_x_43870:
[----:B------:R-:W2:Y:S02]  /*3c70*/  LDG.E.64 R4, desc[UR36][R4.64] ;  /* 0x0000002404047981 */ /* 0x000ea4000c1e1b00 */
[----:B--2---:R-:W-:-:S06]  /*3c80*/  DSETP.NEU.AND P0, PT, R4, RZ, PT ;  /* 0x000000ff0400722a */ /* 0x004fcc0003f0d000 */
[----:B------:R-:W-:Y:S01]  /*3c90*/  P2R R25, PR, RZ, 0x1 ;  /* 0x00000001ff197803 */ /* 0x000fe20000000000 */
[----:B------:R-:W-:Y:S07]  /*3ca0*/  BRA `(.L_x_43865) ;  /* 0x0000000800d07947 */ /* 0x000fee0003800000 */
.L_x_43860:
        /* <DEDUP_REMOVED lines=12> */
.L_x_43874:
[----:B------:R-:W2:Y:S02]  /*3d70*/  LDG.E.128 R4, desc[UR36][R4.64] ;  /* 0x0000002404047981 */ /* 0x000ea4000c1e1d00 */
[----:B--2---:R-:W-:-:S06]  /*3d80*/  DSETP.NEU.AND P0, PT, R6, RZ, PT ;  /* 0x000000ff0600722a */ /* 0x004fcc0003f0d000 */
[----:B------:R-:W-:-:S06]  /*3d90*/  DSETP.NEU.OR P0, PT, R4, RZ, P0 ;  /* 0x000000ff0400722a */ /* 0x000fcc000070d400 */
[----:B------:R-:W-:Y:S01]  /*3da0*/  P2R R25, PR, RZ, 0x1 ;  /* 0x00000001ff197803 */ /* 0x000fe20000000000 */
[----:B------:R-:W-:Y:S07]  /*3db0*/  BRA `(.L_x_43865) ;  /* 0x00000008008c7947 */ /* 0x000fee0003800000 */
.L_x_43873:
        /* <DEDUP_REMOVED lines=28> */
.L_x_43876:
        /* <DEDUP_REMOVED lines=15> */
.L_x_43875:
[----:B------:R-:W2:Y:S02]  /*4070*/  LDG.E.U16 R0, desc[UR36][R4.64] ;  /* 0x0000002404007981 */ /* 0x000ea4000c1e1500 */
[----:B--2---:R-:W-:-:S05]  /*4080*/  IMAD.U32 R0, R0, 0x10000, RZ ;  /* 0x0001000000007824 */ /* 0x004fca00078e00ff */
[----:B------:R-:W-:-:S04]  /*4090*/  FSETP.NEU.FTZ.AND P0, PT, R0, RZ, PT ;  /* 0x000000ff0000720b */ /* 0x000fc80003f1d000 */
[----:B------:R-:W-:Y:S01]  /*40a0*/  P2R R25, PR, RZ, 0x1 ;  /* 0x00000001ff197803 */ /* 0x000fe20000000000 */
[----:B------:R-:W-:Y:S08]  /*40b0*/  BRA `(.L_x_43865) ;  /* 0x0000000400cc7947 */ /* 0x000ff00003800000 */
.L_x_43872:
        /* <DEDUP_REMOVED lines=12> */
.L_x_43879:
        /* <DEDUP_REMOVED lines=21> */
.L_x_43883:
[----:B------:R-:W-:Y:S05]  /*42d0*/  BSYNC B1 ;  /* 0x0000000000017941 */ /* 0x000fea0003800000 */
.L_x_43882:
[----:B------:R-:W-:Y:S01]  /*42e0*/  LEA R5, R0, 0x3b800000, 0x17 ;  /* 0x3b80000000057811 */ /* 0x000fe200078eb8ff */
[----:B------:R-:W-:-:S05]  /*42f0*/  IMAD.SHL.U32 R0, R3, 0x100000, RZ ;  /* 0x0010000003007824 */ /* 0x000fca00078e00ff */
[----:B------:R-:W-:-:S07]  /*4300*/  LOP3.LUT R0, R5, R0, R6, 0xfe, !PT ;  /* 0x0000000005007212 */ /* 0x000fce00078efe06 */
.L_x_43881:
[----:B------:R-:W-:Y:S05]  /*4310*/  BSYNC B0 ;  /* 0x0000000000007941 */ /* 0x000fea0003800000 */
.L_x_43880:
[----:B------:R-:W-:-:S04]  /*4320*/  FSETP.NEU.FTZ.AND P0, PT, R0, RZ, PT ;  /* 0x000000ff0000720b */ /* 0x000fc80003f1d000 */
[----:B------:R-:W-:Y:S01]  /*4330*/  P2R R25, PR, RZ, 0x1 ;  /* 0x00000001ff197803 */ /* 0x000fe20000000000 */
[----:B------:R-:W-:Y:S08]  /*4340*/  BRA `(.L_x_43865) ;  /* 0x0000000400287947 */ /* 0x000ff00003800000 */
.L_x_43878:
        /* <DEDUP_REMOVED lines=21> */
.L_x_43887:
[----:B------:R-:W-:Y:S05]  /*44a0*/  BSYNC B1 ;  /* 0x0000000000017941 */ /* 0x000fea0003800000 */
.L_x_43886:
[----:B------:R-:W-:Y:S01]  /*44b0*/  LEA R5, R0, 0x37800000, 0x17 ;  /* 0x3780000000057811 */ /* 0x000fe200078eb8ff */
[----:B------:R-:W-:-:S05]  /*44c0*/  IMAD.SHL.U32 R0, R3, 0x200000, RZ ;  /* 0x0020000003007824 */ /* 0x000fca00078e00ff */
[----:B------:R-:W-:-:S07]  /*44d0*/  LOP3.LUT R0, R5, R0, R6, 0xfe, !PT ;  /* 0x0000000005007212 */ /* 0x000fce00078efe06 */
.L_x_43885:
[----:B------:R-:W-:Y:S05]  /*44e0*/  BSYNC B0 ;  /* 0x0000000000007941 */ /* 0x000fea0003800000 */
.L_x_43884:
[----:B------:R-:W-:-:S04]  /*44f0*/  FSETP.NEU.FTZ.AND P0, PT, R0, RZ, PT ;  /* 0x000000ff0000720b */ /* 0x000fc80003f1d000 */
[----:B------:R-:W-:Y:S01]  /*4500*/  P2R R25, PR, RZ, 0x1 ;  /* 0x00000001ff197803 */ /* 0x000fe20000000000 */
[----:B------:R-:W-:Y:S08]  /*4510*/  BRA `(.L_x_43865) ;  /* 0x0000000000b47947 */ /* 0x000ff00003800000 */
.L_x_43877:
        /* <DEDUP_REMOVED lines=14> */
.L_x_43891:
[----:B------:R-:W-:Y:S05]  /*4600*/  BSYNC B0 ;  /* 0x0000000000007941 */ /* 0x000fea0003800000 */
.L_x_43890:
[----:B------:R-:W-:-:S04]  /*4610*/  FSETP.NEU.FTZ.AND P0, PT, R0, RZ, PT ;  /* 0x000000ff0000720b */ /* 0x000fc80003f1d000 */
[----:B------:R-:W-:Y:S01]  /*4620*/  P2R R25, PR, RZ, 0x1 ;  /* 0x00000001ff197803 */ /* 0x000fe20000000000 */
[----:B------:R-:W-:Y:S08]  /*4630*/  BRA `(.L_x_43865) ;  /* 0x00000000006c7947 */ /* 0x000ff00003800000 */
.L_x_43864:
        /* <DEDUP_REMOVED lines=16> */
.L_x_43892:
[----:B------:R-:W-:-:S04]  /*4740*/  PLOP3.LUT P0, PT, PT, PT, PT, 0x8, 0x0 ;  /* 0x000000000000781c */ /* 0x000fc80003f0e170 */
[----:B------:R-:W-:Y:S01]  /*4750*/  P2R R25, PR, RZ, 0x1 ;  /* 0x00000001ff197803 */ /* 0x000fe20000000000 */
[----:B------:R-:W-:Y:S08]  /*4760*/  BRA `(.L_x_43865) ;  /* 0x0000000000207947 */ /* 0x000ff00003800000 */
.L_x_43889:
[----:B------:R-:W2:Y:S02]  /*4770*/  LDG.E.64 R4, desc[UR36][R4.64] ;  /* 0x0000002404047981 */ /* 0x000ea4000c1e1b00 */
[----:B--2---:R-:W-:-:S04]  /*4780*/  ISETP.NE.U32.AND P0, PT, R4, RZ, PT ;  /* 0x000000ff0400720c */ /* 0x004fc80003f05070 */
[----:B------:R-:W-:-:S04]  /*4790*/  ISETP.NE.AND.EX P0, PT, R5, RZ, PT, P0 ;  /* 0x000000ff0500720c */ /* 0x000fc80003f05300 */
[----:B------:R-:W-:Y:S01]  /*47a0*/  P2R R25, PR, RZ, 0x1 ;  /* 0x00000001ff197803 */ /* 0x000fe20000000000 */
[----:B------:R-:W-:Y:S08]  /*47b0*/  BRA `(.L_x_43865) ;  /* 0x00000000000c7947 */ /* 0x000ff00003800000 */
.L_x_43888:
[----:B------:R-:W2:Y:S02]  /*47c0*/  LDG.E R4, desc[UR36][R4.64] ;  /* 0x0000002404047981 */ /* 0x000ea4000c1e1900 */
[----:B--2---:R-:W-:-:S04]  /*47d0*/  ISETP.NE.AND P0, PT, R4, RZ, PT ;  /* 0x000000ff0400720c */ /* 0x004fc80003f05270 */
[----:B------:R-:W-:-:S09]  /*47e0*/  P2R R25, PR, RZ, 0x1 ;  /* 0x00000001ff197803 */ /* 0x000fd20000000000 */
.L_x_43865:
        /* <DEDUP_REMOVED lines=22> */
.L_x_43896:
[----:B------:R-:W2:Y:S01]  /*4950*/  LDG.E.U8 R4, desc[UR36][R4.64] ;  /* 0x0000002404047981 */ /* 0x000ea2000c1e1100 */
[----:B------:R-:W-:Y:S02]  /*4960*/  PRMT R18, RZ, 0x7610, R18 ;  /* 0x00007610ff127816 */ /* 0x000fe40000000012 */
[----:B--2---:R-:W-:-:S04]  /*4970*/  I2FP.F32.U32 R0, R4 ;  /* 0x0000000400007245 */ /* 0x004fc80000201000 */
[----:B------:R-:W-:-:S04]  /*4980*/  F2FP.F16.F32.PACK_AB R0, RZ, R0 ;  /* 0x00000000ff00723e */ /* 0x000fc800000000ff */
[----:B------:R-:W-:Y:S01]  /*4990*/  PRMT R19, R0, 0x7610, R19 ;  /* 0x0000761000137816 */ /* 0x000fe20000000013 */
[----:B------:R-:W-:Y:S06]  /*49a0*/  BRA `(.L_x_43898) ;  /* 0x0000001000307947 */ /* 0x000fec0003800000 */
.L_x_43895:
        /* <DEDUP_REMOVED lines=12> */
.L_x_43900:
[----:B------:R-:W2:Y:S01]  /*4a70*/  LDG.E R4, desc[UR36][R4.64] ;  /* 0x0000002404047981 */ /* 0x000ea2000c1e1900 */
[----:B------:R-:W-:Y:S02]  /*4a80*/  PRMT R18, RZ, 0x7610, R18 ;  /* 0x00007610ff127816 */ /* 0x000fe40000000012 */
[----:B--2---:R-:W-:-:S04]  /*4a90*/  I2FP.F32.S32 R0, R4 ;  /* 0x0000000400007245 */ /* 0x004fc80000201400 */
[----:B------:R-:W-:-:S04]  /*4aa0*/  F2FP.F16.F32.PACK_AB R0, RZ, R0 ;  /* 0x00000000ff00723e */ /* 0x000fc800000000ff */
[----:B------:R-:W-:Y:S01]  /*4ab0*/  PRMT R19, R0, 0x7610, R19 ;  /* 0x0000761000137816 */ /* 0x000fe20000000013 */
[----:B------:R-:W-:Y:S06]  /*4ac0*/  BRA `(.L_x_43898) ;  /* 0x0000000c00e87947 */ /* 0x000fec0003800000 */
.L_x_43899:
[----:B------:R-:W2:Y:S01]  /*4ad0*/  LDG.E.U16 R4, desc[UR36][R4.64] ;  /* 0x0000002404047981 */ /* 0x000ea2000c1e1500 */
[----:B------:R-:W-:Y:S01]  /*4ae0*/  PRMT R18, RZ, 0x7610, R18 ;  /* 0x00007610ff127816 */ /* 0x000fe20000000012 */
[----:B--2---:R-:W1:Y:S02]  /*4af0*/  I2F.S16 R0, R4 ;  /* 0x0000000400007306 */ /* 0x004e640000101400 */
[----:B-1----:R-:W-:-:S04]  /*4b00*/  F2FP.F16.F32.PACK_AB R0, RZ, R0 ;  /* 0x00000000ff00723e */ /* 0x002fc800000000ff */
[----:B------:R-:W-:Y:S01]  /*4b10*/  PRMT R19, R0, 0x7610, R19 ;  /* 0x0000761000137816 */ /* 0x000fe20000000013 */
[----:B------:R-:W-:Y:S06]  /*4b20*/  BRA `(.L_x_43898) ;  /* 0x0000000c00d07947 */ /* 0x000fec0003800000 */
.L_x_43894:
        /* <DEDUP_REMOVED lines=10> */
.L_x_43902:
[----:B------:R-:W2:Y:S01]  /*4bd0*/  LDG.E.U16 R0, desc[UR36][R4.64] ;  /* 0x0000002404007981 */ /* 0x000ea2000c1e1500 */
[----:B------:R-:W-:Y:S01]  /*4be0*/  PRMT R18, RZ, 0x7610, R18 ;  /* 0x00007610ff127816 */ /* 0x000fe20000000012 */
[----:B--2---:R-:W-:-:S05]  /*4bf0*/  HADD2.F32 R0, -RZ, R0.H0_H0 ;  /* 0x20000000ff007230 */ /* 0x004fca0000004100 */
[----:B------:R-:W-:-:S04]  /*4c00*/  F2FP.F16.F32.PACK_AB R0, RZ, R0 ;  /* 0x00000000ff00723e */ /* 0x000fc800000000ff */
[----:B------:R-:W-:Y:S01]  /*4c10*/  PRMT R19, R0, 0x7610, R19 ;  /* 0x0000761000137816 */ /* 0x000fe20000000013 */
[----:B------:R-:W-:Y:S06]  /*4c20*/  BRA `(.L_x_43898) ;  /* 0x0000000c00907947 */ /* 0x000fec0003800000 */
.L_x_43901:
        /* <DEDUP_REMOVED lines=11> */
.L_x_43904:
[----:B------:R-:W2:Y:S02]  /*4ce0*/  LDG.E R4, desc[UR36][R4.64] ;  /* 0x0000002404047981 */ /* 0x000ea4000c1e1900 */
[C---:B--2---:R-:W-:Y:S02]  /*4cf0*/  PRMT R19, R4.reuse, 0x7610, R19 ;  /* 0x0000761004137816 */ /* 0x044fe40000000013 */
[----:B------:R-:W-:Y:S01]  /*4d00*/  PRMT R18, R4, 0x7632, R18 ;  /* 0x0000763204127816 */ /* 0x000fe20000000012 */
[----:B------:R-:W-:Y:S06]  /*4d10*/  BRA `(.L_x_43898) ;  /* 0x0000000c00547947 */ /* 0x000fec0003800000 */
.L_x_43903:
        /* <DEDUP_REMOVED lines=10> */
.L_x_43893:
        /* <DEDUP_REMOVED lines=15> */
.L_x_43907:
        /* <DEDUP_REMOVED lines=9> */
[----:B--2---:R-:W-:-:S03]  /*4f40*/  @!P1 FMUL R3, R3, 1.175494350822287508e-38 ;  /* 0x0080000003039820 */ /* 0x004fc60000400000 */
[----:B------:R-:W-:Y:S02]  /*4f50*/  PRMT R19, R0, 0x7610, R19 ;  /* 0x0000761000137816 */ /* 0x000fe40000000013 */
[----:B------:R-:W-:-:S04]  /*4f60*/  F2FP.F16.F32.PACK_AB R3, RZ, R3 ;  /* 0x00000003ff03723e */ /* 0x000fc800000000ff */
[----:B------:R-:W-:Y:S01]  /*4f70*/  PRMT R18, R3, 0x7610, R18 ;  /* 0x0000761003127816 */ /* 0x000fe20000000012 */
[----:B------:R-:W-:Y:S06]  /*4f80*/  BRA `(.L_x_43898) ;  /* 0x0000000800b87947 */ /* 0x000fec0003800000 */
.L_x_43906:
        /* <DEDUP_REMOVED lines=29> */
.L_x_43909:
        /* <DEDUP_REMOVED lines=16> */
.L_x_43908:
[----:B------:R-:W2:Y:S01]  /*5260*/  LDG.E.U16 R0, desc[UR36][R4.64] ;  /* 0x0000002404007981 */ /* 0x000ea2000c1e1500 */
[----:B------:R-:W-:Y:S01]  /*5270*/  PRMT R18, RZ, 0x7610, R18 ;  /* 0x00007610ff127816 */ /* 0x000fe20000000012 */
[----:B--2---:R-:W-:-:S05]  /*5280*/  IMAD.U32 R0, R0, 0x10000, RZ ;  /* 0x0001000000007824 */ /* 0x004fca00078e00ff */
[----:B------:R-:W-:-:S04]  /*5290*/  F2FP.F16.F32.PACK_AB R0, RZ, R0 ;  /* 0x00000000ff00723e */ /* 0x000fc800000000ff */
[----:B------:R-:W-:Y:S01]  /*52a0*/  PRMT R19, R0, 0x7610, R19 ;  /* 0x0000761000137816 */ /* 0x000fe20000000013 */
[----:B------:R-:W-:Y:S06]  /*52b0*/  BRA `(.L_x_43898) ;  /* 0x0000000400ec7947 */ /* 0x000fec0003800000 */
.L_x_43905:
        /* <DEDUP_REMOVED lines=14> */
.L_x_43912:
        /* <DEDUP_REMOVED lines=21> */
.L_x_43916:
[----:B------:R-:W-:Y:S05]  /*54f0*/  BSYNC B1 ;  /* 0x0000000000017941 */ /* 0x000fea0003800000 */
.L_x_43915:
[----:B------:R-:W-:Y:S01]  /*5500*/  LEA R5, R0, 0x3b800000, 0x17 ;  /* 0x3b80000000057811 */ /* 0x000fe200078eb8ff */
[----:B------:R-:W-:-:S05]  /*5510*/  IMAD.SHL.U32 R0, R3, 0x100000, RZ ;  /* 0x0010000003007824 */ /* 0x000fca00078e00ff */
[----:B------:R-:W-:-:S07]  /*5520*/  LOP3.LUT R0, R5, R0, R6, 0xfe, !PT ;  /* 0x0000000005007212 */ /* 0x000fce00078efe06 */
.L_x_43914:
[----:B------:R-:W-:Y:S05]  /*5530*/  BSYNC B0 ;  /* 0x0000000000007941 */ /* 0x000fea0003800000 */
.L_x_43913:
[----:B------:R-:W-:Y:S02]  /*5540*/  F2FP.F16.F32.PACK_AB R0, RZ, R0 ;  /* 0x00000000ff00723e */ /* 0x000fe400000000ff */
[----:B------:R-:W-:Y:S02]  /*5550*/  PRMT R18, RZ, 0x7610, R18 ;  /* 0x00007610ff127816 */ /* 0x000fe40000000012 */
[----:B------:R-:W-:Y:S01]  /*5560*/  PRMT R19, R0, 0x7610, R19 ;  /* 0x0000761000137816 */ /* 0x000fe20000000013 */
[----:B------:R-:W-:Y:S06]  /*5570*/  BRA `(.L_x_43898) ;  /* 0x00000004003c7947 */ /* 0x000fec0003800000 */
.L_x_43911:
        /* <DEDUP_REMOVED lines=21> */
.L_x_43920:
[----:B------:R-:W-:Y:S05]  /*56d0*/  BSYNC B1 ;  /* 0x0000000000017941 */ /* 0x000fea0003800000 */
.L_x_43919:
[----:B------:R-:W-:Y:S01]  /*56e0*/  LEA R5, R0, 0x37800000, 0x17 ;  /* 0x3780000000057811 */ /* 0x000fe200078eb8ff */
[----:B------:R-:W-:-:S05]  /*56f0*/  IMAD.SHL.U32 R0, R3, 0x200000, RZ ;  /* 0x0020000003007824 */ /* 0x000fca00078e00ff */
[----:B------:R-:W-:-:S07]  /*5700*/  LOP3.LUT R0, R5, R0, R6, 0xfe, !PT ;  /* 0x0000000005007212 */ /* 0x000fce00078efe06 */
.L_x_43918:
[----:B------:R-:W-:Y:S05]  /*5710*/  BSYNC B0 ;  /* 0x0000000000007941 */ /* 0x000fea0003800000 */
.L_x_43917:
[----:B------:R-:W-:Y:S02]  /*5720*/  F2FP.F16.F32.PACK_AB R0, RZ, R0 ;  /* 0x00000000ff00723e */ /* 0x000fe400000000ff */
[----:B------:R-:W-:Y:S02]  /*5730*/  PRMT R18, RZ, 0x7610, R18 ;  /* 0x00007610ff127816 */ /* 0x000fe40000000012 */
[----:B------:R-:W-:Y:S01]  /*5740*/  PRMT R19, R0, 0x7610, R19 ;  /* 0x0000761000137816 */ /* 0x000fe20000000013 */
[----:B------:R-:W-:Y:S06]  /*5750*/  BRA `(.L_x_43898) ;  /* 0x0000000000c47947 */ /* 0x000fec0003800000 */
.L_x_43910:
        /* <DEDUP_REMOVED lines=14> */
.L_x_43924:
[----:B------:R-:W-:Y:S05]  /*5840*/  BSYNC B0 ;  /* 0x0000000000007941 */ /* 0x000fea0003800000 */
.L_x_43923:
[----:B------:R-:W-:Y:S02]  /*5850*/  F2FP.F16.F32.PACK_AB R0, RZ, R0 ;  /* 0x00000000ff00723e */ /* 0x000fe400000000ff */
[----:B------:R-:W-:Y:S02]  /*5860*/  PRMT R18, RZ, 0x7610, R18 ;  /* 0x00007610ff127816 */ /* 0x000fe40000000012 */
[----:B------:R-:W-:Y:S01]  /*5870*/  PRMT R19, R0, 0x7610, R19 ;  /* 0x0000761000137816 */ /* 0x000fe20000000013 */
[----:B------:R-:W-:Y:S06]  /*5880*/  BRA `(.L_x_43898) ;  /* 0x0000000000787947 */ /* 0x000fec0003800000 */
.L_x_43897:
        /* <DEDUP_REMOVED lines=16> */
.L_x_43925:
[----:B------:R-:W-:Y:S02]  /*5990*/  PRMT R18, RZ, 0x7610, R18 ;  /* 0x00007610ff127816 */ /* 0x000fe40000000012 */
[----:B------:R-:W-:Y:S01]  /*59a0*/  PRMT R19, RZ, 0x7610, R19 ;  /* 0x00007610ff137816 */ /* 0x000fe20000000013 */
[----:B------:R-:W-:Y:S06]  /*59b0*/  BRA `(.L_x_43898) ;  /* 0x00000000002c7947 */ /* 0x000fec0003800000 */
.L_x_43922:
[----:B------:R-:W2:Y:S01]  /*59c0*/  LDG.E.64 R4, desc[UR36][R4.64] ;  /* 0x0000002404047981 */ /* 0x000ea2000c1e1b00 */
[----:B------:R-:W-:Y:S01]  /*59d0*/  PRMT R18, RZ, 0x7610, R18 ;  /* 0x00007610ff127816 */ /* 0x000fe20000000012 */
[----:B--2---:R-:W1:Y:S02]  /*59e0*/  I2F.U64 R0, R4 ;  /* 0x0000000400007312 */ /* 0x004e640000301000 */
[----:B-1----:R-:W-:-:S04]  /*59f0*/  F2FP.F16.F32.PACK_AB R0, RZ, R0 ;  /* 0x00000000ff00723e */ /* 0x002fc800000000ff */
[----:B------:R-:W-:Y:S01]  /*5a00*/  PRMT R19, R0, 0x7610, R19 ;  /* 0x0000761000137816 */ /* 0x000fe20000000013 */
[----:B------:R-:W-:Y:S06]  /*5a10*/  BRA `(.L_x_43898) ;  /* 0x0000000000147947 */ /* 0x000fec0003800000 */
.L_x_43921:
[----:B------:R-:W2:Y:S01]  /*5a20*/  LDG.E R4, desc[UR36][R4.64] ;  /* 0x0000002404047981 */ /* 0x000ea2000c1e1900 */
[----:B------:R-:W-:Y:S02]  /*5a30*/  PRMT R18, RZ, 0x7610, R18 ;  /* 0x00007610ff127816 */ /* 0x000fe40000000012 */
[----:B--2---:R-:W-:-:S04]  /*5a40*/  I2FP.F32.U32 R0, R4 ;  /* 0x0000000400007245 */ /* 0x004fc80000201000 */
[----:B------:R-:W-:-:S04]  /*5a50*/  F2FP.F16.F32.PACK_AB R0, RZ, R0 ;  /* 0x00000000ff00723e */ /* 0x000fc800000000ff */
[----:B------:R-:W-:-:S07]  /*5a60*/  PRMT R19, R0, 0x7610, R19 ;  /* 0x0000761000137816 */ /* 0x000fce0000000013 */
.L_x_43898:
        /* <DEDUP_REMOVED lines=22> */
.L_x_43929:
[----:B------:R-:W2:Y:S01]  /*5bd0*/  LDG.E.U8 R4, desc[UR36][R4.64] ;  /* 0x0000002404047981 */ /* 0x000ea2000c1e1100 */
[----:B------:R-:W-:Y:S02]  /*5be0*/  PRMT R22, RZ, 0x7610, R22 ;  /* 0x00007610ff167816 */ /* 0x000fe40000000016 */
[----:B--2---:R-:W-:-:S04]  /*5bf0*/  I2FP.F32.U32 R0, R4 ;  /* 0x0000000400007245 */ /* 0x004fc80000201000 */
[----:B------:R-:W-:-:S04]  /*5c00*/  F2FP.F16.F32.PACK_AB R0, RZ, R0 ;  /* 0x00000000ff00723e */ /* 0x000fc800000000ff */
[----:B------:R-:W-:Y:S01]  /*5c10*/  PRMT R23, R0, 0x7610, R23 ;  /* 0x0000761000177816 */ /* 0x000fe20000000017 */
[----:B------:R-:W-:Y:S06]  /*5c20*/  BRA `(.L_x_43931) ;  /* 0x0000001000307947 */ /* 0x000fec0003800000 */
.L_x_43928:
        /* <DEDUP_REMOVED lines=12> */
.L_x_43933:
[----:B------:R-:W2:Y:S01]  /*5cf0*/  LDG.E R4, desc[UR36][R4.64] ;  /* 0x0000002404047981 */ /* 0x000ea2000c1e1900 */
[----:B------:R-:W-:Y:S02]  /*5d00*/  PRMT R22, RZ, 0x7610, R22 ;  /* 0x00007610ff167816 */ /* 0x000fe40000000016 */
[----:B--2---:R-:W-:-:S04]  /*5d10*/  I2FP.F32.S32 R0, R4 ;  /* 0x0000000400007245 */ /* 0x004fc80000201400 */
[----:B------:R-:W-:-:S04]  /*5d20*/  F2FP.F16.F32.PACK_AB R0, RZ, R0 ;  /* 0x00000000ff00723e */ /* 0x000fc800000000ff */
[----:B------:R-:W-:Y:S01]  /*5d30*/  PRMT R23, R0, 0x7610, R23 ;  /* 0x0000761000177816 */ /* 0x000fe20000000017 */
[----:B------:R-:W-:Y:S06]  /*5d40*/  BRA `(.L_x_43931) ;  /* 0x0000000c00e87947 */ /* 0x000fec0003800000 */
.L_x_43932:
[----:B------:R-:W2:Y:S01]  /*5d50*/  LDG.E.U16 R4, desc[UR36][R4.64] ;  /* 0x0000002404047981 */ /* 0x000ea2000c1e1500 */
[----:B------:R-:W-:Y:S01]  /*5d60*/  PRMT R22, RZ, 0x7610, R22 ;  /* 0x00007610ff167816 */ /* 0x000fe20000000016 */
[----:B--2---:R-:W0:Y:S02]  /*5d70*/  I2F.S16 R0, R4 ;  /* 0x0000000400007306 */ /* 0x004e240000101400 */
[----:B0-----:R-:W-:-:S04]  /*5d80*/  F2FP.F16.F32.PACK_AB R0, RZ, R0 ;  /* 0x00000000ff00723e */ /* 0x001fc800000000ff */
[----:B------:R-:W-:Y:S01]  /*5d90*/  PRMT R23, R0, 0x7610, R23 ;  /* 0x0000761000177816 */ /* 0x000fe20000000017 */
[----:B------:R-:W-:Y:S06]  /*5da0*/  BRA `(.L_x_43931) ;  /* 0x0000000c00d07947 */ /* 0x000fec0003800000 */
.L_x_43927:
        /* <DEDUP_REMOVED lines=10> */
.L_x_43935:
[----:B------:R-:W2:Y:S01]  /*5e50*/  LDG.E.U16 R0, desc[UR36][R4.64] ;  /* 0x0000002404007981 */ /* 0x000ea2000c1e1500 */
[----:B------:R-:W-:Y:S01]  /*5e60*/  PRMT R22, RZ, 0x7610, R22 ;  /* 0x00007610ff167816 */ /* 0x000fe20000000016 */
[----:B--2---:R-:W-:-:S05]  /*5e70*/  HADD2.F32 R0, -RZ, R0.H0_H0 ;  /* 0x20000000ff007230 */ /* 0x004fca0000004100 */
[----:B------:R-:W-:-:S04]  /*5e80*/  F2FP.F16.F32.PACK_AB R0, RZ, R0 ;  /* 0x00000000ff00723e */ /* 0x000fc800000000ff */
[----:B------:R-:W-:Y:S01]  /*5e90*/  PRMT R23, R0, 0x7610, R23 ;  /* 0x0000761000177816 */ /* 0x000fe20000000017 */
[----:B------:R-:W-:Y:S06]  /*5ea0*/  BRA `(.L_x_43931) ;  /* 0x0000000c00907947 */ /* 0x000fec0003800000 */
.L_x_43934:
        /* <DEDUP_REMOVED lines=11> */
.L_x_43937:
[----:B------:R-:W2:Y:S02]  /*5f60*/  LDG.E R4, desc[UR36][R4.64] ;  /* 0x0000002404047981 */ /* 0x000ea4000c1e1900 */
[C---:B--2---:R-:W-:Y:S02]  /*5f70*/  PRMT R23, R4.reuse, 0x7610, R23 ;  /* 0x0000761004177816 */ /* 0x044fe40000000017 */
[----:B------:R-:W-:Y:S01]  /*5f80*/  PRMT R22, R4, 0x7632, R22 ;  /* 0x0000763204167816 */ /* 0x000fe20000000016 */
[----:B------:R-:W-:Y:S06]  /*5f90*/  BRA `(.L_x_43931) ;  /* 0x0000000c00547947 */ /* 0x000fec0003800000 */
.L_x_43936:
        /* <DEDUP_REMOVED lines=10> */
.L_x_43926:
        /* <DEDUP_REMOVED lines=15> */
.L_x_43940:
        /* <DEDUP_REMOVED lines=14> */
.L_x_43939:
        /* <DEDUP_REMOVED lines=29> */
.L_x_43942:
        /* <DEDUP_REMOVED lines=16> */
.L_x_43941:
[----:B------:R-:W2:Y:S01]  /*64e0*/  LDG.E.U16 R0, desc[UR36][R4.64] ;  /* 0x0000002404007981 */ /* 0x000ea2000c1e1500 */
[----:B------:R-:W-:Y:S01]  /*64f0*/  PRMT R22, RZ, 0x7610, R22 ;  /* 0x00007610ff167816 */ /* 0x000fe20000000016 */
[----:B--2---:R-:W-:-:S05]  /*6500*/  IMAD.U32 R0, R0, 0x10000, RZ ;  /* 0x0001000000007824 */ /* 0x004fca00078e00ff */
[----:B------:R-:W-:-:S04]  /*6510*/  F2FP.F16.F32.PACK_AB R0, RZ, R0 ;  /* 0x00000000ff00723e */ /* 0x000fc800000000ff */
[----:B------:R-:W-:Y:S01]  /*6520*/  PRMT R23, R0, 0x7610, R23 ;  /* 0x0000761000177816 */ /* 0x000fe20000000017 */
[----:B------:R-:W-:Y:S06]  /*6530*/  BRA `(.L_x_43931) ;  /* 0x0000000400ec7947 */ /* 0x000fec0003800000 */
.L_x_43938:
        /* <DEDUP_REMOVED lines=14> */
.L_x_43945:
        /* <DEDUP_REMOVED lines=21> */
.L_x_43949:
[----:B------:R-:W-:Y:S05]  /*6770*/  BSYNC B1 ;  /* 0x0000000000017941 */ /* 0x000fea0003800000 */
.L_x_43948:
[----:B------:R-:W-:Y:S01]  /*6780*/  LEA R5, R0, 0x3b800000, 0x17 ;  /* 0x3b80000000057811 */ /* 0x000fe200078eb8ff */
[----:B------:R-:W-:-:S05]  /*6790*/  IMAD.SHL.U32 R0, R3, 0x100000, RZ ;  /* 0x0010000003007824 */ /* 0x000fca00078e00ff */
[----:B------:R-:W-:-:S07]  /*67a0*/  LOP3.LUT R0, R5, R0, R6, 0xfe, !PT ;  /* 0x0000000005007212 */ /* 0x000fce00078efe06 */
.L_x_43947:
[----:B------:R-:W-:Y:S05]  /*67b0*/  BSYNC B0 ;  /* 0x0000000000007941 */ /* 0x000fea0003800000 */
.L_x_43946:
[----:B------:R-:W-:Y:S02]  /*67c0*/  F2FP.F16.F32.PACK_AB R0, RZ, R0 ;  /* 0x00000000ff00723e */ /* 0x000fe400000000ff */
[----:B------:R-:W-:Y:S02]  /*67d0*/  PRMT R22, RZ, 0x7610, R22 ;  /* 0x00007610ff167816 */ /* 0x000fe40000000016 */
[----:B------:R-:W-:Y:S01]  /*67e0*/  PRMT R23, R0, 0x7610, R23 ;  /* 0x0000761000177816 */ /* 0x000fe20000000017 */
[----:B------:R-:W-:Y:S06]  /*67f0*/  BRA `(.L_x_43931) ;  /* 0x00000004003c7947 */ /* 0x000fec0003800000 */
.L_x_43944:
        /* <DEDUP_REMOVED lines=21> */
.L_x_43953:
[----:B------:R-:W-:Y:S05]  /*6950*/  BSYNC B1 ;  /* 0x0000000000017941 */ /* 0x000fea0003800000 */
.L_x_43952:
[----:B------:R-:W-:Y:S01]  /*6960*/  LEA R5, R0, 0x37800000, 0x17 ;  /* 0x3780000000057811 */ /* 0x000fe200078eb8ff */
[----:B------:R-:W-:-:S05]  /*6970*/  IMAD.SHL.U32 R0, R3, 0x200000, RZ ;  /* 0x0020000003007824 */ /* 0x000fca00078e00ff */
[----:B------:R-:W-:-:S07]  /*6980*/  LOP3.LUT R0, R5, R0, R6, 0xfe, !PT ;  /* 0x0000000005007212 */ /* 0x000fce00078efe06 */
.L_x_43951:
[----:B------:R-:W-:Y:S05]  /*6990*/  BSYNC B0 ;  /* 0x0000000000007941 */ /* 0x000fea0003800000 */
.L_x_43950:
[----:B------:R-:W-:Y:S02]  /*69a0*/  F2FP.F16.F32.PACK_AB R0, RZ, R0 ;  /* 0x00000000ff00723e */ /* 0x000fe400000000ff */
[----:B------:R-:W-:Y:S02]  /*69b0*/  PRMT R22, RZ, 0x7610, R22 ;  /* 0x00007610ff167816 */ /* 0x000fe40000000016 */
[----:B------:R-:W-:Y:S01]  /*69c0*/  PRMT R23, R0, 0x7610, R23 ;  /* 0x0000761000177816 */ /* 0x000fe20000000017 */
[----:B------:R-:W-:Y:S06]  /*69d0*/  BRA `(.L_x_43931) ;  /* 0x0000000000c47947 */ /* 0x000fec0003800000 */
.L_x_43943:
        /* <DEDUP_REMOVED lines=14> */
.L_x_43957:
[----:B------:R-:W-:Y:S05]  /*6ac0*/  BSYNC B0 ;  /* 0x0000000000007941 */ /* 0x000fea0003800000 */
.L_x_43956:
[----:B------:R-:W-:Y:S02]  /*6ad0*/  F2FP.F16.F32.PACK_AB R0, RZ, R0 ;  /* 0x00000000ff00723e */ /* 0x000fe400000000ff */
[----:B------:R-:W-:Y:S02]  /*6ae0*/  PRMT R22, RZ, 0x7610, R22 ;  /* 0x00007610ff167816 */ /* 0x000fe40000000016 */
[----:B------:R-:W-:Y:S01]  /*6af0*/  PRMT R23, R0, 0x7610, R23 ;  /* 0x0000761000177816 */ /* 0x000fe20000000017 */
[----:B------:R-:W-:Y:S06]  /*6b00*/  BRA `(.L_x_43931) ;  /* 0x0000000000787947 */ /* 0x000fec0003800000 */
.L_x_43930:
        /* <DEDUP_REMOVED lines=16> */
.L_x_43958:
[----:B------:R-:W-:Y:S02]  /*6c10*/  PRMT R22, RZ, 0x7610, R22 ;  /* 0x00007610ff167816 */ /* 0x000fe40000000016 */
[----:B------:R-:W-:Y:S01]  /*6c20*/  PRMT R23, RZ, 0x7610, R23 ;  /* 0x00007610ff177816 */ /* 0x000fe20000000017 */
[----:B------:R-:W-:Y:S06]  /*6c30*/  BRA `(.L_x_43931) ;  /* 0x00000000002c7947 */ /* 0x000fec0003800000 */
.L_x_43955:
[----:B------:R-:W2:Y:S01]  /*6c40*/  LDG.E.64 R4, desc[UR36][R4.64] ;  /* 0x0000002404047981 */ /* 0x000ea2000c1e1b00 */
[----:B------:R-:W-:Y:S01]  /*6c50*/  PRMT R22, RZ, 0x7610, R22 ;  /* 0x00007610ff167816 */ /* 0x000fe20000000016 */
[----:B--2---:R-:W0:Y:S02]  /*6c60*/  I2F.U64 R0, R4 ;  /* 0x0000000400007312 */ /* 0x004e240000301000 */
[----:B0-----:R-:W-:-:S04]  /*6c70*/  F2FP.F16.F32.PACK_AB R0, RZ, R0 ;  /* 0x00000000ff00723e */ /* 0x001fc800000000ff */
[----:B------:R-:W-:Y:S01]  /*6c80*/  PRMT R23, R0, 0x7610, R23 ;  /* 0x0000761000177816 */ /* 0x000fe20000000017 */
[----:B------:R-:W-:Y:S06]  /*6c90*/  BRA `(.L_x_43931) ;  /* 0x0000000000147947 */ /* 0x000fec0003800000 */
.L_x_43954:
[----:B------:R-:W2:Y:S01]  /*6ca0*/  LDG.E R4, desc[UR36][R4.64] ;  /* 0x0000002404047981 */ /* 0x000ea2000c1e1900 */
[----:B------:R-:W-:Y:S02]  /*6cb0*/  PRMT R22, RZ, 0x7610, R22 ;  /* 0x00007610ff167816 */ /* 0x000fe40000000016 */
[----:B--2---:R-:W-:-:S04]  /*6cc0*/  I2FP.F32.U32 R0, R4 ;  /* 0x0000000400007245 */ /* 0x004fc80000201000 */
[----:B------:R-:W-:-:S04]  /*6cd0*/  F2FP.F16.F32.PACK_AB R0, RZ, R0 ;  /* 0x00000000ff00723e */ /* 0x000fc800000000ff */
[----:B------:R-:W-:-:S07]  /*6ce0*/  PRMT R23, R0, 0x7610, R23 ;  /* 0x0000761000177816 */ /* 0x000fce0000000017 */
.L_x_43931:
[----:B------:R-:W-:Y:S01]  /*6cf0*/  ISETP.NE.AND P0, PT, R25, RZ, PT ;  /* 0x000000ff1900720c */ /* 0x000fe20003f05270 */
[----:B------:R-:W-:-:S03]  /*6d00*/  VIADD R30, R30, 0x80 ;  /* 0x000000801e1e7836 */ /* 0x000fc60000000000 */
[----:B------:R-:W-:-:S09]  /*6d10*/  SEL R35, RZ, 0x1, !P0 ;  /* 0x00000001ff237807 */ /* 0x000fd20004000000 */
.L_x_43859:
[----:B------:R-:W-:Y:S05]  /*6d20*/  BSYNC B6 ;  /* 0x0000000000067941 */ /* 0x000fea0003800000 */
.L_x_43858:
[----:B------:R-:W-:Y:S01]  /*6d30*/  ISETP.GE.AND P0, PT, R30, R37, PT ;  /* 0x000000251e00720c */ /* 0x000fe20003f06270 */
[----:B------:R-:W-:Y:S01]  /*6d40*/  BSSY B6, `(.L_x_43959) ;  /* 0x0000366000067945 */ /* 0x000fe20003800000 */
[----:B------:R-:W-:Y:S02]  /*6d50*/  PRMT R34, RZ, 0x7610, R34 ;  /* 0x00007610ff227816 */ /* 0x000fe40000000022 */
[----:B------:R-:W-:Y:S02]  /*6d60*/  PRMT R33, RZ, 0x7610, R33 ;  /* 0x00007610ff217816 */ /* 0x000fe40000000021 */
[----:B------:R-:W-:Y:S02]  /*6d70*/  PRMT R25, RZ, 0x7610, R25 ;  /* 0x00007610ff197816 */ /* 0x000fe40000000019 */
[----:B------:R-:W-:Y:S02]  /*6d80*/  PRMT R26, RZ, 0x7610, R26 ;  /* 0x00007610ff1a7816 */ /* 0x000fe4000000001a */
[----:B------:R-:W-:-:S02]  /*6d90*/  PRMT R29, RZ, 0x7610, R29 ;  /* 0x00007610ff1d7816 */ /* 0x000fc4000000001d */
[----:B------:R-:W-:Y:S01]  /*6da0*/  PRMT R28, RZ, 0x7610, R28 ;  /* 0x00007610ff1c7816 */ /* 0x000fe2000000001c */
[----:B------:R-:W-:Y:S06]  /*6db0*/  @P0 BRA `(.L_x_43960) ;  /* 0x0000003400780947 */ /* 0x000fec0003800000 */
[----:B------:R-:W1:Y:S01]  /*6dc0*/  S2R R0, SR_CTAID.X ;  /* 0x0000000000007919 */ /* 0x000e620000002500 */
[----:B------:R-:W2:Y:S01]  /*6dd0*/  LDC.64 R4, c[0x0][0x228] ;  /* 0x00008a00ff047b82 */ /* 0x000ea20000000a00 */
[----:B------:R-:W-:Y:S01]  /*6de0*/  ULDC UR4, c[0x0][0x248] ;  /* 0x0000920000047ab9 */ /* 0x000fe20000000800 */
[----:B-1----:R-:W-:Y:S01]  /*6df0*/  IMAD R28, R0, 0x200, R30 ;  /* 0x00000200001c7824 */ /* 0x002fe200078e021e */
[----:B------:R-:W-:-:S03]  /*6e00*/  PRMT R0, R27, 0x9910, RZ ;  /* 0x000099101b007816 */ /* 0x000fc600000000ff */
        /* <DEDUP_REMOVED lines=17> */
.L_x_43964:
[----:B------:R-:W2:Y:S02]  /*6f20*/  LDG.E.U8 R4, desc[UR36][R4.64] ;  /* 0x0000002404047981 */ /* 0x000ea4000c1e1100 */
[----:B--2---:R-:W-:-:S04]  /*6f30*/  ISETP.NE.AND P0, PT, R4, RZ, PT ;  /* 0x000000ff0400720c */ /* 0x004fc80003f05270 */
[----:B------:R-:W-:Y:S01]  /*6f40*/  P2R R27, PR, RZ, 0x1 ;  /* 0x00000001ff1b7803 */ /* 0x000fe20000000000 */
[----:B------:R-:W-:Y:S08]  /*6f50*/  BRA `(.L_x_43966) ;  /* 0x0000000c00c47947 */ /* 0x000ff00003800000 */
.L_x_43963:
        /* <DEDUP_REMOVED lines=11> */
.L_x_43968:
[----:B------:R-:W2:Y:S02]  /*7010*/  LDG.E R4, desc[UR36][R4.64] ;  /* 0x0000002404047981 */ /* 0x000ea4000c1e1900 */
[----:B--2---:R-:W-:-:S04]  /*7020*/  ISETP.NE.AND P0, PT, R4, RZ, PT ;  /* 0x000000ff0400720c */ /* 0x004fc80003f05270 */
[----:B------:R-:W-:Y:S01]  /*7030*/  P2R R27, PR, RZ, 0x1 ;  /* 0x00000001ff1b7803 */ /* 0x000fe20000000000 */
[----:B------:R-:W-:Y:S08]  /*7040*/  BRA `(.L_x_43966) ;  /* 0x0000000c00887947 */ /* 0x000ff00003800000 */
.L_x_43967:
[----:B------:R-:W2:Y:S02]  /*7050*/  LDG.E.U16 R4, desc[UR36][R4.64] ;  /* 0x0000002404047981 */ /* 0x000ea4000c1e1500 */
[----:B--2---:R-:W-:-:S04]  /*7060*/  ISETP.NE.AND P0, PT, R4, RZ, PT ;  /* 0x000000ff0400720c */ /* 0x004fc80003f05270 */
[----:B------:R-:W-:Y:S01]  /*7070*/  P2R R27, PR, RZ, 0x1 ;  /* 0x00000001ff1b7803 */ /* 0x000fe20000000000 */
[----:B------:R-:W-:Y:S08]  /*7080*/  BRA `(.L_x_43966) ;  /* 0x0000000c00787947 */ /* 0x000ff00003800000 */
.L_x_43962:
        /* <DEDUP_REMOVED lines=10> */
.L_x_43970:
[----:B------:R-:W2:Y:S02]  /*7130*/  LDG.E.U16 R0, desc[UR36][R4.64] ;  /* 0x0000002404007981 */ /* 0x000ea4000c1e1500 */
[----:B--2---:R-:W-:-:S05]  /*7140*/  HADD2.F32 R0, -RZ, R0.H0_H0 ;  /* 0x20000000ff007230 */ /* 0x004fca0000004100 */
[----:B------:R-:W-:-:S04]  /*7150*/  FSETP.NEU.FTZ.AND P0, PT, R0, RZ, PT ;  /* 0x000000ff0000720b */ /* 0x000fc80003f1d000 */
[----:B------:R-:W-:Y:S01]  /*7160*/  P2R R27, PR, RZ, 0x1 ;  /* 0x00000001ff1b7803 */ /* 0x000fe20000000000 */
[----:B------:R-:W-:Y:S08]  /*7170*/  BRA `(.L_x_43966) ;  /* 0x0000000c003c7947 */ /* 0x000ff00003800000 */
.L_x_43969:
        /* <DEDUP_REMOVED lines=12> */
.L_x_43972:
        /* <DEDUP_REMOVED lines=11> */
.L_x_43971:
[----:B------:R-:W2:Y:S02]  /*72f0*/  LDG.E.64 R4, desc[UR36][R4.64] ;  /* 0x0000002404047981 */ /* 0x000ea4000c1e1b00 */
[----:B--2---:R-:W-:-:S06]  /*7300*/  DSETP.NEU.AND P0, PT, R4, RZ, PT ;  /* 0x000000ff0400722a */ /* 0x004fcc0003f0d000 */
[----:B------:R-:W-:Y:S01]  /*7310*/  P2R R27, PR, RZ, 0x1 ;  /* 0x00000001ff1b7803 */ /* 0x000fe20000000000 */
[----:B------:R-:W-:Y:S07]  /*7320*/  BRA `(.L_x_43966) ;  /* 0x0000000800d07947 */ /* 0x000fee0003800000 */
.L_x_43961:
        /* <DEDUP_REMOVED lines=12> */
.L_x_43975:
[----:B------:R-:W2:Y:S02]  /*73f0*/  LDG.E.128 R4, desc[UR36][R4.64] ;  /* 0x0000002404047981 */ /* 0x000ea4000c1e1d00 */
[----:B--2---:R-:W-:-:S06]  /*7400*/  DSETP.NEU.AND P0, PT, R6, RZ, PT ;  /* 0x000000ff0600722a */ /* 0x004fcc0003f0d000 */
[----:B------:R-:W-:-:S06]  /*7410*/  DSETP.NEU.OR P0, PT, R4, RZ, P0 ;  /* 0x000000ff0400722a */ /* 0x000fcc000070d400 */
[----:B------:R-:W-:Y:S01]  /*7420*/  P2R R27, PR, RZ, 0x1 ;  /* 0x00000001ff1b7803 */ /* 0x000fe20000000000 */
[----:B------:R-:W-:Y:S07]  /*7430*/  BRA `(.L_x_43966) ;  /* 0x00000008008c7947 */ /* 0x000fee0003800000 */
.L_x_43974:
        /* <DEDUP_REMOVED lines=28> */
.L_x_43977:
        /* <DEDUP_REMOVED lines=15> */
.L_x_43976:
[----:B------:R-:W2:Y:S02]  /*76f0*/  LDG.E.U16 R0, desc[UR36][R4.64] ;  /* 0x0000002404007981 */ /* 0x000ea4000c1e1500 */
[----:B--2---:R-:W-:-:S05]  /*7700*/  IMAD.U32 R0, R0, 0x10000, RZ ;  /* 0x0001000000007824 */ /* 0x004fca00078e00ff */
[----:B------:R-:W-:-:S04]  /*7710*/  FSETP.NEU.FTZ.AND P0, PT, R0, RZ, PT ;  /* 0x000000ff0000720b */ /* 0x000fc80003f1d000 */
[----:B------:R-:W-:Y:S01]  /*7720*/  P2R R27, PR, RZ, 0x1 ;  /* 0x00000001ff1b7803 */ /* 0x000fe20000000000 */
[----:B------:R-:W-:Y:S08]  /*7730*/  BRA `(.L_x_43966) ;  /* 0x0000000400cc7947 */ /* 0x000ff00003800000 */
.L_x_43973:
        /* <DEDUP_REMOVED lines=12> */
.L_x_43980:
        /* <DEDUP_REMOVED lines=21> */
.L_x_43984:
[----:B------:R-:W-:Y:S05]  /*7950*/  BSYNC B1 ;  /* 0x0000000000017941 */ /* 0x000fea0003800000 */
.L_x_43983:
[----:B------:R-:W-:Y:S01]  /*7960*/  LEA R5, R0, 0x3b800000, 0x17 ;  /* 0x3b80000000057811 */ /* 0x000fe200078eb8ff */
[----:B------:R-:W-:-:S05]  /*7970*/  IMAD.SHL.U32 R0, R3, 0x100000, RZ ;  /* 0x0010000003007824 */ /* 0x000fca00078e00ff */
[----:B------:R-:W-:-:S07]  /*7980*/  LOP3.LUT R0, R5, R0, R6, 0xfe, !PT ;  /* 0x0000000005007212 */ /* 0x000fce00078efe06 */
.L_x_43982:
[----:B------:R-:W-:Y:S05]  /*7990*/  BSYNC B0 ;  /* 0x0000000000007941 */ /* 0x000fea0003800000 */
.L_x_43981:
[----:B------:R-:W-:-:S04]  /*79a0*/  FSETP.NEU.FTZ.AND P0, PT, R0, RZ, PT ;  /* 0x000000ff0000720b */ /* 0x000fc80003f1d000 */
[----:B------:R-:W-:Y:S01]  /*79b0*/  P2R R27, PR, RZ, 0x1 ;  /* 0x00000001ff1b7803 */ /* 0x000fe20000000000 */
[----:B------:R-:W-:Y:S08]  /*79c0*/  BRA `(.L_x_43966) ;  /* 0x0000000400287947 */ /* 0x000ff00003800000 */
.L_x_43979:
        /* <DEDUP_REMOVED lines=21> */
.L_x_43988:
[----:B------:R-:W-:Y:S05]  /*7b20*/  BSYNC B1 ;  /* 0x0000000000017941 */ /* 0x000fea0003800000 */
.L_x_43987:
[----:B------:R-:W-:Y:S01]  /*7b30*/  LEA R5, R0, 0x37800000, 0x17 ;  /* 0x3780000000057811 */ /* 0x000fe200078eb8ff */
[----:B------:R-:W-:-:S05]  /*7b40*/  IMAD.SHL.U32 R0, R3, 0x200000, RZ ;  /* 0x0020000003007824 */ /* 0x000fca00078e00ff */
[----:B------:R-:W-:-:S07]  /*7b50*/  LOP3.LUT R0, R5, R0, R6, 0xfe, !PT ;  /* 0x0000000005007212 */ /* 0x000fce00078efe06 */
.L_x_43986:
[----:B------:R-:W-:Y:S05]  /*7b60*/  BSYNC B0 ;  /* 0x0000000000007941 */ /* 0x000fea0003800000 */
.L_x_43985:
[----:B------:R-:W-:-:S04]  /*7b70*/  FSETP.NEU.FTZ.AND P0, PT, R0, RZ, PT ;  /* 0x000000ff0000720b */ /* 0x000fc80003f1d000 */
[----:B------:R-:W-:Y:S01]  /*7b80*/  P2R R27, PR, RZ, 0x1 ;  /* 0x00000001ff1b7803 */ /* 0x000fe20000000000 */
[----:B------:R-:W-:Y:S08]  /*7b90*/  BRA `(.L_x_43966) ;  /* 0x0000000000b47947 */ /* 0x000ff00003800000 */
.L_x_43978:
        /* <DEDUP_REMOVED lines=14> */
.L_x_43992:
[----:B------:R-:W-:Y:S05]  /*7c80*/  BSYNC B0 ;  /* 0x0000000000007941 */ /* 0x000fea0003800000 */
.L_x_43991:
[----:B------:R-:W-:-:S04]  /*7c90*/  FSETP.NEU.FTZ.AND P0, PT, R0, RZ, PT ;  /* 0x000000ff0000720b */ /* 0x000fc80003f1d000 */
[----:B------:R-:W-:Y:S01]  /*7ca0*/  P2R R27, PR, RZ, 0x1 ;  /* 0x00000001ff1b7803 */ /* 0x000fe20000000000 */
[----:B------:R-:W-:Y:S08]  /*7cb0*/  BRA `(.L_x_43966) ;  /* 0x00000000006c7947 */ /* 0x000ff00003800000 */
.L_x_43965:
        /* <DEDUP_REMOVED lines=16> */
.L_x_43993:
[----:B------:R-:W-:-:S04]  /*7dc0*/  PLOP3.LUT P0, PT, PT, PT, PT, 0x8, 0x0 ;  /* 0x000000000000781c */ /* 0x000fc80003f0e170 */
[----:B------:R-:W-:Y:S01]  /*7dd0*/  P2R R27, PR, RZ, 0x1 ;  /* 0x00000001ff1b7803 */ /* 0x000fe20000000000 */
[----:B------:R-:W-:Y:S08]  /*7de0*/  BRA `(.L_x_43966) ;  /* 0x0000000000207947 */ /* 0x000ff00003800000 */
.L_x_43990:
[----:B------:R-:W2:Y:S02]  /*7df0*/  LDG.E.64 R4, desc[UR36][R4.64] ;  /* 0x0000002404047981 */ /* 0x000ea4000c1e1b00 */
[----:B--2---:R-:W-:-:S04]  /*7e00*/  ISETP.NE.U32.AND P0, PT, R4, RZ, PT ;  /* 0x000000ff0400720c */ /* 0x004fc80003f05070 */
[----:B------:R-:W-:-:S04]  /*7e10*/  ISETP.NE.AND.EX P0, PT, R5, RZ, PT, P0 ;  /* 0x000000ff0500720c */ /* 0x000fc80003f05300 */
[----:B------:R-:W-:Y:S01]  /*7e20*/  P2R R27, PR, RZ, 0x1 ;  /* 0x00000001ff1b7803 */ /* 0x000fe20000000000 */
[----:B------:R-:W-:Y:S08]  /*7e30*/  BRA `(.L_x_43966) ;  /* 0x00000000000c7947 */ /* 0x000ff00003800000 */
.L_x_43989:
[----:B------:R-:W2:Y:S02]  /*7e40*/  LDG.E R4, desc[UR36][R4.64] ;  /* 0x0000002404047981 */ /* 0x000ea4000c1e1900 */
[----:B--2---:R-:W-:-:S04]  /*7e50*/  ISETP.NE.AND P0, PT, R4, RZ, PT ;  /* 0x000000ff0400720c */ /* 0x004fc80003f05270 */
[----:B------:R-:W-:-:S09]  /*7e60*/  P2R R27, PR, RZ, 0x1 ;  /* 0x00000001ff1b7803 */ /* 0x000fd20000000000 */
.L_x_43966:
        /* <DEDUP_REMOVED lines=22> */
.L_x_43997:
[----:B------:R-:W2:Y:S01]  /*7fd0*/  LDG.E.U8 R4, desc[UR36][R4.64] ;  /* 0x0000002404047981 */ /* 0x000ea2000c1e1100 */
[----:B------:R-:W-:Y:S02]  /*7fe0*/  PRMT R25, RZ, 0x7610, R25 ;  /* 0x00007610ff197816 */ /* 0x000fe40000000019 */
[----:B--2---:R-:W-:-:S04]  /*7ff0*/  I2FP.F32.U32 R0, R4 ;  /* 0x0000000400007245 */ /* 0x004fc80000201000 */
[----:B------:R-:W-:-:S04]  /*8000*/  F2FP.F16.F32.PACK_AB R0, RZ, R0 ;  /* 0x00000000ff00723e */ /* 0x000fc800000000ff */
[----:B------:R-:W-:Y:S01]  /*8010*/  PRMT R26, R0, 0x7610, R26 ;  /* 0x00007610001a7816 */ /* 0x000fe2000000001a */
[----:B------:R-:W-:Y:S06]  /*8020*/  BRA `(.L_x_43999) ;  /* 0x0000001000307947 */ /* 0x000fec0003800000 */
.L_x_43996:
        /* <DEDUP_REMOVED lines=12> */
.L_x_44001:
[----:B------:R-:W2:Y:S01]  /*80f0*/  LDG.E R4, desc[UR36][R4.64] ;  /* 0x0000002404047981 */ /* 0x000ea2000c1e1900 */
[----:B------:R-:W-:Y:S02]  /*8100*/  PRMT R25, RZ, 0x7610, R25 ;  /* 0x00007610ff197816 */ /* 0x000fe40000000019 */
[----:B--2---:R-:W-:-:S04]  /*8110*/  I2FP.F32.S32 R0, R4 ;  /* 0x0000000400007245 */ /* 0x004fc80000201400 */
[----:B------:R-:W-:-:S04]  /*8120*/  F2FP.F16.F32.PACK_AB R0, RZ, R0 ;  /* 0x00000000ff00723e */ /* 0x000fc800000000ff */
[----:B------:R-:W-:Y:S01]  /*8130*/  PRMT R26, R0, 0x7610, R26 ;  /* 0x00007610001a7816 */ /* 0x000fe2000000001a */
[----:B------:R-:W-:Y:S06]  /*8140*/  BRA `(.L_x_43999) ;  /* 0x0000000c00e87947 */ /* 0x000fec0003800000 */
.L_x_44000:
[----:B------:R-:W2:Y:S01]  /*8150*/  LDG.E.U16 R4, desc[UR36][R4.64] ;  /* 0x0000002404047981 */ /* 0x000ea2000c1e1500 */
[----:B------:R-:W-:Y:S01]  /*8160*/  PRMT R25, RZ, 0x7610, R25 ;  /* 0x00007610ff197816 */ /* 0x000fe20000000019 */
[----:B--2---:R-:W1:Y:S02]  /*8170*/  I2F.S16 R0, R4 ;  /* 0x0000000400007306 */ /* 0x004e640000101400 */
[----:B-1----:R-:W-:-:S04]  /*8180*/  F2FP.F16.F32.PACK_AB R0, RZ, R0 ;  /* 0x00000000ff00723e */ /* 0x002fc800000000ff */
[----:B------:R-:W-:Y:S01]  /*8190*/  PRMT R26, R0, 0x7610, R26 ;  /* 0x00007610001a7816 */ /* 0x000fe2000000001a */
[----:B------:R-:W-:Y:S06]  /*81a0*/  BRA `(.L_x_43999) ;  /* 0x0000000c00d07947 */ /* 0x000fec0003800000 */
.L_x_43995:
        /* <DEDUP_REMOVED lines=10> */
.L_x_44003:
[----:B------:R-:W2:Y:S01]  /*8250*/  LDG.E.U16 R0, desc[UR36][R4.64] ;  /* 0x0000002404007981 */ /* 0x000ea2000c1e1500 */
[----:B------:R-:W-:Y:S01]  /*8260*/  PRMT R25, RZ, 0x7610, R25 ;  /* 0x00007610ff197816 */ /* 0x000fe20000000019 */
[----:B--2---:R-:W-:-:S05]  /*8270*/  HADD2.F32 R0, -RZ, R0.H0_H0 ;  /* 0x20000000ff007230 */ /* 0x004fca0000004100 */
[----:B------:R-:W-:-:S04]  /*8280*/  F2FP.F16.F32.PACK_AB R0, RZ, R0 ;  /* 0x00000000ff00723e */ /* 0x000fc800000000ff */
[----:B------:R-:W-:Y:S01]  /*8290*/  PRMT R26, R0, 0x7610, R26 ;  /* 0x00007610001a7816 */ /* 0x000fe2000000001a */
[----:B------:R-:W-:Y:S06]  /*82a0*/  BRA `(.L_x_43999) ;  /* 0x0000000c00907947 */ /* 0x000fec0003800000 */
.L_x_44002:
        /* <DEDUP_REMOVED lines=11> */
.L_x_44005:
[----:B------:R-:W2:Y:S02]  /*8360*/  LDG.E R4, desc[UR36][R4.64] ;  /* 0x0000002404047981 */ /* 0x000ea4000c1e1900 */
[C---:B--2---:R-:W-:Y:S02]  /*8370*/  PRMT R26, R4.reuse, 0x7610, R26 ;  /* 0x00007610041a7816 */ /* 0x044fe4000000001a */
[----:B------:R-:W-:Y:S01]  /*8380*/  PRMT R25, R4, 0x7632, R25 ;  /* 0x0000763204197816 */ /* 0x000fe20000000019 */
[----:B------:R-:W-:Y:S06]  /*8390*/  BRA `(.L_x_43999) ;  /* 0x0000000c00547947 */ /* 0x000fec0003800000 */
.L_x_44004:
        /* <DEDUP_REMOVED lines=10> */
.L_x_43994:
        /* <DEDUP_REMOVED lines=15> */
.L_x_44008:
        /* <DEDUP_REMOVED lines=14> */
.L_x_44007:
        /* <DEDUP_REMOVED lines=29> */
.L_x_44010:
        /* <DEDUP_REMOVED lines=16> */
.L_x_44009:
[----:B------:R-:W2:Y:S01]  /*88e0*/  LDG.E.U16 R0, desc[UR36][R4.64] ;  /* 0x0000002404007981 */ /* 0x000ea2000c1e1500 */
[----:B------:R-:W-:Y:S01]  /*88f0*/  PRMT R25, RZ, 0x7610, R25 ;  /* 0x00007610ff197816 */ /* 0x000fe20000000019 */
[----:B--2---:R-:W-:-:S05]  /*8900*/  IMAD.U32 R0, R0, 0x10000, RZ ;  /* 0x0001000000007824 */ /* 0x004fca00078e00ff */
[----:B------:R-:W-:-:S04]  /*8910*/  F2FP.F16.F32.PACK_AB R0, RZ, R0 ;  /* 0x00000000ff00723e */ /* 0x000fc800000000ff */
[----:B------:R-:W-:Y:S01]  /*8920*/  PRMT R26, R0, 0x7610, R26 ;  /* 0x00007610001a7816 */ /* 0x000fe2000000001a */
[----:B------:R-:W-:Y:S06]  /*8930*/  BRA `(.L_x_43999) ;  /* 0x0000000400ec7947 */ /* 0x000fec0003800000 */
.L_x_44006:
        /* <DEDUP_REMOVED lines=14> */
.L_x_44013:
        /* <DEDUP_REMOVED lines=21> */
.L_x_44017:
[----:B------:R-:W-:Y:S05]  /*8b70*/  BSYNC B1 ;  /* 0x0000000000017941 */ /* 0x000fea0003800000 */
.L_x_44016:
[----:B------:R-:W-:Y:S01]  /*8b80*/  LEA R5, R0, 0x3b800000, 0x17 ;  /* 0x3b80000000057811 */ /* 0x000fe200078eb8ff */
[----:B------:R-:W-:-:S05]  /*8b90*/  IMAD.SHL.U32 R0, R3, 0x100000, RZ ;  /* 0x0010000003007824 */ /* 0x000fca00078e00ff */
[----:B------:R-:W-:-:S07]  /*8ba0*/  LOP3.LUT R0, R5, R0, R6, 0xfe, !PT ;  /* 0x0000000005007212 */ /* 0x000fce00078efe06 */
.L_x_44015:
[----:B------:R-:W-:Y:S05]  /*8bb0*/  BSYNC B0 ;  /* 0x0000000000007941 */ /* 0x000fea0003800000 */
.L_x_44014:
[----:B------:R-:W-:Y:S02]  /*8bc0*/  F2FP.F16.F32.PACK_AB R0, RZ, R0 ;  /* 0x00000000ff00723e */ /* 0x000fe400000000ff */
[----:B------:R-:W-:Y:S02]  /*8bd0*/  PRMT R25, RZ, 0x7610, R25 ;  /* 0x00007610ff197816 */ /* 0x000fe40000000019 */
[----:B------:R-:W-:Y:S01]  /*8be0*/  PRMT R26, R0, 0x7610, R26 ;  /* 0x00007610001a7816 */ /* 0x000fe2000000001a */
[----:B------:R-:W-:Y:S06]  /*8bf0*/  BRA `(.L_x_43999) ;  /* 0x00000004003c7947 */ /* 0x000fec0003800000 */
.L_x_44012:
        /* <DEDUP_REMOVED lines=21> */
.L_x_44021:
[----:B------:R-:W-:Y:S05]  /*8d50*/  BSYNC B1 ;  /* 0x0000000000017941 */ /* 0x000fea0003800000 */
.L_x_44020:
[----:B------:R-:W-:Y:S01]  /*8d60*/  LEA R5, R0, 0x37800000, 0x17 ;  /* 0x3780000000057811 */ /* 0x000fe200078eb8ff */
[----:B------:R-:W-:-:S05]  /*8d70*/  IMAD.SHL.U32 R0, R3, 0x200000, RZ ;  /* 0x0020000003007824 */ /* 0x000fca00078e00ff */
[----:B------:R-:W-:-:S07]  /*8d80*/  LOP3.LUT R0, R5, R0, R6, 0xfe, !PT ;  /* 0x0000000005007212 */ /* 0x000fce00078efe06 */
.L_x_44019:
[----:B------:R-:W-:Y:S05]  /*8d90*/  BSYNC B0 ;  /* 0x0000000000007941 */ /* 0x000fea0003800000 */
.L_x_44018:
[----:B------:R-:W-:Y:S02]  /*8da0*/  F2FP.F16.F32.PACK_AB R0, RZ, R0 ;  /* 0x00000000ff00723e */ /* 0x000fe400000000ff */
[----:B------:R-:W-:Y:S02]  /*8db0*/  PRMT R25, RZ, 0x7610, R25 ;  /* 0x00007610ff197816 */ /* 0x000fe40000000019 */
[----:B------:R-:W-:Y:S01]  /*8dc0*/  PRMT R26, R0, 0x7610, R26 ;  /* 0x00007610001a7816 */ /* 0x000fe2000000001a */
[----:B------:R-:W-:Y:S06]  /*8dd0*/  BRA `(.L_x_43999) ;  /* 0x0000000000c47947 */ /* 0x000fec0003800000 */
.L_x_44011:
        /* <DEDUP_REMOVED lines=14> */
.L_x_44025:
[----:B------:R-:W-:Y:S05]  /*8ec0*/  BSYNC B0 ;  /* 0x0000000000007941 */ /* 0x000fea0003800000 */
.L_x_44024:
[----:B------:R-:W-:Y:S02]  /*8ed0*/  F2FP.F16.F32.PACK_AB R0, RZ, R0 ;  /* 0x00000000ff00723e */ /* 0x000fe400000000ff */
[----:B------:R-:W-:Y:S02]  /*8ee0*/  PRMT R25, RZ, 0x7610, R25 ;  /* 0x00007610ff197816 */ /* 0x000fe40000000019 */
[----:B------:R-:W-:Y:S01]  /*8ef0*/  PRMT R26, R0, 0x7610, R26 ;  /* 0x00007610001a7816 */ /* 0x000fe2000000001a */
[----:B------:R-:W-:Y:S06]  /*8f00*/  BRA `(.L_x_43999) ;  /* 0x0000000000787947 */ /* 0x000fec0003800000 */
.L_x_43998:
        /* <DEDUP_REMOVED lines=16> */
.L_x_44026:
[----:B------:R-:W-:Y:S02]  /*9010*/  PRMT R25, RZ, 0x7610, R25 ;  /* 0x00007610ff197816 */ /* 0x000fe40000000019 */
[----:B------:R-:W-:Y:S01]  /*9020*/  PRMT R26, RZ, 0x7610, R26 ;  /* 0x00007610ff1a7816 */ /* 0x000fe2000000001a */
[----:B------:R-:W-:Y:S06]  /*9030*/  BRA `(.L_x_43999) ;  /* 0x00000000002c7947 */ /* 0x000fec0003800000 */
.L_x_44023:
[----:B------:R-:W2:Y:S01]  /*9040*/  LDG.E.64 R4, desc[UR36][R4.64] ;  /* 0x0000002404047981 */ /* 0x000ea2000c1e1b00 */
[----:B------:R-:W-:Y:S01]  /*9050*/  PRMT R25, RZ, 0x7610, R25 ;  /* 0x00007610ff197816 */ /* 0x000fe20000000019 */
[----:B--2---:R-:W1:Y:S02]  /*9060*/  I2F.U64 R0, R4 ;  /* 0x0000000400007312 */ /* 0x004e640000301000 */
[----:B-1----:R-:W-:-:S04]  /*9070*/  F2FP.F16.F32.PACK_AB R0, RZ, R0 ;  /* 0x00000000ff00723e */ /* 0x002fc800000000ff */
[----:B------:R-:W-:Y:S01]  /*9080*/  PRMT R26, R0, 0x7610, R26 ;  /* 0x00007610001a7816 */ /* 0x000fe2000000001a */
[----:B------:R-:W-:Y:S06]  /*9090*/  BRA `(.L_x_43999) ;  /* 0x0000000000147947 */ /* 0x000fec0003800000 */
.L_x_44022:
[----:B------:R-:W2:Y:S01]  /*90a0*/  LDG.E R4, desc[UR36][R4.64] ;  /* 0x0000002404047981 */ /* 0x000ea2000c1e1900 */
[----:B------:R-:W-:Y:S02]  /*90b0*/  PRMT R25, RZ, 0x7610, R25 ;  /* 0x00007610ff197816 */ /* 0x000fe40000000019 */
[----:B--2---:R-:W-:-:S04]  /*90c0*/  I2FP.F32.U32 R0, R4 ;  /* 0x0000000400007245 */ /* 0x004fc80000201000 */
[----:B------:R-:W-:-:S04]  /*90d0*/  F2FP.F16.F32.PACK_AB R0, RZ, R0 ;  /* 0x00000000ff00723e */ /* 0x000fc800000000ff */
[----:B------:R-:W-:-:S07]  /*90e0*/  PRMT R26, R0, 0x7610, R26 ;  /* 0x00007610001a7816 */ /* 0x000fce000000001a */
.L_x_43999:
        /* <DEDUP_REMOVED lines=22> */
.L_x_44030:
[----:B------:R-:W2:Y:S01]  /*9250*/  LDG.E.U8 R4, desc[UR36][R4.64] ;  /* 0x0000002404047981 */ /* 0x000ea2000c1e1100 */
[----:B------:R-:W-:Y:S02]  /*9260*/  PRMT R29, RZ, 0x7610, R29 ;  /* 0x00007610ff1d7816 */ /* 0x000fe4000000001d */
[----:B--2---:R-:W-:-:S04]  /*9270*/  I2FP.F32.U32 R0, R4 ;  /* 0x0000000400007245 */ /* 0x004fc80000201000 */
[----:B------:R-:W-:-:S04]  /*9280*/  F2FP.F16.F32.PACK_AB R0, RZ, R0 ;  /* 0x00000000ff00723e */ /* 0x000fc800000000ff */
[----:B------:R-:W-:Y:S01]  /*9290*/  PRMT R28, R0, 0x7610, R28 ;  /* 0x00007610001c7816 */ /* 0x000fe2000000001c */
[----:B------:R-:W-:Y:S06]  /*92a0*/  BRA `(.L_x_44032) ;  /* 0x0000001000307947 */ /* 0x000fec0003800000 */
.L_x_44029:
        /* <DEDUP_REMOVED lines=12> */
.L_x_44034:
[----:B------:R-:W2:Y:S01]  /*9370*/  LDG.E R4, desc[UR36][R4.64] ;  /* 0x0000002404047981 */ /* 0x000ea2000c1e1900 */
[----:B------:R-:W-:Y:S02]  /*9380*/  PRMT R29, RZ, 0x7610, R29 ;  /* 0x00007610ff1d7816 */ /* 0x000fe4000000001d */
[----:B--2---:R-:W-:-:S04]  /*9390*/  I2FP.F32.S32 R0, R4 ;  /* 0x0000000400007245 */ /* 0x004fc80000201400 */
[----:B------:R-:W-:-:S04]  /*93a0*/  F2FP.F16.F32.PACK_AB R0, RZ, R0 ;  /* 0x00000000ff00723e */ /* 0x000fc800000000ff */
[----:B------:R-:W-:Y:S01]  /*93b0*/  PRMT R28, R0, 0x7610, R28 ;  /* 0x00007610001c7816 */ /* 0x000fe2000000001c */
[----:B------:R-:W-:Y:S06]  /*93c0*/  BRA `(.L_x_44032) ;  /* 0x0000000c00e87947 */ /* 0x000fec0003800000 */
.L_x_44033:
[----:B------:R-:W2:Y:S01]  /*93d0*/  LDG.E.U16 R4, desc[UR36][R4.64] ;  /* 0x0000002404047981 */ /* 0x000ea2000c1e1500 */
[----:B------:R-:W-:Y:S01]  /*93e0*/  PRMT R29, RZ, 0x7610, R29 ;  /* 0x00007610ff1d7816 */ /* 0x000fe2000000001d */
[----:B--2---:R-:W0:Y:S02]  /*93f0*/  I2F.S16 R0, R4 ;  /* 0x0000000400007306 */ /* 0x004e240000101400 */
[----:B0-----:R-:W-:-:S04]  /*9400*/  F2FP.F16.F32.PACK_AB R0, RZ, R0 ;  /* 0x00000000ff00723e */ /* 0x001fc800000000ff */
[----:B------:R-:W-:Y:S01]  /*9410*/  PRMT R28, R0, 0x7610, R28 ;  /* 0x00007610001c7816 */ /* 0x000fe2000000001c */
[----:B------:R-:W-:Y:S06]  /*9420*/  BRA `(.L_x_44032) ;  /* 0x0000000c00d07947 */ /* 0x000fec0003800000 */
.L_x_44028:
        /* <DEDUP_REMOVED lines=10> */
.L_x_44036:
[----:B------:R-:W2:Y:S01]  /*94d0*/  LDG.E.U16 R0, desc[UR36][R4.64] ;  /* 0x0000002404007981 */ /* 0x000ea2000c1e1500 */
[----:B------:R-:W-:Y:S01]  /*94e0*/  PRMT R29, RZ, 0x7610, R29 ;  /* 0x00007610ff1d7816 */ /* 0x000fe2000000001d */
[----:B--2---:R-:W-:-:S05]  /*94f0*/  HADD2.F32 R0, -RZ, R0.H0_H0 ;  /* 0x20000000ff007230 */ /* 0x004fca0000004100 */
[----:B------:R-:W-:-:S04]  /*9500*/  F2FP.F16.F32.PACK_AB R0, RZ, R0 ;  /* 0x00000000ff00723e */ /* 0x000fc800000000ff */
[----:B------:R-:W-:Y:S01]  /*9510*/  PRMT R28, R0, 0x7610, R28 ;  /* 0x00007610001c7816 */ /* 0x000fe2000000001c */
[----:B------:R-:W-:Y:S06]  /*9520*/  BRA `(.L_x_44032) ;  /* 0x0000000c00907947 */ /* 0x000fec0003800000 */
.L_x_44035:
        /* <DEDUP_REMOVED lines=11> */
.L_x_44038:
[----:B------:R-:W2:Y:S02]  /*95e0*/  LDG.E R4, desc[UR36][R4.64] ;  /* 0x0000002404047981 */ /* 0x000ea4000c1e1900 */
[C---:B--2---:R-:W-:Y:S02]  /*95f0*/  PRMT R28, R4.reuse, 0x7610, R28 ;  /* 0x00007610041c7816 */ /* 0x044fe4000000001c */
[----:B------:R-:W-:Y:S01]  /*9600*/  PRMT R29, R4, 0x7632, R29 ;  /* 0x00007632041d7816 */ /* 0x000fe2000000001d */
[----:B------:R-:W-:Y:S06]  /*9610*/  BRA `(.L_x_44032) ;  /* 0x0000000c00547947 */ /* 0x000fec0003800000 */
.L_x_44037:
        /* <DEDUP_REMOVED lines=10> */
.L_x_44027:
        /* <DEDUP_REMOVED lines=15> */
.L_x_44041:
        /* <DEDUP_REMOVED lines=14> */
.L_x_44040:
        /* <DEDUP_REMOVED lines=29> */
.L_x_44043:
        /* <DEDUP_REMOVED lines=16> */
.L_x_44042:
[----:B------:R-:W2:Y:S01]  /*9b60*/  LDG.E.U16 R0, desc[UR36][R4.64] ;  /* 0x0000002404007981 */ /* 0x000ea2000c1e1500 */
[----:B------:R-:W-:Y:S01]  /*9b70*/  PRMT R29, RZ, 0x7610, R29 ;  /* 0x00007610ff1d7816 */ /* 0x000fe2000000001d */
[----:B--2---:R-:W-:-:S05]  /*9b80*/  IMAD.U32 R0, R0, 0x10000, RZ ;  /* 0x0001000000007824 */ /* 0x004fca00078e00ff */
[----:B------:R-:W-:-:S04]  /*9b90*/  F2FP.F16.F32.PACK_AB R0, RZ, R0 ;  /* 0x00000000ff00723e */ /* 0x000fc800000000ff */
[----:B------:R-:W-:Y:S01]  /*9ba0*/  PRMT R28, R0, 0x7610, R28 ;  /* 0x00007610001c7816 */ /* 0x000fe2000000001c */
[----:B------:R-:W-:Y:S06]  /*9bb0*/  BRA `(.L_x_44032) ;  /* 0x0000000400ec7947 */ /* 0x000fec0003800000 */
.L_x_44039:
        /* <DEDUP_REMOVED lines=14> */
.L_x_44046:
        /* <DEDUP_REMOVED lines=21> */
.L_x_44050:
[----:B------:R-:W-:Y:S05]  /*9df0*/  BSYNC B1 ;  /* 0x0000000000017941 */ /* 0x000fea0003800000 */
.L_x_44049:
[----:B------:R-:W-:Y:S01]  /*9e00*/  LEA R5, R0, 0x3b800000, 0x17 ;  /* 0x3b80000000057811 */ /* 0x000fe200078eb8ff */
[----:B------:R-:W-:-:S05]  /*9e10*/  IMAD.SHL.U32 R0, R3, 0x100000, RZ ;  /* 0x0010000003007824 */ /* 0x000fca00078e00ff */
[----:B------:R-:W-:-:S07]  /*9e20*/  LOP3.LUT R0, R5, R0, R6, 0xfe, !PT ;  /* 0x0000000005007212 */ /* 0x000fce00078efe06 */
.L_x_44048:
[----:B------:R-:W-:Y:S05]  /*9e30*/  BSYNC B0 ;  /* 0x0000000000007941 */ /* 0x000fea0003800000 */
.L_x_44047:
[----:B------:R-:W-:Y:S02]  /*9e40*/  F2FP.F16.F32.PACK_AB R0, RZ, R0 ;  /* 0x00000000ff00723e */ /* 0x000fe400000000ff */
[----:B------:R-:W-:Y:S02]  /*9e50*/  PRMT R29, RZ, 0x7610, R29 ;  /* 0x00007610ff1d7816 */ /* 0x000fe4000000001d */
[----:B------:R-:W-:Y:S01]  /*9e60*/  PRMT R28, R0, 0x7610, R28 ;  /* 0x00007610001c7816 */ /* 0x000fe2000000001c */
[----:B------:R-:W-:Y:S06]  /*9e70*/  BRA `(.L_x_44032) ;  /* 0x00000004003c7947 */ /* 0x000fec0003800000 */
.L_x_44045:
        /* <DEDUP_REMOVED lines=21> */
.L_x_44054:
[----:B------:R-:W-:Y:S05]  /*9fd0*/  BSYNC B1 ;  /* 0x0000000000017941 */ /* 0x000fea0003800000 */
.L_x_44053:
[----:B------:R-:W-:Y:S01]  /*9fe0*/  LEA R5, R0, 0x37800000, 0x17 ;  /* 0x3780000000057811 */ /* 0x000fe200078eb8ff */
[----:B------:R-:W-:-:S05]  /*9ff0*/  IMAD.SHL.U32 R0, R3, 0x200000, RZ ;  /* 0x0020000003007824 */ /* 0x000fca00078e00ff */
[----:B------:R-:W-:-:S07]  /*a000*/  LOP3.LUT R0, R5, R0, R6, 0xfe, !PT ;  /* 0x0000000005007212 */ /* 0x000fce00078efe06 */
.L_x_44052:
[----:B------:R-:W-:Y:S05]  /*a010*/  BSYNC B0 ;  /* 0x0000000000007941 */ /* 0x000fea0003800000 */
.L_x_44051:
[----:B------:R-:W-:Y:S02]  /*a020*/  F2FP.F16.F32.PACK_AB R0, RZ, R0 ;  /* 0x00000000ff00723e */ /* 0x000fe400000000ff */
[----:B------:R-:W-:Y:S02]  /*a030*/  PRMT R29, RZ, 0x7610, R29 ;  /* 0x00007610ff1d7816 */ /* 0x000fe4000000001d */
[----:B------:R-:W-:Y:S01]  /*a040*/  PRMT R28, R0, 0x7610, R28 ;  /* 0x00007610001c7816 */ /* 0x000fe2000000001c */
[----:B------:R-:W-:Y:S06]  /*a050*/  BRA `(.L_x_44032) ;  /* 0x0000000000c47947 */ /* 0x000fec0003800000 */
.L_x_44044:
        /* <DEDUP_REMOVED lines=14> */
.L_x_44058:
[----:B------:R-:W-:Y:S05]  /*a140*/  BSYNC B0 ;  /* 0x0000000000007941 */ /* 0x000fea0003800000 */
.L_x_44057:
[----:B------:R-:W-:Y:S02]  /*a150*/  F2FP.F16.F32.PACK_AB R0, RZ, R0 ;  /* 0x00000000ff00723e */ /* 0x000fe400000000ff */
[----:B------:R-:W-:Y:S02]  /*a160*/  PRMT R29, RZ, 0x7610, R29 ;  /* 0x00007610ff1d7816 */ /* 0x000fe4000000001d */
[----:B------:R-:W-:Y:S01]  /*a170*/  PRMT R28, R0, 0x7610, R28 ;  /* 0x00007610001c7816 */ /* 0x000fe2000000001c */
[----:B------:R-:W-:Y:S06]  /*a180*/  BRA `(.L_x_44032) ;  /* 0x0000000000787947 */ /* 0x000fec0003800000 */
.L_x_44031:
        /* <DEDUP_REMOVED lines=16> */
.L_x_44059:
[----:B------:R-:W-:Y:S02]  /*a290*/  PRMT R29, RZ, 0x7610, R29 ;  /* 0x00007610ff1d7816 */ /* 0x000fe4000000001d */
[----:B------:R-:W-:Y:S01]  /*a2a0*/  PRMT R28, RZ, 0x7610, R28 ;  /* 0x00007610ff1c7816 */ /* 0x000fe2000000001c */
[----:B------:R-:W-:Y:S06]  /*a2b0*/  BRA `(.L_x_44032) ;  /* 0x00000000002c7947 */ /* 0x000fec0003800000 */
.L_x_44056:
[----:B------:R-:W2:Y:S01]  /*a2c0*/  LDG.E.64 R4, desc[UR36][R4.64] ;  /* 0x0000002404047981 */ /* 0x000ea2000c1e1b00 */
[----:B------:R-:W-:Y:S01]  /*a2d0*/  PRMT R29, RZ, 0x7610, R29 ;  /* 0x00007610ff1d7816 */ /* 0x000fe2000000001d */
[----:B--2---:R-:W0:Y:S02]  /*a2e0*/  I2F.U64 R0, R4 ;  /* 0x0000000400007312 */ /* 0x004e240000301000 */
[----:B0-----:R-:W-:-:S04]  /*a2f0*/  F2FP.F16.F32.PACK_AB R0, RZ, R0 ;  /* 0x00000000ff00723e */ /* 0x001fc800000000ff */
[----:B------:R-:W-:Y:S01]  /*a300*/  PRMT R28, R0, 0x7610, R28 ;  /* 0x00007610001c7816 */ /* 0x000fe2000000001c */
[----:B------:R-:W-:Y:S06]  /*a310*/  BRA `(.L_x_44032) ;  /* 0x0000000000147947 */ /* 0x000fec0003800000 */
.L_x_44055:
[----:B------:R-:W2:Y:S01]  /*a320*/  LDG.E R4, desc[UR36][R4.64] ;  /* 0x0000002404047981 */ /* 0x000ea2000c1e1900 */
[----:B------:R-:W-:Y:S02]  /*a330*/  PRMT R29, RZ, 0x7610, R29 ;  /* 0x00007610ff1d7816 */ /* 0x000fe4000000001d */
[----:B--2---:R-:W-:-:S04]  /*a340*/  I2FP.F32.U32 R0, R4 ;  /* 0x0000000400007245 */ /* 0x004fc80000201000 */
[----:B------:R-:W-:-:S04]  /*a350*/  F2FP.F16.F32.PACK_AB R0, RZ, R0 ;  /* 0x00000000ff00723e */ /* 0x000fc800000000ff */
[----:B------:R-:W-:-:S07]  /*a360*/  PRMT R28, R0, 0x7610, R28 ;  /* 0x00007610001c7816 */ /* 0x000fce000000001c */
.L_x_44032:
[----:B------:R-:W-:Y:S01]  /*a370*/  ISETP.NE.AND P0, PT, R27, RZ, PT ;  /* 0x000000ff1b00720c */ /* 0x000fe20003f05270 */
[----:B------:R-:W-:-:S03]  /*a380*/  VIADD R30, R30, 0x80 ;  /* 0x000000801e1e7836 */ /* 0x000fc60000000000 */
[----:B------:R-:W-:-:S09]  /*a390*/  SEL R33, RZ, 0x1, !P0 ;  /* 0x00000001ff217807 */ /* 0x000fd20004000000 */
.L_x_43960:
[----:B------:R-:W-:Y:S05]  /*a3a0*/  BSYNC B6 ;  /* 0x0000000000067941 */ /* 0x000fea0003800000 */
.L_x_43959:
        /* <DEDUP_REMOVED lines=11> */
[----:B-1----:R-:W-:-:S04]  /*a460*/  PRMT R0, R6, 0x9910, RZ ;  /* 0x0000991006007816 */ /* 0x002fc800000000ff */
[----:B------:R-:W-:Y:S01]  /*a470*/  ISETP.GT.AND P1, PT, R0, 0x9, PT ;  /* 0x000000090000780c */ /* 0x000fe20003f24270 */
[----:B0-----:R-:W-:-:S04]  /*a480*/  IMAD R30, R7, 0x200, R30 ;  /* 0x00000200071e7824 */ /* 0x001fc800078e021e */
[----:B------:R-:W-:-:S05]  /*a490*/  IMAD R3, R30, UR4, RZ ;  /* 0x000000041e037c24 */ /* 0x000fca000f8e02ff */
[----:B--2---:R-:W-:-:S05]  /*a4a0*/  IADD3 R4, P0, R3, R4, RZ ;  /* 0x0000000403047210 */ /* 0x004fca0007f1e0ff */
        /* <DEDUP_REMOVED lines=14> */
.L_x_44065:
[----:B------:R-:W2:Y:S02]  /*a590*/  LDG.E.U8 R4, desc[UR36][R4.64] ;  /* 0x0000002404047981 */ /* 0x000ea4000c1e1100 */
[----:B--2---:R-:W-:-:S04]  /*a5a0*/  ISETP.NE.AND P0, PT, R4, RZ, PT ;  /* 0x000000ff0400720c */ /* 0x004fc80003f05270 */
[----:B------:R-:W-:Y:S01]  /*a5b0*/  P2R R27, PR, RZ, 0x1 ;  /* 0x00000001ff1b7803 */ /* 0x000fe20000000000 */
[----:B------:R-:W-:Y:S08]  /*a5c0*/  BRA `(.L_x_44067) ;  /* 0x0000000c00c47947 */ /* 0x000ff00003800000 */
.L_x_44064:
        /* <DEDUP_REMOVED lines=11> */
.L_x_44069:
[----:B------:R-:W2:Y:S02]  /*a680*/  LDG.E R4, desc[UR36][R4.64] ;  /* 0x0000002404047981 */ /* 0x000ea4000c1e1900 */
[----:B--2---:R-:W-:-:S04]  /*a690*/  ISETP.NE.AND P0, PT, R4, RZ, PT ;  /* 0x000000ff0400720c */ /* 0x004fc80003f05270 */
[----:B------:R-:W-:Y:S01]  /*a6a0*/  P2R R27, PR, RZ, 0x1 ;  /* 0x00000001ff1b7803 */ /* 0x000fe20000000000 */
[----:B------:R-:W-:Y:S08]  /*a6b0*/  BRA `(.L_x_44067) ;  /* 0x0000000c00887947 */ /* 0x000ff00003800000 */
.L_x_44068:
[----:B------:R-:W2:Y:S02]  /*a6c0*/  LDG.E.U16 R4, desc[UR36][R4.64] ;  /* 0x0000002404047981 */ /* 0x000ea4000c1e1500 */
[----:B--2---:R-:W-:-:S04]  /*a6d0*/  ISETP.NE.AND P0, PT, R4, RZ, PT ;  /* 0x000000ff0400720c */ /* 0x004fc80003f05270 */
[----:B------:R-:W-:Y:S01]  /*a6e0*/  P2R R27, PR, RZ, 0x1 ;  /* 0x00000001ff1b7803 */ /* 0x000fe20000000000 */
[----:B------:R-:W-:Y:S08]  /*a6f0*/  BRA `(.L_x_44067) ;  /* 0x0000000c00787947 */ /* 0x000ff00003800000 */
.L_x_44063:
        /* <DEDUP_REMOVED lines=10> */
.L_x_44071:
[----:B------:R-:W2:Y:S02]  /*a7a0*/  LDG.E.U16 R0, desc[UR36][R4.64] ;  /* 0x0000002404007981 */ /* 0x000ea4000c1e1500 */
[----:B--2---:R-:W-:-:S05]  /*a7b0*/  HADD2.F32 R0, -RZ, R0.H0_H0 ;  /* 0x20000000ff007230 */ /* 0x004fca0000004100 */
[----:B------:R-:W-:-:S04]  /*a7c0*/  FSETP.NEU.FTZ.AND P0, PT, R0, RZ, PT ;  /* 0x000000ff0000720b */ /* 0x000fc80003f1d000 */
[----:B------:R-:W-:Y:S01]  /*a7d0*/  P2R R27, PR, RZ, 0x1 ;  /* 0x00000001ff1b7803 */ /* 0x000fe20000000000 */
[----:B------:R-:W-:Y:S08]  /*a7e0*/  BRA `(.L_x_44067) ;  /* 0x0000000c003c7947 */ /* 0x000ff00003800000 */
.L_x_44070:
        /* <DEDUP_REMOVED lines=12> */
.L_x_44073:
        /* <DEDUP_REMOVED lines=11> */
.L_x_44072:
[----:B------:R-:W2:Y:S02]  /*a960*/  LDG.E.64 R4, desc[UR36][R4.64] ;  /* 0x0000002404047981 */ /* 0x000ea4000c1e1b00 */
[----:B--2---:R-:W-:-:S06]  /*a970*/  DSETP.NEU.AND P0, PT, R4, RZ, PT ;  /* 0x000000ff0400722a */ /* 0x004fcc0003f0d000 */
[----:B------:R-:W-:Y:S01]  /*a980*/  P2R R27, PR, RZ, 0x1 ;  /* 0x00000001ff1b7803 */ /* 0x000fe20000000000 */
[----:B------:R-:W-:Y:S07]  /*a990*/  BRA `(.L_x_44067) ;  /* 0x0000000800d07947 */ /* 0x000fee0003800000 */
.L_x_44062:
        /* <DEDUP_REMOVED lines=12> */
.L_x_44076:
[----:B------:R-:W2:Y:S02]  /*aa60*/  LDG.E.128 R4, desc[UR36][R4.64] ;  /* 0x0000002404047981 */ /* 0x000ea4000c1e1d00 */
[----:B--2---:R-:W-:-:S06]  /*aa70*/  DSETP.NEU.AND P0, PT, R6, RZ, PT ;  /* 0x000000ff0600722a */ /* 0x004fcc0003f0d000 */
[----:B------:R-:W-:-:S06]  /*aa80*/  DSETP.NEU.OR P0, PT, R4, RZ, P0 ;  /* 0x000000ff0400722a */ /* 0x000fcc000070d400 */
[----:B------:R-:W-:Y:S01]  /*aa90*/  P2R R27, PR, RZ, 0x1 ;  /* 0x00000001ff1b7803 */ /* 0x000fe20000000000 */
[----:B------:R-:W-:Y:S07]  /*aaa0*/  BRA `(.L_x_44067) ;  /* 0x00000008008c7947 */ /* 0x000fee0003800000 */
.L_x_44075:
        /* <DEDUP_REMOVED lines=28> */
.L_x_44078:
        /* <DEDUP_REMOVED lines=15> */
.L_x_44077:
[----:B------:R-:W2:Y:S02]  /*ad60*/  LDG.E.U16 R0, desc[UR36][R4.64] ;  /* 0x0000002404007981 */ /* 0x000ea4000c1e1500 */
[----:B--2---:R-:W-:-:S05]  /*ad70*/  IMAD.U32 R0, R0, 0x10000, RZ ;  /* 0x0001000000007824 */ /* 0x004fca00078e00ff */
[----:B------:R-:W-:-:S04]  /*ad80*/  FSETP.NEU.FTZ.AND P0, PT, R0, RZ, PT ;  /* 0x000000ff0000720b */ /* 0x000fc80003f1d000 */
[----:B------:R-:W-:Y:S01]  /*ad90*/  P2R R27, PR, RZ, 0x1 ;  /* 0x00000001ff1b7803 */ /* 0x000fe20000000000 */
[----:B------:R-:W-:Y:S08]  /*ada0*/  BRA `(.L_x_44067) ;  /* 0x0000000400cc7947 */ /* 0x000ff00003800000 */
.L_x_44074:
        /* <DEDUP_REMOVED lines=12> */
.L_x_44081:
        /* <DEDUP_REMOVED lines=21> */
.L_x_44085:
[----:B------:R-:W-:Y:S05]  /*afc0*/  BSYNC B1 ;  /* 0x0000000000017941 */ /* 0x000fea0003800000 */
.L_x_44084:
[----:B------:R-:W-:Y:S01]  /*afd0*/  LEA R5, R0, 0x3b800000, 0x17 ;  /* 0x3b80000000057811 */ /* 0x000fe200078eb8ff */
[----:B------:R-:W-:-:S05]  /*afe0*/  IMAD.SHL.U32 R0, R3, 0x100000, RZ ;  /* 0x0010000003007824 */ /* 0x000fca00078e00ff */
[----:B------:R-:W-:-:S07]  /*aff0*/  LOP3.LUT R0, R5, R0, R6, 0xfe, !PT ;  /* 0x0000000005007212 */ /* 0x000fce00078efe06 */
.L_x_44083:
[----:B------:R-:W-:Y:S05]  /*b000*/  BSYNC B0 ;  /* 0x0000000000007941 */ /* 0x000fea0003800000 */
.L_x_44082:
[----:B------:R-:W-:-:S04]  /*b010*/  FSETP.NEU.FTZ.AND P0, PT, R0, RZ, PT ;  /* 0x000000ff0000720b */ /* 0x000fc80003f1d000 */
[----:B------:R-:W-:Y:S01]  /*b020*/  P2R R27, PR, RZ, 0x1 ;  /* 0x00000001ff1b7803 */ /* 0x000fe20000000000 */
[----:B------:R-:W-:Y:S08]  /*b030*/  BRA `(.L_x_44067) ;  /* 0x0000000400287947 */ /* 0x000ff00003800000 */
.L_x_44080:
        /* <DEDUP_REMOVED lines=21> */
.L_x_44089:
[----:B------:R-:W-:Y:S05]  /*b190*/  BSYNC B1 ;  /* 0x0000000000017941 */ /* 0x000fea0003800000 */
.L_x_44088:
[----:B------:R-:W-:Y:S01]  /*b1a0*/  LEA R5, R0, 0x37800000, 0x17 ;  /* 0x3780000000057811 */ /* 0x000fe200078eb8ff */
[----:B------:R-:W-:-:S05]  /*b1b0*/  IMAD.SHL.U32 R0, R3, 0x200000, RZ ;  /* 0x0020000003007824 */ /* 0x000fca00078e00ff */
[----:B------:R-:W-:-:S07]  /*b1c0*/  LOP3.LUT R0, R5, R0, R6, 0xfe, !PT ;  /* 0x0000000005007212 */ /* 0x000fce00078efe06 */
.L_x_44087:
[----:B------:R-:W-:Y:S05]  /*b1d0*/  BSYNC B0 ;  /* 0x0000000000007941 */ /* 0x000fea0003800000 */
.L_x_44086:
[----:B------:R-:W-:-:S04]  /*b1e0*/  FSETP.NEU.FTZ.AND P0, PT, R0, RZ, PT ;  /* 0x000000ff0000720b */ /* 0x000fc80003f1d000 */
[----:B------:R-:W-:Y:S01]  /*b1f0*/  P2R R27, PR, RZ, 0x1 ;  /* 0x00000001ff1b7803 */ /* 0x000fe20000000000 */
[----:B------:R-:W-:Y:S08]  /*b200*/  BRA `(.L_x_44067) ;  /* 0x0000000000b47947 */ /* 0x000ff00003800000 */
.L_x_44079:
        /* <DEDUP_REMOVED lines=14> */
.L_x_44093:
[----:B------:R-:W-:Y:S05]  /*b2f0*/  BSYNC B0 ;  /* 0x0000000000007941 */ /* 0x000fea0003800000 */
.L_x_44092:
[----:B------:R-:W-:-:S04]  /*b300*/  FSETP.NEU.FTZ.AND P0, PT, R0, RZ, PT ;  /* 0x000000ff0000720b */ /* 0x000fc80003f1d000 */
[----:B------:R-:W-:Y:S01]  /*b310*/  P2R R27, PR, RZ, 0x1 ;  /* 0x00000001ff1b7803 */ /* 0x000fe20000000000 */
[----:B------:R-:W-:Y:S08]  /*b320*/  BRA `(.L_x_44067) ;  /* 0x00000000006c7947 */ /* 0x000ff00003800000 */
.L_x_44066:
        /* <DEDUP_REMOVED lines=16> */
.L_x_44094:
[----:B------:R-:W-:-:S04]  /*b430*/  PLOP3.LUT P0, PT, PT, PT, PT, 0x8, 0x0 ;  /* 0x000000000000781c */ /* 0x000fc80003f0e170 */
[----:B------:R-:W-:Y:S01]  /*b440*/  P2R R27, PR, RZ, 0x1 ;  /* 0x00000001ff1b7803 */ /* 0x000fe20000000000 */
[----:B------:R-:W-:Y:S08]  /*b450*/  BRA `(.L_x_44067) ;  /* 0x0000000000207947 */ /* 0x000ff00003800000 */
.L_x_44091:
[----:B------:R-:W2:Y:S02]  /*b460*/  LDG.E.64 R4, desc[UR36][R4.64] ;  /* 0x0000002404047981 */ /* 0x000ea4000c1e1b00 */
[----:B--2---:R-:W-:-:S04]  /*b470*/  ISETP.NE.U32.AND P0, PT, R4, RZ, PT ;  /* 0x000000ff0400720c */ /* 0x004fc80003f05070 */
[----:B------:R-:W-:-:S04]  /*b480*/  ISETP.NE.AND.EX P0, PT, R5, RZ, PT, P0 ;  /* 0x000000ff0500720c */ /* 0x000fc80003f05300 */
[----:B------:R-:W-:Y:S01]  /*b490*/  P2R R27, PR, RZ, 0x1 ;  /* 0x00000001ff1b7803 */ /* 0x000fe20000000000 */
[----:B------:R-:W-:Y:S08]  /*b4a0*/  BRA `(.L_x_44067) ;  /* 0x00000000000c7947 */ /* 0x000ff00003800000 */
.L_x_44090:
[----:B------:R-:W2:Y:S02]  /*b4b0*/  LDG.E R4, desc[UR36][R4.64] ;  /* 0x0000002404047981 */ /* 0x000ea4000c1e1900 */
[----:B--2---:R-:W-:-:S04]  /*b4c0*/  ISETP.NE.AND P0, PT, R4, RZ, PT ;  /* 0x000000ff0400720c */ /* 0x004fc80003f05270 */
[----:B------:R-:W-:-:S09]  /*b4d0*/  P2R R27, PR, RZ, 0x1 ;  /* 0x00000001ff1b7803 */ /* 0x000fd20000000000 */
.L_x_44067:
        /* <DEDUP_REMOVED lines=23> */
.L_x_44098:
[----:B------:R-:W2:Y:S01]  /*b650*/  LDG.E.U8 R4, desc[UR36][R4.64] ;  /* 0x0000002404047981 */ /* 0x000ea2000c1e1100 */
[----:B------:R-:W-:Y:S02]  /*b660*/  PRMT R31, RZ, 0x7610, R31 ;  /* 0x00007610ff1f7816 */ /* 0x000fe4000000001f */
[----:B--2---:R-:W-:-:S04]  /*b670*/  I2FP.F32.U32 R0, R4 ;  /* 0x0000000400007245 */ /* 0x004fc80000201000 */
[----:B------:R-:W-:-:S04]  /*b680*/  F2FP.F16.F32.PACK_AB R0, RZ, R0 ;  /* 0x00000000ff00723e */ /* 0x000fc800000000ff */
[----:B------:R-:W-:Y:S01]  /*b690*/  PRMT R32, R0, 0x7610, R32 ;  /* 0x0000761000207816 */ /* 0x000fe20000000020 */
[----:B------:R-:W-:Y:S06]  /*b6a0*/  BRA `(.L_x_44100) ;  /* 0x0000001000307947 */ /* 0x000fec0003800000 */
.L_x_44097:
        /* <DEDUP_REMOVED lines=12> */
.L_x_44102:
[----:B------:R-:W2:Y:S01]  /*b770*/  LDG.E R4, desc[UR36][R4.64] ;  /* 0x0000002404047981 */ /* 0x000ea2000c1e1900 */
[----:B------:R-:W-:Y:S02]  /*b780*/  PRMT R31, RZ, 0x7610, R31 ;  /* 0x00007610ff1f7816 */ /* 0x000fe4000000001f */
[----:B--2---:R-:W-:-:S04]  /*b790*/  I2FP.F32.S32 R0, R4 ;  /* 0x0000000400007245 */ /* 0x004fc80000201400 */
[----:B------:R-:W-:-:S04]  /*b7a0*/  F2FP.F16.F32.PACK_AB R0, RZ, R0 ;  /* 0x00000000ff00723e */ /* 0x000fc800000000ff */
[----:B------:R-:W-:Y:S01]  /*b7b0*/  PRMT R32, R0, 0x7610, R32 ;  /* 0x0000761000207816 */ /* 0x000fe20000000020 */
[----:B------:R-:W-:Y:S06]  /*b7c0*/  BRA `(.L_x_44100) ;  /* 0x0000000c00e87947 */ /* 0x000fec0003800000 */
.L_x_44101:
[----:B------:R-:W2:Y:S01]  /*b7d0*/  LDG.E.U16 R4, desc[UR36][R4.64] ;  /* 0x0000002404047981 */ /* 0x000ea2000c1e1500 */
[----:B------:R-:W-:Y:S01]  /*b7e0*/  PRMT R31, RZ, 0x7610, R31 ;  /* 0x00007610ff1f7816 */ /* 0x000fe2000000001f */
[----:B--2---:R-:W0:Y:S02]  /*b7f0*/  I2F.S16 R0, R4 ;  /* 0x0000000400007306 */ /* 0x004e240000101400 */
[----:B0-----:R-:W-:-:S04]  /*b800*/  F2FP.F16.F32.PACK_AB R0, RZ, R0 ;  /* 0x00000000ff00723e */ /* 0x001fc800000000ff */
[----:B------:R-:W-:Y:S01]  /*b810*/  PRMT R32, R0, 0x7610, R32 ;  /* 0x0000761000207816 */ /* 0x000fe20000000020 */
[----:B------:R-:W-:Y:S06]  /*b820*/  BRA `(.L_x_44100) ;  /* 0x0000000c00d07947 */ /* 0x000fec0003800000 */
.L_x_44096:
        /* <DEDUP_REMOVED lines=10> */
.L_x_44104:
[----:B------:R-:W2:Y:S01]  /*b8d0*/  LDG.E.U16 R0, desc[UR36][R4.64] ;  /* 0x0000002404007981 */ /* 0x000ea2000c1e1500 */
[----:B------:R-:W-:Y:S01]  /*b8e0*/  PRMT R31, RZ, 0x7610, R31 ;  /* 0x00007610ff1f7816 */ /* 0x000fe2000000001f */
[----:B--2---:R-:W-:-:S05]  /*b8f0*/  HADD2.F32 R0, -RZ, R0.H0_H0 ;  /* 0x20000000ff007230 */ /* 0x004fca0000004100 */
[----:B------:R-:W-:-:S04]  /*b900*/  F2FP.F16.F32.PACK_AB R0, RZ, R0 ;  /* 0x00000000ff00723e */ /* 0x000fc800000000ff */
[----:B------:R-:W-:Y:S01]  /*b910*/  PRMT R32, R0, 0x7610, R32 ;  /* 0x0000761000207816 */ /* 0x000fe20000000020 */
[----:B------:R-:W-:Y:S06]  /*b920*/  BRA `(.L_x_44100) ;  /* 0x0000000c00907947 */ /* 0x000fec0003800000 */
.L_x_44103:
        /* <DEDUP_REMOVED lines=11> */
.L_x_44106:
[----:B------:R-:W2:Y:S02]  /*b9e0*/  LDG.E R4, desc[UR36][R4.64] ;  /* 0x0000002404047981 */ /* 0x000ea4000c1e1900 */
[C---:B--2---:R-:W-:Y:S02]  /*b9f0*/  PRMT R32, R4.reuse, 0x7610, R32 ;  /* 0x0000761004207816 */ /* 0x044fe40000000020 */
[----:B------:R-:W-:Y:S01]  /*ba00*/  PRMT R31, R4, 0x7632, R31 ;  /* 0x00007632041f7816 */ /* 0x000fe2000000001f */
[----:B------:R-:W-:Y:S06]  /*ba10*/  BRA `(.L_x_44100) ;  /* 0x0000000c00547947 */ /* 0x000fec0003800000 */
.L_x_44105:
        /* <DEDUP_REMOVED lines=10> */
.L_x_44095:
        /* <DEDUP_REMOVED lines=15> */
.L_x_44109:
        /* <DEDUP_REMOVED lines=14> */
.L_x_44108:
        /* <DEDUP_REMOVED lines=29> */
.L_x_44111:
        /* <DEDUP_REMOVED lines=16> */
.L_x_44110:
[----:B------:R-:W2:Y:S01]  /*bf60*/  LDG.E.U16 R0, desc[UR36][R4.64] ;  /* 0x0000002404007981 */ /* 0x000ea2000c1e1500 */
[----:B------:R-:W-:Y:S01]  /*bf70*/  PRMT R31, RZ, 0x7610, R31 ;  /* 0x00007610ff1f7816 */ /* 0x000fe2000000001f */
[----:B--2---:R-:W-:-:S05]  /*bf80*/  IMAD.U32 R0, R0, 0x10000, RZ ;  /* 0x0001000000007824 */ /* 0x004fca00078e00ff */
[----:B------:R-:W-:-:S04]  /*bf90*/  F2FP.F16.F32.PACK_AB R0, RZ, R0 ;  /* 0x00000000ff00723e */ /* 0x000fc800000000ff */
[----:B------:R-:W-:Y:S01]  /*bfa0*/  PRMT R32, R0, 0x7610, R32 ;  /* 0x0000761000207816 */ /* 0x000fe20000000020 */
[----:B------:R-:W-:Y:S06]  /*bfb0*/  BRA `(.L_x_44100) ;  /* 0x0000000400ec7947 */ /* 0x000fec0003800000 */
.L_x_44107:
        /* <DEDUP_REMOVED lines=14> */
.L_x_44114:
        /* <DEDUP_REMOVED lines=21> */
.L_x_44118:
[----:B------:R-:W-:Y:S05]  /*c1f0*/  BSYNC B1 ;  /* 0x0000000000017941 */ /* 0x000fea0003800000 */
.L_x_44117:
[----:B------:R-:W-:Y:S01]  /*c200*/  LEA R5, R0, 0x3b800000, 0x17 ;  /* 0x3b80000000057811 */ /* 0x000fe200078eb8ff */
[----:B------:R-:W-:-:S05]  /*c210*/  IMAD.SHL.U32 R0, R3, 0x100000, RZ ;  /* 0x0010000003007824 */ /* 0x000fca00078e00ff */
[----:B------:R-:W-:-:S07]  /*c220*/  LOP3.LUT R0, R5, R0, R6, 0xfe, !PT ;  /* 0x0000000005007212 */ /* 0x000fce00078efe06 */
.L_x_44116:
[----:B------:R-:W-:Y:S05]  /*c230*/  BSYNC B0 ;  /* 0x0000000000007941 */ /* 0x000fea0003800000 */
.L_x_44115:
[----:B------:R-:W-:Y:S02]  /*c240*/  F2FP.F16.F32.PACK_AB R0, RZ, R0 ;  /* 0x00000000ff00723e */ /* 0x000fe400000000ff */
[----:B------:R-:W-:Y:S02]  /*c250*/  PRMT R31, RZ, 0x7610, R31 ;  /* 0x00007610ff1f7816 */ /* 0x000fe4000000001f */
[----:B------:R-:W-:Y:S01]  /*c260*/  PRMT R32, R0, 0x7610, R32 ;  /* 0x0000761000207816 */ /* 0x000fe20000000020 */
[----:B------:R-:W-:Y:S06]  /*c270*/  BRA `(.L_x_44100) ;  /* 0x00000004003c7947 */ /* 0x000fec0003800000 */
.L_x_44113:
        /* <DEDUP_REMOVED lines=21> */
.L_x_44122:
[----:B------:R-:W-:Y:S05]  /*c3d0*/  BSYNC B1 ;  /* 0x0000000000017941 */ /* 0x000fea0003800000 */
.L_x_44121:
[----:B------:R-:W-:Y:S01]  /*c3e0*/  LEA R5, R0, 0x37800000, 0x17 ;  /* 0x3780000000057811 */ /* 0x000fe200078eb8ff */
[----:B------:R-:W-:-:S05]  /*c3f0*/  IMAD.SHL.U32 R0, R3, 0x200000, RZ ;  /* 0x0020000003007824 */ /* 0x000fca00078e00ff */
[----:B------:R-:W-:-:S07]  /*c400*/  LOP3.LUT R0, R5, R0, R6, 0xfe, !PT ;  /* 0x0000000005007212 */ /* 0x000fce00078efe06 */
.L_x_44120:
[----:B------:R-:W-:Y:S05]  /*c410*/  BSYNC B0 ;  /* 0x0000000000007941 */ /* 0x000fea0003800000 */
.L_x_44119:
[----:B------:R-:W-:Y:S02]  /*c420*/  F2FP.F16.F32.PACK_AB R0, RZ, R0 ;  /* 0x00000000ff00723e */ /* 0x000fe400000000ff */
[----:B------:R-:W-:Y:S02]  /*c430*/  PRMT R31, RZ, 0x7610, R31 ;  /* 0x00007610ff1f7816 */ /* 0x000fe4000000001f */
[----:B------:R-:W-:Y:S01]  /*c440*/  PRMT R32, R0, 0x7610, R32 ;  /* 0x0000761000207816 */ /* 0x000fe20000000020 */
[----:B------:R-:W-:Y:S06]  /*c450*/  BRA `(.L_x_44100) ;  /* 0x0000000000c47947 */ /* 0x000fec0003800000 */
.L_x_44112:
        /* <DEDUP_REMOVED lines=14> */
.L_x_44126:
[----:B------:R-:W-:Y:S05]  /*c540*/  BSYNC B0 ;  /* 0x0000000000007941 */ /* 0x000fea0003800000 */
.L_x_44125:
[----:B------:R-:W-:Y:S02]  /*c550*/  F2FP.F16.F32.PACK_AB R0, RZ, R0 ;  /* 0x00000000ff00723e */ /* 0x000fe400000000ff */
[----:B------:R-:W-:Y:S02]  /*c560*/  PRMT R31, RZ, 0x7610, R31 ;  /* 0x00007610ff1f7816 */ /* 0x000fe4000000001f */
[----:B------:R-:W-:Y:S01]  /*c570*/  PRMT R32, R0, 0x7610, R32 ;  /* 0x0000761000207816 */ /* 0x000fe20000000020 */
[----:B------:R-:W-:Y:S06]  /*c580*/  BRA `(.L_x_44100) ;  /* 0x0000000000787947 */ /* 0x000fec0003800000 */
.L_x_44099:
        /* <DEDUP_REMOVED lines=16> */
.L_x_44127:
[----:B------:R-:W-:Y:S02]  /*c690*/  PRMT R31, RZ, 0x7610, R31 ;  /* 0x00007610ff1f7816 */ /* 0x000fe4000000001f */
[----:B------:R-:W-:Y:S01]  /*c6a0*/  PRMT R32, RZ, 0x7610, R32 ;  /* 0x00007610ff207816 */ /* 0x000fe20000000020 */
[----:B------:R-:W-:Y:S06]  /*c6b0*/  BRA `(.L_x_44100) ;  /* 0x00000000002c7947 */ /* 0x000fec0003800000 */
.L_x_44124:
[----:B------:R-:W2:Y:S01]  /*c6c0*/  LDG.E.64 R4, desc[UR36][R4.64] ;  /* 0x0000002404047981 */ /* 0x000ea2000c1e1b00 */
[----:B------:R-:W-:Y:S01]  /*c6d0*/  PRMT R31, RZ, 0x7610, R31 ;  /* 0x00007610ff1f7816 */ /* 0x000fe2000000001f */
[----:B--2---:R-:W0:Y:S02]  /*c6e0*/  I2F.U64 R0, R4 ;  /* 0x0000000400007312 */ /* 0x004e240000301000 */
[----:B0-----:R-:W-:-:S04]  /*c6f0*/  F2FP.F16.F32.PACK_AB R0, RZ, R0 ;  /* 0x00000000ff00723e */ /* 0x001fc800000000ff */
[----:B------:R-:W-:Y:S01]  /*c700*/  PRMT R32, R0, 0x7610, R32 ;  /* 0x0000761000207816 */ /* 0x000fe20000000020 */
[----:B------:R-:W-:Y:S06]  /*c710*/  BRA `(.L_x_44100) ;  /* 0x0000000000147947 */ /* 0x000fec0003800000 */
.L_x_44123:
[----:B------:R-:W2:Y:S01]  /*c720*/  LDG.E R4, desc[UR36][R4.64] ;  /* 0x0000002404047981 */ /* 0x000ea2000c1e1900 */
[----:B------:R-:W-:Y:S02]  /*c730*/  PRMT R31, RZ, 0x7610, R31 ;  /* 0x00007610ff1f7816 */ /* 0x000fe4000000001f */
[----:B--2---:R-:W-:-:S04]  /*c740*/  I2FP.F32.U32 R0, R4 ;  /* 0x0000000400007245 */ /* 0x004fc80000201000 */
[----:B------:R-:W-:-:S04]  /*c750*/  F2FP.F16.F32.PACK_AB R0, RZ, R0 ;  /* 0x00000000ff00723e */ /* 0x000fc800000000ff */
[----:B------:R-:W-:-:S07]  /*c760*/  PRMT R32, R0, 0x7610, R32 ;  /* 0x0000761000207816 */ /* 0x000fce0000000020 */
.L_x_44100:
        /* <DEDUP_REMOVED lines=22> */
.L_x_44131:
[----:B------:R-:W2:Y:S02]  /*c8d0*/  LDG.E.U8 R4, desc[UR36][R4.64] ;  /* 0x0000002404047981 */ /* 0x000ea4000c1e1100 */
[----:B--2---:R-:W-:-:S04]  /*c8e0*/  I2FP.F32.U32 R0, R4 ;  /* 0x0000000400007245 */ /* 0x004fc80000201000 */
[----:B------:R-:W-:Y:S02]  /*c8f0*/  F2FP.F16.F32.PACK_AB R3, RZ, R0 ;  /* 0x00000000ff03723e */ /* 0x000fe400000000ff */
[----:B------:R-:W-:Y:S01]  /*c900*/  PRMT R0, RZ, 0x7610, R0 ;  /* 0x00007610ff007816 */ /* 0x000fe20000000000 */
[----:B------:R-:W-:Y:S06]  /*c910*/  BRA `(.L_x_44133) ;  /* 0x0000000c00f47947 */ /* 0x000fec0003800000 */
.L_x_44130:
        /* <DEDUP_REMOVED lines=11> */
.L_x_44135:
[----:B------:R-:W2:Y:S02]  /*c9d0*/  LDG.E R4, desc[UR36][R4.64] ;  /* 0x0000002404047981 */ /* 0x000ea4000c1e1900 */
[----:B--2---:R-:W-:-:S04]  /*c9e0*/  I2FP.F32.S32 R0, R4 ;  /* 0x0000000400007245 */ /* 0x004fc80000201400 */
[----:B------:R-:W-:Y:S02]  /*c9f0*/  F2FP.F16.F32.PACK_AB R3, RZ, R0 ;  /* 0x00000000ff03723e */ /* 0x000fe400000000ff */
[----:B------:R-:W-:Y:S01]  /*ca00*/  PRMT R0, RZ, 0x7610, R0 ;  /* 0x00007610ff007816 */ /* 0x000fe20000000000 */
[----:B------:R-:W-:Y:S06]  /*ca10*/  BRA `(.L_x_44133) ;  /* 0x0000000c00b47947 */ /* 0x000fec0003800000 */
.L_x_44134:
[----:B------:R-:W2:Y:S02]  /*ca20*/  LDG.E.U16 R4, desc[UR36][R4.64] ;  /* 0x0000002404047981 */ /* 0x000ea4000c1e1500 */
[----:B--2---:R-:W0:Y:S02]  /*ca30*/  I2F.S16 R0, R4 ;  /* 0x0000000400007306 */ /* 0x004e240000101400 */
[----:B0-----:R-:W-:Y:S02]  /*ca40*/  F2FP.F16.F32.PACK_AB R3, RZ, R0 ;  /* 0x00000000ff03723e */ /* 0x001fe400000000ff */
[----:B------:R-:W-:Y:S01]  /*ca50*/  PRMT R0, RZ, 0x7610, R0 ;  /* 0x00007610ff007816 */ /* 0x000fe20000000000 */
[----:B------:R-:W-:Y:S06]  /*ca60*/  BRA `(.L_x_44133) ;  /* 0x0000000c00a07947 */ /* 0x000fec0003800000 */
.L_x_44129:
        /* <DEDUP_REMOVED lines=10> */
.L_x_44137:
[----:B------:R-:W2:Y:S02]  /*cb10*/  LDG.E.U16 R0, desc[UR36][R4.64] ;  /* 0x0000002404007981 */ /* 0x000ea4000c1e1500 */
[----:B--2---:R-:W-:-:S05]  /*cb20*/  HADD2.F32 R0, -RZ, R0.H0_H0 ;  /* 0x20000000ff007230 */ /* 0x004fca0000004100 */
[----:B------:R-:W-:Y:S02]  /*cb30*/  F2FP.F16.F32.PACK_AB R3, RZ, R0 ;  /* 0x00000000ff03723e */ /* 0x000fe400000000ff */
[----:B------:R-:W-:Y:S01]  /*cb40*/  PRMT R0, RZ, 0x7610, R0 ;  /* 0x00007610ff007816 */ /* 0x000fe20000000000 */
[----:B------:R-:W-:Y:S06]  /*cb50*/  BRA `(.L_x_44133) ;  /* 0x0000000c00647947 */ /* 0x000fec0003800000 */
.L_x_44136:
        /* <DEDUP_REMOVED lines=11> */
.L_x_44139:
[----:B------:R-:W2:Y:S02]  /*cc10*/  LDG.E R0, desc[UR36][R4.64] ;  /* 0x0000002404007981 */ /* 0x000ea4000c1e1900 */
[C---:B--2---:R-:W-:Y:S02]  /*cc20*/  PRMT R3, R0.reuse, 0x7610, R3 ;  /* 0x0000761000037816 */ /* 0x044fe40000000003 */
[----:B------:R-:W-:Y:S01]  /*cc30*/  PRMT R0, R0, 0x7632, R0 ;  /* 0x0000763200007816 */ /* 0x000fe20000000000 */
[----:B------:R-:W-:Y:S06]  /*cc40*/  BRA `(.L_x_44133) ;  /* 0x0000000c00287947 */ /* 0x000fec0003800000 */
.L_x_44138:
        /* <DEDUP_REMOVED lines=9> */
.L_x_44128:
        /* <DEDUP_REMOVED lines=14> */
.L_x_44142:
        /* <DEDUP_REMOVED lines=13> */
.L_x_44141:
        /* <DEDUP_REMOVED lines=29> */
.L_x_44144:
        /* <DEDUP_REMOVED lines=12> */
[----:B------:R-:W-:Y:S02]  /*d120*/  F2FP.F16.F32.PACK_AB R3, RZ, R0 ;  /* 0x00000000ff03723e */ /* 0x000fe400000000ff */
[----:B------:R-:W-:Y:S01]  /*d130*/  PRMT R0, RZ, 0x7610, R0 ;  /* 0x00007610ff007816 */ /* 0x000fe20000000000 */
[----:B------:R-:W-:Y:S06]  /*d140*/  BRA `(.L_x_44133) ;  /* 0x0000000400e87947 */ /* 0x000fec0003800000 */
.L_x_44143:
[----:B------:R-:W2:Y:S02]  /*d150*/  LDG.E.U16 R0, desc[UR36][R4.64] ;  /* 0x0000002404007981 */ /* 0x000ea4000c1e1500 */
[----:B--2---:R-:W-:-:S05]  /*d160*/  IMAD.U32 R0, R0, 0x10000, RZ ;  /* 0x0001000000007824 */ /* 0x004fca00078e00ff */
[----:B------:R-:W-:Y:S02]  /*d170*/  F2FP.F16.F32.PACK_AB R3, RZ, R0 ;  /* 0x00000000ff03723e */ /* 0x000fe400000000ff */
[----:B------:R-:W-:Y:S01]  /*d180*/  PRMT R0, RZ, 0x7610, R0 ;  /* 0x00007610ff007816 */ /* 0x000fe20000000000 */
[----:B------:R-:W-:Y:S06]  /*d190*/  BRA `(.L_x_44133) ;  /* 0x0000000400d47947 */ /* 0x000fec0003800000 */
.L_x_44140:
        /* <DEDUP_REMOVED lines=13> */
.L_x_44147:
        /* <DEDUP_REMOVED lines=21> */
.L_x_44151:
[----:B------:R-:W-:Y:S05]  /*d3c0*/  BSYNC B1 ;  /* 0x0000000000017941 */ /* 0x000fea0003800000 */
.L_x_44150:
[----:B------:R-:W-:Y:S01]  /*d3d0*/  LEA R5, R0, 0x3b800000, 0x17 ;  /* 0x3b80000000057811 */ /* 0x000fe200078eb8ff */
[----:B------:R-:W-:-:S05]  /*d3e0*/  IMAD.SHL.U32 R0, R3, 0x100000, RZ ;  /* 0x0010000003007824 */ /* 0x000fca00078e00ff */
[----:B------:R-:W-:-:S07]  /*d3f0*/  LOP3.LUT R0, R5, R0, R6, 0xfe, !PT ;  /* 0x0000000005007212 */ /* 0x000fce00078efe06 */
.L_x_44149:
[----:B------:R-:W-:Y:S05]  /*d400*/  BSYNC B0 ;  /* 0x0000000000007941 */ /* 0x000fea0003800000 */
.L_x_44148:
[----:B------:R-:W-:Y:S02]  /*d410*/  F2FP.F16.F32.PACK_AB R3, RZ, R0 ;  /* 0x00000000ff03723e */ /* 0x000fe400000000ff */
[----:B------:R-:W-:Y:S01]  /*d420*/  PRMT R0, RZ, 0x7610, R0 ;  /* 0x00007610ff007816 */ /* 0x000fe20000000000 */
[----:B------:R-:W-:Y:S06]  /*d430*/  BRA `(.L_x_44133) ;  /* 0x00000004002c7947 */ /* 0x000fec0003800000 */
.L_x_44146:
        /* <DEDUP_REMOVED lines=21> */
.L_x_44155:
[----:B------:R-:W-:Y:S05]  /*d590*/  BSYNC B1 ;  /* 0x0000000000017941 */ /* 0x000fea0003800000 */
.L_x_44154:
[----:B------:R-:W-:Y:S01]  /*d5a0*/  LEA R5, R0, 0x37800000, 0x17 ;  /* 0x3780000000057811 */ /* 0x000fe200078eb8ff */
[----:B------:R-:W-:-:S05]  /*d5b0*/  IMAD.SHL.U32 R0, R3, 0x200000, RZ ;  /* 0x0020000003007824 */ /* 0x000fca00078e00ff */
[----:B------:R-:W-:-:S07]  /*d5c0*/  LOP3.LUT R0, R5, R0, R6, 0xfe, !PT ;  /* 0x0000000005007212 */ /* 0x000fce00078efe06 */
.L_x_44153:
[----:B------:R-:W-:Y:S05]  /*d5d0*/  BSYNC B0 ;  /* 0x0000000000007941 */ /* 0x000fea0003800000 */
.L_x_44152:
[----:B------:R-:W-:Y:S02]  /*d5e0*/  F2FP.F16.F32.PACK_AB R3, RZ, R0 ;  /* 0x00000000ff03723e */ /* 0x000fe400000000ff */
[----:B------:R-:W-:Y:S01]  /*d5f0*/  PRMT R0, RZ, 0x7610, R0 ;  /* 0x00007610ff007816 */ /* 0x000fe20000000000 */
[----:B------:R-:W-:Y:S06]  /*d600*/  BRA `(.L_x_44133) ;  /* 0x0000000000b87947 */ /* 0x000fec0003800000 */
.L_x_44145:
        /* <DEDUP_REMOVED lines=14> */
.L_x_44159:
[----:B------:R-:W-:Y:S05]  /*d6f0*/  BSYNC B0 ;  /* 0x0000000000007941 */ /* 0x000fea0003800000 */
.L_x_44158:
[----:B------:R-:W-:Y:S02]  /*d700*/  F2FP.F16.F32.PACK_AB R3, RZ, R0 ;  /* 0x00000000ff03723e */ /* 0x000fe400000000ff */
[----:B------:R-:W-:Y:S01]  /*d710*/  PRMT R0, RZ, 0x7610, R0 ;  /* 0x00007610ff007816 */ /* 0x000fe20000000000 */
[----:B------:R-:W-:Y:S06]  /*d720*/  BRA `(.L_x_44133) ;  /* 0x0000000000707947 */ /* 0x000fec0003800000 */
.L_x_44132:
        /* <DEDUP_REMOVED lines=16> */
.L_x_44160:
[----:B------:R-:W-:Y:S02]  /*d830*/  PRMT R0, RZ, 0x7610, R0 ;  /* 0x00007610ff007816 */ /* 0x000fe40000000000 */
[----:B------:R-:W-:Y:S01]  /*d840*/  PRMT R3, RZ, 0x7610, R3 ;  /* 0x00007610ff037816 */ /* 0x000fe20000000003 */
[----:B------:R-:W-:Y:S06]  /*d850*/  BRA `(.L_x_44133) ;  /* 0x0000000000247947 */ /* 0x000fec0003800000 */
.L_x_44157:
[----:B------:R-:W2:Y:S02]  /*d860*/  LDG.E.64 R4, desc[UR36][R4.64] ;  /* 0x0000002404047981 */ /* 0x000ea4000c1e1b00 */
[----:B--2---:R-:W0:Y:S02]  /*d870*/  I2F.U64 R0, R4 ;  /* 0x0000000400007312 */ /* 0x004e240000301000 */
[----:B0-----:R-:W-:Y:S02]  /*d880*/  F2FP.F16.F32.PACK_AB R3, RZ, R0 ;  /* 0x00000000ff03723e */ /* 0x001fe400000000ff */
[----:B------:R-:W-:Y:S01]  /*d890*/  PRMT R0, RZ, 0x7610, R0 ;  /* 0x00007610ff007816 */ /* 0x000fe20000000000 */
[----:B------:R-:W-:Y:S06]  /*d8a0*/  BRA `(.L_x_44133) ;  /* 0x0000000000107947 */ /* 0x000fec0003800000 */
.L_x_44156:
[----:B------:R-:W2:Y:S02]  /*d8b0*/  LDG.E R4, desc[UR36][R4.64] ;  /* 0x0000002404047981 */ /* 0x000ea4000c1e1900 */
[----:B--2---:R-:W-:-:S04]  /*d8c0*/  I2FP.F32.U32 R0, R4 ;  /* 0x0000000400007245 */ /* 0x004fc80000201000 */
[----:B------:R-:W-:Y:S02]  /*d8d0*/  F2FP.F16.F32.PACK_AB R3, RZ, R0 ;  /* 0x00000000ff03723e */ /* 0x000fe400000000ff */
[----:B------:R-:W-:-:S07]  /*d8e0*/  PRMT R0, RZ, 0x7610, R0 ;  /* 0x00007610ff007816 */ /* 0x000fce0000000000 */
.L_x_44133:
[----:B------:R-:W-:-:S04]  /*d8f0*/  ISETP.NE.AND P0, PT, R27, RZ, PT ;  /* 0x000000ff1b00720c */ /* 0x000fc80003f05270 */
[----:B------:R-:W-:-:S09]  /*d900*/  SEL R34, RZ, 0x1, !P0 ;  /* 0x00000001ff227807 */ /* 0x000fd20004000000 */
.L_x_44061:
[----:B------:R-:W-:Y:S05]  /*d910*/  BSYNC B6 ;  /* 0x0000000000067941 */ /* 0x000fea0003800000 */
.L_x_44060:
[----:B------:R-:W0:Y:S01]  /*d920*/  S2R R27, SR_TID.X ;  /* 0x00000000001b7919 */ /* 0x000e220000002100 */
[----:B------:R-:W-:Y:S01]  /*d930*/  BSSY B6, `(.L_x_44161) ;  /* 0x000012f000067945 */ /* 0x000fe20003800000 */
[C---:B0-----:R-:W-:Y:S01]  /*d940*/  ISETP.GE.AND P0, PT, R27.reuse, R37, PT ;  /* 0x000000251b00720c */ /* 0x041fe20003f06270 */
[C---:B------:R-:W-:Y:S02]  /*d950*/  VIADD R6, R27.reuse, 0x100 ;  /* 0x000001001b067836 */ /* 0x040fe40000000000 */
[----:B------:R-:W-:-:S03]  /*d960*/  VIADD R30, R27, 0x80 ;  /* 0x000000801b1e7836 */ /* 0x000fc60000000000 */
[-C--:B------:R-:W-:Y:S01]  /*d970*/  ISETP.GE.AND P2, PT, R6, R37.reuse, PT ;  /* 0x000000250600720c */ /* 0x080fe20003f46270 */
[----:B------:R-:W-:Y:S01]  /*d980*/  VIADD R6, R27, 0x180 ;  /* 0x000001801b067836 */ /* 0x000fe20000000000 */
[----:B------:R-:W-:-:S04]  /*d990*/  ISETP.GE.AND P4, PT, R30, R37, PT ;  /* 0x000000251e00720c */ /* 0x000fc80003f86270 */
[----:B------:R-:W-:Y:S02]  /*d9a0*/  ISETP.GE.AND P1, PT, R6, R37, PT ;  /* 0x000000250600720c */ /* 0x000fe40003f26270 */
[----:B------:R-:W-:-:S05]  /*d9b0*/  @!P0 PRMT R36, R36, 0x9910, RZ ;  /* 0x0000991024248816 */ /* 0x000fca00000000ff */
[----:B------:R-:W-:Y:S01]  /*d9c0*/  @!P0 IMAD.MOV.U32 R6, RZ, RZ, R36 ;  /* 0x000000ffff068224 */ /* 0x000fe200078e0024 */
[----:B------:R-:W-:Y:S01]  /*d9d0*/  @!P2 PRMT R7, R33, 0x9910, RZ ;  /* 0x000099102107a816 */ /* 0x000fe200000000ff */
[----:B------:R-:W0:Y:S03]  /*d9e0*/  LDC.U8 R36, c[0x0][0x254] ;  /* 0x00009500ff247b82 */ /* 0x000e260000000000 */
[----:B------:R-:W-:Y:S02]  /*d9f0*/  @!P0 ISETP.NE.AND P5, PT, R6, RZ, PT ;  /* 0x000000ff0600820c */ /* 0x000fe40003fa5270 */
[----:B------:R-:W-:Y:S02]  /*da00*/  @!P4 PRMT R6, R35, 0x9910, RZ ;  /* 0x000099102306c816 */ /* 0x000fe400000000ff */
[----:B------:R-:W-:Y:S02]  /*da10*/  @!P1 PRMT R8, R34, 0x9910, RZ ;  /* 0x0000991022089816 */ /* 0x000fe400000000ff */
[----:B------:R-:W-:-:S02]  /*da20*/  @!P0 SEL R5, R17, R2, !P5 ;  /* 0x0000000211058207 */ /* 0x000fc40006800000 */
[----:B------:R-:W-:Y:S02]  /*da30*/  @!P4 ISETP.NE.AND P3, PT, R6, RZ, PT ;  /* 0x000000ff0600c20c */ /* 0x000fe40003f65270 */
[----:B------:R-:W-:Y:S02]  /*da40*/  @!P0 SEL R4, R16, R24, !P5 ;  /* 0x0000001810048207 */ /* 0x000fe40006800000 */
[----:B------:R-:W-:Y:S02]  /*da50*/  @!P2 ISETP.NE.AND P5, PT, R7, RZ, PT ;  /* 0x000000ff0700a20c */ /* 0x000fe40003fa5270 */
[----:B------:R-:W-:Y:S02]  /*da60*/  @!P1 ISETP.NE.AND P6, PT, R8, RZ, PT ;  /* 0x000000ff0800920c */ /* 0x000fe40003fc5270 */
[----:B------:R-:W-:Y:S02]  /*da70*/  @!P4 SEL R2, R23, R19, !P3 ;  /* 0x000000131702c207 */ /* 0x000fe40005800000 */
[----:B------:R-:W-:-:S02]  /*da80*/  @!P4 SEL R16, R22, R18, !P3 ;  /* 0x000000121610c207 */ /* 0x000fc40005800000 */
[----:B------:R-:W-:Y:S02]  /*da90*/  @!P2 SEL R17, R28, R26, !P5 ;  /* 0x0000001a1c11a207 */ /* 0x000fe40006800000 */
[----:B------:R-:W-:Y:S02]  /*daa0*/  @!P2 SEL R18, R29, R25, !P5 ;  /* 0x000000191d12a207 */ /* 0x000fe40006800000 */
[----:B------:R-:W-:Y:S02]  /*dab0*/  @!P1 SEL R19, R3, R32, !P6 ;  /* 0x0000002003139207 */ /* 0x000fe40007000000 */
[----:B------:R-:W-:Y:S01]  /*dac0*/  @!P1 SEL R22, R0, R31, !P6 ;  /* 0x0000001f00169207 */ /* 0x000fe20007000000 */
[----:B------:R-:W-:Y:S06]  /*dad0*/  @P0 BRA `(.L_x_44162) ;  /* 0x0000001000500947 */ /* 0x000fec0003800000 */
[----:B------:R-:W1:Y:S01]  /*dae0*/  S2R R10, SR_CTAID.X ;  /* 0x00000000000a7919 */ /* 0x000e620000002500 */
[----:B------:R-:W2:Y:S01]  /*daf0*/  LDC.64 R8, c[0x0][0x220] ;  /* 0x00008800ff087b82 */ /* 0x000ea20000000a00 */
[----:B0-----:R-:W-:Y:S01]  /*db00*/  PRMT R0, R36, 0x9910, RZ ;  /* 0x0000991024007816 */ /* 0x001fe200000000ff */
[----:B------:R-:W-:-:S03]  /*db10*/  ULDC UR4, c[0x0][0x258] ;  /* 0x0000960000047ab9 */ /* 0x000fc60000000800 */
[----:B------:R-:W-:Y:S01]  /*db20*/  ISETP.GT.AND P0, PT, R0, 0x9, PT ;  /* 0x000000090000780c */ /* 0x000fe20003f04270 */
[----:B-1----:R-:W-:-:S04]  /*db30*/  IMAD R27, R10, 0x200, R27 ;  /* 0x000002000a1b7824 */ /* 0x002fc800078e021b */
        /* <DEDUP_REMOVED lines=13> */
[----:B------:R-:W-:-:S04]  /*dc10*/  IMAD.MOV.U32 R27, RZ, RZ, R30 ;  /* 0x000000ffff1b7224 */ /* 0x000fc800078e001e */
[----:B------:R-:W0:Y:S02]  /*dc20*/  F2I.FTZ.TRUNC.NTZ R5, R5 ;  /* 0x0000000500057305 */ /* 0x000e24000021f100 */
[----:B0-----:R1:W-:Y:S01]  /*dc30*/  STG.E.U8 desc[UR36][R8.64], R5 ;  /* 0x0000000508007986 */ /* 0x0013e2000c101124 */
[----:B------:R-:W-:Y:S05]  /*dc40*/  BRA `(.L_x_44162) ;  /* 0x0000000c00f47947 */ /* 0x000fea0003800000 */
.L_x_44166:
[----:B------:R-:W-:Y:S02]  /*dc50*/  HADD2.F32 R5, -RZ, R5.H0_H0 ;  /* 0x20000005ff057230 */ /* 0x000fe40000004100 */
[----:B------:R-:W-:-:S04]  /*dc60*/  IMAD.MOV.U32 R27, RZ, RZ, R30 ;  /* 0x000000ffff1b7224 */ /* 0x000fc800078e001e */
[----:B------:R-:W0:Y:S02]  /*dc70*/  F2I.S64.TRUNC R4, R5 ;  /* 0x0000000500047311 */ /* 0x000e24000020d900 */
[----:B0-----:R2:W-:Y:S01]  /*dc80*/  STG.E.U8 desc[UR36][R8.64], R4 ;  /* 0x0000000408007986 */ /* 0x0015e2000c101124 */
[----:B------:R-:W-:Y:S05]  /*dc90*/  BRA `(.L_x_44162) ;  /* 0x0000000c00e07947 */ /* 0x000fea0003800000 */
.L_x_44165:
        /* <DEDUP_REMOVED lines=11> */
.L_x_44169:
[----:B------:R-:W-:Y:S02]  /*dd50*/  HADD2.F32 R5, -RZ, R5.H0_H0 ;  /* 0x20000005ff057230 */ /* 0x000fe40000004100 */
[----:B------:R-:W-:-:S04]  /*dd60*/  IMAD.MOV.U32 R27, RZ, RZ, R30 ;  /* 0x000000ffff1b7224 */ /* 0x000fc800078e001e */
[----:B------:R-:W0:Y:S02]  /*dd70*/  F2I.FTZ.TRUNC.NTZ R5, R5 ;  /* 0x0000000500057305 */ /* 0x000e24000021f100 */
[----:B0-----:R0:W-:Y:S01]  /*dd80*/  STG.E desc[UR36][R8.64], R5 ;  /* 0x0000000508007986 */ /* 0x0011e2000c101924 */
[----:B------:R-:W-:Y:S05]  /*dd90*/  BRA `(.L_x_44162) ;  /* 0x0000000c00a07947 */ /* 0x000fea0003800000 */
.L_x_44168:
[----:B------:R-:W-:Y:S02]  /*dda0*/  HADD2.F32 R5, -RZ, R5.H0_H0 ;  /* 0x20000005ff057230 */ /* 0x000fe40000004100 */
[----:B------:R-:W-:-:S04]  /*ddb0*/  IMAD.MOV.U32 R27, RZ, RZ, R30 ;  /* 0x000000ffff1b7224 */ /* 0x000fc800078e001e */
[----:B------:R-:W0:Y:S02]  /*ddc0*/  F2I.FTZ.TRUNC.NTZ R5, R5 ;  /* 0x0000000500057305 */ /* 0x000e24000021f100 */
[----:B0-----:R3:W-:Y:S01]  /*ddd0*/  STG.E.U16 desc[UR36][R8.64], R5 ;  /* 0x0000000508007986 */ /* 0x0017e2000c101524 */
[----:B------:R-:W-:Y:S05]  /*dde0*/  BRA `(.L_x_44162) ;  /* 0x0000000c008c7947 */ /* 0x000fea0003800000 */
.L_x_44164:
        /* <DEDUP_REMOVED lines=10> */
.L_x_44171:
[----:B------:R0:W-:Y:S01]  /*de90*/  STG.E.U16 desc[UR36][R8.64], R5 ;  /* 0x0000000508007986 */ /* 0x0001e2000c101524 */
[----:B------:R-:W-:Y:S01]  /*dea0*/  IMAD.MOV.U32 R27, RZ, RZ, R30 ;  /* 0x000000ffff1b7224 */ /* 0x000fe200078e001e */
[----:B------:R-:W-:Y:S06]  /*deb0*/  BRA `(.L_x_44162) ;  /* 0x0000000c00587947 */ /* 0x000fec0003800000 */
.L_x_44170:
[----:B------:R-:W-:-:S13]  /*dec0*/  ISETP.NE.AND P0, PT, R0, 0x7, PT ;  /* 0x000000070000780c */ /* 0x000fda0003f05270 */
[----:B------:R-:W-:Y:S05]  /*ded0*/  @!P0 BRA `(.L_x_44172) ;  /* 0x0000000000348947 */ /* 0x000fea0003800000 */
[----:B------:R-:W-:-:S13]  /*dee0*/  ISETP.NE.AND P0, PT, R0, 0x8, PT ;  /* 0x000000080000780c */ /* 0x000fda0003f05270 */
[----:B------:R-:W-:Y:S05]  /*def0*/  @!P0 BRA `(.L_x_44173) ;  /* 0x00000000001c8947 */ /* 0x000fea0003800000 */
[----:B------:R-:W-:-:S13]  /*df00*/  ISETP.NE.AND P0, PT, R0, 0x9, PT ;  /* 0x000000090000780c */ /* 0x000fda0003f05270 */
[----:B------:R-:W-:Y:S05]  /*df10*/  @P0 BRA `(.L_x_44167) ;  /* 0x0000000800d40947 */ /* 0x000fea0003800000 */
[----:B------:R-:W-:Y:S02]  /*df20*/  HADD2.F32 R7, -RZ, R4.H0_H0 ;  /* 0x20000004ff077230 */ /* 0x000fe40000004100 */
[----:B------:R-:W-:Y:S02]  /*df30*/  HADD2.F32 R6, -RZ, R5.H0_H0 ;  /* 0x20000005ff067230 */ /* 0x000fe40000004100 */
[----:B------:R-:W-:-:S03]  /*df40*/  IMAD.MOV.U32 R27, RZ, RZ, R30 ;  /* 0x000000ffff1b7224 */ /* 0x000fc600078e001e */
[----:B------:R0:W-:Y:S01]  /*df50*/  STG.E.64 desc[UR36][R8.64], R6 ;  /* 0x0000000608007986 */ /* 0x0001e2000c101b24 */
[----:B------:R-:W-:Y:S05]  /*df60*/  BRA `(.L_x_44162) ;  /* 0x0000000c002c7947 */ /* 0x000fea0003800000 */
.L_x_44173:
[----:B------:R-:W-:Y:S01]  /*df70*/  PRMT R5, R5, 0x5410, R4 ;  /* 0x0000541005057816 */ /* 0x000fe20000000004 */
[----:B------:R-:W-:-:S04]  /*df80*/  IMAD.MOV.U32 R27, RZ, RZ, R30 ;  /* 0x000000ffff1b7224 */ /* 0x000fc800078e001e */
[----:B------:R0:W-:Y:S01]  /*df90*/  STG.E desc[UR36][R8.64], R5 ;  /* 0x0000000508007986 */ /* 0x0001e2000c101924 */
[----:B------:R-:W-:Y:S05]  /*dfa0*/  BRA `(.L_x_44162) ;  /* 0x0000000c001c7947 */ /* 0x000fea0003800000 */
.L_x_44172:
[----:B------:R-:W-:Y:S02]  /*dfb0*/  HADD2.F32 R4, -RZ, R5.H0_H0 ;  /* 0x20000005ff047230 */ /* 0x000fe40000004100 */
[----:B------:R-:W-:-:S03]  /*dfc0*/  IMAD.MOV.U32 R27, RZ, RZ, R30 ;  /* 0x000000ffff1b7224 */ /* 0x000fc600078e001e */
[----:B------:R-:W-:-:S06]  /*dfd0*/  FMUL.FTZ R4, R4, 1 ;  /* 0x3f80000004047820 */ /* 0x000fcc0000410000 */
[----:B------:R-:W0:Y:S02]  /*dfe0*/  F2F.F64.F32 R4, R4 ;  /* 0x0000000400047310 */ /* 0x000e240000201800 */
[----:B0-----:R0:W-:Y:S01]  /*dff0*/  STG.E.64 desc[UR36][R8.64], R4 ;  /* 0x0000000408007986 */ /* 0x0011e2000c101b24 */
[----:B------:R-:W-:Y:S05]  /*e000*/  BRA `(.L_x_44162) ;  /* 0x0000000c00047947 */ /* 0x000fea0003800000 */
.L_x_44163:
        /* <DEDUP_REMOVED lines=9> */
[----:B------:R-:W-:Y:S02]  /*e0a0*/  IMAD.MOV.U32 R3, RZ, RZ, 0x1 ;  /* 0x00000001ff037424 */ /* 0x000fe400078e00ff */
[----:B------:R-:W-:Y:S01]  /*e0b0*/  IMAD.MOV.U32 R27, RZ, RZ, R30 ;  /* 0x000000ffff1b7224 */ /* 0x000fe200078e001e */
[----:B------:R-:W-:-:S13]  /*e0c0*/  FSETP.NEU.FTZ.AND P0, PT, R5, RZ, PT ;  /* 0x000000ff0500720b */ /* 0x000fda0003f1d000 */
[----:B------:R-:W-:-:S05]  /*e0d0*/  @!P0 HADD2.F32 R4, -RZ, R4.H0_H0 ;  /* 0x20000004ff048230 */ /* 0x000fca0000004100 */
[----:B------:R-:W-:-:S04]  /*e0e0*/  @!P0 FSETP.NEU.FTZ.AND P1, PT, R4, RZ, PT ;  /* 0x000000ff0400820b */ /* 0x000fc80003f3d000 */
[----:B------:R-:W-:-:S05]  /*e0f0*/  @!P0 SEL R3, RZ, 0x1, !P1 ;  /* 0x00000001ff038807 */ /* 0x000fca0004800000 */
[----:B------:R0:W-:Y:S01]  /*e100*/  STG.E.U8 desc[UR36][R8.64], R3 ;  /* 0x0000000308007986 */ /* 0x0001e2000c101124 */
[----:B------:R-:W-:Y:S05]  /*e110*/  BRA `(.L_x_44162) ;  /* 0x0000000800c07947 */ /* 0x000fea0003800000 */
.L_x_44176:
[----:B------:R-:W-:Y:S02]  /*e120*/  HADD2.F32 R6, -RZ, R4.H0_H0 ;  /* 0x20000004ff067230 */ /* 0x000fe40000004100 */
[----:B------:R-:W-:Y:S02]  /*e130*/  HADD2.F32 R5, -RZ, R5.H0_H0 ;  /* 0x20000005ff057230 */ /* 0x000fe40000004100 */
[----:B------:R-:W-:Y:S02]  /*e140*/  IMAD.MOV.U32 R27, RZ, RZ, R30 ;  /* 0x000000ffff1b7224 */ /* 0x000fe400078e001e */
[----:B------:R-:W-:Y:S01]  /*e150*/  FMUL.FTZ R6, R6, 1 ;  /* 0x3f80000006067820 */ /* 0x000fe20000410000 */
[----:B------:R-:W-:-:S05]  /*e160*/  FMUL.FTZ R5, R5, 1 ;  /* 0x3f80000005057820 */ /* 0x000fca0000410000 */
[----:B------:R-:W-:Y:S08]  /*e170*/  F2F.F64.F32 R6, R6 ;  /* 0x0000000600067310 */ /* 0x000ff00000201800 */
[----:B------:R-:W0:Y:S02]  /*e180*/  F2F.F64.F32 R4, R5 ;  /* 0x0000000500047310 */ /* 0x000e240000201800 */
[----:B0-----:R0:W-:Y:S01]  /*e190*/  STG.E.128 desc[UR36][R8.64], R4 ;  /* 0x0000000408007986 */ /* 0x0011e2000c101d24 */
[----:B------:R-:W-:Y:S05]  /*e1a0*/  BRA `(.L_x_44162) ;  /* 0x00000008009c7947 */ /* 0x000fea0003800000 */
.L_x_44175:
        /* <DEDUP_REMOVED lines=21> */
.L_x_44180:
[----:B------:R-:W-:Y:S05]  /*e300*/  BSYNC B0 ;  /* 0x0000000000007941 */ /* 0x000fea0003800000 */
.L_x_44179:
[----:B------:R-:W-:Y:S01]  /*e310*/  LOP3.LUT R5, R0, R5, RZ, 0xfc, !PT ;  /* 0x0000000500057212 */ /* 0x000fe200078efcff */
[----:B------:R-:W-:-:S04]  /*e320*/  IMAD.MOV.U32 R27, RZ, RZ, R30 ;  /* 0x000000ffff1b7224 */ /* 0x000fc800078e001e */
[----:B------:R0:W-:Y:S01]  /*e330*/  STG.E.U8 desc[UR36][R8.64], R5 ;  /* 0x0000000508007986 */ /* 0x0001e2000c101124 */
[----:B------:R-:W-:Y:S05]  /*e340*/  BRA `(.L_x_44162) ;  /* 0x0000000800347947 */ /* 0x000fea0003800000 */
.L_x_44178:
        /* <DEDUP_REMOVED lines=13> */
.L_x_44182:
[----:B------:R-:W-:Y:S01]  /*e420*/  IMAD.MOV.U32 R0, RZ, RZ, 0x7f ;  /* 0x0000007fff007424 */ /* 0x000fe200078e00ff */
[----:B------:R-:W-:-:S04]  /*e430*/  ISETP.GT.U32.AND P0, PT, R3, 0x7f800000, PT ;  /* 0x7f8000000300780c */ /* 0x000fc80003f04070 */
[----:B------:R-:W-:-:S09]  /*e440*/  SEL R0, R0, 0x7c, P0 ;  /* 0x0000007c00007807 */ /* 0x000fd20000000000 */
.L_x_44183:
[----:B------:R-:W-:Y:S05]  /*e450*/  BSYNC B0 ;  /* 0x0000000000007941 */ /* 0x000fea0003800000 */
.L_x_44181:
[----:B------:R-:W-:Y:S01]  /*e460*/  LOP3.LUT R3, R5, 0x80000000, RZ, 0xc0, !PT ;  /* 0x8000000005037812 */ /* 0x000fe200078ec0ff */
[----:B------:R-:W-:-:S03]  /*e470*/  IMAD.MOV.U32 R27, RZ, RZ, R30 ;  /* 0x000000ffff1b7224 */ /* 0x000fc600078e001e */
[----:B------:R-:W-:-:S04]  /*e480*/  SHF.R.U32.HI R3, RZ, 0x18, R3 ;  /* 0x00000018ff037819 */ /* 0x000fc80000011603 */
[----:B------:R-:W-:-:S05]  /*e490*/  LOP3.LUT R3, R0, R3, RZ, 0xfc, !PT ;  /* 0x0000000300037212 */ /* 0x000fca00078efcff */
[----:B------:R0:W-:Y:S01]  /*e4a0*/  STG.E.U8 desc[UR36][R8.64], R3 ;  /* 0x0000000308007986 */ /* 0x0001e2000c101124 */
[----:B------:R-:W-:Y:S05]  /*e4b0*/  BRA `(.L_x_44162) ;  /* 0x0000000400d87947 */ /* 0x000fea0003800000 */
.L_x_44177:
[----:B------:R-:W-:Y:S02]  /*e4c0*/  HADD2.F32 R0, -RZ, R5.H0_H0 ;  /* 0x20000005ff007230 */ /* 0x000fe40000004100 */
[----:B------:R-:W-:-:S03]  /*e4d0*/  IMAD.MOV.U32 R27, RZ, RZ, R30 ;  /* 0x000000ffff1b7224 */ /* 0x000fc600078e001e */
[----:B------:R-:W-:-:S05]  /*e4e0*/  F2FP.BF16.F32.PACK_AB R0, RZ, R0 ;  /* 0x00000000ff00723e */ /* 0x000fca00000010ff */
[----:B------:R0:W-:Y:S01]  /*e4f0*/  STG.E.U16 desc[UR36][R8.64], R0 ;  /* 0x0000000008007986 */ /* 0x0001e2000c101524 */
[----:B------:R-:W-:Y:S05]  /*e500*/  BRA `(.L_x_44162) ;  /* 0x0000000400c47947 */ /* 0x000fea0003800000 */
.L_x_44174:
        /* <DEDUP_REMOVED lines=13> */
.L_x_44186:
        /* <DEDUP_REMOVED lines=17> */
.L_x_44189:
[----:B------:R-:W-:-:S04]  /*e6f0*/  LOP3.LUT R3, R5, 0x80000000, RZ, 0xc0, !PT ;  /* 0x8000000005037812 */ /* 0x000fc800078ec0ff */
[----:B------:R-:W-:-:S04]  /*e700*/  SHF.R.U32.HI R3, RZ, 0x18, R3 ;  /* 0x00000018ff037819 */ /* 0x000fc80000011603 */
[----:B------:R-:W-:-:S04]  /*e710*/  LOP3.LUT R0, R0, R3, RZ, 0xfc, !PT ;  /* 0x0000000300007212 */ /* 0x000fc800078efcff */
[----:B------:R-:W-:-:S07]  /*e720*/  PRMT R4, R0, 0x7610, R4 ;  /* 0x0000761000047816 */ /* 0x000fce0000000004 */
.L_x_44188:
[----:B------:R-:W-:Y:S05]  /*e730*/  BSYNC B0 ;  /* 0x0000000000007941 */ /* 0x000fea0003800000 */
.L_x_44187:
[----:B------:R0:W-:Y:S01]  /*e740*/  STG.E.U8 desc[UR36][R8.64], R4 ;  /* 0x0000000408007986 */ /* 0x0001e2000c101124 */
[----:B------:R-:W-:Y:S01]  /*e750*/  IMAD.MOV.U32 R27, RZ, RZ, R30 ;  /* 0x000000ffff1b7224 */ /* 0x000fe200078e001e */
[----:B------:R-:W-:Y:S06]  /*e760*/  BRA `(.L_x_44162) ;  /* 0x00000004002c7947 */ /* 0x000fec0003800000 */
.L_x_44185:
        /* <DEDUP_REMOVED lines=17> */
.L_x_44192:
[----:B------:R-:W-:-:S04]  /*e880*/  LOP3.LUT R3, R5, 0x80000000, RZ, 0xc0, !PT ;  /* 0x8000000005037812 */ /* 0x000fc800078ec0ff */
[----:B------:R-:W-:-:S04]  /*e890*/  SHF.R.U32.HI R3, RZ, 0x18, R3 ;  /* 0x00000018ff037819 */ /* 0x000fc80000011603 */
[----:B------:R-:W-:-:S04]  /*e8a0*/  LOP3.LUT R0, R0, R3, RZ, 0xfc, !PT ;  /* 0x0000000300007212 */ /* 0x000fc800078efcff */
[----:B------:R-:W-:-:S07]  /*e8b0*/  PRMT R4, R0, 0x7610, R4 ;  /* 0x0000761000047816 */ /* 0x000fce0000000004 */
.L_x_44191:
[----:B------:R-:W-:Y:S05]  /*e8c0*/  BSYNC B0 ;  /* 0x0000000000007941 */ /* 0x000fea0003800000 */
.L_x_44190:
[----:B------:R0:W-:Y:S01]  /*e8d0*/  STG.E.U8 desc[UR36][R8.64], R4 ;  /* 0x0000000408007986 */ /* 0x0001e2000c101124 */
[----:B------:R-:W-:Y:S01]  /*e8e0*/  IMAD.MOV.U32 R27, RZ, RZ, R30 ;  /* 0x000000ffff1b7224 */ /* 0x000fe200078e001e */
[----:B------:R-:W-:Y:S06]  /*e8f0*/  BRA `(.L_x_44162) ;  /* 0x0000000000c87947 */ /* 0x000fec0003800000 */
.L_x_44184:
        /* <DEDUP_REMOVED lines=23> */
.L_x_44167:
        /* <DEDUP_REMOVED lines=16> */
.L_x_44195:
[----:B------:R-:W-:Y:S01]  /*eb70*/  IMAD.MOV.U32 R27, RZ, RZ, R30 ;  /* 0x000000ffff1b7224 */ /* 0x000fe200078e001e */
[----:B------:R-:W-:Y:S06]  /*eb80*/  BRA `(.L_x_44162) ;  /* 0x0000000000247947 */ /* 0x000fec0003800000 */
.L_x_44194:
[----:B------:R-:W-:Y:S02]  /*eb90*/  HADD2.F32 R5, -RZ, R5.H0_H0 ;  /* 0x20000005ff057230 */ /* 0x000fe40000004100 */
[----:B------:R-:W-:-:S04]  /*eba0*/  IMAD.MOV.U32 R27, RZ, RZ, R30 ;  /* 0x000000ffff1b7224 */ /* 0x000fc800078e001e */
[----:B------:R-:W0:Y:S02]  /*ebb0*/  F2I.U64.TRUNC R4, R5 ;  /* 0x0000000500047311 */ /* 0x000e24000020d800 */
[----:B0-----:R0:W-:Y:S01]  /*ebc0*/  STG.E.64 desc[UR36][R8.64], R4 ;  /* 0x0000000408007986 */ /* 0x0011e2000c101b24 */
[----:B------:R-:W-:Y:S05]  /*ebd0*/  BRA `(.L_x_44162) ;  /* 0x0000000000107947 */ /* 0x000fea0003800000 */
.L_x_44193:
[----:B------:R-:W-:Y:S02]  /*ebe0*/  HADD2.F32 R5, -RZ, R5.H0_H0 ;  /* 0x20000005ff057230 */ /* 0x000fe40000004100 */
[----:B------:R-:W-:-:S04]  /*ebf0*/  IMAD.MOV.U32 R27, RZ, RZ, R30 ;  /* 0x000000ffff1b7224 */ /* 0x000fc800078e001e */
[----:B------:R-:W0:Y:S02]  /*ec00*/  F2I.FTZ.U32.TRUNC.NTZ R5, R5 ;  /* 0x0000000500057305 */ /* 0x000e24000021f000 */
[----:B0-----:R0:W-:Y:S02]  /*ec10*/  STG.E desc[UR36][R8.64], R5 ;  /* 0x0000000508007986 */ /* 0x0011e4000c101924 */
.L_x_44162:
[----:B------:R-:W-:Y:S05]  /*ec20*/  BSYNC B6 ;  /* 0x0000000000067941 */ /* 0x000fea0003800000 */
.L_x_44161:
[----:B------:R-:W-:Y:S01]  /*ec30*/  ISETP.GE.AND P0, PT, R27, R37, PT ;  /* 0x000000251b00720c */ /* 0x000fe20003f06270 */
[----:B------:R-:W-:-:S12]  /*ec40*/  BSSY B6, `(.L_x_44196) ;  /* 0x0000203000067945 */ /* 0x000fd80003800000 */
[----:B------:R-:W-:Y:S05]  /*ec50*/  @P0 BRA `(.L_x_44197) ;  /* 0x0000002000040947 */ /* 0x000fea0003800000 */
[----:B------:R-:W5:Y:S01]  /*ec60*/  S2R R23, SR_CTAID.X ;  /* 0x0000000000177919 */ /* 0x000f620000002500 */
[----:B01234-:R-:W0:Y:S01]  /*ec70*/  LDC.64 R8, c[0x0][0x220] ;  /* 0x00008800ff087b82 */ /* 0x01fe220000000a00 */
[----:B------:R-:W-:Y:S01]  /*ec80*/  PRMT R4, R36, 0x9910, RZ ;  /* 0x0000991024047816 */ /* 0x000fe200000000ff */
        /* <DEDUP_REMOVED lines=20> */
.L_x_44201:
[----:B------:R-:W-:-:S06]  /*edd0*/  HADD2.F32 R3, -RZ, R2.H0_H0 ;  /* 0x20000002ff037230 */ /* 0x000fcc0000004100 */
[----:B------:R-:W0:Y:S02]  /*ede0*/  F2I.S64.TRUNC R2, R3 ;  /* 0x0000000300027311 */ /* 0x000e24000020d900 */
[----:B0-----:R1:W-:Y:S01]  /*edf0*/  STG.E.U8 desc[UR36][R8.64], R2 ;  /* 0x0000000208007986 */ /* 0x0013e2000c101124 */
[----:B------:R-:W-:Y:S05]  /*ee00*/  BRA `(.L_x_44203) ;  /* 0x0000000c00907947 */ /* 0x000fea0003800000 */
.L_x_44200:
        /* <DEDUP_REMOVED lines=10> */
.L_x_44205:
[----:B------:R-:W-:-:S04]  /*eeb0*/  HADD2.F32 R2, -RZ, R2.H0_H0 ;  /* 0x20000002ff027230 */ /* 0x000fc80000004100 */
[----:B------:R-:W0:Y:S02]  /*eec0*/  F2I.FTZ.TRUNC.NTZ R3, R2 ;  /* 0x0000000200037305 */ /* 0x000e24000021f100 */
[----:B0-----:R4:W-:Y:S01]  /*eed0*/  STG.E desc[UR36][R8.64], R3 ;  /* 0x0000000308007986 */ /* 0x0019e2000c101924 */
[----:B------:R-:W-:Y:S05]  /*eee0*/  BRA `(.L_x_44203) ;  /* 0x0000000c00587947 */ /* 0x000fea0003800000 */
.L_x_44204:
[----:B------:R-:W-:-:S04]  /*eef0*/  HADD2.F32 R2, -RZ, R2.H0_H0 ;  /* 0x20000002ff027230 */ /* 0x000fc80000004100 */
[----:B------:R-:W0:Y:S02]  /*ef00*/  F2I.FTZ.TRUNC.NTZ R3, R2 ;  /* 0x0000000200037305 */ /* 0x000e24000021f100 */
[----:B0-----:R2:W-:Y:S01]  /*ef10*/  STG.E.U16 desc[UR36][R8.64], R3 ;  /* 0x0000000308007986 */ /* 0x0015e2000c101524 */
[----:B------:R-:W-:Y:S05]  /*ef20*/  BRA `(.L_x_44203) ;  /* 0x0000000c00487947 */ /* 0x000fea0003800000 */
.L_x_44199:
        /* <DEDUP_REMOVED lines=9> */
.L_x_44207:
[----:B------:R0:W-:Y:S01]  /*efc0*/  STG.E.U16 desc[UR36][R8.64], R2 ;  /* 0x0000000208007986 */ /* 0x0001e2000c101524 */
[----:B------:R-:W-:Y:S05]  /*efd0*/  BRA `(.L_x_44203) ;  /* 0x0000000c001c7947 */ /* 0x000fea0003800000 */
.L_x_44206:
        /* <DEDUP_REMOVED lines=10> */
.L_x_44209:
[----:B------:R-:W-:-:S05]  /*f080*/  PRMT R3, R2, 0x5410, R16 ;  /* 0x0000541002037816 */ /* 0x000fca0000000010 */
[----:B------:R0:W-:Y:S01]  /*f090*/  STG.E desc[UR36][R8.64], R3 ;  /* 0x0000000308007986 */ /* 0x0001e2000c101924 */
[----:B------:R-:W-:Y:S05]  /*f0a0*/  BRA `(.L_x_44203) ;  /* 0x0000000800e87947 */ /* 0x000fea0003800000 */
.L_x_44208:
[----:B------:R-:W-:-:S05]  /*f0b0*/  HADD2.F32 R2, -RZ, R2.H0_H0 ;  /* 0x20000002ff027230 */ /* 0x000fca0000004100 */
[----:B------:R-:W-:-:S06]  /*f0c0*/  FMUL.FTZ R2, R2, 1 ;  /* 0x3f80000002027820 */ /* 0x000fcc0000410000 */
[----:B------:R-:W0:Y:S02]  /*f0d0*/  F2F.F64.F32 R2, R2 ;  /* 0x0000000200027310 */ /* 0x000e240000201800 */
[----:B0-----:R0:W-:Y:S01]  /*f0e0*/  STG.E.64 desc[UR36][R8.64], R2 ;  /* 0x0000000208007986 */ /* 0x0011e2000c101b24 */
[----:B------:R-:W-:Y:S05]  /*f0f0*/  BRA `(.L_x_44203) ;  /* 0x0000000800d47947 */ /* 0x000fea0003800000 */
.L_x_44198:
        /* <DEDUP_REMOVED lines=16> */
.L_x_44212:
        /* <DEDUP_REMOVED lines=8> */
.L_x_44211:
        /* <DEDUP_REMOVED lines=21> */
.L_x_44216:
[----:B------:R-:W-:Y:S05]  /*f3d0*/  BSYNC B0 ;  /* 0x0000000000007941 */ /* 0x000fea0003800000 */
.L_x_44215:
[----:B------:R-:W-:-:S05]  /*f3e0*/  LOP3.LUT R3, R0, R3, RZ, 0xfc, !PT ;  /* 0x0000000300037212 */ /* 0x000fca00078efcff */
[----:B------:R0:W-:Y:S01]  /*f3f0*/  STG.E.U8 desc[UR36][R8.64], R3 ;  /* 0x0000000308007986 */ /* 0x0001e2000c101124 */
[----:B------:R-:W-:Y:S05]  /*f400*/  BRA `(.L_x_44203) ;  /* 0x0000000800107947 */ /* 0x000fea0003800000 */
.L_x_44214:
        /* <DEDUP_REMOVED lines=13> */
.L_x_44218:
[----:B------:R-:W-:Y:S01]  /*f4e0*/  IMAD.MOV.U32 R0, RZ, RZ, 0x7f ;  /* 0x0000007fff007424 */ /* 0x000fe200078e00ff */
[----:B------:R-:W-:-:S04]  /*f4f0*/  ISETP.GT.U32.AND P0, PT, R2, 0x7f800000, PT ;  /* 0x7f8000000200780c */ /* 0x000fc80003f04070 */
[----:B------:R-:W-:-:S09]  /*f500*/  SEL R0, R0, 0x7c, P0 ;  /* 0x0000007c00007807 */ /* 0x000fd20000000000 */
.L_x_44219:
[----:B------:R-:W-:Y:S05]  /*f510*/  BSYNC B0 ;  /* 0x0000000000007941 */ /* 0x000fea0003800000 */
.L_x_44217:
[----:B------:R-:W-:-:S04]  /*f520*/  LOP3.LUT R2, R3, 0x80000000, RZ, 0xc0, !PT ;  /* 0x8000000003027812 */ /* 0x000fc800078ec0ff */
[----:B------:R-:W-:-:S04]  /*f530*/  SHF.R.U32.HI R3, RZ, 0x18, R2 ;  /* 0x00000018ff037819 */ /* 0x000fc80000011602 */
[----:B------:R-:W-:-:S05]  /*f540*/  LOP3.LUT R3, R0, R3, RZ, 0xfc, !PT ;  /* 0x0000000300037212 */ /* 0x000fca00078efcff */
[----:B------:R0:W-:Y:S01]  /*f550*/  STG.E.U8 desc[UR36][R8.64], R3 ;  /* 0x0000000308007986 */ /* 0x0001e2000c101124 */
[----:B------:R-:W-:Y:S05]  /*f560*/  BRA `(.L_x_44203) ;  /* 0x0000000400b87947 */ /* 0x000fea0003800000 */
.L_x_44213:
[----:B------:R-:W-:-:S05]  /*f570*/  HADD2.F32 R0, -RZ, R2.H0_H0 ;  /* 0x20000002ff007230 */ /* 0x000fca0000004100 */
[----:B------:R-:W-:-:S05]  /*f580*/  F2FP.BF16.F32.PACK_AB R0, RZ, R0 ;  /* 0x00000000ff00723e */ /* 0x000fca00000010ff */
[----:B------:R0:W-:Y:S01]  /*f590*/  STG.E.U16 desc[UR36][R8.64], R0 ;  /* 0x0000000008007986 */ /* 0x0001e2000c101524 */
[----:B------:R-:W-:Y:S05]  /*f5a0*/  BRA `(.L_x_44203) ;  /* 0x0000000400a87947 */ /* 0x000fea0003800000 */
.L_x_44210:
        /* <DEDUP_REMOVED lines=12> */
.L_x_44222:
        /* <DEDUP_REMOVED lines=17> */
.L_x_44225:
[----:B------:R-:W-:-:S04]  /*f780*/  LOP3.LUT R2, R3, 0x80000000, RZ, 0xc0, !PT ;  /* 0x8000000003027812 */ /* 0x000fc800078ec0ff */
[----:B------:R-:W-:-:S04]  /*f790*/  SHF.R.U32.HI R3, RZ, 0x18, R2 ;  /* 0x00000018ff037819 */ /* 0x000fc80000011602 */
[----:B------:R-:W-:-:S04]  /*f7a0*/  LOP3.LUT R0, R0, R3, RZ, 0xfc, !PT ;  /* 0x0000000300007212 */ /* 0x000fc800078efcff */
[----:B------:R-:W-:-:S07]  /*f7b0*/  PRMT R4, R0, 0x7610, R4 ;  /* 0x0000761000047816 */ /* 0x000fce0000000004 */
.L_x_44224:
[----:B------:R-:W-:Y:S05]  /*f7c0*/  BSYNC B0 ;  /* 0x0000000000007941 */ /* 0x000fea0003800000 */
.L_x_44223:
[----:B------:R0:W-:Y:S01]  /*f7d0*/  STG.E.U8 desc[UR36][R8.64], R4 ;  /* 0x0000000408007986 */ /* 0x0001e2000c101124 */
[----:B------:R-:W-:Y:S05]  /*f7e0*/  BRA `(.L_x_44203) ;  /* 0x0000000400187947 */ /* 0x000fea0003800000 */
.L_x_44221:
        /* <DEDUP_REMOVED lines=17> */
.L_x_44228:
[----:B------:R-:W-:-:S04]  /*f900*/  LOP3.LUT R2, R3, 0x80000000, RZ, 0xc0, !PT ;  /* 0x8000000003027812 */ /* 0x000fc800078ec0ff */
[----:B------:R-:W-:-:S04]  /*f910*/  SHF.R.U32.HI R3, RZ, 0x18, R2 ;  /* 0x00000018ff037819 */ /* 0x000fc80000011602 */
[----:B------:R-:W-:-:S04]  /*f920*/  LOP3.LUT R0, R0, R3, RZ, 0xfc, !PT ;  /* 0x0000000300007212 */ /* 0x000fc800078efcff */
[----:B------:R-:W-:-:S07]  /*f930*/  PRMT R4, R0, 0x7610, R4 ;  /* 0x0000761000047816 */ /* 0x000fce0000000004 */
.L_x_44227:
[----:B------:R-:W-:Y:S05]  /*f940*/  BSYNC B0 ;  /* 0x0000000000007941 */ /* 0x000fea0003800000 */
.L_x_44226:
[----:B------:R0:W-:Y:S01]  /*f950*/  STG.E.U8 desc[UR36][R8.64], R4 ;  /* 0x0000000408007986 */ /* 0x0001e2000c101124 */
[----:B------:R-:W-:Y:S05]  /*f960*/  BRA `(.L_x_44203) ;  /* 0x0000000000b87947 */ /* 0x000fea0003800000 */
.L_x_44220:
        /* <DEDUP_REMOVED lines=22> */
.L_x_44202:
        /* <DEDUP_REMOVED lines=16> */
.L_x_44231:
[----:B------:R-:W-:Y:S05]  /*fbd0*/  BRA `(.L_x_44203) ;  /* 0x00000000001c7947 */ /* 0x000fea0003800000 */
.L_x_44230:
[----:B------:R-:W-:-:S06]  /*fbe0*/  HADD2.F32 R2, -RZ, R2.H0_H0 ;  /* 0x20000002ff027230 */ /* 0x000fcc0000004100 */
[----:B------:R-:W0:Y:S02]  /*fbf0*/  F2I.U64.TRUNC R2, R2 ;  /* 0x0000000200027311 */ /* 0x000e24000020d800 */
[----:B0-----:R0:W-:Y:S01]  /*fc00*/  STG.E.64 desc[UR36][R8.64], R2 ;  /* 0x0000000208007986 */ /* 0x0011e2000c101b24 */
[----:B------:R-:W-:Y:S05]  /*fc10*/  BRA `(.L_x_44203) ;  /* 0x00000000000c7947 */ /* 0x000fea0003800000 */
.L_x_44229:
[----:B------:R-:W-:-:S04]  /*fc20*/  HADD2.F32 R2, -RZ, R2.H0_H0 ;  /* 0x20000002ff027230 */ /* 0x000fc80000004100 */
[----:B------:R-:W0:Y:S02]  /*fc30*/  F2I.FTZ.U32.TRUNC.NTZ R3, R2 ;  /* 0x0000000200037305 */ /* 0x000e24000021f000 */
[----:B0-----:R0:W-:Y:S02]  /*fc40*/  STG.E desc[UR36][R8.64], R3 ;  /* 0x0000000308007986 */ /* 0x0011e4000c101924 */
.L_x_44203:
        /* <DEDUP_REMOVED lines=25> */
.L_x_44235:
[----:B------:R-:W-:-:S06]  /*fde0*/  HADD2.F32 R5, -RZ, R17.H0_H0 ;  /* 0x20000011ff057230 */ /* 0x000fcc0000004100 */
[----:B------:R-:W0:Y:S02]  /*fdf0*/  F2I.S64.TRUNC R4, R5 ;  /* 0x0000000500047311 */ /* 0x000e24000020d900 */
[----:B0-----:R1:W-:Y:S01]  /*fe00*/  STG.E.U8 desc[UR36][R2.64], R4 ;  /* 0x0000000402007986 */ /* 0x0013e2000c101124 */
[----:B------:R-:W-:Y:S05]  /*fe10*/  BRA `(.L_x_44237) ;  /* 0x0000000c00907947 */ /* 0x000fea0003800000 */
.L_x_44234:
        /* <DEDUP_REMOVED lines=10> */
.L_x_44239:
[----:B------:R-:W-:-:S06]  /*fec0*/  HADD2.F32 R17, -RZ, R17.H0_H0 ;  /* 0x20000011ff117230 */ /* 0x000fcc0000004100 */
[----:B------:R-:W0:Y:S02]  /*fed0*/  F2I.FTZ.TRUNC.NTZ R17, R17 ;  /* 0x0000001100117305 */ /* 0x000e24000021f100 */
[----:B0-----:R3:W-:Y:S01]  /*fee0*/  STG.E desc[UR36][R2.64], R17 ;  /* 0x0000001102007986 */ /* 0x0017e2000c101924 */
[----:B------:R-:W-:Y:S05]  /*fef0*/  BRA `(.L_x_44237) ;  /* 0x0000000c00587947 */ /* 0x000fea0003800000 */
.L_x_44238:
[----:B------:R-:W-:-:S06]  /*ff00*/  HADD2.F32 R17, -RZ, R17.H0_H0 ;  /* 0x20000011ff117230 */ /* 0x000fcc0000004100 */
[----:B------:R-:W0:Y:S02]  /*ff10*/  F2I.FTZ.TRUNC.NTZ R17, R17 ;  /* 0x0000001100117305 */ /* 0x000e24000021f100 */
[----:B0-----:R2:W-:Y:S01]  /*ff20*/  STG.E.U16 desc[UR36][R2.64], R17 ;  /* 0x0000001102007986 */ /* 0x0015e2000c101524 */
[----:B------:R-:W-:Y:S05]  /*ff30*/  BRA `(.L_x_44237) ;  /* 0x0000000c00487947 */ /* 0x000fea0003800000 */
.L_x_44233:
        /* <DEDUP_REMOVED lines=9> */
.L_x_44241:
[----:B------:R0:W-:Y:S01]  /*ffd0*/  STG.E.U16 desc[UR36][R2.64], R17 ;  /* 0x0000001102007986 */ /* 0x0001e2000c101524 */
[----:B------:R-:W-:Y:S05]  /*ffe0*/  BRA `(.L_x_44237) ;  /* 0x0000000c001c7947 */ /* 0x000fea0003800000 */
.L_x_44240:
        /* <DEDUP_REMOVED lines=10> */
.L_x_44243:
[----:B------:R-:W-:-:S05]  /*10090*/  PRMT R17, R17, 0x5410, R18 ;  /* 0x0000541011117816 */ /* 0x000fca0000000012 */
[----:B------:R0:W-:Y:S01]  /*100a0*/  STG.E desc[UR36][R2.64], R17 ;  /* 0x0000001102007986 */ /* 0x0001e2000c101924 */
[----:B------:R-:W-:Y:S05]  /*100b0*/  BRA `(.L_x_44237) ;  /* 0x0000000800e87947 */ /* 0x000fea0003800000 */
.L_x_44242:
[----:B------:R-:W-:-:S05]  /*100c0*/  HADD2.F32 R4, -RZ, R17.H0_H0 ;  /* 0x20000011ff047230 */ /* 0x000fca0000004100 */
[----:B------:R-:W-:-:S06]  /*100d0*/  FMUL.FTZ R4, R4, 1 ;  /* 0x3f80000004047820 */ /* 0x000fcc0000410000 */
[----:B------:R-:W0:Y:S02]  /*100e0*/  F2F.F64.F32 R4, R4 ;  /* 0x0000000400047310 */ /* 0x000e240000201800 */
[----:B0-----:R0:W-:Y:S01]  /*100f0*/  STG.E.64 desc[UR36][R2.64], R4 ;  /* 0x0000000402007986 */ /* 0x0011e2000c101b24 */
[----:B------:R-:W-:Y:S05]  /*10100*/  BRA `(.L_x_44237) ;  /* 0x0000000800d47947 */ /* 0x000fea0003800000 */
.L_x_44232:
        /* <DEDUP_REMOVED lines=16> */
.L_x_44246:
        /* <DEDUP_REMOVED lines=8> */
.L_x_44245:
        /* <DEDUP_REMOVED lines=21> */
.L_x_44250:
[----:B------:R-:W-:Y:S05]  /*103e0*/  BSYNC B0 ;  /* 0x0000000000007941 */ /* 0x000fea0003800000 */
.L_x_44249:
[----:B------:R-:W-:-:S05]  /*103f0*/  LOP3.LUT R5, R0, R5, RZ, 0xfc, !PT ;  /* 0x0000000500057212 */ /* 0x000fca00078efcff */
[----:B------:R0:W-:Y:S01]  /*10400*/  STG.E.U8 desc[UR36][R2.64], R5 ;  /* 0x0000000502007986 */ /* 0x0001e2000c101124 */
[----:B------:R-:W-:Y:S05]  /*10410*/  BRA `(.L_x_44237) ;  /* 0x0000000800107947 */ /* 0x000fea0003800000 */
.L_x_44248:
        /* <DEDUP_REMOVED lines=13> */
.L_x_44252:
[----:B------:R-:W-:Y:S01]  /*104f0*/  IMAD.MOV.U32 R0, RZ, RZ, 0x7f ;  /* 0x0000007fff007424 */ /* 0x000fe200078e00ff */
[----:B------:R-:W-:-:S04]  /*10500*/  ISETP.GT.U32.AND P0, PT, R4, 0x7f800000, PT ;  /* 0x7f8000000400780c */ /* 0x000fc80003f04070 */
[----:B------:R-:W-:-:S09]  /*10510*/  SEL R0, R0, 0x7c, P0 ;  /* 0x0000007c00007807 */ /* 0x000fd20000000000 */
.L_x_44253:
[----:B------:R-:W-:Y:S05]  /*10520*/  BSYNC B0 ;  /* 0x0000000000007941 */ /* 0x000fea0003800000 */
.L_x_44251:
[----:B------:R-:W-:-:S04]  /*10530*/  LOP3.LUT R4, R17, 0x80000000, RZ, 0xc0, !PT ;  /* 0x8000000011047812 */ /* 0x000fc800078ec0ff */
[----:B------:R-:W-:-:S04]  /*10540*/  SHF.R.U32.HI R5, RZ, 0x18, R4 ;  /* 0x00000018ff057819 */ /* 0x000fc80000011604 */
[----:B------:R-:W-:-:S05]  /*10550*/  LOP3.LUT R5, R0, R5, RZ, 0xfc, !PT ;  /* 0x0000000500057212 */ /* 0x000fca00078efcff */
[----:B------:R0:W-:Y:S01]  /*10560*/  STG.E.U8 desc[UR36][R2.64], R5 ;  /* 0x0000000502007986 */ /* 0x0001e2000c101124 */
[----:B------:R-:W-:Y:S05]  /*10570*/  BRA `(.L_x_44237) ;  /* 0x0000000400b87947 */ /* 0x000fea0003800000 */
.L_x_44247:
[----:B------:R-:W-:-:S05]  /*10580*/  HADD2.F32 R0, -RZ, R17.H0_H0 ;  /* 0x20000011ff007230 */ /* 0x000fca0000004100 */
[----:B------:R-:W-:-:S05]  /*10590*/  F2FP.BF16.F32.PACK_AB R0, RZ, R0 ;  /* 0x00000000ff00723e */ /* 0x000fca00000010ff */
[----:B------:R0:W-:Y:S01]  /*105a0*/  STG.E.U16 desc[UR36][R2.64], R0 ;  /* 0x0000000002007986 */ /* 0x0001e2000c101524 */
[----:B------:R-:W-:Y:S05]  /*105b0*/  BRA `(.L_x_44237) ;  /* 0x0000000400a87947 */ /* 0x000fea0003800000 */
.L_x_44244:
        /* <DEDUP_REMOVED lines=12> */
.L_x_44256:
        /* <DEDUP_REMOVED lines=17> */
.L_x_44259:
[----:B------:R-:W-:-:S04]  /*10790*/  LOP3.LUT R0, R17, 0x80000000, RZ, 0xc0, !PT ;  /* 0x8000000011007812 */ /* 0x000fc800078ec0ff */
[----:B------:R-:W-:-:S04]  /*107a0*/  SHF.R.U32.HI R5, RZ, 0x18, R0 ;  /* 0x00000018ff057819 */ /* 0x000fc80000011600 */
[----:B------:R-:W-:-:S04]  /*107b0*/  LOP3.LUT R4, R4, R5, RZ, 0xfc, !PT ;  /* 0x0000000504047212 */ /* 0x000fc800078efcff */
[----:B------:R-:W-:-:S07]  /*107c0*/  PRMT R0, R4, 0x7610, R0 ;  /* 0x0000761004007816 */ /* 0x000fce0000000000 */
.L_x_44258:
[----:B------:R-:W-:Y:S05]  /*107d0*/  BSYNC B0 ;  /* 0x0000000000007941 */ /* 0x000fea0003800000 */
.L_x_44257:
[----:B------:R0:W-:Y:S01]  /*107e0*/  STG.E.U8 desc[UR36][R2.64], R0 ;  /* 0x0000000002007986 */ /* 0x0001e2000c101124 */
[----:B------:R-:W-:Y:S05]  /*107f0*/  BRA `(.L_x_44237) ;  /* 0x0000000400187947 */ /* 0x000fea0003800000 */
.L_x_44255:
        /* <DEDUP_REMOVED lines=17> */
.L_x_44262:
[----:B------:R-:W-:-:S04]  /*10910*/  LOP3.LUT R0, R17, 0x80000000, RZ, 0xc0, !PT ;  /* 0x8000000011007812 */ /* 0x000fc800078ec0ff */
[----:B------:R-:W-:-:S04]  /*10920*/  SHF.R.U32.HI R5, RZ, 0x18, R0 ;  /* 0x00000018ff057819 */ /* 0x000fc80000011600 */
[----:B------:R-:W-:-:S04]  /*10930*/  LOP3.LUT R4, R4, R5, RZ, 0xfc, !PT ;  /* 0x0000000504047212 */ /* 0x000fc800078efcff */
[----:B------:R-:W-:-:S07]  /*10940*/  PRMT R0, R4, 0x7610, R0 ;  /* 0x0000761004007816 */ /* 0x000fce0000000000 */
.L_x_44261:
[----:B------:R-:W-:Y:S05]  /*10950*/  BSYNC B0 ;  /* 0x0000000000007941 */ /* 0x000fea0003800000 */
.L_x_44260:
[----:B------:R0:W-:Y:S01]  /*10960*/  STG.E.U8 desc[UR36][R2.64], R0 ;  /* 0x0000000002007986 */ /* 0x0001e2000c101124 */
[----:B------:R-:W-:Y:S05]  /*10970*/  BRA `(.L_x_44237) ;  /* 0x0000000000b87947 */ /* 0x000fea0003800000 */
.L_x_44254:
        /* <DEDUP_REMOVED lines=22> */
.L_x_44236:
        /* <DEDUP_REMOVED lines=16> */
.L_x_44265:
[----:B------:R-:W-:Y:S05]  /*10be0*/  BRA `(.L_x_44237) ;  /* 0x00000000001c7947 */ /* 0x000fea0003800000 */
.L_x_44264:
[----:B------:R-:W-:-:S06]  /*10bf0*/  HADD2.F32 R4, -RZ, R17.H0_H0 ;  /* 0x20000011ff047230 */ /* 0x000fcc0000004100 */
[----:B------:R-:W0:Y:S02]  /*10c00*/  F2I.U64.TRUNC R4, R4 ;  /* 0x0000000400047311 */ /* 0x000e24000020d800 */
[----:B0-----:R0:W-:Y:S01]  /*10c10*/  STG.E.64 desc[UR36][R2.64], R4 ;  /* 0x0000000402007986 */ /* 0x0011e2000c101b24 */
[----:B------:R-:W-:Y:S05]  /*10c20*/  BRA `(.L_x_44237) ;  /* 0x00000000000c7947 */ /* 0x000fea0003800000 */
.L_x_44263:
[----:B------:R-:W-:-:S06]  /*10c30*/  HADD2.F32 R17, -RZ, R17.H0_H0 ;  /* 0x20000011ff117230 */ /* 0x000fcc0000004100 */
[----:B------:R-:W0:Y:S02]  /*10c40*/  F2I.FTZ.U32.TRUNC.NTZ R17, R17 ;  /* 0x0000001100117305 */ /* 0x000e24000021f000 */
[----:B0-----:R0:W-:Y:S02]  /*10c50*/  STG.E desc[UR36][R2.64], R17 ;  /* 0x0000001102007986 */ /* 0x0011e4000c101924 */
.L_x_44237:
[----:B------:R-:W-:-:S07]  /*10c60*/  VIADD R27, R27, 0x80 ;  /* 0x000000801b1b7836 */ /* 0x000fce0000000000 */
.L_x_44197:
[----:B------:R-:W-:Y:S05]  /*10c70*/  BSYNC B6 ;  /* 0x0000000000067941 */ /* 0x000fea0003800000 */
.L_x_44196:
        /* <DEDUP_REMOVED lines=24> */
.L_x_44269:
[----:B------:R-:W-:-:S06]  /*10e00*/  HADD2.F32 R5, -RZ, R19.H0_H0 ;  /* 0x20000013ff057230 */ /* 0x000fcc0000004100 */
[----:B------:R-:W0:Y:S02]  /*10e10*/  F2I.S64.TRUNC R4, R5 ;  /* 0x0000000500047311 */ /* 0x000e24000020d900 */
[----:B0-----:R-:W-:Y:S01]  /*10e20*/  STG.E.U8 desc[UR36][R2.64], R4 ;  /* 0x0000000402007986 */ /* 0x001fe2000c101124 */
[----:B------:R-:W-:Y:S05]  /*10e30*/  EXIT ;  /* 0x000000000000794d */ /* 0x000fea0003800000 */
.L_x_44268:
        /* <DEDUP_REMOVED lines=10> */
.L_x_44272:
[----:B------:R-:W-:-:S06]  /*10ee0*/  HADD2.F32 R19, -RZ, R19.H0_H0 ;  /* 0x20000013ff137230 */ /* 0x000fcc0000004100 */
[----:B------:R-:W0:Y:S02]  /*10ef0*/  F2I.FTZ.TRUNC.NTZ R19, R19 ;  /* 0x0000001300137305 */ /* 0x000e24000021f100 */
[----:B0-----:R-:W-:Y:S01]  /*10f00*/  STG.E desc[UR36][R2.64], R19 ;  /* 0x0000001302007986 */ /* 0x001fe2000c101924 */
[----:B------:R-:W-:Y:S05]  /*10f10*/  EXIT ;  /* 0x000000000000794d */ /* 0x000fea0003800000 */
.L_x_44271:
[----:B------:R-:W-:-:S06]  /*10f20*/  HADD2.F32 R19, -RZ, R19.H0_H0 ;  /* 0x20000013ff137230 */ /* 0x000fcc0000004100 */
[----:B------:R-:W0:Y:S02]  /*10f30*/  F2I.FTZ.TRUNC.NTZ R19, R19 ;  /* 0x0000001300137305 */ /* 0x000e24000021f100 */
[----:B0-----:R-:W-:Y:S01]  /*10f40*/  STG.E.U16 desc[UR36][R2.64], R19 ;  /* 0x0000001302007986 */ /* 0x001fe2000c101524 */
[----:B------:R-:W-:Y:S05]  /*10f50*/  EXIT ;  /* 0x000000000000794d */ /* 0x000fea0003800000 */
.L_x_44267:
        /* <DEDUP_REMOVED lines=9> */
.L_x_44274:
[----:B------:R-:W-:Y:S01]  /*10ff0*/  STG.E.U16 desc[UR36][R2.64], R19 ;  /* 0x0000001302007986 */ /* 0x000fe2000c101524 */
[----:B------:R-:W-:Y:S05]  /*11000*/  EXIT ;  /* 0x000000000000794d */ /* 0x000fea0003800000 */
.L_x_44273:
        /* <DEDUP_REMOVED lines=10> */
.L_x_44276:
[----:B------:R-:W-:-:S05]  /*110b0*/  PRMT R19, R19, 0x5410, R22 ;  /* 0x0000541013137816 */ /* 0x000fca0000000016 */
[----:B------:R-:W-:Y:S01]  /*110c0*/  STG.E desc[UR36][R2.64], R19 ;  /* 0x0000001302007986 */ /* 0x000fe2000c101924 */
[----:B------:R-:W-:Y:S05]  /*110d0*/  EXIT ;  /* 0x000000000000794d */ /* 0x000fea0003800000 */
.L_x_44275:
[----:B------:R-:W-:-:S05]  /*110e0*/  HADD2.F32 R4, -RZ, R19.H0_H0 ;  /* 0x20000013ff047230 */ /* 0x000fca0000004100 */
[----:B------:R-:W-:-:S06]  /*110f0*/  FMUL.FTZ R4, R4, 1 ;  /* 0x3f80000004047820 */ /* 0x000fcc0000410000 */
[----:B------:R-:W0:Y:S02]  /*11100*/  F2F.F64.F32 R4, R4 ;  /* 0x0000000400047310 */ /* 0x000e240000201800 */
[----:B0-----:R-:W-:Y:S01]  /*11110*/  STG.E.64 desc[UR36][R2.64], R4 ;  /* 0x0000000402007986 */ /* 0x001fe2000c101b24 */
[----:B------:R-:W-:Y:S05]  /*11120*/  EXIT ;  /* 0x000000000000794d */ /* 0x000fea0003800000 */
.L_x_44266:
        /* <DEDUP_REMOVED lines=16> */
.L_x_44279:
        /* <DEDUP_REMOVED lines=8> */
.L_x_44278:
        /* <DEDUP_REMOVED lines=21> */
.L_x_44283:
[----:B------:R-:W-:Y:S05]  /*11400*/  BSYNC B0 ;  /* 0x0000000000007941 */ /* 0x000fea0003800000 */
.L_x_44282:
[----:B------:R-:W-:-:S05]  /*11410*/  LOP3.LUT R5, R0, R5, RZ, 0xfc, !PT ;  /* 0x0000000500057212 */ /* 0x000fca00078efcff */
[----:B------:R-:W-:Y:S01]  /*11420*/  STG.E.U8 desc[UR36][R2.64], R5 ;  /* 0x0000000502007986 */ /* 0x000fe2000c101124 */
[----:B------:R-:W-:Y:S05]  /*11430*/  EXIT ;  /* 0x000000000000794d */ /* 0x000fea0003800000 */
.L_x_44281:
        /* <DEDUP_REMOVED lines=13> */
.L_x_44285:
[----:B------:R-:W-:Y:S01]  /*11510*/  IMAD.MOV.U32 R0, RZ, RZ, 0x7f ;  /* 0x0000007fff007424 */ /* 0x000fe200078e00ff */
[----:B------:R-:W-:-:S04]  /*11520*/  ISETP.GT.U32.AND P0, PT, R4, 0x7f800000, PT ;  /* 0x7f8000000400780c */ /* 0x000fc80003f04070 */
[----:B------:R-:W-:-:S09]  /*11530*/  SEL R0, R0, 0x7c, P0 ;  /* 0x0000007c00007807 */ /* 0x000fd20000000000 */
.L_x_44286:
[----:B------:R-:W-:Y:S05]  /*11540*/  BSYNC B0 ;  /* 0x0000000000007941 */ /* 0x000fea0003800000 */
.L_x_44284:
[----:B------:R-:W-:-:S04]  /*11550*/  LOP3.LUT R4, R19, 0x80000000, RZ, 0xc0, !PT ;  /* 0x8000000013047812 */ /* 0x000fc800078ec0ff */
[----:B------:R-:W-:-:S04]  /*11560*/  SHF.R.U32.HI R5, RZ, 0x18, R4 ;  /* 0x00000018ff057819 */ /* 0x000fc80000011604 */
[----:B------:R-:W-:-:S05]  /*11570*/  LOP3.LUT R5, R0, R5, RZ, 0xfc, !PT ;  /* 0x0000000500057212 */ /* 0x000fca00078efcff */
[----:B------:R-:W-:Y:S01]  /*11580*/  STG.E.U8 desc[UR36][R2.64], R5 ;  /* 0x0000000502007986 */ /* 0x000fe2000c101124 */
[----:B------:R-:W-:Y:S05]  /*11590*/  EXIT ;  /* 0x000000000000794d */ /* 0x000fea0003800000 */
.L_x_44280:
[----:B------:R-:W-:-:S05]  /*115a0*/  HADD2.F32 R0, -RZ, R19.H0_H0 ;  /* 0x20000013ff007230 */ /* 0x000fca0000004100 */
[----:B------:R-:W-:-:S05]  /*115b0*/  F2FP.BF16.F32.PACK_AB R0, RZ, R0 ;  /* 0x00000000ff00723e */ /* 0x000fca00000010ff */
[----:B------:R-:W-:Y:S01]  /*115c0*/  STG.E.U16 desc[UR36][R2.64], R0 ;  /* 0x0000000002007986 */ /* 0x000fe2000c101524 */
[----:B------:R-:W-:Y:S05]  /*115d0*/  EXIT ;  /* 0x000000000000794d */ /* 0x000fea0003800000 */
.L_x_44277:
        /* <DEDUP_REMOVED lines=12> */
.L_x_44289:
        /* <DEDUP_REMOVED lines=17> */
.L_x_44292:
[----:B------:R-:W-:-:S04]  /*117b0*/  LOP3.LUT R0, R19, 0x80000000, RZ, 0xc0, !PT ;  /* 0x8000000013007812 */ /* 0x000fc800078ec0ff */
[----:B------:R-:W-:-:S04]  /*117c0*/  SHF.R.U32.HI R5, RZ, 0x18, R0 ;  /* 0x00000018ff057819 */ /* 0x000fc80000011600 */
[----:B------:R-:W-:-:S04]  /*117d0*/  LOP3.LUT R4, R4, R5, RZ, 0xfc, !PT ;  /* 0x0000000504047212 */ /* 0x000fc800078efcff */
[----:B------:R-:W-:-:S07]  /*117e0*/  PRMT R0, R4, 0x7610, R0 ;  /* 0x0000761004007816 */ /* 0x000fce0000000000 */
.L_x_44291:
[----:B------:R-:W-:Y:S05]  /*117f0*/  BSYNC B0 ;  /* 0x0000000000007941 */ /* 0x000fea0003800000 */
.L_x_44290:
[----:B------:R-:W-:Y:S01]  /*11800*/  STG.E.U8 desc[UR36][R2.64], R0 ;  /* 0x0000000002007986 */ /* 0x000fe2000c101124 */
[----:B------:R-:W-:Y:S05]  /*11810*/  EXIT ;  /* 0x000000000000794d */ /* 0x000fea0003800000 */
.L_x_44288:
        /* <DEDUP_REMOVED lines=17> */
.L_x_44295:
[----:B------:R-:W-:-:S04]  /*11930*/  LOP3.LUT R0, R19, 0x80000000, RZ, 0xc0, !PT ;  /* 0x8000000013007812 */ /* 0x000fc800078ec0ff */
[----:B------:R-:W-:-:S04]  /*11940*/  SHF.R.U32.HI R5, RZ, 0x18, R0 ;  /* 0x00000018ff057819 */ /* 0x000fc80000011600 */
[----:B------:R-:W-:-:S04]  /*11950*/  LOP3.LUT R4, R4, R5, RZ, 0xfc, !PT ;  /* 0x0000000504047212 */ /* 0x000fc800078efcff */
[----:B------:R-:W-:-:S07]  /*11960*/  PRMT R0, R4, 0x7610, R0 ;  /* 0x0000761004007816 */ /* 0x000fce0000000000 */
.L_x_44294:
[----:B------:R-:W-:Y:S05]  /*11970*/  BSYNC B0 ;  /* 0x0000000000007941 */ /* 0x000fea0003800000 */
.L_x_44293:
[----:B------:R-:W-:Y:S01]  /*11980*/  STG.E.U8 desc[UR36][R2.64], R0 ;  /* 0x0000000002007986 */ /* 0x000fe2000c101124 */
[----:B------:R-:W-:Y:S05]  /*11990*/  EXIT ;  /* 0x000000000000794d */ /* 0x000fea0003800000 */
.L_x_44287:
        /* <DEDUP_REMOVED lines=22> */
.L_x_44270:
        /* <DEDUP_REMOVED lines=16> */
.L_x_44298:
[----:B------:R-:W-:Y:S05]  /*11c00*/  EXIT ;  /* 0x000000000000794d */ /* 0x000fea0003800000 */
.L_x_44297:
[----:B------:R-:W-:-:S06]  /*11c10*/  HADD2.F32 R4, -RZ, R19.H0_H0 ;  /* 0x20000013ff047230 */ /* 0x000fcc0000004100 */
[----:B------:R-:W0:Y:S02]  /*11c20*/  F2I.U64.TRUNC R4, R4 ;  /* 0x0000000400047311 */ /* 0x000e24000020d800 */
[----:B0-----:R-:W-:Y:S01]  /*11c30*/  STG.E.64 desc[UR36][R2.64], R4 ;  /* 0x0000000402007986 */ /* 0x001fe2000c101b24 */
[----:B------:R-:W-:Y:S05]  /*11c40*/  EXIT ;  /* 0x000000000000794d */ /* 0x000fea0003800000 */
.L_x_44296:
[----:B------:R-:W-:-:S06]  /*11c50*/  HADD2.F32 R19, -RZ, R19.H0_H0 ;  /* 0x20000013ff137230 */ /* 0x000fcc0000004100 */
[----:B------:R-:W0:Y:S02]  /*11c60*/  F2I.FTZ.U32.TRUNC.NTZ R19, R19 ;  /* 0x0000001300137305 */ /* 0x000e24000021f000 */
[----:B0-----:R-:W-:Y:S01]  /*11c70*/  STG.E desc[UR36][R2.64], R19 ;  /* 0x0000001302007986 */ /* 0x001fe2000c101924 */
[----:B------:R-:W-:Y:S05]  /*11c80*/  EXIT ;  /* 0x000000000000794d */ /* 0x000fea0003800000 */
.L_x_44299:
        /* <DEDUP_REMOVED lines=15> */
.L_x_44677:


//--------------------- .text._ZN2at6native18elementwise_kernelILi128ELi2EZNS0_22gpu_kernel_impl_nocastIZZZNS0_49_GLOBAL__N__657f93f7_16_TensorCompare_cu_71e06f4e17where_kernel_implERNS_14TensorIteratorEENKUlvE_clEvENKUlvE_clEvEUlbN3c107complexINS8_4HalfEEESB_E_EEvRNS_18TensorIteratorBaseERKT_EUliE_EEviT1_ --------------------------
	.section	.text._ZN2at6native18elementwise_kernelILi128ELi2EZNS0_22gpu_kernel_impl_nocastIZZZNS0_49_GLOBAL__N__657f93f7_16_TensorCompare_cu_71e06f4e17where_kernel_implERNS_14TensorIteratorEENKUlvE_clEvENKUlvE_clEvEUlbN3c107complexINS8_4HalfEEESB_E_EEvRNS_18TensorIteratorBaseERKT_EUliE_EEviT1_,"ax",@progbits
	.align	128
        .global         _ZN2at6native18elementwise_kernelILi128ELi2EZNS0_22gpu_kernel_impl_nocastIZZZNS0_49_GLOBAL__N__657f93f7_16_TensorCompare_cu_71e06f4e17where_kernel_implERNS_14TensorIteratorEENKUlvE_clEvENKUlvE_clEvEUlbN3c107complexINS8_4HalfEEESB_E_EEvRNS_18TensorIteratorBaseERKT_EUliE_EEviT1_
        .type           _ZN2at6native18elementwise_kernelILi128ELi2EZNS0_22gpu_kernel_impl_nocastIZZZNS0_49_GLOBAL__N__657f93f7_16_TensorCompare_cu_71e06f4e17where_kernel_implERNS_14TensorIteratorEENKUlvE_clEvENKUlvE_clEvEUlbN3c107complexINS8_4HalfEEESB_E_EEvRNS_18TensorIteratorBaseERKT_EUliE_EEviT1_,@function
        .size           _ZN2at6native18elementwise_kernelILi128ELi2EZNS0_22gpu_kernel_impl_nocastIZZZNS0_49_GLOBAL__N__657f93f7_16_TensorCompare_cu_71e06f4e17where_kernel_implERNS_14TensorIteratorEENKUlvE_clEvENKUlvE_clEvEUlbN3c107complexINS8_4HalfEEESB_E_EEvRNS_18TensorIteratorBaseERKT_EUliE_EEviT1_,(.L_x_44678 - _ZN2at6native18elementwise_kernelILi128ELi2EZNS0_22gpu_kernel_impl_nocastIZZZNS0_49_GLOBAL__N__657f93f7_16_TensorCompare_cu_71e06f4e17where_kernel_implERNS_14TensorIteratorEENKUlvE_clEvENKUlvE_clEvEUlbN3c107complexINS8_4HalfEEESB_E_EEvRNS_18TensorIteratorBaseERKT_EUliE_EEviT1_)
        .other          _ZN2at6native18elementwise_kernelILi128ELi2EZNS0_22gpu_kernel_impl_nocastIZZZNS0_49_GLOBAL__N__657f93f7_16_TensorCompare_cu_71e06f4e17where_kernel_implERNS_14TensorIteratorEENKUlvE_clEvENKUlvE_clEvEUlbN3c107complexINS8_4HalfEEESB_E_EEvRNS_18TensorIteratorBaseERKT_EUliE_EEviT1_,@"STO_CUDA_ENTRY STV_DEFAULT"
_ZN2at6native18elementwise_kernelILi128ELi2EZNS0_22gpu_kernel_impl_nocastIZZZNS0_49_GLOBAL__N__657f93f7_16_TensorCompare_cu_71e06f4e17where_kernel_implERNS_14TensorIteratorEENKUlvE_clEvENKUlvE_clEvEUlbN3c107complexINS8_4HalfEEESB_E_EEvRNS_18TensorIteratorBaseERKT_EUliE_EEviT1_:
.text._ZN2at6native18elementwise_kernelILi128ELi2EZNS0_22gpu_kernel_impl_nocastIZZZNS0_49_GLOBAL__N__657f93f7_16_TensorCompare_cu_71e06f4e17where_kernel_implERNS_14TensorIteratorEENKUlvE_clEvENKUlvE_clEvEUlbN3c107complexINS8_4HalfEEESB_E_EEvRNS_18TensorIteratorBaseERKT_EUliE_EEviT1_:
        /* <DEDUP_REMOVED lines=388> */
.L_x_44302:
[----:B------:R-:W-:Y:S01]  /*1840*/  ULDC.64 UR8, c[0x0][0x4e0] ;  /* 0x0001380000087ab9 */ /* 0x000fe20000000a00 */
[----:B------:R-:W-:Y:S01]  /*1850*/  ULDC.64 UR10, c[0x0][0x4f0] ;  /* 0x00013c00000a7ab9 */ /* 0x000fe20000000a00 */
[----:B------:R-:W-:-:S04]  /*1860*/  IADD3 R6, P0, R4, UR8, RZ ;  /* 0x0000000804067c10 */ /* 0x000fc8000ff1e0ff */
[----:B------:R-:W-:Y:S01]  /*1870*/  IADD3.X R7, RZ, UR9, RZ, P0, !PT ;  /* 0x00000009ff077c10 */ /* 0x000fe200087fe4ff */
[----:B------:R-:W-:Y:S02]  /*1880*/  ULDC.64 UR8, c[0x0][0x4e8] ;  /* 0x00013a0000087ab9 */ /* 0x000fe40000000a00 */
[----:B------:R-:W-:Y:S02]  /*1890*/  IADD3 R4, P0, R5, UR8, RZ ;  /* 0x0000000805047c10 */ /* 0x000fe4000ff1e0ff */
[----:B------:R-:W2:Y:S01]  /*18a0*/  LDG.E.U8 R6, desc[UR4][R6.64] ;  /* 0x0000000406067981 */ /* 0x000ea2000c1e1100 */
[----:B------:R-:W-:Y:S02]  /*18b0*/  IADD3 R8, P1, R2, UR10, RZ ;  /* 0x0000000a02087c10 */ /* 0x000fe4000ff3e0ff */
[----:B------:R-:W-:Y:S01]  /*18c0*/  IADD3.X R5, RZ, UR9, RZ, P0, !PT ;  /* 0x00000009ff057c10 */ /* 0x000fe200087fe4ff */
[----:B------:R-:W-:Y:S01]  /*18d0*/  ULDC.64 UR8, c[0x0][0x4d8] ;  /* 0x0001360000087ab9 */ /* 0x000fe20000000a00 */
[----:B------:R-:W-:-:S03]  /*18e0*/  IADD3.X R9, RZ, UR11, RZ, P1, !PT ;  /* 0x0000000bff097c10 */ /* 0x000fc60008ffe4ff */
[----:B------:R-:W3:Y:S04]  /*18f0*/  LDG.E R4, desc[UR4][R4.64] ;  /* 0x0000000404047981 */ /* 0x000ee8000c1e1900 */
[----:B------:R-:W4:Y:S01]  /*1900*/  LDG.E R9, desc[UR4][R8.64] ;  /* 0x0000000408097981 */ /* 0x000f22000c1e1900 */
[----:B------:R-:W-:Y:S02]  /*1910*/  IADD3 R2, P1, R3, UR8, RZ ;  /* 0x0000000803027c10 */ /* 0x000fe4000ff3e0ff */
[----:B------:R-:W-:Y:S02]  /*1920*/  IADD3 R11, R0, 0x80, RZ ;  /* 0x00000080000b7810 */ /* 0x000fe40007ffe0ff */
[----:B------:R-:W-:Y:S02]  /*1930*/  IADD3.X R3, RZ, UR9, RZ, P1, !PT ;  /* 0x00000009ff037c10 */ /* 0x000fe40008ffe4ff */
[----:B--2---:R-:W-:-:S02]  /*1940*/  ISETP.NE.AND P0, PT, R6, RZ, PT ;  /* 0x000000ff0600720c */ /* 0x004fc40003f05270 */
[----:B---3--:R-:W-:Y:S02]  /*1950*/  PRMT R5, R5, 0x7610, R4 ;  /* 0x0000761005057816 */ /* 0x008fe40000000004 */
[----:B----4-:R-:W-:-:S09]  /*1960*/  SEL R6, R9, R4, !P0 ;  /* 0x0000000409067207 */ /* 0x010fd20004000000 */
[----:B------:R-:W-:-:S04]  /*1970*/  @!P0 PRMT R5, R5, 0x7610, R9 ;  /* 0x0000761005058816 */ /* 0x000fc80000000009 */
[----:B------:R-:W-:-:S05]  /*1980*/  PRMT R5, R6, 0x7610, R5 ;  /* 0x0000761006057816 */ /* 0x000fca0000000005 */
[----:B------:R0:W-:Y:S02]  /*1990*/  STG.E desc[UR4][R2.64], R5 ;  /* 0x0000000502007986 */ /* 0x0001e4000c101904 */
.L_x_44301:
[----:B------:R-:W-:Y:S05]  /*19a0*/  BSYNC B0 ;  /* 0x0000000000007941 */ /* 0x000fea0003800000 */
.L_x_44300:
[----:B------:R-:W-:-:S13]  /*19b0*/  ISETP.GE.AND P0, PT, R11, UR6, PT ;  /* 0x000000060b007c0c */ /* 0x000fda000bf06270 */
[----:B------:R-:W-:Y:S05]  /*19c0*/  @P0 EXIT ;  /* 0x000000000000094d */ /* 0x000fea0003800000 */
[----:B------:R-:W1:Y:S01]  /*19d0*/  LDC R4, c[0x0][0x218] ;  /* 0x00008600ff047b82 */ /* 0x000e620000000800 */
[----:B------:R-:W-:Y:S01]  /*19e0*/  HFMA2.MMA R0, -RZ, RZ, 0, 0 ;  /* 0x00000000ff007435 */ /* 0x000fe200000001ff */
[----:B0-----:R-:W-:Y:S02]  /*19f0*/  MOV R5, RZ ;  /* 0x000000ff00057202 */ /* 0x001fe40000000f00 */
[----:B------:R-:W-:Y:S02]  /*1a00*/  CS2R R2, SRZ ;  /* 0x0000000000027805 */ /* 0x000fe4000001ff00 */
        /* <DEDUP_REMOVED lines=375> */
.L_x_44303:
        /* <DEDUP_REMOVED lines=13> */
[----:B------:R-:W-:-:S04]  /*3250*/  IADD3 R2, P1, R3, UR6, RZ ;  /* 0x0000000603027c10 */ /* 0x000fc8000ff3e0ff */
[----:B------:R-:W-:Y:S02]  /*3260*/  IADD3.X R3, RZ, UR7, RZ, P1, !PT ;  /* 0x00000007ff037c10 */ /* 0x000fe40008ffe4ff */
[----:B--2---:R-:W-:Y:S02]  /*3270*/  ISETP.NE.AND P0, PT, R6, RZ, PT ;  /* 0x000000ff0600720c */ /* 0x004fe40003f05270 */
[----:B---3--:R-:W-:Y:S02]  /*3280*/  PRMT R0, R0, 0x7610, R4 ;  /* 0x0000761000007816 */ /* 0x008fe40000000004 */
[----:B----4-:R-:W-:-:S09]  /*3290*/  SEL R7, R9, R4, !P0 ;  /* 0x0000000409077207 */ /* 0x010fd20004000000 */
[----:B------:R-:W-:-:S04]  /*32a0*/  @!P0 PRMT R0, R0, 0x7610, R9 ;  /* 0x0000761000008816 */ /* 0x000fc80000000009 */
[----:B------:R-:W-:-:S05]  /*32b0*/  PRMT R0, R7, 0x7610, R0 ;  /* 0x0000761007007816 */ /* 0x000fca0000000000 */
[----:B------:R-:W-:Y:S01]  /*32c0*/  STG.E desc[UR4][R2.64], R0 ;  /* 0x0000000002007986 */ /* 0x000fe2000c101904 */
[----:B------:R-:W-:Y:S05]  /*32d0*/  EXIT ;  /* 0x000000000000794d */ /* 0x000fea0003800000 */
.L_x_44304:
        /* <DEDUP_REMOVED lines=10> */
.L_x_44678:


//--------------------- .text._ZN2at6native27unrolled_elementwise_kernelIZZZNS0_49_GLOBAL__N__657f93f7_16_TensorCompare_cu_71e06f4e17where_kernel_implERNS_14TensorIteratorEENKUlvE_clEvENKUlvE_clEvEUlbN3c107complexINS7_4HalfEEESA_E_St5arrayIPcLm4EELi4E23TrivialOffsetCalculatorILi3EjESF_ILi1EjENS0_6memory15LoadWithoutCastENSI_16StoreWithoutCastEEEviT_T0_T2_T3_T4_T5_ --------------------------
	.section	.text._ZN2at6native27unrolled_elementwise_kernelIZZZNS0_49_GLOBAL__N__657f93f7_16_TensorCompare_cu_71e06f4e17where_kernel_implERNS_14TensorIteratorEENKUlvE_clEvENKUlvE_clEvEUlbN3c107complexINS7_4HalfEEESA_E_St5arrayIPcLm4EELi4E23TrivialOffsetCalculatorILi3EjESF_ILi1EjENS0_6memory15LoadWithoutCastENSI_16StoreWithoutCastEEEviT_T0_T2_T3_T4_T5_,"ax",@progbits
	.align	128
        .global         _ZN2at6native27unrolled_elementwise_kernelIZZZNS0_49_GLOBAL__N__657f93f7_16_TensorCompare_cu_71e06f4e17where_kernel_implERNS_14TensorIteratorEENKUlvE_clEvENKUlvE_clEvEUlbN3c107complexINS7_4HalfEEESA_E_St5arrayIPcLm4EELi4E23TrivialOffsetCalculatorILi3EjESF_ILi1EjENS0_6memory15LoadWithoutCastENSI_16StoreWithoutCastEEEviT_T0_T2_T3_T4_T5_
        .type           _ZN2at6native27unrolled_elementwise_kernelIZZZNS0_49_GLOBAL__N__657f93f7_16_TensorCompare_cu_71e06f4e17where_kernel_implERNS_14TensorIteratorEENKUlvE_clEvENKUlvE_clEvEUlbN3c107complexINS7_4HalfEEESA_E_St5arrayIPcLm4EELi4E23TrivialOffsetCalculatorILi3EjESF_ILi1EjENS0_6memory15LoadWithoutCastENSI_16StoreWithoutCastEEEviT_T0_T2_T3_T4_T5_,@function
        .size           _ZN2at6native27unrolled_elementwise_kernelIZZZNS0_49_GLOBAL__N__657f93f7_16_TensorCompare_cu_71e06f4e17where_kernel_implERNS_14TensorIteratorEENKUlvE_clEvENKUlvE_clEvEUlbN3c107complexINS7_4HalfEEESA_E_St5arrayIPcLm4EELi4E23TrivialOffsetCalculatorILi3EjESF_ILi1EjENS0_6memory15LoadWithoutCastENSI_16StoreWithoutCastEEEviT_T0_T2_T3_T4_T5_,(.L_x_44679 - _ZN2at6native27unrolled_elementwise_kernelIZZZNS0_49_GLOBAL__N__657f93f7_16_TensorCompare_cu_71e06f4e17where_kernel_implERNS_14TensorIteratorEENKUlvE_clEvENKUlvE_clEvEUlbN3c107complexINS7_4HalfEEESA_E_St5arrayIPcLm4EELi4E23TrivialOffsetCalculatorILi3EjESF_ILi1EjENS0_6memory15LoadWithoutCastENSI_16StoreWithoutCastEEEviT_T0_T2_T3_T4_T5_)
        .other          _ZN2at6native27unrolled_elementwise_kernelIZZZNS0_49_GLOBAL__N__657f93f7_16_TensorCompare_cu_71e06f4e17where_kernel_implERNS_14TensorIteratorEENKUlvE_clEvENKUlvE_clEvEUlbN3c107complexINS7_4HalfEEESA_E_St5arrayIPcLm4EELi4E23TrivialOffsetCalculatorILi3EjESF_ILi1EjENS0_6memory15LoadWithoutCastENSI_16StoreWithoutCastEEEviT_T0_T2_T3_T4_T5_,@"STO_CUDA_ENTRY STV_DEFAULT"
_ZN2at6native27unrolled_elementwise_kernelIZZZNS0_49_GLOBAL__N__657f93f7_16_TensorCompare_cu_71e06f4e17where_kernel_implERNS_14TensorIteratorEENKUlvE_clEvENKUlvE_clEvEUlbN3c107complexINS7_4HalfEEESA_E_St5arrayIPcLm4EELi4E23TrivialOffsetCalculatorILi3EjESF_ILi1EjENS0_6memory15LoadWithoutCastENSI_16StoreWithoutCastEEEviT_T0_T2_T3_T4_T5_:
.text._ZN2at6native27unrolled_elementwise_kernelIZZZNS0_49_GLOBAL__N__657f93f7_16_TensorCompare_cu_71e06f4e17where_kernel_implERNS_14TensorIteratorEENKUlvE_clEvENKUlvE_clEvEUlbN3c107complexINS7_4HalfEEESA_E_St5arrayIPcLm4EELi4E23TrivialOffsetCalculatorILi3EjESF_ILi1EjENS0_6memory15LoadWithoutCastENSI_16StoreWithoutCastEEEviT_T0_T2_T3_T4_T5_:
        /* <DEDUP_REMOVED lines=17> */
[----:B------:R-:W0:Y:S04]  /*0110*/  @!P6 LDC.64 R14, c[0x0][0x228] ;  /* 0x00008a00ff0eeb82 */ /* 0x000e280000000a00 */
[----:B------:R-:W-:Y:S01]  /*0120*/  @!P2 IMAD.X R27, RZ, RZ, R27, P0 ;  /* 0x000000ffff1ba224 */ /* 0x000fe200000e061b */
[----:B------:R-:W-:-:S03]  /*0130*/  ISETP.GE.AND P5, PT, R0, R5, PT ;  /* 0x000000050000720c */ /* 0x000fc60003fa6270 */
[----:B------:R-:W3:Y:S01]  /*0140*/  @!P6 LDC.64 R12, c[0x0][0x230] ;  /* 0x00008c00ff0ceb82 */ /* 0x000ee20000000a00 */
[----:B------:R-:W4:Y:S01]  /*0150*/  @!P2 LDG.E.U8 R2, desc[UR4][R26.64] ;  /* 0x000000041a02a981 */ /* 0x000f22000c1e1100 */
[----:B-1----:R-:W-:-:S05]  /*0160*/  @!P2 IMAD.WIDE.U32 R24, R21, 0x4, R24 ;  /* 0x000000041518a825 */ /* 0x002fca00078e0018 */
[----:B------:R1:W4:Y:S01]  /*0170*/  @!P2 LDG.E R6, desc[UR4][R24.64] ;  /* 0x000000041806a981 */ /* 0x000322000c1e1900 */
[----:B--2---:R-:W-:Y:S02]  /*0180*/  @!P2 IMAD.WIDE.U32 R16, R21, 0x4, R16 ;  /* 0x000000041510a825 */ /* 0x004fe400078e0010 */
[----:B------:R-:W2:Y:S03]  /*0190*/  @!P5 LDC.64 R10, c[0x0][0x228] ;  /* 0x00008a00ff0adb82 */ /* 0x000ea60000000a00 */
[----:B------:R1:W4:Y:S01]  /*01a0*/  @!P2 LDG.E R4, desc[UR4][R16.64] ;  /* 0x000000041004a981 */ /* 0x000322000c1e1900 */
[----:B0-----:R-:W-:Y:S01]  /*01b0*/  @!P6 IADD3 R14, P0, R23, R14, RZ ;  /* 0x0000000e170ee210 */ /* 0x001fe20007f1e0ff */
[----:B------:R-:W-:-:S03]  /*01c0*/  @!P5 IMAD R21, R3, 0x200, R0 ;  /* 0x000002000315d824 */ /* 0x000fc600078e0200 */
[----:B-1----:R-:W0:Y:S01]  /*01d0*/  @!P5 LDC.64 R24, c[0x0][0x230] ;  /* 0x00008c00ff18db82 */ /* 0x002e220000000a00 */
[----:B------:R-:W-:-:S05]  /*01e0*/  @!P6 IMAD.X R15, RZ, RZ, R15, P0 ;  /* 0x000000ffff0fe224 */ /* 0x000fca00000e060f */
[----:B------:R1:W4:Y:S02]  /*01f0*/  @!P6 LDG.E.U8 R26, desc[UR4][R14.64] ;  /* 0x000000040e1ae981 */ /* 0x000324000c1e1100 */
[----:B------:R-:W1:Y:S01]  /*0200*/  @!P6 LDC.64 R16, c[0x0][0x238] ;  /* 0x00008e00ff10eb82 */ /* 0x000e620000000a00 */
[----:B--2---:R-:W-:-:S05]  /*0210*/  @!P5 IADD3 R10, P0, R21, R10, RZ ;  /* 0x0000000a150ad210 */ /* 0x004fca0007f1e0ff */
[----:B------:R-:W-:-:S05]  /*0220*/  @!P5 IMAD.X R11, RZ, RZ, R11, P0 ;  /* 0x000000ffff0bd224 */ /* 0x000fca00000e060b */
[----:B------:R2:W4:Y:S01]  /*0230*/  @!P5 LDG.E.U8 R10, desc[UR4][R10.64] ;  /* 0x000000040a0ad981 */ /* 0x000522000c1e1100 */
[----:B---3--:R-:W-:Y:S02]  /*0240*/  @!P6 IMAD.WIDE.U32 R28, R23, 0x4, R12 ;  /* 0x00000004171ce825 */ /* 0x008fe400078e000c */
[----:B------:R-:W3:Y:S02]  /*0250*/  @!P5 LDC.64 R12, c[0x0][0x238] ;  /* 0x00008e00ff0cdb82 */ /* 0x000ee40000000a00 */
[----:B0-----:R-:W-:Y:S01]  /*0260*/  @!P5 IMAD.WIDE.U32 R24, R21, 0x4, R24 ;  /* 0x000000041518d825 */ /* 0x001fe200078e0018 */
[----:B------:R0:W4:Y:S03]  /*0270*/  @!P6 LDG.E R27, desc[UR4][R28.64] ;  /* 0x000000041c1be981 */ /* 0x000126000c1e1900 */
[----:B-1----:R-:W-:Y:S02]  /*0280*/  @!P6 IMAD.WIDE.U32 R16, R23, 0x4, R16 ;  /* 0x000000041710e825 */ /* 0x002fe400078e0010 */
[----:B------:R-:W4:Y:S04]  /*0290*/  @!P5 LDG.E R24, desc[UR4][R24.64] ;  /* 0x000000041818d981 */ /* 0x000f28000c1e1900 */
[----:B------:R-:W4:Y:S01]  /*02a0*/  @!P6 LDG.E R16, desc[UR4][R16.64] ;  /* 0x000000041010e981 */ /* 0x000f22000c1e1900 */
[----:B---3--:R-:W-:-:S06]  /*02b0*/  @!P5 IMAD.WIDE.U32 R12, R21, 0x4, R12 ;  /* 0x00000004150cd825 */ /* 0x008fcc00078e000c */
[----:B------:R-:W3:Y:S01]  /*02c0*/  @!P5 LDG.E R12, desc[UR4][R12.64] ;  /* 0x000000040c0cd981 */ /* 0x000ee2000c1e1900 */
[----:B------:R-:W-:-:S05]  /*02d0*/  @!P5 VIADD R0, R0, 0x80 ;  /* 0x000000800000d836 */ /* 0x000fca0000000000 */
[----:B------:R-:W-:-:S13]  /*02e0*/  ISETP.GE.AND P0, PT, R0, R5, PT ;  /* 0x000000050000720c */ /* 0x000fda0003f06270 */
[----:B------:R-:W1:Y:S01]  /*02f0*/  @!P0 LDC.64 R14, c[0x0][0x228] ;  /* 0x00008a00ff0e8b82 */ /* 0x000e620000000a00 */
[----:B--2---:R-:W-:-:S07]  /*0300*/  @!P0 IMAD R11, R3, 0x200, R0 ;  /* 0x00000200030b8824 */ /* 0x004fce00078e0200 */
[----:B0-----:R-:W0:Y:S01]  /*0310*/  @!P0 LDC.64 R28, c[0x0][0x230] ;  /* 0x00008c00ff1c8b82 */ /* 0x001e220000000a00 */
[----:B-1----:R-:W-:-:S05]  /*0320*/  @!P0 IADD3 R14, P1, R11, R14, RZ ;  /* 0x0000000e0b0e8210 */ /* 0x002fca0007f3e0ff */
[----:B------:R-:W-:-:S05]  /*0330*/  @!P0 IMAD.X R15, RZ, RZ, R15, P1 ;  /* 0x000000ffff0f8224 */ /* 0x000fca00008e060f */
[----:B------:R1:W5:Y:S02]  /*0340*/  @!P0 LDG.E.U8 R0, desc[UR4][R14.64] ;  /* 0x000000040e008981 */ /* 0x000364000c1e1100 */
[----:B-1----:R-:W1:Y:S01]  /*0350*/  @!P0 LDC.64 R14, c[0x0][0x238] ;  /* 0x00008e00ff0e8b82 */ /* 0x002e620000000a00 */
[----:B------:R-:W-:Y:S01]  /*0360*/  PRMT R13, RZ, 0x7610, R13 ;  /* 0x00007610ff0d7816 */ /* 0x000fe2000000000d */
[----:B0-----:R-:W-:-:S04]  /*0370*/  @!P0 IMAD.WIDE.U32 R28, R11, 0x4, R28 ;  /* 0x000000040b1c8825 */ /* 0x001fc800078e001c */
[----:B------:R-:W-:Y:S01]  /*0380*/  @!P2 IMAD R25, R3, 0x200, R20 ;  /* 0x000002000319a824 */ /* 0x000fe200078e0214 */
[----:B------:R-:W-:Y:S01]  /*0390*/  PRMT R21, RZ, 0x7610, R21 ;  /* 0x00007610ff157816 */ /* 0x000fe20000000015 */
[----:B------:R-:W5:Y:S01]  /*03a0*/  @!P0 LDG.E R28, desc[UR4][R28.64] ;  /* 0x000000041c1c8981 */ /* 0x000f62000c1e1900 */
[----:B-1----:R-:W-:Y:S01]  /*03b0*/  @!P0 IMAD.WIDE.U32 R14, R11, 0x4, R14 ;  /* 0x000000040b0e8825 */ /* 0x002fe200078e000e */
[----:B------:R-:W-:-:S04]  /*03c0*/  PRMT R11, RZ, 0x7610, R11 ;  /* 0x00007610ff0b7816 */ /* 0x000fc8000000000b */
[----:B------:R0:W5:Y:S02]  /*03d0*/  @!P0 LDG.E R17, desc[UR4][R14.64] ;  /* 0x000000040e118981 */ /* 0x000164000c1e1900 */
[----:B0-----:R-:W-:Y:S02]  /*03e0*/  PRMT R15, RZ, 0x7610, R15 ;  /* 0x00007610ff0f7816 */ /* 0x001fe4000000000f */
[----:B------:R-:W-:Y:S01]  /*03f0*/  PRMT R23, RZ, 0x7610, R23 ;  /* 0x00007610ff177816 */ /* 0x000fe20000000017 */
[----:B------:R-:W-:Y:S01]  /*0400*/  BSSY B0, `(.L_x_44305) ;  /* 0x0000043000007945 */ /* 0x000fe20003800000 */
[----:B----4-:R-:W-:Y:S02]  /*0410*/  @!P2 ISETP.NE.AND P1, PT, R2, RZ, PT ;  /* 0x000000ff0200a20c */ /* 0x010fe40003f25270 */
[----:B------:R-:W-:Y:S02]  /*0420*/  PRMT R2, RZ, 0x7610, R2 ;  /* 0x00007610ff027816 */ /* 0x000fe40000000002 */
[----:B------:R-:W-:-:S04]  /*0430*/  @!P2 SEL R2, RZ, 0x1, !P1 ;  /* 0x00000001ff02a807 */ /* 0x000fc80004800000 */
[----:B------:R-:W-:-:S04]  /*0440*/  @!P2 PRMT R2, R2, 0x9910, RZ ;  /* 0x000099100202a816 */ /* 0x000fc800000000ff */
[----:B------:R-:W-:Y:S02]  /*0450*/  @!P2 ISETP.NE.AND P3, PT, R2, RZ, PT ;  /* 0x000000ff0200a20c */ /* 0x000fe40003f65270 */
[----:B------:R-:W-:Y:S02]  /*0460*/  PRMT R2, RZ, 0x7610, R2 ;  /* 0x00007610ff027816 */ /* 0x000fe40000000002 */
[----:B------:R-:W-:Y:S02]  /*0470*/  @!P2 PRMT R13, R4, 0x7610, R13 ;  /* 0x00007610040da816 */ /* 0x000fe4000000000d */
[C---:B------:R-:W-:Y:S02]  /*0480*/  @!P2 PRMT R2, R6.reuse, 0x7610, R2 ;  /* 0x000076100602a816 */ /* 0x040fe40000000002 */
[----:B------:R-:W-:Y:S02]  /*0490*/  @!P2 PRMT R11, R6, 0x7632, R11 ;  /* 0x00007632060ba816 */ /* 0x000fe4000000000b */
[----:B------:R-:W-:Y:S01]  /*04a0*/  @!P2 SEL R22, R13, R2, !P3 ;  /* 0x000000020d16a207 */ /* 0x000fe20005800000 */
[----:B------:R-:W-:Y:S01]  /*04b0*/  IMAD.MOV.U32 R2, RZ, RZ, R20 ;  /* 0x000000ffff027224 */ /* 0x000fe200078e0014 */
[----:B------:R-:W-:-:S04]  /*04c0*/  PRMT R6, RZ, 0x7610, R6 ;  /* 0x00007610ff067816 */ /* 0x000fc80000000006 */
[----:B------:R-:W-:Y:S01]  /*04d0*/  @!P2 PRMT R6, R4, 0x7632, R6 ;  /* 0x000076320406a816 */ /* 0x000fe20000000006 */
[----:B------:R-:W-:-:S05]  /*04e0*/  VIADD R4, R2, 0x80 ;  /* 0x0000008002047836 */ /* 0x000fca0000000000 */
[----:B------:R-:W-:Y:S02]  /*04f0*/  ISETP.GE.AND P1, PT, R4, R5, PT ;  /* 0x000000050400720c */ /* 0x000fe40003f26270 */
[----:B------:R-:W-:Y:S02]  /*0500*/  @!P2 SEL R19, R6, R11, !P3 ;  /* 0x0000000b0613a207 */ /* 0x000fe40005800000 */
[----:B------:R-:W-:Y:S02]  /*0510*/  @!P6 ISETP.NE.AND P3, PT, R26, RZ, PT ;  /* 0x000000ff1a00e20c */ /* 0x000fe40003f65270 */
[----:B------:R-:W-:Y:S02]  /*0520*/  PRMT R6, RZ, 0x7610, R6 ;  /* 0x00007610ff067816 */ /* 0x000fe40000000006 */
[----:B------:R-:W-:-:S05]  /*0530*/  @!P6 SEL R6, RZ, 0x1, !P3 ;  /* 0x00000001ff06e807 */ /* 0x000fca0005800000 */
[----:B------:R-:W-:Y:S02]  /*0540*/  @!P1 PRMT R11, R6, 0x9910, RZ ;  /* 0x00009910060b9816 */ /* 0x000fe400000000ff */
[----:B------:R-:W-:-:S03]  /*0550*/  @!P5 ISETP.NE.AND P4, PT, R10, RZ, PT ;  /* 0x000000ff0a00d20c */ /* 0x000fc60003f85270 */
[----:B------:R-:W-:Y:S01]  /*0560*/  @!P1 IMAD.MOV.U32 R10, RZ, RZ, R11 ;  /* 0x000000ffff0a9224 */ /* 0x000fe200078e000b */
[----:B------:R-:W-:Y:S02]  /*0570*/  PRMT R6, RZ, 0x7610, R6 ;  /* 0x00007610ff067816 */ /* 0x000fe40000000006 */
[----:B------:R-:W-:Y:S02]  /*0580*/  @!P5 SEL R6, RZ, 0x1, !P4 ;  /* 0x00000001ff06d807 */ /* 0x000fe40006000000 */
[----:B------:R-:W-:Y:S02]  /*0590*/  @!P1 ISETP.NE.AND P4, PT, R10, RZ, PT ;  /* 0x000000ff0a00920c */ /* 0x000fe40003f85270 */
[----:B------:R-:W0:Y:S01]  /*05a0*/  @!P2 LDC.64 R10, c[0x0][0x220] ;  /* 0x00008800ff0aab82 */ /* 0x000e220000000a00 */
[----:B------:R-:W-:-:S05]  /*05b0*/  VIADD R14, R2, 0x100 ;  /* 0x00000100020e7836 */ /* 0x000fca0000000000 */
[----:B------:R-:W-:Y:S02]  /*05c0*/  ISETP.GE.AND P3, PT, R14, R5, PT ;  /* 0x000000050e00720c */ /* 0x000fe40003f66270 */
[----:B------:R-:W-:Y:S02]  /*05d0*/  @!P2 PRMT R19, R22, 0x5410, R19 ;  /* 0x000054101613a816 */ /* 0x000fe40000000013 */
[----:B------:R-:W-:Y:S02]  /*05e0*/  PRMT R22, RZ, 0x7610, R22 ;  /* 0x00007610ff167816 */ /* 0x000fe40000000016 */
[----:B------:R-:W-:Y:S02]  /*05f0*/  PRMT R13, RZ, 0x7610, R13 ;  /* 0x00007610ff0d7816 */ /* 0x000fe4000000000d */
[----:B------:R-:W-:Y:S02]  /*0600*/  PRMT R14, RZ, 0x7610, R14 ;  /* 0x00007610ff0e7816 */ /* 0x000fe4000000000e */
[----:B------:R-:W-:-:S02]  /*0610*/  @!P6 PRMT R22, R16, 0x7610, R22 ;  /* 0x000076101016e816 */ /* 0x000fc40000000016 */
[----:B------:R-:W-:Y:S02]  /*0620*/  @!P6 PRMT R15, R16, 0x7632, R15 ;  /* 0x00007632100fe816 */ /* 0x000fe4000000000f */
[----:B------:R-:W-:Y:S02]  /*0630*/  @!P3 PRMT R6, R6, 0x9910, RZ ;  /* 0x000099100606b816 */ /* 0x000fe400000000ff */
[----:B------:R-:W-:Y:S01]  /*0640*/  PRMT R16, RZ, 0x7610, R16 ;  /* 0x00007610ff107816 */ /* 0x000fe20000000010 */
[----:B0-----:R-:W-:Y:S01]  /*0650*/  @!P2 IMAD.WIDE.U32 R10, R25, 0x4, R10 ;  /* 0x00000004190aa825 */ /* 0x001fe200078e000a */
[C---:B------:R-:W-:Y:S02]  /*0660*/  @!P6 PRMT R13, R27.reuse, 0x7610, R13 ;  /* 0x000076101b0de816 */ /* 0x040fe4000000000d */
[----:B------:R-:W-:Y:S02]  /*0670*/  @!P6 PRMT R14, R27, 0x7632, R14 ;  /* 0x000076321b0ee816 */ /* 0x000fe4000000000e */
[----:B------:R-:W-:Y:S01]  /*0680*/  @!P3 ISETP.NE.AND P6, PT, R6, RZ, PT ;  /* 0x000000ff0600b20c */ /* 0x000fe20003fc5270 */
[----:B------:R-:W-:Y:S01]  /*0690*/  VIADD R6, R2, 0x180 ;  /* 0x0000018002067836 */ /* 0x000fe20000000000 */
[C---:B------:R-:W-:Y:S01]  /*06a0*/  @!P5 PRMT R21, R24.reuse, 0x7610, R21 ;  /* 0x000076101815d816 */ /* 0x040fe20000000015 */
[----:B------:R-:W-:Y:S01]  /*06b0*/  @!P2 IMAD.MOV.U32 R2, RZ, RZ, R4 ;  /* 0x000000ffff02a224 */ /* 0x000fe200078e0004 */
[----:B------:R-:W-:Y:S01]  /*06c0*/  @!P5 PRMT R16, R24, 0x7632, R16 ;  /* 0x000076321810d816 */ /* 0x000fe20000000010 */
[----:B------:R0:W-:Y:S01]  /*06d0*/  @!P2 STG.E desc[UR4][R10.64], R19 ;  /* 0x000000130a00a986 */ /* 0x0001e2000c101904 */
[----:B------:R-:W-:-:S02]  /*06e0*/  PRMT R24, RZ, 0x7610, R24 ;  /* 0x00007610ff187816 */ /* 0x000fc40000000018 */
[C---:B---3--:R-:W-:Y:S02]  /*06f0*/  @!P5 PRMT R23, R12.reuse, 0x7632, R23 ;  /* 0x000076320c17d816 */ /* 0x048fe40000000017 */
[----:B------:R-:W-:Y:S02]  /*0700*/  @!P5 PRMT R24, R12, 0x7610, R24 ;  /* 0x000076100c18d816 */ /* 0x000fe40000000018 */
[----:B------:R-:W-:Y:S02]  /*0710*/  ISETP.GE.AND P5, PT, R2, R5, PT ;  /* 0x000000050200720c */ /* 0x000fe40003fa6270 */
[----:B------:R-:W-:Y:S02]  /*0720*/  @!P1 SEL R7, R22, R13, !P4 ;  /* 0x0000000d16079207 */ /* 0x000fe40006000000 */
[----:B------:R-:W-:Y:S02]  /*0730*/  @!P1 SEL R8, R15, R14, !P4 ;  /* 0x0000000e0f089207 */ /* 0x000fe40006000000 */
[----:B------:R-:W-:-:S02]  /*0740*/  @!P3 SEL R9, R24, R21, !P6 ;  /* 0x000000151809b207 */ /* 0x000fc40007000000 */
[----:B------:R-:W-:-:S05]  /*0750*/  @!P3 SEL R18, R23, R16, !P6 ;  /* 0x000000101712b207 */ /* 0x000fca0007000000 */
[----:B0-----:R-:W-:Y:S05]  /*0760*/  @P5 BRA `(.L_x_44306) ;  /* 0x0000000000305947 */ /* 0x001fea0003800000 */
[----:B------:R-:W0:Y:S01]  /*0770*/  LDC.64 R12, c[0x0][0x220] ;  /* 0x00008800ff0c7b82 */ /* 0x000e220000000a00 */
[----:B------:R-:W-:Y:S01]  /*0780*/  IMAD R11, R3, 0x200, R2 ;  /* 0x00000200030b7824 */ /* 0x000fe200078e0202 */
[----:B------:R-:W-:Y:S01]  /*0790*/  PRMT R7, R7, 0x5410, R8 ;  /* 0x0000541007077816 */ /* 0x000fe20000000008 */
[----:B------:R-:W-:-:S05]  /*07a0*/  VIADD R2, R2, 0x80 ;  /* 0x0000008002027836 */ /* 0x000fca0000000000 */
[----:B------:R-:W-:-:S13]  /*07b0*/  ISETP.GE.AND P1, PT, R2, R5, PT ;  /* 0x000000050200720c */ /* 0x000fda0003f26270 */
[----:B------:R-:W-:Y:S01]  /*07c0*/  @!P1 IMAD R15, R3, 0x200, R2 ;  /* 0x00000200030f9824 */ /* 0x000fe200078e0202 */
[----:B------:R-:W-:Y:S01]  /*07d0*/  @!P1 PRMT R9, R9, 0x5410, R18 ;  /* 0x0000541009099816 */ /* 0x000fe20000000012 */
[----:B------:R-:W-:Y:S02]  /*07e0*/  @!P1 VIADD R2, R2, 0x80 ;  /* 0x0000008002029836 */ /* 0x000fe40000000000 */
[----:B0-----:R-:W-:-:S04]  /*07f0*/  IMAD.WIDE.U32 R10, R11, 0x4, R12 ;  /* 0x000000040b0a7825 */ /* 0x001fc800078e000c */
[----:B------:R-:W-:Y:S01]  /*0800*/  @!P1 IMAD.WIDE.U32 R12, R15, 0x4, R12 ;  /* 0x000000040f0c9825 */ /* 0x000fe200078e000c */
[----:B------:R0:W-:Y:S04]  /*0810*/  STG.E desc[UR4][R10.64], R7 ;  /* 0x000000070a007986 */ /* 0x0001e8000c101904 */
[----:B------:R0:W-:Y:S02]  /*0820*/  @!P1 STG.E desc[UR4][R12.64], R9 ;  /* 0x000000090c009986 */ /* 0x0001e4000c101904 */
.L_x_44306:
[----:B------:R-:W-:Y:S05]  /*0830*/  BSYNC B0 ;  /* 0x0000000000007941 */ /* 0x000fea0003800000 */
.L_x_44305:
[-C--:B------:R-:W-:Y:S02]  /*0840*/  ISETP.GE.AND P3, PT, R2, R5.reuse, PT ;  /* 0x000000050200720c */ /* 0x080fe40003f66270 */
[----:B-----5:R-:W-:Y:S02]  /*0850*/  @!P0 ISETP.NE.AND P1, PT, R0, RZ, PT ;  /* 0x000000ff0000820c */ /* 0x020fe40003f25270 */
[----:B0-----:R-:W-:Y:S02]  /*0860*/  PRMT R7, RZ, 0x7610, R7 ;  /* 0x00007610ff077816 */ /* 0x001fe40000000007 */
[----:B------:R-:W-:Y:S02]  /*0870*/  ISETP.GE.AND P2, PT, R6, R5, PT ;  /* 0x000000050600720c */ /* 0x000fe40003f46270 */
[----:B------:R-:W-:-:S05]  /*0880*/  @!P0 SEL R7, RZ, 0x1, !P1 ;  /* 0x00000001ff078807 */ /* 0x000fca0004800000 */
[----:B------:R-:W-:Y:S06]  /*0890*/  @P3 EXIT ;  /* 0x000000000000394d */ /* 0x000fec0003800000 */
[----:B------:R-:W0:Y:S01]  /*08a0*/  LDC.64 R4, c[0x0][0x220] ;  /* 0x00008800ff047b82 */ /* 0x000e220000000a00 */
[----:B------:R-:W-:Y:S01]  /*08b0*/  @!P2 PRMT R0, R7, 0x9910, RZ ;  /* 0x000099100700a816 */ /* 0x000fe200000000ff */
[----:B------:R-:W-:Y:S01]  /*08c0*/  IMAD R11, R3, 0x200, R2 ;  /* 0x00000200030b7824 */ /* 0x000fe200078e0202 */
[----:B------:R-:W-:Y:S02]  /*08d0*/  PRMT R6, RZ, 0x7610, R6 ;  /* 0x00007610ff067816 */ /* 0x000fe40000000006 */
[----:B------:R-:W-:Y:S02]  /*08e0*/  @!P2 ISETP.NE.AND P1, PT, R0, RZ, PT ;  /* 0x000000ff0000a20c */ /* 0x000fe40003f25270 */
[----:B------:R-:W-:Y:S02]  /*08f0*/  PRMT R0, RZ, 0x7610, R0 ;  /* 0x00007610ff007816 */ /* 0x000fe40000000000 */
[----:B------:R-:W-:Y:S02]  /*0900*/  PRMT R9, RZ, 0x7610, R9 ;  /* 0x00007610ff097816 */ /* 0x000fe40000000009 */
[----:B------:R-:W-:-:S02]  /*0910*/  PRMT R7, RZ, 0x7610, R7 ;  /* 0x00007610ff077816 */ /* 0x000fc40000000007 */
[C---:B------:R-:W-:Y:S02]  /*0920*/  @!P0 PRMT R6, R28.reuse, 0x7610, R6 ;  /* 0x000076101c068816 */ /* 0x040fe40000000006 */
[----:B------:R-:W-:Y:S02]  /*0930*/  @!P0 PRMT R0, R28, 0x7632, R0 ;  /* 0x000076321c008816 */ /* 0x000fe40000000000 */
[C---:B------:R-:W-:Y:S02]  /*0940*/  @!P0 PRMT R9, R17.reuse, 0x7610, R9 ;  /* 0x0000761011098816 */ /* 0x040fe40000000009 */
[----:B------:R-:W-:Y:S02]  /*0950*/  @!P0 PRMT R7, R17, 0x7632, R7 ;  /* 0x0000763211078816 */ /* 0x000fe40000000007 */
[----:B------:R-:W-:Y:S02]  /*0960*/  @!P2 SEL R2, R9, R6, !P1 ;  /* 0x000000060902a207 */ /* 0x000fe40004800000 */
[----:B------:R-:W-:Y:S01]  /*0970*/  @!P2 SEL R3, R7, R0, !P1 ;  /* 0x000000000703a207 */ /* 0x000fe20004800000 */
[----:B0-----:R-:W-:-:S03]  /*0980*/  IMAD.WIDE.U32 R4, R11, 0x4, R4 ;  /* 0x000000040b047825 */ /* 0x001fc600078e0004 */
[----:B------:R-:W-:-:S05]  /*0990*/  PRMT R3, R2, 0x5410, R3 ;  /* 0x0000541002037816 */ /* 0x000fca0000000003 */
[----:B------:R-:W-:Y:S01]  /*09a0*/  STG.E desc[UR4][R4.64], R3 ;  /* 0x0000000304007986 */ /* 0x000fe2000c101904 */
[----:B------:R-:W-:Y:S05]  /*09b0*/  EXIT ;  /* 0x000000000000794d */ /* 0x000fea0003800000 */
.L_x_44307:
        /* <DEDUP_REMOVED lines=12> */
.L_x_44679:


//--------------------- .text._ZN2at6native29vectorized_elementwise_kernelILi2EZZZNS0_49_GLOBAL__N__657f93f7_16_TensorCompare_cu_71e06f4e17where_kernel_implERNS_14TensorIteratorEENKUlvE_clEvENKUlvE_clEvEUlbN3c107complexINS7_4HalfEEESA_E_St5arrayIPcLm4EEEEviT0_T1_ --------------------------
	.section	.text._ZN2at6native29vectorized_elementwise_kernelILi2EZZZNS0_49_GLOBAL__N__657f93f7_16_TensorCompare_cu_71e06f4e17where_kernel_implERNS_14TensorIteratorEENKUlvE_clEvENKUlvE_clEvEUlbN3c107complexINS7_4HalfEEESA_E_St5arrayIPcLm4EEEEviT0_T1_,"ax",@progbits
	.align	128
        .global         _ZN2at6native29vectorized_elementwise_kernelILi2EZZZNS0_49_GLOBAL__N__657f93f7_16_TensorCompare_cu_71e06f4e17where_kernel_implERNS_14TensorIteratorEENKUlvE_clEvENKUlvE_clEvEUlbN3c107complexINS7_4HalfEEESA_E_St5arrayIPcLm4EEEEviT0_T1_
        .type           _ZN2at6native29vectorized_elementwise_kernelILi2EZZZNS0_49_GLOBAL__N__657f93f7_16_TensorCompare_cu_71e06f4e17where_kernel_implERNS_14TensorIteratorEENKUlvE_clEvENKUlvE_clEvEUlbN3c107complexINS7_4HalfEEESA_E_St5arrayIPcLm4EEEEviT0_T1_,@function
        .size           _ZN2at6native29vectorized_elementwise_kernelILi2EZZZNS0_49_GLOBAL__N__657f93f7_16_TensorCompare_cu_71e06f4e17where_kernel_implERNS_14TensorIteratorEENKUlvE_clEvENKUlvE_clEvEUlbN3c107complexINS7_4HalfEEESA_E_St5arrayIPcLm4EEEEviT0_T1_,(.L_x_44680 - _ZN2at6native29vectorized_elementwise_kernelILi2EZZZNS0_49_GLOBAL__N__657f93f7_16_TensorCompare_cu_71e06f4e17where_kernel_implERNS_14TensorIteratorEENKUlvE_clEvENKUlvE_clEvEUlbN3c107complexINS7_4HalfEEESA_E_St5arrayIPcLm4EEEEviT0_T1_)
        .other          _ZN2at6native29vectorized_elementwise_kernelILi2EZZZNS0_49_GLOBAL__N__657f93f7_16_TensorCompare_cu_71e06f4e17where_kernel_implERNS_14TensorIteratorEENKUlvE_clEvENKUlvE_clEvEUlbN3c107complexINS7_4HalfEEESA_E_St5arrayIPcLm4EEEEviT0_T1_,@"STO_CUDA_ENTRY STV_DEFAULT"
_ZN2at6native29vectorized_elementwise_kernelILi2EZZZNS0_49_GLOBAL__N__657f93f7_16_TensorCompare_cu_71e06f4e17where_kernel_implERNS_14TensorIteratorEENKUlvE_clEvENKUlvE_clEvEUlbN3c107complexINS7_4HalfEEESA_E_St5arrayIPcLm4EEEEviT0_T1_:
.text._ZN2at6native29vectorized_elementwise_kernelILi2EZZZNS0_49_GLOBAL__N__657f93f7_16_TensorCompare_cu_71e06f4e17where_kernel_implERNS_14TensorIteratorEENKUlvE_clEvENKUlvE_clEvEUlbN3c107complexINS7_4HalfEEESA_E_St5arrayIPcLm4EEEEviT0_T1_:
        /* <DEDUP_REMOVED lines=23> */
[----:B------:R-:W5:Y:S04]  /*0170*/  LDG.E.64 R28, desc[UR4][R18.64] ;  /* 0x00000004121c7981 */ /* 0x000f68000c1e1b00 */
[----:B------:R-:W5:Y:S04]  /*0180*/  LDG.E.64 R30, desc[UR4][R20.64] ;  /* 0x00000004141e7981 */ /* 0x000f68000c1e1b00 */
[----:B------:R-:W5:Y:S04]  /*0190*/  LDG.E.64 R10, desc[UR4][R18.64+0x400] ;  /* 0x00040004120a7981 */ /* 0x000f68000c1e1b00 */
[----:B------:R-:W5:Y:S04]  /*01a0*/  LDG.E.64 R8, desc[UR4][R20.64+0x400] ;  /* 0x0004000414087981 */ /* 0x000f68000c1e1b00 */
[----:B------:R-:W5:Y:S04]  /*01b0*/  LDG.E.64 R4, desc[UR4][R18.64+0x800] ;  /* 0x0008000412047981 */ /* 0x000f68000c1e1b00 */
[----:B------:R-:W5:Y:S04]  /*01c0*/  LDG.E.64 R2, desc[UR4][R20.64+0x800] ;  /* 0x0008000414027981 */ /* 0x000f68000c1e1b00 */
[----:B------:R-:W5:Y:S04]  /*01d0*/  LDG.E.64 R6, desc[UR4][R18.64+0xc00] ;  /* 0x000c000412067981 */ /* 0x000f68000c1e1b00 */
[----:B------:R3:W5:Y:S01]  /*01e0*/  LDG.E.64 R14, desc[UR4][R20.64+0xc00] ;  /* 0x000c0004140e7981 */ /* 0x000762000c1e1b00 */
[----:B----4-:R-:W-:-:S02]  /*01f0*/  PRMT R22, R12, 0x7771, RZ ;  /* 0x000077710c167816 */ /* 0x010fc400000000ff */
[----:B------:R-:W-:-:S04]  /*0200*/  PRMT R12, R12, 0x7770, RZ ;  /* 0x000077700c0c7816 */ /* 0x000fc800000000ff */
[----:B------:R-:W-:Y:S02]  /*0210*/  ISETP.NE.AND P0, PT, R12, RZ, PT ;  /* 0x000000ff0c00720c */ /* 0x000fe40003f05270 */
[----:B--2---:R-:W-:Y:S02]  /*0220*/  PRMT R12, R24, 0x7771, RZ ;  /* 0x00007771180c7816 */ /* 0x004fe400000000ff */
[----:B------:R-:W-:Y:S02]  /*0230*/  ISETP.NE.AND P1, PT, R22, RZ, PT ;  /* 0x000000ff1600720c */ /* 0x000fe40003f25270 */
[----:B------:R-:W0:Y:S01]  /*0240*/  LDC.64 R22, c[0x0][0x220] ;  /* 0x00008800ff167b82 */ /* 0x000e220000000a00 */
[----:B------:R-:W-:Y:S02]  /*0250*/  ISETP.NE.AND P2, PT, R12, RZ, PT ;  /* 0x000000ff0c00720c */ /* 0x000fe40003f45270 */
[----:B---3--:R-:W-:Y:S02]  /*0260*/  PRMT R21, R25, 0x7771, RZ ;  /* 0x0000777119157816 */ /* 0x008fe400000000ff */
[----:B-----5:R-:W-:-:S04]  /*0270*/  SEL R17, R31, R29, !P1 ;  /* 0x0000001d1f117207 */ /* 0x020fc80004800000 */
[----:B------:R-:W-:-:S05]  /*0280*/  PRMT R17, R17, 0x7610, R11 ;  /* 0x0000761011117816 */ /* 0x000fca000000000b */
[----:B------:R-:W-:Y:S02]  /*0290*/  @!P2 PRMT R17, R17, 0x7610, R9 ;  /* 0x000076101111a816 */ /* 0x000fe40000000009 */
[----:B------:R-:W-:Y:S02]  /*02a0*/  SEL R20, R9, R11, !P2 ;  /* 0x0000000b09147207 */ /* 0x000fe40005000000 */
[----:B------:R-:W-:Y:S02]  /*02b0*/  ISETP.NE.AND P2, PT, R21, RZ, PT ;  /* 0x000000ff1500720c */ /* 0x000fe40003f45270 */
[----:B------:R-:W-:Y:S02]  /*02c0*/  PRMT R16, R16, 0x7610, R29 ;  /* 0x0000761010107816 */ /* 0x000fe4000000001d */
[----:B------:R-:W-:Y:S02]  /*02d0*/  PRMT R19, R19, 0x7610, R28 ;  /* 0x0000761013137816 */ /* 0x000fe4000000001c */
[----:B------:R-:W-:-:S02]  /*02e0*/  PRMT R9, R25, 0x7770, RZ ;  /* 0x0000777019097816 */ /* 0x000fc400000000ff */
[----:B------:R-:W-:Y:S02]  /*02f0*/  PRMT R11, R26, 0x7770, RZ ;  /* 0x000077701a0b7816 */ /* 0x000fe400000000ff */
[----:B------:R-:W-:Y:S02]  /*0300*/  PRMT R12, R24, 0x7770, RZ ;  /* 0x00007770180c7816 */ /* 0x000fe400000000ff */
[----:B------:R-:W-:Y:S02]  /*0310*/  @!P1 PRMT R16, R16, 0x7610, R31 ;  /* 0x0000761010109816 */ /* 0x000fe4000000001f */
[----:B------:R-:W-:Y:S02]  /*0320*/  @!P0 PRMT R19, R19, 0x7610, R30 ;  /* 0x0000761013138816 */ /* 0x000fe4000000001e */
[----:B------:R-:W-:Y:S02]  /*0330*/  SEL R18, R30, R28, !P0 ;  /* 0x0000001c1e127207 */ /* 0x000fe40004000000 */
[----:B------:R-:W-:-:S02]  /*0340*/  PRMT R21, R26, 0x7771, RZ ;  /* 0x000077711a157816 */ /* 0x000fc400000000ff */
[----:B------:R-:W-:Y:S02]  /*0350*/  ISETP.NE.AND P1, PT, R9, RZ, PT ;  /* 0x000000ff0900720c */ /* 0x000fe40003f25270 */
[----:B------:R-:W-:Y:S02]  /*0360*/  ISETP.NE.AND P3, PT, R11, RZ, PT ;  /* 0x000000ff0b00720c */ /* 0x000fe40003f65270 */
[----:B------:R-:W-:Y:S01]  /*0370*/  ISETP.NE.AND P0, PT, R12, RZ, PT ;  /* 0x000000ff0c00720c */ /* 0x000fe20003f05270 */
[----:B0-----:R-:W-:Y:S01]  /*0380*/  IMAD.WIDE.U32 R12, R13, 0x4, R22 ;  /* 0x000000040d0c7825 */ /* 0x001fe200078e0016 */
[----:B------:R-:W-:Y:S02]  /*0390*/  ISETP.NE.AND P4, PT, R21, RZ, PT ;  /* 0x000000ff1500720c */ /* 0x000fe40003f85270 */
[----:B------:R-:W-:Y:S01]  /*03a0*/  @!P2 PRMT R5, R5, 0x7610, R3 ;  /* 0x000076100505a816 */ /* 0x000fe20000000003 */
[----:B------:R-:W-:-:S03]  /*03b0*/  IMAD.WIDE R12, R0, 0x8, R12 ;  /* 0x00000008000c7825 */ /* 0x000fc600078e020c */
[----:B------:R-:W-:Y:S02]  /*03c0*/  SEL R0, R3, R5, !P2 ;  /* 0x0000000503007207 */ /* 0x000fe40005000000 */
[----:B------:R-:W-:Y:S02]  /*03d0*/  PRMT R9, R9, 0x7610, R10 ;  /* 0x0000761009097816 */ /* 0x000fe4000000000a */
[----:B------:R-:W-:Y:S02]  /*03e0*/  PRMT R0, R0, 0x7610, R7 ;  /* 0x0000761000007816 */ /* 0x000fe40000000007 */
[----:B------:R-:W-:Y:S02]  /*03f0*/  @!P1 PRMT R4, R4, 0x7610, R2 ;  /* 0x0000761004049816 */ /* 0x000fe40000000002 */
[----:B------:R-:W-:Y:S02]  /*0400*/  @!P3 PRMT R6, R6, 0x7610, R14 ;  /* 0x000076100606b816 */ /* 0x000fe4000000000e */
[----:B------:R-:W-:-:S02]  /*0410*/  @!P0 PRMT R9, R9, 0x7610, R8 ;  /* 0x0000761009098816 */ /* 0x000fc40000000008 */
[----:B------:R-:W-:Y:S02]  /*0420*/  SEL R8, R8, R10, !P0 ;  /* 0x0000000a08087207 */ /* 0x000fe40004000000 */
[----:B------:R-:W-:Y:S02]  /*0430*/  SEL R3, R2, R4, !P1 ;  /* 0x0000000402037207 */ /* 0x000fe40004800000 */
[----:B------:R-:W-:Y:S02]  /*0440*/  @!P4 PRMT R0, R0, 0x7610, R15 ;  /* 0x000076100000c816 */ /* 0x000fe4000000000f */
[----:B------:R-:W-:Y:S02]  /*0450*/  SEL R7, R15, R7, !P4 ;  /* 0x000000070f077207 */ /* 0x000fe40006000000 */
[----:B------:R-:W-:Y:S02]  /*0460*/  SEL R11, R14, R6, !P3 ;  /* 0x000000060e0b7207 */ /* 0x000fe40005800000 */
[----:B------:R-:W-:-:S02]  /*0470*/  PRMT R15, R17, 0x7610, R16 ;  /* 0x00007610110f7816 */ /* 0x000fc40000000010 */
[----:B------:R-:W-:Y:S02]  /*0480*/  PRMT R14, R18, 0x7610, R19 ;  /* 0x00007610120e7816 */ /* 0x000fe40000000013 */
[----:B------:R-:W-:Y:S02]  /*0490*/  PRMT R17, R20, 0x7610, R17 ;  /* 0x0000761014117816 */ /* 0x000fe40000000011 */
[----:B------:R-:W-:Y:S02]  /*04a0*/  PRMT R16, R8, 0x7610, R9 ;  /* 0x0000761008107816 */ /* 0x000fe40000000009 */
[----:B------:R-:W-:Y:S02]  /*04b0*/  PRMT R5, R0, 0x7610, R5 ;  /* 0x0000761000057816 */ /* 0x000fe40000000005 */
[----:B------:R-:W-:Y:S02]  /*04c0*/  PRMT R4, R3, 0x7610, R4 ;  /* 0x0000761003047816 */ /* 0x000fe40000000004 */
[----:B------:R-:W-:-:S02]  /*04d0*/  PRMT R7, R7, 0x7610, R0 ;  /* 0x0000761007077816 */ /* 0x000fc40000000000 */
[----:B------:R-:W-:Y:S01]  /*04e0*/  PRMT R6, R11, 0x7610, R6 ;  /* 0x000076100b067816 */ /* 0x000fe20000000006 */
[----:B------:R-:W-:Y:S04]  /*04f0*/  STG.E.64 desc[UR4][R12.64], R14 ;  /* 0x0000000e0c007986 */ /* 0x000fe8000c101b04 */
[----:B------:R-:W-:Y:S04]  /*0500*/  STG.E.64 desc[UR4][R12.64+0x400], R16 ;  /* 0x000400100c007986 */ /* 0x000fe8000c101b04 */
[----:B------:R-:W-:Y:S04]  /*0510*/  STG.E.64 desc[UR4][R12.64+0x800], R4 ;  /* 0x000800040c007986 */ /* 0x000fe8000c101b04 */
[----:B------:R-:W-:Y:S01]  /*0520*/  STG.E.64 desc[UR4][R12.64+0xc00], R6 ;  /* 0x000c00060c007986 */ /* 0x000fe2000c101b04 */
[----:B------:R-:W-:Y:S05]  /*0530*/  EXIT ;  /* 0x000000000000794d */ /* 0x000fea0003800000 */
.L_x_44308:
[----:B------:R-:W0:Y:S02]  /*0540*/  S2R R8, SR_TID.X ;  /* 0x0000000000087919 */ /* 0x000e240000002100 */
[----:B0-----:R-:W-:-:S13]  /*0550*/  ISETP.GE.AND P2, PT, R8, R15, PT ;  /* 0x0000000f0800720c */ /* 0x001fda0003f46270 */
[----:B------:R-:W-:Y:S01]  /*0560*/  @!P2 IMAD.IADD R29, R13, 0x1, R8 ;  /* 0x000000010d1da824 */ /* 0x000fe200078e0208 */
[----:B------:R-:W0:Y:S01]  /*0570*/  S2R R44, SR_TID.X ;  /* 0x00000000002c7919 */ /* 0x000e220000002100 */
[----:B------:R-:W-:Y:S01]  /*0580*/  @!P2 VIADD R8, R8, 0x80 ;  /* 0x000000800808a836 */ /* 0x000fe20000000000 */
[----:B------:R-:W-:Y:S01]  /*0590*/  PRMT R41, RZ, 0x7610, R41 ;  /* 0x00007610ff297816 */ /* 0x000fe20000000029 */
[----:B------:R-:W1:Y:S03]  /*05a0*/  @!P2 LDC.64 R46, c[0x0][0x238] ;  /* 0x00008e00ff2eab82 */ /* 0x000e660000000a00 */
[----:B------:R-:W-:-:S13]  /*05b0*/  ISETP.GE.AND P4, PT, R8, R15, PT ;  /* 0x0000000f0800720c */ /* 0x000fda0003f86270 */
[----:B------:R-:W2:Y:S01]  /*05c0*/  @!P4 LDC.64 R32, c[0x0][0x228] ;  /* 0x00008a00ff20cb82 */ /* 0x000ea20000000a00 */
[----:B------:R-:W-:Y:S02]  /*05d0*/  @!P4 IMAD.IADD R35, R13, 0x1, R8 ;  /* 0x000000010d23c824 */ /* 0x000fe400078e0208 */
[----:B------:R-:W-:-:S05]  /*05e0*/  @!P4 VIADD R8, R8, 0x80 ;  /* 0x000000800808c836 */ /* 0x000fca0000000000 */
[----:B------:R-:W-:Y:S01]  /*05f0*/  ISETP.GE.AND P0, PT, R8, R15, PT ;  /* 0x0000000f0800720c */ /* 0x000fe20003f06270 */
[----:B------:R-:W3:Y:S08]  /*0600*/  @!P4 LDC.64 R30, c[0x0][0x230] ;  /* 0x00008c00ff1ecb82 */ /* 0x000ef00000000a00 */
[----:B------:R-:W4:Y:S01]  /*0610*/  @!P4 LDC.64 R26, c[0x0][0x238] ;  /* 0x00008e00ff1acb82 */ /* 0x000f220000000a00 */
[----:B--2---:R-:W-:-:S07]  /*0620*/  @!P4 IADD3 R32, P1, R35, R32, RZ ;  /* 0x000000202320c210 */ /* 0x004fce0007f3e0ff */
[----:B------:R-:W2:Y:S01]  /*0630*/  @!P0 LDC.64 R24, c[0x0][0x228] ;  /* 0x00008a00ff188b82 */ /* 0x000ea20000000a00 */
[----:B------:R-:W-:Y:S02]  /*0640*/  @!P4 IMAD.X R33, RZ, RZ, R33, P1 ;  /* 0x000000ffff21c224 */ /* 0x000fe400008e0621 */
[----:B------:R-:W-:-:S05]  /*0650*/  @!P0 IMAD.IADD R43, R13, 0x1, R8 ;  /* 0x000000010d2b8824 */ /* 0x000fca00078e0208 */
[----:B------:R-:W5:Y:S01]  /*0660*/  @!P0 LDC.64 R22, c[0x0][0x230] ;  /* 0x00008c00ff168b82 */ /* 0x000f620000000a00 */
[----:B------:R0:W5:Y:S01]  /*0670*/  @!P4 LDG.E.U8 R20, desc[UR4][R32.64] ;  /* 0x000000042014c981 */ /* 0x000162000c1e1100 */
[----:B---3--:R-:W-:-:S05]  /*0680*/  @!P4 IMAD.WIDE.U32 R30, R35, 0x4, R30 ;  /* 0x00000004231ec825 */ /* 0x008fca00078e001e */
[----:B------:R-:W3:Y:S01]  /*0690*/  @!P4 LDG.E R38, desc[UR4][R30.64] ;  /* 0x000000041e26c981 */ /* 0x000ee2000c1e1900 */
[----:B----4-:R-:W-:-:S05]  /*06a0*/  @!P4 IMAD.WIDE.U32 R26, R35, 0x4, R26 ;  /* 0x00000004231ac825 */ /* 0x010fca00078e001a */
[----:B------:R-:W4:Y:S01]  /*06b0*/  @!P4 LDG.E R40, desc[UR4][R26.64] ;  /* 0x000000041a28c981 */ /* 0x000f22000c1e1900 */
[----:B--2---:R-:W-:-:S05]  /*06c0*/  @!P0 IADD3 R34, P1, R43, R24, RZ ;  /* 0x000000182b228210 */ /* 0x004fca0007f3e0ff */
[----:B------:R-:W-:Y:S02]  /*06d0*/  @!P0 IMAD.X R35, RZ, RZ, R25, P1 ;  /* 0x000000ffff238224 */ /* 0x000fe400008e0619 */
[----:B------:R-:W2:Y:S01]  /*06e0*/  @!P0 LDC.64 R24, c[0x0][0x238] ;  /* 0x00008e00ff188b82 */ /* 0x000ea20000000a00 */
[C---:B-----5:R-:W-:Y:S02]  /*06f0*/  @!P0 IMAD.WIDE.U32 R36, R43.reuse, 0x4, R22 ;  /* 0x000000042b248825 */ /* 0x060fe400078e0016 */
[----:B------:R5:W4:Y:S04]  /*0700*/  @!P0 LDG.E.U8 R39, desc[UR4][R34.64] ;  /* 0x0000000422278981 */ /* 0x000b28000c1e1100 */
[----:B------:R-:W4:Y:S01]  /*0710*/  @!P0 LDG.E R32, desc[UR4][R36.64] ;  /* 0x0000000424208981 */ /* 0x000f22000c1e1900 */
[----:B------:R-:W-:Y:S01]  /*0720*/  @!P0 VIADD R8, R8, 0x80 ;  /* 0x0000008008088836 */ /* 0x000fe20000000000 */
[----:B------:R-:W5:Y:S01]  /*0730*/  @!P2 LDC.64 R22, c[0x0][0x228] ;  /* 0x00008a00ff16ab82 */ /* 0x000f620000000a00 */
[----:B--2---:R-:W-:-:S05]  /*0740*/  @!P0 IMAD.WIDE.U32 R42, R43, 0x4, R24 ;  /* 0x000000042b2a8825 */ /* 0x004fca00078e0018 */
[----:B------:R2:W4:Y:S01]  /*0750*/  @!P0 LDG.E R28, desc[UR4][R42.64] ;  /* 0x000000042a1c8981 */ /* 0x000522000c1e1900 */
[----:B------:R-:W-:-:S13]  /*0760*/  ISETP.GE.AND P5, PT, R8, R15, PT ;  /* 0x0000000f0800720c */ /* 0x000fda0003fa6270 */
[----:B0-----:R-:W-:Y:S01]  /*0770*/  @!P5 IMAD.IADD R33, R13, 0x1, R8 ;  /* 0x000000010d21d824 */ /* 0x001fe200078e0208 */
[----:B------:R-:W0:Y:S01]  /*0780*/  @!P5 LDC.64 R24, c[0x0][0x228] ;  /* 0x00008a00ff18db82 */ /* 0x000e220000000a00 */
[----:B------:R-:W-:-:S05]  /*0790*/  @!P5 VIADD R8, R8, 0x80 ;  /* 0x000000800808d836 */ /* 0x000fca0000000000 */
[-C--:B------:R-:W-:Y:S02]  /*07a0*/  ISETP.GE.AND P1, PT, R8, R15.reuse, PT ;  /* 0x0000000f0800720c */ /* 0x080fe40003f26270 */
[----:B-----5:R-:W-:Y:S01]  /*07b0*/  @!P2 IADD3 R34, P3, R29, R22, RZ ;  /* 0x000000161d22a210 */ /* 0x020fe20007f7e0ff */
[----:B------:R-:W-:Y:S01]  /*07c0*/  VIADD R18, R44, 0x80 ;  /* 0x000000802c127836 */ /* 0x000fe20000000000 */
[----:B------:R-:W-:Y:S01]  /*07d0*/  PRMT R26, RZ, 0x7610, R26 ;  /* 0x00007610ff1a7816 */ /* 0x000fe2000000001a */
[----:B------:R-:W5:Y:S02]  /*07e0*/  @!P5 LDC.64 R30, c[0x0][0x230] ;  /* 0x00008c00ff1edb82 */ /* 0x000f640000000a00 */
[----:B------:R-:W-:Y:S01]  /*07f0*/  @!P2 IMAD.X R35, RZ, RZ, R23, P3 ;  /* 0x000000ffff23a224 */ /* 0x000fe200018e0617 */
[----:B------:R-:W-:-:S05]  /*0800*/  ISETP.GE.AND P3, PT, R18, R15, PT ;  /* 0x0000000f1200720c */ /* 0x000fca0003f66270 */
[----:B------:R-:W4:Y:S01]  /*0810*/  @!P1 LDC.64 R22, c[0x0][0x228] ;  /* 0x00008a00ff169b82 */ /* 0x000f220000000a00 */
[----:B--2---:R-:W-:Y:S01]  /*0820*/  PRMT R42, RZ, 0x7610, R42 ;  /* 0x00007610ff2a7816 */ /* 0x004fe2000000002a */
[----:B-----5:R-:W-:-:S04]  /*0830*/  @!P5 IMAD.WIDE.U32 R30, R33, 0x4, R30 ;  /* 0x00000004211ed825 */ /* 0x020fc800078e001e */
[----:B-1----:R-:W-:Y:S01]  /*0840*/  @!P2 IMAD.WIDE.U32 R46, R29, 0x4, R46 ;  /* 0x000000041d2ea825 */ /* 0x002fe200078e002e */
[----:B------:R-:W-:Y:S02]  /*0850*/  @!P4 ISETP.NE.AND P6, PT, R20, RZ, PT ;  /* 0x000000ff1400c20c */ /* 0x000fe40003fc5270 */
[----:B------:R1:W2:Y:S02]  /*0860*/  @!P2 LDG.E.U8 R20, desc[UR4][R34.64] ;  /* 0x000000042214a981 */ /* 0x0002a4000c1e1100 */
[----:B------:R-:W-:Y:S02]  /*0870*/  @!P4 SEL R26, RZ, 0x1, !P6 ;  /* 0x00000001ff1ac807 */ /* 0x000fe40007000000 */
[----:B0-----:R-:W-:Y:S02]  /*0880*/  @!P5 IADD3 R36, P6, R33, R24, RZ ;  /* 0x000000182124d210 */ /* 0x001fe40007fde0ff */
[----:B------:R-:W-:-:S03]  /*0890*/  PRMT R24, RZ, 0x7610, R24 ;  /* 0x00007610ff187816 */ /* 0x000fc60000000018 */
[--C-:B------:R-:W-:Y:S01]  /*08a0*/  @!P5 IMAD.X R37, RZ, RZ, R25.reuse, P6 ;  /* 0x000000ffff25d224 */ /* 0x100fe200030e0619 */
[----:B------:R-:W-:Y:S02]  /*08b0*/  PRMT R25, RZ, 0x7610, R25 ;  /* 0x00007610ff197816 */ /* 0x000fe40000000019 */
[----:B------:R-:W-:Y:S01]  /*08c0*/  @!P3 PRMT R43, R26, 0x9910, RZ ;  /* 0x000099101a2bb816 */ /* 0x000fe200000000ff */
[----:B-1----:R-:W-:Y:S01]  /*08d0*/  @!P1 IMAD.IADD R35, R13, 0x1, R8 ;  /* 0x000000010d239824 */ /* 0x002fe200078e0208 */
[C---:B---3--:R-:W-:Y:S01]  /*08e0*/  @!P4 PRMT R25, R38.reuse, 0x7610, R25 ;  /* 0x000076102619c816 */ /* 0x048fe20000000019 */
[----:B------:R-:W0:Y:S01]  /*08f0*/  @!P5 LDC.64 R26, c[0x0][0x238] ;  /* 0x00008e00ff1adb82 */ /* 0x000e220000000a00 */
[----:B------:R-:W-:Y:S02]  /*0900*/  @!P4 PRMT R24, R38, 0x7632, R24 ;  /* 0x000076322618c816 */ /* 0x000fe40000000018 */
[C---:B----4-:R-:W-:Y:S02]  /*0910*/  @!P4 PRMT R42, R40.reuse, 0x7610, R42 ;  /* 0x00007610282ac816 */ /* 0x050fe4000000002a */
[----:B------:R-:W-:Y:S01]  /*0920*/  @!P4 PRMT R41, R40, 0x7632, R41 ;  /* 0x000076322829c816 */ /* 0x000fe20000000029 */
[----:B------:R-:W-:Y:S01]  /*0930*/  VIADD R34, R44, 0x100 ;  /* 0x000001002c227836 */ /* 0x000fe20000000000 */
[----:B------:R-:W-:Y:S01]  /*0940*/  @!P3 ISETP.NE.AND P4, PT, R43, RZ, PT ;  /* 0x000000ff2b00b20c */ /* 0x000fe20003f85270 */
[----:B------:R-:W-:Y:S01]  /*0950*/  @!P1 VIADD R8, R8, 0x80 ;  /* 0x0000008008089836 */ /* 0x000fe20000000000 */
[----:B------:R-:W3:Y:S02]  /*0960*/  @!P5 LDG.E.U8 R36, desc[UR4][R36.64] ;  /* 0x000000042424d981 */ /* 0x000ee4000c1e1100 */
[----:B------:R-:W-:-:S02]  /*0970*/  @!P3 SEL R11, R42, R25, !P4 ;  /* 0x000000192a0bb207 */ /* 0x000fc40006000000 */
[----:B------:R-:W-:Y:S02]  /*0980*/  @!P3 SEL R10, R41, R24, !P4 ;  /* 0x00000018290ab207 */ /* 0x000fe40006000000 */
[----:B------:R-:W-:Y:S01]  /*0990*/  @!P1 IADD3 R22, P4, R35, R22, RZ ;  /* 0x0000001623169210 */ /* 0x000fe20007f9e0ff */
[----:B------:R-:W1:Y:S01]  /*09a0*/  @!P2 LDC.64 R24, c[0x0][0x230] ;  /* 0x00008c00ff18ab82 */ /* 0x000e620000000a00 */
[-C--:B------:R-:W-:Y:S02]  /*09b0*/  ISETP.GE.AND P6, PT, R34, R15.reuse, PT ;  /* 0x0000000f2200720c */ /* 0x080fe40003fc6270 */
[----:B------:R-:W-:Y:S01]  /*09c0*/  PRMT R43, RZ, 0x7610, R43 ;  /* 0x00007610ff2b7816 */ /* 0x000fe2000000002b */
[----:B------:R-:W-:Y:S01]  /*09d0*/  @!P1 IMAD.X R23, RZ, RZ, R23, P4 ;  /* 0x000000ffff179224 */ /* 0x000fe200020e0617 */
[----:B------:R-:W-:Y:S01]  /*09e0*/  ISETP.GE.AND P4, PT, R8, R15, PT ;  /* 0x0000000f0800720c */ /* 0x000fe20003f86270 */
[----:B------:R4:W5:Y:S01]  /*09f0*/  @!P5 LDG.E R37, desc[UR4][R30.64] ;  /* 0x000000041e25d981 */ /* 0x000962000c1e1900 */
[----:B------:R-:W-:-:S02]  /*0a00*/  PRMT R41, RZ, 0x7610, R41 ;  /* 0x00007610ff297816 */ /* 0x000fc40000000029 */
[----:B------:R-:W-:Y:S02]  /*0a10*/  PRMT R34, RZ, 0x7610, R34 ;  /* 0x00007610ff227816 */ /* 0x000fe40000000022 */
[----:B------:R-:W-:Y:S01]  /*0a20*/  @!P0 ISETP.NE.AND P3, PT, R39, RZ, PT ;  /* 0x000000ff2700820c */ /* 0x000fe20003f65270 */
[----:B0-----:R-:W-:Y:S01]  /*0a30*/  @!P5 IMAD.WIDE.U32 R26, R33, 0x4, R26 ;  /* 0x00000004211ad825 */ /* 0x001fe200078e001a */
[C---:B------:R-:W-:Y:S01]  /*0a40*/  @!P0 PRMT R41, R32.reuse, 0x7610, R41 ;  /* 0x0000761020298816 */ /* 0x040fe20000000029 */
[----:B------:R0:W5:Y:S01]  /*0a50*/  @!P1 LDG.E.U8 R39, desc[UR4][R22.64] ;  /* 0x0000000416279981 */ /* 0x000162000c1e1100 */
[----:B------:R-:W-:Y:S01]  /*0a60*/  @!P0 PRMT R34, R32, 0x7632, R34 ;  /* 0x0000763220228816 */ /* 0x000fe20000000022 */
[----:B----4-:R-:W4:Y:S02]  /*0a70*/  @!P1 LDC.64 R30, c[0x0][0x238] ;  /* 0x00008e00ff1e9b82 */ /* 0x010f240000000a00 */
[----:B------:R-:W-:Y:S01]  /*0a80*/  @!P4 IMAD.IADD R45, R13, 0x1, R8 ;  /* 0x000000010d2dc824 */ /* 0x000fe200078e0208 */
[----:B------:R1:W5:Y:S01]  /*0a90*/  @!P5 LDG.E R38, desc[UR4][R26.64] ;  /* 0x000000041a26d981 */ /* 0x000362000c1e1900 */
[----:B------:R-:W-:Y:S01]  /*0aa0*/  @!P4 VIADD R8, R8, 0x80 ;  /* 0x000000800808c836 */ /* 0x000fe20000000000 */
[----:B------:R-:W-:-:S02]  /*0ab0*/  PRMT R32, RZ, 0x7610, R32 ;  /* 0x00007610ff207816 */ /* 0x000fc40000000020 */
[----:B------:R-:W-:Y:S01]  /*0ac0*/  @!P0 SEL R32, RZ, 0x1, !P3 ;  /* 0x00000001ff208807 */ /* 0x000fe20005800000 */
[----:B0-----:R-:W0:Y:S01]  /*0ad0*/  @!P4 LDC.64 R22, c[0x0][0x228] ;  /* 0x00008a00ff16cb82 */ /* 0x001e220000000a00 */
[----:B------:R-:W-:Y:S02]  /*0ae0*/  ISETP.GE.AND P3, PT, R8, R15, PT ;  /* 0x0000000f0800720c */ /* 0x000fe40003f66270 */
[----:B------:R-:W-:Y:S02]  /*0af0*/  PRMT R42, RZ, 0x7610, R42 ;  /* 0x00007610ff2a7816 */ /* 0x000fe4000000002a */
[----:B-1----:R-:W-:Y:S02]  /*0b00*/  @!P6 PRMT R26, R32, 0x9910, RZ ;  /* 0x00009910201ae816 */ /* 0x002fe400000000ff */
[C---:B------:R-:W-:Y:S01]  /*0b10*/  @!P0 PRMT R42, R28.reuse, 0x7610, R42 ;  /* 0x000076101c2a8816 */ /* 0x040fe2000000002a */
[----:B------:R-:W1:Y:S01]  /*0b20*/  @!P1 LDC.64 R32, c[0x0][0x230] ;  /* 0x00008c00ff209b82 */ /* 0x000e620000000a00 */
[----:B------:R-:W-:-:S02]  /*0b30*/  @!P0 PRMT R43, R28, 0x7632, R43 ;  /* 0x000076321c2b8816 */ /* 0x000fc4000000002b */
[----:B------:R-:W-:-:S04]  /*0b40*/  @!P6 ISETP.NE.AND P0, PT, R26, RZ, PT ;  /* 0x000000ff1a00e20c */ /* 0x000fc80003f05270 */
[----:B------:R-:W-:Y:S01]  /*0b50*/  @!P6 SEL R9, R42, R41, !P0 ;  /* 0x000000292a09e207 */ /* 0x000fe20004000000 */
[----:B------:R-:W-:Y:S01]  /*0b60*/  @!P3 IMAD.IADD R41, R13, 0x1, R8 ;  /* 0x000000010d29b824 */ /* 0x000fe200078e0208 */
[----:B------:R-:W-:Y:S01]  /*0b70*/  @!P6 SEL R6, R43, R34, !P0 ;  /* 0x000000222b06e207 */ /* 0x000fe20004000000 */
[----:B------:R-:W-:Y:S01]  /*0b80*/  @!P3 VIADD R8, R8, 0x80 ;  /* 0x000000800808b836 */ /* 0x000fe20000000000 */
[----:B------:R-:W0:Y:S01]  /*0b90*/  @!P4 LDC.64 R26, c[0x0][0x238] ;  /* 0x00008e00ff1acb82 */ /* 0x000e220000000a00 */
[----:B------:R-:W-:Y:S01]  /*0ba0*/  @!P2 IMAD.WIDE.U32 R48, R29, 0x4, R24 ;  /* 0x000000041d30a825 */ /* 0x000fe200078e0018 */
[----:B------:R-:W5:Y:S02]  /*0bb0*/  @!P2 LDG.E R42, desc[UR4][R46.64] ;  /* 0x000000042e2aa981 */ /* 0x000f64000c1e1900 */
[----:B------:R-:W-:Y:S01]  /*0bc0*/  ISETP.GE.AND P0, PT, R8, R15, PT ;  /* 0x0000000f0800720c */ /* 0x000fe20003f06270 */
[C---:B----4-:R-:W-:Y:S01]  /*0bd0*/  @!P1 IMAD.WIDE.U32 R30, R35.reuse, 0x4, R30 ;  /* 0x00000004231e9825 */ /* 0x050fe200078e001e */
[----:B------:R-:W4:Y:S02]  /*0be0*/  @!P2 LDG.E R40, desc[UR4][R48.64] ;  /* 0x000000043028a981 */ /* 0x000f24000c1e1900 */
[----:B------:R-:W0:Y:S01]  /*0bf0*/  @!P3 LDC.64 R28, c[0x0][0x228] ;  /* 0x00008a00ff1cbb82 */ /* 0x000e220000000a00 */
[----:B-1----:R-:W-:Y:S01]  /*0c00*/  @!P1 IMAD.WIDE.U32 R32, R35, 0x4, R32 ;  /* 0x0000000423209825 */ /* 0x002fe200078e0020 */
[----:B0-----:R-:W-:Y:S01]  /*0c10*/  @!P4 IADD3 R22, P6, R45, R22, RZ ;  /* 0x000000162d16c210 */ /* 0x001fe20007fde0ff */
[----:B------:R-:W4:Y:S05]  /*0c20*/  @!P1 LDG.E R30, desc[UR4][R30.64] ;  /* 0x000000041e1e9981 */ /* 0x000f2a000c1e1900 */
[----:B------:R-:W0:Y:S01]  /*0c30*/  @!P4 LDC.64 R24, c[0x0][0x230] ;  /* 0x00008c00ff18cb82 */ /* 0x000e220000000a00 */
[----:B------:R1:W4:Y:S07]  /*0c40*/  @!P1 LDG.E R43, desc[UR4][R32.64] ;  /* 0x00000004202b9981 */ /* 0x00032e000c1e1900 */
[----:B------:R-:W0:Y:S01]  /*0c50*/  @!P0 LDC.64 R34, c[0x0][0x228] ;  /* 0x00008a00ff228b82 */ /* 0x000e220000000a00 */
[----:B------:R-:W-:-:S02]  /*0c60*/  @!P4 IMAD.X R23, RZ, RZ, R23, P6 ;  /* 0x000000ffff17c224 */ /* 0x000fc400030e0617 */
[----:B------:R-:W-:-:S03]  /*0c70*/  @!P4 IMAD.WIDE.U32 R26, R45, 0x4, R26 ;  /* 0x000000042d1ac825 */ /* 0x000fc600078e001a */
[----:B------:R-:W4:Y:S01]  /*0c80*/  @!P4 LDG.E.U8 R22, desc[UR4][R22.64] ;  /* 0x000000041616c981 */ /* 0x000f22000c1e1100 */
[----:B------:R-:W-:Y:S01]  /*0c90*/  @!P3 IADD3 R28, P6, R41, R28, RZ ;  /* 0x0000001c291cb210 */ /* 0x000fe20007fde0ff */
[----:B-1----:R-:W1:Y:S02]  /*0ca0*/  @!P3 LDC.64 R32, c[0x0][0x230] ;  /* 0x00008c00ff20bb82 */ /* 0x002e640000000a00 */
[----:B------:R-:W4:Y:S02]  /*0cb0*/  @!P4 LDG.E R26, desc[UR4][R26.64] ;  /* 0x000000041a1ac981 */ /* 0x000f24000c1e1900 */
[----:B------:R-:W-:Y:S02]  /*0cc0*/  @!P3 IMAD.X R29, RZ, RZ, R29, P6 ;  /* 0x000000ffff1db224 */ /* 0x000fe400030e061d */
[----:B0-----:R-:W-:Y:S02]  /*0cd0*/  @!P4 IMAD.WIDE.U32 R24, R45, 0x4, R24 ;  /* 0x000000042d18c825 */ /* 0x001fe400078e0018 */
[----:B------:R-:W0:Y:S01]  /*0ce0*/  @!P3 LDC.64 R46, c[0x0][0x238] ;  /* 0x00008e00ff2ebb82 */ /* 0x000e220000000a00 */
[----:B------:R-:W4:Y:S01]  /*0cf0*/  @!P3 LDG.E.U8 R28, desc[UR4][R28.64] ;  /* 0x000000041c1cb981 */ /* 0x000f22000c1e1100 */
[----:B------:R-:W-:-:S03]  /*0d00*/  @!P0 IMAD.IADD R45, R13, 0x1, R8 ;  /* 0x000000010d2d8824 */ /* 0x000fc600078e0208 */
[----:B------:R0:W4:Y:S02]  /*0d10*/  @!P4 LDG.E R24, desc[UR4][R24.64] ;  /* 0x000000041818c981 */ /* 0x000124000c1e1900 */
[----:B------:R-:W-:Y:S01]  /*0d20*/  @!P0 IADD3 R34, P6, R45, R34, RZ ;  /* 0x000000222d228210 */ /* 0x000fe20007fde0ff */
[----:B------:R-:W0:Y:S04]  /*0d30*/  @!P0 LDC.64 R50, c[0x0][0x230] ;  /* 0x00008c00ff328b82 */ /* 0x000e280000000a00 */
[----:B------:R-:W-:-:S04]  /*0d40*/  @!P0 IMAD.X R35, RZ, RZ, R35, P6 ;  /* 0x000000ffff238224 */ /* 0x000fc800030e0623 */
[----:B------:R-:W0:Y:S01]  /*0d50*/  @!P0 LDC.64 R48, c[0x0][0x238] ;  /* 0x00008e00ff308b82 */ /* 0x000e220000000a00 */
[----:B------:R-:W4:Y:S01]  /*0d60*/  @!P0 LDG.E.U8 R34, desc[UR4][R34.64] ;  /* 0x0000000422228981 */ /* 0x000f22000c1e1100 */
[----:B-1----:R-:W-:-:S04]  /*0d70*/  @!P3 IMAD.WIDE.U32 R32, R41, 0x4, R32 ;  /* 0x000000042920b825 */ /* 0x002fc800078e0020 */
[----:B0-----:R-:W-:Y:S02]  /*0d80*/  @!P3 IMAD.WIDE.U32 R46, R41, 0x4, R46 ;  /* 0x00000004292eb825 */ /* 0x001fe400078e002e */
[----:B------:R-:W4:Y:S04]  /*0d90*/  @!P3 LDG.E R32, desc[UR4][R32.64] ;  /* 0x000000042020b981 */ /* 0x000f28000c1e1900 */
[----:B------:R-:W4:Y:S01]  /*0da0*/  @!P3 LDG.E R46, desc[UR4][R46.64] ;  /* 0x000000042e2eb981 */ /* 0x000f22000c1e1900 */
[----:B------:R-:W-:-:S06]  /*0db0*/  @!P0 IMAD.WIDE.U32 R50, R45, 0x4, R50 ;  /* 0x000000042d328825 */ /* 0x000fcc00078e0032 */
[----:B------:R-:W4:Y:S01]  /*0dc0*/  @!P0 LDG.E R50, desc[UR4][R50.64] ;  /* 0x0000000432328981 */ /* 0x000f22000c1e1900 */
[----:B------:R-:W-:-:S06]  /*0dd0*/  @!P0 IMAD.WIDE.U32 R48, R45, 0x4, R48 ;  /* 0x000000042d308825 */ /* 0x000fcc00078e0030 */
[----:B------:R-:W4:Y:S01]  /*0de0*/  @!P0 LDG.E R48, desc[UR4][R48.64] ;  /* 0x0000000430308981 */ /* 0x000f22000c1e1900 */
[----:B------:R-:W-:Y:S02]  /*0df0*/  PRMT R8, RZ, 0x7610, R8 ;  /* 0x00007610ff087816 */ /* 0x000fe40000000008 */
[----:B------:R-:W-:Y:S02]  /*0e00*/  PRMT R25, RZ, 0x7610, R25 ;  /* 0x00007610ff197816 */ /* 0x000fe40000000019 */
[----:B------:R-:W-:Y:S01]  /*0e10*/  PRMT R23, RZ, 0x7610, R23 ;  /* 0x00007610ff177816 */ /* 0x000fe20000000017 */
[----:B------:R-:W-:Y:S04]  /*0e20*/  BSSY B0, `(.L_x_44309) ;  /* 0x000009b000007945 */ /* 0x000fe80003800000 */
[----:B------:R-:W-:Y:S01]  /*0e30*/  BSSY B1, `(.L_x_44310) ;  /* 0x0000092000017945 */ /* 0x000fe20003800000 */
[----:B--2---:R-:W-:-:S04]  /*0e40*/  @!P2 ISETP.NE.AND P6, PT, R20, RZ, PT ;  /* 0x000000ff1400a20c */ /* 0x004fc80003fc5270 */
[----:B------:R-:W-:Y:S02]  /*0e50*/  @!P2 SEL R8, RZ, 0x1, !P6 ;  /* 0x00000001ff08a807 */ /* 0x000fe40007000000 */
[----:B------:R-:W-:Y:S02]  /*0e60*/  PRMT R20, RZ, 0x7610, R20 ;  /* 0x00007610ff147816 */ /* 0x000fe40000000014 */
[----:B---3--:R-:W-:Y:S01]  /*0e70*/  @!P5 ISETP.NE.AND P6, PT, R36, RZ, PT ;  /* 0x000000ff2400d20c */ /* 0x008fe20003fc5270 */
[----:B------:R-:W-:-:S03]  /*0e80*/  VIADD R36, R44, 0x180 ;  /* 0x000001802c247836 */ /* 0x000fc60000000000 */
[----:B------:R-:W-:Y:S02]  /*0e90*/  @!P5 SEL R20, RZ, 0x1, !P6 ;  /* 0x00000001ff14d807 */ /* 0x000fe40007000000 */
[----:B------:R-:W-:Y:S02]  /*0ea0*/  ISETP.GE.AND P6, PT, R36, R15, PT ;  /* 0x0000000f2400720c */ /* 0x000fe40003fc6270 */
[----:B------:R-:W-:Y:S02]  /*0eb0*/  PRMT R36, RZ, 0x7610, R36 ;  /* 0x00007610ff247816 */ /* 0x000fe40000000024 */
[----:B-----5:R-:W-:-:S09]  /*0ec0*/  @!P5 PRMT R25, R37, 0x7610, R25 ;  /* 0x000076102519d816 */ /* 0x020fd20000000019 */
[----:B------:R-:W-:Y:S02]  /*0ed0*/  @!P6 PRMT R27, R20, 0x9910, RZ ;  /* 0x00009910141be816 */ /* 0x000fe400000000ff */
[----:B------:R-:W-:Y:S02]  /*0ee0*/  PRMT R20, RZ, 0x7610, R20 ;  /* 0x00007610ff147816 */ /* 0x000fe40000000014 */
[----:B------:R-:W-:Y:S02]  /*0ef0*/  @!P5 PRMT R23, R37, 0x7632, R23 ;  /* 0x000076322517d816 */ /* 0x000fe40000000017 */
[C---:B------:R-:W-:Y:S02]  /*0f00*/  @!P5 PRMT R36, R38.reuse, 0x7610, R36 ;  /* 0x000076102624d816 */ /* 0x040fe40000000024 */
[----:B------:R-:W-:Y:S02]  /*0f10*/  @!P5 PRMT R20, R38, 0x7632, R20 ;  /* 0x000076322614d816 */ /* 0x000fe40000000014 */
[----:B------:R-:W-:Y:S01]  /*0f20*/  @!P6 ISETP.NE.AND P5, PT, R27, RZ, PT ;  /* 0x000000ff1b00e20c */ /* 0x000fe20003fa5270 */
[----:B------:R-:W-:Y:S01]  /*0f30*/  VIADD R38, R44, 0x200 ;  /* 0x000002002c267836 */ /* 0x000fe20000000000 */
[----:B------:R-:W-:-:S02]  /*0f40*/  @!P2 PRMT R8, R8, 0x9910, RZ ;  /* 0x000099100808a816 */ /* 0x000fc400000000ff */
[----:B------:R-:W-:Y:S02]  /*0f50*/  @!P6 SEL R7, R36, R25, !P5 ;  /* 0x000000192407e207 */ /* 0x000fe40006800000 */
[----:B------:R-:W-:Y:S02]  /*0f60*/  @!P6 SEL R4, R20, R23, !P5 ;  /* 0x000000171404e207 */ /* 0x000fe40006800000 */
[----:B------:R-:W-:Y:S02]  /*0f70*/  @!P1 ISETP.NE.AND P6, PT, R39, RZ, PT ;  /* 0x000000ff2700920c */ /* 0x000fe40003fc5270 */
[----:B------:R-:W-:Y:S02]  /*0f80*/  ISETP.GE.AND P5, PT, R38, R15, PT ;  /* 0x0000000f2600720c */ /* 0x000fe40003fa6270 */
[----:B------:R-:W-:Y:S02]  /*0f90*/  PRMT R27, RZ, 0x7610, R27 ;  /* 0x00007610ff1b7816 */ /* 0x000fe4000000001b */
[----:B------:R-:W-:-:S02]  /*0fa0*/  @!P1 SEL R27, RZ, 0x1, !P6 ;  /* 0x00000001ff1b9807 */ /* 0x000fc40007000000 */
[----:B------:R-:W-:Y:S02]  /*0fb0*/  @!P2 ISETP.NE.AND P6, PT, R8, RZ, PT ;  /* 0x000000ff0800a20c */ /* 0x000fe40003fc5270 */
[----:B------:R-:W-:Y:S02]  /*0fc0*/  PRMT R20, RZ, 0x7610, R20 ;  /* 0x00007610ff147816 */ /* 0x000fe40000000014 */
[----:B------:R-:W-:Y:S02]  /*0fd0*/  PRMT R25, RZ, 0x7610, R25 ;  /* 0x00007610ff197816 */ /* 0x000fe40000000019 */
[----:B------:R-:W-:Y:S02]  /*0fe0*/  PRMT R8, RZ, 0x7610, R8 ;  /* 0x00007610ff087816 */ /* 0x000fe40000000008 */
[----:B------:R-:W-:Y:S02]  /*0ff0*/  PRMT R23, RZ, 0x7610, R23 ;  /* 0x00007610ff177816 */ /* 0x000fe40000000017 */
[----:B----4-:R-:W-:-:S02]  /*1000*/  @!P2 PRMT R20, R40, 0x7610, R20 ;  /* 0x000076102814a816 */ /* 0x010fc40000000014 */
[----:B------:R-:W-:Y:S02]  /*1010*/  @!P2 PRMT R8, R40, 0x7632, R8 ;  /* 0x000076322808a816 */ /* 0x000fe40000000008 */
[C---:B------:R-:W-:Y:S02]  /*1020*/  @!P2 PRMT R25, R42.reuse, 0x7610, R25 ;  /* 0x000076102a19a816 */ /* 0x040fe40000000019 */
[----:B------:R-:W-:Y:S01]  /*1030*/  @!P2 PRMT R23, R42, 0x7632, R23 ;  /* 0x000076322a17a816 */ /* 0x000fe20000000017 */
[----:B------:R-:W-:Y:S01]  /*1040*/  VIADD R36, R44, 0x280 ;  /* 0x000002802c247836 */ /* 0x000fe20000000000 */
[----:B------:R-:W-:Y:S02]  /*1050*/  @!P2 SEL R5, R25, R20, !P6 ;  /* 0x000000141905a207 */ /* 0x000fe40007000000 */
[----:B------:R-:W-:Y:S02]  /*1060*/  @!P2 SEL R2, R23, R8, !P6 ;  /* 0x000000081702a207 */ /* 0x000fe40007000000 */
[----:B------:R-:W-:-:S02]  /*1070*/  PRMT R20, RZ, 0x7610, R20 ;  /* 0x00007610ff147816 */ /* 0x000fc40000000014 */
[----:B------:R-:W-:Y:S02]  /*1080*/  PRMT R8, RZ, 0x7610, R8 ;  /* 0x00007610ff087816 */ /* 0x000fe40000000008 */
[----:B------:R-:W-:Y:S02]  /*1090*/  PRMT R25, RZ, 0x7610, R25 ;  /* 0x00007610ff197816 */ /* 0x000fe40000000019 */
[----:B------:R-:W-:Y:S02]  /*10a0*/  PRMT R23, RZ, 0x7610, R23 ;  /* 0x00007610ff177816 */ /* 0x000fe40000000017 */
[----:B------:R-:W-:Y:S02]  /*10b0*/  @!P5 PRMT R27, R27, 0x9910, RZ ;  /* 0x000099101b1bd816 */ /* 0x000fe400000000ff */
[C---:B------:R-:W-:Y:S02]  /*10c0*/  @!P1 PRMT R20, R43.reuse, 0x7610, R20 ;  /* 0x000076102b149816 */ /* 0x040fe40000000014 */
[----:B------:R-:W-:-:S02]  /*10d0*/  @!P1 PRMT R8, R43, 0x7632, R8 ;  /* 0x000076322b089816 */ /* 0x000fc40000000008 */
[C---:B------:R-:W-:Y:S02]  /*10e0*/  @!P1 PRMT R25, R30.reuse, 0x7610, R25 ;  /* 0x000076101e199816 */ /* 0x040fe40000000019 */
[----:B------:R-:W-:Y:S02]  /*10f0*/  @!P1 PRMT R23, R30, 0x7632, R23 ;  /* 0x000076321e179816 */ /* 0x000fe40000000017 */
[----:B------:R-:W-:Y:S02]  /*1100*/  @!P5 ISETP.NE.AND P6, PT, R27, RZ, PT ;  /* 0x000000ff1b00d20c */ /* 0x000fe40003fc5270 */
[----:B------:R-:W-:Y:S02]  /*1110*/  ISETP.GE.AND P1, PT, R36, R15, PT ;  /* 0x0000000f2400720c */ /* 0x000fe40003f26270 */
[----:B------:R-:W-:Y:S02]  /*1120*/  @!P5 SEL R3, R25, R20, !P6 ;  /* 0x000000141903d207 */ /* 0x000fe40007000000 */
[----:B------:R-:W-:-:S02]  /*1130*/  @!P5 SEL R0, R23, R8, !P6 ;  /* 0x000000081700d207 */ /* 0x000fc40007000000 */
[----:B------:R-:W-:Y:S02]  /*1140*/  @!P4 ISETP.NE.AND P6, PT, R22, RZ, PT ;  /* 0x000000ff1600c20c */ /* 0x000fe40003fc5270 */
[----:B------:R-:W-:Y:S01]  /*1150*/  PRMT R8, RZ, 0x7610, R8 ;  /* 0x00007610ff087816 */ /* 0x000fe20000000008 */
[----:B------:R-:W0:Y:S01]  /*1160*/  @!P2 LDC.64 R22, c[0x0][0x220] ;  /* 0x00008800ff16ab82 */ /* 0x000e220000000a00 */
[----:B------:R-:W-:Y:S02]  /*1170*/  @!P4 SEL R8, RZ, 0x1, !P6 ;  /* 0x00000001ff08c807 */ /* 0x000fe40007000000 */
[----:B------:R-:W-:Y:S02]  /*1180*/  PRMT R25, RZ, 0x7610, R25 ;  /* 0x00007610ff197816 */ /* 0x000fe40000000019 */
[----:B------:R-:W-:Y:S02]  /*1190*/  PRMT R20, RZ, 0x7610, R20 ;  /* 0x00007610ff147816 */ /* 0x000fe40000000014 */
[----:B------:R-:W-:Y:S01]  /*11a0*/  @!P3 ISETP.NE.AND P6, PT, R28, RZ, PT ;  /* 0x000000ff1c00b20c */ /* 0x000fe20003fc5270 */
[----:B------:R-:W-:Y:S01]  /*11b0*/  VIADD R28, R44, 0x380 ;  /* 0x000003802c1c7836 */ /* 0x000fe20000000000 */
[----:B------:R-:W-:-:S02]  /*11c0*/  @!P1 PRMT R29, R8, 0x9910, RZ ;  /* 0x00009910081d9816 */ /* 0x000fc400000000ff */
[----:B------:R-:W-:Y:S02]  /*11d0*/  PRMT R8, RZ, 0x7610, R8 ;  /* 0x00007610ff087816 */ /* 0x000fe40000000008 */
[----:B------:R-:W-:Y:S01]  /*11e0*/  PRMT R27, RZ, 0x7610, R27 ;  /* 0x00007610ff1b7816 */ /* 0x000fe2000000001b */
[----:B------:R-:W-:Y:S01]  /*11f0*/  VIADD R30, R44, 0x300 ;  /* 0x000003002c1e7836 */ /* 0x000fe20000000000 */
[C---:B------:R-:W-:Y:S02]  /*1200*/  @!P4 PRMT R25, R24.reuse, 0x7610, R25 ;  /* 0x000076101819c816 */ /* 0x040fe40000000019 */
[----:B------:R-:W-:Y:S02]  /*1210*/  @!P4 PRMT R20, R24, 0x7632, R20 ;  /* 0x000076321814c816 */ /* 0x000fe40000000014 */
[----:B------:R-:W-:Y:S02]  /*1220*/  PRMT R24, RZ, 0x7610, R24 ;  /* 0x00007610ff187816 */ /* 0x000fe40000000018 */
[----:B------:R-:W-:-:S02]  /*1230*/  @!P4 PRMT R8, R26, 0x7610, R8 ;  /* 0x000076101a08c816 */ /* 0x000fc40000000008 */
[----:B------:R-:W-:Y:S02]  /*1240*/  @!P4 PRMT R27, R26, 0x7632, R27 ;  /* 0x000076321a1bc816 */ /* 0x000fe4000000001b */
[----:B------:R-:W-:Y:S02]  /*1250*/  @!P3 SEL R24, RZ, 0x1, !P6 ;  /* 0x00000001ff18b807 */ /* 0x000fe40007000000 */
[----:B------:R-:W-:Y:S02]  /*1260*/  @!P1 ISETP.NE.AND P4, PT, R29, RZ, PT ;  /* 0x000000ff1d00920c */ /* 0x000fe40003f85270 */
[-C--:B------:R-:W-:Y:S02]  /*1270*/  ISETP.GE.AND P6, PT, R28, R15.reuse, PT ;  /* 0x0000000f1c00720c */ /* 0x080fe40003fc6270 */
[----:B------:R-:W-:Y:S02]  /*1280*/  ISETP.GE.AND P5, PT, R30, R15, PT ;  /* 0x0000000f1e00720c */ /* 0x000fe40003fa6270 */
[----:B------:R-:W-:-:S02]  /*1290*/  @!P1 SEL R12, R8, R25, !P4 ;  /* 0x00000019080c9207 */ /* 0x000fc40006000000 */
[----:B------:R-:W-:Y:S02]  /*12a0*/  @!P1 SEL R17, R27, R20, !P4 ;  /* 0x000000141b119207 */ /* 0x000fe40006000000 */
[----:B------:R-:W-:Y:S02]  /*12b0*/  @!P0 ISETP.NE.AND P4, PT, R34, RZ, PT ;  /* 0x000000ff2200820c */ /* 0x000fe40003f85270 */
[----:B------:R-:W-:Y:S02]  /*12c0*/  PRMT R8, RZ, 0x7610, R8 ;  /* 0x00007610ff087816 */ /* 0x000fe40000000008 */
[----:B------:R-:W-:Y:S01]  /*12d0*/  @!P0 SEL R8, RZ, 0x1, !P4 ;  /* 0x00000001ff088807 */ /* 0x000fe20006000000 */
[----:B------:R-:W-:Y:S01]  /*12e0*/  @!P2 IMAD.IADD R29, R13, 0x1, R44 ;  /* 0x000000010d1da824 */ /* 0x000fe200078e022c */
[----:B------:R-:W-:Y:S01]  /*12f0*/  @!P2 PRMT R27, R5, 0x5410, R2 ;  /* 0x00005410051ba816 */ /* 0x000fe20000000002 */
[----:B------:R-:W-:Y:S01]  /*1300*/  @!P2 IMAD.MOV.U32 R44, RZ, RZ, R18 ;  /* 0x000000ffff2ca224 */ /* 0x000fe200078e0012 */
[----:B------:R-:W-:-:S02]  /*1310*/  @!P6 PRMT R18, R8, 0x9910, RZ ;  /* 0x000099100812e816 */ /* 0x000fc400000000ff */
[----:B------:R-:W-:Y:S02]  /*1320*/  PRMT R5, RZ, 0x7610, R5 ;  /* 0x00007610ff057816 */ /* 0x000fe40000000005 */
[----:B------:R-:W-:Y:S02]  /*1330*/  PRMT R2, RZ, 0x7610, R2 ;  /* 0x00007610ff027816 */ /* 0x000fe40000000002 */
[----:B------:R-:W-:Y:S02]  /*1340*/  PRMT R8, RZ, 0x7610, R8 ;  /* 0x00007610ff087816 */ /* 0x000fe40000000008 */
[----:B------:R-:W-:Y:S02]  /*1350*/  PRMT R25, RZ, 0x7610, R25 ;  /* 0x00007610ff197816 */ /* 0x000fe40000000019 */
[----:B------:R-:W-:Y:S01]  /*1360*/  @!P5 PRMT R24, R24, 0x9910, RZ ;  /* 0x000099101818d816 */ /* 0x000fe200000000ff */
[----:B0-----:R-:W-:Y:S01]  /*1370*/  @!P2 IMAD.WIDE.U32 R22, R29, 0x4, R22 ;  /* 0x000000041d16a825 */ /* 0x001fe200078e0016 */
[----:B------:R-:W-:-:S02]  /*1380*/  @!P3 PRMT R5, R32, 0x7610, R5 ;  /* 0x000076102005b816 */ /* 0x000fc40000000005 */
[----:B------:R-:W-:Y:S02]  /*1390*/  @!P3 PRMT R2, R32, 0x7632, R2 ;  /* 0x000076322002b816 */ /* 0x000fe40000000002 */
[C---:B------:R-:W-:Y:S02]  /*13a0*/  @!P3 PRMT R8, R46.reuse, 0x7610, R8 ;  /* 0x000076102e08b816 */ /* 0x040fe40000000008 */
[----:B------:R-:W-:Y:S01]  /*13b0*/  @!P3 PRMT R25, R46, 0x7632, R25 ;  /* 0x000076322e19b816 */ /* 0x000fe20000000019 */
[----:B------:R-:W-:Y:S01]  /*13c0*/  @!P5 IMAD.MOV.U32 R20, RZ, RZ, R24 ;  /* 0x000000ffff14d224 */ /* 0x000fe200078e0018 */
[----:B------:R-:W-:Y:S01]  /*13d0*/  ISETP.GE.AND P3, PT, R44, R15, PT ;  /* 0x0000000f2c00720c */ /* 0x000fe20003f66270 */
[----:B------:R0:W-:Y:S01]  /*13e0*/  @!P2 STG.E desc[UR4][R22.64], R27 ;  /* 0x0000001b1600a986 */ /* 0x0001e2000c101904 */
[----:B------:R-:W-:Y:S02]  /*13f0*/  @!P6 ISETP.NE.AND P2, PT, R18, RZ, PT ;  /* 0x000000ff1200e20c */ /* 0x000fe40003f45270 */
[----:B------:R-:W-:-:S02]  /*1400*/  @!P5 ISETP.NE.AND P1, PT, R20, RZ, PT ;  /* 0x000000ff1400d20c */ /* 0x000fc40003f25270 */
[----:B------:R-:W-:Y:S02]  /*1410*/  PRMT R20, RZ, 0x7610, R20 ;  /* 0x00007610ff147816 */ /* 0x000fe40000000014 */
[----:B------:R-:W-:Y:S02]  /*1420*/  PRMT R18, RZ, 0x7610, R18 ;  /* 0x00007610ff127816 */ /* 0x000fe40000000012 */
[----:B0-----:R-:W-:Y:S02]  /*1430*/  PRMT R27, RZ, 0x7610, R27 ;  /* 0x00007610ff1b7816 */ /* 0x001fe4000000001b */
[----:B------:R-:W-:Y:S02]  /*1440*/  PRMT R23, RZ, 0x7610, R23 ;  /* 0x00007610ff177816 */ /* 0x000fe40000000017 */
[C---:B------:R-:W-:Y:S02]  /*1450*/  @!P0 PRMT R20, R50.reuse, 0x7610, R20 ;  /* 0x0000761032148816 */ /* 0x040fe40000000014 */
[----:B------:R-:W-:-:S02]  /*1460*/  @!P0 PRMT R18, R50, 0x7632, R18 ;  /* 0x0000763232128816 */ /* 0x000fc40000000012 */
[C---:B------:R-:W-:Y:S02]  /*1470*/  @!P0 PRMT R27, R48.reuse, 0x7610, R27 ;  /* 0x00007610301b8816 */ /* 0x040fe4000000001b */
[----:B------:R-:W-:Y:S02]  /*1480*/  @!P0 PRMT R23, R48, 0x7632, R23 ;  /* 0x0000763230178816 */ /* 0x000fe40000000017 */
[----:B------:R-:W-:Y:S02]  /*1490*/  @!P5 SEL R14, R8, R5, !P1 ;  /* 0x00000005080ed207 */ /* 0x000fe40004800000 */
[----:B------:R-:W-:Y:S02]  /*14a0*/  @!P5 SEL R19, R25, R2, !P1 ;  /* 0x000000021913d207 */ /* 0x000fe40004800000 */
[----:B------:R-:W-:Y:S02]  /*14b0*/  @!P6 SEL R16, R27, R20, !P2 ;  /* 0x000000141b10e207 */ /* 0x000fe40005000000 */
[----:B------:R-:W-:Y:S01]  /*14c0*/  @!P6 SEL R21, R23, R18, !P2 ;  /* 0x000000121715e207 */ /* 0x000fe20005000000 */
[----:B------:R-:W-:Y:S06]  /*14d0*/  @P3 BRA `(.L_x_44311) ;  /* 0x0000000000383947 */ /* 0x000fec0003800000 */
[----:B------:R-:W0:Y:S01]  /*14e0*/  LDC.64 R22, c[0x0][0x220] ;  /* 0x00008800ff167b82 */ /* 0x000e220000000a00 */
[----:B------:R-:W-:Y:S01]  /*14f0*/  IMAD.IADD R5, R13, 0x1, R44 ;  /* 0x000000010d057824 */ /* 0x000fe200078e022c */
[----:B------:R-:W-:Y:S01]  /*1500*/  PRMT R11, R11, 0x5410, R10 ;  /* 0x000054100b0b7816 */ /* 0x000fe2000000000a */
[----:B------:R-:W-:-:S05]  /*1510*/  VIADD R44, R44, 0x80 ;  /* 0x000000802c2c7836 */ /* 0x000fca0000000000 */
[----:B------:R-:W-:Y:S01]  /*1520*/  ISETP.GE.AND P0, PT, R44, R15, PT ;  /* 0x0000000f2c00720c */ /* 0x000fe20003f06270 */
[----:B0-----:R-:W-:-:S05]  /*1530*/  IMAD.WIDE.U32 R22, R5, 0x4, R22 ;  /* 0x0000000405167825 */ /* 0x001fca00078e0016 */
[----:B------:R0:W-:Y:S07]  /*1540*/  STG.E desc[UR4][R22.64], R11 ;  /* 0x0000000b16007986 */ /* 0x0001ee000c101904 */
[----:B------:R-:W-:Y:S05]  /*1550*/  @P0 BRA `(.L_x_44312) ;  /* 0x0000000000380947 */ /* 0x000fea0003800000 */
[----:B0-----:R-:W0:Y:S01]  /*1560*/  LDC.64 R10, c[0x0][0x220] ;  /* 0x00008800ff0a7b82 */ /* 0x001e220000000a00 */
[----:B------:R-:W-:Y:S01]  /*1570*/  IMAD.IADD R5, R13, 0x1, R44 ;  /* 0x000000010d057824 */ /* 0x000fe200078e022c */
[----:B------:R-:W-:Y:S01]  /*1580*/  PRMT R9, R9, 0x5410, R6 ;  /* 0x0000541009097816 */ /* 0x000fe20000000006 */
[----:B------:R-:W-:Y:S02]  /*1590*/  VIADD R44, R44, 0x80 ;  /* 0x000000802c2c7836 */ /* 0x000fe40000000000 */
[----:B0-----:R-:W-:-:S05]  /*15a0*/  IMAD.WIDE.U32 R10, R5, 0x4, R10 ;  /* 0x00000004050a7825 */ /* 0x001fca00078e000a */
[----:B------:R0:W-:Y:S02]  /*15b0*/  STG.E desc[UR4][R10.64], R9 ;  /* 0x000000090a007986 */ /* 0x0001e4000c101904 */
.L_x_44311:
[----:B------:R-:W-:-:S13]  /*15c0*/  ISETP.GE.AND P0, PT, R44, R15, PT ;  /* 0x0000000f2c00720c */ /* 0x000fda0003f06270 */
[----:B------:R-:W-:Y:S05]  /*15d0*/  @P0 BRA `(.L_x_44313) ;  /* 0x0000000000380947 */ /* 0x000fea0003800000 */
[----:B0-----:R-:W0:Y:S01]  /*15e0*/  LDC.64 R8, c[0x0][0x220] ;  /* 0x00008800ff087b82 */ /* 0x001e220000000a00 */
[----:B------:R-:W-:Y:S01]  /*15f0*/  IMAD.IADD R5, R13, 0x1, R44 ;  /* 0x000000010d057824 */ /* 0x000fe200078e022c */
[----:B------:R-:W-:Y:S01]  /*1600*/  PRMT R7, R7, 0x5410, R4 ;  /* 0x0000541007077816 */ /* 0x000fe20000000004 */
[----:B------:R-:W-:Y:S02]  /*1610*/  VIADD R44, R44, 0x80 ;  /* 0x000000802c2c7836 */ /* 0x000fe40000000000 */
[----:B0-----:R-:W-:-:S05]  /*1620*/  IMAD.WIDE.U32 R8, R5, 0x4, R8 ;  /* 0x0000000405087825 */ /* 0x001fca00078e0008 */
[----:B------:R1:W-:Y:S02]  /*1630*/  STG.E desc[UR4][R8.64], R7 ;  /* 0x0000000708007986 */ /* 0x0003e4000c101904 */
.L_x_44312:
[----:B------:R-:W-:-:S13]  /*1640*/  ISETP.GE.AND P0, PT, R44, R15, PT ;  /* 0x0000000f2c00720c */ /* 0x000fda0003f06270 */
[----:B------:R-:W-:Y:S05]  /*1650*/  @P0 BRA `(.L_x_44314) ;  /* 0x00000000003c0947 */ /* 0x000fea0003800000 */
[----:B------:R-:W2:Y:S01]  /*1660*/  LDC.64 R4, c[0x0][0x220] ;  /* 0x00008800ff047b82 */ /* 0x000ea20000000a00 */
[----:B-1----:R-:W-:Y:S01]  /*1670*/  IMAD.IADD R7, R13, 0x1, R44 ;  /* 0x000000010d077824 */ /* 0x002fe200078e022c */
[----:B------:R-:W-:Y:S01]  /*1680*/  PRMT R3, R3, 0x5410, R0 ;  /* 0x0000541003037816 */ /* 0x000fe20000000000 */
[----:B------:R-:W-:Y:S02]  /*1690*/  VIADD R44, R44, 0x80 ;  /* 0x000000802c2c7836 */ /* 0x000fe40000000000 */
[----:B--2---:R-:W-:-:S05]  /*16a0*/  IMAD.WIDE.U32 R4, R7, 0x4, R4 ;  /* 0x0000000407047825 */ /* 0x004fca00078e0004 */
[----:B------:R1:W-:Y:S02]  /*16b0*/  STG.E desc[UR4][R4.64], R3 ;  /* 0x0000000304007986 */ /* 0x0003e4000c101904 */
.L_x_44313:
[----:B------:R-:W-:-:S13]  /*16c0*/  ISETP.GE.AND P0, PT, R44, R15, PT ;  /* 0x0000000f2c00720c */ /* 0x000fda0003f06270 */
[----:B------:R-:W-:Y:S05]  /*16d0*/  @P0 BREAK B1 ;  /* 0x0000000000010942 */ /* 0x000fea0003800000 */
[----:B------:R-:W-:Y:S05]  /*16e0*/  @P0 BRA `(.L_x_44315) ;  /* 0x0000000000380947 */ /* 0x000fea0003800000 */
[----:B-1----:R-:W1:Y:S01]  /*16f0*/  LDC.64 R2, c[0x0][0x220] ;  /* 0x00008800ff027b82 */ /* 0x002e620000000a00 */
[----:B------:R-:W-:Y:S01]  /*1700*/  IMAD.IADD R5, R13, 0x1, R44 ;  /* 0x000000010d057824 */ /* 0x000fe200078e022c */
[----:B------:R-:W-:Y:S01]  /*1710*/  PRMT R17, R12, 0x5410, R17 ;  /* 0x000054100c117816 */ /* 0x000fe20000000011 */
[----:B------:R-:W-:Y:S02]  /*1720*/  VIADD R44, R44, 0x80 ;  /* 0x000000802c2c7836 */ /* 0x000fe40000000000 */
[----:B-1----:R-:W-:-:S05]  /*1730*/  IMAD.WIDE.U32 R2, R5, 0x4, R2 ;  /* 0x0000000405027825 */ /* 0x002fca00078e0002 */
[----:B------:R2:W-:Y:S02]  /*1740*/  STG.E desc[UR4][R2.64], R17 ;  /* 0x0000001102007986 */ /* 0x0005e4000c101904 */
.L_x_44314:
[----:B------:R-:W-:Y:S05]  /*1750*/  BSYNC B1 ;  /* 0x0000000000017941 */ /* 0x000fea0003800000 */
.L_x_44310:
[----:B------:R-:W-:-:S13]  /*1760*/  ISETP.GE.AND P0, PT, R44, R15, PT ;  /* 0x0000000f2c00720c */ /* 0x000fda0003f06270 */
[----:B--2---:R-:W2:Y:S01]  /*1770*/  @!P0 LDC.64 R2, c[0x0][0x220] ;  /* 0x00008800ff028b82 */ /* 0x004ea20000000a00 */
[----:B------:R-:W-:Y:S01]  /*1780*/  @!P0 IMAD.IADD R5, R13, 0x1, R44 ;  /* 0x000000010d058824 */ /* 0x000fe200078e022c */
[----:B------:R-:W-:Y:S01]  /*1790*/  @!P0 PRMT R19, R14, 0x5410, R19 ;  /* 0x000054100e138816 */ /* 0x000fe20000000013 */
[----:B------:R-:W-:Y:S02]  /*17a0*/  @!P0 VIADD R44, R44, 0x80 ;  /* 0x000000802c2c8836 */ /* 0x000fe40000000000 */
[----:B--2---:R-:W-:-:S05]  /*17b0*/  @!P0 IMAD.WIDE.U32 R2, R5, 0x4, R2 ;  /* 0x0000000405028825 */ /* 0x004fca00078e0002 */
[----:B------:R2:W-:Y:S02]  /*17c0*/  @!P0 STG.E desc[UR4][R2.64], R19 ;  /* 0x0000001302008986 */ /* 0x0005e4000c101904 */
.L_x_44315:
[----:B------:R-:W-:Y:S05]  /*17d0*/  BSYNC B0 ;  /* 0x0000000000007941 */ /* 0x000fea0003800000 */
.L_x_44309:
[----:B------:R-:W-:Y:S05]  /*17e0*/  WARPSYNC.ALL ;  /* 0x0000000000007948 */ /* 0x000fea0003800000 */
[----:B------:R-:W-:-:S13]  /*17f0*/  ISETP.GE.AND P0, PT, R44, R15, PT ;  /* 0x0000000f2c00720c */ /* 0x000fda0003f06270 */
[----:B------:R-:W-:Y:S05]  /*1800*/  @P0 EXIT ;  /* 0x000000000000094d */ /* 0x000fea0003800000 */
[----:B-12---:R-:W1:Y:S01]  /*1810*/  LDC.64 R2, c[0x0][0x220] ;  /* 0x00008800ff027b82 */ /* 0x006e620000000a00 */
[----:B------:R-:W-:Y:S01]  /*1820*/  IMAD.IADD R13, R13, 0x1, R44 ;  /* 0x000000010d0d7824 */ /* 0x000fe200078e022c */
[----:B------:R-:W-:-:S03]  /*1830*/  PRMT R21, R16, 0x5410, R21 ;  /* 0x0000541010157816 */ /* 0x000fc60000000015 */
[----:B-1----:R-:W-:-:S05]  /*1840*/  IMAD.WIDE.U32 R2, R13, 0x4, R2 ;  /* 0x000000040d027825 */ /* 0x002fca00078e0002 */
[----:B------:R-:W-:Y:S01]  /*1850*/  STG.E desc[UR4][R2.64], R21 ;  /* 0x0000001502007986 */ /* 0x000fe2000c101904 */
[----:B------:R-:W-:Y:S05]  /*1860*/  EXIT ;  /* 0x000000000000794d */ /* 0x000fea0003800000 */
.L_x_44316:
        /* <DEDUP_REMOVED lines=9> */
.L_x_44680:


//--------------------- .text._ZN2at6native29vectorized_elementwise_kernelILi4EZZZNS0_49_GLOBAL__N__657f93f7_16_TensorCompare_cu_71e06f4e17where_kernel_implERNS_14TensorIteratorEENKUlvE_clEvENKUlvE_clEvEUlbN3c107complexINS7_4HalfEEESA_E_St5arrayIPcLm4EEEEviT0_T1_ --------------------------
	.section	.text._ZN2at6native29vectorized_elementwise_kernelILi4EZZZNS0_49_GLOBAL__N__657f93f7_16_TensorCompare_cu_71e06f4e17where_kernel_implERNS_14TensorIteratorEENKUlvE_clEvENKUlvE_clEvEUlbN3c107complexINS7_4HalfEEESA_E_St5arrayIPcLm4EEEEviT0_T1_,"ax",@progbits
	.align	128
        .global         _ZN2at6native29vectorized_elementwise_kernelILi4EZZZNS0_49_GLOBAL__N__657f93f7_16_TensorCompare_cu_71e06f4e17where_kernel_implERNS_14TensorIteratorEENKUlvE_clEvENKUlvE_clEvEUlbN3c107complexINS7_4HalfEEESA_E_St5arrayIPcLm4EEEEviT0_T1_
        .type           _ZN2at6native29vectorized_elementwise_kernelILi4EZZZNS0_49_GLOBAL__N__657f93f7_16_TensorCompare_cu_71e06f4e17where_kernel_implERNS_14TensorIteratorEENKUlvE_clEvENKUlvE_clEvEUlbN3c107complexINS7_4HalfEEESA_E_St5arrayIPcLm4EEEEviT0_T1_,@function
        .size           _ZN2at6native29vectorized_elementwise_kernelILi4EZZZNS0_49_GLOBAL__N__657f93f7_16_TensorCompare_cu_71e06f4e17where_kernel_implERNS_14TensorIteratorEENKUlvE_clEvENKUlvE_clEvEUlbN3c107complexINS7_4HalfEEESA_E_St5arrayIPcLm4EEEEviT0_T1_,(.L_x_44681 - _ZN2at6native29vectorized_elementwise_kernelILi4EZZZNS0_49_GLOBAL__N__657f93f7_16_TensorCompare_cu_71e06f4e17where_kernel_implERNS_14TensorIteratorEENKUlvE_clEvENKUlvE_clEvEUlbN3c107complexINS7_4HalfEEESA_E_St5arrayIPcLm4EEEEviT0_T1_)
        .other          _ZN2at6native29vectorized_elementwise_kernelILi4EZZZNS0_49_GLOBAL__N__657f93f7_16_TensorCompare_cu_71e06f4e17where_kernel_implERNS_14TensorIteratorEENKUlvE_clEvENKUlvE_clEvEUlbN3c107complexINS7_4HalfEEESA_E_St5arrayIPcLm4EEEEviT0_T1_,@"STO_CUDA_ENTRY STV_DEFAULT"
_ZN2at6native29vectorized_elementwise_kernelILi4EZZZNS0_49_GLOBAL__N__657f93f7_16_TensorCompare_cu_71e06f4e17where_kernel_implERNS_14TensorIteratorEENKUlvE_clEvENKUlvE_clEvEUlbN3c107complexINS7_4HalfEEESA_E_St5arrayIPcLm4EEEEviT0_T1_:
.text._ZN2at6native29vectorized_elementwise_kernelILi4EZZZNS0_49_GLOBAL__N__657f93f7_16_TensorCompare_cu_71e06f4e17where_kernel_implERNS_14TensorIteratorEENKUlvE_clEvENKUlvE_clEvEUlbN3c107complexINS7_4HalfEEESA_E_St5arrayIPcLm4EEEEviT0_T1_:
        /* <DEDUP_REMOVED lines=22> */
[----:B------:R-:W3:Y:S04]  /*0160*/  LDG.E.128 R8, desc[UR4][R14.64] ;  /* 0x000000040e087981 */ /* 0x000ee8000c1e1d00 */
[----:B------:R-:W3:Y:S04]  /*0170*/  LDG.E.128 R16, desc[UR4][R24.64] ;  /* 0x0000000418107981 */ /* 0x000ee8000c1e1d00 */
[----:B------:R5:W5:Y:S04]  /*0180*/  LDG.E.128 R4, desc[UR4][R14.64+0x800] ;  /* 0x000800040e047981 */ /* 0x000b68000c1e1d00 */
[----:B------:R-:W5:Y:S01]  /*0190*/  LDG.E.128 R20, desc[UR4][R24.64+0x800] ;  /* 0x0008000418147981 */ /* 0x000f62000c1e1d00 */
[----:B----4-:R-:W-:-:S02]  /*01a0*/  PRMT R12, R30, 0x7770, RZ ;  /* 0x000077701e0c7816 */ /* 0x010fc400000000ff */
[----:B------:R-:W-:Y:S02]  /*01b0*/  PRMT R28, R30, 0x7771, RZ ;  /* 0x000077711e1c7816 */ /* 0x000fe400000000ff */
[----:B------:R-:W-:Y:S02]  /*01c0*/  ISETP.NE.AND P6, PT, R12, RZ, PT ;  /* 0x000000ff0c00720c */ /* 0x000fe40003fc5270 */
[----:B------:R-:W-:Y:S02]  /*01d0*/  ISETP.NE.AND P5, PT, R28, RZ, PT ;  /* 0x000000ff1c00720c */ /* 0x000fe40003fa5270 */
[----:B-1----:R-:W-:-:S04]  /*01e0*/  PRMT R2, R30, 0x7773, RZ ;  /* 0x000077731e027816 */ /* 0x002fc800000000ff */
[----:B------:R-:W-:Y:S02]  /*01f0*/  ISETP.NE.AND P3, PT, R2, RZ, PT ;  /* 0x000000ff0200720c */ /* 0x000fe40003f65270 */
[C---:B--2---:R-:W-:Y:S02]  /*0200*/  PRMT R2, R31.reuse, 0x7772, RZ ;  /* 0x000077721f027816 */ /* 0x044fe400000000ff */
[C---:B------:R-:W-:Y:S02]  /*0210*/  PRMT R12, R31.reuse, 0x7771, RZ ;  /* 0x000077711f0c7816 */ /* 0x040fe400000000ff */
[----:B------:R-:W-:Y:S02]  /*0220*/  PRMT R29, R30, 0x7772, RZ ;  /* 0x000077721e1d7816 */ /* 0x000fe400000000ff */
[----:B------:R-:W-:Y:S02]  /*0230*/  PRMT R3, R31, 0x7770, RZ ;  /* 0x000077701f037816 */ /* 0x000fe400000000ff */
[----:B------:R-:W-:-:S02]  /*0240*/  ISETP.NE.AND P0, PT, R2, RZ, PT ;  /* 0x000000ff0200720c */ /* 0x000fc40003f05270 */
[----:B---3--:R-:W-:Y:S02]  /*0250*/  @!P6 PRMT R8, R8, 0x7610, R16 ;  /* 0x000076100808e816 */ /* 0x008fe40000000010 */
[----:B------:R-:W-:Y:S02]  /*0260*/  @!P5 PRMT R9, R9, 0x7610, R17 ;  /* 0x000076100909d816 */ /* 0x000fe40000000011 */
[----:B------:R-:W-:Y:S02]  /*0270*/  PRMT R2, R31, 0x7773, RZ ;  /* 0x000077731f027816 */ /* 0x000fe400000000ff */
[----:B------:R-:W-:Y:S02]  /*0280*/  ISETP.NE.AND P1, PT, R12, RZ, PT ;  /* 0x000000ff0c00720c */ /* 0x000fe40003f25270 */
[----:B------:R-:W-:Y:S02]  /*0290*/  ISETP.NE.AND P4, PT, R29, RZ, PT ;  /* 0x000000ff1d00720c */ /* 0x000fe40003f85270 */
[----:B------:R-:W-:-:S02]  /*02a0*/  ISETP.NE.AND P2, PT, R3, RZ, PT ;  /* 0x000000ff0300720c */ /* 0x000fc40003f45270 */
[----:B-----5:R-:W-:Y:S02]  /*02b0*/  SEL R15, R16, R8, !P6 ;  /* 0x00000008100f7207 */ /* 0x020fe40007000000 */
[----:B------:R-:W-:Y:S02]  /*02c0*/  SEL R12, R17, R9, !P5 ;  /* 0x00000009110c7207 */ /* 0x000fe40006800000 */
[----:B------:R-:W-:Y:S02]  /*02d0*/  ISETP.NE.AND P6, PT, R2, RZ, PT ;  /* 0x000000ff0200720c */ /* 0x000fe40003fc5270 */
[----:B------:R-:W-:Y:S01]  /*02e0*/  PRMT R9, R11, 0x7632, R9 ;  /* 0x000076320b097816 */ /* 0x000fe20000000009 */
[----:B0-----:R-:W-:Y:S01]  /*02f0*/  IMAD.WIDE.U32 R2, R13, 0x4, R26 ;  /* 0x000000040d027825 */ /* 0x001fe200078e001a */
[----:B------:R-:W-:Y:S02]  /*0300*/  PRMT R11, R11, 0x7610, R4 ;  /* 0x000076100b0b7816 */ /* 0x000fe40000000004 */
[----:B------:R-:W-:-:S02]  /*0310*/  PRMT R8, R10, 0x7632, R8 ;  /* 0x000076320a087816 */ /* 0x000fc40000000008 */
[----:B------:R-:W-:Y:S02]  /*0320*/  SEL R13, R18, R10, !P4 ;  /* 0x0000000a120d7207 */ /* 0x000fe40006000000 */
[----:B------:R-:W-:Y:S01]  /*0330*/  SEL R10, R19, R11, !P3 ;  /* 0x0000000b130a7207 */ /* 0x000fe20005800000 */
[C---:B------:R-:W-:Y:S01]  /*0340*/  IMAD.WIDE R2, R0.reuse, 0x10, R2 ;  /* 0x0000001000027825 */ /* 0x040fe200078e0202 */
[----:B------:R-:W-:Y:S02]  /*0350*/  PRMT R0, R0, 0x7610, R5 ;  /* 0x0000761000007816 */ /* 0x000fe40000000005 */
[----:B------:R-:W-:Y:S02]  /*0360*/  PRMT R10, R10, 0x7610, R6 ;  /* 0x000076100a0a7816 */ /* 0x000fe40000000006 */
[----:B------:R-:W-:Y:S02]  /*0370*/  PRMT R12, R12, 0x7610, R7 ;  /* 0x000076100c0c7816 */ /* 0x000fe40000000007 */
[----:B------:R-:W-:-:S02]  /*0380*/  @!P4 PRMT R8, R18, 0x7632, R8 ;  /* 0x000076321208c816 */ /* 0x000fc40000000008 */
[----:B------:R-:W-:Y:S02]  /*0390*/  @!P2 PRMT R11, R11, 0x7610, R20 ;  /* 0x000076100b0ba816 */ /* 0x000fe40000000014 */
[----:B------:R-:W-:Y:S02]  /*03a0*/  @!P3 PRMT R9, R19, 0x7632, R9 ;  /* 0x000076321309b816 */ /* 0x000fe40000000009 */
[----:B------:R-:W-:Y:S02]  /*03b0*/  SEL R20, R20, R4, !P2 ;  /* 0x0000000414147207 */ /* 0x000fe40005000000 */
[----:B------:R-:W-:Y:S02]  /*03c0*/  @!P1 PRMT R0, R0, 0x7610, R21 ;  /* 0x0000761000009816 */ /* 0x000fe40000000015 */
[----:B------:R-:W-:Y:S02]  /*03d0*/  @!P0 PRMT R10, R10, 0x7610, R22 ;  /* 0x000076100a0a8816 */ /* 0x000fe40000000016 */
[----:B------:R-:W-:-:S02]  /*03e0*/  @!P6 PRMT R12, R12, 0x7610, R23 ;  /* 0x000076100c0ce816 */ /* 0x000fc40000000017 */
[----:B------:R-:W-:Y:S02]  /*03f0*/  SEL R21, R21, R5, !P1 ;  /* 0x0000000515157207 */ /* 0x000fe40004800000 */
[----:B------:R-:W-:Y:S02]  /*0400*/  SEL R17, R22, R6, !P0 ;  /* 0x0000000616117207 */ /* 0x000fe40004000000 */
[----:B------:R-:W-:Y:S02]  /*0410*/  SEL R23, R23, R7, !P6 ;  /* 0x0000000717177207 */ /* 0x000fe40007000000 */
[--C-:B------:R-:W-:Y:S02]  /*0420*/  PRMT R4, R15, 0x7610, R8.reuse ;  /* 0x000076100f047816 */ /* 0x100fe40000000008 */
[----:B------:R-:W-:Y:S02]  /*0430*/  PRMT R6, R13, 0x5410, R8 ;  /* 0x000054100d067816 */ /* 0x000fe40000000008 */
[----:B------:R-:W-:-:S02]  /*0440*/  PRMT R5, R12, 0x7610, R9 ;  /* 0x000076100c057816 */ /* 0x000fc40000000009 */
[----:B------:R-:W-:Y:S02]  /*0450*/  PRMT R7, R10, 0x5410, R9 ;  /* 0x000054100a077816 */ /* 0x000fe40000000009 */
[----:B------:R-:W-:Y:S02]  /*0460*/  PRMT R8, R20, 0x7610, R11 ;  /* 0x0000761014087816 */ /* 0x000fe4000000000b */
[----:B------:R-:W-:Y:S02]  /*0470*/  PRMT R9, R21, 0x7610, R0 ;  /* 0x0000761015097816 */ /* 0x000fe40000000000 */
[----:B------:R-:W-:Y:S02]  /*0480*/  PRMT R10, R17, 0x7610, R10 ;  /* 0x00007610110a7816 */ /* 0x000fe4000000000a */
[----:B------:R-:W-:Y:S01]  /*0490*/  PRMT R11, R23, 0x7610, R12 ;  /* 0x00007610170b7816 */ /* 0x000fe2000000000c */
[----:B------:R-:W-:Y:S04]  /*04a0*/  STG.E.128 desc[UR4][R2.64], R4 ;  /* 0x0000000402007986 */ /* 0x000fe8000c101d04 */
[----:B------:R-:W-:Y:S01]  /*04b0*/  STG.E.128 desc[UR4][R2.64+0x800], R8 ;  /* 0x0008000802007986 */ /* 0x000fe2000c101d04 */
[----:B------:R-:W-:Y:S05]  /*04c0*/  EXIT ;  /* 0x000000000000794d */ /* 0x000fea0003800000 */
.L_x_44317:
        /* <DEDUP_REMOVED lines=264> */
.L_x_44320:
        /* <DEDUP_REMOVED lines=8> */
.L_x_44321:
        /* <DEDUP_REMOVED lines=8> */
.L_x_44322:
        /* <DEDUP_REMOVED lines=9> */
.L_x_44323:
[----:B------:R-:W-:Y:S05]  /*16e0*/  BSYNC B1 ;  /* 0x0000000000017941 */ /* 0x000fea0003800000 */
.L_x_44319:
[----:B------:R-:W-:-:S13]  /*16f0*/  ISETP.GE.AND P0, PT, R44, R15, PT ;  /* 0x0000000f2c00720c */ /* 0x000fda0003f06270 */
[----:B--2---:R-:W2:Y:S01]  /*1700*/  @!P0 LDC.64 R2, c[0x0][0x220] ;  /* 0x00008800ff028b82 */ /* 0x004ea20000000a00 */
[----:B------:R-:W-:Y:S01]  /*1710*/  @!P0 IMAD.IADD R5, R13, 0x1, R44 ;  /* 0x000000010d058824 */ /* 0x000fe200078e022c */
[----:B------:R-:W-:Y:S01]  /*1720*/  @!P0 PRMT R19, R14, 0x5410, R19 ;  /* 0x000054100e138816 */ /* 0x000fe20000000013 */
[----:B------:R-:W-:Y:S02]  /*1730*/  @!P0 VIADD R44, R44, 0x80 ;  /* 0x000000802c2c8836 */ /* 0x000fe40000000000 */
[----:B--2---:R-:W-:-:S05]  /*1740*/  @!P0 IMAD.WIDE.U32 R2, R5, 0x4, R2 ;  /* 0x0000000405028825 */ /* 0x004fca00078e0002 */
[----:B------:R2:W-:Y:S02]  /*1750*/  @!P0 STG.E desc[UR4][R2.64], R19 ;  /* 0x0000001302008986 */ /* 0x0005e4000c101904 */
.L_x_44324:
[----:B------:R-:W-:Y:S05]  /*1760*/  BSYNC B0 ;  /* 0x0000000000007941 */ /* 0x000fea0003800000 */
.L_x_44318:
        /* <DEDUP_REMOVED lines=9> */
.L_x_44325:
        /* <DEDUP_REMOVED lines=16> */
.L_x_44681:


//--------------------- .text._ZN2at6native29vectorized_elementwise_kernelILi8EZZZNS0_49_GLOBAL__N__657f93f7_16_TensorCompare_cu_71e06f4e17where_kernel_implERNS_14TensorIteratorEENKUlvE_clEvENKUlvE_clEvEUlbN3c107complexINS7_4HalfEEESA_E_St5arrayIPcLm4EEEEviT0_T1_ --------------------------
	.section	.text._ZN2at6native29vectorized_elementwise_kernelILi8EZZZNS0_49_GLOBAL__N__657f93f7_16_TensorCompare_cu_71e06f4e17where_kernel_implERNS_14TensorIteratorEENKUlvE_clEvENKUlvE_clEvEUlbN3c107complexINS7_4HalfEEESA_E_St5arrayIPcLm4EEEEviT0_T1_,"ax",@progbits
	.align	128
        .global         _ZN2at6native29vectorized_elementwise_kernelILi8EZZZNS0_49_GLOBAL__N__657f93f7_16_TensorCompare_cu_71e06f4e17where_kernel_implERNS_14TensorIteratorEENKUlvE_clEvENKUlvE_clEvEUlbN3c107complexINS7_4HalfEEESA_E_St5arrayIPcLm4EEEEviT0_T1_
        .type           _ZN2at6native29vectorized_elementwise_kernelILi8EZZZNS0_49_GLOBAL__N__657f93f7_16_TensorCompare_cu_71e06f4e17where_kernel_implERNS_14TensorIteratorEENKUlvE_clEvENKUlvE_clEvEUlbN3c107complexINS7_4HalfEEESA_E_St5arrayIPcLm4EEEEviT0_T1_,@function
        .size           _ZN2at6native29vectorized_elementwise_kernelILi8EZZZNS0_49_GLOBAL__N__657f93f7_16_TensorCompare_cu_71e06f4e17where_kernel_implERNS_14TensorIteratorEENKUlvE_clEvENKUlvE_clEvEUlbN3c107complexINS7_4HalfEEESA_E_St5arrayIPcLm4EEEEviT0_T1_,(.L_x_44682 - _ZN2at6native29vectorized_elementwise_kernelILi8EZZZNS0_49_GLOBAL__N__657f93f7_16_TensorCompare_cu_71e06f4e17where_kernel_implERNS_14TensorIteratorEENKUlvE_clEvENKUlvE_clEvEUlbN3c107complexINS7_4HalfEEESA_E_St5arrayIPcLm4EEEEviT0_T1_)
        .other          _ZN2at6native29vectorized_elementwise_kernelILi8EZZZNS0_49_GLOBAL__N__657f93f7_16_TensorCompare_cu_71e06f4e17where_kernel_implERNS_14TensorIteratorEENKUlvE_clEvENKUlvE_clEvEUlbN3c107complexINS7_4HalfEEESA_E_St5arrayIPcLm4EEEEviT0_T1_,@"STO_CUDA_ENTRY STV_DEFAULT"
_ZN2at6native29vectorized_elementwise_kernelILi8EZZZNS0_49_GLOBAL__N__657f93f7_16_TensorCompare_cu_71e06f4e17where_kernel_implERNS_14TensorIteratorEENKUlvE_clEvENKUlvE_clEvEUlbN3c107complexINS7_4HalfEEESA_E_St5arrayIPcLm4EEEEviT0_T1_:
.text._ZN2at6native29vectorized_elementwise_kernelILi8EZZZNS0_49_GLOBAL__N__657f93f7_16_TensorCompare_cu_71e06f4e17where_kernel_implERNS_14TensorIteratorEENKUlvE_clEvENKUlvE_clEvEUlbN3c107complexINS7_4HalfEEESA_E_St5arrayIPcLm4EEEEviT0_T1_:
        /* <DEDUP_REMOVED lines=22> */
[----:B------:R0:W3:Y:S04]  /*0160*/  LDG.E.128 R4, desc[UR4][R14.64+0x10] ;  /* 0x000010040e047981 */ /* 0x0000e8000c1e1d00 */
[----:B------:R1:W5:Y:S01]  /*0170*/  LDG.E.128 R20, desc[UR4][R24.64+0x10] ;  /* 0x0000100418147981 */ /* 0x000362000c1e1d00 */
[----:B----4-:R-:W-:-:S02]  /*0180*/  PRMT R12, R2, 0x7632, R12 ;  /* 0x00007632020c7816 */ /* 0x010fc4000000000c */
[C---:B------:R-:W-:Y:S02]  /*0190*/  PRMT R26, R3.reuse, 0x7632, R26 ;  /* 0x00007632031a7816 */ /* 0x040fe4000000001a */
[----:B------:R-:W-:Y:S02]  /*01a0*/  LOP3.LUT P5, RZ, R12, 0xff, RZ, 0xc0, !PT ;  /* 0x000000ff0cff7812 */ /* 0x000fe400078ac0ff */
[----:B------:R-:W-:Y:S02]  /*01b0*/  LOP3.LUT P1, RZ, R26, 0xff, RZ, 0xc0, !PT ;  /* 0x000000ff1aff7812 */ /* 0x000fe4000782c0ff */
[C---:B------:R-:W-:Y:S02]  /*01c0*/  PRMT R27, R2.reuse, 0x7732, RZ ;  /* 0x00007732021b7816 */ /* 0x040fe400000000ff */
[C---:B------:R-:W-:Y:S02]  /*01d0*/  LOP3.LUT P6, RZ, R2.reuse, 0xff, RZ, 0xc0, !PT ;  /* 0x000000ff02ff7812 */ /* 0x040fe400078cc0ff */
[----:B------:R-:W-:Y:S01]  /*01e0*/  LOP3.LUT R12, R2, 0xffff, RZ, 0xc0, !PT ;  /* 0x0000ffff020c7812 */ /* 0x000fe200078ec0ff */
[----:B0-----:R-:W-:Y:S01]  /*01f0*/  IMAD.MOV.U32 R15, RZ, RZ, R27 ;  /* 0x000000ffff0f7224 */ /* 0x001fe200078e001b */
[----:B------:R-:W-:-:S02]  /*0200*/  LOP3.LUT P2, RZ, R3, 0xff, RZ, 0xc0, !PT ;  /* 0x000000ff03ff7812 */ /* 0x000fc4000784c0ff */
[C---:B------:R-:W-:Y:S02]  /*0210*/  LOP3.LUT R26, R3.reuse, 0xffff, RZ, 0xc0, !PT ;  /* 0x0000ffff031a7812 */ /* 0x040fe400078ec0ff */
[----:B------:R-:W-:Y:S02]  /*0220*/  PRMT R28, R3, 0x7732, RZ ;  /* 0x00007732031c7816 */ /* 0x000fe400000000ff */
[----:B------:R-:W0:Y:S01]  /*0230*/  LDC.64 R2, c[0x0][0x220] ;  /* 0x00008800ff027b82 */ /* 0x000e220000000a00 */
[----:B------:R-:W-:Y:S02]  /*0240*/  SHF.R.U32.HI R12, RZ, 0x8, R12 ;  /* 0x00000008ff0c7819 */ /* 0x000fe4000001160c */
[----:B------:R-:W-:Y:S02]  /*0250*/  SHF.R.U32.HI R14, RZ, 0x8, R26 ;  /* 0x00000008ff0e7819 */ /* 0x000fe4000001161a */
[----:B-1----:R-:W-:Y:S02]  /*0260*/  PRMT R24, R12, 0x9910, RZ ;  /* 0x000099100c187816 */ /* 0x002fe400000000ff */
[----:B------:R-:W-:Y:S01]  /*0270*/  SHF.R.U32.HI R12, RZ, 0x8, R15 ;  /* 0x00000008ff0c7819 */ /* 0x000fe2000001160f */
[----:B------:R-:W-:Y:S01]  /*0280*/  IMAD.MOV.U32 R15, RZ, RZ, R28 ;  /* 0x000000ffff0f7224 */ /* 0x000fe200078e001c */
[----:B------:R-:W-:Y:S01]  /*0290*/  PRMT R25, R14, 0x9910, RZ ;  /* 0x000099100e197816 */ /* 0x000fe200000000ff */
[----:B------:R-:W-:Y:S01]  /*02a0*/  IMAD.MOV.U32 R14, RZ, RZ, R24 ;  /* 0x000000ffff0e7224 */ /* 0x000fe200078e0018 */
[----:B------:R-:W-:-:S02]  /*02b0*/  PRMT R24, R12, 0x9910, RZ ;  /* 0x000099100c187816 */ /* 0x000fc400000000ff */
[----:B------:R-:W-:Y:S01]  /*02c0*/  SHF.R.U32.HI R12, RZ, 0x8, R15 ;  /* 0x00000008ff0c7819 */ /* 0x000fe2000001160f */
[----:B------:R-:W-:Y:S01]  /*02d0*/  IMAD.MOV.U32 R15, RZ, RZ, R25 ;  /* 0x000000ffff0f7224 */ /* 0x000fe200078e0019 */
[----:B------:R-:W-:Y:S01]  /*02e0*/  ISETP.NE.AND P4, PT, R14, RZ, PT ;  /* 0x000000ff0e00720c */ /* 0x000fe20003f85270 */
[----:B------:R-:W-:Y:S01]  /*02f0*/  IMAD.MOV.U32 R14, RZ, RZ, R24 ;  /* 0x000000ffff0e7224 */ /* 0x000fe200078e0018 */
[----:B--2---:R-:W-:Y:S02]  /*0300*/  @!P6 PRMT R8, R8, 0x7610, R16 ;  /* 0x000076100808e816 */ /* 0x004fe40000000010 */
[----:B------:R-:W-:Y:S02]  /*0310*/  PRMT R12, R12, 0x9910, RZ ;  /* 0x000099100c0c7816 */ /* 0x000fe400000000ff */
[----:B------:R-:W-:Y:S02]  /*0320*/  ISETP.NE.AND P0, PT, R15, RZ, PT ;  /* 0x000000ff0f00720c */ /* 0x000fe40003f05270 */
[----:B------:R-:W-:Y:S01]  /*0330*/  SEL R15, R16, R8, !P6 ;  /* 0x00000008100f7207 */ /* 0x000fe20007000000 */
[----:B0-----:R-:W-:Y:S01]  /*0340*/  IMAD.WIDE.U32 R2, R13, 0x4, R2 ;  /* 0x000000040d027825 */ /* 0x001fe200078e0002 */
[----:B------:R-:W-:-:S02]  /*0350*/  @!P5 PRMT R10, R10, 0x7610, R18 ;  /* 0x000076100a0ad816 */ /* 0x000fc40000000012 */
[----:B------:R-:W-:Y:S02]  /*0360*/  ISETP.NE.AND P6, PT, R12, RZ, PT ;  /* 0x000000ff0c00720c */ /* 0x000fe40003fc5270 */
[----:B------:R-:W-:Y:S01]  /*0370*/  ISETP.NE.AND P3, PT, R14, RZ, PT ;  /* 0x000000ff0e00720c */ /* 0x000fe20003f65270 */
[----:B------:R-:W-:Y:S01]  /*0380*/  IMAD.WIDE R2, R0, 0x20, R2 ;  /* 0x0000002000027825 */ /* 0x000fe200078e0202 */
[----:B------:R-:W-:Y:S02]  /*0390*/  SEL R25, R18, R10, !P5 ;  /* 0x0000000a12197207 */ /* 0x000fe40006800000 */
[----:B------:R-:W-:Y:S02]  /*03a0*/  PRMT R8, R9, 0x7632, R8 ;  /* 0x0000763209087816 */ /* 0x000fe40000000008 */
[----:B------:R-:W-:Y:S02]  /*03b0*/  PRMT R10, R11, 0x7632, R10 ;  /* 0x000076320b0a7816 */ /* 0x000fe4000000000a */
[----:B------:R-:W-:-:S02]  /*03c0*/  SEL R9, R17, R9, !P4 ;  /* 0x0000000911097207 */ /* 0x000fc40006000000 */
[----:B------:R-:W-:Y:S02]  /*03d0*/  SEL R11, R19, R11, !P3 ;  /* 0x0000000b130b7207 */ /* 0x000fe40005800000 */
[----:B---3--:R-:W-:Y:S02]  /*03e0*/  PRMT R9, R9, 0x7610, R4 ;  /* 0x0000761009097816 */ /* 0x008fe40000000004 */
[----:B------:R-:W-:Y:S02]  /*03f0*/  PRMT R11, R11, 0x7610, R6 ;  /* 0x000076100b0b7816 */ /* 0x000fe40000000006 */
[----:B------:R-:W-:Y:S02]  /*0400*/  PRMT R0, R0, 0x7610, R5 ;  /* 0x0000761000007816 */ /* 0x000fe40000000005 */
[----:B------:R-:W-:Y:S02]  /*0410*/  PRMT R12, R12, 0x7610, R7 ;  /* 0x000076100c0c7816 */ /* 0x000fe40000000007 */
[----:B-----5:R-:W-:-:S02]  /*0420*/  @!P2 PRMT R9, R9, 0x7610, R20 ;  /* 0x000076100909a816 */ /* 0x020fc40000000014 */
[----:B------:R-:W-:Y:S02]  /*0430*/  @!P1 PRMT R11, R11, 0x7610, R22 ;  /* 0x000076100b0b9816 */ /* 0x000fe40000000016 */
[----:B------:R-:W-:Y:S02]  /*0440*/  @!P0 PRMT R0, R0, 0x7610, R21 ;  /* 0x0000761000008816 */ /* 0x000fe40000000015 */
[----:B------:R-:W-:Y:S02]  /*0450*/  @!P6 PRMT R12, R12, 0x7610, R23 ;  /* 0x000076100c0ce816 */ /* 0x000fe40000000017 */
[----:B------:R-:W-:Y:S02]  /*0460*/  @!P4 PRMT R8, R17, 0x7632, R8 ;  /* 0x000076321108c816 */ /* 0x000fe40000000008 */
[----:B------:R-:W-:Y:S02]  /*0470*/  @!P3 PRMT R10, R19, 0x7632, R10 ;  /* 0x00007632130ab816 */ /* 0x000fe4000000000a */
[----:B------:R-:W-:-:S02]  /*0480*/  SEL R20, R20, R4, !P2 ;  /* 0x0000000414147207 */ /* 0x000fc40005000000 */
[----:B------:R-:W-:Y:S02]  /*0490*/  SEL R22, R22, R6, !P1 ;  /* 0x0000000616167207 */ /* 0x000fe40004800000 */
[----:B------:R-:W-:Y:S02]  /*04a0*/  SEL R21, R21, R5, !P0 ;  /* 0x0000000515157207 */ /* 0x000fe40004000000 */
[----:B------:R-:W-:Y:S02]  /*04b0*/  SEL R23, R23, R7, !P6 ;  /* 0x0000000717177207 */ /* 0x000fe40007000000 */
[----:B------:R-:W-:Y:S02]  /*04c0*/  PRMT R4, R15, 0x7610, R8 ;  /* 0x000076100f047816 */ /* 0x000fe40000000008 */
[----:B------:R-:W-:Y:S02]  /*04d0*/  PRMT R6, R25, 0x7610, R10 ;  /* 0x0000761019067816 */ /* 0x000fe4000000000a */
[----:B------:R-:W-:-:S02]  /*04e0*/  PRMT R5, R9, 0x5410, R8 ;  /* 0x0000541009057816 */ /* 0x000fc40000000008 */
[----:B------:R-:W-:Y:S02]  /*04f0*/  PRMT R7, R11, 0x5410, R10 ;  /* 0x000054100b077816 */ /* 0x000fe4000000000a */
[----:B------:R-:W-:Y:S02]  /*0500*/  PRMT R20, R20, 0x7610, R9 ;  /* 0x0000761014147816 */ /* 0x000fe40000000009 */
[----:B------:R-:W-:Y:S01]  /*0510*/  PRMT R22, R22, 0x7610, R11 ;  /* 0x0000761016167816 */ /* 0x000fe2000000000b */
[----:B------:R-:W-:Y:S01]  /*0520*/  STG.E.128 desc[UR4][R2.64], R4 ;  /* 0x0000000402007986 */ /* 0x000fe2000c101d04 */
[----:B------:R-:W-:Y:S02]  /*0530*/  PRMT R21, R21, 0x7610, R0 ;  /* 0x0000761015157816 */ /* 0x000fe40000000000 */
[----:B------:R-:W-:-:S05]  /*0540*/  PRMT R23, R23, 0x7610, R12 ;  /* 0x0000761017177816 */ /* 0x000fca000000000c */
[----:B------:R-:W-:Y:S01]  /*0550*/  STG.E.128 desc[UR4][R2.64+0x10], R20 ;  /* 0x0000101402007986 */ /* 0x000fe2000c101d04 */
[----:B------:R-:W-:Y:S05]  /*0560*/  EXIT ;  /* 0x000000000000794d */ /* 0x000fea0003800000 */
.L_x_44326:
        /* <DEDUP_REMOVED lines=264> */
.L_x_44329:
        /* <DEDUP_REMOVED lines=8> */
.L_x_44330:
        /* <DEDUP_REMOVED lines=8> */
.L_x_44331:
        /* <DEDUP_REMOVED lines=9> */
.L_x_44332:
[----:B------:R-:W-:Y:S05]  /*1780*/  BSYNC B1 ;  /* 0x0000000000017941 */ /* 0x000fea0003800000 */
.L_x_44328:
[----:B------:R-:W-:-:S13]  /*1790*/  ISETP.GE.AND P0, PT, R44, R15, PT ;  /* 0x0000000f2c00720c */ /* 0x000fda0003f06270 */
[----:B--2---:R-:W2:Y:S01]  /*17a0*/  @!P0 LDC.64 R2, c[0x0][0x220] ;  /* 0x00008800ff028b82 */ /* 0x004ea20000000a00 */
[----:B------:R-:W-:Y:S01]  /*17b0*/  @!P0 IMAD.IADD R5, R13, 0x1, R44 ;  /* 0x000000010d058824 */ /* 0x000fe200078e022c */
[----:B------:R-:W-:Y:S01]  /*17c0*/  @!P0 PRMT R19, R14, 0x5410, R19 ;  /* 0x000054100e138816 */ /* 0x000fe20000000013 */
[----:B------:R-:W-:Y:S02]  /*17d0*/  @!P0 VIADD R44, R44, 0x80 ;  /* 0x000000802c2c8836 */ /* 0x000fe40000000000 */
[----:B--2---:R-:W-:-:S05]  /*17e0*/  @!P0 IMAD.WIDE.U32 R2, R5, 0x4, R2 ;  /* 0x0000000405028825 */ /* 0x004fca00078e0002 */
[----:B------:R2:W-:Y:S02]  /*17f0*/  @!P0 STG.E desc[UR4][R2.64], R19 ;  /* 0x0000001302008986 */ /* 0x0005e4000c101904 */
.L_x_44333:
[----:B------:R-:W-:Y:S05]  /*1800*/  BSYNC B0 ;  /* 0x0000000000007941 */ /* 0x000fea0003800000 */
.L_x_44327:
        /* <DEDUP_REMOVED lines=9> */
.L_x_44334:
        /* <DEDUP_REMOVED lines=14> */
.L_x_44682:


//--------------------- .text._ZN2at6native25_assert_async_cuda_kernelIN3c108BFloat16EEEvPKT_NS0_3MsgE --------------------------
	.section	.text._ZN2at6native25_assert_async_cuda_kernelIN3c108BFloat16EEEvPKT_NS0_3MsgE,"ax",@progbits
	.align	128
        .global         _ZN2at6native25_assert_async_cuda_kernelIN3c108BFloat16EEEvPKT_NS0_3MsgE
        .type           _ZN2at6native25_assert_async_cuda_kernelIN3c108BFloat16EEEvPKT_NS0_3MsgE,@function
        .size           _ZN2at6native25_assert_async_cuda_kernelIN3c108BFloat16EEEvPKT_NS0_3MsgE,(.L_x_44683 - _ZN2at6native25_assert_async_cuda_kernelIN3c108BFloat16EEEvPKT_NS0_3MsgE)
        .other          _ZN2at6native25_assert_async_cuda_kernelIN3c108BFloat16EEEvPKT_NS0_3MsgE,@"STO_CUDA_ENTRY STV_DEFAULT"
_ZN2at6native25_assert_async_cuda_kernelIN3c108BFloat16EEEvPKT_NS0_3MsgE:
.text._ZN2at6native25_assert_async_cuda_kernelIN3c108BFloat16EEEvPKT_NS0_3MsgE:
[----:B------:R-:W0:Y:S08]  /*0000*/  LDC R1, c[0x0][0x28] ;  /* 0x00000a00ff017b82 */ /* 0x000e300000000800 */
[----:B------:R-:W1:Y:S01]  /*0010*/  LDC.U8 R0, c[0x0][0x218] ;  /* 0x00008600ff007b82 */ /* 0x000e620000000000 */
[----:B0-----:R-:W-:Y:S01]  /*0020*/  VIADD R1, R1, 0xffffff00 ;  /* 0xffffff0001017836 */ /* 0x001fe20000000000 */
[----:B------:R-:W-:-:S06]  /*0030*/  ULDC.64 UR4, c[0x0][0x208] ;  /* 0x0000820000047ab9 */ /* 0x000fcc0000000a00 */
[----:B------:R-:W0:Y:S08]  /*0040*/  LDC.U8 R4, c[0x0][0x21a] ;  /* 0x00008680ff047b82 */ /* 0x000e300000000000 */
[----:B------:R-:W2:Y:S08]  /*0050*/  LDC.U8 R6, c[0x0][0x21b] ;  /* 0x000086c0ff067b82 */ /* 0x000eb00000000000 */
[----:B------:R-:W3:Y:S01]  /*0060*/  LDC.U8 R8, c[0x0][0x21c] ;  /* 0x00008700ff087b82 */ /* 0x000ee20000000000 */
[----:B-1----:R1:W-:Y:S07]  /*0070*/  STL.U8 [R1], R0 ;  /* 0x0000000001007387 */ /* 0x0023ee0000100000 */
[----:B------:R-:W4:Y:S01]  /*0080*/  LDC.U8 R10, c[0x0][0x21d] ;  /* 0x00008740ff0a7b82 */ /* 0x000f220000000000 */
[----:B0-----:R0:W-:Y:S07]  /*0090*/  STL.U8 [R1+0x2], R4 ;  /* 0x0000020401007387 */ /* 0x0011ee0000100000 */
[----:B------:R-:W5:Y:S01]  /*00a0*/  LDC.U8 R12, c[0x0][0x21e] ;  /* 0x00008780ff0c7b82 */ /* 0x000f620000000000 */
[----:B--2---:R2:W-:Y:S07]  /*00b0*/  STL.U8 [R1+0x3], R6 ;  /* 0x0000030601007387 */ /* 0x0045ee0000100000 */
[----:B------:R-:W1:Y:S01]  /*00c0*/  LDC.U8 R14, c[0x0][0x21f] ;  /* 0x000087c0ff0e7b82 */ /* 0x000e620000000000 */
[----:B---3--:R3:W-:Y:S07]  /*00d0*/  STL.U8 [R1+0x4], R8 ;  /* 0x0000040801007387 */ /* 0x0087ee0000100000 */
[----:B------:R-:W0:Y:S01]  /*00e0*/  LDC.U8 R16, c[0x0][0x220] ;  /* 0x00008800ff107b82 */ /* 0x000e220000000000 */
[----:B----4-:R4:W-:Y:S07]  /*00f0*/  STL.U8 [R1+0x5], R10 ;  /* 0x0000050a01007387 */ /* 0x0109ee0000100000 */
[----:B------:R-:W2:Y:S01]  /*0100*/  LDC.U8 R18, c[0x0][0x221] ;  /* 0x00008840ff127b82 */ /* 0x000ea20000000000 */
[----:B-----5:R5:W-:Y:S07]  /*0110*/  STL.U8 [R1+0x6], R12 ;  /* 0x0000060c01007387 */ /* 0x020bee0000100000 */
[----:B------:R-:W3:Y:S01]  /*0120*/  LDC.U8 R2, c[0x0][0x219] ;  /* 0x00008640ff027b82 */ /* 0x000ee20000000000 */
[----:B-1----:R1:W-:Y:S04]  /*0130*/  STL.U8 [R1+0x7], R14 ;  /* 0x0000070e01007387 */ /* 0x0023e80000100000 */
[----:B0-----:R0:W-:Y:S03]  /*0140*/  STL.U8 [R1+0x8], R16 ;  /* 0x0000081001007387 */ /* 0x0011e60000100000 */
[----:B------:R-:W4:Y:S01]  /*0150*/  LDC.U8 R20, c[0x0][0x222] ;  /* 0x00008880ff147b82 */ /* 0x000f220000000000 */
[----:B--2---:R2:W-:Y:S07]  /*0160*/  STL.U8 [R1+0x9], R18 ;  /* 0x0000091201007387 */ /* 0x0045ee0000100000 */
[----:B------:R-:W5:Y:S01]  /*0170*/  LDC.U8 R0, c[0x0][0x223] ;  /* 0x000088c0ff007b82 */ /* 0x000f620000000000 */
[----:B---3--:R3:W-:Y:S07]  /*0180*/  STL.U8 [R1+0x1], R2 ;  /* 0x0000010201007387 */ /* 0x0087ee0000100000 */
[----:B------:R-:W1:Y:S08]  /*0190*/  LDC.U8 R4, c[0x0][0x225] ;  /* 0x00008940ff047b82 */ /* 0x000e700000000000 */
[----:B------:R-:W0:Y:S01]  /*01a0*/  LDC.U8 R6, c[0x0][0x226] ;  /* 0x00008980ff067b82 */ /* 0x000e220000000000 */
[----:B----4-:R-:W-:Y:S07]  /*01b0*/  STL.U8 [R1+0xa], R20 ;  /* 0x00000a1401007387 */ /* 0x010fee0000100000 */
[----:B------:R-:W4:Y:S01]  /*01c0*/  LDC.U8 R8, c[0x0][0x227] ;  /* 0x000089c0ff087b82 */ /* 0x000f220000000000 */
[----:B-----5:R5:W-:Y:S07]  /*01d0*/  STL.U8 [R1+0xb], R0 ;  /* 0x00000b0001007387 */ /* 0x020bee0000100000 */
[----:B------:R-:W2:Y:S01]  /*01e0*/  LDC.U8 R10, c[0x0][0x228] ;  /* 0x00008a00ff0a7b82 */ /* 0x000ea20000000000 */
[----:B-1----:R1:W-:Y:S07]  /*01f0*/  STL.U8 [R1+0xd], R4 ;  /* 0x00000d0401007387 */ /* 0x0023ee0000100000 */
[----:B------:R-:W3:Y:S01]  /*0200*/  LDC.U8 R12, c[0x0][0x229] ;  /* 0x00008a40ff0c7b82 */ /* 0x000ee20000000000 */
[----:B0-----:R0:W-:Y:S07]  /*0210*/  STL.U8 [R1+0xe], R6 ;  /* 0x00000e0601007387 */ /* 0x0011ee0000100000 */
[----:B------:R-:W5:Y:S01]  /*0220*/  LDC.U8 R14, c[0x0][0x22a] ;  /* 0x00008a80ff0e7b82 */ /* 0x000f620000000000 */
[----:B----4-:R4:W-:Y:S07]  /*0230*/  STL.U8 [R1+0xf], R8 ;  /* 0x00000f0801007387 */ /* 0x0109ee0000100000 */
[----:B------:R-:W1:Y:S01]  /*0240*/  LDC.U8 R22, c[0x0][0x22b] ;  /* 0x00008ac0ff167b82 */ /* 0x000e620000000000 */
[----:B--2---:R2:W-:Y:S07]  /*0250*/  STL.U8 [R1+0x10], R10 ;  /* 0x0000100a01007387 */ /* 0x0045ee0000100000 */
[----:B------:R-:W0:Y:S01]  /*0260*/  LDC.U8 R16, c[0x0][0x22c] ;  /* 0x00008b00ff107b82 */ /* 0x000e220000000000 */
[----:B---3--:R3:W-:Y:S07]  /*0270*/  STL.U8 [R1+0x11], R12 ;  /* 0x0000110c01007387 */ /* 0x0087ee0000100000 */
[----:B------:R-:W4:Y:S01]  /*0280*/  LDC.U8 R18, c[0x0][0x22d] ;  /* 0x00008b40ff127b82 */ /* 0x000f220000000000 */
[----:B-----5:R5:W-:Y:S07]  /*0290*/  STL.U8 [R1+0x12], R14 ;  /* 0x0000120e01007387 */ /* 0x020bee0000100000 */
[----:B------:R-:W2:Y:S01]  /*02a0*/  LDC.U8 R24, c[0x0][0x22e] ;  /* 0x00008b80ff187b82 */ /* 0x000ea20000000000 */
[----:B-1----:R-:W-:Y:S07]  /*02b0*/  STL.U8 [R1+0x13], R22 ;  /* 0x0000131601007387 */ /* 0x002fee0000100000 */
[----:B------:R-:W1:Y:S01]  /*02c0*/  LDC.U8 R26, c[0x0][0x22f] ;  /* 0x00008bc0ff1a7b82 */ /* 0x000e620000000000 */
[----:B0-----:R0:W-:Y:S07]  /*02d0*/  STL.U8 [R1+0x14], R16 ;  /* 0x0000141001007387 */ /* 0x0011ee0000100000 */
[----:B------:R-:W3:Y:S01]  /*02e0*/  LDC.U8 R28, c[0x0][0x230] ;  /* 0x00008c00ff1c7b82 */ /* 0x000ee20000000000 */
[----:B----4-:R4:W-:Y:S07]  /*02f0*/  STL.U8 [R1+0x15], R18 ;  /* 0x0000151201007387 */ /* 0x0109ee0000100000 */
[----:B------:R-:W5:Y:S01]  /*0300*/  LDC.U8 R5, c[0x0][0x232] ;  /* 0x00008c80ff057b82 */ /* 0x000f620000000000 */
[----:B--2---:R2:W-:Y:S07]  /*0310*/  STL.U8 [R1+0x16], R24 ;  /* 0x0000161801007387 */ /* 0x0045ee0000100000 */
[----:B------:R-:W0:Y:S01]  /*0320*/  LDC.U8 R7, c[0x0][0x233] ;  /* 0x00008cc0ff077b82 */ /* 0x000e220000000000 */
[----:B-1----:R1:W-:Y:S07]  /*0330*/  STL.U8 [R1+0x17], R26 ;  /* 0x0000171a01007387 */ /* 0x0023ee0000100000 */
[----:B------:R-:W4:Y:S01]  /*0340*/  LDC.U8 R9, c[0x0][0x234] ;  /* 0x00008d00ff097b82 */ /* 0x000f220000000000 */
[----:B---3--:R3:W-:Y:S07]  /*0350*/  STL.U8 [R1+0x18], R28 ;  /* 0x0000181c01007387 */ /* 0x0087ee0000100000 */
[----:B------:R-:W2:Y:S01]  /*0360*/  LDC.U8 R11, c[0x0][0x235] ;  /* 0x00008d40ff0b7b82 */ /* 0x000ea20000000000 */
[----:B-----5:R5:W-:Y:S07]  /*0370*/  STL.U8 [R1+0x1a], R5 ;  /* 0x00001a0501007387 */ /* 0x020bee0000100000 */
        /* <DEDUP_REMOVED lines=11> */
[----:B-----5:R5:W-:Y:S04]  /*0430*/  STL.U8 [R1+0x20], R17 ;  /* 0x0000201101007387 */ /* 0x020be80000100000 */
[----:B0-----:R0:W-:Y:S03]  /*0440*/  STL.U8 [R1+0x21], R19 ;  /* 0x0000211301007387 */ /* 0x0011e60000100000 */
[----:B------:R-:W1:Y:S01]  /*0450*/  LDC.U8 R0, c[0x0][0x23a] ;  /* 0x00008e80ff007b82 */ /* 0x000e620000000000 */
[----:B----4-:R4:W-:Y:S07]  /*0460*/  STL.U8 [R1+0xc], R2 ;  /* 0x00000c0201007387 */ /* 0x0109ee0000100000 */
[----:B------:R-:W3:Y:S01]  /*0470*/  LDC.U8 R4, c[0x0][0x23c] ;  /* 0x00008f00ff047b82 */ /* 0x000ee20000000000 */
[----:B--2---:R2:W-:Y:S07]  /*0480*/  STL.U8 [R1+0x19], R3 ;  /* 0x0000190301007387 */ /* 0x0045ee0000100000 */
[----:B------:R-:W5:Y:S08]  /*0490*/  LDC.U8 R6, c[0x0][0x23d] ;  /* 0x00008f40ff067b82 */ /* 0x000f700000000000 */
        /* <DEDUP_REMOVED lines=284> */
[----:B----4-:R-:W-:Y:S07]  /*1660*/  STL.U8 [R1+0x9b], R2 ;  /* 0x00009b0201007387 */ /* 0x010fee0000100000 */
[----:B------:R-:W4:Y:S01]  /*1670*/  LDC.U8 R4, c[0x0][0x2cb] ;  /* 0x0000b2c0ff047b82 */ /* 0x000f220000000000 */
[----:B--2---:R2:W-:Y:S07]  /*1680*/  STL.U8 [R1+0xa9], R3 ;  /* 0x0000a90301007387 */ /* 0x0045ee0000100000 */
[----:B------:R-:W3:Y:S08]  /*1690*/  LDC.U8 R6, c[0x0][0x2cc] ;  /* 0x0000b300ff067b82 */ /* 0x000ef00000000000 */
[----:B------:R-:W5:Y:S01]  /*16a0*/  LDC.U8 R8, c[0x0][0x2cd] ;  /* 0x0000b340ff087b82 */ /* 0x000f620000000000 */
[----:B-1----:R-:W-:Y:S07]  /*16b0*/  STL.U8 [R1+0xb2], R0 ;  /* 0x0000b20001007387 */ /* 0x002fee0000100000 */
[----:B------:R-:W1:Y:S01]  /*16c0*/  LDC.U8 R10, c[0x0][0x2ce] ;  /* 0x0000b380ff0a7b82 */ /* 0x000e620000000000 */
[----:B----4-:R4:W-:Y:S07]  /*16d0*/  STL.U8 [R1+0xb3], R4 ;  /* 0x0000b30401007387 */ /* 0x0109ee0000100000 */
[----:B------:R-:W0:Y:S01]  /*16e0*/  LDC.U8 R12, c[0x0][0x2cf] ;  /* 0x0000b3c0ff0c7b82 */ /* 0x000e220000000000 */
[----:B---3--:R3:W-:Y:S07]  /*16f0*/  STL.U8 [R1+0xb4], R6 ;  /* 0x0000b40601007387 */ /* 0x0087ee0000100000 */
[----:B------:R-:W2:Y:S01]  /*1700*/  LDC.U8 R14, c[0x0][0x2d0] ;  /* 0x0000b400ff0e7b82 */ /* 0x000ea20000000000 */
[----:B-----5:R5:W-:Y:S07]  /*1710*/  STL.U8 [R1+0xb5], R8 ;  /* 0x0000b50801007387 */ /* 0x020bee0000100000 */
[----:B------:R-:W4:Y:S01]  /*1720*/  LDC.U8 R16, c[0x0][0x2d1] ;  /* 0x0000b440ff107b82 */ /* 0x000f220000000000 */
[----:B-1----:R1:W-:Y:S07]  /*1730*/  STL.U8 [R1+0xb6], R10 ;  /* 0x0000b60a01007387 */ /* 0x0023ee0000100000 */
[----:B------:R-:W3:Y:S01]  /*1740*/  LDC.U8 R18, c[0x0][0x2d2] ;  /* 0x0000b480ff127b82 */ /* 0x000ee20000000000 */
[----:B0-----:R0:W-:Y:S07]  /*1750*/  STL.U8 [R1+0xb7], R12 ;  /* 0x0000b70c01007387 */ /* 0x0011ee0000100000 */
[----:B------:R-:W5:Y:S01]  /*1760*/  LDC.U8 R20, c[0x0][0x2d3] ;  /* 0x0000b4c0ff147b82 */ /* 0x000f620000000000 */
[----:B--2---:R2:W-:Y:S07]  /*1770*/  STL.U8 [R1+0xb8], R14 ;  /* 0x0000b80e01007387 */ /* 0x0045ee0000100000 */
[----:B------:R-:W1:Y:S01]  /*1780*/  LDC.U8 R22, c[0x0][0x2d4] ;  /* 0x0000b500ff167b82 */ /* 0x000e620000000000 */
[----:B----4-:R4:W-:Y:S07]  /*1790*/  STL.U8 [R1+0xb9], R16 ;  /* 0x0000b91001007387 */ /* 0x0109ee0000100000 */
[----:B------:R-:W0:Y:S01]  /*17a0*/  LDC.U8 R24, c[0x0][0x2d5] ;  /* 0x0000b540ff187b82 */ /* 0x000e220000000000 */
[----:B---3--:R3:W-:Y:S07]  /*17b0*/  STL.U8 [R1+0xba], R18 ;  /* 0x0000ba1201007387 */ /* 0x0087ee0000100000 */
[----:B------:R-:W2:Y:S01]  /*17c0*/  LDC.U8 R26, c[0x0][0x2d6] ;  /* 0x0000b580ff1a7b82 */ /* 0x000ea20000000000 */
[----:B-----5:R-:W-:Y:S07]  /*17d0*/  STL.U8 [R1+0xbb], R20 ;  /* 0x0000bb1401007387 */ /* 0x020fee0000100000 */
[----:B------:R-:W5:Y:S01]  /*17e0*/  LDC.U8 R28, c[0x0][0x2d7] ;  /* 0x0000b5c0ff1c7b82 */ /* 0x000f620000000000 */
[----:B-1----:R-:W-:Y:S07]  /*17f0*/  STL.U8 [R1+0xbc], R22 ;  /* 0x0000bc1601007387 */ /* 0x002fee0000100000 */
[----:B------:R-:W1:Y:S01]  /*1800*/  LDC.U8 R5, c[0x0][0x2d8] ;  /* 0x0000b600ff057b82 */ /* 0x000e620000000000 */
[----:B0-----:R-:W-:Y:S07]  /*1810*/  STL.U8 [R1+0xbd], R24 ;  /* 0x0000bd1801007387 */ /* 0x001fee0000100000 */
[----:B------:R-:W0:Y:S01]  /*1820*/  LDC.U8 R7, c[0x0][0x2d9] ;  /* 0x0000b640ff077b82 */ /* 0x000e220000000000 */
[----:B--2---:R-:W-:Y:S07]  /*1830*/  STL.U8 [R1+0xbe], R26 ;  /* 0x0000be1a01007387 */ /* 0x004fee0000100000 */
        /* <DEDUP_REMOVED lines=14> */
[----:B------:R-:W0:Y:S01]  /*1920*/  LDC.64 R2, c[0x0][0x210] ;  /* 0x00008400ff027b82 */ /* 0x000e220000000a00 */
[----:B--2---:R-:W-:Y:S04]  /*1930*/  STL.U8 [R1+0xc6], R17 ;  /* 0x0000c61101007387 */ /* 0x004fe80000100000 */
[----:B-----5:R-:W-:Y:S03]  /*1940*/  STL.U8 [R1+0xc7], R19 ;  /* 0x0000c71301007387 */ /* 0x020fe60000100000 */
[----:B------:R-:W2:Y:S01]  /*1950*/  LDC.U8 R4, c[0x0][0x2e2] ;  /* 0x0000b880ff047b82 */ /* 0x000ea20000000000 */
[----:B-1----:R-:W-:Y:S07]  /*1960*/  STL.U8 [R1+0xc8], R21 ;  /* 0x0000c81501007387 */ /* 0x002fee0000100000 */
[----:B------:R-:W1:Y:S01]  /*1970*/  LDC.U8 R0, c[0x0][0x2e1] ;  /* 0x0000b840ff007b82 */ /* 0x000e620000000000 */
[----:B0-----:R0:W5:Y:S07]  /*1980*/  LDG.E.U16 R2, desc[UR4][R2.64] ;  /* 0x0000000402027981 */ /* 0x00116e000c1e1500 */
[----:B------:R-:W4:Y:S01]  /*1990*/  LDC.U8 R6, c[0x0][0x2e3] ;  /* 0x0000b8c0ff067b82 */ /* 0x000f220000000000 */
[----:B------:R-:W-:-:S07]  /*19a0*/  ULDC UR4, c[0x0][0x20] ;  /* 0x0000080000047ab9 */ /* 0x000fce0000000800 */
[----:B------:R-:W3:Y:S01]  /*19b0*/  LDC.U8 R8, c[0x0][0x2e4] ;  /* 0x0000b900ff087b82 */ /* 0x000ee20000000000 */
[----:B--2---:R2:W-:Y:S07]  /*19c0*/  STL.U8 [R1+0xca], R4 ;  /* 0x0000ca0401007387 */ /* 0x0045ee0000100000 */
[----:B------:R-:W0:Y:S01]  /*19d0*/  LDC.U8 R10, c[0x0][0x2e5] ;  /* 0x0000b940ff0a7b82 */ /* 0x000e220000000000 */
[----:B-1----:R1:W-:Y:S07]  /*19e0*/  STL.U8 [R1+0xc9], R0 ;  /* 0x0000c90001007387 */ /* 0x0023ee0000100000 */
[----:B------:R-:W2:Y:S01]  /*19f0*/  LDC.U8 R12, c[0x0][0x2e6] ;  /* 0x0000b980ff0c7b82 */ /* 0x000ea20000000000 */
[----:B----4-:R4:W-:Y:S07]  /*1a00*/  STL.U8 [R1+0xcb], R6 ;  /* 0x0000cb0601007387 */ /* 0x0109ee0000100000 */
[----:B------:R-:W1:Y:S01]  /*1a10*/  LDC.U8 R14, c[0x0][0x2e7] ;  /* 0x0000b9c0ff0e7b82 */ /* 0x000e620000000000 */
[----:B---3--:R3:W-:Y:S07]  /*1a20*/  STL.U8 [R1+0xcc], R8 ;  /* 0x0000cc0801007387 */ /* 0x0087ee0000100000 */
[----:B------:R-:W4:Y:S01]  /*1a30*/  LDC.U8 R16, c[0x0][0x2e8] ;  /* 0x0000ba00ff107b82 */ /* 0x000f220000000000 */
[----:B0-----:R0:W-:Y:S07]  /*1a40*/  STL.U8 [R1+0xcd], R10 ;  /* 0x0000cd0a01007387 */ /* 0x0011ee0000100000 */
[----:B------:R-:W3:Y:S01]  /*1a50*/  LDC.U8 R18, c[0x0][0x2e9] ;  /* 0x0000ba40ff127b82 */ /* 0x000ee20000000000 */
[----:B--2---:R2:W-:Y:S04]  /*1a60*/  STL.U8 [R1+0xce], R12 ;  /* 0x0000ce0c01007387 */ /* 0x0045e80000100000 */
[----:B-1----:R1:W-:Y:S03]  /*1a70*/  STL.U8 [R1+0xcf], R14 ;  /* 0x0000cf0e01007387 */ /* 0x0023e60000100000 */
[----:B------:R-:W0:Y:S01]  /*1a80*/  LDC.U8 R4, c[0x0][0x2ef] ;  /* 0x0000bbc0ff047b82 */ /* 0x000e220000000000 */
[----:B----4-:R4:W-:Y:S07]  /*1a90*/  STL.U8 [R1+0xd0], R16 ;  /* 0x0000d01001007387 */ /* 0x0109ee0000100000 */
[----:B------:R-:W2:Y:S01]  /*1aa0*/  LDC.U8 R20, c[0x0][0x2ea] ;  /* 0x0000ba80ff147b82 */ /* 0x000ea20000000000 */
[----:B---3--:R3:W-:Y:S07]  /*1ab0*/  STL.U8 [R1+0xd1], R18 ;  /* 0x0000d11201007387 */ /* 0x0087ee0000100000 */
[----:B------:R-:W1:Y:S08]  /*1ac0*/  LDC.U8 R22, c[0x0][0x2eb] ;  /* 0x0000bac0ff167b82 */ /* 0x000e700000000000 */
[----:B------:R-:W4:Y:S01]  /*1ad0*/  LDC.U8 R24, c[0x0][0x2ec] ;  /* 0x0000bb00ff187b82 */ /* 0x000f220000000000 */
[----:B0-----:R0:W-:Y:S07]  /*1ae0*/  STL.U8 [R1+0xd7], R4 ;  /* 0x0000d70401007387 */ /* 0x0011ee0000100000 */
[----:B------:R-:W3:Y:S01]  /*1af0*/  LDC.U8 R0, c[0x0][0x2ed] ;  /* 0x0000bb40ff007b82 */ /* 0x000ee20000000000 */
[----:B--2---:R-:W-:Y:S07]  /*1b00*/  STL.U8 [R1+0xd2], R20 ;  /* 0x0000d21401007387 */ /* 0x004fee0000100000 */
[----:B------:R-:W2:Y:S01]  /*1b10*/  LDC.U8 R26, c[0x0][0x2ee] ;  /* 0x0000bb80ff1a7b82 */ /* 0x000ea20000000000 */
[----:B-1----:R-:W-:Y:S07]  /*1b20*/  STL.U8 [R1+0xd3], R22 ;  /* 0x0000d31601007387 */ /* 0x002fee0000100000 */
[----:B------:R-:W1:Y:S01]  /*1b30*/  LDC.U8 R6, c[0x0][0x2f0] ;  /* 0x0000bc00ff067b82 */ /* 0x000e620000000000 */
[----:B----4-:R-:W-:Y:S07]  /*1b40*/  STL.U8 [R1+0xd4], R24 ;  /* 0x0000d41801007387 */ /* 0x010fee0000100000 */
[----:B------:R-:W4:Y:S01]  /*1b50*/  LDC.U8 R8, c[0x0][0x2f1] ;  /* 0x0000bc40ff087b82 */ /* 0x000f220000000000 */
[----:B---3--:R3:W-:Y:S07]  /*1b60*/  STL.U8 [R1+0xd5], R0 ;  /* 0x0000d50001007387 */ /* 0x0087ee0000100000 */
[----:B------:R-:W0:Y:S01]  /*1b70*/  LDC.U8 R10, c[0x0][0x2f2] ;  /* 0x0000bc80ff0a7b82 */ /* 0x000e220000000000 */
[----:B--2---:R-:W-:Y:S07]  /*1b80*/  STL.U8 [R1+0xd6], R26 ;  /* 0x0000d61a01007387 */ /* 0x004fee0000100000 */
[----:B------:R-:W2:Y:S01]  /*1b90*/  LDC.U8 R12, c[0x0][0x2f3] ;  /* 0x0000bcc0ff0c7b82 */ /* 0x000ea20000000000 */
[----:B-1----:R1:W-:Y:S07]  /*1ba0*/  STL.U8 [R1+0xd8], R6 ;  /* 0x0000d80601007387 */ /* 0x0023ee0000100000 */
[----:B------:R-:W3:Y:S01]  /*1bb0*/  LDC.U8 R28, c[0x0][0x2f4] ;  /* 0x0000bd00ff1c7b82 */ /* 0x000ee20000000000 */
[----:B----4-:R4:W-:Y:S07]  /*1bc0*/  STL.U8 [R1+0xd9], R8 ;  /* 0x0000d90801007387 */ /* 0x0109ee0000100000 */
[----:B------:R-:W1:Y:S01]  /*1bd0*/  LDC.U8 R14, c[0x0][0x2f5] ;  /* 0x0000bd40ff0e7b82 */ /* 0x000e620000000000 */
[----:B0-----:R0:W-:Y:S07]  /*1be0*/  STL.U8 [R1+0xda], R10 ;  /* 0x0000da0a01007387 */ /* 0x0011ee0000100000 */
[----:B------:R-:W4:Y:S01]  /*1bf0*/  LDC.U8 R3, c[0x0][0x2f6] ;  /* 0x0000bd80ff037b82 */ /* 0x000f220000000000 */
[----:B--2---:R-:W-:Y:S07]  /*1c00*/  STL.U8 [R1+0xdb], R12 ;  /* 0x0000db0c01007387 */ /* 0x004fee0000100000 */
[----:B------:R-:W2:Y:S01]  /*1c10*/  LDC.U8 R5, c[0x0][0x2f7] ;  /* 0x0000bdc0ff057b82 */ /* 0x000ea20000000000 */
[----:B---3--:R-:W-:Y:S07]  /*1c20*/  STL.U8 [R1+0xdc], R28 ;  /* 0x0000dc1c01007387 */ /* 0x008fee0000100000 */
[----:B------:R-:W3:Y:S01]  /*1c30*/  LDC.U8 R7, c[0x0][0x2f8] ;  /* 0x0000be00ff077b82 */ /* 0x000ee20000000000 */
[----:B-1----:R-:W-:Y:S07]  /*1c40*/  STL.U8 [R1+0xdd], R14 ;  /* 0x0000dd0e01007387 */ /* 0x002fee0000100000 */
[----:B------:R-:W1:Y:S01]  /*1c50*/  LDC.U8 R9, c[0x0][0x2f9] ;  /* 0x0000be40ff097b82 */ /* 0x000e620000000000 */
[----:B----4-:R-:W-:Y:S07]  /*1c60*/  STL.U8 [R1+0xde], R3 ;  /* 0x0000de0301007387 */ /* 0x010fee0000100000 */
        /* <DEDUP_REMOVED lines=13> */
[----:B-1----:R-:W-:Y:S04]  /*1d40*/  STL.U8 [R1+0xe5], R17 ;  /* 0x0000e51101007387 */ /* 0x002fe80000100000 */
[----:B----4-:R-:W-:Y:S03]  /*1d50*/  STL.U8 [R1+0xe6], R19 ;  /* 0x0000e61301007387 */ /* 0x010fe60000100000 */
[----:B------:R-:W1:Y:S01]  /*1d60*/  LDC.U8 R4, c[0x0][0x302] ;  /* 0x0000c080ff047b82 */ /* 0x000e620000000000 */
[----:B--2---:R-:W-:Y:S07]  /*1d70*/  STL.U8 [R1+0xe7], R16 ;  /* 0x0000e71001007387 */ /* 0x004fee0000100000 */
[----:B------:R-:W2:Y:S01]  /*1d80*/  LDC.U8 R0, c[0x0][0x301] ;  /* 0x0000c040ff007b82 */ /* 0x000ea20000000000 */
[----:B---3--:R-:W-:Y:S07]  /*1d90*/  STL.U8 [R1+0xe8], R18 ;  /* 0x0000e81201007387 */ /* 0x008fee0000100000 */
[----:B------:R-:W3:Y:S08]  /*1da0*/  LDC.U8 R6, c[0x0][0x303] ;  /* 0x0000c0c0ff067b82 */ /* 0x000ef00000000000 */
[----:B------:R-:W4:Y:S01]  /*1db0*/  LDC.U8 R8, c[0x0][0x304] ;  /* 0x0000c100ff087b82 */ /* 0x000f220000000000 */
[----:B-1----:R1:W-:Y:S07]  /*1dc0*/  STL.U8 [R1+0xea], R4 ;  /* 0x0000ea0401007387 */ /* 0x0023ee0000100000 */
[----:B0-----:R-:W0:Y:S01]  /*1dd0*/  LDC.U8 R10, c[0x0][0x305] ;  /* 0x0000c140ff0a7b82 */ /* 0x001e220000000000 */
[----:B--2---:R2:W-:Y:S01]  /*1de0*/  STL.U8 [R1+0xe9], R0 ;  /* 0x0000e90001007387 */ /* 0x0045e20000100000 */
[----:B-1----:R-:W-:-:S06]  /*1df0*/  IADD3 R4, P1, R1, UR4, RZ ;  /* 0x0000000401047c10 */ /* 0x002fcc000ff3e0ff */
[----:B------:R-:W1:Y:S01]  /*1e00*/  LDC.U8 R12, c[0x0][0x306] ;  /* 0x0000c180ff0c7b82 */ /* 0x000e620000000000 */
[----:B---3--:R2:W-:Y:S07]  /*1e10*/  STL.U8 [R1+0xeb], R6 ;  /* 0x0000eb0601007387 */ /* 0x0085ee0000100000 */
[----:B------:R-:W3:Y:S01]  /*1e20*/  LDC.U8 R14, c[0x0][0x307] ;  /* 0x0000c1c0ff0e7b82 */ /* 0x000ee20000000000 */
[----:B----4-:R2:W-:Y:S07]  /*1e30*/  STL.U8 [R1+0xec], R8 ;  /* 0x0000ec0801007387 */ /* 0x0105ee0000100000 */
[----:B------:R-:W4:Y:S01]  /*1e40*/  LDC.U8 R20, c[0x0][0x308] ;  /* 0x0000c200ff147b82 */ /* 0x000f220000000000 */
[----:B-----5:R-:W-:Y:S01]  /*1e50*/  IMAD.U32 R2, R2, 0x10000, RZ ;  /* 0x0001000002027824 */ /* 0x020fe200078e00ff */
[----:B0-----:R2:W-:Y:S04]  /*1e60*/  STL.U8 [R1+0xed], R10 ;  /* 0x0000ed0a01007387 */ /* 0x0015e80000100000 */
[----:B------:R-:W-:-:S02]  /*1e70*/  FSETP.NEU.FTZ.AND P0, PT, R2, RZ, PT ;  /* 0x000000ff0200720b */ /* 0x000fc40003f1d000 */
[----:B------:R-:W0:Y:S01]  /*1e80*/  LDC.U8 R22, c[0x0][0x309] ;  /* 0x0000c240ff167b82 */ /* 0x000e220000000000 */
[----:B-1----:R2:W-:Y:S07]  /*1e90*/  STL.U8 [R1+0xee], R12 ;  /* 0x0000ee0c01007387 */ /* 0x0025ee0000100000 */
[----:B------:R-:W1:Y:S01]  /*1ea0*/  LDC.U8 R24, c[0x0][0x30a] ;  /* 0x0000c280ff187b82 */ /* 0x000e620000000000 */
[----:B---3--:R2:W-:Y:S07]  /*1eb0*/  STL.U8 [R1+0xef], R14 ;  /* 0x0000ef0e01007387 */ /* 0x0085ee0000100000 */
[----:B------:R-:W3:Y:S01]  /*1ec0*/  LDC.U8 R26, c[0x0][0x30b] ;  /* 0x0000c2c0ff1a7b82 */ /* 0x000ee20000000000 */
[----:B----4-:R2:W-:Y:S07]  /*1ed0*/  STL.U8 [R1+0xf0], R20 ;  /* 0x0000f01401007387 */ /* 0x0105ee0000100000 */
[----:B------:R-:W4:Y:S01]  /*1ee0*/  LDC.U8 R28, c[0x0][0x30c] ;  /* 0x0000c300ff1c7b82 */ /* 0x000f220000000000 */
[----:B0-----:R2:W-:Y:S07]  /*1ef0*/  STL.U8 [R1+0xf1], R22 ;  /* 0x0000f11601007387 */ /* 0x0015ee0000100000 */
        /* <DEDUP_REMOVED lines=21> */
[----:B----4-:R2:W-:Y:S04]  /*2050*/  STL.U8 [R1+0xfc], R15 ;  /* 0x0000fc0f01007387 */ /* 0x0105e80000100000 */
[----:B0-----:R2:W-:Y:S04]  /*2060*/  STL.U8 [R1+0xfd], R17 ;  /* 0x0000fd1101007387 */ /* 0x0015e80000100000 */
[----:B-1----:R2:W-:Y:S04]  /*2070*/  STL.U8 [R1+0xfe], R19 ;  /* 0x0000fe1301007387 */ /* 0x0025e80000100000 */
[----:B---3--:R2:W-:Y:S01]  /*2080*/  STL.U8 [R1+0xff], R18 ;  /* 0x0000ff1201007387 */ /* 0x0085e20000100000 */
[----:B------:R-:W-:Y:S05]  /*2090*/  @P0 EXIT ;  /* 0x000000000000094d */ /* 0x000fea0003800000 */
[----:B------:R-:W-:Y:S01]  /*20a0*/  MOV R2, 0x0 ;  /* 0x0000000000027802 */ /* 0x000fe20000000f00 */
[----:B------:R-:W-:Y:S01]  /*20b0*/  ULDC.64 UR4, c[0x4][0x268] ;  /* 0x01009a0000047ab9 */ /* 0x000fe20000000a00 */
[----:B------:R-:W-:Y:S01]  /*20c0*/  ULDC.64 UR6, c[0x4][0x180] ;  /* 0x0100600000067ab9 */ /* 0x000fe20000000a00 */
[----:B--2---:R-:W-:Y:S01]  /*20d0*/  MOV R6, UR4 ;  /* 0x0000000400067c02 */ /* 0x004fe20008000f00 */
[----:B------:R-:W-:Y:S01]  /*20e0*/  ULDC UR4, c[0x0][0x24] ;  /* 0x0000090000047ab9 */ /* 0x000fe20000000800 */
[----:B------:R-:W-:Y:S01]  /*20f0*/  HFMA2.MMA R8, -RZ, RZ, 0, 6.496906280517578125e-06 ;  /* 0x0000006dff087435 */ /* 0x000fe200000001ff */
[----:B------:R-:W0:Y:S01]  /*2100*/  LDC.64 R2, c[0x4][R2] ;  /* 0x0100000002027b82 */ /* 0x000e220000000a00 */
[----:B------:R-:W-:Y:S01]  /*2110*/  IMAD.U32 R7, RZ, RZ, UR5 ;  /* 0x00000005ff077e24 */ /* 0x000fe2000f8e00ff */
[----:B------:R-:W-:Y:S01]  /*2120*/  MOV R10, UR6 ;  /* 0x00000006000a7c02 */ /* 0x000fe20008000f00 */
[----:B------:R-:W-:Y:S01]  /*2130*/  IMAD.X R5, RZ, RZ, UR4, P1 ;  /* 0x00000004ff057e24 */ /* 0x000fe200088e06ff */
[----:B------:R-:W-:Y:S01]  /*2140*/  MOV R13, RZ ;  /* 0x000000ff000d7202 */ /* 0x000fe20000000f00 */
[----:B------:R-:W-:-:S02]  /*2150*/  IMAD.U32 R11, RZ, RZ, UR7 ;  /* 0x00000007ff0b7e24 */ /* 0x000fc4000f8e00ff */
[----:B------:R-:W-:-:S07]  /*2160*/  IMAD.MOV.U32 R12, RZ, RZ, 0x1 ;  /* 0x00000001ff0c7424 */ /* 0x000fce00078e00ff */
[----:B------:R-:W-:-:S07]  /*2170*/  LEPC R20, `(.L_x_44335) ;  /* 0x000000001014794e */ /* 0x000fce0000000000 */
[----:B0-----:R-:W-:Y:S05]  /*2180*/  CALL.ABS.NOINC R2 ;  /* 0x0000000002007343 */ /* 0x001fea0003c00000 */
.L_x_44335:
[----:B------:R-:W-:Y:S05]  /*2190*/  EXIT ;  /* 0x000000000000794d */ /* 0x000fea0003800000 */
.L_x_44336:
        /* <DEDUP_REMOVED lines=14> */
.L_x_44683:


//--------------------- .text._ZN2at6native25_assert_async_cuda_kernelIbEEvPKT_NS0_3MsgE --------------------------
	.section	.text._ZN2at6native25_assert_async_cuda_kernelIbEEvPKT_NS0_3MsgE,"ax",@progbits
	.align	128
        .global         _ZN2at6native25_assert_async_cuda_kernelIbEEvPKT_NS0_3MsgE
        .type           _ZN2at6native25_assert_async_cuda_kernelIbEEvPKT_NS0_3MsgE,@function
        .size           _ZN2at6native25_assert_async_cuda_kernelIbEEvPKT_NS0_3MsgE,(.L_x_44684 - _ZN2at6native25_assert_async_cuda_kernelIbEEvPKT_NS0_3MsgE)
        .other          _ZN2at6native25_assert_async_cuda_kernelIbEEvPKT_NS0_3MsgE,@"STO_CUDA_ENTRY STV_DEFAULT"
_ZN2at6native25_assert_async_cuda_kernelIbEEvPKT_NS0_3MsgE:
.text._ZN2at6native25_assert_async_cuda_kernelIbEEvPKT_NS0_3MsgE:
        /* <DEDUP_REMOVED lines=377> */
[----:B----4-:R-:W-:Y:S07]  /*1790*/  STL.U8 [R1+0xb9], R16 ;  /* 0x0000b91001007387 */ /* 0x010fee0000100000 */
[----:B------:R-:W4:Y:S01]  /*17a0*/  LDC.U8 R24, c[0x0][0x2d5] ;  /* 0x0000b540ff187b82 */ /* 0x000f220000000000 */
[----:B---3--:R-:W-:Y:S07]  /*17b0*/  STL.U8 [R1+0xba], R18 ;  /* 0x0000ba1201007387 */ /* 0x008fee0000100000 */
[----:B------:R-:W3:Y:S01]  /*17c0*/  LDC.U8 R26, c[0x0][0x2d6] ;  /* 0x0000b580ff1a7b82 */ /* 0x000ee20000000000 */
[----:B-----5:R-:W-:Y:S07]  /*17d0*/  STL.U8 [R1+0xbb], R20 ;  /* 0x0000bb1401007387 */ /* 0x020fee0000100000 */
[----:B------:R-:W5:Y:S01]  /*17e0*/  LDC.U8 R28, c[0x0][0x2d7] ;  /* 0x0000b5c0ff1c7b82 */ /* 0x000f620000000000 */
[----:B-1----:R-:W-:Y:S07]  /*17f0*/  STL.U8 [R1+0xbc], R22 ;  /* 0x0000bc1601007387 */ /* 0x002fee0000100000 */
        /* <DEDUP_REMOVED lines=18> */
[----:B------:R-:W4:Y:S01]  /*1920*/  LDC.64 R2, c[0x0][0x210] ;  /* 0x00008400ff027b82 */ /* 0x000f220000000a00 */
[----:B---3--:R-:W-:Y:S04]  /*1930*/  STL.U8 [R1+0xc6], R17 ;  /* 0x0000c61101007387 */ /* 0x008fe80000100000 */
[----:B-----5:R-:W-:Y:S03]  /*1940*/  STL.U8 [R1+0xc7], R19 ;  /* 0x0000c71301007387 */ /* 0x020fe60000100000 */
[----:B------:R-:W3:Y:S01]  /*1950*/  LDC.U8 R4, c[0x0][0x2e2] ;  /* 0x0000b880ff047b82 */ /* 0x000ee20000000000 */
[----:B-1----:R-:W-:Y:S07]  /*1960*/  STL.U8 [R1+0xc8], R21 ;  /* 0x0000c81501007387 */ /* 0x002fee0000100000 */
[----:B------:R-:W1:Y:S01]  /*1970*/  LDC.U8 R0, c[0x0][0x2e1] ;  /* 0x0000b840ff007b82 */ /* 0x000e620000000000 */
[----:B----4-:R4:W5:Y:S07]  /*1980*/  LDG.E.U8 R2, desc[UR4][R2.64] ;  /* 0x0000000402027981 */ /* 0x01096e000c1e1100 */
[----:B------:R-:W2:Y:S01]  /*1990*/  LDC.U8 R6, c[0x0][0x2e3] ;  /* 0x0000b8c0ff067b82 */ /* 0x000ea20000000000 */
[----:B------:R-:W-:-:S07]  /*19a0*/  ULDC UR4, c[0x0][0x20] ;  /* 0x0000080000047ab9 */ /* 0x000fce0000000800 */
[----:B------:R-:W4:Y:S01]  /*19b0*/  LDC.U8 R8, c[0x0][0x2e4] ;  /* 0x0000b900ff087b82 */ /* 0x000f220000000000 */
[----:B---3--:R3:W-:Y:S07]  /*19c0*/  STL.U8 [R1+0xca], R4 ;  /* 0x0000ca0401007387 */ /* 0x0087ee0000100000 */
[----:B------:R-:W3:Y:S01]  /*19d0*/  LDC.U8 R10, c[0x0][0x2e5] ;  /* 0x0000b940ff0a7b82 */ /* 0x000ee20000000000 */
[----:B-1----:R1:W-:Y:S07]  /*19e0*/  STL.U8 [R1+0xc9], R0 ;  /* 0x0000c90001007387 */ /* 0x0023ee0000100000 */
[----:B0-----:R-:W0:Y:S01]  /*19f0*/  LDC.U8 R12, c[0x0][0x2e6] ;  /* 0x0000b980ff0c7b82 */ /* 0x001e220000000000 */
[----:B--2---:R2:W-:Y:S07]  /*1a00*/  STL.U8 [R1+0xcb], R6 ;  /* 0x0000cb0601007387 */ /* 0x0045ee0000100000 */
[----:B------:R-:W1:Y:S01]  /*1a10*/  LDC.U8 R14, c[0x0][0x2e7] ;  /* 0x0000b9c0ff0e7b82 */ /* 0x000e620000000000 */
[----:B----4-:R4:W-:Y:S04]  /*1a20*/  STL.U8 [R1+0xcc], R8 ;  /* 0x0000cc0801007387 */ /* 0x0109e80000100000 */
[----:B---3--:R3:W-:Y:S03]  /*1a30*/  STL.U8 [R1+0xcd], R10 ;  /* 0x0000cd0a01007387 */ /* 0x0087e60000100000 */
[----:B------:R-:W2:Y:S01]  /*1a40*/  LDC.U8 R4, c[0x0][0x2ed] ;  /* 0x0000bb40ff047b82 */ /* 0x000ea20000000000 */
[----:B0-----:R0:W-:Y:S07]  /*1a50*/  STL.U8 [R1+0xce], R12 ;  /* 0x0000ce0c01007387 */ /* 0x0011ee0000100000 */
[----:B------:R-:W4:Y:S01]  /*1a60*/  LDC.U8 R16, c[0x0][0x2e9] ;  /* 0x0000ba40ff107b82 */ /* 0x000f220000000000 */
[----:B-1----:R1:W-:Y:S07]  /*1a70*/  STL.U8 [R1+0xcf], R14 ;  /* 0x0000cf0e01007387 */ /* 0x0023ee0000100000 */
[----:B------:R-:W3:Y:S08]  /*1a80*/  LDC.U8 R18, c[0x0][0x2ea] ;  /* 0x0000ba80ff127b82 */ /* 0x000ef00000000000 */
[----:B------:R-:W0:Y:S01]  /*1a90*/  LDC.U8 R20, c[0x0][0x2eb] ;  /* 0x0000bac0ff147b82 */ /* 0x000e220000000000 */
[----:B--2---:R2:W-:Y:S07]  /*1aa0*/  STL.U8 [R1+0xd5], R4 ;  /* 0x0000d50401007387 */ /* 0x0045ee0000100000 */
[----:B------:R-:W1:Y:S01]  /*1ab0*/  LDC.U8 R0, c[0x0][0x2ec] ;  /* 0x0000bb00ff007b82 */ /* 0x000e620000000000 */
[----:B----4-:R-:W-:Y:S07]  /*1ac0*/  STL.U8 [R1+0xd1], R16 ;  /* 0x0000d11001007387 */ /* 0x010fee0000100000 */
[----:B------:R-:W4:Y:S01]  /*1ad0*/  LDC.U8 R6, c[0x0][0x2ee] ;  /* 0x0000bb80ff067b82 */ /* 0x000f220000000000 */
[----:B---3--:R-:W-:Y:S07]  /*1ae0*/  STL.U8 [R1+0xd2], R18 ;  /* 0x0000d21201007387 */ /* 0x008fee0000100000 */
[----:B------:R-:W3:Y:S01]  /*1af0*/  LDC.U8 R8, c[0x0][0x2ef] ;  /* 0x0000bbc0ff087b82 */ /* 0x000ee20000000000 */
[----:B0-----:R-:W-:Y:S07]  /*1b00*/  STL.U8 [R1+0xd3], R20 ;  /* 0x0000d31401007387 */ /* 0x001fee0000100000 */
        /* <DEDUP_REMOVED lines=15> */
[----:B---3--:R-:W-:Y:S07]  /*1c00*/  STL.U8 [R1+0xdc], R24 ;  /* 0x0000dc1801007387 */ /* 0x008fee0000100000 */
        /* <DEDUP_REMOVED lines=15> */
[----:B---3--:R-:W-:Y:S04]  /*1d00*/  STL.U8 [R1+0xe4], R13 ;  /* 0x0000e40d01007387 */ /* 0x008fe80000100000 */
[----:B--2---:R-:W-:Y:S03]  /*1d10*/  STL.U8 [R1+0xe5], R15 ;  /* 0x0000e50f01007387 */ /* 0x004fe60000100000 */
[----:B------:R-:W2:Y:S01]  /*1d20*/  LDC.U8 R4, c[0x0][0x302] ;  /* 0x0000c080ff047b82 */ /* 0x000ea20000000000 */
[----:B-1----:R-:W-:Y:S07]  /*1d30*/  STL.U8 [R1+0xe6], R17 ;  /* 0x0000e61101007387 */ /* 0x002fee0000100000 */
[----:B------:R-:W1:Y:S01]  /*1d40*/  LDC.U8 R0, c[0x0][0x300] ;  /* 0x0000c000ff007b82 */ /* 0x000e620000000000 */
[----:B----4-:R-:W-:Y:S07]  /*1d50*/  STL.U8 [R1+0xe7], R19 ;  /* 0x0000e71301007387 */ /* 0x010fee0000100000 */
[----:B------:R-:W3:Y:S08]  /*1d60*/  LDC.U8 R6, c[0x0][0x303] ;  /* 0x0000c0c0ff067b82 */ /* 0x000ef00000000000 */
[----:B------:R-:W4:Y:S01]  /*1d70*/  LDC.U8 R8, c[0x0][0x304] ;  /* 0x0000c100ff087b82 */ /* 0x000f220000000000 */
[----:B--2---:R2:W-:Y:S07]  /*1d80*/  STL.U8 [R1+0xea], R4 ;  /* 0x0000ea0401007387 */ /* 0x0045ee0000100000 */
[----:B0-----:R-:W0:Y:S01]  /*1d90*/  LDC.U8 R10, c[0x0][0x305] ;  /* 0x0000c140ff0a7b82 */ /* 0x001e220000000000 */
[----:B-1----:R-:W-:Y:S01]  /*1da0*/  STL.U8 [R1+0xe8], R0 ;  /* 0x0000e80001007387 */ /* 0x002fe20000100000 */
[----:B--2---:R-:W-:-:S06]  /*1db0*/  IADD3 R4, P1, R1, UR4, RZ ;  /* 0x0000000401047c10 */ /* 0x004fcc000ff3e0ff */
[----:B------:R-:W1:Y:S01]  /*1dc0*/  LDC.U8 R12, c[0x0][0x306] ;  /* 0x0000c180ff0c7b82 */ /* 0x000e620000000000 */
[----:B---3--:R-:W-:Y:S07]  /*1dd0*/  STL.U8 [R1+0xeb], R6 ;  /* 0x0000eb0601007387 */ /* 0x008fee0000100000 */
[----:B------:R-:W2:Y:S01]  /*1de0*/  LDC.U8 R14, c[0x0][0x307] ;  /* 0x0000c1c0ff0e7b82 */ /* 0x000ea20000000000 */
[----:B----4-:R-:W-:Y:S07]  /*1df0*/  STL.U8 [R1+0xec], R8 ;  /* 0x0000ec0801007387 */ /* 0x010fee0000100000 */
[----:B------:R-:W3:Y:S01]  /*1e00*/  LDC.U8 R16, c[0x0][0x308] ;  /* 0x0000c200ff107b82 */ /* 0x000ee20000000000 */
[----:B0-----:R-:W-:Y:S07]  /*1e10*/  STL.U8 [R1+0xed], R10 ;  /* 0x0000ed0a01007387 */ /* 0x001fee0000100000 */
[----:B------:R-:W0:Y:S01]  /*1e20*/  LDC.U8 R18, c[0x0][0x309] ;  /* 0x0000c240ff127b82 */ /* 0x000e220000000000 */
[----:B-1----:R-:W-:Y:S07]  /*1e30*/  STL.U8 [R1+0xee], R12 ;  /* 0x0000ee0c01007387 */ /* 0x002fee0000100000 */
[----:B------:R-:W1:Y:S01]  /*1e40*/  LDC.U8 R20, c[0x0][0x30a] ;  /* 0x0000c280ff147b82 */ /* 0x000e620000000000 */
[----:B-----5:R-:W-:Y:S01]  /*1e50*/  ISETP.NE.AND P0, PT, R2, RZ, PT ;  /* 0x000000ff0200720c */ /* 0x020fe20003f05270 */
[----:B--2---:R-:W-:Y:S06]  /*1e60*/  STL.U8 [R1+0xef], R14 ;  /* 0x0000ef0e01007387 */ /* 0x004fec0000100000 */
[----:B------:R-:W2:Y:S01]  /*1e70*/  LDC.U8 R2, c[0x0][0x2e8] ;  /* 0x0000ba00ff027b82 */ /* 0x000ea20000000000 */
[----:B---3--:R-:W-:Y:S07]  /*1e80*/  STL.U8 [R1+0xf0], R16 ;  /* 0x0000f01001007387 */ /* 0x008fee0000100000 */
[----:B------:R-:W3:Y:S01]  /*1e90*/  LDC.U8 R22, c[0x0][0x30b] ;  /* 0x0000c2c0ff167b82 */ /* 0x000ee20000000000 */
[----:B0-----:R-:W-:Y:S07]  /*1ea0*/  STL.U8 [R1+0xf1], R18 ;  /* 0x0000f11201007387 */ /* 0x001fee0000100000 */
[----:B------:R-:W0:Y:S01]  /*1eb0*/  LDC.U8 R24, c[0x0][0x30c] ;  /* 0x0000c300ff187b82 */ /* 0x000e220000000000 */
[----:B-1----:R-:W-:Y:S04]  /*1ec0*/  STL.U8 [R1+0xf2], R20 ;  /* 0x0000f21401007387 */ /* 0x002fe80000100000 */
[----:B--2---:R1:W-:Y:S03]  /*1ed0*/  STL.U8 [R1+0xd0], R2 ;  /* 0x0000d00201007387 */ /* 0x0043e60000100000 */
[----:B------:R-:W2:Y:S01]  /*1ee0*/  LDC.U8 R26, c[0x0][0x30d] ;  /* 0x0000c340ff1a7b82 */ /* 0x000ea20000000000 */
[----:B---3--:R3:W-:Y:S07]  /*1ef0*/  STL.U8 [R1+0xf3], R22 ;  /* 0x0000f31601007387 */ /* 0x0087ee0000100000 */
[----:B------:R-:W4:Y:S01]  /*1f00*/  LDC.U8 R28, c[0x0][0x30e] ;  /* 0x0000c380ff1c7b82 */ /* 0x000f220000000000 */
[----:B0-----:R3:W-:Y:S07]  /*1f10*/  STL.U8 [R1+0xf4], R24 ;  /* 0x0000f41801007387 */ /* 0x0017ee0000100000 */
[----:B-1----:R-:W0:Y:S08]  /*1f20*/  LDC.U8 R2, c[0x0][0x301] ;  /* 0x0000c040ff027b82 */ /* 0x002e300000000000 */
[----:B------:R-:W1:Y:S01]  /*1f30*/  LDC.U8 R3, c[0x0][0x30f] ;  /* 0x0000c3c0ff037b82 */ /* 0x000e620000000000 */
[----:B--2---:R3:W-:Y:S07]  /*1f40*/  STL.U8 [R1+0xf5], R26 ;  /* 0x0000f51a01007387 */ /* 0x0047ee0000100000 */
[----:B------:R-:W2:Y:S01]  /*1f50*/  LDC.U8 R5, c[0x0][0x310] ;  /* 0x0000c400ff057b82 */ /* 0x000ea20000000000 */
[----:B----4-:R3:W-:Y:S07]  /*1f60*/  STL.U8 [R1+0xf6], R28 ;  /* 0x0000f61c01007387 */ /* 0x0107ee0000100000 */
[----:B------:R-:W4:Y:S01]  /*1f70*/  LDC.U8 R7, c[0x0][0x311] ;  /* 0x0000c440ff077b82 */ /* 0x000f220000000000 */
[----:B0-----:R3:W-:Y:S07]  /*1f80*/  STL.U8 [R1+0xe9], R2 ;  /* 0x0000e90201007387 */ /* 0x0017ee0000100000 */
[----:B------:R-:W0:Y:S01]  /*1f90*/  LDC.U8 R9, c[0x0][0x312] ;  /* 0x0000c480ff097b82 */ /* 0x000e220000000000 */
[----:B-1----:R3:W-:Y:S07]  /*1fa0*/  STL.U8 [R1+0xf7], R3 ;  /* 0x0000f70301007387 */ /* 0x0027ee0000100000 */
        /* <DEDUP_REMOVED lines=9> */
[----:B--2---:R3:W-:Y:S04]  /*2040*/  STL.U8 [R1+0xfc], R13 ;  /* 0x0000fc0d01007387 */ /* 0x0047e80000100000 */
[----:B----4-:R3:W-:Y:S04]  /*2050*/  STL.U8 [R1+0xfd], R15 ;  /* 0x0000fd0f01007387 */ /* 0x0107e80000100000 */
[----:B0-----:R3:W-:Y:S04]  /*2060*/  STL.U8 [R1+0xfe], R17 ;  /* 0x0000fe1101007387 */ /* 0x0017e80000100000 */
[----:B-1----:R3:W-:Y:S01]  /*2070*/  STL.U8 [R1+0xff], R19 ;  /* 0x0000ff1301007387 */ /* 0x0027e20000100000 */
[----:B------:R-:W-:Y:S05]  /*2080*/  @P0 EXIT ;  /* 0x000000000000094d */ /* 0x000fea0003800000 */
[----:B---3--:R-:W-:Y:S01]  /*2090*/  MOV R2, 0x0 ;  /* 0x0000000000027802 */ /* 0x008fe20000000f00 */
[----:B------:R-:W-:Y:S01]  /*20a0*/  ULDC.64 UR4, c[0x4][0x268] ;  /* 0x01009a0000047ab9 */ /* 0x000fe20000000a00 */
[----:B------:R-:W-:Y:S01]  /*20b0*/  ULDC.64 UR6, c[0x4][0x178] ;  /* 0x01005e0000067ab9 */ /* 0x000fe20000000a00 */
[----:B------:R-:W-:Y:S01]  /*20c0*/  IMAD.U32 R6, RZ, RZ, UR4 ;  /* 0x00000004ff067e24 */ /* 0x000fe2000f8e00ff */
[----:B------:R-:W-:Y:S01]  /*20d0*/  ULDC UR4, c[0x0][0x24] ;  /* 0x0000090000047ab9 */ /* 0x000fe20000000800 */
[----:B------:R-:W-:Y:S01]  /*20e0*/  HFMA2.MMA R8, -RZ, RZ, 0, 6.496906280517578125e-06 ;  /* 0x0000006dff087435 */ /* 0x000fe200000001ff */
[----:B------:R-:W0:Y:S01]  /*20f0*/  LDC.64 R2, c[0x4][R2] ;  /* 0x0100000002027b82 */ /* 0x000e220000000a00 */
[----:B------:R-:W-:Y:S01]  /*2100*/  MOV R7, UR5 ;  /* 0x0000000500077c02 */ /* 0x000fe20008000f00 */
[----:B------:R-:W-:Y:S01]  /*2110*/  IMAD.X R5, RZ, RZ, UR4, P1 ;  /* 0x00000004ff057e24 */ /* 0x000fe200088e06ff */
[----:B------:R-:W-:Y:S01]  /*2120*/  MOV R10, UR6 ;  /* 0x00000006000a7c02 */ /* 0x000fe20008000f00 */
[----:B------:R-:W-:Y:S01]  /*2130*/  IMAD.U32 R11, RZ, RZ, UR7 ;  /* 0x00000007ff0b7e24 */ /* 0x000fe2000f8e00ff */
[----:B------:R-:W-:Y:S01]  /*2140*/  MOV R13, RZ ;  /* 0x000000ff000d7202 */ /* 0x000fe20000000f00 */
[----:B------:R-:W-:-:S07]  /*2150*/  IMAD.MOV.U32 R12, RZ, RZ, 0x1 ;  /* 0x00000001ff0c7424 */ /* 0x000fce00078e00ff */
[----:B------:R-:W-:-:S07]  /*2160*/  LEPC R20, `(.L_x_44337) ;  /* 0x000000001014794e */ /* 0x000fce0000000000 */
[----:B0-----:R-:W-:Y:S05]  /*2170*/  CALL.ABS.NOINC R2 ;  /* 0x0000000002007343 */ /* 0x001fea0003c00000 */
.L_x_44337:
[----:B------:R-:W-:Y:S05]  /*2180*/  EXIT ;  /* 0x000000000000794d */ /* 0x000fea0003800000 */
.L_x_44338:
        /* <DEDUP_REMOVED lines=15> */
.L_x_44684:


//--------------------- .text._ZN2at6native25_assert_async_cuda_kernelIN3c104HalfEEEvPKT_NS0_3MsgE --------------------------
	.section	.text._ZN2at6native25_assert_async_cuda_kernelIN3c104HalfEEEvPKT_NS0_3MsgE,"ax",@progbits
	.align	128
        .global         _ZN2at6native25_assert_async_cuda_kernelIN3c104HalfEEEvPKT_NS0_3MsgE
        .type           _ZN2at6native25_assert_async_cuda_kernelIN3c104HalfEEEvPKT_NS0_3MsgE,@function
        .size           _ZN2at6native25_assert_async_cuda_kernelIN3c104HalfEEEvPKT_NS0_3MsgE,(.L_x_44685 - _ZN2at6native25_assert_async_cuda_kernelIN3c104HalfEEEvPKT_NS0_3MsgE)
        .other          _ZN2at6native25_assert_async_cuda_kernelIN3c104HalfEEEvPKT_NS0_3MsgE,@"STO_CUDA_ENTRY STV_DEFAULT"
_ZN2at6native25_assert_async_cuda_kernelIN3c104HalfEEEvPKT_NS0_3MsgE:
.text._ZN2at6native25_assert_async_cuda_kernelIN3c104HalfEEEvPKT_NS0_3MsgE:
        /* <DEDUP_REMOVED lines=485> */
[----:B-----5:R-:W-:Y:S01]  /*1e50*/  HADD2.F32 R2, -RZ, R2.H0_H0 ;  /* 0x20000002ff027230 */ /* 0x020fe20000004100 */
        /* <DEDUP_REMOVED lines=39> */
[----:B--2---:R-:W-:Y:S01]  /*20d0*/  IMAD.U32 R6, RZ, RZ, UR4 ;  /* 0x00000004ff067e24 */ /* 0x004fe2000f8e00ff */
        /* <DEDUP_REMOVED lines=11> */
.L_x_44339:
[----:B------:R-:W-:Y:S05]  /*2190*/  EXIT ;  /* 0x000000000000794d */ /* 0x000fea0003800000 */
.L_x_44340:
        /* <DEDUP_REMOVED lines=14> */
.L_x_44685:


//--------------------- .text._ZN2at6native25_assert_async_cuda_kernelIfEEvPKT_NS0_3MsgE --------------------------
	.section	.text._ZN2at6native25_assert_async_cuda_kernelIfEEvPKT_NS0_3MsgE,"ax",@progbits
	.align	128
        .global         _ZN2at6native25_assert_async_cuda_kernelIfEEvPKT_NS0_3MsgE
        .type           _ZN2at6native25_assert_async_cuda_kernelIfEEvPKT_NS0_3MsgE,@function
        .size           _ZN2at6native25_assert_async_cuda_kernelIfEEvPKT_NS0_3MsgE,(.L_x_44686 - _ZN2at6native25_assert_async_cuda_kernelIfEEvPKT_NS0_3MsgE)
        .other          _ZN2at6native25_assert_async_cuda_kernelIfEEvPKT_NS0_3MsgE,@"STO_CUDA_ENTRY STV_DEFAULT"
_ZN2at6native25_assert_async_cuda_kernelIfEEvPKT_NS0_3MsgE:
.text._ZN2at6native25_assert_async_cuda_kernelIfEEvPKT_NS0_3MsgE:
        /* <DEDUP_REMOVED lines=408> */
[----:B----4-:R4:W5:Y:S07]  /*1980*/  LDG.E R2, desc[UR4][R2.64] ;  /* 0x0000000402027981 */ /* 0x01096e000c1e1900 */
        /* <DEDUP_REMOVED lines=76> */
[----:B-----5:R-:W-:Y:S01]  /*1e50*/  FSETP.NEU.FTZ.AND P0, PT, R2, RZ, PT ;  /* 0x000000ff0200720b */ /* 0x020fe20003f1d000 */
        /* <DEDUP_REMOVED lines=50> */
.L_x_44341:
[----:B------:R-:W-:Y:S05]  /*2180*/  EXIT ;  /* 0x000000000000794d */ /* 0x000fea0003800000 */
.L_x_44342:
        /* <DEDUP_REMOVED lines=15> */
.L_x_44686:


//--------------------- .text._ZN2at6native25_assert_async_cuda_kernelIdEEvPKT_NS0_3MsgE --------------------------
	.section	.text._ZN2at6native25_assert_async_cuda_kernelIdEEvPKT_NS0_3MsgE,"ax",@progbits
	.align	128
        .global         _ZN2at6native25_assert_async_cuda_kernelIdEEvPKT_NS0_3MsgE
        .type           _ZN2at6native25_assert_async_cuda_kernelIdEEvPKT_NS0_3MsgE,@function
        .size           _ZN2at6native25_assert_async_cuda_kernelIdEEvPKT_NS0_3MsgE,(.L_x_44687 - _ZN2at6native25_assert_async_cuda_kernelIdEEvPKT_NS0_3MsgE)
        .other          _ZN2at6native25_assert_async_cuda_kernelIdEEvPKT_NS0_3MsgE,@"STO_CUDA_ENTRY STV_DEFAULT"
_ZN2at6native25_assert_async_cuda_kernelIdEEvPKT_NS0_3MsgE:
.text._ZN2at6native25_assert_async_cuda_kernelIdEEvPKT_NS0_3MsgE:
        /* <DEDUP_REMOVED lines=408> */
[----:B----4-:R-:W4:Y:S07]  /*1980*/  LDG.E.64 R2, desc[UR4][R2.64] ;  /* 0x0000000402027981 */ /* 0x010f2e000c1e1b00 */
[----:B------:R-:W5:Y:S01]  /*1990*/  LDC.U8 R6, c[0x0][0x2e3] ;  /* 0x0000b8c0ff067b82 */ /* 0x000f620000000000 */
[----:B------:R-:W-:-:S07]  /*19a0*/  ULDC UR4, c[0x0][0x20] ;  /* 0x0000080000047ab9 */ /* 0x000fce0000000800 */
[----:B------:R-:W2:Y:S01]  /*19b0*/  LDC.U8 R8, c[0x0][0x2e4] ;  /* 0x0000b900ff087b82 */ /* 0x000ea20000000000 */
[----:B---3--:R3:W-:Y:S07]  /*19c0*/  STL.U8 [R1+0xca], R4 ;  /* 0x0000ca0401007387 */ /* 0x0087ee0000100000 */
[----:B------:R-:W3:Y:S01]  /*19d0*/  LDC.U8 R10, c[0x0][0x2e5] ;  /* 0x0000b940ff0a7b82 */ /* 0x000ee20000000000 */
[----:B-1----:R1:W-:Y:S07]  /*19e0*/  STL.U8 [R1+0xc9], R0 ;  /* 0x0000c90001007387 */ /* 0x0023ee0000100000 */
[----:B0-----:R-:W0:Y:S01]  /*19f0*/  LDC.U8 R12, c[0x0][0x2e6] ;  /* 0x0000b980ff0c7b82 */ /* 0x001e220000000000 */
[----:B-----5:R5:W-:Y:S07]  /*1a00*/  STL.U8 [R1+0xcb], R6 ;  /* 0x0000cb0601007387 */ /* 0x020bee0000100000 */
[----:B--2---:R-:W2:Y:S01]  /*1a10*/  LDC.U8 R14, c[0x0][0x2e7] ;  /* 0x0000b9c0ff0e7b82 */ /* 0x004ea20000000000 */
[----:B------:R5:W-:Y:S04]  /*1a20*/  STL.U8 [R1+0xcc], R8 ;  /* 0x0000cc0801007387 */ /* 0x000be80000100000 */
[----:B---3--:R3:W-:Y:S03]  /*1a30*/  STL.U8 [R1+0xcd], R10 ;  /* 0x0000cd0a01007387 */ /* 0x0087e60000100000 */
[----:B------:R-:W1:Y:S01]  /*1a40*/  LDC.U8 R4, c[0x0][0x2ed] ;  /* 0x0000bb40ff047b82 */ /* 0x000e620000000000 */
[----:B0-----:R0:W-:Y:S07]  /*1a50*/  STL.U8 [R1+0xce], R12 ;  /* 0x0000ce0c01007387 */ /* 0x0011ee0000100000 */
[----:B------:R-:W5:Y:S01]  /*1a60*/  LDC.U8 R16, c[0x0][0x2e9] ;  /* 0x0000ba40ff107b82 */ /* 0x000f620000000000 */
[----:B--2---:R2:W-:Y:S07]  /*1a70*/  STL.U8 [R1+0xcf], R14 ;  /* 0x0000cf0e01007387 */ /* 0x0045ee0000100000 */
[----:B------:R-:W3:Y:S08]  /*1a80*/  LDC.U8 R18, c[0x0][0x2ea] ;  /* 0x0000ba80ff127b82 */ /* 0x000ef00000000000 */
[----:B------:R-:W0:Y:S01]  /*1a90*/  LDC.U8 R20, c[0x0][0x2eb] ;  /* 0x0000bac0ff147b82 */ /* 0x000e220000000000 */
[----:B-1----:R1:W-:Y:S07]  /*1aa0*/  STL.U8 [R1+0xd5], R4 ;  /* 0x0000d50401007387 */ /* 0x0023ee0000100000 */
[----:B------:R-:W2:Y:S01]  /*1ab0*/  LDC.U8 R0, c[0x0][0x2ec] ;  /* 0x0000bb00ff007b82 */ /* 0x000ea20000000000 */
[----:B-----5:R-:W-:Y:S07]  /*1ac0*/  STL.U8 [R1+0xd1], R16 ;  /* 0x0000d11001007387 */ /* 0x020fee0000100000 */
[----:B------:R-:W5:Y:S01]  /*1ad0*/  LDC.U8 R6, c[0x0][0x2ee] ;  /* 0x0000bb80ff067b82 */ /* 0x000f620000000000 */
[----:B---3--:R-:W-:Y:S07]  /*1ae0*/  STL.U8 [R1+0xd2], R18 ;  /* 0x0000d21201007387 */ /* 0x008fee0000100000 */
[----:B------:R-:W3:Y:S01]  /*1af0*/  LDC.U8 R8, c[0x0][0x2ef] ;  /* 0x0000bbc0ff087b82 */ /* 0x000ee20000000000 */
[----:B0-----:R-:W-:Y:S07]  /*1b00*/  STL.U8 [R1+0xd3], R20 ;  /* 0x0000d31401007387 */ /* 0x001fee0000100000 */
[----:B------:R-:W0:Y:S01]  /*1b10*/  LDC.U8 R10, c[0x0][0x2f0] ;  /* 0x0000bc00ff0a7b82 */ /* 0x000e220000000000 */
[----:B--2---:R2:W-:Y:S07]  /*1b20*/  STL.U8 [R1+0xd4], R0 ;  /* 0x0000d40001007387 */ /* 0x0045ee0000100000 */
[----:B------:R-:W1:Y:S01]  /*1b30*/  LDC.U8 R12, c[0x0][0x2f1] ;  /* 0x0000bc40ff0c7b82 */ /* 0x000e620000000000 */
[----:B-----5:R5:W-:Y:S07]  /*1b40*/  STL.U8 [R1+0xd6], R6 ;  /* 0x0000d60601007387 */ /* 0x020bee0000100000 */
[----:B------:R-:W2:Y:S01]  /*1b50*/  LDC.U8 R22, c[0x0][0x2f2] ;  /* 0x0000bc80ff167b82 */ /* 0x000ea20000000000 */
[----:B---3--:R3:W-:Y:S07]  /*1b60*/  STL.U8 [R1+0xd7], R8 ;  /* 0x0000d70801007387 */ /* 0x0087ee0000100000 */
[----:B------:R-:W5:Y:S01]  /*1b70*/  LDC.U8 R14, c[0x0][0x2f3] ;  /* 0x0000bcc0ff0e7b82 */ /* 0x000f620000000000 */
[----:B0-----:R0:W-:Y:S07]  /*1b80*/  STL.U8 [R1+0xd8], R10 ;  /* 0x0000d80a01007387 */ /* 0x0011ee0000100000 */
[----:B------:R-:W3:Y:S01]  /*1b90*/  LDC.U8 R24, c[0x0][0x2f4] ;  /* 0x0000bd00ff187b82 */ /* 0x000ee20000000000 */
[----:B-1----:R-:W-:Y:S07]  /*1ba0*/  STL.U8 [R1+0xd9], R12 ;  /* 0x0000d90c01007387 */ /* 0x002fee0000100000 */
[----:B------:R-:W1:Y:S01]  /*1bb0*/  LDC.U8 R26, c[0x0][0x2f5] ;  /* 0x0000bd40ff1a7b82 */ /* 0x000e620000000000 */
[----:B--2---:R-:W-:Y:S07]  /*1bc0*/  STL.U8 [R1+0xda], R22 ;  /* 0x0000da1601007387 */ /* 0x004fee0000100000 */
[----:B------:R-:W2:Y:S01]  /*1bd0*/  LDC.U8 R28, c[0x0][0x2f6] ;  /* 0x0000bd80ff1c7b82 */ /* 0x000ea20000000000 */
[----:B-----5:R-:W-:Y:S07]  /*1be0*/  STL.U8 [R1+0xdb], R14 ;  /* 0x0000db0e01007387 */ /* 0x020fee0000100000 */
[----:B------:R-:W5:Y:S01]  /*1bf0*/  LDC.U8 R5, c[0x0][0x2f8] ;  /* 0x0000be00ff057b82 */ /* 0x000f620000000000 */
[----:B---3--:R-:W-:Y:S07]  /*1c00*/  STL.U8 [R1+0xdc], R24 ;  /* 0x0000dc1801007387 */ /* 0x008fee0000100000 */
        /* <DEDUP_REMOVED lines=13> */
[----:B-----5:R-:W-:Y:S04]  /*1ce0*/  STL.U8 [R1+0xe4], R13 ;  /* 0x0000e40d01007387 */ /* 0x020fe80000100000 */
[----:B---3--:R-:W-:Y:S03]  /*1cf0*/  STL.U8 [R1+0xe5], R15 ;  /* 0x0000e50f01007387 */ /* 0x008fe60000100000 */
[----:B------:R-:W3:Y:S01]  /*1d00*/  LDC.U8 R4, c[0x0][0x302] ;  /* 0x0000c080ff047b82 */ /* 0x000ee20000000000 */
[----:B-1----:R-:W-:Y:S07]  /*1d10*/  STL.U8 [R1+0xe6], R17 ;  /* 0x0000e61101007387 */ /* 0x002fee0000100000 */
[----:B------:R-:W1:Y:S01]  /*1d20*/  LDC.U8 R0, c[0x0][0x300] ;  /* 0x0000c000ff007b82 */ /* 0x000e620000000000 */
[----:B--2---:R-:W-:Y:S07]  /*1d30*/  STL.U8 [R1+0xe7], R19 ;  /* 0x0000e71301007387 */ /* 0x004fee0000100000 */
[----:B------:R-:W2:Y:S08]  /*1d40*/  LDC.U8 R6, c[0x0][0x303] ;  /* 0x0000c0c0ff067b82 */ /* 0x000eb00000000000 */
[----:B------:R-:W5:Y:S01]  /*1d50*/  LDC.U8 R8, c[0x0][0x304] ;  /* 0x0000c100ff087b82 */ /* 0x000f620000000000 */
[----:B---3--:R3:W-:Y:S07]  /*1d60*/  STL.U8 [R1+0xea], R4 ;  /* 0x0000ea0401007387 */ /* 0x0087ee0000100000 */
[----:B0-----:R-:W0:Y:S01]  /*1d70*/  LDC.U8 R10, c[0x0][0x305] ;  /* 0x0000c140ff0a7b82 */ /* 0x001e220000000000 */
[----:B-1----:R-:W-:Y:S01]  /*1d80*/  STL.U8 [R1+0xe8], R0 ;  /* 0x0000e80001007387 */ /* 0x002fe20000100000 */
[----:B---3--:R-:W-:-:S06]  /*1d90*/  IADD3 R4, P1, R1, UR4, RZ ;  /* 0x0000000401047c10 */ /* 0x008fcc000ff3e0ff */
[----:B------:R-:W1:Y:S01]  /*1da0*/  LDC.U8 R12, c[0x0][0x306] ;  /* 0x0000c180ff0c7b82 */ /* 0x000e620000000000 */
[----:B--2---:R-:W-:Y:S07]  /*1db0*/  STL.U8 [R1+0xeb], R6 ;  /* 0x0000eb0601007387 */ /* 0x004fee0000100000 */
[----:B------:R-:W2:Y:S01]  /*1dc0*/  LDC.U8 R14, c[0x0][0x307] ;  /* 0x0000c1c0ff0e7b82 */ /* 0x000ea20000000000 */
[----:B-----5:R-:W-:Y:S07]  /*1dd0*/  STL.U8 [R1+0xec], R8 ;  /* 0x0000ec0801007387 */ /* 0x020fee0000100000 */
[----:B------:R-:W3:Y:S01]  /*1de0*/  LDC.U8 R16, c[0x0][0x308] ;  /* 0x0000c200ff107b82 */ /* 0x000ee20000000000 */
[----:B0-----:R-:W-:Y:S07]  /*1df0*/  STL.U8 [R1+0xed], R10 ;  /* 0x0000ed0a01007387 */ /* 0x001fee0000100000 */
[----:B------:R-:W0:Y:S01]  /*1e00*/  LDC.U8 R18, c[0x0][0x309] ;  /* 0x0000c240ff127b82 */ /* 0x000e220000000000 */
[----:B-1----:R-:W-:Y:S07]  /*1e10*/  STL.U8 [R1+0xee], R12 ;  /* 0x0000ee0c01007387 */ /* 0x002fee0000100000 */
[----:B------:R-:W1:Y:S01]  /*1e20*/  LDC.U8 R20, c[0x0][0x30a] ;  /* 0x0000c280ff147b82 */ /* 0x000e620000000000 */
[----:B--2---:R-:W-:Y:S07]  /*1e30*/  STL.U8 [R1+0xef], R14 ;  /* 0x0000ef0e01007387 */ /* 0x004fee0000100000 */
[----:B------:R-:W2:Y:S01]  /*1e40*/  LDC.U8 R22, c[0x0][0x30b] ;  /* 0x0000c2c0ff167b82 */ /* 0x000ea20000000000 */
[----:B----4-:R-:W-:Y:S01]  /*1e50*/  DSETP.NEU.AND P0, PT, R2, RZ, PT ;  /* 0x000000ff0200722a */ /* 0x010fe20003f0d000 */
[----:B---3--:R-:W-:Y:S06]  /*1e60*/  STL.U8 [R1+0xf0], R16 ;  /* 0x0000f01001007387 */ /* 0x008fec0000100000 */
[----:B------:R-:W3:Y:S01]  /*1e70*/  LDC.U8 R2, c[0x0][0x2e8] ;  /* 0x0000ba00ff027b82 */ /* 0x000ee20000000000 */
[----:B0-----:R-:W-:Y:S07]  /*1e80*/  STL.U8 [R1+0xf1], R18 ;  /* 0x0000f11201007387 */ /* 0x001fee0000100000 */
[----:B------:R-:W0:Y:S01]  /*1e90*/  LDC.U8 R3, c[0x0][0x2f7] ;  /* 0x0000bdc0ff037b82 */ /* 0x000e220000000000 */
[----:B-1----:R-:W-:Y:S07]  /*1ea0*/  STL.U8 [R1+0xf2], R20 ;  /* 0x0000f21401007387 */ /* 0x002fee0000100000 */
[----:B------:R-:W1:Y:S01]  /*1eb0*/  LDC.U8 R24, c[0x0][0x30c] ;  /* 0x0000c300ff187b82 */ /* 0x000e620000000000 */
[----:B--2---:R-:W-:Y:S04]  /*1ec0*/  STL.U8 [R1+0xf3], R22 ;  /* 0x0000f31601007387 */ /* 0x004fe80000100000 */
[----:B---3--:R2:W-:Y:S03]  /*1ed0*/  STL.U8 [R1+0xd0], R2 ;  /* 0x0000d00201007387 */ /* 0x0085e60000100000 */
[----:B------:R-:W3:Y:S01]  /*1ee0*/  LDC.U8 R26, c[0x0][0x30d] ;  /* 0x0000c340ff1a7b82 */ /* 0x000ee20000000000 */
[----:B0-----:R0:W-:Y:S07]  /*1ef0*/  STL.U8 [R1+0xdf], R3 ;  /* 0x0000df0301007387 */ /* 0x0011ee0000100000 */
[----:B------:R-:W4:Y:S01]  /*1f00*/  LDC.U8 R28, c[0x0][0x30e] ;  /* 0x0000c380ff1c7b82 */ /* 0x000f220000000000 */
[----:B-1----:R1:W-:Y:S07]  /*1f10*/  STL.U8 [R1+0xf4], R24 ;  /* 0x0000f41801007387 */ /* 0x0023ee0000100000 */
[----:B--2---:R-:W2:Y:S08]  /*1f20*/  LDC.U8 R2, c[0x0][0x301] ;  /* 0x0000c040ff027b82 */ /* 0x004eb00000000000 */
[----:B0-----:R-:W0:Y:S01]  /*1f30*/  LDC.U8 R3, c[0x0][0x30f] ;  /* 0x0000c3c0ff037b82 */ /* 0x001e220000000000 */
[----:B---3--:R1:W-:Y:S07]  /*1f40*/  STL.U8 [R1+0xf5], R26 ;  /* 0x0000f51a01007387 */ /* 0x0083ee0000100000 */
[----:B------:R-:W3:Y:S01]  /*1f50*/  LDC.U8 R5, c[0x0][0x310] ;  /* 0x0000c400ff057b82 */ /* 0x000ee20000000000 */
[----:B----4-:R1:W-:Y:S07]  /*1f60*/  STL.U8 [R1+0xf6], R28 ;  /* 0x0000f61c01007387 */ /* 0x0103ee0000100000 */
[----:B------:R-:W4:Y:S01]  /*1f70*/  LDC.U8 R7, c[0x0][0x311] ;  /* 0x0000c440ff077b82 */ /* 0x000f220000000000 */
[----:B--2---:R1:W-:Y:S07]  /*1f80*/  STL.U8 [R1+0xe9], R2 ;  /* 0x0000e90201007387 */ /* 0x0043ee0000100000 */
[----:B------:R-:W2:Y:S01]  /*1f90*/  LDC.U8 R9, c[0x0][0x312] ;  /* 0x0000c480ff097b82 */ /* 0x000ea20000000000 */
[----:B0-----:R1:W-:Y:S07]  /*1fa0*/  STL.U8 [R1+0xf7], R3 ;  /* 0x0000f70301007387 */ /* 0x0013ee0000100000 */
[----:B------:R-:W0:Y:S01]  /*1fb0*/  LDC.U8 R11, c[0x0][0x313] ;  /* 0x0000c4c0ff0b7b82 */ /* 0x000e220000000000 */
        /* <DEDUP_REMOVED lines=8> */
[----:B---3--:R1:W-:Y:S04]  /*2040*/  STL.U8 [R1+0xfc], R13 ;  /* 0x0000fc0d01007387 */ /* 0x0083e80000100000 */
[----:B----4-:R1:W-:Y:S04]  /*2050*/  STL.U8 [R1+0xfd], R15 ;  /* 0x0000fd0f01007387 */ /* 0x0103e80000100000 */
[----:B--2---:R1:W-:Y:S04]  /*2060*/  STL.U8 [R1+0xfe], R17 ;  /* 0x0000fe1101007387 */ /* 0x0043e80000100000 */
[----:B0-----:R1:W-:Y:S01]  /*2070*/  STL.U8 [R1+0xff], R19 ;  /* 0x0000ff1301007387 */ /* 0x0013e20000100000 */
[----:B------:R-:W-:Y:S05]  /*2080*/  @P0 EXIT ;  /* 0x000000000000094d */ /* 0x000fea0003800000 */
[----:B-1----:R-:W-:Y:S01]  /*2090*/  MOV R2, 0x0 ;  /* 0x0000000000027802 */ /* 0x002fe20000000f00 */
[----:B------:R-:W-:Y:S01]  /*20a0*/  ULDC.64 UR4, c[0x4][0x268] ;  /* 0x01009a0000047ab9 */ /* 0x000fe20000000a00 */
[----:B------:R-:W-:Y:S01]  /*20b0*/  ULDC.64 UR6, c[0x4][0x160] ;  /* 0x0100580000067ab9 */ /* 0x000fe20000000a00 */
[----:B------:R-:W-:Y:S01]  /*20c0*/  IMAD.U32 R6, RZ, RZ, UR4 ;  /* 0x00000004ff067e24 */ /* 0x000fe2000f8e00ff */
[----:B------:R-:W-:Y:S01]  /*20d0*/  ULDC UR4, c[0x0][0x24] ;  /* 0x0000090000047ab9 */ /* 0x000fe20000000800 */
[----:B------:R-:W-:Y:S01]  /*20e0*/  MOV R7, UR5 ;  /* 0x0000000500077c02 */ /* 0x000fe20008000f00 */
[----:B------:R-:W0:Y:S01]  /*20f0*/  LDC.64 R2, c[0x4][R2] ;  /* 0x0100000002027b82 */ /* 0x000e220000000a00 */
[----:B------:R-:W-:Y:S01]  /*2100*/  IMAD.X R5, RZ, RZ, UR4, P1 ;  /* 0x00000004ff057e24 */ /* 0x000fe200088e06ff */
[----:B------:R-:W-:Y:S01]  /*2110*/  MOV R10, UR6 ;  /* 0x00000006000a7c02 */ /* 0x000fe20008000f00 */
[----:B------:R-:W-:Y:S01]  /*2120*/  IMAD.U32 R11, RZ, RZ, UR7 ;  /* 0x00000007ff0b7e24 */ /* 0x000fe2000f8e00ff */
[----:B------:R-:W-:Y:S01]  /*2130*/  MOV R8, 0x6d ;  /* 0x0000006d00087802 */ /* 0x000fe20000000f00 */
[----:B------:R-:W-:Y:S01]  /*2140*/  IMAD.MOV.U32 R12, RZ, RZ, 0x1 ;  /* 0x00000001ff0c7424 */ /* 0x000fe200078e00ff */
[----:B------:R-:W-:-:S07]  /*2150*/  MOV R13, RZ ;  /* 0x000000ff000d7202 */ /* 0x000fce0000000f00 */
[----:B------:R-:W-:-:S07]  /*2160*/  LEPC R20, `(.L_x_44343) ;  /* 0x000000001014794e */ /* 0x000fce0000000000 */
[----:B0-----:R-:W-:Y:S05]  /*2170*/  CALL.ABS.NOINC R2 ;  /* 0x0000000002007343 */ /* 0x001fea0003c00000 */
.L_x_44343:
[----:B------:R-:W-:Y:S05]  /*2180*/  EXIT ;  /* 0x000000000000794d */ /* 0x000fea0003800000 */
.L_x_44344:
        /* <DEDUP_REMOVED lines=15> */
.L_x_44687:


//--------------------- .text._ZN2at6native25_assert_async_cuda_kernelIsEEvPKT_NS0_3MsgE --------------------------
	.section	.text._ZN2at6native25_assert_async_cuda_kernelIsEEvPKT_NS0_3MsgE,"ax",@progbits
	.align	128
        .global         _ZN2at6native25_assert_async_cuda_kernelIsEEvPKT_NS0_3MsgE
        .type           _ZN2at6native25_assert_async_cuda_kernelIsEEvPKT_NS0_3MsgE,@function
        .size           _ZN2at6native25_assert_async_cuda_kernelIsEEvPKT_NS0_3MsgE,(.L_x_44688 - _ZN2at6native25_assert_async_cuda_kernelIsEEvPKT_NS0_3MsgE)
        .other          _ZN2at6native25_assert_async_cuda_kernelIsEEvPKT_NS0_3MsgE,@"STO_CUDA_ENTRY STV_DEFAULT"
_ZN2at6native25_assert_async_cuda_kernelIsEEvPKT_NS0_3MsgE:
.text._ZN2at6native25_assert_async_cuda_kernelIsEEvPKT_NS0_3MsgE:
        /* <DEDUP_REMOVED lines=408> */
[----:B----4-:R4:W5:Y:S07]  /*1980*/  LDG.E.U16 R2, desc[UR4][R2.64] ;  /* 0x0000000402027981 */ /* 0x01096e000c1e1500 */
        /* <DEDUP_REMOVED lines=127> */
.L_x_44345:
[----:B------:R-:W-:Y:S05]  /*2180*/  EXIT ;  /* 0x000000000000794d */ /* 0x000fea0003800000 */
.L_x_44346:
        /* <DEDUP_REMOVED lines=15> */
.L_x_44688:


//--------------------- .text._ZN2at6native25_assert_async_cuda_kernelIlEEvPKT_NS0_3MsgE --------------------------
	.section	.text._ZN2at6native25_assert_async_cuda_kernelIlEEvPKT_NS0_3MsgE,"ax",@progbits
	.align	128
        .global         _ZN2at6native25_assert_async_cuda_kernelIlEEvPKT_NS0_3MsgE
        .type           _ZN2at6native25_assert_async_cuda_kernelIlEEvPKT_NS0_3MsgE,@function
        .size           _ZN2at6native25_assert_async_cuda_kernelIlEEvPKT_NS0_3MsgE,(.L_x_44689 - _ZN2at6native25_assert_async_cuda_kernelIlEEvPKT_NS0_3MsgE)
        .other          _ZN2at6native25_assert_async_cuda_kernelIlEEvPKT_NS0_3MsgE,@"STO_CUDA_ENTRY STV_DEFAULT"
_ZN2at6native25_assert_async_cuda_kernelIlEEvPKT_NS0_3MsgE:
.text._ZN2at6native25_assert_async_cuda_kernelIlEEvPKT_NS0_3MsgE:
        /* <DEDUP_REMOVED lines=485> */
[----:B----4-:R-:W-:Y:S01]  /*1e50*/  ISETP.NE.U32.AND P0, PT, R2, RZ, PT ;  /* 0x000000ff0200720c */ /* 0x010fe20003f05070 */
[----:B---3--:R-:W-:Y:S03]  /*1e60*/  STL.U8 [R1+0xf0], R16 ;  /* 0x0000f01001007387 */ /* 0x008fe60000100000 */
[----:B------:R-:W-:-:S03]  /*1e70*/  ISETP.NE.AND.EX P0, PT, R3, RZ, PT, P0 ;  /* 0x000000ff0300720c */ /* 0x000fc60003f05300 */
        /* <DEDUP_REMOVED lines=39> */
[----:B------:R-:W-:Y:S01]  /*20f0*/  HFMA2.MMA R8, -RZ, RZ, 0, 6.496906280517578125e-06 ;  /* 0x0000006dff087435 */ /* 0x000fe200000001ff */
[----:B------:R-:W0:Y:S01]  /*2100*/  LDC.64 R2, c[0x4][R2] ;  /* 0x0100000002027b82 */ /* 0x000e220000000a00 */
[----:B------:R-:W-:Y:S01]  /*2110*/  IMAD.U32 R7, RZ, RZ, UR5 ;  /* 0x00000005ff077e24 */ /* 0x000fe2000f8e00ff */
[----:B------:R-:W-:Y:S01]  /*2120*/  IADD3.X R5, RZ, UR4, RZ, P1, !PT ;  /* 0x00000004ff057c10 */ /* 0x000fe20008ffe4ff */
[----:B------:R-:W-:Y:S01]  /*2130*/  IMAD.U32 R10, RZ, RZ, UR6 ;  /* 0x00000006ff0a7e24 */ /* 0x000fe2000f8e00ff */
[----:B------:R-:W-:Y:S01]  /*2140*/  MOV R13, RZ ;  /* 0x000000ff000d7202 */ /* 0x000fe20000000f00 */
[----:B------:R-:W-:-:S02]  /*2150*/  IMAD.U32 R11, RZ, RZ, UR7 ;  /* 0x00000007ff0b7e24 */ /* 0x000fc4000f8e00ff */
[----:B------:R-:W-:-:S07]  /*2160*/  IMAD.MOV.U32 R12, RZ, RZ, 0x1 ;  /* 0x00000001ff0c7424 */ /* 0x000fce00078e00ff */
[----:B------:R-:W-:-:S07]  /*2170*/  LEPC R20, `(.L_x_44347) ;  /* 0x000000001014794e */ /* 0x000fce0000000000 */
[----:B0-----:R-:W-:Y:S05]  /*2180*/  CALL.ABS.NOINC R2 ;  /* 0x0000000002007343 */ /* 0x001fea0003c00000 */
.L_x_44347:
[----:B------:R-:W-:Y:S05]  /*2190*/  EXIT ;  /* 0x000000000000794d */ /* 0x000fea0003800000 */
.L_x_44348:
        /* <DEDUP_REMOVED lines=14> */
.L_x_44689:


//--------------------- .text._ZN2at6native25_assert_async_cuda_kernelIiEEvPKT_NS0_3MsgE --------------------------
	.section	.text._ZN2at6native25_assert_async_cuda_kernelIiEEvPKT_NS0_3MsgE,"ax",@progbits
	.align	128
        .global         _ZN2at6native25_assert_async_cuda_kernelIiEEvPKT_NS0_3MsgE
        .type           _ZN2at6native25_assert_async_cuda_kernelIiEEvPKT_NS0_3MsgE,@function
        .size           _ZN2at6native25_assert_async_cuda_kernelIiEEvPKT_NS0_3MsgE,(.L_x_44690 - _ZN2at6native25_assert_async_cuda_kernelIiEEvPKT_NS0_3MsgE)
        .other          _ZN2at6native25_assert_async_cuda_kernelIiEEvPKT_NS0_3MsgE,@"STO_CUDA_ENTRY STV_DEFAULT"
_ZN2at6native25_assert_async_cuda_kernelIiEEvPKT_NS0_3MsgE:
.text._ZN2at6native25_assert_async_cuda_kernelIiEEvPKT_NS0_3MsgE:
        /* <DEDUP_REMOVED lines=536> */
.L_x_44349:
[----:B------:R-:W-:Y:S05]  /*2180*/  EXIT ;  /* 0x000000000000794d */ /* 0x000fea0003800000 */
.L_x_44350:
        /* <DEDUP_REMOVED lines=15> */
.L_x_44690:


//--------------------- .text._ZN2at6native25_assert_async_cuda_kernelIaEEvPKT_NS0_3MsgE --------------------------
	.section	.text._ZN2at6native25_assert_async_cuda_kernelIaEEvPKT_NS0_3MsgE,"ax",@progbits
	.align	128
        .global         _ZN2at6native25_assert_async_cuda_kernelIaEEvPKT_NS0_3MsgE
        .type           _ZN2at6native25_assert_async_cuda_kernelIaEEvPKT_NS0_3MsgE,@function
        .size           _ZN2at6native25_assert_async_cuda_kernelIaEEvPKT_NS0_3MsgE,(.L_x_44691 - _ZN2at6native25_assert_async_cuda_kernelIaEEvPKT_NS0_3MsgE)
        .other          _ZN2at6native25_assert_async_cuda_kernelIaEEvPKT_NS0_3MsgE,@"STO_CUDA_ENTRY STV_DEFAULT"
_ZN2at6native25_assert_async_cuda_kernelIaEEvPKT_NS0_3MsgE:
.text._ZN2at6native25_assert_async_cuda_kernelIaEEvPKT_NS0_3MsgE:
        /* <DEDUP_REMOVED lines=536> */
.L_x_44351:
[----:B------:R-:W-:Y:S05]  /*2180*/  EXIT ;  /* 0x000000000000794d */ /* 0x000fea0003800000 */
.L_x_44352:
        /* <DEDUP_REMOVED lines=15> */
.L_x_44691:


//--------------------- .text._ZN2at6native25_assert_async_cuda_kernelIhEEvPKT_NS0_3MsgE --------------------------
	.section	.text._ZN2at6native25_assert_async_cuda_kernelIhEEvPKT_NS0_3MsgE,"ax",@progbits
	.align	128
        .global         _ZN2at6native25_assert_async_cuda_kernelIhEEvPKT_NS0_3MsgE
        .type           _ZN2at6native25_assert_async_cuda_kernelIhEEvPKT_NS0_3MsgE,@function
        .size           _ZN2at6native25_assert_async_cuda_kernelIhEEvPKT_NS0_3MsgE,(.L_x_44692 - _ZN2at6native25_assert_async_cuda_kernelIhEEvPKT_NS0_3MsgE)
        .other          _ZN2at6native25_assert_async_cuda_kernelIhEEvPKT_NS0_3MsgE,@"STO_CUDA_ENTRY STV_DEFAULT"
_ZN2at6native25_assert_async_cuda_kernelIhEEvPKT_NS0_3MsgE:
.text._ZN2at6native25_assert_async_cuda_kernelIhEEvPKT_NS0_3MsgE:
        /* <DEDUP_REMOVED lines=536> */
.L_x_44353:
[----:B------:R-:W-:Y:S05]  /*2180*/  EXIT ;  /* 0x000000000000794d */ /* 0x000fea0003800000 */
.L_x_44354:
        /* <DEDUP_REMOVED lines=15> */
.L_x_44692:


//--------------------- .text._ZN2at6native25_assert_async_cuda_kernelEPKN3c107complexIdEENS0_3MsgE --------------------------
	.section	.text._ZN2at6native25_assert_async_cuda_kernelEPKN3c107complexIdEENS0_3MsgE,"ax",@progbits
	.align	128
        .global         _ZN2at6native25_assert_async_cuda_kernelEPKN3c107complexIdEENS0_3MsgE
        .type           _ZN2at6native25_assert_async_cuda_kernelEPKN3c107complexIdEENS0_3MsgE,@function
        .size           _ZN2at6native25_assert_async_cuda_kernelEPKN3c107complexIdEENS0_3MsgE,(.L_x_44693 - _ZN2at6native25_assert_async_cuda_kernelEPKN3c107complexIdEENS0_3MsgE)
        .other          _ZN2at6native25_assert_async_cuda_kernelEPKN3c107complexIdEENS0_3MsgE,@"STO_CUDA_ENTRY STV_DEFAULT"
_ZN2at6native25_assert_async_cuda_kernelEPKN3c107complexIdEENS0_3MsgE:
.text._ZN2at6native25_assert_async_cuda_kernelEPKN3c107complexIdEENS0_3MsgE:
        /* <DEDUP_REMOVED lines=65> */
[----:B---3--:R3:W-:Y:S04]  /*0410*/  STL.U8 [R1+0x20], R17 ;  /* 0x0000201101007387 */ /* 0x0087e80000100000 */
[----:B-----5:R5:W-:Y:S03]  /*0420*/  STL.U8 [R1+0x21], R19 ;  /* 0x0000211301007387 */ /* 0x020be60000100000 */
[----:B------:R-:W2:Y:S01]  /*0430*/  LDC.U8 R5, c[0x0][0x232] ;  /* 0x00008c80ff057b82 */ /* 0x000ea20000000000 */
[----:B0-----:R0:W-:Y:S07]  /*0440*/  STL.U8 [R1+0xc], R2 ;  /* 0x00000c0201007387 */ /* 0x0011ee0000100000 */
[----:B------:R-:W1:Y:S01]  /*0450*/  LDC.U8 R0, c[0x0][0x23a] ;  /* 0x00008e80ff007b82 */ /* 0x000e620000000000 */
[----:B----4-:R4:W-:Y:S07]  /*0460*/  STL.U8 [R1+0x19], R3 ;  /* 0x0000190301007387 */ /* 0x0109ee0000100000 */
[----:B------:R-:W3:Y:S08]  /*0470*/  LDC.U8 R4, c[0x0][0x23c] ;  /* 0x00008f00ff047b82 */ /* 0x000ef00000000000 */
        /* <DEDUP_REMOVED lines=284> */
[----:B0-----:R-:W-:Y:S07]  /*1640*/  STL.U8 [R1+0x9b], R2 ;  /* 0x00009b0201007387 */ /* 0x001fee0000100000 */
[----:B------:R-:W0:Y:S01]  /*1650*/  LDC.U8 R0, c[0x0][0x2ca] ;  /* 0x0000b280ff007b82 */ /* 0x000e220000000000 */
[----:B----4-:R4:W-:Y:S07]  /*1660*/  STL.U8 [R1+0xa9], R3 ;  /* 0x0000a90301007387 */ /* 0x0109ee0000100000 */
[----:B------:R-:W1:Y:S08]  /*1670*/  LDC.U8 R4, c[0x0][0x2cb] ;  /* 0x0000b2c0ff047b82 */ /* 0x000e700000000000 */
[----:B------:R-:W3:Y:S01]  /*1680*/  LDC.U8 R6, c[0x0][0x2cc] ;  /* 0x0000b300ff067b82 */ /* 0x000ee20000000000 */
[----:B--2---:R-:W-:Y:S07]  /*1690*/  STL.U8 [R1+0xaa], R5 ;  /* 0x0000aa0501007387 */ /* 0x004fee0000100000 */
[----:B------:R-:W2:Y:S01]  /*16a0*/  LDC.U8 R8, c[0x0][0x2cd] ;  /* 0x0000b340ff087b82 */ /* 0x000ea20000000000 */
[----:B0-----:R0:W-:Y:S07]  /*16b0*/  STL.U8 [R1+0xb2], R0 ;  /* 0x0000b20001007387 */ /* 0x0011ee0000100000 */
[----:B------:R-:W5:Y:S01]  /*16c0*/  LDC.U8 R10, c[0x0][0x2ce] ;  /* 0x0000b380ff0a7b82 */ /* 0x000f620000000000 */
[----:B-1----:R-:W-:Y:S07]  /*16d0*/  STL.U8 [R1+0xb3], R4 ;  /* 0x0000b30401007387 */ /* 0x002fee0000100000 */
[----:B------:R-:W1:Y:S01]  /*16e0*/  LDC.U8 R12, c[0x0][0x2cf] ;  /* 0x0000b3c0ff0c7b82 */ /* 0x000e620000000000 */
[----:B---3--:R3:W-:Y:S07]  /*16f0*/  STL.U8 [R1+0xb4], R6 ;  /* 0x0000b40601007387 */ /* 0x0087ee0000100000 */
[----:B------:R-:W4:Y:S01]  /*1700*/  LDC.U8 R14, c[0x0][0x2d0] ;  /* 0x0000b400ff0e7b82 */ /* 0x000f220000000000 */
[----:B--2---:R2:W-:Y:S07]  /*1710*/  STL.U8 [R1+0xb5], R8 ;  /* 0x0000b50801007387 */ /* 0x0045ee0000100000 */
[----:B------:R-:W0:Y:S01]  /*1720*/  LDC.U8 R16, c[0x0][0x2d1] ;  /* 0x0000b440ff107b82 */ /* 0x000e220000000000 */
[----:B-----5:R5:W-:Y:S07]  /*1730*/  STL.U8 [R1+0xb6], R10 ;  /* 0x0000b60a01007387 */ /* 0x020bee0000100000 */
[----:B------:R-:W3:Y:S01]  /*1740*/  LDC.U8 R18, c[0x0][0x2d2] ;  /* 0x0000b480ff127b82 */ /* 0x000ee20000000000 */
[----:B-1----:R1:W-:Y:S07]  /*1750*/  STL.U8 [R1+0xb7], R12 ;  /* 0x0000b70c01007387 */ /* 0x0023ee0000100000 */
[----:B------:R-:W2:Y:S01]  /*1760*/  LDC.U8 R20, c[0x0][0x2d3] ;  /* 0x0000b4c0ff147b82 */ /* 0x000ea20000000000 */
[----:B----4-:R4:W-:Y:S07]  /*1770*/  STL.U8 [R1+0xb8], R14 ;  /* 0x0000b80e01007387 */ /* 0x0109ee0000100000 */
[----:B------:R-:W5:Y:S01]  /*1780*/  LDC.U8 R22, c[0x0][0x2d4] ;  /* 0x0000b500ff167b82 */ /* 0x000f620000000000 */
[----:B0-----:R0:W-:Y:S07]  /*1790*/  STL.U8 [R1+0xb9], R16 ;  /* 0x0000b91001007387 */ /* 0x0011ee0000100000 */
[----:B------:R-:W1:Y:S01]  /*17a0*/  LDC.U8 R24, c[0x0][0x2d5] ;  /* 0x0000b540ff187b82 */ /* 0x000e620000000000 */
[----:B---3--:R3:W-:Y:S07]  /*17b0*/  STL.U8 [R1+0xba], R18 ;  /* 0x0000ba1201007387 */ /* 0x0087ee0000100000 */
[----:B------:R-:W4:Y:S01]  /*17c0*/  LDC.U8 R26, c[0x0][0x2d6] ;  /* 0x0000b580ff1a7b82 */ /* 0x000f220000000000 */
[----:B--2---:R2:W-:Y:S07]  /*17d0*/  STL.U8 [R1+0xbb], R20 ;  /* 0x0000bb1401007387 */ /* 0x0045ee0000100000 */
[----:B------:R-:W0:Y:S01]  /*17e0*/  LDC.U8 R28, c[0x0][0x2d7] ;  /* 0x0000b5c0ff1c7b82 */ /* 0x000e220000000000 */
[----:B-----5:R5:W-:Y:S07]  /*17f0*/  STL.U8 [R1+0xbc], R22 ;  /* 0x0000bc1601007387 */ /* 0x020bee0000100000 */
[----:B------:R-:W3:Y:S01]  /*1800*/  LDC.U8 R7, c[0x0][0x2d8] ;  /* 0x0000b600ff077b82 */ /* 0x000ee20000000000 */
[----:B-1----:R-:W-:Y:S07]  /*1810*/  STL.U8 [R1+0xbd], R24 ;  /* 0x0000bd1801007387 */ /* 0x002fee0000100000 */
[----:B------:R-:W1:Y:S01]  /*1820*/  LDC.U8 R9, c[0x0][0x2d9] ;  /* 0x0000b640ff097b82 */ /* 0x000e620000000000 */
[----:B----4-:R-:W-:Y:S07]  /*1830*/  STL.U8 [R1+0xbe], R26 ;  /* 0x0000be1a01007387 */ /* 0x010fee0000100000 */
[----:B------:R-:W4:Y:S01]  /*1840*/  LDC.U8 R11, c[0x0][0x2da] ;  /* 0x0000b680ff0b7b82 */ /* 0x000f220000000000 */
[----:B0-----:R-:W-:Y:S07]  /*1850*/  STL.U8 [R1+0xbf], R28 ;  /* 0x0000bf1c01007387 */ /* 0x001fee0000100000 */
[----:B------:R-:W0:Y:S01]  /*1860*/  LDC.U8 R13, c[0x0][0x2db] ;  /* 0x0000b6c0ff0d7b82 */ /* 0x000e220000000000 */
[----:B---3--:R-:W-:Y:S07]  /*1870*/  STL.U8 [R1+0xc0], R7 ;  /* 0x0000c00701007387 */ /* 0x008fee0000100000 */
        /* <DEDUP_REMOVED lines=10> */
[----:B------:R-:W1:Y:S01]  /*1920*/  LDC.64 R2, c[0x0][0x210] ;  /* 0x00008400ff027b82 */ /* 0x000e620000000a00 */
[----:B----4-:R-:W-:Y:S04]  /*1930*/  STL.U8 [R1+0xc6], R19 ;  /* 0x0000c61301007387 */ /* 0x010fe80000100000 */
[----:B0-----:R-:W-:Y:S03]  /*1940*/  STL.U8 [R1+0xc7], R21 ;  /* 0x0000c71501007387 */ /* 0x001fe60000100000 */
[----:B------:R-:W0:Y:S01]  /*1950*/  LDC.U8 R0, c[0x0][0x2e1] ;  /* 0x0000b840ff007b82 */ /* 0x000e220000000000 */
[----:B---3--:R-:W-:Y:S07]  /*1960*/  STL.U8 [R1+0xc8], R23 ;  /* 0x0000c81701007387 */ /* 0x008fee0000100000 */
[----:B------:R-:W3:Y:S01]  /*1970*/  LDC.U8 R6, c[0x0][0x2e2] ;  /* 0x0000b880ff067b82 */ /* 0x000ee20000000000 */
[----:B-1----:R-:W4:Y:S07]  /*1980*/  LDG.E.64 R4, desc[UR4][R2.64] ;  /* 0x0000000402047981 */ /* 0x002f2e000c1e1b00 */
[----:B------:R-:W1:Y:S01]  /*1990*/  LDC.U8 R8, c[0x0][0x2e3] ;  /* 0x0000b8c0ff087b82 */ /* 0x000e620000000000 */
[----:B------:R-:W-:-:S07]  /*19a0*/  ULDC UR6, c[0x0][0x20] ;  /* 0x0000080000067ab9 */ /* 0x000fce0000000800 */
[----:B------:R-:W2:Y:S01]  /*19b0*/  LDC.U8 R10, c[0x0][0x2e4] ;  /* 0x0000b900ff0a7b82 */ /* 0x000ea20000000000 */
[----:B0-----:R0:W-:Y:S07]  /*19c0*/  STL.U8 [R1+0xc9], R0 ;  /* 0x0000c90001007387 */ /* 0x0011ee0000100000 */
[----:B------:R-:W5:Y:S01]  /*19d0*/  LDC.U8 R12, c[0x0][0x2e5] ;  /* 0x0000b940ff0c7b82 */ /* 0x000f620000000000 */
[----:B---3--:R3:W-:Y:S07]  /*19e0*/  STL.U8 [R1+0xca], R6 ;  /* 0x0000ca0601007387 */ /* 0x0087ee0000100000 */
[----:B------:R-:W0:Y:S01]  /*19f0*/  LDC.U8 R14, c[0x0][0x2e6] ;  /* 0x0000b980ff0e7b82 */ /* 0x000e220000000000 */
[----:B-1----:R1:W-:Y:S07]  /*1a00*/  STL.U8 [R1+0xcb], R8 ;  /* 0x0000cb0801007387 */ /* 0x0023ee0000100000 */
[----:B------:R-:W3:Y:S01]  /*1a10*/  LDC.U8 R16, c[0x0][0x2e7] ;  /* 0x0000b9c0ff107b82 */ /* 0x000ee20000000000 */
[----:B--2---:R2:W-:Y:S04]  /*1a20*/  STL.U8 [R1+0xcc], R10 ;  /* 0x0000cc0a01007387 */ /* 0x0045e80000100000 */
[----:B-----5:R5:W-:Y:S03]  /*1a30*/  STL.U8 [R1+0xcd], R12 ;  /* 0x0000cd0c01007387 */ /* 0x020be60000100000 */
[----:B------:R-:W1:Y:S01]  /*1a40*/  LDC.U8 R18, c[0x0][0x2e9] ;  /* 0x0000ba40ff127b82 */ /* 0x000e620000000000 */
[----:B0-----:R0:W-:Y:S07]  /*1a50*/  STL.U8 [R1+0xce], R14 ;  /* 0x0000ce0e01007387 */ /* 0x0011ee0000100000 */
[----:B------:R-:W2:Y:S01]  /*1a60*/  LDC.U8 R20, c[0x0][0x2ea] ;  /* 0x0000ba80ff147b82 */ /* 0x000ea20000000000 */
[----:B---3--:R3:W-:Y:S07]  /*1a70*/  STL.U8 [R1+0xcf], R16 ;  /* 0x0000cf1001007387 */ /* 0x0087ee0000100000 */
[----:B------:R-:W5:Y:S08]  /*1a80*/  LDC.U8 R22, c[0x0][0x2eb] ;  /* 0x0000bac0ff167b82 */ /* 0x000f700000000000 */
[----:B------:R-:W0:Y:S01]  /*1a90*/  LDC.U8 R0, c[0x0][0x2ec] ;  /* 0x0000bb00ff007b82 */ /* 0x000e220000000000 */
[----:B-1----:R-:W-:Y:S07]  /*1aa0*/  STL.U8 [R1+0xd1], R18 ;  /* 0x0000d11201007387 */ /* 0x002fee0000100000 */
[----:B------:R-:W1:Y:S01]  /*1ab0*/  LDC.U8 R6, c[0x0][0x2ed] ;  /* 0x0000bb40ff067b82 */ /* 0x000e620000000000 */
[----:B--2---:R-:W-:Y:S07]  /*1ac0*/  STL.U8 [R1+0xd2], R20 ;  /* 0x0000d21401007387 */ /* 0x004fee0000100000 */
[----:B------:R-:W2:Y:S01]  /*1ad0*/  LDC.U8 R8, c[0x0][0x2ee] ;  /* 0x0000bb80ff087b82 */ /* 0x000ea20000000000 */
[----:B-----5:R-:W-:Y:S07]  /*1ae0*/  STL.U8 [R1+0xd3], R22 ;  /* 0x0000d31601007387 */ /* 0x020fee0000100000 */
[----:B------:R-:W5:Y:S01]  /*1af0*/  LDC.U8 R10, c[0x0][0x2ef] ;  /* 0x0000bbc0ff0a7b82 */ /* 0x000f620000000000 */
[----:B0-----:R0:W-:Y:S07]  /*1b00*/  STL.U8 [R1+0xd4], R0 ;  /* 0x0000d40001007387 */ /* 0x0011ee0000100000 */
[----:B------:R-:W0:Y:S01]  /*1b10*/  LDC.U8 R12, c[0x0][0x2f0] ;  /* 0x0000bc00ff0c7b82 */ /* 0x000e220000000000 */
[----:B-1----:R1:W-:Y:S07]  /*1b20*/  STL.U8 [R1+0xd5], R6 ;  /* 0x0000d50601007387 */ /* 0x0023ee0000100000 */
[----:B------:R-:W1:Y:S01]  /*1b30*/  LDC.U8 R14, c[0x0][0x2f1] ;  /* 0x0000bc40ff0e7b82 */ /* 0x000e620000000000 */
[----:B--2---:R2:W-:Y:S07]  /*1b40*/  STL.U8 [R1+0xd6], R8 ;  /* 0x0000d60801007387 */ /* 0x0045ee0000100000 */
[----:B------:R-:W2:Y:S01]  /*1b50*/  LDC.U8 R24, c[0x0][0x2f2] ;  /* 0x0000bc80ff187b82 */ /* 0x000ea20000000000 */
[----:B-----5:R5:W-:Y:S07]  /*1b60*/  STL.U8 [R1+0xd7], R10 ;  /* 0x0000d70a01007387 */ /* 0x020bee0000100000 */
[----:B---3--:R-:W3:Y:S01]  /*1b70*/  LDC.U8 R16, c[0x0][0x2f3] ;  /* 0x0000bcc0ff107b82 */ /* 0x008ee20000000000 */
[----:B0-----:R0:W-:Y:S07]  /*1b80*/  STL.U8 [R1+0xd8], R12 ;  /* 0x0000d80c01007387 */ /* 0x0011ee0000100000 */
[----:B------:R-:W5:Y:S01]  /*1b90*/  LDC.U8 R26, c[0x0][0x2f4] ;  /* 0x0000bd00ff1a7b82 */ /* 0x000f620000000000 */
[----:B-1----:R1:W-:Y:S07]  /*1ba0*/  STL.U8 [R1+0xd9], R14 ;  /* 0x0000d90e01007387 */ /* 0x0023ee0000100000 */
[----:B------:R-:W0:Y:S01]  /*1bb0*/  LDC.U8 R28, c[0x0][0x2f5] ;  /* 0x0000bd40ff1c7b82 */ /* 0x000e220000000000 */
[----:B--2---:R-:W-:Y:S07]  /*1bc0*/  STL.U8 [R1+0xda], R24 ;  /* 0x0000da1801007387 */ /* 0x004fee0000100000 */
[----:B------:R-:W2:Y:S01]  /*1bd0*/  LDC.U8 R7, c[0x0][0x2f7] ;  /* 0x0000bdc0ff077b82 */ /* 0x000ea20000000000 */
[----:B---3--:R3:W-:Y:S07]  /*1be0*/  STL.U8 [R1+0xdb], R16 ;  /* 0x0000db1001007387 */ /* 0x0087ee0000100000 */
[----:B------:R-:W1:Y:S01]  /*1bf0*/  LDC.U8 R9, c[0x0][0x2f8] ;  /* 0x0000be00ff097b82 */ /* 0x000e620000000000 */
[----:B-----5:R5:W-:Y:S07]  /*1c00*/  STL.U8 [R1+0xdc], R26 ;  /* 0x0000dc1a01007387 */ /* 0x020bee0000100000 */
[----:B------:R-:W3:Y:S01]  /*1c10*/  LDC.U8 R11, c[0x0][0x2f9] ;  /* 0x0000be40ff0b7b82 */ /* 0x000ee20000000000 */
[----:B0-----:R0:W-:Y:S07]  /*1c20*/  STL.U8 [R1+0xdd], R28 ;  /* 0x0000dd1c01007387 */ /* 0x0011ee0000100000 */
[----:B------:R-:W5:Y:S01]  /*1c30*/  LDC.U8 R13, c[0x0][0x2fa] ;  /* 0x0000be80ff0d7b82 */ /* 0x000f620000000000 */
[----:B--2---:R2:W-:Y:S07]  /*1c40*/  STL.U8 [R1+0xdf], R7 ;  /* 0x0000df0701007387 */ /* 0x0045ee0000100000 */
[----:B------:R-:W4:Y:S01]  /*1c50*/  LDC.U8 R15, c[0x0][0x2fb] ;  /* 0x0000bec0ff0f7b82 */ /* 0x000f220000000000 */
[----:B-1----:R-:W-:Y:S07]  /*1c60*/  STL.U8 [R1+0xe0], R9 ;  /* 0x0000e00901007387 */ /* 0x002fee0000100000 */
[----:B------:R-:W1:Y:S01]  /*1c70*/  LDC.U8 R17, c[0x0][0x2fc] ;  /* 0x0000bf00ff117b82 */ /* 0x000e620000000000 */
[----:B---3--:R-:W-:Y:S07]  /*1c80*/  STL.U8 [R1+0xe1], R11 ;  /* 0x0000e10b01007387 */ /* 0x008fee0000100000 */
[----:B------:R-:W3:Y:S01]  /*1c90*/  LDC.U8 R19, c[0x0][0x2fd] ;  /* 0x0000bf40ff137b82 */ /* 0x000ee20000000000 */
[----:B-----5:R-:W-:Y:S07]  /*1ca0*/  STL.U8 [R1+0xe2], R13 ;  /* 0x0000e20d01007387 */ /* 0x020fee0000100000 */
[----:B------:R-:W5:Y:S01]  /*1cb0*/  LDC.U8 R21, c[0x0][0x2fe] ;  /* 0x0000bf80ff157b82 */ /* 0x000f620000000000 */
[----:B----4-:R-:W-:Y:S07]  /*1cc0*/  STL.U8 [R1+0xe3], R15 ;  /* 0x0000e30f01007387 */ /* 0x010fee0000100000 */
[----:B------:R-:W4:Y:S01]  /*1cd0*/  LDC.U8 R23, c[0x0][0x2ff] ;  /* 0x0000bfc0ff177b82 */ /* 0x000f220000000000 */
[----:B-1----:R-:W-:Y:S04]  /*1ce0*/  STL.U8 [R1+0xe4], R17 ;  /* 0x0000e41101007387 */ /* 0x002fe80000100000 */
[----:B---3--:R-:W-:Y:S03]  /*1cf0*/  STL.U8 [R1+0xe5], R19 ;  /* 0x0000e51301007387 */ /* 0x008fe60000100000 */
[----:B------:R-:W1:Y:S01]  /*1d00*/  LDC.U8 R0, c[0x0][0x300] ;  /* 0x0000c000ff007b82 */ /* 0x000e620000000000 */
[----:B-----5:R-:W-:Y:S07]  /*1d10*/  STL.U8 [R1+0xe6], R21 ;  /* 0x0000e61501007387 */ /* 0x020fee0000100000 */
[----:B------:R-:W3:Y:S01]  /*1d20*/  LDC.U8 R6, c[0x0][0x302] ;  /* 0x0000c080ff067b82 */ /* 0x000ee20000000000 */
[----:B----4-:R-:W-:Y:S07]  /*1d30*/  STL.U8 [R1+0xe7], R23 ;  /* 0x0000e71701007387 */ /* 0x010fee0000100000 */
[----:B------:R-:W4:Y:S08]  /*1d40*/  LDC.U8 R8, c[0x0][0x303] ;  /* 0x0000c0c0ff087b82 */ /* 0x000f300000000000 */
[----:B------:R-:W5:Y:S01]  /*1d50*/  LDC.U8 R10, c[0x0][0x304] ;  /* 0x0000c100ff0a7b82 */ /* 0x000f620000000000 */
[----:B-1----:R-:W-:Y:S07]  /*1d60*/  STL.U8 [R1+0xe8], R0 ;  /* 0x0000e80001007387 */ /* 0x002fee0000100000 */
[----:B------:R-:W1:Y:S01]  /*1d70*/  LDC.U8 R12, c[0x0][0x305] ;  /* 0x0000c140ff0c7b82 */ /* 0x000e620000000000 */
[----:B---3--:R-:W-:Y:S07]  /*1d80*/  STL.U8 [R1+0xea], R6 ;  /* 0x0000ea0601007387 */ /* 0x008fee0000100000 */
[----:B------:R-:W3:Y:S01]  /*1d90*/  LDC.U8 R14, c[0x0][0x306] ;  /* 0x0000c180ff0e7b82 */ /* 0x000ee20000000000 */
[----:B----4-:R-:W-:Y:S07]  /*1da0*/  STL.U8 [R1+0xeb], R8 ;  /* 0x0000eb0801007387 */ /* 0x010fee0000100000 */
[----:B------:R-:W4:Y:S01]  /*1db0*/  LDC.U8 R16, c[0x0][0x307] ;  /* 0x0000c1c0ff107b82 */ /* 0x000f220000000000 */
[----:B-----5:R-:W-:Y:S07]  /*1dc0*/  STL.U8 [R1+0xec], R10 ;  /* 0x0000ec0a01007387 */ /* 0x020fee0000100000 */
[----:B------:R-:W5:Y:S01]  /*1dd0*/  LDC.U8 R18, c[0x0][0x308] ;  /* 0x0000c200ff127b82 */ /* 0x000f620000000000 */
[----:B-1----:R-:W-:Y:S07]  /*1de0*/  STL.U8 [R1+0xed], R12 ;  /* 0x0000ed0c01007387 */ /* 0x002fee0000100000 */
[----:B------:R-:W1:Y:S01]  /*1df0*/  LDC.U8 R20, c[0x0][0x309] ;  /* 0x0000c240ff147b82 */ /* 0x000e620000000000 */
[----:B---3--:R-:W-:Y:S07]  /*1e00*/  STL.U8 [R1+0xee], R14 ;  /* 0x0000ee0e01007387 */ /* 0x008fee0000100000 */
[----:B------:R-:W3:Y:S01]  /*1e10*/  LDC.U8 R22, c[0x0][0x30a] ;  /* 0x0000c280ff167b82 */ /* 0x000ee20000000000 */
[----:B----4-:R-:W-:Y:S07]  /*1e20*/  STL.U8 [R1+0xef], R16 ;  /* 0x0000ef1001007387 */ /* 0x010fee0000100000 */
[----:B------:R-:W4:Y:S01]  /*1e30*/  LDC.U8 R24, c[0x0][0x30b] ;  /* 0x0000c2c0ff187b82 */ /* 0x000f220000000000 */
[----:B------:R-:W-:Y:S01]  /*1e40*/  DSETP.NEU.AND P1, PT, R4, RZ, PT ;  /* 0x000000ff0400722a */ /* 0x000fe20003f2d000 */
[----:B-----5:R-:W-:Y:S06]  /*1e50*/  STL.U8 [R1+0xf0], R18 ;  /* 0x0000f01201007387 */ /* 0x020fec0000100000 */
[----:B------:R-:W5:Y:S01]  /*1e60*/  LDC.U8 R4, c[0x0][0x2e8] ;  /* 0x0000ba00ff047b82 */ /* 0x000f620000000000 */
[----:B-1----:R-:W-:Y:S07]  /*1e70*/  STL.U8 [R1+0xf1], R20 ;  /* 0x0000f11401007387 */ /* 0x002fee0000100000 */
[----:B------:R-:W1:Y:S01]  /*1e80*/  LDC.U8 R5, c[0x0][0x2f6] ;  /* 0x0000bd80ff057b82 */ /* 0x000e620000000000 */
[----:B---3--:R-:W-:Y:S07]  /*1e90*/  STL.U8 [R1+0xf2], R22 ;  /* 0x0000f21601007387 */ /* 0x008fee0000100000 */
[----:B------:R-:W3:Y:S01]  /*1ea0*/  LDC.U8 R26, c[0x0][0x30c] ;  /* 0x0000c300ff1a7b82 */ /* 0x000ee20000000000 */
[----:B----4-:R-:W-:Y:S04]  /*1eb0*/  STL.U8 [R1+0xf3], R24 ;  /* 0x0000f31801007387 */ /* 0x010fe80000100000 */
[----:B-----5:R4:W-:Y:S03]  /*1ec0*/  STL.U8 [R1+0xd0], R4 ;  /* 0x0000d00401007387 */ /* 0x0209e60000100000 */
[----:B0-----:R-:W0:Y:S01]  /*1ed0*/  LDC.U8 R28, c[0x0][0x30d] ;  /* 0x0000c340ff1c7b82 */ /* 0x001e220000000000 */
[----:B-1----:R1:W-:Y:S07]  /*1ee0*/  STL.U8 [R1+0xde], R5 ;  /* 0x0000de0501007387 */ /* 0x0023ee0000100000 */
[----:B--2---:R-:W2:Y:S01]  /*1ef0*/  LDC.U8 R7, c[0x0][0x30f] ;  /* 0x0000c3c0ff077b82 */ /* 0x004ea20000000000 */
[----:B---3--:R-:W-:Y:S07]  /*1f00*/  STL.U8 [R1+0xf4], R26 ;  /* 0x0000f41a01007387 */ /* 0x008fee0000100000 */
[----:B----4-:R-:W3:Y:S08]  /*1f10*/  LDC.U8 R4, c[0x0][0x301] ;  /* 0x0000c040ff047b82 */ /* 0x010ef00000000000 */
[----:B-1----:R-:W1:Y:S01]  /*1f20*/  LDC.U8 R5, c[0x0][0x30e] ;  /* 0x0000c380ff057b82 */ /* 0x002e620000000000 */
[----:B0-----:R-:W-:Y:S07]  /*1f30*/  STL.U8 [R1+0xf5], R28 ;  /* 0x0000f51c01007387 */ /* 0x001fee0000100000 */
[----:B------:R-:W0:Y:S01]  /*1f40*/  LDC.U8 R9, c[0x0][0x310] ;  /* 0x0000c400ff097b82 */ /* 0x000e220000000000 */
[----:B--2---:R-:W-:Y:S07]  /*1f50*/  STL.U8 [R1+0xf7], R7 ;  /* 0x0000f70701007387 */ /* 0x004fee0000100000 */
[----:B------:R-:W2:Y:S01]  /*1f60*/  LDC.U8 R11, c[0x0][0x311] ;  /* 0x0000c440ff0b7b82 */ /* 0x000ea20000000000 */
[----:B---3--:R3:W-:Y:S07]  /*1f70*/  STL.U8 [R1+0xe9], R4 ;  /* 0x0000e90401007387 */ /* 0x0087ee0000100000 */
[----:B------:R-:W4:Y:S01]  /*1f80*/  LDC.U8 R13, c[0x0][0x312] ;  /* 0x0000c480ff0d7b82 */ /* 0x000f220000000000 */
[----:B-1----:R1:W-:Y:S01]  /*1f90*/  STL.U8 [R1+0xf6], R5 ;  /* 0x0000f60501007387 */ /* 0x0023e20000100000 */
[----:B---3--:R-:W-:-:S06]  /*1fa0*/  IADD3 R4, P0, R1, UR6, RZ ;  /* 0x0000000601047c10 */ /* 0x008fcc000ff1e0ff */
[----:B------:R-:W3:Y:S01]  /*1fb0*/  LDC.U8 R15, c[0x0][0x313] ;  /* 0x0000c4c0ff0f7b82 */ /* 0x000ee20000000000 */
[----:B0-----:R1:W-:Y:S07]  /*1fc0*/  STL.U8 [R1+0xf8], R9 ;  /* 0x0000f80901007387 */ /* 0x0013ee0000100000 */
[----:B------:R-:W0:Y:S01]  /*1fd0*/  LDC.U8 R17, c[0x0][0x314] ;  /* 0x0000c500ff117b82 */ /* 0x000e220000000000 */
[----:B--2---:R1:W-:Y:S07]  /*1fe0*/  STL.U8 [R1+0xf9], R11 ;  /* 0x0000f90b01007387 */ /* 0x0043ee0000100000 */
[----:B------:R-:W2:Y:S01]  /*1ff0*/  LDC.U8 R19, c[0x0][0x315] ;  /* 0x0000c540ff137b82 */ /* 0x000ea20000000000 */
[----:B----4-:R1:W-:Y:S07]  /*2000*/  STL.U8 [R1+0xfa], R13 ;  /* 0x0000fa0d01007387 */ /* 0x0103ee0000100000 */
[----:B------:R-:W4:Y:S01]  /*2010*/  LDC.U8 R21, c[0x0][0x316] ;  /* 0x0000c580ff157b82 */ /* 0x000f220000000000 */
[----:B---3--:R1:W-:Y:S07]  /*2020*/  STL.U8 [R1+0xfb], R15 ;  /* 0x0000fb0f01007387 */ /* 0x0083ee0000100000 */
[----:B------:R-:W3:Y:S01]  /*2030*/  LDC.U8 R23, c[0x0][0x317] ;  /* 0x0000c5c0ff177b82 */ /* 0x000ee20000000000 */
[----:B0-----:R1:W-:Y:S04]  /*2040*/  STL.U8 [R1+0xfc], R17 ;  /* 0x0000fc1101007387 */ /* 0x0013e80000100000 */
[----:B--2---:R1:W-:Y:S04]  /*2050*/  STL.U8 [R1+0xfd], R19 ;  /* 0x0000fd1301007387 */ /* 0x0043e80000100000 */
[----:B----4-:R1:W-:Y:S04]  /*2060*/  STL.U8 [R1+0xfe], R21 ;  /* 0x0000fe1501007387 */ /* 0x0103e80000100000 */
[----:B---3--:R1:W-:Y:S01]  /*2070*/  STL.U8 [R1+0xff], R23 ;  /* 0x0000ff1701007387 */ /* 0x0083e20000100000 */
[----:B------:R-:W-:Y:S05]  /*2080*/  @P1 EXIT ;  /* 0x000000000000194d */ /* 0x000fea0003800000 */
[----:B------:R-:W2:Y:S02]  /*2090*/  LDG.E.64 R2, desc[UR4][R2.64+0x8] ;  /* 0x0000080402027981 */ /* 0x000ea4000c1e1b00 */
[----:B--2---:R-:W-:-:S14]  /*20a0*/  DSETP.NEU.AND P1, PT, R2, RZ, PT ;  /* 0x000000ff0200722a */ /* 0x004fdc0003f2d000 */
[----:B------:R-:W-:Y:S05]  /*20b0*/  @P1 EXIT ;  /* 0x000000000000194d */ /* 0x000fea0003800000 */
[----:B------:R-:W-:Y:S01]  /*20c0*/  MOV R2, 0x0 ;  /* 0x0000000000027802 */ /* 0x000fe20000000f00 */
[----:B------:R-:W-:Y:S01]  /*20d0*/  ULDC.64 UR4, c[0x4][0x268] ;  /* 0x01009a0000047ab9 */ /* 0x000fe20000000a00 */
[----:B------:R-:W-:Y:S01]  /*20e0*/  ULDC.64 UR6, c[0x4][0x10] ;  /* 0x0100040000067ab9 */ /* 0x000fe20000000a00 */
[----:B------:R-:W-:Y:S01]  /*20f0*/  IMAD.U32 R6, RZ, RZ, UR4 ;  /* 0x00000004ff067e24 */ /* 0x000fe2000f8e00ff */
[----:B------:R-:W-:Y:S01]  /*2100*/  ULDC UR4, c[0x0][0x24] ;  /* 0x0000090000047ab9 */ /* 0x000fe20000000800 */
[----:B------:R-:W-:Y:S01]  /*2110*/  MOV R7, UR5 ;  /* 0x0000000500077c02 */ /* 0x000fe20008000f00 */
[----:B------:R-:W0:Y:S01]  /*2120*/  LDC.64 R2, c[0x4][R2] ;  /* 0x0100000002027b82 */ /* 0x000e220000000a00 */
[----:B-1----:R-:W-:Y:S01]  /*2130*/  IMAD.X R5, RZ, RZ, UR4, P0 ;  /* 0x00000004ff057e24 */ /* 0x002fe200080e06ff */
[----:B------:R-:W-:Y:S01]  /*2140*/  MOV R10, UR6 ;  /* 0x00000006000a7c02 */ /* 0x000fe20008000f00 */
[----:B------:R-:W-:Y:S01]  /*2150*/  IMAD.U32 R11, RZ, RZ, UR7 ;  /* 0x00000007ff0b7e24 */ /* 0x000fe2000f8e00ff */
[----:B------:R-:W-:Y:S01]  /*2160*/  MOV R8, 0x74 ;  /* 0x0000007400087802 */ /* 0x000fe20000000f00 */
[----:B------:R-:W-:Y:S01]  /*2170*/  IMAD.MOV.U32 R12, RZ, RZ, 0x1 ;  /* 0x00000001ff0c7424 */ /* 0x000fe200078e00ff */
[----:B------:R-:W-:-:S07]  /*2180*/  MOV R13, RZ ;  /* 0x000000ff000d7202 */ /* 0x000fce0000000f00 */
[----:B------:R-:W-:-:S07]  /*2190*/  LEPC R20, `(.L_x_44355) ;  /* 0x000000001014794e */ /* 0x000fce0000000000 */
[----:B0-----:R-:W-:Y:S05]  /*21a0*/  CALL.ABS.NOINC R2 ;  /* 0x0000000002007343 */ /* 0x001fea0003c00000 */
.L_x_44355:
[----:B------:R-:W-:Y:S05]  /*21b0*/  EXIT ;  /* 0x000000000000794d */ /* 0x000fea0003800000 */
.L_x_44356:
        /* <DEDUP_REMOVED lines=12> */
.L_x_44693:


//--------------------- .text._ZN2at6native25_assert_async_cuda_kernelEPKN3c107complexIfEENS0_3MsgE --------------------------
	.section	.text._ZN2at6native25_assert_async_cuda_kernelEPKN3c107complexIfEENS0_3MsgE,"ax",@progbits
	.align	128
        .global         _ZN2at6native25_assert_async_cuda_kernelEPKN3c107complexIfEENS0_3MsgE
        .type           _ZN2at6native25_assert_async_cuda_kernelEPKN3c107complexIfEENS0_3MsgE,@function
        .size           _ZN2at6native25_assert_async_cuda_kernelEPKN3c107complexIfEENS0_3MsgE,(.L_x_44694 - _ZN2at6native25_assert_async_cuda_kernelEPKN3c107complexIfEENS0_3MsgE)
        .other          _ZN2at6native25_assert_async_cuda_kernelEPKN3c107complexIfEENS0_3MsgE,@"STO_CUDA_ENTRY STV_DEFAULT"
_ZN2at6native25_assert_async_cuda_kernelEPKN3c107complexIfEENS0_3MsgE:
.text._ZN2at6native25_assert_async_cuda_kernelEPKN3c107complexIfEENS0_3MsgE:
        /* <DEDUP_REMOVED lines=379> */
[----:B---3--:R-:W-:Y:S07]  /*17b0*/  STL.U8 [R1+0xba], R18 ;  /* 0x0000ba1201007387 */ /* 0x008fee0000100000 */
[----:B------:R-:W3:Y:S01]  /*17c0*/  LDC.U8 R26, c[0x0][0x2d6] ;  /* 0x0000b580ff1a7b82 */ /* 0x000ee20000000000 */
[----:B-----5:R-:W-:Y:S07]  /*17d0*/  STL.U8 [R1+0xbb], R20 ;  /* 0x0000bb1401007387 */ /* 0x020fee0000100000 */
[----:B------:R-:W5:Y:S01]  /*17e0*/  LDC.U8 R28, c[0x0][0x2d7] ;  /* 0x0000b5c0ff1c7b82 */ /* 0x000f620000000000 */
[----:B-1----:R-:W-:Y:S07]  /*17f0*/  STL.U8 [R1+0xbc], R22 ;  /* 0x0000bc1601007387 */ /* 0x002fee0000100000 */
[----:B------:R-:W1:Y:S01]  /*1800*/  LDC.U8 R5, c[0x0][0x2d8] ;  /* 0x0000b600ff057b82 */ /* 0x000e620000000000 */
[----:B0-----:R-:W-:Y:S07]  /*1810*/  STL.U8 [R1+0xbd], R24 ;  /* 0x0000bd1801007387 */ /* 0x001fee0000100000 */
        /* <DEDUP_REMOVED lines=16> */
[----:B------:R-:W0:Y:S01]  /*1920*/  LDC.64 R2, c[0x0][0x210] ;  /* 0x00008400ff027b82 */ /* 0x000e220000000a00 */
[----:B---3--:R-:W-:Y:S04]  /*1930*/  STL.U8 [R1+0xc6], R17 ;  /* 0x0000c61101007387 */ /* 0x008fe80000100000 */
[----:B-----5:R-:W-:Y:S03]  /*1940*/  STL.U8 [R1+0xc7], R19 ;  /* 0x0000c71301007387 */ /* 0x020fe60000100000 */
[----:B------:R-:W3:Y:S01]  /*1950*/  LDC.U8 R4, c[0x0][0x2e1] ;  /* 0x0000b840ff047b82 */ /* 0x000ee20000000000 */
[----:B-1----:R-:W-:Y:S07]  /*1960*/  STL.U8 [R1+0xc8], R21 ;  /* 0x0000c81501007387 */ /* 0x002fee0000100000 */
[----:B------:R-:W1:Y:S01]  /*1970*/  LDC.U8 R6, c[0x0][0x2e2] ;  /* 0x0000b880ff067b82 */ /* 0x000e620000000000 */
[----:B0-----:R-:W5:Y:S07]  /*1980*/  LDG.E R0, desc[UR4][R2.64] ;  /* 0x0000000402007981 */ /* 0x001f6e000c1e1900 */
[----:B------:R-:W0:Y:S01]  /*1990*/  LDC.U8 R8, c[0x0][0x2e3] ;  /* 0x0000b8c0ff087b82 */ /* 0x000e220000000000 */
[----:B------:R-:W-:-:S07]  /*19a0*/  ULDC UR6, c[0x0][0x20] ;  /* 0x0000080000067ab9 */ /* 0x000fce0000000800 */
[----:B------:R-:W4:Y:S01]  /*19b0*/  LDC.U8 R10, c[0x0][0x2e4] ;  /* 0x0000b900ff0a7b82 */ /* 0x000f220000000000 */
[----:B---3--:R3:W-:Y:S07]  /*19c0*/  STL.U8 [R1+0xc9], R4 ;  /* 0x0000c90401007387 */ /* 0x0087ee0000100000 */
[----:B------:R-:W3:Y:S01]  /*19d0*/  LDC.U8 R12, c[0x0][0x2e5] ;  /* 0x0000b940ff0c7b82 */ /* 0x000ee20000000000 */
[----:B-1----:R1:W-:Y:S07]  /*19e0*/  STL.U8 [R1+0xca], R6 ;  /* 0x0000ca0601007387 */ /* 0x0023ee0000100000 */
[----:B--2---:R-:W2:Y:S01]  /*19f0*/  LDC.U8 R14, c[0x0][0x2e6] ;  /* 0x0000b980ff0e7b82 */ /* 0x004ea20000000000 */
[----:B0-----:R0:W-:Y:S07]  /*1a00*/  STL.U8 [R1+0xcb], R8 ;  /* 0x0000cb0801007387 */ /* 0x0011ee0000100000 */
[----:B----4-:R-:W4:Y:S01]  /*1a10*/  LDC.U8 R16, c[0x0][0x2e7] ;  /* 0x0000b9c0ff107b82 */ /* 0x010f220000000000 */
[----:B------:R0:W-:Y:S04]  /*1a20*/  STL.U8 [R1+0xcc], R10 ;  /* 0x0000cc0a01007387 */ /* 0x0001e80000100000 */
[----:B---3--:R3:W-:Y:S03]  /*1a30*/  STL.U8 [R1+0xcd], R12 ;  /* 0x0000cd0c01007387 */ /* 0x0087e60000100000 */
[----:B------:R-:W1:Y:S01]  /*1a40*/  LDC.U8 R4, c[0x0][0x2ec] ;  /* 0x0000bb00ff047b82 */ /* 0x000e620000000000 */
[----:B--2---:R2:W-:Y:S07]  /*1a50*/  STL.U8 [R1+0xce], R14 ;  /* 0x0000ce0e01007387 */ /* 0x0045ee0000100000 */
[----:B------:R-:W0:Y:S01]  /*1a60*/  LDC.U8 R18, c[0x0][0x2e8] ;  /* 0x0000ba00ff127b82 */ /* 0x000e220000000000 */
[----:B----4-:R4:W-:Y:S07]  /*1a70*/  STL.U8 [R1+0xcf], R16 ;  /* 0x0000cf1001007387 */ /* 0x0109ee0000100000 */
[----:B------:R-:W3:Y:S08]  /*1a80*/  LDC.U8 R20, c[0x0][0x2e9] ;  /* 0x0000ba40ff147b82 */ /* 0x000ef00000000000 */
[----:B------:R-:W2:Y:S01]  /*1a90*/  LDC.U8 R22, c[0x0][0x2ea] ;  /* 0x0000ba80ff167b82 */ /* 0x000ea20000000000 */
[----:B-1----:R1:W-:Y:S07]  /*1aa0*/  STL.U8 [R1+0xd4], R4 ;  /* 0x0000d40401007387 */ /* 0x0023ee0000100000 */
[----:B------:R-:W4:Y:S01]  /*1ab0*/  LDC.U8 R24, c[0x0][0x2eb] ;  /* 0x0000bac0ff187b82 */ /* 0x000f220000000000 */
[----:B0-----:R-:W-:Y:S07]  /*1ac0*/  STL.U8 [R1+0xd0], R18 ;  /* 0x0000d01201007387 */ /* 0x001fee0000100000 */
[----:B------:R-:W0:Y:S01]  /*1ad0*/  LDC.U8 R26, c[0x0][0x2ed] ;  /* 0x0000bb40ff1a7b82 */ /* 0x000e220000000000 */
[----:B---3--:R-:W-:Y:S07]  /*1ae0*/  STL.U8 [R1+0xd1], R20 ;  /* 0x0000d11401007387 */ /* 0x008fee0000100000 */
[----:B------:R-:W3:Y:S01]  /*1af0*/  LDC.U8 R6, c[0x0][0x2ee] ;  /* 0x0000bb80ff067b82 */ /* 0x000ee20000000000 */
[----:B--2---:R-:W-:Y:S07]  /*1b00*/  STL.U8 [R1+0xd2], R22 ;  /* 0x0000d21601007387 */ /* 0x004fee0000100000 */
[----:B------:R-:W2:Y:S01]  /*1b10*/  LDC.U8 R8, c[0x0][0x2ef] ;  /* 0x0000bbc0ff087b82 */ /* 0x000ea20000000000 */
[----:B----4-:R-:W-:Y:S07]  /*1b20*/  STL.U8 [R1+0xd3], R24 ;  /* 0x0000d31801007387 */ /* 0x010fee0000100000 */
[----:B------:R-:W4:Y:S01]  /*1b30*/  LDC.U8 R10, c[0x0][0x2f0] ;  /* 0x0000bc00ff0a7b82 */ /* 0x000f220000000000 */
[----:B0-----:R-:W-:Y:S07]  /*1b40*/  STL.U8 [R1+0xd5], R26 ;  /* 0x0000d51a01007387 */ /* 0x001fee0000100000 */
[----:B------:R-:W0:Y:S01]  /*1b50*/  LDC.U8 R12, c[0x0][0x2f1] ;  /* 0x0000bc40ff0c7b82 */ /* 0x000e220000000000 */
[----:B---3--:R3:W-:Y:S07]  /*1b60*/  STL.U8 [R1+0xd6], R6 ;  /* 0x0000d60601007387 */ /* 0x0087ee0000100000 */
[----:B------:R-:W1:Y:S01]  /*1b70*/  LDC.U8 R14, c[0x0][0x2f2] ;  /* 0x0000bc80ff0e7b82 */ /* 0x000e620000000000 */
[----:B--2---:R2:W-:Y:S07]  /*1b80*/  STL.U8 [R1+0xd7], R8 ;  /* 0x0000d70801007387 */ /* 0x0045ee0000100000 */
[----:B------:R-:W3:Y:S01]  /*1b90*/  LDC.U8 R28, c[0x0][0x2f3] ;  /* 0x0000bcc0ff1c7b82 */ /* 0x000ee20000000000 */
[----:B----4-:R4:W-:Y:S07]  /*1ba0*/  STL.U8 [R1+0xd8], R10 ;  /* 0x0000d80a01007387 */ /* 0x0109ee0000100000 */
[----:B------:R-:W2:Y:S01]  /*1bb0*/  LDC.U8 R16, c[0x0][0x2f4] ;  /* 0x0000bd00ff107b82 */ /* 0x000ea20000000000 */
[----:B0-----:R0:W-:Y:S07]  /*1bc0*/  STL.U8 [R1+0xd9], R12 ;  /* 0x0000d90c01007387 */ /* 0x0011ee0000100000 */
[----:B------:R-:W4:Y:S01]  /*1bd0*/  LDC.U8 R5, c[0x0][0x2f5] ;  /* 0x0000bd40ff057b82 */ /* 0x000f220000000000 */
[----:B-1----:R-:W-:Y:S07]  /*1be0*/  STL.U8 [R1+0xda], R14 ;  /* 0x0000da0e01007387 */ /* 0x002fee0000100000 */
[----:B------:R-:W1:Y:S01]  /*1bf0*/  LDC.U8 R7, c[0x0][0x2f6] ;  /* 0x0000bd80ff077b82 */ /* 0x000e620000000000 */
[----:B---3--:R-:W-:Y:S07]  /*1c00*/  STL.U8 [R1+0xdb], R28 ;  /* 0x0000db1c01007387 */ /* 0x008fee0000100000 */
[----:B------:R-:W3:Y:S01]  /*1c10*/  LDC.U8 R9, c[0x0][0x2f7] ;  /* 0x0000bdc0ff097b82 */ /* 0x000ee20000000000 */
[----:B--2---:R-:W-:Y:S07]  /*1c20*/  STL.U8 [R1+0xdc], R16 ;  /* 0x0000dc1001007387 */ /* 0x004fee0000100000 */
[----:B------:R-:W2:Y:S01]  /*1c30*/  LDC.U8 R11, c[0x0][0x2f8] ;  /* 0x0000be00ff0b7b82 */ /* 0x000ea20000000000 */
[----:B----4-:R-:W-:Y:S07]  /*1c40*/  STL.U8 [R1+0xdd], R5 ;  /* 0x0000dd0501007387 */ /* 0x010fee0000100000 */
        /* <DEDUP_REMOVED lines=15> */
[----:B----4-:R-:W-:Y:S04]  /*1d40*/  STL.U8 [R1+0xe5], R21 ;  /* 0x0000e51501007387 */ /* 0x010fe80000100000 */
[----:B-1----:R-:W-:Y:S03]  /*1d50*/  STL.U8 [R1+0xe6], R23 ;  /* 0x0000e61701007387 */ /* 0x002fe60000100000 */
[----:B------:R-:W1:Y:S01]  /*1d60*/  LDC.U8 R6, c[0x0][0x301] ;  /* 0x0000c040ff067b82 */ /* 0x000e620000000000 */
[----:B---3--:R-:W-:Y:S07]  /*1d70*/  STL.U8 [R1+0xe7], R25 ;  /* 0x0000e71901007387 */ /* 0x008fee0000100000 */
[----:B------:R-:W3:Y:S01]  /*1d80*/  LDC.U8 R8, c[0x0][0x302] ;  /* 0x0000c080ff087b82 */ /* 0x000ee20000000000 */
[----:B--2---:R2:W-:Y:S07]  /*1d90*/  STL.U8 [R1+0xe8], R4 ;  /* 0x0000e80401007387 */ /* 0x0045ee0000100000 */
[----:B------:R-:W4:Y:S08]  /*1da0*/  LDC.U8 R10, c[0x0][0x303] ;  /* 0x0000c0c0ff0a7b82 */ /* 0x000f300000000000 */
[----:B0-----:R-:W0:Y:S01]  /*1db0*/  LDC.U8 R12, c[0x0][0x304] ;  /* 0x0000c100ff0c7b82 */ /* 0x001e220000000000 */
[----:B-1----:R1:W-:Y:S01]  /*1dc0*/  STL.U8 [R1+0xe9], R6 ;  /* 0x0000e90601007387 */ /* 0x0023e20000100000 */
[----:B--2---:R-:W-:-:S06]  /*1dd0*/  IADD3 R4, P0, R1, UR6, RZ ;  /* 0x0000000601047c10 */ /* 0x004fcc000ff1e0ff */
[----:B------:R-:W2:Y:S01]  /*1de0*/  LDC.U8 R14, c[0x0][0x305] ;  /* 0x0000c140ff0e7b82 */ /* 0x000ea20000000000 */
[----:B---3--:R1:W-:Y:S07]  /*1df0*/  STL.U8 [R1+0xea], R8 ;  /* 0x0000ea0801007387 */ /* 0x0083ee0000100000 */
[----:B------:R-:W3:Y:S01]  /*1e00*/  LDC.U8 R16, c[0x0][0x306] ;  /* 0x0000c180ff107b82 */ /* 0x000ee20000000000 */
[----:B----4-:R1:W-:Y:S07]  /*1e10*/  STL.U8 [R1+0xeb], R10 ;  /* 0x0000eb0a01007387 */ /* 0x0103ee0000100000 */
[----:B------:R-:W4:Y:S01]  /*1e20*/  LDC.U8 R18, c[0x0][0x307] ;  /* 0x0000c1c0ff127b82 */ /* 0x000f220000000000 */
[----:B0-----:R1:W-:Y:S07]  /*1e30*/  STL.U8 [R1+0xec], R12 ;  /* 0x0000ec0c01007387 */ /* 0x0013ee0000100000 */
[----:B------:R-:W0:Y:S01]  /*1e40*/  LDC.U8 R20, c[0x0][0x308] ;  /* 0x0000c200ff147b82 */ /* 0x000e220000000000 */
[----:B-----5:R-:W-:Y:S01]  /*1e50*/  FSETP.NEU.FTZ.AND P1, PT, R0, RZ, PT ;  /* 0x000000ff0000720b */ /* 0x020fe20003f3d000 */
[----:B--2---:R1:W-:Y:S06]  /*1e60*/  STL.U8 [R1+0xed], R14 ;  /* 0x0000ed0e01007387 */ /* 0x0043ec0000100000 */
[----:B------:R-:W2:Y:S01]  /*1e70*/  LDC.U8 R22, c[0x0][0x309] ;  /* 0x0000c240ff167b82 */ /* 0x000ea20000000000 */
[----:B---3--:R1:W-:Y:S07]  /*1e80*/  STL.U8 [R1+0xee], R16 ;  /* 0x0000ee1001007387 */ /* 0x0083ee0000100000 */
[----:B------:R-:W3:Y:S01]  /*1e90*/  LDC.U8 R24, c[0x0][0x30a] ;  /* 0x0000c280ff187b82 */ /* 0x000ee20000000000 */
[----:B----4-:R1:W-:Y:S07]  /*1ea0*/  STL.U8 [R1+0xef], R18 ;  /* 0x0000ef1201007387 */ /* 0x0103ee0000100000 */
[----:B------:R-:W4:Y:S01]  /*1eb0*/  LDC.U8 R26, c[0x0][0x30b] ;  /* 0x0000c2c0ff1a7b82 */ /* 0x000f220000000000 */
[----:B0-----:R1:W-:Y:S07]  /*1ec0*/  STL.U8 [R1+0xf0], R20 ;  /* 0x0000f01401007387 */ /* 0x0013ee0000100000 */
[----:B------:R-:W0:Y:S01]  /*1ed0*/  LDC.U8 R28, c[0x0][0x30c] ;  /* 0x0000c300ff1c7b82 */ /* 0x000e220000000000 */
[----:B--2---:R1:W-:Y:S07]  /*1ee0*/  STL.U8 [R1+0xf1], R22 ;  /* 0x0000f11601007387 */ /* 0x0043ee0000100000 */
        /* <DEDUP_REMOVED lines=21> */
[----:B0-----:R1:W-:Y:S04]  /*2040*/  STL.U8 [R1+0xfc], R19 ;  /* 0x0000fc1301007387 */ /* 0x0013e80000100000 */
[----:B--2---:R1:W-:Y:S04]  /*2050*/  STL.U8 [R1+0xfd], R21 ;  /* 0x0000fd1501007387 */ /* 0x0043e80000100000 */
[----:B---3--:R1:W-:Y:S04]  /*2060*/  STL.U8 [R1+0xfe], R23 ;  /* 0x0000fe1701007387 */ /* 0x0083e80000100000 */
[----:B----4-:R1:W-:Y:S01]  /*2070*/  STL.U8 [R1+0xff], R25 ;  /* 0x0000ff1901007387 */ /* 0x0103e20000100000 */
[----:B------:R-:W-:Y:S05]  /*2080*/  @P1 EXIT ;  /* 0x000000000000194d */ /* 0x000fea0003800000 */
[----:B------:R-:W2:Y:S02]  /*2090*/  LDG.E R2, desc[UR4][R2.64+0x4] ;  /* 0x0000040402027981 */ /* 0x000ea4000c1e1900 */
[----:B--2---:R-:W-:-:S13]  /*20a0*/  FSETP.NEU.FTZ.AND P1, PT, R2, RZ, PT ;  /* 0x000000ff0200720b */ /* 0x004fda0003f3d000 */
[----:B------:R-:W-:Y:S05]  /*20b0*/  @P1 EXIT ;  /* 0x000000000000194d */ /* 0x000fea0003800000 */
[----:B------:R-:W-:Y:S01]  /*20c0*/  MOV R2, 0x0 ;  /* 0x0000000000027802 */ /* 0x000fe20000000f00 */
[----:B------:R-:W-:Y:S01]  /*20d0*/  ULDC.64 UR4, c[0x4][0x268] ;  /* 0x01009a0000047ab9 */ /* 0x000fe20000000a00 */
[----:B------:R-:W-:Y:S01]  /*20e0*/  ULDC.64 UR6, c[0x4][0x8] ;  /* 0x0100020000067ab9 */ /* 0x000fe20000000a00 */
[----:B-1----:R-:W-:Y:S01]  /*20f0*/  IMAD.U32 R6, RZ, RZ, UR4 ;  /* 0x00000004ff067e24 */ /* 0x002fe2000f8e00ff */
[----:B------:R-:W-:Y:S01]  /*2100*/  ULDC UR4, c[0x0][0x24] ;  /* 0x0000090000047ab9 */ /* 0x000fe20000000800 */
[----:B------:R-:W-:Y:S01]  /*2110*/  HFMA2.MMA R8, -RZ, RZ, 0, 6.735324859619140625e-06 ;  /* 0x00000071ff087435 */ /* 0x000fe200000001ff */
        /* <DEDUP_REMOVED lines=9> */
.L_x_44357:
[----:B------:R-:W-:Y:S05]  /*21b0*/  EXIT ;  /* 0x000000000000794d */ /* 0x000fea0003800000 */
.L_x_44358:
        /* <DEDUP_REMOVED lines=12> */
.L_x_44694:


//--------------------- .nv.global.init           --------------------------
	.section	.nv.global.init,"aw",@progbits
.nv.global.init:
	.type		$str$10,@object
	.size		$str$10,(__unnamed_35 - $str$10)
$str$10:
        /*0000*/ 	.byte	0x66, 0x61, 0x6c, 0x73, 0x65, 0x00
	.type		__unnamed_35,@object
	.size		__unnamed_35,(__unnamed_3 - __unnamed_35)
__unnamed_35:
        /*0006*/ 	.byte	0x66, 0x65, 0x74, 0x63, 0x68, 0x5f, 0x61, 0x6e, 0x64, 0x5f, 0x63, 0x61, 0x73, 0x74, 0x00
	.type		__unnamed_3,@object
	.size		__unnamed_3,(__unnamed_19 - __unnamed_3)
__unnamed_3:
        /*0015*/ 	.byte	0x66, 0x65, 0x74, 0x63, 0x68, 0x5f, 0x61, 0x6e, 0x64, 0x5f, 0x63, 0x61, 0x73, 0x74, 0x00
	.type		__unnamed_19,@object
	.size		__unnamed_19,(__unnamed_11 - __unnamed_19)
__unnamed_19:
        /*0024*/ 	.byte	0x66, 0x65, 0x74, 0x63, 0x68, 0x5f, 0x61, 0x6e, 0x64, 0x5f, 0x63, 0x61, 0x73, 0x74, 0x00
	.type		__unnamed_11,@object
	.size		__unnamed_11,(__unnamed_27 - __unnamed_11)
__unnamed_11:
        /*0033*/ 	.byte	0x66, 0x65, 0x74, 0x63, 0x68, 0x5f, 0x61, 0x6e, 0x64, 0x5f, 0x63, 0x61, 0x73, 0x74, 0x00
	.type		__unnamed_27,@object
	.size		__unnamed_27,(__unnamed_15 - __unnamed_27)
__unnamed_27:
        /*0042*/ 	.byte	0x66, 0x65, 0x74, 0x63, 0x68, 0x5f, 0x61, 0x6e, 0x64, 0x5f, 0x63, 0x61, 0x73, 0x74, 0x00
	.type		__unnamed_15,@object
	.size		__unnamed_15,(__unnamed_31 - __unnamed_15)
__unnamed_15:
        /*0051*/ 	.byte	0x66, 0x65, 0x74, 0x63, 0x68, 0x5f, 0x61, 0x6e, 0x64, 0x5f, 0x63, 0x61, 0x73, 0x74, 0x00
	.type		__unnamed_31,@object
	.size		__unnamed_31,(__unnamed_7 - __unnamed_31)
__unnamed_31:
        /*0060*/ 	.byte	0x66, 0x65, 0x74, 0x63, 0x68, 0x5f, 0x61, 0x6e, 0x64, 0x5f, 0x63, 0x61, 0x73, 0x74, 0x00
	.type		__unnamed_7,@object
	.size		__unnamed_7,(__unnamed_23 - __unnamed_7)
__unnamed_7:
        /*006f*/ 	.byte	0x63, 0x61, 0x73, 0x74, 0x5f, 0x61, 0x6e, 0x64, 0x5f, 0x73, 0x74, 0x6f, 0x72, 0x65, 0x00
	.type		__unnamed_23,@object
	.size		__unnamed_23,(__unnamed_33 - __unnamed_23)
__unnamed_23:
        /*007e*/ 	.byte	0x66, 0x65, 0x74, 0x63, 0x68, 0x5f, 0x61, 0x6e, 0x64, 0x5f, 0x63, 0x61, 0x73, 0x74, 0x00
	.type		__unnamed_33,@object
	.size		__unnamed_33,(__unnamed_17 - __unnamed_33)
__unnamed_33:
        /*008d*/ 	.byte	0x66, 0x65, 0x74, 0x63, 0x68, 0x5f, 0x61, 0x6e, 0x64, 0x5f, 0x63, 0x61, 0x73, 0x74, 0x00
	.type		__unnamed_17,@object
	.size		__unnamed_17,(__unnamed_9 - __unnamed_17)
__unnamed_17:
        /*009c*/ 	.byte	0x66, 0x65, 0x74, 0x63, 0x68, 0x5f, 0x61, 0x6e, 0x64, 0x5f, 0x63, 0x61, 0x73, 0x74, 0x00
	.type		__unnamed_9,@object
	.size		__unnamed_9,(__unnamed_25 - __unnamed_9)
__unnamed_9:
        /*00ab*/ 	.byte	0x63, 0x61, 0x73, 0x74, 0x5f, 0x61, 0x6e, 0x64, 0x5f, 0x73, 0x74, 0x6f, 0x72, 0x65, 0x00
	.type		__unnamed_25,@object
	.size		__unnamed_25,(__unnamed_13 - __unnamed_25)
__unnamed_25:
        /*00ba*/ 	.byte	0x66, 0x65, 0x74, 0x63, 0x68, 0x5f, 0x61, 0x6e, 0x64, 0x5f, 0x63, 0x61, 0x73, 0x74, 0x00
	.type		__unnamed_13,@object
	.size		__unnamed_13,(__unnamed_29 - __unnamed_13)
__unnamed_13:
        /*00c9*/ 	.byte	0x66, 0x65, 0x74, 0x63, 0x68, 0x5f, 0x61, 0x6e, 0x64, 0x5f, 0x63, 0x61, 0x73, 0x74, 0x00
	.type		__unnamed_29,@object
	.size		__unnamed_29,(__unnamed_37 - __unnamed_29)
__unnamed_29:
        /*00d8*/ 	.byte	0x66, 0x65, 0x74, 0x63, 0x68, 0x5f, 0x61, 0x6e, 0x64, 0x5f, 0x63, 0x61, 0x73, 0x74, 0x00
	.type		__unnamed_37,@object
	.size		__unnamed_37,(__unnamed_5 - __unnamed_37)
__unnamed_37:
        /*00e7*/ 	.byte	0x66, 0x65, 0x74, 0x63, 0x68, 0x5f, 0x61, 0x6e, 0x64, 0x5f, 0x63, 0x61, 0x73, 0x74, 0x00
	.type		__unnamed_5,@object
	.size		__unnamed_5,(__unnamed_21 - __unnamed_5)
__unnamed_5:
        /*00f6*/ 	.byte	0x63, 0x61, 0x73, 0x74, 0x5f, 0x61, 0x6e, 0x64, 0x5f, 0x73, 0x74, 0x6f, 0x72, 0x65, 0x00
	.type		__unnamed_21,@object
	.size		__unnamed_21,(__unnamed_34 - __unnamed_21)
__unnamed_21:
        /*0105*/ 	.byte	0x66, 0x65, 0x74, 0x63, 0x68, 0x5f, 0x61, 0x6e, 0x64, 0x5f, 0x63, 0x61, 0x73, 0x74, 0x00
	.type		__unnamed_34,@object
	.size		__unnamed_34,(__unnamed_18 - __unnamed_34)
__unnamed_34:
        /*0114*/ 	.byte	0x63, 0x61, 0x73, 0x74, 0x5f, 0x61, 0x6e, 0x64, 0x5f, 0x73, 0x74, 0x6f, 0x72, 0x65, 0x00
	.type		__unnamed_18,@object
	.size		__unnamed_18,(__unnamed_10 - __unnamed_18)
__unnamed_18:
        /*0123*/ 	.byte	0x63, 0x61, 0x73, 0x74, 0x5f, 0x61, 0x6e, 0x64, 0x5f, 0x73, 0x74, 0x6f, 0x72, 0x65, 0x00
	.type		__unnamed_10,@object
	.size		__unnamed_10,(__unnamed_26 - __unnamed_10)
__unnamed_10:
        /*0132*/ 	.byte	0x63, 0x61, 0x73, 0x74, 0x5f, 0x61, 0x6e, 0x64, 0x5f, 0x73, 0x74, 0x6f, 0x72, 0x65, 0x00
	.type		__unnamed_26,@object
	.size		__unnamed_26,(__unnamed_14 - __unnamed_26)
__unnamed_26:
        /*0141*/ 	.byte	0x63, 0x61, 0x73, 0x74, 0x5f, 0x61, 0x6e, 0x64, 0x5f, 0x73, 0x74, 0x6f, 0x72, 0x65, 0x00
	.type		__unnamed_14,@object
	.size		__unnamed_14,(__unnamed_30 - __unnamed_14)
__unnamed_14:
        /*0150*/ 	.byte	0x63, 0x61, 0x73, 0x74, 0x5f, 0x61, 0x6e, 0x64, 0x5f, 0x73, 0x74, 0x6f, 0x72, 0x65, 0x00
	.type		__unnamed_30,@object
	.size		__unnamed_30,(__unnamed_38 - __unnamed_30)
__unnamed_30:
        /*015f*/ 	.byte	0x63, 0x61, 0x73, 0x74, 0x5f, 0x61, 0x6e, 0x64, 0x5f, 0x73, 0x74, 0x6f, 0x72, 0x65, 0x00
	.type		__unnamed_38,@object
	.size		__unnamed_38,(__unnamed_6 - __unnamed_38)
__unnamed_38:
        /*016e*/ 	.byte	0x63, 0x61, 0x73, 0x74, 0x5f, 0x61, 0x6e, 0x64, 0x5f, 0x73, 0x74, 0x6f, 0x72, 0x65, 0x00
	.type		__unnamed_6,@object
	.size		__unnamed_6,(__unnamed_22 - __unnamed_6)
__unnamed_6:
        /*017d*/ 	.byte	0x66, 0x65, 0x74, 0x63, 0x68, 0x5f, 0x61, 0x6e, 0x64, 0x5f, 0x63, 0x61, 0x73, 0x74, 0x00
	.type		__unnamed_22,@object
	.size		__unnamed_22,(__unnamed_12 - __unnamed_22)
__unnamed_22:
        /*018c*/ 	.byte	0x63, 0x61, 0x73, 0x74, 0x5f, 0x61, 0x6e, 0x64, 0x5f, 0x73, 0x74, 0x6f, 0x72, 0x65, 0x00
	.type		__unnamed_12,@object
	.size		__unnamed_12,(__unnamed_28 - __unnamed_12)
__unnamed_12:
        /*019b*/ 	.byte	0x63, 0x61, 0x73, 0x74, 0x5f, 0x61, 0x6e, 0x64, 0x5f, 0x73, 0x74, 0x6f, 0x72, 0x65, 0x00
	.type		__unnamed_28,@object
	.size		__unnamed_28,(__unnamed_36 - __unnamed_28)
__unnamed_28:
        /*01aa*/ 	.byte	0x63, 0x61, 0x73, 0x74, 0x5f, 0x61, 0x6e, 0x64, 0x5f, 0x73, 0x74, 0x6f, 0x72, 0x65, 0x00
	.type		__unnamed_36,@object
	.size		__unnamed_36,(__unnamed_4 - __unnamed_36)
__unnamed_36:
        /*01b9*/ 	.byte	0x63, 0x61, 0x73, 0x74, 0x5f, 0x61, 0x6e, 0x64, 0x5f, 0x73, 0x74, 0x6f, 0x72, 0x65, 0x00
	.type		__unnamed_4,@object
	.size		__unnamed_4,(__unnamed_20 - __unnamed_4)
__unnamed_4:
        /*01c8*/ 	.byte	0x66, 0x65, 0x74, 0x63, 0x68, 0x5f, 0x61, 0x6e, 0x64, 0x5f, 0x63, 0x61, 0x73, 0x74, 0x00
	.type		__unnamed_20,@object
	.size		__unnamed_20,(__unnamed_16 - __unnamed_20)
__unnamed_20:
        /*01d7*/ 	.byte	0x63, 0x61, 0x73, 0x74, 0x5f, 0x61, 0x6e, 0x64, 0x5f, 0x73, 0x74, 0x6f, 0x72, 0x65, 0x00
	.type		__unnamed_16,@object
	.size		__unnamed_16,(__unnamed_32 - __unnamed_16)
__unnamed_16:
        /*01e6*/ 	.byte	0x63, 0x61, 0x73, 0x74, 0x5f, 0x61, 0x6e, 0x64, 0x5f, 0x73, 0x74, 0x6f, 0x72, 0x65, 0x00
	.type		__unnamed_32,@object
	.size		__unnamed_32,(__unnamed_8 - __unnamed_32)
__unnamed_32:
        /*01f5*/ 	.byte	0x63, 0x61, 0x73, 0x74, 0x5f, 0x61, 0x6e, 0x64, 0x5f, 0x73, 0x74, 0x6f, 0x72, 0x65, 0x00
	.type		__unnamed_8,@object
	.size		__unnamed_8,(__unnamed_24 - __unnamed_8)
__unnamed_8:
        /*0204*/ 	.byte	0x66, 0x65, 0x74, 0x63, 0x68, 0x5f, 0x61, 0x6e, 0x64, 0x5f, 0x63, 0x61, 0x73, 0x74, 0x00
	.type		__unnamed_24,@object
	.size		__unnamed_24,(__unnamed_43 - __unnamed_24)
__unnamed_24:
        /*0213*/ 	.byte	0x63, 0x61, 0x73, 0x74, 0x5f, 0x61, 0x6e, 0x64, 0x5f, 0x73, 0x74, 0x6f, 0x72, 0x65, 0x00
	.type		__unnamed_43,@object
	.size		__unnamed_43,(__unnamed_47 - __unnamed_43)
__unnamed_43:
        /*0222*/ 	.byte	0x5f, 0x61, 0x73, 0x73, 0x65, 0x72, 0x74, 0x5f, 0x61, 0x73, 0x79, 0x6e, 0x63, 0x5f, 0x63, 0x75
        /*0232*/ 	.byte	0x64, 0x61, 0x5f, 0x6b, 0x65, 0x72, 0x6e, 0x65, 0x6c, 0x00
	.type		__unnamed_47,@object
	.size		__unnamed_47,(__unnamed_39 - __unnamed_47)
__unnamed_47:
        /*023c*/ 	.byte	0x5f, 0x61, 0x73, 0x73, 0x65, 0x72, 0x74, 0x5f, 0x61, 0x73, 0x79, 0x6e, 0x63, 0x5f, 0x63, 0x75
        /*024c*/ 	.byte	0x64, 0x61, 0x5f, 0x6b, 0x65, 0x72, 0x6e, 0x65, 0x6c, 0x00
	.type		__unnamed_39,@object
	.size		__unnamed_39,(__unnamed_1 - __unnamed_39)
__unnamed_39:
        /*0256*/ 	.byte	0x5f, 0x61, 0x73, 0x73, 0x65, 0x72, 0x74, 0x5f, 0x61, 0x73, 0x79, 0x6e, 0x63, 0x5f, 0x63, 0x75
        /*0266*/ 	.byte	0x64, 0x61, 0x5f, 0x6b, 0x65, 0x72, 0x6e, 0x65, 0x6c, 0x00
	.type		__unnamed_1,@object
	.size		__unnamed_1,(__unnamed_41 - __unnamed_1)
__unnamed_1:
        /*0270*/ 	.byte	0x5f, 0x61, 0x73, 0x73, 0x65, 0x72, 0x74, 0x5f, 0x61, 0x73, 0x79, 0x6e, 0x63, 0x5f, 0x63, 0x75
        /*0280*/ 	.byte	0x64, 0x61, 0x5f, 0x6b, 0x65, 0x72, 0x6e, 0x65, 0x6c, 0x00
	.type		__unnamed_41,@object
	.size		__unnamed_41,(__unnamed_45 - __unnamed_41)
__unnamed_41:
        /*028a*/ 	.byte	0x5f, 0x61, 0x73, 0x73, 0x65, 0x72, 0x74, 0x5f, 0x61, 0x73, 0x79, 0x6e, 0x63, 0x5f, 0x63, 0x75
        /*029a*/ 	.byte	0x64, 0x61, 0x5f, 0x6b, 0x65, 0x72, 0x6e, 0x65, 0x6c, 0x00
	.type		__unnamed_45,@object
	.size		__unnamed_45,(__unnamed_2 - __unnamed_45)
__unnamed_45:
        /*02a4*/ 	.byte	0x5f, 0x61, 0x73, 0x73, 0x65, 0x72, 0x74, 0x5f, 0x61, 0x73, 0x79, 0x6e, 0x63, 0x5f, 0x63, 0x75
        /*02b4*/ 	.byte	0x64, 0x61, 0x5f, 0x6b, 0x65, 0x72, 0x6e, 0x65, 0x6c, 0x00
	.type		__unnamed_2,@object
	.size		__unnamed_2,(__unnamed_42 - __unnamed_2)
__unnamed_2:
        /*02be*/ 	.byte	0x5f, 0x61, 0x73, 0x73, 0x65, 0x72, 0x74, 0x5f, 0x61, 0x73, 0x79, 0x6e, 0x63, 0x5f, 0x63, 0x75
        /*02ce*/ 	.byte	0x64, 0x61, 0x5f, 0x6b, 0x65, 0x72, 0x6e, 0x65, 0x6c, 0x00
	.type		__unnamed_42,@object
	.size		__unnamed_42,(__unnamed_46 - __unnamed_42)
__unnamed_42:
        /*02d8*/ 	.byte	0x5f, 0x61, 0x73, 0x73, 0x65, 0x72, 0x74, 0x5f, 0x61, 0x73, 0x79, 0x6e, 0x63, 0x5f, 0x63, 0x75
        /*02e8*/ 	.byte	0x64, 0x61, 0x5f, 0x6b, 0x65, 0x72, 0x6e, 0x65, 0x6c, 0x00
	.type		__unnamed_46,@object
	.size		__unnamed_46,(__unnamed_44 - __unnamed_46)
__unnamed_46:
        /*02f2*/ 	.byte	0x5f, 0x61, 0x73, 0x73, 0x65, 0x72, 0x74, 0x5f, 0x61, 0x73, 0x79, 0x6e, 0x63, 0x5f, 0x63, 0x75
        /*0302*/ 	.byte	0x64, 0x61, 0x5f, 0x6b, 0x65, 0x72, 0x6e, 0x65, 0x6c, 0x00
	.type		__unnamed_44,@object
	.size		__unnamed_44,(__unnamed_48 - __unnamed_44)
__unnamed_44:
        /*030c*/ 	.byte	0x5f, 0x61, 0x73, 0x73, 0x65, 0x72, 0x74, 0x5f, 0x61, 0x73, 0x79, 0x6e, 0x63, 0x5f, 0x63, 0x75
        /*031c*/ 	.byte	0x64, 0x61, 0x5f, 0x6b, 0x65, 0x72, 0x6e, 0x65, 0x6c, 0x00
	.type		__unnamed_48,@object
	.size		__unnamed_48,(__unnamed_40 - __unnamed_48)
__unnamed_48:
        /*0326*/ 	.byte	0x5f, 0x61, 0x73, 0x73, 0x65, 0x72, 0x74, 0x5f, 0x61, 0x73, 0x79, 0x6e, 0x63, 0x5f, 0x63, 0x75
        /*0336*/ 	.byte	0x64, 0x61, 0x5f, 0x6b, 0x65, 0x72, 0x6e, 0x65, 0x6c, 0x00
	.type		__unnamed_40,@object
	.size		__unnamed_40,($str - __unnamed_40)
__unnamed_40:
        /*0340*/ 	.byte	0x5f, 0x61, 0x73, 0x73, 0x65, 0x72, 0x74, 0x5f, 0x61, 0x73, 0x79, 0x6e, 0x63, 0x5f, 0x63, 0x75
        /*0350*/ 	.byte	0x64, 0x61, 0x5f, 0x6b, 0x65, 0x72, 0x6e, 0x65, 0x6c, 0x00
	.type		$str,@object
	.size		$str,($str$11 - $str)
$str:
        /*035a*/ 	.byte	0x2f, 0x74, 0x6d, 0x70, 0x2f, 0x6f, 0x73, 0x73, 0x5f, 0x6b, 0x65, 0x72, 0x6e, 0x65, 0x6c, 0x73
        /*036a*/ 	.byte	0x5f, 0x73, 0x72, 0x63, 0x2f, 0x70, 0x79, 0x74, 0x6f, 0x72, 0x63, 0x68, 0x2f, 0x61, 0x74, 0x65
        /*037a*/ 	.byte	0x6e, 0x2f, 0x73, 0x72, 0x63, 0x2f, 0x41, 0x54, 0x65, 0x6e, 0x2f, 0x6e, 0x61, 0x74, 0x69, 0x76
        /*038a*/ 	.byte	0x65, 0x2f, 0x63, 0x75, 0x64, 0x61, 0x2f, 0x54, 0x65, 0x6e, 0x73, 0x6f, 0x72, 0x43, 0x6f, 0x6d
        /*039a*/ 	.byte	0x70, 0x61, 0x72, 0x65, 0x2e, 0x63, 0x75, 0x00
	.type		$str$11,@object
	.size		$str$11,(.L_78 - $str$11)
$str$11:
        /*03a2*/ 	.byte	0x2f, 0x72, 0x6f, 0x6f, 0x74, 0x2f, 0x2e, 0x70, 0x79, 0x65, 0x6e, 0x76, 0x2f, 0x76, 0x65, 0x72
        /*03b2*/ 	.byte	0x73, 0x69, 0x6f, 0x6e, 0x73, 0x2f, 0x33, 0x2e, 0x31, 0x33, 0x2e, 0x31, 0x32, 0x2f, 0x6c, 0x69
        /*03c2*/ 	.byte	0x62, 0x2f, 0x70, 0x79, 0x74, 0x68, 0x6f, 0x6e, 0x33, 0x2e, 0x31, 0x33, 0x2f, 0x73, 0x69, 0x74
        /*03d2*/ 	.byte	0x65, 0x2d, 0x70, 0x61, 0x63, 0x6b, 0x61, 0x67, 0x65, 0x73, 0x2f, 0x74, 0x6f, 0x72, 0x63, 0x68
        /*03e2*/ 	.byte	0x2f, 0x69, 0x6e, 0x63, 0x6c, 0x75, 0x64, 0x65, 0x2f, 0x63, 0x31, 0x30, 0x2f, 0x63, 0x6f, 0x72
        /*03f2*/ 	.byte	0x65, 0x2f, 0x44, 0x79, 0x6e, 0x61, 0x6d, 0x69, 0x63, 0x43, 0x61, 0x73, 0x74, 0x2e, 0x68, 0x00
.L_78:


//--------------------- .nv.shared.reserved.0     --------------------------
	.section	.nv.shared.reserved.0,"aw",@nobits
	.weak		__nv_reservedSMEM_offset_0_alias
	.size		__nv_reservedSMEM_offset_0_alias, 0, 0
	.other		__nv_reservedSMEM_offset_0_alias,@"STO_CUDA_RESERVED_SHARED STV_DEFAULT"
__nv_reservedSMEM_offset_0_alias:
	.zero		0


//--------------------- .nv.global                --------------------------
	.section	.nv.global,"aw",@nobits
.nv.global:
	.type		_ZN47_INTERNAL_657f93f7_16_TensorCompare_cu_71e06f4e4cuda3std3__48in_placeE,@object
	.size		_ZN47_INTERNAL_657f93f7_16_TensorCompare_cu_71e06f4e4cuda3std3__48in_placeE,(_ZN47_INTERNAL_657f93f7_16_TensorCompare_cu_71e06f4e4cuda3std6ranges3__45__cpo8distanceE - _ZN47_INTERNAL_657f93f7_16_TensorCompare_cu_71e06f4e4cuda3std3__48in_placeE)
_ZN47_INTERNAL_657f93f7_16_TensorCompare_cu_71e06f4e4cuda3std3__48in_placeE:
	.zero		1
	.type		_ZN47_INTERNAL_657f93f7_16_TensorCompare_cu_71e06f4e4cuda3std6ranges3__45__cpo8distanceE,@object
	.size		_ZN47_INTERNAL_657f93f7_16_TensorCompare_cu_71e06f4e4cuda3std6ranges3__45__cpo8distanceE,(_ZN47_INTERNAL_657f93f7_16_TensorCompare_cu_71e06f4e4cuda3std3__45__cpo6cbeginE - _ZN47_INTERNAL_657f93f7_16_TensorCompare_cu_71e06f4e4cuda3std6ranges3__45__cpo8distanceE)
_ZN47_INTERNAL_657f93f7_16_TensorCompare_cu_71e06f4e4cuda3std6ranges3__45__cpo8distanceE:
	.zero		1
	.type		_ZN47_INTERNAL_657f93f7_16_TensorCompare_cu_71e06f4e4cuda3std3__45__cpo6cbeginE,@object
	.size		_ZN47_INTERNAL_657f93f7_16_TensorCompare_cu_71e06f4e4cuda3std3__45__cpo6cbeginE,(_ZN47_INTERNAL_657f93f7_16_TensorCompare_cu_71e06f4e4cuda3std6ranges3__45__cpo7advanceE - _ZN47_INTERNAL_657f93f7_16_TensorCompare_cu_71e06f4e4cuda3std3__45__cpo6cbeginE)
_ZN47_INTERNAL_657f93f7_16_TensorCompare_cu_71e06f4e4cuda3std3__45__cpo6cbeginE:
	.zero		1
	.type		_ZN47_INTERNAL_657f93f7_16_TensorCompare_cu_71e06f4e4cuda3std6ranges3__45__cpo7advanceE,@object
	.size		_ZN47_INTERNAL_657f93f7_16_TensorCompare_cu_71e06f4e4cuda3std6ranges3__45__cpo7advanceE,(_ZN47_INTERNAL_657f93f7_16_TensorCompare_cu_71e06f4e4cuda3std3__45__cpo7crbeginE - _ZN47_INTERNAL_657f93f7_16_TensorCompare_cu_71e06f4e4cuda3std6ranges3__45__cpo7advanceE)
_ZN47_INTERNAL_657f93f7_16_TensorCompare_cu_71e06f4e4cuda3std6ranges3__45__cpo7advanceE:
	.zero		1
	.type		_ZN47_INTERNAL_657f93f7_16_TensorCompare_cu_71e06f4e4cuda3std3__45__cpo7crbeginE,@object
	.size		_ZN47_INTERNAL_657f93f7_16_TensorCompare_cu_71e06f4e4cuda3std3__45__cpo7crbeginE,(_ZN47_INTERNAL_657f93f7_16_TensorCompare_cu_71e06f4e4cuda3std6ranges3__45__cpo4dataE - _ZN47_INTERNAL_657f93f7_16_TensorCompare_cu_71e06f4e4cuda3std3__45__cpo7crbeginE)
_ZN47_INTERNAL_657f93f7_16_TensorCompare_cu_71e06f4e4cuda3std3__45__cpo7crbeginE:
	.zero		1
	.type		_ZN47_INTERNAL_657f93f7_16_TensorCompare_cu_71e06f4e4cuda3std6ranges3__45__cpo4dataE,@object
	.size		_ZN47_INTERNAL_657f93f7_16_TensorCompare_cu_71e06f4e4cuda3std6ranges3__45__cpo4dataE,(_ZN47_INTERNAL_657f93f7_16_TensorCompare_cu_71e06f4e4cuda3std6ranges3__45__cpo5beginE - _ZN47_INTERNAL_657f93f7_16_TensorCompare_cu_71e06f4e4cuda3std6ranges3__45__cpo4dataE)
_ZN47_INTERNAL_657f93f7_16_TensorCompare_cu_71e06f4e4cuda3std6ranges3__45__cpo4dataE:
	.zero		1
	.type		_ZN47_INTERNAL_657f93f7_16_TensorCompare_cu_71e06f4e4cuda3std6ranges3__45__cpo5beginE,@object
	.size		_ZN47_INTERNAL_657f93f7_16_TensorCompare_cu_71e06f4e4cuda3std6ranges3__45__cpo5beginE,(_ZN47_INTERNAL_657f93f7_16_TensorCompare_cu_71e06f4e4cuda3std3__449_GLOBAL__N__657f93f7_16_TensorCompare_cu_71e06f4e6ignoreE - _ZN47_INTERNAL_657f93f7_16_TensorCompare_cu_71e06f4e4cuda3std6ranges3__45__cpo5beginE)
_ZN47_INTERNAL_657f93f7_16_TensorCompare_cu_71e06f4e4cuda3std6ranges3__45__cpo5beginE:
	.zero		1
	.type		_ZN47_INTERNAL_657f93f7_16_TensorCompare_cu_71e06f4e4cuda3std3__449_GLOBAL__N__657f93f7_16_TensorCompare_cu_71e06f4e6ignoreE,@object
	.size		_ZN47_INTERNAL_657f93f7_16_TensorCompare_cu_71e06f4e4cuda3std3__449_GLOBAL__N__657f93f7_16_TensorCompare_cu_71e06f4e6ignoreE,(_ZN47_INTERNAL_657f93f7_16_TensorCompare_cu_71e06f4e4cuda3std6ranges3__45__cpo4sizeE - _ZN47_INTERNAL_657f93f7_16_TensorCompare_cu_71e06f4e4cuda3std3__449_GLOBAL__N__657f93f7_16_TensorCompare_cu_71e06f4e6ignoreE)
_ZN47_INTERNAL_657f93f7_16_TensorCompare_cu_71e06f4e4cuda3std3__449_GLOBAL__N__657f93f7_16_TensorCompare_cu_71e06f4e6ignoreE:
	.zero		1
	.type		_ZN47_INTERNAL_657f93f7_16_TensorCompare_cu_71e06f4e4cuda3std6ranges3__45__cpo4sizeE,@object
	.size		_ZN47_INTERNAL_657f93f7_16_TensorCompare_cu_71e06f4e4cuda3std6ranges3__45__cpo4sizeE,(_ZN47_INTERNAL_657f93f7_16_TensorCompare_cu_71e06f4e4cuda3std3__45__cpo5beginE - _ZN47_INTERNAL_657f93f7_16_TensorCompare_cu_71e06f4e4cuda3std6ranges3__45__cpo4sizeE)
_ZN47_INTERNAL_657f93f7_16_TensorCompare_cu_71e06f4e4cuda3std6ranges3__45__cpo4sizeE:
	.zero		1
	.type		_ZN47_INTERNAL_657f93f7_16_TensorCompare_cu_71e06f4e4cuda3std3__45__cpo5beginE,@object
	.size		_ZN47_INTERNAL_657f93f7_16_TensorCompare_cu_71e06f4e4cuda3std3__45__cpo5beginE,(_ZN47_INTERNAL_657f93f7_16_TensorCompare_cu_71e06f4e4cuda3std6ranges3__45__cpo6cbeginE - _ZN47_INTERNAL_657f93f7_16_TensorCompare_cu_71e06f4e4cuda3std3__45__cpo5beginE)
_ZN47_INTERNAL_657f93f7_16_TensorCompare_cu_71e06f4e4cuda3std3__45__cpo5beginE:
	.zero		1
	.type		_ZN47_INTERNAL_657f93f7_16_TensorCompare_cu_71e06f4e4cuda3std6ranges3__45__cpo6cbeginE,@object
	.size		_ZN47_INTERNAL_657f93f7_16_TensorCompare_cu_71e06f4e4cuda3std6ranges3__45__cpo6cbeginE,(_ZN47_INTERNAL_657f93f7_16_TensorCompare_cu_71e06f4e4cuda3std3__45__cpo6rbeginE - _ZN47_INTERNAL_657f93f7_16_TensorCompare_cu_71e06f4e4cuda3std6ranges3__45__cpo6cbeginE)
_ZN47_INTERNAL_657f93f7_16_TensorCompare_cu_71e06f4e4cuda3std6ranges3__45__cpo6cbeginE:
	.zero		1
	.type		_ZN47_INTERNAL_657f93f7_16_TensorCompare_cu_71e06f4e4cuda3std3__45__cpo6rbeginE,@object
	.size		_ZN47_INTERNAL_657f93f7_16_TensorCompare_cu_71e06f4e4cuda3std3__45__cpo6rbeginE,(_ZN47_INTERNAL_657f93f7_16_TensorCompare_cu_71e06f4e4cuda3std6ranges3__45__cpo4nextE - _ZN47_INTERNAL_657f93f7_16_TensorCompare_cu_71e06f4e4cuda3std3__45__cpo6rbeginE)
_ZN47_INTERNAL_657f93f7_16_TensorCompare_cu_71e06f4e4cuda3std3__45__cpo6rbeginE:
	.zero		1
	.type		_ZN47_INTERNAL_657f93f7_16_TensorCompare_cu_71e06f4e4cuda3std6ranges3__45__cpo4nextE,@object
	.size		_ZN47_INTERNAL_657f93f7_16_TensorCompare_cu_71e06f4e4cuda3std6ranges3__45__cpo4nextE,(_ZN47_INTERNAL_657f93f7_16_TensorCompare_cu_71e06f4e4cuda3std6ranges3__45__cpo4swapE - _ZN47_INTERNAL_657f93f7_16_TensorCompare_cu_71e06f4e4cuda3std6ranges3__45__cpo4nextE)
_ZN47_INTERNAL_657f93f7_16_TensorCompare_cu_71e06f4e4cuda3std6ranges3__45__cpo4nextE:
	.zero		1
	.type		_ZN47_INTERNAL_657f93f7_16_TensorCompare_cu_71e06f4e4cuda3std6ranges3__45__cpo4swapE,@object
	.size		_ZN47_INTERNAL_657f93f7_16_TensorCompare_cu_71e06f4e4cuda3std6ranges3__45__cpo4swapE,(_ZN47_INTERNAL_657f93f7_16_TensorCompare_cu_71e06f4e4cuda3std3__420unreachable_sentinelE - _ZN47_INTERNAL_657f93f7_16_TensorCompare_cu_71e06f4e4cuda3std6ranges3__45__cpo4swapE)
_ZN47_INTERNAL_657f93f7_16_TensorCompare_cu_71e06f4e4cuda3std6ranges3__45__cpo4swapE:
	.zero		1
	.type		_ZN47_INTERNAL_657f93f7_16_TensorCompare_cu_71e06f4e4cuda3std3__420unreachable_sentinelE,@object
	.size		_ZN47_INTERNAL_657f93f7_16_TensorCompare_cu_71e06f4e4cuda3std3__420unreachable_sentinelE,(_ZN47_INTERNAL_657f93f7_16_TensorCompare_cu_71e06f4e6thrust23THRUST_300001_SM_900_NS6system6detail10sequential3seqE - _ZN47_INTERNAL_657f93f7_16_TensorCompare_cu_71e06f4e4cuda3std3__420unreachable_sentinelE)
_ZN47_INTERNAL_657f93f7_16_TensorCompare_cu_71e06f4e4cuda3std3__420unreachable_sentinelE:
	.zero		1
	.type		_ZN47_INTERNAL_657f93f7_16_TensorCompare_cu_71e06f4e6thrust23THRUST_300001_SM_900_NS6system6detail10sequential3seqE,@object
	.size		_ZN47_INTERNAL_657f93f7_16_TensorCompare_cu_71e06f4e6thrust23THRUST_300001_SM_900_NS6system6detail10sequential3seqE,(_ZN47_INTERNAL_657f93f7_16_TensorCompare_cu_71e06f4e4cuda3std3__45__cpo4cendE - _ZN47_INTERNAL_657f93f7_16_TensorCompare_cu_71e06f4e6thrust23THRUST_300001_SM_900_NS6system6detail10sequential3seqE)
_ZN47_INTERNAL_657f93f7_16_TensorCompare_cu_71e06f4e6thrust23THRUST_300001_SM_900_NS6system6detail10sequential3seqE:
	.zero		1
	.type		_ZN47_INTERNAL_657f93f7_16_TensorCompare_cu_71e06f4e4cuda3std3__45__cpo4cendE,@object
	.size		_ZN47_INTERNAL_657f93f7_16_TensorCompare_cu_71e06f4e4cuda3std3__45__cpo4cendE,(_ZN47_INTERNAL_657f93f7_16_TensorCompare_cu_71e06f4e4cuda3std6ranges3__45__cpo9iter_swapE - _ZN47_INTERNAL_657f93f7_16_TensorCompare_cu_71e06f4e4cuda3std3__45__cpo4cendE)
_ZN47_INTERNAL_657f93f7_16_TensorCompare_cu_71e06f4e4cuda3std3__45__cpo4cendE:
	.zero		1
	.type		_ZN47_INTERNAL_657f93f7_16_TensorCompare_cu_71e06f4e4cuda3std6ranges3__45__cpo9iter_swapE,@object
	.size		_ZN47_INTERNAL_657f93f7_16_TensorCompare_cu_71e06f4e4cuda3std6ranges3__45__cpo9iter_swapE,(_ZN47_INTERNAL_657f93f7_16_TensorCompare_cu_71e06f4e4cuda3std3__45__cpo5crendE - _ZN47_INTERNAL_657f93f7_16_TensorCompare_cu_71e06f4e4cuda3std6ranges3__45__cpo9iter_swapE)
_ZN47_INTERNAL_657f93f7_16_TensorCompare_cu_71e06f4e4cuda3std6ranges3__45__cpo9iter_swapE:
	.zero		1
	.type		_ZN47_INTERNAL_657f93f7_16_TensorCompare_cu_71e06f4e4cuda3std3__45__cpo5crendE,@object
	.size		_ZN47_INTERNAL_657f93f7_16_TensorCompare_cu_71e06f4e4cuda3std3__45__cpo5crendE,(_ZN47_INTERNAL_657f93f7_16_TensorCompare_cu_71e06f4e4cuda3std6ranges3__45__cpo5cdataE - _ZN47_INTERNAL_657f93f7_16_TensorCompare_cu_71e06f4e4cuda3std3__45__cpo5crendE)
_ZN47_INTERNAL_657f93f7_16_TensorCompare_cu_71e06f4e4cuda3std3__45__cpo5crendE:
	.zero		1
	.type		_ZN47_INTERNAL_657f93f7_16_TensorCompare_cu_71e06f4e4cuda3std6ranges3__45__cpo5cdataE,@object
	.size		_ZN47_INTERNAL_657f93f7_16_TensorCompare_cu_71e06f4e4cuda3std6ranges3__45__cpo5cdataE,(_ZN47_INTERNAL_657f93f7_16_TensorCompare_cu_71e06f4e4cuda3std6ranges3__45__cpo3endE - _ZN47_INTERNAL_657f93f7_16_TensorCompare_cu_71e06f4e4cuda3std6ranges3__45__cpo5cdataE)
_ZN47_INTERNAL_657f93f7_16_TensorCompare_cu_71e06f4e4cuda3std6ranges3__45__cpo5cdataE:
	.zero		1
	.type		_ZN47_INTERNAL_657f93f7_16_TensorCompare_cu_71e06f4e4cuda3std6ranges3__45__cpo3endE,@object
	.size		_ZN47_INTERNAL_657f93f7_16_TensorCompare_cu_71e06f4e4cuda3std6ranges3__45__cpo3endE,(_ZN47_INTERNAL_657f93f7_16_TensorCompare_cu_71e06f4e4cuda3std3__419piecewise_constructE - _ZN47_INTERNAL_657f93f7_16_TensorCompare_cu_71e06f4e4cuda3std6ranges3__45__cpo3endE)
_ZN47_INTERNAL_657f93f7_16_TensorCompare_cu_71e06f4e4cuda3std6ranges3__45__cpo3endE:
	.zero		1
	.type		_ZN47_INTERNAL_657f93f7_16_TensorCompare_cu_71e06f4e4cuda3std3__419piecewise_constructE,@object
	.size		_ZN47_INTERNAL_657f93f7_16_TensorCompare_cu_71e06f4e4cuda3std3__419piecewise_constructE,(_ZN47_INTERNAL_657f93f7_16_TensorCompare_cu_71e06f4e4cuda3std6ranges3__45__cpo5ssizeE - _ZN47_INTERNAL_657f93f7_16_TensorCompare_cu_71e06f4e4cuda3std3__419piecewise_constructE)
_ZN47_INTERNAL_657f93f7_16_TensorCompare_cu_71e06f4e4cuda3std3__419piecewise_constructE:
	.zero		1
	.type		_ZN47_INTERNAL_657f93f7_16_TensorCompare_cu_71e06f4e4cuda3std6ranges3__45__cpo5ssizeE,@object
	.size		_ZN47_INTERNAL_657f93f7_16_TensorCompare_cu_71e06f4e4cuda3std6ranges3__45__cpo5ssizeE,(_ZN47_INTERNAL_657f93f7_16_TensorCompare_cu_71e06f4e4cuda3std3__45__cpo3endE - _ZN47_INTERNAL_657f93f7_16_TensorCompare_cu_71e06f4e4cuda3std6ranges3__45__cpo5ssizeE)
_ZN47_INTERNAL_657f93f7_16_TensorCompare_cu_71e06f4e4cuda3std6ranges3__45__cpo5ssizeE:
	.zero		1
	.type		_ZN47_INTERNAL_657f93f7_16_TensorCompare_cu_71e06f4e4cuda3std3__45__cpo3endE,@object
	.size		_ZN47_INTERNAL_657f93f7_16_TensorCompare_cu_71e06f4e4cuda3std3__45__cpo3endE,(_ZN47_INTERNAL_657f93f7_16_TensorCompare_cu_71e06f4e4cuda3std6ranges3__45__cpo4cendE - _ZN47_INTERNAL_657f93f7_16_TensorCompare_cu_71e06f4e4cuda3std3__45__cpo3endE)
_ZN47_INTERNAL_657f93f7_16_TensorCompare_cu_71e06f4e4cuda3std3__45__cpo3endE:
	.zero		1
	.type		_ZN47_INTERNAL_657f93f7_16_TensorCompare_cu_71e06f4e4cuda3std6ranges3__45__cpo4cendE,@object
	.size		_ZN47_INTERNAL_657f93f7_16_TensorCompare_cu_71e06f4e4cuda3std6ranges3__45__cpo4cendE,(_ZN47_INTERNAL_657f93f7_16_TensorCompare_cu_71e06f4e4cuda3std3__45__cpo4rendE - _ZN47_INTERNAL_657f93f7_16_TensorCompare_cu_71e06f4e4cuda3std6ranges3__45__cpo4cendE)
_ZN47_INTERNAL_657f93f7_16_TensorCompare_cu_71e06f4e4cuda3std6ranges3__45__cpo4cendE:
	.zero		1
	.type		_ZN47_INTERNAL_657f93f7_16_TensorCompare_cu_71e06f4e4cuda3std3__45__cpo4rendE,@object
	.size		_ZN47_INTERNAL_657f93f7_16_TensorCompare_cu_71e06f4e4cuda3std3__45__cpo4rendE,(_ZN47_INTERNAL_657f93f7_16_TensorCompare_cu_71e06f4e4cuda3std6ranges3__45__cpo4prevE - _ZN47_INTERNAL_657f93f7_16_TensorCompare_cu_71e06f4e4cuda3std3__45__cpo4rendE)
_ZN47_INTERNAL_657f93f7_16_TensorCompare_cu_71e06f4e4cuda3std3__45__cpo4rendE:
	.zero		1
	.type		_ZN47_INTERNAL_657f93f7_16_TensorCompare_cu_71e06f4e4cuda3std6ranges3__45__cpo4prevE,@object
	.size		_ZN47_INTERNAL_657f93f7_16_TensorCompare_cu_71e06f4e4cuda3std6ranges3__45__cpo4prevE,(_ZN47_INTERNAL_657f93f7_16_TensorCompare_cu_71e06f4e4cuda3std6ranges3__45__cpo9iter_moveE - _ZN47_INTERNAL_657f93f7_16_TensorCompare_cu_71e06f4e4cuda3std6ranges3__45__cpo4prevE)
_ZN47_INTERNAL_657f93f7_16_TensorCompare_cu_71e06f4e4cuda3std6ranges3__45__cpo4prevE:
	.zero		1
	.type		_ZN47_INTERNAL_657f93f7_16_TensorCompare_cu_71e06f4e4cuda3std6ranges3__45__cpo9iter_moveE,@object
	.size		_ZN47_INTERNAL_657f93f7_16_TensorCompare_cu_71e06f4e4cuda3std6ranges3__45__cpo9iter_moveE,(.L_61 - _ZN47_INTERNAL_657f93f7_16_TensorCompare_cu_71e06f4e4cuda3std6ranges3__45__cpo9iter_moveE)
_ZN47_INTERNAL_657f93f7_16_TensorCompare_cu_71e06f4e4cuda3std6ranges3__45__cpo9iter_moveE:
	.zero		1
.L_61:


//--------------------- .nv.constant0._ZN2at6native18elementwise_kernelILi128ELi4EZNS0_15gpu_kernel_implIZZZNS0_49_GLOBAL__N__657f93f7_16_TensorCompare_cu_71e06f4e19launch_clamp_scalarERNS_18TensorIteratorBaseEN3c106ScalarES7_NS0_6detail11ClampLimitsEENKUlvE_clEvENKUlvE7_clEvEUlNS6_8BFloat16EE_EEvS5_RKT_EUliE_EEviT1_ --------------------------
	.section	.nv.constant0._ZN2at6native18elementwise_kernelILi128ELi4EZNS0_15gpu_kernel_implIZZZNS0_49_GLOBAL__N__657f93f7_16_TensorCompare_cu_71e06f4e19launch_clamp_scalarERNS_18TensorIteratorBaseEN3c106ScalarES7_NS0_6detail11ClampLimitsEENKUlvE_clEvENKUlvE7_clEvEUlNS6_8BFloat16EE_EEvS5_RKT_EUliE_EEviT1_,"a",@progbits
	.sectionflags	@""
	.align	4
.nv.constant0._ZN2at6native18elementwise_kernelILi128ELi4EZNS0_15gpu_kernel_implIZZZNS0_49_GLOBAL__N__657f93f7_16_TensorCompare_cu_71e06f4e19launch_clamp_scalarERNS_18TensorIteratorBaseEN3c106ScalarES7_NS0_6detail11ClampLimitsEENKUlvE_clEvENKUlvE7_clEvEUlNS6_8BFloat16EE_EEvS5_RKT_EUliE_EEviT1_:
	.zero		1096


//--------------------- .nv.constant0._ZN2at6native27unrolled_elementwise_kernelIZZZNS0_49_GLOBAL__N__657f93f7_16_TensorCompare_cu_71e06f4e19launch_clamp_scalarERNS_18TensorIteratorBaseEN3c106ScalarES6_NS0_6detail11ClampLimitsEENKUlvE_clEvENKUlvE7_clEvEUlNS5_8BFloat16EE_St5arrayIPcLm2EELi4E23TrivialOffsetCalculatorILi1EjESH_NS0_6memory12LoadWithCastILi1EEENSI_13StoreWithCastILi1EEEEEviT_T0_T2_T3_T4_T5_ --------------------------
	.section	.nv.constant0._ZN2at6native27unrolled_elementwise_kernelIZZZNS0_49_GLOBAL__N__657f93f7_16_TensorCompare_cu_71e06f4e19launch_clamp_scalarERNS_18TensorIteratorBaseEN3c106ScalarES6_NS0_6detail11ClampLimitsEENKUlvE_clEvENKUlvE7_clEvEUlNS5_8BFloat16EE_St5arrayIPcLm2EELi4E23TrivialOffsetCalculatorILi1EjESH_NS0_6memory12LoadWithCastILi1EEENSI_13StoreWithCastILi1EEEEEviT_T0_T2_T3_T4_T5_,"a",@progbits
	.sectionflags	@""
	.align	4
.nv.constant0._ZN2at6native27unrolled_elementwise_kernelIZZZNS0_49_GLOBAL__N__657f93f7_16_TensorCompare_cu_71e06f4e19launch_clamp_scalarERNS_18TensorIteratorBaseEN3c106ScalarES6_NS0_6detail11ClampLimitsEENKUlvE_clEvENKUlvE7_clEvEUlNS5_8BFloat16EE_St5arrayIPcLm2EELi4E23TrivialOffsetCalculatorILi1EjESH_NS0_6memory12LoadWithCastILi1EEENSI_13StoreWithCastILi1EEEEEviT_T0_T2_T3_T4_T5_:
	.zero		596


//--------------------- .nv.constant0._ZN2at6native18elementwise_kernelILi128ELi4EZNS0_22gpu_kernel_impl_nocastIZZZNS0_49_GLOBAL__N__657f93f7_16_TensorCompare_cu_71e06f4e19launch_clamp_scalarERNS_18TensorIteratorBaseEN3c106ScalarES7_NS0_6detail11ClampLimitsEENKUlvE_clEvENKUlvE7_clEvEUlNS6_8BFloat16EE_EEvS5_RKT_EUliE_EEviT1_ --------------------------
	.section	.nv.constant0._ZN2at6native18elementwise_kernelILi128ELi4EZNS0_22gpu_kernel_impl_nocastIZZZNS0_49_GLOBAL__N__657f93f7_16_TensorCompare_cu_71e06f4e19launch_clamp_scalarERNS_18TensorIteratorBaseEN3c106ScalarES7_NS0_6detail11ClampLimitsEENKUlvE_clEvENKUlvE7_clEvEUlNS6_8BFloat16EE_EEvS5_RKT_EUliE_EEviT1_,"a",@progbits
	.sectionflags	@""
	.align	4
.nv.constant0._ZN2at6native18elementwise_kernelILi128ELi4EZNS0_22gpu_kernel_impl_nocastIZZZNS0_49_GLOBAL__N__657f93f7_16_TensorCompare_cu_71e06f4e19launch_clamp_scalarERNS_18TensorIteratorBaseEN3c106ScalarES7_NS0_6detail11ClampLimitsEENKUlvE_clEvENKUlvE7_clEvEUlNS6_8BFloat16EE_EEvS5_RKT_EUliE_EEviT1_:
	.zero		1088


//--------------------- .nv.constant0._ZN2at6native27unrolled_elementwise_kernelIZZZNS0_49_GLOBAL__N__657f93f7_16_TensorCompare_cu_71e06f4e19launch_clamp_scalarERNS_18TensorIteratorBaseEN3c106ScalarES6_NS0_6detail11ClampLimitsEENKUlvE_clEvENKUlvE7_clEvEUlNS5_8BFloat16EE_St5arrayIPcLm2EELi4E23TrivialOffsetCalculatorILi1EjESH_NS0_6memory15LoadWithoutCastENSI_16StoreWithoutCastEEEviT_T0_T2_T3_T4_T5_ --------------------------
	.section	.nv.constant0._ZN2at6native27unrolled_elementwise_kernelIZZZNS0_49_GLOBAL__N__657f93f7_16_TensorCompare_cu_71e06f4e19launch_clamp_scalarERNS_18TensorIteratorBaseEN3c106ScalarES6_NS0_6detail11ClampLimitsEENKUlvE_clEvENKUlvE7_clEvEUlNS5_8BFloat16EE_St5arrayIPcLm2EELi4E23TrivialOffsetCalculatorILi1EjESH_NS0_6memory15LoadWithoutCastENSI_16StoreWithoutCastEEEviT_T0_T2_T3_T4_T5_,"a",@progbits
	.sectionflags	@""
	.align	4
.nv.constant0._ZN2at6native27unrolled_elementwise_kernelIZZZNS0_49_GLOBAL__N__657f93f7_16_TensorCompare_cu_71e06f4e19launch_clamp_scalarERNS_18TensorIteratorBaseEN3c106ScalarES6_NS0_6detail11ClampLimitsEENKUlvE_clEvENKUlvE7_clEvEUlNS5_8BFloat16EE_St5arrayIPcLm2EELi4E23TrivialOffsetCalculatorILi1EjESH_NS0_6memory15LoadWithoutCastENSI_16StoreWithoutCastEEEviT_T0_T2_T3_T4_T5_:
	.zero		580


//--------------------- .nv.constant0._ZN2at6native29vectorized_elementwise_kernelILi2EZZZNS0_49_GLOBAL__N__657f93f7_16_TensorCompare_cu_71e06f4e19launch_clamp_scalarERNS_18TensorIteratorBaseEN3c106ScalarES6_NS0_6detail11ClampLimitsEENKUlvE_clEvENKUlvE7_clEvEUlNS5_8BFloat16EE_St5arrayIPcLm2EEEEviT0_T1_ --------------------------
	.section	.nv.constant0._ZN2at6native29vectorized_elementwise_kernelILi2EZZZNS0_49_GLOBAL__N__657f93f7_16_TensorCompare_cu_71e06f4e19launch_clamp_scalarERNS_18TensorIteratorBaseEN3c106ScalarES6_NS0_6detail11ClampLimitsEENKUlvE_clEvENKUlvE7_clEvEUlNS5_8BFloat16EE_St5arrayIPcLm2EEEEviT0_T1_,"a",@progbits
	.sectionflags	@""
	.align	4
.nv.constant0._ZN2at6native29vectorized_elementwise_kernelILi2EZZZNS0_49_GLOBAL__N__657f93f7_16_TensorCompare_cu_71e06f4e19launch_clamp_scalarERNS_18TensorIteratorBaseEN3c106ScalarES6_NS0_6detail11ClampLimitsEENKUlvE_clEvENKUlvE7_clEvEUlNS5_8BFloat16EE_St5arrayIPcLm2EEEEviT0_T1_:
	.zero		576


//--------------------- .nv.constant0._ZN2at6native29vectorized_elementwise_kernelILi4EZZZNS0_49_GLOBAL__N__657f93f7_16_TensorCompare_cu_71e06f4e19launch_clamp_scalarERNS_18TensorIteratorBaseEN3c106ScalarES6_NS0_6detail11ClampLimitsEENKUlvE_clEvENKUlvE7_clEvEUlNS5_8BFloat16EE_St5arrayIPcLm2EEEEviT0_T1_ --------------------------
	.section	.nv.constant0._ZN2at6native29vectorized_elementwise_kernelILi4EZZZNS0_49_GLOBAL__N__657f93f7_16_TensorCompare_cu_71e06f4e19launch_clamp_scalarERNS_18TensorIteratorBaseEN3c106ScalarES6_NS0_6detail11ClampLimitsEENKUlvE_clEvENKUlvE7_clEvEUlNS5_8BFloat16EE_St5arrayIPcLm2EEEEviT0_T1_,"a",@progbits
	.sectionflags	@""
	.align	4
.nv.constant0._ZN2at6native29vectorized_elementwise_kernelILi4EZZZNS0_49_GLOBAL__N__657f93f7_16_TensorCompare_cu_71e06f4e19launch_clamp_scalarERNS_18TensorIteratorBaseEN3c106ScalarES6_NS0_6detail11ClampLimitsEENKUlvE_clEvENKUlvE7_clEvEUlNS5_8BFloat16EE_St5arrayIPcLm2EEEEviT0_T1_:
	.zero		576


//--------------------- .nv.constant0._ZN2at6native29vectorized_elementwise_kernelILi8EZZZNS0_49_GLOBAL__N__657f93f7_16_TensorCompare_cu_71e06f4e19launch_clamp_scalarERNS_18TensorIteratorBaseEN3c106ScalarES6_NS0_6detail11ClampLimitsEENKUlvE_clEvENKUlvE7_clEvEUlNS5_8BFloat16EE_St5arrayIPcLm2EEEEviT0_T1_ --------------------------
	.section	.nv.constant0._ZN2at6native29vectorized_elementwise_kernelILi8EZZZNS0_49_GLOBAL__N__657f93f7_16_TensorCompare_cu_71e06f4e19launch_clamp_scalarERNS_18TensorIteratorBaseEN3c106ScalarES6_NS0_6detail11ClampLimitsEENKUlvE_clEvENKUlvE7_clEvEUlNS5_8BFloat16EE_St5arrayIPcLm2EEEEviT0_T1_,"a",@progbits
	.sectionflags	@""
	.align	4
.nv.constant0._ZN2at6native29vectorized_elementwise_kernelILi8EZZZNS0_49_GLOBAL__N__657f93f7_16_TensorCompare_cu_71e06f4e19launch_clamp_scalarERNS_18TensorIteratorBaseEN3c106ScalarES6_NS0_6detail11ClampLimitsEENKUlvE_clEvENKUlvE7_clEvEUlNS5_8BFloat16EE_St5arrayIPcLm2EEEEviT0_T1_:
	.zero		576


//--------------------- .nv.constant0._ZN2at6native18elementwise_kernelILi128ELi4EZNS0_15gpu_kernel_implIZZZNS0_49_GLOBAL__N__657f93f7_16_TensorCompare_cu_71e06f4e19launch_clamp_scalarERNS_18TensorIteratorBaseEN3c106ScalarES7_NS0_6detail11ClampLimitsEENKUlvE_clEvENKUlvE6_clEvEUlNS6_4HalfEE_EEvS5_RKT_EUliE_EEviT1_ --------------------------
	.section	.nv.constant0._ZN2at6native18elementwise_kernelILi128ELi4EZNS0_15gpu_kernel_implIZZZNS0_49_GLOBAL__N__657f93f7_16_TensorCompare_cu_71e06f4e19launch_clamp_scalarERNS_18TensorIteratorBaseEN3c106ScalarES7_NS0_6detail11ClampLimitsEENKUlvE_clEvENKUlvE6_clEvEUlNS6_4HalfEE_EEvS5_RKT_EUliE_EEviT1_,"a",@progbits
	.sectionflags	@""
	.align	4
.nv.constant0._ZN2at6native18elementwise_kernelILi128ELi4EZNS0_15gpu_kernel_implIZZZNS0_49_GLOBAL__N__657f93f7_16_TensorCompare_cu_71e06f4e19launch_clamp_scalarERNS_18TensorIteratorBaseEN3c106ScalarES7_NS0_6detail11ClampLimitsEENKUlvE_clEvENKUlvE6_clEvEUlNS6_4HalfEE_EEvS5_RKT_EUliE_EEviT1_:
	.zero		1096


//--------------------- .nv.constant0._ZN2at6native27unrolled_elementwise_kernelIZZZNS0_49_GLOBAL__N__657f93f7_16_TensorCompare_cu_71e06f4e19launch_clamp_scalarERNS_18TensorIteratorBaseEN3c106ScalarES6_NS0_6detail11ClampLimitsEENKUlvE_clEvENKUlvE6_clEvEUlNS5_4HalfEE_St5arrayIPcLm2EELi4E23TrivialOffsetCalculatorILi1EjESH_NS0_6memory12LoadWithCastILi1EEENSI_13StoreWithCastILi1EEEEEviT_T0_T2_T3_T4_T5_ --------------------------
	.section	.nv.constant0._ZN2at6native27unrolled_elementwise_kernelIZZZNS0_49_GLOBAL__N__657f93f7_16_TensorCompare_cu_71e06f4e19launch_clamp_scalarERNS_18TensorIteratorBaseEN3c106ScalarES6_NS0_6detail11ClampLimitsEENKUlvE_clEvENKUlvE6_clEvEUlNS5_4HalfEE_St5arrayIPcLm2EELi4E23TrivialOffsetCalculatorILi1EjESH_NS0_6memory12LoadWithCastILi1EEENSI_13StoreWithCastILi1EEEEEviT_T0_T2_T3_T4_T5_,"a",@progbits
	.sectionflags	@""
	.align	4
.nv.constant0._ZN2at6native27unrolled_elementwise_kernelIZZZNS0_49_GLOBAL__N__657f93f7_16_TensorCompare_cu_71e06f4e19launch_clamp_scalarERNS_18TensorIteratorBaseEN3c106ScalarES6_NS0_6detail11ClampLimitsEENKUlvE_clEvENKUlvE6_clEvEUlNS5_4HalfEE_St5arrayIPcLm2EELi4E23TrivialOffsetCalculatorILi1EjESH_NS0_6memory12LoadWithCastILi1EEENSI_13StoreWithCastILi1EEEEEviT_T0_T2_T3_T4_T5_:
	.zero		596


//--------------------- .nv.constant0._ZN2at6native18elementwise_kernelILi128ELi4EZNS0_22gpu_kernel_impl_nocastIZZZNS0_49_GLOBAL__N__657f93f7_16_TensorCompare_cu_71e06f4e19launch_clamp_scalarERNS_18TensorIteratorBaseEN3c106ScalarES7_NS0_6detail11ClampLimitsEENKUlvE_clEvENKUlvE6_clEvEUlNS6_4HalfEE_EEvS5_RKT_EUliE_EEviT1_ --------------------------
	.section	.nv.constant0._ZN2at6native18elementwise_kernelILi128ELi4EZNS0_22gpu_kernel_impl_nocastIZZZNS0_49_GLOBAL__N__657f93f7_16_TensorCompare_cu_71e06f4e19launch_clamp_scalarERNS_18TensorIteratorBaseEN3c106ScalarES7_NS0_6detail11ClampLimitsEENKUlvE_clEvENKUlvE6_clEvEUlNS6_4HalfEE_EEvS5_RKT_EUliE_EEviT1_,"a",@progbits
	.sectionflags	@""
	.align	4
.nv.constant0._ZN2at6native18elementwise_kernelILi128ELi4EZNS0_22gpu_kernel_impl_nocastIZZZNS0_49_GLOBAL__N__657f93f7_16_TensorCompare_cu_71e06f4e19launch_clamp_scalarERNS_18TensorIteratorBaseEN3c106ScalarES7_NS0_6detail11ClampLimitsEENKUlvE_clEvENKUlvE6_clEvEUlNS6_4HalfEE_EEvS5_RKT_EUliE_EEviT1_:
	.zero		1088


//--------------------- .nv.constant0._ZN2at6native27unrolled_elementwise_kernelIZZZNS0_49_GLOBAL__N__657f93f7_16_TensorCompare_cu_71e06f4e19launch_clamp_scalarERNS_18TensorIteratorBaseEN3c106ScalarES6_NS0_6detail11ClampLimitsEENKUlvE_clEvENKUlvE6_clEvEUlNS5_4HalfEE_St5arrayIPcLm2EELi4E23TrivialOffsetCalculatorILi1EjESH_NS0_6memory15LoadWithoutCastENSI_16StoreWithoutCastEEEviT_T0_T2_T3_T4_T5_ --------------------------
	.section	.nv.constant0._ZN2at6native27unrolled_elementwise_kernelIZZZNS0_49_GLOBAL__N__657f93f7_16_TensorCompare_cu_71e06f4e19launch_clamp_scalarERNS_18TensorIteratorBaseEN3c106ScalarES6_NS0_6detail11ClampLimitsEENKUlvE_clEvENKUlvE6_clEvEUlNS5_4HalfEE_St5arrayIPcLm2EELi4E23TrivialOffsetCalculatorILi1EjESH_NS0_6memory15LoadWithoutCastENSI_16StoreWithoutCastEEEviT_T0_T2_T3_T4_T5_,"a",@progbits
	.sectionflags	@""
	.align	4
.nv.constant0._ZN2at6native27unrolled_elementwise_kernelIZZZNS0_49_GLOBAL__N__657f93f7_16_TensorCompare_cu_71e06f4e19launch_clamp_scalarERNS_18TensorIteratorBaseEN3c106ScalarES6_NS0_6detail11ClampLimitsEENKUlvE_clEvENKUlvE6_clEvEUlNS5_4HalfEE_St5arrayIPcLm2EELi4E23TrivialOffsetCalculatorILi1EjESH_NS0_6memory15LoadWithoutCastENSI_16StoreWithoutCastEEEviT_T0_T2_T3_T4_T5_:
	.zero		580


//--------------------- .nv.constant0._ZN2at6native29vectorized_elementwise_kernelILi2EZZZNS0_49_GLOBAL__N__657f93f7_16_TensorCompare_cu_71e06f4e19launch_clamp_scalarERNS_18TensorIteratorBaseEN3c106ScalarES6_NS0_6detail11ClampLimitsEENKUlvE_clEvENKUlvE6_clEvEUlNS5_4HalfEE_St5arrayIPcLm2EEEEviT0_T1_ --------------------------
	.section	.nv.constant0._ZN2at6native29vectorized_elementwise_kernelILi2EZZZNS0_49_GLOBAL__N__657f93f7_16_TensorCompare_cu_71e06f4e19launch_clamp_scalarERNS_18TensorIteratorBaseEN3c106ScalarES6_NS0_6detail11ClampLimitsEENKUlvE_clEvENKUlvE6_clEvEUlNS5_4HalfEE_St5arrayIPcLm2EEEEviT0_T1_,"a",@progbits
	.sectionflags	@""
	.align	4
.nv.constant0._ZN2at6native29vectorized_elementwise_kernelILi2EZZZNS0_49_GLOBAL__N__657f93f7_16_TensorCompare_cu_71e06f4e19launch_clamp_scalarERNS_18TensorIteratorBaseEN3c106ScalarES6_NS0_6detail11ClampLimitsEENKUlvE_clEvENKUlvE6_clEvEUlNS5_4HalfEE_St5arrayIPcLm2EEEEviT0_T1_:
	.zero		576


//--------------------- .nv.constant0._ZN2at6native29vectorized_elementwise_kernelILi4EZZZNS0_49_GLOBAL__N__657f93f7_16_TensorCompare_cu_71e06f4e19launch_clamp_scalarERNS_18TensorIteratorBaseEN3c106ScalarES6_NS0_6detail11ClampLimitsEENKUlvE_clEvENKUlvE6_clEvEUlNS5_4HalfEE_St5arrayIPcLm2EEEEviT0_T1_ --------------------------
	.section	.nv.constant0._ZN2at6native29vectorized_elementwise_kernelILi4EZZZNS0_49_GLOBAL__N__657f93f7_16_TensorCompare_cu_71e06f4e19launch_clamp_scalarERNS_18TensorIteratorBaseEN3c106ScalarES6_NS0_6detail11ClampLimitsEENKUlvE_clEvENKUlvE6_clEvEUlNS5_4HalfEE_St5arrayIPcLm2EEEEviT0_T1_,"a",@progbits
	.sectionflags	@""
	.align	4
.nv.constant0._ZN2at6native29vectorized_elementwise_kernelILi4EZZZNS0_49_GLOBAL__N__657f93f7_16_TensorCompare_cu_71e06f4e19launch_clamp_scalarERNS_18TensorIteratorBaseEN3c106ScalarES6_NS0_6detail11ClampLimitsEENKUlvE_clEvENKUlvE6_clEvEUlNS5_4HalfEE_St5arrayIPcLm2EEEEviT0_T1_:
	.zero		576


//--------------------- .nv.constant0._ZN2at6native29vectorized_elementwise_kernelILi8EZZZNS0_49_GLOBAL__N__657f93f7_16_TensorCompare_cu_71e06f4e19launch_clamp_scalarERNS_18TensorIteratorBaseEN3c106ScalarES6_NS0_6detail11ClampLimitsEENKUlvE_clEvENKUlvE6_clEvEUlNS5_4HalfEE_St5arrayIPcLm2EEEEviT0_T1_ --------------------------
	.section	.nv.constant0._ZN2at6native29vectorized_elementwise_kernelILi8EZZZNS0_49_GLOBAL__N__657f93f7_16_TensorCompare_cu_71e06f4e19launch_clamp_scalarERNS_18TensorIteratorBaseEN3c106ScalarES6_NS0_6detail11ClampLimitsEENKUlvE_clEvENKUlvE6_clEvEUlNS5_4HalfEE_St5arrayIPcLm2EEEEviT0_T1_,"a",@progbits
	.sectionflags	@""
	.align	4
.nv.constant0._ZN2at6native29vectorized_elementwise_kernelILi8EZZZNS0_49_GLOBAL__N__657f93f7_16_TensorCompare_cu_71e06f4e19launch_clamp_scalarERNS_18TensorIteratorBaseEN3c106ScalarES6_NS0_6detail11ClampLimitsEENKUlvE_clEvENKUlvE6_clEvEUlNS5_4HalfEE_St5arrayIPcLm2EEEEviT0_T1_:
	.zero		576


//--------------------- .nv.constant0._ZN2at6native18elementwise_kernelILi128ELi4EZNS0_15gpu_kernel_implIZZZNS0_49_GLOBAL__N__657f93f7_16_TensorCompare_cu_71e06f4e19launch_clamp_scalarERNS_18TensorIteratorBaseEN3c106ScalarES7_NS0_6detail11ClampLimitsEENKUlvE_clEvENKUlvE5_clEvEUlfE_EEvS5_RKT_EUliE_EEviT1_ --------------------------
	.section	.nv.constant0._ZN2at6native18elementwise_kernelILi128ELi4EZNS0_15gpu_kernel_implIZZZNS0_49_GLOBAL__N__657f93f7_16_TensorCompare_cu_71e06f4e19launch_clamp_scalarERNS_18TensorIteratorBaseEN3c106ScalarES7_NS0_6detail11ClampLimitsEENKUlvE_clEvENKUlvE5_clEvEUlfE_EEvS5_RKT_EUliE_EEviT1_,"a",@progbits
	.sectionflags	@""
	.align	4
.nv.constant0._ZN2at6native18elementwise_kernelILi128ELi4EZNS0_15gpu_kernel_implIZZZNS0_49_GLOBAL__N__657f93f7_16_TensorCompare_cu_71e06f4e19launch_clamp_scalarERNS_18TensorIteratorBaseEN3c106ScalarES7_NS0_6detail11ClampLimitsEENKUlvE_clEvENKUlvE5_clEvEUlfE_EEvS5_RKT_EUliE_EEviT1_:
	.zero		1096


//--------------------- .nv.constant0._ZN2at6native27unrolled_elementwise_kernelIZZZNS0_49_GLOBAL__N__657f93f7_16_TensorCompare_cu_71e06f4e19launch_clamp_scalarERNS_18TensorIteratorBaseEN3c106ScalarES6_NS0_6detail11ClampLimitsEENKUlvE_clEvENKUlvE5_clEvEUlfE_St5arrayIPcLm2EELi4E23TrivialOffsetCalculatorILi1EjESG_NS0_6memory12LoadWithCastILi1EEENSH_13StoreWithCastILi1EEEEEviT_T0_T2_T3_T4_T5_ --------------------------
	.section	.nv.constant0._ZN2at6native27unrolled_elementwise_kernelIZZZNS0_49_GLOBAL__N__657f93f7_16_TensorCompare_cu_71e06f4e19launch_clamp_scalarERNS_18TensorIteratorBaseEN3c106ScalarES6_NS0_6detail11ClampLimitsEENKUlvE_clEvENKUlvE5_clEvEUlfE_St5arrayIPcLm2EELi4E23TrivialOffsetCalculatorILi1EjESG_NS0_6memory12LoadWithCastILi1EEENSH_13StoreWithCastILi1EEEEEviT_T0_T2_T3_T4_T5_,"a",@progbits
	.sectionflags	@""
	.align	4
.nv.constant0._ZN2at6native27unrolled_elementwise_kernelIZZZNS0_49_GLOBAL__N__657f93f7_16_TensorCompare_cu_71e06f4e19launch_clamp_scalarERNS_18TensorIteratorBaseEN3c106ScalarES6_NS0_6detail11ClampLimitsEENKUlvE_clEvENKUlvE5_clEvEUlfE_St5arrayIPcLm2EELi4E23TrivialOffsetCalculatorILi1EjESG_NS0_6memory12LoadWithCastILi1EEENSH_13StoreWithCastILi1EEEEEviT_T0_T2_T3_T4_T5_:
	.zero		596


//--------------------- .nv.constant0._ZN2at6native18elementwise_kernelILi128ELi2EZNS0_22gpu_kernel_impl_nocastIZZZNS0_49_GLOBAL__N__657f93f7_16_TensorCompare_cu_71e06f4e19launch_clamp_scalarERNS_18TensorIteratorBaseEN3c106ScalarES7_NS0_6detail11ClampLimitsEENKUlvE_clEvENKUlvE5_clEvEUlfE_EEvS5_RKT_EUliE_EEviT1_ --------------------------
	.section	.nv.constant0._ZN2at6native18elementwise_kernelILi128ELi2EZNS0_22gpu_kernel_impl_nocastIZZZNS0_49_GLOBAL__N__657f93f7_16_TensorCompare_cu_71e06f4e19launch_clamp_scalarERNS_18TensorIteratorBaseEN3c106ScalarES7_NS0_6detail11ClampLimitsEENKUlvE_clEvENKUlvE5_clEvEUlfE_EEvS5_RKT_EUliE_EEviT1_,"a",@progbits
	.sectionflags	@""
	.align	4
.nv.constant0._ZN2at6native18elementwise_kernelILi128ELi2EZNS0_22gpu_kernel_impl_nocastIZZZNS0_49_GLOBAL__N__657f93f7_16_TensorCompare_cu_71e06f4e19launch_clamp_scalarERNS_18TensorIteratorBaseEN3c106ScalarES7_NS0_6detail11ClampLimitsEENKUlvE_clEvENKUlvE5_clEvEUlfE_EEvS5_RKT_EUliE_EEviT1_:
	.zero		1088


//--------------------- .nv.constant0._ZN2at6native27unrolled_elementwise_kernelIZZZNS0_49_GLOBAL__N__657f93f7_16_TensorCompare_cu_71e06f4e19launch_clamp_scalarERNS_18TensorIteratorBaseEN3c106ScalarES6_NS0_6detail11ClampLimitsEENKUlvE_clEvENKUlvE5_clEvEUlfE_St5arrayIPcLm2EELi4E23TrivialOffsetCalculatorILi1EjESG_NS0_6memory15LoadWithoutCastENSH_16StoreWithoutCastEEEviT_T0_T2_T3_T4_T5_ --------------------------
	.section	.nv.constant0._ZN2at6native27unrolled_elementwise_kernelIZZZNS0_49_GLOBAL__N__657f93f7_16_TensorCompare_cu_71e06f4e19launch_clamp_scalarERNS_18TensorIteratorBaseEN3c106ScalarES6_NS0_6detail11ClampLimitsEENKUlvE_clEvENKUlvE5_clEvEUlfE_St5arrayIPcLm2EELi4E23TrivialOffsetCalculatorILi1EjESG_NS0_6memory15LoadWithoutCastENSH_16StoreWithoutCastEEEviT_T0_T2_T3_T4_T5_,"a",@progbits
	.sectionflags	@""
	.align	4
.nv.constant0._ZN2at6native27unrolled_elementwise_kernelIZZZNS0_49_GLOBAL__N__657f93f7_16_TensorCompare_cu_71e06f4e19launch_clamp_scalarERNS_18TensorIteratorBaseEN3c106ScalarES6_NS0_6detail11ClampLimitsEENKUlvE_clEvENKUlvE5_clEvEUlfE_St5arrayIPcLm2EELi4E23TrivialOffsetCalculatorILi1EjESG_NS0_6memory15LoadWithoutCastENSH_16StoreWithoutCastEEEviT_T0_T2_T3_T4_T5_:
	.zero		580


//--------------------- .nv.constant0._ZN2at6native29vectorized_elementwise_kernelILi2EZZZNS0_49_GLOBAL__N__657f93f7_16_TensorCompare_cu_71e06f4e19launch_clamp_scalarERNS_18TensorIteratorBaseEN3c106ScalarES6_NS0_6detail11ClampLimitsEENKUlvE_clEvENKUlvE5_clEvEUlfE_St5arrayIPcLm2EEEEviT0_T1_ --------------------------
	.section	.nv.constant0._ZN2at6native29vectorized_elementwise_kernelILi2EZZZNS0_49_GLOBAL__N__657f93f7_16_TensorCompare_cu_71e06f4e19launch_clamp_scalarERNS_18TensorIteratorBaseEN3c106ScalarES6_NS0_6detail11ClampLimitsEENKUlvE_clEvENKUlvE5_clEvEUlfE_St5arrayIPcLm2EEEEviT0_T1_,"a",@progbits
	.sectionflags	@""
	.align	4
.nv.constant0._ZN2at6native29vectorized_elementwise_kernelILi2EZZZNS0_49_GLOBAL__N__657f93f7_16_TensorCompare_cu_71e06f4e19launch_clamp_scalarERNS_18TensorIteratorBaseEN3c106ScalarES6_NS0_6detail11ClampLimitsEENKUlvE_clEvENKUlvE5_clEvEUlfE_St5arrayIPcLm2EEEEviT0_T1_:
	.zero		576


//--------------------- .nv.constant0._ZN2at6native29vectorized_elementwise_kernelILi4EZZZNS0_49_GLOBAL__N__657f93f7_16_TensorCompare_cu_71e06f4e19launch_clamp_scalarERNS_18TensorIteratorBaseEN3c106ScalarES6_NS0_6detail11ClampLimitsEENKUlvE_clEvENKUlvE5_clEvEUlfE_St5arrayIPcLm2EEEEviT0_T1_ --------------------------
	.section	.nv.constant0._ZN2at6native29vectorized_elementwise_kernelILi4EZZZNS0_49_GLOBAL__N__657f93f7_16_TensorCompare_cu_71e06f4e19launch_clamp_scalarERNS_18TensorIteratorBaseEN3c106ScalarES6_NS0_6detail11ClampLimitsEENKUlvE_clEvENKUlvE5_clEvEUlfE_St5arrayIPcLm2EEEEviT0_T1_,"a",@progbits
	.sectionflags	@""
	.align	4
.nv.constant0._ZN2at6native29vectorized_elementwise_kernelILi4EZZZNS0_49_GLOBAL__N__657f93f7_16_TensorCompare_cu_71e06f4e19launch_clamp_scalarERNS_18TensorIteratorBaseEN3c106ScalarES6_NS0_6detail11ClampLimitsEENKUlvE_clEvENKUlvE5_clEvEUlfE_St5arrayIPcLm2EEEEviT0_T1_:
	.zero		576


//--------------------- .nv.constant0._ZN2at6native29vectorized_elementwise_kernelILi8EZZZNS0_49_GLOBAL__N__657f93f7_16_TensorCompare_cu_71e06f4e19launch_clamp_scalarERNS_18TensorIteratorBaseEN3c106ScalarES6_NS0_6detail11ClampLimitsEENKUlvE_clEvENKUlvE5_clEvEUlfE_St5arrayIPcLm2EEEEviT0_T1_ --------------------------
	.section	.nv.constant0._ZN2at6native29vectorized_elementwise_kernelILi8EZZZNS0_49_GLOBAL__N__657f93f7_16_TensorCompare_cu_71e06f4e19launch_clamp_scalarERNS_18TensorIteratorBaseEN3c106ScalarES6_NS0_6detail11ClampLimitsEENKUlvE_clEvENKUlvE5_clEvEUlfE_St5arrayIPcLm2EEEEviT0_T1_,"a",@progbits
	.sectionflags	@""
	.align	4
.nv.constant0._ZN2at6native29vectorized_elementwise_kernelILi8EZZZNS0_49_GLOBAL__N__657f93f7_16_TensorCompare_cu_71e06f4e19launch_clamp_scalarERNS_18TensorIteratorBaseEN3c106ScalarES6_NS0_6detail11ClampLimitsEENKUlvE_clEvENKUlvE5_clEvEUlfE_St5arrayIPcLm2EEEEviT0_T1_:
	.zero		576


//--------------------- .nv.constant0._ZN2at6native18elementwise_kernelILi128ELi4EZNS0_15gpu_kernel_implIZZZNS0_49_GLOBAL__N__657f93f7_16_TensorCompare_cu_71e06f4e19launch_clamp_scalarERNS_18TensorIteratorBaseEN3c106ScalarES7_NS0_6detail11ClampLimitsEENKUlvE_clEvENKUlvE4_clEvEUldE_EEvS5_RKT_EUliE_EEviT1_ --------------------------
	.section	.nv.constant0._ZN2at6native18elementwise_kernelILi128ELi4EZNS0_15gpu_kernel_implIZZZNS0_49_GLOBAL__N__657f93f7_16_TensorCompare_cu_71e06f4e19launch_clamp_scalarERNS_18TensorIteratorBaseEN3c106ScalarES7_NS0_6detail11ClampLimitsEENKUlvE_clEvENKUlvE4_clEvEUldE_EEvS5_RKT_EUliE_EEviT1_,"a",@progbits
	.sectionflags	@""
	.align	4
.nv.constant0._ZN2at6native18elementwise_kernelILi128ELi4EZNS0_15gpu_kernel_implIZZZNS0_49_GLOBAL__N__657f93f7_16_TensorCompare_cu_71e06f4e19launch_clamp_scalarERNS_18TensorIteratorBaseEN3c106ScalarES7_NS0_6detail11ClampLimitsEENKUlvE_clEvENKUlvE4_clEvEUldE_EEvS5_RKT_EUliE_EEviT1_:
	.zero		1104


//--------------------- .nv.constant0._ZN2at6native27unrolled_elementwise_kernelIZZZNS0_49_GLOBAL__N__657f93f7_16_TensorCompare_cu_71e06f4e19launch_clamp_scalarERNS_18TensorIteratorBaseEN3c106ScalarES6_NS0_6detail11ClampLimitsEENKUlvE_clEvENKUlvE4_clEvEUldE_St5arrayIPcLm2EELi4E23TrivialOffsetCalculatorILi1EjESG_NS0_6memory12LoadWithCastILi1EEENSH_13StoreWithCastILi1EEEEEviT_T0_T2_T3_T4_T5_ --------------------------
	.section	.nv.constant0._ZN2at6native27unrolled_elementwise_kernelIZZZNS0_49_GLOBAL__N__657f93f7_16_TensorCompare_cu_71e06f4e19launch_clamp_scalarERNS_18TensorIteratorBaseEN3c106ScalarES6_NS0_6detail11ClampLimitsEENKUlvE_clEvENKUlvE4_clEvEUldE_St5arrayIPcLm2EELi4E23TrivialOffsetCalculatorILi1EjESG_NS0_6memory12LoadWithCastILi1EEENSH_13StoreWithCastILi1EEEEEviT_T0_T2_T3_T4_T5_,"a",@progbits
	.sectionflags	@""
	.align	4
.nv.constant0._ZN2at6native27unrolled_elementwise_kernelIZZZNS0_49_GLOBAL__N__657f93f7_16_TensorCompare_cu_71e06f4e19launch_clamp_scalarERNS_18TensorIteratorBaseEN3c106ScalarES6_NS0_6detail11ClampLimitsEENKUlvE_clEvENKUlvE4_clEvEUldE_St5arrayIPcLm2EELi4E23TrivialOffsetCalculatorILi1EjESG_NS0_6memory12LoadWithCastILi1EEENSH_13StoreWithCastILi1EEEEEviT_T0_T2_T3_T4_T5_:
	.zero		604


//--------------------- .nv.constant0._ZN2at6native18elementwise_kernelILi128ELi2EZNS0_22gpu_kernel_impl_nocastIZZZNS0_49_GLOBAL__N__657f93f7_16_TensorCompare_cu_71e06f4e19launch_clamp_scalarERNS_18TensorIteratorBaseEN3c106ScalarES7_NS0_6detail11ClampLimitsEENKUlvE_clEvENKUlvE4_clEvEUldE_EEvS5_RKT_EUliE_EEviT1_ --------------------------
	.section	.nv.constant0._ZN2at6native18elementwise_kernelILi128ELi2EZNS0_22gpu_kernel_impl_nocastIZZZNS0_49_GLOBAL__N__657f93f7_16_TensorCompare_cu_71e06f4e19launch_clamp_scalarERNS_18TensorIteratorBaseEN3c106ScalarES7_NS0_6detail11ClampLimitsEENKUlvE_clEvENKUlvE4_clEvEUldE_EEvS5_RKT_EUliE_EEviT1_,"a",@progbits
	.sectionflags	@""
	.align	4
.nv.constant0._ZN2at6native18elementwise_kernelILi128ELi2EZNS0_22gpu_kernel_impl_nocastIZZZNS0_49_GLOBAL__N__657f93f7_16_TensorCompare_cu_71e06f4e19launch_clamp_scalarERNS_18TensorIteratorBaseEN3c106ScalarES7_NS0_6detail11ClampLimitsEENKUlvE_clEvENKUlvE4_clEvEUldE_EEvS5_RKT_EUliE_EEviT1_:
	.zero		1096


//--------------------- .nv.constant0._ZN2at6native27unrolled_elementwise_kernelIZZZNS0_49_GLOBAL__N__657f93f7_16_TensorCompare_cu_71e06f4e19launch_clamp_scalarERNS_18TensorIteratorBaseEN3c106ScalarES6_NS0_6detail11ClampLimitsEENKUlvE_clEvENKUlvE4_clEvEUldE_St5arrayIPcLm2EELi4E23TrivialOffsetCalculatorILi1EjESG_NS0_6memory15LoadWithoutCastENSH_16StoreWithoutCastEEEviT_T0_T2_T3_T4_T5_ --------------------------
	.section	.nv.constant0._ZN2at6native27unrolled_elementwise_kernelIZZZNS0_49_GLOBAL__N__657f93f7_16_TensorCompare_cu_71e06f4e19launch_clamp_scalarERNS_18TensorIteratorBaseEN3c106ScalarES6_NS0_6detail11ClampLimitsEENKUlvE_clEvENKUlvE4_clEvEUldE_St5arrayIPcLm2EELi4E23TrivialOffsetCalculatorILi1EjESG_NS0_6memory15LoadWithoutCastENSH_16StoreWithoutCastEEEviT_T0_T2_T3_T4_T5_,"a",@progbits
	.sectionflags	@""
	.align	4
.nv.constant0._ZN2at6native27unrolled_elementwise_kernelIZZZNS0_49_GLOBAL__N__657f93f7_16_TensorCompare_cu_71e06f4e19launch_clamp_scalarERNS_18TensorIteratorBaseEN3c106ScalarES6_NS0_6detail11ClampLimitsEENKUlvE_clEvENKUlvE4_clEvEUldE_St5arrayIPcLm2EELi4E23TrivialOffsetCalculatorILi1EjESG_NS0_6memory15LoadWithoutCastENSH_16StoreWithoutCastEEEviT_T0_T2_T3_T4_T5_:
	.zero		588


//--------------------- .nv.constant0._ZN2at6native29vectorized_elementwise_kernelILi2EZZZNS0_49_GLOBAL__N__657f93f7_16_TensorCompare_cu_71e06f4e19launch_clamp_scalarERNS_18TensorIteratorBaseEN3c106ScalarES6_NS0_6detail11ClampLimitsEENKUlvE_clEvENKUlvE4_clEvEUldE_St5arrayIPcLm2EEEEviT0_T1_ --------------------------
	.section	.nv.constant0._ZN2at6native29vectorized_elementwise_kernelILi2EZZZNS0_49_GLOBAL__N__657f93f7_16_TensorCompare_cu_71e06f4e19launch_clamp_scalarERNS_18TensorIteratorBaseEN3c106ScalarES6_NS0_6detail11ClampLimitsEENKUlvE_clEvENKUlvE4_clEvEUldE_St5arrayIPcLm2EEEEviT0_T1_,"a",@progbits
	.sectionflags	@""
	.align	4
.nv.constant0._ZN2at6native29vectorized_elementwise_kernelILi2EZZZNS0_49_GLOBAL__N__657f93f7_16_TensorCompare_cu_71e06f4e19launch_clamp_scalarERNS_18TensorIteratorBaseEN3c106ScalarES6_NS0_6detail11ClampLimitsEENKUlvE_clEvENKUlvE4_clEvEUldE_St5arrayIPcLm2EEEEviT0_T1_:
	.zero		584


//--------------------- .nv.constant0._ZN2at6native29vectorized_elementwise_kernelILi4EZZZNS0_49_GLOBAL__N__657f93f7_16_TensorCompare_cu_71e06f4e19launch_clamp_scalarERNS_18TensorIteratorBaseEN3c106ScalarES6_NS0_6detail11ClampLimitsEENKUlvE_clEvENKUlvE4_clEvEUldE_St5arrayIPcLm2EEEEviT0_T1_ --------------------------
	.section	.nv.constant0._ZN2at6native29vectorized_elementwise_kernelILi4EZZZNS0_49_GLOBAL__N__657f93f7_16_TensorCompare_cu_71e06f4e19launch_clamp_scalarERNS_18TensorIteratorBaseEN3c106ScalarES6_NS0_6detail11ClampLimitsEENKUlvE_clEvENKUlvE4_clEvEUldE_St5arrayIPcLm2EEEEviT0_T1_,"a",@progbits
	.sectionflags	@""
	.align	4
.nv.constant0._ZN2at6native29vectorized_elementwise_kernelILi4EZZZNS0_49_GLOBAL__N__657f93f7_16_TensorCompare_cu_71e06f4e19launch_clamp_scalarERNS_18TensorIteratorBaseEN3c106ScalarES6_NS0_6detail11ClampLimitsEENKUlvE_clEvENKUlvE4_clEvEUldE_St5arrayIPcLm2EEEEviT0_T1_:
	.zero		584


//--------------------- .nv.constant0._ZN2at6native29vectorized_elementwise_kernelILi8EZZZNS0_49_GLOBAL__N__657f93f7_16_TensorCompare_cu_71e06f4e19launch_clamp_scalarERNS_18TensorIteratorBaseEN3c106ScalarES6_NS0_6detail11ClampLimitsEENKUlvE_clEvENKUlvE4_clEvEUldE_St5arrayIPcLm2EEEEviT0_T1_ --------------------------
	.section	.nv.constant0._ZN2at6native29vectorized_elementwise_kernelILi8EZZZNS0_49_GLOBAL__N__657f93f7_16_TensorCompare_cu_71e06f4e19launch_clamp_scalarERNS_18TensorIteratorBaseEN3c106ScalarES6_NS0_6detail11ClampLimitsEENKUlvE_clEvENKUlvE4_clEvEUldE_St5arrayIPcLm2EEEEviT0_T1_,"a",@progbits
	.sectionflags	@""
	.align	4
.nv.constant0._ZN2at6native29vectorized_elementwise_kernelILi8EZZZNS0_49_GLOBAL__N__657f93f7_16_TensorCompare_cu_71e06f4e19launch_clamp_scalarERNS_18TensorIteratorBaseEN3c106ScalarES6_NS0_6detail11ClampLimitsEENKUlvE_clEvENKUlvE4_clEvEUldE_St5arrayIPcLm2EEEEviT0_T1_:
	.zero		584


//--------------------- .nv.constant0._ZN2at6native18elementwise_kernelILi128ELi4EZNS0_15gpu_kernel_implIZZZNS0_49_GLOBAL__N__657f93f7_16_TensorCompare_cu_71e06f4e19launch_clamp_scalarERNS_18TensorIteratorBaseEN3c106ScalarES7_NS0_6detail11ClampLimitsEENKUlvE_clEvENKUlvE3_clEvEUlsE_EEvS5_RKT_EUliE_EEviT1_ --------------------------
	.section	.nv.constant0._ZN2at6native18elementwise_kernelILi128ELi4EZNS0_15gpu_kernel_implIZZZNS0_49_GLOBAL__N__657f93f7_16_TensorCompare_cu_71e06f4e19launch_clamp_scalarERNS_18TensorIteratorBaseEN3c106ScalarES7_NS0_6detail11ClampLimitsEENKUlvE_clEvENKUlvE3_clEvEUlsE_EEvS5_RKT_EUliE_EEviT1_,"a",@progbits
	.sectionflags	@""
	.align	4
.nv.constant0._ZN2at6native18elementwise_kernelILi128ELi4EZNS0_15gpu_kernel_implIZZZNS0_49_GLOBAL__N__657f93f7_16_TensorCompare_cu_71e06f4e19launch_clamp_scalarERNS_18TensorIteratorBaseEN3c106ScalarES7_NS0_6detail11ClampLimitsEENKUlvE_clEvENKUlvE3_clEvEUlsE_EEvS5_RKT_EUliE_EEviT1_:
	.zero		1088


//--------------------- .nv.constant0._ZN2at6native27unrolled_elementwise_kernelIZZZNS0_49_GLOBAL__N__657f93f7_16_TensorCompare_cu_71e06f4e19launch_clamp_scalarERNS_18TensorIteratorBaseEN3c106ScalarES6_NS0_6detail11ClampLimitsEENKUlvE_clEvENKUlvE3_clEvEUlsE_St5arrayIPcLm2EELi4E23TrivialOffsetCalculatorILi1EjESG_NS0_6memory12LoadWithCastILi1EEENSH_13StoreWithCastILi1EEEEEviT_T0_T2_T3_T4_T5_ --------------------------
	.section	.nv.constant0._ZN2at6native27unrolled_elementwise_kernelIZZZNS0_49_GLOBAL__N__657f93f7_16_TensorCompare_cu_71e06f4e19launch_clamp_scalarERNS_18TensorIteratorBaseEN3c106ScalarES6_NS0_6detail11ClampLimitsEENKUlvE_clEvENKUlvE3_clEvEUlsE_St5arrayIPcLm2EELi4E23TrivialOffsetCalculatorILi1EjESG_NS0_6memory12LoadWithCastILi1EEENSH_13StoreWithCastILi1EEEEEviT_T0_T2_T3_T4_T5_,"a",@progbits
	.sectionflags	@""
	.align	4
.nv.constant0._ZN2at6native27unrolled_elementwise_kernelIZZZNS0_49_GLOBAL__N__657f93f7_16_TensorCompare_cu_71e06f4e19launch_clamp_scalarERNS_18TensorIteratorBaseEN3c106ScalarES6_NS0_6detail11ClampLimitsEENKUlvE_clEvENKUlvE3_clEvEUlsE_St5arrayIPcLm2EELi4E23TrivialOffsetCalculatorILi1EjESG_NS0_6memory12LoadWithCastILi1EEENSH_13StoreWithCastILi1EEEEEviT_T0_T2_T3_T4_T5_:
	.zero		588


//--------------------- .nv.constant0._ZN2at6native18elementwise_kernelILi128ELi4EZNS0_22gpu_kernel_impl_nocastIZZZNS0_49_GLOBAL__N__657f93f7_16_TensorCompare_cu_71e06f4e19launch_clamp_scalarERNS_18TensorIteratorBaseEN3c106ScalarES7_NS0_6detail11ClampLimitsEENKUlvE_clEvENKUlvE3_clEvEUlsE_EEvS5_RKT_EUliE_EEviT1_ --------------------------
	.section	.nv.constant0._ZN2at6native18elementwise_kernelILi128ELi4EZNS0_22gpu_kernel_impl_nocastIZZZNS0_49_GLOBAL__N__657f93f7_16_TensorCompare_cu_71e06f4e19launch_clamp_scalarERNS_18TensorIteratorBaseEN3c106ScalarES7_NS0_6detail11ClampLimitsEENKUlvE_clEvENKUlvE3_clEvEUlsE_EEvS5_RKT_EUliE_EEviT1_,"a",@progbits
	.sectionflags	@""
	.align	4
.nv.constant0._ZN2at6native18elementwise_kernelILi128ELi4EZNS0_22gpu_kernel_impl_nocastIZZZNS0_49_GLOBAL__N__657f93f7_16_TensorCompare_cu_71e06f4e19launch_clamp_scalarERNS_18TensorIteratorBaseEN3c106ScalarES7_NS0_6detail11ClampLimitsEENKUlvE_clEvENKUlvE3_clEvEUlsE_EEvS5_RKT_EUliE_EEviT1_:
	.zero		1080


//--------------------- .nv.constant0._ZN2at6native27unrolled_elementwise_kernelIZZZNS0_49_GLOBAL__N__657f93f7_16_TensorCompare_cu_71e06f4e19launch_clamp_scalarERNS_18TensorIteratorBaseEN3c106ScalarES6_NS0_6detail11ClampLimitsEENKUlvE_clEvENKUlvE3_clEvEUlsE_St5arrayIPcLm2EELi4E23TrivialOffsetCalculatorILi1EjESG_NS0_6memory15LoadWithoutCastENSH_16StoreWithoutCastEEEviT_T0_T2_T3_T4_T5_ --------------------------
	.section	.nv.constant0._ZN2at6native27unrolled_elementwise_kernelIZZZNS0_49_GLOBAL__N__657f93f7_16_TensorCompare_cu_71e06f4e19launch_clamp_scalarERNS_18TensorIteratorBaseEN3c106ScalarES6_NS0_6detail11ClampLimitsEENKUlvE_clEvENKUlvE3_clEvEUlsE_St5arrayIPcLm2EELi4E23TrivialOffsetCalculatorILi1EjESG_NS0_6memory15LoadWithoutCastENSH_16StoreWithoutCastEEEviT_T0_T2_T3_T4_T5_,"a",@progbits
	.sectionflags	@""
	.align	4
.nv.constant0._ZN2at6native27unrolled_elementwise_kernelIZZZNS0_49_GLOBAL__N__657f93f7_16_TensorCompare_cu_71e06f4e19launch_clamp_scalarERNS_18TensorIteratorBaseEN3c106ScalarES6_NS0_6detail11ClampLimitsEENKUlvE_clEvENKUlvE3_clEvEUlsE_St5arrayIPcLm2EELi4E23TrivialOffsetCalculatorILi1EjESG_NS0_6memory15LoadWithoutCastENSH_16StoreWithoutCastEEEviT_T0_T2_T3_T4_T5_:
	.zero		572


//--------------------- .nv.constant0._ZN2at6native29vectorized_elementwise_kernelILi2EZZZNS0_49_GLOBAL__N__657f93f7_16_TensorCompare_cu_71e06f4e19launch_clamp_scalarERNS_18TensorIteratorBaseEN3c106ScalarES6_NS0_6detail11ClampLimitsEENKUlvE_clEvENKUlvE3_clEvEUlsE_St5arrayIPcLm2EEEEviT0_T1_ --------------------------
	.section	.nv.constant0._ZN2at6native29vectorized_elementwise_kernelILi2EZZZNS0_49_GLOBAL__N__657f93f7_16_TensorCompare_cu_71e06f4e19launch_clamp_scalarERNS_18TensorIteratorBaseEN3c106ScalarES6_NS0_6detail11ClampLimitsEENKUlvE_clEvENKUlvE3_clEvEUlsE_St5arrayIPcLm2EEEEviT0_T1_,"a",@progbits
	.sectionflags	@""
	.align	4
.nv.constant0._ZN2at6native29vectorized_elementwise_kernelILi2EZZZNS0_49_GLOBAL__N__657f93f7_16_TensorCompare_cu_71e06f4e19launch_clamp_scalarERNS_18TensorIteratorBaseEN3c106ScalarES6_NS0_6detail11ClampLimitsEENKUlvE_clEvENKUlvE3_clEvEUlsE_St5arrayIPcLm2EEEEviT0_T1_:
	.zero		568


//--------------------- .nv.constant0._ZN2at6native29vectorized_elementwise_kernelILi4EZZZNS0_49_GLOBAL__N__657f93f7_16_TensorCompare_cu_71e06f4e19launch_clamp_scalarERNS_18TensorIteratorBaseEN3c106ScalarES6_NS0_6detail11ClampLimitsEENKUlvE_clEvENKUlvE3_clEvEUlsE_St5arrayIPcLm2EEEEviT0_T1_ --------------------------
	.section	.nv.constant0._ZN2at6native29vectorized_elementwise_kernelILi4EZZZNS0_49_GLOBAL__N__657f93f7_16_TensorCompare_cu_71e06f4e19launch_clamp_scalarERNS_18TensorIteratorBaseEN3c106ScalarES6_NS0_6detail11ClampLimitsEENKUlvE_clEvENKUlvE3_clEvEUlsE_St5arrayIPcLm2EEEEviT0_T1_,"a",@progbits
	.sectionflags	@""
	.align	4
.nv.constant0._ZN2at6native29vectorized_elementwise_kernelILi4EZZZNS0_49_GLOBAL__N__657f93f7_16_TensorCompare_cu_71e06f4e19launch_clamp_scalarERNS_18TensorIteratorBaseEN3c106ScalarES6_NS0_6detail11ClampLimitsEENKUlvE_clEvENKUlvE3_clEvEUlsE_St5arrayIPcLm2EEEEviT0_T1_:
	.zero		568


//--------------------- .nv.constant0._ZN2at6native29vectorized_elementwise_kernelILi8EZZZNS0_49_GLOBAL__N__657f93f7_16_TensorCompare_cu_71e06f4e19launch_clamp_scalarERNS_18TensorIteratorBaseEN3c106ScalarES6_NS0_6detail11ClampLimitsEENKUlvE_clEvENKUlvE3_clEvEUlsE_St5arrayIPcLm2EEEEviT0_T1_ --------------------------
	.section	.nv.constant0._ZN2at6native29vectorized_elementwise_kernelILi8EZZZNS0_49_GLOBAL__N__657f93f7_16_TensorCompare_cu_71e06f4e19launch_clamp_scalarERNS_18TensorIteratorBaseEN3c106ScalarES6_NS0_6detail11ClampLimitsEENKUlvE_clEvENKUlvE3_clEvEUlsE_St5arrayIPcLm2EEEEviT0_T1_,"a",@progbits
	.sectionflags	@""
	.align	4
.nv.constant0._ZN2at6native29vectorized_elementwise_kernelILi8EZZZNS0_49_GLOBAL__N__657f93f7_16_TensorCompare_cu_71e06f4e19launch_clamp_scalarERNS_18TensorIteratorBaseEN3c106ScalarES6_NS0_6detail11ClampLimitsEENKUlvE_clEvENKUlvE3_clEvEUlsE_St5arrayIPcLm2EEEEviT0_T1_:
	.zero		568


//--------------------- .nv.constant0._ZN2at6native18elementwise_kernelILi128ELi4EZNS0_15gpu_kernel_implIZZZNS0_49_GLOBAL__N__657f93f7_16_TensorCompare_cu_71e06f4e19launch_clamp_scalarERNS_18TensorIteratorBaseEN3c106ScalarES7_NS0_6detail11ClampLimitsEENKUlvE_clEvENKUlvE2_clEvEUllE_EEvS5_RKT_EUliE_EEviT1_ --------------------------
	.section	.nv.constant0._ZN2at6native18elementwise_kernelILi128ELi4EZNS0_15gpu_kernel_implIZZZNS0_49_GLOBAL__N__657f93f7_16_TensorCompare_cu_71e06f4e19launch_clamp_scalarERNS_18TensorIteratorBaseEN3c106ScalarES7_NS0_6detail11ClampLimitsEENKUlvE_clEvENKUlvE2_clEvEUllE_EEvS5_RKT_EUliE_EEviT1_,"a",@progbits
	.sectionflags	@""
	.align	4
.nv.constant0._ZN2at6native18elementwise_kernelILi128ELi4EZNS0_15gpu_kernel_implIZZZNS0_49_GLOBAL__N__657f93f7_16_TensorCompare_cu_71e06f4e19launch_clamp_scalarERNS_18TensorIteratorBaseEN3c106ScalarES7_NS0_6detail11ClampLimitsEENKUlvE_clEvENKUlvE2_clEvEUllE_EEvS5_RKT_EUliE_EEviT1_:
	.zero		1104


//--------------------- .nv.constant0._ZN2at6native27unrolled_elementwise_kernelIZZZNS0_49_GLOBAL__N__657f93f7_16_TensorCompare_cu_71e06f4e19launch_clamp_scalarERNS_18TensorIteratorBaseEN3c106ScalarES6_NS0_6detail11ClampLimitsEENKUlvE_clEvENKUlvE2_clEvEUllE_St5arrayIPcLm2EELi4E23TrivialOffsetCalculatorILi1EjESG_NS0_6memory12LoadWithCastILi1EEENSH_13StoreWithCastILi1EEEEEviT_T0_T2_T3_T4_T5_ --------------------------
	.section	.nv.constant0._ZN2at6native27unrolled_elementwise_kernelIZZZNS0_49_GLOBAL__N__657f93f7_16_TensorCompare_cu_71e06f4e19launch_clamp_scalarERNS_18TensorIteratorBaseEN3c106ScalarES6_NS0_6detail11ClampLimitsEENKUlvE_clEvENKUlvE2_clEvEUllE_St5arrayIPcLm2EELi4E23TrivialOffsetCalculatorILi1EjESG_NS0_6memory12LoadWithCastILi1EEENSH_13StoreWithCastILi1EEEEEviT_T0_T2_T3_T4_T5_,"a",@progbits
	.sectionflags	@""
	.align	4
.nv.constant0._ZN2at6native27unrolled_elementwise_kernelIZZZNS0_49_GLOBAL__N__657f93f7_16_TensorCompare_cu_71e06f4e19launch_clamp_scalarERNS_18TensorIteratorBaseEN3c106ScalarES6_NS0_6detail11ClampLimitsEENKUlvE_clEvENKUlvE2_clEvEUllE_St5arrayIPcLm2EELi4E23TrivialOffsetCalculatorILi1EjESG_NS0_6memory12LoadWithCastILi1EEENSH_13StoreWithCastILi1EEEEEviT_T0_T2_T3_T4_T5_:
	.zero		604


//--------------------- .nv.constant0._ZN2at6native18elementwise_kernelILi128ELi2EZNS0_22gpu_kernel_impl_nocastIZZZNS0_49_GLOBAL__N__657f93f7_16_TensorCompare_cu_71e06f4e19launch_clamp_scalarERNS_18TensorIteratorBaseEN3c106ScalarES7_NS0_6detail11ClampLimitsEENKUlvE_clEvENKUlvE2_clEvEUllE_EEvS5_RKT_EUliE_EEviT1_ --------------------------
	.section	.nv.constant0._ZN2at6native18elementwise_kernelILi128ELi2EZNS0_22gpu_kernel_impl_nocastIZZZNS0_49_GLOBAL__N__657f93f7_16_TensorCompare_cu_71e06f4e19launch_clamp_scalarERNS_18TensorIteratorBaseEN3c106ScalarES7_NS0_6detail11ClampLimitsEENKUlvE_clEvENKUlvE2_clEvEUllE_EEvS5_RKT_EUliE_EEviT1_,"a",@progbits
	.sectionflags	@""
	.align	4
.nv.constant0._ZN2at6native18elementwise_kernelILi128ELi2EZNS0_22gpu_kernel_impl_nocastIZZZNS0_49_GLOBAL__N__657f93f7_16_TensorCompare_cu_71e06f4e19launch_clamp_scalarERNS_18TensorIteratorBaseEN3c106ScalarES7_NS0_6detail11ClampLimitsEENKUlvE_clEvENKUlvE2_clEvEUllE_EEvS5_RKT_EUliE_EEviT1_:
	.zero		1096


//--------------------- .nv.constant0._ZN2at6native27unrolled_elementwise_kernelIZZZNS0_49_GLOBAL__N__657f93f7_16_TensorCompare_cu_71e06f4e19launch_clamp_scalarERNS_18TensorIteratorBaseEN3c106ScalarES6_NS0_6detail11ClampLimitsEENKUlvE_clEvENKUlvE2_clEvEUllE_St5arrayIPcLm2EELi4E23TrivialOffsetCalculatorILi1EjESG_NS0_6memory15LoadWithoutCastENSH_16StoreWithoutCastEEEviT_T0_T2_T3_T4_T5_ --------------------------
	.section	.nv.constant0._ZN2at6native27unrolled_elementwise_kernelIZZZNS0_49_GLOBAL__N__657f93f7_16_TensorCompare_cu_71e06f4e19launch_clamp_scalarERNS_18TensorIteratorBaseEN3c106ScalarES6_NS0_6detail11ClampLimitsEENKUlvE_clEvENKUlvE2_clEvEUllE_St5arrayIPcLm2EELi4E23TrivialOffsetCalculatorILi1EjESG_NS0_6memory15LoadWithoutCastENSH_16StoreWithoutCastEEEviT_T0_T2_T3_T4_T5_,"a",@progbits
	.sectionflags	@""
	.align	4
.nv.constant0._ZN2at6native27unrolled_elementwise_kernelIZZZNS0_49_GLOBAL__N__657f93f7_16_TensorCompare_cu_71e06f4e19launch_clamp_scalarERNS_18TensorIteratorBaseEN3c106ScalarES6_NS0_6detail11ClampLimitsEENKUlvE_clEvENKUlvE2_clEvEUllE_St5arrayIPcLm2EELi4E23TrivialOffsetCalculatorILi1EjESG_NS0_6memory15LoadWithoutCastENSH_16StoreWithoutCastEEEviT_T0_T2_T3_T4_T5_:
	.zero		588


//--------------------- .nv.constant0._ZN2at6native29vectorized_elementwise_kernelILi2EZZZNS0_49_GLOBAL__N__657f93f7_16_TensorCompare_cu_71e06f4e19launch_clamp_scalarERNS_18TensorIteratorBaseEN3c106ScalarES6_NS0_6detail11ClampLimitsEENKUlvE_clEvENKUlvE2_clEvEUllE_St5arrayIPcLm2EEEEviT0_T1_ --------------------------
	.section	.nv.constant0._ZN2at6native29vectorized_elementwise_kernelILi2EZZZNS0_49_GLOBAL__N__657f93f7_16_TensorCompare_cu_71e06f4e19launch_clamp_scalarERNS_18TensorIteratorBaseEN3c106ScalarES6_NS0_6detail11ClampLimitsEENKUlvE_clEvENKUlvE2_clEvEUllE_St5arrayIPcLm2EEEEviT0_T1_,"a",@progbits
	.sectionflags	@""
	.align	4
.nv.constant0._ZN2at6native29vectorized_elementwise_kernelILi2EZZZNS0_49_GLOBAL__N__657f93f7_16_TensorCompare_cu_71e06f4e19launch_clamp_scalarERNS_18TensorIteratorBaseEN3c106ScalarES6_NS0_6detail11ClampLimitsEENKUlvE_clEvENKUlvE2_clEvEUllE_St5arrayIPcLm2EEEEviT0_T1_:
	.zero		584


//--------------------- .nv.constant0._ZN2at6native29vectorized_elementwise_kernelILi4EZZZNS0_49_GLOBAL__N__657f93f7_16_TensorCompare_cu_71e06f4e19launch_clamp_scalarERNS_18TensorIteratorBaseEN3c106ScalarES6_NS0_6detail11ClampLimitsEENKUlvE_clEvENKUlvE2_clEvEUllE_St5arrayIPcLm2EEEEviT0_T1_ --------------------------
	.section	.nv.constant0._ZN2at6native29vectorized_elementwise_kernelILi4EZZZNS0_49_GLOBAL__N__657f93f7_16_TensorCompare_cu_71e06f4e19launch_clamp_scalarERNS_18TensorIteratorBaseEN3c106ScalarES6_NS0_6detail11ClampLimitsEENKUlvE_clEvENKUlvE2_clEvEUllE_St5arrayIPcLm2EEEEviT0_T1_,"a",@progbits
	.sectionflags	@""
	.align	4
.nv.constant0._ZN2at6native29vectorized_elementwise_kernelILi4EZZZNS0_49_GLOBAL__N__657f93f7_16_TensorCompare_cu_71e06f4e19launch_clamp_scalarERNS_18TensorIteratorBaseEN3c106ScalarES6_NS0_6detail11ClampLimitsEENKUlvE_clEvENKUlvE2_clEvEUllE_St5arrayIPcLm2EEEEviT0_T1_:
	.zero		584


//--------------------- .nv.constant0._ZN2at6native29vectorized_elementwise_kernelILi8EZZZNS0_49_GLOBAL__N__657f93f7_16_TensorCompare_cu_71e06f4e19launch_clamp_scalarERNS_18TensorIteratorBaseEN3c106ScalarES6_NS0_6detail11ClampLimitsEENKUlvE_clEvENKUlvE2_clEvEUllE_St5arrayIPcLm2EEEEviT0_T1_ --------------------------
	.section	.nv.constant0._ZN2at6native29vectorized_elementwise_kernelILi8EZZZNS0_49_GLOBAL__N__657f93f7_16_TensorCompare_cu_71e06f4e19launch_clamp_scalarERNS_18TensorIteratorBaseEN3c106ScalarES6_NS0_6detail11ClampLimitsEENKUlvE_clEvENKUlvE2_clEvEUllE_St5arrayIPcLm2EEEEviT0_T1_,"a",@progbits
	.sectionflags	@""
	.align	4
.nv.constant0._ZN2at6native29vectorized_elementwise_kernelILi8EZZZNS0_49_GLOBAL__N__657f93f7_16_TensorCompare_cu_71e06f4e19launch_clamp_scalarERNS_18TensorIteratorBaseEN3c106ScalarES6_NS0_6detail11ClampLimitsEENKUlvE_clEvENKUlvE2_clEvEUllE_St5arrayIPcLm2EEEEviT0_T1_:
	.zero		584


//--------------------- .nv.constant0._ZN2at6native18elementwise_kernelILi128ELi4EZNS0_15gpu_kernel_implIZZZNS0_49_GLOBAL__N__657f93f7_16_TensorCompare_cu_71e06f4e19launch_clamp_scalarERNS_18TensorIteratorBaseEN3c106ScalarES7_NS0_6detail11ClampLimitsEENKUlvE_clEvENKUlvE1_clEvEUliE_EEvS5_RKT_EUliE_EEviT1_ --------------------------
	.section	.nv.constant0._ZN2at6native18elementwise_kernelILi128ELi4EZNS0_15gpu_kernel_implIZZZNS0_49_GLOBAL__N__657f93f7_16_TensorCompare_cu_71e06f4e19launch_clamp_scalarERNS_18TensorIteratorBaseEN3c106ScalarES7_NS0_6detail11ClampLimitsEENKUlvE_clEvENKUlvE1_clEvEUliE_EEvS5_RKT_EUliE_EEviT1_,"a",@progbits
	.sectionflags	@""
	.align	4
.nv.constant0._ZN2at6native18elementwise_kernelILi128ELi4EZNS0_15gpu_kernel_implIZZZNS0_49_GLOBAL__N__657f93f7_16_TensorCompare_cu_71e06f4e19launch_clamp_scalarERNS_18TensorIteratorBaseEN3c106ScalarES7_NS0_6detail11ClampLimitsEENKUlvE_clEvENKUlvE1_clEvEUliE_EEvS5_RKT_EUliE_EEviT1_:
	.zero		1096


//--------------------- .nv.constant0._ZN2at6native27unrolled_elementwise_kernelIZZZNS0_49_GLOBAL__N__657f93f7_16_TensorCompare_cu_71e06f4e19launch_clamp_scalarERNS_18TensorIteratorBaseEN3c106ScalarES6_NS0_6detail11ClampLimitsEENKUlvE_clEvENKUlvE1_clEvEUliE_St5arrayIPcLm2EELi4E23TrivialOffsetCalculatorILi1EjESG_NS0_6memory12LoadWithCastILi1EEENSH_13StoreWithCastILi1EEEEEviT_T0_T2_T3_T4_T5_ --------------------------
	.section	.nv.constant0._ZN2at6native27unrolled_elementwise_kernelIZZZNS0_49_GLOBAL__N__657f93f7_16_TensorCompare_cu_71e06f4e19launch_clamp_scalarERNS_18TensorIteratorBaseEN3c106ScalarES6_NS0_6detail11ClampLimitsEENKUlvE_clEvENKUlvE1_clEvEUliE_St5arrayIPcLm2EELi4E23TrivialOffsetCalculatorILi1EjESG_NS0_6memory12LoadWithCastILi1EEENSH_13StoreWithCastILi1EEEEEviT_T0_T2_T3_T4_T5_,"a",@progbits
	.sectionflags	@""
	.align	4
.nv.constant0._ZN2at6native27unrolled_elementwise_kernelIZZZNS0_49_GLOBAL__N__657f93f7_16_TensorCompare_cu_71e06f4e19launch_clamp_scalarERNS_18TensorIteratorBaseEN3c106ScalarES6_NS0_6detail11ClampLimitsEENKUlvE_clEvENKUlvE1_clEvEUliE_St5arrayIPcLm2EELi4E23TrivialOffsetCalculatorILi1EjESG_NS0_6memory12LoadWithCastILi1EEENSH_13StoreWithCastILi1EEEEEviT_T0_T2_T3_T4_T5_:
	.zero		596


//--------------------- .nv.constant0._ZN2at6native18elementwise_kernelILi128ELi2EZNS0_22gpu_kernel_impl_nocastIZZZNS0_49_GLOBAL__N__657f93f7_16_TensorCompare_cu_71e06f4e19launch_clamp_scalarERNS_18TensorIteratorBaseEN3c106ScalarES7_NS0_6detail11ClampLimitsEENKUlvE_clEvENKUlvE1_clEvEUliE_EEvS5_RKT_EUliE_EEviT1_ --------------------------
	.section	.nv.constant0._ZN2at6native18elementwise_kernelILi128ELi2EZNS0_22gpu_kernel_impl_nocastIZZZNS0_49_GLOBAL__N__657f93f7_16_TensorCompare_cu_71e06f4e19launch_clamp_scalarERNS_18TensorIteratorBaseEN3c106ScalarES7_NS0_6detail11ClampLimitsEENKUlvE_clEvENKUlvE1_clEvEUliE_EEvS5_RKT_EUliE_EEviT1_,"a",@progbits
	.sectionflags	@""
	.align	4
.nv.constant0._ZN2at6native18elementwise_kernelILi128ELi2EZNS0_22gpu_kernel_impl_nocastIZZZNS0_49_GLOBAL__N__657f93f7_16_TensorCompare_cu_71e06f4e19launch_clamp_scalarERNS_18TensorIteratorBaseEN3c106ScalarES7_NS0_6detail11ClampLimitsEENKUlvE_clEvENKUlvE1_clEvEUliE_EEvS5_RKT_EUliE_EEviT1_:
	.zero		1088


//--------------------- .nv.constant0._ZN2at6native27unrolled_elementwise_kernelIZZZNS0_49_GLOBAL__N__657f93f7_16_TensorCompare_cu_71e06f4e19launch_clamp_scalarERNS_18TensorIteratorBaseEN3c106ScalarES6_NS0_6detail11ClampLimitsEENKUlvE_clEvENKUlvE1_clEvEUliE_St5arrayIPcLm2EELi4E23TrivialOffsetCalculatorILi1EjESG_NS0_6memory15LoadWithoutCastENSH_16StoreWithoutCastEEEviT_T0_T2_T3_T4_T5_ --------------------------
	.section	.nv.constant0._ZN2at6native27unrolled_elementwise_kernelIZZZNS0_49_GLOBAL__N__657f93f7_16_TensorCompare_cu_71e06f4e19launch_clamp_scalarERNS_18TensorIteratorBaseEN3c106ScalarES6_NS0_6detail11ClampLimitsEENKUlvE_clEvENKUlvE1_clEvEUliE_St5arrayIPcLm2EELi4E23TrivialOffsetCalculatorILi1EjESG_NS0_6memory15LoadWithoutCastENSH_16StoreWithoutCastEEEviT_T0_T2_T3_T4_T5_,"a",@progbits
	.sectionflags	@""
	.align	4
.nv.constant0._ZN2at6native27unrolled_elementwise_kernelIZZZNS0_49_GLOBAL__N__657f93f7_16_TensorCompare_cu_71e06f4e19launch_clamp_scalarERNS_18TensorIteratorBaseEN3c106ScalarES6_NS0_6detail11ClampLimitsEENKUlvE_clEvENKUlvE1_clEvEUliE_St5arrayIPcLm2EELi4E23TrivialOffsetCalculatorILi1EjESG_NS0_6memory15LoadWithoutCastENSH_16StoreWithoutCastEEEviT_T0_T2_T3_T4_T5_:
	.zero		580


//--------------------- .nv.constant0._ZN2at6native29vectorized_elementwise_kernelILi2EZZZNS0_49_GLOBAL__N__657f93f7_16_TensorCompare_cu_71e06f4e19launch_clamp_scalarERNS_18TensorIteratorBaseEN3c106ScalarES6_NS0_6detail11ClampLimitsEENKUlvE_clEvENKUlvE1_clEvEUliE_St5arrayIPcLm2EEEEviT0_T1_ --------------------------
	.section	.nv.constant0._ZN2at6native29vectorized_elementwise_kernelILi2EZZZNS0_49_GLOBAL__N__657f93f7_16_TensorCompare_cu_71e06f4e19launch_clamp_scalarERNS_18TensorIteratorBaseEN3c106ScalarES6_NS0_6detail11ClampLimitsEENKUlvE_clEvENKUlvE1_clEvEUliE_St5arrayIPcLm2EEEEviT0_T1_,"a",@progbits
	.sectionflags	@""
	.align	4
.nv.constant0._ZN2at6native29vectorized_elementwise_kernelILi2EZZZNS0_49_GLOBAL__N__657f93f7_16_TensorCompare_cu_71e06f4e19launch_clamp_scalarERNS_18TensorIteratorBaseEN3c106ScalarES6_NS0_6detail11ClampLimitsEENKUlvE_clEvENKUlvE1_clEvEUliE_St5arrayIPcLm2EEEEviT0_T1_:
	.zero		576


//--------------------- .nv.constant0._ZN2at6native29vectorized_elementwise_kernelILi4EZZZNS0_49_GLOBAL__N__657f93f7_16_TensorCompare_cu_71e06f4e19launch_clamp_scalarERNS_18TensorIteratorBaseEN3c106ScalarES6_NS0_6detail11ClampLimitsEENKUlvE_clEvENKUlvE1_clEvEUliE_St5arrayIPcLm2EEEEviT0_T1_ --------------------------
	.section	.nv.constant0._ZN2at6native29vectorized_elementwise_kernelILi4EZZZNS0_49_GLOBAL__N__657f93f7_16_TensorCompare_cu_71e06f4e19launch_clamp_scalarERNS_18TensorIteratorBaseEN3c106ScalarES6_NS0_6detail11ClampLimitsEENKUlvE_clEvENKUlvE1_clEvEUliE_St5arrayIPcLm2EEEEviT0_T1_,"a",@progbits
	.sectionflags	@""
	.align	4
.nv.constant0._ZN2at6native29vectorized_elementwise_kernelILi4EZZZNS0_49_GLOBAL__N__657f93f7_16_TensorCompare_cu_71e06f4e19launch_clamp_scalarERNS_18TensorIteratorBaseEN3c106ScalarES6_NS0_6detail11ClampLimitsEENKUlvE_clEvENKUlvE1_clEvEUliE_St5arrayIPcLm2EEEEviT0_T1_:
	.zero		576


//--------------------- .nv.constant0._ZN2at6native29vectorized_elementwise_kernelILi8EZZZNS0_49_GLOBAL__N__657f93f7_16_TensorCompare_cu_71e06f4e19launch_clamp_scalarERNS_18TensorIteratorBaseEN3c106ScalarES6_NS0_6detail11ClampLimitsEENKUlvE_clEvENKUlvE1_clEvEUliE_St5arrayIPcLm2EEEEviT0_T1_ --------------------------
	.section	.nv.constant0._ZN2at6native29vectorized_elementwise_kernelILi8EZZZNS0_49_GLOBAL__N__657f93f7_16_TensorCompare_cu_71e06f4e19launch_clamp_scalarERNS_18TensorIteratorBaseEN3c106ScalarES6_NS0_6detail11ClampLimitsEENKUlvE_clEvENKUlvE1_clEvEUliE_St5arrayIPcLm2EEEEviT0_T1_,"a",@progbits
	.sectionflags	@""
	.align	4
.nv.constant0._ZN2at6native29vectorized_elementwise_kernelILi8EZZZNS0_49_GLOBAL__N__657f93f7_16_TensorCompare_cu_71e06f4e19launch_clamp_scalarERNS_18TensorIteratorBaseEN3c106ScalarES6_NS0_6detail11ClampLimitsEENKUlvE_clEvENKUlvE1_clEvEUliE_St5arrayIPcLm2EEEEviT0_T1_:
	.zero		576


//--------------------- .nv.constant0._ZN2at6native18elementwise_kernelILi128ELi4EZNS0_15gpu_kernel_implIZZZNS0_49_GLOBAL__N__657f93f7_16_TensorCompare_cu_71e06f4e19launch_clamp_scalarERNS_18TensorIteratorBaseEN3c106ScalarES7_NS0_6detail11ClampLimitsEENKUlvE_clEvENKUlvE0_clEvEUlaE_EEvS5_RKT_EUliE_EEviT1_ --------------------------
	.section	.nv.constant0._ZN2at6native18elementwise_kernelILi128ELi4EZNS0_15gpu_kernel_implIZZZNS0_49_GLOBAL__N__657f93f7_16_TensorCompare_cu_71e06f4e19launch_clamp_scalarERNS_18TensorIteratorBaseEN3c106ScalarES7_NS0_6detail11ClampLimitsEENKUlvE_clEvENKUlvE0_clEvEUlaE_EEvS5_RKT_EUliE_EEviT1_,"a",@progbits
	.sectionflags	@""
	.align	4
.nv.constant0._ZN2at6native18elementwise_kernelILi128ELi4EZNS0_15gpu_kernel_implIZZZNS0_49_GLOBAL__N__657f93f7_16_TensorCompare_cu_71e06f4e19launch_clamp_scalarERNS_18TensorIteratorBaseEN3c106ScalarES7_NS0_6detail11ClampLimitsEENKUlvE_clEvENKUlvE0_clEvEUlaE_EEvS5_RKT_EUliE_EEviT1_:
	.zero		1088


//--------------------- .nv.constant0._ZN2at6native27unrolled_elementwise_kernelIZZZNS0_49_GLOBAL__N__657f93f7_16_TensorCompare_cu_71e06f4e19launch_clamp_scalarERNS_18TensorIteratorBaseEN3c106ScalarES6_NS0_6detail11ClampLimitsEENKUlvE_clEvENKUlvE0_clEvEUlaE_St5arrayIPcLm2EELi4E23TrivialOffsetCalculatorILi1EjESG_NS0_6memory12LoadWithCastILi1EEENSH_13StoreWithCastILi1EEEEEviT_T0_T2_T3_T4_T5_ --------------------------
	.section	.nv.constant0._ZN2at6native27unrolled_elementwise_kernelIZZZNS0_49_GLOBAL__N__657f93f7_16_TensorCompare_cu_71e06f4e19launch_clamp_scalarERNS_18TensorIteratorBaseEN3c106ScalarES6_NS0_6detail11ClampLimitsEENKUlvE_clEvENKUlvE0_clEvEUlaE_St5arrayIPcLm2EELi4E23TrivialOffsetCalculatorILi1EjESG_NS0_6memory12LoadWithCastILi1EEENSH_13StoreWithCastILi1EEEEEviT_T0_T2_T3_T4_T5_,"a",@progbits
	.sectionflags	@""
	.align	4
.nv.constant0._ZN2at6native27unrolled_elementwise_kernelIZZZNS0_49_GLOBAL__N__657f93f7_16_TensorCompare_cu_71e06f4e19launch_clamp_scalarERNS_18TensorIteratorBaseEN3c106ScalarES6_NS0_6detail11ClampLimitsEENKUlvE_clEvENKUlvE0_clEvEUlaE_St5arrayIPcLm2EELi4E23TrivialOffsetCalculatorILi1EjESG_NS0_6memory12LoadWithCastILi1EEENSH_13StoreWithCastILi1EEEEEviT_T0_T2_T3_T4_T5_:
	.zero		588


//--------------------- .nv.constant0._ZN2at6native18elementwise_kernelILi128ELi4EZNS0_22gpu_kernel_impl_nocastIZZZNS0_49_GLOBAL__N__657f93f7_16_TensorCompare_cu_71e06f4e19launch_clamp_scalarERNS_18TensorIteratorBaseEN3c106ScalarES7_NS0_6detail11ClampLimitsEENKUlvE_clEvENKUlvE0_clEvEUlaE_EEvS5_RKT_EUliE_EEviT1_ --------------------------
	.section	.nv.constant0._ZN2at6native18elementwise_kernelILi128ELi4EZNS0_22gpu_kernel_impl_nocastIZZZNS0_49_GLOBAL__N__657f93f7_16_TensorCompare_cu_71e06f4e19launch_clamp_scalarERNS_18TensorIteratorBaseEN3c106ScalarES7_NS0_6detail11ClampLimitsEENKUlvE_clEvENKUlvE0_clEvEUlaE_EEvS5_RKT_EUliE_EEviT1_,"a",@progbits
	.sectionflags	@""
	.align	4
.nv.constant0._ZN2at6native18elementwise_kernelILi128ELi4EZNS0_22gpu_kernel_impl_nocastIZZZNS0_49_GLOBAL__N__657f93f7_16_TensorCompare_cu_71e06f4e19launch_clamp_scalarERNS_18TensorIteratorBaseEN3c106ScalarES7_NS0_6detail11ClampLimitsEENKUlvE_clEvENKUlvE0_clEvEUlaE_EEvS5_RKT_EUliE_EEviT1_:
	.zero		1080


//--------------------- .nv.constant0._ZN2at6native27unrolled_elementwise_kernelIZZZNS0_49_GLOBAL__N__657f93f7_16_TensorCompare_cu_71e06f4e19launch_clamp_scalarERNS_18TensorIteratorBaseEN3c106ScalarES6_NS0_6detail11ClampLimitsEENKUlvE_clEvENKUlvE0_clEvEUlaE_St5arrayIPcLm2EELi4E23TrivialOffsetCalculatorILi1EjESG_NS0_6memory15LoadWithoutCastENSH_16StoreWithoutCastEEEviT_T0_T2_T3_T4_T5_ --------------------------
	.section	.nv.constant0._ZN2at6native27unrolled_elementwise_kernelIZZZNS0_49_GLOBAL__N__657f93f7_16_TensorCompare_cu_71e06f4e19launch_clamp_scalarERNS_18TensorIteratorBaseEN3c106ScalarES6_NS0_6detail11ClampLimitsEENKUlvE_clEvENKUlvE0_clEvEUlaE_St5arrayIPcLm2EELi4E23TrivialOffsetCalculatorILi1EjESG_NS0_6memory15LoadWithoutCastENSH_16StoreWithoutCastEEEviT_T0_T2_T3_T4_T5_,"a",@progbits
	.sectionflags	@""
	.align	4
.nv.constant0._ZN2at6native27unrolled_elementwise_kernelIZZZNS0_49_GLOBAL__N__657f93f7_16_TensorCompare_cu_71e06f4e19launch_clamp_scalarERNS_18TensorIteratorBaseEN3c106ScalarES6_NS0_6detail11ClampLimitsEENKUlvE_clEvENKUlvE0_clEvEUlaE_St5arrayIPcLm2EELi4E23TrivialOffsetCalculatorILi1EjESG_NS0_6memory15LoadWithoutCastENSH_16StoreWithoutCastEEEviT_T0_T2_T3_T4_T5_:
	.zero		572


//--------------------- .nv.constant0._ZN2at6native29vectorized_elementwise_kernelILi2EZZZNS0_49_GLOBAL__N__657f93f7_16_TensorCompare_cu_71e06f4e19launch_clamp_scalarERNS_18TensorIteratorBaseEN3c106ScalarES6_NS0_6detail11ClampLimitsEENKUlvE_clEvENKUlvE0_clEvEUlaE_St5arrayIPcLm2EEEEviT0_T1_ --------------------------
	.section	.nv.constant0._ZN2at6native29vectorized_elementwise_kernelILi2EZZZNS0_49_GLOBAL__N__657f93f7_16_TensorCompare_cu_71e06f4e19launch_clamp_scalarERNS_18TensorIteratorBaseEN3c106ScalarES6_NS0_6detail11ClampLimitsEENKUlvE_clEvENKUlvE0_clEvEUlaE_St5arrayIPcLm2EEEEviT0_T1_,"a",@progbits
	.sectionflags	@""
	.align	4
.nv.constant0._ZN2at6native29vectorized_elementwise_kernelILi2EZZZNS0_49_GLOBAL__N__657f93f7_16_TensorCompare_cu_71e06f4e19launch_clamp_scalarERNS_18TensorIteratorBaseEN3c106ScalarES6_NS0_6detail11ClampLimitsEENKUlvE_clEvENKUlvE0_clEvEUlaE_St5arrayIPcLm2EEEEviT0_T1_:
	.zero		568


//--------------------- .nv.constant0._ZN2at6native29vectorized_elementwise_kernelILi4EZZZNS0_49_GLOBAL__N__657f93f7_16_TensorCompare_cu_71e06f4e19launch_clamp_scalarERNS_18TensorIteratorBaseEN3c106ScalarES6_NS0_6detail11ClampLimitsEENKUlvE_clEvENKUlvE0_clEvEUlaE_St5arrayIPcLm2EEEEviT0_T1_ --------------------------
	.section	.nv.constant0._ZN2at6native29vectorized_elementwise_kernelILi4EZZZNS0_49_GLOBAL__N__657f93f7_16_TensorCompare_cu_71e06f4e19launch_clamp_scalarERNS_18TensorIteratorBaseEN3c106ScalarES6_NS0_6detail11ClampLimitsEENKUlvE_clEvENKUlvE0_clEvEUlaE_St5arrayIPcLm2EEEEviT0_T1_,"a",@progbits
	.sectionflags	@""
	.align	4
.nv.constant0._ZN2at6native29vectorized_elementwise_kernelILi4EZZZNS0_49_GLOBAL__N__657f93f7_16_TensorCompare_cu_71e06f4e19launch_clamp_scalarERNS_18TensorIteratorBaseEN3c106ScalarES6_NS0_6detail11ClampLimitsEENKUlvE_clEvENKUlvE0_clEvEUlaE_St5arrayIPcLm2EEEEviT0_T1_:
	.zero		568


//--------------------- .nv.constant0._ZN2at6native29vectorized_elementwise_kernelILi8EZZZNS0_49_GLOBAL__N__657f93f7_16_TensorCompare_cu_71e06f4e19launch_clamp_scalarERNS_18TensorIteratorBaseEN3c106ScalarES6_NS0_6detail11ClampLimitsEENKUlvE_clEvENKUlvE0_clEvEUlaE_St5arrayIPcLm2EEEEviT0_T1_ --------------------------
	.section	.nv.constant0._ZN2at6native29vectorized_elementwise_kernelILi8EZZZNS0_49_GLOBAL__N__657f93f7_16_TensorCompare_cu_71e06f4e19launch_clamp_scalarERNS_18TensorIteratorBaseEN3c106ScalarES6_NS0_6detail11ClampLimitsEENKUlvE_clEvENKUlvE0_clEvEUlaE_St5arrayIPcLm2EEEEviT0_T1_,"a",@progbits
	.sectionflags	@""
	.align	4
.nv.constant0._ZN2at6native29vectorized_elementwise_kernelILi8EZZZNS0_49_GLOBAL__N__657f93f7_16_TensorCompare_cu_71e06f4e19launch_clamp_scalarERNS_18TensorIteratorBaseEN3c106ScalarES6_NS0_6detail11ClampLimitsEENKUlvE_clEvENKUlvE0_clEvEUlaE_St5arrayIPcLm2EEEEviT0_T1_:
	.zero		568


//--------------------- .nv.constant0._ZN2at6native18elementwise_kernelILi128ELi4EZNS0_15gpu_kernel_implIZZZNS0_49_GLOBAL__N__657f93f7_16_TensorCompare_cu_71e06f4e19launch_clamp_scalarERNS_18TensorIteratorBaseEN3c106ScalarES7_NS0_6detail11ClampLimitsEENKUlvE_clEvENKUlvE_clEvEUlhE_EEvS5_RKT_EUliE_EEviT1_ --------------------------
	.section	.nv.constant0._ZN2at6native18elementwise_kernelILi128ELi4EZNS0_15gpu_kernel_implIZZZNS0_49_GLOBAL__N__657f93f7_16_TensorCompare_cu_71e06f4e19launch_clamp_scalarERNS_18TensorIteratorBaseEN3c106ScalarES7_NS0_6detail11ClampLimitsEENKUlvE_clEvENKUlvE_clEvEUlhE_EEvS5_RKT_EUliE_EEviT1_,"a",@progbits
	.sectionflags	@""
	.align	4
.nv.constant0._ZN2at6native18elementwise_kernelILi128ELi4EZNS0_15gpu_kernel_implIZZZNS0_49_GLOBAL__N__657f93f7_16_TensorCompare_cu_71e06f4e19launch_clamp_scalarERNS_18TensorIteratorBaseEN3c106ScalarES7_NS0_6detail11ClampLimitsEENKUlvE_clEvENKUlvE_clEvEUlhE_EEvS5_RKT_EUliE_EEviT1_:
	.zero		1088


//--------------------- .nv.constant0._ZN2at6native27unrolled_elementwise_kernelIZZZNS0_49_GLOBAL__N__657f93f7_16_TensorCompare_cu_71e06f4e19launch_clamp_scalarERNS_18TensorIteratorBaseEN3c106ScalarES6_NS0_6detail11ClampLimitsEENKUlvE_clEvENKUlvE_clEvEUlhE_St5arrayIPcLm2EELi4E23TrivialOffsetCalculatorILi1EjESG_NS0_6memory12LoadWithCastILi1EEENSH_13StoreWithCastILi1EEEEEviT_T0_T2_T3_T4_T5_ --------------------------
	.section	.nv.constant0._ZN2at6native27unrolled_elementwise_kernelIZZZNS0_49_GLOBAL__N__657f93f7_16_TensorCompare_cu_71e06f4e19launch_clamp_scalarERNS_18TensorIteratorBaseEN3c106ScalarES6_NS0_6detail11ClampLimitsEENKUlvE_clEvENKUlvE_clEvEUlhE_St5arrayIPcLm2EELi4E23TrivialOffsetCalculatorILi1EjESG_NS0_6memory12LoadWithCastILi1EEENSH_13StoreWithCastILi1EEEEEviT_T0_T2_T3_T4_T5_,"a",@progbits
	.sectionflags	@""
	.align	4
.nv.constant0._ZN2at6native27unrolled_elementwise_kernelIZZZNS0_49_GLOBAL__N__657f93f7_16_TensorCompare_cu_71e06f4e19launch_clamp_scalarERNS_18TensorIteratorBaseEN3c106ScalarES6_NS0_6detail11ClampLimitsEENKUlvE_clEvENKUlvE_clEvEUlhE_St5arrayIPcLm2EELi4E23TrivialOffsetCalculatorILi1EjESG_NS0_6memory12LoadWithCastILi1EEENSH_13StoreWithCastILi1EEEEEviT_T0_T2_T3_T4_T5_:
	.zero		588


//--------------------- .nv.constant0._ZN2at6native18elementwise_kernelILi128ELi4EZNS0_22gpu_kernel_impl_nocastIZZZNS0_49_GLOBAL__N__657f93f7_16_TensorCompare_cu_71e06f4e19launch_clamp_scalarERNS_18TensorIteratorBaseEN3c106ScalarES7_NS0_6detail11ClampLimitsEENKUlvE_clEvENKUlvE_clEvEUlhE_EEvS5_RKT_EUliE_EEviT1_ --------------------------
	.section	.nv.constant0._ZN2at6native18elementwise_kernelILi128ELi4EZNS0_22gpu_kernel_impl_nocastIZZZNS0_49_GLOBAL__N__657f93f7_16_TensorCompare_cu_71e06f4e19launch_clamp_scalarERNS_18TensorIteratorBaseEN3c106ScalarES7_NS0_6detail11ClampLimitsEENKUlvE_clEvENKUlvE_clEvEUlhE_EEvS5_RKT_EUliE_EEviT1_,"a",@progbits
	.sectionflags	@""
	.align	4
.nv.constant0._ZN2at6native18elementwise_kernelILi128ELi4EZNS0_22gpu_kernel_impl_nocastIZZZNS0_49_GLOBAL__N__657f93f7_16_TensorCompare_cu_71e06f4e19launch_clamp_scalarERNS_18TensorIteratorBaseEN3c106ScalarES7_NS0_6detail11ClampLimitsEENKUlvE_clEvENKUlvE_clEvEUlhE_EEvS5_RKT_EUliE_EEviT1_:
	.zero		1080


//--------------------- .nv.constant0._ZN2at6native27unrolled_elementwise_kernelIZZZNS0_49_GLOBAL__N__657f93f7_16_TensorCompare_cu_71e06f4e19launch_clamp_scalarERNS_18TensorIteratorBaseEN3c106ScalarES6_NS0_6detail11ClampLimitsEENKUlvE_clEvENKUlvE_clEvEUlhE_St5arrayIPcLm2EELi4E23TrivialOffsetCalculatorILi1EjESG_NS0_6memory15LoadWithoutCastENSH_16StoreWithoutCastEEEviT_T0_T2_T3_T4_T5_ --------------------------
	.section	.nv.constant0._ZN2at6native27unrolled_elementwise_kernelIZZZNS0_49_GLOBAL__N__657f93f7_16_TensorCompare_cu_71e06f4e19launch_clamp_scalarERNS_18TensorIteratorBaseEN3c106ScalarES6_NS0_6detail11ClampLimitsEENKUlvE_clEvENKUlvE_clEvEUlhE_St5arrayIPcLm2EELi4E23TrivialOffsetCalculatorILi1EjESG_NS0_6memory15LoadWithoutCastENSH_16StoreWithoutCastEEEviT_T0_T2_T3_T4_T5_,"a",@progbits
	.sectionflags	@""
	.align	4
.nv.constant0._ZN2at6native27unrolled_elementwise_kernelIZZZNS0_49_GLOBAL__N__657f93f7_16_TensorCompare_cu_71e06f4e19launch_clamp_scalarERNS_18TensorIteratorBaseEN3c106ScalarES6_NS0_6detail11ClampLimitsEENKUlvE_clEvENKUlvE_clEvEUlhE_St5arrayIPcLm2EELi4E23TrivialOffsetCalculatorILi1EjESG_NS0_6memory15LoadWithoutCastENSH_16StoreWithoutCastEEEviT_T0_T2_T3_T4_T5_:
	.zero		572


//--------------------- .nv.constant0._ZN2at6native29vectorized_elementwise_kernelILi2EZZZNS0_49_GLOBAL__N__657f93f7_16_TensorCompare_cu_71e06f4e19launch_clamp_scalarERNS_18TensorIteratorBaseEN3c106ScalarES6_NS0_6detail11ClampLimitsEENKUlvE_clEvENKUlvE_clEvEUlhE_St5arrayIPcLm2EEEEviT0_T1_ --------------------------
	.section	.nv.constant0._ZN2at6native29vectorized_elementwise_kernelILi2EZZZNS0_49_GLOBAL__N__657f93f7_16_TensorCompare_cu_71e06f4e19launch_clamp_scalarERNS_18TensorIteratorBaseEN3c106ScalarES6_NS0_6detail11ClampLimitsEENKUlvE_clEvENKUlvE_clEvEUlhE_St5arrayIPcLm2EEEEviT0_T1_,"a",@progbits
	.sectionflags	@""
	.align	4
.nv.constant0._ZN2at6native29vectorized_elementwise_kernelILi2EZZZNS0_49_GLOBAL__N__657f93f7_16_TensorCompare_cu_71e06f4e19launch_clamp_scalarERNS_18TensorIteratorBaseEN3c106ScalarES6_NS0_6detail11ClampLimitsEENKUlvE_clEvENKUlvE_clEvEUlhE_St5arrayIPcLm2EEEEviT0_T1_:
	.zero		568


//--------------------- .nv.constant0._ZN2at6native29vectorized_elementwise_kernelILi4EZZZNS0_49_GLOBAL__N__657f93f7_16_TensorCompare_cu_71e06f4e19launch_clamp_scalarERNS_18TensorIteratorBaseEN3c106ScalarES6_NS0_6detail11ClampLimitsEENKUlvE_clEvENKUlvE_clEvEUlhE_St5arrayIPcLm2EEEEviT0_T1_ --------------------------
	.section	.nv.constant0._ZN2at6native29vectorized_elementwise_kernelILi4EZZZNS0_49_GLOBAL__N__657f93f7_16_TensorCompare_cu_71e06f4e19launch_clamp_scalarERNS_18TensorIteratorBaseEN3c106ScalarES6_NS0_6detail11ClampLimitsEENKUlvE_clEvENKUlvE_clEvEUlhE_St5arrayIPcLm2EEEEviT0_T1_,"a",@progbits
	.sectionflags	@""
	.align	4
.nv.constant0._ZN2at6native29vectorized_elementwise_kernelILi4EZZZNS0_49_GLOBAL__N__657f93f7_16_TensorCompare_cu_71e06f4e19launch_clamp_scalarERNS_18TensorIteratorBaseEN3c106ScalarES6_NS0_6detail11ClampLimitsEENKUlvE_clEvENKUlvE_clEvEUlhE_St5arrayIPcLm2EEEEviT0_T1_:
	.zero		568


//--------------------- .nv.constant0._ZN2at6native29vectorized_elementwise_kernelILi8EZZZNS0_49_GLOBAL__N__657f93f7_16_TensorCompare_cu_71e06f4e19launch_clamp_scalarERNS_18TensorIteratorBaseEN3c106ScalarES6_NS0_6detail11ClampLimitsEENKUlvE_clEvENKUlvE_clEvEUlhE_St5arrayIPcLm2EEEEviT0_T1_ --------------------------
	.section	.nv.constant0._ZN2at6native29vectorized_elementwise_kernelILi8EZZZNS0_49_GLOBAL__N__657f93f7_16_TensorCompare_cu_71e06f4e19launch_clamp_scalarERNS_18TensorIteratorBaseEN3c106ScalarES6_NS0_6detail11ClampLimitsEENKUlvE_clEvENKUlvE_clEvEUlhE_St5arrayIPcLm2EEEEviT0_T1_,"a",@progbits
	.sectionflags	@""
	.align	4
.nv.constant0._ZN2at6native29vectorized_elementwise_kernelILi8EZZZNS0_49_GLOBAL__N__657f93f7_16_TensorCompare_cu_71e06f4e19launch_clamp_scalarERNS_18TensorIteratorBaseEN3c106ScalarES6_NS0_6detail11ClampLimitsEENKUlvE_clEvENKUlvE_clEvEUlhE_St5arrayIPcLm2EEEEviT0_T1_:
	.zero		568


//--------------------- .nv.constant0._ZN2at6native18elementwise_kernelILi128ELi4EZNS0_15gpu_kernel_implIZZZNS0_49_GLOBAL__N__657f93f7_16_TensorCompare_cu_71e06f4e17clamp_kernel_implERNS_18TensorIteratorBaseEENKUlvE_clEvENKUlvE7_clEvEUlN3c108BFloat16ES9_S9_E_EEvS5_RKT_EUliE_EEviT1_ --------------------------
	.section	.nv.constant0._ZN2at6native18elementwise_kernelILi128ELi4EZNS0_15gpu_kernel_implIZZZNS0_49_GLOBAL__N__657f93f7_16_TensorCompare_cu_71e06f4e17clamp_kernel_implERNS_18TensorIteratorBaseEENKUlvE_clEvENKUlvE7_clEvEUlN3c108BFloat16ES9_S9_E_EEvS5_RKT_EUliE_EEviT1_,"a",@progbits
	.sectionflags	@""
	.align	4
.nv.constant0._ZN2at6native18elementwise_kernelILi128ELi4EZNS0_15gpu_kernel_implIZZZNS0_49_GLOBAL__N__657f93f7_16_TensorCompare_cu_71e06f4e17clamp_kernel_implERNS_18TensorIteratorBaseEENKUlvE_clEvENKUlvE7_clEvEUlN3c108BFloat16ES9_S9_E_EEvS5_RKT_EUliE_EEviT1_:
	.zero		1288


//--------------------- .nv.constant0._ZN2at6native27unrolled_elementwise_kernelIZZZNS0_49_GLOBAL__N__657f93f7_16_TensorCompare_cu_71e06f4e17clamp_kernel_implERNS_18TensorIteratorBaseEENKUlvE_clEvENKUlvE7_clEvEUlN3c108BFloat16ES8_S8_E_St5arrayIPcLm4EELi4E23TrivialOffsetCalculatorILi3EjESD_ILi1EjENS0_6memory12LoadWithCastILi3EEENSG_13StoreWithCastILi1EEEEEviT_T0_T2_T3_T4_T5_ --------------------------
	.section	.nv.constant0._ZN2at6native27unrolled_elementwise_kernelIZZZNS0_49_GLOBAL__N__657f93f7_16_TensorCompare_cu_71e06f4e17clamp_kernel_implERNS_18TensorIteratorBaseEENKUlvE_clEvENKUlvE7_clEvEUlN3c108BFloat16ES8_S8_E_St5arrayIPcLm4EELi4E23TrivialOffsetCalculatorILi3EjESD_ILi1EjENS0_6memory12LoadWithCastILi3EEENSG_13StoreWithCastILi1EEEEEviT_T0_T2_T3_T4_T5_,"a",@progbits
	.sectionflags	@""
	.align	4
.nv.constant0._ZN2at6native27unrolled_elementwise_kernelIZZZNS0_49_GLOBAL__N__657f93f7_16_TensorCompare_cu_71e06f4e17clamp_kernel_implERNS_18TensorIteratorBaseEENKUlvE_clEvENKUlvE7_clEvEUlN3c108BFloat16ES8_S8_E_St5arrayIPcLm4EELi4E23TrivialOffsetCalculatorILi3EjESD_ILi1EjENS0_6memory12LoadWithCastILi3EEENSG_13StoreWithCastILi1EEEEEviT_T0_T2_T3_T4_T5_:
	.zero		596


//--------------------- .nv.constant0._ZN2at6native18elementwise_kernelILi128ELi4EZNS0_22gpu_kernel_impl_nocastIZZZNS0_49_GLOBAL__N__657f93f7_16_TensorCompare_cu_71e06f4e17clamp_kernel_implERNS_18TensorIteratorBaseEENKUlvE_clEvENKUlvE7_clEvEUlN3c108BFloat16ES9_S9_E_EEvS5_RKT_EUliE_EEviT1_ --------------------------
	.section	.nv.constant0._ZN2at6native18elementwise_kernelILi128ELi4EZNS0_22gpu_kernel_impl_nocastIZZZNS0_49_GLOBAL__N__657f93f7_16_TensorCompare_cu_71e06f4e17clamp_kernel_implERNS_18TensorIteratorBaseEENKUlvE_clEvENKUlvE7_clEvEUlN3c108BFloat16ES9_S9_E_EEvS5_RKT_EUliE_EEviT1_,"a",@progbits
	.sectionflags	@""
	.align	4
.nv.constant0._ZN2at6native18elementwise_kernelILi128ELi4EZNS0_22gpu_kernel_impl_nocastIZZZNS0_49_GLOBAL__N__657f93f7_16_TensorCompare_cu_71e06f4e17clamp_kernel_implERNS_18TensorIteratorBaseEENKUlvE_clEvENKUlvE7_clEvEUlN3c108BFloat16ES9_S9_E_EEvS5_RKT_EUliE_EEviT1_:
	.zero		1288


//--------------------- .nv.constant0._ZN2at6native27unrolled_elementwise_kernelIZZZNS0_49_GLOBAL__N__657f93f7_16_TensorCompare_cu_71e06f4e17clamp_kernel_implERNS_18TensorIteratorBaseEENKUlvE_clEvENKUlvE7_clEvEUlN3c108BFloat16ES8_S8_E_St5arrayIPcLm4EELi4E23TrivialOffsetCalculatorILi3EjESD_ILi1EjENS0_6memory15LoadWithoutCastENSG_16StoreWithoutCastEEEviT_T0_T2_T3_T4_T5_ --------------------------
	.section	.nv.constant0._ZN2at6native27unrolled_elementwise_kernelIZZZNS0_49_GLOBAL__N__657f93f7_16_TensorCompare_cu_71e06f4e17clamp_kernel_implERNS_18TensorIteratorBaseEENKUlvE_clEvENKUlvE7_clEvEUlN3c108BFloat16ES8_S8_E_St5arrayIPcLm4EELi4E23TrivialOffsetCalculatorILi3EjESD_ILi1EjENS0_6memory15LoadWithoutCastENSG_16StoreWithoutCastEEEviT_T0_T2_T3_T4_T5_,"a",@progbits
	.sectionflags	@""
	.align	4
.nv.constant0._ZN2at6native27unrolled_elementwise_kernelIZZZNS0_49_GLOBAL__N__657f93f7_16_TensorCompare_cu_71e06f4e17clamp_kernel_implERNS_18TensorIteratorBaseEENKUlvE_clEvENKUlvE7_clEvEUlN3c108BFloat16ES8_S8_E_St5arrayIPcLm4EELi4E23TrivialOffsetCalculatorILi3EjESD_ILi1EjENS0_6memory15LoadWithoutCastENSG_16StoreWithoutCastEEEviT_T0_T2_T3_T4_T5_:
	.zero		572


//--------------------- .nv.constant0._ZN2at6native29vectorized_elementwise_kernelILi2EZZZNS0_49_GLOBAL__N__657f93f7_16_TensorCompare_cu_71e06f4e17clamp_kernel_implERNS_18TensorIteratorBaseEENKUlvE_clEvENKUlvE7_clEvEUlN3c108BFloat16ES8_S8_E_St5arrayIPcLm4EEEEviT0_T1_ --------------------------
	.section	.nv.constant0._ZN2at6native29vectorized_elementwise_kernelILi2EZZZNS0_49_GLOBAL__N__657f93f7_16_TensorCompare_cu_71e06f4e17clamp_kernel_implERNS_18TensorIteratorBaseEENKUlvE_clEvENKUlvE7_clEvEUlN3c108BFloat16ES8_S8_E_St5arrayIPcLm4EEEEviT0_T1_,"a",@progbits
	.sectionflags	@""
	.align	4
.nv.constant0._ZN2at6native29vectorized_elementwise_kernelILi2EZZZNS0_49_GLOBAL__N__657f93f7_16_TensorCompare_cu_71e06f4e17clamp_kernel_implERNS_18TensorIteratorBaseEENKUlvE_clEvENKUlvE7_clEvEUlN3c108BFloat16ES8_S8_E_St5arrayIPcLm4EEEEviT0_T1_:
	.zero		568


//--------------------- .nv.constant0._ZN2at6native29vectorized_elementwise_kernelILi4EZZZNS0_49_GLOBAL__N__657f93f7_16_TensorCompare_cu_71e06f4e17clamp_kernel_implERNS_18TensorIteratorBaseEENKUlvE_clEvENKUlvE7_clEvEUlN3c108BFloat16ES8_S8_E_St5arrayIPcLm4EEEEviT0_T1_ --------------------------
	.section	.nv.constant0._ZN2at6native29vectorized_elementwise_kernelILi4EZZZNS0_49_GLOBAL__N__657f93f7_16_TensorCompare_cu_71e06f4e17clamp_kernel_implERNS_18TensorIteratorBaseEENKUlvE_clEvENKUlvE7_clEvEUlN3c108BFloat16ES8_S8_E_St5arrayIPcLm4EEEEviT0_T1_,"a",@progbits
	.sectionflags	@""
	.align	4
.nv.constant0._ZN2at6native29vectorized_elementwise_kernelILi4EZZZNS0_49_GLOBAL__N__657f93f7_16_TensorCompare_cu_71e06f4e17clamp_kernel_implERNS_18TensorIteratorBaseEENKUlvE_clEvENKUlvE7_clEvEUlN3c108BFloat16ES8_S8_E_St5arrayIPcLm4EEEEviT0_T1_:
	.zero		568


//--------------------- .nv.constant0._ZN2at6native29vectorized_elementwise_kernelILi8EZZZNS0_49_GLOBAL__N__657f93f7_16_TensorCompare_cu_71e06f4e17clamp_kernel_implERNS_18TensorIteratorBaseEENKUlvE_clEvENKUlvE7_clEvEUlN3c108BFloat16ES8_S8_E_St5arrayIPcLm4EEEEviT0_T1_ --------------------------
	.section	.nv.constant0._ZN2at6native29vectorized_elementwise_kernelILi8EZZZNS0_49_GLOBAL__N__657f93f7_16_TensorCompare_cu_71e06f4e17clamp_kernel_implERNS_18TensorIteratorBaseEENKUlvE_clEvENKUlvE7_clEvEUlN3c108BFloat16ES8_S8_E_St5arrayIPcLm4EEEEviT0_T1_,"a",@progbits
	.sectionflags	@""
	.align	4
.nv.constant0._ZN2at6native29vectorized_elementwise_kernelILi8EZZZNS0_49_GLOBAL__N__657f93f7_16_TensorCompare_cu_71e06f4e17clamp_kernel_implERNS_18TensorIteratorBaseEENKUlvE_clEvENKUlvE7_clEvEUlN3c108BFloat16ES8_S8_E_St5arrayIPcLm4EEEEviT0_T1_:
	.zero		568


//--------------------- .nv.constant0._ZN2at6native18elementwise_kernelILi128ELi4EZNS0_15gpu_kernel_implIZZZNS0_49_GLOBAL__N__657f93f7_16_TensorCompare_cu_71e06f4e17clamp_kernel_implERNS_18TensorIteratorBaseEENKUlvE_clEvENKUlvE6_clEvEUlN3c104HalfES9_S9_E_EEvS5_RKT_EUliE_EEviT1_ --------------------------
	.section	.nv.constant0._ZN2at6native18elementwise_kernelILi128ELi4EZNS0_15gpu_kernel_implIZZZNS0_49_GLOBAL__N__657f93f7_16_TensorCompare_cu_71e06f4e17clamp_kernel_implERNS_18TensorIteratorBaseEENKUlvE_clEvENKUlvE6_clEvEUlN3c104HalfES9_S9_E_EEvS5_RKT_EUliE_EEviT1_,"a",@progbits
	.sectionflags	@""
	.align	4
.nv.constant0._ZN2at6native18elementwise_kernelILi128ELi4EZNS0_15gpu_kernel_implIZZZNS0_49_GLOBAL__N__657f93f7_16_TensorCompare_cu_71e06f4e17clamp_kernel_implERNS_18TensorIteratorBaseEENKUlvE_clEvENKUlvE6_clEvEUlN3c104HalfES9_S9_E_EEvS5_RKT_EUliE_EEviT1_:
	.zero		1288


//--------------------- .nv.constant0._ZN2at6native27unrolled_elementwise_kernelIZZZNS0_49_GLOBAL__N__657f93f7_16_TensorCompare_cu_71e06f4e17clamp_kernel_implERNS_18TensorIteratorBaseEENKUlvE_clEvENKUlvE6_clEvEUlN3c104HalfES8_S8_E_St5arrayIPcLm4EELi4E23TrivialOffsetCalculatorILi3EjESD_ILi1EjENS0_6memory12LoadWithCastILi3EEENSG_13StoreWithCastILi1EEEEEviT_T0_T2_T3_T4_T5_ --------------------------
	.section	.nv.constant0._ZN2at6native27unrolled_elementwise_kernelIZZZNS0_49_GLOBAL__N__657f93f7_16_TensorCompare_cu_71e06f4e17clamp_kernel_implERNS_18TensorIteratorBaseEENKUlvE_clEvENKUlvE6_clEvEUlN3c104HalfES8_S8_E_St5arrayIPcLm4EELi4E23TrivialOffsetCalculatorILi3EjESD_ILi1EjENS0_6memory12LoadWithCastILi3EEENSG_13StoreWithCastILi1EEEEEviT_T0_T2_T3_T4_T5_,"a",@progbits
	.sectionflags	@""
	.align	4
.nv.constant0._ZN2at6native27unrolled_elementwise_kernelIZZZNS0_49_GLOBAL__N__657f93f7_16_TensorCompare_cu_71e06f4e17clamp_kernel_implERNS_18TensorIteratorBaseEENKUlvE_clEvENKUlvE6_clEvEUlN3c104HalfES8_S8_E_St5arrayIPcLm4EELi4E23TrivialOffsetCalculatorILi3EjESD_ILi1EjENS0_6memory12LoadWithCastILi3EEENSG_13StoreWithCastILi1EEEEEviT_T0_T2_T3_T4_T5_:
	.zero		596


//--------------------- .nv.constant0._ZN2at6native18elementwise_kernelILi128ELi4EZNS0_22gpu_kernel_impl_nocastIZZZNS0_49_GLOBAL__N__657f93f7_16_TensorCompare_cu_71e06f4e17clamp_kernel_implERNS_18TensorIteratorBaseEENKUlvE_clEvENKUlvE6_clEvEUlN3c104HalfES9_S9_E_EEvS5_RKT_EUliE_EEviT1_ --------------------------
	.section	.nv.constant0._ZN2at6native18elementwise_kernelILi128ELi4EZNS0_22gpu_kernel_impl_nocastIZZZNS0_49_GLOBAL__N__657f93f7_16_TensorCompare_cu_71e06f4e17clamp_kernel_implERNS_18TensorIteratorBaseEENKUlvE_clEvENKUlvE6_clEvEUlN3c104HalfES9_S9_E_EEvS5_RKT_EUliE_EEviT1_,"a",@progbits
	.sectionflags	@""
	.align	4
.nv.constant0._ZN2at6native18elementwise_kernelILi128ELi4EZNS0_22gpu_kernel_impl_nocastIZZZNS0_49_GLOBAL__N__657f93f7_16_TensorCompare_cu_71e06f4e17clamp_kernel_implERNS_18TensorIteratorBaseEENKUlvE_clEvENKUlvE6_clEvEUlN3c104HalfES9_S9_E_EEvS5_RKT_EUliE_EEviT1_:
	.zero		1288


//--------------------- .nv.constant0._ZN2at6native27unrolled_elementwise_kernelIZZZNS0_49_GLOBAL__N__657f93f7_16_TensorCompare_cu_71e06f4e17clamp_kernel_implERNS_18TensorIteratorBaseEENKUlvE_clEvENKUlvE6_clEvEUlN3c104HalfES8_S8_E_St5arrayIPcLm4EELi4E23TrivialOffsetCalculatorILi3EjESD_ILi1EjENS0_6memory15LoadWithoutCastENSG_16StoreWithoutCastEEEviT_T0_T2_T3_T4_T5_ --------------------------
	.section	.nv.constant0._ZN2at6native27unrolled_elementwise_kernelIZZZNS0_49_GLOBAL__N__657f93f7_16_TensorCompare_cu_71e06f4e17clamp_kernel_implERNS_18TensorIteratorBaseEENKUlvE_clEvENKUlvE6_clEvEUlN3c104HalfES8_S8_E_St5arrayIPcLm4EELi4E23TrivialOffsetCalculatorILi3EjESD_ILi1EjENS0_6memory15LoadWithoutCastENSG_16StoreWithoutCastEEEviT_T0_T2_T3_T4_T5_,"a",@progbits
	.sectionflags	@""
	.align	4
.nv.constant0._ZN2at6native27unrolled_elementwise_kernelIZZZNS0_49_GLOBAL__N__657f93f7_16_TensorCompare_cu_71e06f4e17clamp_kernel_implERNS_18TensorIteratorBaseEENKUlvE_clEvENKUlvE6_clEvEUlN3c104HalfES8_S8_E_St5arrayIPcLm4EELi4E23TrivialOffsetCalculatorILi3EjESD_ILi1EjENS0_6memory15LoadWithoutCastENSG_16StoreWithoutCastEEEviT_T0_T2_T3_T4_T5_:
	.zero		572


//--------------------- .nv.constant0._ZN2at6native29vectorized_elementwise_kernelILi2EZZZNS0_49_GLOBAL__N__657f93f7_16_TensorCompare_cu_71e06f4e17clamp_kernel_implERNS_18TensorIteratorBaseEENKUlvE_clEvENKUlvE6_clEvEUlN3c104HalfES8_S8_E_St5arrayIPcLm4EEEEviT0_T1_ --------------------------
	.section	.nv.constant0._ZN2at6native29vectorized_elementwise_kernelILi2EZZZNS0_49_GLOBAL__N__657f93f7_16_TensorCompare_cu_71e06f4e17clamp_kernel_implERNS_18TensorIteratorBaseEENKUlvE_clEvENKUlvE6_clEvEUlN3c104HalfES8_S8_E_St5arrayIPcLm4EEEEviT0_T1_,"a",@progbits
	.sectionflags	@""
	.align	4
.nv.constant0._ZN2at6native29vectorized_elementwise_kernelILi2EZZZNS0_49_GLOBAL__N__657f93f7_16_TensorCompare_cu_71e06f4e17clamp_kernel_implERNS_18TensorIteratorBaseEENKUlvE_clEvENKUlvE6_clEvEUlN3c104HalfES8_S8_E_St5arrayIPcLm4EEEEviT0_T1_:
	.zero		568


//--------------------- .nv.constant0._ZN2at6native29vectorized_elementwise_kernelILi4EZZZNS0_49_GLOBAL__N__657f93f7_16_TensorCompare_cu_71e06f4e17clamp_kernel_implERNS_18TensorIteratorBaseEENKUlvE_clEvENKUlvE6_clEvEUlN3c104HalfES8_S8_E_St5arrayIPcLm4EEEEviT0_T1_ --------------------------
	.section	.nv.constant0._ZN2at6native29vectorized_elementwise_kernelILi4EZZZNS0_49_GLOBAL__N__657f93f7_16_TensorCompare_cu_71e06f4e17clamp_kernel_implERNS_18TensorIteratorBaseEENKUlvE_clEvENKUlvE6_clEvEUlN3c104HalfES8_S8_E_St5arrayIPcLm4EEEEviT0_T1_,"a",@progbits
	.sectionflags	@""
	.align	4
.nv.constant0._ZN2at6native29vectorized_elementwise_kernelILi4EZZZNS0_49_GLOBAL__N__657f93f7_16_TensorCompare_cu_71e06f4e17clamp_kernel_implERNS_18TensorIteratorBaseEENKUlvE_clEvENKUlvE6_clEvEUlN3c104HalfES8_S8_E_St5arrayIPcLm4EEEEviT0_T1_:
	.zero		568


//--------------------- .nv.constant0._ZN2at6native29vectorized_elementwise_kernelILi8EZZZNS0_49_GLOBAL__N__657f93f7_16_TensorCompare_cu_71e06f4e17clamp_kernel_implERNS_18TensorIteratorBaseEENKUlvE_clEvENKUlvE6_clEvEUlN3c104HalfES8_S8_E_St5arrayIPcLm4EEEEviT0_T1_ --------------------------
	.section	.nv.constant0._ZN2at6native29vectorized_elementwise_kernelILi8EZZZNS0_49_GLOBAL__N__657f93f7_16_TensorCompare_cu_71e06f4e17clamp_kernel_implERNS_18TensorIteratorBaseEENKUlvE_clEvENKUlvE6_clEvEUlN3c104HalfES8_S8_E_St5arrayIPcLm4EEEEviT0_T1_,"a",@progbits
	.sectionflags	@""
	.align	4
.nv.constant0._ZN2at6native29vectorized_elementwise_kernelILi8EZZZNS0_49_GLOBAL__N__657f93f7_16_TensorCompare_cu_71e06f4e17clamp_kernel_implERNS_18TensorIteratorBaseEENKUlvE_clEvENKUlvE6_clEvEUlN3c104HalfES8_S8_E_St5arrayIPcLm4EEEEviT0_T1_:
	.zero		568


//--------------------- .nv.constant0._ZN2at6native18elementwise_kernelILi128ELi4EZNS0_15gpu_kernel_implIZZZNS0_49_GLOBAL__N__657f93f7_16_TensorCompare_cu_71e06f4e17clamp_kernel_implERNS_18TensorIteratorBaseEENKUlvE_clEvENKUlvE5_clEvEUlfffE_EEvS5_RKT_EUliE_EEviT1_ --------------------------
	.section	.nv.constant0._ZN2at6native18elementwise_kernelILi128ELi4EZNS0_15gpu_kernel_implIZZZNS0_49_GLOBAL__N__657f93f7_16_TensorCompare_cu_71e06f4e17clamp_kernel_implERNS_18TensorIteratorBaseEENKUlvE_clEvENKUlvE5_clEvEUlfffE_EEvS5_RKT_EUliE_EEviT1_,"a",@progbits
	.sectionflags	@""
	.align	4
.nv.constant0._ZN2at6native18elementwise_kernelILi128ELi4EZNS0_15gpu_kernel_implIZZZNS0_49_GLOBAL__N__657f93f7_16_TensorCompare_cu_71e06f4e17clamp_kernel_implERNS_18TensorIteratorBaseEENKUlvE_clEvENKUlvE5_clEvEUlfffE_EEvS5_RKT_EUliE_EEviT1_:
	.zero		1288


//--------------------- .nv.constant0._ZN2at6native27unrolled_elementwise_kernelIZZZNS0_49_GLOBAL__N__657f93f7_16_TensorCompare_cu_71e06f4e17clamp_kernel_implERNS_18TensorIteratorBaseEENKUlvE_clEvENKUlvE5_clEvEUlfffE_St5arrayIPcLm4EELi4E23TrivialOffsetCalculatorILi3EjESB_ILi1EjENS0_6memory12LoadWithCastILi3EEENSE_13StoreWithCastILi1EEEEEviT_T0_T2_T3_T4_T5_ --------------------------
	.section	.nv.constant0._ZN2at6native27unrolled_elementwise_kernelIZZZNS0_49_GLOBAL__N__657f93f7_16_TensorCompare_cu_71e06f4e17clamp_kernel_implERNS_18TensorIteratorBaseEENKUlvE_clEvENKUlvE5_clEvEUlfffE_St5arrayIPcLm4EELi4E23TrivialOffsetCalculatorILi3EjESB_ILi1EjENS0_6memory12LoadWithCastILi3EEENSE_13StoreWithCastILi1EEEEEviT_T0_T2_T3_T4_T5_,"a",@progbits
	.sectionflags	@""
	.align	4
.nv.constant0._ZN2at6native27unrolled_elementwise_kernelIZZZNS0_49_GLOBAL__N__657f93f7_16_TensorCompare_cu_71e06f4e17clamp_kernel_implERNS_18TensorIteratorBaseEENKUlvE_clEvENKUlvE5_clEvEUlfffE_St5arrayIPcLm4EELi4E23TrivialOffsetCalculatorILi3EjESB_ILi1EjENS0_6memory12LoadWithCastILi3EEENSE_13StoreWithCastILi1EEEEEviT_T0_T2_T3_T4_T5_:
	.zero		596


//--------------------- .nv.constant0._ZN2at6native18elementwise_kernelILi128ELi2EZNS0_22gpu_kernel_impl_nocastIZZZNS0_49_GLOBAL__N__657f93f7_16_TensorCompare_cu_71e06f4e17clamp_kernel_implERNS_18TensorIteratorBaseEENKUlvE_clEvENKUlvE5_clEvEUlfffE_EEvS5_RKT_EUliE_EEviT1_ --------------------------
	.section	.nv.constant0._ZN2at6native18elementwise_kernelILi128ELi2EZNS0_22gpu_kernel_impl_nocastIZZZNS0_49_GLOBAL__N__657f93f7_16_TensorCompare_cu_71e06f4e17clamp_kernel_implERNS_18TensorIteratorBaseEENKUlvE_clEvENKUlvE5_clEvEUlfffE_EEvS5_RKT_EUliE_EEviT1_,"a",@progbits
	.sectionflags	@""
	.align	4
.nv.constant0._ZN2at6native18elementwise_kernelILi128ELi2EZNS0_22gpu_kernel_impl_nocastIZZZNS0_49_GLOBAL__N__657f93f7_16_TensorCompare_cu_71e06f4e17clamp_kernel_implERNS_18TensorIteratorBaseEENKUlvE_clEvENKUlvE5_clEvEUlfffE_EEvS5_RKT_EUliE_EEviT1_:
	.zero		1288


//--------------------- .nv.constant0._ZN2at6native27unrolled_elementwise_kernelIZZZNS0_49_GLOBAL__N__657f93f7_16_TensorCompare_cu_71e06f4e17clamp_kernel_implERNS_18TensorIteratorBaseEENKUlvE_clEvENKUlvE5_clEvEUlfffE_St5arrayIPcLm4EELi4E23TrivialOffsetCalculatorILi3EjESB_ILi1EjENS0_6memory15LoadWithoutCastENSE_16StoreWithoutCastEEEviT_T0_T2_T3_T4_T5_ --------------------------
	.section	.nv.constant0._ZN2at6native27unrolled_elementwise_kernelIZZZNS0_49_GLOBAL__N__657f93f7_16_TensorCompare_cu_71e06f4e17clamp_kernel_implERNS_18TensorIteratorBaseEENKUlvE_clEvENKUlvE5_clEvEUlfffE_St5arrayIPcLm4EELi4E23TrivialOffsetCalculatorILi3EjESB_ILi1EjENS0_6memory15LoadWithoutCastENSE_16StoreWithoutCastEEEviT_T0_T2_T3_T4_T5_,"a",@progbits
	.sectionflags	@""
	.align	4
.nv.constant0._ZN2at6native27unrolled_elementwise_kernelIZZZNS0_49_GLOBAL__N__657f93f7_16_TensorCompare_cu_71e06f4e17clamp_kernel_implERNS_18TensorIteratorBaseEENKUlvE_clEvENKUlvE5_clEvEUlfffE_St5arrayIPcLm4EELi4E23TrivialOffsetCalculatorILi3EjESB_ILi1EjENS0_6memory15LoadWithoutCastENSE_16StoreWithoutCastEEEviT_T0_T2_T3_T4_T5_:
	.zero		572


//--------------------- .nv.constant0._ZN2at6native29vectorized_elementwise_kernelILi2EZZZNS0_49_GLOBAL__N__657f93f7_16_TensorCompare_cu_71e06f4e17clamp_kernel_implERNS_18TensorIteratorBaseEENKUlvE_clEvENKUlvE5_clEvEUlfffE_St5arrayIPcLm4EEEEviT0_T1_ --------------------------
	.section	.nv.constant0._ZN2at6native29vectorized_elementwise_kernelILi2EZZZNS0_49_GLOBAL__N__657f93f7_16_TensorCompare_cu_71e06f4e17clamp_kernel_implERNS_18TensorIteratorBaseEENKUlvE_clEvENKUlvE5_clEvEUlfffE_St5arrayIPcLm4EEEEviT0_T1_,"a",@progbits
	.sectionflags	@""
	.align	4
.nv.constant0._ZN2at6native29vectorized_elementwise_kernelILi2EZZZNS0_49_GLOBAL__N__657f93f7_16_TensorCompare_cu_71e06f4e17clamp_kernel_implERNS_18TensorIteratorBaseEENKUlvE_clEvENKUlvE5_clEvEUlfffE_St5arrayIPcLm4EEEEviT0_T1_:
	.zero		568


//--------------------- .nv.constant0._ZN2at6native29vectorized_elementwise_kernelILi4EZZZNS0_49_GLOBAL__N__657f93f7_16_TensorCompare_cu_71e06f4e17clamp_kernel_implERNS_18TensorIteratorBaseEENKUlvE_clEvENKUlvE5_clEvEUlfffE_St5arrayIPcLm4EEEEviT0_T1_ --------------------------
	.section	.nv.constant0._ZN2at6native29vectorized_elementwise_kernelILi4EZZZNS0_49_GLOBAL__N__657f93f7_16_TensorCompare_cu_71e06f4e17clamp_kernel_implERNS_18TensorIteratorBaseEENKUlvE_clEvENKUlvE5_clEvEUlfffE_St5arrayIPcLm4EEEEviT0_T1_,"a",@progbits
	.sectionflags	@""
	.align	4
.nv.constant0._ZN2at6native29vectorized_elementwise_kernelILi4EZZZNS0_49_GLOBAL__N__657f93f7_16_TensorCompare_cu_71e06f4e17clamp_kernel_implERNS_18TensorIteratorBaseEENKUlvE_clEvENKUlvE5_clEvEUlfffE_St5arrayIPcLm4EEEEviT0_T1_:
	.zero		568


//--------------------- .nv.constant0._ZN2at6native29vectorized_elementwise_kernelILi8EZZZNS0_49_GLOBAL__N__657f93f7_16_TensorCompare_cu_71e06f4e17clamp_kernel_implERNS_18TensorIteratorBaseEENKUlvE_clEvENKUlvE5_clEvEUlfffE_St5arrayIPcLm4EEEEviT0_T1_ --------------------------
	.section	.nv.constant0._ZN2at6native29vectorized_elementwise_kernelILi8EZZZNS0_49_GLOBAL__N__657f93f7_16_TensorCompare_cu_71e06f4e17clamp_kernel_implERNS_18TensorIteratorBaseEENKUlvE_clEvENKUlvE5_clEvEUlfffE_St5arrayIPcLm4EEEEviT0_T1_,"a",@progbits
	.sectionflags	@""
	.align	4
.nv.constant0._ZN2at6native29vectorized_elementwise_kernelILi8EZZZNS0_49_GLOBAL__N__657f93f7_16_TensorCompare_cu_71e06f4e17clamp_kernel_implERNS_18TensorIteratorBaseEENKUlvE_clEvENKUlvE5_clEvEUlfffE_St5arrayIPcLm4EEEEviT0_T1_:
	.zero		568


//--------------------- .nv.constant0._ZN2at6native18elementwise_kernelILi128ELi4EZNS0_15gpu_kernel_implIZZZNS0_49_GLOBAL__N__657f93f7_16_TensorCompare_cu_71e06f4e17clamp_kernel_implERNS_18TensorIteratorBaseEENKUlvE_clEvENKUlvE4_clEvEUldddE_EEvS5_RKT_EUliE_EEviT1_ --------------------------
	.section	.nv.constant0._ZN2at6native18elementwise_kernelILi128ELi4EZNS0_15gpu_kernel_implIZZZNS0_49_GLOBAL__N__657f93f7_16_TensorCompare_cu_71e06f4e17clamp_kernel_implERNS_18TensorIteratorBaseEENKUlvE_clEvENKUlvE4_clEvEUldddE_EEvS5_RKT_EUliE_EEviT1_,"a",@progbits
	.sectionflags	@""
	.align	4
.nv.constant0._ZN2at6native18elementwise_kernelILi128ELi4EZNS0_15gpu_kernel_implIZZZNS0_49_GLOBAL__N__657f93f7_16_TensorCompare_cu_71e06f4e17clamp_kernel_implERNS_18TensorIteratorBaseEENKUlvE_clEvENKUlvE4_clEvEUldddE_EEvS5_RKT_EUliE_EEviT1_:
	.zero		1288


//--------------------- .nv.constant0._ZN2at6native27unrolled_elementwise_kernelIZZZNS0_49_GLOBAL__N__657f93f7_16_TensorCompare_cu_71e06f4e17clamp_kernel_implERNS_18TensorIteratorBaseEENKUlvE_clEvENKUlvE4_clEvEUldddE_St5arrayIPcLm4EELi4E23TrivialOffsetCalculatorILi3EjESB_ILi1EjENS0_6memory12LoadWithCastILi3EEENSE_13StoreWithCastILi1EEEEEviT_T0_T2_T3_T4_T5_ --------------------------
	.section	.nv.constant0._ZN2at6native27unrolled_elementwise_kernelIZZZNS0_49_GLOBAL__N__657f93f7_16_TensorCompare_cu_71e06f4e17clamp_kernel_implERNS_18TensorIteratorBaseEENKUlvE_clEvENKUlvE4_clEvEUldddE_St5arrayIPcLm4EELi4E23TrivialOffsetCalculatorILi3EjESB_ILi1EjENS0_6memory12LoadWithCastILi3EEENSE_13StoreWithCastILi1EEEEEviT_T0_T2_T3_T4_T5_,"a",@progbits
	.sectionflags	@""
	.align	4
.nv.constant0._ZN2at6native27unrolled_elementwise_kernelIZZZNS0_49_GLOBAL__N__657f93f7_16_TensorCompare_cu_71e06f4e17clamp_kernel_implERNS_18TensorIteratorBaseEENKUlvE_clEvENKUlvE4_clEvEUldddE_St5arrayIPcLm4EELi4E23TrivialOffsetCalculatorILi3EjESB_ILi1EjENS0_6memory12LoadWithCastILi3EEENSE_13StoreWithCastILi1EEEEEviT_T0_T2_T3_T4_T5_:
	.zero		596


//--------------------- .nv.constant0._ZN2at6native18elementwise_kernelILi128ELi2EZNS0_22gpu_kernel_impl_nocastIZZZNS0_49_GLOBAL__N__657f93f7_16_TensorCompare_cu_71e06f4e17clamp_kernel_implERNS_18TensorIteratorBaseEENKUlvE_clEvENKUlvE4_clEvEUldddE_EEvS5_RKT_EUliE_EEviT1_ --------------------------
	.section	.nv.constant0._ZN2at6native18elementwise_kernelILi128ELi2EZNS0_22gpu_kernel_impl_nocastIZZZNS0_49_GLOBAL__N__657f93f7_16_TensorCompare_cu_71e06f4e17clamp_kernel_implERNS_18TensorIteratorBaseEENKUlvE_clEvENKUlvE4_clEvEUldddE_EEvS5_RKT_EUliE_EEviT1_,"a",@progbits
	.sectionflags	@""
	.align	4
.nv.constant0._ZN2at6native18elementwise_kernelILi128ELi2EZNS0_22gpu_kernel_impl_nocastIZZZNS0_49_GLOBAL__N__657f93f7_16_TensorCompare_cu_71e06f4e17clamp_kernel_implERNS_18TensorIteratorBaseEENKUlvE_clEvENKUlvE4_clEvEUldddE_EEvS5_RKT_EUliE_EEviT1_:
	.zero		1288


//--------------------- .nv.constant0._ZN2at6native27unrolled_elementwise_kernelIZZZNS0_49_GLOBAL__N__657f93f7_16_TensorCompare_cu_71e06f4e17clamp_kernel_implERNS_18TensorIteratorBaseEENKUlvE_clEvENKUlvE4_clEvEUldddE_St5arrayIPcLm4EELi4E23TrivialOffsetCalculatorILi3EjESB_ILi1EjENS0_6memory15LoadWithoutCastENSE_16StoreWithoutCastEEEviT_T0_T2_T3_T4_T5_ --------------------------
	.section	.nv.constant0._ZN2at6native27unrolled_elementwise_kernelIZZZNS0_49_GLOBAL__N__657f93f7_16_TensorCompare_cu_71e06f4e17clamp_kernel_implERNS_18TensorIteratorBaseEENKUlvE_clEvENKUlvE4_clEvEUldddE_St5arrayIPcLm4EELi4E23TrivialOffsetCalculatorILi3EjESB_ILi1EjENS0_6memory15LoadWithoutCastENSE_16StoreWithoutCastEEEviT_T0_T2_T3_T4_T5_,"a",@progbits
	.sectionflags	@""
	.align	4
.nv.constant0._ZN2at6native27unrolled_elementwise_kernelIZZZNS0_49_GLOBAL__N__657f93f7_16_TensorCompare_cu_71e06f4e17clamp_kernel_implERNS_18TensorIteratorBaseEENKUlvE_clEvENKUlvE4_clEvEUldddE_St5arrayIPcLm4EELi4E23TrivialOffsetCalculatorILi3EjESB_ILi1EjENS0_6memory15LoadWithoutCastENSE_16StoreWithoutCastEEEviT_T0_T2_T3_T4_T5_:
	.zero		572


//--------------------- .nv.constant0._ZN2at6native29vectorized_elementwise_kernelILi2EZZZNS0_49_GLOBAL__N__657f93f7_16_TensorCompare_cu_71e06f4e17clamp_kernel_implERNS_18TensorIteratorBaseEENKUlvE_clEvENKUlvE4_clEvEUldddE_St5arrayIPcLm4EEEEviT0_T1_ --------------------------
	.section	.nv.constant0._ZN2at6native29vectorized_elementwise_kernelILi2EZZZNS0_49_GLOBAL__N__657f93f7_16_TensorCompare_cu_71e06f4e17clamp_kernel_implERNS_18TensorIteratorBaseEENKUlvE_clEvENKUlvE4_clEvEUldddE_St5arrayIPcLm4EEEEviT0_T1_,"a",@progbits
	.sectionflags	@""
	.align	4
.nv.constant0._ZN2at6native29vectorized_elementwise_kernelILi2EZZZNS0_49_GLOBAL__N__657f93f7_16_TensorCompare_cu_71e06f4e17clamp_kernel_implERNS_18TensorIteratorBaseEENKUlvE_clEvENKUlvE4_clEvEUldddE_St5arrayIPcLm4EEEEviT0_T1_:
	.zero		568


//--------------------- .nv.constant0._ZN2at6native29vectorized_elementwise_kernelILi4EZZZNS0_49_GLOBAL__N__657f93f7_16_TensorCompare_cu_71e06f4e17clamp_kernel_implERNS_18TensorIteratorBaseEENKUlvE_clEvENKUlvE4_clEvEUldddE_St5arrayIPcLm4EEEEviT0_T1_ --------------------------
	.section	.nv.constant0._ZN2at6native29vectorized_elementwise_kernelILi4EZZZNS0_49_GLOBAL__N__657f93f7_16_TensorCompare_cu_71e06f4e17clamp_kernel_implERNS_18TensorIteratorBaseEENKUlvE_clEvENKUlvE4_clEvEUldddE_St5arrayIPcLm4EEEEviT0_T1_,"a",@progbits
	.sectionflags	@""
	.align	4
.nv.constant0._ZN2at6native29vectorized_elementwise_kernelILi4EZZZNS0_49_GLOBAL__N__657f93f7_16_TensorCompare_cu_71e06f4e17clamp_kernel_implERNS_18TensorIteratorBaseEENKUlvE_clEvENKUlvE4_clEvEUldddE_St5arrayIPcLm4EEEEviT0_T1_:
	.zero		568


//--------------------- .nv.constant0._ZN2at6native29vectorized_elementwise_kernelILi8EZZZNS0_49_GLOBAL__N__657f93f7_16_TensorCompare_cu_71e06f4e17clamp_kernel_implERNS_18TensorIteratorBaseEENKUlvE_clEvENKUlvE4_clEvEUldddE_St5arrayIPcLm4EEEEviT0_T1_ --------------------------
	.section	.nv.constant0._ZN2at6native29vectorized_elementwise_kernelILi8EZZZNS0_49_GLOBAL__N__657f93f7_16_TensorCompare_cu_71e06f4e17clamp_kernel_implERNS_18TensorIteratorBaseEENKUlvE_clEvENKUlvE4_clEvEUldddE_St5arrayIPcLm4EEEEviT0_T1_,"a",@progbits
	.sectionflags	@""
	.align	4
.nv.constant0._ZN2at6native29vectorized_elementwise_kernelILi8EZZZNS0_49_GLOBAL__N__657f93f7_16_TensorCompare_cu_71e06f4e17clamp_kernel_implERNS_18TensorIteratorBaseEENKUlvE_clEvENKUlvE4_clEvEUldddE_St5arrayIPcLm4EEEEviT0_T1_:
	.zero		568


//--------------------- .nv.constant0._ZN2at6native18elementwise_kernelILi128ELi4EZNS0_15gpu_kernel_implIZZZNS0_49_GLOBAL__N__657f93f7_16_TensorCompare_cu_71e06f4e17clamp_kernel_implERNS_18TensorIteratorBaseEENKUlvE_clEvENKUlvE3_clEvEUlsssE_EEvS5_RKT_EUliE_EEviT1_ --------------------------
	.section	.nv.constant0._ZN2at6native18elementwise_kernelILi128ELi4EZNS0_15gpu_kernel_implIZZZNS0_49_GLOBAL__N__657f93f7_16_TensorCompare_cu_71e06f4e17clamp_kernel_implERNS_18TensorIteratorBaseEENKUlvE_clEvENKUlvE3_clEvEUlsssE_EEvS5_RKT_EUliE_EEviT1_,"a",@progbits
	.sectionflags	@""
	.align	4
.nv.constant0._ZN2at6native18elementwise_kernelILi128ELi4EZNS0_15gpu_kernel_implIZZZNS0_49_GLOBAL__N__657f93f7_16_TensorCompare_cu_71e06f4e17clamp_kernel_implERNS_18TensorIteratorBaseEENKUlvE_clEvENKUlvE3_clEvEUlsssE_EEvS5_RKT_EUliE_EEviT1_:
	.zero		1288


//--------------------- .nv.constant0._ZN2at6native27unrolled_elementwise_kernelIZZZNS0_49_GLOBAL__N__657f93f7_16_TensorCompare_cu_71e06f4e17clamp_kernel_implERNS_18TensorIteratorBaseEENKUlvE_clEvENKUlvE3_clEvEUlsssE_St5arrayIPcLm4EELi4E23TrivialOffsetCalculatorILi3EjESB_ILi1EjENS0_6memory12LoadWithCastILi3EEENSE_13StoreWithCastILi1EEEEEviT_T0_T2_T3_T4_T5_ --------------------------
	.section	.nv.constant0._ZN2at6native27unrolled_elementwise_kernelIZZZNS0_49_GLOBAL__N__657f93f7_16_TensorCompare_cu_71e06f4e17clamp_kernel_implERNS_18TensorIteratorBaseEENKUlvE_clEvENKUlvE3_clEvEUlsssE_St5arrayIPcLm4EELi4E23TrivialOffsetCalculatorILi3EjESB_ILi1EjENS0_6memory12LoadWithCastILi3EEENSE_13StoreWithCastILi1EEEEEviT_T0_T2_T3_T4_T5_,"a",@progbits
	.sectionflags	@""
	.align	4
.nv.constant0._ZN2at6native27unrolled_elementwise_kernelIZZZNS0_49_GLOBAL__N__657f93f7_16_TensorCompare_cu_71e06f4e17clamp_kernel_implERNS_18TensorIteratorBaseEENKUlvE_clEvENKUlvE3_clEvEUlsssE_St5arrayIPcLm4EELi4E23TrivialOffsetCalculatorILi3EjESB_ILi1EjENS0_6memory12LoadWithCastILi3EEENSE_13StoreWithCastILi1EEEEEviT_T0_T2_T3_T4_T5_:
	.zero		596


//--------------------- .nv.constant0._ZN2at6native18elementwise_kernelILi128ELi4EZNS0_22gpu_kernel_impl_nocastIZZZNS0_49_GLOBAL__N__657f93f7_16_TensorCompare_cu_71e06f4e17clamp_kernel_implERNS_18TensorIteratorBaseEENKUlvE_clEvENKUlvE3_clEvEUlsssE_EEvS5_RKT_EUliE_EEviT1_ --------------------------
	.section	.nv.constant0._ZN2at6native18elementwise_kernelILi128ELi4EZNS0_22gpu_kernel_impl_nocastIZZZNS0_49_GLOBAL__N__657f93f7_16_TensorCompare_cu_71e06f4e17clamp_kernel_implERNS_18TensorIteratorBaseEENKUlvE_clEvENKUlvE3_clEvEUlsssE_EEvS5_RKT_EUliE_EEviT1_,"a",@progbits
	.sectionflags	@""
	.align	4
.nv.constant0._ZN2at6native18elementwise_kernelILi128ELi4EZNS0_22gpu_kernel_impl_nocastIZZZNS0_49_GLOBAL__N__657f93f7_16_TensorCompare_cu_71e06f4e17clamp_kernel_implERNS_18TensorIteratorBaseEENKUlvE_clEvENKUlvE3_clEvEUlsssE_EEvS5_RKT_EUliE_EEviT1_:
	.zero		1288


//--------------------- .nv.constant0._ZN2at6native27unrolled_elementwise_kernelIZZZNS0_49_GLOBAL__N__657f93f7_16_TensorCompare_cu_71e06f4e17clamp_kernel_implERNS_18TensorIteratorBaseEENKUlvE_clEvENKUlvE3_clEvEUlsssE_St5arrayIPcLm4EELi4E23TrivialOffsetCalculatorILi3EjESB_ILi1EjENS0_6memory15LoadWithoutCastENSE_16StoreWithoutCastEEEviT_T0_T2_T3_T4_T5_ --------------------------
	.section	.nv.constant0._ZN2at6native27unrolled_elementwise_kernelIZZZNS0_49_GLOBAL__N__657f93f7_16_TensorCompare_cu_71e06f4e17clamp_kernel_implERNS_18TensorIteratorBaseEENKUlvE_clEvENKUlvE3_clEvEUlsssE_St5arrayIPcLm4EELi4E23TrivialOffsetCalculatorILi3EjESB_ILi1EjENS0_6memory15LoadWithoutCastENSE_16StoreWithoutCastEEEviT_T0_T2_T3_T4_T5_,"a",@progbits
	.sectionflags	@""
	.align	4
.nv.constant0._ZN2at6native27unrolled_elementwise_kernelIZZZNS0_49_GLOBAL__N__657f93f7_16_TensorCompare_cu_71e06f4e17clamp_kernel_implERNS_18TensorIteratorBaseEENKUlvE_clEvENKUlvE3_clEvEUlsssE_St5arrayIPcLm4EELi4E23TrivialOffsetCalculatorILi3EjESB_ILi1EjENS0_6memory15LoadWithoutCastENSE_16StoreWithoutCastEEEviT_T0_T2_T3_T4_T5_:
	.zero		572


//--------------------- .nv.constant0._ZN2at6native29vectorized_elementwise_kernelILi2EZZZNS0_49_GLOBAL__N__657f93f7_16_TensorCompare_cu_71e06f4e17clamp_kernel_implERNS_18TensorIteratorBaseEENKUlvE_clEvENKUlvE3_clEvEUlsssE_St5arrayIPcLm4EEEEviT0_T1_ --------------------------
	.section	.nv.constant0._ZN2at6native29vectorized_elementwise_kernelILi2EZZZNS0_49_GLOBAL__N__657f93f7_16_TensorCompare_cu_71e06f4e17clamp_kernel_implERNS_18TensorIteratorBaseEENKUlvE_clEvENKUlvE3_clEvEUlsssE_St5arrayIPcLm4EEEEviT0_T1_,"a",@progbits
	.sectionflags	@""
	.align	4
.nv.constant0._ZN2at6native29vectorized_elementwise_kernelILi2EZZZNS0_49_GLOBAL__N__657f93f7_16_TensorCompare_cu_71e06f4e17clamp_kernel_implERNS_18TensorIteratorBaseEENKUlvE_clEvENKUlvE3_clEvEUlsssE_St5arrayIPcLm4EEEEviT0_T1_:
	.zero		568


//--------------------- .nv.constant0._ZN2at6native29vectorized_elementwise_kernelILi4EZZZNS0_49_GLOBAL__N__657f93f7_16_TensorCompare_cu_71e06f4e17clamp_kernel_implERNS_18TensorIteratorBaseEENKUlvE_clEvENKUlvE3_clEvEUlsssE_St5arrayIPcLm4EEEEviT0_T1_ --------------------------
	.section	.nv.constant0._ZN2at6native29vectorized_elementwise_kernelILi4EZZZNS0_49_GLOBAL__N__657f93f7_16_TensorCompare_cu_71e06f4e17clamp_kernel_implERNS_18TensorIteratorBaseEENKUlvE_clEvENKUlvE3_clEvEUlsssE_St5arrayIPcLm4EEEEviT0_T1_,"a",@progbits
	.sectionflags	@""
	.align	4
.nv.constant0._ZN2at6native29vectorized_elementwise_kernelILi4EZZZNS0_49_GLOBAL__N__657f93f7_16_TensorCompare_cu_71e06f4e17clamp_kernel_implERNS_18TensorIteratorBaseEENKUlvE_clEvENKUlvE3_clEvEUlsssE_St5arrayIPcLm4EEEEviT0_T1_:
	.zero		568


//--------------------- .nv.constant0._ZN2at6native29vectorized_elementwise_kernelILi8EZZZNS0_49_GLOBAL__N__657f93f7_16_TensorCompare_cu_71e06f4e17clamp_kernel_implERNS_18TensorIteratorBaseEENKUlvE_clEvENKUlvE3_clEvEUlsssE_St5arrayIPcLm4EEEEviT0_T1_ --------------------------
	.section	.nv.constant0._ZN2at6native29vectorized_elementwise_kernelILi8EZZZNS0_49_GLOBAL__N__657f93f7_16_TensorCompare_cu_71e06f4e17clamp_kernel_implERNS_18TensorIteratorBaseEENKUlvE_clEvENKUlvE3_clEvEUlsssE_St5arrayIPcLm4EEEEviT0_T1_,"a",@progbits
	.sectionflags	@""
	.align	4
.nv.constant0._ZN2at6native29vectorized_elementwise_kernelILi8EZZZNS0_49_GLOBAL__N__657f93f7_16_TensorCompare_cu_71e06f4e17clamp_kernel_implERNS_18TensorIteratorBaseEENKUlvE_clEvENKUlvE3_clEvEUlsssE_St5arrayIPcLm4EEEEviT0_T1_:
	.zero		568


//--------------------- .nv.constant0._ZN2at6native18elementwise_kernelILi128ELi4EZNS0_15gpu_kernel_implIZZZNS0_49_GLOBAL__N__657f93f7_16_TensorCompare_cu_71e06f4e17clamp_kernel_implERNS_18TensorIteratorBaseEENKUlvE_clEvENKUlvE2_clEvEUllllE_EEvS5_RKT_EUliE_EEviT1_ --------------------------
	.section	.nv.constant0._ZN2at6native18elementwise_kernelILi128ELi4EZNS0_15gpu_kernel_implIZZZNS0_49_GLOBAL__N__657f93f7_16_TensorCompare_cu_71e06f4e17clamp_kernel_implERNS_18TensorIteratorBaseEENKUlvE_clEvENKUlvE2_clEvEUllllE_EEvS5_RKT_EUliE_EEviT1_,"a",@progbits
	.sectionflags	@""
	.align	4
.nv.constant0._ZN2at6native18elementwise_kernelILi128ELi4EZNS0_15gpu_kernel_implIZZZNS0_49_GLOBAL__N__657f93f7_16_TensorCompare_cu_71e06f4e17clamp_kernel_implERNS_18TensorIteratorBaseEENKUlvE_clEvENKUlvE2_clEvEUllllE_EEvS5_RKT_EUliE_EEviT1_:
	.zero		1288


//--------------------- .nv.constant0._ZN2at6native27unrolled_elementwise_kernelIZZZNS0_49_GLOBAL__N__657f93f7_16_TensorCompare_cu_71e06f4e17clamp_kernel_implERNS_18TensorIteratorBaseEENKUlvE_clEvENKUlvE2_clEvEUllllE_St5arrayIPcLm4EELi4E23TrivialOffsetCalculatorILi3EjESB_ILi1EjENS0_6memory12LoadWithCastILi3EEENSE_13StoreWithCastILi1EEEEEviT_T0_T2_T3_T4_T5_ --------------------------
	.section	.nv.constant0._ZN2at6native27unrolled_elementwise_kernelIZZZNS0_49_GLOBAL__N__657f93f7_16_TensorCompare_cu_71e06f4e17clamp_kernel_implERNS_18TensorIteratorBaseEENKUlvE_clEvENKUlvE2_clEvEUllllE_St5arrayIPcLm4EELi4E23TrivialOffsetCalculatorILi3EjESB_ILi1EjENS0_6memory12LoadWithCastILi3EEENSE_13StoreWithCastILi1EEEEEviT_T0_T2_T3_T4_T5_,"a",@progbits
	.sectionflags	@""
	.align	4
.nv.constant0._ZN2at6native27unrolled_elementwise_kernelIZZZNS0_49_GLOBAL__N__657f93f7_16_TensorCompare_cu_71e06f4e17clamp_kernel_implERNS_18TensorIteratorBaseEENKUlvE_clEvENKUlvE2_clEvEUllllE_St5arrayIPcLm4EELi4E23TrivialOffsetCalculatorILi3EjESB_ILi1EjENS0_6memory12LoadWithCastILi3EEENSE_13StoreWithCastILi1EEEEEviT_T0_T2_T3_T4_T5_:
	.zero		596


//--------------------- .nv.constant0._ZN2at6native18elementwise_kernelILi128ELi2EZNS0_22gpu_kernel_impl_nocastIZZZNS0_49_GLOBAL__N__657f93f7_16_TensorCompare_cu_71e06f4e17clamp_kernel_implERNS_18TensorIteratorBaseEENKUlvE_clEvENKUlvE2_clEvEUllllE_EEvS5_RKT_EUliE_EEviT1_ --------------------------
	.section	.nv.constant0._ZN2at6native18elementwise_kernelILi128ELi2EZNS0_22gpu_kernel_impl_nocastIZZZNS0_49_GLOBAL__N__657f93f7_16_TensorCompare_cu_71e06f4e17clamp_kernel_implERNS_18TensorIteratorBaseEENKUlvE_clEvENKUlvE2_clEvEUllllE_EEvS5_RKT_EUliE_EEviT1_,"a",@progbits
	.sectionflags	@""
	.align	4
.nv.constant0._ZN2at6native18elementwise_kernelILi128ELi2EZNS0_22gpu_kernel_impl_nocastIZZZNS0_49_GLOBAL__N__657f93f7_16_TensorCompare_cu_71e06f4e17clamp_kernel_implERNS_18TensorIteratorBaseEENKUlvE_clEvENKUlvE2_clEvEUllllE_EEvS5_RKT_EUliE_EEviT1_:
	.zero		1288


//--------------------- .nv.constant0._ZN2at6native27unrolled_elementwise_kernelIZZZNS0_49_GLOBAL__N__657f93f7_16_TensorCompare_cu_71e06f4e17clamp_kernel_implERNS_18TensorIteratorBaseEENKUlvE_clEvENKUlvE2_clEvEUllllE_St5arrayIPcLm4EELi4E23TrivialOffsetCalculatorILi3EjESB_ILi1EjENS0_6memory15LoadWithoutCastENSE_16StoreWithoutCastEEEviT_T0_T2_T3_T4_T5_ --------------------------
	.section	.nv.constant0._ZN2at6native27unrolled_elementwise_kernelIZZZNS0_49_GLOBAL__N__657f93f7_16_TensorCompare_cu_71e06f4e17clamp_kernel_implERNS_18TensorIteratorBaseEENKUlvE_clEvENKUlvE2_clEvEUllllE_St5arrayIPcLm4EELi4E23TrivialOffsetCalculatorILi3EjESB_ILi1EjENS0_6memory15LoadWithoutCastENSE_16StoreWithoutCastEEEviT_T0_T2_T3_T4_T5_,"a",@progbits
	.sectionflags	@""
	.align	4
.nv.constant0._ZN2at6native27unrolled_elementwise_kernelIZZZNS0_49_GLOBAL__N__657f93f7_16_TensorCompare_cu_71e06f4e17clamp_kernel_implERNS_18TensorIteratorBaseEENKUlvE_clEvENKUlvE2_clEvEUllllE_St5arrayIPcLm4EELi4E23TrivialOffsetCalculatorILi3EjESB_ILi1EjENS0_6memory15LoadWithoutCastENSE_16StoreWithoutCastEEEviT_T0_T2_T3_T4_T5_:
	.zero		572


//--------------------- .nv.constant0._ZN2at6native29vectorized_elementwise_kernelILi2EZZZNS0_49_GLOBAL__N__657f93f7_16_TensorCompare_cu_71e06f4e17clamp_kernel_implERNS_18TensorIteratorBaseEENKUlvE_clEvENKUlvE2_clEvEUllllE_St5arrayIPcLm4EEEEviT0_T1_ --------------------------
	.section	.nv.constant0._ZN2at6native29vectorized_elementwise_kernelILi2EZZZNS0_49_GLOBAL__N__657f93f7_16_TensorCompare_cu_71e06f4e17clamp_kernel_implERNS_18TensorIteratorBaseEENKUlvE_clEvENKUlvE2_clEvEUllllE_St5arrayIPcLm4EEEEviT0_T1_,"a",@progbits
	.sectionflags	@""
	.align	4
.nv.constant0._ZN2at6native29vectorized_elementwise_kernelILi2EZZZNS0_49_GLOBAL__N__657f93f7_16_TensorCompare_cu_71e06f4e17clamp_kernel_implERNS_18TensorIteratorBaseEENKUlvE_clEvENKUlvE2_clEvEUllllE_St5arrayIPcLm4EEEEviT0_T1_:
	.zero		568


//--------------------- .nv.constant0._ZN2at6native29vectorized_elementwise_kernelILi4EZZZNS0_49_GLOBAL__N__657f93f7_16_TensorCompare_cu_71e06f4e17clamp_kernel_implERNS_18TensorIteratorBaseEENKUlvE_clEvENKUlvE2_clEvEUllllE_St5arrayIPcLm4EEEEviT0_T1_ --------------------------
	.section	.nv.constant0._ZN2at6native29vectorized_elementwise_kernelILi4EZZZNS0_49_GLOBAL__N__657f93f7_16_TensorCompare_cu_71e06f4e17clamp_kernel_implERNS_18TensorIteratorBaseEENKUlvE_clEvENKUlvE2_clEvEUllllE_St5arrayIPcLm4EEEEviT0_T1_,"a",@progbits
	.sectionflags	@""
	.align	4
.nv.constant0._ZN2at6native29vectorized_elementwise_kernelILi4EZZZNS0_49_GLOBAL__N__657f93f7_16_TensorCompare_cu_71e06f4e17clamp_kernel_implERNS_18TensorIteratorBaseEENKUlvE_clEvENKUlvE2_clEvEUllllE_St5arrayIPcLm4EEEEviT0_T1_:
	.zero		568


//--------------------- .nv.constant0._ZN2at6native29vectorized_elementwise_kernelILi8EZZZNS0_49_GLOBAL__N__657f93f7_16_TensorCompare_cu_71e06f4e17clamp_kernel_implERNS_18TensorIteratorBaseEENKUlvE_clEvENKUlvE2_clEvEUllllE_St5arrayIPcLm4EEEEviT0_T1_ --------------------------
	.section	.nv.constant0._ZN2at6native29vectorized_elementwise_kernelILi8EZZZNS0_49_GLOBAL__N__657f93f7_16_TensorCompare_cu_71e06f4e17clamp_kernel_implERNS_18TensorIteratorBaseEENKUlvE_clEvENKUlvE2_clEvEUllllE_St5arrayIPcLm4EEEEviT0_T1_,"a",@progbits
	.sectionflags	@""
	.align	4
.nv.constant0._ZN2at6native29vectorized_elementwise_kernelILi8EZZZNS0_49_GLOBAL__N__657f93f7_16_TensorCompare_cu_71e06f4e17clamp_kernel_implERNS_18TensorIteratorBaseEENKUlvE_clEvENKUlvE2_clEvEUllllE_St5arrayIPcLm4EEEEviT0_T1_:
	.zero		568


//--------------------- .nv.constant0._ZN2at6native18elementwise_kernelILi128ELi4EZNS0_15gpu_kernel_implIZZZNS0_49_GLOBAL__N__657f93f7_16_TensorCompare_cu_71e06f4e17clamp_kernel_implERNS_18TensorIteratorBaseEENKUlvE_clEvENKUlvE1_clEvEUliiiE_EEvS5_RKT_EUliE_EEviT1_ --------------------------
	.section	.nv.constant0._ZN2at6native18elementwise_kernelILi128ELi4EZNS0_15gpu_kernel_implIZZZNS0_49_GLOBAL__N__657f93f7_16_TensorCompare_cu_71e06f4e17clamp_kernel_implERNS_18TensorIteratorBaseEENKUlvE_clEvENKUlvE1_clEvEUliiiE_EEvS5_RKT_EUliE_EEviT1_,"a",@progbits
	.sectionflags	@""
	.align	4
.nv.constant0._ZN2at6native18elementwise_kernelILi128ELi4EZNS0_15gpu_kernel_implIZZZNS0_49_GLOBAL__N__657f93f7_16_TensorCompare_cu_71e06f4e17clamp_kernel_implERNS_18TensorIteratorBaseEENKUlvE_clEvENKUlvE1_clEvEUliiiE_EEvS5_RKT_EUliE_EEviT1_:
	.zero		1288


//--------------------- .nv.constant0._ZN2at6native27unrolled_elementwise_kernelIZZZNS0_49_GLOBAL__N__657f93f7_16_TensorCompare_cu_71e06f4e17clamp_kernel_implERNS_18TensorIteratorBaseEENKUlvE_clEvENKUlvE1_clEvEUliiiE_St5arrayIPcLm4EELi4E23TrivialOffsetCalculatorILi3EjESB_ILi1EjENS0_6memory12LoadWithCastILi3EEENSE_13StoreWithCastILi1EEEEEviT_T0_T2_T3_T4_T5_ --------------------------
	.section	.nv.constant0._ZN2at6native27unrolled_elementwise_kernelIZZZNS0_49_GLOBAL__N__657f93f7_16_TensorCompare_cu_71e06f4e17clamp_kernel_implERNS_18TensorIteratorBaseEENKUlvE_clEvENKUlvE1_clEvEUliiiE_St5arrayIPcLm4EELi4E23TrivialOffsetCalculatorILi3EjESB_ILi1EjENS0_6memory12LoadWithCastILi3EEENSE_13StoreWithCastILi1EEEEEviT_T0_T2_T3_T4_T5_,"a",@progbits
	.sectionflags	@""
	.align	4
.nv.constant0._ZN2at6native27unrolled_elementwise_kernelIZZZNS0_49_GLOBAL__N__657f93f7_16_TensorCompare_cu_71e06f4e17clamp_kernel_implERNS_18TensorIteratorBaseEENKUlvE_clEvENKUlvE1_clEvEUliiiE_St5arrayIPcLm4EELi4E23TrivialOffsetCalculatorILi3EjESB_ILi1EjENS0_6memory12LoadWithCastILi3EEENSE_13StoreWithCastILi1EEEEEviT_T0_T2_T3_T4_T5_:
	.zero		596


//--------------------- .nv.constant0._ZN2at6native18elementwise_kernelILi128ELi2EZNS0_22gpu_kernel_impl_nocastIZZZNS0_49_GLOBAL__N__657f93f7_16_TensorCompare_cu_71e06f4e17clamp_kernel_implERNS_18TensorIteratorBaseEENKUlvE_clEvENKUlvE1_clEvEUliiiE_EEvS5_RKT_EUliE_EEviT1_ --------------------------
	.section	.nv.constant0._ZN2at6native18elementwise_kernelILi128ELi2EZNS0_22gpu_kernel_impl_nocastIZZZNS0_49_GLOBAL__N__657f93f7_16_TensorCompare_cu_71e06f4e17clamp_kernel_implERNS_18TensorIteratorBaseEENKUlvE_clEvENKUlvE1_clEvEUliiiE_EEvS5_RKT_EUliE_EEviT1_,"a",@progbits
	.sectionflags	@""
	.align	4
.nv.constant0._ZN2at6native18elementwise_kernelILi128ELi2EZNS0_22gpu_kernel_impl_nocastIZZZNS0_49_GLOBAL__N__657f93f7_16_TensorCompare_cu_71e06f4e17clamp_kernel_implERNS_18TensorIteratorBaseEENKUlvE_clEvENKUlvE1_clEvEUliiiE_EEvS5_RKT_EUliE_EEviT1_:
	.zero		1288


//--------------------- .nv.constant0._ZN2at6native27unrolled_elementwise_kernelIZZZNS0_49_GLOBAL__N__657f93f7_16_TensorCompare_cu_71e06f4e17clamp_kernel_implERNS_18TensorIteratorBaseEENKUlvE_clEvENKUlvE1_clEvEUliiiE_St5arrayIPcLm4EELi4E23TrivialOffsetCalculatorILi3EjESB_ILi1EjENS0_6memory15LoadWithoutCastENSE_16StoreWithoutCastEEEviT_T0_T2_T3_T4_T5_ --------------------------
	.section	.nv.constant0._ZN2at6native27unrolled_elementwise_kernelIZZZNS0_49_GLOBAL__N__657f93f7_16_TensorCompare_cu_71e06f4e17clamp_kernel_implERNS_18TensorIteratorBaseEENKUlvE_clEvENKUlvE1_clEvEUliiiE_St5arrayIPcLm4EELi4E23TrivialOffsetCalculatorILi3EjESB_ILi1EjENS0_6memory15LoadWithoutCastENSE_16StoreWithoutCastEEEviT_T0_T2_T3_T4_T5_,"a",@progbits
	.sectionflags	@""
	.align	4
.nv.constant0._ZN2at6native27unrolled_elementwise_kernelIZZZNS0_49_GLOBAL__N__657f93f7_16_TensorCompare_cu_71e06f4e17clamp_kernel_implERNS_18TensorIteratorBaseEENKUlvE_clEvENKUlvE1_clEvEUliiiE_St5arrayIPcLm4EELi4E23TrivialOffsetCalculatorILi3EjESB_ILi1EjENS0_6memory15LoadWithoutCastENSE_16StoreWithoutCastEEEviT_T0_T2_T3_T4_T5_:
	.zero		572


//--------------------- .nv.constant0._ZN2at6native29vectorized_elementwise_kernelILi2EZZZNS0_49_GLOBAL__N__657f93f7_16_TensorCompare_cu_71e06f4e17clamp_kernel_implERNS_18TensorIteratorBaseEENKUlvE_clEvENKUlvE1_clEvEUliiiE_St5arrayIPcLm4EEEEviT0_T1_ --------------------------
	.section	.nv.constant0._ZN2at6native29vectorized_elementwise_kernelILi2EZZZNS0_49_GLOBAL__N__657f93f7_16_TensorCompare_cu_71e06f4e17clamp_kernel_implERNS_18TensorIteratorBaseEENKUlvE_clEvENKUlvE1_clEvEUliiiE_St5arrayIPcLm4EEEEviT0_T1_,"a",@progbits
	.sectionflags	@""
	.align	4
.nv.constant0._ZN2at6native29vectorized_elementwise_kernelILi2EZZZNS0_49_GLOBAL__N__657f93f7_16_TensorCompare_cu_71e06f4e17clamp_kernel_implERNS_18TensorIteratorBaseEENKUlvE_clEvENKUlvE1_clEvEUliiiE_St5arrayIPcLm4EEEEviT0_T1_:
	.zero		568


//--------------------- .nv.constant0._ZN2at6native29vectorized_elementwise_kernelILi4EZZZNS0_49_GLOBAL__N__657f93f7_16_TensorCompare_cu_71e06f4e17clamp_kernel_implERNS_18TensorIteratorBaseEENKUlvE_clEvENKUlvE1_clEvEUliiiE_St5arrayIPcLm4EEEEviT0_T1_ --------------------------
	.section	.nv.constant0._ZN2at6native29vectorized_elementwise_kernelILi4EZZZNS0_49_GLOBAL__N__657f93f7_16_TensorCompare_cu_71e06f4e17clamp_kernel_implERNS_18TensorIteratorBaseEENKUlvE_clEvENKUlvE1_clEvEUliiiE_St5arrayIPcLm4EEEEviT0_T1_,"a",@progbits
	.sectionflags	@""
	.align	4
.nv.constant0._ZN2at6native29vectorized_elementwise_kernelILi4EZZZNS0_49_GLOBAL__N__657f93f7_16_TensorCompare_cu_71e06f4e17clamp_kernel_implERNS_18TensorIteratorBaseEENKUlvE_clEvENKUlvE1_clEvEUliiiE_St5arrayIPcLm4EEEEviT0_T1_:
	.zero		568


//--------------------- .nv.constant0._ZN2at6native29vectorized_elementwise_kernelILi8EZZZNS0_49_GLOBAL__N__657f93f7_16_TensorCompare_cu_71e06f4e17clamp_kernel_implERNS_18TensorIteratorBaseEENKUlvE_clEvENKUlvE1_clEvEUliiiE_St5arrayIPcLm4EEEEviT0_T1_ --------------------------
	.section	.nv.constant0._ZN2at6native29vectorized_elementwise_kernelILi8EZZZNS0_49_GLOBAL__N__657f93f7_16_TensorCompare_cu_71e06f4e17clamp_kernel_implERNS_18TensorIteratorBaseEENKUlvE_clEvENKUlvE1_clEvEUliiiE_St5arrayIPcLm4EEEEviT0_T1_,"a",@progbits
	.sectionflags	@""
	.align	4
.nv.constant0._ZN2at6native29vectorized_elementwise_kernelILi8EZZZNS0_49_GLOBAL__N__657f93f7_16_TensorCompare_cu_71e06f4e17clamp_kernel_implERNS_18TensorIteratorBaseEENKUlvE_clEvENKUlvE1_clEvEUliiiE_St5arrayIPcLm4EEEEviT0_T1_:
	.zero		568


//--------------------- .nv.constant0._ZN2at6native18elementwise_kernelILi128ELi4EZNS0_15gpu_kernel_implIZZZNS0_49_GLOBAL__N__657f93f7_16_TensorCompare_cu_71e06f4e17clamp_kernel_implERNS_18TensorIteratorBaseEENKUlvE_clEvENKUlvE0_clEvEUlaaaE_EEvS5_RKT_EUliE_EEviT1_ --------------------------
	.section	.nv.constant0._ZN2at6native18elementwise_kernelILi128ELi4EZNS0_15gpu_kernel_implIZZZNS0_49_GLOBAL__N__657f93f7_16_TensorCompare_cu_71e06f4e17clamp_kernel_implERNS_18TensorIteratorBaseEENKUlvE_clEvENKUlvE0_clEvEUlaaaE_EEvS5_RKT_EUliE_EEviT1_,"a",@progbits
	.sectionflags	@""
	.align	4
.nv.constant0._ZN2at6native18elementwise_kernelILi128ELi4EZNS0_15gpu_kernel_implIZZZNS0_49_GLOBAL__N__657f93f7_16_TensorCompare_cu_71e06f4e17clamp_kernel_implERNS_18TensorIteratorBaseEENKUlvE_clEvENKUlvE0_clEvEUlaaaE_EEvS5_RKT_EUliE_EEviT1_:
	.zero		1288


//--------------------- .nv.constant0._ZN2at6native27unrolled_elementwise_kernelIZZZNS0_49_GLOBAL__N__657f93f7_16_TensorCompare_cu_71e06f4e17clamp_kernel_implERNS_18TensorIteratorBaseEENKUlvE_clEvENKUlvE0_clEvEUlaaaE_St5arrayIPcLm4EELi4E23TrivialOffsetCalculatorILi3EjESB_ILi1EjENS0_6memory12LoadWithCastILi3EEENSE_13StoreWithCastILi1EEEEEviT_T0_T2_T3_T4_T5_ --------------------------
	.section	.nv.constant0._ZN2at6native27unrolled_elementwise_kernelIZZZNS0_49_GLOBAL__N__657f93f7_16_TensorCompare_cu_71e06f4e17clamp_kernel_implERNS_18TensorIteratorBaseEENKUlvE_clEvENKUlvE0_clEvEUlaaaE_St5arrayIPcLm4EELi4E23TrivialOffsetCalculatorILi3EjESB_ILi1EjENS0_6memory12LoadWithCastILi3EEENSE_13StoreWithCastILi1EEEEEviT_T0_T2_T3_T4_T5_,"a",@progbits
	.sectionflags	@""
	.align	4
.nv.constant0._ZN2at6native27unrolled_elementwise_kernelIZZZNS0_49_GLOBAL__N__657f93f7_16_TensorCompare_cu_71e06f4e17clamp_kernel_implERNS_18TensorIteratorBaseEENKUlvE_clEvENKUlvE0_clEvEUlaaaE_St5arrayIPcLm4EELi4E23TrivialOffsetCalculatorILi3EjESB_ILi1EjENS0_6memory12LoadWithCastILi3EEENSE_13StoreWithCastILi1EEEEEviT_T0_T2_T3_T4_T5_:
	.zero		596


//--------------------- .nv.constant0._ZN2at6native18elementwise_kernelILi128ELi4EZNS0_22gpu_kernel_impl_nocastIZZZNS0_49_GLOBAL__N__657f93f7_16_TensorCompare_cu_71e06f4e17clamp_kernel_implERNS_18TensorIteratorBaseEENKUlvE_clEvENKUlvE0_clEvEUlaaaE_EEvS5_RKT_EUliE_EEviT1_ --------------------------
	.section	.nv.constant0._ZN2at6native18elementwise_kernelILi128ELi4EZNS0_22gpu_kernel_impl_nocastIZZZNS0_49_GLOBAL__N__657f93f7_16_TensorCompare_cu_71e06f4e17clamp_kernel_implERNS_18TensorIteratorBaseEENKUlvE_clEvENKUlvE0_clEvEUlaaaE_EEvS5_RKT_EUliE_EEviT1_,"a",@progbits
	.sectionflags	@""
	.align	4
.nv.constant0._ZN2at6native18elementwise_kernelILi128ELi4EZNS0_22gpu_kernel_impl_nocastIZZZNS0_49_GLOBAL__N__657f93f7_16_TensorCompare_cu_71e06f4e17clamp_kernel_implERNS_18TensorIteratorBaseEENKUlvE_clEvENKUlvE0_clEvEUlaaaE_EEvS5_RKT_EUliE_EEviT1_:
	.zero		1288


//--------------------- .nv.constant0._ZN2at6native27unrolled_elementwise_kernelIZZZNS0_49_GLOBAL__N__657f93f7_16_TensorCompare_cu_71e06f4e17clamp_kernel_implERNS_18TensorIteratorBaseEENKUlvE_clEvENKUlvE0_clEvEUlaaaE_St5arrayIPcLm4EELi4E23TrivialOffsetCalculatorILi3EjESB_ILi1EjENS0_6memory15LoadWithoutCastENSE_16StoreWithoutCastEEEviT_T0_T2_T3_T4_T5_ --------------------------
	.section	.nv.constant0._ZN2at6native27unrolled_elementwise_kernelIZZZNS0_49_GLOBAL__N__657f93f7_16_TensorCompare_cu_71e06f4e17clamp_kernel_implERNS_18TensorIteratorBaseEENKUlvE_clEvENKUlvE0_clEvEUlaaaE_St5arrayIPcLm4EELi4E23TrivialOffsetCalculatorILi3EjESB_ILi1EjENS0_6memory15LoadWithoutCastENSE_16StoreWithoutCastEEEviT_T0_T2_T3_T4_T5_,"a",@progbits
	.sectionflags	@""
	.align	4
.nv.constant0._ZN2at6native27unrolled_elementwise_kernelIZZZNS0_49_GLOBAL__N__657f93f7_16_TensorCompare_cu_71e06f4e17clamp_kernel_implERNS_18TensorIteratorBaseEENKUlvE_clEvENKUlvE0_clEvEUlaaaE_St5arrayIPcLm4EELi4E23TrivialOffsetCalculatorILi3EjESB_ILi1EjENS0_6memory15LoadWithoutCastENSE_16StoreWithoutCastEEEviT_T0_T2_T3_T4_T5_:
	.zero		572


//--------------------- .nv.constant0._ZN2at6native29vectorized_elementwise_kernelILi2EZZZNS0_49_GLOBAL__N__657f93f7_16_TensorCompare_cu_71e06f4e17clamp_kernel_implERNS_18TensorIteratorBaseEENKUlvE_clEvENKUlvE0_clEvEUlaaaE_St5arrayIPcLm4EEEEviT0_T1_ --------------------------
	.section	.nv.constant0._ZN2at6native29vectorized_elementwise_kernelILi2EZZZNS0_49_GLOBAL__N__657f93f7_16_TensorCompare_cu_71e06f4e17clamp_kernel_implERNS_18TensorIteratorBaseEENKUlvE_clEvENKUlvE0_clEvEUlaaaE_St5arrayIPcLm4EEEEviT0_T1_,"a",@progbits
	.sectionflags	@""
	.align	4
.nv.constant0._ZN2at6native29vectorized_elementwise_kernelILi2EZZZNS0_49_GLOBAL__N__657f93f7_16_TensorCompare_cu_71e06f4e17clamp_kernel_implERNS_18TensorIteratorBaseEENKUlvE_clEvENKUlvE0_clEvEUlaaaE_St5arrayIPcLm4EEEEviT0_T1_:
	.zero		568


//--------------------- .nv.constant0._ZN2at6native29vectorized_elementwise_kernelILi4EZZZNS0_49_GLOBAL__N__657f93f7_16_TensorCompare_cu_71e06f4e17clamp_kernel_implERNS_18TensorIteratorBaseEENKUlvE_clEvENKUlvE0_clEvEUlaaaE_St5arrayIPcLm4EEEEviT0_T1_ --------------------------
	.section	.nv.constant0._ZN2at6native29vectorized_elementwise_kernelILi4EZZZNS0_49_GLOBAL__N__657f93f7_16_TensorCompare_cu_71e06f4e17clamp_kernel_implERNS_18TensorIteratorBaseEENKUlvE_clEvENKUlvE0_clEvEUlaaaE_St5arrayIPcLm4EEEEviT0_T1_,"a",@progbits
	.sectionflags	@""
	.align	4
.nv.constant0._ZN2at6native29vectorized_elementwise_kernelILi4EZZZNS0_49_GLOBAL__N__657f93f7_16_TensorCompare_cu_71e06f4e17clamp_kernel_implERNS_18TensorIteratorBaseEENKUlvE_clEvENKUlvE0_clEvEUlaaaE_St5arrayIPcLm4EEEEviT0_T1_:
	.zero		568


//--------------------- .nv.constant0._ZN2at6native29vectorized_elementwise_kernelILi8EZZZNS0_49_GLOBAL__N__657f93f7_16_TensorCompare_cu_71e06f4e17clamp_kernel_implERNS_18TensorIteratorBaseEENKUlvE_clEvENKUlvE0_clEvEUlaaaE_St5arrayIPcLm4EEEEviT0_T1_ --------------------------
	.section	.nv.constant0._ZN2at6native29vectorized_elementwise_kernelILi8EZZZNS0_49_GLOBAL__N__657f93f7_16_TensorCompare_cu_71e06f4e17clamp_kernel_implERNS_18TensorIteratorBaseEENKUlvE_clEvENKUlvE0_clEvEUlaaaE_St5arrayIPcLm4EEEEviT0_T1_,"a",@progbits
	.sectionflags	@""
	.align	4
.nv.constant0._ZN2at6native29vectorized_elementwise_kernelILi8EZZZNS0_49_GLOBAL__N__657f93f7_16_TensorCompare_cu_71e06f4e17clamp_kernel_implERNS_18TensorIteratorBaseEENKUlvE_clEvENKUlvE0_clEvEUlaaaE_St5arrayIPcLm4EEEEviT0_T1_:
	.zero		568


//--------------------- .nv.constant0._ZN2at6native18elementwise_kernelILi128ELi4EZNS0_15gpu_kernel_implIZZZNS0_49_GLOBAL__N__657f93f7_16_TensorCompare_cu_71e06f4e17clamp_kernel_implERNS_18TensorIteratorBaseEENKUlvE_clEvENKUlvE_clEvEUlhhhE_EEvS5_RKT_EUliE_EEviT1_ --------------------------
	.section	.nv.constant0._ZN2at6native18elementwise_kernelILi128ELi4EZNS0_15gpu_kernel_implIZZZNS0_49_GLOBAL__N__657f93f7_16_TensorCompare_cu_71e06f4e17clamp_kernel_implERNS_18TensorIteratorBaseEENKUlvE_clEvENKUlvE_clEvEUlhhhE_EEvS5_RKT_EUliE_EEviT1_,"a",@progbits
	.sectionflags	@""
	.align	4
.nv.constant0._ZN2at6native18elementwise_kernelILi128ELi4EZNS0_15gpu_kernel_implIZZZNS0_49_GLOBAL__N__657f93f7_16_TensorCompare_cu_71e06f4e17clamp_kernel_implERNS_18TensorIteratorBaseEENKUlvE_clEvENKUlvE_clEvEUlhhhE_EEvS5_RKT_EUliE_EEviT1_:
	.zero		1288


//--------------------- .nv.constant0._ZN2at6native27unrolled_elementwise_kernelIZZZNS0_49_GLOBAL__N__657f93f7_16_TensorCompare_cu_71e06f4e17clamp_kernel_implERNS_18TensorIteratorBaseEENKUlvE_clEvENKUlvE_clEvEUlhhhE_St5arrayIPcLm4EELi4E23TrivialOffsetCalculatorILi3EjESB_ILi1EjENS0_6memory12LoadWithCastILi3EEENSE_13StoreWithCastILi1EEEEEviT_T0_T2_T3_T4_T5_ --------------------------
	.section	.nv.constant0._ZN2at6native27unrolled_elementwise_kernelIZZZNS0_49_GLOBAL__N__657f93f7_16_TensorCompare_cu_71e06f4e17clamp_kernel_implERNS_18TensorIteratorBaseEENKUlvE_clEvENKUlvE_clEvEUlhhhE_St5arrayIPcLm4EELi4E23TrivialOffsetCalculatorILi3EjESB_ILi1EjENS0_6memory12LoadWithCastILi3EEENSE_13StoreWithCastILi1EEEEEviT_T0_T2_T3_T4_T5_,"a",@progbits
	.sectionflags	@""
	.align	4
.nv.constant0._ZN2at6native27unrolled_elementwise_kernelIZZZNS0_49_GLOBAL__N__657f93f7_16_TensorCompare_cu_71e06f4e17clamp_kernel_implERNS_18TensorIteratorBaseEENKUlvE_clEvENKUlvE_clEvEUlhhhE_St5arrayIPcLm4EELi4E23TrivialOffsetCalculatorILi3EjESB_ILi1EjENS0_6memory12LoadWithCastILi3EEENSE_13StoreWithCastILi1EEEEEviT_T0_T2_T3_T4_T5_:
	.zero		596


//--------------------- .nv.constant0._ZN2at6native18elementwise_kernelILi128ELi4EZNS0_22gpu_kernel_impl_nocastIZZZNS0_49_GLOBAL__N__657f93f7_16_TensorCompare_cu_71e06f4e17clamp_kernel_implERNS_18TensorIteratorBaseEENKUlvE_clEvENKUlvE_clEvEUlhhhE_EEvS5_RKT_EUliE_EEviT1_ --------------------------
	.section	.nv.constant0._ZN2at6native18elementwise_kernelILi128ELi4EZNS0_22gpu_kernel_impl_nocastIZZZNS0_49_GLOBAL__N__657f93f7_16_TensorCompare_cu_71e06f4e17clamp_kernel_implERNS_18TensorIteratorBaseEENKUlvE_clEvENKUlvE_clEvEUlhhhE_EEvS5_RKT_EUliE_EEviT1_,"a",@progbits
	.sectionflags	@""
	.align	4
.nv.constant0._ZN2at6native18elementwise_kernelILi128ELi4EZNS0_22gpu_kernel_impl_nocastIZZZNS0_49_GLOBAL__N__657f93f7_16_TensorCompare_cu_71e06f4e17clamp_kernel_implERNS_18TensorIteratorBaseEENKUlvE_clEvENKUlvE_clEvEUlhhhE_EEvS5_RKT_EUliE_EEviT1_:
	.zero		1288


//--------------------- .nv.constant0._ZN2at6native27unrolled_elementwise_kernelIZZZNS0_49_GLOBAL__N__657f93f7_16_TensorCompare_cu_71e06f4e17clamp_kernel_implERNS_18TensorIteratorBaseEENKUlvE_clEvENKUlvE_clEvEUlhhhE_St5arrayIPcLm4EELi4E23TrivialOffsetCalculatorILi3EjESB_ILi1EjENS0_6memory15LoadWithoutCastENSE_16StoreWithoutCastEEEviT_T0_T2_T3_T4_T5_ --------------------------
	.section	.nv.constant0._ZN2at6native27unrolled_elementwise_kernelIZZZNS0_49_GLOBAL__N__657f93f7_16_TensorCompare_cu_71e06f4e17clamp_kernel_implERNS_18TensorIteratorBaseEENKUlvE_clEvENKUlvE_clEvEUlhhhE_St5arrayIPcLm4EELi4E23TrivialOffsetCalculatorILi3EjESB_ILi1EjENS0_6memory15LoadWithoutCastENSE_16StoreWithoutCastEEEviT_T0_T2_T3_T4_T5_,"a",@progbits
	.sectionflags	@""
	.align	4
.nv.constant0._ZN2at6native27unrolled_elementwise_kernelIZZZNS0_49_GLOBAL__N__657f93f7_16_TensorCompare_cu_71e06f4e17clamp_kernel_implERNS_18TensorIteratorBaseEENKUlvE_clEvENKUlvE_clEvEUlhhhE_St5arrayIPcLm4EELi4E23TrivialOffsetCalculatorILi3EjESB_ILi1EjENS0_6memory15LoadWithoutCastENSE_16StoreWithoutCastEEEviT_T0_T2_T3_T4_T5_:
	.zero		572


//--------------------- .nv.constant0._ZN2at6native29vectorized_elementwise_kernelILi2EZZZNS0_49_GLOBAL__N__657f93f7_16_TensorCompare_cu_71e06f4e17clamp_kernel_implERNS_18TensorIteratorBaseEENKUlvE_clEvENKUlvE_clEvEUlhhhE_St5arrayIPcLm4EEEEviT0_T1_ --------------------------
	.section	.nv.constant0._ZN2at6native29vectorized_elementwise_kernelILi2EZZZNS0_49_GLOBAL__N__657f93f7_16_TensorCompare_cu_71e06f4e17clamp_kernel_implERNS_18TensorIteratorBaseEENKUlvE_clEvENKUlvE_clEvEUlhhhE_St5arrayIPcLm4EEEEviT0_T1_,"a",@progbits
	.sectionflags	@""
	.align	4
.nv.constant0._ZN2at6native29vectorized_elementwise_kernelILi2EZZZNS0_49_GLOBAL__N__657f93f7_16_TensorCompare_cu_71e06f4e17clamp_kernel_implERNS_18TensorIteratorBaseEENKUlvE_clEvENKUlvE_clEvEUlhhhE_St5arrayIPcLm4EEEEviT0_T1_:
	.zero		568


//--------------------- .nv.constant0._ZN2at6native29vectorized_elementwise_kernelILi4EZZZNS0_49_GLOBAL__N__657f93f7_16_TensorCompare_cu_71e06f4e17clamp_kernel_implERNS_18TensorIteratorBaseEENKUlvE_clEvENKUlvE_clEvEUlhhhE_St5arrayIPcLm4EEEEviT0_T1_ --------------------------
	.section	.nv.constant0._ZN2at6native29vectorized_elementwise_kernelILi4EZZZNS0_49_GLOBAL__N__657f93f7_16_TensorCompare_cu_71e06f4e17clamp_kernel_implERNS_18TensorIteratorBaseEENKUlvE_clEvENKUlvE_clEvEUlhhhE_St5arrayIPcLm4EEEEviT0_T1_,"a",@progbits
	.sectionflags	@""
	.align	4
.nv.constant0._ZN2at6native29vectorized_elementwise_kernelILi4EZZZNS0_49_GLOBAL__N__657f93f7_16_TensorCompare_cu_71e06f4e17clamp_kernel_implERNS_18TensorIteratorBaseEENKUlvE_clEvENKUlvE_clEvEUlhhhE_St5arrayIPcLm4EEEEviT0_T1_:
	.zero		568


//--------------------- .nv.constant0._ZN2at6native29vectorized_elementwise_kernelILi8EZZZNS0_49_GLOBAL__N__657f93f7_16_TensorCompare_cu_71e06f4e17clamp_kernel_implERNS_18TensorIteratorBaseEENKUlvE_clEvENKUlvE_clEvEUlhhhE_St5arrayIPcLm4EEEEviT0_T1_ --------------------------
	.section	.nv.constant0._ZN2at6native29vectorized_elementwise_kernelILi8EZZZNS0_49_GLOBAL__N__657f93f7_16_TensorCompare_cu_71e06f4e17clamp_kernel_implERNS_18TensorIteratorBaseEENKUlvE_clEvENKUlvE_clEvEUlhhhE_St5arrayIPcLm4EEEEviT0_T1_,"a",@progbits
	.sectionflags	@""
	.align	4
.nv.constant0._ZN2at6native29vectorized_elementwise_kernelILi8EZZZNS0_49_GLOBAL__N__657f93f7_16_TensorCompare_cu_71e06f4e17clamp_kernel_implERNS_18TensorIteratorBaseEENKUlvE_clEvENKUlvE_clEvEUlhhhE_St5arrayIPcLm4EEEEviT0_T1_:
	.zero		568


//--------------------- .nv.constant0._ZN2at6native18elementwise_kernelILi128ELi4EZNS0_15gpu_kernel_implIZZZNS0_49_GLOBAL__N__657f93f7_16_TensorCompare_cu_71e06f4e20isneginf_kernel_implERNS_18TensorIteratorBaseEENKUlvE_clEvENKUlvE2_clEvEUlN3c108BFloat16EE_EEvS5_RKT_EUliE_EEviT1_ --------------------------
	.section	.nv.constant0._ZN2at6native18elementwise_kernelILi128ELi4EZNS0_15gpu_kernel_implIZZZNS0_49_GLOBAL__N__657f93f7_16_TensorCompare_cu_71e06f4e20isneginf_kernel_implERNS_18TensorIteratorBaseEENKUlvE_clEvENKUlvE2_clEvEUlN3c108BFloat16EE_EEvS5_RKT_EUliE_EEviT1_,"a",@progbits
	.sectionflags	@""
	.align	4
.nv.constant0._ZN2at6native18elementwise_kernelILi128ELi4EZNS0_15gpu_kernel_implIZZZNS0_49_GLOBAL__N__657f93f7_16_TensorCompare_cu_71e06f4e20isneginf_kernel_implERNS_18TensorIteratorBaseEENKUlvE_clEvENKUlvE2_clEvEUlN3c108BFloat16EE_EEvS5_RKT_EUliE_EEviT1_:
	.zero		1072


//--------------------- .nv.constant0._ZN2at6native27unrolled_elementwise_kernelIZZZNS0_49_GLOBAL__N__657f93f7_16_TensorCompare_cu_71e06f4e20isneginf_kernel_implERNS_18TensorIteratorBaseEENKUlvE_clEvENKUlvE2_clEvEUlN3c108BFloat16EE_St5arrayIPcLm2EELi4E23TrivialOffsetCalculatorILi1EjESE_NS0_6memory12LoadWithCastILi1EEENSF_13StoreWithCastILi1EEEEEviT_T0_T2_T3_T4_T5_ --------------------------
	.section	.nv.constant0._ZN2at6native27unrolled_elementwise_kernelIZZZNS0_49_GLOBAL__N__657f93f7_16_TensorCompare_cu_71e06f4e20isneginf_kernel_implERNS_18TensorIteratorBaseEENKUlvE_clEvENKUlvE2_clEvEUlN3c108BFloat16EE_St5arrayIPcLm2EELi4E23TrivialOffsetCalculatorILi1EjESE_NS0_6memory12LoadWithCastILi1EEENSF_13StoreWithCastILi1EEEEEviT_T0_T2_T3_T4_T5_,"a",@progbits
	.sectionflags	@""
	.align	4
.nv.constant0._ZN2at6native27unrolled_elementwise_kernelIZZZNS0_49_GLOBAL__N__657f93f7_16_TensorCompare_cu_71e06f4e20isneginf_kernel_implERNS_18TensorIteratorBaseEENKUlvE_clEvENKUlvE2_clEvEUlN3c108BFloat16EE_St5arrayIPcLm2EELi4E23TrivialOffsetCalculatorILi1EjESE_NS0_6memory12LoadWithCastILi1EEENSF_13StoreWithCastILi1EEEEEviT_T0_T2_T3_T4_T5_:
	.zero		572


//--------------------- .nv.constant0._ZN2at6native18elementwise_kernelILi128ELi4EZNS0_22gpu_kernel_impl_nocastIZZZNS0_49_GLOBAL__N__657f93f7_16_TensorCompare_cu_71e06f4e20isneginf_kernel_implERNS_18TensorIteratorBaseEENKUlvE_clEvENKUlvE2_clEvEUlN3c108BFloat16EE_EEvS5_RKT_EUliE_EEviT1_ --------------------------
	.section	.nv.constant0._ZN2at6native18elementwise_kernelILi128ELi4EZNS0_22gpu_kernel_impl_nocastIZZZNS0_49_GLOBAL__N__657f93f7_16_TensorCompare_cu_71e06f4e20isneginf_kernel_implERNS_18TensorIteratorBaseEENKUlvE_clEvENKUlvE2_clEvEUlN3c108BFloat16EE_EEvS5_RKT_EUliE_EEviT1_,"a",@progbits
	.sectionflags	@""
	.align	4
.nv.constant0._ZN2at6native18elementwise_kernelILi128ELi4EZNS0_22gpu_kernel_impl_nocastIZZZNS0_49_GLOBAL__N__657f93f7_16_TensorCompare_cu_71e06f4e20isneginf_kernel_implERNS_18TensorIteratorBaseEENKUlvE_clEvENKUlvE2_clEvEUlN3c108BFloat16EE_EEvS5_RKT_EUliE_EEviT1_:
	.zero		1072


//--------------------- .nv.constant0._ZN2at6native27unrolled_elementwise_kernelIZZZNS0_49_GLOBAL__N__657f93f7_16_TensorCompare_cu_71e06f4e20isneginf_kernel_implERNS_18TensorIteratorBaseEENKUlvE_clEvENKUlvE2_clEvEUlN3c108BFloat16EE_St5arrayIPcLm2EELi4E23TrivialOffsetCalculatorILi1EjESE_NS0_6memory15LoadWithoutCastENSF_16StoreWithoutCastEEEviT_T0_T2_T3_T4_T5_ --------------------------
	.section	.nv.constant0._ZN2at6native27unrolled_elementwise_kernelIZZZNS0_49_GLOBAL__N__657f93f7_16_TensorCompare_cu_71e06f4e20isneginf_kernel_implERNS_18TensorIteratorBaseEENKUlvE_clEvENKUlvE2_clEvEUlN3c108BFloat16EE_St5arrayIPcLm2EELi4E23TrivialOffsetCalculatorILi1EjESE_NS0_6memory15LoadWithoutCastENSF_16StoreWithoutCastEEEviT_T0_T2_T3_T4_T5_,"a",@progbits
	.sectionflags	@""
	.align	4
.nv.constant0._ZN2at6native27unrolled_elementwise_kernelIZZZNS0_49_GLOBAL__N__657f93f7_16_TensorCompare_cu_71e06f4e20isneginf_kernel_implERNS_18TensorIteratorBaseEENKUlvE_clEvENKUlvE2_clEvEUlN3c108BFloat16EE_St5arrayIPcLm2EELi4E23TrivialOffsetCalculatorILi1EjESE_NS0_6memory15LoadWithoutCastENSF_16StoreWithoutCastEEEviT_T0_T2_T3_T4_T5_:
	.zero		556


//--------------------- .nv.constant0._ZN2at6native29vectorized_elementwise_kernelILi2EZZZNS0_49_GLOBAL__N__657f93f7_16_TensorCompare_cu_71e06f4e20isneginf_kernel_implERNS_18TensorIteratorBaseEENKUlvE_clEvENKUlvE2_clEvEUlN3c108BFloat16EE_St5arrayIPcLm2EEEEviT0_T1_ --------------------------
	.section	.nv.constant0._ZN2at6native29vectorized_elementwise_kernelILi2EZZZNS0_49_GLOBAL__N__657f93f7_16_TensorCompare_cu_71e06f4e20isneginf_kernel_implERNS_18TensorIteratorBaseEENKUlvE_clEvENKUlvE2_clEvEUlN3c108BFloat16EE_St5arrayIPcLm2EEEEviT0_T1_,"a",@progbits
	.sectionflags	@""
	.align	4
.nv.constant0._ZN2at6native29vectorized_elementwise_kernelILi2EZZZNS0_49_GLOBAL__N__657f93f7_16_TensorCompare_cu_71e06f4e20isneginf_kernel_implERNS_18TensorIteratorBaseEENKUlvE_clEvENKUlvE2_clEvEUlN3c108BFloat16EE_St5arrayIPcLm2EEEEviT0_T1_:
	.zero		552


//--------------------- .nv.constant0._ZN2at6native29vectorized_elementwise_kernelILi4EZZZNS0_49_GLOBAL__N__657f93f7_16_TensorCompare_cu_71e06f4e20isneginf_kernel_implERNS_18TensorIteratorBaseEENKUlvE_clEvENKUlvE2_clEvEUlN3c108BFloat16EE_St5arrayIPcLm2EEEEviT0_T1_ --------------------------
	.section	.nv.constant0._ZN2at6native29vectorized_elementwise_kernelILi4EZZZNS0_49_GLOBAL__N__657f93f7_16_TensorCompare_cu_71e06f4e20isneginf_kernel_implERNS_18TensorIteratorBaseEENKUlvE_clEvENKUlvE2_clEvEUlN3c108BFloat16EE_St5arrayIPcLm2EEEEviT0_T1_,"a",@progbits
	.sectionflags	@""
	.align	4
.nv.constant0._ZN2at6native29vectorized_elementwise_kernelILi4EZZZNS0_49_GLOBAL__N__657f93f7_16_TensorCompare_cu_71e06f4e20isneginf_kernel_implERNS_18TensorIteratorBaseEENKUlvE_clEvENKUlvE2_clEvEUlN3c108BFloat16EE_St5arrayIPcLm2EEEEviT0_T1_:
	.zero		552


//--------------------- .nv.constant0._ZN2at6native29vectorized_elementwise_kernelILi8EZZZNS0_49_GLOBAL__N__657f93f7_16_TensorCompare_cu_71e06f4e20isneginf_kernel_implERNS_18TensorIteratorBaseEENKUlvE_clEvENKUlvE2_clEvEUlN3c108BFloat16EE_St5arrayIPcLm2EEEEviT0_T1_ --------------------------
	.section	.nv.constant0._ZN2at6native29vectorized_elementwise_kernelILi8EZZZNS0_49_GLOBAL__N__657f93f7_16_TensorCompare_cu_71e06f4e20isneginf_kernel_implERNS_18TensorIteratorBaseEENKUlvE_clEvENKUlvE2_clEvEUlN3c108BFloat16EE_St5arrayIPcLm2EEEEviT0_T1_,"a",@progbits
	.sectionflags	@""
	.align	4
.nv.constant0._ZN2at6native29vectorized_elementwise_kernelILi8EZZZNS0_49_GLOBAL__N__657f93f7_16_TensorCompare_cu_71e06f4e20isneginf_kernel_implERNS_18TensorIteratorBaseEENKUlvE_clEvENKUlvE2_clEvEUlN3c108BFloat16EE_St5arrayIPcLm2EEEEviT0_T1_:
	.zero		552


//--------------------- .nv.constant0._ZN2at6native18elementwise_kernelILi128ELi4EZNS0_15gpu_kernel_implIZZZNS0_49_GLOBAL__N__657f93f7_16_TensorCompare_cu_71e06f4e20isneginf_kernel_implERNS_18TensorIteratorBaseEENKUlvE_clEvENKUlvE1_clEvEUlN3c104HalfEE_EEvS5_RKT_EUliE_EEviT1_ --------------------------
	.section	.nv.constant0._ZN2at6native18elementwise_kernelILi128ELi4EZNS0_15gpu_kernel_implIZZZNS0_49_GLOBAL__N__657f93f7_16_TensorCompare_cu_71e06f4e20isneginf_kernel_implERNS_18TensorIteratorBaseEENKUlvE_clEvENKUlvE1_clEvEUlN3c104HalfEE_EEvS5_RKT_EUliE_EEviT1_,"a",@progbits
	.sectionflags	@""
	.align	4
.nv.constant0._ZN2at6native18elementwise_kernelILi128ELi4EZNS0_15gpu_kernel_implIZZZNS0_49_GLOBAL__N__657f93f7_16_TensorCompare_cu_71e06f4e20isneginf_kernel_implERNS_18TensorIteratorBaseEENKUlvE_clEvENKUlvE1_clEvEUlN3c104HalfEE_EEvS5_RKT_EUliE_EEviT1_:
	.zero		1072


//--------------------- .nv.constant0._ZN2at6native27unrolled_elementwise_kernelIZZZNS0_49_GLOBAL__N__657f93f7_16_TensorCompare_cu_71e06f4e20isneginf_kernel_implERNS_18TensorIteratorBaseEENKUlvE_clEvENKUlvE1_clEvEUlN3c104HalfEE_St5arrayIPcLm2EELi4E23TrivialOffsetCalculatorILi1EjESE_NS0_6memory12LoadWithCastILi1EEENSF_13StoreWithCastILi1EEEEEviT_T0_T2_T3_T4_T5_ --------------------------
	.section	.nv.constant0._ZN2at6native27unrolled_elementwise_kernelIZZZNS0_49_GLOBAL__N__657f93f7_16_TensorCompare_cu_71e06f4e20isneginf_kernel_implERNS_18TensorIteratorBaseEENKUlvE_clEvENKUlvE1_clEvEUlN3c104HalfEE_St5arrayIPcLm2EELi4E23TrivialOffsetCalculatorILi1EjESE_NS0_6memory12LoadWithCastILi1EEENSF_13StoreWithCastILi1EEEEEviT_T0_T2_T3_T4_T5_,"a",@progbits
	.sectionflags	@""
	.align	4
.nv.constant0._ZN2at6native27unrolled_elementwise_kernelIZZZNS0_49_GLOBAL__N__657f93f7_16_TensorCompare_cu_71e06f4e20isneginf_kernel_implERNS_18TensorIteratorBaseEENKUlvE_clEvENKUlvE1_clEvEUlN3c104HalfEE_St5arrayIPcLm2EELi4E23TrivialOffsetCalculatorILi1EjESE_NS0_6memory12LoadWithCastILi1EEENSF_13StoreWithCastILi1EEEEEviT_T0_T2_T3_T4_T5_:
	.zero		572


//--------------------- .nv.constant0._ZN2at6native18elementwise_kernelILi128ELi4EZNS0_22gpu_kernel_impl_nocastIZZZNS0_49_GLOBAL__N__657f93f7_16_TensorCompare_cu_71e06f4e20isneginf_kernel_implERNS_18TensorIteratorBaseEENKUlvE_clEvENKUlvE1_clEvEUlN3c104HalfEE_EEvS5_RKT_EUliE_EEviT1_ --------------------------
	.section	.nv.constant0._ZN2at6native18elementwise_kernelILi128ELi4EZNS0_22gpu_kernel_impl_nocastIZZZNS0_49_GLOBAL__N__657f93f7_16_TensorCompare_cu_71e06f4e20isneginf_kernel_implERNS_18TensorIteratorBaseEENKUlvE_clEvENKUlvE1_clEvEUlN3c104HalfEE_EEvS5_RKT_EUliE_EEviT1_,"a",@progbits
	.sectionflags	@""
	.align	4
.nv.constant0._ZN2at6native18elementwise_kernelILi128ELi4EZNS0_22gpu_kernel_impl_nocastIZZZNS0_49_GLOBAL__N__657f93f7_16_TensorCompare_cu_71e06f4e20isneginf_kernel_implERNS_18TensorIteratorBaseEENKUlvE_clEvENKUlvE1_clEvEUlN3c104HalfEE_EEvS5_RKT_EUliE_EEviT1_:
	.zero		1072


//--------------------- .nv.constant0._ZN2at6native27unrolled_elementwise_kernelIZZZNS0_49_GLOBAL__N__657f93f7_16_TensorCompare_cu_71e06f4e20isneginf_kernel_implERNS_18TensorIteratorBaseEENKUlvE_clEvENKUlvE1_clEvEUlN3c104HalfEE_St5arrayIPcLm2EELi4E23TrivialOffsetCalculatorILi1EjESE_NS0_6memory15LoadWithoutCastENSF_16StoreWithoutCastEEEviT_T0_T2_T3_T4_T5_ --------------------------
	.section	.nv.constant0._ZN2at6native27unrolled_elementwise_kernelIZZZNS0_49_GLOBAL__N__657f93f7_16_TensorCompare_cu_71e06f4e20isneginf_kernel_implERNS_18TensorIteratorBaseEENKUlvE_clEvENKUlvE1_clEvEUlN3c104HalfEE_St5arrayIPcLm2EELi4E23TrivialOffsetCalculatorILi1EjESE_NS0_6memory15LoadWithoutCastENSF_16StoreWithoutCastEEEviT_T0_T2_T3_T4_T5_,"a",@progbits
	.sectionflags	@""
	.align	4
.nv.constant0._ZN2at6native27unrolled_elementwise_kernelIZZZNS0_49_GLOBAL__N__657f93f7_16_TensorCompare_cu_71e06f4e20isneginf_kernel_implERNS_18TensorIteratorBaseEENKUlvE_clEvENKUlvE1_clEvEUlN3c104HalfEE_St5arrayIPcLm2EELi4E23TrivialOffsetCalculatorILi1EjESE_NS0_6memory15LoadWithoutCastENSF_16StoreWithoutCastEEEviT_T0_T2_T3_T4_T5_:
	.zero		556


//--------------------- .nv.constant0._ZN2at6native29vectorized_elementwise_kernelILi2EZZZNS0_49_GLOBAL__N__657f93f7_16_TensorCompare_cu_71e06f4e20isneginf_kernel_implERNS_18TensorIteratorBaseEENKUlvE_clEvENKUlvE1_clEvEUlN3c104HalfEE_St5arrayIPcLm2EEEEviT0_T1_ --------------------------
	.section	.nv.constant0._ZN2at6native29vectorized_elementwise_kernelILi2EZZZNS0_49_GLOBAL__N__657f93f7_16_TensorCompare_cu_71e06f4e20isneginf_kernel_implERNS_18TensorIteratorBaseEENKUlvE_clEvENKUlvE1_clEvEUlN3c104HalfEE_St5arrayIPcLm2EEEEviT0_T1_,"a",@progbits
	.sectionflags	@""
	.align	4
.nv.constant0._ZN2at6native29vectorized_elementwise_kernelILi2EZZZNS0_49_GLOBAL__N__657f93f7_16_TensorCompare_cu_71e06f4e20isneginf_kernel_implERNS_18TensorIteratorBaseEENKUlvE_clEvENKUlvE1_clEvEUlN3c104HalfEE_St5arrayIPcLm2EEEEviT0_T1_:
	.zero		552


//--------------------- .nv.constant0._ZN2at6native29vectorized_elementwise_kernelILi4EZZZNS0_49_GLOBAL__N__657f93f7_16_TensorCompare_cu_71e06f4e20isneginf_kernel_implERNS_18TensorIteratorBaseEENKUlvE_clEvENKUlvE1_clEvEUlN3c104HalfEE_St5arrayIPcLm2EEEEviT0_T1_ --------------------------
	.section	.nv.constant0._ZN2at6native29vectorized_elementwise_kernelILi4EZZZNS0_49_GLOBAL__N__657f93f7_16_TensorCompare_cu_71e06f4e20isneginf_kernel_implERNS_18TensorIteratorBaseEENKUlvE_clEvENKUlvE1_clEvEUlN3c104HalfEE_St5arrayIPcLm2EEEEviT0_T1_,"a",@progbits
	.sectionflags	@""
	.align	4
.nv.constant0._ZN2at6native29vectorized_elementwise_kernelILi4EZZZNS0_49_GLOBAL__N__657f93f7_16_TensorCompare_cu_71e06f4e20isneginf_kernel_implERNS_18TensorIteratorBaseEENKUlvE_clEvENKUlvE1_clEvEUlN3c104HalfEE_St5arrayIPcLm2EEEEviT0_T1_:
	.zero		552


//--------------------- .nv.constant0._ZN2at6native29vectorized_elementwise_kernelILi8EZZZNS0_49_GLOBAL__N__657f93f7_16_TensorCompare_cu_71e06f4e20isneginf_kernel_implERNS_18TensorIteratorBaseEENKUlvE_clEvENKUlvE1_clEvEUlN3c104HalfEE_St5arrayIPcLm2EEEEviT0_T1_ --------------------------
	.section	.nv.constant0._ZN2at6native29vectorized_elementwise_kernelILi8EZZZNS0_49_GLOBAL__N__657f93f7_16_TensorCompare_cu_71e06f4e20isneginf_kernel_implERNS_18TensorIteratorBaseEENKUlvE_clEvENKUlvE1_clEvEUlN3c104HalfEE_St5arrayIPcLm2EEEEviT0_T1_,"a",@progbits
	.sectionflags	@""
	.align	4
.nv.constant0._ZN2at6native29vectorized_elementwise_kernelILi8EZZZNS0_49_GLOBAL__N__657f93f7_16_TensorCompare_cu_71e06f4e20isneginf_kernel_implERNS_18TensorIteratorBaseEENKUlvE_clEvENKUlvE1_clEvEUlN3c104HalfEE_St5arrayIPcLm2EEEEviT0_T1_:
	.zero		552


//--------------------- .nv.constant0._ZN2at6native18elementwise_kernelILi128ELi4EZNS0_15gpu_kernel_implIZZZNS0_49_GLOBAL__N__657f93f7_16_TensorCompare_cu_71e06f4e20isneginf_kernel_implERNS_18TensorIteratorBaseEENKUlvE_clEvENKUlvE0_clEvEUlfE_EEvS5_RKT_EUliE_EEviT1_ --------------------------
	.section	.nv.constant0._ZN2at6native18elementwise_kernelILi128ELi4EZNS0_15gpu_kernel_implIZZZNS0_49_GLOBAL__N__657f93f7_16_TensorCompare_cu_71e06f4e20isneginf_kernel_implERNS_18TensorIteratorBaseEENKUlvE_clEvENKUlvE0_clEvEUlfE_EEvS5_RKT_EUliE_EEviT1_,"a",@progbits
	.sectionflags	@""
	.align	4
.nv.constant0._ZN2at6native18elementwise_kernelILi128ELi4EZNS0_15gpu_kernel_implIZZZNS0_49_GLOBAL__N__657f93f7_16_TensorCompare_cu_71e06f4e20isneginf_kernel_implERNS_18TensorIteratorBaseEENKUlvE_clEvENKUlvE0_clEvEUlfE_EEvS5_RKT_EUliE_EEviT1_:
	.zero		1072


//--------------------- .nv.constant0._ZN2at6native27unrolled_elementwise_kernelIZZZNS0_49_GLOBAL__N__657f93f7_16_TensorCompare_cu_71e06f4e20isneginf_kernel_implERNS_18TensorIteratorBaseEENKUlvE_clEvENKUlvE0_clEvEUlfE_St5arrayIPcLm2EELi4E23TrivialOffsetCalculatorILi1EjESC_NS0_6memory12LoadWithCastILi1EEENSD_13StoreWithCastILi1EEEEEviT_T0_T2_T3_T4_T5_ --------------------------
	.section	.nv.constant0._ZN2at6native27unrolled_elementwise_kernelIZZZNS0_49_GLOBAL__N__657f93f7_16_TensorCompare_cu_71e06f4e20isneginf_kernel_implERNS_18TensorIteratorBaseEENKUlvE_clEvENKUlvE0_clEvEUlfE_St5arrayIPcLm2EELi4E23TrivialOffsetCalculatorILi1EjESC_NS0_6memory12LoadWithCastILi1EEENSD_13StoreWithCastILi1EEEEEviT_T0_T2_T3_T4_T5_,"a",@progbits
	.sectionflags	@""
	.align	4
.nv.constant0._ZN2at6native27unrolled_elementwise_kernelIZZZNS0_49_GLOBAL__N__657f93f7_16_TensorCompare_cu_71e06f4e20isneginf_kernel_implERNS_18TensorIteratorBaseEENKUlvE_clEvENKUlvE0_clEvEUlfE_St5arrayIPcLm2EELi4E23TrivialOffsetCalculatorILi1EjESC_NS0_6memory12LoadWithCastILi1EEENSD_13StoreWithCastILi1EEEEEviT_T0_T2_T3_T4_T5_:
	.zero		572


//--------------------- .nv.constant0._ZN2at6native18elementwise_kernelILi128ELi4EZNS0_22gpu_kernel_impl_nocastIZZZNS0_49_GLOBAL__N__657f93f7_16_TensorCompare_cu_71e06f4e20isneginf_kernel_implERNS_18TensorIteratorBaseEENKUlvE_clEvENKUlvE0_clEvEUlfE_EEvS5_RKT_EUliE_EEviT1_ --------------------------
	.section	.nv.constant0._ZN2at6native18elementwise_kernelILi128ELi4EZNS0_22gpu_kernel_impl_nocastIZZZNS0_49_GLOBAL__N__657f93f7_16_TensorCompare_cu_71e06f4e20isneginf_kernel_implERNS_18TensorIteratorBaseEENKUlvE_clEvENKUlvE0_clEvEUlfE_EEvS5_RKT_EUliE_EEviT1_,"a",@progbits
	.sectionflags	@""
	.align	4
.nv.constant0._ZN2at6native18elementwise_kernelILi128ELi4EZNS0_22gpu_kernel_impl_nocastIZZZNS0_49_GLOBAL__N__657f93f7_16_TensorCompare_cu_71e06f4e20isneginf_kernel_implERNS_18TensorIteratorBaseEENKUlvE_clEvENKUlvE0_clEvEUlfE_EEvS5_RKT_EUliE_EEviT1_:
	.zero		1072


//--------------------- .nv.constant0._ZN2at6native27unrolled_elementwise_kernelIZZZNS0_49_GLOBAL__N__657f93f7_16_TensorCompare_cu_71e06f4e20isneginf_kernel_implERNS_18TensorIteratorBaseEENKUlvE_clEvENKUlvE0_clEvEUlfE_St5arrayIPcLm2EELi4E23TrivialOffsetCalculatorILi1EjESC_NS0_6memory15LoadWithoutCastENSD_16StoreWithoutCastEEEviT_T0_T2_T3_T4_T5_ --------------------------
	.section	.nv.constant0._ZN2at6native27unrolled_elementwise_kernelIZZZNS0_49_GLOBAL__N__657f93f7_16_TensorCompare_cu_71e06f4e20isneginf_kernel_implERNS_18TensorIteratorBaseEENKUlvE_clEvENKUlvE0_clEvEUlfE_St5arrayIPcLm2EELi4E23TrivialOffsetCalculatorILi1EjESC_NS0_6memory15LoadWithoutCastENSD_16StoreWithoutCastEEEviT_T0_T2_T3_T4_T5_,"a",@progbits
	.sectionflags	@""
	.align	4
.nv.constant0._ZN2at6native27unrolled_elementwise_kernelIZZZNS0_49_GLOBAL__N__657f93f7_16_TensorCompare_cu_71e06f4e20isneginf_kernel_implERNS_18TensorIteratorBaseEENKUlvE_clEvENKUlvE0_clEvEUlfE_St5arrayIPcLm2EELi4E23TrivialOffsetCalculatorILi1EjESC_NS0_6memory15LoadWithoutCastENSD_16StoreWithoutCastEEEviT_T0_T2_T3_T4_T5_:
	.zero		556


//--------------------- .nv.constant0._ZN2at6native29vectorized_elementwise_kernelILi2EZZZNS0_49_GLOBAL__N__657f93f7_16_TensorCompare_cu_71e06f4e20isneginf_kernel_implERNS_18TensorIteratorBaseEENKUlvE_clEvENKUlvE0_clEvEUlfE_St5arrayIPcLm2EEEEviT0_T1_ --------------------------
	.section	.nv.constant0._ZN2at6native29vectorized_elementwise_kernelILi2EZZZNS0_49_GLOBAL__N__657f93f7_16_TensorCompare_cu_71e06f4e20isneginf_kernel_implERNS_18TensorIteratorBaseEENKUlvE_clEvENKUlvE0_clEvEUlfE_St5arrayIPcLm2EEEEviT0_T1_,"a",@progbits
	.sectionflags	@""
	.align	4
.nv.constant0._ZN2at6native29vectorized_elementwise_kernelILi2EZZZNS0_49_GLOBAL__N__657f93f7_16_TensorCompare_cu_71e06f4e20isneginf_kernel_implERNS_18TensorIteratorBaseEENKUlvE_clEvENKUlvE0_clEvEUlfE_St5arrayIPcLm2EEEEviT0_T1_:
	.zero		552


//--------------------- .nv.constant0._ZN2at6native29vectorized_elementwise_kernelILi4EZZZNS0_49_GLOBAL__N__657f93f7_16_TensorCompare_cu_71e06f4e20isneginf_kernel_implERNS_18TensorIteratorBaseEENKUlvE_clEvENKUlvE0_clEvEUlfE_St5arrayIPcLm2EEEEviT0_T1_ --------------------------
	.section	.nv.constant0._ZN2at6native29vectorized_elementwise_kernelILi4EZZZNS0_49_GLOBAL__N__657f93f7_16_TensorCompare_cu_71e06f4e20isneginf_kernel_implERNS_18TensorIteratorBaseEENKUlvE_clEvENKUlvE0_clEvEUlfE_St5arrayIPcLm2EEEEviT0_T1_,"a",@progbits
	.sectionflags	@""
	.align	4
.nv.constant0._ZN2at6native29vectorized_elementwise_kernelILi4EZZZNS0_49_GLOBAL__N__657f93f7_16_TensorCompare_cu_71e06f4e20isneginf_kernel_implERNS_18TensorIteratorBaseEENKUlvE_clEvENKUlvE0_clEvEUlfE_St5arrayIPcLm2EEEEviT0_T1_:
	.zero		552


//--------------------- .nv.constant0._ZN2at6native29vectorized_elementwise_kernelILi8EZZZNS0_49_GLOBAL__N__657f93f7_16_TensorCompare_cu_71e06f4e20isneginf_kernel_implERNS_18TensorIteratorBaseEENKUlvE_clEvENKUlvE0_clEvEUlfE_St5arrayIPcLm2EEEEviT0_T1_ --------------------------
	.section	.nv.constant0._ZN2at6native29vectorized_elementwise_kernelILi8EZZZNS0_49_GLOBAL__N__657f93f7_16_TensorCompare_cu_71e06f4e20isneginf_kernel_implERNS_18TensorIteratorBaseEENKUlvE_clEvENKUlvE0_clEvEUlfE_St5arrayIPcLm2EEEEviT0_T1_,"a",@progbits
	.sectionflags	@""
	.align	4
.nv.constant0._ZN2at6native29vectorized_elementwise_kernelILi8EZZZNS0_49_GLOBAL__N__657f93f7_16_TensorCompare_cu_71e06f4e20isneginf_kernel_implERNS_18TensorIteratorBaseEENKUlvE_clEvENKUlvE0_clEvEUlfE_St5arrayIPcLm2EEEEviT0_T1_:
	.zero		552


//--------------------- .nv.constant0._ZN2at6native18elementwise_kernelILi128ELi4EZNS0_15gpu_kernel_implIZZZNS0_49_GLOBAL__N__657f93f7_16_TensorCompare_cu_71e06f4e20isneginf_kernel_implERNS_18TensorIteratorBaseEENKUlvE_clEvENKUlvE_clEvEUldE_EEvS5_RKT_EUliE_EEviT1_ --------------------------
	.section	.nv.constant0._ZN2at6native18elementwise_kernelILi128ELi4EZNS0_15gpu_kernel_implIZZZNS0_49_GLOBAL__N__657f93f7_16_TensorCompare_cu_71e06f4e20isneginf_kernel_implERNS_18TensorIteratorBaseEENKUlvE_clEvENKUlvE_clEvEUldE_EEvS5_RKT_EUliE_EEviT1_,"a",@progbits
	.sectionflags	@""
	.align	4
.nv.constant0._ZN2at6native18elementwise_kernelILi128ELi4EZNS0_15gpu_kernel_implIZZZNS0_49_GLOBAL__N__657f93f7_16_TensorCompare_cu_71e06f4e20isneginf_kernel_implERNS_18TensorIteratorBaseEENKUlvE_clEvENKUlvE_clEvEUldE_EEvS5_RKT_EUliE_EEviT1_:
	.zero		1072


//--------------------- .nv.constant0._ZN2at6native27unrolled_elementwise_kernelIZZZNS0_49_GLOBAL__N__657f93f7_16_TensorCompare_cu_71e06f4e20isneginf_kernel_implERNS_18TensorIteratorBaseEENKUlvE_clEvENKUlvE_clEvEUldE_St5arrayIPcLm2EELi4E23TrivialOffsetCalculatorILi1EjESC_NS0_6memory12LoadWithCastILi1EEENSD_13StoreWithCastILi1EEEEEviT_T0_T2_T3_T4_T5_ --------------------------
	.section	.nv.constant0._ZN2at6native27unrolled_elementwise_kernelIZZZNS0_49_GLOBAL__N__657f93f7_16_TensorCompare_cu_71e06f4e20isneginf_kernel_implERNS_18TensorIteratorBaseEENKUlvE_clEvENKUlvE_clEvEUldE_St5arrayIPcLm2EELi4E23TrivialOffsetCalculatorILi1EjESC_NS0_6memory12LoadWithCastILi1EEENSD_13StoreWithCastILi1EEEEEviT_T0_T2_T3_T4_T5_,"a",@progbits
	.sectionflags	@""
	.align	4
.nv.constant0._ZN2at6native27unrolled_elementwise_kernelIZZZNS0_49_GLOBAL__N__657f93f7_16_TensorCompare_cu_71e06f4e20isneginf_kernel_implERNS_18TensorIteratorBaseEENKUlvE_clEvENKUlvE_clEvEUldE_St5arrayIPcLm2EELi4E23TrivialOffsetCalculatorILi1EjESC_NS0_6memory12LoadWithCastILi1EEENSD_13StoreWithCastILi1EEEEEviT_T0_T2_T3_T4_T5_:
	.zero		572


//--------------------- .nv.constant0._ZN2at6native18elementwise_kernelILi128ELi4EZNS0_22gpu_kernel_impl_nocastIZZZNS0_49_GLOBAL__N__657f93f7_16_TensorCompare_cu_71e06f4e20isneginf_kernel_implERNS_18TensorIteratorBaseEENKUlvE_clEvENKUlvE_clEvEUldE_EEvS5_RKT_EUliE_EEviT1_ --------------------------
	.section	.nv.constant0._ZN2at6native18elementwise_kernelILi128ELi4EZNS0_22gpu_kernel_impl_nocastIZZZNS0_49_GLOBAL__N__657f93f7_16_TensorCompare_cu_71e06f4e20isneginf_kernel_implERNS_18TensorIteratorBaseEENKUlvE_clEvENKUlvE_clEvEUldE_EEvS5_RKT_EUliE_EEviT1_,"a",@progbits
	.sectionflags	@""
	.align	4
.nv.constant0._ZN2at6native18elementwise_kernelILi128ELi4EZNS0_22gpu_kernel_impl_nocastIZZZNS0_49_GLOBAL__N__657f93f7_16_TensorCompare_cu_71e06f4e20isneginf_kernel_implERNS_18TensorIteratorBaseEENKUlvE_clEvENKUlvE_clEvEUldE_EEvS5_RKT_EUliE_EEviT1_:
	.zero		1072


//--------------------- .nv.constant0._ZN2at6native27unrolled_elementwise_kernelIZZZNS0_49_GLOBAL__N__657f93f7_16_TensorCompare_cu_71e06f4e20isneginf_kernel_implERNS_18TensorIteratorBaseEENKUlvE_clEvENKUlvE_clEvEUldE_St5arrayIPcLm2EELi4E23TrivialOffsetCalculatorILi1EjESC_NS0_6memory15LoadWithoutCastENSD_16StoreWithoutCastEEEviT_T0_T2_T3_T4_T5_ --------------------------
	.section	.nv.constant0._ZN2at6native27unrolled_elementwise_kernelIZZZNS0_49_GLOBAL__N__657f93f7_16_TensorCompare_cu_71e06f4e20isneginf_kernel_implERNS_18TensorIteratorBaseEENKUlvE_clEvENKUlvE_clEvEUldE_St5arrayIPcLm2EELi4E23TrivialOffsetCalculatorILi1EjESC_NS0_6memory15LoadWithoutCastENSD_16StoreWithoutCastEEEviT_T0_T2_T3_T4_T5_,"a",@progbits
	.sectionflags	@""
	.align	4
.nv.constant0._ZN2at6native27unrolled_elementwise_kernelIZZZNS0_49_GLOBAL__N__657f93f7_16_TensorCompare_cu_71e06f4e20isneginf_kernel_implERNS_18TensorIteratorBaseEENKUlvE_clEvENKUlvE_clEvEUldE_St5arrayIPcLm2EELi4E23TrivialOffsetCalculatorILi1EjESC_NS0_6memory15LoadWithoutCastENSD_16StoreWithoutCastEEEviT_T0_T2_T3_T4_T5_:
	.zero		556


//--------------------- .nv.constant0._ZN2at6native29vectorized_elementwise_kernelILi2EZZZNS0_49_GLOBAL__N__657f93f7_16_TensorCompare_cu_71e06f4e20isneginf_kernel_implERNS_18TensorIteratorBaseEENKUlvE_clEvENKUlvE_clEvEUldE_St5arrayIPcLm2EEEEviT0_T1_ --------------------------
	.section	.nv.constant0._ZN2at6native29vectorized_elementwise_kernelILi2EZZZNS0_49_GLOBAL__N__657f93f7_16_TensorCompare_cu_71e06f4e20isneginf_kernel_implERNS_18TensorIteratorBaseEENKUlvE_clEvENKUlvE_clEvEUldE_St5arrayIPcLm2EEEEviT0_T1_,"a",@progbits
	.sectionflags	@""
	.align	4
.nv.constant0._ZN2at6native29vectorized_elementwise_kernelILi2EZZZNS0_49_GLOBAL__N__657f93f7_16_TensorCompare_cu_71e06f4e20isneginf_kernel_implERNS_18TensorIteratorBaseEENKUlvE_clEvENKUlvE_clEvEUldE_St5arrayIPcLm2EEEEviT0_T1_:
	.zero		552


//--------------------- .nv.constant0._ZN2at6native29vectorized_elementwise_kernelILi4EZZZNS0_49_GLOBAL__N__657f93f7_16_TensorCompare_cu_71e06f4e20isneginf_kernel_implERNS_18TensorIteratorBaseEENKUlvE_clEvENKUlvE_clEvEUldE_St5arrayIPcLm2EEEEviT0_T1_ --------------------------
	.section	.nv.constant0._ZN2at6native29vectorized_elementwise_kernelILi4EZZZNS0_49_GLOBAL__N__657f93f7_16_TensorCompare_cu_71e06f4e20isneginf_kernel_implERNS_18TensorIteratorBaseEENKUlvE_clEvENKUlvE_clEvEUldE_St5arrayIPcLm2EEEEviT0_T1_,"a",@progbits
	.sectionflags	@""
	.align	4
.nv.constant0._ZN2at6native29vectorized_elementwise_kernelILi4EZZZNS0_49_GLOBAL__N__657f93f7_16_TensorCompare_cu_71e06f4e20isneginf_kernel_implERNS_18TensorIteratorBaseEENKUlvE_clEvENKUlvE_clEvEUldE_St5arrayIPcLm2EEEEviT0_T1_:
	.zero		552


//--------------------- .nv.constant0._ZN2at6native29vectorized_elementwise_kernelILi8EZZZNS0_49_GLOBAL__N__657f93f7_16_TensorCompare_cu_71e06f4e20isneginf_kernel_implERNS_18TensorIteratorBaseEENKUlvE_clEvENKUlvE_clEvEUldE_St5arrayIPcLm2EEEEviT0_T1_ --------------------------
	.section	.nv.constant0._ZN2at6native29vectorized_elementwise_kernelILi8EZZZNS0_49_GLOBAL__N__657f93f7_16_TensorCompare_cu_71e06f4e20isneginf_kernel_implERNS_18TensorIteratorBaseEENKUlvE_clEvENKUlvE_clEvEUldE_St5arrayIPcLm2EEEEviT0_T1_,"a",@progbits
	.sectionflags	@""
	.align	4
.nv.constant0._ZN2at6native29vectorized_elementwise_kernelILi8EZZZNS0_49_GLOBAL__N__657f93f7_16_TensorCompare_cu_71e06f4e20isneginf_kernel_implERNS_18TensorIteratorBaseEENKUlvE_clEvENKUlvE_clEvEUldE_St5arrayIPcLm2EEEEviT0_T1_:
	.zero		552


//--------------------- .nv.constant0._ZN2at6native18elementwise_kernelILi128ELi4EZNS0_15gpu_kernel_implIZZZNS0_49_GLOBAL__N__657f93f7_16_TensorCompare_cu_71e06f4e20isposinf_kernel_implERNS_18TensorIteratorBaseEENKUlvE_clEvENKUlvE2_clEvEUlN3c108BFloat16EE_EEvS5_RKT_EUliE_EEviT1_ --------------------------
	.section	.nv.constant0._ZN2at6native18elementwise_kernelILi128ELi4EZNS0_15gpu_kernel_implIZZZNS0_49_GLOBAL__N__657f93f7_16_TensorCompare_cu_71e06f4e20isposinf_kernel_implERNS_18TensorIteratorBaseEENKUlvE_clEvENKUlvE2_clEvEUlN3c108BFloat16EE_EEvS5_RKT_EUliE_EEviT1_,"a",@progbits
	.sectionflags	@""
	.align	4
.nv.constant0._ZN2at6native18elementwise_kernelILi128ELi4EZNS0_15gpu_kernel_implIZZZNS0_49_GLOBAL__N__657f93f7_16_TensorCompare_cu_71e06f4e20isposinf_kernel_implERNS_18TensorIteratorBaseEENKUlvE_clEvENKUlvE2_clEvEUlN3c108BFloat16EE_EEvS5_RKT_EUliE_EEviT1_:
	.zero		1072


//--------------------- .nv.constant0._ZN2at6native27unrolled_elementwise_kernelIZZZNS0_49_GLOBAL__N__657f93f7_16_TensorCompare_cu_71e06f4e20isposinf_kernel_implERNS_18TensorIteratorBaseEENKUlvE_clEvENKUlvE2_clEvEUlN3c108BFloat16EE_St5arrayIPcLm2EELi4E23TrivialOffsetCalculatorILi1EjESE_NS0_6memory12LoadWithCastILi1EEENSF_13StoreWithCastILi1EEEEEviT_T0_T2_T3_T4_T5_ --------------------------
	.section	.nv.constant0._ZN2at6native27unrolled_elementwise_kernelIZZZNS0_49_GLOBAL__N__657f93f7_16_TensorCompare_cu_71e06f4e20isposinf_kernel_implERNS_18TensorIteratorBaseEENKUlvE_clEvENKUlvE2_clEvEUlN3c108BFloat16EE_St5arrayIPcLm2EELi4E23TrivialOffsetCalculatorILi1EjESE_NS0_6memory12LoadWithCastILi1EEENSF_13StoreWithCastILi1EEEEEviT_T0_T2_T3_T4_T5_,"a",@progbits
	.sectionflags	@""
	.align	4
.nv.constant0._ZN2at6native27unrolled_elementwise_kernelIZZZNS0_49_GLOBAL__N__657f93f7_16_TensorCompare_cu_71e06f4e20isposinf_kernel_implERNS_18TensorIteratorBaseEENKUlvE_clEvENKUlvE2_clEvEUlN3c108BFloat16EE_St5arrayIPcLm2EELi4E23TrivialOffsetCalculatorILi1EjESE_NS0_6memory12LoadWithCastILi1EEENSF_13StoreWithCastILi1EEEEEviT_T0_T2_T3_T4_T5_:
	.zero		572


//--------------------- .nv.constant0._ZN2at6native18elementwise_kernelILi128ELi4EZNS0_22gpu_kernel_impl_nocastIZZZNS0_49_GLOBAL__N__657f93f7_16_TensorCompare_cu_71e06f4e20isposinf_kernel_implERNS_18TensorIteratorBaseEENKUlvE_clEvENKUlvE2_clEvEUlN3c108BFloat16EE_EEvS5_RKT_EUliE_EEviT1_ --------------------------
	.section	.nv.constant0._ZN2at6native18elementwise_kernelILi128ELi4EZNS0_22gpu_kernel_impl_nocastIZZZNS0_49_GLOBAL__N__657f93f7_16_TensorCompare_cu_71e06f4e20isposinf_kernel_implERNS_18TensorIteratorBaseEENKUlvE_clEvENKUlvE2_clEvEUlN3c108BFloat16EE_EEvS5_RKT_EUliE_EEviT1_,"a",@progbits
	.sectionflags	@""
	.align	4
.nv.constant0._ZN2at6native18elementwise_kernelILi128ELi4EZNS0_22gpu_kernel_impl_nocastIZZZNS0_49_GLOBAL__N__657f93f7_16_TensorCompare_cu_71e06f4e20isposinf_kernel_implERNS_18TensorIteratorBaseEENKUlvE_clEvENKUlvE2_clEvEUlN3c108BFloat16EE_EEvS5_RKT_EUliE_EEviT1_:
	.zero		1072


//--------------------- .nv.constant0._ZN2at6native27unrolled_elementwise_kernelIZZZNS0_49_GLOBAL__N__657f93f7_16_TensorCompare_cu_71e06f4e20isposinf_kernel_implERNS_18TensorIteratorBaseEENKUlvE_clEvENKUlvE2_clEvEUlN3c108BFloat16EE_St5arrayIPcLm2EELi4E23TrivialOffsetCalculatorILi1EjESE_NS0_6memory15LoadWithoutCastENSF_16StoreWithoutCastEEEviT_T0_T2_T3_T4_T5_ --------------------------
	.section	.nv.constant0._ZN2at6native27unrolled_elementwise_kernelIZZZNS0_49_GLOBAL__N__657f93f7_16_TensorCompare_cu_71e06f4e20isposinf_kernel_implERNS_18TensorIteratorBaseEENKUlvE_clEvENKUlvE2_clEvEUlN3c108BFloat16EE_St5arrayIPcLm2EELi4E23TrivialOffsetCalculatorILi1EjESE_NS0_6memory15LoadWithoutCastENSF_16StoreWithoutCastEEEviT_T0_T2_T3_T4_T5_,"a",@progbits
	.sectionflags	@""
	.align	4
.nv.constant0._ZN2at6native27unrolled_elementwise_kernelIZZZNS0_49_GLOBAL__N__657f93f7_16_TensorCompare_cu_71e06f4e20isposinf_kernel_implERNS_18TensorIteratorBaseEENKUlvE_clEvENKUlvE2_clEvEUlN3c108BFloat16EE_St5arrayIPcLm2EELi4E23TrivialOffsetCalculatorILi1EjESE_NS0_6memory15LoadWithoutCastENSF_16StoreWithoutCastEEEviT_T0_T2_T3_T4_T5_:
	.zero		556


//--------------------- .nv.constant0._ZN2at6native29vectorized_elementwise_kernelILi2EZZZNS0_49_GLOBAL__N__657f93f7_16_TensorCompare_cu_71e06f4e20isposinf_kernel_implERNS_18TensorIteratorBaseEENKUlvE_clEvENKUlvE2_clEvEUlN3c108BFloat16EE_St5arrayIPcLm2EEEEviT0_T1_ --------------------------
	.section	.nv.constant0._ZN2at6native29vectorized_elementwise_kernelILi2EZZZNS0_49_GLOBAL__N__657f93f7_16_TensorCompare_cu_71e06f4e20isposinf_kernel_implERNS_18TensorIteratorBaseEENKUlvE_clEvENKUlvE2_clEvEUlN3c108BFloat16EE_St5arrayIPcLm2EEEEviT0_T1_,"a",@progbits
	.sectionflags	@""
	.align	4
.nv.constant0._ZN2at6native29vectorized_elementwise_kernelILi2EZZZNS0_49_GLOBAL__N__657f93f7_16_TensorCompare_cu_71e06f4e20isposinf_kernel_implERNS_18TensorIteratorBaseEENKUlvE_clEvENKUlvE2_clEvEUlN3c108BFloat16EE_St5arrayIPcLm2EEEEviT0_T1_:
	.zero		552


//--------------------- .nv.constant0._ZN2at6native29vectorized_elementwise_kernelILi4EZZZNS0_49_GLOBAL__N__657f93f7_16_TensorCompare_cu_71e06f4e20isposinf_kernel_implERNS_18TensorIteratorBaseEENKUlvE_clEvENKUlvE2_clEvEUlN3c108BFloat16EE_St5arrayIPcLm2EEEEviT0_T1_ --------------------------
	.section	.nv.constant0._ZN2at6native29vectorized_elementwise_kernelILi4EZZZNS0_49_GLOBAL__N__657f93f7_16_TensorCompare_cu_71e06f4e20isposinf_kernel_implERNS_18TensorIteratorBaseEENKUlvE_clEvENKUlvE2_clEvEUlN3c108BFloat16EE_St5arrayIPcLm2EEEEviT0_T1_,"a",@progbits
	.sectionflags	@""
	.align	4
.nv.constant0._ZN2at6native29vectorized_elementwise_kernelILi4EZZZNS0_49_GLOBAL__N__657f93f7_16_TensorCompare_cu_71e06f4e20isposinf_kernel_implERNS_18TensorIteratorBaseEENKUlvE_clEvENKUlvE2_clEvEUlN3c108BFloat16EE_St5arrayIPcLm2EEEEviT0_T1_:
	.zero		552


//--------------------- .nv.constant0._ZN2at6native29vectorized_elementwise_kernelILi8EZZZNS0_49_GLOBAL__N__657f93f7_16_TensorCompare_cu_71e06f4e20isposinf_kernel_implERNS_18TensorIteratorBaseEENKUlvE_clEvENKUlvE2_clEvEUlN3c108BFloat16EE_St5arrayIPcLm2EEEEviT0_T1_ --------------------------
	.section	.nv.constant0._ZN2at6native29vectorized_elementwise_kernelILi8EZZZNS0_49_GLOBAL__N__657f93f7_16_TensorCompare_cu_71e06f4e20isposinf_kernel_implERNS_18TensorIteratorBaseEENKUlvE_clEvENKUlvE2_clEvEUlN3c108BFloat16EE_St5arrayIPcLm2EEEEviT0_T1_,"a",@progbits
	.sectionflags	@""
	.align	4
.nv.constant0._ZN2at6native29vectorized_elementwise_kernelILi8EZZZNS0_49_GLOBAL__N__657f93f7_16_TensorCompare_cu_71e06f4e20isposinf_kernel_implERNS_18TensorIteratorBaseEENKUlvE_clEvENKUlvE2_clEvEUlN3c108BFloat16EE_St5arrayIPcLm2EEEEviT0_T1_:
	.zero		552


//--------------------- .nv.constant0._ZN2at6native18elementwise_kernelILi128ELi4EZNS0_15gpu_kernel_implIZZZNS0_49_GLOBAL__N__657f93f7_16_TensorCompare_cu_71e06f4e20isposinf_kernel_implERNS_18TensorIteratorBaseEENKUlvE_clEvENKUlvE1_clEvEUlN3c104HalfEE_EEvS5_RKT_EUliE_EEviT1_ --------------------------
	.section	.nv.constant0._ZN2at6native18elementwise_kernelILi128ELi4EZNS0_15gpu_kernel_implIZZZNS0_49_GLOBAL__N__657f93f7_16_TensorCompare_cu_71e06f4e20isposinf_kernel_implERNS_18TensorIteratorBaseEENKUlvE_clEvENKUlvE1_clEvEUlN3c104HalfEE_EEvS5_RKT_EUliE_EEviT1_,"a",@progbits
	.sectionflags	@""
	.align	4
.nv.constant0._ZN2at6native18elementwise_kernelILi128ELi4EZNS0_15gpu_kernel_implIZZZNS0_49_GLOBAL__N__657f93f7_16_TensorCompare_cu_71e06f4e20isposinf_kernel_implERNS_18TensorIteratorBaseEENKUlvE_clEvENKUlvE1_clEvEUlN3c104HalfEE_EEvS5_RKT_EUliE_EEviT1_:
	.zero		1072


//--------------------- .nv.constant0._ZN2at6native27unrolled_elementwise_kernelIZZZNS0_49_GLOBAL__N__657f93f7_16_TensorCompare_cu_71e06f4e20isposinf_kernel_implERNS_18TensorIteratorBaseEENKUlvE_clEvENKUlvE1_clEvEUlN3c104HalfEE_St5arrayIPcLm2EELi4E23TrivialOffsetCalculatorILi1EjESE_NS0_6memory12LoadWithCastILi1EEENSF_13StoreWithCastILi1EEEEEviT_T0_T2_T3_T4_T5_ --------------------------
	.section	.nv.constant0._ZN2at6native27unrolled_elementwise_kernelIZZZNS0_49_GLOBAL__N__657f93f7_16_TensorCompare_cu_71e06f4e20isposinf_kernel_implERNS_18TensorIteratorBaseEENKUlvE_clEvENKUlvE1_clEvEUlN3c104HalfEE_St5arrayIPcLm2EELi4E23TrivialOffsetCalculatorILi1EjESE_NS0_6memory12LoadWithCastILi1EEENSF_13StoreWithCastILi1EEEEEviT_T0_T2_T3_T4_T5_,"a",@progbits
	.sectionflags	@""
	.align	4
.nv.constant0._ZN2at6native27unrolled_elementwise_kernelIZZZNS0_49_GLOBAL__N__657f93f7_16_TensorCompare_cu_71e06f4e20isposinf_kernel_implERNS_18TensorIteratorBaseEENKUlvE_clEvENKUlvE1_clEvEUlN3c104HalfEE_St5arrayIPcLm2EELi4E23TrivialOffsetCalculatorILi1EjESE_NS0_6memory12LoadWithCastILi1EEENSF_13StoreWithCastILi1EEEEEviT_T0_T2_T3_T4_T5_:
	.zero		572


//--------------------- .nv.constant0._ZN2at6native18elementwise_kernelILi128ELi4EZNS0_22gpu_kernel_impl_nocastIZZZNS0_49_GLOBAL__N__657f93f7_16_TensorCompare_cu_71e06f4e20isposinf_kernel_implERNS_18TensorIteratorBaseEENKUlvE_clEvENKUlvE1_clEvEUlN3c104HalfEE_EEvS5_RKT_EUliE_EEviT1_ --------------------------
	.section	.nv.constant0._ZN2at6native18elementwise_kernelILi128ELi4EZNS0_22gpu_kernel_impl_nocastIZZZNS0_49_GLOBAL__N__657f93f7_16_TensorCompare_cu_71e06f4e20isposinf_kernel_implERNS_18TensorIteratorBaseEENKUlvE_clEvENKUlvE1_clEvEUlN3c104HalfEE_EEvS5_RKT_EUliE_EEviT1_,"a",@progbits
	.sectionflags	@""
	.align	4
.nv.constant0._ZN2at6native18elementwise_kernelILi128ELi4EZNS0_22gpu_kernel_impl_nocastIZZZNS0_49_GLOBAL__N__657f93f7_16_TensorCompare_cu_71e06f4e20isposinf_kernel_implERNS_18TensorIteratorBaseEENKUlvE_clEvENKUlvE1_clEvEUlN3c104HalfEE_EEvS5_RKT_EUliE_EEviT1_:
	.zero		1072


//--------------------- .nv.constant0._ZN2at6native27unrolled_elementwise_kernelIZZZNS0_49_GLOBAL__N__657f93f7_16_TensorCompare_cu_71e06f4e20isposinf_kernel_implERNS_18TensorIteratorBaseEENKUlvE_clEvENKUlvE1_clEvEUlN3c104HalfEE_St5arrayIPcLm2EELi4E23TrivialOffsetCalculatorILi1EjESE_NS0_6memory15LoadWithoutCastENSF_16StoreWithoutCastEEEviT_T0_T2_T3_T4_T5_ --------------------------
	.section	.nv.constant0._ZN2at6native27unrolled_elementwise_kernelIZZZNS0_49_GLOBAL__N__657f93f7_16_TensorCompare_cu_71e06f4e20isposinf_kernel_implERNS_18TensorIteratorBaseEENKUlvE_clEvENKUlvE1_clEvEUlN3c104HalfEE_St5arrayIPcLm2EELi4E23TrivialOffsetCalculatorILi1EjESE_NS0_6memory15LoadWithoutCastENSF_16StoreWithoutCastEEEviT_T0_T2_T3_T4_T5_,"a",@progbits
	.sectionflags	@""
	.align	4
.nv.constant0._ZN2at6native27unrolled_elementwise_kernelIZZZNS0_49_GLOBAL__N__657f93f7_16_TensorCompare_cu_71e06f4e20isposinf_kernel_implERNS_18TensorIteratorBaseEENKUlvE_clEvENKUlvE1_clEvEUlN3c104HalfEE_St5arrayIPcLm2EELi4E23TrivialOffsetCalculatorILi1EjESE_NS0_6memory15LoadWithoutCastENSF_16StoreWithoutCastEEEviT_T0_T2_T3_T4_T5_:
	.zero		556


//--------------------- .nv.constant0._ZN2at6native29vectorized_elementwise_kernelILi2EZZZNS0_49_GLOBAL__N__657f93f7_16_TensorCompare_cu_71e06f4e20isposinf_kernel_implERNS_18TensorIteratorBaseEENKUlvE_clEvENKUlvE1_clEvEUlN3c104HalfEE_St5arrayIPcLm2EEEEviT0_T1_ --------------------------
	.section	.nv.constant0._ZN2at6native29vectorized_elementwise_kernelILi2EZZZNS0_49_GLOBAL__N__657f93f7_16_TensorCompare_cu_71e06f4e20isposinf_kernel_implERNS_18TensorIteratorBaseEENKUlvE_clEvENKUlvE1_clEvEUlN3c104HalfEE_St5arrayIPcLm2EEEEviT0_T1_,"a",@progbits
	.sectionflags	@""
	.align	4
.nv.constant0._ZN2at6native29vectorized_elementwise_kernelILi2EZZZNS0_49_GLOBAL__N__657f93f7_16_TensorCompare_cu_71e06f4e20isposinf_kernel_implERNS_18TensorIteratorBaseEENKUlvE_clEvENKUlvE1_clEvEUlN3c104HalfEE_St5arrayIPcLm2EEEEviT0_T1_:
	.zero		552


//--------------------- .nv.constant0._ZN2at6native29vectorized_elementwise_kernelILi4EZZZNS0_49_GLOBAL__N__657f93f7_16_TensorCompare_cu_71e06f4e20isposinf_kernel_implERNS_18TensorIteratorBaseEENKUlvE_clEvENKUlvE1_clEvEUlN3c104HalfEE_St5arrayIPcLm2EEEEviT0_T1_ --------------------------
	.section	.nv.constant0._ZN2at6native29vectorized_elementwise_kernelILi4EZZZNS0_49_GLOBAL__N__657f93f7_16_TensorCompare_cu_71e06f4e20isposinf_kernel_implERNS_18TensorIteratorBaseEENKUlvE_clEvENKUlvE1_clEvEUlN3c104HalfEE_St5arrayIPcLm2EEEEviT0_T1_,"a",@progbits
	.sectionflags	@""
	.align	4
.nv.constant0._ZN2at6native29vectorized_elementwise_kernelILi4EZZZNS0_49_GLOBAL__N__657f93f7_16_TensorCompare_cu_71e06f4e20isposinf_kernel_implERNS_18TensorIteratorBaseEENKUlvE_clEvENKUlvE1_clEvEUlN3c104HalfEE_St5arrayIPcLm2EEEEviT0_T1_:
	.zero		552


//--------------------- .nv.constant0._ZN2at6native29vectorized_elementwise_kernelILi8EZZZNS0_49_GLOBAL__N__657f93f7_16_TensorCompare_cu_71e06f4e20isposinf_kernel_implERNS_18TensorIteratorBaseEENKUlvE_clEvENKUlvE1_clEvEUlN3c104HalfEE_St5arrayIPcLm2EEEEviT0_T1_ --------------------------
	.section	.nv.constant0._ZN2at6native29vectorized_elementwise_kernelILi8EZZZNS0_49_GLOBAL__N__657f93f7_16_TensorCompare_cu_71e06f4e20isposinf_kernel_implERNS_18TensorIteratorBaseEENKUlvE_clEvENKUlvE1_clEvEUlN3c104HalfEE_St5arrayIPcLm2EEEEviT0_T1_,"a",@progbits
	.sectionflags	@""
	.align	4
.nv.constant0._ZN2at6native29vectorized_elementwise_kernelILi8EZZZNS0_49_GLOBAL__N__657f93f7_16_TensorCompare_cu_71e06f4e20isposinf_kernel_implERNS_18TensorIteratorBaseEENKUlvE_clEvENKUlvE1_clEvEUlN3c104HalfEE_St5arrayIPcLm2EEEEviT0_T1_:
	.zero		552


//--------------------- .nv.constant0._ZN2at6native18elementwise_kernelILi128ELi4EZNS0_15gpu_kernel_implIZZZNS0_49_GLOBAL__N__657f93f7_16_TensorCompare_cu_71e06f4e20isposinf_kernel_implERNS_18TensorIteratorBaseEENKUlvE_clEvENKUlvE0_clEvEUlfE_EEvS5_RKT_EUliE_EEviT1_ --------------------------
	.section	.nv.constant0._ZN2at6native18elementwise_kernelILi128ELi4EZNS0_15gpu_kernel_implIZZZNS0_49_GLOBAL__N__657f93f7_16_TensorCompare_cu_71e06f4e20isposinf_kernel_implERNS_18TensorIteratorBaseEENKUlvE_clEvENKUlvE0_clEvEUlfE_EEvS5_RKT_EUliE_EEviT1_,"a",@progbits
	.sectionflags	@""
	.align	4
.nv.constant0._ZN2at6native18elementwise_kernelILi128ELi4EZNS0_15gpu_kernel_implIZZZNS0_49_GLOBAL__N__657f93f7_16_TensorCompare_cu_71e06f4e20isposinf_kernel_implERNS_18TensorIteratorBaseEENKUlvE_clEvENKUlvE0_clEvEUlfE_EEvS5_RKT_EUliE_EEviT1_:
	.zero		1072


//--------------------- .nv.constant0._ZN2at6native27unrolled_elementwise_kernelIZZZNS0_49_GLOBAL__N__657f93f7_16_TensorCompare_cu_71e06f4e20isposinf_kernel_implERNS_18TensorIteratorBaseEENKUlvE_clEvENKUlvE0_clEvEUlfE_St5arrayIPcLm2EELi4E23TrivialOffsetCalculatorILi1EjESC_NS0_6memory12LoadWithCastILi1EEENSD_13StoreWithCastILi1EEEEEviT_T0_T2_T3_T4_T5_ --------------------------
	.section	.nv.constant0._ZN2at6native27unrolled_elementwise_kernelIZZZNS0_49_GLOBAL__N__657f93f7_16_TensorCompare_cu_71e06f4e20isposinf_kernel_implERNS_18TensorIteratorBaseEENKUlvE_clEvENKUlvE0_clEvEUlfE_St5arrayIPcLm2EELi4E23TrivialOffsetCalculatorILi1EjESC_NS0_6memory12LoadWithCastILi1EEENSD_13StoreWithCastILi1EEEEEviT_T0_T2_T3_T4_T5_,"a",@progbits
	.sectionflags	@""
	.align	4
.nv.constant0._ZN2at6native27unrolled_elementwise_kernelIZZZNS0_49_GLOBAL__N__657f93f7_16_TensorCompare_cu_71e06f4e20isposinf_kernel_implERNS_18TensorIteratorBaseEENKUlvE_clEvENKUlvE0_clEvEUlfE_St5arrayIPcLm2EELi4E23TrivialOffsetCalculatorILi1EjESC_NS0_6memory12LoadWithCastILi1EEENSD_13StoreWithCastILi1EEEEEviT_T0_T2_T3_T4_T5_:
	.zero		572


//--------------------- .nv.constant0._ZN2at6native18elementwise_kernelILi128ELi4EZNS0_22gpu_kernel_impl_nocastIZZZNS0_49_GLOBAL__N__657f93f7_16_TensorCompare_cu_71e06f4e20isposinf_kernel_implERNS_18TensorIteratorBaseEENKUlvE_clEvENKUlvE0_clEvEUlfE_EEvS5_RKT_EUliE_EEviT1_ --------------------------
	.section	.nv.constant0._ZN2at6native18elementwise_kernelILi128ELi4EZNS0_22gpu_kernel_impl_nocastIZZZNS0_49_GLOBAL__N__657f93f7_16_TensorCompare_cu_71e06f4e20isposinf_kernel_implERNS_18TensorIteratorBaseEENKUlvE_clEvENKUlvE0_clEvEUlfE_EEvS5_RKT_EUliE_EEviT1_,"a",@progbits
	.sectionflags	@""
	.align	4
.nv.constant0._ZN2at6native18elementwise_kernelILi128ELi4EZNS0_22gpu_kernel_impl_nocastIZZZNS0_49_GLOBAL__N__657f93f7_16_TensorCompare_cu_71e06f4e20isposinf_kernel_implERNS_18TensorIteratorBaseEENKUlvE_clEvENKUlvE0_clEvEUlfE_EEvS5_RKT_EUliE_EEviT1_:
	.zero		1072


//--------------------- .nv.constant0._ZN2at6native27unrolled_elementwise_kernelIZZZNS0_49_GLOBAL__N__657f93f7_16_TensorCompare_cu_71e06f4e20isposinf_kernel_implERNS_18TensorIteratorBaseEENKUlvE_clEvENKUlvE0_clEvEUlfE_St5arrayIPcLm2EELi4E23TrivialOffsetCalculatorILi1EjESC_NS0_6memory15LoadWithoutCastENSD_16StoreWithoutCastEEEviT_T0_T2_T3_T4_T5_ --------------------------
	.section	.nv.constant0._ZN2at6native27unrolled_elementwise_kernelIZZZNS0_49_GLOBAL__N__657f93f7_16_TensorCompare_cu_71e06f4e20isposinf_kernel_implERNS_18TensorIteratorBaseEENKUlvE_clEvENKUlvE0_clEvEUlfE_St5arrayIPcLm2EELi4E23TrivialOffsetCalculatorILi1EjESC_NS0_6memory15LoadWithoutCastENSD_16StoreWithoutCastEEEviT_T0_T2_T3_T4_T5_,"a",@progbits
	.sectionflags	@""
	.align	4
.nv.constant0._ZN2at6native27unrolled_elementwise_kernelIZZZNS0_49_GLOBAL__N__657f93f7_16_TensorCompare_cu_71e06f4e20isposinf_kernel_implERNS_18TensorIteratorBaseEENKUlvE_clEvENKUlvE0_clEvEUlfE_St5arrayIPcLm2EELi4E23TrivialOffsetCalculatorILi1EjESC_NS0_6memory15LoadWithoutCastENSD_16StoreWithoutCastEEEviT_T0_T2_T3_T4_T5_:
	.zero		556


//--------------------- .nv.constant0._ZN2at6native29vectorized_elementwise_kernelILi2EZZZNS0_49_GLOBAL__N__657f93f7_16_TensorCompare_cu_71e06f4e20isposinf_kernel_implERNS_18TensorIteratorBaseEENKUlvE_clEvENKUlvE0_clEvEUlfE_St5arrayIPcLm2EEEEviT0_T1_ --------------------------
	.section	.nv.constant0._ZN2at6native29vectorized_elementwise_kernelILi2EZZZNS0_49_GLOBAL__N__657f93f7_16_TensorCompare_cu_71e06f4e20isposinf_kernel_implERNS_18TensorIteratorBaseEENKUlvE_clEvENKUlvE0_clEvEUlfE_St5arrayIPcLm2EEEEviT0_T1_,"a",@progbits
	.sectionflags	@""
	.align	4
.nv.constant0._ZN2at6native29vectorized_elementwise_kernelILi2EZZZNS0_49_GLOBAL__N__657f93f7_16_TensorCompare_cu_71e06f4e20isposinf_kernel_implERNS_18TensorIteratorBaseEENKUlvE_clEvENKUlvE0_clEvEUlfE_St5arrayIPcLm2EEEEviT0_T1_:
	.zero		552


//--------------------- .nv.constant0._ZN2at6native29vectorized_elementwise_kernelILi4EZZZNS0_49_GLOBAL__N__657f93f7_16_TensorCompare_cu_71e06f4e20isposinf_kernel_implERNS_18TensorIteratorBaseEENKUlvE_clEvENKUlvE0_clEvEUlfE_St5arrayIPcLm2EEEEviT0_T1_ --------------------------
	.section	.nv.constant0._ZN2at6native29vectorized_elementwise_kernelILi4EZZZNS0_49_GLOBAL__N__657f93f7_16_TensorCompare_cu_71e06f4e20isposinf_kernel_implERNS_18TensorIteratorBaseEENKUlvE_clEvENKUlvE0_clEvEUlfE_St5arrayIPcLm2EEEEviT0_T1_,"a",@progbits
	.sectionflags	@""
	.align	4
.nv.constant0._ZN2at6native29vectorized_elementwise_kernelILi4EZZZNS0_49_GLOBAL__N__657f93f7_16_TensorCompare_cu_71e06f4e20isposinf_kernel_implERNS_18TensorIteratorBaseEENKUlvE_clEvENKUlvE0_clEvEUlfE_St5arrayIPcLm2EEEEviT0_T1_:
	.zero		552


//--------------------- .nv.constant0._ZN2at6native29vectorized_elementwise_kernelILi8EZZZNS0_49_GLOBAL__N__657f93f7_16_TensorCompare_cu_71e06f4e20isposinf_kernel_implERNS_18TensorIteratorBaseEENKUlvE_clEvENKUlvE0_clEvEUlfE_St5arrayIPcLm2EEEEviT0_T1_ --------------------------
	.section	.nv.constant0._ZN2at6native29vectorized_elementwise_kernelILi8EZZZNS0_49_GLOBAL__N__657f93f7_16_TensorCompare_cu_71e06f4e20isposinf_kernel_implERNS_18TensorIteratorBaseEENKUlvE_clEvENKUlvE0_clEvEUlfE_St5arrayIPcLm2EEEEviT0_T1_,"a",@progbits
	.sectionflags	@""
	.align	4
.nv.constant0._ZN2at6native29vectorized_elementwise_kernelILi8EZZZNS0_49_GLOBAL__N__657f93f7_16_TensorCompare_cu_71e06f4e20isposinf_kernel_implERNS_18TensorIteratorBaseEENKUlvE_clEvENKUlvE0_clEvEUlfE_St5arrayIPcLm2EEEEviT0_T1_:
	.zero		552


//--------------------- .nv.constant0._ZN2at6native18elementwise_kernelILi128ELi4EZNS0_15gpu_kernel_implIZZZNS0_49_GLOBAL__N__657f93f7_16_TensorCompare_cu_71e06f4e20isposinf_kernel_implERNS_18TensorIteratorBaseEENKUlvE_clEvENKUlvE_clEvEUldE_EEvS5_RKT_EUliE_EEviT1_ --------------------------
	.section	.nv.constant0._ZN2at6native18elementwise_kernelILi128ELi4EZNS0_15gpu_kernel_implIZZZNS0_49_GLOBAL__N__657f93f7_16_TensorCompare_cu_71e06f4e20isposinf_kernel_implERNS_18TensorIteratorBaseEENKUlvE_clEvENKUlvE_clEvEUldE_EEvS5_RKT_EUliE_EEviT1_,"a",@progbits
	.sectionflags	@""
	.align	4
.nv.constant0._ZN2at6native18elementwise_kernelILi128ELi4EZNS0_15gpu_kernel_implIZZZNS0_49_GLOBAL__N__657f93f7_16_TensorCompare_cu_71e06f4e20isposinf_kernel_implERNS_18TensorIteratorBaseEENKUlvE_clEvENKUlvE_clEvEUldE_EEvS5_RKT_EUliE_EEviT1_:
	.zero		1072


//--------------------- .nv.constant0._ZN2at6native27unrolled_elementwise_kernelIZZZNS0_49_GLOBAL__N__657f93f7_16_TensorCompare_cu_71e06f4e20isposinf_kernel_implERNS_18TensorIteratorBaseEENKUlvE_clEvENKUlvE_clEvEUldE_St5arrayIPcLm2EELi4E23TrivialOffsetCalculatorILi1EjESC_NS0_6memory12LoadWithCastILi1EEENSD_13StoreWithCastILi1EEEEEviT_T0_T2_T3_T4_T5_ --------------------------
	.section	.nv.constant0._ZN2at6native27unrolled_elementwise_kernelIZZZNS0_49_GLOBAL__N__657f93f7_16_TensorCompare_cu_71e06f4e20isposinf_kernel_implERNS_18TensorIteratorBaseEENKUlvE_clEvENKUlvE_clEvEUldE_St5arrayIPcLm2EELi4E23TrivialOffsetCalculatorILi1EjESC_NS0_6memory12LoadWithCastILi1EEENSD_13StoreWithCastILi1EEEEEviT_T0_T2_T3_T4_T5_,"a",@progbits
	.sectionflags	@""
	.align	4
.nv.constant0._ZN2at6native27unrolled_elementwise_kernelIZZZNS0_49_GLOBAL__N__657f93f7_16_TensorCompare_cu_71e06f4e20isposinf_kernel_implERNS_18TensorIteratorBaseEENKUlvE_clEvENKUlvE_clEvEUldE_St5arrayIPcLm2EELi4E23TrivialOffsetCalculatorILi1EjESC_NS0_6memory12LoadWithCastILi1EEENSD_13StoreWithCastILi1EEEEEviT_T0_T2_T3_T4_T5_:
	.zero		572


//--------------------- .nv.constant0._ZN2at6native18elementwise_kernelILi128ELi4EZNS0_22gpu_kernel_impl_nocastIZZZNS0_49_GLOBAL__N__657f93f7_16_TensorCompare_cu_71e06f4e20isposinf_kernel_implERNS_18TensorIteratorBaseEENKUlvE_clEvENKUlvE_clEvEUldE_EEvS5_RKT_EUliE_EEviT1_ --------------------------
	.section	.nv.constant0._ZN2at6native18elementwise_kernelILi128ELi4EZNS0_22gpu_kernel_impl_nocastIZZZNS0_49_GLOBAL__N__657f93f7_16_TensorCompare_cu_71e06f4e20isposinf_kernel_implERNS_18TensorIteratorBaseEENKUlvE_clEvENKUlvE_clEvEUldE_EEvS5_RKT_EUliE_EEviT1_,"a",@progbits
	.sectionflags	@""
	.align	4
.nv.constant0._ZN2at6native18elementwise_kernelILi128ELi4EZNS0_22gpu_kernel_impl_nocastIZZZNS0_49_GLOBAL__N__657f93f7_16_TensorCompare_cu_71e06f4e20isposinf_kernel_implERNS_18TensorIteratorBaseEENKUlvE_clEvENKUlvE_clEvEUldE_EEvS5_RKT_EUliE_EEviT1_:
	.zero		1072


//--------------------- .nv.constant0._ZN2at6native27unrolled_elementwise_kernelIZZZNS0_49_GLOBAL__N__657f93f7_16_TensorCompare_cu_71e06f4e20isposinf_kernel_implERNS_18TensorIteratorBaseEENKUlvE_clEvENKUlvE_clEvEUldE_St5arrayIPcLm2EELi4E23TrivialOffsetCalculatorILi1EjESC_NS0_6memory15LoadWithoutCastENSD_16StoreWithoutCastEEEviT_T0_T2_T3_T4_T5_ --------------------------
	.section	.nv.constant0._ZN2at6native27unrolled_elementwise_kernelIZZZNS0_49_GLOBAL__N__657f93f7_16_TensorCompare_cu_71e06f4e20isposinf_kernel_implERNS_18TensorIteratorBaseEENKUlvE_clEvENKUlvE_clEvEUldE_St5arrayIPcLm2EELi4E23TrivialOffsetCalculatorILi1EjESC_NS0_6memory15LoadWithoutCastENSD_16StoreWithoutCastEEEviT_T0_T2_T3_T4_T5_,"a",@progbits
	.sectionflags	@""
	.align	4
.nv.constant0._ZN2at6native27unrolled_elementwise_kernelIZZZNS0_49_GLOBAL__N__657f93f7_16_TensorCompare_cu_71e06f4e20isposinf_kernel_implERNS_18TensorIteratorBaseEENKUlvE_clEvENKUlvE_clEvEUldE_St5arrayIPcLm2EELi4E23TrivialOffsetCalculatorILi1EjESC_NS0_6memory15LoadWithoutCastENSD_16StoreWithoutCastEEEviT_T0_T2_T3_T4_T5_:
	.zero		556


//--------------------- .nv.constant0._ZN2at6native29vectorized_elementwise_kernelILi2EZZZNS0_49_GLOBAL__N__657f93f7_16_TensorCompare_cu_71e06f4e20isposinf_kernel_implERNS_18TensorIteratorBaseEENKUlvE_clEvENKUlvE_clEvEUldE_St5arrayIPcLm2EEEEviT0_T1_ --------------------------
	.section	.nv.constant0._ZN2at6native29vectorized_elementwise_kernelILi2EZZZNS0_49_GLOBAL__N__657f93f7_16_TensorCompare_cu_71e06f4e20isposinf_kernel_implERNS_18TensorIteratorBaseEENKUlvE_clEvENKUlvE_clEvEUldE_St5arrayIPcLm2EEEEviT0_T1_,"a",@progbits
	.sectionflags	@""
	.align	4
.nv.constant0._ZN2at6native29vectorized_elementwise_kernelILi2EZZZNS0_49_GLOBAL__N__657f93f7_16_TensorCompare_cu_71e06f4e20isposinf_kernel_implERNS_18TensorIteratorBaseEENKUlvE_clEvENKUlvE_clEvEUldE_St5arrayIPcLm2EEEEviT0_T1_:
	.zero		552


//--------------------- .nv.constant0._ZN2at6native29vectorized_elementwise_kernelILi4EZZZNS0_49_GLOBAL__N__657f93f7_16_TensorCompare_cu_71e06f4e20isposinf_kernel_implERNS_18TensorIteratorBaseEENKUlvE_clEvENKUlvE_clEvEUldE_St5arrayIPcLm2EEEEviT0_T1_ --------------------------
	.section	.nv.constant0._ZN2at6native29vectorized_elementwise_kernelILi4EZZZNS0_49_GLOBAL__N__657f93f7_16_TensorCompare_cu_71e06f4e20isposinf_kernel_implERNS_18TensorIteratorBaseEENKUlvE_clEvENKUlvE_clEvEUldE_St5arrayIPcLm2EEEEviT0_T1_,"a",@progbits
	.sectionflags	@""
	.align	4
.nv.constant0._ZN2at6native29vectorized_elementwise_kernelILi4EZZZNS0_49_GLOBAL__N__657f93f7_16_TensorCompare_cu_71e06f4e20isposinf_kernel_implERNS_18TensorIteratorBaseEENKUlvE_clEvENKUlvE_clEvEUldE_St5arrayIPcLm2EEEEviT0_T1_:
	.zero		552


//--------------------- .nv.constant0._ZN2at6native29vectorized_elementwise_kernelILi8EZZZNS0_49_GLOBAL__N__657f93f7_16_TensorCompare_cu_71e06f4e20isposinf_kernel_implERNS_18TensorIteratorBaseEENKUlvE_clEvENKUlvE_clEvEUldE_St5arrayIPcLm2EEEEviT0_T1_ --------------------------
	.section	.nv.constant0._ZN2at6native29vectorized_elementwise_kernelILi8EZZZNS0_49_GLOBAL__N__657f93f7_16_TensorCompare_cu_71e06f4e20isposinf_kernel_implERNS_18TensorIteratorBaseEENKUlvE_clEvENKUlvE_clEvEUldE_St5arrayIPcLm2EEEEviT0_T1_,"a",@progbits
	.sectionflags	@""
	.align	4
.nv.constant0._ZN2at6native29vectorized_elementwise_kernelILi8EZZZNS0_49_GLOBAL__N__657f93f7_16_TensorCompare_cu_71e06f4e20isposinf_kernel_implERNS_18TensorIteratorBaseEENKUlvE_clEvENKUlvE_clEvEUldE_St5arrayIPcLm2EEEEviT0_T1_:
	.zero		552


//--------------------- .nv.constant0._ZN2at6native18elementwise_kernelILi128ELi4EZNS0_15gpu_kernel_implIZZZNS0_49_GLOBAL__N__657f93f7_16_TensorCompare_cu_71e06f4e17where_kernel_implERNS_14TensorIteratorEENKUlvE_clEvENKUlvE16_clEvEUlbN3c1014Float8_e8m0fnuES9_E_EEvRNS_18TensorIteratorBaseERKT_EUliE_EEviT1_ --------------------------
	.section	.nv.constant0._ZN2at6native18elementwise_kernelILi128ELi4EZNS0_15gpu_kernel_implIZZZNS0_49_GLOBAL__N__657f93f7_16_TensorCompare_cu_71e06f4e17where_kernel_implERNS_14TensorIteratorEENKUlvE_clEvENKUlvE16_clEvEUlbN3c1014Float8_e8m0fnuES9_E_EEvRNS_18TensorIteratorBaseERKT_EUliE_EEviT1_,"a",@progbits
	.sectionflags	@""
	.align	4
.nv.constant0._ZN2at6native18elementwise_kernelILi128ELi4EZNS0_15gpu_kernel_implIZZZNS0_49_GLOBAL__N__657f93f7_16_TensorCompare_cu_71e06f4e17where_kernel_implERNS_14TensorIteratorEENKUlvE_clEvENKUlvE16_clEvEUlbN3c1014Float8_e8m0fnuES9_E_EEvRNS_18TensorIteratorBaseERKT_EUliE_EEviT1_:
	.zero		1296


//--------------------- .nv.constant0._ZN2at6native27unrolled_elementwise_kernelIZZZNS0_49_GLOBAL__N__657f93f7_16_TensorCompare_cu_71e06f4e17where_kernel_implERNS_14TensorIteratorEENKUlvE_clEvENKUlvE16_clEvEUlbN3c1014Float8_e8m0fnuES8_E_St5arrayIPcLm4EELi4E23TrivialOffsetCalculatorILi3EjESD_ILi1EjENS0_6memory12LoadWithCastILi3EEENSG_13StoreWithCastILi1EEEEEviT_T0_T2_T3_T4_T5_ --------------------------
	.section	.nv.constant0._ZN2at6native27unrolled_elementwise_kernelIZZZNS0_49_GLOBAL__N__657f93f7_16_TensorCompare_cu_71e06f4e17where_kernel_implERNS_14TensorIteratorEENKUlvE_clEvENKUlvE16_clEvEUlbN3c1014Float8_e8m0fnuES8_E_St5arrayIPcLm4EELi4E23TrivialOffsetCalculatorILi3EjESD_ILi1EjENS0_6memory12LoadWithCastILi3EEENSG_13StoreWithCastILi1EEEEEviT_T0_T2_T3_T4_T5_,"a",@progbits
	.sectionflags	@""
	.align	4
.nv.constant0._ZN2at6native27unrolled_elementwise_kernelIZZZNS0_49_GLOBAL__N__657f93f7_16_TensorCompare_cu_71e06f4e17where_kernel_implERNS_14TensorIteratorEENKUlvE_clEvENKUlvE16_clEvEUlbN3c1014Float8_e8m0fnuES8_E_St5arrayIPcLm4EELi4E23TrivialOffsetCalculatorILi3EjESD_ILi1EjENS0_6memory12LoadWithCastILi3EEENSG_13StoreWithCastILi1EEEEEviT_T0_T2_T3_T4_T5_:
	.zero		604


//--------------------- .nv.constant0._ZN2at6native18elementwise_kernelILi128ELi4EZNS0_22gpu_kernel_impl_nocastIZZZNS0_49_GLOBAL__N__657f93f7_16_TensorCompare_cu_71e06f4e17where_kernel_implERNS_14TensorIteratorEENKUlvE_clEvENKUlvE16_clEvEUlbN3c1014Float8_e8m0fnuES9_E_EEvRNS_18TensorIteratorBaseERKT_EUliE_EEviT1_ --------------------------
	.section	.nv.constant0._ZN2at6native18elementwise_kernelILi128ELi4EZNS0_22gpu_kernel_impl_nocastIZZZNS0_49_GLOBAL__N__657f93f7_16_TensorCompare_cu_71e06f4e17where_kernel_implERNS_14TensorIteratorEENKUlvE_clEvENKUlvE16_clEvEUlbN3c1014Float8_e8m0fnuES9_E_EEvRNS_18TensorIteratorBaseERKT_EUliE_EEviT1_,"a",@progbits
	.sectionflags	@""
	.align	4
.nv.constant0._ZN2at6native18elementwise_kernelILi128ELi4EZNS0_22gpu_kernel_impl_nocastIZZZNS0_49_GLOBAL__N__657f93f7_16_TensorCompare_cu_71e06f4e17where_kernel_implERNS_14TensorIteratorEENKUlvE_clEvENKUlvE16_clEvEUlbN3c1014Float8_e8m0fnuES9_E_EEvRNS_18TensorIteratorBaseERKT_EUliE_EEviT1_:
	.zero		1288


//--------------------- .nv.constant0._ZN2at6native27unrolled_elementwise_kernelIZZZNS0_49_GLOBAL__N__657f93f7_16_TensorCompare_cu_71e06f4e17where_kernel_implERNS_14TensorIteratorEENKUlvE_clEvENKUlvE16_clEvEUlbN3c1014Float8_e8m0fnuES8_E_St5arrayIPcLm4EELi4E23TrivialOffsetCalculatorILi3EjESD_ILi1EjENS0_6memory15LoadWithoutCastENSG_16StoreWithoutCastEEEviT_T0_T2_T3_T4_T5_ --------------------------
	.section	.nv.constant0._ZN2at6native27unrolled_elementwise_kernelIZZZNS0_49_GLOBAL__N__657f93f7_16_TensorCompare_cu_71e06f4e17where_kernel_implERNS_14TensorIteratorEENKUlvE_clEvENKUlvE16_clEvEUlbN3c1014Float8_e8m0fnuES8_E_St5arrayIPcLm4EELi4E23TrivialOffsetCalculatorILi3EjESD_ILi1EjENS0_6memory15LoadWithoutCastENSG_16StoreWithoutCastEEEviT_T0_T2_T3_T4_T5_,"a",@progbits
	.sectionflags	@""
	.align	4
.nv.constant0._ZN2at6native27unrolled_elementwise_kernelIZZZNS0_49_GLOBAL__N__657f93f7_16_TensorCompare_cu_71e06f4e17where_kernel_implERNS_14TensorIteratorEENKUlvE_clEvENKUlvE16_clEvEUlbN3c1014Float8_e8m0fnuES8_E_St5arrayIPcLm4EELi4E23TrivialOffsetCalculatorILi3EjESD_ILi1EjENS0_6memory15LoadWithoutCastENSG_16StoreWithoutCastEEEviT_T0_T2_T3_T4_T5_:
	.zero		580


//--------------------- .nv.constant0._ZN2at6native29vectorized_elementwise_kernelILi2EZZZNS0_49_GLOBAL__N__657f93f7_16_TensorCompare_cu_71e06f4e17where_kernel_implERNS_14TensorIteratorEENKUlvE_clEvENKUlvE16_clEvEUlbN3c1014Float8_e8m0fnuES8_E_St5arrayIPcLm4EEEEviT0_T1_ --------------------------
	.section	.nv.constant0._ZN2at6native29vectorized_elementwise_kernelILi2EZZZNS0_49_GLOBAL__N__657f93f7_16_TensorCompare_cu_71e06f4e17where_kernel_implERNS_14TensorIteratorEENKUlvE_clEvENKUlvE16_clEvEUlbN3c1014Float8_e8m0fnuES8_E_St5arrayIPcLm4EEEEviT0_T1_,"a",@progbits
	.sectionflags	@""
	.align	4
.nv.constant0._ZN2at6native29vectorized_elementwise_kernelILi2EZZZNS0_49_GLOBAL__N__657f93f7_16_TensorCompare_cu_71e06f4e17where_kernel_implERNS_14TensorIteratorEENKUlvE_clEvENKUlvE16_clEvEUlbN3c1014Float8_e8m0fnuES8_E_St5arrayIPcLm4EEEEviT0_T1_:
	.zero		576


//--------------------- .nv.constant0._ZN2at6native29vectorized_elementwise_kernelILi4EZZZNS0_49_GLOBAL__N__657f93f7_16_TensorCompare_cu_71e06f4e17where_kernel_implERNS_14TensorIteratorEENKUlvE_clEvENKUlvE16_clEvEUlbN3c1014Float8_e8m0fnuES8_E_St5arrayIPcLm4EEEEviT0_T1_ --------------------------
	.section	.nv.constant0._ZN2at6native29vectorized_elementwise_kernelILi4EZZZNS0_49_GLOBAL__N__657f93f7_16_TensorCompare_cu_71e06f4e17where_kernel_implERNS_14TensorIteratorEENKUlvE_clEvENKUlvE16_clEvEUlbN3c1014Float8_e8m0fnuES8_E_St5arrayIPcLm4EEEEviT0_T1_,"a",@progbits
	.sectionflags	@""
	.align	4
.nv.constant0._ZN2at6native29vectorized_elementwise_kernelILi4EZZZNS0_49_GLOBAL__N__657f93f7_16_TensorCompare_cu_71e06f4e17where_kernel_implERNS_14TensorIteratorEENKUlvE_clEvENKUlvE16_clEvEUlbN3c1014Float8_e8m0fnuES8_E_St5arrayIPcLm4EEEEviT0_T1_:
	.zero		576


//--------------------- .nv.constant0._ZN2at6native29vectorized_elementwise_kernelILi8EZZZNS0_49_GLOBAL__N__657f93f7_16_TensorCompare_cu_71e06f4e17where_kernel_implERNS_14TensorIteratorEENKUlvE_clEvENKUlvE16_clEvEUlbN3c1014Float8_e8m0fnuES8_E_St5arrayIPcLm4EEEEviT0_T1_ --------------------------
	.section	.nv.constant0._ZN2at6native29vectorized_elementwise_kernelILi8EZZZNS0_49_GLOBAL__N__657f93f7_16_TensorCompare_cu_71e06f4e17where_kernel_implERNS_14TensorIteratorEENKUlvE_clEvENKUlvE16_clEvEUlbN3c1014Float8_e8m0fnuES8_E_St5arrayIPcLm4EEEEviT0_T1_,"a",@progbits
	.sectionflags	@""
	.align	4
.nv.constant0._ZN2at6native29vectorized_elementwise_kernelILi8EZZZNS0_49_GLOBAL__N__657f93f7_16_TensorCompare_cu_71e06f4e17where_kernel_implERNS_14TensorIteratorEENKUlvE_clEvENKUlvE16_clEvEUlbN3c1014Float8_e8m0fnuES8_E_St5arrayIPcLm4EEEEviT0_T1_:
	.zero		576


//--------------------- .nv.constant0._ZN2at6native18elementwise_kernelILi128ELi4EZNS0_15gpu_kernel_implIZZZNS0_49_GLOBAL__N__657f93f7_16_TensorCompare_cu_71e06f4e17where_kernel_implERNS_14TensorIteratorEENKUlvE_clEvENKUlvE15_clEvEUlbN3c1015Float8_e4m3fnuzES9_E_EEvRNS_18TensorIteratorBaseERKT_EUliE_EEviT1_ --------------------------
	.section	.nv.constant0._ZN2at6native18elementwise_kernelILi128ELi4EZNS0_15gpu_kernel_implIZZZNS0_49_GLOBAL__N__657f93f7_16_TensorCompare_cu_71e06f4e17where_kernel_implERNS_14TensorIteratorEENKUlvE_clEvENKUlvE15_clEvEUlbN3c1015Float8_e4m3fnuzES9_E_EEvRNS_18TensorIteratorBaseERKT_EUliE_EEviT1_,"a",@progbits
	.sectionflags	@""
	.align	4
.nv.constant0._ZN2at6native18elementwise_kernelILi128ELi4EZNS0_15gpu_kernel_implIZZZNS0_49_GLOBAL__N__657f93f7_16_TensorCompare_cu_71e06f4e17where_kernel_implERNS_14TensorIteratorEENKUlvE_clEvENKUlvE15_clEvEUlbN3c1015Float8_e4m3fnuzES9_E_EEvRNS_18TensorIteratorBaseERKT_EUliE_EEviT1_:
	.zero		1296


//--------------------- .nv.constant0._ZN2at6native27unrolled_elementwise_kernelIZZZNS0_49_GLOBAL__N__657f93f7_16_TensorCompare_cu_71e06f4e17where_kernel_implERNS_14TensorIteratorEENKUlvE_clEvENKUlvE15_clEvEUlbN3c1015Float8_e4m3fnuzES8_E_St5arrayIPcLm4EELi4E23TrivialOffsetCalculatorILi3EjESD_ILi1EjENS0_6memory12LoadWithCastILi3EEENSG_13StoreWithCastILi1EEEEEviT_T0_T2_T3_T4_T5_ --------------------------
	.section	.nv.constant0._ZN2at6native27unrolled_elementwise_kernelIZZZNS0_49_GLOBAL__N__657f93f7_16_TensorCompare_cu_71e06f4e17where_kernel_implERNS_14TensorIteratorEENKUlvE_clEvENKUlvE15_clEvEUlbN3c1015Float8_e4m3fnuzES8_E_St5arrayIPcLm4EELi4E23TrivialOffsetCalculatorILi3EjESD_ILi1EjENS0_6memory12LoadWithCastILi3EEENSG_13StoreWithCastILi1EEEEEviT_T0_T2_T3_T4_T5_,"a",@progbits
	.sectionflags	@""
	.align	4
.nv.constant0._ZN2at6native27unrolled_elementwise_kernelIZZZNS0_49_GLOBAL__N__657f93f7_16_TensorCompare_cu_71e06f4e17where_kernel_implERNS_14TensorIteratorEENKUlvE_clEvENKUlvE15_clEvEUlbN3c1015Float8_e4m3fnuzES8_E_St5arrayIPcLm4EELi4E23TrivialOffsetCalculatorILi3EjESD_ILi1EjENS0_6memory12LoadWithCastILi3EEENSG_13StoreWithCastILi1EEEEEviT_T0_T2_T3_T4_T5_:
	.zero		604


//--------------------- .nv.constant0._ZN2at6native18elementwise_kernelILi128ELi4EZNS0_22gpu_kernel_impl_nocastIZZZNS0_49_GLOBAL__N__657f93f7_16_TensorCompare_cu_71e06f4e17where_kernel_implERNS_14TensorIteratorEENKUlvE_clEvENKUlvE15_clEvEUlbN3c1015Float8_e4m3fnuzES9_E_EEvRNS_18TensorIteratorBaseERKT_EUliE_EEviT1_ --------------------------
	.section	.nv.constant0._ZN2at6native18elementwise_kernelILi128ELi4EZNS0_22gpu_kernel_impl_nocastIZZZNS0_49_GLOBAL__N__657f93f7_16_TensorCompare_cu_71e06f4e17where_kernel_implERNS_14TensorIteratorEENKUlvE_clEvENKUlvE15_clEvEUlbN3c1015Float8_e4m3fnuzES9_E_EEvRNS_18TensorIteratorBaseERKT_EUliE_EEviT1_,"a",@progbits
	.sectionflags	@""
	.align	4
.nv.constant0._ZN2at6native18elementwise_kernelILi128ELi4EZNS0_22gpu_kernel_impl_nocastIZZZNS0_49_GLOBAL__N__657f93f7_16_TensorCompare_cu_71e06f4e17where_kernel_implERNS_14TensorIteratorEENKUlvE_clEvENKUlvE15_clEvEUlbN3c1015Float8_e4m3fnuzES9_E_EEvRNS_18TensorIteratorBaseERKT_EUliE_EEviT1_:
	.zero		1288


//--------------------- .nv.constant0._ZN2at6native27unrolled_elementwise_kernelIZZZNS0_49_GLOBAL__N__657f93f7_16_TensorCompare_cu_71e06f4e17where_kernel_implERNS_14TensorIteratorEENKUlvE_clEvENKUlvE15_clEvEUlbN3c1015Float8_e4m3fnuzES8_E_St5arrayIPcLm4EELi4E23TrivialOffsetCalculatorILi3EjESD_ILi1EjENS0_6memory15LoadWithoutCastENSG_16StoreWithoutCastEEEviT_T0_T2_T3_T4_T5_ --------------------------
	.section	.nv.constant0._ZN2at6native27unrolled_elementwise_kernelIZZZNS0_49_GLOBAL__N__657f93f7_16_TensorCompare_cu_71e06f4e17where_kernel_implERNS_14TensorIteratorEENKUlvE_clEvENKUlvE15_clEvEUlbN3c1015Float8_e4m3fnuzES8_E_St5arrayIPcLm4EELi4E23TrivialOffsetCalculatorILi3EjESD_ILi1EjENS0_6memory15LoadWithoutCastENSG_16StoreWithoutCastEEEviT_T0_T2_T3_T4_T5_,"a",@progbits
	.sectionflags	@""
	.align	4
.nv.constant0._ZN2at6native27unrolled_elementwise_kernelIZZZNS0_49_GLOBAL__N__657f93f7_16_TensorCompare_cu_71e06f4e17where_kernel_implERNS_14TensorIteratorEENKUlvE_clEvENKUlvE15_clEvEUlbN3c1015Float8_e4m3fnuzES8_E_St5arrayIPcLm4EELi4E23TrivialOffsetCalculatorILi3EjESD_ILi1EjENS0_6memory15LoadWithoutCastENSG_16StoreWithoutCastEEEviT_T0_T2_T3_T4_T5_:
	.zero		580


//--------------------- .nv.constant0._ZN2at6native29vectorized_elementwise_kernelILi2EZZZNS0_49_GLOBAL__N__657f93f7_16_TensorCompare_cu_71e06f4e17where_kernel_implERNS_14TensorIteratorEENKUlvE_clEvENKUlvE15_clEvEUlbN3c1015Float8_e4m3fnuzES8_E_St5arrayIPcLm4EEEEviT0_T1_ --------------------------
	.section	.nv.constant0._ZN2at6native29vectorized_elementwise_kernelILi2EZZZNS0_49_GLOBAL__N__657f93f7_16_TensorCompare_cu_71e06f4e17where_kernel_implERNS_14TensorIteratorEENKUlvE_clEvENKUlvE15_clEvEUlbN3c1015Float8_e4m3fnuzES8_E_St5arrayIPcLm4EEEEviT0_T1_,"a",@progbits
	.sectionflags	@""
	.align	4
.nv.constant0._ZN2at6native29vectorized_elementwise_kernelILi2EZZZNS0_49_GLOBAL__N__657f93f7_16_TensorCompare_cu_71e06f4e17where_kernel_implERNS_14TensorIteratorEENKUlvE_clEvENKUlvE15_clEvEUlbN3c1015Float8_e4m3fnuzES8_E_St5arrayIPcLm4EEEEviT0_T1_:
	.zero		576


//--------------------- .nv.constant0._ZN2at6native29vectorized_elementwise_kernelILi4EZZZNS0_49_GLOBAL__N__657f93f7_16_TensorCompare_cu_71e06f4e17where_kernel_implERNS_14TensorIteratorEENKUlvE_clEvENKUlvE15_clEvEUlbN3c1015Float8_e4m3fnuzES8_E_St5arrayIPcLm4EEEEviT0_T1_ --------------------------
	.section	.nv.constant0._ZN2at6native29vectorized_elementwise_kernelILi4EZZZNS0_49_GLOBAL__N__657f93f7_16_TensorCompare_cu_71e06f4e17where_kernel_implERNS_14TensorIteratorEENKUlvE_clEvENKUlvE15_clEvEUlbN3c1015Float8_e4m3fnuzES8_E_St5arrayIPcLm4EEEEviT0_T1_,"a",@progbits
	.sectionflags	@""
	.align	4
.nv.constant0._ZN2at6native29vectorized_elementwise_kernelILi4EZZZNS0_49_GLOBAL__N__657f93f7_16_TensorCompare_cu_71e06f4e17where_kernel_implERNS_14TensorIteratorEENKUlvE_clEvENKUlvE15_clEvEUlbN3c1015Float8_e4m3fnuzES8_E_St5arrayIPcLm4EEEEviT0_T1_:
	.zero		576


//--------------------- .nv.constant0._ZN2at6native29vectorized_elementwise_kernelILi8EZZZNS0_49_GLOBAL__N__657f93f7_16_TensorCompare_cu_71e06f4e17where_kernel_implERNS_14TensorIteratorEENKUlvE_clEvENKUlvE15_clEvEUlbN3c1015Float8_e4m3fnuzES8_E_St5arrayIPcLm4EEEEviT0_T1_ --------------------------
	.section	.nv.constant0._ZN2at6native29vectorized_elementwise_kernelILi8EZZZNS0_49_GLOBAL__N__657f93f7_16_TensorCompare_cu_71e06f4e17where_kernel_implERNS_14TensorIteratorEENKUlvE_clEvENKUlvE15_clEvEUlbN3c1015Float8_e4m3fnuzES8_E_St5arrayIPcLm4EEEEviT0_T1_,"a",@progbits
	.sectionflags	@""
	.align	4
.nv.constant0._ZN2at6native29vectorized_elementwise_kernelILi8EZZZNS0_49_GLOBAL__N__657f93f7_16_TensorCompare_cu_71e06f4e17where_kernel_implERNS_14TensorIteratorEENKUlvE_clEvENKUlvE15_clEvEUlbN3c1015Float8_e4m3fnuzES8_E_St5arrayIPcLm4EEEEviT0_T1_:
	.zero		576


//--------------------- .nv.constant0._ZN2at6native18elementwise_kernelILi128ELi4EZNS0_15gpu_kernel_implIZZZNS0_49_GLOBAL__N__657f93f7_16_TensorCompare_cu_71e06f4e17where_kernel_implERNS_14TensorIteratorEENKUlvE_clEvENKUlvE14_clEvEUlbN3c1013Float8_e4m3fnES9_E_EEvRNS_18TensorIteratorBaseERKT_EUliE_EEviT1_ --------------------------
	.section	.nv.constant0._ZN2at6native18elementwise_kernelILi128ELi4EZNS0_15gpu_kernel_implIZZZNS0_49_GLOBAL__N__657f93f7_16_TensorCompare_cu_71e06f4e17where_kernel_implERNS_14TensorIteratorEENKUlvE_clEvENKUlvE14_clEvEUlbN3c1013Float8_e4m3fnES9_E_EEvRNS_18TensorIteratorBaseERKT_EUliE_EEviT1_,"a",@progbits
	.sectionflags	@""
	.align	4
.nv.constant0._ZN2at6native18elementwise_kernelILi128ELi4EZNS0_15gpu_kernel_implIZZZNS0_49_GLOBAL__N__657f93f7_16_TensorCompare_cu_71e06f4e17where_kernel_implERNS_14TensorIteratorEENKUlvE_clEvENKUlvE14_clEvEUlbN3c1013Float8_e4m3fnES9_E_EEvRNS_18TensorIteratorBaseERKT_EUliE_EEviT1_:
	.zero		1296


//--------------------- .nv.constant0._ZN2at6native27unrolled_elementwise_kernelIZZZNS0_49_GLOBAL__N__657f93f7_16_TensorCompare_cu_71e06f4e17where_kernel_implERNS_14TensorIteratorEENKUlvE_clEvENKUlvE14_clEvEUlbN3c1013Float8_e4m3fnES8_E_St5arrayIPcLm4EELi4E23TrivialOffsetCalculatorILi3EjESD_ILi1EjENS0_6memory12LoadWithCastILi3EEENSG_13StoreWithCastILi1EEEEEviT_T0_T2_T3_T4_T5_ --------------------------
	.section	.nv.constant0._ZN2at6native27unrolled_elementwise_kernelIZZZNS0_49_GLOBAL__N__657f93f7_16_TensorCompare_cu_71e06f4e17where_kernel_implERNS_14TensorIteratorEENKUlvE_clEvENKUlvE14_clEvEUlbN3c1013Float8_e4m3fnES8_E_St5arrayIPcLm4EELi4E23TrivialOffsetCalculatorILi3EjESD_ILi1EjENS0_6memory12LoadWithCastILi3EEENSG_13StoreWithCastILi1EEEEEviT_T0_T2_T3_T4_T5_,"a",@progbits
	.sectionflags	@""
	.align	4
.nv.constant0._ZN2at6native27unrolled_elementwise_kernelIZZZNS0_49_GLOBAL__N__657f93f7_16_TensorCompare_cu_71e06f4e17where_kernel_implERNS_14TensorIteratorEENKUlvE_clEvENKUlvE14_clEvEUlbN3c1013Float8_e4m3fnES8_E_St5arrayIPcLm4EELi4E23TrivialOffsetCalculatorILi3EjESD_ILi1EjENS0_6memory12LoadWithCastILi3EEENSG_13StoreWithCastILi1EEEEEviT_T0_T2_T3_T4_T5_:
	.zero		604


//--------------------- .nv.constant0._ZN2at6native18elementwise_kernelILi128ELi4EZNS0_22gpu_kernel_impl_nocastIZZZNS0_49_GLOBAL__N__657f93f7_16_TensorCompare_cu_71e06f4e17where_kernel_implERNS_14TensorIteratorEENKUlvE_clEvENKUlvE14_clEvEUlbN3c1013Float8_e4m3fnES9_E_EEvRNS_18TensorIteratorBaseERKT_EUliE_EEviT1_ --------------------------
	.section	.nv.constant0._ZN2at6native18elementwise_kernelILi128ELi4EZNS0_22gpu_kernel_impl_nocastIZZZNS0_49_GLOBAL__N__657f93f7_16_TensorCompare_cu_71e06f4e17where_kernel_implERNS_14TensorIteratorEENKUlvE_clEvENKUlvE14_clEvEUlbN3c1013Float8_e4m3fnES9_E_EEvRNS_18TensorIteratorBaseERKT_EUliE_EEviT1_,"a",@progbits
	.sectionflags	@""
	.align	4
.nv.constant0._ZN2at6native18elementwise_kernelILi128ELi4EZNS0_22gpu_kernel_impl_nocastIZZZNS0_49_GLOBAL__N__657f93f7_16_TensorCompare_cu_71e06f4e17where_kernel_implERNS_14TensorIteratorEENKUlvE_clEvENKUlvE14_clEvEUlbN3c1013Float8_e4m3fnES9_E_EEvRNS_18TensorIteratorBaseERKT_EUliE_EEviT1_:
	.zero		1288


//--------------------- .nv.constant0._ZN2at6native27unrolled_elementwise_kernelIZZZNS0_49_GLOBAL__N__657f93f7_16_TensorCompare_cu_71e06f4e17where_kernel_implERNS_14TensorIteratorEENKUlvE_clEvENKUlvE14_clEvEUlbN3c1013Float8_e4m3fnES8_E_St5arrayIPcLm4EELi4E23TrivialOffsetCalculatorILi3EjESD_ILi1EjENS0_6memory15LoadWithoutCastENSG_16StoreWithoutCastEEEviT_T0_T2_T3_T4_T5_ --------------------------
	.section	.nv.constant0._ZN2at6native27unrolled_elementwise_kernelIZZZNS0_49_GLOBAL__N__657f93f7_16_TensorCompare_cu_71e06f4e17where_kernel_implERNS_14TensorIteratorEENKUlvE_clEvENKUlvE14_clEvEUlbN3c1013Float8_e4m3fnES8_E_St5arrayIPcLm4EELi4E23TrivialOffsetCalculatorILi3EjESD_ILi1EjENS0_6memory15LoadWithoutCastENSG_16StoreWithoutCastEEEviT_T0_T2_T3_T4_T5_,"a",@progbits
	.sectionflags	@""
	.align	4
.nv.constant0._ZN2at6native27unrolled_elementwise_kernelIZZZNS0_49_GLOBAL__N__657f93f7_16_TensorCompare_cu_71e06f4e17where_kernel_implERNS_14TensorIteratorEENKUlvE_clEvENKUlvE14_clEvEUlbN3c1013Float8_e4m3fnES8_E_St5arrayIPcLm4EELi4E23TrivialOffsetCalculatorILi3EjESD_ILi1EjENS0_6memory15LoadWithoutCastENSG_16StoreWithoutCastEEEviT_T0_T2_T3_T4_T5_:
	.zero		580


//--------------------- .nv.constant0._ZN2at6native29vectorized_elementwise_kernelILi2EZZZNS0_49_GLOBAL__N__657f93f7_16_TensorCompare_cu_71e06f4e17where_kernel_implERNS_14TensorIteratorEENKUlvE_clEvENKUlvE14_clEvEUlbN3c1013Float8_e4m3fnES8_E_St5arrayIPcLm4EEEEviT0_T1_ --------------------------
	.section	.nv.constant0._ZN2at6native29vectorized_elementwise_kernelILi2EZZZNS0_49_GLOBAL__N__657f93f7_16_TensorCompare_cu_71e06f4e17where_kernel_implERNS_14TensorIteratorEENKUlvE_clEvENKUlvE14_clEvEUlbN3c1013Float8_e4m3fnES8_E_St5arrayIPcLm4EEEEviT0_T1_,"a",@progbits
	.sectionflags	@""
	.align	4
.nv.constant0._ZN2at6native29vectorized_elementwise_kernelILi2EZZZNS0_49_GLOBAL__N__657f93f7_16_TensorCompare_cu_71e06f4e17where_kernel_implERNS_14TensorIteratorEENKUlvE_clEvENKUlvE14_clEvEUlbN3c1013Float8_e4m3fnES8_E_St5arrayIPcLm4EEEEviT0_T1_:
	.zero		576


//--------------------- .nv.constant0._ZN2at6native29vectorized_elementwise_kernelILi4EZZZNS0_49_GLOBAL__N__657f93f7_16_TensorCompare_cu_71e06f4e17where_kernel_implERNS_14TensorIteratorEENKUlvE_clEvENKUlvE14_clEvEUlbN3c1013Float8_e4m3fnES8_E_St5arrayIPcLm4EEEEviT0_T1_ --------------------------
	.section	.nv.constant0._ZN2at6native29vectorized_elementwise_kernelILi4EZZZNS0_49_GLOBAL__N__657f93f7_16_TensorCompare_cu_71e06f4e17where_kernel_implERNS_14TensorIteratorEENKUlvE_clEvENKUlvE14_clEvEUlbN3c1013Float8_e4m3fnES8_E_St5arrayIPcLm4EEEEviT0_T1_,"a",@progbits
	.sectionflags	@""
	.align	4
.nv.constant0._ZN2at6native29vectorized_elementwise_kernelILi4EZZZNS0_49_GLOBAL__N__657f93f7_16_TensorCompare_cu_71e06f4e17where_kernel_implERNS_14TensorIteratorEENKUlvE_clEvENKUlvE14_clEvEUlbN3c1013Float8_e4m3fnES8_E_St5arrayIPcLm4EEEEviT0_T1_:
	.zero		576


//--------------------- .nv.constant0._ZN2at6native29vectorized_elementwise_kernelILi8EZZZNS0_49_GLOBAL__N__657f93f7_16_TensorCompare_cu_71e06f4e17where_kernel_implERNS_14TensorIteratorEENKUlvE_clEvENKUlvE14_clEvEUlbN3c1013Float8_e4m3fnES8_E_St5arrayIPcLm4EEEEviT0_T1_ --------------------------
	.section	.nv.constant0._ZN2at6native29vectorized_elementwise_kernelILi8EZZZNS0_49_GLOBAL__N__657f93f7_16_TensorCompare_cu_71e06f4e17where_kernel_implERNS_14TensorIteratorEENKUlvE_clEvENKUlvE14_clEvEUlbN3c1013Float8_e4m3fnES8_E_St5arrayIPcLm4EEEEviT0_T1_,"a",@progbits
	.sectionflags	@""
	.align	4
.nv.constant0._ZN2at6native29vectorized_elementwise_kernelILi8EZZZNS0_49_GLOBAL__N__657f93f7_16_TensorCompare_cu_71e06f4e17where_kernel_implERNS_14TensorIteratorEENKUlvE_clEvENKUlvE14_clEvEUlbN3c1013Float8_e4m3fnES8_E_St5arrayIPcLm4EEEEviT0_T1_:
	.zero		576


//--------------------- .nv.constant0._ZN2at6native18elementwise_kernelILi128ELi4EZNS0_15gpu_kernel_implIZZZNS0_49_GLOBAL__N__657f93f7_16_TensorCompare_cu_71e06f4e17where_kernel_implERNS_14TensorIteratorEENKUlvE_clEvENKUlvE13_clEvEUlbN3c1015Float8_e5m2fnuzES9_E_EEvRNS_18TensorIteratorBaseERKT_EUliE_EEviT1_ --------------------------
	.section	.nv.constant0._ZN2at6native18elementwise_kernelILi128ELi4EZNS0_15gpu_kernel_implIZZZNS0_49_GLOBAL__N__657f93f7_16_TensorCompare_cu_71e06f4e17where_kernel_implERNS_14TensorIteratorEENKUlvE_clEvENKUlvE13_clEvEUlbN3c1015Float8_e5m2fnuzES9_E_EEvRNS_18TensorIteratorBaseERKT_EUliE_EEviT1_,"a",@progbits
	.sectionflags	@""
	.align	4
.nv.constant0._ZN2at6native18elementwise_kernelILi128ELi4EZNS0_15gpu_kernel_implIZZZNS0_49_GLOBAL__N__657f93f7_16_TensorCompare_cu_71e06f4e17where_kernel_implERNS_14TensorIteratorEENKUlvE_clEvENKUlvE13_clEvEUlbN3c1015Float8_e5m2fnuzES9_E_EEvRNS_18TensorIteratorBaseERKT_EUliE_EEviT1_:
	.zero		1296


//--------------------- .nv.constant0._ZN2at6native27unrolled_elementwise_kernelIZZZNS0_49_GLOBAL__N__657f93f7_16_TensorCompare_cu_71e06f4e17where_kernel_implERNS_14TensorIteratorEENKUlvE_clEvENKUlvE13_clEvEUlbN3c1015Float8_e5m2fnuzES8_E_St5arrayIPcLm4EELi4E23TrivialOffsetCalculatorILi3EjESD_ILi1EjENS0_6memory12LoadWithCastILi3EEENSG_13StoreWithCastILi1EEEEEviT_T0_T2_T3_T4_T5_ --------------------------
	.section	.nv.constant0._ZN2at6native27unrolled_elementwise_kernelIZZZNS0_49_GLOBAL__N__657f93f7_16_TensorCompare_cu_71e06f4e17where_kernel_implERNS_14TensorIteratorEENKUlvE_clEvENKUlvE13_clEvEUlbN3c1015Float8_e5m2fnuzES8_E_St5arrayIPcLm4EELi4E23TrivialOffsetCalculatorILi3EjESD_ILi1EjENS0_6memory12LoadWithCastILi3EEENSG_13StoreWithCastILi1EEEEEviT_T0_T2_T3_T4_T5_,"a",@progbits
	.sectionflags	@""
	.align	4
.nv.constant0._ZN2at6native27unrolled_elementwise_kernelIZZZNS0_49_GLOBAL__N__657f93f7_16_TensorCompare_cu_71e06f4e17where_kernel_implERNS_14TensorIteratorEENKUlvE_clEvENKUlvE13_clEvEUlbN3c1015Float8_e5m2fnuzES8_E_St5arrayIPcLm4EELi4E23TrivialOffsetCalculatorILi3EjESD_ILi1EjENS0_6memory12LoadWithCastILi3EEENSG_13StoreWithCastILi1EEEEEviT_T0_T2_T3_T4_T5_:
	.zero		604


//--------------------- .nv.constant0._ZN2at6native18elementwise_kernelILi128ELi4EZNS0_22gpu_kernel_impl_nocastIZZZNS0_49_GLOBAL__N__657f93f7_16_TensorCompare_cu_71e06f4e17where_kernel_implERNS_14TensorIteratorEENKUlvE_clEvENKUlvE13_clEvEUlbN3c1015Float8_e5m2fnuzES9_E_EEvRNS_18TensorIteratorBaseERKT_EUliE_EEviT1_ --------------------------
	.section	.nv.constant0._ZN2at6native18elementwise_kernelILi128ELi4EZNS0_22gpu_kernel_impl_nocastIZZZNS0_49_GLOBAL__N__657f93f7_16_TensorCompare_cu_71e06f4e17where_kernel_implERNS_14TensorIteratorEENKUlvE_clEvENKUlvE13_clEvEUlbN3c1015Float8_e5m2fnuzES9_E_EEvRNS_18TensorIteratorBaseERKT_EUliE_EEviT1_,"a",@progbits
	.sectionflags	@""
	.align	4
.nv.constant0._ZN2at6native18elementwise_kernelILi128ELi4EZNS0_22gpu_kernel_impl_nocastIZZZNS0_49_GLOBAL__N__657f93f7_16_TensorCompare_cu_71e06f4e17where_kernel_implERNS_14TensorIteratorEENKUlvE_clEvENKUlvE13_clEvEUlbN3c1015Float8_e5m2fnuzES9_E_EEvRNS_18TensorIteratorBaseERKT_EUliE_EEviT1_:
	.zero		1288


//--------------------- .nv.constant0._ZN2at6native27unrolled_elementwise_kernelIZZZNS0_49_GLOBAL__N__657f93f7_16_TensorCompare_cu_71e06f4e17where_kernel_implERNS_14TensorIteratorEENKUlvE_clEvENKUlvE13_clEvEUlbN3c1015Float8_e5m2fnuzES8_E_St5arrayIPcLm4EELi4E23TrivialOffsetCalculatorILi3EjESD_ILi1EjENS0_6memory15LoadWithoutCastENSG_16StoreWithoutCastEEEviT_T0_T2_T3_T4_T5_ --------------------------
	.section	.nv.constant0._ZN2at6native27unrolled_elementwise_kernelIZZZNS0_49_GLOBAL__N__657f93f7_16_TensorCompare_cu_71e06f4e17where_kernel_implERNS_14TensorIteratorEENKUlvE_clEvENKUlvE13_clEvEUlbN3c1015Float8_e5m2fnuzES8_E_St5arrayIPcLm4EELi4E23TrivialOffsetCalculatorILi3EjESD_ILi1EjENS0_6memory15LoadWithoutCastENSG_16StoreWithoutCastEEEviT_T0_T2_T3_T4_T5_,"a",@progbits
	.sectionflags	@""
	.align	4
.nv.constant0._ZN2at6native27unrolled_elementwise_kernelIZZZNS0_49_GLOBAL__N__657f93f7_16_TensorCompare_cu_71e06f4e17where_kernel_implERNS_14TensorIteratorEENKUlvE_clEvENKUlvE13_clEvEUlbN3c1015Float8_e5m2fnuzES8_E_St5arrayIPcLm4EELi4E23TrivialOffsetCalculatorILi3EjESD_ILi1EjENS0_6memory15LoadWithoutCastENSG_16StoreWithoutCastEEEviT_T0_T2_T3_T4_T5_:
	.zero		580


//--------------------- .nv.constant0._ZN2at6native29vectorized_elementwise_kernelILi2EZZZNS0_49_GLOBAL__N__657f93f7_16_TensorCompare_cu_71e06f4e17where_kernel_implERNS_14TensorIteratorEENKUlvE_clEvENKUlvE13_clEvEUlbN3c1015Float8_e5m2fnuzES8_E_St5arrayIPcLm4EEEEviT0_T1_ --------------------------
	.section	.nv.constant0._ZN2at6native29vectorized_elementwise_kernelILi2EZZZNS0_49_GLOBAL__N__657f93f7_16_TensorCompare_cu_71e06f4e17where_kernel_implERNS_14TensorIteratorEENKUlvE_clEvENKUlvE13_clEvEUlbN3c1015Float8_e5m2fnuzES8_E_St5arrayIPcLm4EEEEviT0_T1_,"a",@progbits
	.sectionflags	@""
	.align	4
.nv.constant0._ZN2at6native29vectorized_elementwise_kernelILi2EZZZNS0_49_GLOBAL__N__657f93f7_16_TensorCompare_cu_71e06f4e17where_kernel_implERNS_14TensorIteratorEENKUlvE_clEvENKUlvE13_clEvEUlbN3c1015Float8_e5m2fnuzES8_E_St5arrayIPcLm4EEEEviT0_T1_:
	.zero		576


//--------------------- .nv.constant0._ZN2at6native29vectorized_elementwise_kernelILi4EZZZNS0_49_GLOBAL__N__657f93f7_16_TensorCompare_cu_71e06f4e17where_kernel_implERNS_14TensorIteratorEENKUlvE_clEvENKUlvE13_clEvEUlbN3c1015Float8_e5m2fnuzES8_E_St5arrayIPcLm4EEEEviT0_T1_ --------------------------
	.section	.nv.constant0._ZN2at6native29vectorized_elementwise_kernelILi4EZZZNS0_49_GLOBAL__N__657f93f7_16_TensorCompare_cu_71e06f4e17where_kernel_implERNS_14TensorIteratorEENKUlvE_clEvENKUlvE13_clEvEUlbN3c1015Float8_e5m2fnuzES8_E_St5arrayIPcLm4EEEEviT0_T1_,"a",@progbits
	.sectionflags	@""
	.align	4
.nv.constant0._ZN2at6native29vectorized_elementwise_kernelILi4EZZZNS0_49_GLOBAL__N__657f93f7_16_TensorCompare_cu_71e06f4e17where_kernel_implERNS_14TensorIteratorEENKUlvE_clEvENKUlvE13_clEvEUlbN3c1015Float8_e5m2fnuzES8_E_St5arrayIPcLm4EEEEviT0_T1_:
	.zero		576


//--------------------- .nv.constant0._ZN2at6native29vectorized_elementwise_kernelILi8EZZZNS0_49_GLOBAL__N__657f93f7_16_TensorCompare_cu_71e06f4e17where_kernel_implERNS_14TensorIteratorEENKUlvE_clEvENKUlvE13_clEvEUlbN3c1015Float8_e5m2fnuzES8_E_St5arrayIPcLm4EEEEviT0_T1_ --------------------------
	.section	.nv.constant0._ZN2at6native29vectorized_elementwise_kernelILi8EZZZNS0_49_GLOBAL__N__657f93f7_16_TensorCompare_cu_71e06f4e17where_kernel_implERNS_14TensorIteratorEENKUlvE_clEvENKUlvE13_clEvEUlbN3c1015Float8_e5m2fnuzES8_E_St5arrayIPcLm4EEEEviT0_T1_,"a",@progbits
	.sectionflags	@""
	.align	4
.nv.constant0._ZN2at6native29vectorized_elementwise_kernelILi8EZZZNS0_49_GLOBAL__N__657f93f7_16_TensorCompare_cu_71e06f4e17where_kernel_implERNS_14TensorIteratorEENKUlvE_clEvENKUlvE13_clEvEUlbN3c1015Float8_e5m2fnuzES8_E_St5arrayIPcLm4EEEEviT0_T1_:
	.zero		576


//--------------------- .nv.constant0._ZN2at6native18elementwise_kernelILi128ELi4EZNS0_15gpu_kernel_implIZZZNS0_49_GLOBAL__N__657f93f7_16_TensorCompare_cu_71e06f4e17where_kernel_implERNS_14TensorIteratorEENKUlvE_clEvENKUlvE12_clEvEUlbN3c1011Float8_e5m2ES9_E_EEvRNS_18TensorIteratorBaseERKT_EUliE_EEviT1_ --------------------------
	.section	.nv.constant0._ZN2at6native18elementwise_kernelILi128ELi4EZNS0_15gpu_kernel_implIZZZNS0_49_GLOBAL__N__657f93f7_16_TensorCompare_cu_71e06f4e17where_kernel_implERNS_14TensorIteratorEENKUlvE_clEvENKUlvE12_clEvEUlbN3c1011Float8_e5m2ES9_E_EEvRNS_18TensorIteratorBaseERKT_EUliE_EEviT1_,"a",@progbits
	.sectionflags	@""
	.align	4
.nv.constant0._ZN2at6native18elementwise_kernelILi128ELi4EZNS0_15gpu_kernel_implIZZZNS0_49_GLOBAL__N__657f93f7_16_TensorCompare_cu_71e06f4e17where_kernel_implERNS_14TensorIteratorEENKUlvE_clEvENKUlvE12_clEvEUlbN3c1011Float8_e5m2ES9_E_EEvRNS_18TensorIteratorBaseERKT_EUliE_EEviT1_:
	.zero		1296


//--------------------- .nv.constant0._ZN2at6native27unrolled_elementwise_kernelIZZZNS0_49_GLOBAL__N__657f93f7_16_TensorCompare_cu_71e06f4e17where_kernel_implERNS_14TensorIteratorEENKUlvE_clEvENKUlvE12_clEvEUlbN3c1011Float8_e5m2ES8_E_St5arrayIPcLm4EELi4E23TrivialOffsetCalculatorILi3EjESD_ILi1EjENS0_6memory12LoadWithCastILi3EEENSG_13StoreWithCastILi1EEEEEviT_T0_T2_T3_T4_T5_ --------------------------
	.section	.nv.constant0._ZN2at6native27unrolled_elementwise_kernelIZZZNS0_49_GLOBAL__N__657f93f7_16_TensorCompare_cu_71e06f4e17where_kernel_implERNS_14TensorIteratorEENKUlvE_clEvENKUlvE12_clEvEUlbN3c1011Float8_e5m2ES8_E_St5arrayIPcLm4EELi4E23TrivialOffsetCalculatorILi3EjESD_ILi1EjENS0_6memory12LoadWithCastILi3EEENSG_13StoreWithCastILi1EEEEEviT_T0_T2_T3_T4_T5_,"a",@progbits
	.sectionflags	@""
	.align	4
.nv.constant0._ZN2at6native27unrolled_elementwise_kernelIZZZNS0_49_GLOBAL__N__657f93f7_16_TensorCompare_cu_71e06f4e17where_kernel_implERNS_14TensorIteratorEENKUlvE_clEvENKUlvE12_clEvEUlbN3c1011Float8_e5m2ES8_E_St5arrayIPcLm4EELi4E23TrivialOffsetCalculatorILi3EjESD_ILi1EjENS0_6memory12LoadWithCastILi3EEENSG_13StoreWithCastILi1EEEEEviT_T0_T2_T3_T4_T5_:
	.zero		604


//--------------------- .nv.constant0._ZN2at6native18elementwise_kernelILi128ELi4EZNS0_22gpu_kernel_impl_nocastIZZZNS0_49_GLOBAL__N__657f93f7_16_TensorCompare_cu_71e06f4e17where_kernel_implERNS_14TensorIteratorEENKUlvE_clEvENKUlvE12_clEvEUlbN3c1011Float8_e5m2ES9_E_EEvRNS_18TensorIteratorBaseERKT_EUliE_EEviT1_ --------------------------
	.section	.nv.constant0._ZN2at6native18elementwise_kernelILi128ELi4EZNS0_22gpu_kernel_impl_nocastIZZZNS0_49_GLOBAL__N__657f93f7_16_TensorCompare_cu_71e06f4e17where_kernel_implERNS_14TensorIteratorEENKUlvE_clEvENKUlvE12_clEvEUlbN3c1011Float8_e5m2ES9_E_EEvRNS_18TensorIteratorBaseERKT_EUliE_EEviT1_,"a",@progbits
	.sectionflags	@""
	.align	4
.nv.constant0._ZN2at6native18elementwise_kernelILi128ELi4EZNS0_22gpu_kernel_impl_nocastIZZZNS0_49_GLOBAL__N__657f93f7_16_TensorCompare_cu_71e06f4e17where_kernel_implERNS_14TensorIteratorEENKUlvE_clEvENKUlvE12_clEvEUlbN3c1011Float8_e5m2ES9_E_EEvRNS_18TensorIteratorBaseERKT_EUliE_EEviT1_:
	.zero		1288


//--------------------- .nv.constant0._ZN2at6native27unrolled_elementwise_kernelIZZZNS0_49_GLOBAL__N__657f93f7_16_TensorCompare_cu_71e06f4e17where_kernel_implERNS_14TensorIteratorEENKUlvE_clEvENKUlvE12_clEvEUlbN3c1011Float8_e5m2ES8_E_St5arrayIPcLm4EELi4E23TrivialOffsetCalculatorILi3EjESD_ILi1EjENS0_6memory15LoadWithoutCastENSG_16StoreWithoutCastEEEviT_T0_T2_T3_T4_T5_ --------------------------
	.section	.nv.constant0._ZN2at6native27unrolled_elementwise_kernelIZZZNS0_49_GLOBAL__N__657f93f7_16_TensorCompare_cu_71e06f4e17where_kernel_implERNS_14TensorIteratorEENKUlvE_clEvENKUlvE12_clEvEUlbN3c1011Float8_e5m2ES8_E_St5arrayIPcLm4EELi4E23TrivialOffsetCalculatorILi3EjESD_ILi1EjENS0_6memory15LoadWithoutCastENSG_16StoreWithoutCastEEEviT_T0_T2_T3_T4_T5_,"a",@progbits
	.sectionflags	@""
	.align	4
.nv.constant0._ZN2at6native27unrolled_elementwise_kernelIZZZNS0_49_GLOBAL__N__657f93f7_16_TensorCompare_cu_71e06f4e17where_kernel_implERNS_14TensorIteratorEENKUlvE_clEvENKUlvE12_clEvEUlbN3c1011Float8_e5m2ES8_E_St5arrayIPcLm4EELi4E23TrivialOffsetCalculatorILi3EjESD_ILi1EjENS0_6memory15LoadWithoutCastENSG_16StoreWithoutCastEEEviT_T0_T2_T3_T4_T5_:
	.zero		580


//--------------------- .nv.constant0._ZN2at6native29vectorized_elementwise_kernelILi2EZZZNS0_49_GLOBAL__N__657f93f7_16_TensorCompare_cu_71e06f4e17where_kernel_implERNS_14TensorIteratorEENKUlvE_clEvENKUlvE12_clEvEUlbN3c1011Float8_e5m2ES8_E_St5arrayIPcLm4EEEEviT0_T1_ --------------------------
	.section	.nv.constant0._ZN2at6native29vectorized_elementwise_kernelILi2EZZZNS0_49_GLOBAL__N__657f93f7_16_TensorCompare_cu_71e06f4e17where_kernel_implERNS_14TensorIteratorEENKUlvE_clEvENKUlvE12_clEvEUlbN3c1011Float8_e5m2ES8_E_St5arrayIPcLm4EEEEviT0_T1_,"a",@progbits
	.sectionflags	@""
	.align	4
.nv.constant0._ZN2at6native29vectorized_elementwise_kernelILi2EZZZNS0_49_GLOBAL__N__657f93f7_16_TensorCompare_cu_71e06f4e17where_kernel_implERNS_14TensorIteratorEENKUlvE_clEvENKUlvE12_clEvEUlbN3c1011Float8_e5m2ES8_E_St5arrayIPcLm4EEEEviT0_T1_:
	.zero		576


//--------------------- .nv.constant0._ZN2at6native29vectorized_elementwise_kernelILi4EZZZNS0_49_GLOBAL__N__657f93f7_16_TensorCompare_cu_71e06f4e17where_kernel_implERNS_14TensorIteratorEENKUlvE_clEvENKUlvE12_clEvEUlbN3c1011Float8_e5m2ES8_E_St5arrayIPcLm4EEEEviT0_T1_ --------------------------
	.section	.nv.constant0._ZN2at6native29vectorized_elementwise_kernelILi4EZZZNS0_49_GLOBAL__N__657f93f7_16_TensorCompare_cu_71e06f4e17where_kernel_implERNS_14TensorIteratorEENKUlvE_clEvENKUlvE12_clEvEUlbN3c1011Float8_e5m2ES8_E_St5arrayIPcLm4EEEEviT0_T1_,"a",@progbits
	.sectionflags	@""
	.align	4
.nv.constant0._ZN2at6native29vectorized_elementwise_kernelILi4EZZZNS0_49_GLOBAL__N__657f93f7_16_TensorCompare_cu_71e06f4e17where_kernel_implERNS_14TensorIteratorEENKUlvE_clEvENKUlvE12_clEvEUlbN3c1011Float8_e5m2ES8_E_St5arrayIPcLm4EEEEviT0_T1_:
	.zero		576


//--------------------- .nv.constant0._ZN2at6native29vectorized_elementwise_kernelILi8EZZZNS0_49_GLOBAL__N__657f93f7_16_TensorCompare_cu_71e06f4e17where_kernel_implERNS_14TensorIteratorEENKUlvE_clEvENKUlvE12_clEvEUlbN3c1011Float8_e5m2ES8_E_St5arrayIPcLm4EEEEviT0_T1_ --------------------------
	.section	.nv.constant0._ZN2at6native29vectorized_elementwise_kernelILi8EZZZNS0_49_GLOBAL__N__657f93f7_16_TensorCompare_cu_71e06f4e17where_kernel_implERNS_14TensorIteratorEENKUlvE_clEvENKUlvE12_clEvEUlbN3c1011Float8_e5m2ES8_E_St5arrayIPcLm4EEEEviT0_T1_,"a",@progbits
	.sectionflags	@""
	.align	4
.nv.constant0._ZN2at6native29vectorized_elementwise_kernelILi8EZZZNS0_49_GLOBAL__N__657f93f7_16_TensorCompare_cu_71e06f4e17where_kernel_implERNS_14TensorIteratorEENKUlvE_clEvENKUlvE12_clEvEUlbN3c1011Float8_e5m2ES8_E_St5arrayIPcLm4EEEEviT0_T1_:
	.zero		576


//--------------------- .nv.constant0._ZN2at6native18elementwise_kernelILi128ELi4EZNS0_15gpu_kernel_implIZZZNS0_49_GLOBAL__N__657f93f7_16_TensorCompare_cu_71e06f4e17where_kernel_implERNS_14TensorIteratorEENKUlvE_clEvENKUlvE11_clEvEUlbN3c107complexIfEESA_E_EEvRNS_18TensorIteratorBaseERKT_EUliE_EEviT1_ --------------------------
	.section	.nv.constant0._ZN2at6native18elementwise_kernelILi128ELi4EZNS0_15gpu_kernel_implIZZZNS0_49_GLOBAL__N__657f93f7_16_TensorCompare_cu_71e06f4e17where_kernel_implERNS_14TensorIteratorEENKUlvE_clEvENKUlvE11_clEvEUlbN3c107complexIfEESA_E_EEvRNS_18TensorIteratorBaseERKT_EUliE_EEviT1_,"a",@progbits
	.sectionflags	@""
	.align	4
.nv.constant0._ZN2at6native18elementwise_kernelILi128ELi4EZNS0_15gpu_kernel_implIZZZNS0_49_GLOBAL__N__657f93f7_16_TensorCompare_cu_71e06f4e17where_kernel_implERNS_14TensorIteratorEENKUlvE_clEvENKUlvE11_clEvEUlbN3c107complexIfEESA_E_EEvRNS_18TensorIteratorBaseERKT_EUliE_EEviT1_:
	.zero		1296


//--------------------- .nv.constant0._ZN2at6native27unrolled_elementwise_kernelIZZZNS0_49_GLOBAL__N__657f93f7_16_TensorCompare_cu_71e06f4e17where_kernel_implERNS_14TensorIteratorEENKUlvE_clEvENKUlvE11_clEvEUlbN3c107complexIfEES9_E_St5arrayIPcLm4EELi4E23TrivialOffsetCalculatorILi3EjESE_ILi1EjENS0_6memory12LoadWithCastILi3EEENSH_13StoreWithCastILi1EEEEEviT_T0_T2_T3_T4_T5_ --------------------------
	.section	.nv.constant0._ZN2at6native27unrolled_elementwise_kernelIZZZNS0_49_GLOBAL__N__657f93f7_16_TensorCompare_cu_71e06f4e17where_kernel_implERNS_14TensorIteratorEENKUlvE_clEvENKUlvE11_clEvEUlbN3c107complexIfEES9_E_St5arrayIPcLm4EELi4E23TrivialOffsetCalculatorILi3EjESE_ILi1EjENS0_6memory12LoadWithCastILi3EEENSH_13StoreWithCastILi1EEEEEviT_T0_T2_T3_T4_T5_,"a",@progbits
	.sectionflags	@""
	.align	4
.nv.constant0._ZN2at6native27unrolled_elementwise_kernelIZZZNS0_49_GLOBAL__N__657f93f7_16_TensorCompare_cu_71e06f4e17where_kernel_implERNS_14TensorIteratorEENKUlvE_clEvENKUlvE11_clEvEUlbN3c107complexIfEES9_E_St5arrayIPcLm4EELi4E23TrivialOffsetCalculatorILi3EjESE_ILi1EjENS0_6memory12LoadWithCastILi3EEENSH_13StoreWithCastILi1EEEEEviT_T0_T2_T3_T4_T5_:
	.zero		604


//--------------------- .nv.constant0._ZN2at6native18elementwise_kernelILi128ELi2EZNS0_22gpu_kernel_impl_nocastIZZZNS0_49_GLOBAL__N__657f93f7_16_TensorCompare_cu_71e06f4e17where_kernel_implERNS_14TensorIteratorEENKUlvE_clEvENKUlvE11_clEvEUlbN3c107complexIfEESA_E_EEvRNS_18TensorIteratorBaseERKT_EUliE_EEviT1_ --------------------------
	.section	.nv.constant0._ZN2at6native18elementwise_kernelILi128ELi2EZNS0_22gpu_kernel_impl_nocastIZZZNS0_49_GLOBAL__N__657f93f7_16_TensorCompare_cu_71e06f4e17where_kernel_implERNS_14TensorIteratorEENKUlvE_clEvENKUlvE11_clEvEUlbN3c107complexIfEESA_E_EEvRNS_18TensorIteratorBaseERKT_EUliE_EEviT1_,"a",@progbits
	.sectionflags	@""
	.align	4
.nv.constant0._ZN2at6native18elementwise_kernelILi128ELi2EZNS0_22gpu_kernel_impl_nocastIZZZNS0_49_GLOBAL__N__657f93f7_16_TensorCompare_cu_71e06f4e17where_kernel_implERNS_14TensorIteratorEENKUlvE_clEvENKUlvE11_clEvEUlbN3c107complexIfEESA_E_EEvRNS_18TensorIteratorBaseERKT_EUliE_EEviT1_:
	.zero		1288


//--------------------- .nv.constant0._ZN2at6native27unrolled_elementwise_kernelIZZZNS0_49_GLOBAL__N__657f93f7_16_TensorCompare_cu_71e06f4e17where_kernel_implERNS_14TensorIteratorEENKUlvE_clEvENKUlvE11_clEvEUlbN3c107complexIfEES9_E_St5arrayIPcLm4EELi4E23TrivialOffsetCalculatorILi3EjESE_ILi1EjENS0_6memory15LoadWithoutCastENSH_16StoreWithoutCastEEEviT_T0_T2_T3_T4_T5_ --------------------------
	.section	.nv.constant0._ZN2at6native27unrolled_elementwise_kernelIZZZNS0_49_GLOBAL__N__657f93f7_16_TensorCompare_cu_71e06f4e17where_kernel_implERNS_14TensorIteratorEENKUlvE_clEvENKUlvE11_clEvEUlbN3c107complexIfEES9_E_St5arrayIPcLm4EELi4E23TrivialOffsetCalculatorILi3EjESE_ILi1EjENS0_6memory15LoadWithoutCastENSH_16StoreWithoutCastEEEviT_T0_T2_T3_T4_T5_,"a",@progbits
	.sectionflags	@""
	.align	4
.nv.constant0._ZN2at6native27unrolled_elementwise_kernelIZZZNS0_49_GLOBAL__N__657f93f7_16_TensorCompare_cu_71e06f4e17where_kernel_implERNS_14TensorIteratorEENKUlvE_clEvENKUlvE11_clEvEUlbN3c107complexIfEES9_E_St5arrayIPcLm4EELi4E23TrivialOffsetCalculatorILi3EjESE_ILi1EjENS0_6memory15LoadWithoutCastENSH_16StoreWithoutCastEEEviT_T0_T2_T3_T4_T5_:
	.zero		580


//--------------------- .nv.constant0._ZN2at6native29vectorized_elementwise_kernelILi2EZZZNS0_49_GLOBAL__N__657f93f7_16_TensorCompare_cu_71e06f4e17where_kernel_implERNS_14TensorIteratorEENKUlvE_clEvENKUlvE11_clEvEUlbN3c107complexIfEES9_E_St5arrayIPcLm4EEEEviT0_T1_ --------------------------
	.section	.nv.constant0._ZN2at6native29vectorized_elementwise_kernelILi2EZZZNS0_49_GLOBAL__N__657f93f7_16_TensorCompare_cu_71e06f4e17where_kernel_implERNS_14TensorIteratorEENKUlvE_clEvENKUlvE11_clEvEUlbN3c107complexIfEES9_E_St5arrayIPcLm4EEEEviT0_T1_,"a",@progbits
	.sectionflags	@""
	.align	4
.nv.constant0._ZN2at6native29vectorized_elementwise_kernelILi2EZZZNS0_49_GLOBAL__N__657f93f7_16_TensorCompare_cu_71e06f4e17where_kernel_implERNS_14TensorIteratorEENKUlvE_clEvENKUlvE11_clEvEUlbN3c107complexIfEES9_E_St5arrayIPcLm4EEEEviT0_T1_:
	.zero		576


//--------------------- .nv.constant0._ZN2at6native29vectorized_elementwise_kernelILi4EZZZNS0_49_GLOBAL__N__657f93f7_16_TensorCompare_cu_71e06f4e17where_kernel_implERNS_14TensorIteratorEENKUlvE_clEvENKUlvE11_clEvEUlbN3c107complexIfEES9_E_St5arrayIPcLm4EEEEviT0_T1_ --------------------------
	.section	.nv.constant0._ZN2at6native29vectorized_elementwise_kernelILi4EZZZNS0_49_GLOBAL__N__657f93f7_16_TensorCompare_cu_71e06f4e17where_kernel_implERNS_14TensorIteratorEENKUlvE_clEvENKUlvE11_clEvEUlbN3c107complexIfEES9_E_St5arrayIPcLm4EEEEviT0_T1_,"a",@progbits
	.sectionflags	@""
	.align	4
.nv.constant0._ZN2at6native29vectorized_elementwise_kernelILi4EZZZNS0_49_GLOBAL__N__657f93f7_16_TensorCompare_cu_71e06f4e17where_kernel_implERNS_14TensorIteratorEENKUlvE_clEvENKUlvE11_clEvEUlbN3c107complexIfEES9_E_St5arrayIPcLm4EEEEviT0_T1_:
	.zero		576


//--------------------- .nv.constant0._ZN2at6native29vectorized_elementwise_kernelILi8EZZZNS0_49_GLOBAL__N__657f93f7_16_TensorCompare_cu_71e06f4e17where_kernel_implERNS_14TensorIteratorEENKUlvE_clEvENKUlvE11_clEvEUlbN3c107complexIfEES9_E_St5arrayIPcLm4EEEEviT0_T1_ --------------------------
	.section	.nv.constant0._ZN2at6native29vectorized_elementwise_kernelILi8EZZZNS0_49_GLOBAL__N__657f93f7_16_TensorCompare_cu_71e06f4e17where_kernel_implERNS_14TensorIteratorEENKUlvE_clEvENKUlvE11_clEvEUlbN3c107complexIfEES9_E_St5arrayIPcLm4EEEEviT0_T1_,"a",@progbits
	.sectionflags	@""
	.align	4
.nv.constant0._ZN2at6native29vectorized_elementwise_kernelILi8EZZZNS0_49_GLOBAL__N__657f93f7_16_TensorCompare_cu_71e06f4e17where_kernel_implERNS_14TensorIteratorEENKUlvE_clEvENKUlvE11_clEvEUlbN3c107complexIfEES9_E_St5arrayIPcLm4EEEEviT0_T1_:
	.zero		576


//--------------------- .nv.constant0._ZN2at6native18elementwise_kernelILi128ELi4EZNS0_15gpu_kernel_implIZZZNS0_49_GLOBAL__N__657f93f7_16_TensorCompare_cu_71e06f4e17where_kernel_implERNS_14TensorIteratorEENKUlvE_clEvENKUlvE10_clEvEUlbN3c107complexIdEESA_E_EEvRNS_18TensorIteratorBaseERKT_EUliE_EEviT1_ --------------------------
	.section	.nv.constant0._ZN2at6native18elementwise_kernelILi128ELi4EZNS0_15gpu_kernel_implIZZZNS0_49_GLOBAL__N__657f93f7_16_TensorCompare_cu_71e06f4e17where_kernel_implERNS_14TensorIteratorEENKUlvE_clEvENKUlvE10_clEvEUlbN3c107complexIdEESA_E_EEvRNS_18TensorIteratorBaseERKT_EUliE_EEviT1_,"a",@progbits
	.sectionflags	@""
	.align	4
.nv.constant0._ZN2at6native18elementwise_kernelILi128ELi4EZNS0_15gpu_kernel_implIZZZNS0_49_GLOBAL__N__657f93f7_16_TensorCompare_cu_71e06f4e17where_kernel_implERNS_14TensorIteratorEENKUlvE_clEvENKUlvE10_clEvEUlbN3c107complexIdEESA_E_EEvRNS_18TensorIteratorBaseERKT_EUliE_EEviT1_:
	.zero		1296


//--------------------- .nv.constant0._ZN2at6native27unrolled_elementwise_kernelIZZZNS0_49_GLOBAL__N__657f93f7_16_TensorCompare_cu_71e06f4e17where_kernel_implERNS_14TensorIteratorEENKUlvE_clEvENKUlvE10_clEvEUlbN3c107complexIdEES9_E_St5arrayIPcLm4EELi4E23TrivialOffsetCalculatorILi3EjESE_ILi1EjENS0_6memory12LoadWithCastILi3EEENSH_13StoreWithCastILi1EEEEEviT_T0_T2_T3_T4_T5_ --------------------------
	.section	.nv.constant0._ZN2at6native27unrolled_elementwise_kernelIZZZNS0_49_GLOBAL__N__657f93f7_16_TensorCompare_cu_71e06f4e17where_kernel_implERNS_14TensorIteratorEENKUlvE_clEvENKUlvE10_clEvEUlbN3c107complexIdEES9_E_St5arrayIPcLm4EELi4E23TrivialOffsetCalculatorILi3EjESE_ILi1EjENS0_6memory12LoadWithCastILi3EEENSH_13StoreWithCastILi1EEEEEviT_T0_T2_T3_T4_T5_,"a",@progbits
	.sectionflags	@""
	.align	4
.nv.constant0._ZN2at6native27unrolled_elementwise_kernelIZZZNS0_49_GLOBAL__N__657f93f7_16_TensorCompare_cu_71e06f4e17where_kernel_implERNS_14TensorIteratorEENKUlvE_clEvENKUlvE10_clEvEUlbN3c107complexIdEES9_E_St5arrayIPcLm4EELi4E23TrivialOffsetCalculatorILi3EjESE_ILi1EjENS0_6memory12LoadWithCastILi3EEENSH_13StoreWithCastILi1EEEEEviT_T0_T2_T3_T4_T5_:
	.zero		604


//--------------------- .nv.constant0._ZN2at6native18elementwise_kernelILi128ELi2EZNS0_22gpu_kernel_impl_nocastIZZZNS0_49_GLOBAL__N__657f93f7_16_TensorCompare_cu_71e06f4e17where_kernel_implERNS_14TensorIteratorEENKUlvE_clEvENKUlvE10_clEvEUlbN3c107complexIdEESA_E_EEvRNS_18TensorIteratorBaseERKT_EUliE_EEviT1_ --------------------------
	.section	.nv.constant0._ZN2at6native18elementwise_kernelILi128ELi2EZNS0_22gpu_kernel_impl_nocastIZZZNS0_49_GLOBAL__N__657f93f7_16_TensorCompare_cu_71e06f4e17where_kernel_implERNS_14TensorIteratorEENKUlvE_clEvENKUlvE10_clEvEUlbN3c107complexIdEESA_E_EEvRNS_18TensorIteratorBaseERKT_EUliE_EEviT1_,"a",@progbits
	.sectionflags	@""
	.align	4
.nv.constant0._ZN2at6native18elementwise_kernelILi128ELi2EZNS0_22gpu_kernel_impl_nocastIZZZNS0_49_GLOBAL__N__657f93f7_16_TensorCompare_cu_71e06f4e17where_kernel_implERNS_14TensorIteratorEENKUlvE_clEvENKUlvE10_clEvEUlbN3c107complexIdEESA_E_EEvRNS_18TensorIteratorBaseERKT_EUliE_EEviT1_:
	.zero		1288


//--------------------- .nv.constant0._ZN2at6native27unrolled_elementwise_kernelIZZZNS0_49_GLOBAL__N__657f93f7_16_TensorCompare_cu_71e06f4e17where_kernel_implERNS_14TensorIteratorEENKUlvE_clEvENKUlvE10_clEvEUlbN3c107complexIdEES9_E_St5arrayIPcLm4EELi4E23TrivialOffsetCalculatorILi3EjESE_ILi1EjENS0_6memory15LoadWithoutCastENSH_16StoreWithoutCastEEEviT_T0_T2_T3_T4_T5_ --------------------------
	.section	.nv.constant0._ZN2at6native27unrolled_elementwise_kernelIZZZNS0_49_GLOBAL__N__657f93f7_16_TensorCompare_cu_71e06f4e17where_kernel_implERNS_14TensorIteratorEENKUlvE_clEvENKUlvE10_clEvEUlbN3c107complexIdEES9_E_St5arrayIPcLm4EELi4E23TrivialOffsetCalculatorILi3EjESE_ILi1EjENS0_6memory15LoadWithoutCastENSH_16StoreWithoutCastEEEviT_T0_T2_T3_T4_T5_,"a",@progbits
	.sectionflags	@""
	.align	4
.nv.constant0._ZN2at6native27unrolled_elementwise_kernelIZZZNS0_49_GLOBAL__N__657f93f7_16_TensorCompare_cu_71e06f4e17where_kernel_implERNS_14TensorIteratorEENKUlvE_clEvENKUlvE10_clEvEUlbN3c107complexIdEES9_E_St5arrayIPcLm4EELi4E23TrivialOffsetCalculatorILi3EjESE_ILi1EjENS0_6memory15LoadWithoutCastENSH_16StoreWithoutCastEEEviT_T0_T2_T3_T4_T5_:
	.zero		580


//--------------------- .nv.constant0._ZN2at6native29vectorized_elementwise_kernelILi2EZZZNS0_49_GLOBAL__N__657f93f7_16_TensorCompare_cu_71e06f4e17where_kernel_implERNS_14TensorIteratorEENKUlvE_clEvENKUlvE10_clEvEUlbN3c107complexIdEES9_E_St5arrayIPcLm4EEEEviT0_T1_ --------------------------
	.section	.nv.constant0._ZN2at6native29vectorized_elementwise_kernelILi2EZZZNS0_49_GLOBAL__N__657f93f7_16_TensorCompare_cu_71e06f4e17where_kernel_implERNS_14TensorIteratorEENKUlvE_clEvENKUlvE10_clEvEUlbN3c107complexIdEES9_E_St5arrayIPcLm4EEEEviT0_T1_,"a",@progbits
	.sectionflags	@""
	.align	4
.nv.constant0._ZN2at6native29vectorized_elementwise_kernelILi2EZZZNS0_49_GLOBAL__N__657f93f7_16_TensorCompare_cu_71e06f4e17where_kernel_implERNS_14TensorIteratorEENKUlvE_clEvENKUlvE10_clEvEUlbN3c107complexIdEES9_E_St5arrayIPcLm4EEEEviT0_T1_:
	.zero		576


//--------------------- .nv.constant0._ZN2at6native29vectorized_elementwise_kernelILi4EZZZNS0_49_GLOBAL__N__657f93f7_16_TensorCompare_cu_71e06f4e17where_kernel_implERNS_14TensorIteratorEENKUlvE_clEvENKUlvE10_clEvEUlbN3c107complexIdEES9_E_St5arrayIPcLm4EEEEviT0_T1_ --------------------------
	.section	.nv.constant0._ZN2at6native29vectorized_elementwise_kernelILi4EZZZNS0_49_GLOBAL__N__657f93f7_16_TensorCompare_cu_71e06f4e17where_kernel_implERNS_14TensorIteratorEENKUlvE_clEvENKUlvE10_clEvEUlbN3c107complexIdEES9_E_St5arrayIPcLm4EEEEviT0_T1_,"a",@progbits
	.sectionflags	@""
	.align	4
.nv.constant0._ZN2at6native29vectorized_elementwise_kernelILi4EZZZNS0_49_GLOBAL__N__657f93f7_16_TensorCompare_cu_71e06f4e17where_kernel_implERNS_14TensorIteratorEENKUlvE_clEvENKUlvE10_clEvEUlbN3c107complexIdEES9_E_St5arrayIPcLm4EEEEviT0_T1_:
	.zero		576


//--------------------- .nv.constant0._ZN2at6native29vectorized_elementwise_kernelILi8EZZZNS0_49_GLOBAL__N__657f93f7_16_TensorCompare_cu_71e06f4e17where_kernel_implERNS_14TensorIteratorEENKUlvE_clEvENKUlvE10_clEvEUlbN3c107complexIdEES9_E_St5arrayIPcLm4EEEEviT0_T1_ --------------------------
	.section	.nv.constant0._ZN2at6native29vectorized_elementwise_kernelILi8EZZZNS0_49_GLOBAL__N__657f93f7_16_TensorCompare_cu_71e06f4e17where_kernel_implERNS_14TensorIteratorEENKUlvE_clEvENKUlvE10_clEvEUlbN3c107complexIdEES9_E_St5arrayIPcLm4EEEEviT0_T1_,"a",@progbits
	.sectionflags	@""
	.align	4
.nv.constant0._ZN2at6native29vectorized_elementwise_kernelILi8EZZZNS0_49_GLOBAL__N__657f93f7_16_TensorCompare_cu_71e06f4e17where_kernel_implERNS_14TensorIteratorEENKUlvE_clEvENKUlvE10_clEvEUlbN3c107complexIdEES9_E_St5arrayIPcLm4EEEEviT0_T1_:
	.zero		576


//--------------------- .nv.constant0._ZN2at6native18elementwise_kernelILi128ELi4EZNS0_15gpu_kernel_implIZZZNS0_49_GLOBAL__N__657f93f7_16_TensorCompare_cu_71e06f4e17where_kernel_implERNS_14TensorIteratorEENKUlvE_clEvENKUlvE9_clEvEUlbffE_EEvRNS_18TensorIteratorBaseERKT_EUliE_EEviT1_ --------------------------
	.section	.nv.constant0._ZN2at6native18elementwise_kernelILi128ELi4EZNS0_15gpu_kernel_implIZZZNS0_49_GLOBAL__N__657f93f7_16_TensorCompare_cu_71e06f4e17where_kernel_implERNS_14TensorIteratorEENKUlvE_clEvENKUlvE9_clEvEUlbffE_EEvRNS_18TensorIteratorBaseERKT_EUliE_EEviT1_,"a",@progbits
	.sectionflags	@""
	.align	4
.nv.constant0._ZN2at6native18elementwise_kernelILi128ELi4EZNS0_15gpu_kernel_implIZZZNS0_49_GLOBAL__N__657f93f7_16_TensorCompare_cu_71e06f4e17where_kernel_implERNS_14TensorIteratorEENKUlvE_clEvENKUlvE9_clEvEUlbffE_EEvRNS_18TensorIteratorBaseERKT_EUliE_EEviT1_:
	.zero		1296


//--------------------- .nv.constant0._ZN2at6native27unrolled_elementwise_kernelIZZZNS0_49_GLOBAL__N__657f93f7_16_TensorCompare_cu_71e06f4e17where_kernel_implERNS_14TensorIteratorEENKUlvE_clEvENKUlvE9_clEvEUlbffE_St5arrayIPcLm4EELi4E23TrivialOffsetCalculatorILi3EjESB_ILi1EjENS0_6memory12LoadWithCastILi3EEENSE_13StoreWithCastILi1EEEEEviT_T0_T2_T3_T4_T5_ --------------------------
	.section	.nv.constant0._ZN2at6native27unrolled_elementwise_kernelIZZZNS0_49_GLOBAL__N__657f93f7_16_TensorCompare_cu_71e06f4e17where_kernel_implERNS_14TensorIteratorEENKUlvE_clEvENKUlvE9_clEvEUlbffE_St5arrayIPcLm4EELi4E23TrivialOffsetCalculatorILi3EjESB_ILi1EjENS0_6memory12LoadWithCastILi3EEENSE_13StoreWithCastILi1EEEEEviT_T0_T2_T3_T4_T5_,"a",@progbits
	.sectionflags	@""
	.align	4
.nv.constant0._ZN2at6native27unrolled_elementwise_kernelIZZZNS0_49_GLOBAL__N__657f93f7_16_TensorCompare_cu_71e06f4e17where_kernel_implERNS_14TensorIteratorEENKUlvE_clEvENKUlvE9_clEvEUlbffE_St5arrayIPcLm4EELi4E23TrivialOffsetCalculatorILi3EjESB_ILi1EjENS0_6memory12LoadWithCastILi3EEENSE_13StoreWithCastILi1EEEEEviT_T0_T2_T3_T4_T5_:
	.zero		604


//--------------------- .nv.constant0._ZN2at6native18elementwise_kernelILi128ELi2EZNS0_22gpu_kernel_impl_nocastIZZZNS0_49_GLOBAL__N__657f93f7_16_TensorCompare_cu_71e06f4e17where_kernel_implERNS_14TensorIteratorEENKUlvE_clEvENKUlvE9_clEvEUlbffE_EEvRNS_18TensorIteratorBaseERKT_EUliE_EEviT1_ --------------------------
	.section	.nv.constant0._ZN2at6native18elementwise_kernelILi128ELi2EZNS0_22gpu_kernel_impl_nocastIZZZNS0_49_GLOBAL__N__657f93f7_16_TensorCompare_cu_71e06f4e17where_kernel_implERNS_14TensorIteratorEENKUlvE_clEvENKUlvE9_clEvEUlbffE_EEvRNS_18TensorIteratorBaseERKT_EUliE_EEviT1_,"a",@progbits
	.sectionflags	@""
	.align	4
.nv.constant0._ZN2at6native18elementwise_kernelILi128ELi2EZNS0_22gpu_kernel_impl_nocastIZZZNS0_49_GLOBAL__N__657f93f7_16_TensorCompare_cu_71e06f4e17where_kernel_implERNS_14TensorIteratorEENKUlvE_clEvENKUlvE9_clEvEUlbffE_EEvRNS_18TensorIteratorBaseERKT_EUliE_EEviT1_:
	.zero		1288


//--------------------- .nv.constant0._ZN2at6native27unrolled_elementwise_kernelIZZZNS0_49_GLOBAL__N__657f93f7_16_TensorCompare_cu_71e06f4e17where_kernel_implERNS_14TensorIteratorEENKUlvE_clEvENKUlvE9_clEvEUlbffE_St5arrayIPcLm4EELi4E23TrivialOffsetCalculatorILi3EjESB_ILi1EjENS0_6memory15LoadWithoutCastENSE_16StoreWithoutCastEEEviT_T0_T2_T3_T4_T5_ --------------------------
	.section	.nv.constant0._ZN2at6native27unrolled_elementwise_kernelIZZZNS0_49_GLOBAL__N__657f93f7_16_TensorCompare_cu_71e06f4e17where_kernel_implERNS_14TensorIteratorEENKUlvE_clEvENKUlvE9_clEvEUlbffE_St5arrayIPcLm4EELi4E23TrivialOffsetCalculatorILi3EjESB_ILi1EjENS0_6memory15LoadWithoutCastENSE_16StoreWithoutCastEEEviT_T0_T2_T3_T4_T5_,"a",@progbits
	.sectionflags	@""
	.align	4
.nv.constant0._ZN2at6native27unrolled_elementwise_kernelIZZZNS0_49_GLOBAL__N__657f93f7_16_TensorCompare_cu_71e06f4e17where_kernel_implERNS_14TensorIteratorEENKUlvE_clEvENKUlvE9_clEvEUlbffE_St5arrayIPcLm4EELi4E23TrivialOffsetCalculatorILi3EjESB_ILi1EjENS0_6memory15LoadWithoutCastENSE_16StoreWithoutCastEEEviT_T0_T2_T3_T4_T5_:
	.zero		580


//--------------------- .nv.constant0._ZN2at6native29vectorized_elementwise_kernelILi2EZZZNS0_49_GLOBAL__N__657f93f7_16_TensorCompare_cu_71e06f4e17where_kernel_implERNS_14TensorIteratorEENKUlvE_clEvENKUlvE9_clEvEUlbffE_St5arrayIPcLm4EEEEviT0_T1_ --------------------------
	.section	.nv.constant0._ZN2at6native29vectorized_elementwise_kernelILi2EZZZNS0_49_GLOBAL__N__657f93f7_16_TensorCompare_cu_71e06f4e17where_kernel_implERNS_14TensorIteratorEENKUlvE_clEvENKUlvE9_clEvEUlbffE_St5arrayIPcLm4EEEEviT0_T1_,"a",@progbits
	.sectionflags	@""
	.align	4
.nv.constant0._ZN2at6native29vectorized_elementwise_kernelILi2EZZZNS0_49_GLOBAL__N__657f93f7_16_TensorCompare_cu_71e06f4e17where_kernel_implERNS_14TensorIteratorEENKUlvE_clEvENKUlvE9_clEvEUlbffE_St5arrayIPcLm4EEEEviT0_T1_:
	.zero		576


//--------------------- .nv.constant0._ZN2at6native29vectorized_elementwise_kernelILi4EZZZNS0_49_GLOBAL__N__657f93f7_16_TensorCompare_cu_71e06f4e17where_kernel_implERNS_14TensorIteratorEENKUlvE_clEvENKUlvE9_clEvEUlbffE_St5arrayIPcLm4EEEEviT0_T1_ --------------------------
	.section	.nv.constant0._ZN2at6native29vectorized_elementwise_kernelILi4EZZZNS0_49_GLOBAL__N__657f93f7_16_TensorCompare_cu_71e06f4e17where_kernel_implERNS_14TensorIteratorEENKUlvE_clEvENKUlvE9_clEvEUlbffE_St5arrayIPcLm4EEEEviT0_T1_,"a",@progbits
	.sectionflags	@""
	.align	4
.nv.constant0._ZN2at6native29vectorized_elementwise_kernelILi4EZZZNS0_49_GLOBAL__N__657f93f7_16_TensorCompare_cu_71e06f4e17where_kernel_implERNS_14TensorIteratorEENKUlvE_clEvENKUlvE9_clEvEUlbffE_St5arrayIPcLm4EEEEviT0_T1_:
	.zero		576


//--------------------- .nv.constant0._ZN2at6native29vectorized_elementwise_kernelILi8EZZZNS0_49_GLOBAL__N__657f93f7_16_TensorCompare_cu_71e06f4e17where_kernel_implERNS_14TensorIteratorEENKUlvE_clEvENKUlvE9_clEvEUlbffE_St5arrayIPcLm4EEEEviT0_T1_ --------------------------
	.section	.nv.constant0._ZN2at6native29vectorized_elementwise_kernelILi8EZZZNS0_49_GLOBAL__N__657f93f7_16_TensorCompare_cu_71e06f4e17where_kernel_implERNS_14TensorIteratorEENKUlvE_clEvENKUlvE9_clEvEUlbffE_St5arrayIPcLm4EEEEviT0_T1_,"a",@progbits
	.sectionflags	@""
	.align	4
.nv.constant0._ZN2at6native29vectorized_elementwise_kernelILi8EZZZNS0_49_GLOBAL__N__657f93f7_16_TensorCompare_cu_71e06f4e17where_kernel_implERNS_14TensorIteratorEENKUlvE_clEvENKUlvE9_clEvEUlbffE_St5arrayIPcLm4EEEEviT0_T1_:
	.zero		576


//--------------------- .nv.constant0._ZN2at6native18elementwise_kernelILi128ELi4EZNS0_15gpu_kernel_implIZZZNS0_49_GLOBAL__N__657f93f7_16_TensorCompare_cu_71e06f4e17where_kernel_implERNS_14TensorIteratorEENKUlvE_clEvENKUlvE8_clEvEUlbddE_EEvRNS_18TensorIteratorBaseERKT_EUliE_EEviT1_ --------------------------
	.section	.nv.constant0._ZN2at6native18elementwise_kernelILi128ELi4EZNS0_15gpu_kernel_implIZZZNS0_49_GLOBAL__N__657f93f7_16_TensorCompare_cu_71e06f4e17where_kernel_implERNS_14TensorIteratorEENKUlvE_clEvENKUlvE8_clEvEUlbddE_EEvRNS_18TensorIteratorBaseERKT_EUliE_EEviT1_,"a",@progbits
	.sectionflags	@""
	.align	4
.nv.constant0._ZN2at6native18elementwise_kernelILi128ELi4EZNS0_15gpu_kernel_implIZZZNS0_49_GLOBAL__N__657f93f7_16_TensorCompare_cu_71e06f4e17where_kernel_implERNS_14TensorIteratorEENKUlvE_clEvENKUlvE8_clEvEUlbddE_EEvRNS_18TensorIteratorBaseERKT_EUliE_EEviT1_:
	.zero		1296


//--------------------- .nv.constant0._ZN2at6native27unrolled_elementwise_kernelIZZZNS0_49_GLOBAL__N__657f93f7_16_TensorCompare_cu_71e06f4e17where_kernel_implERNS_14TensorIteratorEENKUlvE_clEvENKUlvE8_clEvEUlbddE_St5arrayIPcLm4EELi4E23TrivialOffsetCalculatorILi3EjESB_ILi1EjENS0_6memory12LoadWithCastILi3EEENSE_13StoreWithCastILi1EEEEEviT_T0_T2_T3_T4_T5_ --------------------------
	.section	.nv.constant0._ZN2at6native27unrolled_elementwise_kernelIZZZNS0_49_GLOBAL__N__657f93f7_16_TensorCompare_cu_71e06f4e17where_kernel_implERNS_14TensorIteratorEENKUlvE_clEvENKUlvE8_clEvEUlbddE_St5arrayIPcLm4EELi4E23TrivialOffsetCalculatorILi3EjESB_ILi1EjENS0_6memory12LoadWithCastILi3EEENSE_13StoreWithCastILi1EEEEEviT_T0_T2_T3_T4_T5_,"a",@progbits
	.sectionflags	@""
	.align	4
.nv.constant0._ZN2at6native27unrolled_elementwise_kernelIZZZNS0_49_GLOBAL__N__657f93f7_16_TensorCompare_cu_71e06f4e17where_kernel_implERNS_14TensorIteratorEENKUlvE_clEvENKUlvE8_clEvEUlbddE_St5arrayIPcLm4EELi4E23TrivialOffsetCalculatorILi3EjESB_ILi1EjENS0_6memory12LoadWithCastILi3EEENSE_13StoreWithCastILi1EEEEEviT_T0_T2_T3_T4_T5_:
	.zero		604


//--------------------- .nv.constant0._ZN2at6native18elementwise_kernelILi128ELi2EZNS0_22gpu_kernel_impl_nocastIZZZNS0_49_GLOBAL__N__657f93f7_16_TensorCompare_cu_71e06f4e17where_kernel_implERNS_14TensorIteratorEENKUlvE_clEvENKUlvE8_clEvEUlbddE_EEvRNS_18TensorIteratorBaseERKT_EUliE_EEviT1_ --------------------------
	.section	.nv.constant0._ZN2at6native18elementwise_kernelILi128ELi2EZNS0_22gpu_kernel_impl_nocastIZZZNS0_49_GLOBAL__N__657f93f7_16_TensorCompare_cu_71e06f4e17where_kernel_implERNS_14TensorIteratorEENKUlvE_clEvENKUlvE8_clEvEUlbddE_EEvRNS_18TensorIteratorBaseERKT_EUliE_EEviT1_,"a",@progbits
	.sectionflags	@""
	.align	4
.nv.constant0._ZN2at6native18elementwise_kernelILi128ELi2EZNS0_22gpu_kernel_impl_nocastIZZZNS0_49_GLOBAL__N__657f93f7_16_TensorCompare_cu_71e06f4e17where_kernel_implERNS_14TensorIteratorEENKUlvE_clEvENKUlvE8_clEvEUlbddE_EEvRNS_18TensorIteratorBaseERKT_EUliE_EEviT1_:
	.zero		1288


//--------------------- .nv.constant0._ZN2at6native27unrolled_elementwise_kernelIZZZNS0_49_GLOBAL__N__657f93f7_16_TensorCompare_cu_71e06f4e17where_kernel_implERNS_14TensorIteratorEENKUlvE_clEvENKUlvE8_clEvEUlbddE_St5arrayIPcLm4EELi4E23TrivialOffsetCalculatorILi3EjESB_ILi1EjENS0_6memory15LoadWithoutCastENSE_16StoreWithoutCastEEEviT_T0_T2_T3_T4_T5_ --------------------------
	.section	.nv.constant0._ZN2at6native27unrolled_elementwise_kernelIZZZNS0_49_GLOBAL__N__657f93f7_16_TensorCompare_cu_71e06f4e17where_kernel_implERNS_14TensorIteratorEENKUlvE_clEvENKUlvE8_clEvEUlbddE_St5arrayIPcLm4EELi4E23TrivialOffsetCalculatorILi3EjESB_ILi1EjENS0_6memory15LoadWithoutCastENSE_16StoreWithoutCastEEEviT_T0_T2_T3_T4_T5_,"a",@progbits
	.sectionflags	@""
	.align	4
.nv.constant0._ZN2at6native27unrolled_elementwise_kernelIZZZNS0_49_GLOBAL__N__657f93f7_16_TensorCompare_cu_71e06f4e17where_kernel_implERNS_14TensorIteratorEENKUlvE_clEvENKUlvE8_clEvEUlbddE_St5arrayIPcLm4EELi4E23TrivialOffsetCalculatorILi3EjESB_ILi1EjENS0_6memory15LoadWithoutCastENSE_16StoreWithoutCastEEEviT_T0_T2_T3_T4_T5_:
	.zero		580


//--------------------- .nv.constant0._ZN2at6native29vectorized_elementwise_kernelILi2EZZZNS0_49_GLOBAL__N__657f93f7_16_TensorCompare_cu_71e06f4e17where_kernel_implERNS_14TensorIteratorEENKUlvE_clEvENKUlvE8_clEvEUlbddE_St5arrayIPcLm4EEEEviT0_T1_ --------------------------
	.section	.nv.constant0._ZN2at6native29vectorized_elementwise_kernelILi2EZZZNS0_49_GLOBAL__N__657f93f7_16_TensorCompare_cu_71e06f4e17where_kernel_implERNS_14TensorIteratorEENKUlvE_clEvENKUlvE8_clEvEUlbddE_St5arrayIPcLm4EEEEviT0_T1_,"a",@progbits
	.sectionflags	@""
	.align	4
.nv.constant0._ZN2at6native29vectorized_elementwise_kernelILi2EZZZNS0_49_GLOBAL__N__657f93f7_16_TensorCompare_cu_71e06f4e17where_kernel_implERNS_14TensorIteratorEENKUlvE_clEvENKUlvE8_clEvEUlbddE_St5arrayIPcLm4EEEEviT0_T1_:
	.zero		576


//--------------------- .nv.constant0._ZN2at6native29vectorized_elementwise_kernelILi4EZZZNS0_49_GLOBAL__N__657f93f7_16_TensorCompare_cu_71e06f4e17where_kernel_implERNS_14TensorIteratorEENKUlvE_clEvENKUlvE8_clEvEUlbddE_St5arrayIPcLm4EEEEviT0_T1_ --------------------------
	.section	.nv.constant0._ZN2at6native29vectorized_elementwise_kernelILi4EZZZNS0_49_GLOBAL__N__657f93f7_16_TensorCompare_cu_71e06f4e17where_kernel_implERNS_14TensorIteratorEENKUlvE_clEvENKUlvE8_clEvEUlbddE_St5arrayIPcLm4EEEEviT0_T1_,"a",@progbits
	.sectionflags	@""
	.align	4
.nv.constant0._ZN2at6native29vectorized_elementwise_kernelILi4EZZZNS0_49_GLOBAL__N__657f93f7_16_TensorCompare_cu_71e06f4e17where_kernel_implERNS_14TensorIteratorEENKUlvE_clEvENKUlvE8_clEvEUlbddE_St5arrayIPcLm4EEEEviT0_T1_:
	.zero		576


//--------------------- .nv.constant0._ZN2at6native29vectorized_elementwise_kernelILi8EZZZNS0_49_GLOBAL__N__657f93f7_16_TensorCompare_cu_71e06f4e17where_kernel_implERNS_14TensorIteratorEENKUlvE_clEvENKUlvE8_clEvEUlbddE_St5arrayIPcLm4EEEEviT0_T1_ --------------------------
	.section	.nv.constant0._ZN2at6native29vectorized_elementwise_kernelILi8EZZZNS0_49_GLOBAL__N__657f93f7_16_TensorCompare_cu_71e06f4e17where_kernel_implERNS_14TensorIteratorEENKUlvE_clEvENKUlvE8_clEvEUlbddE_St5arrayIPcLm4EEEEviT0_T1_,"a",@progbits
	.sectionflags	@""
	.align	4
.nv.constant0._ZN2at6native29vectorized_elementwise_kernelILi8EZZZNS0_49_GLOBAL__N__657f93f7_16_TensorCompare_cu_71e06f4e17where_kernel_implERNS_14TensorIteratorEENKUlvE_clEvENKUlvE8_clEvEUlbddE_St5arrayIPcLm4EEEEviT0_T1_:
	.zero		576


//--------------------- .nv.constant0._ZN2at6native18elementwise_kernelILi128ELi4EZNS0_15gpu_kernel_implIZZZNS0_49_GLOBAL__N__657f93f7_16_TensorCompare_cu_71e06f4e17where_kernel_implERNS_14TensorIteratorEENKUlvE_clEvENKUlvE7_clEvEUlbssE_EEvRNS_18TensorIteratorBaseERKT_EUliE_EEviT1_ --------------------------
	.section	.nv.constant0._ZN2at6native18elementwise_kernelILi128ELi4EZNS0_15gpu_kernel_implIZZZNS0_49_GLOBAL__N__657f93f7_16_TensorCompare_cu_71e06f4e17where_kernel_implERNS_14TensorIteratorEENKUlvE_clEvENKUlvE7_clEvEUlbssE_EEvRNS_18TensorIteratorBaseERKT_EUliE_EEviT1_,"a",@progbits
	.sectionflags	@""
	.align	4
.nv.constant0._ZN2at6native18elementwise_kernelILi128ELi4EZNS0_15gpu_kernel_implIZZZNS0_49_GLOBAL__N__657f93f7_16_TensorCompare_cu_71e06f4e17where_kernel_implERNS_14TensorIteratorEENKUlvE_clEvENKUlvE7_clEvEUlbssE_EEvRNS_18TensorIteratorBaseERKT_EUliE_EEviT1_:
	.zero		1296


//--------------------- .nv.constant0._ZN2at6native27unrolled_elementwise_kernelIZZZNS0_49_GLOBAL__N__657f93f7_16_TensorCompare_cu_71e06f4e17where_kernel_implERNS_14TensorIteratorEENKUlvE_clEvENKUlvE7_clEvEUlbssE_St5arrayIPcLm4EELi4E23TrivialOffsetCalculatorILi3EjESB_ILi1EjENS0_6memory12LoadWithCastILi3EEENSE_13StoreWithCastILi1EEEEEviT_T0_T2_T3_T4_T5_ --------------------------
	.section	.nv.constant0._ZN2at6native27unrolled_elementwise_kernelIZZZNS0_49_GLOBAL__N__657f93f7_16_TensorCompare_cu_71e06f4e17where_kernel_implERNS_14TensorIteratorEENKUlvE_clEvENKUlvE7_clEvEUlbssE_St5arrayIPcLm4EELi4E23TrivialOffsetCalculatorILi3EjESB_ILi1EjENS0_6memory12LoadWithCastILi3EEENSE_13StoreWithCastILi1EEEEEviT_T0_T2_T3_T4_T5_,"a",@progbits
	.sectionflags	@""
	.align	4
.nv.constant0._ZN2at6native27unrolled_elementwise_kernelIZZZNS0_49_GLOBAL__N__657f93f7_16_TensorCompare_cu_71e06f4e17where_kernel_implERNS_14TensorIteratorEENKUlvE_clEvENKUlvE7_clEvEUlbssE_St5arrayIPcLm4EELi4E23TrivialOffsetCalculatorILi3EjESB_ILi1EjENS0_6memory12LoadWithCastILi3EEENSE_13StoreWithCastILi1EEEEEviT_T0_T2_T3_T4_T5_:
	.zero		604


//--------------------- .nv.constant0._ZN2at6native18elementwise_kernelILi128ELi4EZNS0_22gpu_kernel_impl_nocastIZZZNS0_49_GLOBAL__N__657f93f7_16_TensorCompare_cu_71e06f4e17where_kernel_implERNS_14TensorIteratorEENKUlvE_clEvENKUlvE7_clEvEUlbssE_EEvRNS_18TensorIteratorBaseERKT_EUliE_EEviT1_ --------------------------
	.section	.nv.constant0._ZN2at6native18elementwise_kernelILi128ELi4EZNS0_22gpu_kernel_impl_nocastIZZZNS0_49_GLOBAL__N__657f93f7_16_TensorCompare_cu_71e06f4e17where_kernel_implERNS_14TensorIteratorEENKUlvE_clEvENKUlvE7_clEvEUlbssE_EEvRNS_18TensorIteratorBaseERKT_EUliE_EEviT1_,"a",@progbits
	.sectionflags	@""
	.align	4
.nv.constant0._ZN2at6native18elementwise_kernelILi128ELi4EZNS0_22gpu_kernel_impl_nocastIZZZNS0_49_GLOBAL__N__657f93f7_16_TensorCompare_cu_71e06f4e17where_kernel_implERNS_14TensorIteratorEENKUlvE_clEvENKUlvE7_clEvEUlbssE_EEvRNS_18TensorIteratorBaseERKT_EUliE_EEviT1_:
	.zero		1288


//--------------------- .nv.constant0._ZN2at6native27unrolled_elementwise_kernelIZZZNS0_49_GLOBAL__N__657f93f7_16_TensorCompare_cu_71e06f4e17where_kernel_implERNS_14TensorIteratorEENKUlvE_clEvENKUlvE7_clEvEUlbssE_St5arrayIPcLm4EELi4E23TrivialOffsetCalculatorILi3EjESB_ILi1EjENS0_6memory15LoadWithoutCastENSE_16StoreWithoutCastEEEviT_T0_T2_T3_T4_T5_ --------------------------
	.section	.nv.constant0._ZN2at6native27unrolled_elementwise_kernelIZZZNS0_49_GLOBAL__N__657f93f7_16_TensorCompare_cu_71e06f4e17where_kernel_implERNS_14TensorIteratorEENKUlvE_clEvENKUlvE7_clEvEUlbssE_St5arrayIPcLm4EELi4E23TrivialOffsetCalculatorILi3EjESB_ILi1EjENS0_6memory15LoadWithoutCastENSE_16StoreWithoutCastEEEviT_T0_T2_T3_T4_T5_,"a",@progbits
	.sectionflags	@""
	.align	4
.nv.constant0._ZN2at6native27unrolled_elementwise_kernelIZZZNS0_49_GLOBAL__N__657f93f7_16_TensorCompare_cu_71e06f4e17where_kernel_implERNS_14TensorIteratorEENKUlvE_clEvENKUlvE7_clEvEUlbssE_St5arrayIPcLm4EELi4E23TrivialOffsetCalculatorILi3EjESB_ILi1EjENS0_6memory15LoadWithoutCastENSE_16StoreWithoutCastEEEviT_T0_T2_T3_T4_T5_:
	.zero		580


//--------------------- .nv.constant0._ZN2at6native29vectorized_elementwise_kernelILi2EZZZNS0_49_GLOBAL__N__657f93f7_16_TensorCompare_cu_71e06f4e17where_kernel_implERNS_14TensorIteratorEENKUlvE_clEvENKUlvE7_clEvEUlbssE_St5arrayIPcLm4EEEEviT0_T1_ --------------------------
	.section	.nv.constant0._ZN2at6native29vectorized_elementwise_kernelILi2EZZZNS0_49_GLOBAL__N__657f93f7_16_TensorCompare_cu_71e06f4e17where_kernel_implERNS_14TensorIteratorEENKUlvE_clEvENKUlvE7_clEvEUlbssE_St5arrayIPcLm4EEEEviT0_T1_,"a",@progbits
	.sectionflags	@""
	.align	4
.nv.constant0._ZN2at6native29vectorized_elementwise_kernelILi2EZZZNS0_49_GLOBAL__N__657f93f7_16_TensorCompare_cu_71e06f4e17where_kernel_implERNS_14TensorIteratorEENKUlvE_clEvENKUlvE7_clEvEUlbssE_St5arrayIPcLm4EEEEviT0_T1_:
	.zero		576


//--------------------- .nv.constant0._ZN2at6native29vectorized_elementwise_kernelILi4EZZZNS0_49_GLOBAL__N__657f93f7_16_TensorCompare_cu_71e06f4e17where_kernel_implERNS_14TensorIteratorEENKUlvE_clEvENKUlvE7_clEvEUlbssE_St5arrayIPcLm4EEEEviT0_T1_ --------------------------
	.section	.nv.constant0._ZN2at6native29vectorized_elementwise_kernelILi4EZZZNS0_49_GLOBAL__N__657f93f7_16_TensorCompare_cu_71e06f4e17where_kernel_implERNS_14TensorIteratorEENKUlvE_clEvENKUlvE7_clEvEUlbssE_St5arrayIPcLm4EEEEviT0_T1_,"a",@progbits
	.sectionflags	@""
	.align	4
.nv.constant0._ZN2at6native29vectorized_elementwise_kernelILi4EZZZNS0_49_GLOBAL__N__657f93f7_16_TensorCompare_cu_71e06f4e17where_kernel_implERNS_14TensorIteratorEENKUlvE_clEvENKUlvE7_clEvEUlbssE_St5arrayIPcLm4EEEEviT0_T1_:
	.zero		576


//--------------------- .nv.constant0._ZN2at6native29vectorized_elementwise_kernelILi8EZZZNS0_49_GLOBAL__N__657f93f7_16_TensorCompare_cu_71e06f4e17where_kernel_implERNS_14TensorIteratorEENKUlvE_clEvENKUlvE7_clEvEUlbssE_St5arrayIPcLm4EEEEviT0_T1_ --------------------------
	.section	.nv.constant0._ZN2at6native29vectorized_elementwise_kernelILi8EZZZNS0_49_GLOBAL__N__657f93f7_16_TensorCompare_cu_71e06f4e17where_kernel_implERNS_14TensorIteratorEENKUlvE_clEvENKUlvE7_clEvEUlbssE_St5arrayIPcLm4EEEEviT0_T1_,"a",@progbits
	.sectionflags	@""
	.align	4
.nv.constant0._ZN2at6native29vectorized_elementwise_kernelILi8EZZZNS0_49_GLOBAL__N__657f93f7_16_TensorCompare_cu_71e06f4e17where_kernel_implERNS_14TensorIteratorEENKUlvE_clEvENKUlvE7_clEvEUlbssE_St5arrayIPcLm4EEEEviT0_T1_:
	.zero		576


//--------------------- .nv.constant0._ZN2at6native18elementwise_kernelILi128ELi4EZNS0_15gpu_kernel_implIZZZNS0_49_GLOBAL__N__657f93f7_16_TensorCompare_cu_71e06f4e17where_kernel_implERNS_14TensorIteratorEENKUlvE_clEvENKUlvE6_clEvEUlbllE_EEvRNS_18TensorIteratorBaseERKT_EUliE_EEviT1_ --------------------------
	.section	.nv.constant0._ZN2at6native18elementwise_kernelILi128ELi4EZNS0_15gpu_kernel_implIZZZNS0_49_GLOBAL__N__657f93f7_16_TensorCompare_cu_71e06f4e17where_kernel_implERNS_14TensorIteratorEENKUlvE_clEvENKUlvE6_clEvEUlbllE_EEvRNS_18TensorIteratorBaseERKT_EUliE_EEviT1_,"a",@progbits
	.sectionflags	@""
	.align	4
.nv.constant0._ZN2at6native18elementwise_kernelILi128ELi4EZNS0_15gpu_kernel_implIZZZNS0_49_GLOBAL__N__657f93f7_16_TensorCompare_cu_71e06f4e17where_kernel_implERNS_14TensorIteratorEENKUlvE_clEvENKUlvE6_clEvEUlbllE_EEvRNS_18TensorIteratorBaseERKT_EUliE_EEviT1_:
	.zero		1296


//--------------------- .nv.constant0._ZN2at6native27unrolled_elementwise_kernelIZZZNS0_49_GLOBAL__N__657f93f7_16_TensorCompare_cu_71e06f4e17where_kernel_implERNS_14TensorIteratorEENKUlvE_clEvENKUlvE6_clEvEUlbllE_St5arrayIPcLm4EELi4E23TrivialOffsetCalculatorILi3EjESB_ILi1EjENS0_6memory12LoadWithCastILi3EEENSE_13StoreWithCastILi1EEEEEviT_T0_T2_T3_T4_T5_ --------------------------
	.section	.nv.constant0._ZN2at6native27unrolled_elementwise_kernelIZZZNS0_49_GLOBAL__N__657f93f7_16_TensorCompare_cu_71e06f4e17where_kernel_implERNS_14TensorIteratorEENKUlvE_clEvENKUlvE6_clEvEUlbllE_St5arrayIPcLm4EELi4E23TrivialOffsetCalculatorILi3EjESB_ILi1EjENS0_6memory12LoadWithCastILi3EEENSE_13StoreWithCastILi1EEEEEviT_T0_T2_T3_T4_T5_,"a",@progbits
	.sectionflags	@""
	.align	4
.nv.constant0._ZN2at6native27unrolled_elementwise_kernelIZZZNS0_49_GLOBAL__N__657f93f7_16_TensorCompare_cu_71e06f4e17where_kernel_implERNS_14TensorIteratorEENKUlvE_clEvENKUlvE6_clEvEUlbllE_St5arrayIPcLm4EELi4E23TrivialOffsetCalculatorILi3EjESB_ILi1EjENS0_6memory12LoadWithCastILi3EEENSE_13StoreWithCastILi1EEEEEviT_T0_T2_T3_T4_T5_:
	.zero		604


//--------------------- .nv.constant0._ZN2at6native18elementwise_kernelILi128ELi2EZNS0_22gpu_kernel_impl_nocastIZZZNS0_49_GLOBAL__N__657f93f7_16_TensorCompare_cu_71e06f4e17where_kernel_implERNS_14TensorIteratorEENKUlvE_clEvENKUlvE6_clEvEUlbllE_EEvRNS_18TensorIteratorBaseERKT_EUliE_EEviT1_ --------------------------
	.section	.nv.constant0._ZN2at6native18elementwise_kernelILi128ELi2EZNS0_22gpu_kernel_impl_nocastIZZZNS0_49_GLOBAL__N__657f93f7_16_TensorCompare_cu_71e06f4e17where_kernel_implERNS_14TensorIteratorEENKUlvE_clEvENKUlvE6_clEvEUlbllE_EEvRNS_18TensorIteratorBaseERKT_EUliE_EEviT1_,"a",@progbits
	.sectionflags	@""
	.align	4
.nv.constant0._ZN2at6native18elementwise_kernelILi128ELi2EZNS0_22gpu_kernel_impl_nocastIZZZNS0_49_GLOBAL__N__657f93f7_16_TensorCompare_cu_71e06f4e17where_kernel_implERNS_14TensorIteratorEENKUlvE_clEvENKUlvE6_clEvEUlbllE_EEvRNS_18TensorIteratorBaseERKT_EUliE_EEviT1_:
	.zero		1288


//--------------------- .nv.constant0._ZN2at6native27unrolled_elementwise_kernelIZZZNS0_49_GLOBAL__N__657f93f7_16_TensorCompare_cu_71e06f4e17where_kernel_implERNS_14TensorIteratorEENKUlvE_clEvENKUlvE6_clEvEUlbllE_St5arrayIPcLm4EELi4E23TrivialOffsetCalculatorILi3EjESB_ILi1EjENS0_6memory15LoadWithoutCastENSE_16StoreWithoutCastEEEviT_T0_T2_T3_T4_T5_ --------------------------
	.section	.nv.constant0._ZN2at6native27unrolled_elementwise_kernelIZZZNS0_49_GLOBAL__N__657f93f7_16_TensorCompare_cu_71e06f4e17where_kernel_implERNS_14TensorIteratorEENKUlvE_clEvENKUlvE6_clEvEUlbllE_St5arrayIPcLm4EELi4E23TrivialOffsetCalculatorILi3EjESB_ILi1EjENS0_6memory15LoadWithoutCastENSE_16StoreWithoutCastEEEviT_T0_T2_T3_T4_T5_,"a",@progbits
	.sectionflags	@""
	.align	4
.nv.constant0._ZN2at6native27unrolled_elementwise_kernelIZZZNS0_49_GLOBAL__N__657f93f7_16_TensorCompare_cu_71e06f4e17where_kernel_implERNS_14TensorIteratorEENKUlvE_clEvENKUlvE6_clEvEUlbllE_St5arrayIPcLm4EELi4E23TrivialOffsetCalculatorILi3EjESB_ILi1EjENS0_6memory15LoadWithoutCastENSE_16StoreWithoutCastEEEviT_T0_T2_T3_T4_T5_:
	.zero		580


//--------------------- .nv.constant0._ZN2at6native29vectorized_elementwise_kernelILi2EZZZNS0_49_GLOBAL__N__657f93f7_16_TensorCompare_cu_71e06f4e17where_kernel_implERNS_14TensorIteratorEENKUlvE_clEvENKUlvE6_clEvEUlbllE_St5arrayIPcLm4EEEEviT0_T1_ --------------------------
	.section	.nv.constant0._ZN2at6native29vectorized_elementwise_kernelILi2EZZZNS0_49_GLOBAL__N__657f93f7_16_TensorCompare_cu_71e06f4e17where_kernel_implERNS_14TensorIteratorEENKUlvE_clEvENKUlvE6_clEvEUlbllE_St5arrayIPcLm4EEEEviT0_T1_,"a",@progbits
	.sectionflags	@""
	.align	4
.nv.constant0._ZN2at6native29vectorized_elementwise_kernelILi2EZZZNS0_49_GLOBAL__N__657f93f7_16_TensorCompare_cu_71e06f4e17where_kernel_implERNS_14TensorIteratorEENKUlvE_clEvENKUlvE6_clEvEUlbllE_St5arrayIPcLm4EEEEviT0_T1_:
	.zero		576


//--------------------- .nv.constant0._ZN2at6native29vectorized_elementwise_kernelILi4EZZZNS0_49_GLOBAL__N__657f93f7_16_TensorCompare_cu_71e06f4e17where_kernel_implERNS_14TensorIteratorEENKUlvE_clEvENKUlvE6_clEvEUlbllE_St5arrayIPcLm4EEEEviT0_T1_ --------------------------
	.section	.nv.constant0._ZN2at6native29vectorized_elementwise_kernelILi4EZZZNS0_49_GLOBAL__N__657f93f7_16_TensorCompare_cu_71e06f4e17where_kernel_implERNS_14TensorIteratorEENKUlvE_clEvENKUlvE6_clEvEUlbllE_St5arrayIPcLm4EEEEviT0_T1_,"a",@progbits
	.sectionflags	@""
	.align	4
.nv.constant0._ZN2at6native29vectorized_elementwise_kernelILi4EZZZNS0_49_GLOBAL__N__657f93f7_16_TensorCompare_cu_71e06f4e17where_kernel_implERNS_14TensorIteratorEENKUlvE_clEvENKUlvE6_clEvEUlbllE_St5arrayIPcLm4EEEEviT0_T1_:
	.zero		576


//--------------------- .nv.constant0._ZN2at6native29vectorized_elementwise_kernelILi8EZZZNS0_49_GLOBAL__N__657f93f7_16_TensorCompare_cu_71e06f4e17where_kernel_implERNS_14TensorIteratorEENKUlvE_clEvENKUlvE6_clEvEUlbllE_St5arrayIPcLm4EEEEviT0_T1_ --------------------------
	.section	.nv.constant0._ZN2at6native29vectorized_elementwise_kernelILi8EZZZNS0_49_GLOBAL__N__657f93f7_16_TensorCompare_cu_71e06f4e17where_kernel_implERNS_14TensorIteratorEENKUlvE_clEvENKUlvE6_clEvEUlbllE_St5arrayIPcLm4EEEEviT0_T1_,"a",@progbits
	.sectionflags	@""
	.align	4
.nv.constant0._ZN2at6native29vectorized_elementwise_kernelILi8EZZZNS0_49_GLOBAL__N__657f93f7_16_TensorCompare_cu_71e06f4e17where_kernel_implERNS_14TensorIteratorEENKUlvE_clEvENKUlvE6_clEvEUlbllE_St5arrayIPcLm4EEEEviT0_T1_:
	.zero		576


//--------------------- .nv.constant0._ZN2at6native18elementwise_kernelILi128ELi4EZNS0_15gpu_kernel_implIZZZNS0_49_GLOBAL__N__657f93f7_16_TensorCompare_cu_71e06f4e17where_kernel_implERNS_14TensorIteratorEENKUlvE_clEvENKUlvE5_clEvEUlbiiE_EEvRNS_18TensorIteratorBaseERKT_EUliE_EEviT1_ --------------------------
	.section	.nv.constant0._ZN2at6native18elementwise_kernelILi128ELi4EZNS0_15gpu_kernel_implIZZZNS0_49_GLOBAL__N__657f93f7_16_TensorCompare_cu_71e06f4e17where_kernel_implERNS_14TensorIteratorEENKUlvE_clEvENKUlvE5_clEvEUlbiiE_EEvRNS_18TensorIteratorBaseERKT_EUliE_EEviT1_,"a",@progbits
	.sectionflags	@""
	.align	4
.nv.constant0._ZN2at6native18elementwise_kernelILi128ELi4EZNS0_15gpu_kernel_implIZZZNS0_49_GLOBAL__N__657f93f7_16_TensorCompare_cu_71e06f4e17where_kernel_implERNS_14TensorIteratorEENKUlvE_clEvENKUlvE5_clEvEUlbiiE_EEvRNS_18TensorIteratorBaseERKT_EUliE_EEviT1_:
	.zero		1296


//--------------------- .nv.constant0._ZN2at6native27unrolled_elementwise_kernelIZZZNS0_49_GLOBAL__N__657f93f7_16_TensorCompare_cu_71e06f4e17where_kernel_implERNS_14TensorIteratorEENKUlvE_clEvENKUlvE5_clEvEUlbiiE_St5arrayIPcLm4EELi4E23TrivialOffsetCalculatorILi3EjESB_ILi1EjENS0_6memory12LoadWithCastILi3EEENSE_13StoreWithCastILi1EEEEEviT_T0_T2_T3_T4_T5_ --------------------------
	.section	.nv.constant0._ZN2at6native27unrolled_elementwise_kernelIZZZNS0_49_GLOBAL__N__657f93f7_16_TensorCompare_cu_71e06f4e17where_kernel_implERNS_14TensorIteratorEENKUlvE_clEvENKUlvE5_clEvEUlbiiE_St5arrayIPcLm4EELi4E23TrivialOffsetCalculatorILi3EjESB_ILi1EjENS0_6memory12LoadWithCastILi3EEENSE_13StoreWithCastILi1EEEEEviT_T0_T2_T3_T4_T5_,"a",@progbits
	.sectionflags	@""
	.align	4
.nv.constant0._ZN2at6native27unrolled_elementwise_kernelIZZZNS0_49_GLOBAL__N__657f93f7_16_TensorCompare_cu_71e06f4e17where_kernel_implERNS_14TensorIteratorEENKUlvE_clEvENKUlvE5_clEvEUlbiiE_St5arrayIPcLm4EELi4E23TrivialOffsetCalculatorILi3EjESB_ILi1EjENS0_6memory12LoadWithCastILi3EEENSE_13StoreWithCastILi1EEEEEviT_T0_T2_T3_T4_T5_:
	.zero		604


//--------------------- .nv.constant0._ZN2at6native18elementwise_kernelILi128ELi2EZNS0_22gpu_kernel_impl_nocastIZZZNS0_49_GLOBAL__N__657f93f7_16_TensorCompare_cu_71e06f4e17where_kernel_implERNS_14TensorIteratorEENKUlvE_clEvENKUlvE5_clEvEUlbiiE_EEvRNS_18TensorIteratorBaseERKT_EUliE_EEviT1_ --------------------------
	.section	.nv.constant0._ZN2at6native18elementwise_kernelILi128ELi2EZNS0_22gpu_kernel_impl_nocastIZZZNS0_49_GLOBAL__N__657f93f7_16_TensorCompare_cu_71e06f4e17where_kernel_implERNS_14TensorIteratorEENKUlvE_clEvENKUlvE5_clEvEUlbiiE_EEvRNS_18TensorIteratorBaseERKT_EUliE_EEviT1_,"a",@progbits
	.sectionflags	@""
	.align	4
.nv.constant0._ZN2at6native18elementwise_kernelILi128ELi2EZNS0_22gpu_kernel_impl_nocastIZZZNS0_49_GLOBAL__N__657f93f7_16_TensorCompare_cu_71e06f4e17where_kernel_implERNS_14TensorIteratorEENKUlvE_clEvENKUlvE5_clEvEUlbiiE_EEvRNS_18TensorIteratorBaseERKT_EUliE_EEviT1_:
	.zero		1288


//--------------------- .nv.constant0._ZN2at6native27unrolled_elementwise_kernelIZZZNS0_49_GLOBAL__N__657f93f7_16_TensorCompare_cu_71e06f4e17where_kernel_implERNS_14TensorIteratorEENKUlvE_clEvENKUlvE5_clEvEUlbiiE_St5arrayIPcLm4EELi4E23TrivialOffsetCalculatorILi3EjESB_ILi1EjENS0_6memory15LoadWithoutCastENSE_16StoreWithoutCastEEEviT_T0_T2_T3_T4_T5_ --------------------------
	.section	.nv.constant0._ZN2at6native27unrolled_elementwise_kernelIZZZNS0_49_GLOBAL__N__657f93f7_16_TensorCompare_cu_71e06f4e17where_kernel_implERNS_14TensorIteratorEENKUlvE_clEvENKUlvE5_clEvEUlbiiE_St5arrayIPcLm4EELi4E23TrivialOffsetCalculatorILi3EjESB_ILi1EjENS0_6memory15LoadWithoutCastENSE_16StoreWithoutCastEEEviT_T0_T2_T3_T4_T5_,"a",@progbits
	.sectionflags	@""
	.align	4
.nv.constant0._ZN2at6native27unrolled_elementwise_kernelIZZZNS0_49_GLOBAL__N__657f93f7_16_TensorCompare_cu_71e06f4e17where_kernel_implERNS_14TensorIteratorEENKUlvE_clEvENKUlvE5_clEvEUlbiiE_St5arrayIPcLm4EELi4E23TrivialOffsetCalculatorILi3EjESB_ILi1EjENS0_6memory15LoadWithoutCastENSE_16StoreWithoutCastEEEviT_T0_T2_T3_T4_T5_:
	.zero		580


//--------------------- .nv.constant0._ZN2at6native29vectorized_elementwise_kernelILi2EZZZNS0_49_GLOBAL__N__657f93f7_16_TensorCompare_cu_71e06f4e17where_kernel_implERNS_14TensorIteratorEENKUlvE_clEvENKUlvE5_clEvEUlbiiE_St5arrayIPcLm4EEEEviT0_T1_ --------------------------
	.section	.nv.constant0._ZN2at6native29vectorized_elementwise_kernelILi2EZZZNS0_49_GLOBAL__N__657f93f7_16_TensorCompare_cu_71e06f4e17where_kernel_implERNS_14TensorIteratorEENKUlvE_clEvENKUlvE5_clEvEUlbiiE_St5arrayIPcLm4EEEEviT0_T1_,"a",@progbits
	.sectionflags	@""
	.align	4
.nv.constant0._ZN2at6native29vectorized_elementwise_kernelILi2EZZZNS0_49_GLOBAL__N__657f93f7_16_TensorCompare_cu_71e06f4e17where_kernel_implERNS_14TensorIteratorEENKUlvE_clEvENKUlvE5_clEvEUlbiiE_St5arrayIPcLm4EEEEviT0_T1_:
	.zero		576


//--------------------- .nv.constant0._ZN2at6native29vectorized_elementwise_kernelILi4EZZZNS0_49_GLOBAL__N__657f93f7_16_TensorCompare_cu_71e06f4e17where_kernel_implERNS_14TensorIteratorEENKUlvE_clEvENKUlvE5_clEvEUlbiiE_St5arrayIPcLm4EEEEviT0_T1_ --------------------------
	.section	.nv.constant0._ZN2at6native29vectorized_elementwise_kernelILi4EZZZNS0_49_GLOBAL__N__657f93f7_16_TensorCompare_cu_71e06f4e17where_kernel_implERNS_14TensorIteratorEENKUlvE_clEvENKUlvE5_clEvEUlbiiE_St5arrayIPcLm4EEEEviT0_T1_,"a",@progbits
	.sectionflags	@""
	.align	4
.nv.constant0._ZN2at6native29vectorized_elementwise_kernelILi4EZZZNS0_49_GLOBAL__N__657f93f7_16_TensorCompare_cu_71e06f4e17where_kernel_implERNS_14TensorIteratorEENKUlvE_clEvENKUlvE5_clEvEUlbiiE_St5arrayIPcLm4EEEEviT0_T1_:
	.zero		576


//--------------------- .nv.constant0._ZN2at6native29vectorized_elementwise_kernelILi8EZZZNS0_49_GLOBAL__N__657f93f7_16_TensorCompare_cu_71e06f4e17where_kernel_implERNS_14TensorIteratorEENKUlvE_clEvENKUlvE5_clEvEUlbiiE_St5arrayIPcLm4EEEEviT0_T1_ --------------------------
	.section	.nv.constant0._ZN2at6native29vectorized_elementwise_kernelILi8EZZZNS0_49_GLOBAL__N__657f93f7_16_TensorCompare_cu_71e06f4e17where_kernel_implERNS_14TensorIteratorEENKUlvE_clEvENKUlvE5_clEvEUlbiiE_St5arrayIPcLm4EEEEviT0_T1_,"a",@progbits
	.sectionflags	@""
	.align	4
.nv.constant0._ZN2at6native29vectorized_elementwise_kernelILi8EZZZNS0_49_GLOBAL__N__657f93f7_16_TensorCompare_cu_71e06f4e17where_kernel_implERNS_14TensorIteratorEENKUlvE_clEvENKUlvE5_clEvEUlbiiE_St5arrayIPcLm4EEEEviT0_T1_:
	.zero		576


//--------------------- .nv.constant0._ZN2at6native18elementwise_kernelILi128ELi4EZNS0_15gpu_kernel_implIZZZNS0_49_GLOBAL__N__657f93f7_16_TensorCompare_cu_71e06f4e17where_kernel_implERNS_14TensorIteratorEENKUlvE_clEvENKUlvE4_clEvEUlbaaE_EEvRNS_18TensorIteratorBaseERKT_EUliE_EEviT1_ --------------------------
	.section	.nv.constant0._ZN2at6native18elementwise_kernelILi128ELi4EZNS0_15gpu_kernel_implIZZZNS0_49_GLOBAL__N__657f93f7_16_TensorCompare_cu_71e06f4e17where_kernel_implERNS_14TensorIteratorEENKUlvE_clEvENKUlvE4_clEvEUlbaaE_EEvRNS_18TensorIteratorBaseERKT_EUliE_EEviT1_,"a",@progbits
	.sectionflags	@""
	.align	4
.nv.constant0._ZN2at6native18elementwise_kernelILi128ELi4EZNS0_15gpu_kernel_implIZZZNS0_49_GLOBAL__N__657f93f7_16_TensorCompare_cu_71e06f4e17where_kernel_implERNS_14TensorIteratorEENKUlvE_clEvENKUlvE4_clEvEUlbaaE_EEvRNS_18TensorIteratorBaseERKT_EUliE_EEviT1_:
	.zero		1296


//--------------------- .nv.constant0._ZN2at6native27unrolled_elementwise_kernelIZZZNS0_49_GLOBAL__N__657f93f7_16_TensorCompare_cu_71e06f4e17where_kernel_implERNS_14TensorIteratorEENKUlvE_clEvENKUlvE4_clEvEUlbaaE_St5arrayIPcLm4EELi4E23TrivialOffsetCalculatorILi3EjESB_ILi1EjENS0_6memory12LoadWithCastILi3EEENSE_13StoreWithCastILi1EEEEEviT_T0_T2_T3_T4_T5_ --------------------------
	.section	.nv.constant0._ZN2at6native27unrolled_elementwise_kernelIZZZNS0_49_GLOBAL__N__657f93f7_16_TensorCompare_cu_71e06f4e17where_kernel_implERNS_14TensorIteratorEENKUlvE_clEvENKUlvE4_clEvEUlbaaE_St5arrayIPcLm4EELi4E23TrivialOffsetCalculatorILi3EjESB_ILi1EjENS0_6memory12LoadWithCastILi3EEENSE_13StoreWithCastILi1EEEEEviT_T0_T2_T3_T4_T5_,"a",@progbits
	.sectionflags	@""
	.align	4
.nv.constant0._ZN2at6native27unrolled_elementwise_kernelIZZZNS0_49_GLOBAL__N__657f93f7_16_TensorCompare_cu_71e06f4e17where_kernel_implERNS_14TensorIteratorEENKUlvE_clEvENKUlvE4_clEvEUlbaaE_St5arrayIPcLm4EELi4E23TrivialOffsetCalculatorILi3EjESB_ILi1EjENS0_6memory12LoadWithCastILi3EEENSE_13StoreWithCastILi1EEEEEviT_T0_T2_T3_T4_T5_:
	.zero		604


//--------------------- .nv.constant0._ZN2at6native18elementwise_kernelILi128ELi4EZNS0_22gpu_kernel_impl_nocastIZZZNS0_49_GLOBAL__N__657f93f7_16_TensorCompare_cu_71e06f4e17where_kernel_implERNS_14TensorIteratorEENKUlvE_clEvENKUlvE4_clEvEUlbaaE_EEvRNS_18TensorIteratorBaseERKT_EUliE_EEviT1_ --------------------------
	.section	.nv.constant0._ZN2at6native18elementwise_kernelILi128ELi4EZNS0_22gpu_kernel_impl_nocastIZZZNS0_49_GLOBAL__N__657f93f7_16_TensorCompare_cu_71e06f4e17where_kernel_implERNS_14TensorIteratorEENKUlvE_clEvENKUlvE4_clEvEUlbaaE_EEvRNS_18TensorIteratorBaseERKT_EUliE_EEviT1_,"a",@progbits
	.sectionflags	@""
	.align	4
.nv.constant0._ZN2at6native18elementwise_kernelILi128ELi4EZNS0_22gpu_kernel_impl_nocastIZZZNS0_49_GLOBAL__N__657f93f7_16_TensorCompare_cu_71e06f4e17where_kernel_implERNS_14TensorIteratorEENKUlvE_clEvENKUlvE4_clEvEUlbaaE_EEvRNS_18TensorIteratorBaseERKT_EUliE_EEviT1_:
	.zero		1288


//--------------------- .nv.constant0._ZN2at6native27unrolled_elementwise_kernelIZZZNS0_49_GLOBAL__N__657f93f7_16_TensorCompare_cu_71e06f4e17where_kernel_implERNS_14TensorIteratorEENKUlvE_clEvENKUlvE4_clEvEUlbaaE_St5arrayIPcLm4EELi4E23TrivialOffsetCalculatorILi3EjESB_ILi1EjENS0_6memory15LoadWithoutCastENSE_16StoreWithoutCastEEEviT_T0_T2_T3_T4_T5_ --------------------------
	.section	.nv.constant0._ZN2at6native27unrolled_elementwise_kernelIZZZNS0_49_GLOBAL__N__657f93f7_16_TensorCompare_cu_71e06f4e17where_kernel_implERNS_14TensorIteratorEENKUlvE_clEvENKUlvE4_clEvEUlbaaE_St5arrayIPcLm4EELi4E23TrivialOffsetCalculatorILi3EjESB_ILi1EjENS0_6memory15LoadWithoutCastENSE_16StoreWithoutCastEEEviT_T0_T2_T3_T4_T5_,"a",@progbits
	.sectionflags	@""
	.align	4
.nv.constant0._ZN2at6native27unrolled_elementwise_kernelIZZZNS0_49_GLOBAL__N__657f93f7_16_TensorCompare_cu_71e06f4e17where_kernel_implERNS_14TensorIteratorEENKUlvE_clEvENKUlvE4_clEvEUlbaaE_St5arrayIPcLm4EELi4E23TrivialOffsetCalculatorILi3EjESB_ILi1EjENS0_6memory15LoadWithoutCastENSE_16StoreWithoutCastEEEviT_T0_T2_T3_T4_T5_:
	.zero		580


//--------------------- .nv.constant0._ZN2at6native29vectorized_elementwise_kernelILi2EZZZNS0_49_GLOBAL__N__657f93f7_16_TensorCompare_cu_71e06f4e17where_kernel_implERNS_14TensorIteratorEENKUlvE_clEvENKUlvE4_clEvEUlbaaE_St5arrayIPcLm4EEEEviT0_T1_ --------------------------
	.section	.nv.constant0._ZN2at6native29vectorized_elementwise_kernelILi2EZZZNS0_49_GLOBAL__N__657f93f7_16_TensorCompare_cu_71e06f4e17where_kernel_implERNS_14TensorIteratorEENKUlvE_clEvENKUlvE4_clEvEUlbaaE_St5arrayIPcLm4EEEEviT0_T1_,"a",@progbits
	.sectionflags	@""
	.align	4
.nv.constant0._ZN2at6native29vectorized_elementwise_kernelILi2EZZZNS0_49_GLOBAL__N__657f93f7_16_TensorCompare_cu_71e06f4e17where_kernel_implERNS_14TensorIteratorEENKUlvE_clEvENKUlvE4_clEvEUlbaaE_St5arrayIPcLm4EEEEviT0_T1_:
	.zero		576


//--------------------- .nv.constant0._ZN2at6native29vectorized_elementwise_kernelILi4EZZZNS0_49_GLOBAL__N__657f93f7_16_TensorCompare_cu_71e06f4e17where_kernel_implERNS_14TensorIteratorEENKUlvE_clEvENKUlvE4_clEvEUlbaaE_St5arrayIPcLm4EEEEviT0_T1_ --------------------------
	.section	.nv.constant0._ZN2at6native29vectorized_elementwise_kernelILi4EZZZNS0_49_GLOBAL__N__657f93f7_16_TensorCompare_cu_71e06f4e17where_kernel_implERNS_14TensorIteratorEENKUlvE_clEvENKUlvE4_clEvEUlbaaE_St5arrayIPcLm4EEEEviT0_T1_,"a",@progbits
	.sectionflags	@""
	.align	4
.nv.constant0._ZN2at6native29vectorized_elementwise_kernelILi4EZZZNS0_49_GLOBAL__N__657f93f7_16_TensorCompare_cu_71e06f4e17where_kernel_implERNS_14TensorIteratorEENKUlvE_clEvENKUlvE4_clEvEUlbaaE_St5arrayIPcLm4EEEEviT0_T1_:
	.zero		576


//--------------------- .nv.constant0._ZN2at6native29vectorized_elementwise_kernelILi8EZZZNS0_49_GLOBAL__N__657f93f7_16_TensorCompare_cu_71e06f4e17where_kernel_implERNS_14TensorIteratorEENKUlvE_clEvENKUlvE4_clEvEUlbaaE_St5arrayIPcLm4EEEEviT0_T1_ --------------------------
	.section	.nv.constant0._ZN2at6native29vectorized_elementwise_kernelILi8EZZZNS0_49_GLOBAL__N__657f93f7_16_TensorCompare_cu_71e06f4e17where_kernel_implERNS_14TensorIteratorEENKUlvE_clEvENKUlvE4_clEvEUlbaaE_St5arrayIPcLm4EEEEviT0_T1_,"a",@progbits
	.sectionflags	@""
	.align	4
.nv.constant0._ZN2at6native29vectorized_elementwise_kernelILi8EZZZNS0_49_GLOBAL__N__657f93f7_16_TensorCompare_cu_71e06f4e17where_kernel_implERNS_14TensorIteratorEENKUlvE_clEvENKUlvE4_clEvEUlbaaE_St5arrayIPcLm4EEEEviT0_T1_:
	.zero		576


//--------------------- .nv.constant0._ZN2at6native18elementwise_kernelILi128ELi4EZNS0_15gpu_kernel_implIZZZNS0_49_GLOBAL__N__657f93f7_16_TensorCompare_cu_71e06f4e17where_kernel_implERNS_14TensorIteratorEENKUlvE_clEvENKUlvE3_clEvEUlbhhE_EEvRNS_18TensorIteratorBaseERKT_EUliE_EEviT1_ --------------------------
	.section	.nv.constant0._ZN2at6native18elementwise_kernelILi128ELi4EZNS0_15gpu_kernel_implIZZZNS0_49_GLOBAL__N__657f93f7_16_TensorCompare_cu_71e06f4e17where_kernel_implERNS_14TensorIteratorEENKUlvE_clEvENKUlvE3_clEvEUlbhhE_EEvRNS_18TensorIteratorBaseERKT_EUliE_EEviT1_,"a",@progbits
	.sectionflags	@""
	.align	4
.nv.constant0._ZN2at6native18elementwise_kernelILi128ELi4EZNS0_15gpu_kernel_implIZZZNS0_49_GLOBAL__N__657f93f7_16_TensorCompare_cu_71e06f4e17where_kernel_implERNS_14TensorIteratorEENKUlvE_clEvENKUlvE3_clEvEUlbhhE_EEvRNS_18TensorIteratorBaseERKT_EUliE_EEviT1_:
	.zero		1296


//--------------------- .nv.constant0._ZN2at6native27unrolled_elementwise_kernelIZZZNS0_49_GLOBAL__N__657f93f7_16_TensorCompare_cu_71e06f4e17where_kernel_implERNS_14TensorIteratorEENKUlvE_clEvENKUlvE3_clEvEUlbhhE_St5arrayIPcLm4EELi4E23TrivialOffsetCalculatorILi3EjESB_ILi1EjENS0_6memory12LoadWithCastILi3EEENSE_13StoreWithCastILi1EEEEEviT_T0_T2_T3_T4_T5_ --------------------------
	.section	.nv.constant0._ZN2at6native27unrolled_elementwise_kernelIZZZNS0_49_GLOBAL__N__657f93f7_16_TensorCompare_cu_71e06f4e17where_kernel_implERNS_14TensorIteratorEENKUlvE_clEvENKUlvE3_clEvEUlbhhE_St5arrayIPcLm4EELi4E23TrivialOffsetCalculatorILi3EjESB_ILi1EjENS0_6memory12LoadWithCastILi3EEENSE_13StoreWithCastILi1EEEEEviT_T0_T2_T3_T4_T5_,"a",@progbits
	.sectionflags	@""
	.align	4
.nv.constant0._ZN2at6native27unrolled_elementwise_kernelIZZZNS0_49_GLOBAL__N__657f93f7_16_TensorCompare_cu_71e06f4e17where_kernel_implERNS_14TensorIteratorEENKUlvE_clEvENKUlvE3_clEvEUlbhhE_St5arrayIPcLm4EELi4E23TrivialOffsetCalculatorILi3EjESB_ILi1EjENS0_6memory12LoadWithCastILi3EEENSE_13StoreWithCastILi1EEEEEviT_T0_T2_T3_T4_T5_:
	.zero		604


//--------------------- .nv.constant0._ZN2at6native18elementwise_kernelILi128ELi4EZNS0_22gpu_kernel_impl_nocastIZZZNS0_49_GLOBAL__N__657f93f7_16_TensorCompare_cu_71e06f4e17where_kernel_implERNS_14TensorIteratorEENKUlvE_clEvENKUlvE3_clEvEUlbhhE_EEvRNS_18TensorIteratorBaseERKT_EUliE_EEviT1_ --------------------------
	.section	.nv.constant0._ZN2at6native18elementwise_kernelILi128ELi4EZNS0_22gpu_kernel_impl_nocastIZZZNS0_49_GLOBAL__N__657f93f7_16_TensorCompare_cu_71e06f4e17where_kernel_implERNS_14TensorIteratorEENKUlvE_clEvENKUlvE3_clEvEUlbhhE_EEvRNS_18TensorIteratorBaseERKT_EUliE_EEviT1_,"a",@progbits
	.sectionflags	@""
	.align	4
.nv.constant0._ZN2at6native18elementwise_kernelILi128ELi4EZNS0_22gpu_kernel_impl_nocastIZZZNS0_49_GLOBAL__N__657f93f7_16_TensorCompare_cu_71e06f4e17where_kernel_implERNS_14TensorIteratorEENKUlvE_clEvENKUlvE3_clEvEUlbhhE_EEvRNS_18TensorIteratorBaseERKT_EUliE_EEviT1_:
	.zero		1288


//--------------------- .nv.constant0._ZN2at6native27unrolled_elementwise_kernelIZZZNS0_49_GLOBAL__N__657f93f7_16_TensorCompare_cu_71e06f4e17where_kernel_implERNS_14TensorIteratorEENKUlvE_clEvENKUlvE3_clEvEUlbhhE_St5arrayIPcLm4EELi4E23TrivialOffsetCalculatorILi3EjESB_ILi1EjENS0_6memory15LoadWithoutCastENSE_16StoreWithoutCastEEEviT_T0_T2_T3_T4_T5_ --------------------------
	.section	.nv.constant0._ZN2at6native27unrolled_elementwise_kernelIZZZNS0_49_GLOBAL__N__657f93f7_16_TensorCompare_cu_71e06f4e17where_kernel_implERNS_14TensorIteratorEENKUlvE_clEvENKUlvE3_clEvEUlbhhE_St5arrayIPcLm4EELi4E23TrivialOffsetCalculatorILi3EjESB_ILi1EjENS0_6memory15LoadWithoutCastENSE_16StoreWithoutCastEEEviT_T0_T2_T3_T4_T5_,"a",@progbits
	.sectionflags	@""
	.align	4
.nv.constant0._ZN2at6native27unrolled_elementwise_kernelIZZZNS0_49_GLOBAL__N__657f93f7_16_TensorCompare_cu_71e06f4e17where_kernel_implERNS_14TensorIteratorEENKUlvE_clEvENKUlvE3_clEvEUlbhhE_St5arrayIPcLm4EELi4E23TrivialOffsetCalculatorILi3EjESB_ILi1EjENS0_6memory15LoadWithoutCastENSE_16StoreWithoutCastEEEviT_T0_T2_T3_T4_T5_:
	.zero		580


//--------------------- .nv.constant0._ZN2at6native29vectorized_elementwise_kernelILi2EZZZNS0_49_GLOBAL__N__657f93f7_16_TensorCompare_cu_71e06f4e17where_kernel_implERNS_14TensorIteratorEENKUlvE_clEvENKUlvE3_clEvEUlbhhE_St5arrayIPcLm4EEEEviT0_T1_ --------------------------
	.section	.nv.constant0._ZN2at6native29vectorized_elementwise_kernelILi2EZZZNS0_49_GLOBAL__N__657f93f7_16_TensorCompare_cu_71e06f4e17where_kernel_implERNS_14TensorIteratorEENKUlvE_clEvENKUlvE3_clEvEUlbhhE_St5arrayIPcLm4EEEEviT0_T1_,"a",@progbits
	.sectionflags	@""
	.align	4
.nv.constant0._ZN2at6native29vectorized_elementwise_kernelILi2EZZZNS0_49_GLOBAL__N__657f93f7_16_TensorCompare_cu_71e06f4e17where_kernel_implERNS_14TensorIteratorEENKUlvE_clEvENKUlvE3_clEvEUlbhhE_St5arrayIPcLm4EEEEviT0_T1_:
	.zero		576


//--------------------- .nv.constant0._ZN2at6native29vectorized_elementwise_kernelILi4EZZZNS0_49_GLOBAL__N__657f93f7_16_TensorCompare_cu_71e06f4e17where_kernel_implERNS_14TensorIteratorEENKUlvE_clEvENKUlvE3_clEvEUlbhhE_St5arrayIPcLm4EEEEviT0_T1_ --------------------------
	.section	.nv.constant0._ZN2at6native29vectorized_elementwise_kernelILi4EZZZNS0_49_GLOBAL__N__657f93f7_16_TensorCompare_cu_71e06f4e17where_kernel_implERNS_14TensorIteratorEENKUlvE_clEvENKUlvE3_clEvEUlbhhE_St5arrayIPcLm4EEEEviT0_T1_,"a",@progbits
	.sectionflags	@""
	.align	4
.nv.constant0._ZN2at6native29vectorized_elementwise_kernelILi4EZZZNS0_49_GLOBAL__N__657f93f7_16_TensorCompare_cu_71e06f4e17where_kernel_implERNS_14TensorIteratorEENKUlvE_clEvENKUlvE3_clEvEUlbhhE_St5arrayIPcLm4EEEEviT0_T1_:
	.zero		576


//--------------------- .nv.constant0._ZN2at6native29vectorized_elementwise_kernelILi8EZZZNS0_49_GLOBAL__N__657f93f7_16_TensorCompare_cu_71e06f4e17where_kernel_implERNS_14TensorIteratorEENKUlvE_clEvENKUlvE3_clEvEUlbhhE_St5arrayIPcLm4EEEEviT0_T1_ --------------------------
	.section	.nv.constant0._ZN2at6native29vectorized_elementwise_kernelILi8EZZZNS0_49_GLOBAL__N__657f93f7_16_TensorCompare_cu_71e06f4e17where_kernel_implERNS_14TensorIteratorEENKUlvE_clEvENKUlvE3_clEvEUlbhhE_St5arrayIPcLm4EEEEviT0_T1_,"a",@progbits
	.sectionflags	@""
	.align	4
.nv.constant0._ZN2at6native29vectorized_elementwise_kernelILi8EZZZNS0_49_GLOBAL__N__657f93f7_16_TensorCompare_cu_71e06f4e17where_kernel_implERNS_14TensorIteratorEENKUlvE_clEvENKUlvE3_clEvEUlbhhE_St5arrayIPcLm4EEEEviT0_T1_:
	.zero		576


//--------------------- .nv.constant0._ZN2at6native18elementwise_kernelILi128ELi4EZNS0_15gpu_kernel_implIZZZNS0_49_GLOBAL__N__657f93f7_16_TensorCompare_cu_71e06f4e17where_kernel_implERNS_14TensorIteratorEENKUlvE_clEvENKUlvE2_clEvEUlbbbE_EEvRNS_18TensorIteratorBaseERKT_EUliE_EEviT1_ --------------------------
	.section	.nv.constant0._ZN2at6native18elementwise_kernelILi128ELi4EZNS0_15gpu_kernel_implIZZZNS0_49_GLOBAL__N__657f93f7_16_TensorCompare_cu_71e06f4e17where_kernel_implERNS_14TensorIteratorEENKUlvE_clEvENKUlvE2_clEvEUlbbbE_EEvRNS_18TensorIteratorBaseERKT_EUliE_EEviT1_,"a",@progbits
	.sectionflags	@""
	.align	4
.nv.constant0._ZN2at6native18elementwise_kernelILi128ELi4EZNS0_15gpu_kernel_implIZZZNS0_49_GLOBAL__N__657f93f7_16_TensorCompare_cu_71e06f4e17where_kernel_implERNS_14TensorIteratorEENKUlvE_clEvENKUlvE2_clEvEUlbbbE_EEvRNS_18TensorIteratorBaseERKT_EUliE_EEviT1_:
	.zero		1296


//--------------------- .nv.constant0._ZN2at6native27unrolled_elementwise_kernelIZZZNS0_49_GLOBAL__N__657f93f7_16_TensorCompare_cu_71e06f4e17where_kernel_implERNS_14TensorIteratorEENKUlvE_clEvENKUlvE2_clEvEUlbbbE_St5arrayIPcLm4EELi4E23TrivialOffsetCalculatorILi3EjESB_ILi1EjENS0_6memory12LoadWithCastILi3EEENSE_13StoreWithCastILi1EEEEEviT_T0_T2_T3_T4_T5_ --------------------------
	.section	.nv.constant0._ZN2at6native27unrolled_elementwise_kernelIZZZNS0_49_GLOBAL__N__657f93f7_16_TensorCompare_cu_71e06f4e17where_kernel_implERNS_14TensorIteratorEENKUlvE_clEvENKUlvE2_clEvEUlbbbE_St5arrayIPcLm4EELi4E23TrivialOffsetCalculatorILi3EjESB_ILi1EjENS0_6memory12LoadWithCastILi3EEENSE_13StoreWithCastILi1EEEEEviT_T0_T2_T3_T4_T5_,"a",@progbits
	.sectionflags	@""
	.align	4
.nv.constant0._ZN2at6native27unrolled_elementwise_kernelIZZZNS0_49_GLOBAL__N__657f93f7_16_TensorCompare_cu_71e06f4e17where_kernel_implERNS_14TensorIteratorEENKUlvE_clEvENKUlvE2_clEvEUlbbbE_St5arrayIPcLm4EELi4E23TrivialOffsetCalculatorILi3EjESB_ILi1EjENS0_6memory12LoadWithCastILi3EEENSE_13StoreWithCastILi1EEEEEviT_T0_T2_T3_T4_T5_:
	.zero		604


//--------------------- .nv.constant0._ZN2at6native18elementwise_kernelILi128ELi4EZNS0_22gpu_kernel_impl_nocastIZZZNS0_49_GLOBAL__N__657f93f7_16_TensorCompare_cu_71e06f4e17where_kernel_implERNS_14TensorIteratorEENKUlvE_clEvENKUlvE2_clEvEUlbbbE_EEvRNS_18TensorIteratorBaseERKT_EUliE_EEviT1_ --------------------------
	.section	.nv.constant0._ZN2at6native18elementwise_kernelILi128ELi4EZNS0_22gpu_kernel_impl_nocastIZZZNS0_49_GLOBAL__N__657f93f7_16_TensorCompare_cu_71e06f4e17where_kernel_implERNS_14TensorIteratorEENKUlvE_clEvENKUlvE2_clEvEUlbbbE_EEvRNS_18TensorIteratorBaseERKT_EUliE_EEviT1_,"a",@progbits
	.sectionflags	@""
	.align	4
.nv.constant0._ZN2at6native18elementwise_kernelILi128ELi4EZNS0_22gpu_kernel_impl_nocastIZZZNS0_49_GLOBAL__N__657f93f7_16_TensorCompare_cu_71e06f4e17where_kernel_implERNS_14TensorIteratorEENKUlvE_clEvENKUlvE2_clEvEUlbbbE_EEvRNS_18TensorIteratorBaseERKT_EUliE_EEviT1_:
	.zero		1288


//--------------------- .nv.constant0._ZN2at6native27unrolled_elementwise_kernelIZZZNS0_49_GLOBAL__N__657f93f7_16_TensorCompare_cu_71e06f4e17where_kernel_implERNS_14TensorIteratorEENKUlvE_clEvENKUlvE2_clEvEUlbbbE_St5arrayIPcLm4EELi4E23TrivialOffsetCalculatorILi3EjESB_ILi1EjENS0_6memory15LoadWithoutCastENSE_16StoreWithoutCastEEEviT_T0_T2_T3_T4_T5_ --------------------------
	.section	.nv.constant0._ZN2at6native27unrolled_elementwise_kernelIZZZNS0_49_GLOBAL__N__657f93f7_16_TensorCompare_cu_71e06f4e17where_kernel_implERNS_14TensorIteratorEENKUlvE_clEvENKUlvE2_clEvEUlbbbE_St5arrayIPcLm4EELi4E23TrivialOffsetCalculatorILi3EjESB_ILi1EjENS0_6memory15LoadWithoutCastENSE_16StoreWithoutCastEEEviT_T0_T2_T3_T4_T5_,"a",@progbits
	.sectionflags	@""
	.align	4
.nv.constant0._ZN2at6native27unrolled_elementwise_kernelIZZZNS0_49_GLOBAL__N__657f93f7_16_TensorCompare_cu_71e06f4e17where_kernel_implERNS_14TensorIteratorEENKUlvE_clEvENKUlvE2_clEvEUlbbbE_St5arrayIPcLm4EELi4E23TrivialOffsetCalculatorILi3EjESB_ILi1EjENS0_6memory15LoadWithoutCastENSE_16StoreWithoutCastEEEviT_T0_T2_T3_T4_T5_:
	.zero		580


//--------------------- .nv.constant0._ZN2at6native29vectorized_elementwise_kernelILi2EZZZNS0_49_GLOBAL__N__657f93f7_16_TensorCompare_cu_71e06f4e17where_kernel_implERNS_14TensorIteratorEENKUlvE_clEvENKUlvE2_clEvEUlbbbE_St5arrayIPcLm4EEEEviT0_T1_ --------------------------
	.section	.nv.constant0._ZN2at6native29vectorized_elementwise_kernelILi2EZZZNS0_49_GLOBAL__N__657f93f7_16_TensorCompare_cu_71e06f4e17where_kernel_implERNS_14TensorIteratorEENKUlvE_clEvENKUlvE2_clEvEUlbbbE_St5arrayIPcLm4EEEEviT0_T1_,"a",@progbits
	.sectionflags	@""
	.align	4
.nv.constant0._ZN2at6native29vectorized_elementwise_kernelILi2EZZZNS0_49_GLOBAL__N__657f93f7_16_TensorCompare_cu_71e06f4e17where_kernel_implERNS_14TensorIteratorEENKUlvE_clEvENKUlvE2_clEvEUlbbbE_St5arrayIPcLm4EEEEviT0_T1_:
	.zero		576


//--------------------- .nv.constant0._ZN2at6native29vectorized_elementwise_kernelILi4EZZZNS0_49_GLOBAL__N__657f93f7_16_TensorCompare_cu_71e06f4e17where_kernel_implERNS_14TensorIteratorEENKUlvE_clEvENKUlvE2_clEvEUlbbbE_St5arrayIPcLm4EEEEviT0_T1_ --------------------------
	.section	.nv.constant0._ZN2at6native29vectorized_elementwise_kernelILi4EZZZNS0_49_GLOBAL__N__657f93f7_16_TensorCompare_cu_71e06f4e17where_kernel_implERNS_14TensorIteratorEENKUlvE_clEvENKUlvE2_clEvEUlbbbE_St5arrayIPcLm4EEEEviT0_T1_,"a",@progbits
	.sectionflags	@""
	.align	4
.nv.constant0._ZN2at6native29vectorized_elementwise_kernelILi4EZZZNS0_49_GLOBAL__N__657f93f7_16_TensorCompare_cu_71e06f4e17where_kernel_implERNS_14TensorIteratorEENKUlvE_clEvENKUlvE2_clEvEUlbbbE_St5arrayIPcLm4EEEEviT0_T1_:
	.zero		576


//--------------------- .nv.constant0._ZN2at6native29vectorized_elementwise_kernelILi8EZZZNS0_49_GLOBAL__N__657f93f7_16_TensorCompare_cu_71e06f4e17where_kernel_implERNS_14TensorIteratorEENKUlvE_clEvENKUlvE2_clEvEUlbbbE_St5arrayIPcLm4EEEEviT0_T1_ --------------------------
	.section	.nv.constant0._ZN2at6native29vectorized_elementwise_kernelILi8EZZZNS0_49_GLOBAL__N__657f93f7_16_TensorCompare_cu_71e06f4e17where_kernel_implERNS_14TensorIteratorEENKUlvE_clEvENKUlvE2_clEvEUlbbbE_St5arrayIPcLm4EEEEviT0_T1_,"a",@progbits
	.sectionflags	@""
	.align	4
.nv.constant0._ZN2at6native29vectorized_elementwise_kernelILi8EZZZNS0_49_GLOBAL__N__657f93f7_16_TensorCompare_cu_71e06f4e17where_kernel_implERNS_14TensorIteratorEENKUlvE_clEvENKUlvE2_clEvEUlbbbE_St5arrayIPcLm4EEEEviT0_T1_:
	.zero		576


//--------------------- .nv.constant0._ZN2at6native18elementwise_kernelILi128ELi4EZNS0_15gpu_kernel_implIZZZNS0_49_GLOBAL__N__657f93f7_16_TensorCompare_cu_71e06f4e17where_kernel_implERNS_14TensorIteratorEENKUlvE_clEvENKUlvE1_clEvEUlbN3c108BFloat16ES9_E_EEvRNS_18TensorIteratorBaseERKT_EUliE_EEviT1_ --------------------------
	.section	.nv.constant0._ZN2at6native18elementwise_kernelILi128ELi4EZNS0_15gpu_kernel_implIZZZNS0_49_GLOBAL__N__657f93f7_16_TensorCompare_cu_71e06f4e17where_kernel_implERNS_14TensorIteratorEENKUlvE_clEvENKUlvE1_clEvEUlbN3c108BFloat16ES9_E_EEvRNS_18TensorIteratorBaseERKT_EUliE_EEviT1_,"a",@progbits
	.sectionflags	@""
	.align	4
.nv.constant0._ZN2at6native18elementwise_kernelILi128ELi4EZNS0_15gpu_kernel_implIZZZNS0_49_GLOBAL__N__657f93f7_16_TensorCompare_cu_71e06f4e17where_kernel_implERNS_14TensorIteratorEENKUlvE_clEvENKUlvE1_clEvEUlbN3c108BFloat16ES9_E_EEvRNS_18TensorIteratorBaseERKT_EUliE_EEviT1_:
	.zero		1296


//--------------------- .nv.constant0._ZN2at6native27unrolled_elementwise_kernelIZZZNS0_49_GLOBAL__N__657f93f7_16_TensorCompare_cu_71e06f4e17where_kernel_implERNS_14TensorIteratorEENKUlvE_clEvENKUlvE1_clEvEUlbN3c108BFloat16ES8_E_St5arrayIPcLm4EELi4E23TrivialOffsetCalculatorILi3EjESD_ILi1EjENS0_6memory12LoadWithCastILi3EEENSG_13StoreWithCastILi1EEEEEviT_T0_T2_T3_T4_T5_ --------------------------
	.section	.nv.constant0._ZN2at6native27unrolled_elementwise_kernelIZZZNS0_49_GLOBAL__N__657f93f7_16_TensorCompare_cu_71e06f4e17where_kernel_implERNS_14TensorIteratorEENKUlvE_clEvENKUlvE1_clEvEUlbN3c108BFloat16ES8_E_St5arrayIPcLm4EELi4E23TrivialOffsetCalculatorILi3EjESD_ILi1EjENS0_6memory12LoadWithCastILi3EEENSG_13StoreWithCastILi1EEEEEviT_T0_T2_T3_T4_T5_,"a",@progbits
	.sectionflags	@""
	.align	4
.nv.constant0._ZN2at6native27unrolled_elementwise_kernelIZZZNS0_49_GLOBAL__N__657f93f7_16_TensorCompare_cu_71e06f4e17where_kernel_implERNS_14TensorIteratorEENKUlvE_clEvENKUlvE1_clEvEUlbN3c108BFloat16ES8_E_St5arrayIPcLm4EELi4E23TrivialOffsetCalculatorILi3EjESD_ILi1EjENS0_6memory12LoadWithCastILi3EEENSG_13StoreWithCastILi1EEEEEviT_T0_T2_T3_T4_T5_:
	.zero		604


//--------------------- .nv.constant0._ZN2at6native18elementwise_kernelILi128ELi4EZNS0_22gpu_kernel_impl_nocastIZZZNS0_49_GLOBAL__N__657f93f7_16_TensorCompare_cu_71e06f4e17where_kernel_implERNS_14TensorIteratorEENKUlvE_clEvENKUlvE1_clEvEUlbN3c108BFloat16ES9_E_EEvRNS_18TensorIteratorBaseERKT_EUliE_EEviT1_ --------------------------
	.section	.nv.constant0._ZN2at6native18elementwise_kernelILi128ELi4EZNS0_22gpu_kernel_impl_nocastIZZZNS0_49_GLOBAL__N__657f93f7_16_TensorCompare_cu_71e06f4e17where_kernel_implERNS_14TensorIteratorEENKUlvE_clEvENKUlvE1_clEvEUlbN3c108BFloat16ES9_E_EEvRNS_18TensorIteratorBaseERKT_EUliE_EEviT1_,"a",@progbits
	.sectionflags	@""
	.align	4
.nv.constant0._ZN2at6native18elementwise_kernelILi128ELi4EZNS0_22gpu_kernel_impl_nocastIZZZNS0_49_GLOBAL__N__657f93f7_16_TensorCompare_cu_71e06f4e17where_kernel_implERNS_14TensorIteratorEENKUlvE_clEvENKUlvE1_clEvEUlbN3c108BFloat16ES9_E_EEvRNS_18TensorIteratorBaseERKT_EUliE_EEviT1_:
	.zero		1288


//--------------------- .nv.constant0._ZN2at6native27unrolled_elementwise_kernelIZZZNS0_49_GLOBAL__N__657f93f7_16_TensorCompare_cu_71e06f4e17where_kernel_implERNS_14TensorIteratorEENKUlvE_clEvENKUlvE1_clEvEUlbN3c108BFloat16ES8_E_St5arrayIPcLm4EELi4E23TrivialOffsetCalculatorILi3EjESD_ILi1EjENS0_6memory15LoadWithoutCastENSG_16StoreWithoutCastEEEviT_T0_T2_T3_T4_T5_ --------------------------
	.section	.nv.constant0._ZN2at6native27unrolled_elementwise_kernelIZZZNS0_49_GLOBAL__N__657f93f7_16_TensorCompare_cu_71e06f4e17where_kernel_implERNS_14TensorIteratorEENKUlvE_clEvENKUlvE1_clEvEUlbN3c108BFloat16ES8_E_St5arrayIPcLm4EELi4E23TrivialOffsetCalculatorILi3EjESD_ILi1EjENS0_6memory15LoadWithoutCastENSG_16StoreWithoutCastEEEviT_T0_T2_T3_T4_T5_,"a",@progbits
	.sectionflags	@""
	.align	4
.nv.constant0._ZN2at6native27unrolled_elementwise_kernelIZZZNS0_49_GLOBAL__N__657f93f7_16_TensorCompare_cu_71e06f4e17where_kernel_implERNS_14TensorIteratorEENKUlvE_clEvENKUlvE1_clEvEUlbN3c108BFloat16ES8_E_St5arrayIPcLm4EELi4E23TrivialOffsetCalculatorILi3EjESD_ILi1EjENS0_6memory15LoadWithoutCastENSG_16StoreWithoutCastEEEviT_T0_T2_T3_T4_T5_:
	.zero		580


//--------------------- .nv.constant0._ZN2at6native29vectorized_elementwise_kernelILi2EZZZNS0_49_GLOBAL__N__657f93f7_16_TensorCompare_cu_71e06f4e17where_kernel_implERNS_14TensorIteratorEENKUlvE_clEvENKUlvE1_clEvEUlbN3c108BFloat16ES8_E_St5arrayIPcLm4EEEEviT0_T1_ --------------------------
	.section	.nv.constant0._ZN2at6native29vectorized_elementwise_kernelILi2EZZZNS0_49_GLOBAL__N__657f93f7_16_TensorCompare_cu_71e06f4e17where_kernel_implERNS_14TensorIteratorEENKUlvE_clEvENKUlvE1_clEvEUlbN3c108BFloat16ES8_E_St5arrayIPcLm4EEEEviT0_T1_,"a",@progbits
	.sectionflags	@""
	.align	4
.nv.constant0._ZN2at6native29vectorized_elementwise_kernelILi2EZZZNS0_49_GLOBAL__N__657f93f7_16_TensorCompare_cu_71e06f4e17where_kernel_implERNS_14TensorIteratorEENKUlvE_clEvENKUlvE1_clEvEUlbN3c108BFloat16ES8_E_St5arrayIPcLm4EEEEviT0_T1_:
	.zero		576


//--------------------- .nv.constant0._ZN2at6native29vectorized_elementwise_kernelILi4EZZZNS0_49_GLOBAL__N__657f93f7_16_TensorCompare_cu_71e06f4e17where_kernel_implERNS_14TensorIteratorEENKUlvE_clEvENKUlvE1_clEvEUlbN3c108BFloat16ES8_E_St5arrayIPcLm4EEEEviT0_T1_ --------------------------
	.section	.nv.constant0._ZN2at6native29vectorized_elementwise_kernelILi4EZZZNS0_49_GLOBAL__N__657f93f7_16_TensorCompare_cu_71e06f4e17where_kernel_implERNS_14TensorIteratorEENKUlvE_clEvENKUlvE1_clEvEUlbN3c108BFloat16ES8_E_St5arrayIPcLm4EEEEviT0_T1_,"a",@progbits
	.sectionflags	@""
	.align	4
.nv.constant0._ZN2at6native29vectorized_elementwise_kernelILi4EZZZNS0_49_GLOBAL__N__657f93f7_16_TensorCompare_cu_71e06f4e17where_kernel_implERNS_14TensorIteratorEENKUlvE_clEvENKUlvE1_clEvEUlbN3c108BFloat16ES8_E_St5arrayIPcLm4EEEEviT0_T1_:
	.zero		576


//--------------------- .nv.constant0._ZN2at6native29vectorized_elementwise_kernelILi8EZZZNS0_49_GLOBAL__N__657f93f7_16_TensorCompare_cu_71e06f4e17where_kernel_implERNS_14TensorIteratorEENKUlvE_clEvENKUlvE1_clEvEUlbN3c108BFloat16ES8_E_St5arrayIPcLm4EEEEviT0_T1_ --------------------------
	.section	.nv.constant0._ZN2at6native29vectorized_elementwise_kernelILi8EZZZNS0_49_GLOBAL__N__657f93f7_16_TensorCompare_cu_71e06f4e17where_kernel_implERNS_14TensorIteratorEENKUlvE_clEvENKUlvE1_clEvEUlbN3c108BFloat16ES8_E_St5arrayIPcLm4EEEEviT0_T1_,"a",@progbits
	.sectionflags	@""
	.align	4
.nv.constant0._ZN2at6native29vectorized_elementwise_kernelILi8EZZZNS0_49_GLOBAL__N__657f93f7_16_TensorCompare_cu_71e06f4e17where_kernel_implERNS_14TensorIteratorEENKUlvE_clEvENKUlvE1_clEvEUlbN3c108BFloat16ES8_E_St5arrayIPcLm4EEEEviT0_T1_:
	.zero		576


//--------------------- .nv.constant0._ZN2at6native18elementwise_kernelILi128ELi4EZNS0_15gpu_kernel_implIZZZNS0_49_GLOBAL__N__657f93f7_16_TensorCompare_cu_71e06f4e17where_kernel_implERNS_14TensorIteratorEENKUlvE_clEvENKUlvE0_clEvEUlbN3c104HalfES9_E_EEvRNS_18TensorIteratorBaseERKT_EUliE_EEviT1_ --------------------------
	.section	.nv.constant0._ZN2at6native18elementwise_kernelILi128ELi4EZNS0_15gpu_kernel_implIZZZNS0_49_GLOBAL__N__657f93f7_16_TensorCompare_cu_71e06f4e17where_kernel_implERNS_14TensorIteratorEENKUlvE_clEvENKUlvE0_clEvEUlbN3c104HalfES9_E_EEvRNS_18TensorIteratorBaseERKT_EUliE_EEviT1_,"a",@progbits
	.sectionflags	@""
	.align	4
.nv.constant0._ZN2at6native18elementwise_kernelILi128ELi4EZNS0_15gpu_kernel_implIZZZNS0_49_GLOBAL__N__657f93f7_16_TensorCompare_cu_71e06f4e17where_kernel_implERNS_14TensorIteratorEENKUlvE_clEvENKUlvE0_clEvEUlbN3c104HalfES9_E_EEvRNS_18TensorIteratorBaseERKT_EUliE_EEviT1_:
	.zero		1296


//--------------------- .nv.constant0._ZN2at6native27unrolled_elementwise_kernelIZZZNS0_49_GLOBAL__N__657f93f7_16_TensorCompare_cu_71e06f4e17where_kernel_implERNS_14TensorIteratorEENKUlvE_clEvENKUlvE0_clEvEUlbN3c104HalfES8_E_St5arrayIPcLm4EELi4E23TrivialOffsetCalculatorILi3EjESD_ILi1EjENS0_6memory12LoadWithCastILi3EEENSG_13StoreWithCastILi1EEEEEviT_T0_T2_T3_T4_T5_ --------------------------
	.section	.nv.constant0._ZN2at6native27unrolled_elementwise_kernelIZZZNS0_49_GLOBAL__N__657f93f7_16_TensorCompare_cu_71e06f4e17where_kernel_implERNS_14TensorIteratorEENKUlvE_clEvENKUlvE0_clEvEUlbN3c104HalfES8_E_St5arrayIPcLm4EELi4E23TrivialOffsetCalculatorILi3EjESD_ILi1EjENS0_6memory12LoadWithCastILi3EEENSG_13StoreWithCastILi1EEEEEviT_T0_T2_T3_T4_T5_,"a",@progbits
	.sectionflags	@""
	.align	4
.nv.constant0._ZN2at6native27unrolled_elementwise_kernelIZZZNS0_49_GLOBAL__N__657f93f7_16_TensorCompare_cu_71e06f4e17where_kernel_implERNS_14TensorIteratorEENKUlvE_clEvENKUlvE0_clEvEUlbN3c104HalfES8_E_St5arrayIPcLm4EELi4E23TrivialOffsetCalculatorILi3EjESD_ILi1EjENS0_6memory12LoadWithCastILi3EEENSG_13StoreWithCastILi1EEEEEviT_T0_T2_T3_T4_T5_:
	.zero		604


//--------------------- .nv.constant0._ZN2at6native18elementwise_kernelILi128ELi4EZNS0_22gpu_kernel_impl_nocastIZZZNS0_49_GLOBAL__N__657f93f7_16_TensorCompare_cu_71e06f4e17where_kernel_implERNS_14TensorIteratorEENKUlvE_clEvENKUlvE0_clEvEUlbN3c104HalfES9_E_EEvRNS_18TensorIteratorBaseERKT_EUliE_EEviT1_ --------------------------
	.section	.nv.constant0._ZN2at6native18elementwise_kernelILi128ELi4EZNS0_22gpu_kernel_impl_nocastIZZZNS0_49_GLOBAL__N__657f93f7_16_TensorCompare_cu_71e06f4e17where_kernel_implERNS_14TensorIteratorEENKUlvE_clEvENKUlvE0_clEvEUlbN3c104HalfES9_E_EEvRNS_18TensorIteratorBaseERKT_EUliE_EEviT1_,"a",@progbits
	.sectionflags	@""
	.align	4
.nv.constant0._ZN2at6native18elementwise_kernelILi128ELi4EZNS0_22gpu_kernel_impl_nocastIZZZNS0_49_GLOBAL__N__657f93f7_16_TensorCompare_cu_71e06f4e17where_kernel_implERNS_14TensorIteratorEENKUlvE_clEvENKUlvE0_clEvEUlbN3c104HalfES9_E_EEvRNS_18TensorIteratorBaseERKT_EUliE_EEviT1_:
	.zero		1288


//--------------------- .nv.constant0._ZN2at6native27unrolled_elementwise_kernelIZZZNS0_49_GLOBAL__N__657f93f7_16_TensorCompare_cu_71e06f4e17where_kernel_implERNS_14TensorIteratorEENKUlvE_clEvENKUlvE0_clEvEUlbN3c104HalfES8_E_St5arrayIPcLm4EELi4E23TrivialOffsetCalculatorILi3EjESD_ILi1EjENS0_6memory15LoadWithoutCastENSG_16StoreWithoutCastEEEviT_T0_T2_T3_T4_T5_ --------------------------
	.section	.nv.constant0._ZN2at6native27unrolled_elementwise_kernelIZZZNS0_49_GLOBAL__N__657f93f7_16_TensorCompare_cu_71e06f4e17where_kernel_implERNS_14TensorIteratorEENKUlvE_clEvENKUlvE0_clEvEUlbN3c104HalfES8_E_St5arrayIPcLm4EELi4E23TrivialOffsetCalculatorILi3EjESD_ILi1EjENS0_6memory15LoadWithoutCastENSG_16StoreWithoutCastEEEviT_T0_T2_T3_T4_T5_,"a",@progbits
	.sectionflags	@""
	.align	4
.nv.constant0._ZN2at6native27unrolled_elementwise_kernelIZZZNS0_49_GLOBAL__N__657f93f7_16_TensorCompare_cu_71e06f4e17where_kernel_implERNS_14TensorIteratorEENKUlvE_clEvENKUlvE0_clEvEUlbN3c104HalfES8_E_St5arrayIPcLm4EELi4E23TrivialOffsetCalculatorILi3EjESD_ILi1EjENS0_6memory15LoadWithoutCastENSG_16StoreWithoutCastEEEviT_T0_T2_T3_T4_T5_:
	.zero		580


//--------------------- .nv.constant0._ZN2at6native29vectorized_elementwise_kernelILi2EZZZNS0_49_GLOBAL__N__657f93f7_16_TensorCompare_cu_71e06f4e17where_kernel_implERNS_14TensorIteratorEENKUlvE_clEvENKUlvE0_clEvEUlbN3c104HalfES8_E_St5arrayIPcLm4EEEEviT0_T1_ --------------------------
	.section	.nv.constant0._ZN2at6native29vectorized_elementwise_kernelILi2EZZZNS0_49_GLOBAL__N__657f93f7_16_TensorCompare_cu_71e06f4e17where_kernel_implERNS_14TensorIteratorEENKUlvE_clEvENKUlvE0_clEvEUlbN3c104HalfES8_E_St5arrayIPcLm4EEEEviT0_T1_,"a",@progbits
	.sectionflags	@""
	.align	4
.nv.constant0._ZN2at6native29vectorized_elementwise_kernelILi2EZZZNS0_49_GLOBAL__N__657f93f7_16_TensorCompare_cu_71e06f4e17where_kernel_implERNS_14TensorIteratorEENKUlvE_clEvENKUlvE0_clEvEUlbN3c104HalfES8_E_St5arrayIPcLm4EEEEviT0_T1_:
	.zero		576


//--------------------- .nv.constant0._ZN2at6native29vectorized_elementwise_kernelILi4EZZZNS0_49_GLOBAL__N__657f93f7_16_TensorCompare_cu_71e06f4e17where_kernel_implERNS_14TensorIteratorEENKUlvE_clEvENKUlvE0_clEvEUlbN3c104HalfES8_E_St5arrayIPcLm4EEEEviT0_T1_ --------------------------
	.section	.nv.constant0._ZN2at6native29vectorized_elementwise_kernelILi4EZZZNS0_49_GLOBAL__N__657f93f7_16_TensorCompare_cu_71e06f4e17where_kernel_implERNS_14TensorIteratorEENKUlvE_clEvENKUlvE0_clEvEUlbN3c104HalfES8_E_St5arrayIPcLm4EEEEviT0_T1_,"a",@progbits
	.sectionflags	@""
	.align	4
.nv.constant0._ZN2at6native29vectorized_elementwise_kernelILi4EZZZNS0_49_GLOBAL__N__657f93f7_16_TensorCompare_cu_71e06f4e17where_kernel_implERNS_14TensorIteratorEENKUlvE_clEvENKUlvE0_clEvEUlbN3c104HalfES8_E_St5arrayIPcLm4EEEEviT0_T1_:
	.zero		576


//--------------------- .nv.constant0._ZN2at6native29vectorized_elementwise_kernelILi8EZZZNS0_49_GLOBAL__N__657f93f7_16_TensorCompare_cu_71e06f4e17where_kernel_implERNS_14TensorIteratorEENKUlvE_clEvENKUlvE0_clEvEUlbN3c104HalfES8_E_St5arrayIPcLm4EEEEviT0_T1_ --------------------------
	.section	.nv.constant0._ZN2at6native29vectorized_elementwise_kernelILi8EZZZNS0_49_GLOBAL__N__657f93f7_16_TensorCompare_cu_71e06f4e17where_kernel_implERNS_14TensorIteratorEENKUlvE_clEvENKUlvE0_clEvEUlbN3c104HalfES8_E_St5arrayIPcLm4EEEEviT0_T1_,"a",@progbits
	.sectionflags	@""
	.align	4
.nv.constant0._ZN2at6native29vectorized_elementwise_kernelILi8EZZZNS0_49_GLOBAL__N__657f93f7_16_TensorCompare_cu_71e06f4e17where_kernel_implERNS_14TensorIteratorEENKUlvE_clEvENKUlvE0_clEvEUlbN3c104HalfES8_E_St5arrayIPcLm4EEEEviT0_T1_:
	.zero		576


//--------------------- .nv.constant0._ZN2at6native18elementwise_kernelILi128ELi4EZNS0_15gpu_kernel_implIZZZNS0_49_GLOBAL__N__657f93f7_16_TensorCompare_cu_71e06f4e17where_kernel_implERNS_14TensorIteratorEENKUlvE_clEvENKUlvE_clEvEUlbN3c107complexINS8_4HalfEEESB_E_EEvRNS_18TensorIteratorBaseERKT_EUliE_EEviT1_ --------------------------
	.section	.nv.constant0._ZN2at6native18elementwise_kernelILi128ELi4EZNS0_15gpu_kernel_implIZZZNS0_49_GLOBAL__N__657f93f7_16_TensorCompare_cu_71e06f4e17where_kernel_implERNS_14TensorIteratorEENKUlvE_clEvENKUlvE_clEvEUlbN3c107complexINS8_4HalfEEESB_E_EEvRNS_18TensorIteratorBaseERKT_EUliE_EEviT1_,"a",@progbits
	.sectionflags	@""
	.align	4
.nv.constant0._ZN2at6native18elementwise_kernelILi128ELi4EZNS0_15gpu_kernel_implIZZZNS0_49_GLOBAL__N__657f93f7_16_TensorCompare_cu_71e06f4e17where_kernel_implERNS_14TensorIteratorEENKUlvE_clEvENKUlvE_clEvEUlbN3c107complexINS8_4HalfEEESB_E_EEvRNS_18TensorIteratorBaseERKT_EUliE_EEviT1_:
	.zero		1296


//--------------------- .nv.constant0._ZN2at6native27unrolled_elementwise_kernelIZZZNS0_49_GLOBAL__N__657f93f7_16_TensorCompare_cu_71e06f4e17where_kernel_implERNS_14TensorIteratorEENKUlvE_clEvENKUlvE_clEvEUlbN3c107complexINS7_4HalfEEESA_E_St5arrayIPcLm4EELi4E23TrivialOffsetCalculatorILi3EjESF_ILi1EjENS0_6memory12LoadWithCastILi3EEENSI_13StoreWithCastILi1EEEEEviT_T0_T2_T3_T4_T5_ --------------------------
	.section	.nv.constant0._ZN2at6native27unrolled_elementwise_kernelIZZZNS0_49_GLOBAL__N__657f93f7_16_TensorCompare_cu_71e06f4e17where_kernel_implERNS_14TensorIteratorEENKUlvE_clEvENKUlvE_clEvEUlbN3c107complexINS7_4HalfEEESA_E_St5arrayIPcLm4EELi4E23TrivialOffsetCalculatorILi3EjESF_ILi1EjENS0_6memory12LoadWithCastILi3EEENSI_13StoreWithCastILi1EEEEEviT_T0_T2_T3_T4_T5_,"a",@progbits
	.sectionflags	@""
	.align	4
.nv.constant0._ZN2at6native27unrolled_elementwise_kernelIZZZNS0_49_GLOBAL__N__657f93f7_16_TensorCompare_cu_71e06f4e17where_kernel_implERNS_14TensorIteratorEENKUlvE_clEvENKUlvE_clEvEUlbN3c107complexINS7_4HalfEEESA_E_St5arrayIPcLm4EELi4E23TrivialOffsetCalculatorILi3EjESF_ILi1EjENS0_6memory12LoadWithCastILi3EEENSI_13StoreWithCastILi1EEEEEviT_T0_T2_T3_T4_T5_:
	.zero		604


//--------------------- .nv.constant0._ZN2at6native18elementwise_kernelILi128ELi2EZNS0_22gpu_kernel_impl_nocastIZZZNS0_49_GLOBAL__N__657f93f7_16_TensorCompare_cu_71e06f4e17where_kernel_implERNS_14TensorIteratorEENKUlvE_clEvENKUlvE_clEvEUlbN3c107complexINS8_4HalfEEESB_E_EEvRNS_18TensorIteratorBaseERKT_EUliE_EEviT1_ --------------------------
	.section	.nv.constant0._ZN2at6native18elementwise_kernelILi128ELi2EZNS0_22gpu_kernel_impl_nocastIZZZNS0_49_GLOBAL__N__657f93f7_16_TensorCompare_cu_71e06f4e17where_kernel_implERNS_14TensorIteratorEENKUlvE_clEvENKUlvE_clEvEUlbN3c107complexINS8_4HalfEEESB_E_EEvRNS_18TensorIteratorBaseERKT_EUliE_EEviT1_,"a",@progbits
	.sectionflags	@""
	.align	4
.nv.constant0._ZN2at6native18elementwise_kernelILi128ELi2EZNS0_22gpu_kernel_impl_nocastIZZZNS0_49_GLOBAL__N__657f93f7_16_TensorCompare_cu_71e06f4e17where_kernel_implERNS_14TensorIteratorEENKUlvE_clEvENKUlvE_clEvEUlbN3c107complexINS8_4HalfEEESB_E_EEvRNS_18TensorIteratorBaseERKT_EUliE_EEviT1_:
	.zero		1288


//--------------------- .nv.constant0._ZN2at6native27unrolled_elementwise_kernelIZZZNS0_49_GLOBAL__N__657f93f7_16_TensorCompare_cu_71e06f4e17where_kernel_implERNS_14TensorIteratorEENKUlvE_clEvENKUlvE_clEvEUlbN3c107complexINS7_4HalfEEESA_E_St5arrayIPcLm4EELi4E23TrivialOffsetCalculatorILi3EjESF_ILi1EjENS0_6memory15LoadWithoutCastENSI_16StoreWithoutCastEEEviT_T0_T2_T3_T4_T5_ --------------------------
	.section	.nv.constant0._ZN2at6native27unrolled_elementwise_kernelIZZZNS0_49_GLOBAL__N__657f93f7_16_TensorCompare_cu_71e06f4e17where_kernel_implERNS_14TensorIteratorEENKUlvE_clEvENKUlvE_clEvEUlbN3c107complexINS7_4HalfEEESA_E_St5arrayIPcLm4EELi4E23TrivialOffsetCalculatorILi3EjESF_ILi1EjENS0_6memory15LoadWithoutCastENSI_16StoreWithoutCastEEEviT_T0_T2_T3_T4_T5_,"a",@progbits
	.sectionflags	@""
	.align	4
.nv.constant0._ZN2at6native27unrolled_elementwise_kernelIZZZNS0_49_GLOBAL__N__657f93f7_16_TensorCompare_cu_71e06f4e17where_kernel_implERNS_14TensorIteratorEENKUlvE_clEvENKUlvE_clEvEUlbN3c107complexINS7_4HalfEEESA_E_St5arrayIPcLm4EELi4E23TrivialOffsetCalculatorILi3EjESF_ILi1EjENS0_6memory15LoadWithoutCastENSI_16StoreWithoutCastEEEviT_T0_T2_T3_T4_T5_:
	.zero		580


//--------------------- .nv.constant0._ZN2at6native29vectorized_elementwise_kernelILi2EZZZNS0_49_GLOBAL__N__657f93f7_16_TensorCompare_cu_71e06f4e17where_kernel_implERNS_14TensorIteratorEENKUlvE_clEvENKUlvE_clEvEUlbN3c107complexINS7_4HalfEEESA_E_St5arrayIPcLm4EEEEviT0_T1_ --------------------------
	.section	.nv.constant0._ZN2at6native29vectorized_elementwise_kernelILi2EZZZNS0_49_GLOBAL__N__657f93f7_16_TensorCompare_cu_71e06f4e17where_kernel_implERNS_14TensorIteratorEENKUlvE_clEvENKUlvE_clEvEUlbN3c107complexINS7_4HalfEEESA_E_St5arrayIPcLm4EEEEviT0_T1_,"a",@progbits
	.sectionflags	@""
	.align	4
.nv.constant0._ZN2at6native29vectorized_elementwise_kernelILi2EZZZNS0_49_GLOBAL__N__657f93f7_16_TensorCompare_cu_71e06f4e17where_kernel_implERNS_14TensorIteratorEENKUlvE_clEvENKUlvE_clEvEUlbN3c107complexINS7_4HalfEEESA_E_St5arrayIPcLm4EEEEviT0_T1_:
	.zero		576


//--------------------- .nv.constant0._ZN2at6native29vectorized_elementwise_kernelILi4EZZZNS0_49_GLOBAL__N__657f93f7_16_TensorCompare_cu_71e06f4e17where_kernel_implERNS_14TensorIteratorEENKUlvE_clEvENKUlvE_clEvEUlbN3c107complexINS7_4HalfEEESA_E_St5arrayIPcLm4EEEEviT0_T1_ --------------------------
	.section	.nv.constant0._ZN2at6native29vectorized_elementwise_kernelILi4EZZZNS0_49_GLOBAL__N__657f93f7_16_TensorCompare_cu_71e06f4e17where_kernel_implERNS_14TensorIteratorEENKUlvE_clEvENKUlvE_clEvEUlbN3c107complexINS7_4HalfEEESA_E_St5arrayIPcLm4EEEEviT0_T1_,"a",@progbits
	.sectionflags	@""
	.align	4
.nv.constant0._ZN2at6native29vectorized_elementwise_kernelILi4EZZZNS0_49_GLOBAL__N__657f93f7_16_TensorCompare_cu_71e06f4e17where_kernel_implERNS_14TensorIteratorEENKUlvE_clEvENKUlvE_clEvEUlbN3c107complexINS7_4HalfEEESA_E_St5arrayIPcLm4EEEEviT0_T1_:
	.zero		576


//--------------------- .nv.constant0._ZN2at6native29vectorized_elementwise_kernelILi8EZZZNS0_49_GLOBAL__N__657f93f7_16_TensorCompare_cu_71e06f4e17where_kernel_implERNS_14TensorIteratorEENKUlvE_clEvENKUlvE_clEvEUlbN3c107complexINS7_4HalfEEESA_E_St5arrayIPcLm4EEEEviT0_T1_ --------------------------
	.section	.nv.constant0._ZN2at6native29vectorized_elementwise_kernelILi8EZZZNS0_49_GLOBAL__N__657f93f7_16_TensorCompare_cu_71e06f4e17where_kernel_implERNS_14TensorIteratorEENKUlvE_clEvENKUlvE_clEvEUlbN3c107complexINS7_4HalfEEESA_E_St5arrayIPcLm4EEEEviT0_T1_,"a",@progbits
	.sectionflags	@""
	.align	4
.nv.constant0._ZN2at6native29vectorized_elementwise_kernelILi8EZZZNS0_49_GLOBAL__N__657f93f7_16_TensorCompare_cu_71e06f4e17where_kernel_implERNS_14TensorIteratorEENKUlvE_clEvENKUlvE_clEvEUlbN3c107complexINS7_4HalfEEESA_E_St5arrayIPcLm4EEEEviT0_T1_:
	.zero		576


//--------------------- .nv.constant0._ZN2at6native25_assert_async_cuda_kernelIN3c108BFloat16EEEvPKT_NS0_3MsgE --------------------------
	.section	.nv.constant0._ZN2at6native25_assert_async_cuda_kernelIN3c108BFloat16EEEvPKT_NS0_3MsgE,"a",@progbits
	.sectionflags	@""
	.align	4
.nv.constant0._ZN2at6native25_assert_async_cuda_kernelIN3c108BFloat16EEEvPKT_NS0_3MsgE:
	.zero		792


//--------------------- .nv.constant0._ZN2at6native25_assert_async_cuda_kernelIbEEvPKT_NS0_3MsgE --------------------------
	.section	.nv.constant0._ZN2at6native25_assert_async_cuda_kernelIbEEvPKT_NS0_3MsgE,"a",@progbits
	.sectionflags	@""
	.align	4
.nv.constant0._ZN2at6native25_assert_async_cuda_kernelIbEEvPKT_NS0_3MsgE:
	.zero		792


//--------------------- .nv.constant0._ZN2at6native25_assert_async_cuda_kernelIN3c104HalfEEEvPKT_NS0_3MsgE --------------------------
	.section	.nv.constant0._ZN2at6native25_assert_async_cuda_kernelIN3c104HalfEEEvPKT_NS0_3MsgE,"a",@progbits
	.sectionflags	@""
	.align	4
.nv.constant0._ZN2at6native25_assert_async_cuda_kernelIN3c104HalfEEEvPKT_NS0_3MsgE:
	.zero		792


//--------------------- .nv.constant0._ZN2at6native25_assert_async_cuda_kernelIfEEvPKT_NS0_3MsgE --------------------------
	.section	.nv.constant0._ZN2at6native25_assert_async_cuda_kernelIfEEvPKT_NS0_3MsgE,"a",@progbits
	.sectionflags	@""
	.align	4
.nv.constant0._ZN2at6native25_assert_async_cuda_kernelIfEEvPKT_NS0_3MsgE:
	.zero		792


//--------------------- .nv.constant0._ZN2at6native25_assert_async_cuda_kernelIdEEvPKT_NS0_3MsgE --------------------------
	.section	.nv.constant0._ZN2at6native25_assert_async_cuda_kernelIdEEvPKT_NS0_3MsgE,"a",@progbits
	.sectionflags	@""
	.align	4
.nv.constant0._ZN2at6native25_assert_async_cuda_kernelIdEEvPKT_NS0_3MsgE:
	.zero		792


//--------------------- .nv.constant0._ZN2at6native25_assert_async_cuda_kernelIsEEvPKT_NS0_3MsgE --------------------------
	.section	.nv.constant0._ZN2at6native25_assert_async_cuda_kernelIsEEvPKT_NS0_3MsgE,"a",@progbits
	.sectionflags	@""
	.align	4
.nv.constant0._ZN2at6native25_assert_async_cuda_kernelIsEEvPKT_NS0_3MsgE:
	.zero		792


//--------------------- .nv.constant0._ZN2at6native25_assert_async_cuda_kernelIlEEvPKT_NS0_3MsgE --------------------------
	.section	.nv.constant0._ZN2at6native25_assert_async_cuda_kernelIlEEvPKT_NS0_3MsgE,"a",@progbits
	.sectionflags	@""
	.align	4
.nv.constant0._ZN2at6native25_assert_async_cuda_kernelIlEEvPKT_NS0_3MsgE:
	.zero		792


//--------------------- .nv.constant0._ZN2at6native25_assert_async_cuda_kernelIiEEvPKT_NS0_3MsgE --------------------------
	.section	.nv.constant0._ZN2at6native25_assert_async_cuda_kernelIiEEvPKT_NS0_3MsgE,"a",@progbits
	.sectionflags	@""
	.align	4
.nv.constant0._ZN2at6native25_assert_async_cuda_kernelIiEEvPKT_NS0_3MsgE:
	.zero		792


//--------------------- .nv.constant0._ZN2at6native25_assert_async_cuda_kernelIaEEvPKT_NS0_3MsgE --------------------------
	.section	.nv.constant0._ZN2at6native25_assert_async_cuda_kernelIaEEvPKT_NS0_3MsgE,"a",@progbits
	.sectionflags	@""
	.align	4
.nv.constant0._ZN2at6native25_assert_async_cuda_kernelIaEEvPKT_NS0_3MsgE:
	.zero		792


//--------------------- .nv.constant0._ZN2at6native25_assert_async_cuda_kernelIhEEvPKT_NS0_3MsgE --------------------------
	.section	.nv.constant0._ZN2at6native25_assert_async_cuda_kernelIhEEvPKT_NS0_3MsgE,"a",@progbits
	.sectionflags	@""
	.align	4
.nv.constant0._ZN2at6native25_assert_async_cuda_kernelIhEEvPKT_NS0_3MsgE:
	.zero		792


//--------------------- .nv.constant0._ZN2at6native25_assert_async_cuda_kernelEPKN3c107complexIdEENS0_3MsgE --------------------------
	.section	.nv.constant0._ZN2at6native25_assert_async_cuda_kernelEPKN3c107complexIdEENS0_3MsgE,"a",@progbits
	.sectionflags	@""
	.align	4
.nv.constant0._ZN2at6native25_assert_async_cuda_kernelEPKN3c107complexIdEENS0_3MsgE:
	.zero		792


//--------------------- .nv.constant0._ZN2at6native25_assert_async_cuda_kernelEPKN3c107complexIfEENS0_3MsgE --------------------------
	.section	.nv.constant0._ZN2at6native25_assert_async_cuda_kernelEPKN3c107complexIfEENS0_3MsgE,"a",@progbits
	.sectionflags	@""
	.align	4
.nv.constant0._ZN2at6native25_assert_async_cuda_kernelEPKN3c107complexIfEENS0_3MsgE:
	.zero		792


//--------------------- SYMBOLS --------------------------

	.type		.nv.reservedSmem.offset0,@object
	.size		.nv.reservedSmem.offset0,0x4
	.type		__assertfail,@function
